	.target	sm_80

	.elftype	@"ET_EXEC"


//--------------------- .note.nv.tkinfo           --------------------------
	.section	.note.nv.tkinfo,"",@"SHT_NOTE"
	.sectionflags	@"SHF_NOTE_NV_TKINFO"
	.tkinfo
        /*0018*/ 	.word	0x00000002
        /*0030*/ 	.string	""
        /*0030*/ 	.string	"ptxas"
        /*0030*/ 	.string	"Cuda compilation tools, release 13.0, V13.0.88"
        /*0030*/ 	.string	"Build cuda_13.0.r13.0/compiler.36424714_0"
        /*0030*/ 	.string	"-arch sm_80 -m 64 "



//--------------------- .note.nv.cuinfo           --------------------------
	.section	.note.nv.cuinfo,"",@"SHT_NOTE"
	.sectionflags	@"SHF_NOTE_NV_CUINFO"
        /*0018*/ 	.short	0x0002
        /*001a*/ 	.short	0x0050
        /*001c*/ 	.short	0x0082
	.zero		2


//--------------------- .nv.info                  --------------------------
	.section	.nv.info,"",@"SHT_CUDA_INFO"
	.align	4


	//----- nvinfo : EIATTR_REGCOUNT
	.align		4
        /*0000*/ 	.byte	0x04, 0x2f
        /*0002*/ 	.short	(.L_12 - .L_11)
	.align		4
.L_11:
        /*0004*/ 	.word	index@(_ZN5flash16flash_fwd_kernelI23Flash_fwd_kernel_traitsILi64ELi128ELi64ELi4ELb0ELb0EN7cutlass10bfloat16_tE19Flash_kernel_traitsILi64ELi128ELi64ELi4ES3_EELb0ELb0ELb1ELb1ELb0ELb0ELb1ELb0EEEvNS_16Flash_fwd_paramsE)
        /*0008*/ 	.word	0x000000ff


	//----- nvinfo : EIATTR_FRAME_SIZE
	.align		4
.L_12:
        /*000c*/ 	.byte	0x04, 0x11
        /*000e*/ 	.short	(.L_14 - .L_13)
	.align		4
.L_13:
        /*0010*/ 	.word	index@(_ZN5flash16flash_fwd_kernelI23Flash_fwd_kernel_traitsILi64ELi128ELi64ELi4ELb0ELb0EN7cutlass10bfloat16_tE19Flash_kernel_traitsILi64ELi128ELi64ELi4ES3_EELb0ELb0ELb1ELb1ELb0ELb0ELb1ELb0EEEvNS_16Flash_fwd_paramsE)
        /*0014*/ 	.word	0x00000048


	//----- nvinfo : EIATTR_REGCOUNT
	.align		4
.L_14:
        /*0018*/ 	.byte	0x04, 0x2f
        /*001a*/ 	.short	(.L_16 - .L_15)
	.align		4
.L_15:
        /*001c*/ 	.word	index@(_ZN5flash16flash_fwd_kernelI23Flash_fwd_kernel_traitsILi64ELi128ELi64ELi4ELb0ELb0EN7cutlass10bfloat16_tE19Flash_kernel_traitsILi64ELi128ELi64ELi4ES3_EELb1ELb0ELb1ELb1ELb0ELb0ELb0ELb1EEEvNS_16Flash_fwd_paramsE)
        /*0020*/ 	.word	0x000000ff


	//----- nvinfo : EIATTR_FRAME_SIZE
	.align		4
.L_16:
        /*0024*/ 	.byte	0x04, 0x11
        /*0026*/ 	.short	(.L_18 - .L_17)
	.align		4
.L_17:
        /*0028*/ 	.word	index@(_ZN5flash16flash_fwd_kernelI23Flash_fwd_kernel_traitsILi64ELi128ELi64ELi4ELb0ELb0EN7cutlass10bfloat16_tE19Flash_kernel_traitsILi64ELi128ELi64ELi4ES3_EELb1ELb0ELb1ELb1ELb0ELb0ELb0ELb1EEEvNS_16Flash_fwd_paramsE)
        /*002c*/ 	.word	0x000001c0


	//----- nvinfo : EIATTR_REGCOUNT
	.align		4
.L_18:
        /*0030*/ 	.byte	0x04, 0x2f
        /*0032*/ 	.short	(.L_20 - .L_19)
	.align		4
.L_19:
        /*0034*/ 	.word	index@(_ZN5flash16flash_fwd_kernelI23Flash_fwd_kernel_traitsILi64ELi128ELi64ELi4ELb0ELb0EN7cutlass10bfloat16_tE19Flash_kernel_traitsILi64ELi128ELi64ELi4ES3_EELb0ELb0ELb1ELb0ELb0ELb0ELb1ELb0EEEvNS_16Flash_fwd_paramsE)
        /*0038*/ 	.word	0x000000ff


	//----- nvinfo : EIATTR_FRAME_SIZE
	.align		4
.L_20:
        /*003c*/ 	.byte	0x04, 0x11
        /*003e*/ 	.short	(.L_22 - .L_21)
	.align		4
.L_21:
        /*0040*/ 	.word	index@(_ZN5flash16flash_fwd_kernelI23Flash_fwd_kernel_traitsILi64ELi128ELi64ELi4ELb0ELb0EN7cutlass10bfloat16_tE19Flash_kernel_traitsILi64ELi128ELi64ELi4ES3_EELb0ELb0ELb1ELb0ELb0ELb0ELb1ELb0EEEvNS_16Flash_fwd_paramsE)
        /*0044*/ 	.word	0x00000048


	//----- nvinfo : EIATTR_REGCOUNT
	.align		4
.L_22:
        /*0048*/ 	.byte	0x04, 0x2f
        /*004a*/ 	.short	(.L_24 - .L_23)
	.align		4
.L_23:
        /*004c*/ 	.word	index@(_ZN5flash16flash_fwd_kernelI23Flash_fwd_kernel_traitsILi64ELi128ELi64ELi4ELb0ELb0EN7cutlass10bfloat16_tE19Flash_kernel_traitsILi64ELi128ELi64ELi4ES3_EELb1ELb0ELb1ELb0ELb0ELb0ELb0ELb1EEEvNS_16Flash_fwd_paramsE)
        /*0050*/ 	.word	0x000000ff


	//----- nvinfo : EIATTR_FRAME_SIZE
	.align		4
.L_24:
        /*0054*/ 	.byte	0x04, 0x11
        /*0056*/ 	.short	(.L_26 - .L_25)
	.align		4
.L_25:
        /*0058*/ 	.word	index@(_ZN5flash16flash_fwd_kernelI23Flash_fwd_kernel_traitsILi64ELi128ELi64ELi4ELb0ELb0EN7cutlass10bfloat16_tE19Flash_kernel_traitsILi64ELi128ELi64ELi4ES3_EELb1ELb0ELb1ELb0ELb0ELb0ELb0ELb1EEEvNS_16Flash_fwd_paramsE)
        /*005c*/ 	.word	0x000001b0


	//----- nvinfo : EIATTR_REGCOUNT
	.align		4
.L_26:
        /*0060*/ 	.byte	0x04, 0x2f
        /*0062*/ 	.short	(.L_28 - .L_27)
	.align		4
.L_27:
        /*0064*/ 	.word	index@(_ZN5flash16flash_fwd_kernelI23Flash_fwd_kernel_traitsILi64ELi128ELi64ELi4ELb0ELb0EN7cutlass10bfloat16_tE19Flash_kernel_traitsILi64ELi128ELi64ELi4ES3_EELb1ELb0ELb1ELb1ELb0ELb0ELb0ELb0EEEvNS_16Flash_fwd_paramsE)
        /*0068*/ 	.word	0x000000ff


	//----- nvinfo : EIATTR_FRAME_SIZE
	.align		4
.L_28:
        /*006c*/ 	.byte	0x04, 0x11
        /*006e*/ 	.short	(.L_30 - .L_29)
	.align		4
.L_29:
        /*0070*/ 	.word	index@(_ZN5flash16flash_fwd_kernelI23Flash_fwd_kernel_traitsILi64ELi128ELi64ELi4ELb0ELb0EN7cutlass10bfloat16_tE19Flash_kernel_traitsILi64ELi128ELi64ELi4ES3_EELb1ELb0ELb1ELb1ELb0ELb0ELb0ELb0EEEvNS_16Flash_fwd_paramsE)
        /*0074*/ 	.word	0x00000080


	//----- nvinfo : EIATTR_REGCOUNT
	.align		4
.L_30:
        /*0078*/ 	.byte	0x04, 0x2f
        /*007a*/ 	.short	(.L_32 - .L_31)
	.align		4
.L_31:
        /*007c*/ 	.word	index@(_ZN5flash16flash_fwd_kernelI23Flash_fwd_kernel_traitsILi64ELi128ELi64ELi4ELb0ELb0EN7cutlass10bfloat16_tE19Flash_kernel_traitsILi64ELi128ELi64ELi4ES3_EELb0ELb0ELb1ELb0ELb0ELb1ELb1ELb0EEEvNS_16Flash_fwd_paramsE)
        /*0080*/ 	.word	0x000000ff


	//----- nvinfo : EIATTR_FRAME_SIZE
	.align		4
.L_32:
        /*0084*/ 	.byte	0x04, 0x11
        /*0086*/ 	.short	(.L_34 - .L_33)
	.align		4
.L_33:
        /*0088*/ 	.word	index@(_ZN5flash16flash_fwd_kernelI23Flash_fwd_kernel_traitsILi64ELi128ELi64ELi4ELb0ELb0EN7cutlass10bfloat16_tE19Flash_kernel_traitsILi64ELi128ELi64ELi4ES3_EELb0ELb0ELb1ELb0ELb0ELb1ELb1ELb0EEEvNS_16Flash_fwd_paramsE)
        /*008c*/ 	.word	0x00000048


	//----- nvinfo : EIATTR_REGCOUNT
	.align		4
.L_34:
        /*0090*/ 	.byte	0x04, 0x2f
        /*0092*/ 	.short	(.L_36 - .L_35)
	.align		4
.L_35:
        /*0094*/ 	.word	index@(_ZN5flash16flash_fwd_kernelI23Flash_fwd_kernel_traitsILi64ELi128ELi64ELi4ELb0ELb0EN7cutlass10bfloat16_tE19Flash_kernel_traitsILi64ELi128ELi64ELi4ES3_EELb1ELb0ELb1ELb0ELb0ELb1ELb0ELb0EEEvNS_16Flash_fwd_paramsE)
        /*0098*/ 	.word	0x000000ff


	//----- nvinfo : EIATTR_FRAME_SIZE
	.align		4
.L_36:
        /*009c*/ 	.byte	0x04, 0x11
        /*009e*/ 	.short	(.L_38 - .L_37)
	.align		4
.L_37:
        /*00a0*/ 	.word	index@(_ZN5flash16flash_fwd_kernelI23Flash_fwd_kernel_traitsILi64ELi128ELi64ELi4ELb0ELb0EN7cutlass10bfloat16_tE19Flash_kernel_traitsILi64ELi128ELi64ELi4ES3_EELb1ELb0ELb1ELb0ELb0ELb1ELb0ELb0EEEvNS_16Flash_fwd_paramsE)
        /*00a4*/ 	.word	0x000000a0


	//----- nvinfo : EIATTR_REGCOUNT
	.align		4
.L_38:
        /*00a8*/ 	.byte	0x04, 0x2f
        /*00aa*/ 	.short	(.L_40 - .L_39)
	.align		4
.L_39:
        /*00ac*/ 	.word	index@(_ZN5flash16flash_fwd_kernelI23Flash_fwd_kernel_traitsILi64ELi128ELi64ELi4ELb0ELb0EN7cutlass10bfloat16_tE19Flash_kernel_traitsILi64ELi128ELi64ELi4ES3_EELb0ELb0ELb0ELb1ELb0ELb0ELb1ELb0EEEvNS_16Flash_fwd_paramsE)
        /*00b0*/ 	.word	0x000000ff


	//----- nvinfo : EIATTR_FRAME_SIZE
	.align		4
.L_40:
        /*00b4*/ 	.byte	0x04, 0x11
        /*00b6*/ 	.short	(.L_42 - .L_41)
	.align		4
.L_41:
        /*00b8*/ 	.word	index@(_ZN5flash16flash_fwd_kernelI23Flash_fwd_kernel_traitsILi64ELi128ELi64ELi4ELb0ELb0EN7cutlass10bfloat16_tE19Flash_kernel_traitsILi64ELi128ELi64ELi4ES3_EELb0ELb0ELb0ELb1ELb0ELb0ELb1ELb0EEEvNS_16Flash_fwd_paramsE)
        /*00bc*/ 	.word	0x00000020


	//----- nvinfo : EIATTR_REGCOUNT
	.align		4
.L_42:
        /*00c0*/ 	.byte	0x04, 0x2f
        /*00c2*/ 	.short	(.L_44 - .L_43)
	.align		4
.L_43:
        /*00c4*/ 	.word	index@(_ZN5flash16flash_fwd_kernelI23Flash_fwd_kernel_traitsILi64ELi128ELi64ELi4ELb0ELb0EN7cutlass10bfloat16_tE19Flash_kernel_traitsILi64ELi128ELi64ELi4ES3_EELb1ELb0ELb0ELb1ELb0ELb0ELb0ELb1EEEvNS_16Flash_fwd_paramsE)
        /*00c8*/ 	.word	0x000000ff


	//----- nvinfo : EIATTR_FRAME_SIZE
	.align		4
.L_44:
        /*00cc*/ 	.byte	0x04, 0x11
        /*00ce*/ 	.short	(.L_46 - .L_45)
	.align		4
.L_45:
        /*00d0*/ 	.word	index@(_ZN5flash16flash_fwd_kernelI23Flash_fwd_kernel_traitsILi64ELi128ELi64ELi4ELb0ELb0EN7cutlass10bfloat16_tE19Flash_kernel_traitsILi64ELi128ELi64ELi4ES3_EELb1ELb0ELb0ELb1ELb0ELb0ELb0ELb1EEEvNS_16Flash_fwd_paramsE)
        /*00d4*/ 	.word	0x00000168


	//----- nvinfo : EIATTR_REGCOUNT
	.align		4
.L_46:
        /*00d8*/ 	.byte	0x04, 0x2f
        /*00da*/ 	.short	(.L_48 - .L_47)
	.align		4
.L_47:
        /*00dc*/ 	.word	index@(_ZN5flash16flash_fwd_kernelI23Flash_fwd_kernel_traitsILi64ELi128ELi64ELi4ELb0ELb0EN7cutlass10bfloat16_tE19Flash_kernel_traitsILi64ELi128ELi64ELi4ES3_EELb0ELb0ELb0ELb0ELb0ELb0ELb1ELb0EEEvNS_16Flash_fwd_paramsE)
        /*00e0*/ 	.word	0x000000ff


	//----- nvinfo : EIATTR_FRAME_SIZE
	.align		4
.L_48:
        /*00e4*/ 	.byte	0x04, 0x11
        /*00e6*/ 	.short	(.L_50 - .L_49)
	.align		4
.L_49:
        /*00e8*/ 	.word	index@(_ZN5flash16flash_fwd_kernelI23Flash_fwd_kernel_traitsILi64ELi128ELi64ELi4ELb0ELb0EN7cutlass10bfloat16_tE19Flash_kernel_traitsILi64ELi128ELi64ELi4ES3_EELb0ELb0ELb0ELb0ELb0ELb0ELb1ELb0EEEvNS_16Flash_fwd_paramsE)
        /*00ec*/ 	.word	0x00000000


	//----- nvinfo : EIATTR_REGCOUNT
	.align		4
.L_50:
        /*00f0*/ 	.byte	0x04, 0x2f
        /*00f2*/ 	.short	(.L_52 - .L_51)
	.align		4
.L_51:
        /*00f4*/ 	.word	index@(_ZN5flash16flash_fwd_kernelI23Flash_fwd_kernel_traitsILi64ELi128ELi64ELi4ELb0ELb0EN7cutlass10bfloat16_tE19Flash_kernel_traitsILi64ELi128ELi64ELi4ES3_EELb1ELb0ELb0ELb0ELb0ELb0ELb0ELb1EEEvNS_16Flash_fwd_paramsE)
        /*00f8*/ 	.word	0x000000ff


	//----- nvinfo : EIATTR_FRAME_SIZE
	.align		4
.L_52:
        /*00fc*/ 	.byte	0x04, 0x11
        /*00fe*/ 	.short	(.L_54 - .L_53)
	.align		4
.L_53:
        /*0100*/ 	.word	index@(_ZN5flash16flash_fwd_kernelI23Flash_fwd_kernel_traitsILi64ELi128ELi64ELi4ELb0ELb0EN7cutlass10bfloat16_tE19Flash_kernel_traitsILi64ELi128ELi64ELi4ES3_EELb1ELb0ELb0ELb0ELb0ELb0ELb0ELb1EEEvNS_16Flash_fwd_paramsE)
        /*0104*/ 	.word	0x000000e8


	//----- nvinfo : EIATTR_REGCOUNT
	.align		4
.L_54:
        /*0108*/ 	.byte	0x04, 0x2f
        /*010a*/ 	.short	(.L_56 - .L_55)
	.align		4
.L_55:
        /*010c*/ 	.word	index@(_ZN5flash16flash_fwd_kernelI23Flash_fwd_kernel_traitsILi64ELi128ELi64ELi4ELb0ELb0EN7cutlass10bfloat16_tE19Flash_kernel_traitsILi64ELi128ELi64ELi4ES3_EELb1ELb0ELb0ELb1ELb0ELb0ELb0ELb0EEEvNS_16Flash_fwd_paramsE)
        /*0110*/ 	.word	0x000000ff


	//----- nvinfo : EIATTR_FRAME_SIZE
	.align		4
.L_56:
        /*0114*/ 	.byte	0x04, 0x11
        /*0116*/ 	.short	(.L_58 - .L_57)
	.align		4
.L_57:
        /*0118*/ 	.word	index@(_ZN5flash16flash_fwd_kernelI23Flash_fwd_kernel_traitsILi64ELi128ELi64ELi4ELb0ELb0EN7cutlass10bfloat16_tE19Flash_kernel_traitsILi64ELi128ELi64ELi4ES3_EELb1ELb0ELb0ELb1ELb0ELb0ELb0ELb0EEEvNS_16Flash_fwd_paramsE)
        /*011c*/ 	.word	0x00000020


	//----- nvinfo : EIATTR_REGCOUNT
	.align		4
.L_58:
        /*0120*/ 	.byte	0x04, 0x2f
        /*0122*/ 	.short	(.L_60 - .L_59)
	.align		4
.L_59:
        /*0124*/ 	.word	index@(_ZN5flash16flash_fwd_kernelI23Flash_fwd_kernel_traitsILi64ELi128ELi64ELi4ELb0ELb0EN7cutlass10bfloat16_tE19Flash_kernel_traitsILi64ELi128ELi64ELi4ES3_EELb0ELb0ELb0ELb0ELb1ELb1ELb1ELb0EEEvNS_16Flash_fwd_paramsE)
        /*0128*/ 	.word	0x000000ff


	//----- nvinfo : EIATTR_FRAME_SIZE
	.align		4
.L_60:
        /*012c*/ 	.byte	0x04, 0x11
        /*012e*/ 	.short	(.L_62 - .L_61)
	.align		4
.L_61:
        /*0130*/ 	.word	index@(_ZN5flash16flash_fwd_kernelI23Flash_fwd_kernel_traitsILi64ELi128ELi64ELi4ELb0ELb0EN7cutlass10bfloat16_tE19Flash_kernel_traitsILi64ELi128ELi64ELi4ES3_EELb0ELb0ELb0ELb0ELb1ELb1ELb1ELb0EEEvNS_16Flash_fwd_paramsE)
        /*0134*/ 	.word	0x00000000


	//----- nvinfo : EIATTR_REGCOUNT
	.align		4
.L_62:
        /*0138*/ 	.byte	0x04, 0x2f
        /*013a*/ 	.short	(.L_64 - .L_63)
	.align		4
.L_63:
        /*013c*/ 	.word	index@(_ZN5flash16flash_fwd_kernelI23Flash_fwd_kernel_traitsILi64ELi128ELi64ELi4ELb0ELb0EN7cutlass10bfloat16_tE19Flash_kernel_traitsILi64ELi128ELi64ELi4ES3_EELb1ELb0ELb0ELb0ELb1ELb1ELb0ELb0EEEvNS_16Flash_fwd_paramsE)
        /*0140*/ 	.word	0x000000ff


	//----- nvinfo : EIATTR_FRAME_SIZE
	.align		4
.L_64:
        /*0144*/ 	.byte	0x04, 0x11
        /*0146*/ 	.short	(.L_66 - .L_65)
	.align		4
.L_65:
        /*0148*/ 	.word	index@(_ZN5flash16flash_fwd_kernelI23Flash_fwd_kernel_traitsILi64ELi128ELi64ELi4ELb0ELb0EN7cutlass10bfloat16_tE19Flash_kernel_traitsILi64ELi128ELi64ELi4ES3_EELb1ELb0ELb0ELb0ELb1ELb1ELb0ELb0EEEvNS_16Flash_fwd_paramsE)
        /*014c*/ 	.word	0x00000000


	//----- nvinfo : EIATTR_REGCOUNT
	.align		4
.L_66:
        /*0150*/ 	.byte	0x04, 0x2f
        /*0152*/ 	.short	(.L_68 - .L_67)
	.align		4
.L_67:
        /*0154*/ 	.word	index@(_ZN5flash16flash_fwd_kernelI23Flash_fwd_kernel_traitsILi64ELi128ELi64ELi4ELb0ELb0EN7cutlass10bfloat16_tE19Flash_kernel_traitsILi64ELi128ELi64ELi4ES3_EELb1ELb0ELb1ELb0ELb0ELb0ELb0ELb0EEEvNS_16Flash_fwd_paramsE)
        /*0158*/ 	.word	0x000000ff


	//----- nvinfo : EIATTR_FRAME_SIZE
	.align		4
.L_68:
        /*015c*/ 	.byte	0x04, 0x11
        /*015e*/ 	.short	(.L_70 - .L_69)
	.align		4
.L_69:
        /*0160*/ 	.word	index@(_ZN5flash16flash_fwd_kernelI23Flash_fwd_kernel_traitsILi64ELi128ELi64ELi4ELb0ELb0EN7cutlass10bfloat16_tE19Flash_kernel_traitsILi64ELi128ELi64ELi4ES3_EELb1ELb0ELb1ELb0ELb0ELb0ELb0ELb0EEEvNS_16Flash_fwd_paramsE)
        /*0164*/ 	.word	0x00000080


	//----- nvinfo : EIATTR_REGCOUNT
	.align		4
.L_70:
        /*0168*/ 	.byte	0x04, 0x2f
        /*016a*/ 	.short	(.L_72 - .L_71)
	.align		4
.L_71:
        /*016c*/ 	.word	index@(_ZN5flash16flash_fwd_kernelI23Flash_fwd_kernel_traitsILi64ELi128ELi64ELi4ELb0ELb0EN7cutlass10bfloat16_tE19Flash_kernel_traitsILi64ELi128ELi64ELi4ES3_EELb1ELb0ELb0ELb0ELb0ELb0ELb0ELb0EEEvNS_16Flash_fwd_paramsE)
        /*0170*/ 	.word	0x000000ff


	//----- nvinfo : EIATTR_FRAME_SIZE
	.align		4
.L_72:
        /*0174*/ 	.byte	0x04, 0x11
        /*0176*/ 	.short	(.L_74 - .L_73)
	.align		4
.L_73:
        /*0178*/ 	.word	index@(_ZN5flash16flash_fwd_kernelI23Flash_fwd_kernel_traitsILi64ELi128ELi64ELi4ELb0ELb0EN7cutlass10bfloat16_tE19Flash_kernel_traitsILi64ELi128ELi64ELi4ES3_EELb1ELb0ELb0ELb0ELb0ELb0ELb0ELb0EEEvNS_16Flash_fwd_paramsE)
        /*017c*/ 	.word	0x00000010


	//----- nvinfo : EIATTR_REGCOUNT
	.align		4
.L_74:
        /*0180*/ 	.byte	0x04, 0x2f
        /*0182*/ 	.short	(.L_76 - .L_75)
	.align		4
.L_75:
        /*0184*/ 	.word	index@(_ZN5flash16flash_fwd_kernelI23Flash_fwd_kernel_traitsILi64ELi128ELi64ELi4ELb0ELb0EN7cutlass10bfloat16_tE19Flash_kernel_traitsILi64ELi128ELi64ELi4ES3_EELb0ELb0ELb0ELb0ELb0ELb1ELb1ELb0EEEvNS_16Flash_fwd_paramsE)
        /*0188*/ 	.word	0x000000fd


	//----- nvinfo : EIATTR_FRAME_SIZE
	.align		4
.L_76:
        /*018c*/ 	.byte	0x04, 0x11
        /*018e*/ 	.short	(.L_78 - .L_77)
	.align		4
.L_77:
        /*0190*/ 	.word	index@(_ZN5flash16flash_fwd_kernelI23Flash_fwd_kernel_traitsILi64ELi128ELi64ELi4ELb0ELb0EN7cutlass10bfloat16_tE19Flash_kernel_traitsILi64ELi128ELi64ELi4ES3_EELb0ELb0ELb0ELb0ELb0ELb1ELb1ELb0EEEvNS_16Flash_fwd_paramsE)
        /*0194*/ 	.word	0x00000000


	//----- nvinfo : EIATTR_REGCOUNT
	.align		4
.L_78:
        /*0198*/ 	.byte	0x04, 0x2f
        /*019a*/ 	.short	(.L_80 - .L_79)
	.align		4
.L_79:
        /*019c*/ 	.word	index@(_ZN5flash16flash_fwd_kernelI23Flash_fwd_kernel_traitsILi64ELi128ELi64ELi4ELb0ELb0EN7cutlass10bfloat16_tE19Flash_kernel_traitsILi64ELi128ELi64ELi4ES3_EELb1ELb0ELb0ELb0ELb0ELb1ELb0ELb0EEEvNS_16Flash_fwd_paramsE)
        /*01a0*/ 	.word	0x000000fe


	//----- nvinfo : EIATTR_FRAME_SIZE
	.align		4
.L_80:
        /*01a4*/ 	.byte	0x04, 0x11
        /*01a6*/ 	.short	(.L_82 - .L_81)
	.align		4
.L_81:
        /*01a8*/ 	.word	index@(_ZN5flash16flash_fwd_kernelI23Flash_fwd_kernel_traitsILi64ELi128ELi64ELi4ELb0ELb0EN7cutlass10bfloat16_tE19Flash_kernel_traitsILi64ELi128ELi64ELi4ES3_EELb1ELb0ELb0ELb0ELb0ELb1ELb0ELb0EEEvNS_16Flash_fwd_paramsE)
        /*01ac*/ 	.word	0x00000000


	//----- nvinfo : EIATTR_REGCOUNT
	.align		4
.L_82:
        /*01b0*/ 	.byte	0x04, 0x2f
        /*01b2*/ 	.short	(.L_84 - .L_83)
	.align		4
.L_83:
        /*01b4*/ 	.word	index@(_ZN5flash16flash_fwd_kernelI23Flash_fwd_kernel_traitsILi64ELi128ELi128ELi4ELb0ELb0EN7cutlass10bfloat16_tE19Flash_kernel_traitsILi64ELi128ELi128ELi4ES3_EELb0ELb0ELb1ELb1ELb0ELb0ELb1ELb0EEEvNS_16Flash_fwd_paramsE)
        /*01b8*/ 	.word	0x000000ff


	//----- nvinfo : EIATTR_FRAME_SIZE
	.align		4
.L_84:
        /*01bc*/ 	.byte	0x04, 0x11
        /*01be*/ 	.short	(.L_86 - .L_85)
	.align		4
.L_85:
        /*01c0*/ 	.word	index@(_ZN5flash16flash_fwd_kernelI23Flash_fwd_kernel_traitsILi64ELi128ELi128ELi4ELb0ELb0EN7cutlass10bfloat16_tE19Flash_kernel_traitsILi64ELi128ELi128ELi4ES3_EELb0ELb0ELb1ELb1ELb0ELb0ELb1ELb0EEEvNS_16Flash_fwd_paramsE)
        /*01c4*/ 	.word	0x00000168


	//----- nvinfo : EIATTR_REGCOUNT
	.align		4
.L_86:
        /*01c8*/ 	.byte	0x04, 0x2f
        /*01ca*/ 	.short	(.L_88 - .L_87)
	.align		4
.L_87:
        /*01cc*/ 	.word	index@(_ZN5flash16flash_fwd_kernelI23Flash_fwd_kernel_traitsILi64ELi128ELi128ELi4ELb0ELb0EN7cutlass10bfloat16_tE19Flash_kernel_traitsILi64ELi128ELi128ELi4ES3_EELb0ELb0ELb1ELb1ELb0ELb0ELb0ELb0EEEvNS_16Flash_fwd_paramsE)
        /*01d0*/ 	.word	0x000000ff


	//----- nvinfo : EIATTR_FRAME_SIZE
	.align		4
.L_88:
        /*01d4*/ 	.byte	0x04, 0x11
        /*01d6*/ 	.short	(.L_90 - .L_89)
	.align		4
.L_89:
        /*01d8*/ 	.word	index@(_ZN5flash16flash_fwd_kernelI23Flash_fwd_kernel_traitsILi64ELi128ELi128ELi4ELb0ELb0EN7cutlass10bfloat16_tE19Flash_kernel_traitsILi64ELi128ELi128ELi4ES3_EELb0ELb0ELb1ELb1ELb0ELb0ELb0ELb0EEEvNS_16Flash_fwd_paramsE)
        /*01dc*/ 	.word	0x00000130


	//----- nvinfo : EIATTR_REGCOUNT
	.align		4
.L_90:
        /*01e0*/ 	.byte	0x04, 0x2f
        /*01e2*/ 	.short	(.L_92 - .L_91)
	.align		4
.L_91:
        /*01e4*/ 	.word	index@(_ZN5flash16flash_fwd_kernelI23Flash_fwd_kernel_traitsILi64ELi128ELi128ELi4ELb0ELb0EN7cutlass10bfloat16_tE19Flash_kernel_traitsILi64ELi128ELi128ELi4ES3_EELb0ELb0ELb1ELb0ELb0ELb0ELb1ELb0EEEvNS_16Flash_fwd_paramsE)
        /*01e8*/ 	.word	0x000000ff


	//----- nvinfo : EIATTR_FRAME_SIZE
	.align		4
.L_92:
        /*01ec*/ 	.byte	0x04, 0x11
        /*01ee*/ 	.short	(.L_94 - .L_93)
	.align		4
.L_93:
        /*01f0*/ 	.word	index@(_ZN5flash16flash_fwd_kernelI23Flash_fwd_kernel_traitsILi64ELi128ELi128ELi4ELb0ELb0EN7cutlass10bfloat16_tE19Flash_kernel_traitsILi64ELi128ELi128ELi4ES3_EELb0ELb0ELb1ELb0ELb0ELb0ELb1ELb0EEEvNS_16Flash_fwd_paramsE)
        /*01f4*/ 	.word	0x00000138


	//----- nvinfo : EIATTR_REGCOUNT
	.align		4
.L_94:
        /*01f8*/ 	.byte	0x04, 0x2f
        /*01fa*/ 	.short	(.L_96 - .L_95)
	.align		4
.L_95:
        /*01fc*/ 	.word	index@(_ZN5flash16flash_fwd_kernelI23Flash_fwd_kernel_traitsILi64ELi128ELi128ELi4ELb0ELb0EN7cutlass10bfloat16_tE19Flash_kernel_traitsILi64ELi128ELi128ELi4ES3_EELb0ELb0ELb1ELb0ELb0ELb0ELb0ELb0EEEvNS_16Flash_fwd_paramsE)
        /*0200*/ 	.word	0x000000ff


	//----- nvinfo : EIATTR_FRAME_SIZE
	.align		4
.L_96:
        /*0204*/ 	.byte	0x04, 0x11
        /*0206*/ 	.short	(.L_98 - .L_97)
	.align		4
.L_97:
        /*0208*/ 	.word	index@(_ZN5flash16flash_fwd_kernelI23Flash_fwd_kernel_traitsILi64ELi128ELi128ELi4ELb0ELb0EN7cutlass10bfloat16_tE19Flash_kernel_traitsILi64ELi128ELi128ELi4ES3_EELb0ELb0ELb1ELb0ELb0ELb0ELb0ELb0EEEvNS_16Flash_fwd_paramsE)
        /*020c*/ 	.word	0x00000148


	//----- nvinfo : EIATTR_REGCOUNT
	.align		4
.L_98:
        /*0210*/ 	.byte	0x04, 0x2f
        /*0212*/ 	.short	(.L_100 - .L_99)
	.align		4
.L_99:
        /*0214*/ 	.word	index@(_ZN5flash16flash_fwd_kernelI23Flash_fwd_kernel_traitsILi64ELi128ELi128ELi4ELb0ELb0EN7cutlass10bfloat16_tE19Flash_kernel_traitsILi64ELi128ELi128ELi4ES3_EELb0ELb0ELb1ELb0ELb0ELb1ELb1ELb0EEEvNS_16Flash_fwd_paramsE)
        /*0218*/ 	.word	0x000000ff


	//----- nvinfo : EIATTR_FRAME_SIZE
	.align		4
.L_100:
        /*021c*/ 	.byte	0x04, 0x11
        /*021e*/ 	.short	(.L_102 - .L_101)
	.align		4
.L_101:
        /*0220*/ 	.word	index@(_ZN5flash16flash_fwd_kernelI23Flash_fwd_kernel_traitsILi64ELi128ELi128ELi4ELb0ELb0EN7cutlass10bfloat16_tE19Flash_kernel_traitsILi64ELi128ELi128ELi4ES3_EELb0ELb0ELb1ELb0ELb0ELb1ELb1ELb0EEEvNS_16Flash_fwd_paramsE)
        /*0224*/ 	.word	0x000000b0


	//----- nvinfo : EIATTR_REGCOUNT
	.align		4
.L_102:
        /*0228*/ 	.byte	0x04, 0x2f
        /*022a*/ 	.short	(.L_104 - .L_103)
	.align		4
.L_103:
        /*022c*/ 	.word	index@(_ZN5flash16flash_fwd_kernelI23Flash_fwd_kernel_traitsILi64ELi128ELi128ELi4ELb0ELb0EN7cutlass10bfloat16_tE19Flash_kernel_traitsILi64ELi128ELi128ELi4ES3_EELb0ELb0ELb1ELb0ELb0ELb1ELb0ELb0EEEvNS_16Flash_fwd_paramsE)
        /*0230*/ 	.word	0x000000ff


	//----- nvinfo : EIATTR_FRAME_SIZE
	.align		4
.L_104:
        /*0234*/ 	.byte	0x04, 0x11
        /*0236*/ 	.short	(.L_106 - .L_105)
	.align		4
.L_105:
        /*0238*/ 	.word	index@(_ZN5flash16flash_fwd_kernelI23Flash_fwd_kernel_traitsILi64ELi128ELi128ELi4ELb0ELb0EN7cutlass10bfloat16_tE19Flash_kernel_traitsILi64ELi128ELi128ELi4ES3_EELb0ELb0ELb1ELb0ELb0ELb1ELb0ELb0EEEvNS_16Flash_fwd_paramsE)
        /*023c*/ 	.word	0x00000108


	//----- nvinfo : EIATTR_REGCOUNT
	.align		4
.L_106:
        /*0240*/ 	.byte	0x04, 0x2f
        /*0242*/ 	.short	(.L_108 - .L_107)
	.align		4
.L_107:
        /*0244*/ 	.word	index@(_ZN5flash16flash_fwd_kernelI23Flash_fwd_kernel_traitsILi64ELi128ELi128ELi4ELb0ELb0EN7cutlass10bfloat16_tE19Flash_kernel_traitsILi64ELi128ELi128ELi4ES3_EELb0ELb0ELb0ELb1ELb0ELb0ELb1ELb0EEEvNS_16Flash_fwd_paramsE)
        /*0248*/ 	.word	0x000000ff


	//----- nvinfo : EIATTR_FRAME_SIZE
	.align		4
.L_108:
        /*024c*/ 	.byte	0x04, 0x11
        /*024e*/ 	.short	(.L_110 - .L_109)
	.align		4
.L_109:
        /*0250*/ 	.word	index@(_ZN5flash16flash_fwd_kernelI23Flash_fwd_kernel_traitsILi64ELi128ELi128ELi4ELb0ELb0EN7cutlass10bfloat16_tE19Flash_kernel_traitsILi64ELi128ELi128ELi4ES3_EELb0ELb0ELb0ELb1ELb0ELb0ELb1ELb0EEEvNS_16Flash_fwd_paramsE)
        /*0254*/ 	.word	0x000000a0


	//----- nvinfo : EIATTR_REGCOUNT
	.align		4
.L_110:
        /*0258*/ 	.byte	0x04, 0x2f
        /*025a*/ 	.short	(.L_112 - .L_111)
	.align		4
.L_111:
        /*025c*/ 	.word	index@(_ZN5flash16flash_fwd_kernelI23Flash_fwd_kernel_traitsILi64ELi128ELi128ELi4ELb0ELb0EN7cutlass10bfloat16_tE19Flash_kernel_traitsILi64ELi128ELi128ELi4ES3_EELb0ELb0ELb0ELb1ELb0ELb0ELb0ELb0EEEvNS_16Flash_fwd_paramsE)
        /*0260*/ 	.word	0x000000ff


	//----- nvinfo : EIATTR_FRAME_SIZE
	.align		4
.L_112:
        /*0264*/ 	.byte	0x04, 0x11
        /*0266*/ 	.short	(.L_114 - .L_113)
	.align		4
.L_113:
        /*0268*/ 	.word	index@(_ZN5flash16flash_fwd_kernelI23Flash_fwd_kernel_traitsILi64ELi128ELi128ELi4ELb0ELb0EN7cutlass10bfloat16_tE19Flash_kernel_traitsILi64ELi128ELi128ELi4ES3_EELb0ELb0ELb0ELb1ELb0ELb0ELb0ELb0EEEvNS_16Flash_fwd_paramsE)
        /*026c*/ 	.word	0x000000c8


	//----- nvinfo : EIATTR_REGCOUNT
	.align		4
.L_114:
        /*0270*/ 	.byte	0x04, 0x2f
        /*0272*/ 	.short	(.L_116 - .L_115)
	.align		4
.L_115:
        /*0274*/ 	.word	index@(_ZN5flash16flash_fwd_kernelI23Flash_fwd_kernel_traitsILi64ELi128ELi128ELi4ELb0ELb0EN7cutlass10bfloat16_tE19Flash_kernel_traitsILi64ELi128ELi128ELi4ES3_EELb0ELb0ELb0ELb0ELb0ELb0ELb1ELb0EEEvNS_16Flash_fwd_paramsE)
        /*0278*/ 	.word	0x000000ff


	//----- nvinfo : EIATTR_FRAME_SIZE
	.align		4
.L_116:
        /*027c*/ 	.byte	0x04, 0x11
        /*027e*/ 	.short	(.L_118 - .L_117)
	.align		4
.L_117:
        /*0280*/ 	.word	index@(_ZN5flash16flash_fwd_kernelI23Flash_fwd_kernel_traitsILi64ELi128ELi128ELi4ELb0ELb0EN7cutlass10bfloat16_tE19Flash_kernel_traitsILi64ELi128ELi128ELi4ES3_EELb0ELb0ELb0ELb0ELb0ELb0ELb1ELb0EEEvNS_16Flash_fwd_paramsE)
        /*0284*/ 	.word	0x00000068


	//----- nvinfo : EIATTR_REGCOUNT
	.align		4
.L_118:
        /*0288*/ 	.byte	0x04, 0x2f
        /*028a*/ 	.short	(.L_120 - .L_119)
	.align		4
.L_119:
        /*028c*/ 	.word	index@(_ZN5flash16flash_fwd_kernelI23Flash_fwd_kernel_traitsILi64ELi128ELi128ELi4ELb0ELb0EN7cutlass10bfloat16_tE19Flash_kernel_traitsILi64ELi128ELi128ELi4ES3_EELb0ELb0ELb0ELb0ELb0ELb0ELb0ELb0EEEvNS_16Flash_fwd_paramsE)
        /*0290*/ 	.word	0x000000ff


	//----- nvinfo : EIATTR_FRAME_SIZE
	.align		4
.L_120:
        /*0294*/ 	.byte	0x04, 0x11
        /*0296*/ 	.short	(.L_122 - .L_121)
	.align		4
.L_121:
        /*0298*/ 	.word	index@(_ZN5flash16flash_fwd_kernelI23Flash_fwd_kernel_traitsILi64ELi128ELi128ELi4ELb0ELb0EN7cutlass10bfloat16_tE19Flash_kernel_traitsILi64ELi128ELi128ELi4ES3_EELb0ELb0ELb0ELb0ELb0ELb0ELb0ELb0EEEvNS_16Flash_fwd_paramsE)
        /*029c*/ 	.word	0x000000e8


	//----- nvinfo : EIATTR_REGCOUNT
	.align		4
.L_122:
        /*02a0*/ 	.byte	0x04, 0x2f
        /*02a2*/ 	.short	(.L_124 - .L_123)
	.align		4
.L_123:
        /*02a4*/ 	.word	index@(_ZN5flash16flash_fwd_kernelI23Flash_fwd_kernel_traitsILi64ELi128ELi128ELi4ELb0ELb0EN7cutlass10bfloat16_tE19Flash_kernel_traitsILi64ELi128ELi128ELi4ES3_EELb0ELb0ELb0ELb0ELb1ELb1ELb1ELb0EEEvNS_16Flash_fwd_paramsE)
        /*02a8*/ 	.word	0x000000ff


	//----- nvinfo : EIATTR_FRAME_SIZE
	.align		4
.L_124:
        /*02ac*/ 	.byte	0x04, 0x11
        /*02ae*/ 	.short	(.L_126 - .L_125)
	.align		4
.L_125:
        /*02b0*/ 	.word	index@(_ZN5flash16flash_fwd_kernelI23Flash_fwd_kernel_traitsILi64ELi128ELi128ELi4ELb0ELb0EN7cutlass10bfloat16_tE19Flash_kernel_traitsILi64ELi128ELi128ELi4ES3_EELb0ELb0ELb0ELb0ELb1ELb1ELb1ELb0EEEvNS_16Flash_fwd_paramsE)
        /*02b4*/ 	.word	0x000000e8


	//----- nvinfo : EIATTR_REGCOUNT
	.align		4
.L_126:
        /*02b8*/ 	.byte	0x04, 0x2f
        /*02ba*/ 	.short	(.L_128 - .L_127)
	.align		4
.L_127:
        /*02bc*/ 	.word	index@(_ZN5flash16flash_fwd_kernelI23Flash_fwd_kernel_traitsILi64ELi128ELi128ELi4ELb0ELb0EN7cutlass10bfloat16_tE19Flash_kernel_traitsILi64ELi128ELi128ELi4ES3_EELb0ELb0ELb0ELb0ELb1ELb1ELb0ELb0EEEvNS_16Flash_fwd_paramsE)
        /*02c0*/ 	.word	0x000000ff


	//----- nvinfo : EIATTR_FRAME_SIZE
	.align		4
.L_128:
        /*02c4*/ 	.byte	0x04, 0x11
        /*02c6*/ 	.short	(.L_130 - .L_129)
	.align		4
.L_129:
        /*02c8*/ 	.word	index@(_ZN5flash16flash_fwd_kernelI23Flash_fwd_kernel_traitsILi64ELi128ELi128ELi4ELb0ELb0EN7cutlass10bfloat16_tE19Flash_kernel_traitsILi64ELi128ELi128ELi4ES3_EELb0ELb0ELb0ELb0ELb1ELb1ELb0ELb0EEEvNS_16Flash_fwd_paramsE)
        /*02cc*/ 	.word	0x000000e8


	//----- nvinfo : EIATTR_REGCOUNT
	.align		4
.L_130:
        /*02d0*/ 	.byte	0x04, 0x2f
        /*02d2*/ 	.short	(.L_132 - .L_131)
	.align		4
.L_131:
        /*02d4*/ 	.word	index@(_ZN5flash16flash_fwd_kernelI23Flash_fwd_kernel_traitsILi64ELi128ELi128ELi4ELb0ELb0EN7cutlass10bfloat16_tE19Flash_kernel_traitsILi64ELi128ELi128ELi4ES3_EELb0ELb0ELb0ELb0ELb0ELb1ELb1ELb0EEEvNS_16Flash_fwd_paramsE)
        /*02d8*/ 	.word	0x000000ff


	//----- nvinfo : EIATTR_FRAME_SIZE
	.align		4
.L_132:
        /*02dc*/ 	.byte	0x04, 0x11
        /*02de*/ 	.short	(.L_134 - .L_133)
	.align		4
.L_133:
        /*02e0*/ 	.word	index@(_ZN5flash16flash_fwd_kernelI23Flash_fwd_kernel_traitsILi64ELi128ELi128ELi4ELb0ELb0EN7cutlass10bfloat16_tE19Flash_kernel_traitsILi64ELi128ELi128ELi4ES3_EELb0ELb0ELb0ELb0ELb0ELb1ELb1ELb0EEEvNS_16Flash_fwd_paramsE)
        /*02e4*/ 	.word	0x00000080


	//----- nvinfo : EIATTR_REGCOUNT
	.align		4
.L_134:
        /*02e8*/ 	.byte	0x04, 0x2f
        /*02ea*/ 	.short	(.L_136 - .L_135)
	.align		4
.L_135:
        /*02ec*/ 	.word	index@(_ZN5flash16flash_fwd_kernelI23Flash_fwd_kernel_traitsILi64ELi128ELi128ELi4ELb0ELb0EN7cutlass10bfloat16_tE19Flash_kernel_traitsILi64ELi128ELi128ELi4ES3_EELb0ELb0ELb0ELb0ELb0ELb1ELb0ELb0EEEvNS_16Flash_fwd_paramsE)
        /*02f0*/ 	.word	0x000000ff


	//----- nvinfo : EIATTR_FRAME_SIZE
	.align		4
.L_136:
        /*02f4*/ 	.byte	0x04, 0x11
        /*02f6*/ 	.short	(.L_138 - .L_137)
	.align		4
.L_137:
        /*02f8*/ 	.word	index@(_ZN5flash16flash_fwd_kernelI23Flash_fwd_kernel_traitsILi64ELi128ELi128ELi4ELb0ELb0EN7cutlass10bfloat16_tE19Flash_kernel_traitsILi64ELi128ELi128ELi4ES3_EELb0ELb0ELb0ELb0ELb0ELb1ELb0ELb0EEEvNS_16Flash_fwd_paramsE)
        /*02fc*/ 	.word	0x000000c0


	//----- nvinfo : EIATTR_MIN_STACK_SIZE
	.align		4
.L_138:
        /*0300*/ 	.byte	0x04, 0x12
        /*0302*/ 	.short	(.L_140 - .L_139)
	.align		4
.L_139:
        /*0304*/ 	.word	index@(_ZN5flash16flash_fwd_kernelI23Flash_fwd_kernel_traitsILi64ELi128ELi128ELi4ELb0ELb0EN7cutlass10bfloat16_tE19Flash_kernel_traitsILi64ELi128ELi128ELi4ES3_EELb0ELb0ELb0ELb0ELb0ELb1ELb0ELb0EEEvNS_16Flash_fwd_paramsE)
        /*0308*/ 	.word	0x000000c0


	//----- nvinfo : EIATTR_MIN_STACK_SIZE
	.align		4
.L_140:
        /*030c*/ 	.byte	0x04, 0x12
        /*030e*/ 	.short	(.L_142 - .L_141)
	.align		4
.L_141:
        /*0310*/ 	.word	index@(_ZN5flash16flash_fwd_kernelI23Flash_fwd_kernel_traitsILi64ELi128ELi128ELi4ELb0ELb0EN7cutlass10bfloat16_tE19Flash_kernel_traitsILi64ELi128ELi128ELi4ES3_EELb0ELb0ELb0ELb0ELb0ELb1ELb1ELb0EEEvNS_16Flash_fwd_paramsE)
        /*0314*/ 	.word	0x00000080


	//----- nvinfo : EIATTR_MIN_STACK_SIZE
	.align		4
.L_142:
        /*0318*/ 	.byte	0x04, 0x12
        /*031a*/ 	.short	(.L_144 - .L_143)
	.align		4
.L_143:
        /*031c*/ 	.word	index@(_ZN5flash16flash_fwd_kernelI23Flash_fwd_kernel_traitsILi64ELi128ELi128ELi4ELb0ELb0EN7cutlass10bfloat16_tE19Flash_kernel_traitsILi64ELi128ELi128ELi4ES3_EELb0ELb0ELb0ELb0ELb1ELb1ELb0ELb0EEEvNS_16Flash_fwd_paramsE)
        /*0320*/ 	.word	0x000000e8


	//----- nvinfo : EIATTR_MIN_STACK_SIZE
	.align		4
.L_144:
        /*0324*/ 	.byte	0x04, 0x12
        /*0326*/ 	.short	(.L_146 - .L_145)
	.align		4
.L_145:
        /*0328*/ 	.word	index@(_ZN5flash16flash_fwd_kernelI23Flash_fwd_kernel_traitsILi64ELi128ELi128ELi4ELb0ELb0EN7cutlass10bfloat16_tE19Flash_kernel_traitsILi64ELi128ELi128ELi4ES3_EELb0ELb0ELb0ELb0ELb1ELb1ELb1ELb0EEEvNS_16Flash_fwd_paramsE)
        /*032c*/ 	.word	0x000000e8


	//----- nvinfo : EIATTR_MIN_STACK_SIZE
	.align		4
.L_146:
        /*0330*/ 	.byte	0x04, 0x12
        /*0332*/ 	.short	(.L_148 - .L_147)
	.align		4
.L_147:
        /*0334*/ 	.word	index@(_ZN5flash16flash_fwd_kernelI23Flash_fwd_kernel_traitsILi64ELi128ELi128ELi4ELb0ELb0EN7cutlass10bfloat16_tE19Flash_kernel_traitsILi64ELi128ELi128ELi4ES3_EELb0ELb0ELb0ELb0ELb0ELb0ELb0ELb0EEEvNS_16Flash_fwd_paramsE)
        /*0338*/ 	.word	0x000000e8


	//----- nvinfo : EIATTR_MIN_STACK_SIZE
	.align		4
.L_148:
        /*033c*/ 	.byte	0x04, 0x12
        /*033e*/ 	.short	(.L_150 - .L_149)
	.align		4
.L_149:
        /*0340*/ 	.word	index@(_ZN5flash16flash_fwd_kernelI23Flash_fwd_kernel_traitsILi64ELi128ELi128ELi4ELb0ELb0EN7cutlass10bfloat16_tE19Flash_kernel_traitsILi64ELi128ELi128ELi4ES3_EELb0ELb0ELb0ELb0ELb0ELb0ELb1ELb0EEEvNS_16Flash_fwd_paramsE)
        /*0344*/ 	.word	0x00000068


	//----- nvinfo : EIATTR_MIN_STACK_SIZE
	.align		4
.L_150:
        /*0348*/ 	.byte	0x04, 0x12
        /*034a*/ 	.short	(.L_152 - .L_151)
	.align		4
.L_151:
        /*034c*/ 	.word	index@(_ZN5flash16flash_fwd_kernelI23Flash_fwd_kernel_traitsILi64ELi128ELi128ELi4ELb0ELb0EN7cutlass10bfloat16_tE19Flash_kernel_traitsILi64ELi128ELi128ELi4ES3_EELb0ELb0ELb0ELb1ELb0ELb0ELb0ELb0EEEvNS_16Flash_fwd_paramsE)
        /*0350*/ 	.word	0x000000c8


	//----- nvinfo : EIATTR_MIN_STACK_SIZE
	.align		4
.L_152:
        /*0354*/ 	.byte	0x04, 0x12
        /*0356*/ 	.short	(.L_154 - .L_153)
	.align		4
.L_153:
        /*0358*/ 	.word	index@(_ZN5flash16flash_fwd_kernelI23Flash_fwd_kernel_traitsILi64ELi128ELi128ELi4ELb0ELb0EN7cutlass10bfloat16_tE19Flash_kernel_traitsILi64ELi128ELi128ELi4ES3_EELb0ELb0ELb0ELb1ELb0ELb0ELb1ELb0EEEvNS_16Flash_fwd_paramsE)
        /*035c*/ 	.word	0x000000a0


	//----- nvinfo : EIATTR_MIN_STACK_SIZE
	.align		4
.L_154:
        /*0360*/ 	.byte	0x04, 0x12
        /*0362*/ 	.short	(.L_156 - .L_155)
	.align		4
.L_155:
        /*0364*/ 	.word	index@(_ZN5flash16flash_fwd_kernelI23Flash_fwd_kernel_traitsILi64ELi128ELi128ELi4ELb0ELb0EN7cutlass10bfloat16_tE19Flash_kernel_traitsILi64ELi128ELi128ELi4ES3_EELb0ELb0ELb1ELb0ELb0ELb1ELb0ELb0EEEvNS_16Flash_fwd_paramsE)
        /*0368*/ 	.word	0x00000108


	//----- nvinfo : EIATTR_MIN_STACK_SIZE
	.align		4
.L_156:
        /*036c*/ 	.byte	0x04, 0x12
        /*036e*/ 	.short	(.L_158 - .L_157)
	.align		4
.L_157:
        /*0370*/ 	.word	index@(_ZN5flash16flash_fwd_kernelI23Flash_fwd_kernel_traitsILi64ELi128ELi128ELi4ELb0ELb0EN7cutlass10bfloat16_tE19Flash_kernel_traitsILi64ELi128ELi128ELi4ES3_EELb0ELb0ELb1ELb0ELb0ELb1ELb1ELb0EEEvNS_16Flash_fwd_paramsE)
        /*0374*/ 	.word	0x000000b0


	//----- nvinfo : EIATTR_MIN_STACK_SIZE
	.align		4
.L_158:
        /*0378*/ 	.byte	0x04, 0x12
        /*037a*/ 	.short	(.L_160 - .L_159)
	.align		4
.L_159:
        /*037c*/ 	.word	index@(_ZN5flash16flash_fwd_kernelI23Flash_fwd_kernel_traitsILi64ELi128ELi128ELi4ELb0ELb0EN7cutlass10bfloat16_tE19Flash_kernel_traitsILi64ELi128ELi128ELi4ES3_EELb0ELb0ELb1ELb0ELb0ELb0ELb0ELb0EEEvNS_16Flash_fwd_paramsE)
        /*0380*/ 	.word	0x00000148


	//----- nvinfo : EIATTR_MIN_STACK_SIZE
	.align		4
.L_160:
        /*0384*/ 	.byte	0x04, 0x12
        /*0386*/ 	.short	(.L_162 - .L_161)
	.align		4
.L_161:
        /*0388*/ 	.word	index@(_ZN5flash16flash_fwd_kernelI23Flash_fwd_kernel_traitsILi64ELi128ELi128ELi4ELb0ELb0EN7cutlass10bfloat16_tE19Flash_kernel_traitsILi64ELi128ELi128ELi4ES3_EELb0ELb0ELb1ELb0ELb0ELb0ELb1ELb0EEEvNS_16Flash_fwd_paramsE)
        /*038c*/ 	.word	0x00000138


	//----- nvinfo : EIATTR_MIN_STACK_SIZE
	.align		4
.L_162:
        /*0390*/ 	.byte	0x04, 0x12
        /*0392*/ 	.short	(.L_164 - .L_163)
	.align		4
.L_163:
        /*0394*/ 	.word	index@(_ZN5flash16flash_fwd_kernelI23Flash_fwd_kernel_traitsILi64ELi128ELi128ELi4ELb0ELb0EN7cutlass10bfloat16_tE19Flash_kernel_traitsILi64ELi128ELi128ELi4ES3_EELb0ELb0ELb1ELb1ELb0ELb0ELb0ELb0EEEvNS_16Flash_fwd_paramsE)
        /*0398*/ 	.word	0x00000130


	//----- nvinfo : EIATTR_MIN_STACK_SIZE
	.align		4
.L_164:
        /*039c*/ 	.byte	0x04, 0x12
        /*039e*/ 	.short	(.L_166 - .L_165)
	.align		4
.L_165:
        /*03a0*/ 	.word	index@(_ZN5flash16flash_fwd_kernelI23Flash_fwd_kernel_traitsILi64ELi128ELi128ELi4ELb0ELb0EN7cutlass10bfloat16_tE19Flash_kernel_traitsILi64ELi128ELi128ELi4ES3_EELb0ELb0ELb1ELb1ELb0ELb0ELb1ELb0EEEvNS_16Flash_fwd_paramsE)
        /*03a4*/ 	.word	0x00000168


	//----- nvinfo : EIATTR_MIN_STACK_SIZE
	.align		4
.L_166:
        /*03a8*/ 	.byte	0x04, 0x12
        /*03aa*/ 	.short	(.L_168 - .L_167)
	.align		4
.L_167:
        /*03ac*/ 	.word	index@(_ZN5flash16flash_fwd_kernelI23Flash_fwd_kernel_traitsILi64ELi128ELi64ELi4ELb0ELb0EN7cutlass10bfloat16_tE19Flash_kernel_traitsILi64ELi128ELi64ELi4ES3_EELb1ELb0ELb0ELb0ELb0ELb1ELb0ELb0EEEvNS_16Flash_fwd_paramsE)
        /*03b0*/ 	.word	0x00000000


	//----- nvinfo : EIATTR_MIN_STACK_SIZE
	.align		4
.L_168:
        /*03b4*/ 	.byte	0x04, 0x12
        /*03b6*/ 	.short	(.L_170 - .L_169)
	.align		4
.L_169:
        /*03b8*/ 	.word	index@(_ZN5flash16flash_fwd_kernelI23Flash_fwd_kernel_traitsILi64ELi128ELi64ELi4ELb0ELb0EN7cutlass10bfloat16_tE19Flash_kernel_traitsILi64ELi128ELi64ELi4ES3_EELb0ELb0ELb0ELb0ELb0ELb1ELb1ELb0EEEvNS_16Flash_fwd_paramsE)
        /*03bc*/ 	.word	0x00000000


	//----- nvinfo : EIATTR_MIN_STACK_SIZE
	.align		4
.L_170:
        /*03c0*/ 	.byte	0x04, 0x12
        /*03c2*/ 	.short	(.L_172 - .L_171)
	.align		4
.L_171:
        /*03c4*/ 	.word	index@(_ZN5flash16flash_fwd_kernelI23Flash_fwd_kernel_traitsILi64ELi128ELi64ELi4ELb0ELb0EN7cutlass10bfloat16_tE19Flash_kernel_traitsILi64ELi128ELi64ELi4ES3_EELb1ELb0ELb0ELb0ELb0ELb0ELb0ELb0EEEvNS_16Flash_fwd_paramsE)
        /*03c8*/ 	.word	0x00000010


	//----- nvinfo : EIATTR_MIN_STACK_SIZE
	.align		4
.L_172:
        /*03cc*/ 	.byte	0x04, 0x12
        /*03ce*/ 	.short	(.L_174 - .L_173)
	.align		4
.L_173:
        /*03d0*/ 	.word	index@(_ZN5flash16flash_fwd_kernelI23Flash_fwd_kernel_traitsILi64ELi128ELi64ELi4ELb0ELb0EN7cutlass10bfloat16_tE19Flash_kernel_traitsILi64ELi128ELi64ELi4ES3_EELb1ELb0ELb1ELb0ELb0ELb0ELb0ELb0EEEvNS_16Flash_fwd_paramsE)
        /*03d4*/ 	.word	0x00000080


	//----- nvinfo : EIATTR_MIN_STACK_SIZE
	.align		4
.L_174:
        /*03d8*/ 	.byte	0x04, 0x12
        /*03da*/ 	.short	(.L_176 - .L_175)
	.align		4
.L_175:
        /*03dc*/ 	.word	index@(_ZN5flash16flash_fwd_kernelI23Flash_fwd_kernel_traitsILi64ELi128ELi64ELi4ELb0ELb0EN7cutlass10bfloat16_tE19Flash_kernel_traitsILi64ELi128ELi64ELi4ES3_EELb1ELb0ELb0ELb0ELb1ELb1ELb0ELb0EEEvNS_16Flash_fwd_paramsE)
        /*03e0*/ 	.word	0x00000000


	//----- nvinfo : EIATTR_MIN_STACK_SIZE
	.align		4
.L_176:
        /*03e4*/ 	.byte	0x04, 0x12
        /*03e6*/ 	.short	(.L_178 - .L_177)
	.align		4
.L_177:
        /*03e8*/ 	.word	index@(_ZN5flash16flash_fwd_kernelI23Flash_fwd_kernel_traitsILi64ELi128ELi64ELi4ELb0ELb0EN7cutlass10bfloat16_tE19Flash_kernel_traitsILi64ELi128ELi64ELi4ES3_EELb0ELb0ELb0ELb0ELb1ELb1ELb1ELb0EEEvNS_16Flash_fwd_paramsE)
        /*03ec*/ 	.word	0x00000000


	//----- nvinfo : EIATTR_MIN_STACK_SIZE
	.align		4
.L_178:
        /*03f0*/ 	.byte	0x04, 0x12
        /*03f2*/ 	.short	(.L_180 - .L_179)
	.align		4
.L_179:
        /*03f4*/ 	.word	index@(_ZN5flash16flash_fwd_kernelI23Flash_fwd_kernel_traitsILi64ELi128ELi64ELi4ELb0ELb0EN7cutlass10bfloat16_tE19Flash_kernel_traitsILi64ELi128ELi64ELi4ES3_EELb1ELb0ELb0ELb1ELb0ELb0ELb0ELb0EEEvNS_16Flash_fwd_paramsE)
        /*03f8*/ 	.word	0x00000020


	//----- nvinfo : EIATTR_MIN_STACK_SIZE
	.align		4
.L_180:
        /*03fc*/ 	.byte	0x04, 0x12
        /*03fe*/ 	.short	(.L_182 - .L_181)
	.align		4
.L_181:
        /*0400*/ 	.word	index@(_ZN5flash16flash_fwd_kernelI23Flash_fwd_kernel_traitsILi64ELi128ELi64ELi4ELb0ELb0EN7cutlass10bfloat16_tE19Flash_kernel_traitsILi64ELi128ELi64ELi4ES3_EELb1ELb0ELb0ELb0ELb0ELb0ELb0ELb1EEEvNS_16Flash_fwd_paramsE)
        /*0404*/ 	.word	0x000000e8


	//----- nvinfo : EIATTR_MIN_STACK_SIZE
	.align		4
.L_182:
        /*0408*/ 	.byte	0x04, 0x12
        /*040a*/ 	.short	(.L_184 - .L_183)
	.align		4
.L_183:
        /*040c*/ 	.word	index@(_ZN5flash16flash_fwd_kernelI23Flash_fwd_kernel_traitsILi64ELi128ELi64ELi4ELb0ELb0EN7cutlass10bfloat16_tE19Flash_kernel_traitsILi64ELi128ELi64ELi4ES3_EELb0ELb0ELb0ELb0ELb0ELb0ELb1ELb0EEEvNS_16Flash_fwd_paramsE)
        /*0410*/ 	.word	0x00000000


	//----- nvinfo : EIATTR_MIN_STACK_SIZE
	.align		4
.L_184:
        /*0414*/ 	.byte	0x04, 0x12
        /*0416*/ 	.short	(.L_186 - .L_185)
	.align		4
.L_185:
        /*0418*/ 	.word	index@(_ZN5flash16flash_fwd_kernelI23Flash_fwd_kernel_traitsILi64ELi128ELi64ELi4ELb0ELb0EN7cutlass10bfloat16_tE19Flash_kernel_traitsILi64ELi128ELi64ELi4ES3_EELb1ELb0ELb0ELb1ELb0ELb0ELb0ELb1EEEvNS_16Flash_fwd_paramsE)
        /*041c*/ 	.word	0x00000168


	//----- nvinfo : EIATTR_MIN_STACK_SIZE
	.align		4
.L_186:
        /*0420*/ 	.byte	0x04, 0x12
        /*0422*/ 	.short	(.L_188 - .L_187)
	.align		4
.L_187:
        /*0424*/ 	.word	index@(_ZN5flash16flash_fwd_kernelI23Flash_fwd_kernel_traitsILi64ELi128ELi64ELi4ELb0ELb0EN7cutlass10bfloat16_tE19Flash_kernel_traitsILi64ELi128ELi64ELi4ES3_EELb0ELb0ELb0ELb1ELb0ELb0ELb1ELb0EEEvNS_16Flash_fwd_paramsE)
        /*0428*/ 	.word	0x00000020


	//----- nvinfo : EIATTR_MIN_STACK_SIZE
	.align		4
.L_188:
        /*042c*/ 	.byte	0x04, 0x12
        /*042e*/ 	.short	(.L_190 - .L_189)
	.align		4
.L_189:
        /*0430*/ 	.word	index@(_ZN5flash16flash_fwd_kernelI23Flash_fwd_kernel_traitsILi64ELi128ELi64ELi4ELb0ELb0EN7cutlass10bfloat16_tE19Flash_kernel_traitsILi64ELi128ELi64ELi4ES3_EELb1ELb0ELb1ELb0ELb0ELb1ELb0ELb0EEEvNS_16Flash_fwd_paramsE)
        /*0434*/ 	.word	0x000000a0


	//----- nvinfo : EIATTR_MIN_STACK_SIZE
	.align		4
.L_190:
        /*0438*/ 	.byte	0x04, 0x12
        /*043a*/ 	.short	(.L_192 - .L_191)
	.align		4
.L_191:
        /*043c*/ 	.word	index@(_ZN5flash16flash_fwd_kernelI23Flash_fwd_kernel_traitsILi64ELi128ELi64ELi4ELb0ELb0EN7cutlass10bfloat16_tE19Flash_kernel_traitsILi64ELi128ELi64ELi4ES3_EELb0ELb0ELb1ELb0ELb0ELb1ELb1ELb0EEEvNS_16Flash_fwd_paramsE)
        /*0440*/ 	.word	0x00000048


	//----- nvinfo : EIATTR_MIN_STACK_SIZE
	.align		4
.L_192:
        /*0444*/ 	.byte	0x04, 0x12
        /*0446*/ 	.short	(.L_194 - .L_193)
	.align		4
.L_193:
        /*0448*/ 	.word	index@(_ZN5flash16flash_fwd_kernelI23Flash_fwd_kernel_traitsILi64ELi128ELi64ELi4ELb0ELb0EN7cutlass10bfloat16_tE19Flash_kernel_traitsILi64ELi128ELi64ELi4ES3_EELb1ELb0ELb1ELb1ELb0ELb0ELb0ELb0EEEvNS_16Flash_fwd_paramsE)
        /*044c*/ 	.word	0x00000080


	//----- nvinfo : EIATTR_MIN_STACK_SIZE
	.align		4
.L_194:
        /*0450*/ 	.byte	0x04, 0x12
        /*0452*/ 	.short	(.L_196 - .L_195)
	.align		4
.L_195:
        /*0454*/ 	.word	index@(_ZN5flash16flash_fwd_kernelI23Flash_fwd_kernel_traitsILi64ELi128ELi64ELi4ELb0ELb0EN7cutlass10bfloat16_tE19Flash_kernel_traitsILi64ELi128ELi64ELi4ES3_EELb1ELb0ELb1ELb0ELb0ELb0ELb0ELb1EEEvNS_16Flash_fwd_paramsE)
        /*0458*/ 	.word	0x000001b0


	//----- nvinfo : EIATTR_MIN_STACK_SIZE
	.align		4
.L_196:
        /*045c*/ 	.byte	0x04, 0x12
        /*045e*/ 	.short	(.L_198 - .L_197)
	.align		4
.L_197:
        /*0460*/ 	.word	index@(_ZN5flash16flash_fwd_kernelI23Flash_fwd_kernel_traitsILi64ELi128ELi64ELi4ELb0ELb0EN7cutlass10bfloat16_tE19Flash_kernel_traitsILi64ELi128ELi64ELi4ES3_EELb0ELb0ELb1ELb0ELb0ELb0ELb1ELb0EEEvNS_16Flash_fwd_paramsE)
        /*0464*/ 	.word	0x00000048


	//----- nvinfo : EIATTR_MIN_STACK_SIZE
	.align		4
.L_198:
        /*0468*/ 	.byte	0x04, 0x12
        /*046a*/ 	.short	(.L_200 - .L_199)
	.align		4
.L_199:
        /*046c*/ 	.word	index@(_ZN5flash16flash_fwd_kernelI23Flash_fwd_kernel_traitsILi64ELi128ELi64ELi4ELb0ELb0EN7cutlass10bfloat16_tE19Flash_kernel_traitsILi64ELi128ELi64ELi4ES3_EELb1ELb0ELb1ELb1ELb0ELb0ELb0ELb1EEEvNS_16Flash_fwd_paramsE)
        /*0470*/ 	.word	0x000001c0


	//----- nvinfo : EIATTR_MIN_STACK_SIZE
	.align		4
.L_200:
        /*0474*/ 	.byte	0x04, 0x12
        /*0476*/ 	.short	(.L_202 - .L_201)
	.align		4
.L_201:
        /*0478*/ 	.word	index@(_ZN5flash16flash_fwd_kernelI23Flash_fwd_kernel_traitsILi64ELi128ELi64ELi4ELb0ELb0EN7cutlass10bfloat16_tE19Flash_kernel_traitsILi64ELi128ELi64ELi4ES3_EELb0ELb0ELb1ELb1ELb0ELb0ELb1ELb0EEEvNS_16Flash_fwd_paramsE)
        /*047c*/ 	.word	0x00000048
.L_202:


//--------------------- .nv.info._ZN5flash16flash_fwd_kernelI23Flash_fwd_kernel_traitsILi64ELi128ELi128ELi4ELb0ELb0EN7cutlass10bfloat16_tE19Flash_kernel_traitsILi64ELi128ELi128ELi4ES3_EELb0ELb0ELb0ELb0ELb0ELb1ELb0ELb0EEEvNS_16Flash_fwd_paramsE --------------------------
	.section	.nv.info._ZN5flash16flash_fwd_kernelI23Flash_fwd_kernel_traitsILi64ELi128ELi128ELi4ELb0ELb0EN7cutlass10bfloat16_tE19Flash_kernel_traitsILi64ELi128ELi128ELi4ES3_EELb0ELb0ELb0ELb0ELb0ELb1ELb0ELb0EEEvNS_16Flash_fwd_paramsE,"",@"SHT_CUDA_INFO"
	.sectionflags	@""
	.align	4


	//----- nvinfo : EIATTR_CUDA_API_VERSION
	.align		4
        /*0000*/ 	.byte	0x04, 0x37
        /*0002*/ 	.short	(.L_204 - .L_203)
.L_203:
        /*0004*/ 	.word	0x00000082


	//----- nvinfo : EIATTR_SW2861232_WAR
	.align		4
.L_204:
        /*0008*/ 	.byte	0x01, 0x35
	.zero		2


	//----- nvinfo : EIATTR_PARAM_CBANK
	.align		4
        /*000c*/ 	.byte	0x04, 0x0a
        /*000e*/ 	.short	(.L_206 - .L_205)
	.align		4
.L_205:
        /*0010*/ 	.word	index@(.nv.constant0._ZN5flash16flash_fwd_kernelI23Flash_fwd_kernel_traitsILi64ELi128ELi128ELi4ELb0ELb0EN7cutlass10bfloat16_tE19Flash_kernel_traitsILi64ELi128ELi128ELi4ES3_EELb0ELb0ELb0ELb0ELb0ELb1ELb0ELb0EEEvNS_16Flash_fwd_paramsE)
        /*0014*/ 	.short	0x0160
        /*0016*/ 	.short	0x01d0


	//----- nvinfo : EIATTR_CBANK_PARAM_SIZE
	.align		4
.L_206:
        /*0018*/ 	.byte	0x03, 0x19
        /*001a*/ 	.short	0x01d0


	//----- nvinfo : EIATTR_KPARAM_INFO
	.align		4
        /*001c*/ 	.byte	0x04, 0x17
        /*001e*/ 	.short	(.L_208 - .L_207)
.L_207:
        /*0020*/ 	.word	0x00000000
        /*0024*/ 	.short	0x0000
        /*0026*/ 	.short	0x0000
        /*0028*/ 	.byte	0x00, 0xf0, 0x41, 0x07


	//----- nvinfo : EIATTR_MAXREG_COUNT
	.align		4
.L_208:
        /*002c*/ 	.byte	0x03, 0x1b
        /*002e*/ 	.short	0x00ff


	//----- nvinfo : EIATTR_NUM_BARRIERS
	.align		4
        /*0030*/ 	.byte	0x02, 0x4c
        /*0032*/ 	.byte	0x01
	.zero		1


	//----- nvinfo : EIATTR_ANNOTATIONS
	.align		4
        /*0034*/ 	.byte	0x04, 0x55
        /*0036*/ 	.short	(.L_210 - .L_209)


	//   ....[0]....
.L_209:
        /*0038*/ 	.word	0x00000001
        /*003c*/ 	.byte	0xc0, 0x01, 0x00, 0x00, 0x01, 0x00, 0x00, 0x00, 0x50, 0x03, 0x00, 0x00, 0x01, 0x00, 0x00, 0x00
        /* <DEDUP_REMOVED lines=56> */
        /*03cc*/ 	.byte	0x50, 0xee, 0x00, 0x00


	//----- nvinfo : EIATTR_MERCURY_ISA_VERSION
	.align		4
.L_210:
        /*03d0*/ 	.byte	0x03, 0x5f
        /*03d2*/ 	.short	0x0000


	//----- nvinfo : EIATTR_COOP_GROUP_MASK_REGIDS
	.align		4
        /*03d4*/ 	.byte	0x04, 0x29
        /*03d6*/ 	.short	(.L_212 - .L_211)


	//   ....[0]....
.L_211:
        /*03d8*/ 	.word	0xffffffff


	//   ....[1]....
        /*03dc*/ 	.word	0xffffffff


	//   ....[2]....
        /*03e0*/ 	.word	0xffffffff


	//   ....[3]....
        /*03e4*/ 	.word	0xffffffff


	//   ....[4]....
        /*03e8*/ 	.word	0xffffffff


	//   ....[5]....
        /*03ec*/ 	.word	0xffffffff


	//   ....[6]....
        /*03f0*/ 	.word	0xffffffff


	//   ....[7]....
        /*03f4*/ 	.word	0xffffffff


	//   ....[8]....
        /*03f8*/ 	.word	0xffffffff


	//   ....[9]....
        /*03fc*/ 	.word	0xffffffff


	//   ....[10]....
        /*0400*/ 	.word	0xffffffff


	//   ....[11]....
        /*0404*/ 	.word	0xffffffff


	//   ....[12]....
        /*0408*/ 	.word	0xffffffff


	//   ....[13]....
        /*040c*/ 	.word	0xffffffff


	//   ....[14]....
        /*0410*/ 	.word	0xffffffff


	//   ....[15]....
        /*0414*/ 	.word	0xffffffff


	//   ....[16]....
        /*0418*/ 	.word	0xffffffff


	//   ....[17]....
        /*041c*/ 	.word	0xffffffff


	//   ....[18]....
        /*0420*/ 	.word	0xffffffff


	//   ....[19]....
        /*0424*/ 	.word	0xffffffff


	//   ....[20]....
        /*0428*/ 	.word	0xffffffff


	//   ....[21]....
        /*042c*/ 	.word	0xffffffff


	//   ....[22]....
        /*0430*/ 	.word	0xffffffff


	//   ....[23]....
        /*0434*/ 	.word	0xffffffff


	//----- nvinfo : EIATTR_COOP_GROUP_INSTR_OFFSETS
	.align		4
.L_212:
        /*0438*/ 	.byte	0x04, 0x28
        /*043a*/ 	.short	(.L_214 - .L_213)


	//   ....[0]....
.L_213:
        /*043c*/ 	.word	0x00003ef0


	//   ....[1]....
        /*0440*/ 	.word	0x000040c0


	//   ....[2]....
        /*0444*/ 	.word	0x00004230


	//   ....[3]....
        /*0448*/ 	.word	0x00004390


	//   ....[4]....
        /*044c*/ 	.word	0x000043e0


	//   ....[5]....
        /*0450*/ 	.word	0x00004480


	//   ....[6]....
        /*0454*/ 	.word	0x000045c0


	//   ....[7]....
        /*0458*/ 	.word	0x00004670


	//   ....[8]....
        /*045c*/ 	.word	0x00009340


	//   ....[9]....
        /*0460*/ 	.word	0x000094c0


	//   ....[10]....
        /*0464*/ 	.word	0x00009500


	//   ....[11]....
        /*0468*/ 	.word	0x00009530


	//   ....[12]....
        /*046c*/ 	.word	0x00009550


	//   ....[13]....
        /*0470*/ 	.word	0x00009580


	//   ....[14]....
        /*0474*/ 	.word	0x000095e0


	//   ....[15]....
        /*0478*/ 	.word	0x000095f0


	//   ....[16]....
        /*047c*/ 	.word	0x0000d0a0


	//   ....[17]....
        /*0480*/ 	.word	0x0000d0b0


	//   ....[18]....
        /*0484*/ 	.word	0x0000d0c0


	//   ....[19]....
        /*0488*/ 	.word	0x0000d0d0


	//   ....[20]....
        /*048c*/ 	.word	0x0000d110


	//   ....[21]....
        /*0490*/ 	.word	0x0000d130


	//   ....[22]....
        /*0494*/ 	.word	0x0000d150


	//   ....[23]....
        /*0498*/ 	.word	0x0000d160


	//----- nvinfo : EIATTR_EXIT_INSTR_OFFSETS
	.align		4
.L_214:
        /*049c*/ 	.byte	0x04, 0x1c
        /*049e*/ 	.short	(.L_216 - .L_215)


	//   ....[0]....
.L_215:
        /*04a0*/ 	.word	0x00000300


	//   ....[1]....
        /*04a4*/ 	.word	0x0000eb10


	//   ....[2]....
        /*04a8*/ 	.word	0x0000ebd0


	//   ....[3]....
        /*04ac*/ 	.word	0x0000fa90


	//   ....[4]....
        /*04b0*/ 	.word	0x0000fb10


	//----- nvinfo : EIATTR_CTAIDZ_USED
	.align		4
.L_216:
        /*04b4*/ 	.byte	0x01, 0x04
	.zero		2


	//----- nvinfo : EIATTR_CRS_STACK_SIZE
	.align		4
        /*04b8*/ 	.byte	0x04, 0x1e
        /*04ba*/ 	.short	(.L_218 - .L_217)
.L_217:
        /*04bc*/ 	.word	0x00000000
.L_218:


//--------------------- .nv.info._ZN5flash16flash_fwd_kernelI23Flash_fwd_kernel_traitsILi64ELi128ELi128ELi4ELb0ELb0EN7cutlass10bfloat16_tE19Flash_kernel_traitsILi64ELi128ELi128ELi4ES3_EELb0ELb0ELb0ELb0ELb0ELb1ELb1ELb0EEEvNS_16Flash_fwd_paramsE --------------------------
	.section	.nv.info._ZN5flash16flash_fwd_kernelI23Flash_fwd_kernel_traitsILi64ELi128ELi128ELi4ELb0ELb0EN7cutlass10bfloat16_tE19Flash_kernel_traitsILi64ELi128ELi128ELi4ES3_EELb0ELb0ELb0ELb0ELb0ELb1ELb1ELb0EEEvNS_16Flash_fwd_paramsE,"",@"SHT_CUDA_INFO"
	.sectionflags	@""
	.align	4


	//----- nvinfo : EIATTR_CUDA_API_VERSION
	.align		4
        /*0000*/ 	.byte	0x04, 0x37
        /*0002*/ 	.short	(.L_220 - .L_219)
.L_219:
        /*0004*/ 	.word	0x00000082


	//----- nvinfo : EIATTR_SW2861232_WAR
	.align		4
.L_220:
        /*0008*/ 	.byte	0x01, 0x35
	.zero		2


	//----- nvinfo : EIATTR_PARAM_CBANK
	.align		4
        /*000c*/ 	.byte	0x04, 0x0a
        /*000e*/ 	.short	(.L_222 - .L_221)
	.align		4
.L_221:
        /*0010*/ 	.word	index@(.nv.constant0._ZN5flash16flash_fwd_kernelI23Flash_fwd_kernel_traitsILi64ELi128ELi128ELi4ELb0ELb0EN7cutlass10bfloat16_tE19Flash_kernel_traitsILi64ELi128ELi128ELi4ES3_EELb0ELb0ELb0ELb0ELb0ELb1ELb1ELb0EEEvNS_16Flash_fwd_paramsE)
        /*0014*/ 	.short	0x0160
        /*0016*/ 	.short	0x01d0


	//----- nvinfo : EIATTR_CBANK_PARAM_SIZE
	.align		4
.L_222:
        /*0018*/ 	.byte	0x03, 0x19
        /*001a*/ 	.short	0x01d0


	//----- nvinfo : EIATTR_KPARAM_INFO
	.align		4
        /*001c*/ 	.byte	0x04, 0x17
        /*001e*/ 	.short	(.L_224 - .L_223)
.L_223:
        /*0020*/ 	.word	0x00000000
        /*0024*/ 	.short	0x0000
        /*0026*/ 	.short	0x0000
        /*0028*/ 	.byte	0x00, 0xf0, 0x41, 0x07


	//----- nvinfo : EIATTR_MAXREG_COUNT
	.align		4
.L_224:
        /*002c*/ 	.byte	0x03, 0x1b
        /*002e*/ 	.short	0x00ff


	//----- nvinfo : EIATTR_NUM_BARRIERS
	.align		4
        /*0030*/ 	.byte	0x02, 0x4c
        /*0032*/ 	.byte	0x01
	.zero		1


	//----- nvinfo : EIATTR_ANNOTATIONS
	.align		4
        /*0034*/ 	.byte	0x04, 0x55
        /*0036*/ 	.short	(.L_226 - .L_225)


	//   ....[0]....
.L_225:
        /* <DEDUP_REMOVED lines=34> */


	//----- nvinfo : EIATTR_MERCURY_ISA_VERSION
	.align		4
.L_226:
        /*0240*/ 	.byte	0x03, 0x5f
        /*0242*/ 	.short	0x0000


	//----- nvinfo : EIATTR_COOP_GROUP_MASK_REGIDS
	.align		4
        /*0244*/ 	.byte	0x04, 0x29
        /*0246*/ 	.short	(.L_228 - .L_227)


	//   ....[0]....
.L_227:
        /*0248*/ 	.word	0xffffffff


	//   ....[1]....
        /*024c*/ 	.word	0xffffffff


	//   ....[2]....
        /*0250*/ 	.word	0xffffffff


	//   ....[3]....
        /*0254*/ 	.word	0xffffffff


	//   ....[4]....
        /*0258*/ 	.word	0xffffffff


	//   ....[5]....
        /*025c*/ 	.word	0xffffffff


	//   ....[6]....
        /*0260*/ 	.word	0xffffffff


	//   ....[7]....
        /*0264*/ 	.word	0xffffffff


	//   ....[8]....
        /*0268*/ 	.word	0xffffffff


	//   ....[9]....
        /*026c*/ 	.word	0xffffffff


	//   ....[10]....
        /*0270*/ 	.word	0xffffffff


	//   ....[11]....
        /*0274*/ 	.word	0xffffffff


	//   ....[12]....
        /*0278*/ 	.word	0xffffffff


	//   ....[13]....
        /*027c*/ 	.word	0xffffffff


	//   ....[14]....
        /*0280*/ 	.word	0xffffffff


	//   ....[15]....
        /*0284*/ 	.word	0xffffffff


	//   ....[16]....
        /*0288*/ 	.word	0xffffffff


	//   ....[17]....
        /*028c*/ 	.word	0xffffffff


	//   ....[18]....
        /*0290*/ 	.word	0xffffffff


	//   ....[19]....
        /*0294*/ 	.word	0xffffffff


	//   ....[20]....
        /*0298*/ 	.word	0xffffffff


	//   ....[21]....
        /*029c*/ 	.word	0xffffffff


	//   ....[22]....
        /*02a0*/ 	.word	0xffffffff


	//   ....[23]....
        /*02a4*/ 	.word	0xffffffff


	//----- nvinfo : EIATTR_COOP_GROUP_INSTR_OFFSETS
	.align		4
.L_228:
        /*02a8*/ 	.byte	0x04, 0x28
        /*02aa*/ 	.short	(.L_230 - .L_229)


	//   ....[0]....
.L_229:
        /*02ac*/ 	.word	0x00004cb0


	//   ....[1]....
        /*02b0*/ 	.word	0x00004db0


	//   ....[2]....
        /*02b4*/ 	.word	0x00004f10


	//   ....[3]....
        /*02b8*/ 	.word	0x00005020


	//   ....[4]....
        /*02bc*/ 	.word	0x000050c0


	//   ....[5]....
        /*02c0*/ 	.word	0x00005210


	//   ....[6]....
        /*02c4*/ 	.word	0x000052a0


	//   ....[7]....
        /*02c8*/ 	.word	0x000053b0


	//   ....[8]....
        /*02cc*/ 	.word	0x0000a100


	//   ....[9]....
        /*02d0*/ 	.word	0x0000a160


	//   ....[10]....
        /*02d4*/ 	.word	0x0000a200


	//   ....[11]....
        /*02d8*/ 	.word	0x0000a210


	//   ....[12]....
        /*02dc*/ 	.word	0x0000a250


	//   ....[13]....
        /*02e0*/ 	.word	0x0000a270


	//   ....[14]....
        /*02e4*/ 	.word	0x0000a280


	//   ....[15]....
        /*02e8*/ 	.word	0x0000a290


	//   ....[16]....
        /*02ec*/ 	.word	0x0000d470


	//   ....[17]....
        /*02f0*/ 	.word	0x0000d480


	//   ....[18]....
        /*02f4*/ 	.word	0x0000d490


	//   ....[19]....
        /*02f8*/ 	.word	0x0000d4a0


	//   ....[20]....
        /*02fc*/ 	.word	0x0000d520


	//   ....[21]....
        /*0300*/ 	.word	0x0000d540


	//   ....[22]....
        /*0304*/ 	.word	0x0000d560


	//   ....[23]....
        /*0308*/ 	.word	0x0000d580


	//----- nvinfo : EIATTR_EXIT_INSTR_OFFSETS
	.align		4
.L_230:
        /*030c*/ 	.byte	0x04, 0x1c
        /*030e*/ 	.short	(.L_232 - .L_231)


	//   ....[0]....
.L_231:
        /*0310*/ 	.word	0x00000300


	//   ....[1]....
        /*0314*/ 	.word	0x0000eed0


	//   ....[2]....
        /*0318*/ 	.word	0x0000ef80


	//   ....[3]....
        /*031c*/ 	.word	0x0000fe30


	//   ....[4]....
        /*0320*/ 	.word	0x0000feb0


	//----- nvinfo : EIATTR_CTAIDZ_USED
	.align		4
.L_232:
        /*0324*/ 	.byte	0x01, 0x04
	.zero		2


	//----- nvinfo : EIATTR_CRS_STACK_SIZE
	.align		4
        /*0328*/ 	.byte	0x04, 0x1e
        /*032a*/ 	.short	(.L_234 - .L_233)
.L_233:
        /*032c*/ 	.word	0x00000000
.L_234:


//--------------------- .nv.info._ZN5flash16flash_fwd_kernelI23Flash_fwd_kernel_traitsILi64ELi128ELi128ELi4ELb0ELb0EN7cutlass10bfloat16_tE19Flash_kernel_traitsILi64ELi128ELi128ELi4ES3_EELb0ELb0ELb0ELb0ELb1ELb1ELb0ELb0EEEvNS_16Flash_fwd_paramsE --------------------------
	.section	.nv.info._ZN5flash16flash_fwd_kernelI23Flash_fwd_kernel_traitsILi64ELi128ELi128ELi4ELb0ELb0EN7cutlass10bfloat16_tE19Flash_kernel_traitsILi64ELi128ELi128ELi4ES3_EELb0ELb0ELb0ELb0ELb1ELb1ELb0ELb0EEEvNS_16Flash_fwd_paramsE,"",@"SHT_CUDA_INFO"
	.sectionflags	@""
	.align	4


	//----- nvinfo : EIATTR_CUDA_API_VERSION
	.align		4
        /*0000*/ 	.byte	0x04, 0x37
        /*0002*/ 	.short	(.L_236 - .L_235)
.L_235:
        /*0004*/ 	.word	0x00000082


	//----- nvinfo : EIATTR_SW2861232_WAR
	.align		4
.L_236:
        /*0008*/ 	.byte	0x01, 0x35
	.zero		2


	//----- nvinfo : EIATTR_PARAM_CBANK
	.align		4
        /*000c*/ 	.byte	0x04, 0x0a
        /*000e*/ 	.short	(.L_238 - .L_237)
	.align		4
.L_237:
        /*0010*/ 	.word	index@(.nv.constant0._ZN5flash16flash_fwd_kernelI23Flash_fwd_kernel_traitsILi64ELi128ELi128ELi4ELb0ELb0EN7cutlass10bfloat16_tE19Flash_kernel_traitsILi64ELi128ELi128ELi4ES3_EELb0ELb0ELb0ELb0ELb1ELb1ELb0ELb0EEEvNS_16Flash_fwd_paramsE)
        /*0014*/ 	.short	0x0160
        /*0016*/ 	.short	0x01d0


	//----- nvinfo : EIATTR_CBANK_PARAM_SIZE
	.align		4
.L_238:
        /*0018*/ 	.byte	0x03, 0x19
        /*001a*/ 	.short	0x01d0


	//----- nvinfo : EIATTR_KPARAM_INFO
	.align		4
        /*001c*/ 	.byte	0x04, 0x17
        /*001e*/ 	.short	(.L_240 - .L_239)
.L_239:
        /*0020*/ 	.word	0x00000000
        /*0024*/ 	.short	0x0000
        /*0026*/ 	.short	0x0000
        /*0028*/ 	.byte	0x00, 0xf0, 0x41, 0x07


	//----- nvinfo : EIATTR_MAXREG_COUNT
	.align		4
.L_240:
        /*002c*/ 	.byte	0x03, 0x1b
        /*002e*/ 	.short	0x00ff


	//----- nvinfo : EIATTR_NUM_BARRIERS
	.align		4
        /*0030*/ 	.byte	0x02, 0x4c
        /*0032*/ 	.byte	0x01
	.zero		1


	//----- nvinfo : EIATTR_ANNOTATIONS
	.align		4
        /*0034*/ 	.byte	0x04, 0x55
        /*0036*/ 	.short	(.L_242 - .L_241)


	//   ....[0]....
.L_241:
        /* <DEDUP_REMOVED lines=78> */


	//----- nvinfo : EIATTR_MERCURY_ISA_VERSION
	.align		4
.L_242:
        /*0500*/ 	.byte	0x03, 0x5f
        /*0502*/ 	.short	0x0000


	//----- nvinfo : EIATTR_COOP_GROUP_MASK_REGIDS
	.align		4
        /*0504*/ 	.byte	0x04, 0x29
        /*0506*/ 	.short	(.L_244 - .L_243)


	//   ....[0]....
.L_243:
        /*0508*/ 	.word	0xffffffff


	//   ....[1]....
        /*050c*/ 	.word	0xffffffff


	//   ....[2]....
        /*0510*/ 	.word	0xffffffff


	//   ....[3]....
        /*0514*/ 	.word	0xffffffff


	//   ....[4]....
        /*0518*/ 	.word	0xffffffff


	//   ....[5]....
        /*051c*/ 	.word	0xffffffff


	//   ....[6]....
        /*0520*/ 	.word	0xffffffff


	//   ....[7]....
        /*0524*/ 	.word	0xffffffff


	//   ....[8]....
        /*0528*/ 	.word	0xffffffff


	//   ....[9]....
        /*052c*/ 	.word	0xffffffff


	//   ....[10]....
        /*0530*/ 	.word	0xffffffff


	//   ....[11]....
        /*0534*/ 	.word	0xffffffff


	//   ....[12]....
        /*0538*/ 	.word	0xffffffff


	//   ....[13]....
        /*053c*/ 	.word	0xffffffff


	//   ....[14]....
        /*0540*/ 	.word	0xffffffff


	//   ....[15]....
        /*0544*/ 	.word	0xffffffff


	//   ....[16]....
        /*0548*/ 	.word	0xffffffff


	//   ....[17]....
        /*054c*/ 	.word	0xffffffff


	//   ....[18]....
        /*0550*/ 	.word	0xffffffff


	//   ....[19]....
        /*0554*/ 	.word	0xffffffff


	//   ....[20]....
        /*0558*/ 	.word	0xffffffff


	//   ....[21]....
        /*055c*/ 	.word	0xffffffff


	//   ....[22]....
        /*0560*/ 	.word	0xffffffff


	//   ....[23]....
        /*0564*/ 	.word	0xffffffff


	//----- nvinfo : EIATTR_COOP_GROUP_INSTR_OFFSETS
	.align		4
.L_244:
        /*0568*/ 	.byte	0x04, 0x28
        /*056a*/ 	.short	(.L_246 - .L_245)


	//   ....[0]....
.L_245:
        /*056c*/ 	.word	0x00002840


	//   ....[1]....
        /*0570*/ 	.word	0x00002880


	//   ....[2]....
        /*0574*/ 	.word	0x00002960


	//   ....[3]....
        /*0578*/ 	.word	0x00002a30


	//   ....[4]....
        /*057c*/ 	.word	0x00002aa0


	//   ....[5]....
        /*0580*/ 	.word	0x00002b10


	//   ....[6]....
        /*0584*/ 	.word	0x00002e90


	//   ....[7]....
        /*0588*/ 	.word	0x00002f40


	//   ....[8]....
        /*058c*/ 	.word	0x000078b0


	//   ....[9]....
        /*0590*/ 	.word	0x00007a20


	//   ....[10]....
        /*0594*/ 	.word	0x00007a70


	//   ....[11]....
        /*0598*/ 	.word	0x00007a90


	//   ....[12]....
        /*059c*/ 	.word	0x00007ab0


	//   ....[13]....
        /*05a0*/ 	.word	0x00007af0


	//   ....[14]....
        /*05a4*/ 	.word	0x00007b30


	//   ....[15]....
        /*05a8*/ 	.word	0x00007b60


	//   ....[16]....
        /*05ac*/ 	.word	0x0000abb0


	//   ....[17]....
        /*05b0*/ 	.word	0x0000abf0


	//   ....[18]....
        /*05b4*/ 	.word	0x0000ac30


	//   ....[19]....
        /*05b8*/ 	.word	0x0000ac50


	//   ....[20]....
        /*05bc*/ 	.word	0x0000acb0


	//   ....[21]....
        /*05c0*/ 	.word	0x0000acd0


	//   ....[22]....
        /*05c4*/ 	.word	0x0000acf0


	//   ....[23]....
        /*05c8*/ 	.word	0x0000ad60


	//----- nvinfo : EIATTR_EXIT_INSTR_OFFSETS
	.align		4
.L_246:
        /*05cc*/ 	.byte	0x04, 0x1c
        /*05ce*/ 	.short	(.L_248 - .L_247)


	//   ....[0]....
.L_247:
        /*05d0*/ 	.word	0x00000170


	//   ....[1]....
        /*05d4*/ 	.word	0x0000c140


	//----- nvinfo : EIATTR_CTAIDZ_USED
	.align		4
.L_248:
        /*05d8*/ 	.byte	0x01, 0x04
	.zero		2


	//----- nvinfo : EIATTR_CRS_STACK_SIZE
	.align		4
        /*05dc*/ 	.byte	0x04, 0x1e
        /*05de*/ 	.short	(.L_250 - .L_249)
.L_249:
        /*05e0*/ 	.word	0x00000000
.L_250:


//--------------------- .nv.info._ZN5flash16flash_fwd_kernelI23Flash_fwd_kernel_traitsILi64ELi128ELi128ELi4ELb0ELb0EN7cutlass10bfloat16_tE19Flash_kernel_traitsILi64ELi128ELi128ELi4ES3_EELb0ELb0ELb0ELb0ELb1ELb1ELb1ELb0EEEvNS_16Flash_fwd_paramsE --------------------------
	.section	.nv.info._ZN5flash16flash_fwd_kernelI23Flash_fwd_kernel_traitsILi64ELi128ELi128ELi4ELb0ELb0EN7cutlass10bfloat16_tE19Flash_kernel_traitsILi64ELi128ELi128ELi4ES3_EELb0ELb0ELb0ELb0ELb1ELb1ELb1ELb0EEEvNS_16Flash_fwd_paramsE,"",@"SHT_CUDA_INFO"
	.sectionflags	@""
	.align	4


	//----- nvinfo : EIATTR_CUDA_API_VERSION
	.align		4
        /*0000*/ 	.byte	0x04, 0x37
        /*0002*/ 	.short	(.L_252 - .L_251)
.L_251:
        /*0004*/ 	.word	0x00000082


	//----- nvinfo : EIATTR_SW2861232_WAR
	.align		4
.L_252:
        /*0008*/ 	.byte	0x01, 0x35
	.zero		2


	//----- nvinfo : EIATTR_PARAM_CBANK
	.align		4
        /*000c*/ 	.byte	0x04, 0x0a
        /*000e*/ 	.short	(.L_254 - .L_253)
	.align		4
.L_253:
        /*0010*/ 	.word	index@(.nv.constant0._ZN5flash16flash_fwd_kernelI23Flash_fwd_kernel_traitsILi64ELi128ELi128ELi4ELb0ELb0EN7cutlass10bfloat16_tE19Flash_kernel_traitsILi64ELi128ELi128ELi4ES3_EELb0ELb0ELb0ELb0ELb1ELb1ELb1ELb0EEEvNS_16Flash_fwd_paramsE)
        /*0014*/ 	.short	0x0160
        /*0016*/ 	.short	0x01d0


	//----- nvinfo : EIATTR_CBANK_PARAM_SIZE
	.align		4
.L_254:
        /*0018*/ 	.byte	0x03, 0x19
        /*001a*/ 	.short	0x01d0


	//----- nvinfo : EIATTR_KPARAM_INFO
	.align		4
        /*001c*/ 	.byte	0x04, 0x17
        /*001e*/ 	.short	(.L_256 - .L_255)
.L_255:
        /*0020*/ 	.word	0x00000000
        /*0024*/ 	.short	0x0000
        /*0026*/ 	.short	0x0000
        /*0028*/ 	.byte	0x00, 0xf0, 0x41, 0x07


	//----- nvinfo : EIATTR_MAXREG_COUNT
	.align		4
.L_256:
        /*002c*/ 	.byte	0x03, 0x1b
        /*002e*/ 	.short	0x00ff


	//----- nvinfo : EIATTR_NUM_BARRIERS
	.align		4
        /*0030*/ 	.byte	0x02, 0x4c
        /*0032*/ 	.byte	0x01
	.zero		1


	//----- nvinfo : EIATTR_ANNOTATIONS
	.align		4
        /*0034*/ 	.byte	0x04, 0x55
        /*0036*/ 	.short	(.L_258 - .L_257)


	//   ....[0]....
.L_257:
        /* <DEDUP_REMOVED lines=84> */


	//----- nvinfo : EIATTR_MERCURY_ISA_VERSION
	.align		4
.L_258:
        /*0560*/ 	.byte	0x03, 0x5f
        /*0562*/ 	.short	0x0000


	//----- nvinfo : EIATTR_COOP_GROUP_MASK_REGIDS
	.align		4
        /*0564*/ 	.byte	0x04, 0x29
        /*0566*/ 	.short	(.L_260 - .L_259)


	//   ....[0]....
.L_259:
        /*0568*/ 	.word	0xffffffff


	//   ....[1]....
        /*056c*/ 	.word	0xffffffff


	//   ....[2]....
        /*0570*/ 	.word	0xffffffff


	//   ....[3]....
        /*0574*/ 	.word	0xffffffff


	//   ....[4]....
        /*0578*/ 	.word	0xffffffff


	//   ....[5]....
        /*057c*/ 	.word	0xffffffff


	//   ....[6]....
        /*0580*/ 	.word	0xffffffff


	//   ....[7]....
        /*0584*/ 	.word	0xffffffff


	//   ....[8]....
        /*0588*/ 	.word	0xffffffff


	//   ....[9]....
        /*058c*/ 	.word	0xffffffff


	//   ....[10]....
        /*0590*/ 	.word	0xffffffff


	//   ....[11]....
        /*0594*/ 	.word	0xffffffff


	//   ....[12]....
        /*0598*/ 	.word	0xffffffff


	//   ....[13]....
        /*059c*/ 	.word	0xffffffff


	//   ....[14]....
        /*05a0*/ 	.word	0xffffffff


	//   ....[15]....
        /*05a4*/ 	.word	0xffffffff


	//   ....[16]....
        /*05a8*/ 	.word	0xffffffff


	//   ....[17]....
        /*05ac*/ 	.word	0xffffffff


	//   ....[18]....
        /*05b0*/ 	.word	0xffffffff


	//   ....[19]....
        /*05b4*/ 	.word	0xffffffff


	//   ....[20]....
        /*05b8*/ 	.word	0xffffffff


	//   ....[21]....
        /*05bc*/ 	.word	0xffffffff


	//   ....[22]....
        /*05c0*/ 	.word	0xffffffff


	//   ....[23]....
        /*05c4*/ 	.word	0xffffffff


	//----- nvinfo : EIATTR_COOP_GROUP_INSTR_OFFSETS
	.align		4
.L_260:
        /*05c8*/ 	.byte	0x04, 0x28
        /*05ca*/ 	.short	(.L_262 - .L_261)


	//   ....[0]....
.L_261:
        /*05cc*/ 	.word	0x00003540


	//   ....[1]....
        /*05d0*/ 	.word	0x000035b0


	//   ....[2]....
        /*05d4*/ 	.word	0x00003650


	//   ....[3]....
        /*05d8*/ 	.word	0x000036b0


	//   ....[4]....
        /*05dc*/ 	.word	0x000036d0


	//   ....[5]....
        /*05e0*/ 	.word	0x00003790


	//   ....[6]....
        /*05e4*/ 	.word	0x00003ae0


	//   ....[7]....
        /*05e8*/ 	.word	0x00003bd0


	//   ....[8]....
        /*05ec*/ 	.word	0x00009730


	//   ....[9]....
        /*05f0*/ 	.word	0x000097b0


	//   ....[10]....
        /*05f4*/ 	.word	0x00009830


	//   ....[11]....
        /*05f8*/ 	.word	0x00009860


	//   ....[12]....
        /*05fc*/ 	.word	0x00009890


	//   ....[13]....
        /*0600*/ 	.word	0x000098e0


	//   ....[14]....
        /*0604*/ 	.word	0x00009c60


	//   ....[15]....
        /*0608*/ 	.word	0x00009cf0


	//   ....[16]....
        /*060c*/ 	.word	0x0000cf20


	//   ....[17]....
        /*0610*/ 	.word	0x0000cf30


	//   ....[18]....
        /*0614*/ 	.word	0x0000cf40


	//   ....[19]....
        /*0618*/ 	.word	0x0000cf60


	//   ....[20]....
        /*061c*/ 	.word	0x0000cf80


	//   ....[21]....
        /*0620*/ 	.word	0x0000cfa0


	//   ....[22]....
        /*0624*/ 	.word	0x0000cfb0


	//   ....[23]....
        /*0628*/ 	.word	0x0000cff0


	//----- nvinfo : EIATTR_EXIT_INSTR_OFFSETS
	.align		4
.L_262:
        /*062c*/ 	.byte	0x04, 0x1c
        /*062e*/ 	.short	(.L_264 - .L_263)


	//   ....[0]....
.L_263:
        /*0630*/ 	.word	0x00000170


	//   ....[1]....
        /*0634*/ 	.word	0x0000e3d0


	//----- nvinfo : EIATTR_CTAIDZ_USED
	.align		4
.L_264:
        /*0638*/ 	.byte	0x01, 0x04
	.zero		2


	//----- nvinfo : EIATTR_CRS_STACK_SIZE
	.align		4
        /*063c*/ 	.byte	0x04, 0x1e
        /*063e*/ 	.short	(.L_266 - .L_265)
.L_265:
        /*0640*/ 	.word	0x00000000
.L_266:


//--------------------- .nv.info._ZN5flash16flash_fwd_kernelI23Flash_fwd_kernel_traitsILi64ELi128ELi128ELi4ELb0ELb0EN7cutlass10bfloat16_tE19Flash_kernel_traitsILi64ELi128ELi128ELi4ES3_EELb0ELb0ELb0ELb0ELb0ELb0ELb0ELb0EEEvNS_16Flash_fwd_paramsE --------------------------
	.section	.nv.info._ZN5flash16flash_fwd_kernelI23Flash_fwd_kernel_traitsILi64ELi128ELi128ELi4ELb0ELb0EN7cutlass10bfloat16_tE19Flash_kernel_traitsILi64ELi128ELi128ELi4ES3_EELb0ELb0ELb0ELb0ELb0ELb0ELb0ELb0EEEvNS_16Flash_fwd_paramsE,"",@"SHT_CUDA_INFO"
	.sectionflags	@""
	.align	4


	//----- nvinfo : EIATTR_CUDA_API_VERSION
	.align		4
        /*0000*/ 	.byte	0x04, 0x37
        /*0002*/ 	.short	(.L_268 - .L_267)
.L_267:
        /*0004*/ 	.word	0x00000082


	//----- nvinfo : EIATTR_SW2861232_WAR
	.align		4
.L_268:
        /*0008*/ 	.byte	0x01, 0x35
	.zero		2


	//----- nvinfo : EIATTR_PARAM_CBANK
	.align		4
        /*000c*/ 	.byte	0x04, 0x0a
        /*000e*/ 	.short	(.L_270 - .L_269)
	.align		4
.L_269:
        /*0010*/ 	.word	index@(.nv.constant0._ZN5flash16flash_fwd_kernelI23Flash_fwd_kernel_traitsILi64ELi128ELi128ELi4ELb0ELb0EN7cutlass10bfloat16_tE19Flash_kernel_traitsILi64ELi128ELi128ELi4ES3_EELb0ELb0ELb0ELb0ELb0ELb0ELb0ELb0EEEvNS_16Flash_fwd_paramsE)
        /*0014*/ 	.short	0x0160
        /*0016*/ 	.short	0x01d0


	//----- nvinfo : EIATTR_CBANK_PARAM_SIZE
	.align		4
.L_270:
        /*0018*/ 	.byte	0x03, 0x19
        /*001a*/ 	.short	0x01d0


	//----- nvinfo : EIATTR_KPARAM_INFO
	.align		4
        /*001c*/ 	.byte	0x04, 0x17
        /*001e*/ 	.short	(.L_272 - .L_271)
.L_271:
        /*0020*/ 	.word	0x00000000
        /*0024*/ 	.short	0x0000
        /*0026*/ 	.short	0x0000
        /*0028*/ 	.byte	0x00, 0xf0, 0x41, 0x07


	//----- nvinfo : EIATTR_MAXREG_COUNT
	.align		4
.L_272:
        /*002c*/ 	.byte	0x03, 0x1b
        /*002e*/ 	.short	0x00ff


	//----- nvinfo : EIATTR_NUM_BARRIERS
	.align		4
        /*0030*/ 	.byte	0x02, 0x4c
        /*0032*/ 	.byte	0x01
	.zero		1


	//----- nvinfo : EIATTR_ANNOTATIONS
	.align		4
        /*0034*/ 	.byte	0x04, 0x55
        /*0036*/ 	.short	(.L_274 - .L_273)


	//   ....[0]....
.L_273:
        /* <DEDUP_REMOVED lines=73> */


	//----- nvinfo : EIATTR_MERCURY_ISA_VERSION
	.align		4
.L_274:
        /*04b0*/ 	.byte	0x03, 0x5f
        /*04b2*/ 	.short	0x0000


	//----- nvinfo : EIATTR_COOP_GROUP_MASK_REGIDS
	.align		4
        /*04b4*/ 	.byte	0x04, 0x29
        /*04b6*/ 	.short	(.L_276 - .L_275)


	//   ....[0]....
.L_275:
        /*04b8*/ 	.word	0xffffffff


	//   ....[1]....
        /*04bc*/ 	.word	0xffffffff


	//   ....[2]....
        /*04c0*/ 	.word	0xffffffff


	//   ....[3]....
        /*04c4*/ 	.word	0xffffffff


	//   ....[4]....
        /*04c8*/ 	.word	0xffffffff


	//   ....[5]....
        /*04cc*/ 	.word	0xffffffff


	//   ....[6]....
        /*04d0*/ 	.word	0xffffffff


	//   ....[7]....
        /*04d4*/ 	.word	0xffffffff


	//   ....[8]....
        /*04d8*/ 	.word	0xffffffff


	//   ....[9]....
        /*04dc*/ 	.word	0xffffffff


	//   ....[10]....
        /*04e0*/ 	.word	0xffffffff


	//   ....[11]....
        /*04e4*/ 	.word	0xffffffff


	//   ....[12]....
        /*04e8*/ 	.word	0xffffffff


	//   ....[13]....
        /*04ec*/ 	.word	0xffffffff


	//   ....[14]....
        /*04f0*/ 	.word	0xffffffff


	//   ....[15]....
        /*04f4*/ 	.word	0xffffffff


	//   ....[16]....
        /*04f8*/ 	.word	0xffffffff


	//   ....[17]....
        /*04fc*/ 	.word	0xffffffff


	//   ....[18]....
        /*0500*/ 	.word	0xffffffff


	//   ....[19]....
        /*0504*/ 	.word	0xffffffff


	//   ....[20]....
        /*0508*/ 	.word	0xffffffff


	//   ....[21]....
        /*050c*/ 	.word	0xffffffff


	//   ....[22]....
        /*0510*/ 	.word	0xffffffff


	//   ....[23]....
        /*0514*/ 	.word	0xffffffff


	//----- nvinfo : EIATTR_COOP_GROUP_INSTR_OFFSETS
	.align		4
.L_276:
        /*0518*/ 	.byte	0x04, 0x28
        /*051a*/ 	.short	(.L_278 - .L_277)


	//   ....[0]....
.L_277:
        /*051c*/ 	.word	0x00005320


	//   ....[1]....
        /*0520*/ 	.word	0x00005430


	//   ....[2]....
        /*0524*/ 	.word	0x00005530


	//   ....[3]....
        /*0528*/ 	.word	0x00005730


	//   ....[4]....
        /*052c*/ 	.word	0x000057d0


	//   ....[5]....
        /*0530*/ 	.word	0x000057f0


	//   ....[6]....
        /*0534*/ 	.word	0x00005b80


	//   ....[7]....
        /*0538*/ 	.word	0x00005c40


	//   ....[8]....
        /*053c*/ 	.word	0x0000acc0


	//   ....[9]....
        /*0540*/ 	.word	0x0000ad10


	//   ....[10]....
        /*0544*/ 	.word	0x0000ae00


	//   ....[11]....
        /*0548*/ 	.word	0x0000ae30


	//   ....[12]....
        /*054c*/ 	.word	0x0000ae40


	//   ....[13]....
        /*0550*/ 	.word	0x0000ae60


	//   ....[14]....
        /*0554*/ 	.word	0x0000aec0


	//   ....[15]....
        /*0558*/ 	.word	0x0000aef0


	//   ....[16]....
        /*055c*/ 	.word	0x0000e9a0


	//   ....[17]....
        /*0560*/ 	.word	0x0000e9b0


	//   ....[18]....
        /*0564*/ 	.word	0x0000e9c0


	//   ....[19]....
        /*0568*/ 	.word	0x0000e9e0


	//   ....[20]....
        /*056c*/ 	.word	0x0000e9f0


	//   ....[21]....
        /*0570*/ 	.word	0x0000ea20


	//   ....[22]....
        /*0574*/ 	.word	0x0000ea50


	//   ....[23]....
        /*0578*/ 	.word	0x0000ea70


	//----- nvinfo : EIATTR_EXIT_INSTR_OFFSETS
	.align		4
.L_278:
        /*057c*/ 	.byte	0x04, 0x1c
        /*057e*/ 	.short	(.L_280 - .L_279)


	//   ....[0]....
.L_279:
        /*0580*/ 	.word	0x000004e0


	//   ....[1]....
        /*0584*/ 	.word	0x000101c0


	//   ....[2]....
        /*0588*/ 	.word	0x00010280


	//   ....[3]....
        /*058c*/ 	.word	0x00011290


	//   ....[4]....
        /*0590*/ 	.word	0x00011310


	//----- nvinfo : EIATTR_CTAIDZ_USED
	.align		4
.L_280:
        /*0594*/ 	.byte	0x01, 0x04
	.zero		2


	//----- nvinfo : EIATTR_CRS_STACK_SIZE
	.align		4
        /*0598*/ 	.byte	0x04, 0x1e
        /*059a*/ 	.short	(.L_282 - .L_281)
.L_281:
        /*059c*/ 	.word	0x00000000
.L_282:


//--------------------- .nv.info._ZN5flash16flash_fwd_kernelI23Flash_fwd_kernel_traitsILi64ELi128ELi128ELi4ELb0ELb0EN7cutlass10bfloat16_tE19Flash_kernel_traitsILi64ELi128ELi128ELi4ES3_EELb0ELb0ELb0ELb0ELb0ELb0ELb1ELb0EEEvNS_16Flash_fwd_paramsE --------------------------
	.section	.nv.info._ZN5flash16flash_fwd_kernelI23Flash_fwd_kernel_traitsILi64ELi128ELi128ELi4ELb0ELb0EN7cutlass10bfloat16_tE19Flash_kernel_traitsILi64ELi128ELi128ELi4ES3_EELb0ELb0ELb0ELb0ELb0ELb0ELb1ELb0EEEvNS_16Flash_fwd_paramsE,"",@"SHT_CUDA_INFO"
	.sectionflags	@""
	.align	4


	//----- nvinfo : EIATTR_CUDA_API_VERSION
	.align		4
        /*0000*/ 	.byte	0x04, 0x37
        /*0002*/ 	.short	(.L_284 - .L_283)
.L_283:
        /*0004*/ 	.word	0x00000082


	//----- nvinfo : EIATTR_SW2861232_WAR
	.align		4
.L_284:
        /*0008*/ 	.byte	0x01, 0x35
	.zero		2


	//----- nvinfo : EIATTR_PARAM_CBANK
	.align		4
        /*000c*/ 	.byte	0x04, 0x0a
        /*000e*/ 	.short	(.L_286 - .L_285)
	.align		4
.L_285:
        /*0010*/ 	.word	index@(.nv.constant0._ZN5flash16flash_fwd_kernelI23Flash_fwd_kernel_traitsILi64ELi128ELi128ELi4ELb0ELb0EN7cutlass10bfloat16_tE19Flash_kernel_traitsILi64ELi128ELi128ELi4ES3_EELb0ELb0ELb0ELb0ELb0ELb0ELb1ELb0EEEvNS_16Flash_fwd_paramsE)
        /*0014*/ 	.short	0x0160
        /*0016*/ 	.short	0x01d0


	//----- nvinfo : EIATTR_CBANK_PARAM_SIZE
	.align		4
.L_286:
        /*0018*/ 	.byte	0x03, 0x19
        /*001a*/ 	.short	0x01d0


	//----- nvinfo : EIATTR_KPARAM_INFO
	.align		4
        /*001c*/ 	.byte	0x04, 0x17
        /*001e*/ 	.short	(.L_288 - .L_287)
.L_287:
        /*0020*/ 	.word	0x00000000
        /*0024*/ 	.short	0x0000
        /*0026*/ 	.short	0x0000
        /*0028*/ 	.byte	0x00, 0xf0, 0x41, 0x07


	//----- nvinfo : EIATTR_MAXREG_COUNT
	.align		4
.L_288:
        /*002c*/ 	.byte	0x03, 0x1b
        /*002e*/ 	.short	0x00ff


	//----- nvinfo : EIATTR_NUM_BARRIERS
	.align		4
        /*0030*/ 	.byte	0x02, 0x4c
        /*0032*/ 	.byte	0x01
	.zero		1


	//----- nvinfo : EIATTR_ANNOTATIONS
	.align		4
        /*0034*/ 	.byte	0x04, 0x55
        /*0036*/ 	.short	(.L_290 - .L_289)


	//   ....[0]....
.L_289:
        /* <DEDUP_REMOVED lines=26> */
        /*01cc*/ 	.byte	0x00, 0x07, 0x01, 0x00, 0x01, 0x00, 0x00, 0x00, 0x40, 0x07, 0x01, 0x00


	//----- nvinfo : EIATTR_MERCURY_ISA_VERSION
	.align		4
.L_290:
        /*01d8*/ 	.byte	0x03, 0x5f
        /*01da*/ 	.short	0x0000


	//----- nvinfo : EIATTR_COOP_GROUP_MASK_REGIDS
	.align		4
        /*01dc*/ 	.byte	0x04, 0x29
        /*01de*/ 	.short	(.L_292 - .L_291)


	//   ....[0]....
.L_291:
        /*01e0*/ 	.word	0xffffffff


	//   ....[1]....
        /*01e4*/ 	.word	0xffffffff


	//   ....[2]....
        /*01e8*/ 	.word	0xffffffff


	//   ....[3]....
        /*01ec*/ 	.word	0xffffffff


	//   ....[4]....
        /*01f0*/ 	.word	0xffffffff


	//   ....[5]....
        /*01f4*/ 	.word	0xffffffff


	//   ....[6]....
        /*01f8*/ 	.word	0xffffffff


	//   ....[7]....
        /*01fc*/ 	.word	0xffffffff


	//   ....[8]....
        /*0200*/ 	.word	0xffffffff


	//   ....[9]....
        /*0204*/ 	.word	0xffffffff


	//   ....[10]....
        /*0208*/ 	.word	0xffffffff


	//   ....[11]....
        /*020c*/ 	.word	0xffffffff


	//   ....[12]....
        /*0210*/ 	.word	0xffffffff


	//   ....[13]....
        /*0214*/ 	.word	0xffffffff


	//   ....[14]....
        /*0218*/ 	.word	0xffffffff


	//   ....[15]....
        /*021c*/ 	.word	0xffffffff


	//   ....[16]....
        /*0220*/ 	.word	0xffffffff


	//   ....[17]....
        /*0224*/ 	.word	0xffffffff


	//   ....[18]....
        /*0228*/ 	.word	0xffffffff


	//   ....[19]....
        /*022c*/ 	.word	0xffffffff


	//   ....[20]....
        /*0230*/ 	.word	0xffffffff


	//   ....[21]....
        /*0234*/ 	.word	0xffffffff


	//   ....[22]....
        /*0238*/ 	.word	0xffffffff


	//   ....[23]....
        /*023c*/ 	.word	0xffffffff


	//----- nvinfo : EIATTR_COOP_GROUP_INSTR_OFFSETS
	.align		4
.L_292:
        /*0240*/ 	.byte	0x04, 0x28
        /*0242*/ 	.short	(.L_294 - .L_293)


	//   ....[0]....
.L_293:
        /*0244*/ 	.word	0x00006180


	//   ....[1]....
        /*0248*/ 	.word	0x00006280


	//   ....[2]....
        /*024c*/ 	.word	0x00006360


	//   ....[3]....
        /*0250*/ 	.word	0x00006480


	//   ....[4]....
        /*0254*/ 	.word	0x000064d0


	//   ....[5]....
        /*0258*/ 	.word	0x00006640


	//   ....[6]....
        /*025c*/ 	.word	0x000068b0


	//   ....[7]....
        /*0260*/ 	.word	0x00006a10


	//   ....[8]....
        /*0264*/ 	.word	0x0000c170


	//   ....[9]....
        /*0268*/ 	.word	0x0000c230


	//   ....[10]....
        /*026c*/ 	.word	0x0000c290


	//   ....[11]....
        /*0270*/ 	.word	0x0000c2c0


	//   ....[12]....
        /*0274*/ 	.word	0x0000c2e0


	//   ....[13]....
        /*0278*/ 	.word	0x0000c2f0


	//   ....[14]....
        /*027c*/ 	.word	0x0000c310


	//   ....[15]....
        /*0280*/ 	.word	0x0000c330


	//   ....[16]....
        /*0284*/ 	.word	0x0000f6b0


	//   ....[17]....
        /*0288*/ 	.word	0x0000f6c0


	//   ....[18]....
        /*028c*/ 	.word	0x0000f6d0


	//   ....[19]....
        /*0290*/ 	.word	0x0000f6e0


	//   ....[20]....
        /*0294*/ 	.word	0x0000f720


	//   ....[21]....
        /*0298*/ 	.word	0x0000f740


	//   ....[22]....
        /*029c*/ 	.word	0x0000f770


	//   ....[23]....
        /*02a0*/ 	.word	0x0000f780


	//----- nvinfo : EIATTR_EXIT_INSTR_OFFSETS
	.align		4
.L_294:
        /*02a4*/ 	.byte	0x04, 0x1c
        /*02a6*/ 	.short	(.L_296 - .L_295)


	//   ....[0]....
.L_295:
        /*02a8*/ 	.word	0x000004e0


	//   ....[1]....
        /*02ac*/ 	.word	0x00010ef0


	//   ....[2]....
        /*02b0*/ 	.word	0x00010fb0


	//   ....[3]....
        /*02b4*/ 	.word	0x00011fc0


	//   ....[4]....
        /*02b8*/ 	.word	0x00012040


	//----- nvinfo : EIATTR_CTAIDZ_USED
	.align		4
.L_296:
        /*02bc*/ 	.byte	0x01, 0x04
	.zero		2


	//----- nvinfo : EIATTR_CRS_STACK_SIZE
	.align		4
        /*02c0*/ 	.byte	0x04, 0x1e
        /*02c2*/ 	.short	(.L_298 - .L_297)
.L_297:
        /*02c4*/ 	.word	0x00000000
.L_298:


//--------------------- .nv.info._ZN5flash16flash_fwd_kernelI23Flash_fwd_kernel_traitsILi64ELi128ELi128ELi4ELb0ELb0EN7cutlass10bfloat16_tE19Flash_kernel_traitsILi64ELi128ELi128ELi4ES3_EELb0ELb0ELb0ELb1ELb0ELb0ELb0ELb0EEEvNS_16Flash_fwd_paramsE --------------------------
	.section	.nv.info._ZN5flash16flash_fwd_kernelI23Flash_fwd_kernel_traitsILi64ELi128ELi128ELi4ELb0ELb0EN7cutlass10bfloat16_tE19Flash_kernel_traitsILi64ELi128ELi128ELi4ES3_EELb0ELb0ELb0ELb1ELb0ELb0ELb0ELb0EEEvNS_16Flash_fwd_paramsE,"",@"SHT_CUDA_INFO"
	.sectionflags	@""
	.align	4


	//----- nvinfo : EIATTR_CUDA_API_VERSION
	.align		4
        /*0000*/ 	.byte	0x04, 0x37
        /*0002*/ 	.short	(.L_300 - .L_299)
.L_299:
        /*0004*/ 	.word	0x00000082


	//----- nvinfo : EIATTR_SW2861232_WAR
	.align		4
.L_300:
        /*0008*/ 	.byte	0x01, 0x35
	.zero		2


	//----- nvinfo : EIATTR_PARAM_CBANK
	.align		4
        /*000c*/ 	.byte	0x04, 0x0a
        /*000e*/ 	.short	(.L_302 - .L_301)
	.align		4
.L_301:
        /*0010*/ 	.word	index@(.nv.constant0._ZN5flash16flash_fwd_kernelI23Flash_fwd_kernel_traitsILi64ELi128ELi128ELi4ELb0ELb0EN7cutlass10bfloat16_tE19Flash_kernel_traitsILi64ELi128ELi128ELi4ES3_EELb0ELb0ELb0ELb1ELb0ELb0ELb0ELb0EEEvNS_16Flash_fwd_paramsE)
        /*0014*/ 	.short	0x0160
        /*0016*/ 	.short	0x01d0


	//----- nvinfo : EIATTR_CBANK_PARAM_SIZE
	.align		4
.L_302:
        /*0018*/ 	.byte	0x03, 0x19
        /*001a*/ 	.short	0x01d0


	//----- nvinfo : EIATTR_KPARAM_INFO
	.align		4
        /*001c*/ 	.byte	0x04, 0x17
        /*001e*/ 	.short	(.L_304 - .L_303)
.L_303:
        /*0020*/ 	.word	0x00000000
        /*0024*/ 	.short	0x0000
        /*0026*/ 	.short	0x0000
        /*0028*/ 	.byte	0x00, 0xf0, 0x41, 0x07


	//----- nvinfo : EIATTR_MAXREG_COUNT
	.align		4
.L_304:
        /*002c*/ 	.byte	0x03, 0x1b
        /*002e*/ 	.short	0x00ff


	//----- nvinfo : EIATTR_NUM_BARRIERS
	.align		4
        /*0030*/ 	.byte	0x02, 0x4c
        /*0032*/ 	.byte	0x01
	.zero		1


	//----- nvinfo : EIATTR_ANNOTATIONS
	.align		4
        /*0034*/ 	.byte	0x04, 0x55
        /*0036*/ 	.short	(.L_306 - .L_305)


	//   ....[0]....
.L_305:
        /* <DEDUP_REMOVED lines=60> */


	//----- nvinfo : EIATTR_MERCURY_ISA_VERSION
	.align		4
.L_306:
        /*03e0*/ 	.byte	0x03, 0x5f
        /*03e2*/ 	.short	0x0000


	//----- nvinfo : EIATTR_COOP_GROUP_MASK_REGIDS
	.align		4
        /*03e4*/ 	.byte	0x04, 0x29
        /*03e6*/ 	.short	(.L_308 - .L_307)


	//   ....[0]....
.L_307:
        /*03e8*/ 	.word	0xffffffff


	//   ....[1]....
        /*03ec*/ 	.word	0xffffffff


	//   ....[2]....
        /*03f0*/ 	.word	0xffffffff


	//   ....[3]....
        /*03f4*/ 	.word	0xffffffff


	//   ....[4]....
        /*03f8*/ 	.word	0xffffffff


	//   ....[5]....
        /*03fc*/ 	.word	0xffffffff


	//   ....[6]....
        /*0400*/ 	.word	0xffffffff


	//   ....[7]....
        /*0404*/ 	.word	0xffffffff


	//   ....[8]....
        /*0408*/ 	.word	0xffffffff


	//   ....[9]....
        /*040c*/ 	.word	0xffffffff


	//   ....[10]....
        /*0410*/ 	.word	0xffffffff


	//   ....[11]....
        /*0414*/ 	.word	0xffffffff


	//   ....[12]....
        /*0418*/ 	.word	0xffffffff


	//   ....[13]....
        /*041c*/ 	.word	0xffffffff


	//   ....[14]....
        /*0420*/ 	.word	0xffffffff


	//   ....[15]....
        /*0424*/ 	.word	0xffffffff


	//   ....[16]....
        /*0428*/ 	.word	0xffffffff


	//   ....[17]....
        /*042c*/ 	.word	0xffffffff


	//   ....[18]....
        /*0430*/ 	.word	0xffffffff


	//   ....[19]....
        /*0434*/ 	.word	0xffffffff


	//   ....[20]....
        /*0438*/ 	.word	0xffffffff


	//   ....[21]....
        /*043c*/ 	.word	0xffffffff


	//   ....[22]....
        /*0440*/ 	.word	0xffffffff


	//   ....[23]....
        /*0444*/ 	.word	0xffffffff


	//----- nvinfo : EIATTR_COOP_GROUP_INSTR_OFFSETS
	.align		4
.L_308:
        /*0448*/ 	.byte	0x04, 0x28
        /*044a*/ 	.short	(.L_310 - .L_309)


	//   ....[0]....
.L_309:
        /*044c*/ 	.word	0x00008cb0


	//   ....[1]....
        /*0450*/ 	.word	0x00008d40


	//   ....[2]....
        /*0454*/ 	.word	0x00008d50


	//   ....[3]....
        /*0458*/ 	.word	0x00008dc0


	//   ....[4]....
        /*045c*/ 	.word	0x00009450


	//   ....[5]....
        /*0460*/ 	.word	0x00009540


	//   ....[6]....
        /*0464*/ 	.word	0x000095e0


	//   ....[7]....
        /*0468*/ 	.word	0x00009640


	//   ....[8]....
        /*046c*/ 	.word	0x000100a0


	//   ....[9]....
        /*0470*/ 	.word	0x00010250


	//   ....[10]....
        /*0474*/ 	.word	0x00010290


	//   ....[11]....
        /*0478*/ 	.word	0x00010330


	//   ....[12]....
        /*047c*/ 	.word	0x00010360


	//   ....[13]....
        /*0480*/ 	.word	0x00010400


	//   ....[14]....
        /*0484*/ 	.word	0x000104d0


	//   ....[15]....
        /*0488*/ 	.word	0x000106d0


	//   ....[16]....
        /*048c*/ 	.word	0x00013090


	//   ....[17]....
        /*0490*/ 	.word	0x000130d0


	//   ....[18]....
        /*0494*/ 	.word	0x00013100


	//   ....[19]....
        /*0498*/ 	.word	0x00013130


	//   ....[20]....
        /*049c*/ 	.word	0x000131e0


	//   ....[21]....
        /*04a0*/ 	.word	0x00013210


	//   ....[22]....
        /*04a4*/ 	.word	0x00013330


	//   ....[23]....
        /*04a8*/ 	.word	0x00013370


	//----- nvinfo : EIATTR_EXIT_INSTR_OFFSETS
	.align		4
.L_310:
        /*04ac*/ 	.byte	0x04, 0x1c
        /*04ae*/ 	.short	(.L_312 - .L_311)


	//   ....[0]....
.L_311:
        /*04b0*/ 	.word	0x000004e0


	//   ....[1]....
        /*04b4*/ 	.word	0x00014b90


	//   ....[2]....
        /*04b8*/ 	.word	0x00014c50


	//   ....[3]....
        /*04bc*/ 	.word	0x00015c70


	//   ....[4]....
        /*04c0*/ 	.word	0x00015cf0


	//----- nvinfo : EIATTR_CTAIDZ_USED
	.align		4
.L_312:
        /*04c4*/ 	.byte	0x01, 0x04
	.zero		2


	//----- nvinfo : EIATTR_CRS_STACK_SIZE
	.align		4
        /*04c8*/ 	.byte	0x04, 0x1e
        /*04ca*/ 	.short	(.L_314 - .L_313)
.L_313:
        /*04cc*/ 	.word	0x00000000
.L_314:


//--------------------- .nv.info._ZN5flash16flash_fwd_kernelI23Flash_fwd_kernel_traitsILi64ELi128ELi128ELi4ELb0ELb0EN7cutlass10bfloat16_tE19Flash_kernel_traitsILi64ELi128ELi128ELi4ES3_EELb0ELb0ELb0ELb1ELb0ELb0ELb1ELb0EEEvNS_16Flash_fwd_paramsE --------------------------
	.section	.nv.info._ZN5flash16flash_fwd_kernelI23Flash_fwd_kernel_traitsILi64ELi128ELi128ELi4ELb0ELb0EN7cutlass10bfloat16_tE19Flash_kernel_traitsILi64ELi128ELi128ELi4ES3_EELb0ELb0ELb0ELb1ELb0ELb0ELb1ELb0EEEvNS_16Flash_fwd_paramsE,"",@"SHT_CUDA_INFO"
	.sectionflags	@""
	.align	4


	//----- nvinfo : EIATTR_CUDA_API_VERSION
	.align		4
        /*0000*/ 	.byte	0x04, 0x37
        /*0002*/ 	.short	(.L_316 - .L_315)
.L_315:
        /*0004*/ 	.word	0x00000082


	//----- nvinfo : EIATTR_SW2861232_WAR
	.align		4
.L_316:
        /*0008*/ 	.byte	0x01, 0x35
	.zero		2


	//----- nvinfo : EIATTR_PARAM_CBANK
	.align		4
        /*000c*/ 	.byte	0x04, 0x0a
        /*000e*/ 	.short	(.L_318 - .L_317)
	.align		4
.L_317:
        /*0010*/ 	.word	index@(.nv.constant0._ZN5flash16flash_fwd_kernelI23Flash_fwd_kernel_traitsILi64ELi128ELi128ELi4ELb0ELb0EN7cutlass10bfloat16_tE19Flash_kernel_traitsILi64ELi128ELi128ELi4ES3_EELb0ELb0ELb0ELb1ELb0ELb0ELb1ELb0EEEvNS_16Flash_fwd_paramsE)
        /*0014*/ 	.short	0x0160
        /*0016*/ 	.short	0x01d0


	//----- nvinfo : EIATTR_CBANK_PARAM_SIZE
	.align		4
.L_318:
        /*0018*/ 	.byte	0x03, 0x19
        /*001a*/ 	.short	0x01d0


	//----- nvinfo : EIATTR_KPARAM_INFO
	.align		4
        /*001c*/ 	.byte	0x04, 0x17
        /*001e*/ 	.short	(.L_320 - .L_319)
.L_319:
        /*0020*/ 	.word	0x00000000
        /*0024*/ 	.short	0x0000
        /*0026*/ 	.short	0x0000
        /*0028*/ 	.byte	0x00, 0xf0, 0x41, 0x07


	//----- nvinfo : EIATTR_MAXREG_COUNT
	.align		4
.L_320:
        /*002c*/ 	.byte	0x03, 0x1b
        /*002e*/ 	.short	0x00ff


	//----- nvinfo : EIATTR_NUM_BARRIERS
	.align		4
        /*0030*/ 	.byte	0x02, 0x4c
        /*0032*/ 	.byte	0x01
	.zero		1


	//----- nvinfo : EIATTR_ANNOTATIONS
	.align		4
        /*0034*/ 	.byte	0x04, 0x55
        /*0036*/ 	.short	(.L_322 - .L_321)


	//   ....[0]....
.L_321:
        /* <DEDUP_REMOVED lines=46> */


	//----- nvinfo : EIATTR_MERCURY_ISA_VERSION
	.align		4
.L_322:
        /*0308*/ 	.byte	0x03, 0x5f
        /*030a*/ 	.short	0x0000


	//----- nvinfo : EIATTR_COOP_GROUP_MASK_REGIDS
	.align		4
        /*030c*/ 	.byte	0x04, 0x29
        /*030e*/ 	.short	(.L_324 - .L_323)


	//   ....[0]....
.L_323:
        /*0310*/ 	.word	0xffffffff


	//   ....[1]....
        /*0314*/ 	.word	0xffffffff


	//   ....[2]....
        /*0318*/ 	.word	0xffffffff


	//   ....[3]....
        /*031c*/ 	.word	0xffffffff


	//   ....[4]....
        /*0320*/ 	.word	0xffffffff


	//   ....[5]....
        /*0324*/ 	.word	0xffffffff


	//   ....[6]....
        /*0328*/ 	.word	0xffffffff


	//   ....[7]....
        /*032c*/ 	.word	0xffffffff


	//   ....[8]....
        /*0330*/ 	.word	0xffffffff


	//   ....[9]....
        /*0334*/ 	.word	0xffffffff


	//   ....[10]....
        /*0338*/ 	.word	0xffffffff


	//   ....[11]....
        /*033c*/ 	.word	0xffffffff


	//   ....[12]....
        /*0340*/ 	.word	0xffffffff


	//   ....[13]....
        /*0344*/ 	.word	0xffffffff


	//   ....[14]....
        /*0348*/ 	.word	0xffffffff


	//   ....[15]....
        /*034c*/ 	.word	0xffffffff


	//   ....[16]....
        /*0350*/ 	.word	0xffffffff


	//   ....[17]....
        /*0354*/ 	.word	0xffffffff


	//   ....[18]....
        /*0358*/ 	.word	0xffffffff


	//   ....[19]....
        /*035c*/ 	.word	0xffffffff


	//   ....[20]....
        /*0360*/ 	.word	0xffffffff


	//   ....[21]....
        /*0364*/ 	.word	0xffffffff


	//   ....[22]....
        /*0368*/ 	.word	0xffffffff


	//   ....[23]....
        /*036c*/ 	.word	0xffffffff


	//----- nvinfo : EIATTR_COOP_GROUP_INSTR_OFFSETS
	.align		4
.L_324:
        /*0370*/ 	.byte	0x04, 0x28
        /*0372*/ 	.short	(.L_326 - .L_325)


	//   ....[0]....
.L_325:
        /*0374*/ 	.word	0x000087e0


	//   ....[1]....
        /*0378*/ 	.word	0x000088e0


	//   ....[2]....
        /*037c*/ 	.word	0x000089e0


	//   ....[3]....
        /*0380*/ 	.word	0x00008b70


	//   ....[4]....
        /*0384*/ 	.word	0x00008bb0


	//   ....[5]....
        /*0388*/ 	.word	0x00008d10


	//   ....[6]....
        /*038c*/ 	.word	0x00008ff0


	//   ....[7]....
        /*0390*/ 	.word	0x00009130


	//   ....[8]....
        /*0394*/ 	.word	0x0000ff10


	//   ....[9]....
        /*0398*/ 	.word	0x0000ff60


	//   ....[10]....
        /*039c*/ 	.word	0x0000ff90


	//   ....[11]....
        /*03a0*/ 	.word	0x0000ffb0


	//   ....[12]....
        /*03a4*/ 	.word	0x0000ffe0


	//   ....[13]....
        /*03a8*/ 	.word	0x00010000


	//   ....[14]....
        /*03ac*/ 	.word	0x00010020


	//   ....[15]....
        /*03b0*/ 	.word	0x00010030


	//   ....[16]....
        /*03b4*/ 	.word	0x00013250


	//   ....[17]....
        /*03b8*/ 	.word	0x00013260


	//   ....[18]....
        /*03bc*/ 	.word	0x00013270


	//   ....[19]....
        /*03c0*/ 	.word	0x000132a0


	//   ....[20]....
        /*03c4*/ 	.word	0x000132c0


	//   ....[21]....
        /*03c8*/ 	.word	0x000132f0


	//   ....[22]....
        /*03cc*/ 	.word	0x00013300


	//   ....[23]....
        /*03d0*/ 	.word	0x00013330


	//----- nvinfo : EIATTR_EXIT_INSTR_OFFSETS
	.align		4
.L_326:
        /*03d4*/ 	.byte	0x04, 0x1c
        /*03d6*/ 	.short	(.L_328 - .L_327)


	//   ....[0]....
.L_327:
        /*03d8*/ 	.word	0x000004e0


	//   ....[1]....
        /*03dc*/ 	.word	0x00014aa0


	//   ....[2]....
        /*03e0*/ 	.word	0x00014b60


	//   ....[3]....
        /*03e4*/ 	.word	0x00015b70


	//   ....[4]....
        /*03e8*/ 	.word	0x00015bf0


	//----- nvinfo : EIATTR_CTAIDZ_USED
	.align		4
.L_328:
        /*03ec*/ 	.byte	0x01, 0x04
	.zero		2


	//----- nvinfo : EIATTR_CRS_STACK_SIZE
	.align		4
        /*03f0*/ 	.byte	0x04, 0x1e
        /*03f2*/ 	.short	(.L_330 - .L_329)
.L_329:
        /*03f4*/ 	.word	0x00000000
.L_330:


//--------------------- .nv.info._ZN5flash16flash_fwd_kernelI23Flash_fwd_kernel_traitsILi64ELi128ELi128ELi4ELb0ELb0EN7cutlass10bfloat16_tE19Flash_kernel_traitsILi64ELi128ELi128ELi4ES3_EELb0ELb0ELb1ELb0ELb0ELb1ELb0ELb0EEEvNS_16Flash_fwd_paramsE --------------------------
	.section	.nv.info._ZN5flash16flash_fwd_kernelI23Flash_fwd_kernel_traitsILi64ELi128ELi128ELi4ELb0ELb0EN7cutlass10bfloat16_tE19Flash_kernel_traitsILi64ELi128ELi128ELi4ES3_EELb0ELb0ELb1ELb0ELb0ELb1ELb0ELb0EEEvNS_16Flash_fwd_paramsE,"",@"SHT_CUDA_INFO"
	.sectionflags	@""
	.align	4


	//----- nvinfo : EIATTR_CUDA_API_VERSION
	.align		4
        /*0000*/ 	.byte	0x04, 0x37
        /*0002*/ 	.short	(.L_332 - .L_331)
.L_331:
        /*0004*/ 	.word	0x00000082


	//----- nvinfo : EIATTR_SW2861232_WAR
	.align		4
.L_332:
        /*0008*/ 	.byte	0x01, 0x35
	.zero		2


	//----- nvinfo : EIATTR_PARAM_CBANK
	.align		4
        /*000c*/ 	.byte	0x04, 0x0a
        /*000e*/ 	.short	(.L_334 - .L_333)
	.align		4
.L_333:
        /*0010*/ 	.word	index@(.nv.constant0._ZN5flash16flash_fwd_kernelI23Flash_fwd_kernel_traitsILi64ELi128ELi128ELi4ELb0ELb0EN7cutlass10bfloat16_tE19Flash_kernel_traitsILi64ELi128ELi128ELi4ES3_EELb0ELb0ELb1ELb0ELb0ELb1ELb0ELb0EEEvNS_16Flash_fwd_paramsE)
        /*0014*/ 	.short	0x0160
        /*0016*/ 	.short	0x01d0


	//----- nvinfo : EIATTR_CBANK_PARAM_SIZE
	.align		4
.L_334:
        /*0018*/ 	.byte	0x03, 0x19
        /*001a*/ 	.short	0x01d0


	//----- nvinfo : EIATTR_KPARAM_INFO
	.align		4
        /*001c*/ 	.byte	0x04, 0x17
        /*001e*/ 	.short	(.L_336 - .L_335)
.L_335:
        /*0020*/ 	.word	0x00000000
        /*0024*/ 	.short	0x0000
        /*0026*/ 	.short	0x0000
        /*0028*/ 	.byte	0x00, 0xf0, 0x41, 0x07


	//----- nvinfo : EIATTR_MAXREG_COUNT
	.align		4
.L_336:
        /*002c*/ 	.byte	0x03, 0x1b
        /*002e*/ 	.short	0x00ff


	//----- nvinfo : EIATTR_NUM_BARRIERS
	.align		4
        /*0030*/ 	.byte	0x02, 0x4c
        /*0032*/ 	.byte	0x01
	.zero		1


	//----- nvinfo : EIATTR_ANNOTATIONS
	.align		4
        /*0034*/ 	.byte	0x04, 0x55
        /*0036*/ 	.short	(.L_338 - .L_337)


	//   ....[0]....
.L_337:
        /* <DEDUP_REMOVED lines=105> */


	//----- nvinfo : EIATTR_MERCURY_ISA_VERSION
	.align		4
.L_338:
        /*06b0*/ 	.byte	0x03, 0x5f
        /*06b2*/ 	.short	0x0000


	//----- nvinfo : EIATTR_COOP_GROUP_MASK_REGIDS
	.align		4
        /*06b4*/ 	.byte	0x04, 0x29
        /*06b6*/ 	.short	(.L_340 - .L_339)


	//   ....[0]....
.L_339:
        /*06b8*/ 	.word	0xffffffff


	//   ....[1]....
        /*06bc*/ 	.word	0xffffffff


	//   ....[2]....
        /*06c0*/ 	.word	0xffffffff


	//   ....[3]....
        /*06c4*/ 	.word	0xffffffff


	//   ....[4]....
        /*06c8*/ 	.word	0xffffffff


	//   ....[5]....
        /*06cc*/ 	.word	0xffffffff


	//   ....[6]....
        /*06d0*/ 	.word	0xffffffff


	//   ....[7]....
        /*06d4*/ 	.word	0xffffffff


	//   ....[8]....
        /*06d8*/ 	.word	0xffffffff


	//   ....[9]....
        /*06dc*/ 	.word	0xffffffff


	//   ....[10]....
        /*06e0*/ 	.word	0xffffffff


	//   ....[11]....
        /*06e4*/ 	.word	0xffffffff


	//   ....[12]....
        /*06e8*/ 	.word	0xffffffff


	//   ....[13]....
        /*06ec*/ 	.word	0xffffffff


	//   ....[14]....
        /*06f0*/ 	.word	0xffffffff


	//   ....[15]....
        /*06f4*/ 	.word	0xffffffff


	//   ....[16]....
        /*06f8*/ 	.word	0xffffffff


	//   ....[17]....
        /*06fc*/ 	.word	0xffffffff


	//   ....[18]....
        /*0700*/ 	.word	0xffffffff


	//   ....[19]....
        /*0704*/ 	.word	0xffffffff


	//   ....[20]....
        /*0708*/ 	.word	0xffffffff


	//   ....[21]....
        /*070c*/ 	.word	0xffffffff


	//   ....[22]....
        /*0710*/ 	.word	0xffffffff


	//   ....[23]....
        /*0714*/ 	.word	0xffffffff


	//   ....[24]....
        /*0718*/ 	.word	0xffffffff


	//   ....[25]....
        /*071c*/ 	.word	0xffffffff


	//   ....[26]....
        /*0720*/ 	.word	0xffffffff


	//   ....[27]....
        /*0724*/ 	.word	0xffffffff


	//   ....[28]....
        /*0728*/ 	.word	0xffffffff


	//   ....[29]....
        /*072c*/ 	.word	0xffffffff


	//   ....[30]....
        /*0730*/ 	.word	0xffffffff


	//   ....[31]....
        /*0734*/ 	.word	0xffffffff


	//----- nvinfo : EIATTR_COOP_GROUP_INSTR_OFFSETS
	.align		4
.L_340:
        /*0738*/ 	.byte	0x04, 0x28
        /*073a*/ 	.short	(.L_342 - .L_341)


	//   ....[0]....
.L_341:
        /*073c*/ 	.word	0x00006470


	//   ....[1]....
        /*0740*/ 	.word	0x000065d0


	//   ....[2]....
        /*0744*/ 	.word	0x000067b0


	//   ....[3]....
        /*0748*/ 	.word	0x000068e0


	//   ....[4]....
        /*074c*/ 	.word	0x00006960


	//   ....[5]....
        /*0750*/ 	.word	0x00006a50


	//   ....[6]....
        /*0754*/ 	.word	0x00006c10


	//   ....[7]....
        /*0758*/ 	.word	0x00006c50


	//   ....[8]....
        /*075c*/ 	.word	0x0000e340


	//   ....[9]....
        /*0760*/ 	.word	0x0000e440


	//   ....[10]....
        /*0764*/ 	.word	0x0000e870


	//   ....[11]....
        /*0768*/ 	.word	0x0000e8f0


	//   ....[12]....
        /*076c*/ 	.word	0x0000e900


	//   ....[13]....
        /*0770*/ 	.word	0x0000e930


	//   ....[14]....
        /*0774*/ 	.word	0x0000f190


	//   ....[15]....
        /*0778*/ 	.word	0x0000f1b0


	//   ....[16]....
        /*077c*/ 	.word	0x00016ab0


	//   ....[17]....
        /*0780*/ 	.word	0x00016bf0


	//   ....[18]....
        /*0784*/ 	.word	0x00016c40


	//   ....[19]....
        /*0788*/ 	.word	0x00016c70


	//   ....[20]....
        /*078c*/ 	.word	0x00016cf0


	//   ....[21]....
        /*0790*/ 	.word	0x00016d30


	//   ....[22]....
        /*0794*/ 	.word	0x00017740


	//   ....[23]....
        /*0798*/ 	.word	0x00017790


	//   ....[24]....
        /*079c*/ 	.word	0x0001bab0


	//   ....[25]....
        /*07a0*/ 	.word	0x0001bac0


	//   ....[26]....
        /*07a4*/ 	.word	0x0001bad0


	//   ....[27]....
        /*07a8*/ 	.word	0x0001baf0


	//   ....[28]....
        /*07ac*/ 	.word	0x0001bb00


	//   ....[29]....
        /*07b0*/ 	.word	0x0001bb20


	//   ....[30]....
        /*07b4*/ 	.word	0x0001bb40


	//   ....[31]....
        /*07b8*/ 	.word	0x0001bb80


	//----- nvinfo : EIATTR_EXIT_INSTR_OFFSETS
	.align		4
.L_342:
        /*07bc*/ 	.byte	0x04, 0x1c
        /*07be*/ 	.short	(.L_344 - .L_343)


	//   ....[0]....
.L_343:
        /*07c0*/ 	.word	0x000004d0


	//   ....[1]....
        /*07c4*/ 	.word	0x00001560


	//   ....[2]....
        /*07c8*/ 	.word	0x000015e0


	//   ....[3]....
        /*07cc*/ 	.word	0x0001d280


	//   ....[4]....
        /*07d0*/ 	.word	0x0001d340


	//----- nvinfo : EIATTR_CTAIDZ_USED
	.align		4
.L_344:
        /*07d4*/ 	.byte	0x01, 0x04
	.zero		2


	//----- nvinfo : EIATTR_CRS_STACK_SIZE
	.align		4
        /*07d8*/ 	.byte	0x04, 0x1e
        /*07da*/ 	.short	(.L_346 - .L_345)
.L_345:
        /*07dc*/ 	.word	0x00000000
.L_346:


//--------------------- .nv.info._ZN5flash16flash_fwd_kernelI23Flash_fwd_kernel_traitsILi64ELi128ELi128ELi4ELb0ELb0EN7cutlass10bfloat16_tE19Flash_kernel_traitsILi64ELi128ELi128ELi4ES3_EELb0ELb0ELb1ELb0ELb0ELb1ELb1ELb0EEEvNS_16Flash_fwd_paramsE --------------------------
	.section	.nv.info._ZN5flash16flash_fwd_kernelI23Flash_fwd_kernel_traitsILi64ELi128ELi128ELi4ELb0ELb0EN7cutlass10bfloat16_tE19Flash_kernel_traitsILi64ELi128ELi128ELi4ES3_EELb0ELb0ELb1ELb0ELb0ELb1ELb1ELb0EEEvNS_16Flash_fwd_paramsE,"",@"SHT_CUDA_INFO"
	.sectionflags	@""
	.align	4


	//----- nvinfo : EIATTR_CUDA_API_VERSION
	.align		4
        /*0000*/ 	.byte	0x04, 0x37
        /*0002*/ 	.short	(.L_348 - .L_347)
.L_347:
        /*0004*/ 	.word	0x00000082


	//----- nvinfo : EIATTR_SW2861232_WAR
	.align		4
.L_348:
        /*0008*/ 	.byte	0x01, 0x35
	.zero		2


	//----- nvinfo : EIATTR_PARAM_CBANK
	.align		4
        /*000c*/ 	.byte	0x04, 0x0a
        /*000e*/ 	.short	(.L_350 - .L_349)
	.align		4
.L_349:
        /*0010*/ 	.word	index@(.nv.constant0._ZN5flash16flash_fwd_kernelI23Flash_fwd_kernel_traitsILi64ELi128ELi128ELi4ELb0ELb0EN7cutlass10bfloat16_tE19Flash_kernel_traitsILi64ELi128ELi128ELi4ES3_EELb0ELb0ELb1ELb0ELb0ELb1ELb1ELb0EEEvNS_16Flash_fwd_paramsE)
        /*0014*/ 	.short	0x0160
        /*0016*/ 	.short	0x01d0


	//----- nvinfo : EIATTR_CBANK_PARAM_SIZE
	.align		4
.L_350:
        /*0018*/ 	.byte	0x03, 0x19
        /*001a*/ 	.short	0x01d0


	//----- nvinfo : EIATTR_KPARAM_INFO
	.align		4
        /*001c*/ 	.byte	0x04, 0x17
        /*001e*/ 	.short	(.L_352 - .L_351)
.L_351:
        /*0020*/ 	.word	0x00000000
        /*0024*/ 	.short	0x0000
        /*0026*/ 	.short	0x0000
        /*0028*/ 	.byte	0x00, 0xf0, 0x41, 0x07


	//----- nvinfo : EIATTR_MAXREG_COUNT
	.align		4
.L_352:
        /*002c*/ 	.byte	0x03, 0x1b
        /*002e*/ 	.short	0x00ff


	//----- nvinfo : EIATTR_NUM_BARRIERS
	.align		4
        /*0030*/ 	.byte	0x02, 0x4c
        /*0032*/ 	.byte	0x01
	.zero		1


	//----- nvinfo : EIATTR_ANNOTATIONS
	.align		4
        /*0034*/ 	.byte	0x04, 0x55
        /*0036*/ 	.short	(.L_354 - .L_353)


	//   ....[0]....
.L_353:
        /* <DEDUP_REMOVED lines=75> */


	//----- nvinfo : EIATTR_MERCURY_ISA_VERSION
	.align		4
.L_354:
        /*04d0*/ 	.byte	0x03, 0x5f
        /*04d2*/ 	.short	0x0000


	//----- nvinfo : EIATTR_COOP_GROUP_MASK_REGIDS
	.align		4
        /*04d4*/ 	.byte	0x04, 0x29
        /*04d6*/ 	.short	(.L_356 - .L_355)


	//   ....[0]....
.L_355:
        /*04d8*/ 	.word	0xffffffff


	//   ....[1]....
        /*04dc*/ 	.word	0xffffffff


	//   ....[2]....
        /*04e0*/ 	.word	0xffffffff


	//   ....[3]....
        /*04e4*/ 	.word	0xffffffff


	//   ....[4]....
        /*04e8*/ 	.word	0xffffffff


	//   ....[5]....
        /*04ec*/ 	.word	0xffffffff


	//   ....[6]....
        /*04f0*/ 	.word	0xffffffff


	//   ....[7]....
        /*04f4*/ 	.word	0xffffffff


	//   ....[8]....
        /*04f8*/ 	.word	0xffffffff


	//   ....[9]....
        /*04fc*/ 	.word	0xffffffff


	//   ....[10]....
        /*0500*/ 	.word	0xffffffff


	//   ....[11]....
        /*0504*/ 	.word	0xffffffff


	//   ....[12]....
        /*0508*/ 	.word	0xffffffff


	//   ....[13]....
        /*050c*/ 	.word	0xffffffff


	//   ....[14]....
        /*0510*/ 	.word	0xffffffff


	//   ....[15]....
        /*0514*/ 	.word	0xffffffff


	//   ....[16]....
        /*0518*/ 	.word	0xffffffff


	//   ....[17]....
        /*051c*/ 	.word	0xffffffff


	//   ....[18]....
        /*0520*/ 	.word	0xffffffff


	//   ....[19]....
        /*0524*/ 	.word	0xffffffff


	//   ....[20]....
        /*0528*/ 	.word	0xffffffff


	//   ....[21]....
        /*052c*/ 	.word	0xffffffff


	//   ....[22]....
        /*0530*/ 	.word	0xffffffff


	//   ....[23]....
        /*0534*/ 	.word	0xffffffff


	//   ....[24]....
        /*0538*/ 	.word	0xffffffff


	//   ....[25]....
        /*053c*/ 	.word	0xffffffff


	//   ....[26]....
        /*0540*/ 	.word	0xffffffff


	//   ....[27]....
        /*0544*/ 	.word	0xffffffff


	//   ....[28]....
        /*0548*/ 	.word	0xffffffff


	//   ....[29]....
        /*054c*/ 	.word	0xffffffff


	//   ....[30]....
        /*0550*/ 	.word	0xffffffff


	//   ....[31]....
        /*0554*/ 	.word	0xffffffff


	//----- nvinfo : EIATTR_COOP_GROUP_INSTR_OFFSETS
	.align		4
.L_356:
        /*0558*/ 	.byte	0x04, 0x28
        /*055a*/ 	.short	(.L_358 - .L_357)


	//   ....[0]....
.L_357:
        /*055c*/ 	.word	0x00007a40


	//   ....[1]....
        /*0560*/ 	.word	0x00007b10


	//   ....[2]....
        /*0564*/ 	.word	0x00007ca0


	//   ....[3]....
        /*0568*/ 	.word	0x00007db0


	//   ....[4]....
        /*056c*/ 	.word	0x00007e20


	//   ....[5]....
        /*0570*/ 	.word	0x00007ed0


	//   ....[6]....
        /*0574*/ 	.word	0x00007f80


	//   ....[7]....
        /*0578*/ 	.word	0x00007fa0


	//   ....[8]....
        /*057c*/ 	.word	0x0000f590


	//   ....[9]....
        /*0580*/ 	.word	0x0000f690


	//   ....[10]....
        /*0584*/ 	.word	0x0000f8c0


	//   ....[11]....
        /*0588*/ 	.word	0x0000f930


	//   ....[12]....
        /*058c*/ 	.word	0x0000fa50


	//   ....[13]....
        /*0590*/ 	.word	0x0000fa80


	//   ....[14]....
        /*0594*/ 	.word	0x00010320


	//   ....[15]....
        /*0598*/ 	.word	0x00010400


	//   ....[16]....
        /*059c*/ 	.word	0x00016f00


	//   ....[17]....
        /*05a0*/ 	.word	0x00017020


	//   ....[18]....
        /*05a4*/ 	.word	0x00017070


	//   ....[19]....
        /*05a8*/ 	.word	0x000170d0


	//   ....[20]....
        /*05ac*/ 	.word	0x000171a0


	//   ....[21]....
        /*05b0*/ 	.word	0x00017210


	//   ....[22]....
        /*05b4*/ 	.word	0x000172f0


	//   ....[23]....
        /*05b8*/ 	.word	0x00017450


	//   ....[24]....
        /*05bc*/ 	.word	0x0001b2f0


	//   ....[25]....
        /*05c0*/ 	.word	0x0001b300


	//   ....[26]....
        /*05c4*/ 	.word	0x0001b310


	//   ....[27]....
        /*05c8*/ 	.word	0x0001b320


	//   ....[28]....
        /*05cc*/ 	.word	0x0001b350


	//   ....[29]....
        /*05d0*/ 	.word	0x0001b370


	//   ....[30]....
        /*05d4*/ 	.word	0x0001b390


	//   ....[31]....
        /*05d8*/ 	.word	0x0001b3c0


	//----- nvinfo : EIATTR_EXIT_INSTR_OFFSETS
	.align		4
.L_358:
        /*05dc*/ 	.byte	0x04, 0x1c
        /*05de*/ 	.short	(.L_360 - .L_359)


	//   ....[0]....
.L_359:
        /*05e0*/ 	.word	0x000004d0


	//   ....[1]....
        /*05e4*/ 	.word	0x00001580


	//   ....[2]....
        /*05e8*/ 	.word	0x00001600


	//   ....[3]....
        /*05ec*/ 	.word	0x0001ca70


	//   ....[4]....
        /*05f0*/ 	.word	0x0001cb20


	//----- nvinfo : EIATTR_CTAIDZ_USED
	.align		4
.L_360:
        /*05f4*/ 	.byte	0x01, 0x04
	.zero		2


	//----- nvinfo : EIATTR_CRS_STACK_SIZE
	.align		4
        /*05f8*/ 	.byte	0x04, 0x1e
        /*05fa*/ 	.short	(.L_362 - .L_361)
.L_361:
        /*05fc*/ 	.word	0x00000000
.L_362:


//--------------------- .nv.info._ZN5flash16flash_fwd_kernelI23Flash_fwd_kernel_traitsILi64ELi128ELi128ELi4ELb0ELb0EN7cutlass10bfloat16_tE19Flash_kernel_traitsILi64ELi128ELi128ELi4ES3_EELb0ELb0ELb1ELb0ELb0ELb0ELb0ELb0EEEvNS_16Flash_fwd_paramsE --------------------------
	.section	.nv.info._ZN5flash16flash_fwd_kernelI23Flash_fwd_kernel_traitsILi64ELi128ELi128ELi4ELb0ELb0EN7cutlass10bfloat16_tE19Flash_kernel_traitsILi64ELi128ELi128ELi4ES3_EELb0ELb0ELb1ELb0ELb0ELb0ELb0ELb0EEEvNS_16Flash_fwd_paramsE,"",@"SHT_CUDA_INFO"
	.sectionflags	@""
	.align	4


	//----- nvinfo : EIATTR_CUDA_API_VERSION
	.align		4
        /*0000*/ 	.byte	0x04, 0x37
        /*0002*/ 	.short	(.L_364 - .L_363)
.L_363:
        /*0004*/ 	.word	0x00000082


	//----- nvinfo : EIATTR_SW2861232_WAR
	.align		4
.L_364:
        /*0008*/ 	.byte	0x01, 0x35
	.zero		2


	//----- nvinfo : EIATTR_PARAM_CBANK
	.align		4
        /*000c*/ 	.byte	0x04, 0x0a
        /*000e*/ 	.short	(.L_366 - .L_365)
	.align		4
.L_365:
        /*0010*/ 	.word	index@(.nv.constant0._ZN5flash16flash_fwd_kernelI23Flash_fwd_kernel_traitsILi64ELi128ELi128ELi4ELb0ELb0EN7cutlass10bfloat16_tE19Flash_kernel_traitsILi64ELi128ELi128ELi4ES3_EELb0ELb0ELb1ELb0ELb0ELb0ELb0ELb0EEEvNS_16Flash_fwd_paramsE)
        /*0014*/ 	.short	0x0160
        /*0016*/ 	.short	0x01d0


	//----- nvinfo : EIATTR_CBANK_PARAM_SIZE
	.align		4
.L_366:
        /*0018*/ 	.byte	0x03, 0x19
        /*001a*/ 	.short	0x01d0


	//----- nvinfo : EIATTR_KPARAM_INFO
	.align		4
        /*001c*/ 	.byte	0x04, 0x17
        /*001e*/ 	.short	(.L_368 - .L_367)
.L_367:
        /*0020*/ 	.word	0x00000000
        /*0024*/ 	.short	0x0000
        /*0026*/ 	.short	0x0000
        /*0028*/ 	.byte	0x00, 0xf0, 0x41, 0x07


	//----- nvinfo : EIATTR_MAXREG_COUNT
	.align		4
.L_368:
        /*002c*/ 	.byte	0x03, 0x1b
        /*002e*/ 	.short	0x00ff


	//----- nvinfo : EIATTR_NUM_BARRIERS
	.align		4
        /*0030*/ 	.byte	0x02, 0x4c
        /*0032*/ 	.byte	0x01
	.zero		1


	//----- nvinfo : EIATTR_ANNOTATIONS
	.align		4
        /*0034*/ 	.byte	0x04, 0x55
        /*0036*/ 	.short	(.L_370 - .L_369)


	//   ....[0]....
.L_369:
        /* <DEDUP_REMOVED lines=156> */


	//----- nvinfo : EIATTR_MERCURY_ISA_VERSION
	.align		4
.L_370:
        /*09e0*/ 	.byte	0x03, 0x5f
        /*09e2*/ 	.short	0x0000


	//----- nvinfo : EIATTR_COOP_GROUP_MASK_REGIDS
	.align		4
        /*09e4*/ 	.byte	0x04, 0x29
        /*09e6*/ 	.short	(.L_372 - .L_371)


	//   ....[0]....
.L_371:
        /*09e8*/ 	.word	0xffffffff


	//   ....[1]....
        /*09ec*/ 	.word	0xffffffff


	//   ....[2]....
        /*09f0*/ 	.word	0xffffffff


	//   ....[3]....
        /*09f4*/ 	.word	0xffffffff


	//   ....[4]....
        /*09f8*/ 	.word	0xffffffff


	//   ....[5]....
        /*09fc*/ 	.word	0xffffffff


	//   ....[6]....
        /*0a00*/ 	.word	0xffffffff


	//   ....[7]....
        /*0a04*/ 	.word	0xffffffff


	//   ....[8]....
        /*0a08*/ 	.word	0xffffffff


	//   ....[9]....
        /*0a0c*/ 	.word	0xffffffff


	//   ....[10]....
        /*0a10*/ 	.word	0xffffffff


	//   ....[11]....
        /*0a14*/ 	.word	0xffffffff


	//   ....[12]....
        /*0a18*/ 	.word	0xffffffff


	//   ....[13]....
        /*0a1c*/ 	.word	0xffffffff


	//   ....[14]....
        /*0a20*/ 	.word	0xffffffff


	//   ....[15]....
        /*0a24*/ 	.word	0xffffffff


	//   ....[16]....
        /*0a28*/ 	.word	0xffffffff


	//   ....[17]....
        /*0a2c*/ 	.word	0xffffffff


	//   ....[18]....
        /*0a30*/ 	.word	0xffffffff


	//   ....[19]....
        /*0a34*/ 	.word	0xffffffff


	//   ....[20]....
        /*0a38*/ 	.word	0xffffffff


	//   ....[21]....
        /*0a3c*/ 	.word	0xffffffff


	//   ....[22]....
        /*0a40*/ 	.word	0xffffffff


	//   ....[23]....
        /*0a44*/ 	.word	0xffffffff


	//   ....[24]....
        /*0a48*/ 	.word	0xffffffff


	//   ....[25]....
        /*0a4c*/ 	.word	0xffffffff


	//   ....[26]....
        /*0a50*/ 	.word	0xffffffff


	//   ....[27]....
        /*0a54*/ 	.word	0xffffffff


	//   ....[28]....
        /*0a58*/ 	.word	0xffffffff


	//   ....[29]....
        /*0a5c*/ 	.word	0xffffffff


	//   ....[30]....
        /*0a60*/ 	.word	0xffffffff


	//   ....[31]....
        /*0a64*/ 	.word	0xffffffff


	//----- nvinfo : EIATTR_COOP_GROUP_INSTR_OFFSETS
	.align		4
.L_372:
        /*0a68*/ 	.byte	0x04, 0x28
        /*0a6a*/ 	.short	(.L_374 - .L_373)


	//   ....[0]....
.L_373:
        /*0a6c*/ 	.word	0x00007a80


	//   ....[1]....
        /*0a70*/ 	.word	0x00007b80


	//   ....[2]....
        /*0a74*/ 	.word	0x00007d60


	//   ....[3]....
        /*0a78*/ 	.word	0x00007eb0


	//   ....[4]....
        /*0a7c*/ 	.word	0x00008080


	//   ....[5]....
        /*0a80*/ 	.word	0x00008200


	//   ....[6]....
        /*0a84*/ 	.word	0x00008210


	//   ....[7]....
        /*0a88*/ 	.word	0x000082b0


	//   ....[8]....
        /*0a8c*/ 	.word	0x000105e0


	//   ....[9]....
        /*0a90*/ 	.word	0x00010900


	//   ....[10]....
        /*0a94*/ 	.word	0x00010b40


	//   ....[11]....
        /*0a98*/ 	.word	0x00010bc0


	//   ....[12]....
        /*0a9c*/ 	.word	0x00010c10


	//   ....[13]....
        /*0aa0*/ 	.word	0x00010c60


	//   ....[14]....
        /*0aa4*/ 	.word	0x00010c90


	//   ....[15]....
        /*0aa8*/ 	.word	0x00010d50


	//   ....[16]....
        /*0aac*/ 	.word	0x000194b0


	//   ....[17]....
        /*0ab0*/ 	.word	0x000195c0


	//   ....[18]....
        /*0ab4*/ 	.word	0x00019930


	//   ....[19]....
        /*0ab8*/ 	.word	0x00019b50


	//   ....[20]....
        /*0abc*/ 	.word	0x00019bf0


	//   ....[21]....
        /*0ac0*/ 	.word	0x00019c70


	//   ....[22]....
        /*0ac4*/ 	.word	0x00019d80


	//   ....[23]....
        /*0ac8*/ 	.word	0x00019dc0


	//   ....[24]....
        /*0acc*/ 	.word	0x0001f390


	//   ....[25]....
        /*0ad0*/ 	.word	0x0001f3a0


	//   ....[26]....
        /*0ad4*/ 	.word	0x0001f3b0


	//   ....[27]....
        /*0ad8*/ 	.word	0x0001f3d0


	//   ....[28]....
        /*0adc*/ 	.word	0x0001f3e0


	//   ....[29]....
        /*0ae0*/ 	.word	0x0001f410


	//   ....[30]....
        /*0ae4*/ 	.word	0x0001f440


	//   ....[31]....
        /*0ae8*/ 	.word	0x0001f460


	//----- nvinfo : EIATTR_EXIT_INSTR_OFFSETS
	.align		4
.L_374:
        /*0aec*/ 	.byte	0x04, 0x1c
        /*0aee*/ 	.short	(.L_376 - .L_375)


	//   ....[0]....
.L_375:
        /*0af0*/ 	.word	0x000004d0


	//   ....[1]....
        /*0af4*/ 	.word	0x00001650


	//   ....[2]....
        /*0af8*/ 	.word	0x000016d0


	//   ....[3]....
        /*0afc*/ 	.word	0x00020c50


	//   ....[4]....
        /*0b00*/ 	.word	0x00020d10


	//----- nvinfo : EIATTR_CTAIDZ_USED
	.align		4
.L_376:
        /*0b04*/ 	.byte	0x01, 0x04
	.zero		2


	//----- nvinfo : EIATTR_CRS_STACK_SIZE
	.align		4
        /*0b08*/ 	.byte	0x04, 0x1e
        /*0b0a*/ 	.short	(.L_378 - .L_377)
.L_377:
        /*0b0c*/ 	.word	0x00000000
.L_378:


//--------------------- .nv.info._ZN5flash16flash_fwd_kernelI23Flash_fwd_kernel_traitsILi64ELi128ELi128ELi4ELb0ELb0EN7cutlass10bfloat16_tE19Flash_kernel_traitsILi64ELi128ELi128ELi4ES3_EELb0ELb0ELb1ELb0ELb0ELb0ELb1ELb0EEEvNS_16Flash_fwd_paramsE --------------------------
	.section	.nv.info._ZN5flash16flash_fwd_kernelI23Flash_fwd_kernel_traitsILi64ELi128ELi128ELi4ELb0ELb0EN7cutlass10bfloat16_tE19Flash_kernel_traitsILi64ELi128ELi128ELi4ES3_EELb0ELb0ELb1ELb0ELb0ELb0ELb1ELb0EEEvNS_16Flash_fwd_paramsE,"",@"SHT_CUDA_INFO"
	.sectionflags	@""
	.align	4


	//----- nvinfo : EIATTR_CUDA_API_VERSION
	.align		4
        /*0000*/ 	.byte	0x04, 0x37
        /*0002*/ 	.short	(.L_380 - .L_379)
.L_379:
        /*0004*/ 	.word	0x00000082


	//----- nvinfo : EIATTR_SW2861232_WAR
	.align		4
.L_380:
        /*0008*/ 	.byte	0x01, 0x35
	.zero		2


	//----- nvinfo : EIATTR_PARAM_CBANK
	.align		4
        /*000c*/ 	.byte	0x04, 0x0a
        /*000e*/ 	.short	(.L_382 - .L_381)
	.align		4
.L_381:
        /*0010*/ 	.word	index@(.nv.constant0._ZN5flash16flash_fwd_kernelI23Flash_fwd_kernel_traitsILi64ELi128ELi128ELi4ELb0ELb0EN7cutlass10bfloat16_tE19Flash_kernel_traitsILi64ELi128ELi128ELi4ES3_EELb0ELb0ELb1ELb0ELb0ELb0ELb1ELb0EEEvNS_16Flash_fwd_paramsE)
        /*0014*/ 	.short	0x0160
        /*0016*/ 	.short	0x01d0


	//----- nvinfo : EIATTR_CBANK_PARAM_SIZE
	.align		4
.L_382:
        /*0018*/ 	.byte	0x03, 0x19
        /*001a*/ 	.short	0x01d0


	//----- nvinfo : EIATTR_KPARAM_INFO
	.align		4
        /*001c*/ 	.byte	0x04, 0x17
        /*001e*/ 	.short	(.L_384 - .L_383)
.L_383:
        /*0020*/ 	.word	0x00000000
        /*0024*/ 	.short	0x0000
        /*0026*/ 	.short	0x0000
        /*0028*/ 	.byte	0x00, 0xf0, 0x41, 0x07


	//----- nvinfo : EIATTR_MAXREG_COUNT
	.align		4
.L_384:
        /*002c*/ 	.byte	0x03, 0x1b
        /*002e*/ 	.short	0x00ff


	//----- nvinfo : EIATTR_NUM_BARRIERS
	.align		4
        /*0030*/ 	.byte	0x02, 0x4c
        /*0032*/ 	.byte	0x01
	.zero		1


	//----- nvinfo : EIATTR_ANNOTATIONS
	.align		4
        /*0034*/ 	.byte	0x04, 0x55
        /*0036*/ 	.short	(.L_386 - .L_385)


	//   ....[0]....
.L_385:
        /* <DEDUP_REMOVED lines=160> */


	//----- nvinfo : EIATTR_MERCURY_ISA_VERSION
	.align		4
.L_386:
        /*0a28*/ 	.byte	0x03, 0x5f
        /*0a2a*/ 	.short	0x0000


	//----- nvinfo : EIATTR_COOP_GROUP_MASK_REGIDS
	.align		4
        /*0a2c*/ 	.byte	0x04, 0x29
        /*0a2e*/ 	.short	(.L_388 - .L_387)


	//   ....[0]....
.L_387:
        /*0a30*/ 	.word	0xffffffff


	//   ....[1]....
        /*0a34*/ 	.word	0xffffffff


	//   ....[2]....
        /*0a38*/ 	.word	0xffffffff


	//   ....[3]....
        /*0a3c*/ 	.word	0xffffffff


	//   ....[4]....
        /*0a40*/ 	.word	0xffffffff


	//   ....[5]....
        /*0a44*/ 	.word	0xffffffff


	//   ....[6]....
        /*0a48*/ 	.word	0xffffffff


	//   ....[7]....
        /*0a4c*/ 	.word	0xffffffff


	//   ....[8]....
        /*0a50*/ 	.word	0xffffffff


	//   ....[9]....
        /*0a54*/ 	.word	0xffffffff


	//   ....[10]....
        /*0a58*/ 	.word	0xffffffff


	//   ....[11]....
        /*0a5c*/ 	.word	0xffffffff


	//   ....[12]....
        /*0a60*/ 	.word	0xffffffff


	//   ....[13]....
        /*0a64*/ 	.word	0xffffffff


	//   ....[14]....
        /*0a68*/ 	.word	0xffffffff


	//   ....[15]....
        /*0a6c*/ 	.word	0xffffffff


	//   ....[16]....
        /*0a70*/ 	.word	0xffffffff


	//   ....[17]....
        /*0a74*/ 	.word	0xffffffff


	//   ....[18]....
        /*0a78*/ 	.word	0xffffffff


	//   ....[19]....
        /*0a7c*/ 	.word	0xffffffff


	//   ....[20]....
        /*0a80*/ 	.word	0xffffffff


	//   ....[21]....
        /*0a84*/ 	.word	0xffffffff


	//   ....[22]....
        /*0a88*/ 	.word	0xffffffff


	//   ....[23]....
        /*0a8c*/ 	.word	0xffffffff


	//   ....[24]....
        /*0a90*/ 	.word	0xffffffff


	//   ....[25]....
        /*0a94*/ 	.word	0xffffffff


	//   ....[26]....
        /*0a98*/ 	.word	0xffffffff


	//   ....[27]....
        /*0a9c*/ 	.word	0xffffffff


	//   ....[28]....
        /*0aa0*/ 	.word	0xffffffff


	//   ....[29]....
        /*0aa4*/ 	.word	0xffffffff


	//   ....[30]....
        /*0aa8*/ 	.word	0xffffffff


	//   ....[31]....
        /*0aac*/ 	.word	0xffffffff


	//----- nvinfo : EIATTR_COOP_GROUP_INSTR_OFFSETS
	.align		4
.L_388:
        /*0ab0*/ 	.byte	0x04, 0x28
        /*0ab2*/ 	.short	(.L_390 - .L_389)


	//   ....[0]....
.L_389:
        /*0ab4*/ 	.word	0x00008d30


	//   ....[1]....
        /*0ab8*/ 	.word	0x00008e20


	//   ....[2]....
        /*0abc*/ 	.word	0x00009030


	//   ....[3]....
        /*0ac0*/ 	.word	0x00009190


	//   ....[4]....
        /*0ac4*/ 	.word	0x00009340


	//   ....[5]....
        /*0ac8*/ 	.word	0x000094c0


	//   ....[6]....
        /*0acc*/ 	.word	0x000094d0


	//   ....[7]....
        /*0ad0*/ 	.word	0x00009580


	//   ....[8]....
        /*0ad4*/ 	.word	0x00012200


	//   ....[9]....
        /*0ad8*/ 	.word	0x000126a0


	//   ....[10]....
        /*0adc*/ 	.word	0x00012730


	//   ....[11]....
        /*0ae0*/ 	.word	0x000127b0


	//   ....[12]....
        /*0ae4*/ 	.word	0x00012800


	//   ....[13]....
        /*0ae8*/ 	.word	0x00012850


	//   ....[14]....
        /*0aec*/ 	.word	0x00012880


	//   ....[15]....
        /*0af0*/ 	.word	0x00012940


	//   ....[16]....
        /*0af4*/ 	.word	0x0001c210


	//   ....[17]....
        /*0af8*/ 	.word	0x0001c490


	//   ....[18]....
        /*0afc*/ 	.word	0x0001c4e0


	//   ....[19]....
        /*0b00*/ 	.word	0x0001c740


	//   ....[20]....
        /*0b04*/ 	.word	0x0001c8b0


	//   ....[21]....
        /*0b08*/ 	.word	0x0001c900


	//   ....[22]....
        /*0b0c*/ 	.word	0x0001c920


	//   ....[23]....
        /*0b10*/ 	.word	0x0001ca00


	//   ....[24]....
        /*0b14*/ 	.word	0x000211e0


	//   ....[25]....
        /*0b18*/ 	.word	0x000211f0


	//   ....[26]....
        /*0b1c*/ 	.word	0x00021200


	//   ....[27]....
        /*0b20*/ 	.word	0x00021220


	//   ....[28]....
        /*0b24*/ 	.word	0x00021230


	//   ....[29]....
        /*0b28*/ 	.word	0x00021260


	//   ....[30]....
        /*0b2c*/ 	.word	0x00021290


	//   ....[31]....
        /*0b30*/ 	.word	0x000212b0


	//----- nvinfo : EIATTR_EXIT_INSTR_OFFSETS
	.align		4
.L_390:
        /*0b34*/ 	.byte	0x04, 0x1c
        /*0b36*/ 	.short	(.L_392 - .L_391)


	//   ....[0]....
.L_391:
        /*0b38*/ 	.word	0x000004d0


	//   ....[1]....
        /*0b3c*/ 	.word	0x00001650


	//   ....[2]....
        /*0b40*/ 	.word	0x000016d0


	//   ....[3]....
        /*0b44*/ 	.word	0x00022aa0


	//   ....[4]....
        /*0b48*/ 	.word	0x00022b60


	//----- nvinfo : EIATTR_CTAIDZ_USED
	.align		4
.L_392:
        /*0b4c*/ 	.byte	0x01, 0x04
	.zero		2


	//----- nvinfo : EIATTR_CRS_STACK_SIZE
	.align		4
        /*0b50*/ 	.byte	0x04, 0x1e
        /*0b52*/ 	.short	(.L_394 - .L_393)
.L_393:
        /*0b54*/ 	.word	0x00000000
.L_394:


//--------------------- .nv.info._ZN5flash16flash_fwd_kernelI23Flash_fwd_kernel_traitsILi64ELi128ELi128ELi4ELb0ELb0EN7cutlass10bfloat16_tE19Flash_kernel_traitsILi64ELi128ELi128ELi4ES3_EELb0ELb0ELb1ELb1ELb0ELb0ELb0ELb0EEEvNS_16Flash_fwd_paramsE --------------------------
	.section	.nv.info._ZN5flash16flash_fwd_kernelI23Flash_fwd_kernel_traitsILi64ELi128ELi128ELi4ELb0ELb0EN7cutlass10bfloat16_tE19Flash_kernel_traitsILi64ELi128ELi128ELi4ES3_EELb0ELb0ELb1ELb1ELb0ELb0ELb0ELb0EEEvNS_16Flash_fwd_paramsE,"",@"SHT_CUDA_INFO"
	.sectionflags	@""
	.align	4


	//----- nvinfo : EIATTR_CUDA_API_VERSION
	.align		4
        /*0000*/ 	.byte	0x04, 0x37
        /*0002*/ 	.short	(.L_396 - .L_395)
.L_395:
        /*0004*/ 	.word	0x00000082


	//----- nvinfo : EIATTR_SW2861232_WAR
	.align		4
.L_396:
        /*0008*/ 	.byte	0x01, 0x35
	.zero		2


	//----- nvinfo : EIATTR_PARAM_CBANK
	.align		4
        /*000c*/ 	.byte	0x04, 0x0a
        /*000e*/ 	.short	(.L_398 - .L_397)
	.align		4
.L_397:
        /*0010*/ 	.word	index@(.nv.constant0._ZN5flash16flash_fwd_kernelI23Flash_fwd_kernel_traitsILi64ELi128ELi128ELi4ELb0ELb0EN7cutlass10bfloat16_tE19Flash_kernel_traitsILi64ELi128ELi128ELi4ES3_EELb0ELb0ELb1ELb1ELb0ELb0ELb0ELb0EEEvNS_16Flash_fwd_paramsE)
        /*0014*/ 	.short	0x0160
        /*0016*/ 	.short	0x01d0


	//----- nvinfo : EIATTR_CBANK_PARAM_SIZE
	.align		4
.L_398:
        /*0018*/ 	.byte	0x03, 0x19
        /*001a*/ 	.short	0x01d0


	//----- nvinfo : EIATTR_KPARAM_INFO
	.align		4
        /*001c*/ 	.byte	0x04, 0x17
        /*001e*/ 	.short	(.L_400 - .L_399)
.L_399:
        /*0020*/ 	.word	0x00000000
        /*0024*/ 	.short	0x0000
        /*0026*/ 	.short	0x0000
        /*0028*/ 	.byte	0x00, 0xf0, 0x41, 0x07


	//----- nvinfo : EIATTR_MAXREG_COUNT
	.align		4
.L_400:
        /*002c*/ 	.byte	0x03, 0x1b
        /*002e*/ 	.short	0x00ff


	//----- nvinfo : EIATTR_NUM_BARRIERS
	.align		4
        /*0030*/ 	.byte	0x02, 0x4c
        /*0032*/ 	.byte	0x01
	.zero		1


	//----- nvinfo : EIATTR_ANNOTATIONS
	.align		4
        /*0034*/ 	.byte	0x04, 0x55
        /*0036*/ 	.short	(.L_402 - .L_401)


	//   ....[0]....
.L_401:
        /* <DEDUP_REMOVED lines=160> */


	//----- nvinfo : EIATTR_MERCURY_ISA_VERSION
	.align		4
.L_402:
        /*0a28*/ 	.byte	0x03, 0x5f
        /*0a2a*/ 	.short	0x0000


	//----- nvinfo : EIATTR_COOP_GROUP_MASK_REGIDS
	.align		4
        /*0a2c*/ 	.byte	0x04, 0x29
        /*0a2e*/ 	.short	(.L_404 - .L_403)


	//   ....[0]....
.L_403:
        /*0a30*/ 	.word	0xffffffff


	//   ....[1]....
        /*0a34*/ 	.word	0xffffffff


	//   ....[2]....
        /*0a38*/ 	.word	0xffffffff


	//   ....[3]....
        /*0a3c*/ 	.word	0xffffffff


	//   ....[4]....
        /*0a40*/ 	.word	0xffffffff


	//   ....[5]....
        /*0a44*/ 	.word	0xffffffff


	//   ....[6]....
        /*0a48*/ 	.word	0xffffffff


	//   ....[7]....
        /*0a4c*/ 	.word	0xffffffff


	//   ....[8]....
        /*0a50*/ 	.word	0xffffffff


	//   ....[9]....
        /*0a54*/ 	.word	0xffffffff


	//   ....[10]....
        /*0a58*/ 	.word	0xffffffff


	//   ....[11]....
        /*0a5c*/ 	.word	0xffffffff


	//   ....[12]....
        /*0a60*/ 	.word	0xffffffff


	//   ....[13]....
        /*0a64*/ 	.word	0xffffffff


	//   ....[14]....
        /*0a68*/ 	.word	0xffffffff


	//   ....[15]....
        /*0a6c*/ 	.word	0xffffffff


	//   ....[16]....
        /*0a70*/ 	.word	0xffffffff


	//   ....[17]....
        /*0a74*/ 	.word	0xffffffff


	//   ....[18]....
        /*0a78*/ 	.word	0xffffffff


	//   ....[19]....
        /*0a7c*/ 	.word	0xffffffff


	//   ....[20]....
        /*0a80*/ 	.word	0xffffffff


	//   ....[21]....
        /*0a84*/ 	.word	0xffffffff


	//   ....[22]....
        /*0a88*/ 	.word	0xffffffff


	//   ....[23]....
        /*0a8c*/ 	.word	0xffffffff


	//   ....[24]....
        /*0a90*/ 	.word	0xffffffff


	//   ....[25]....
        /*0a94*/ 	.word	0xffffffff


	//   ....[26]....
        /*0a98*/ 	.word	0xffffffff


	//   ....[27]....
        /*0a9c*/ 	.word	0xffffffff


	//   ....[28]....
        /*0aa0*/ 	.word	0xffffffff


	//   ....[29]....
        /*0aa4*/ 	.word	0xffffffff


	//   ....[30]....
        /*0aa8*/ 	.word	0xffffffff


	//   ....[31]....
        /*0aac*/ 	.word	0xffffffff


	//----- nvinfo : EIATTR_COOP_GROUP_INSTR_OFFSETS
	.align		4
.L_404:
        /*0ab0*/ 	.byte	0x04, 0x28
        /*0ab2*/ 	.short	(.L_406 - .L_405)


	//   ....[0]....
.L_405:
        /*0ab4*/ 	.word	0x0000aaa0


	//   ....[1]....
        /*0ab8*/ 	.word	0x0000aba0


	//   ....[2]....
        /*0abc*/ 	.word	0x0000ad80


	//   ....[3]....
        /*0ac0*/ 	.word	0x0000aed0


	//   ....[4]....
        /*0ac4*/ 	.word	0x0000b090


	//   ....[5]....
        /*0ac8*/ 	.word	0x0000b230


	//   ....[6]....
        /*0acc*/ 	.word	0x0000b270


	//   ....[7]....
        /*0ad0*/ 	.word	0x0000b2c0


	//   ....[8]....
        /*0ad4*/ 	.word	0x00015a40


	//   ....[9]....
        /*0ad8*/ 	.word	0x00016060


	//   ....[10]....
        /*0adc*/ 	.word	0x00016080


	//   ....[11]....
        /*0ae0*/ 	.word	0x000160f0


	//   ....[12]....
        /*0ae4*/ 	.word	0x00016140


	//   ....[13]....
        /*0ae8*/ 	.word	0x00016150


	//   ....[14]....
        /*0aec*/ 	.word	0x000161b0


	//   ....[15]....
        /*0af0*/ 	.word	0x00016240


	//   ....[16]....
        /*0af4*/ 	.word	0x00020080


	//   ....[17]....
        /*0af8*/ 	.word	0x00020380


	//   ....[18]....
        /*0afc*/ 	.word	0x000204f0


	//   ....[19]....
        /*0b00*/ 	.word	0x00020610


	//   ....[20]....
        /*0b04*/ 	.word	0x00020a30


	//   ....[21]....
        /*0b08*/ 	.word	0x00020aa0


	//   ....[22]....
        /*0b0c*/ 	.word	0x00020ba0


	//   ....[23]....
        /*0b10*/ 	.word	0x00020c10


	//   ....[24]....
        /*0b14*/ 	.word	0x000251a0


	//   ....[25]....
        /*0b18*/ 	.word	0x000251b0


	//   ....[26]....
        /*0b1c*/ 	.word	0x000251c0


	//   ....[27]....
        /*0b20*/ 	.word	0x000251e0


	//   ....[28]....
        /*0b24*/ 	.word	0x000251f0


	//   ....[29]....
        /*0b28*/ 	.word	0x00025210


	//   ....[30]....
        /*0b2c*/ 	.word	0x00025260


	//   ....[31]....
        /*0b30*/ 	.word	0x00025280


	//----- nvinfo : EIATTR_EXIT_INSTR_OFFSETS
	.align		4
.L_406:
        /*0b34*/ 	.byte	0x04, 0x1c
        /*0b36*/ 	.short	(.L_408 - .L_407)


	//   ....[0]....
.L_407:
        /*0b38*/ 	.word	0x000004d0


	//   ....[1]....
        /*0b3c*/ 	.word	0x00001640


	//   ....[2]....
        /*0b40*/ 	.word	0x000016c0


	//   ....[3]....
        /*0b44*/ 	.word	0x00026a70


	//   ....[4]....
        /*0b48*/ 	.word	0x00026b30


	//----- nvinfo : EIATTR_CTAIDZ_USED
	.align		4
.L_408:
        /*0b4c*/ 	.byte	0x01, 0x04
	.zero		2


	//----- nvinfo : EIATTR_CRS_STACK_SIZE
	.align		4
        /*0b50*/ 	.byte	0x04, 0x1e
        /*0b52*/ 	.short	(.L_410 - .L_409)
.L_409:
        /*0b54*/ 	.word	0x00000000
.L_410:


//--------------------- .nv.info._ZN5flash16flash_fwd_kernelI23Flash_fwd_kernel_traitsILi64ELi128ELi128ELi4ELb0ELb0EN7cutlass10bfloat16_tE19Flash_kernel_traitsILi64ELi128ELi128ELi4ES3_EELb0ELb0ELb1ELb1ELb0ELb0ELb1ELb0EEEvNS_16Flash_fwd_paramsE --------------------------
	.section	.nv.info._ZN5flash16flash_fwd_kernelI23Flash_fwd_kernel_traitsILi64ELi128ELi128ELi4ELb0ELb0EN7cutlass10bfloat16_tE19Flash_kernel_traitsILi64ELi128ELi128ELi4ES3_EELb0ELb0ELb1ELb1ELb0ELb0ELb1ELb0EEEvNS_16Flash_fwd_paramsE,"",@"SHT_CUDA_INFO"
	.sectionflags	@""
	.align	4


	//----- nvinfo : EIATTR_CUDA_API_VERSION
	.align		4
        /*0000*/ 	.byte	0x04, 0x37
        /*0002*/ 	.short	(.L_412 - .L_411)
.L_411:
        /*0004*/ 	.word	0x00000082


	//----- nvinfo : EIATTR_SW2861232_WAR
	.align		4
.L_412:
        /*0008*/ 	.byte	0x01, 0x35
	.zero		2


	//----- nvinfo : EIATTR_PARAM_CBANK
	.align		4
        /*000c*/ 	.byte	0x04, 0x0a
        /*000e*/ 	.short	(.L_414 - .L_413)
	.align		4
.L_413:
        /*0010*/ 	.word	index@(.nv.constant0._ZN5flash16flash_fwd_kernelI23Flash_fwd_kernel_traitsILi64ELi128ELi128ELi4ELb0ELb0EN7cutlass10bfloat16_tE19Flash_kernel_traitsILi64ELi128ELi128ELi4ES3_EELb0ELb0ELb1ELb1ELb0ELb0ELb1ELb0EEEvNS_16Flash_fwd_paramsE)
        /*0014*/ 	.short	0x0160
        /*0016*/ 	.short	0x01d0


	//----- nvinfo : EIATTR_CBANK_PARAM_SIZE
	.align		4
.L_414:
        /*0018*/ 	.byte	0x03, 0x19
        /*001a*/ 	.short	0x01d0


	//----- nvinfo : EIATTR_KPARAM_INFO
	.align		4
        /*001c*/ 	.byte	0x04, 0x17
        /*001e*/ 	.short	(.L_416 - .L_415)
.L_415:
        /*0020*/ 	.word	0x00000000
        /*0024*/ 	.short	0x0000
        /*0026*/ 	.short	0x0000
        /*0028*/ 	.byte	0x00, 0xf0, 0x41, 0x07


	//----- nvinfo : EIATTR_MAXREG_COUNT
	.align		4
.L_416:
        /*002c*/ 	.byte	0x03, 0x1b
        /*002e*/ 	.short	0x00ff


	//----- nvinfo : EIATTR_NUM_BARRIERS
	.align		4
        /*0030*/ 	.byte	0x02, 0x4c
        /*0032*/ 	.byte	0x01
	.zero		1


	//----- nvinfo : EIATTR_ANNOTATIONS
	.align		4
        /*0034*/ 	.byte	0x04, 0x55
        /*0036*/ 	.short	(.L_418 - .L_417)


	//   ....[0]....
.L_417:
        /* <DEDUP_REMOVED lines=201> */


	//----- nvinfo : EIATTR_MERCURY_ISA_VERSION
	.align		4
.L_418:
        /*0cb0*/ 	.byte	0x03, 0x5f
        /*0cb2*/ 	.short	0x0000


	//----- nvinfo : EIATTR_COOP_GROUP_MASK_REGIDS
	.align		4
        /*0cb4*/ 	.byte	0x04, 0x29
        /*0cb6*/ 	.short	(.L_420 - .L_419)


	//   ....[0]....
.L_419:
        /*0cb8*/ 	.word	0xffffffff


	//   ....[1]....
        /*0cbc*/ 	.word	0xffffffff


	//   ....[2]....
        /*0cc0*/ 	.word	0xffffffff


	//   ....[3]....
        /*0cc4*/ 	.word	0xffffffff


	//   ....[4]....
        /*0cc8*/ 	.word	0xffffffff


	//   ....[5]....
        /*0ccc*/ 	.word	0xffffffff


	//   ....[6]....
        /*0cd0*/ 	.word	0xffffffff


	//   ....[7]....
        /*0cd4*/ 	.word	0xffffffff


	//   ....[8]....
        /*0cd8*/ 	.word	0xffffffff


	//   ....[9]....
        /*0cdc*/ 	.word	0xffffffff


	//   ....[10]....
        /*0ce0*/ 	.word	0xffffffff


	//   ....[11]....
        /*0ce4*/ 	.word	0xffffffff


	//   ....[12]....
        /*0ce8*/ 	.word	0xffffffff


	//   ....[13]....
        /*0cec*/ 	.word	0xffffffff


	//   ....[14]....
        /*0cf0*/ 	.word	0xffffffff


	//   ....[15]....
        /*0cf4*/ 	.word	0xffffffff


	//   ....[16]....
        /*0cf8*/ 	.word	0xffffffff


	//   ....[17]....
        /*0cfc*/ 	.word	0xffffffff


	//   ....[18]....
        /*0d00*/ 	.word	0xffffffff


	//   ....[19]....
        /*0d04*/ 	.word	0xffffffff


	//   ....[20]....
        /*0d08*/ 	.word	0xffffffff


	//   ....[21]....
        /*0d0c*/ 	.word	0xffffffff


	//   ....[22]....
        /*0d10*/ 	.word	0xffffffff


	//   ....[23]....
        /*0d14*/ 	.word	0xffffffff


	//   ....[24]....
        /*0d18*/ 	.word	0xffffffff


	//   ....[25]....
        /*0d1c*/ 	.word	0xffffffff


	//   ....[26]....
        /*0d20*/ 	.word	0xffffffff


	//   ....[27]....
        /*0d24*/ 	.word	0xffffffff


	//   ....[28]....
        /*0d28*/ 	.word	0xffffffff


	//   ....[29]....
        /*0d2c*/ 	.word	0xffffffff


	//   ....[30]....
        /*0d30*/ 	.word	0xffffffff


	//   ....[31]....
        /*0d34*/ 	.word	0xffffffff


	//----- nvinfo : EIATTR_COOP_GROUP_INSTR_OFFSETS
	.align		4
.L_420:
        /*0d38*/ 	.byte	0x04, 0x28
        /*0d3a*/ 	.short	(.L_422 - .L_421)


	//   ....[0]....
.L_421:
        /*0d3c*/ 	.word	0x0000c6d0


	//   ....[1]....
        /*0d40*/ 	.word	0x0000c810


	//   ....[2]....
        /*0d44*/ 	.word	0x0000c9d0


	//   ....[3]....
        /*0d48*/ 	.word	0x0000cb30


	//   ....[4]....
        /*0d4c*/ 	.word	0x0000cc50


	//   ....[5]....
        /*0d50*/ 	.word	0x0000cdb0


	//   ....[6]....
        /*0d54*/ 	.word	0x0000cdd0


	//   ....[7]....
        /*0d58*/ 	.word	0x0000ceb0


	//   ....[8]....
        /*0d5c*/ 	.word	0x00018900


	//   ....[9]....
        /*0d60*/ 	.word	0x00018f30


	//   ....[10]....
        /*0d64*/ 	.word	0x00018f50


	//   ....[11]....
        /*0d68*/ 	.word	0x00018fc0


	//   ....[12]....
        /*0d6c*/ 	.word	0x00019010


	//   ....[13]....
        /*0d70*/ 	.word	0x00019020


	//   ....[14]....
        /*0d74*/ 	.word	0x00019080


	//   ....[15]....
        /*0d78*/ 	.word	0x00019110


	//   ....[16]....
        /*0d7c*/ 	.word	0x00024260


	//   ....[17]....
        /*0d80*/ 	.word	0x000244b0


	//   ....[18]....
        /*0d84*/ 	.word	0x00024840


	//   ....[19]....
        /*0d88*/ 	.word	0x00024970


	//   ....[20]....
        /*0d8c*/ 	.word	0x00024ce0


	//   ....[21]....
        /*0d90*/ 	.word	0x00024d60


	//   ....[22]....
        /*0d94*/ 	.word	0x00024e60


	//   ....[23]....
        /*0d98*/ 	.word	0x00024ed0


	//   ....[24]....
        /*0d9c*/ 	.word	0x00029360


	//   ....[25]....
        /*0da0*/ 	.word	0x00029370


	//   ....[26]....
        /*0da4*/ 	.word	0x00029380


	//   ....[27]....
        /*0da8*/ 	.word	0x000293a0


	//   ....[28]....
        /*0dac*/ 	.word	0x000293b0


	//   ....[29]....
        /*0db0*/ 	.word	0x000293d0


	//   ....[30]....
        /*0db4*/ 	.word	0x00029420


	//   ....[31]....
        /*0db8*/ 	.word	0x00029440


	//----- nvinfo : EIATTR_EXIT_INSTR_OFFSETS
	.align		4
.L_422:
        /*0dbc*/ 	.byte	0x04, 0x1c
        /*0dbe*/ 	.short	(.L_424 - .L_423)


	//   ....[0]....
.L_423:
        /*0dc0*/ 	.word	0x000004d0


	//   ....[1]....
        /*0dc4*/ 	.word	0x00001640


	//   ....[2]....
        /*0dc8*/ 	.word	0x000016c0


	//   ....[3]....
        /*0dcc*/ 	.word	0x0002ac30


	//   ....[4]....
        /*0dd0*/ 	.word	0x0002acf0


	//----- nvinfo : EIATTR_CTAIDZ_USED
	.align		4
.L_424:
        /*0dd4*/ 	.byte	0x01, 0x04
	.zero		2


	//----- nvinfo : EIATTR_CRS_STACK_SIZE
	.align		4
        /*0dd8*/ 	.byte	0x04, 0x1e
        /*0dda*/ 	.short	(.L_426 - .L_425)
.L_425:
        /*0ddc*/ 	.word	0x00000000
.L_426:


//--------------------- .nv.info._ZN5flash16flash_fwd_kernelI23Flash_fwd_kernel_traitsILi64ELi128ELi64ELi4ELb0ELb0EN7cutlass10bfloat16_tE19Flash_kernel_traitsILi64ELi128ELi64ELi4ES3_EELb1ELb0ELb0ELb0ELb0ELb1ELb0ELb0EEEvNS_16Flash_fwd_paramsE --------------------------
	.section	.nv.info._ZN5flash16flash_fwd_kernelI23Flash_fwd_kernel_traitsILi64ELi128ELi64ELi4ELb0ELb0EN7cutlass10bfloat16_tE19Flash_kernel_traitsILi64ELi128ELi64ELi4ES3_EELb1ELb0ELb0ELb0ELb0ELb1ELb0ELb0EEEvNS_16Flash_fwd_paramsE,"",@"SHT_CUDA_INFO"
	.sectionflags	@""
	.align	4


	//----- nvinfo : EIATTR_CUDA_API_VERSION
	.align		4
        /*0000*/ 	.byte	0x04, 0x37
        /*0002*/ 	.short	(.L_428 - .L_427)
.L_427:
        /*0004*/ 	.word	0x00000082


	//----- nvinfo : EIATTR_SW2861232_WAR
	.align		4
.L_428:
        /*0008*/ 	.byte	0x01, 0x35
	.zero		2


	//----- nvinfo : EIATTR_PARAM_CBANK
	.align		4
        /*000c*/ 	.byte	0x04, 0x0a
        /*000e*/ 	.short	(.L_430 - .L_429)
	.align		4
.L_429:
        /*0010*/ 	.word	index@(.nv.constant0._ZN5flash16flash_fwd_kernelI23Flash_fwd_kernel_traitsILi64ELi128ELi64ELi4ELb0ELb0EN7cutlass10bfloat16_tE19Flash_kernel_traitsILi64ELi128ELi64ELi4ES3_EELb1ELb0ELb0ELb0ELb0ELb1ELb0ELb0EEEvNS_16Flash_fwd_paramsE)
        /*0014*/ 	.short	0x0160
        /*0016*/ 	.short	0x01d0


	//----- nvinfo : EIATTR_CBANK_PARAM_SIZE
	.align		4
.L_430:
        /*0018*/ 	.byte	0x03, 0x19
        /*001a*/ 	.short	0x01d0


	//----- nvinfo : EIATTR_KPARAM_INFO
	.align		4
        /*001c*/ 	.byte	0x04, 0x17
        /*001e*/ 	.short	(.L_432 - .L_431)
.L_431:
        /*0020*/ 	.word	0x00000000
        /*0024*/ 	.short	0x0000
        /*0026*/ 	.short	0x0000
        /*0028*/ 	.byte	0x00, 0xf0, 0x41, 0x07


	//----- nvinfo : EIATTR_MAXREG_COUNT
	.align		4
.L_432:
        /*002c*/ 	.byte	0x03, 0x1b
        /*002e*/ 	.short	0x00ff


	//----- nvinfo : EIATTR_NUM_BARRIERS
	.align		4
        /*0030*/ 	.byte	0x02, 0x4c
        /*0032*/ 	.byte	0x01
	.zero		1


	//----- nvinfo : EIATTR_MERCURY_ISA_VERSION
	.align		4
        /*0034*/ 	.byte	0x03, 0x5f
        /*0036*/ 	.short	0x0000


	//----- nvinfo : EIATTR_INT_WARP_WIDE_INSTR_OFFSETS
	.align		4
        /*0038*/ 	.byte	0x04, 0x31
        /*003a*/ 	.short	(.L_434 - .L_433)


	//   ....[0]....
.L_433:
        /*003c*/ 	.word	0x00001350


	//----- nvinfo : EIATTR_COOP_GROUP_MASK_REGIDS
	.align		4
.L_434:
        /*0040*/ 	.byte	0x04, 0x29
        /*0042*/ 	.short	(.L_436 - .L_435)


	//   ....[0]....
.L_435:
        /*0044*/ 	.word	0xffffffff


	//   ....[1]....
        /*0048*/ 	.word	0xffffffff


	//   ....[2]....
        /*004c*/ 	.word	0xffffffff


	//   ....[3]....
        /*0050*/ 	.word	0xffffffff


	//   ....[4]....
        /*0054*/ 	.word	0xffffffff


	//   ....[5]....
        /*0058*/ 	.word	0xffffffff


	//   ....[6]....
        /*005c*/ 	.word	0xffffffff


	//   ....[7]....
        /*0060*/ 	.word	0xffffffff


	//   ....[8]....
        /*0064*/ 	.word	0xffffffff


	//   ....[9]....
        /*0068*/ 	.word	0xffffffff


	//   ....[10]....
        /*006c*/ 	.word	0xffffffff


	//   ....[11]....
        /*0070*/ 	.word	0xffffffff


	//   ....[12]....
        /*0074*/ 	.word	0xffffffff


	//   ....[13]....
        /*0078*/ 	.word	0xffffffff


	//   ....[14]....
        /*007c*/ 	.word	0xffffffff


	//   ....[15]....
        /*0080*/ 	.word	0xffffffff


	//   ....[16]....
        /*0084*/ 	.word	0xffffffff


	//   ....[17]....
        /*0088*/ 	.word	0xffffffff


	//   ....[18]....
        /*008c*/ 	.word	0xffffffff


	//   ....[19]....
        /*0090*/ 	.word	0xffffffff


	//   ....[20]....
        /*0094*/ 	.word	0xffffffff


	//   ....[21]....
        /*0098*/ 	.word	0xffffffff


	//   ....[22]....
        /*009c*/ 	.word	0xffffffff


	//   ....[23]....
        /*00a0*/ 	.word	0xffffffff


	//----- nvinfo : EIATTR_COOP_GROUP_INSTR_OFFSETS
	.align		4
.L_436:
        /*00a4*/ 	.byte	0x04, 0x28
        /*00a6*/ 	.short	(.L_438 - .L_437)


	//   ....[0]....
.L_437:
        /*00a8*/ 	.word	0x00002bf0


	//   ....[1]....
        /*00ac*/ 	.word	0x00002d60


	//   ....[2]....
        /*00b0*/ 	.word	0x00002d90


	//   ....[3]....
        /*00b4*/ 	.word	0x00002ee0


	//   ....[4]....
        /*00b8*/ 	.word	0x00002f30


	//   ....[5]....
        /*00bc*/ 	.word	0x00002fa0


	//   ....[6]....
        /*00c0*/ 	.word	0x000030b0


	//   ....[7]....
        /*00c4*/ 	.word	0x00003160


	//   ....[8]....
        /*00c8*/ 	.word	0x00006120


	//   ....[9]....
        /*00cc*/ 	.word	0x00006170


	//   ....[10]....
        /*00d0*/ 	.word	0x000061c0


	//   ....[11]....
        /*00d4*/ 	.word	0x000061f0


	//   ....[12]....
        /*00d8*/ 	.word	0x00006210


	//   ....[13]....
        /*00dc*/ 	.word	0x00006240


	//   ....[14]....
        /*00e0*/ 	.word	0x00006560


	//   ....[15]....
        /*00e4*/ 	.word	0x000066b0


	//   ....[16]....
        /*00e8*/ 	.word	0x00008dc0


	//   ....[17]....
        /*00ec*/ 	.word	0x00008e00


	//   ....[18]....
        /*00f0*/ 	.word	0x00008e20


	//   ....[19]....
        /*00f4*/ 	.word	0x00008e30


	//   ....[20]....
        /*00f8*/ 	.word	0x00008e80


	//   ....[21]....
        /*00fc*/ 	.word	0x00008ea0


	//   ....[22]....
        /*0100*/ 	.word	0x00008ec0


	//   ....[23]....
        /*0104*/ 	.word	0x00008ed0


	//----- nvinfo : EIATTR_EXIT_INSTR_OFFSETS
	.align		4
.L_438:
        /*0108*/ 	.byte	0x04, 0x1c
        /*010a*/ 	.short	(.L_440 - .L_439)


	//   ....[0]....
.L_439:
        /*010c*/ 	.word	0x000004f0


	//   ....[1]....
        /*0110*/ 	.word	0x0000a7a0


	//   ....[2]....
        /*0114*/ 	.word	0x0000a850


	//   ....[3]....
        /*0118*/ 	.word	0x0000b6e0


	//   ....[4]....
        /*011c*/ 	.word	0x0000b760


	//----- nvinfo : EIATTR_CTAIDZ_USED
	.align		4
.L_440:
        /*0120*/ 	.byte	0x01, 0x04
	.zero		2


	//----- nvinfo : EIATTR_CRS_STACK_SIZE
	.align		4
        /*0124*/ 	.byte	0x04, 0x1e
        /*0126*/ 	.short	(.L_442 - .L_441)
.L_441:
        /*0128*/ 	.word	0x00000000
.L_442:


//--------------------- .nv.info._ZN5flash16flash_fwd_kernelI23Flash_fwd_kernel_traitsILi64ELi128ELi64ELi4ELb0ELb0EN7cutlass10bfloat16_tE19Flash_kernel_traitsILi64ELi128ELi64ELi4ES3_EELb0ELb0ELb0ELb0ELb0ELb1ELb1ELb0EEEvNS_16Flash_fwd_paramsE --------------------------
	.section	.nv.info._ZN5flash16flash_fwd_kernelI23Flash_fwd_kernel_traitsILi64ELi128ELi64ELi4ELb0ELb0EN7cutlass10bfloat16_tE19Flash_kernel_traitsILi64ELi128ELi64ELi4ES3_EELb0ELb0ELb0ELb0ELb0ELb1ELb1ELb0EEEvNS_16Flash_fwd_paramsE,"",@"SHT_CUDA_INFO"
	.sectionflags	@""
	.align	4


	//----- nvinfo : EIATTR_CUDA_API_VERSION
	.align		4
        /*0000*/ 	.byte	0x04, 0x37
        /*0002*/ 	.short	(.L_444 - .L_443)
.L_443:
        /*0004*/ 	.word	0x00000082


	//----- nvinfo : EIATTR_SW2861232_WAR
	.align		4
.L_444:
        /*0008*/ 	.byte	0x01, 0x35
	.zero		2


	//----- nvinfo : EIATTR_PARAM_CBANK
	.align		4
        /*000c*/ 	.byte	0x04, 0x0a
        /*000e*/ 	.short	(.L_446 - .L_445)
	.align		4
.L_445:
        /*0010*/ 	.word	index@(.nv.constant0._ZN5flash16flash_fwd_kernelI23Flash_fwd_kernel_traitsILi64ELi128ELi64ELi4ELb0ELb0EN7cutlass10bfloat16_tE19Flash_kernel_traitsILi64ELi128ELi64ELi4ES3_EELb0ELb0ELb0ELb0ELb0ELb1ELb1ELb0EEEvNS_16Flash_fwd_paramsE)
        /*0014*/ 	.short	0x0160
        /*0016*/ 	.short	0x01d0


	//----- nvinfo : EIATTR_CBANK_PARAM_SIZE
	.align		4
.L_446:
        /*0018*/ 	.byte	0x03, 0x19
        /*001a*/ 	.short	0x01d0


	//----- nvinfo : EIATTR_KPARAM_INFO
	.align		4
        /*001c*/ 	.byte	0x04, 0x17
        /*001e*/ 	.short	(.L_448 - .L_447)
.L_447:
        /*0020*/ 	.word	0x00000000
        /*0024*/ 	.short	0x0000
        /*0026*/ 	.short	0x0000
        /*0028*/ 	.byte	0x00, 0xf0, 0x41, 0x07


	//----- nvinfo : EIATTR_MAXREG_COUNT
	.align		4
.L_448:
        /*002c*/ 	.byte	0x03, 0x1b
        /*002e*/ 	.short	0x00ff


	//----- nvinfo : EIATTR_NUM_BARRIERS
	.align		4
        /*0030*/ 	.byte	0x02, 0x4c
        /*0032*/ 	.byte	0x01
	.zero		1


	//----- nvinfo : EIATTR_MERCURY_ISA_VERSION
	.align		4
        /*0034*/ 	.byte	0x03, 0x5f
        /*0036*/ 	.short	0x0000


	//----- nvinfo : EIATTR_COOP_GROUP_MASK_REGIDS
	.align		4
        /*0038*/ 	.byte	0x04, 0x29
        /*003a*/ 	.short	(.L_450 - .L_449)


	//   ....[0]....
.L_449:
        /*003c*/ 	.word	0xffffffff


	//   ....[1]....
        /*0040*/ 	.word	0xffffffff


	//   ....[2]....
        /*0044*/ 	.word	0xffffffff


	//   ....[3]....
        /*0048*/ 	.word	0xffffffff


	//   ....[4]....
        /*004c*/ 	.word	0xffffffff


	//   ....[5]....
        /*0050*/ 	.word	0xffffffff


	//   ....[6]....
        /*0054*/ 	.word	0xffffffff


	//   ....[7]....
        /*0058*/ 	.word	0xffffffff


	//   ....[8]....
        /*005c*/ 	.word	0xffffffff


	//   ....[9]....
        /*0060*/ 	.word	0xffffffff


	//   ....[10]....
        /*0064*/ 	.word	0xffffffff


	//   ....[11]....
        /*0068*/ 	.word	0xffffffff


	//   ....[12]....
        /*006c*/ 	.word	0xffffffff


	//   ....[13]....
        /*0070*/ 	.word	0xffffffff


	//   ....[14]....
        /*0074*/ 	.word	0xffffffff


	//   ....[15]....
        /*0078*/ 	.word	0xffffffff


	//   ....[16]....
        /*007c*/ 	.word	0xffffffff


	//   ....[17]....
        /*0080*/ 	.word	0xffffffff


	//   ....[18]....
        /*0084*/ 	.word	0xffffffff


	//   ....[19]....
        /*0088*/ 	.word	0xffffffff


	//   ....[20]....
        /*008c*/ 	.word	0xffffffff


	//   ....[21]....
        /*0090*/ 	.word	0xffffffff


	//   ....[22]....
        /*0094*/ 	.word	0xffffffff


	//   ....[23]....
        /*0098*/ 	.word	0xffffffff


	//----- nvinfo : EIATTR_COOP_GROUP_INSTR_OFFSETS
	.align		4
.L_450:
        /*009c*/ 	.byte	0x04, 0x28
        /*009e*/ 	.short	(.L_452 - .L_451)


	//   ....[0]....
.L_451:
        /*00a0*/ 	.word	0x000030c0


	//   ....[1]....
        /*00a4*/ 	.word	0x00003140


	//   ....[2]....
        /*00a8*/ 	.word	0x000031e0


	//   ....[3]....
        /*00ac*/ 	.word	0x00003290


	//   ....[4]....
        /*00b0*/ 	.word	0x000032c0


	//   ....[5]....
        /*00b4*/ 	.word	0x00003410


	//   ....[6]....
        /*00b8*/ 	.word	0x00003450


	//   ....[7]....
        /*00bc*/ 	.word	0x000035d0


	//   ....[8]....
        /*00c0*/ 	.word	0x00005c20


	//   ....[9]....
        /*00c4*/ 	.word	0x00005ce0


	//   ....[10]....
        /*00c8*/ 	.word	0x00005d50


	//   ....[11]....
        /*00cc*/ 	.word	0x00005d80


	//   ....[12]....
        /*00d0*/ 	.word	0x00005da0


	//   ....[13]....
        /*00d4*/ 	.word	0x00005db0


	//   ....[14]....
        /*00d8*/ 	.word	0x00005dd0


	//   ....[15]....
        /*00dc*/ 	.word	0x00005df0


	//   ....[16]....
        /*00e0*/ 	.word	0x000076d0


	//   ....[17]....
        /*00e4*/ 	.word	0x00007710


	//   ....[18]....
        /*00e8*/ 	.word	0x00007750


	//   ....[19]....
        /*00ec*/ 	.word	0x000077e0


	//   ....[20]....
        /*00f0*/ 	.word	0x00007820


	//   ....[21]....
        /*00f4*/ 	.word	0x00007830


	//   ....[22]....
        /*00f8*/ 	.word	0x00007840


	//   ....[23]....
        /*00fc*/ 	.word	0x00007870


	//----- nvinfo : EIATTR_EXIT_INSTR_OFFSETS
	.align		4
.L_452:
        /*0100*/ 	.byte	0x04, 0x1c
        /*0102*/ 	.short	(.L_454 - .L_453)


	//   ....[0]....
.L_453:
        /*0104*/ 	.word	0x000002e0


	//   ....[1]....
        /*0108*/ 	.word	0x00009060


	//   ....[2]....
        /*010c*/ 	.word	0x00009120


	//   ....[3]....
        /*0110*/ 	.word	0x00009fc0


	//   ....[4]....
        /*0114*/ 	.word	0x0000a040


	//----- nvinfo : EIATTR_CTAIDZ_USED
	.align		4
.L_454:
        /*0118*/ 	.byte	0x01, 0x04
	.zero		2


	//----- nvinfo : EIATTR_CRS_STACK_SIZE
	.align		4
        /*011c*/ 	.byte	0x04, 0x1e
        /*011e*/ 	.short	(.L_456 - .L_455)
.L_455:
        /*0120*/ 	.word	0x00000000
.L_456:


//--------------------- .nv.info._ZN5flash16flash_fwd_kernelI23Flash_fwd_kernel_traitsILi64ELi128ELi64ELi4ELb0ELb0EN7cutlass10bfloat16_tE19Flash_kernel_traitsILi64ELi128ELi64ELi4ES3_EELb1ELb0ELb0ELb0ELb0ELb0ELb0ELb0EEEvNS_16Flash_fwd_paramsE --------------------------
	.section	.nv.info._ZN5flash16flash_fwd_kernelI23Flash_fwd_kernel_traitsILi64ELi128ELi64ELi4ELb0ELb0EN7cutlass10bfloat16_tE19Flash_kernel_traitsILi64ELi128ELi64ELi4ES3_EELb1ELb0ELb0ELb0ELb0ELb0ELb0ELb0EEEvNS_16Flash_fwd_paramsE,"",@"SHT_CUDA_INFO"
	.sectionflags	@""
	.align	4


	//----- nvinfo : EIATTR_CUDA_API_VERSION
	.align		4
        /*0000*/ 	.byte	0x04, 0x37
        /*0002*/ 	.short	(.L_458 - .L_457)
.L_457:
        /*0004*/ 	.word	0x00000082


	//----- nvinfo : EIATTR_SW2861232_WAR
	.align		4
.L_458:
        /*0008*/ 	.byte	0x01, 0x35
	.zero		2


	//----- nvinfo : EIATTR_PARAM_CBANK
	.align		4
        /*000c*/ 	.byte	0x04, 0x0a
        /*000e*/ 	.short	(.L_460 - .L_459)
	.align		4
.L_459:
        /*0010*/ 	.word	index@(.nv.constant0._ZN5flash16flash_fwd_kernelI23Flash_fwd_kernel_traitsILi64ELi128ELi64ELi4ELb0ELb0EN7cutlass10bfloat16_tE19Flash_kernel_traitsILi64ELi128ELi64ELi4ES3_EELb1ELb0ELb0ELb0ELb0ELb0ELb0ELb0EEEvNS_16Flash_fwd_paramsE)
        /*0014*/ 	.short	0x0160
        /*0016*/ 	.short	0x01d0


	//----- nvinfo : EIATTR_CBANK_PARAM_SIZE
	.align		4
.L_460:
        /*0018*/ 	.byte	0x03, 0x19
        /*001a*/ 	.short	0x01d0


	//----- nvinfo : EIATTR_KPARAM_INFO
	.align		4
        /*001c*/ 	.byte	0x04, 0x17
        /*001e*/ 	.short	(.L_462 - .L_461)
.L_461:
        /*0020*/ 	.word	0x00000000
        /*0024*/ 	.short	0x0000
        /*0026*/ 	.short	0x0000
        /*0028*/ 	.byte	0x00, 0xf0, 0x41, 0x07


	//----- nvinfo : EIATTR_MAXREG_COUNT
	.align		4
.L_462:
        /*002c*/ 	.byte	0x03, 0x1b
        /*002e*/ 	.short	0x00ff


	//----- nvinfo : EIATTR_NUM_BARRIERS
	.align		4
        /*0030*/ 	.byte	0x02, 0x4c
        /*0032*/ 	.byte	0x01
	.zero		1


	//----- nvinfo : EIATTR_ANNOTATIONS
	.align		4
        /*0034*/ 	.byte	0x04, 0x55
        /*0036*/ 	.short	(.L_464 - .L_463)


	//   ....[0]....
.L_463:
        /*0038*/ 	.word	0x00000001
        /*003c*/ 	.byte	0xf0, 0x10, 0x00, 0x00, 0x01, 0x00, 0x00, 0x00, 0x60, 0x12, 0x00, 0x00, 0x01, 0x00, 0x00, 0x00
        /*004c*/ 	.byte	0xd0, 0x13, 0x00, 0x00, 0x01, 0x00, 0x00, 0x00, 0x60, 0x15, 0x00, 0x00, 0x01, 0x00, 0x00, 0x00
        /*005c*/ 	.byte	0xf0, 0xb4, 0x00, 0x00, 0x01, 0x00, 0x00, 0x00, 0xf0, 0xb5, 0x00, 0x00, 0x01, 0x00, 0x00, 0x00
        /*006c*/ 	.byte	0xf0, 0xb6, 0x00, 0x00, 0x01, 0x00, 0x00, 0x00, 0xf0, 0xb7, 0x00, 0x00


	//----- nvinfo : EIATTR_MERCURY_ISA_VERSION
	.align		4
.L_464:
        /*0078*/ 	.byte	0x03, 0x5f
        /*007a*/ 	.short	0x0000


	//----- nvinfo : EIATTR_COOP_GROUP_MASK_REGIDS
	.align		4
        /*007c*/ 	.byte	0x04, 0x29
        /*007e*/ 	.short	(.L_466 - .L_465)


	//   ....[0]....
.L_465:
        /*0080*/ 	.word	0xffffffff


	//   ....[1]....
        /*0084*/ 	.word	0xffffffff


	//   ....[2]....
        /*0088*/ 	.word	0xffffffff


	//   ....[3]....
        /*008c*/ 	.word	0xffffffff


	//   ....[4]....
        /*0090*/ 	.word	0xffffffff


	//   ....[5]....
        /*0094*/ 	.word	0xffffffff


	//   ....[6]....
        /*0098*/ 	.word	0xffffffff


	//   ....[7]....
        /*009c*/ 	.word	0xffffffff


	//   ....[8]....
        /*00a0*/ 	.word	0xffffffff


	//   ....[9]....
        /*00a4*/ 	.word	0xffffffff


	//   ....[10]....
        /*00a8*/ 	.word	0xffffffff


	//   ....[11]....
        /*00ac*/ 	.word	0xffffffff


	//   ....[12]....
        /*00b0*/ 	.word	0xffffffff


	//   ....[13]....
        /*00b4*/ 	.word	0xffffffff


	//   ....[14]....
        /*00b8*/ 	.word	0xffffffff


	//   ....[15]....
        /*00bc*/ 	.word	0xffffffff


	//   ....[16]....
        /*00c0*/ 	.word	0xffffffff


	//   ....[17]....
        /*00c4*/ 	.word	0xffffffff


	//   ....[18]....
        /*00c8*/ 	.word	0xffffffff


	//   ....[19]....
        /*00cc*/ 	.word	0xffffffff


	//   ....[20]....
        /*00d0*/ 	.word	0xffffffff


	//   ....[21]....
        /*00d4*/ 	.word	0xffffffff


	//   ....[22]....
        /*00d8*/ 	.word	0xffffffff


	//   ....[23]....
        /*00dc*/ 	.word	0xffffffff


	//----- nvinfo : EIATTR_COOP_GROUP_INSTR_OFFSETS
	.align		4
.L_466:
        /*00e0*/ 	.byte	0x04, 0x28
        /*00e2*/ 	.short	(.L_468 - .L_467)


	//   ....[0]....
.L_467:
        /*00e4*/ 	.word	0x00003710


	//   ....[1]....
        /*00e8*/ 	.word	0x00003880


	//   ....[2]....
        /*00ec*/ 	.word	0x000038e0


	//   ....[3]....
        /*00f0*/ 	.word	0x000039d0


	//   ....[4]....
        /*00f4*/ 	.word	0x00003a70


	//   ....[5]....
        /*00f8*/ 	.word	0x00003b60


	//   ....[6]....
        /*00fc*/ 	.word	0x00003b90


	//   ....[7]....
        /*0100*/ 	.word	0x00003ce0


	//   ....[8]....
        /*0104*/ 	.word	0x00007070


	//   ....[9]....
        /*0108*/ 	.word	0x00007170


	//   ....[10]....
        /*010c*/ 	.word	0x000071a0


	//   ....[11]....
        /*0110*/ 	.word	0x000071b0


	//   ....[12]....
        /*0114*/ 	.word	0x00007250


	//   ....[13]....
        /*0118*/ 	.word	0x000072b0


	//   ....[14]....
        /*011c*/ 	.word	0x00007820


	//   ....[15]....
        /*0120*/ 	.word	0x00007960


	//   ....[16]....
        /*0124*/ 	.word	0x00009de0


	//   ....[17]....
        /*0128*/ 	.word	0x00009e20


	//   ....[18]....
        /*012c*/ 	.word	0x00009e30


	//   ....[19]....
        /*0130*/ 	.word	0x00009e40


	//   ....[20]....
        /*0134*/ 	.word	0x00009e80


	//   ....[21]....
        /*0138*/ 	.word	0x00009ea0


	//   ....[22]....
        /*013c*/ 	.word	0x00009ec0


	//   ....[23]....
        /*0140*/ 	.word	0x00009ee0


	//----- nvinfo : EIATTR_EXIT_INSTR_OFFSETS
	.align		4
.L_468:
        /*0144*/ 	.byte	0x04, 0x1c
        /*0146*/ 	.short	(.L_470 - .L_469)


	//   ....[0]....
.L_469:
        /*0148*/ 	.word	0x00000520


	//   ....[1]....
        /*014c*/ 	.word	0x0000b810


	//   ....[2]....
        /*0150*/ 	.word	0x0000b8d0


	//   ....[3]....
        /*0154*/ 	.word	0x0000c880


	//   ....[4]....
        /*0158*/ 	.word	0x0000c900


	//----- nvinfo : EIATTR_CTAIDZ_USED
	.align		4
.L_470:
        /*015c*/ 	.byte	0x01, 0x04
	.zero		2


	//----- nvinfo : EIATTR_CRS_STACK_SIZE
	.align		4
        /*0160*/ 	.byte	0x04, 0x1e
        /*0162*/ 	.short	(.L_472 - .L_471)
.L_471:
        /*0164*/ 	.word	0x00000000
.L_472:


//--------------------- .nv.info._ZN5flash16flash_fwd_kernelI23Flash_fwd_kernel_traitsILi64ELi128ELi64ELi4ELb0ELb0EN7cutlass10bfloat16_tE19Flash_kernel_traitsILi64ELi128ELi64ELi4ES3_EELb1ELb0ELb1ELb0ELb0ELb0ELb0ELb0EEEvNS_16Flash_fwd_paramsE --------------------------
	.section	.nv.info._ZN5flash16flash_fwd_kernelI23Flash_fwd_kernel_traitsILi64ELi128ELi64ELi4ELb0ELb0EN7cutlass10bfloat16_tE19Flash_kernel_traitsILi64ELi128ELi64ELi4ES3_EELb1ELb0ELb1ELb0ELb0ELb0ELb0ELb0EEEvNS_16Flash_fwd_paramsE,"",@"SHT_CUDA_INFO"
	.sectionflags	@""
	.align	4


	//----- nvinfo : EIATTR_CUDA_API_VERSION
	.align		4
        /*0000*/ 	.byte	0x04, 0x37
        /*0002*/ 	.short	(.L_474 - .L_473)
.L_473:
        /*0004*/ 	.word	0x00000082


	//----- nvinfo : EIATTR_SW2861232_WAR
	.align		4
.L_474:
        /*0008*/ 	.byte	0x01, 0x35
	.zero		2


	//----- nvinfo : EIATTR_PARAM_CBANK
	.align		4
        /*000c*/ 	.byte	0x04, 0x0a
        /*000e*/ 	.short	(.L_476 - .L_475)
	.align		4
.L_475:
        /*0010*/ 	.word	index@(.nv.constant0._ZN5flash16flash_fwd_kernelI23Flash_fwd_kernel_traitsILi64ELi128ELi64ELi4ELb0ELb0EN7cutlass10bfloat16_tE19Flash_kernel_traitsILi64ELi128ELi64ELi4ES3_EELb1ELb0ELb1ELb0ELb0ELb0ELb0ELb0EEEvNS_16Flash_fwd_paramsE)
        /*0014*/ 	.short	0x0160
        /*0016*/ 	.short	0x01d0


	//----- nvinfo : EIATTR_CBANK_PARAM_SIZE
	.align		4
.L_476:
        /*0018*/ 	.byte	0x03, 0x19
        /*001a*/ 	.short	0x01d0


	//----- nvinfo : EIATTR_KPARAM_INFO
	.align		4
        /*001c*/ 	.byte	0x04, 0x17
        /*001e*/ 	.short	(.L_478 - .L_477)
.L_477:
        /*0020*/ 	.word	0x00000000
        /*0024*/ 	.short	0x0000
        /*0026*/ 	.short	0x0000
        /*0028*/ 	.byte	0x00, 0xf0, 0x41, 0x07


	//----- nvinfo : EIATTR_MAXREG_COUNT
	.align		4
.L_478:
        /*002c*/ 	.byte	0x03, 0x1b
        /*002e*/ 	.short	0x00ff


	//----- nvinfo : EIATTR_NUM_BARRIERS
	.align		4
        /*0030*/ 	.byte	0x02, 0x4c
        /*0032*/ 	.byte	0x01
	.zero		1


	//----- nvinfo : EIATTR_ANNOTATIONS
	.align		4
        /*0034*/ 	.byte	0x04, 0x55
        /*0036*/ 	.short	(.L_480 - .L_479)


	//   ....[0]....
.L_479:
        /* <DEDUP_REMOVED lines=40> */


	//----- nvinfo : EIATTR_MERCURY_ISA_VERSION
	.align		4
.L_480:
        /*02a8*/ 	.byte	0x03, 0x5f
        /*02aa*/ 	.short	0x0000


	//----- nvinfo : EIATTR_COOP_GROUP_MASK_REGIDS
	.align		4
        /*02ac*/ 	.byte	0x04, 0x29
        /*02ae*/ 	.short	(.L_482 - .L_481)


	//   ....[0]....
.L_481:
        /*02b0*/ 	.word	0xffffffff


	//   ....[1]....
        /*02b4*/ 	.word	0xffffffff


	//   ....[2]....
        /*02b8*/ 	.word	0xffffffff


	//   ....[3]....
        /*02bc*/ 	.word	0xffffffff


	//   ....[4]....
        /*02c0*/ 	.word	0xffffffff


	//   ....[5]....
        /*02c4*/ 	.word	0xffffffff


	//   ....[6]....
        /*02c8*/ 	.word	0xffffffff


	//   ....[7]....
        /*02cc*/ 	.word	0xffffffff


	//   ....[8]....
        /*02d0*/ 	.word	0xffffffff


	//   ....[9]....
        /*02d4*/ 	.word	0xffffffff


	//   ....[10]....
        /*02d8*/ 	.word	0xffffffff


	//   ....[11]....
        /*02dc*/ 	.word	0xffffffff


	//   ....[12]....
        /*02e0*/ 	.word	0xffffffff


	//   ....[13]....
        /*02e4*/ 	.word	0xffffffff


	//   ....[14]....
        /*02e8*/ 	.word	0xffffffff


	//   ....[15]....
        /*02ec*/ 	.word	0xffffffff


	//   ....[16]....
        /*02f0*/ 	.word	0xffffffff


	//   ....[17]....
        /*02f4*/ 	.word	0xffffffff


	//   ....[18]....
        /*02f8*/ 	.word	0xffffffff


	//   ....[19]....
        /*02fc*/ 	.word	0xffffffff


	//   ....[20]....
        /*0300*/ 	.word	0xffffffff


	//   ....[21]....
        /*0304*/ 	.word	0xffffffff


	//   ....[22]....
        /*0308*/ 	.word	0xffffffff


	//   ....[23]....
        /*030c*/ 	.word	0xffffffff


	//   ....[24]....
        /*0310*/ 	.word	0xffffffff


	//   ....[25]....
        /*0314*/ 	.word	0xffffffff


	//   ....[26]....
        /*0318*/ 	.word	0xffffffff


	//   ....[27]....
        /*031c*/ 	.word	0xffffffff


	//   ....[28]....
        /*0320*/ 	.word	0xffffffff


	//   ....[29]....
        /*0324*/ 	.word	0xffffffff


	//   ....[30]....
        /*0328*/ 	.word	0xffffffff


	//   ....[31]....
        /*032c*/ 	.word	0xffffffff


	//   ....[32]....
        /*0330*/ 	.word	0xffffffff


	//   ....[33]....
        /*0334*/ 	.word	0xffffffff


	//   ....[34]....
        /*0338*/ 	.word	0xffffffff


	//   ....[35]....
        /*033c*/ 	.word	0xffffffff


	//   ....[36]....
        /*0340*/ 	.word	0xffffffff


	//   ....[37]....
        /*0344*/ 	.word	0xffffffff


	//   ....[38]....
        /*0348*/ 	.word	0xffffffff


	//   ....[39]....
        /*034c*/ 	.word	0xffffffff


	//----- nvinfo : EIATTR_COOP_GROUP_INSTR_OFFSETS
	.align		4
.L_482:
        /*0350*/ 	.byte	0x04, 0x28
        /*0352*/ 	.short	(.L_484 - .L_483)


	//   ....[0]....
.L_483:
        /*0354*/ 	.word	0x000053b0


	//   ....[1]....
        /*0358*/ 	.word	0x000053f0


	//   ....[2]....
        /*035c*/ 	.word	0x00005570


	//   ....[3]....
        /*0360*/ 	.word	0x00005700


	//   ....[4]....
        /*0364*/ 	.word	0x00005740


	//   ....[5]....
        /*0368*/ 	.word	0x000058c0


	//   ....[6]....
        /*036c*/ 	.word	0x00005cb0


	//   ....[7]....
        /*0370*/ 	.word	0x00005f20


	//   ....[8]....
        /*0374*/ 	.word	0x00009a30


	//   ....[9]....
        /*0378*/ 	.word	0x00009ab0


	//   ....[10]....
        /*037c*/ 	.word	0x00009ad0


	//   ....[11]....
        /*0380*/ 	.word	0x00009b50


	//   ....[12]....
        /*0384*/ 	.word	0x0000a4c0


	//   ....[13]....
        /*0388*/ 	.word	0x0000a580


	//   ....[14]....
        /*038c*/ 	.word	0x0000a5b0


	//   ....[15]....
        /*0390*/ 	.word	0x0000a660


	//   ....[16]....
        /*0394*/ 	.word	0x0000df20


	//   ....[17]....
        /*0398*/ 	.word	0x0000dff0


	//   ....[18]....
        /*039c*/ 	.word	0x0000e020


	//   ....[19]....
        /*03a0*/ 	.word	0x0000e0e0


	//   ....[20]....
        /*03a4*/ 	.word	0x0000f120


	//   ....[21]....
        /*03a8*/ 	.word	0x0000f1d0


	//   ....[22]....
        /*03ac*/ 	.word	0x0000f250


	//   ....[23]....
        /*03b0*/ 	.word	0x0000f2f0


	//   ....[24]....
        /*03b4*/ 	.word	0x000131c0


	//   ....[25]....
        /*03b8*/ 	.word	0x000132c0


	//   ....[26]....
        /*03bc*/ 	.word	0x000133d0


	//   ....[27]....
        /*03c0*/ 	.word	0x000134a0


	//   ....[28]....
        /*03c4*/ 	.word	0x000138d0


	//   ....[29]....
        /*03c8*/ 	.word	0x000138f0


	//   ....[30]....
        /*03cc*/ 	.word	0x00013950


	//   ....[31]....
        /*03d0*/ 	.word	0x00013970


	//   ....[32]....
        /*03d4*/ 	.word	0x00016450


	//   ....[33]....
        /*03d8*/ 	.word	0x00016460


	//   ....[34]....
        /*03dc*/ 	.word	0x00016470


	//   ....[35]....
        /*03e0*/ 	.word	0x000164b0


	//   ....[36]....
        /*03e4*/ 	.word	0x000164d0


	//   ....[37]....
        /*03e8*/ 	.word	0x000164e0


	//   ....[38]....
        /*03ec*/ 	.word	0x000164f0


	//   ....[39]....
        /*03f0*/ 	.word	0x00016520


	//----- nvinfo : EIATTR_EXIT_INSTR_OFFSETS
	.align		4
.L_484:
        /*03f4*/ 	.byte	0x04, 0x1c
        /*03f6*/ 	.short	(.L_486 - .L_485)


	//   ....[0]....
.L_485:
        /*03f8*/ 	.word	0x00000540


	//   ....[1]....
        /*03fc*/ 	.word	0x00001630


	//   ....[2]....
        /*0400*/ 	.word	0x000016b0


	//   ....[3]....
        /*0404*/ 	.word	0x00017ec0


	//   ....[4]....
        /*0408*/ 	.word	0x00017f80


	//----- nvinfo : EIATTR_CTAIDZ_USED
	.align		4
.L_486:
        /*040c*/ 	.byte	0x01, 0x04
	.zero		2


	//----- nvinfo : EIATTR_CRS_STACK_SIZE
	.align		4
        /*0410*/ 	.byte	0x04, 0x1e
        /*0412*/ 	.short	(.L_488 - .L_487)
.L_487:
        /*0414*/ 	.word	0x00000000
.L_488:


//--------------------- .nv.info._ZN5flash16flash_fwd_kernelI23Flash_fwd_kernel_traitsILi64ELi128ELi64ELi4ELb0ELb0EN7cutlass10bfloat16_tE19Flash_kernel_traitsILi64ELi128ELi64ELi4ES3_EELb1ELb0ELb0ELb0ELb1ELb1ELb0ELb0EEEvNS_16Flash_fwd_paramsE --------------------------
	.section	.nv.info._ZN5flash16flash_fwd_kernelI23Flash_fwd_kernel_traitsILi64ELi128ELi64ELi4ELb0ELb0EN7cutlass10bfloat16_tE19Flash_kernel_traitsILi64ELi128ELi64ELi4ES3_EELb1ELb0ELb0ELb0ELb1ELb1ELb0ELb0EEEvNS_16Flash_fwd_paramsE,"",@"SHT_CUDA_INFO"
	.sectionflags	@""
	.align	4


	//----- nvinfo : EIATTR_CUDA_API_VERSION
	.align		4
        /*0000*/ 	.byte	0x04, 0x37
        /*0002*/ 	.short	(.L_490 - .L_489)
.L_489:
        /*0004*/ 	.word	0x00000082


	//----- nvinfo : EIATTR_SW2861232_WAR
	.align		4
.L_490:
        /*0008*/ 	.byte	0x01, 0x35
	.zero		2


	//----- nvinfo : EIATTR_PARAM_CBANK
	.align		4
        /*000c*/ 	.byte	0x04, 0x0a
        /*000e*/ 	.short	(.L_492 - .L_491)
	.align		4
.L_491:
        /*0010*/ 	.word	index@(.nv.constant0._ZN5flash16flash_fwd_kernelI23Flash_fwd_kernel_traitsILi64ELi128ELi64ELi4ELb0ELb0EN7cutlass10bfloat16_tE19Flash_kernel_traitsILi64ELi128ELi64ELi4ES3_EELb1ELb0ELb0ELb0ELb1ELb1ELb0ELb0EEEvNS_16Flash_fwd_paramsE)
        /*0014*/ 	.short	0x0160
        /*0016*/ 	.short	0x01d0


	//----- nvinfo : EIATTR_CBANK_PARAM_SIZE
	.align		4
.L_492:
        /*0018*/ 	.byte	0x03, 0x19
        /*001a*/ 	.short	0x01d0


	//----- nvinfo : EIATTR_KPARAM_INFO
	.align		4
        /*001c*/ 	.byte	0x04, 0x17
        /*001e*/ 	.short	(.L_494 - .L_493)
.L_493:
        /*0020*/ 	.word	0x00000000
        /*0024*/ 	.short	0x0000
        /*0026*/ 	.short	0x0000
        /*0028*/ 	.byte	0x00, 0xf0, 0x41, 0x07


	//----- nvinfo : EIATTR_MAXREG_COUNT
	.align		4
.L_494:
        /*002c*/ 	.byte	0x03, 0x1b
        /*002e*/ 	.short	0x00ff


	//----- nvinfo : EIATTR_NUM_BARRIERS
	.align		4
        /*0030*/ 	.byte	0x02, 0x4c
        /*0032*/ 	.byte	0x01
	.zero		1


	//----- nvinfo : EIATTR_MERCURY_ISA_VERSION
	.align		4
        /*0034*/ 	.byte	0x03, 0x5f
        /*0036*/ 	.short	0x0000


	//----- nvinfo : EIATTR_COOP_GROUP_MASK_REGIDS
	.align		4
        /*0038*/ 	.byte	0x04, 0x29
        /*003a*/ 	.short	(.L_496 - .L_495)


	//   ....[0]....
.L_495:
        /*003c*/ 	.word	0xffffffff


	//   ....[1]....
        /*0040*/ 	.word	0xffffffff


	//   ....[2]....
        /*0044*/ 	.word	0xffffffff


	//   ....[3]....
        /*0048*/ 	.word	0xffffffff


	//   ....[4]....
        /*004c*/ 	.word	0xffffffff


	//   ....[5]....
        /*0050*/ 	.word	0xffffffff


	//   ....[6]....
        /*0054*/ 	.word	0xffffffff


	//   ....[7]....
        /*0058*/ 	.word	0xffffffff


	//   ....[8]....
        /*005c*/ 	.word	0xffffffff


	//   ....[9]....
        /*0060*/ 	.word	0xffffffff


	//   ....[10]....
        /*0064*/ 	.word	0xffffffff


	//   ....[11]....
        /*0068*/ 	.word	0xffffffff


	//   ....[12]....
        /*006c*/ 	.word	0xffffffff


	//   ....[13]....
        /*0070*/ 	.word	0xffffffff


	//   ....[14]....
        /*0074*/ 	.word	0xffffffff


	//   ....[15]....
        /*0078*/ 	.word	0xffffffff


	//   ....[16]....
        /*007c*/ 	.word	0xffffffff


	//   ....[17]....
        /*0080*/ 	.word	0xffffffff


	//   ....[18]....
        /*0084*/ 	.word	0xffffffff


	//   ....[19]....
        /*0088*/ 	.word	0xffffffff


	//   ....[20]....
        /*008c*/ 	.word	0xffffffff


	//   ....[21]....
        /*0090*/ 	.word	0xffffffff


	//   ....[22]....
        /*0094*/ 	.word	0xffffffff


	//   ....[23]....
        /*0098*/ 	.word	0xffffffff


	//----- nvinfo : EIATTR_COOP_GROUP_INSTR_OFFSETS
	.align		4
.L_496:
        /*009c*/ 	.byte	0x04, 0x28
        /*009e*/ 	.short	(.L_498 - .L_497)


	//   ....[0]....
.L_497:
        /*00a0*/ 	.word	0x00001b30


	//   ....[1]....
        /*00a4*/ 	.word	0x00001c20


	//   ....[2]....
        /*00a8*/ 	.word	0x00001dd0


	//   ....[3]....
        /*00ac*/ 	.word	0x00001e90


	//   ....[4]....
        /*00b0*/ 	.word	0x00001ec0


	//   ....[5]....
        /*00b4*/ 	.word	0x00001f30


	//   ....[6]....
        /*00b8*/ 	.word	0x00002030


	//   ....[7]....
        /*00bc*/ 	.word	0x00002150


	//   ....[8]....
        /*00c0*/ 	.word	0x00005060


	//   ....[9]....
        /*00c4*/ 	.word	0x000050e0


	//   ....[10]....
        /*00c8*/ 	.word	0x00005110


	//   ....[11]....
        /*00cc*/ 	.word	0x00005150


	//   ....[12]....
        /*00d0*/ 	.word	0x00005180


	//   ....[13]....
        /*00d4*/ 	.word	0x000051b0


	//   ....[14]....
        /*00d8*/ 	.word	0x00005460


	//   ....[15]....
        /*00dc*/ 	.word	0x000055b0


	//   ....[16]....
        /*00e0*/ 	.word	0x00007d00


	//   ....[17]....
        /*00e4*/ 	.word	0x00007d40


	//   ....[18]....
        /*00e8*/ 	.word	0x00007d80


	//   ....[19]....
        /*00ec*/ 	.word	0x00007df0


	//   ....[20]....
        /*00f0*/ 	.word	0x00007e40


	//   ....[21]....
        /*00f4*/ 	.word	0x00007e60


	//   ....[22]....
        /*00f8*/ 	.word	0x00007e80


	//   ....[23]....
        /*00fc*/ 	.word	0x00007ec0


	//----- nvinfo : EIATTR_EXIT_INSTR_OFFSETS
	.align		4
.L_498:
        /*0100*/ 	.byte	0x04, 0x1c
        /*0102*/ 	.short	(.L_500 - .L_499)


	//   ....[0]....
.L_499:
        /*0104*/ 	.word	0x00000350


	//   ....[1]....
        /*0108*/ 	.word	0x00009280


	//----- nvinfo : EIATTR_CTAIDZ_USED
	.align		4
.L_500:
        /*010c*/ 	.byte	0x01, 0x04
	.zero		2


	//----- nvinfo : EIATTR_CRS_STACK_SIZE
	.align		4
        /*0110*/ 	.byte	0x04, 0x1e
        /*0112*/ 	.short	(.L_502 - .L_501)
.L_501:
        /*0114*/ 	.word	0x00000000
.L_502:


//--------------------- .nv.info._ZN5flash16flash_fwd_kernelI23Flash_fwd_kernel_traitsILi64ELi128ELi64ELi4ELb0ELb0EN7cutlass10bfloat16_tE19Flash_kernel_traitsILi64ELi128ELi64ELi4ES3_EELb0ELb0ELb0ELb0ELb1ELb1ELb1ELb0EEEvNS_16Flash_fwd_paramsE --------------------------
	.section	.nv.info._ZN5flash16flash_fwd_kernelI23Flash_fwd_kernel_traitsILi64ELi128ELi64ELi4ELb0ELb0EN7cutlass10bfloat16_tE19Flash_kernel_traitsILi64ELi128ELi64ELi4ES3_EELb0ELb0ELb0ELb0ELb1ELb1ELb1ELb0EEEvNS_16Flash_fwd_paramsE,"",@"SHT_CUDA_INFO"
	.sectionflags	@""
	.align	4


	//----- nvinfo : EIATTR_CUDA_API_VERSION
	.align		4
        /*0000*/ 	.byte	0x04, 0x37
        /*0002*/ 	.short	(.L_504 - .L_503)
.L_503:
        /*0004*/ 	.word	0x00000082


	//----- nvinfo : EIATTR_SW2861232_WAR
	.align		4
.L_504:
        /*0008*/ 	.byte	0x01, 0x35
	.zero		2


	//----- nvinfo : EIATTR_PARAM_CBANK
	.align		4
        /*000c*/ 	.byte	0x04, 0x0a
        /*000e*/ 	.short	(.L_506 - .L_505)
	.align		4
.L_505:
        /*0010*/ 	.word	index@(.nv.constant0._ZN5flash16flash_fwd_kernelI23Flash_fwd_kernel_traitsILi64ELi128ELi64ELi4ELb0ELb0EN7cutlass10bfloat16_tE19Flash_kernel_traitsILi64ELi128ELi64ELi4ES3_EELb0ELb0ELb0ELb0ELb1ELb1ELb1ELb0EEEvNS_16Flash_fwd_paramsE)
        /*0014*/ 	.short	0x0160
        /*0016*/ 	.short	0x01d0


	//----- nvinfo : EIATTR_CBANK_PARAM_SIZE
	.align		4
.L_506:
        /*0018*/ 	.byte	0x03, 0x19
        /*001a*/ 	.short	0x01d0


	//----- nvinfo : EIATTR_KPARAM_INFO
	.align		4
        /*001c*/ 	.byte	0x04, 0x17
        /*001e*/ 	.short	(.L_508 - .L_507)
.L_507:
        /*0020*/ 	.word	0x00000000
        /*0024*/ 	.short	0x0000
        /*0026*/ 	.short	0x0000
        /*0028*/ 	.byte	0x00, 0xf0, 0x41, 0x07


	//----- nvinfo : EIATTR_MAXREG_COUNT
	.align		4
.L_508:
        /*002c*/ 	.byte	0x03, 0x1b
        /*002e*/ 	.short	0x00ff


	//----- nvinfo : EIATTR_NUM_BARRIERS
	.align		4
        /*0030*/ 	.byte	0x02, 0x4c
        /*0032*/ 	.byte	0x01
	.zero		1


	//----- nvinfo : EIATTR_MERCURY_ISA_VERSION
	.align		4
        /*0034*/ 	.byte	0x03, 0x5f
        /*0036*/ 	.short	0x0000


	//----- nvinfo : EIATTR_COOP_GROUP_MASK_REGIDS
	.align		4
        /*0038*/ 	.byte	0x04, 0x29
        /*003a*/ 	.short	(.L_510 - .L_509)


	//   ....[0]....
.L_509:
        /*003c*/ 	.word	0xffffffff


	//   ....[1]....
        /*0040*/ 	.word	0xffffffff


	//   ....[2]....
        /*0044*/ 	.word	0xffffffff


	//   ....[3]....
        /*0048*/ 	.word	0xffffffff


	//   ....[4]....
        /*004c*/ 	.word	0xffffffff


	//   ....[5]....
        /*0050*/ 	.word	0xffffffff


	//   ....[6]....
        /*0054*/ 	.word	0xffffffff


	//   ....[7]....
        /*0058*/ 	.word	0xffffffff


	//   ....[8]....
        /*005c*/ 	.word	0xffffffff


	//   ....[9]....
        /*0060*/ 	.word	0xffffffff


	//   ....[10]....
        /*0064*/ 	.word	0xffffffff


	//   ....[11]....
        /*0068*/ 	.word	0xffffffff


	//   ....[12]....
        /*006c*/ 	.word	0xffffffff


	//   ....[13]....
        /*0070*/ 	.word	0xffffffff


	//   ....[14]....
        /*0074*/ 	.word	0xffffffff


	//   ....[15]....
        /*0078*/ 	.word	0xffffffff


	//   ....[16]....
        /*007c*/ 	.word	0xffffffff


	//   ....[17]....
        /*0080*/ 	.word	0xffffffff


	//   ....[18]....
        /*0084*/ 	.word	0xffffffff


	//   ....[19]....
        /*0088*/ 	.word	0xffffffff


	//   ....[20]....
        /*008c*/ 	.word	0xffffffff


	//   ....[21]....
        /*0090*/ 	.word	0xffffffff


	//   ....[22]....
        /*0094*/ 	.word	0xffffffff


	//   ....[23]....
        /*0098*/ 	.word	0xffffffff


	//----- nvinfo : EIATTR_COOP_GROUP_INSTR_OFFSETS
	.align		4
.L_510:
        /*009c*/ 	.byte	0x04, 0x28
        /*009e*/ 	.short	(.L_512 - .L_511)


	//   ....[0]....
.L_511:
        /*00a0*/ 	.word	0x00002190


	//   ....[1]....
        /*00a4*/ 	.word	0x000021e0


	//   ....[2]....
        /*00a8*/ 	.word	0x00002220


	//   ....[3]....
        /*00ac*/ 	.word	0x000022e0


	//   ....[4]....
        /*00b0*/ 	.word	0x00002320


	//   ....[5]....
        /*00b4*/ 	.word	0x00002340


	//   ....[6]....
        /*00b8*/ 	.word	0x00002350


	//   ....[7]....
        /*00bc*/ 	.word	0x000023d0


	//   ....[8]....
        /*00c0*/ 	.word	0x00004c60


	//   ....[9]....
        /*00c4*/ 	.word	0x00004ca0


	//   ....[10]....
        /*00c8*/ 	.word	0x00004cb0


	//   ....[11]....
        /*00cc*/ 	.word	0x00004cc0


	//   ....[12]....
        /*00d0*/ 	.word	0x00004d00


	//   ....[13]....
        /*00d4*/ 	.word	0x00004d20


	//   ....[14]....
        /*00d8*/ 	.word	0x00004d30


	//   ....[15]....
        /*00dc*/ 	.word	0x00004d40


	//   ....[16]....
        /*00e0*/ 	.word	0x00006640


	//   ....[17]....
        /*00e4*/ 	.word	0x00006680


	//   ....[18]....
        /*00e8*/ 	.word	0x000066c0


	//   ....[19]....
        /*00ec*/ 	.word	0x00006700


	//   ....[20]....
        /*00f0*/ 	.word	0x000067a0


	//   ....[21]....
        /*00f4*/ 	.word	0x000067c0


	//   ....[22]....
        /*00f8*/ 	.word	0x000067e0


	//   ....[23]....
        /*00fc*/ 	.word	0x000067f0


	//----- nvinfo : EIATTR_EXIT_INSTR_OFFSETS
	.align		4
.L_512:
        /*0100*/ 	.byte	0x04, 0x1c
        /*0102*/ 	.short	(.L_514 - .L_513)


	//   ....[0]....
.L_513:
        /*0104*/ 	.word	0x00000160


	//   ....[1]....
        /*0108*/ 	.word	0x00007b80


	//----- nvinfo : EIATTR_CTAIDZ_USED
	.align		4
.L_514:
        /*010c*/ 	.byte	0x01, 0x04
	.zero		2


	//----- nvinfo : EIATTR_CRS_STACK_SIZE
	.align		4
        /*0110*/ 	.byte	0x04, 0x1e
        /*0112*/ 	.short	(.L_516 - .L_515)
.L_515:
        /*0114*/ 	.word	0x00000000
.L_516:


//--------------------- .nv.info._ZN5flash16flash_fwd_kernelI23Flash_fwd_kernel_traitsILi64ELi128ELi64ELi4ELb0ELb0EN7cutlass10bfloat16_tE19Flash_kernel_traitsILi64ELi128ELi64ELi4ES3_EELb1ELb0ELb0ELb1ELb0ELb0ELb0ELb0EEEvNS_16Flash_fwd_paramsE --------------------------
	.section	.nv.info._ZN5flash16flash_fwd_kernelI23Flash_fwd_kernel_traitsILi64ELi128ELi64ELi4ELb0ELb0EN7cutlass10bfloat16_tE19Flash_kernel_traitsILi64ELi128ELi64ELi4ES3_EELb1ELb0ELb0ELb1ELb0ELb0ELb0ELb0EEEvNS_16Flash_fwd_paramsE,"",@"SHT_CUDA_INFO"
	.sectionflags	@""
	.align	4


	//----- nvinfo : EIATTR_CUDA_API_VERSION
	.align		4
        /*0000*/ 	.byte	0x04, 0x37
        /*0002*/ 	.short	(.L_518 - .L_517)
.L_517:
        /*0004*/ 	.word	0x00000082


	//----- nvinfo : EIATTR_SW2861232_WAR
	.align		4
.L_518:
        /*0008*/ 	.byte	0x01, 0x35
	.zero		2


	//----- nvinfo : EIATTR_PARAM_CBANK
	.align		4
        /*000c*/ 	.byte	0x04, 0x0a
        /*000e*/ 	.short	(.L_520 - .L_519)
	.align		4
.L_519:
        /*0010*/ 	.word	index@(.nv.constant0._ZN5flash16flash_fwd_kernelI23Flash_fwd_kernel_traitsILi64ELi128ELi64ELi4ELb0ELb0EN7cutlass10bfloat16_tE19Flash_kernel_traitsILi64ELi128ELi64ELi4ES3_EELb1ELb0ELb0ELb1ELb0ELb0ELb0ELb0EEEvNS_16Flash_fwd_paramsE)
        /*0014*/ 	.short	0x0160
        /*0016*/ 	.short	0x01d0


	//----- nvinfo : EIATTR_CBANK_PARAM_SIZE
	.align		4
.L_520:
        /*0018*/ 	.byte	0x03, 0x19
        /*001a*/ 	.short	0x01d0


	//----- nvinfo : EIATTR_KPARAM_INFO
	.align		4
        /*001c*/ 	.byte	0x04, 0x17
        /*001e*/ 	.short	(.L_522 - .L_521)
.L_521:
        /*0020*/ 	.word	0x00000000
        /*0024*/ 	.short	0x0000
        /*0026*/ 	.short	0x0000
        /*0028*/ 	.byte	0x00, 0xf0, 0x41, 0x07


	//----- nvinfo : EIATTR_MAXREG_COUNT
	.align		4
.L_522:
        /*002c*/ 	.byte	0x03, 0x1b
        /*002e*/ 	.short	0x00ff


	//----- nvinfo : EIATTR_NUM_BARRIERS
	.align		4
        /*0030*/ 	.byte	0x02, 0x4c
        /*0032*/ 	.byte	0x01
	.zero		1


	//----- nvinfo : EIATTR_ANNOTATIONS
	.align		4
        /*0034*/ 	.byte	0x04, 0x55
        /*0036*/ 	.short	(.L_524 - .L_523)


	//   ....[0]....
.L_523:
        /* <DEDUP_REMOVED lines=9> */


	//----- nvinfo : EIATTR_MERCURY_ISA_VERSION
	.align		4
.L_524:
        /*00b8*/ 	.byte	0x03, 0x5f
        /*00ba*/ 	.short	0x0000


	//----- nvinfo : EIATTR_COOP_GROUP_MASK_REGIDS
	.align		4
        /*00bc*/ 	.byte	0x04, 0x29
        /*00be*/ 	.short	(.L_526 - .L_525)


	//   ....[0]....
.L_525:
        /*00c0*/ 	.word	0xffffffff


	//   ....[1]....
        /*00c4*/ 	.word	0xffffffff


	//   ....[2]....
        /*00c8*/ 	.word	0xffffffff


	//   ....[3]....
        /*00cc*/ 	.word	0xffffffff


	//   ....[4]....
        /*00d0*/ 	.word	0xffffffff


	//   ....[5]....
        /*00d4*/ 	.word	0xffffffff


	//   ....[6]....
        /*00d8*/ 	.word	0xffffffff


	//   ....[7]....
        /*00dc*/ 	.word	0xffffffff


	//   ....[8]....
        /*00e0*/ 	.word	0xffffffff


	//   ....[9]....
        /*00e4*/ 	.word	0xffffffff


	//   ....[10]....
        /*00e8*/ 	.word	0xffffffff


	//   ....[11]....
        /*00ec*/ 	.word	0xffffffff


	//   ....[12]....
        /*00f0*/ 	.word	0xffffffff


	//   ....[13]....
        /*00f4*/ 	.word	0xffffffff


	//   ....[14]....
        /*00f8*/ 	.word	0xffffffff


	//   ....[15]....
        /*00fc*/ 	.word	0xffffffff


	//   ....[16]....
        /*0100*/ 	.word	0xffffffff


	//   ....[17]....
        /*0104*/ 	.word	0xffffffff


	//   ....[18]....
        /*0108*/ 	.word	0xffffffff


	//   ....[19]....
        /*010c*/ 	.word	0xffffffff


	//   ....[20]....
        /*0110*/ 	.word	0xffffffff


	//   ....[21]....
        /*0114*/ 	.word	0xffffffff


	//   ....[22]....
        /*0118*/ 	.word	0xffffffff


	//   ....[23]....
        /*011c*/ 	.word	0xffffffff


	//----- nvinfo : EIATTR_COOP_GROUP_INSTR_OFFSETS
	.align		4
.L_526:
        /*0120*/ 	.byte	0x04, 0x28
        /*0122*/ 	.short	(.L_528 - .L_527)


	//   ....[0]....
.L_527:
        /*0124*/ 	.word	0x00004b60


	//   ....[1]....
        /*0128*/ 	.word	0x00004d30


	//   ....[2]....
        /*012c*/ 	.word	0x00004d60


	//   ....[3]....
        /*0130*/ 	.word	0x00004e40


	//   ....[4]....
        /*0134*/ 	.word	0x00004ee0


	//   ....[5]....
        /*0138*/ 	.word	0x00004fb0


	//   ....[6]....
        /*013c*/ 	.word	0x00005020


	//   ....[7]....
        /*0140*/ 	.word	0x00005170


	//   ....[8]....
        /*0144*/ 	.word	0x000090a0


	//   ....[9]....
        /*0148*/ 	.word	0x00009220


	//   ....[10]....
        /*014c*/ 	.word	0x00009280


	//   ....[11]....
        /*0150*/ 	.word	0x00009340


	//   ....[12]....
        /*0154*/ 	.word	0x00009480


	//   ....[13]....
        /*0158*/ 	.word	0x00009500


	//   ....[14]....
        /*015c*/ 	.word	0x00009820


	//   ....[15]....
        /*0160*/ 	.word	0x000099b0


	//   ....[16]....
        /*0164*/ 	.word	0x0000bf00


	//   ....[17]....
        /*0168*/ 	.word	0x0000bf40


	//   ....[18]....
        /*016c*/ 	.word	0x0000bf50


	//   ....[19]....
        /*0170*/ 	.word	0x0000bf60


	//   ....[20]....
        /*0174*/ 	.word	0x0000bfa0


	//   ....[21]....
        /*0178*/ 	.word	0x0000bfc0


	//   ....[22]....
        /*017c*/ 	.word	0x0000bff0


	//   ....[23]....
        /*0180*/ 	.word	0x0000c040


	//----- nvinfo : EIATTR_EXIT_INSTR_OFFSETS
	.align		4
.L_528:
        /*0184*/ 	.byte	0x04, 0x1c
        /*0186*/ 	.short	(.L_530 - .L_529)


	//   ....[0]....
.L_529:
        /*0188*/ 	.word	0x00000520


	//   ....[1]....
        /*018c*/ 	.word	0x0000d960


	//   ....[2]....
        /*0190*/ 	.word	0x0000da20


	//   ....[3]....
        /*0194*/ 	.word	0x0000e9d0


	//   ....[4]....
        /*0198*/ 	.word	0x0000ea50


	//----- nvinfo : EIATTR_CTAIDZ_USED
	.align		4
.L_530:
        /*019c*/ 	.byte	0x01, 0x04
	.zero		2


	//----- nvinfo : EIATTR_CRS_STACK_SIZE
	.align		4
        /*01a0*/ 	.byte	0x04, 0x1e
        /*01a2*/ 	.short	(.L_532 - .L_531)
.L_531:
        /*01a4*/ 	.word	0x00000000
.L_532:


//--------------------- .nv.info._ZN5flash16flash_fwd_kernelI23Flash_fwd_kernel_traitsILi64ELi128ELi64ELi4ELb0ELb0EN7cutlass10bfloat16_tE19Flash_kernel_traitsILi64ELi128ELi64ELi4ES3_EELb1ELb0ELb0ELb0ELb0ELb0ELb0ELb1EEEvNS_16Flash_fwd_paramsE --------------------------
	.section	.nv.info._ZN5flash16flash_fwd_kernelI23Flash_fwd_kernel_traitsILi64ELi128ELi64ELi4ELb0ELb0EN7cutlass10bfloat16_tE19Flash_kernel_traitsILi64ELi128ELi64ELi4ES3_EELb1ELb0ELb0ELb0ELb0ELb0ELb0ELb1EEEvNS_16Flash_fwd_paramsE,"",@"SHT_CUDA_INFO"
	.sectionflags	@""
	.align	4


	//----- nvinfo : EIATTR_CUDA_API_VERSION
	.align		4
        /*0000*/ 	.byte	0x04, 0x37
        /*0002*/ 	.short	(.L_534 - .L_533)
.L_533:
        /*0004*/ 	.word	0x00000082


	//----- nvinfo : EIATTR_SW2861232_WAR
	.align		4
.L_534:
        /*0008*/ 	.byte	0x01, 0x35
	.zero		2


	//----- nvinfo : EIATTR_PARAM_CBANK
	.align		4
        /*000c*/ 	.byte	0x04, 0x0a
        /*000e*/ 	.short	(.L_536 - .L_535)
	.align		4
.L_535:
        /*0010*/ 	.word	index@(.nv.constant0._ZN5flash16flash_fwd_kernelI23Flash_fwd_kernel_traitsILi64ELi128ELi64ELi4ELb0ELb0EN7cutlass10bfloat16_tE19Flash_kernel_traitsILi64ELi128ELi64ELi4ES3_EELb1ELb0ELb0ELb0ELb0ELb0ELb0ELb1EEEvNS_16Flash_fwd_paramsE)
        /*0014*/ 	.short	0x0160
        /*0016*/ 	.short	0x01d0


	//----- nvinfo : EIATTR_CBANK_PARAM_SIZE
	.align		4
.L_536:
        /*0018*/ 	.byte	0x03, 0x19
        /*001a*/ 	.short	0x01d0


	//----- nvinfo : EIATTR_KPARAM_INFO
	.align		4
        /*001c*/ 	.byte	0x04, 0x17
        /*001e*/ 	.short	(.L_538 - .L_537)
.L_537:
        /*0020*/ 	.word	0x00000000
        /*0024*/ 	.short	0x0000
        /*0026*/ 	.short	0x0000
        /*0028*/ 	.byte	0x00, 0xf0, 0x41, 0x07


	//----- nvinfo : EIATTR_MAXREG_COUNT
	.align		4
.L_538:
        /*002c*/ 	.byte	0x03, 0x1b
        /*002e*/ 	.short	0x00ff


	//----- nvinfo : EIATTR_NUM_BARRIERS
	.align		4
        /*0030*/ 	.byte	0x02, 0x4c
        /*0032*/ 	.byte	0x01
	.zero		1


	//----- nvinfo : EIATTR_ANNOTATIONS
	.align		4
        /*0034*/ 	.byte	0x04, 0x55
        /*0036*/ 	.short	(.L_540 - .L_539)


	//   ....[0]....
.L_539:
        /* <DEDUP_REMOVED lines=60> */


	//----- nvinfo : EIATTR_MERCURY_ISA_VERSION
	.align		4
.L_540:
        /*03e0*/ 	.byte	0x03, 0x5f
        /*03e2*/ 	.short	0x0000


	//----- nvinfo : EIATTR_COOP_GROUP_MASK_REGIDS
	.align		4
        /*03e4*/ 	.byte	0x04, 0x29
        /*03e6*/ 	.short	(.L_542 - .L_541)


	//   ....[0]....
.L_541:
        /*03e8*/ 	.word	0xffffffff


	//   ....[1]....
        /*03ec*/ 	.word	0xffffffff


	//   ....[2]....
        /*03f0*/ 	.word	0xffffffff


	//   ....[3]....
        /*03f4*/ 	.word	0xffffffff


	//   ....[4]....
        /*03f8*/ 	.word	0xffffffff


	//   ....[5]....
        /*03fc*/ 	.word	0xffffffff


	//   ....[6]....
        /*0400*/ 	.word	0xffffffff


	//   ....[7]....
        /*0404*/ 	.word	0xffffffff


	//   ....[8]....
        /*0408*/ 	.word	0xffffffff


	//   ....[9]....
        /*040c*/ 	.word	0xffffffff


	//   ....[10]....
        /*0410*/ 	.word	0xffffffff


	//   ....[11]....
        /*0414*/ 	.word	0xffffffff


	//   ....[12]....
        /*0418*/ 	.word	0xffffffff


	//   ....[13]....
        /*041c*/ 	.word	0xffffffff


	//   ....[14]....
        /*0420*/ 	.word	0xffffffff


	//   ....[15]....
        /*0424*/ 	.word	0xffffffff


	//   ....[16]....
        /*0428*/ 	.word	0xffffffff


	//   ....[17]....
        /*042c*/ 	.word	0xffffffff


	//   ....[18]....
        /*0430*/ 	.word	0xffffffff


	//   ....[19]....
        /*0434*/ 	.word	0xffffffff


	//   ....[20]....
        /*0438*/ 	.word	0xffffffff


	//   ....[21]....
        /*043c*/ 	.word	0xffffffff


	//   ....[22]....
        /*0440*/ 	.word	0xffffffff


	//   ....[23]....
        /*0444*/ 	.word	0xffffffff


	//----- nvinfo : EIATTR_COOP_GROUP_INSTR_OFFSETS
	.align		4
.L_542:
        /*0448*/ 	.byte	0x04, 0x28
        /*044a*/ 	.short	(.L_544 - .L_543)


	//   ....[0]....
.L_543:
        /*044c*/ 	.word	0x00003ab0


	//   ....[1]....
        /*0450*/ 	.word	0x00003c60


	//   ....[2]....
        /*0454*/ 	.word	0x00003df0


	//   ....[3]....
        /*0458*/ 	.word	0x00003f70


	//   ....[4]....
        /*045c*/ 	.word	0x00004d30


	//   ....[5]....
        /*0460*/ 	.word	0x00004d70


	//   ....[6]....
        /*0464*/ 	.word	0x00004ec0


	//   ....[7]....
        /*0468*/ 	.word	0x00004f60


	//   ....[8]....
        /*046c*/ 	.word	0x00009710


	//   ....[9]....
        /*0470*/ 	.word	0x000097d0


	//   ....[10]....
        /*0474*/ 	.word	0x00009880


	//   ....[11]....
        /*0478*/ 	.word	0x000098f0


	//   ....[12]....
        /*047c*/ 	.word	0x00009960


	//   ....[13]....
        /*0480*/ 	.word	0x000099e0


	//   ....[14]....
        /*0484*/ 	.word	0x00009a60


	//   ....[15]....
        /*0488*/ 	.word	0x00009ac0


	//   ....[16]....
        /*048c*/ 	.word	0x0000ed90


	//   ....[17]....
        /*0490*/ 	.word	0x0000eda0


	//   ....[18]....
        /*0494*/ 	.word	0x0000edb0


	//   ....[19]....
        /*0498*/ 	.word	0x0000edc0


	//   ....[20]....
        /*049c*/ 	.word	0x0000ee10


	//   ....[21]....
        /*04a0*/ 	.word	0x0000ee30


	//   ....[22]....
        /*04a4*/ 	.word	0x0000ee70


	//   ....[23]....
        /*04a8*/ 	.word	0x0000ee80


	//----- nvinfo : EIATTR_EXIT_INSTR_OFFSETS
	.align		4
.L_544:
        /*04ac*/ 	.byte	0x04, 0x1c
        /*04ae*/ 	.short	(.L_546 - .L_545)


	//   ....[0]....
.L_545:
        /*04b0*/ 	.word	0x000004d0


	//   ....[1]....
        /*04b4*/ 	.word	0x00010860


	//   ....[2]....
        /*04b8*/ 	.word	0x00010920


	//   ....[3]....
        /*04bc*/ 	.word	0x000118f0


	//   ....[4]....
        /*04c0*/ 	.word	0x00011970


	//----- nvinfo : EIATTR_CTAIDZ_USED
	.align		4
.L_546:
        /*04c4*/ 	.byte	0x01, 0x04
	.zero		2


	//----- nvinfo : EIATTR_CRS_STACK_SIZE
	.align		4
        /*04c8*/ 	.byte	0x04, 0x1e
        /*04ca*/ 	.short	(.L_548 - .L_547)
.L_547:
        /*04cc*/ 	.word	0x00000000
.L_548:


//--------------------- .nv.info._ZN5flash16flash_fwd_kernelI23Flash_fwd_kernel_traitsILi64ELi128ELi64ELi4ELb0ELb0EN7cutlass10bfloat16_tE19Flash_kernel_traitsILi64ELi128ELi64ELi4ES3_EELb0ELb0ELb0ELb0ELb0ELb0ELb1ELb0EEEvNS_16Flash_fwd_paramsE --------------------------
	.section	.nv.info._ZN5flash16flash_fwd_kernelI23Flash_fwd_kernel_traitsILi64ELi128ELi64ELi4ELb0ELb0EN7cutlass10bfloat16_tE19Flash_kernel_traitsILi64ELi128ELi64ELi4ES3_EELb0ELb0ELb0ELb0ELb0ELb0ELb1ELb0EEEvNS_16Flash_fwd_paramsE,"",@"SHT_CUDA_INFO"
	.sectionflags	@""
	.align	4


	//----- nvinfo : EIATTR_CUDA_API_VERSION
	.align		4
        /*0000*/ 	.byte	0x04, 0x37
        /*0002*/ 	.short	(.L_550 - .L_549)
.L_549:
        /*0004*/ 	.word	0x00000082


	//----- nvinfo : EIATTR_SW2861232_WAR
	.align		4
.L_550:
        /*0008*/ 	.byte	0x01, 0x35
	.zero		2


	//----- nvinfo : EIATTR_PARAM_CBANK
	.align		4
        /*000c*/ 	.byte	0x04, 0x0a
        /*000e*/ 	.short	(.L_552 - .L_551)
	.align		4
.L_551:
        /*0010*/ 	.word	index@(.nv.constant0._ZN5flash16flash_fwd_kernelI23Flash_fwd_kernel_traitsILi64ELi128ELi64ELi4ELb0ELb0EN7cutlass10bfloat16_tE19Flash_kernel_traitsILi64ELi128ELi64ELi4ES3_EELb0ELb0ELb0ELb0ELb0ELb0ELb1ELb0EEEvNS_16Flash_fwd_paramsE)
        /*0014*/ 	.short	0x0160
        /*0016*/ 	.short	0x01d0


	//----- nvinfo : EIATTR_CBANK_PARAM_SIZE
	.align		4
.L_552:
        /*0018*/ 	.byte	0x03, 0x19
        /*001a*/ 	.short	0x01d0


	//----- nvinfo : EIATTR_KPARAM_INFO
	.align		4
        /*001c*/ 	.byte	0x04, 0x17
        /*001e*/ 	.short	(.L_554 - .L_553)
.L_553:
        /*0020*/ 	.word	0x00000000
        /*0024*/ 	.short	0x0000
        /*0026*/ 	.short	0x0000
        /*0028*/ 	.byte	0x00, 0xf0, 0x41, 0x07


	//----- nvinfo : EIATTR_MAXREG_COUNT
	.align		4
.L_554:
        /*002c*/ 	.byte	0x03, 0x1b
        /*002e*/ 	.short	0x00ff


	//----- nvinfo : EIATTR_NUM_BARRIERS
	.align		4
        /*0030*/ 	.byte	0x02, 0x4c
        /*0032*/ 	.byte	0x01
	.zero		1


	//----- nvinfo : EIATTR_MERCURY_ISA_VERSION
	.align		4
        /*0034*/ 	.byte	0x03, 0x5f
        /*0036*/ 	.short	0x0000


	//----- nvinfo : EIATTR_COOP_GROUP_MASK_REGIDS
	.align		4
        /*0038*/ 	.byte	0x04, 0x29
        /*003a*/ 	.short	(.L_556 - .L_555)


	//   ....[0]....
.L_555:
        /*003c*/ 	.word	0xffffffff


	//   ....[1]....
        /*0040*/ 	.word	0xffffffff


	//   ....[2]....
        /*0044*/ 	.word	0xffffffff


	//   ....[3]....
        /*0048*/ 	.word	0xffffffff


	//   ....[4]....
        /*004c*/ 	.word	0xffffffff


	//   ....[5]....
        /*0050*/ 	.word	0xffffffff


	//   ....[6]....
        /*0054*/ 	.word	0xffffffff


	//   ....[7]....
        /*0058*/ 	.word	0xffffffff


	//   ....[8]....
        /*005c*/ 	.word	0xffffffff


	//   ....[9]....
        /*0060*/ 	.word	0xffffffff


	//   ....[10]....
        /*0064*/ 	.word	0xffffffff


	//   ....[11]....
        /*0068*/ 	.word	0xffffffff


	//   ....[12]....
        /*006c*/ 	.word	0xffffffff


	//   ....[13]....
        /*0070*/ 	.word	0xffffffff


	//   ....[14]....
        /*0074*/ 	.word	0xffffffff


	//   ....[15]....
        /*0078*/ 	.word	0xffffffff


	//   ....[16]....
        /*007c*/ 	.word	0xffffffff


	//   ....[17]....
        /*0080*/ 	.word	0xffffffff


	//   ....[18]....
        /*0084*/ 	.word	0xffffffff


	//   ....[19]....
        /*0088*/ 	.word	0xffffffff


	//   ....[20]....
        /*008c*/ 	.word	0xffffffff


	//   ....[21]....
        /*0090*/ 	.word	0xffffffff


	//   ....[22]....
        /*0094*/ 	.word	0xffffffff


	//   ....[23]....
        /*0098*/ 	.word	0xffffffff


	//----- nvinfo : EIATTR_COOP_GROUP_INSTR_OFFSETS
	.align		4
.L_556:
        /*009c*/ 	.byte	0x04, 0x28
        /*009e*/ 	.short	(.L_558 - .L_557)


	//   ....[0]....
.L_557:
        /*00a0*/ 	.word	0x00003aa0


	//   ....[1]....
        /*00a4*/ 	.word	0x00003b20


	//   ....[2]....
        /*00a8*/ 	.word	0x00003be0


	//   ....[3]....
        /*00ac*/ 	.word	0x00003ca0


	//   ....[4]....
        /*00b0*/ 	.word	0x00003cd0


	//   ....[5]....
        /*00b4*/ 	.word	0x00003e00


	//   ....[6]....
        /*00b8*/ 	.word	0x00003e60


	//   ....[7]....
        /*00bc*/ 	.word	0x00003fc0


	//   ....[8]....
        /*00c0*/ 	.word	0x00006a70


	//   ....[9]....
        /*00c4*/ 	.word	0x00006b30


	//   ....[10]....
        /*00c8*/ 	.word	0x00006ba0


	//   ....[11]....
        /*00cc*/ 	.word	0x00006bd0


	//   ....[12]....
        /*00d0*/ 	.word	0x00006bf0


	//   ....[13]....
        /*00d4*/ 	.word	0x00006c00


	//   ....[14]....
        /*00d8*/ 	.word	0x00006c20


	//   ....[15]....
        /*00dc*/ 	.word	0x00006c40


	//   ....[16]....
        /*00e0*/ 	.word	0x00008560


	//   ....[17]....
        /*00e4*/ 	.word	0x000085a0


	//   ....[18]....
        /*00e8*/ 	.word	0x000085e0


	//   ....[19]....
        /*00ec*/ 	.word	0x00008670


	//   ....[20]....
        /*00f0*/ 	.word	0x000086b0


	//   ....[21]....
        /*00f4*/ 	.word	0x000086c0


	//   ....[22]....
        /*00f8*/ 	.word	0x000086d0


	//   ....[23]....
        /*00fc*/ 	.word	0x00008700


	//----- nvinfo : EIATTR_EXIT_INSTR_OFFSETS
	.align		4
.L_558:
        /*0100*/ 	.byte	0x04, 0x1c
        /*0102*/ 	.short	(.L_560 - .L_559)


	//   ....[0]....
.L_559:
        /*0104*/ 	.word	0x000002e0


	//   ....[1]....
        /*0108*/ 	.word	0x00009f00


	//   ....[2]....
        /*010c*/ 	.word	0x00009fc0


	//   ....[3]....
        /*0110*/ 	.word	0x0000af50


	//   ....[4]....
        /*0114*/ 	.word	0x0000afd0


	//----- nvinfo : EIATTR_CTAIDZ_USED
	.align		4
.L_560:
        /*0118*/ 	.byte	0x01, 0x04
	.zero		2


	//----- nvinfo : EIATTR_CRS_STACK_SIZE
	.align		4
        /*011c*/ 	.byte	0x04, 0x1e
        /*011e*/ 	.short	(.L_562 - .L_561)
.L_561:
        /*0120*/ 	.word	0x00000000
.L_562:


//--------------------- .nv.info._ZN5flash16flash_fwd_kernelI23Flash_fwd_kernel_traitsILi64ELi128ELi64ELi4ELb0ELb0EN7cutlass10bfloat16_tE19Flash_kernel_traitsILi64ELi128ELi64ELi4ES3_EELb1ELb0ELb0ELb1ELb0ELb0ELb0ELb1EEEvNS_16Flash_fwd_paramsE --------------------------
	.section	.nv.info._ZN5flash16flash_fwd_kernelI23Flash_fwd_kernel_traitsILi64ELi128ELi64ELi4ELb0ELb0EN7cutlass10bfloat16_tE19Flash_kernel_traitsILi64ELi128ELi64ELi4ES3_EELb1ELb0ELb0ELb1ELb0ELb0ELb0ELb1EEEvNS_16Flash_fwd_paramsE,"",@"SHT_CUDA_INFO"
	.sectionflags	@""
	.align	4


	//----- nvinfo : EIATTR_CUDA_API_VERSION
	.align		4
        /*0000*/ 	.byte	0x04, 0x37
        /*0002*/ 	.short	(.L_564 - .L_563)
.L_563:
        /*0004*/ 	.word	0x00000082


	//----- nvinfo : EIATTR_SW2861232_WAR
	.align		4
.L_564:
        /*0008*/ 	.byte	0x01, 0x35
	.zero		2


	//----- nvinfo : EIATTR_PARAM_CBANK
	.align		4
        /*000c*/ 	.byte	0x04, 0x0a
        /*000e*/ 	.short	(.L_566 - .L_565)
	.align		4
.L_565:
        /*0010*/ 	.word	index@(.nv.constant0._ZN5flash16flash_fwd_kernelI23Flash_fwd_kernel_traitsILi64ELi128ELi64ELi4ELb0ELb0EN7cutlass10bfloat16_tE19Flash_kernel_traitsILi64ELi128ELi64ELi4ES3_EELb1ELb0ELb0ELb1ELb0ELb0ELb0ELb1EEEvNS_16Flash_fwd_paramsE)
        /*0014*/ 	.short	0x0160
        /*0016*/ 	.short	0x01d0


	//----- nvinfo : EIATTR_CBANK_PARAM_SIZE
	.align		4
.L_566:
        /*0018*/ 	.byte	0x03, 0x19
        /*001a*/ 	.short	0x01d0


	//----- nvinfo : EIATTR_KPARAM_INFO
	.align		4
        /*001c*/ 	.byte	0x04, 0x17
        /*001e*/ 	.short	(.L_568 - .L_567)
.L_567:
        /*0020*/ 	.word	0x00000000
        /*0024*/ 	.short	0x0000
        /*0026*/ 	.short	0x0000
        /*0028*/ 	.byte	0x00, 0xf0, 0x41, 0x07


	//----- nvinfo : EIATTR_MAXREG_COUNT
	.align		4
.L_568:
        /*002c*/ 	.byte	0x03, 0x1b
        /*002e*/ 	.short	0x00ff


	//----- nvinfo : EIATTR_NUM_BARRIERS
	.align		4
        /*0030*/ 	.byte	0x02, 0x4c
        /*0032*/ 	.byte	0x01
	.zero		1


	//----- nvinfo : EIATTR_ANNOTATIONS
	.align		4
        /*0034*/ 	.byte	0x04, 0x55
        /*0036*/ 	.short	(.L_570 - .L_569)


	//   ....[0]....
.L_569:
        /* <DEDUP_REMOVED lines=83> */


	//----- nvinfo : EIATTR_MERCURY_ISA_VERSION
	.align		4
.L_570:
        /*0558*/ 	.byte	0x03, 0x5f
        /*055a*/ 	.short	0x0000


	//----- nvinfo : EIATTR_COOP_GROUP_MASK_REGIDS
	.align		4
        /*055c*/ 	.byte	0x04, 0x29
        /*055e*/ 	.short	(.L_572 - .L_571)


	//   ....[0]....
.L_571:
        /*0560*/ 	.word	0xffffffff


	//   ....[1]....
        /*0564*/ 	.word	0xffffffff


	//   ....[2]....
        /*0568*/ 	.word	0xffffffff


	//   ....[3]....
        /*056c*/ 	.word	0xffffffff


	//   ....[4]....
        /*0570*/ 	.word	0xffffffff


	//   ....[5]....
        /*0574*/ 	.word	0xffffffff


	//   ....[6]....
        /*0578*/ 	.word	0xffffffff


	//   ....[7]....
        /*057c*/ 	.word	0xffffffff


	//   ....[8]....
        /*0580*/ 	.word	0xffffffff


	//   ....[9]....
        /*0584*/ 	.word	0xffffffff


	//   ....[10]....
        /*0588*/ 	.word	0xffffffff


	//   ....[11]....
        /*058c*/ 	.word	0xffffffff


	//   ....[12]....
        /*0590*/ 	.word	0xffffffff


	//   ....[13]....
        /*0594*/ 	.word	0xffffffff


	//   ....[14]....
        /*0598*/ 	.word	0xffffffff


	//   ....[15]....
        /*059c*/ 	.word	0xffffffff


	//   ....[16]....
        /*05a0*/ 	.word	0xffffffff


	//   ....[17]....
        /*05a4*/ 	.word	0xffffffff


	//   ....[18]....
        /*05a8*/ 	.word	0xffffffff


	//   ....[19]....
        /*05ac*/ 	.word	0xffffffff


	//   ....[20]....
        /*05b0*/ 	.word	0xffffffff


	//   ....[21]....
        /*05b4*/ 	.word	0xffffffff


	//   ....[22]....
        /*05b8*/ 	.word	0xffffffff


	//   ....[23]....
        /*05bc*/ 	.word	0xffffffff


	//----- nvinfo : EIATTR_COOP_GROUP_INSTR_OFFSETS
	.align		4
.L_572:
        /*05c0*/ 	.byte	0x04, 0x28
        /*05c2*/ 	.short	(.L_574 - .L_573)


	//   ....[0]....
.L_573:
        /*05c4*/ 	.word	0x00005940


	//   ....[1]....
        /*05c8*/ 	.word	0x00005ca0


	//   ....[2]....
        /*05cc*/ 	.word	0x00005d20


	//   ....[3]....
        /*05d0*/ 	.word	0x00005da0


	//   ....[4]....
        /*05d4*/ 	.word	0x00005dd0


	//   ....[5]....
        /*05d8*/ 	.word	0x00005e00


	//   ....[6]....
        /*05dc*/ 	.word	0x00005f20


	//   ....[7]....
        /*05e0*/ 	.word	0x00005f80


	//   ....[8]....
        /*05e4*/ 	.word	0x0000c940


	//   ....[9]....
        /*05e8*/ 	.word	0x0000c990


	//   ....[10]....
        /*05ec*/ 	.word	0x0000ca40


	//   ....[11]....
        /*05f0*/ 	.word	0x0000caa0


	//   ....[12]....
        /*05f4*/ 	.word	0x0000caf0


	//   ....[13]....
        /*05f8*/ 	.word	0x0000cb30


	//   ....[14]....
        /*05fc*/ 	.word	0x0000cc60


	//   ....[15]....
        /*0600*/ 	.word	0x0000cd50


	//   ....[16]....
        /*0604*/ 	.word	0x00011e00


	//   ....[17]....
        /*0608*/ 	.word	0x00011e40


	//   ....[18]....
        /*060c*/ 	.word	0x00011e70


	//   ....[19]....
        /*0610*/ 	.word	0x00011ea0


	//   ....[20]....
        /*0614*/ 	.word	0x00011f50


	//   ....[21]....
        /*0618*/ 	.word	0x00011f80


	//   ....[22]....
        /*061c*/ 	.word	0x00011fe0


	//   ....[23]....
        /*0620*/ 	.word	0x00012080


	//----- nvinfo : EIATTR_EXIT_INSTR_OFFSETS
	.align		4
.L_574:
        /*0624*/ 	.byte	0x04, 0x1c
        /*0626*/ 	.short	(.L_576 - .L_575)


	//   ....[0]....
.L_575:
        /*0628*/ 	.word	0x000006c0


	//   ....[1]....
        /*062c*/ 	.word	0x00013950


	//   ....[2]....
        /*0630*/ 	.word	0x00013a10


	//   ....[3]....
        /*0634*/ 	.word	0x00014a30


	//   ....[4]....
        /*0638*/ 	.word	0x00014ab0


	//----- nvinfo : EIATTR_CTAIDZ_USED
	.align		4
.L_576:
        /*063c*/ 	.byte	0x01, 0x04
	.zero		2


	//----- nvinfo : EIATTR_CRS_STACK_SIZE
	.align		4
        /*0640*/ 	.byte	0x04, 0x1e
        /*0642*/ 	.short	(.L_578 - .L_577)
.L_577:
        /*0644*/ 	.word	0x00000000
.L_578:


//--------------------- .nv.info._ZN5flash16flash_fwd_kernelI23Flash_fwd_kernel_traitsILi64ELi128ELi64ELi4ELb0ELb0EN7cutlass10bfloat16_tE19Flash_kernel_traitsILi64ELi128ELi64ELi4ES3_EELb0ELb0ELb0ELb1ELb0ELb0ELb1ELb0EEEvNS_16Flash_fwd_paramsE --------------------------
	.section	.nv.info._ZN5flash16flash_fwd_kernelI23Flash_fwd_kernel_traitsILi64ELi128ELi64ELi4ELb0ELb0EN7cutlass10bfloat16_tE19Flash_kernel_traitsILi64ELi128ELi64ELi4ES3_EELb0ELb0ELb0ELb1ELb0ELb0ELb1ELb0EEEvNS_16Flash_fwd_paramsE,"",@"SHT_CUDA_INFO"
	.sectionflags	@""
	.align	4


	//----- nvinfo : EIATTR_CUDA_API_VERSION
	.align		4
        /*0000*/ 	.byte	0x04, 0x37
        /*0002*/ 	.short	(.L_580 - .L_579)
.L_579:
        /*0004*/ 	.word	0x00000082


	//----- nvinfo : EIATTR_SW2861232_WAR
	.align		4
.L_580:
        /*0008*/ 	.byte	0x01, 0x35
	.zero		2


	//----- nvinfo : EIATTR_PARAM_CBANK
	.align		4
        /*000c*/ 	.byte	0x04, 0x0a
        /*000e*/ 	.short	(.L_582 - .L_581)
	.align		4
.L_581:
        /*0010*/ 	.word	index@(.nv.constant0._ZN5flash16flash_fwd_kernelI23Flash_fwd_kernel_traitsILi64ELi128ELi64ELi4ELb0ELb0EN7cutlass10bfloat16_tE19Flash_kernel_traitsILi64ELi128ELi64ELi4ES3_EELb0ELb0ELb0ELb1ELb0ELb0ELb1ELb0EEEvNS_16Flash_fwd_paramsE)
        /*0014*/ 	.short	0x0160
        /*0016*/ 	.short	0x01d0


	//----- nvinfo : EIATTR_CBANK_PARAM_SIZE
	.align		4
.L_582:
        /*0018*/ 	.byte	0x03, 0x19
        /*001a*/ 	.short	0x01d0


	//----- nvinfo : EIATTR_KPARAM_INFO
	.align		4
        /*001c*/ 	.byte	0x04, 0x17
        /*001e*/ 	.short	(.L_584 - .L_583)
.L_583:
        /*0020*/ 	.word	0x00000000
        /*0024*/ 	.short	0x0000
        /*0026*/ 	.short	0x0000
        /*0028*/ 	.byte	0x00, 0xf0, 0x41, 0x07


	//----- nvinfo : EIATTR_MAXREG_COUNT
	.align		4
.L_584:
        /*002c*/ 	.byte	0x03, 0x1b
        /*002e*/ 	.short	0x00ff


	//----- nvinfo : EIATTR_NUM_BARRIERS
	.align		4
        /*0030*/ 	.byte	0x02, 0x4c
        /*0032*/ 	.byte	0x01
	.zero		1


	//----- nvinfo : EIATTR_ANNOTATIONS
	.align		4
        /*0034*/ 	.byte	0x04, 0x55
        /*0036*/ 	.short	(.L_586 - .L_585)


	//   ....[0]....
.L_585:
        /* <DEDUP_REMOVED lines=9> */


	//----- nvinfo : EIATTR_MERCURY_ISA_VERSION
	.align		4
.L_586:
        /*00b8*/ 	.byte	0x03, 0x5f
        /*00ba*/ 	.short	0x0000


	//----- nvinfo : EIATTR_COOP_GROUP_MASK_REGIDS
	.align		4
        /*00bc*/ 	.byte	0x04, 0x29
        /*00be*/ 	.short	(.L_588 - .L_587)


	//   ....[0]....
.L_587:
        /*00c0*/ 	.word	0xffffffff


	//   ....[1]....
        /*00c4*/ 	.word	0xffffffff


	//   ....[2]....
        /*00c8*/ 	.word	0xffffffff


	//   ....[3]....
        /*00cc*/ 	.word	0xffffffff


	//   ....[4]....
        /*00d0*/ 	.word	0xffffffff


	//   ....[5]....
        /*00d4*/ 	.word	0xffffffff


	//   ....[6]....
        /*00d8*/ 	.word	0xffffffff


	//   ....[7]....
        /*00dc*/ 	.word	0xffffffff


	//   ....[8]....
        /*00e0*/ 	.word	0xffffffff


	//   ....[9]....
        /*00e4*/ 	.word	0xffffffff


	//   ....[10]....
        /*00e8*/ 	.word	0xffffffff


	//   ....[11]....
        /*00ec*/ 	.word	0xffffffff


	//   ....[12]....
        /*00f0*/ 	.word	0xffffffff


	//   ....[13]....
        /*00f4*/ 	.word	0xffffffff


	//   ....[14]....
        /*00f8*/ 	.word	0xffffffff


	//   ....[15]....
        /*00fc*/ 	.word	0xffffffff


	//   ....[16]....
        /*0100*/ 	.word	0xffffffff


	//   ....[17]....
        /*0104*/ 	.word	0xffffffff


	//   ....[18]....
        /*0108*/ 	.word	0xffffffff


	//   ....[19]....
        /*010c*/ 	.word	0xffffffff


	//   ....[20]....
        /*0110*/ 	.word	0xffffffff


	//   ....[21]....
        /*0114*/ 	.word	0xffffffff


	//   ....[22]....
        /*0118*/ 	.word	0xffffffff


	//   ....[23]....
        /*011c*/ 	.word	0xffffffff


	//----- nvinfo : EIATTR_COOP_GROUP_INSTR_OFFSETS
	.align		4
.L_588:
        /*0120*/ 	.byte	0x04, 0x28
        /*0122*/ 	.short	(.L_590 - .L_589)


	//   ....[0]....
.L_589:
        /*0124*/ 	.word	0x000051f0


	//   ....[1]....
        /*0128*/ 	.word	0x00005280


	//   ....[2]....
        /*012c*/ 	.word	0x000052e0


	//   ....[3]....
        /*0130*/ 	.word	0x00005320


	//   ....[4]....
        /*0134*/ 	.word	0x00005360


	//   ....[5]....
        /*0138*/ 	.word	0x00005410


	//   ....[6]....
        /*013c*/ 	.word	0x00005520


	//   ....[7]....
        /*0140*/ 	.word	0x000056f0


	//   ....[8]....
        /*0144*/ 	.word	0x00008e20


	//   ....[9]....
        /*0148*/ 	.word	0x00008ee0


	//   ....[10]....
        /*014c*/ 	.word	0x00008f30


	//   ....[11]....
        /*0150*/ 	.word	0x00008f60


	//   ....[12]....
        /*0154*/ 	.word	0x00008fb0


	//   ....[13]....
        /*0158*/ 	.word	0x00009040


	//   ....[14]....
        /*015c*/ 	.word	0x00009060


	//   ....[15]....
        /*0160*/ 	.word	0x00009100


	//   ....[16]....
        /*0164*/ 	.word	0x0000a960


	//   ....[17]....
        /*0168*/ 	.word	0x0000a9a0


	//   ....[18]....
        /*016c*/ 	.word	0x0000a9b0


	//   ....[19]....
        /*0170*/ 	.word	0x0000a9c0


	//   ....[20]....
        /*0174*/ 	.word	0x0000aa00


	//   ....[21]....
        /*0178*/ 	.word	0x0000aa20


	//   ....[22]....
        /*017c*/ 	.word	0x0000aa30


	//   ....[23]....
        /*0180*/ 	.word	0x0000aac0


	//----- nvinfo : EIATTR_EXIT_INSTR_OFFSETS
	.align		4
.L_590:
        /*0184*/ 	.byte	0x04, 0x1c
        /*0186*/ 	.short	(.L_592 - .L_591)


	//   ....[0]....
.L_591:
        /*0188*/ 	.word	0x000002f0


	//   ....[1]....
        /*018c*/ 	.word	0x0000c330


	//   ....[2]....
        /*0190*/ 	.word	0x0000c3f0


	//   ....[3]....
        /*0194*/ 	.word	0x0000d3b0


	//   ....[4]....
        /*0198*/ 	.word	0x0000d430


	//----- nvinfo : EIATTR_CTAIDZ_USED
	.align		4
.L_592:
        /*019c*/ 	.byte	0x01, 0x04
	.zero		2


	//----- nvinfo : EIATTR_CRS_STACK_SIZE
	.align		4
        /*01a0*/ 	.byte	0x04, 0x1e
        /*01a2*/ 	.short	(.L_594 - .L_593)
.L_593:
        /*01a4*/ 	.word	0x00000000
.L_594:


//--------------------- .nv.info._ZN5flash16flash_fwd_kernelI23Flash_fwd_kernel_traitsILi64ELi128ELi64ELi4ELb0ELb0EN7cutlass10bfloat16_tE19Flash_kernel_traitsILi64ELi128ELi64ELi4ES3_EELb1ELb0ELb1ELb0ELb0ELb1ELb0ELb0EEEvNS_16Flash_fwd_paramsE --------------------------
	.section	.nv.info._ZN5flash16flash_fwd_kernelI23Flash_fwd_kernel_traitsILi64ELi128ELi64ELi4ELb0ELb0EN7cutlass10bfloat16_tE19Flash_kernel_traitsILi64ELi128ELi64ELi4ES3_EELb1ELb0ELb1ELb0ELb0ELb1ELb0ELb0EEEvNS_16Flash_fwd_paramsE,"",@"SHT_CUDA_INFO"
	.sectionflags	@""
	.align	4


	//----- nvinfo : EIATTR_CUDA_API_VERSION
	.align		4
        /*0000*/ 	.byte	0x04, 0x37
        /*0002*/ 	.short	(.L_596 - .L_595)
.L_595:
        /*0004*/ 	.word	0x00000082


	//----- nvinfo : EIATTR_SW2861232_WAR
	.align		4
.L_596:
        /*0008*/ 	.byte	0x01, 0x35
	.zero		2


	//----- nvinfo : EIATTR_PARAM_CBANK
	.align		4
        /*000c*/ 	.byte	0x04, 0x0a
        /*000e*/ 	.short	(.L_598 - .L_597)
	.align		4
.L_597:
        /*0010*/ 	.word	index@(.nv.constant0._ZN5flash16flash_fwd_kernelI23Flash_fwd_kernel_traitsILi64ELi128ELi64ELi4ELb0ELb0EN7cutlass10bfloat16_tE19Flash_kernel_traitsILi64ELi128ELi64ELi4ES3_EELb1ELb0ELb1ELb0ELb0ELb1ELb0ELb0EEEvNS_16Flash_fwd_paramsE)
        /*0014*/ 	.short	0x0160
        /*0016*/ 	.short	0x01d0


	//----- nvinfo : EIATTR_CBANK_PARAM_SIZE
	.align		4
.L_598:
        /*0018*/ 	.byte	0x03, 0x19
        /*001a*/ 	.short	0x01d0


	//----- nvinfo : EIATTR_KPARAM_INFO
	.align		4
        /*001c*/ 	.byte	0x04, 0x17
        /*001e*/ 	.short	(.L_600 - .L_599)
.L_599:
        /*0020*/ 	.word	0x00000000
        /*0024*/ 	.short	0x0000
        /*0026*/ 	.short	0x0000
        /*0028*/ 	.byte	0x00, 0xf0, 0x41, 0x07


	//----- nvinfo : EIATTR_MAXREG_COUNT
	.align		4
.L_600:
        /*002c*/ 	.byte	0x03, 0x1b
        /*002e*/ 	.short	0x00ff


	//----- nvinfo : EIATTR_NUM_BARRIERS
	.align		4
        /*0030*/ 	.byte	0x02, 0x4c
        /*0032*/ 	.byte	0x01
	.zero		1


	//----- nvinfo : EIATTR_ANNOTATIONS
	.align		4
        /*0034*/ 	.byte	0x04, 0x55
        /*0036*/ 	.short	(.L_602 - .L_601)


	//   ....[0]....
.L_601:
        /* <DEDUP_REMOVED lines=45> */


	//----- nvinfo : EIATTR_MERCURY_ISA_VERSION
	.align		4
.L_602:
        /*02f8*/ 	.byte	0x03, 0x5f
        /*02fa*/ 	.short	0x0000


	//----- nvinfo : EIATTR_COOP_GROUP_MASK_REGIDS
	.align		4
        /*02fc*/ 	.byte	0x04, 0x29
        /*02fe*/ 	.short	(.L_604 - .L_603)


	//   ....[0]....
.L_603:
        /*0300*/ 	.word	0xffffffff


	//   ....[1]....
        /*0304*/ 	.word	0xffffffff


	//   ....[2]....
        /*0308*/ 	.word	0xffffffff


	//   ....[3]....
        /*030c*/ 	.word	0xffffffff


	//   ....[4]....
        /*0310*/ 	.word	0xffffffff


	//   ....[5]....
        /*0314*/ 	.word	0xffffffff


	//   ....[6]....
        /*0318*/ 	.word	0xffffffff


	//   ....[7]....
        /*031c*/ 	.word	0xffffffff


	//   ....[8]....
        /*0320*/ 	.word	0xffffffff


	//   ....[9]....
        /*0324*/ 	.word	0xffffffff


	//   ....[10]....
        /*0328*/ 	.word	0xffffffff


	//   ....[11]....
        /*032c*/ 	.word	0xffffffff


	//   ....[12]....
        /*0330*/ 	.word	0xffffffff


	//   ....[13]....
        /*0334*/ 	.word	0xffffffff


	//   ....[14]....
        /*0338*/ 	.word	0xffffffff


	//   ....[15]....
        /*033c*/ 	.word	0xffffffff


	//   ....[16]....
        /*0340*/ 	.word	0xffffffff


	//   ....[17]....
        /*0344*/ 	.word	0xffffffff


	//   ....[18]....
        /*0348*/ 	.word	0xffffffff


	//   ....[19]....
        /*034c*/ 	.word	0xffffffff


	//   ....[20]....
        /*0350*/ 	.word	0xffffffff


	//   ....[21]....
        /*0354*/ 	.word	0xffffffff


	//   ....[22]....
        /*0358*/ 	.word	0xffffffff


	//   ....[23]....
        /*035c*/ 	.word	0xffffffff


	//   ....[24]....
        /*0360*/ 	.word	0xffffffff


	//   ....[25]....
        /*0364*/ 	.word	0xffffffff


	//   ....[26]....
        /*0368*/ 	.word	0xffffffff


	//   ....[27]....
        /*036c*/ 	.word	0xffffffff


	//   ....[28]....
        /*0370*/ 	.word	0xffffffff


	//   ....[29]....
        /*0374*/ 	.word	0xffffffff


	//   ....[30]....
        /*0378*/ 	.word	0xffffffff


	//   ....[31]....
        /*037c*/ 	.word	0xffffffff


	//   ....[32]....
        /*0380*/ 	.word	0xffffffff


	//   ....[33]....
        /*0384*/ 	.word	0xffffffff


	//   ....[34]....
        /*0388*/ 	.word	0xffffffff


	//   ....[35]....
        /*038c*/ 	.word	0xffffffff


	//   ....[36]....
        /*0390*/ 	.word	0xffffffff


	//   ....[37]....
        /*0394*/ 	.word	0xffffffff


	//   ....[38]....
        /*0398*/ 	.word	0xffffffff


	//   ....[39]....
        /*039c*/ 	.word	0xffffffff


	//----- nvinfo : EIATTR_COOP_GROUP_INSTR_OFFSETS
	.align		4
.L_604:
        /*03a0*/ 	.byte	0x04, 0x28
        /*03a2*/ 	.short	(.L_606 - .L_605)


	//   ....[0]....
.L_605:
        /*03a4*/ 	.word	0x000046d0


	//   ....[1]....
        /*03a8*/ 	.word	0x00004820


	//   ....[2]....
        /*03ac*/ 	.word	0x000048a0


	//   ....[3]....
        /*03b0*/ 	.word	0x000049a0


	//   ....[4]....
        /*03b4*/ 	.word	0x00004a00


	//   ....[5]....
        /*03b8*/ 	.word	0x00004b00


	//   ....[6]....
        /*03bc*/ 	.word	0x00004c00


	//   ....[7]....
        /*03c0*/ 	.word	0x00004df0


	//   ....[8]....
        /*03c4*/ 	.word	0x00008770


	//   ....[9]....
        /*03c8*/ 	.word	0x000087f0


	//   ....[10]....
        /*03cc*/ 	.word	0x00008810


	//   ....[11]....
        /*03d0*/ 	.word	0x000088a0


	//   ....[12]....
        /*03d4*/ 	.word	0x00009240


	//   ....[13]....
        /*03d8*/ 	.word	0x00009280


	//   ....[14]....
        /*03dc*/ 	.word	0x00009300


	//   ....[15]....
        /*03e0*/ 	.word	0x00009360


	//   ....[16]....
        /*03e4*/ 	.word	0x0000c9a0


	//   ....[17]....
        /*03e8*/ 	.word	0x0000cb00


	//   ....[18]....
        /*03ec*/ 	.word	0x0000cb10


	//   ....[19]....
        /*03f0*/ 	.word	0x0000cc10


	//   ....[20]....
        /*03f4*/ 	.word	0x0000dba0


	//   ....[21]....
        /*03f8*/ 	.word	0x0000dbe0


	//   ....[22]....
        /*03fc*/ 	.word	0x0000dc70


	//   ....[23]....
        /*0400*/ 	.word	0x0000dcd0


	//   ....[24]....
        /*0404*/ 	.word	0x00011730


	//   ....[25]....
        /*0408*/ 	.word	0x000119b0


	//   ....[26]....
        /*040c*/ 	.word	0x00011ad0


	//   ....[27]....
        /*0410*/ 	.word	0x00011b90


	//   ....[28]....
        /*0414*/ 	.word	0x00011f10


	//   ....[29]....
        /*0418*/ 	.word	0x00011f50


	//   ....[30]....
        /*041c*/ 	.word	0x00011f80


	//   ....[31]....
        /*0420*/ 	.word	0x00011fd0


	//   ....[32]....
        /*0424*/ 	.word	0x00014aa0


	//   ....[33]....
        /*0428*/ 	.word	0x00014ab0


	//   ....[34]....
        /*042c*/ 	.word	0x00014ac0


	//   ....[35]....
        /*0430*/ 	.word	0x00014b00


	//   ....[36]....
        /*0434*/ 	.word	0x00014b20


	//   ....[37]....
        /*0438*/ 	.word	0x00014b30


	//   ....[38]....
        /*043c*/ 	.word	0x00014b40


	//   ....[39]....
        /*0440*/ 	.word	0x00014b70


	//----- nvinfo : EIATTR_EXIT_INSTR_OFFSETS
	.align		4
.L_606:
        /*0444*/ 	.byte	0x04, 0x1c
        /*0446*/ 	.short	(.L_608 - .L_607)


	//   ....[0]....
.L_607:
        /*0448*/ 	.word	0x00000540


	//   ....[1]....
        /*044c*/ 	.word	0x00001520


	//   ....[2]....
        /*0450*/ 	.word	0x000015a0


	//   ....[3]....
        /*0454*/ 	.word	0x000164d0


	//   ....[4]....
        /*0458*/ 	.word	0x00016590


	//----- nvinfo : EIATTR_CTAIDZ_USED
	.align		4
.L_608:
        /*045c*/ 	.byte	0x01, 0x04
	.zero		2


	//----- nvinfo : EIATTR_CRS_STACK_SIZE
	.align		4
        /*0460*/ 	.byte	0x04, 0x1e
        /*0462*/ 	.short	(.L_610 - .L_609)
.L_609:
        /*0464*/ 	.word	0x00000000
.L_610:


//--------------------- .nv.info._ZN5flash16flash_fwd_kernelI23Flash_fwd_kernel_traitsILi64ELi128ELi64ELi4ELb0ELb0EN7cutlass10bfloat16_tE19Flash_kernel_traitsILi64ELi128ELi64ELi4ES3_EELb0ELb0ELb1ELb0ELb0ELb1ELb1ELb0EEEvNS_16Flash_fwd_paramsE --------------------------
	.section	.nv.info._ZN5flash16flash_fwd_kernelI23Flash_fwd_kernel_traitsILi64ELi128ELi64ELi4ELb0ELb0EN7cutlass10bfloat16_tE19Flash_kernel_traitsILi64ELi128ELi64ELi4ES3_EELb0ELb0ELb1ELb0ELb0ELb1ELb1ELb0EEEvNS_16Flash_fwd_paramsE,"",@"SHT_CUDA_INFO"
	.sectionflags	@""
	.align	4


	//----- nvinfo : EIATTR_CUDA_API_VERSION
	.align		4
        /*0000*/ 	.byte	0x04, 0x37
        /*0002*/ 	.short	(.L_612 - .L_611)
.L_611:
        /*0004*/ 	.word	0x00000082


	//----- nvinfo : EIATTR_SW2861232_WAR
	.align		4
.L_612:
        /*0008*/ 	.byte	0x01, 0x35
	.zero		2


	//----- nvinfo : EIATTR_PARAM_CBANK
	.align		4
        /*000c*/ 	.byte	0x04, 0x0a
        /*000e*/ 	.short	(.L_614 - .L_613)
	.align		4
.L_613:
        /*0010*/ 	.word	index@(.nv.constant0._ZN5flash16flash_fwd_kernelI23Flash_fwd_kernel_traitsILi64ELi128ELi64ELi4ELb0ELb0EN7cutlass10bfloat16_tE19Flash_kernel_traitsILi64ELi128ELi64ELi4ES3_EELb0ELb0ELb1ELb0ELb0ELb1ELb1ELb0EEEvNS_16Flash_fwd_paramsE)
        /*0014*/ 	.short	0x0160
        /*0016*/ 	.short	0x01d0


	//----- nvinfo : EIATTR_CBANK_PARAM_SIZE
	.align		4
.L_614:
        /*0018*/ 	.byte	0x03, 0x19
        /*001a*/ 	.short	0x01d0


	//----- nvinfo : EIATTR_KPARAM_INFO
	.align		4
        /*001c*/ 	.byte	0x04, 0x17
        /*001e*/ 	.short	(.L_616 - .L_615)
.L_615:
        /*0020*/ 	.word	0x00000000
        /*0024*/ 	.short	0x0000
        /*0026*/ 	.short	0x0000
        /*0028*/ 	.byte	0x00, 0xf0, 0x41, 0x07


	//----- nvinfo : EIATTR_MAXREG_COUNT
	.align		4
.L_616:
        /*002c*/ 	.byte	0x03, 0x1b
        /*002e*/ 	.short	0x00ff


	//----- nvinfo : EIATTR_NUM_BARRIERS
	.align		4
        /*0030*/ 	.byte	0x02, 0x4c
        /*0032*/ 	.byte	0x01
	.zero		1


	//----- nvinfo : EIATTR_ANNOTATIONS
	.align		4
        /*0034*/ 	.byte	0x04, 0x55
        /*0036*/ 	.short	(.L_618 - .L_617)


	//   ....[0]....
.L_617:
        /* <DEDUP_REMOVED lines=16> */


	//----- nvinfo : EIATTR_MERCURY_ISA_VERSION
	.align		4
.L_618:
        /*0120*/ 	.byte	0x03, 0x5f
        /*0122*/ 	.short	0x0000


	//----- nvinfo : EIATTR_INT_WARP_WIDE_INSTR_OFFSETS
	.align		4
        /*0124*/ 	.byte	0x04, 0x31
        /*0126*/ 	.short	(.L_620 - .L_619)


	//   ....[0]....
.L_619:
        /*0128*/ 	.word	0x00002310


	//   ....[1]....
        /*012c*/ 	.word	0x000023e0


	//----- nvinfo : EIATTR_COOP_GROUP_MASK_REGIDS
	.align		4
.L_620:
        /*0130*/ 	.byte	0x04, 0x29
        /*0132*/ 	.short	(.L_622 - .L_621)


	//   ....[0]....
.L_621:
        /*0134*/ 	.word	0xffffffff


	//   ....[1]....
        /*0138*/ 	.word	0xffffffff


	//   ....[2]....
        /*013c*/ 	.word	0xffffffff


	//   ....[3]....
        /*0140*/ 	.word	0xffffffff


	//   ....[4]....
        /*0144*/ 	.word	0xffffffff


	//   ....[5]....
        /*0148*/ 	.word	0xffffffff


	//   ....[6]....
        /*014c*/ 	.word	0xffffffff


	//   ....[7]....
        /*0150*/ 	.word	0xffffffff


	//   ....[8]....
        /*0154*/ 	.word	0xffffffff


	//   ....[9]....
        /*0158*/ 	.word	0xffffffff


	//   ....[10]....
        /*015c*/ 	.word	0xffffffff


	//   ....[11]....
        /*0160*/ 	.word	0xffffffff


	//   ....[12]....
        /*0164*/ 	.word	0xffffffff


	//   ....[13]....
        /*0168*/ 	.word	0xffffffff


	//   ....[14]....
        /*016c*/ 	.word	0xffffffff


	//   ....[15]....
        /*0170*/ 	.word	0xffffffff


	//   ....[16]....
        /*0174*/ 	.word	0xffffffff


	//   ....[17]....
        /*0178*/ 	.word	0xffffffff


	//   ....[18]....
        /*017c*/ 	.word	0xffffffff


	//   ....[19]....
        /*0180*/ 	.word	0xffffffff


	//   ....[20]....
        /*0184*/ 	.word	0xffffffff


	//   ....[21]....
        /*0188*/ 	.word	0xffffffff


	//   ....[22]....
        /*018c*/ 	.word	0xffffffff


	//   ....[23]....
        /*0190*/ 	.word	0xffffffff


	//   ....[24]....
        /*0194*/ 	.word	0xffffffff


	//   ....[25]....
        /*0198*/ 	.word	0xffffffff


	//   ....[26]....
        /*019c*/ 	.word	0xffffffff


	//   ....[27]....
        /*01a0*/ 	.word	0xffffffff


	//   ....[28]....
        /*01a4*/ 	.word	0xffffffff


	//   ....[29]....
        /*01a8*/ 	.word	0xffffffff


	//   ....[30]....
        /*01ac*/ 	.word	0xffffffff


	//   ....[31]....
        /*01b0*/ 	.word	0xffffffff


	//   ....[32]....
        /*01b4*/ 	.word	0xffffffff


	//   ....[33]....
        /*01b8*/ 	.word	0xffffffff


	//   ....[34]....
        /*01bc*/ 	.word	0xffffffff


	//   ....[35]....
        /*01c0*/ 	.word	0xffffffff


	//   ....[36]....
        /*01c4*/ 	.word	0xffffffff


	//   ....[37]....
        /*01c8*/ 	.word	0xffffffff


	//   ....[38]....
        /*01cc*/ 	.word	0xffffffff


	//   ....[39]....
        /*01d0*/ 	.word	0xffffffff


	//----- nvinfo : EIATTR_COOP_GROUP_INSTR_OFFSETS
	.align		4
.L_622:
        /*01d4*/ 	.byte	0x04, 0x28
        /*01d6*/ 	.short	(.L_624 - .L_623)


	//   ....[0]....
.L_623:
        /*01d8*/ 	.word	0x00004b00


	//   ....[1]....
        /*01dc*/ 	.word	0x00004bb0


	//   ....[2]....
        /*01e0*/ 	.word	0x00004c00


	//   ....[3]....
        /*01e4*/ 	.word	0x00004c50


	//   ....[4]....
        /*01e8*/ 	.word	0x00004c80


	//   ....[5]....
        /*01ec*/ 	.word	0x00004d40


	//   ....[6]....
        /*01f0*/ 	.word	0x00004ed0


	//   ....[7]....
        /*01f4*/ 	.word	0x00005070


	//   ....[8]....
        /*01f8*/ 	.word	0x000081e0


	//   ....[9]....
        /*01fc*/ 	.word	0x00008220


	//   ....[10]....
        /*0200*/ 	.word	0x000082b0


	//   ....[11]....
        /*0204*/ 	.word	0x000082c0


	//   ....[12]....
        /*0208*/ 	.word	0x000082f0


	//   ....[13]....
        /*020c*/ 	.word	0x00008370


	//   ....[14]....
        /*0210*/ 	.word	0x000084f0


	//   ....[15]....
        /*0214*/ 	.word	0x00008580


	//   ....[16]....
        /*0218*/ 	.word	0x0000bc70


	//   ....[17]....
        /*021c*/ 	.word	0x0000bdb0


	//   ....[18]....
        /*0220*/ 	.word	0x0000c0f0


	//   ....[19]....
        /*0224*/ 	.word	0x0000c1d0


	//   ....[20]....
        /*0228*/ 	.word	0x0000c1f0


	//   ....[21]....
        /*022c*/ 	.word	0x0000c200


	//   ....[22]....
        /*0230*/ 	.word	0x0000c230


	//   ....[23]....
        /*0234*/ 	.word	0x0000c250


	//   ....[24]....
        /*0238*/ 	.word	0x0000f770


	//   ....[25]....
        /*023c*/ 	.word	0x0000f9f0


	//   ....[26]....
        /*0240*/ 	.word	0x0000fce0


	//   ....[27]....
        /*0244*/ 	.word	0x0000fe00


	//   ....[28]....
        /*0248*/ 	.word	0x0000feb0


	//   ....[29]....
        /*024c*/ 	.word	0x0000ff10


	//   ....[30]....
        /*0250*/ 	.word	0x0000ff90


	//   ....[31]....
        /*0254*/ 	.word	0x0000ffc0


	//   ....[32]....
        /*0258*/ 	.word	0x000117f0


	//   ....[33]....
        /*025c*/ 	.word	0x00011820


	//   ....[34]....
        /*0260*/ 	.word	0x00011830


	//   ....[35]....
        /*0264*/ 	.word	0x00011840


	//   ....[36]....
        /*0268*/ 	.word	0x00011890


	//   ....[37]....
        /*026c*/ 	.word	0x000118b0


	//   ....[38]....
        /*0270*/ 	.word	0x000118d0


	//   ....[39]....
        /*0274*/ 	.word	0x000118f0


	//----- nvinfo : EIATTR_EXIT_INSTR_OFFSETS
	.align		4
.L_624:
        /*0278*/ 	.byte	0x04, 0x1c
        /*027a*/ 	.short	(.L_626 - .L_625)


	//   ....[0]....
.L_625:
        /*027c*/ 	.word	0x000002e0


	//   ....[1]....
        /*0280*/ 	.word	0x000012d0


	//   ....[2]....
        /*0284*/ 	.word	0x00001350


	//   ....[3]....
        /*0288*/ 	.word	0x00013210


	//   ....[4]....
        /*028c*/ 	.word	0x000132d0


	//----- nvinfo : EIATTR_CTAIDZ_USED
	.align		4
.L_626:
        /*0290*/ 	.byte	0x01, 0x04
	.zero		2


	//----- nvinfo : EIATTR_CRS_STACK_SIZE
	.align		4
        /*0294*/ 	.byte	0x04, 0x1e
        /*0296*/ 	.short	(.L_628 - .L_627)
.L_627:
        /*0298*/ 	.word	0x00000000
.L_628:


//--------------------- .nv.info._ZN5flash16flash_fwd_kernelI23Flash_fwd_kernel_traitsILi64ELi128ELi64ELi4ELb0ELb0EN7cutlass10bfloat16_tE19Flash_kernel_traitsILi64ELi128ELi64ELi4ES3_EELb1ELb0ELb1ELb1ELb0ELb0ELb0ELb0EEEvNS_16Flash_fwd_paramsE --------------------------
	.section	.nv.info._ZN5flash16flash_fwd_kernelI23Flash_fwd_kernel_traitsILi64ELi128ELi64ELi4ELb0ELb0EN7cutlass10bfloat16_tE19Flash_kernel_traitsILi64ELi128ELi64ELi4ES3_EELb1ELb0ELb1ELb1ELb0ELb0ELb0ELb0EEEvNS_16Flash_fwd_paramsE,"",@"SHT_CUDA_INFO"
	.sectionflags	@""
	.align	4


	//----- nvinfo : EIATTR_CUDA_API_VERSION
	.align		4
        /*0000*/ 	.byte	0x04, 0x37
        /*0002*/ 	.short	(.L_630 - .L_629)
.L_629:
        /*0004*/ 	.word	0x00000082


	//----- nvinfo : EIATTR_SW2861232_WAR
	.align		4
.L_630:
        /*0008*/ 	.byte	0x01, 0x35
	.zero		2


	//----- nvinfo : EIATTR_PARAM_CBANK
	.align		4
        /*000c*/ 	.byte	0x04, 0x0a
        /*000e*/ 	.short	(.L_632 - .L_631)
	.align		4
.L_631:
        /*0010*/ 	.word	index@(.nv.constant0._ZN5flash16flash_fwd_kernelI23Flash_fwd_kernel_traitsILi64ELi128ELi64ELi4ELb0ELb0EN7cutlass10bfloat16_tE19Flash_kernel_traitsILi64ELi128ELi64ELi4ES3_EELb1ELb0ELb1ELb1ELb0ELb0ELb0ELb0EEEvNS_16Flash_fwd_paramsE)
        /*0014*/ 	.short	0x0160
        /*0016*/ 	.short	0x01d0


	//----- nvinfo : EIATTR_CBANK_PARAM_SIZE
	.align		4
.L_632:
        /*0018*/ 	.byte	0x03, 0x19
        /*001a*/ 	.short	0x01d0


	//----- nvinfo : EIATTR_KPARAM_INFO
	.align		4
        /*001c*/ 	.byte	0x04, 0x17
        /*001e*/ 	.short	(.L_634 - .L_633)
.L_633:
        /*0020*/ 	.word	0x00000000
        /*0024*/ 	.short	0x0000
        /*0026*/ 	.short	0x0000
        /*0028*/ 	.byte	0x00, 0xf0, 0x41, 0x07


	//----- nvinfo : EIATTR_MAXREG_COUNT
	.align		4
.L_634:
        /*002c*/ 	.byte	0x03, 0x1b
        /*002e*/ 	.short	0x00ff


	//----- nvinfo : EIATTR_NUM_BARRIERS
	.align		4
        /*0030*/ 	.byte	0x02, 0x4c
        /*0032*/ 	.byte	0x01
	.zero		1


	//----- nvinfo : EIATTR_ANNOTATIONS
	.align		4
        /*0034*/ 	.byte	0x04, 0x55
        /*0036*/ 	.short	(.L_636 - .L_635)


	//   ....[0]....
.L_635:
        /* <DEDUP_REMOVED lines=36> */


	//----- nvinfo : EIATTR_MERCURY_ISA_VERSION
	.align		4
.L_636:
        /*0268*/ 	.byte	0x03, 0x5f
        /*026a*/ 	.short	0x0000


	//----- nvinfo : EIATTR_COOP_GROUP_MASK_REGIDS
	.align		4
        /*026c*/ 	.byte	0x04, 0x29
        /*026e*/ 	.short	(.L_638 - .L_637)


	//   ....[0]....
.L_637:
        /*0270*/ 	.word	0xffffffff


	//   ....[1]....
        /*0274*/ 	.word	0xffffffff


	//   ....[2]....
        /*0278*/ 	.word	0xffffffff


	//   ....[3]....
        /*027c*/ 	.word	0xffffffff


	//   ....[4]....
        /*0280*/ 	.word	0xffffffff


	//   ....[5]....
        /*0284*/ 	.word	0xffffffff


	//   ....[6]....
        /*0288*/ 	.word	0xffffffff


	//   ....[7]....
        /*028c*/ 	.word	0xffffffff


	//   ....[8]....
        /*0290*/ 	.word	0xffffffff


	//   ....[9]....
        /*0294*/ 	.word	0xffffffff


	//   ....[10]....
        /*0298*/ 	.word	0xffffffff


	//   ....[11]....
        /*029c*/ 	.word	0xffffffff


	//   ....[12]....
        /*02a0*/ 	.word	0xffffffff


	//   ....[13]....
        /*02a4*/ 	.word	0xffffffff


	//   ....[14]....
        /*02a8*/ 	.word	0xffffffff


	//   ....[15]....
        /*02ac*/ 	.word	0xffffffff


	//   ....[16]....
        /*02b0*/ 	.word	0xffffffff


	//   ....[17]....
        /*02b4*/ 	.word	0xffffffff


	//   ....[18]....
        /*02b8*/ 	.word	0xffffffff


	//   ....[19]....
        /*02bc*/ 	.word	0xffffffff


	//   ....[20]....
        /*02c0*/ 	.word	0xffffffff


	//   ....[21]....
        /*02c4*/ 	.word	0xffffffff


	//   ....[22]....
        /*02c8*/ 	.word	0xffffffff


	//   ....[23]....
        /*02cc*/ 	.word	0xffffffff


	//   ....[24]....
        /*02d0*/ 	.word	0xffffffff


	//   ....[25]....
        /*02d4*/ 	.word	0xffffffff


	//   ....[26]....
        /*02d8*/ 	.word	0xffffffff


	//   ....[27]....
        /*02dc*/ 	.word	0xffffffff


	//   ....[28]....
        /*02e0*/ 	.word	0xffffffff


	//   ....[29]....
        /*02e4*/ 	.word	0xffffffff


	//   ....[30]....
        /*02e8*/ 	.word	0xffffffff


	//   ....[31]....
        /*02ec*/ 	.word	0xffffffff


	//   ....[32]....
        /*02f0*/ 	.word	0xffffffff


	//   ....[33]....
        /*02f4*/ 	.word	0xffffffff


	//   ....[34]....
        /*02f8*/ 	.word	0xffffffff


	//   ....[35]....
        /*02fc*/ 	.word	0xffffffff


	//   ....[36]....
        /*0300*/ 	.word	0xffffffff


	//   ....[37]....
        /*0304*/ 	.word	0xffffffff


	//   ....[38]....
        /*0308*/ 	.word	0xffffffff


	//   ....[39]....
        /*030c*/ 	.word	0xffffffff


	//----- nvinfo : EIATTR_COOP_GROUP_INSTR_OFFSETS
	.align		4
.L_638:
        /*0310*/ 	.byte	0x04, 0x28
        /*0312*/ 	.short	(.L_640 - .L_639)


	//   ....[0]....
.L_639:
        /*0314*/ 	.word	0x00006d10


	//   ....[1]....
        /*0318*/ 	.word	0x00006d50


	//   ....[2]....
        /*031c*/ 	.word	0x00006ee0


	//   ....[3]....
        /*0320*/ 	.word	0x000070f0


	//   ....[4]....
        /*0324*/ 	.word	0x00007150


	//   ....[5]....
        /*0328*/ 	.word	0x00007200


	//   ....[6]....
        /*032c*/ 	.word	0x000072c0


	//   ....[7]....
        /*0330*/ 	.word	0x00007510


	//   ....[8]....
        /*0334*/ 	.word	0x0000c730


	//   ....[9]....
        /*0338*/ 	.word	0x0000c7e0


	//   ....[10]....
        /*033c*/ 	.word	0x0000c800


	//   ....[11]....
        /*0340*/ 	.word	0x0000c8c0


	//   ....[12]....
        /*0344*/ 	.word	0x0000d120


	//   ....[13]....
        /*0348*/ 	.word	0x0000d240


	//   ....[14]....
        /*034c*/ 	.word	0x0000d330


	//   ....[15]....
        /*0350*/ 	.word	0x0000d3b0


	//   ....[16]....
        /*0354*/ 	.word	0x00012980


	//   ....[17]....
        /*0358*/ 	.word	0x00012a10


	//   ....[18]....
        /*035c*/ 	.word	0x00012a30


	//   ....[19]....
        /*0360*/ 	.word	0x00012af0


	//   ....[20]....
        /*0364*/ 	.word	0x00013370


	//   ....[21]....
        /*0368*/ 	.word	0x00013430


	//   ....[22]....
        /*036c*/ 	.word	0x000134e0


	//   ....[23]....
        /*0370*/ 	.word	0x00013560


	//   ....[24]....
        /*0374*/ 	.word	0x000183c0


	//   ....[25]....
        /*0378*/ 	.word	0x000186b0


	//   ....[26]....
        /*037c*/ 	.word	0x00018740


	//   ....[27]....
        /*0380*/ 	.word	0x00018790


	//   ....[28]....
        /*0384*/ 	.word	0x00018980


	//   ....[29]....
        /*0388*/ 	.word	0x00018a10


	//   ....[30]....
        /*038c*/ 	.word	0x00018a20


	//   ....[31]....
        /*0390*/ 	.word	0x00018b40


	//   ....[32]....
        /*0394*/ 	.word	0x0001b990


	//   ....[33]....
        /*0398*/ 	.word	0x0001b9a0


	//   ....[34]....
        /*039c*/ 	.word	0x0001b9b0


	//   ....[35]....
        /*03a0*/ 	.word	0x0001b9d0


	//   ....[36]....
        /*03a4*/ 	.word	0x0001b9f0


	//   ....[37]....
        /*03a8*/ 	.word	0x0001ba10


	//   ....[38]....
        /*03ac*/ 	.word	0x0001ba20


	//   ....[39]....
        /*03b0*/ 	.word	0x0001ba70


	//----- nvinfo : EIATTR_EXIT_INSTR_OFFSETS
	.align		4
.L_640:
        /*03b4*/ 	.byte	0x04, 0x1c
        /*03b6*/ 	.short	(.L_642 - .L_641)


	//   ....[0]....
.L_641:
        /*03b8*/ 	.word	0x00000730


	//   ....[1]....
        /*03bc*/ 	.word	0x000018a0


	//   ....[2]....
        /*03c0*/ 	.word	0x00001920


	//   ....[3]....
        /*03c4*/ 	.word	0x0001d180


	//   ....[4]....
        /*03c8*/ 	.word	0x0001d240


	//----- nvinfo : EIATTR_CTAIDZ_USED
	.align		4
.L_642:
        /*03cc*/ 	.byte	0x01, 0x04
	.zero		2


	//----- nvinfo : EIATTR_CRS_STACK_SIZE
	.align		4
        /*03d0*/ 	.byte	0x04, 0x1e
        /*03d2*/ 	.short	(.L_644 - .L_643)
.L_643:
        /*03d4*/ 	.word	0x00000000
.L_644:


//--------------------- .nv.info._ZN5flash16flash_fwd_kernelI23Flash_fwd_kernel_traitsILi64ELi128ELi64ELi4ELb0ELb0EN7cutlass10bfloat16_tE19Flash_kernel_traitsILi64ELi128ELi64ELi4ES3_EELb1ELb0ELb1ELb0ELb0ELb0ELb0ELb1EEEvNS_16Flash_fwd_paramsE --------------------------
	.section	.nv.info._ZN5flash16flash_fwd_kernelI23Flash_fwd_kernel_traitsILi64ELi128ELi64ELi4ELb0ELb0EN7cutlass10bfloat16_tE19Flash_kernel_traitsILi64ELi128ELi64ELi4ES3_EELb1ELb0ELb1ELb0ELb0ELb0ELb0ELb1EEEvNS_16Flash_fwd_paramsE,"",@"SHT_CUDA_INFO"
	.sectionflags	@""
	.align	4


	//----- nvinfo : EIATTR_CUDA_API_VERSION
	.align		4
        /*0000*/ 	.byte	0x04, 0x37
        /*0002*/ 	.short	(.L_646 - .L_645)
.L_645:
        /*0004*/ 	.word	0x00000082


	//----- nvinfo : EIATTR_SW2861232_WAR
	.align		4
.L_646:
        /*0008*/ 	.byte	0x01, 0x35
	.zero		2


	//----- nvinfo : EIATTR_PARAM_CBANK
	.align		4
        /*000c*/ 	.byte	0x04, 0x0a
        /*000e*/ 	.short	(.L_648 - .L_647)
	.align		4
.L_647:
        /*0010*/ 	.word	index@(.nv.constant0._ZN5flash16flash_fwd_kernelI23Flash_fwd_kernel_traitsILi64ELi128ELi64ELi4ELb0ELb0EN7cutlass10bfloat16_tE19Flash_kernel_traitsILi64ELi128ELi64ELi4ES3_EELb1ELb0ELb1ELb0ELb0ELb0ELb0ELb1EEEvNS_16Flash_fwd_paramsE)
        /*0014*/ 	.short	0x0160
        /*0016*/ 	.short	0x01d0


	//----- nvinfo : EIATTR_CBANK_PARAM_SIZE
	.align		4
.L_648:
        /*0018*/ 	.byte	0x03, 0x19
        /*001a*/ 	.short	0x01d0


	//----- nvinfo : EIATTR_KPARAM_INFO
	.align		4
        /*001c*/ 	.byte	0x04, 0x17
        /*001e*/ 	.short	(.L_650 - .L_649)
.L_649:
        /*0020*/ 	.word	0x00000000
        /*0024*/ 	.short	0x0000
        /*0026*/ 	.short	0x0000
        /*0028*/ 	.byte	0x00, 0xf0, 0x41, 0x07


	//----- nvinfo : EIATTR_MAXREG_COUNT
	.align		4
.L_650:
        /*002c*/ 	.byte	0x03, 0x1b
        /*002e*/ 	.short	0x00ff


	//----- nvinfo : EIATTR_NUM_BARRIERS
	.align		4
        /*0030*/ 	.byte	0x02, 0x4c
        /*0032*/ 	.byte	0x01
	.zero		1


	//----- nvinfo : EIATTR_ANNOTATIONS
	.align		4
        /*0034*/ 	.byte	0x04, 0x55
        /*0036*/ 	.short	(.L_652 - .L_651)


	//   ....[0]....
.L_651:
        /* <DEDUP_REMOVED lines=140> */


	//----- nvinfo : EIATTR_MERCURY_ISA_VERSION
	.align		4
.L_652:
        /*08e8*/ 	.byte	0x03, 0x5f
        /*08ea*/ 	.short	0x0000


	//----- nvinfo : EIATTR_COOP_GROUP_MASK_REGIDS
	.align		4
        /*08ec*/ 	.byte	0x04, 0x29
        /*08ee*/ 	.short	(.L_654 - .L_653)


	//   ....[0]....
.L_653:
        /*08f0*/ 	.word	0xffffffff


	//   ....[1]....
        /*08f4*/ 	.word	0xffffffff


	//   ....[2]....
        /*08f8*/ 	.word	0xffffffff


	//   ....[3]....
        /*08fc*/ 	.word	0xffffffff


	//   ....[4]....
        /*0900*/ 	.word	0xffffffff


	//   ....[5]....
        /*0904*/ 	.word	0xffffffff


	//   ....[6]....
        /*0908*/ 	.word	0xffffffff


	//   ....[7]....
        /*090c*/ 	.word	0xffffffff


	//   ....[8]....
        /*0910*/ 	.word	0xffffffff


	//   ....[9]....
        /*0914*/ 	.word	0xffffffff


	//   ....[10]....
        /*0918*/ 	.word	0xffffffff


	//   ....[11]....
        /*091c*/ 	.word	0xffffffff


	//   ....[12]....
        /*0920*/ 	.word	0xffffffff


	//   ....[13]....
        /*0924*/ 	.word	0xffffffff


	//   ....[14]....
        /*0928*/ 	.word	0xffffffff


	//   ....[15]....
        /*092c*/ 	.word	0xffffffff


	//   ....[16]....
        /*0930*/ 	.word	0xffffffff


	//   ....[17]....
        /*0934*/ 	.word	0xffffffff


	//   ....[18]....
        /*0938*/ 	.word	0xffffffff


	//   ....[19]....
        /*093c*/ 	.word	0xffffffff


	//   ....[20]....
        /*0940*/ 	.word	0xffffffff


	//   ....[21]....
        /*0944*/ 	.word	0xffffffff


	//   ....[22]....
        /*0948*/ 	.word	0xffffffff


	//   ....[23]....
        /*094c*/ 	.word	0xffffffff


	//   ....[24]....
        /*0950*/ 	.word	0xffffffff


	//   ....[25]....
        /*0954*/ 	.word	0xffffffff


	//   ....[26]....
        /*0958*/ 	.word	0xffffffff


	//   ....[27]....
        /*095c*/ 	.word	0xffffffff


	//   ....[28]....
        /*0960*/ 	.word	0xffffffff


	//   ....[29]....
        /*0964*/ 	.word	0xffffffff


	//   ....[30]....
        /*0968*/ 	.word	0xffffffff


	//   ....[31]....
        /*096c*/ 	.word	0xffffffff


	//   ....[32]....
        /*0970*/ 	.word	0xffffffff


	//   ....[33]....
        /*0974*/ 	.word	0xffffffff


	//   ....[34]....
        /*0978*/ 	.word	0xffffffff


	//   ....[35]....
        /*097c*/ 	.word	0xffffffff


	//   ....[36]....
        /*0980*/ 	.word	0xffffffff


	//   ....[37]....
        /*0984*/ 	.word	0xffffffff


	//   ....[38]....
        /*0988*/ 	.word	0xffffffff


	//   ....[39]....
        /*098c*/ 	.word	0xffffffff


	//----- nvinfo : EIATTR_COOP_GROUP_INSTR_OFFSETS
	.align		4
.L_654:
        /*0990*/ 	.byte	0x04, 0x28
        /*0992*/ 	.short	(.L_656 - .L_655)


	//   ....[0]....
.L_655:
        /*0994*/ 	.word	0x00005050


	//   ....[1]....
        /*0998*/ 	.word	0x00005140


	//   ....[2]....
        /*099c*/ 	.word	0x000051a0


	//   ....[3]....
        /*09a0*/ 	.word	0x000052b0


	//   ....[4]....
        /*09a4*/ 	.word	0x00007190


	//   ....[5]....
        /*09a8*/ 	.word	0x000072f0


	//   ....[6]....
        /*09ac*/ 	.word	0x00007380


	//   ....[7]....
        /*09b0*/ 	.word	0x000074f0


	//   ....[8]....
        /*09b4*/ 	.word	0x0000c860


	//   ....[9]....
        /*09b8*/ 	.word	0x0000c8a0


	//   ....[10]....
        /*09bc*/ 	.word	0x0000c900


	//   ....[11]....
        /*09c0*/ 	.word	0x0000c9c0


	//   ....[12]....
        /*09c4*/ 	.word	0x0000cfe0


	//   ....[13]....
        /*09c8*/ 	.word	0x0000d1a0


	//   ....[14]....
        /*09cc*/ 	.word	0x0000d1f0


	//   ....[15]....
        /*09d0*/ 	.word	0x0000d420


	//   ....[16]....
        /*09d4*/ 	.word	0x00014680


	//   ....[17]....
        /*09d8*/ 	.word	0x00014810


	//   ....[18]....
        /*09dc*/ 	.word	0x00014820


	//   ....[19]....
        /*09e0*/ 	.word	0x00014900


	//   ....[20]....
        /*09e4*/ 	.word	0x00015090


	//   ....[21]....
        /*09e8*/ 	.word	0x000150e0


	//   ....[22]....
        /*09ec*/ 	.word	0x00015680


	//   ....[23]....
        /*09f0*/ 	.word	0x000157a0


	//   ....[24]....
        /*09f4*/ 	.word	0x0001c9e0


	//   ....[25]....
        /*09f8*/ 	.word	0x0001caf0


	//   ....[26]....
        /*09fc*/ 	.word	0x0001cb40


	//   ....[27]....
        /*0a00*/ 	.word	0x0001cbb0


	//   ....[28]....
        /*0a04*/ 	.word	0x0001cc10


	//   ....[29]....
        /*0a08*/ 	.word	0x0001ccb0


	//   ....[30]....
        /*0a0c*/ 	.word	0x0001cd10


	//   ....[31]....
        /*0a10*/ 	.word	0x0001cd70


	//   ....[32]....
        /*0a14*/ 	.word	0x000220c0


	//   ....[33]....
        /*0a18*/ 	.word	0x000220d0


	//   ....[34]....
        /*0a1c*/ 	.word	0x000220e0


	//   ....[35]....
        /*0a20*/ 	.word	0x000220f0


	//   ....[36]....
        /*0a24*/ 	.word	0x00022140


	//   ....[37]....
        /*0a28*/ 	.word	0x00022160


	//   ....[38]....
        /*0a2c*/ 	.word	0x00022180


	//   ....[39]....
        /*0a30*/ 	.word	0x000221a0


	//----- nvinfo : EIATTR_EXIT_INSTR_OFFSETS
	.align		4
.L_656:
        /*0a34*/ 	.byte	0x04, 0x1c
        /*0a36*/ 	.short	(.L_658 - .L_657)


	//   ....[0]....
.L_657:
        /*0a38*/ 	.word	0x000004f0


	//   ....[1]....
        /*0a3c*/ 	.word	0x000015f0


	//   ....[2]....
        /*0a40*/ 	.word	0x00001670


	//   ....[3]....
        /*0a44*/ 	.word	0x00023c90


	//   ....[4]....
        /*0a48*/ 	.word	0x00023d50


	//----- nvinfo : EIATTR_CTAIDZ_USED
	.align		4
.L_658:
        /*0a4c*/ 	.byte	0x01, 0x04
	.zero		2


	//----- nvinfo : EIATTR_CRS_STACK_SIZE
	.align		4
        /*0a50*/ 	.byte	0x04, 0x1e
        /*0a52*/ 	.short	(.L_660 - .L_659)
.L_659:
        /*0a54*/ 	.word	0x00000000
.L_660:


//--------------------- .nv.info._ZN5flash16flash_fwd_kernelI23Flash_fwd_kernel_traitsILi64ELi128ELi64ELi4ELb0ELb0EN7cutlass10bfloat16_tE19Flash_kernel_traitsILi64ELi128ELi64ELi4ES3_EELb0ELb0ELb1ELb0ELb0ELb0ELb1ELb0EEEvNS_16Flash_fwd_paramsE --------------------------
	.section	.nv.info._ZN5flash16flash_fwd_kernelI23Flash_fwd_kernel_traitsILi64ELi128ELi64ELi4ELb0ELb0EN7cutlass10bfloat16_tE19Flash_kernel_traitsILi64ELi128ELi64ELi4ES3_EELb0ELb0ELb1ELb0ELb0ELb0ELb1ELb0EEEvNS_16Flash_fwd_paramsE,"",@"SHT_CUDA_INFO"
	.sectionflags	@""
	.align	4


	//----- nvinfo : EIATTR_CUDA_API_VERSION
	.align		4
        /*0000*/ 	.byte	0x04, 0x37
        /*0002*/ 	.short	(.L_662 - .L_661)
.L_661:
        /*0004*/ 	.word	0x00000082


	//----- nvinfo : EIATTR_SW2861232_WAR
	.align		4
.L_662:
        /*0008*/ 	.byte	0x01, 0x35
	.zero		2


	//----- nvinfo : EIATTR_PARAM_CBANK
	.align		4
        /*000c*/ 	.byte	0x04, 0x0a
        /*000e*/ 	.short	(.L_664 - .L_663)
	.align		4
.L_663:
        /*0010*/ 	.word	index@(.nv.constant0._ZN5flash16flash_fwd_kernelI23Flash_fwd_kernel_traitsILi64ELi128ELi64ELi4ELb0ELb0EN7cutlass10bfloat16_tE19Flash_kernel_traitsILi64ELi128ELi64ELi4ES3_EELb0ELb0ELb1ELb0ELb0ELb0ELb1ELb0EEEvNS_16Flash_fwd_paramsE)
        /*0014*/ 	.short	0x0160
        /*0016*/ 	.short	0x01d0


	//----- nvinfo : EIATTR_CBANK_PARAM_SIZE
	.align		4
.L_664:
        /*0018*/ 	.byte	0x03, 0x19
        /*001a*/ 	.short	0x01d0


	//----- nvinfo : EIATTR_KPARAM_INFO
	.align		4
        /*001c*/ 	.byte	0x04, 0x17
        /*001e*/ 	.short	(.L_666 - .L_665)
.L_665:
        /*0020*/ 	.word	0x00000000
        /*0024*/ 	.short	0x0000
        /*0026*/ 	.short	0x0000
        /*0028*/ 	.byte	0x00, 0xf0, 0x41, 0x07


	//----- nvinfo : EIATTR_MAXREG_COUNT
	.align		4
.L_666:
        /*002c*/ 	.byte	0x03, 0x1b
        /*002e*/ 	.short	0x00ff


	//----- nvinfo : EIATTR_NUM_BARRIERS
	.align		4
        /*0030*/ 	.byte	0x02, 0x4c
        /*0032*/ 	.byte	0x01
	.zero		1


	//----- nvinfo : EIATTR_ANNOTATIONS
	.align		4
        /*0034*/ 	.byte	0x04, 0x55
        /*0036*/ 	.short	(.L_668 - .L_667)


	//   ....[0]....
.L_667:
        /* <DEDUP_REMOVED lines=17> */


	//----- nvinfo : EIATTR_MERCURY_ISA_VERSION
	.align		4
.L_668:
        /*0130*/ 	.byte	0x03, 0x5f
        /*0132*/ 	.short	0x0000


	//----- nvinfo : EIATTR_COOP_GROUP_MASK_REGIDS
	.align		4
        /*0134*/ 	.byte	0x04, 0x29
        /*0136*/ 	.short	(.L_670 - .L_669)


	//   ....[0]....
.L_669:
        /*0138*/ 	.word	0xffffffff


	//   ....[1]....
        /*013c*/ 	.word	0xffffffff


	//   ....[2]....
        /*0140*/ 	.word	0xffffffff


	//   ....[3]....
        /*0144*/ 	.word	0xffffffff


	//   ....[4]....
        /*0148*/ 	.word	0xffffffff


	//   ....[5]....
        /*014c*/ 	.word	0xffffffff


	//   ....[6]....
        /*0150*/ 	.word	0xffffffff


	//   ....[7]....
        /*0154*/ 	.word	0xffffffff


	//   ....[8]....
        /*0158*/ 	.word	0xffffffff


	//   ....[9]....
        /*015c*/ 	.word	0xffffffff


	//   ....[10]....
        /*0160*/ 	.word	0xffffffff


	//   ....[11]....
        /*0164*/ 	.word	0xffffffff


	//   ....[12]....
        /*0168*/ 	.word	0xffffffff


	//   ....[13]....
        /*016c*/ 	.word	0xffffffff


	//   ....[14]....
        /*0170*/ 	.word	0xffffffff


	//   ....[15]....
        /*0174*/ 	.word	0xffffffff


	//   ....[16]....
        /*0178*/ 	.word	0xffffffff


	//   ....[17]....
        /*017c*/ 	.word	0xffffffff


	//   ....[18]....
        /*0180*/ 	.word	0xffffffff


	//   ....[19]....
        /*0184*/ 	.word	0xffffffff


	//   ....[20]....
        /*0188*/ 	.word	0xffffffff


	//   ....[21]....
        /*018c*/ 	.word	0xffffffff


	//   ....[22]....
        /*0190*/ 	.word	0xffffffff


	//   ....[23]....
        /*0194*/ 	.word	0xffffffff


	//   ....[24]....
        /*0198*/ 	.word	0xffffffff


	//   ....[25]....
        /*019c*/ 	.word	0xffffffff


	//   ....[26]....
        /*01a0*/ 	.word	0xffffffff


	//   ....[27]....
        /*01a4*/ 	.word	0xffffffff


	//   ....[28]....
        /*01a8*/ 	.word	0xffffffff


	//   ....[29]....
        /*01ac*/ 	.word	0xffffffff


	//   ....[30]....
        /*01b0*/ 	.word	0xffffffff


	//   ....[31]....
        /*01b4*/ 	.word	0xffffffff


	//   ....[32]....
        /*01b8*/ 	.word	0xffffffff


	//   ....[33]....
        /*01bc*/ 	.word	0xffffffff


	//   ....[34]....
        /*01c0*/ 	.word	0xffffffff


	//   ....[35]....
        /*01c4*/ 	.word	0xffffffff


	//   ....[36]....
        /*01c8*/ 	.word	0xffffffff


	//   ....[37]....
        /*01cc*/ 	.word	0xffffffff


	//   ....[38]....
        /*01d0*/ 	.word	0xffffffff


	//   ....[39]....
        /*01d4*/ 	.word	0xffffffff


	//----- nvinfo : EIATTR_COOP_GROUP_INSTR_OFFSETS
	.align		4
.L_670:
        /*01d8*/ 	.byte	0x04, 0x28
        /*01da*/ 	.short	(.L_672 - .L_671)


	//   ....[0]....
.L_671:
        /*01dc*/ 	.word	0x000057d0


	//   ....[1]....
        /*01e0*/ 	.word	0x00005880


	//   ....[2]....
        /*01e4*/ 	.word	0x000058d0


	//   ....[3]....
        /*01e8*/ 	.word	0x00005920


	//   ....[4]....
        /*01ec*/ 	.word	0x00005950


	//   ....[5]....
        /*01f0*/ 	.word	0x00005a10


	//   ....[6]....
        /*01f4*/ 	.word	0x00005b80


	//   ....[7]....
        /*01f8*/ 	.word	0x00005d00


	//   ....[8]....
        /*01fc*/ 	.word	0x00009430


	//   ....[9]....
        /*0200*/ 	.word	0x00009470


	//   ....[10]....
        /*0204*/ 	.word	0x00009500


	//   ....[11]....
        /*0208*/ 	.word	0x00009510


	//   ....[12]....
        /*020c*/ 	.word	0x00009540


	//   ....[13]....
        /*0210*/ 	.word	0x000095c0


	//   ....[14]....
        /*0214*/ 	.word	0x00009740


	//   ....[15]....
        /*0218*/ 	.word	0x000097c0


	//   ....[16]....
        /*021c*/ 	.word	0x0000d400


	//   ....[17]....
        /*0220*/ 	.word	0x0000d590


	//   ....[18]....
        /*0224*/ 	.word	0x0000d770


	//   ....[19]....
        /*0228*/ 	.word	0x0000d900


	//   ....[20]....
        /*022c*/ 	.word	0x0000d920


	//   ....[21]....
        /*0230*/ 	.word	0x0000d950


	//   ....[22]....
        /*0234*/ 	.word	0x0000d980


	//   ....[23]....
        /*0238*/ 	.word	0x0000da20


	//   ....[24]....
        /*023c*/ 	.word	0x00011490


	//   ....[25]....
        /*0240*/ 	.word	0x00011760


	//   ....[26]....
        /*0244*/ 	.word	0x00011a20


	//   ....[27]....
        /*0248*/ 	.word	0x00011b50


	//   ....[28]....
        /*024c*/ 	.word	0x00011bc0


	//   ....[29]....
        /*0250*/ 	.word	0x00011bf0


	//   ....[30]....
        /*0254*/ 	.word	0x00011c90


	//   ....[31]....
        /*0258*/ 	.word	0x00011cb0


	//   ....[32]....
        /*025c*/ 	.word	0x00013510


	//   ....[33]....
        /*0260*/ 	.word	0x00013550


	//   ....[34]....
        /*0264*/ 	.word	0x00013560


	//   ....[35]....
        /*0268*/ 	.word	0x00013570


	//   ....[36]....
        /*026c*/ 	.word	0x000135c0


	//   ....[37]....
        /*0270*/ 	.word	0x000135e0


	//   ....[38]....
        /*0274*/ 	.word	0x00013600


	//   ....[39]....
        /*0278*/ 	.word	0x00013620


	//----- nvinfo : EIATTR_EXIT_INSTR_OFFSETS
	.align		4
.L_672:
        /*027c*/ 	.byte	0x04, 0x1c
        /*027e*/ 	.short	(.L_674 - .L_673)


	//   ....[0]....
.L_673:
        /*0280*/ 	.word	0x000002e0


	//   ....[1]....
        /*0284*/ 	.word	0x000013c0


	//   ....[2]....
        /*0288*/ 	.word	0x00001440


	//   ....[3]....
        /*028c*/ 	.word	0x00014f30


	//   ....[4]....
        /*0290*/ 	.word	0x00014ff0


	//----- nvinfo : EIATTR_CTAIDZ_USED
	.align		4
.L_674:
        /*0294*/ 	.byte	0x01, 0x04
	.zero		2


	//----- nvinfo : EIATTR_CRS_STACK_SIZE
	.align		4
        /*0298*/ 	.byte	0x04, 0x1e
        /*029a*/ 	.short	(.L_676 - .L_675)
.L_675:
        /*029c*/ 	.word	0x00000000
.L_676:


//--------------------- .nv.info._ZN5flash16flash_fwd_kernelI23Flash_fwd_kernel_traitsILi64ELi128ELi64ELi4ELb0ELb0EN7cutlass10bfloat16_tE19Flash_kernel_traitsILi64ELi128ELi64ELi4ES3_EELb1ELb0ELb1ELb1ELb0ELb0ELb0ELb1EEEvNS_16Flash_fwd_paramsE --------------------------
	.section	.nv.info._ZN5flash16flash_fwd_kernelI23Flash_fwd_kernel_traitsILi64ELi128ELi64ELi4ELb0ELb0EN7cutlass10bfloat16_tE19Flash_kernel_traitsILi64ELi128ELi64ELi4ES3_EELb1ELb0ELb1ELb1ELb0ELb0ELb0ELb1EEEvNS_16Flash_fwd_paramsE,"",@"SHT_CUDA_INFO"
	.sectionflags	@""
	.align	4


	//----- nvinfo : EIATTR_CUDA_API_VERSION
	.align		4
        /*0000*/ 	.byte	0x04, 0x37
        /*0002*/ 	.short	(.L_678 - .L_677)
.L_677:
        /*0004*/ 	.word	0x00000082


	//----- nvinfo : EIATTR_SW2861232_WAR
	.align		4
.L_678:
        /*0008*/ 	.byte	0x01, 0x35
	.zero		2


	//----- nvinfo : EIATTR_PARAM_CBANK
	.align		4
        /*000c*/ 	.byte	0x04, 0x0a
        /*000e*/ 	.short	(.L_680 - .L_679)
	.align		4
.L_679:
        /*0010*/ 	.word	index@(.nv.constant0._ZN5flash16flash_fwd_kernelI23Flash_fwd_kernel_traitsILi64ELi128ELi64ELi4ELb0ELb0EN7cutlass10bfloat16_tE19Flash_kernel_traitsILi64ELi128ELi64ELi4ES3_EELb1ELb0ELb1ELb1ELb0ELb0ELb0ELb1EEEvNS_16Flash_fwd_paramsE)
        /*0014*/ 	.short	0x0160
        /*0016*/ 	.short	0x01d0


	//----- nvinfo : EIATTR_CBANK_PARAM_SIZE
	.align		4
.L_680:
        /*0018*/ 	.byte	0x03, 0x19
        /*001a*/ 	.short	0x01d0


	//----- nvinfo : EIATTR_KPARAM_INFO
	.align		4
        /*001c*/ 	.byte	0x04, 0x17
        /*001e*/ 	.short	(.L_682 - .L_681)
.L_681:
        /*0020*/ 	.word	0x00000000
        /*0024*/ 	.short	0x0000
        /*0026*/ 	.short	0x0000
        /*0028*/ 	.byte	0x00, 0xf0, 0x41, 0x07


	//----- nvinfo : EIATTR_MAXREG_COUNT
	.align		4
.L_682:
        /*002c*/ 	.byte	0x03, 0x1b
        /*002e*/ 	.short	0x00ff


	//----- nvinfo : EIATTR_NUM_BARRIERS
	.align		4
        /*0030*/ 	.byte	0x02, 0x4c
        /*0032*/ 	.byte	0x01
	.zero		1


	//----- nvinfo : EIATTR_ANNOTATIONS
	.align		4
        /*0034*/ 	.byte	0x04, 0x55
        /*0036*/ 	.short	(.L_684 - .L_683)


	//   ....[0]....
.L_683:
        /* <DEDUP_REMOVED lines=173> */


	//----- nvinfo : EIATTR_MERCURY_ISA_VERSION
	.align		4
.L_684:
        /*0af8*/ 	.byte	0x03, 0x5f
        /*0afa*/ 	.short	0x0000


	//----- nvinfo : EIATTR_COOP_GROUP_MASK_REGIDS
	.align		4
        /*0afc*/ 	.byte	0x04, 0x29
        /*0afe*/ 	.short	(.L_686 - .L_685)


	//   ....[0]....
.L_685:
        /*0b00*/ 	.word	0xffffffff


	//   ....[1]....
        /*0b04*/ 	.word	0xffffffff


	//   ....[2]....
        /*0b08*/ 	.word	0xffffffff


	//   ....[3]....
        /*0b0c*/ 	.word	0xffffffff


	//   ....[4]....
        /*0b10*/ 	.word	0xffffffff


	//   ....[5]....
        /*0b14*/ 	.word	0xffffffff


	//   ....[6]....
        /*0b18*/ 	.word	0xffffffff


	//   ....[7]....
        /*0b1c*/ 	.word	0xffffffff


	//   ....[8]....
        /*0b20*/ 	.word	0xffffffff


	//   ....[9]....
        /*0b24*/ 	.word	0xffffffff


	//   ....[10]....
        /*0b28*/ 	.word	0xffffffff


	//   ....[11]....
        /*0b2c*/ 	.word	0xffffffff


	//   ....[12]....
        /*0b30*/ 	.word	0xffffffff


	//   ....[13]....
        /*0b34*/ 	.word	0xffffffff


	//   ....[14]....
        /*0b38*/ 	.word	0xffffffff


	//   ....[15]....
        /*0b3c*/ 	.word	0xffffffff


	//   ....[16]....
        /*0b40*/ 	.word	0xffffffff


	//   ....[17]....
        /*0b44*/ 	.word	0xffffffff


	//   ....[18]....
        /*0b48*/ 	.word	0xffffffff


	//   ....[19]....
        /*0b4c*/ 	.word	0xffffffff


	//   ....[20]....
        /*0b50*/ 	.word	0xffffffff


	//   ....[21]....
        /*0b54*/ 	.word	0xffffffff


	//   ....[22]....
        /*0b58*/ 	.word	0xffffffff


	//   ....[23]....
        /*0b5c*/ 	.word	0xffffffff


	//   ....[24]....
        /*0b60*/ 	.word	0xffffffff


	//   ....[25]....
        /*0b64*/ 	.word	0xffffffff


	//   ....[26]....
        /*0b68*/ 	.word	0xffffffff


	//   ....[27]....
        /*0b6c*/ 	.word	0xffffffff


	//   ....[28]....
        /*0b70*/ 	.word	0xffffffff


	//   ....[29]....
        /*0b74*/ 	.word	0xffffffff


	//   ....[30]....
        /*0b78*/ 	.word	0xffffffff


	//   ....[31]....
        /*0b7c*/ 	.word	0xffffffff


	//   ....[32]....
        /*0b80*/ 	.word	0xffffffff


	//   ....[33]....
        /*0b84*/ 	.word	0xffffffff


	//   ....[34]....
        /*0b88*/ 	.word	0xffffffff


	//   ....[35]....
        /*0b8c*/ 	.word	0xffffffff


	//   ....[36]....
        /*0b90*/ 	.word	0xffffffff


	//   ....[37]....
        /*0b94*/ 	.word	0xffffffff


	//   ....[38]....
        /*0b98*/ 	.word	0xffffffff


	//   ....[39]....
        /*0b9c*/ 	.word	0xffffffff


	//----- nvinfo : EIATTR_COOP_GROUP_INSTR_OFFSETS
	.align		4
.L_686:
        /*0ba0*/ 	.byte	0x04, 0x28
        /*0ba2*/ 	.short	(.L_688 - .L_687)


	//   ....[0]....
.L_687:
        /*0ba4*/ 	.word	0x000076c0


	//   ....[1]....
        /*0ba8*/ 	.word	0x00007830


	//   ....[2]....
        /*0bac*/ 	.word	0x00007890


	//   ....[3]....
        /*0bb0*/ 	.word	0x000078e0


	//   ....[4]....
        /*0bb4*/ 	.word	0x00007910


	//   ....[5]....
        /*0bb8*/ 	.word	0x00007980


	//   ....[6]....
        /*0bbc*/ 	.word	0x00007a20


	//   ....[7]....
        /*0bc0*/ 	.word	0x00007a80


	//   ....[8]....
        /*0bc4*/ 	.word	0x0000fb60


	//   ....[9]....
        /*0bc8*/ 	.word	0x0000fbf0


	//   ....[10]....
        /*0bcc*/ 	.word	0x0000fce0


	//   ....[11]....
        /*0bd0*/ 	.word	0x0000fd70


	//   ....[12]....
        /*0bd4*/ 	.word	0x000106d0


	//   ....[13]....
        /*0bd8*/ 	.word	0x00010920


	//   ....[14]....
        /*0bdc*/ 	.word	0x00010930


	//   ....[15]....
        /*0be0*/ 	.word	0x00010a30


	//   ....[16]....
        /*0be4*/ 	.word	0x00018df0


	//   ....[17]....
        /*0be8*/ 	.word	0x00018ed0


	//   ....[18]....
        /*0bec*/ 	.word	0x00018ee0


	//   ....[19]....
        /*0bf0*/ 	.word	0x00019090


	//   ....[20]....
        /*0bf4*/ 	.word	0x00019b80


	//   ....[21]....
        /*0bf8*/ 	.word	0x00019de0


	//   ....[22]....
        /*0bfc*/ 	.word	0x00019e00


	//   ....[23]....
        /*0c00*/ 	.word	0x00019f20


	//   ....[24]....
        /*0c04*/ 	.word	0x00022c10


	//   ....[25]....
        /*0c08*/ 	.word	0x00022c70


	//   ....[26]....
        /*0c0c*/ 	.word	0x00022d10


	//   ....[27]....
        /*0c10*/ 	.word	0x00022d90


	//   ....[28]....
        /*0c14*/ 	.word	0x00022de0


	//   ....[29]....
        /*0c18*/ 	.word	0x00022e40


	//   ....[30]....
        /*0c1c*/ 	.word	0x00022eb0


	//   ....[31]....
        /*0c20*/ 	.word	0x00022fd0


	//   ....[32]....
        /*0c24*/ 	.word	0x00028930


	//   ....[33]....
        /*0c28*/ 	.word	0x00028940


	//   ....[34]....
        /*0c2c*/ 	.word	0x00028950


	//   ....[35]....
        /*0c30*/ 	.word	0x00028970


	//   ....[36]....
        /*0c34*/ 	.word	0x00028990


	//   ....[37]....
        /*0c38*/ 	.word	0x000289b0


	//   ....[38]....
        /*0c3c*/ 	.word	0x000289c0


	//   ....[39]....
        /*0c40*/ 	.word	0x00028a20


	//----- nvinfo : EIATTR_EXIT_INSTR_OFFSETS
	.align		4
.L_688:
        /*0c44*/ 	.byte	0x04, 0x1c
        /*0c46*/ 	.short	(.L_690 - .L_689)


	//   ....[0]....
.L_689:
        /*0c48*/ 	.word	0x000006c0


	//   ....[1]....
        /*0c4c*/ 	.word	0x00001820


	//   ....[2]....
        /*0c50*/ 	.word	0x000018a0


	//   ....[3]....
        /*0c54*/ 	.word	0x0002a250


	//   ....[4]....
        /*0c58*/ 	.word	0x0002a310


	//----- nvinfo : EIATTR_CTAIDZ_USED
	.align		4
.L_690:
        /*0c5c*/ 	.byte	0x01, 0x04
	.zero		2


	//----- nvinfo : EIATTR_CRS_STACK_SIZE
	.align		4
        /*0c60*/ 	.byte	0x04, 0x1e
        /*0c62*/ 	.short	(.L_692 - .L_691)
.L_691:
        /*0c64*/ 	.word	0x00000000
.L_692:


//--------------------- .nv.info._ZN5flash16flash_fwd_kernelI23Flash_fwd_kernel_traitsILi64ELi128ELi64ELi4ELb0ELb0EN7cutlass10bfloat16_tE19Flash_kernel_traitsILi64ELi128ELi64ELi4ES3_EELb0ELb0ELb1ELb1ELb0ELb0ELb1ELb0EEEvNS_16Flash_fwd_paramsE --------------------------
	.section	.nv.info._ZN5flash16flash_fwd_kernelI23Flash_fwd_kernel_traitsILi64ELi128ELi64ELi4ELb0ELb0EN7cutlass10bfloat16_tE19Flash_kernel_traitsILi64ELi128ELi64ELi4ES3_EELb0ELb0ELb1ELb1ELb0ELb0ELb1ELb0EEEvNS_16Flash_fwd_paramsE,"",@"SHT_CUDA_INFO"
	.sectionflags	@""
	.align	4


	//----- nvinfo : EIATTR_CUDA_API_VERSION
	.align		4
        /*0000*/ 	.byte	0x04, 0x37
        /*0002*/ 	.short	(.L_694 - .L_693)
.L_693:
        /*0004*/ 	.word	0x00000082


	//----- nvinfo : EIATTR_SW2861232_WAR
	.align		4
.L_694:
        /*0008*/ 	.byte	0x01, 0x35
	.zero		2


	//----- nvinfo : EIATTR_PARAM_CBANK
	.align		4
        /*000c*/ 	.byte	0x04, 0x0a
        /*000e*/ 	.short	(.L_696 - .L_695)
	.align		4
.L_695:
        /*0010*/ 	.word	index@(.nv.constant0._ZN5flash16flash_fwd_kernelI23Flash_fwd_kernel_traitsILi64ELi128ELi64ELi4ELb0ELb0EN7cutlass10bfloat16_tE19Flash_kernel_traitsILi64ELi128ELi64ELi4ES3_EELb0ELb0ELb1ELb1ELb0ELb0ELb1ELb0EEEvNS_16Flash_fwd_paramsE)
        /*0014*/ 	.short	0x0160
        /*0016*/ 	.short	0x01d0


	//----- nvinfo : EIATTR_CBANK_PARAM_SIZE
	.align		4
.L_696:
        /*0018*/ 	.byte	0x03, 0x19
        /*001a*/ 	.short	0x01d0


	//----- nvinfo : EIATTR_KPARAM_INFO
	.align		4
        /*001c*/ 	.byte	0x04, 0x17
        /*001e*/ 	.short	(.L_698 - .L_697)
.L_697:
        /*0020*/ 	.word	0x00000000
        /*0024*/ 	.short	0x0000
        /*0026*/ 	.short	0x0000
        /*0028*/ 	.byte	0x00, 0xf0, 0x41, 0x07


	//----- nvinfo : EIATTR_MAXREG_COUNT
	.align		4
.L_698:
        /*002c*/ 	.byte	0x03, 0x1b
        /*002e*/ 	.short	0x00ff


	//----- nvinfo : EIATTR_NUM_BARRIERS
	.align		4
        /*0030*/ 	.byte	0x02, 0x4c
        /*0032*/ 	.byte	0x01
	.zero		1


	//----- nvinfo : EIATTR_ANNOTATIONS
	.align		4
        /*0034*/ 	.byte	0x04, 0x55
        /*0036*/ 	.short	(.L_700 - .L_699)


	//   ....[0]....
.L_699:
        /* <DEDUP_REMOVED lines=19> */


	//----- nvinfo : EIATTR_MERCURY_ISA_VERSION
	.align		4
.L_700:
        /*0158*/ 	.byte	0x03, 0x5f
        /*015a*/ 	.short	0x0000


	//----- nvinfo : EIATTR_COOP_GROUP_MASK_REGIDS
	.align		4
        /*015c*/ 	.byte	0x04, 0x29
        /*015e*/ 	.short	(.L_702 - .L_701)


	//   ....[0]....
.L_701:
        /*0160*/ 	.word	0xffffffff


	//   ....[1]....
        /*0164*/ 	.word	0xffffffff


	//   ....[2]....
        /*0168*/ 	.word	0xffffffff


	//   ....[3]....
        /*016c*/ 	.word	0xffffffff


	//   ....[4]....
        /*0170*/ 	.word	0xffffffff


	//   ....[5]....
        /*0174*/ 	.word	0xffffffff


	//   ....[6]....
        /*0178*/ 	.word	0xffffffff


	//   ....[7]....
        /*017c*/ 	.word	0xffffffff


	//   ....[8]....
        /*0180*/ 	.word	0xffffffff


	//   ....[9]....
        /*0184*/ 	.word	0xffffffff


	//   ....[10]....
        /*0188*/ 	.word	0xffffffff


	//   ....[11]....
        /*018c*/ 	.word	0xffffffff


	//   ....[12]....
        /*0190*/ 	.word	0xffffffff


	//   ....[13]....
        /*0194*/ 	.word	0xffffffff


	//   ....[14]....
        /*0198*/ 	.word	0xffffffff


	//   ....[15]....
        /*019c*/ 	.word	0xffffffff


	//   ....[16]....
        /*01a0*/ 	.word	0xffffffff


	//   ....[17]....
        /*01a4*/ 	.word	0xffffffff


	//   ....[18]....
        /*01a8*/ 	.word	0xffffffff


	//   ....[19]....
        /*01ac*/ 	.word	0xffffffff


	//   ....[20]....
        /*01b0*/ 	.word	0xffffffff


	//   ....[21]....
        /*01b4*/ 	.word	0xffffffff


	//   ....[22]....
        /*01b8*/ 	.word	0xffffffff


	//   ....[23]....
        /*01bc*/ 	.word	0xffffffff


	//   ....[24]....
        /*01c0*/ 	.word	0xffffffff


	//   ....[25]....
        /*01c4*/ 	.word	0xffffffff


	//   ....[26]....
        /*01c8*/ 	.word	0xffffffff


	//   ....[27]....
        /*01cc*/ 	.word	0xffffffff


	//   ....[28]....
        /*01d0*/ 	.word	0xffffffff


	//   ....[29]....
        /*01d4*/ 	.word	0xffffffff


	//   ....[30]....
        /*01d8*/ 	.word	0xffffffff


	//   ....[31]....
        /*01dc*/ 	.word	0xffffffff


	//   ....[32]....
        /*01e0*/ 	.word	0xffffffff


	//   ....[33]....
        /*01e4*/ 	.word	0xffffffff


	//   ....[34]....
        /*01e8*/ 	.word	0xffffffff


	//   ....[35]....
        /*01ec*/ 	.word	0xffffffff


	//   ....[36]....
        /*01f0*/ 	.word	0xffffffff


	//   ....[37]....
        /*01f4*/ 	.word	0xffffffff


	//   ....[38]....
        /*01f8*/ 	.word	0xffffffff


	//   ....[39]....
        /*01fc*/ 	.word	0xffffffff


	//----- nvinfo : EIATTR_COOP_GROUP_INSTR_OFFSETS
	.align		4
.L_702:
        /*0200*/ 	.byte	0x04, 0x28
        /*0202*/ 	.short	(.L_704 - .L_703)


	//   ....[0]....
.L_703:
        /*0204*/ 	.word	0x000073b0


	//   ....[1]....
        /*0208*/ 	.word	0x00007460


	//   ....[2]....
        /*020c*/ 	.word	0x000074b0


	//   ....[3]....
        /*0210*/ 	.word	0x00007500


	//   ....[4]....
        /*0214*/ 	.word	0x00007530


	//   ....[5]....
        /*0218*/ 	.word	0x000075f0


	//   ....[6]....
        /*021c*/ 	.word	0x00007760


	//   ....[7]....
        /*0220*/ 	.word	0x000078c0


	//   ....[8]....
        /*0224*/ 	.word	0x0000c920


	//   ....[9]....
        /*0228*/ 	.word	0x0000c960


	//   ....[10]....
        /*022c*/ 	.word	0x0000c9f0


	//   ....[11]....
        /*0230*/ 	.word	0x0000ca00


	//   ....[12]....
        /*0234*/ 	.word	0x0000ca30


	//   ....[13]....
        /*0238*/ 	.word	0x0000cab0


	//   ....[14]....
        /*023c*/ 	.word	0x0000cc10


	//   ....[15]....
        /*0240*/ 	.word	0x0000cc80


	//   ....[16]....
        /*0244*/ 	.word	0x00012740


	//   ....[17]....
        /*0248*/ 	.word	0x00012850


	//   ....[18]....
        /*024c*/ 	.word	0x00012880


	//   ....[19]....
        /*0250*/ 	.word	0x000128a0


	//   ....[20]....
        /*0254*/ 	.word	0x00012920


	//   ....[21]....
        /*0258*/ 	.word	0x00012980


	//   ....[22]....
        /*025c*/ 	.word	0x00012aa0


	//   ....[23]....
        /*0260*/ 	.word	0x00012b20


	//   ....[24]....
        /*0264*/ 	.word	0x00017540


	//   ....[25]....
        /*0268*/ 	.word	0x00017610


	//   ....[26]....
        /*026c*/ 	.word	0x00017750


	//   ....[27]....
        /*0270*/ 	.word	0x00017970


	//   ....[28]....
        /*0274*/ 	.word	0x00017ab0


	//   ....[29]....
        /*0278*/ 	.word	0x00017be0


	//   ....[30]....
        /*027c*/ 	.word	0x00017c30


	//   ....[31]....
        /*0280*/ 	.word	0x00017d20


	//   ....[32]....
        /*0284*/ 	.word	0x00019550


	//   ....[33]....
        /*0288*/ 	.word	0x00019590


	//   ....[34]....
        /*028c*/ 	.word	0x000195c0


	//   ....[35]....
        /*0290*/ 	.word	0x00019600


	//   ....[36]....
        /*0294*/ 	.word	0x000196c0


	//   ....[37]....
        /*0298*/ 	.word	0x000196f0


	//   ....[38]....
        /*029c*/ 	.word	0x00019810


	//   ....[39]....
        /*02a0*/ 	.word	0x00019850


	//----- nvinfo : EIATTR_EXIT_INSTR_OFFSETS
	.align		4
.L_704:
        /*02a4*/ 	.byte	0x04, 0x1c
        /*02a6*/ 	.short	(.L_706 - .L_705)


	//   ....[0]....
.L_705:
        /*02a8*/ 	.word	0x000004d0


	//   ....[1]....
        /*02ac*/ 	.word	0x00001640


	//   ....[2]....
        /*02b0*/ 	.word	0x000016c0


	//   ....[3]....
        /*02b4*/ 	.word	0x0001aff0


	//   ....[4]....
        /*02b8*/ 	.word	0x0001b0b0


	//----- nvinfo : EIATTR_CTAIDZ_USED
	.align		4
.L_706:
        /*02bc*/ 	.byte	0x01, 0x04
	.zero		2


	//----- nvinfo : EIATTR_CRS_STACK_SIZE
	.align		4
        /*02c0*/ 	.byte	0x04, 0x1e
        /*02c2*/ 	.short	(.L_708 - .L_707)
.L_707:
        /*02c4*/ 	.word	0x00000000
.L_708:


//--------------------- .nv.callgraph             --------------------------
	.section	.nv.callgraph,"",@"SHT_CUDA_CALLGRAPH"
	.align	4
	.sectionentsize	8
	.align		4
        /*0000*/ 	.word	0x00000000
	.align		4
        /*0004*/ 	.word	0xffffffff
	.align		4
        /*0008*/ 	.word	0x00000000
	.align		4
        /*000c*/ 	.word	0xfffffffe
	.align		4
        /*0010*/ 	.word	0x00000000
	.align		4
        /*0014*/ 	.word	0xfffffffd
	.align		4
        /*0018*/ 	.word	0x00000000
	.align		4
        /*001c*/ 	.word	0xfffffffc


//--------------------- .nv.rel.action            --------------------------
	.section	.nv.rel.action,"",@"SHT_CUDA_RELOCINFO"
	.align	8
	.sectionentsize	8
        /*0000*/ 	.byte	0x73, 0x00, 0x00, 0x00, 0x00, 0x00, 0x00, 0x00, 0x00, 0x00, 0x00, 0x11, 0x25, 0x00, 0x05, 0x36


//--------------------- .nv.constant4             --------------------------
	.section	.nv.constant4,"a",@progbits
	.align	8
	.align		8
.nv.constant4:
        /*0000*/ 	.dword	_ZN65_INTERNAL_23b8c448_29_flash_fwd_hdim64_bf16_sm80_cu_9949e2e8_37074cuda3std3__45__cpo5beginE
	.align		8
        /*0008*/ 	.dword	_ZN65_INTERNAL_23b8c448_29_flash_fwd_hdim64_bf16_sm80_cu_9949e2e8_37074cuda3std3__45__cpo3endE
	.align		8
        /*0010*/ 	.dword	_ZN65_INTERNAL_23b8c448_29_flash_fwd_hdim64_bf16_sm80_cu_9949e2e8_37074cuda3std3__45__cpo6cbeginE
	.align		8
        /*0018*/ 	.dword	_ZN65_INTERNAL_23b8c448_29_flash_fwd_hdim64_bf16_sm80_cu_9949e2e8_37074cuda3std3__45__cpo4cendE
	.align		8
        /*0020*/ 	.dword	_ZN65_INTERNAL_23b8c448_29_flash_fwd_hdim64_bf16_sm80_cu_9949e2e8_37074cuda3std3__467_GLOBAL__N__23b8c448_29_flash_fwd_hdim64_bf16_sm80_cu_9949e2e8_37076ignoreE
	.align		8
        /*0028*/ 	.dword	_ZN65_INTERNAL_23b8c448_29_flash_fwd_hdim64_bf16_sm80_cu_9949e2e8_37074cuda3std3__419piecewise_constructE
	.align		8
        /*0030*/ 	.dword	_ZN65_INTERNAL_23b8c448_29_flash_fwd_hdim64_bf16_sm80_cu_9949e2e8_37074cuda3std3__48in_placeE
	.align		8
        /*0038*/ 	.dword	_ZN65_INTERNAL_23b8c448_29_flash_fwd_hdim64_bf16_sm80_cu_9949e2e8_37074cuda3std6ranges3__45__cpo4swapE
	.align		8
        /*0040*/ 	.dword	_ZN65_INTERNAL_23b8c448_29_flash_fwd_hdim64_bf16_sm80_cu_9949e2e8_37074cuda3std6ranges3__45__cpo9iter_moveE
	.align		8
        /*0048*/ 	.dword	_ZN65_INTERNAL_23b8c448_29_flash_fwd_hdim64_bf16_sm80_cu_9949e2e8_37074cute7productE
	.align		8
        /*0050*/ 	.dword	_ZN65_INTERNAL_23b8c448_29_flash_fwd_hdim64_bf16_sm80_cu_9949e2e8_37074cute1_E


//--------------------- .nv.constant0._ZN5flash16flash_fwd_kernelI23Flash_fwd_kernel_traitsILi64ELi128ELi128ELi4ELb0ELb0EN7cutlass10bfloat16_tE19Flash_kernel_traitsILi64ELi128ELi128ELi4ES3_EELb0ELb0ELb0ELb0ELb0ELb1ELb0ELb0EEEvNS_16Flash_fwd_paramsE --------------------------
	.section	.nv.constant0._ZN5flash16flash_fwd_kernelI23Flash_fwd_kernel_traitsILi64ELi128ELi128ELi4ELb0ELb0EN7cutlass10bfloat16_tE19Flash_kernel_traitsILi64ELi128ELi128ELi4ES3_EELb0ELb0ELb0ELb0ELb0ELb1ELb0ELb0EEEvNS_16Flash_fwd_paramsE,"a",@progbits
	.sectionflags	@""
	.align	4
.nv.constant0._ZN5flash16flash_fwd_kernelI23Flash_fwd_kernel_traitsILi64ELi128ELi128ELi4ELb0ELb0EN7cutlass10bfloat16_tE19Flash_kernel_traitsILi64ELi128ELi128ELi4ES3_EELb0ELb0ELb0ELb0ELb0ELb1ELb0ELb0EEEvNS_16Flash_fwd_paramsE:
	.zero		816


//--------------------- .nv.constant0._ZN5flash16flash_fwd_kernelI23Flash_fwd_kernel_traitsILi64ELi128ELi128ELi4ELb0ELb0EN7cutlass10bfloat16_tE19Flash_kernel_traitsILi64ELi128ELi128ELi4ES3_EELb0ELb0ELb0ELb0ELb0ELb1ELb1ELb0EEEvNS_16Flash_fwd_paramsE --------------------------
	.section	.nv.constant0._ZN5flash16flash_fwd_kernelI23Flash_fwd_kernel_traitsILi64ELi128ELi128ELi4ELb0ELb0EN7cutlass10bfloat16_tE19Flash_kernel_traitsILi64ELi128ELi128ELi4ES3_EELb0ELb0ELb0ELb0ELb0ELb1ELb1ELb0EEEvNS_16Flash_fwd_paramsE,"a",@progbits
	.sectionflags	@""
	.align	4
.nv.constant0._ZN5flash16flash_fwd_kernelI23Flash_fwd_kernel_traitsILi64ELi128ELi128ELi4ELb0ELb0EN7cutlass10bfloat16_tE19Flash_kernel_traitsILi64ELi128ELi128ELi4ES3_EELb0ELb0ELb0ELb0ELb0ELb1ELb1ELb0EEEvNS_16Flash_fwd_paramsE:
	.zero		816


//--------------------- .nv.constant0._ZN5flash16flash_fwd_kernelI23Flash_fwd_kernel_traitsILi64ELi128ELi128ELi4ELb0ELb0EN7cutlass10bfloat16_tE19Flash_kernel_traitsILi64ELi128ELi128ELi4ES3_EELb0ELb0ELb0ELb0ELb1ELb1ELb0ELb0EEEvNS_16Flash_fwd_paramsE --------------------------
	.section	.nv.constant0._ZN5flash16flash_fwd_kernelI23Flash_fwd_kernel_traitsILi64ELi128ELi128ELi4ELb0ELb0EN7cutlass10bfloat16_tE19Flash_kernel_traitsILi64ELi128ELi128ELi4ES3_EELb0ELb0ELb0ELb0ELb1ELb1ELb0ELb0EEEvNS_16Flash_fwd_paramsE,"a",@progbits
	.sectionflags	@""
	.align	4
.nv.constant0._ZN5flash16flash_fwd_kernelI23Flash_fwd_kernel_traitsILi64ELi128ELi128ELi4ELb0ELb0EN7cutlass10bfloat16_tE19Flash_kernel_traitsILi64ELi128ELi128ELi4ES3_EELb0ELb0ELb0ELb0ELb1ELb1ELb0ELb0EEEvNS_16Flash_fwd_paramsE:
	.zero		816


//--------------------- .nv.constant0._ZN5flash16flash_fwd_kernelI23Flash_fwd_kernel_traitsILi64ELi128ELi128ELi4ELb0ELb0EN7cutlass10bfloat16_tE19Flash_kernel_traitsILi64ELi128ELi128ELi4ES3_EELb0ELb0ELb0ELb0ELb1ELb1ELb1ELb0EEEvNS_16Flash_fwd_paramsE --------------------------
	.section	.nv.constant0._ZN5flash16flash_fwd_kernelI23Flash_fwd_kernel_traitsILi64ELi128ELi128ELi4ELb0ELb0EN7cutlass10bfloat16_tE19Flash_kernel_traitsILi64ELi128ELi128ELi4ES3_EELb0ELb0ELb0ELb0ELb1ELb1ELb1ELb0EEEvNS_16Flash_fwd_paramsE,"a",@progbits
	.sectionflags	@""
	.align	4
.nv.constant0._ZN5flash16flash_fwd_kernelI23Flash_fwd_kernel_traitsILi64ELi128ELi128ELi4ELb0ELb0EN7cutlass10bfloat16_tE19Flash_kernel_traitsILi64ELi128ELi128ELi4ES3_EELb0ELb0ELb0ELb0ELb1ELb1ELb1ELb0EEEvNS_16Flash_fwd_paramsE:
	.zero		816


//--------------------- .nv.constant0._ZN5flash16flash_fwd_kernelI23Flash_fwd_kernel_traitsILi64ELi128ELi128ELi4ELb0ELb0EN7cutlass10bfloat16_tE19Flash_kernel_traitsILi64ELi128ELi128ELi4ES3_EELb0ELb0ELb0ELb0ELb0ELb0ELb0ELb0EEEvNS_16Flash_fwd_paramsE --------------------------
	.section	.nv.constant0._ZN5flash16flash_fwd_kernelI23Flash_fwd_kernel_traitsILi64ELi128ELi128ELi4ELb0ELb0EN7cutlass10bfloat16_tE19Flash_kernel_traitsILi64ELi128ELi128ELi4ES3_EELb0ELb0ELb0ELb0ELb0ELb0ELb0ELb0EEEvNS_16Flash_fwd_paramsE,"a",@progbits
	.sectionflags	@""
	.align	4
.nv.constant0._ZN5flash16flash_fwd_kernelI23Flash_fwd_kernel_traitsILi64ELi128ELi128ELi4ELb0ELb0EN7cutlass10bfloat16_tE19Flash_kernel_traitsILi64ELi128ELi128ELi4ES3_EELb0ELb0ELb0ELb0ELb0ELb0ELb0ELb0EEEvNS_16Flash_fwd_paramsE:
	.zero		816


//--------------------- .nv.constant0._ZN5flash16flash_fwd_kernelI23Flash_fwd_kernel_traitsILi64ELi128ELi128ELi4ELb0ELb0EN7cutlass10bfloat16_tE19Flash_kernel_traitsILi64ELi128ELi128ELi4ES3_EELb0ELb0ELb0ELb0ELb0ELb0ELb1ELb0EEEvNS_16Flash_fwd_paramsE --------------------------
	.section	.nv.constant0._ZN5flash16flash_fwd_kernelI23Flash_fwd_kernel_traitsILi64ELi128ELi128ELi4ELb0ELb0EN7cutlass10bfloat16_tE19Flash_kernel_traitsILi64ELi128ELi128ELi4ES3_EELb0ELb0ELb0ELb0ELb0ELb0ELb1ELb0EEEvNS_16Flash_fwd_paramsE,"a",@progbits
	.sectionflags	@""
	.align	4
.nv.constant0._ZN5flash16flash_fwd_kernelI23Flash_fwd_kernel_traitsILi64ELi128ELi128ELi4ELb0ELb0EN7cutlass10bfloat16_tE19Flash_kernel_traitsILi64ELi128ELi128ELi4ES3_EELb0ELb0ELb0ELb0ELb0ELb0ELb1ELb0EEEvNS_16Flash_fwd_paramsE:
	.zero		816


//--------------------- .nv.constant0._ZN5flash16flash_fwd_kernelI23Flash_fwd_kernel_traitsILi64ELi128ELi128ELi4ELb0ELb0EN7cutlass10bfloat16_tE19Flash_kernel_traitsILi64ELi128ELi128ELi4ES3_EELb0ELb0ELb0ELb1ELb0ELb0ELb0ELb0EEEvNS_16Flash_fwd_paramsE --------------------------
	.section	.nv.constant0._ZN5flash16flash_fwd_kernelI23Flash_fwd_kernel_traitsILi64ELi128ELi128ELi4ELb0ELb0EN7cutlass10bfloat16_tE19Flash_kernel_traitsILi64ELi128ELi128ELi4ES3_EELb0ELb0ELb0ELb1ELb0ELb0ELb0ELb0EEEvNS_16Flash_fwd_paramsE,"a",@progbits
	.sectionflags	@""
	.align	4
.nv.constant0._ZN5flash16flash_fwd_kernelI23Flash_fwd_kernel_traitsILi64ELi128ELi128ELi4ELb0ELb0EN7cutlass10bfloat16_tE19Flash_kernel_traitsILi64ELi128ELi128ELi4ES3_EELb0ELb0ELb0ELb1ELb0ELb0ELb0ELb0EEEvNS_16Flash_fwd_paramsE:
	.zero		816


//--------------------- .nv.constant0._ZN5flash16flash_fwd_kernelI23Flash_fwd_kernel_traitsILi64ELi128ELi128ELi4ELb0ELb0EN7cutlass10bfloat16_tE19Flash_kernel_traitsILi64ELi128ELi128ELi4ES3_EELb0ELb0ELb0ELb1ELb0ELb0ELb1ELb0EEEvNS_16Flash_fwd_paramsE --------------------------
	.section	.nv.constant0._ZN5flash16flash_fwd_kernelI23Flash_fwd_kernel_traitsILi64ELi128ELi128ELi4ELb0ELb0EN7cutlass10bfloat16_tE19Flash_kernel_traitsILi64ELi128ELi128ELi4ES3_EELb0ELb0ELb0ELb1ELb0ELb0ELb1ELb0EEEvNS_16Flash_fwd_paramsE,"a",@progbits
	.sectionflags	@""
	.align	4
.nv.constant0._ZN5flash16flash_fwd_kernelI23Flash_fwd_kernel_traitsILi64ELi128ELi128ELi4ELb0ELb0EN7cutlass10bfloat16_tE19Flash_kernel_traitsILi64ELi128ELi128ELi4ES3_EELb0ELb0ELb0ELb1ELb0ELb0ELb1ELb0EEEvNS_16Flash_fwd_paramsE:
	.zero		816


//--------------------- .nv.constant0._ZN5flash16flash_fwd_kernelI23Flash_fwd_kernel_traitsILi64ELi128ELi128ELi4ELb0ELb0EN7cutlass10bfloat16_tE19Flash_kernel_traitsILi64ELi128ELi128ELi4ES3_EELb0ELb0ELb1ELb0ELb0ELb1ELb0ELb0EEEvNS_16Flash_fwd_paramsE --------------------------
	.section	.nv.constant0._ZN5flash16flash_fwd_kernelI23Flash_fwd_kernel_traitsILi64ELi128ELi128ELi4ELb0ELb0EN7cutlass10bfloat16_tE19Flash_kernel_traitsILi64ELi128ELi128ELi4ES3_EELb0ELb0ELb1ELb0ELb0ELb1ELb0ELb0EEEvNS_16Flash_fwd_paramsE,"a",@progbits
	.sectionflags	@""
	.align	4
.nv.constant0._ZN5flash16flash_fwd_kernelI23Flash_fwd_kernel_traitsILi64ELi128ELi128ELi4ELb0ELb0EN7cutlass10bfloat16_tE19Flash_kernel_traitsILi64ELi128ELi128ELi4ES3_EELb0ELb0ELb1ELb0ELb0ELb1ELb0ELb0EEEvNS_16Flash_fwd_paramsE:
	.zero		816


//--------------------- .nv.constant0._ZN5flash16flash_fwd_kernelI23Flash_fwd_kernel_traitsILi64ELi128ELi128ELi4ELb0ELb0EN7cutlass10bfloat16_tE19Flash_kernel_traitsILi64ELi128ELi128ELi4ES3_EELb0ELb0ELb1ELb0ELb0ELb1ELb1ELb0EEEvNS_16Flash_fwd_paramsE --------------------------
	.section	.nv.constant0._ZN5flash16flash_fwd_kernelI23Flash_fwd_kernel_traitsILi64ELi128ELi128ELi4ELb0ELb0EN7cutlass10bfloat16_tE19Flash_kernel_traitsILi64ELi128ELi128ELi4ES3_EELb0ELb0ELb1ELb0ELb0ELb1ELb1ELb0EEEvNS_16Flash_fwd_paramsE,"a",@progbits
	.sectionflags	@""
	.align	4
.nv.constant0._ZN5flash16flash_fwd_kernelI23Flash_fwd_kernel_traitsILi64ELi128ELi128ELi4ELb0ELb0EN7cutlass10bfloat16_tE19Flash_kernel_traitsILi64ELi128ELi128ELi4ES3_EELb0ELb0ELb1ELb0ELb0ELb1ELb1ELb0EEEvNS_16Flash_fwd_paramsE:
	.zero		816


//--------------------- .nv.constant0._ZN5flash16flash_fwd_kernelI23Flash_fwd_kernel_traitsILi64ELi128ELi128ELi4ELb0ELb0EN7cutlass10bfloat16_tE19Flash_kernel_traitsILi64ELi128ELi128ELi4ES3_EELb0ELb0ELb1ELb0ELb0ELb0ELb0ELb0EEEvNS_16Flash_fwd_paramsE --------------------------
	.section	.nv.constant0._ZN5flash16flash_fwd_kernelI23Flash_fwd_kernel_traitsILi64ELi128ELi128ELi4ELb0ELb0EN7cutlass10bfloat16_tE19Flash_kernel_traitsILi64ELi128ELi128ELi4ES3_EELb0ELb0ELb1ELb0ELb0ELb0ELb0ELb0EEEvNS_16Flash_fwd_paramsE,"a",@progbits
	.sectionflags	@""
	.align	4
.nv.constant0._ZN5flash16flash_fwd_kernelI23Flash_fwd_kernel_traitsILi64ELi128ELi128ELi4ELb0ELb0EN7cutlass10bfloat16_tE19Flash_kernel_traitsILi64ELi128ELi128ELi4ES3_EELb0ELb0ELb1ELb0ELb0ELb0ELb0ELb0EEEvNS_16Flash_fwd_paramsE:
	.zero		816


//--------------------- .nv.constant0._ZN5flash16flash_fwd_kernelI23Flash_fwd_kernel_traitsILi64ELi128ELi128ELi4ELb0ELb0EN7cutlass10bfloat16_tE19Flash_kernel_traitsILi64ELi128ELi128ELi4ES3_EELb0ELb0ELb1ELb0ELb0ELb0ELb1ELb0EEEvNS_16Flash_fwd_paramsE --------------------------
	.section	.nv.constant0._ZN5flash16flash_fwd_kernelI23Flash_fwd_kernel_traitsILi64ELi128ELi128ELi4ELb0ELb0EN7cutlass10bfloat16_tE19Flash_kernel_traitsILi64ELi128ELi128ELi4ES3_EELb0ELb0ELb1ELb0ELb0ELb0ELb1ELb0EEEvNS_16Flash_fwd_paramsE,"a",@progbits
	.sectionflags	@""
	.align	4
.nv.constant0._ZN5flash16flash_fwd_kernelI23Flash_fwd_kernel_traitsILi64ELi128ELi128ELi4ELb0ELb0EN7cutlass10bfloat16_tE19Flash_kernel_traitsILi64ELi128ELi128ELi4ES3_EELb0ELb0ELb1ELb0ELb0ELb0ELb1ELb0EEEvNS_16Flash_fwd_paramsE:
	.zero		816


//--------------------- .nv.constant0._ZN5flash16flash_fwd_kernelI23Flash_fwd_kernel_traitsILi64ELi128ELi128ELi4ELb0ELb0EN7cutlass10bfloat16_tE19Flash_kernel_traitsILi64ELi128ELi128ELi4ES3_EELb0ELb0ELb1ELb1ELb0ELb0ELb0ELb0EEEvNS_16Flash_fwd_paramsE --------------------------
	.section	.nv.constant0._ZN5flash16flash_fwd_kernelI23Flash_fwd_kernel_traitsILi64ELi128ELi128ELi4ELb0ELb0EN7cutlass10bfloat16_tE19Flash_kernel_traitsILi64ELi128ELi128ELi4ES3_EELb0ELb0ELb1ELb1ELb0ELb0ELb0ELb0EEEvNS_16Flash_fwd_paramsE,"a",@progbits
	.sectionflags	@""
	.align	4
.nv.constant0._ZN5flash16flash_fwd_kernelI23Flash_fwd_kernel_traitsILi64ELi128ELi128ELi4ELb0ELb0EN7cutlass10bfloat16_tE19Flash_kernel_traitsILi64ELi128ELi128ELi4ES3_EELb0ELb0ELb1ELb1ELb0ELb0ELb0ELb0EEEvNS_16Flash_fwd_paramsE:
	.zero		816


//--------------------- .nv.constant0._ZN5flash16flash_fwd_kernelI23Flash_fwd_kernel_traitsILi64ELi128ELi128ELi4ELb0ELb0EN7cutlass10bfloat16_tE19Flash_kernel_traitsILi64ELi128ELi128ELi4ES3_EELb0ELb0ELb1ELb1ELb0ELb0ELb1ELb0EEEvNS_16Flash_fwd_paramsE --------------------------
	.section	.nv.constant0._ZN5flash16flash_fwd_kernelI23Flash_fwd_kernel_traitsILi64ELi128ELi128ELi4ELb0ELb0EN7cutlass10bfloat16_tE19Flash_kernel_traitsILi64ELi128ELi128ELi4ES3_EELb0ELb0ELb1ELb1ELb0ELb0ELb1ELb0EEEvNS_16Flash_fwd_paramsE,"a",@progbits
	.sectionflags	@""
	.align	4
.nv.constant0._ZN5flash16flash_fwd_kernelI23Flash_fwd_kernel_traitsILi64ELi128ELi128ELi4ELb0ELb0EN7cutlass10bfloat16_tE19Flash_kernel_traitsILi64ELi128ELi128ELi4ES3_EELb0ELb0ELb1ELb1ELb0ELb0ELb1ELb0EEEvNS_16Flash_fwd_paramsE:
	.zero		816


//--------------------- .nv.constant0._ZN5flash16flash_fwd_kernelI23Flash_fwd_kernel_traitsILi64ELi128ELi64ELi4ELb0ELb0EN7cutlass10bfloat16_tE19Flash_kernel_traitsILi64ELi128ELi64ELi4ES3_EELb1ELb0ELb0ELb0ELb0ELb1ELb0ELb0EEEvNS_16Flash_fwd_paramsE --------------------------
	.section	.nv.constant0._ZN5flash16flash_fwd_kernelI23Flash_fwd_kernel_traitsILi64ELi128ELi64ELi4ELb0ELb0EN7cutlass10bfloat16_tE19Flash_kernel_traitsILi64ELi128ELi64ELi4ES3_EELb1ELb0ELb0ELb0ELb0ELb1ELb0ELb0EEEvNS_16Flash_fwd_paramsE,"a",@progbits
	.sectionflags	@""
	.align	4
.nv.constant0._ZN5flash16flash_fwd_kernelI23Flash_fwd_kernel_traitsILi64ELi128ELi64ELi4ELb0ELb0EN7cutlass10bfloat16_tE19Flash_kernel_traitsILi64ELi128ELi64ELi4ES3_EELb1ELb0ELb0ELb0ELb0ELb1ELb0ELb0EEEvNS_16Flash_fwd_paramsE:
	.zero		816


//--------------------- .nv.constant0._ZN5flash16flash_fwd_kernelI23Flash_fwd_kernel_traitsILi64ELi128ELi64ELi4ELb0ELb0EN7cutlass10bfloat16_tE19Flash_kernel_traitsILi64ELi128ELi64ELi4ES3_EELb0ELb0ELb0ELb0ELb0ELb1ELb1ELb0EEEvNS_16Flash_fwd_paramsE --------------------------
	.section	.nv.constant0._ZN5flash16flash_fwd_kernelI23Flash_fwd_kernel_traitsILi64ELi128ELi64ELi4ELb0ELb0EN7cutlass10bfloat16_tE19Flash_kernel_traitsILi64ELi128ELi64ELi4ES3_EELb0ELb0ELb0ELb0ELb0ELb1ELb1ELb0EEEvNS_16Flash_fwd_paramsE,"a",@progbits
	.sectionflags	@""
	.align	4
.nv.constant0._ZN5flash16flash_fwd_kernelI23Flash_fwd_kernel_traitsILi64ELi128ELi64ELi4ELb0ELb0EN7cutlass10bfloat16_tE19Flash_kernel_traitsILi64ELi128ELi64ELi4ES3_EELb0ELb0ELb0ELb0ELb0ELb1ELb1ELb0EEEvNS_16Flash_fwd_paramsE:
	.zero		816


//--------------------- .nv.constant0._ZN5flash16flash_fwd_kernelI23Flash_fwd_kernel_traitsILi64ELi128ELi64ELi4ELb0ELb0EN7cutlass10bfloat16_tE19Flash_kernel_traitsILi64ELi128ELi64ELi4ES3_EELb1ELb0ELb0ELb0ELb0ELb0ELb0ELb0EEEvNS_16Flash_fwd_paramsE --------------------------
	.section	.nv.constant0._ZN5flash16flash_fwd_kernelI23Flash_fwd_kernel_traitsILi64ELi128ELi64ELi4ELb0ELb0EN7cutlass10bfloat16_tE19Flash_kernel_traitsILi64ELi128ELi64ELi4ES3_EELb1ELb0ELb0ELb0ELb0ELb0ELb0ELb0EEEvNS_16Flash_fwd_paramsE,"a",@progbits
	.sectionflags	@""
	.align	4
.nv.constant0._ZN5flash16flash_fwd_kernelI23Flash_fwd_kernel_traitsILi64ELi128ELi64ELi4ELb0ELb0EN7cutlass10bfloat16_tE19Flash_kernel_traitsILi64ELi128ELi64ELi4ES3_EELb1ELb0ELb0ELb0ELb0ELb0ELb0ELb0EEEvNS_16Flash_fwd_paramsE:
	.zero		816


//--------------------- .nv.constant0._ZN5flash16flash_fwd_kernelI23Flash_fwd_kernel_traitsILi64ELi128ELi64ELi4ELb0ELb0EN7cutlass10bfloat16_tE19Flash_kernel_traitsILi64ELi128ELi64ELi4ES3_EELb1ELb0ELb1ELb0ELb0ELb0ELb0ELb0EEEvNS_16Flash_fwd_paramsE --------------------------
	.section	.nv.constant0._ZN5flash16flash_fwd_kernelI23Flash_fwd_kernel_traitsILi64ELi128ELi64ELi4ELb0ELb0EN7cutlass10bfloat16_tE19Flash_kernel_traitsILi64ELi128ELi64ELi4ES3_EELb1ELb0ELb1ELb0ELb0ELb0ELb0ELb0EEEvNS_16Flash_fwd_paramsE,"a",@progbits
	.sectionflags	@""
	.align	4
.nv.constant0._ZN5flash16flash_fwd_kernelI23Flash_fwd_kernel_traitsILi64ELi128ELi64ELi4ELb0ELb0EN7cutlass10bfloat16_tE19Flash_kernel_traitsILi64ELi128ELi64ELi4ES3_EELb1ELb0ELb1ELb0ELb0ELb0ELb0ELb0EEEvNS_16Flash_fwd_paramsE:
	.zero		816


//--------------------- .nv.constant0._ZN5flash16flash_fwd_kernelI23Flash_fwd_kernel_traitsILi64ELi128ELi64ELi4ELb0ELb0EN7cutlass10bfloat16_tE19Flash_kernel_traitsILi64ELi128ELi64ELi4ES3_EELb1ELb0ELb0ELb0ELb1ELb1ELb0ELb0EEEvNS_16Flash_fwd_paramsE --------------------------
	.section	.nv.constant0._ZN5flash16flash_fwd_kernelI23Flash_fwd_kernel_traitsILi64ELi128ELi64ELi4ELb0ELb0EN7cutlass10bfloat16_tE19Flash_kernel_traitsILi64ELi128ELi64ELi4ES3_EELb1ELb0ELb0ELb0ELb1ELb1ELb0ELb0EEEvNS_16Flash_fwd_paramsE,"a",@progbits
	.sectionflags	@""
	.align	4
.nv.constant0._ZN5flash16flash_fwd_kernelI23Flash_fwd_kernel_traitsILi64ELi128ELi64ELi4ELb0ELb0EN7cutlass10bfloat16_tE19Flash_kernel_traitsILi64ELi128ELi64ELi4ES3_EELb1ELb0ELb0ELb0ELb1ELb1ELb0ELb0EEEvNS_16Flash_fwd_paramsE:
	.zero		816


//--------------------- .nv.constant0._ZN5flash16flash_fwd_kernelI23Flash_fwd_kernel_traitsILi64ELi128ELi64ELi4ELb0ELb0EN7cutlass10bfloat16_tE19Flash_kernel_traitsILi64ELi128ELi64ELi4ES3_EELb0ELb0ELb0ELb0ELb1ELb1ELb1ELb0EEEvNS_16Flash_fwd_paramsE --------------------------
	.section	.nv.constant0._ZN5flash16flash_fwd_kernelI23Flash_fwd_kernel_traitsILi64ELi128ELi64ELi4ELb0ELb0EN7cutlass10bfloat16_tE19Flash_kernel_traitsILi64ELi128ELi64ELi4ES3_EELb0ELb0ELb0ELb0ELb1ELb1ELb1ELb0EEEvNS_16Flash_fwd_paramsE,"a",@progbits
	.sectionflags	@""
	.align	4
.nv.constant0._ZN5flash16flash_fwd_kernelI23Flash_fwd_kernel_traitsILi64ELi128ELi64ELi4ELb0ELb0EN7cutlass10bfloat16_tE19Flash_kernel_traitsILi64ELi128ELi64ELi4ES3_EELb0ELb0ELb0ELb0ELb1ELb1ELb1ELb0EEEvNS_16Flash_fwd_paramsE:
	.zero		816


//--------------------- .nv.constant0._ZN5flash16flash_fwd_kernelI23Flash_fwd_kernel_traitsILi64ELi128ELi64ELi4ELb0ELb0EN7cutlass10bfloat16_tE19Flash_kernel_traitsILi64ELi128ELi64ELi4ES3_EELb1ELb0ELb0ELb1ELb0ELb0ELb0ELb0EEEvNS_16Flash_fwd_paramsE --------------------------
	.section	.nv.constant0._ZN5flash16flash_fwd_kernelI23Flash_fwd_kernel_traitsILi64ELi128ELi64ELi4ELb0ELb0EN7cutlass10bfloat16_tE19Flash_kernel_traitsILi64ELi128ELi64ELi4ES3_EELb1ELb0ELb0ELb1ELb0ELb0ELb0ELb0EEEvNS_16Flash_fwd_paramsE,"a",@progbits
	.sectionflags	@""
	.align	4
.nv.constant0._ZN5flash16flash_fwd_kernelI23Flash_fwd_kernel_traitsILi64ELi128ELi64ELi4ELb0ELb0EN7cutlass10bfloat16_tE19Flash_kernel_traitsILi64ELi128ELi64ELi4ES3_EELb1ELb0ELb0ELb1ELb0ELb0ELb0ELb0EEEvNS_16Flash_fwd_paramsE:
	.zero		816


//--------------------- .nv.constant0._ZN5flash16flash_fwd_kernelI23Flash_fwd_kernel_traitsILi64ELi128ELi64ELi4ELb0ELb0EN7cutlass10bfloat16_tE19Flash_kernel_traitsILi64ELi128ELi64ELi4ES3_EELb1ELb0ELb0ELb0ELb0ELb0ELb0ELb1EEEvNS_16Flash_fwd_paramsE --------------------------
	.section	.nv.constant0._ZN5flash16flash_fwd_kernelI23Flash_fwd_kernel_traitsILi64ELi128ELi64ELi4ELb0ELb0EN7cutlass10bfloat16_tE19Flash_kernel_traitsILi64ELi128ELi64ELi4ES3_EELb1ELb0ELb0ELb0ELb0ELb0ELb0ELb1EEEvNS_16Flash_fwd_paramsE,"a",@progbits
	.sectionflags	@""
	.align	4
.nv.constant0._ZN5flash16flash_fwd_kernelI23Flash_fwd_kernel_traitsILi64ELi128ELi64ELi4ELb0ELb0EN7cutlass10bfloat16_tE19Flash_kernel_traitsILi64ELi128ELi64ELi4ES3_EELb1ELb0ELb0ELb0ELb0ELb0ELb0ELb1EEEvNS_16Flash_fwd_paramsE:
	.zero		816


//--------------------- .nv.constant0._ZN5flash16flash_fwd_kernelI23Flash_fwd_kernel_traitsILi64ELi128ELi64ELi4ELb0ELb0EN7cutlass10bfloat16_tE19Flash_kernel_traitsILi64ELi128ELi64ELi4ES3_EELb0ELb0ELb0ELb0ELb0ELb0ELb1ELb0EEEvNS_16Flash_fwd_paramsE --------------------------
	.section	.nv.constant0._ZN5flash16flash_fwd_kernelI23Flash_fwd_kernel_traitsILi64ELi128ELi64ELi4ELb0ELb0EN7cutlass10bfloat16_tE19Flash_kernel_traitsILi64ELi128ELi64ELi4ES3_EELb0ELb0ELb0ELb0ELb0ELb0ELb1ELb0EEEvNS_16Flash_fwd_paramsE,"a",@progbits
	.sectionflags	@""
	.align	4
.nv.constant0._ZN5flash16flash_fwd_kernelI23Flash_fwd_kernel_traitsILi64ELi128ELi64ELi4ELb0ELb0EN7cutlass10bfloat16_tE19Flash_kernel_traitsILi64ELi128ELi64ELi4ES3_EELb0ELb0ELb0ELb0ELb0ELb0ELb1ELb0EEEvNS_16Flash_fwd_paramsE:
	.zero		816


//--------------------- .nv.constant0._ZN5flash16flash_fwd_kernelI23Flash_fwd_kernel_traitsILi64ELi128ELi64ELi4ELb0ELb0EN7cutlass10bfloat16_tE19Flash_kernel_traitsILi64ELi128ELi64ELi4ES3_EELb1ELb0ELb0ELb1ELb0ELb0ELb0ELb1EEEvNS_16Flash_fwd_paramsE --------------------------
	.section	.nv.constant0._ZN5flash16flash_fwd_kernelI23Flash_fwd_kernel_traitsILi64ELi128ELi64ELi4ELb0ELb0EN7cutlass10bfloat16_tE19Flash_kernel_traitsILi64ELi128ELi64ELi4ES3_EELb1ELb0ELb0ELb1ELb0ELb0ELb0ELb1EEEvNS_16Flash_fwd_paramsE,"a",@progbits
	.sectionflags	@""
	.align	4
.nv.constant0._ZN5flash16flash_fwd_kernelI23Flash_fwd_kernel_traitsILi64ELi128ELi64ELi4ELb0ELb0EN7cutlass10bfloat16_tE19Flash_kernel_traitsILi64ELi128ELi64ELi4ES3_EELb1ELb0ELb0ELb1ELb0ELb0ELb0ELb1EEEvNS_16Flash_fwd_paramsE:
	.zero		816


//--------------------- .nv.constant0._ZN5flash16flash_fwd_kernelI23Flash_fwd_kernel_traitsILi64ELi128ELi64ELi4ELb0ELb0EN7cutlass10bfloat16_tE19Flash_kernel_traitsILi64ELi128ELi64ELi4ES3_EELb0ELb0ELb0ELb1ELb0ELb0ELb1ELb0EEEvNS_16Flash_fwd_paramsE --------------------------
	.section	.nv.constant0._ZN5flash16flash_fwd_kernelI23Flash_fwd_kernel_traitsILi64ELi128ELi64ELi4ELb0ELb0EN7cutlass10bfloat16_tE19Flash_kernel_traitsILi64ELi128ELi64ELi4ES3_EELb0ELb0ELb0ELb1ELb0ELb0ELb1ELb0EEEvNS_16Flash_fwd_paramsE,"a",@progbits
	.sectionflags	@""
	.align	4
.nv.constant0._ZN5flash16flash_fwd_kernelI23Flash_fwd_kernel_traitsILi64ELi128ELi64ELi4ELb0ELb0EN7cutlass10bfloat16_tE19Flash_kernel_traitsILi64ELi128ELi64ELi4ES3_EELb0ELb0ELb0ELb1ELb0ELb0ELb1ELb0EEEvNS_16Flash_fwd_paramsE:
	.zero		816


//--------------------- .nv.constant0._ZN5flash16flash_fwd_kernelI23Flash_fwd_kernel_traitsILi64ELi128ELi64ELi4ELb0ELb0EN7cutlass10bfloat16_tE19Flash_kernel_traitsILi64ELi128ELi64ELi4ES3_EELb1ELb0ELb1ELb0ELb0ELb1ELb0ELb0EEEvNS_16Flash_fwd_paramsE --------------------------
	.section	.nv.constant0._ZN5flash16flash_fwd_kernelI23Flash_fwd_kernel_traitsILi64ELi128ELi64ELi4ELb0ELb0EN7cutlass10bfloat16_tE19Flash_kernel_traitsILi64ELi128ELi64ELi4ES3_EELb1ELb0ELb1ELb0ELb0ELb1ELb0ELb0EEEvNS_16Flash_fwd_paramsE,"a",@progbits
	.sectionflags	@""
	.align	4
.nv.constant0._ZN5flash16flash_fwd_kernelI23Flash_fwd_kernel_traitsILi64ELi128ELi64ELi4ELb0ELb0EN7cutlass10bfloat16_tE19Flash_kernel_traitsILi64ELi128ELi64ELi4ES3_EELb1ELb0ELb1ELb0ELb0ELb1ELb0ELb0EEEvNS_16Flash_fwd_paramsE:
	.zero		816


//--------------------- .nv.constant0._ZN5flash16flash_fwd_kernelI23Flash_fwd_kernel_traitsILi64ELi128ELi64ELi4ELb0ELb0EN7cutlass10bfloat16_tE19Flash_kernel_traitsILi64ELi128ELi64ELi4ES3_EELb0ELb0ELb1ELb0ELb0ELb1ELb1ELb0EEEvNS_16Flash_fwd_paramsE --------------------------
	.section	.nv.constant0._ZN5flash16flash_fwd_kernelI23Flash_fwd_kernel_traitsILi64ELi128ELi64ELi4ELb0ELb0EN7cutlass10bfloat16_tE19Flash_kernel_traitsILi64ELi128ELi64ELi4ES3_EELb0ELb0ELb1ELb0ELb0ELb1ELb1ELb0EEEvNS_16Flash_fwd_paramsE,"a",@progbits
	.sectionflags	@""
	.align	4
.nv.constant0._ZN5flash16flash_fwd_kernelI23Flash_fwd_kernel_traitsILi64ELi128ELi64ELi4ELb0ELb0EN7cutlass10bfloat16_tE19Flash_kernel_traitsILi64ELi128ELi64ELi4ES3_EELb0ELb0ELb1ELb0ELb0ELb1ELb1ELb0EEEvNS_16Flash_fwd_paramsE:
	.zero		816


//--------------------- .nv.constant0._ZN5flash16flash_fwd_kernelI23Flash_fwd_kernel_traitsILi64ELi128ELi64ELi4ELb0ELb0EN7cutlass10bfloat16_tE19Flash_kernel_traitsILi64ELi128ELi64ELi4ES3_EELb1ELb0ELb1ELb1ELb0ELb0ELb0ELb0EEEvNS_16Flash_fwd_paramsE --------------------------
	.section	.nv.constant0._ZN5flash16flash_fwd_kernelI23Flash_fwd_kernel_traitsILi64ELi128ELi64ELi4ELb0ELb0EN7cutlass10bfloat16_tE19Flash_kernel_traitsILi64ELi128ELi64ELi4ES3_EELb1ELb0ELb1ELb1ELb0ELb0ELb0ELb0EEEvNS_16Flash_fwd_paramsE,"a",@progbits
	.sectionflags	@""
	.align	4
.nv.constant0._ZN5flash16flash_fwd_kernelI23Flash_fwd_kernel_traitsILi64ELi128ELi64ELi4ELb0ELb0EN7cutlass10bfloat16_tE19Flash_kernel_traitsILi64ELi128ELi64ELi4ES3_EELb1ELb0ELb1ELb1ELb0ELb0ELb0ELb0EEEvNS_16Flash_fwd_paramsE:
	.zero		816


//--------------------- .nv.constant0._ZN5flash16flash_fwd_kernelI23Flash_fwd_kernel_traitsILi64ELi128ELi64ELi4ELb0ELb0EN7cutlass10bfloat16_tE19Flash_kernel_traitsILi64ELi128ELi64ELi4ES3_EELb1ELb0ELb1ELb0ELb0ELb0ELb0ELb1EEEvNS_16Flash_fwd_paramsE --------------------------
	.section	.nv.constant0._ZN5flash16flash_fwd_kernelI23Flash_fwd_kernel_traitsILi64ELi128ELi64ELi4ELb0ELb0EN7cutlass10bfloat16_tE19Flash_kernel_traitsILi64ELi128ELi64ELi4ES3_EELb1ELb0ELb1ELb0ELb0ELb0ELb0ELb1EEEvNS_16Flash_fwd_paramsE,"a",@progbits
	.sectionflags	@""
	.align	4
.nv.constant0._ZN5flash16flash_fwd_kernelI23Flash_fwd_kernel_traitsILi64ELi128ELi64ELi4ELb0ELb0EN7cutlass10bfloat16_tE19Flash_kernel_traitsILi64ELi128ELi64ELi4ES3_EELb1ELb0ELb1ELb0ELb0ELb0ELb0ELb1EEEvNS_16Flash_fwd_paramsE:
	.zero		816


//--------------------- .nv.constant0._ZN5flash16flash_fwd_kernelI23Flash_fwd_kernel_traitsILi64ELi128ELi64ELi4ELb0ELb0EN7cutlass10bfloat16_tE19Flash_kernel_traitsILi64ELi128ELi64ELi4ES3_EELb0ELb0ELb1ELb0ELb0ELb0ELb1ELb0EEEvNS_16Flash_fwd_paramsE --------------------------
	.section	.nv.constant0._ZN5flash16flash_fwd_kernelI23Flash_fwd_kernel_traitsILi64ELi128ELi64ELi4ELb0ELb0EN7cutlass10bfloat16_tE19Flash_kernel_traitsILi64ELi128ELi64ELi4ES3_EELb0ELb0ELb1ELb0ELb0ELb0ELb1ELb0EEEvNS_16Flash_fwd_paramsE,"a",@progbits
	.sectionflags	@""
	.align	4
.nv.constant0._ZN5flash16flash_fwd_kernelI23Flash_fwd_kernel_traitsILi64ELi128ELi64ELi4ELb0ELb0EN7cutlass10bfloat16_tE19Flash_kernel_traitsILi64ELi128ELi64ELi4ES3_EELb0ELb0ELb1ELb0ELb0ELb0ELb1ELb0EEEvNS_16Flash_fwd_paramsE:
	.zero		816


//--------------------- .nv.constant0._ZN5flash16flash_fwd_kernelI23Flash_fwd_kernel_traitsILi64ELi128ELi64ELi4ELb0ELb0EN7cutlass10bfloat16_tE19Flash_kernel_traitsILi64ELi128ELi64ELi4ES3_EELb1ELb0ELb1ELb1ELb0ELb0ELb0ELb1EEEvNS_16Flash_fwd_paramsE --------------------------
	.section	.nv.constant0._ZN5flash16flash_fwd_kernelI23Flash_fwd_kernel_traitsILi64ELi128ELi64ELi4ELb0ELb0EN7cutlass10bfloat16_tE19Flash_kernel_traitsILi64ELi128ELi64ELi4ES3_EELb1ELb0ELb1ELb1ELb0ELb0ELb0ELb1EEEvNS_16Flash_fwd_paramsE,"a",@progbits
	.sectionflags	@""
	.align	4
.nv.constant0._ZN5flash16flash_fwd_kernelI23Flash_fwd_kernel_traitsILi64ELi128ELi64ELi4ELb0ELb0EN7cutlass10bfloat16_tE19Flash_kernel_traitsILi64ELi128ELi64ELi4ES3_EELb1ELb0ELb1ELb1ELb0ELb0ELb0ELb1EEEvNS_16Flash_fwd_paramsE:
	.zero		816


//--------------------- .nv.constant0._ZN5flash16flash_fwd_kernelI23Flash_fwd_kernel_traitsILi64ELi128ELi64ELi4ELb0ELb0EN7cutlass10bfloat16_tE19Flash_kernel_traitsILi64ELi128ELi64ELi4ES3_EELb0ELb0ELb1ELb1ELb0ELb0ELb1ELb0EEEvNS_16Flash_fwd_paramsE --------------------------
	.section	.nv.constant0._ZN5flash16flash_fwd_kernelI23Flash_fwd_kernel_traitsILi64ELi128ELi64ELi4ELb0ELb0EN7cutlass10bfloat16_tE19Flash_kernel_traitsILi64ELi128ELi64ELi4ES3_EELb0ELb0ELb1ELb1ELb0ELb0ELb1ELb0EEEvNS_16Flash_fwd_paramsE,"a",@progbits
	.sectionflags	@""
	.align	4
.nv.constant0._ZN5flash16flash_fwd_kernelI23Flash_fwd_kernel_traitsILi64ELi128ELi64ELi4ELb0ELb0EN7cutlass10bfloat16_tE19Flash_kernel_traitsILi64ELi128ELi64ELi4ES3_EELb0ELb0ELb1ELb1ELb0ELb0ELb1ELb0EEEvNS_16Flash_fwd_paramsE:
	.zero		816


//--------------------- .text._ZN5flash16flash_fwd_kernelI23Flash_fwd_kernel_traitsILi64ELi128ELi128ELi4ELb0ELb0EN7cutlass10bfloat16_tE19Flash_kernel_traitsILi64ELi128ELi128ELi4ES3_EELb0ELb0ELb0ELb0ELb0ELb1ELb0ELb0EEEvNS_16Flash_fwd_paramsE --------------------------
	.section	.text._ZN5flash16flash_fwd_kernelI23Flash_fwd_kernel_traitsILi64ELi128ELi128ELi4ELb0ELb0EN7cutlass10bfloat16_tE19Flash_kernel_traitsILi64ELi128ELi128ELi4ES3_EELb0ELb0ELb0ELb0ELb0ELb1ELb0ELb0EEEvNS_16Flash_fwd_paramsE,"ax",@progbits
	.sectioninfo	@"SHI_REGISTERS=255"
	.align	128
        .global         _ZN5flash16flash_fwd_kernelI23Flash_fwd_kernel_traitsILi64ELi128ELi128ELi4ELb0ELb0EN7cutlass10bfloat16_tE19Flash_kernel_traitsILi64ELi128ELi128ELi4ES3_EELb0ELb0ELb0ELb0ELb0ELb1ELb0ELb0EEEvNS_16Flash_fwd_paramsE
        .type           _ZN5flash16flash_fwd_kernelI23Flash_fwd_kernel_traitsILi64ELi128ELi128ELi4ELb0ELb0EN7cutlass10bfloat16_tE19Flash_kernel_traitsILi64ELi128ELi128ELi4ES3_EELb0ELb0ELb0ELb0ELb0ELb1ELb0ELb0EEEvNS_16Flash_fwd_paramsE,@function
        .size           _ZN5flash16flash_fwd_kernelI23Flash_fwd_kernel_traitsILi64ELi128ELi128ELi4ELb0ELb0EN7cutlass10bfloat16_tE19Flash_kernel_traitsILi64ELi128ELi128ELi4ES3_EELb0ELb0ELb0ELb0ELb0ELb1ELb0ELb0EEEvNS_16Flash_fwd_paramsE,(.L_x_2112 - _ZN5flash16flash_fwd_kernelI23Flash_fwd_kernel_traitsILi64ELi128ELi128ELi4ELb0ELb0EN7cutlass10bfloat16_tE19Flash_kernel_traitsILi64ELi128ELi128ELi4ES3_EELb0ELb0ELb0ELb0ELb0ELb1ELb0ELb0EEEvNS_16Flash_fwd_paramsE)
        .other          _ZN5flash16flash_fwd_kernelI23Flash_fwd_kernel_traitsILi64ELi128ELi128ELi4ELb0ELb0EN7cutlass10bfloat16_tE19Flash_kernel_traitsILi64ELi128ELi128ELi4ES3_EELb0ELb0ELb0ELb0ELb0ELb1ELb0ELb0EEEvNS_16Flash_fwd_paramsE,@"STO_CUDA_ENTRY STV_DEFAULT"
_ZN5flash16flash_fwd_kernelI23Flash_fwd_kernel_traitsILi64ELi128ELi128ELi4ELb0ELb0EN7cutlass10bfloat16_tE19Flash_kernel_traitsILi64ELi128ELi128ELi4ES3_EELb0ELb0ELb0ELb0ELb0ELb1ELb0ELb0EEEvNS_16Flash_fwd_paramsE:
.text._ZN5flash16flash_fwd_kernelI23Flash_fwd_kernel_traitsILi64ELi128ELi128ELi4ELb0ELb0EN7cutlass10bfloat16_tE19Flash_kernel_traitsILi64ELi128ELi128ELi4ES3_EELb0ELb0ELb0ELb0ELb0ELb1ELb0ELb0EEEvNS_16Flash_fwd_paramsE:
[----:B------:R-:W-:Y:S02]  /*0000*/  MOV R1, c[0x0][0x28] ;  /* 0x00000a0000017a02 */ /* 0x000fe40000000f00 */
[----:B------:R-:W1:Y:S01]  /*0010*/  S2R R11, SR_CTAID.Y ;  /* 0x00000000000b7919 */ /* 0x000e620000002600 */
[----:B------:R-:W2:Y:S01]  /*0020*/  LDC.U8 R0, c[0x0][0x312] ;  /* 0x0000c480ff007b82 */ /* 0x000ea20000000000 */
[----:B------:R-:W-:Y:S01]  /*0030*/  ISETP.NE.U32.AND P2, PT, RZ, c[0x0][0x240], PT ;  /* 0x00009000ff007a0c */ /* 0x000fe20003f45070 */
[----:B------:R-:W-:Y:S01]  /*0040*/  IMAD.MOV.U32 R7, RZ, RZ, 0x4 ;  /* 0x00000004ff077424 */ /* 0x000fe200078e00ff */
[----:B------:R-:W-:Y:S01]  /*0050*/  ULDC.64 UR8, c[0x0][0x118] ;  /* 0x0000460000087ab9 */ /* 0x000fe20000000a00 */
[----:B------:R-:W-:Y:S01]  /*0060*/  IMAD.MOV.U32 R9, RZ, RZ, -0x1 ;  /* 0xffffffffff097424 */ /* 0x000fe200078e00ff */
[----:B------:R-:W-:Y:S02]  /*0070*/  ISETP.NE.AND.EX P2, PT, RZ, c[0x0][0x244], PT, P2 ;  /* 0x00009100ff007a0c */ /* 0x000fe40003f45320 */
[----:B------:R-:W-:Y:S02]  /*0080*/  ISETP.EQ.U32.AND P1, PT, RZ, c[0x0][0x248], PT ;  /* 0x00009200ff007a0c */ /* 0x000fe40003f22070 */
[----:B------:R-:W-:Y:S01]  /*0090*/  ISETP.NE.U32.AND P0, PT, RZ, c[0x0][0x250], PT ;  /* 0x00009400ff007a0c */ /* 0x000fe20003f05070 */
[----:B------:R-:W-:Y:S01]  /*00a0*/  IMAD.MOV.U32 R8, RZ, RZ, -0x1 ;  /* 0xffffffffff087424 */ /* 0x000fe200078e00ff */
[----:B------:R-:W-:-:S02]  /*00b0*/  IADD3 R1, R1, -0xc0, RZ ;  /* 0xffffff4001017810 */ /* 0x000fc40007ffe0ff */
[----:B------:R-:W-:Y:S01]  /*00c0*/  ISETP.NE.AND.EX P0, PT, RZ, c[0x0][0x254], PT, P0 ;  /* 0x00009500ff007a0c */ /* 0x000fe20003f05300 */
[----:B-1----:R-:W-:Y:S01]  /*00d0*/  IMAD.WIDE R2, R11, R7, c[0x0][0x240] ;  /* 0x000090000b027625 */ /* 0x002fe200078e0207 */
[----:B--2---:R-:W-:-:S04]  /*00e0*/  ISETP.NE.AND P3, PT, R0, RZ, PT ;  /* 0x000000ff0000720c */ /* 0x004fc80003f65270 */
[----:B------:R1:W2:Y:S01]  /*00f0*/  @P2 LDG.E R9, [R2.64] ;  /* 0x0000000802092981 */ /* 0x0002a2000c1e1900 */
[----:B------:R-:W-:Y:S01]  /*0100*/  ISETP.EQ.OR.EX P1, PT, RZ, c[0x0][0x24c], !P3, P1 ;  /* 0x00009300ff007a0c */ /* 0x000fe20005f22710 */
[----:B------:R-:W-:Y:S02]  /*0110*/  IMAD.WIDE R4, R11, R7, c[0x0][0x248] ;  /* 0x000092000b047625 */ /* 0x000fe400078e0207 */
[----:B------:R1:W3:Y:S10]  /*0120*/  @P2 LDG.E R0, [R2.64+0x4] ;  /* 0x0000040802002981 */ /* 0x0002f4000c1e1900 */
[----:B------:R4:W5:Y:S01]  /*0130*/  @!P1 LDG.E R8, [R4.64] ;  /* 0x0000000804089981 */ /* 0x000962000c1e1900 */
[----:B------:R-:W-:-:S03]  /*0140*/  IMAD.MOV.U32 R6, RZ, RZ, RZ ;  /* 0x000000ffff067224 */ /* 0x000fc600078e00ff */
[----:B------:R-:W2:Y:S04]  /*0150*/  S2R R17, SR_CTAID.X ;  /* 0x0000000000117919 */ /* 0x000ea80000002500 */
[----:B------:R-:W2:Y:S01]  /*0160*/  S2R R16, SR_CTAID.Z ;  /* 0x0000000000107919 */ /* 0x000ea20000002700 */
[----:B-1----:R-:W-:-:S03]  /*0170*/  @P0 IMAD.WIDE R2, R11, R7, c[0x0][0x250] ;  /* 0x000094000b020625 */ /* 0x002fc600078e0207 */
[----:B------:R-:W1:Y:S04]  /*0180*/  S2R R138, SR_TID.X ;  /* 0x00000000008a7919 */ /* 0x000e680000002100 */
[----:B------:R4:W5:Y:S01]  /*0190*/  @P0 LDG.E R6, [R2.64] ;  /* 0x0000000802060981 */ /* 0x000962000c1e1900 */
[----:B------:R-:W-:-:S04]  /*01a0*/  ISETP.NE.U32.AND P0, PT, RZ, c[0x0][0x248], PT ;  /* 0x00009200ff007a0c */ /* 0x000fc80003f05070 */
[----:B------:R-:W-:Y:S01]  /*01b0*/  ISETP.NE.AND.EX P0, PT, RZ, c[0x0][0x24c], PT, P0 ;  /* 0x00009300ff007a0c */ /* 0x000fe20003f05300 */
[----:B--2---:R4:W-:Y:S01]  /*01c0*/  STL [R1+0x4c], R9 ;  /* 0x00004c0901007387 */ /* 0x0049e20000100800 */
[----:B---3--:R-:W-:Y:S02]  /*01d0*/  @P2 IMAD.IADD R14, R0, 0x1, -R9 ;  /* 0x00000001000e2824 */ /* 0x008fe400078e0a09 */
[----:B------:R-:W-:-:S09]  /*01e0*/  @!P2 IMAD.MOV.U32 R14, RZ, RZ, c[0x0][0x214] ;  /* 0x00008500ff0ea624 */ /* 0x000fd200078e00ff */
[----:B------:R-:W-:Y:S05]  /*01f0*/  @!P0 BRA `(.L_x_0) ;  /* 0x0000004000008947 */ /* 0x000fea0003800000 */
[----:B-1----:R-:W2:Y:S02]  /*0200*/  @P3 LDG.E R0, [R4.64+0x4] ;  /* 0x0000040804003981 */ /* 0x002ea4000c1e1900 */
[----:B--2--5:R-:W-:-:S06]  /*0210*/  @P3 IADD3 R0, R0, -R8, RZ ;  /* 0x8000000800003210 */ /* 0x024fcc0007ffe0ff */
[----:B------:R1:W5:Y:S01]  /*0220*/  @!P3 LDG.E R0, [R4.64] ;  /* 0x000000080400b981 */ /* 0x000362000c1e1900 */
[----:B------:R-:W-:Y:S05]  /*0230*/  BRA `(.L_x_1) ;  /* 0x0000001000007947 */ /* 0x000fea0003800000 */
.L_x_0:
[----:B-1----:R-:W-:Y:S02]  /*0240*/  MOV R0, c[0x0][0x218] ;  /* 0x0000860000007a02 */ /* 0x002fe40000000f00 */
.L_x_1:
[----:B------:R-:W-:-:S04]  /*0250*/  ISETP.NE.U32.AND P2, PT, RZ, c[0x0][0x258], PT ;  /* 0x00009600ff007a0c */ /* 0x000fc80003f45070 */
[----:B------:R-:W-:-:S13]  /*0260*/  ISETP.NE.AND.EX P2, PT, RZ, c[0x0][0x25c], PT, P2 ;  /* 0x00009700ff007a0c */ /* 0x000fda0003f45320 */
[----:B----4-:R-:W-:-:S06]  /*0270*/  @P2 IMAD.WIDE R2, R11, R7, c[0x0][0x258] ;  /* 0x000096000b022625 */ /* 0x010fcc00078e0207 */
[----:B------:R-:W2:Y:S01]  /*0280*/  @P2 LDG.E R3, [R2.64] ;  /* 0x0000000802032981 */ /* 0x000ea2000c1e1900 */
[----:B------:R-:W-:Y:S01]  /*0290*/  IMAD.SHL.U32 R12, R17, 0x80, RZ ;  /* 0x00000080110c7824 */ /* 0x000fe200078e00ff */
[----:B------:R-:W-:-:S04]  /*02a0*/  @!P2 ISETP.NE.U32.AND P1, PT, RZ, c[0x0][0x268], PT ;  /* 0x00009a00ff00aa0c */ /* 0x000fc80003f25070 */
[----:B------:R-:W-:Y:S02]  /*02b0*/  ISETP.GT.AND P0, PT, R14, R12, PT ;  /* 0x0000000c0e00720c */ /* 0x000fe40003f04270 */
[----:B------:R-:W-:-:S04]  /*02c0*/  @!P2 ISETP.NE.AND.EX P1, PT, RZ, c[0x0][0x26c], PT, P1 ;  /* 0x00009b00ff00aa0c */ /* 0x000fc80003f25310 */
[----:B------:R-:W-:Y:S01]  /*02d0*/  @!P2 SEL R2, RZ, c[0x0][0x21c], !P1 ;  /* 0x00008700ff02aa07 */ /* 0x000fe20004800000 */
[----:B--2--5:R-:W-:-:S03]  /*02e0*/  @P2 IMAD.IADD R28, R3, 0x1, -R6 ;  /* 0x00000001031c2824 */ /* 0x024fc600078e0a06 */
[----:B------:R-:W-:-:S03]  /*02f0*/  @!P2 IADD3 R28, R2, R0, -R6 ;  /* 0x00000000021ca210 */ /* 0x000fc60007ffe806 */
[----:B------:R-:W-:Y:S05]  /*0300*/  @!P0 EXIT ;  /* 0x000000000000894d */ /* 0x000fea0003800000 */
[C---:B------:R-:W-:Y:S02]  /*0310*/  IADD3 R0, R28.reuse, 0x7f, RZ ;  /* 0x0000007f1c007810 */ /* 0x040fe40007ffe0ff */
[----:B------:R-:W-:Y:S02]  /*0320*/  ISETP.GE.AND P0, PT, R28, 0x1, PT ;  /* 0x000000011c00780c */ /* 0x000fe40003f06270 */
[----:B------:R-:W-:-:S04]  /*0330*/  SHF.R.S32.HI R2, RZ, 0x1f, R0 ;  /* 0x0000001fff027819 */ /* 0x000fc80000011400 */
[----:B------:R-:W-:-:S05]  /*0340*/  LEA.HI R41, R2, R0, RZ, 0x7 ;  /* 0x0000000002297211 */ /* 0x000fca00078f38ff */
[----:B------:R2:W-:Y:S02]  /*0350*/  STL [R1+0x8], R41 ;  /* 0x0000082901007387 */ /* 0x0005e40000100800 */
[----:B------:R-:W-:Y:S05]  /*0360*/  @!P0 BRA `(.L_x_2) ;  /* 0x0000e87000008947 */ /* 0x000fea0003800000 */
[----:B------:R-:W-:Y:S02]  /*0370*/  ISETP.NE.AND P1, PT, R9, -0x1, PT ;  /* 0xffffffff0900780c */ /* 0x000fe40003f25270 */
[----:B------:R-:W-:-:S11]  /*0380*/  ISETP.NE.AND P0, PT, R8, -0x1, PT ;  /* 0xffffffff0800780c */ /* 0x000fd60003f05270 */
[----:B-1----:R-:W-:Y:S01]  /*0390*/  @!P1 SHF.R.S32.HI R4, RZ, 0x1f, R11 ;  /* 0x0000001fff049819 */ /* 0x002fe2000001140b */
[----:B------:R-:W-:Y:S01]  /*03a0*/  @P1 IMAD.WIDE.U32 R2, R9, c[0x0][0x190], RZ ;  /* 0x0000640009021a25 */ /* 0x000fe200078e00ff */
[----:B------:R-:W-:-:S03]  /*03b0*/  @P0 IADD3 R0, R6, R8, RZ ;  /* 0x0000000806000210 */ /* 0x000fc60007ffe0ff */
[----:B------:R-:W-:Y:S02]  /*03c0*/  @!P1 IMAD R7, R4, c[0x0][0x178], RZ ;  /* 0x00005e0004079a24 */ /* 0x000fe400078e02ff */
[----:B------:R-:W-:Y:S01]  /*03d0*/  @P1 IMAD R10, R9, c[0x0][0x194], R3 ;  /* 0x00006500090a1a24 */ /* 0x000fe200078e0203 */
[----:B------:R-:W-:Y:S01]  /*03e0*/  @P1 MOV R9, R2 ;  /* 0x0000000200091202 */ /* 0x000fe20000000f00 */
[----:B------:R-:W-:-:S04]  /*03f0*/  @P0 IMAD.WIDE.U32 R2, R0, c[0x0][0x198], RZ ;  /* 0x0000660000020a25 */ /* 0x000fc800078e00ff */
[----:B------:R-:W-:Y:S01]  /*0400*/  @!P1 IMAD.WIDE.U32 R4, R11, c[0x0][0x178], RZ ;  /* 0x00005e000b049a25 */ /* 0x000fe200078e00ff */
[----:B------:R-:W-:-:S03]  /*0410*/  @P0 MOV R25, R2 ;  /* 0x0000000200190202 */ /* 0x000fc60000000f00 */
[----:B------:R-:W-:Y:S01]  /*0420*/  @!P1 IMAD R7, R11, c[0x0][0x17c], R7 ;  /* 0x00005f000b079a24 */ /* 0x000fe200078e0207 */
[----:B------:R-:W-:Y:S01]  /*0430*/  @!P1 MOV R9, R4 ;  /* 0x0000000400099202 */ /* 0x000fe20000000f00 */
[----:B------:R-:W-:-:S03]  /*0440*/  @P0 IMAD R29, R0, c[0x0][0x19c], R3 ;  /* 0x00006700001d0a24 */ /* 0x000fc600078e0203 */
[----:B------:R-:W-:Y:S01]  /*0450*/  @!P1 IADD3 R10, R5, R7, RZ ;  /* 0x00000007050a9210 */ /* 0x000fe20007ffe0ff */
[----:B------:R-:W-:Y:S05]  /*0460*/  @P0 BRA `(.L_x_3) ;  /* 0x000000b000000947 */ /* 0x000fea0003800000 */
[----:B------:R-:W-:Y:S01]  /*0470*/  SHF.R.S32.HI R0, RZ, 0x1f, R6 ;  /* 0x0000001fff007819 */ /* 0x000fe20000011406 */
[----:B------:R-:W-:Y:S01]  /*0480*/  IMAD.WIDE.U32 R2, R6, c[0x0][0x198], RZ ;  /* 0x0000660006027a25 */ /* 0x000fe200078e00ff */
[----:B------:R-:W-:-:S03]  /*0490*/  SHF.R.S32.HI R4, RZ, 0x1f, R11 ;  /* 0x0000001fff047819 */ /* 0x000fc6000001140b */
[----:B------:R-:W-:Y:S02]  /*04a0*/  IMAD R0, R0, c[0x0][0x198], RZ ;  /* 0x0000660000007a24 */ /* 0x000fe400078e02ff */
[----:B------:R-:W-:Y:S02]  /*04b0*/  IMAD R4, R4, c[0x0][0x180], RZ ;  /* 0x0000600004047a24 */ /* 0x000fe400078e02ff */
[----:B------:R-:W-:-:S05]  /*04c0*/  IMAD R0, R6, c[0x0][0x19c], R0 ;  /* 0x0000670006007a24 */ /* 0x000fca00078e0200 */
[----:B------:R-:W-:Y:S01]  /*04d0*/  IADD3 R3, R3, R0, RZ ;  /* 0x0000000003037210 */ /* 0x000fe20007ffe0ff */
[----:B------:R-:W-:-:S04]  /*04e0*/  IMAD R0, R11, c[0x0][0x184], R4 ;  /* 0x000061000b007a24 */ /* 0x000fc800078e0204 */
[----:B------:R-:W-:-:S05]  /*04f0*/  IMAD.WIDE.U32 R2, R11, c[0x0][0x180], R2 ;  /* 0x000060000b027a25 */ /* 0x000fca00078e0002 */
[----:B------:R-:W-:Y:S02]  /*0500*/  IADD3 R29, R3, R0, RZ ;  /* 0x00000000031d7210 */ /* 0x000fe40007ffe0ff */
[----:B------:R-:W-:Y:S02]  /*0510*/  MOV R25, R2 ;  /* 0x0000000200197202 */ /* 0x000fe40000000f00 */
.L_x_3:
[----:B------:R-:W-:Y:S02]  /*0520*/  IABS R4, c[0x0][0x1c8] ;  /* 0x0000720000047a13 */ /* 0x000fe40000000000 */
[----:B------:R-:W-:Y:S02]  /*0530*/  IABS R5, R16 ;  /* 0x0000001000057213 */ /* 0x000fe40000000000 */
[----:B------:R-:W1:Y:S08]  /*0540*/  I2F.RP R2, R4 ;  /* 0x0000000400027306 */ /* 0x000e700000209400 */
[----:B-1----:R-:W1:Y:S02]  /*0550*/  MUFU.RCP R2, R2 ;  /* 0x0000000200027308 */ /* 0x002e640000001000 */
[----:B-1----:R-:W-:-:S06]  /*0560*/  IADD3 R2, R2, 0xffffffe, RZ ;  /* 0x0ffffffe02027810 */ /* 0x002fcc0007ffe0ff */
[----:B------:R-:W1:Y:S02]  /*0570*/  F2I.FTZ.U32.TRUNC.NTZ R3, R2 ;  /* 0x0000000200037305 */ /* 0x000e64000021f000 */
[----:B-1----:R-:W-:Y:S02]  /*0580*/  IMAD.MOV R0, RZ, RZ, -R3 ;  /* 0x000000ffff007224 */ /* 0x002fe400078e0a03 */
[----:B------:R-:W-:Y:S02]  /*0590*/  IMAD.MOV.U32 R2, RZ, RZ, RZ ;  /* 0x000000ffff027224 */ /* 0x000fe400078e00ff */
[----:B------:R-:W-:-:S04]  /*05a0*/  IMAD R0, R0, R4, RZ ;  /* 0x0000000400007224 */ /* 0x000fc800078e02ff */
[----:B------:R-:W-:-:S04]  /*05b0*/  IMAD.HI.U32 R0, R3, R0, R2 ;  /* 0x0000000003007227 */ /* 0x000fc800078e0002 */
[----:B------:R-:W-:Y:S01]  /*05c0*/  IMAD.MOV.U32 R3, RZ, RZ, R5 ;  /* 0x000000ffff037224 */ /* 0x000fe200078e0005 */
[----:B------:R-:W-:-:S03]  /*05d0*/  SHF.R.S32.HI R5, RZ, 0x1f, R16 ;  /* 0x0000001fff057819 */ /* 0x000fc60000011410 */
[----:B------:R-:W-:-:S05]  /*05e0*/  IMAD.HI.U32 R0, R0, R3, RZ ;  /* 0x0000000300007227 */ /* 0x000fca00078e00ff */
[----:B------:R-:W-:-:S05]  /*05f0*/  IADD3 R2, -R0, RZ, RZ ;  /* 0x000000ff00027210 */ /* 0x000fca0007ffe1ff */
[----:B------:R-:W-:-:S05]  /*0600*/  IMAD R2, R4, R2, R3 ;  /* 0x0000000204027224 */ /* 0x000fca00078e0203 */
[----:B------:R-:W-:-:S13]  /*0610*/  ISETP.GT.U32.AND P2, PT, R4, R2, PT ;  /* 0x000000020400720c */ /* 0x000fda0003f44070 */
[----:B------:R-:W-:Y:S01]  /*0620*/  @!P2 IMAD.IADD R2, R2, 0x1, -R4 ;  /* 0x000000010202a824 */ /* 0x000fe200078e0a04 */
[----:B------:R-:W-:Y:S02]  /*0630*/  @!P2 IADD3 R0, R0, 0x1, RZ ;  /* 0x000000010000a810 */ /* 0x000fe40007ffe0ff */
[----:B------:R-:W-:Y:S02]  /*0640*/  ISETP.NE.AND P2, PT, RZ, c[0x0][0x1c8], PT ;  /* 0x00007200ff007a0c */ /* 0x000fe40003f45270 */
[----:B------:R-:W-:Y:S01]  /*0650*/  ISETP.GE.U32.AND P3, PT, R2, R4, PT ;  /* 0x000000040200720c */ /* 0x000fe20003f66070 */
[----:B------:R-:W-:Y:S01]  /*0660*/  @P0 IMAD.IADD R4, R6, 0x1, R8 ;  /* 0x0000000106040824 */ /* 0x000fe200078e0208 */
[----:B------:R-:W-:-:S04]  /*0670*/  LOP3.LUT R2, R16, c[0x0][0x1c8], RZ, 0x3c, !PT ;  /* 0x0000720010027a12 */ /* 0x000fc800078e3cff */
[----:B------:R-:W-:Y:S01]  /*0680*/  ISETP.GE.AND P1, PT, R2, RZ, PT ;  /* 0x000000ff0200720c */ /* 0x000fe20003f26270 */
[----:B------:R-:W-:-:S04]  /*0690*/  @P0 IMAD.WIDE.U32 R2, R4, c[0x0][0x1a0], RZ ;  /* 0x0000680004020a25 */ /* 0x000fc800078e00ff */
[----:B------:R-:W-:Y:S01]  /*06a0*/  @P0 IMAD R27, R4, c[0x0][0x1a4], R3 ;  /* 0x00006900041b0a24 */ /* 0x000fe200078e0203 */
[----:B------:R-:W-:Y:S02]  /*06b0*/  @P0 MOV R26, R2 ;  /* 0x00000002001a0202 */ /* 0x000fe40000000f00 */
[----:B------:R-:W-:-:S04]  /*06c0*/  @P3 IADD3 R0, R0, 0x1, RZ ;  /* 0x0000000100003810 */ /* 0x000fc80007ffe0ff */
[----:B------:R-:W-:-:S05]  /*06d0*/  MOV R24, R0 ;  /* 0x0000000000187202 */ /* 0x000fca0000000f00 */
[----:B------:R-:W-:Y:S01]  /*06e0*/  @!P1 IMAD.MOV R24, RZ, RZ, -R24 ;  /* 0x000000ffff189224 */ /* 0x000fe200078e0a18 */
[----:B------:R-:W-:Y:S01]  /*06f0*/  @!P2 LOP3.LUT R24, RZ, c[0x0][0x1c8], RZ, 0x33, !PT ;  /* 0x00007200ff18aa12 */ /* 0x000fe200078e33ff */
        /* <DEDUP_REMOVED lines=12> */
.L_x_4:
[----:B------:R-:W-:Y:S01]  /*07c0*/  SHF.R.S32.HI R32, RZ, 0x1f, R138 ;  /* 0x0000001fff207819 */ /* 0x000fe2000001148a */
[----:B------:R-:W-:Y:S01]  /*07d0*/  IMAD.IADD R39, R14, 0x1, -R12 ;  /* 0x000000010e277824 */ /* 0x000fe200078e0a0c */
[----:B------:R-:W-:Y:S01]  /*07e0*/  LEA.HI.SX32 R137, R41, 0xffffffff, 0x19 ;  /* 0xffffffff29897811 */ /* 0x000fe200078fcaff */
[----:B------:R-:W-:Y:S01]  /*07f0*/  IMAD R5, R5, c[0x0][0x1a8], RZ ;  /* 0x00006a0005057a24 */ /* 0x000fe200078e02ff */
[CC--:B------:R-:W-:Y:S02]  /*0800*/  LEA.HI R0, R32.reuse, R138.reuse, RZ, 0x3 ;  /* 0x0000008a20007211 */ /* 0x0c0fe400078f18ff */
[----:B------:R-:W-:Y:S01]  /*0810*/  LEA.HI R8, R32, R138, RZ, 0x6 ;  /* 0x0000008a20087211 */ /* 0x000fe200078f30ff */
[----:B------:R1:W-:Y:S01]  /*0820*/  STL [R1+0x28], R39 ;  /* 0x0000282701007387 */ /* 0x0003e20000100800 */
[----:B------:R-:W-:-:S02]  /*0830*/  SHF.R.S32.HI R6, RZ, 0x3, R0 ;  /* 0x00000003ff067819 */ /* 0x000fc40000011400 */
[----:B------:R-:W-:Y:S01]  /*0840*/  LOP3.LUT R0, R0, 0xfffffff8, RZ, 0xc0, !PT ;  /* 0xfffffff800007812 */ /* 0x000fe200078ec0ff */
[----:B------:R-:W-:Y:S01]  /*0850*/  IMAD.SHL.U32 R8, R8, 0x8, RZ ;  /* 0x0000000808087824 */ /* 0x000fe200078e00ff */
[C---:B------:R-:W-:Y:S02]  /*0860*/  IADD3 R30, R6.reuse, 0x10, RZ ;  /* 0x00000010061e7810 */ /* 0x040fe40007ffe0ff */
[----:B------:R-:W-:Y:S01]  /*0870*/  IADD3 R37, R6, 0x20, RZ ;  /* 0x0000002006257810 */ /* 0x000fe20007ffe0ff */
[----:B------:R-:W-:Y:S01]  /*0880*/  IMAD.IADD R31, R138, 0x1, -R0 ;  /* 0x000000018a1f7824 */ /* 0x000fe200078e0a00 */
[-C--:B------:R-:W-:Y:S01]  /*0890*/  ISETP.GE.AND P1, PT, R30, R39.reuse, PT ;  /* 0x000000271e00720c */ /* 0x080fe20003f26270 */
[----:B------:R-:W-:Y:S01]  /*08a0*/  IMAD.SHL.U32 R0, R6, 0x40, RZ ;  /* 0x0000004006007824 */ /* 0x000fe200078e00ff */
[----:B------:R-:W-:Y:S01]  /*08b0*/  SHF.R.S32.HI R7, RZ, 0x1f, R6 ;  /* 0x0000001fff077819 */ /* 0x000fe20000011406 */
[----:B------:R-:W-:Y:S01]  /*08c0*/  IMAD.SHL.U32 R44, R31, 0x8, RZ ;  /* 0x000000081f2c7824 */ /* 0x000fe200078e00ff */
[----:B------:R-:W-:-:S02]  /*08d0*/  ISETP.GE.AND P0, PT, R37, R39, PT ;  /* 0x000000272500720c */ /* 0x000fc40003f06270 */
[----:B------:R-:W-:Y:S01]  /*08e0*/  LOP3.LUT R0, R0, 0x1c0, RZ, 0xc0, !PT ;  /* 0x000001c000007812 */ /* 0x000fe200078ec0ff */
[----:B------:R-:W-:Y:S01]  /*08f0*/  IMAD.WIDE R42, R17, 0x80, R6 ;  /* 0x00000080112a7825 */ /* 0x000fe200078e0206 */
[----:B------:R-:W-:Y:S02]  /*0900*/  IADD3 R2, P3, R44, R9, RZ ;  /* 0x000000092c027210 */ /* 0x000fe40007f7e0ff */
[--C-:B------:R-:W-:Y:S02]  /*0910*/  SHF.R.S32.HI R45, RZ, 0x1f, R44.reuse ;  /* 0x0000001fff2d7819 */ /* 0x100fe4000001142c */
[-C--:B------:R-:W-:Y:S01]  /*0920*/  ISETP.GE.AND P2, PT, R6, R39.reuse, PT ;  /* 0x000000270600720c */ /* 0x080fe20003f46270 */
[----:B------:R3:W-:Y:S01]  /*0930*/  STL.64 [R1+0x20], R42 ;  /* 0x0000202a01007387 */ /* 0x0007e20000100a00 */
[----:B------:R-:W-:Y:S01]  /*0940*/  LOP3.LUT R4, R0, 0x38, R44, 0xf8, !PT ;  /* 0x0000003800047812 */ /* 0x000fe200078ef82c */
[----:B------:R-:W-:Y:S01]  /*0950*/  IMAD.X R3, R45, 0x1, R10, P3 ;  /* 0x000000012d037824 */ /* 0x000fe200018e060a */
[----:B------:R-:W-:Y:S01]  /*0960*/  SHF.R.U32.HI R0, RZ, 0x3, R0 ;  /* 0x00000003ff007819 */ /* 0x000fe20000011600 */
[----:B------:R-:W-:Y:S01]  /*0970*/  STL [R1+0x6c], R37 ;  /* 0x00006c2501007387 */ /* 0x000fe20000100800 */
[----:B------:R-:W-:Y:S01]  /*0980*/  @!P1 IADD3 R9, P3, R42, 0x10, RZ ;  /* 0x000000102a099810 */ /* 0x000fe20007f7e0ff */
[----:B------:R-:W-:Y:S01]  /*0990*/  IMAD.WIDE.U32 R2, R16, c[0x0][0x1a8], R2 ;  /* 0x00006a0010027a25 */ /* 0x000fe200078e0002 */
[----:B------:R-:W-:Y:S01]  /*09a0*/  LOP3.LUT R10, R4, R0, RZ, 0x3c, !PT ;  /* 0x00000000040a7212 */ /* 0x000fe200078e3cff */
[----:B------:R-:W-:Y:S01]  /*09b0*/  STL.64 [R1+0x50], R44 ;  /* 0x0000502c01007387 */ /* 0x000fe20000100a00 */
[----:B------:R-:W-:Y:S01]  /*09c0*/  IADD3 R38, R6, 0x30, RZ ;  /* 0x0000003006267810 */ /* 0x000fe20007ffe0ff */
[----:B------:R-:W-:Y:S01]  /*09d0*/  IMAD R4, R16, c[0x0][0x1ac], R5 ;  /* 0x00006b0010047a24 */ /* 0x000fe200078e0205 */
[----:B------:R-:W-:Y:S01]  /*09e0*/  LOP3.LUT R234, R10, 0xfffffe00, R8, 0xf8, !PT ;  /* 0xfffffe000aea7812 */ /* 0x000fe200078ef808 */
[--C-:B------:R-:W-:Y:S01]  /*09f0*/  @!P1 IMAD.X R5, RZ, RZ, R43.reuse, P3 ;  /* 0x000000ffff059224 */ /* 0x100fe200018e062b */
[----:B------:R-:W-:Y:S01]  /*0a00*/  @!P0 IADD3 R13, P3, R42, 0x20, RZ ;  /* 0x000000202a0d8810 */ /* 0x000fe20007f7e0ff */
[----:B------:R-:W-:Y:S01]  /*0a10*/  @!P2 IMAD R0, R43, c[0x0][0x190], RZ ;  /* 0x000064002b00aa24 */ /* 0x000fe200078e02ff */
[C---:B------:R-:W-:Y:S01]  /*0a20*/  IADD3 R36, R6.reuse, 0x40, RZ ;  /* 0x0000004006247810 */ /* 0x040fe20007ffe0ff */
[----:B------:R-:W-:Y:S01]  /*0a30*/  IMAD.IADD R3, R3, 0x1, R4 ;  /* 0x0000000103037824 */ /* 0x000fe200078e0204 */
[----:B------:R-:W-:Y:S01]  /*0a40*/  IADD3 R35, R6, 0x50, RZ ;  /* 0x0000005006237810 */ /* 0x000fe20007ffe0ff */
[----:B------:R-:W-:Y:S01]  /*0a50*/  @!P0 IMAD.X R4, RZ, RZ, R43, P3 ;  /* 0x000000ffff048224 */ /* 0x000fe200018e062b */
[----:B------:R-:W-:Y:S01]  /*0a60*/  ISETP.GE.AND P5, PT, R36, R39, PT ;  /* 0x000000272400720c */ /* 0x000fe20003fa6270 */
[----:B------:R-:W-:Y:S01]  /*0a70*/  @!P2 IMAD R0, R42, c[0x0][0x194], R0 ;  /* 0x000065002a00aa24 */ /* 0x000fe200078e0200 */
[----:B------:R-:W-:Y:S01]  /*0a80*/  IADD3 R34, R6, 0x60, RZ ;  /* 0x0000006006227810 */ /* 0x000fe20007ffe0ff */
[----:B------:R-:W-:Y:S01]  /*0a90*/  @!P2 IMAD.WIDE.U32 R10, R42, c[0x0][0x190], R2 ;  /* 0x000064002a0aaa25 */ /* 0x000fe200078e0002 */
[----:B------:R-:W-:Y:S01]  /*0aa0*/  IADD3 R33, R6, 0x70, RZ ;  /* 0x0000007006217810 */ /* 0x000fe20007ffe0ff */
[----:B------:R-:W-:Y:S02]  /*0ab0*/  STL [R1+0x5c], R38 ;  /* 0x00005c2601007387 */ /* 0x000fe40000100800 */
[----:B------:R-:W-:Y:S01]  /*0ac0*/  @!P1 IMAD R5, R5, c[0x0][0x190], RZ ;  /* 0x0000640005059a24 */ /* 0x000fe200078e02ff */
[----:B------:R-:W-:Y:S01]  /*0ad0*/  @!P2 LEA R12, P3, R10, c[0x0][0x160], 0x1 ;  /* 0x000058000a0caa11 */ /* 0x000fe200078608ff */
[----:B------:R-:W-:Y:S01]  /*0ae0*/  @!P0 IMAD R4, R4, c[0x0][0x190], RZ ;  /* 0x0000640004048a24 */ /* 0x000fe200078e02ff */
[----:B------:R-:W-:Y:S01]  /*0af0*/  STL [R1+0x68], R36 ;  /* 0x0000682401007387 */ /* 0x000fe20000100800 */
[----:B------:R-:W-:-:S02]  /*0b00*/  @!P2 IMAD.IADD R0, R11, 0x1, R0 ;  /* 0x000000010b00a824 */ /* 0x000fc400078e0200 */
[----:B------:R-:W-:Y:S01]  /*0b10*/  @!P1 IMAD R14, R9, c[0x0][0x194], R5 ;  /* 0x00006500090e9a24 */ /* 0x000fe200078e0205 */
[----:B------:R-:W-:Y:S01]  /*0b20*/  STL [R1+0x60], R35 ;  /* 0x0000602301007387 */ /* 0x000fe20000100800 */
[C---:B------:R-:W-:Y:S02]  /*0b30*/  @!P0 IMAD R11, R13.reuse, c[0x0][0x194], R4 ;  /* 0x000065000d0b8a24 */ /* 0x040fe400078e0204 */
[----:B------:R-:W-:Y:S01]  /*0b40*/  @!P0 IMAD.WIDE.U32 R4, R13, c[0x0][0x190], R2 ;  /* 0x000064000d048a25 */ /* 0x000fe200078e0002 */
[----:B------:R-:W-:Y:S01]  /*0b50*/  @!P2 LEA.HI.X R13, R10, c[0x0][0x164], R0, 0x1, P3 ;  /* 0x000059000a0daa11 */ /* 0x000fe200018f0c00 */
[----:B------:R-:W-:Y:S01]  /*0b60*/  STL [R1+0x64], R34 ;  /* 0x0000642201007387 */ /* 0x000fe20000100800 */
[-C--:B------:R-:W-:Y:S01]  /*0b70*/  ISETP.GE.AND P3, PT, R38, R39.reuse, PT ;  /* 0x000000272600720c */ /* 0x080fe20003f66270 */
[----:B------:R-:W-:Y:S01]  /*0b80*/  IMAD.SHL.U32 R234, R234, 0x2, RZ ;  /* 0x00000002eaea7824 */ /* 0x000fe200078e00ff */
[----:B------:R-:W-:Y:S01]  /*0b90*/  @!P0 LEA R22, P4, R4, c[0x0][0x160], 0x1 ;  /* 0x0000580004168a11 */ /* 0x000fe200078808ff */
[----:B------:R-:W-:Y:S01]  /*0ba0*/  @!P1 IMAD.WIDE.U32 R8, R9, c[0x0][0x190], R2 ;  /* 0x0000640009089a25 */ /* 0x000fe200078e0002 */
[----:B------:R-:W-:Y:S03]  /*0bb0*/  STL [R1+0x58], R33 ;  /* 0x0000582101007387 */ /* 0x000fe60000100800 */
[----:B------:R-:W-:Y:S01]  /*0bc0*/  @!P1 IMAD.IADD R0, R9, 0x1, R14 ;  /* 0x0000000109009824 */ /* 0x000fe200078e020e */
[----:B------:R-:W-:Y:S01]  /*0bd0*/  @!PT LDS RZ, [RZ] ;  /* 0x00000000fffff984 */ /* 0x000fe20000000800 */
[----:B------:R-:W-:Y:S01]  /*0be0*/  @!PT LDS RZ, [RZ] ;  /* 0x00000000fffff984 */ /* 0x000fe20000000800 */
[----:B------:R-:W-:Y:S01]  /*0bf0*/  @!PT LDS RZ, [RZ] ;  /* 0x00000000fffff984 */ /* 0x000fe20000000800 */
[----:B------:R4:W-:Y:S01]  /*0c00*/  @!P2 LDGSTS.E.BYPASS.LTC128B.128 [R234], [R12.64] ;  /* 0x000000000ceaafae */ /* 0x0009e2000b901d48 */
[----:B------:R-:W-:Y:S01]  /*0c10*/  ISETP.GE.AND P2, PT, R35, R39, PT ;  /* 0x000000272300720c */ /* 0x000fe20003f46270 */
[----:B------:R-:W-:-:S05]  /*0c20*/  @!P0 IMAD.IADD R9, R5, 0x1, R11 ;  /* 0x0000000105098824 */ /* 0x000fca00078e020b */
[----:B------:R-:W-:Y:S02]  /*0c30*/  @!P0 LEA.HI.X R23, R4, c[0x0][0x164], R9, 0x1, P4 ;  /* 0x0000590004178a11 */ /* 0x000fe400020f0c09 */
[----:B------:R-:W-:Y:S02]  /*0c40*/  ISETP.GE.AND P4, PT, R34, R39, PT ;  /* 0x000000272200720c */ /* 0x000fe40003f86270 */
[----:B----4-:R-:W-:-:S04]  /*0c50*/  @!P1 LEA R12, P6, R8, c[0x0][0x160], 0x1 ;  /* 0x00005800080c9a11 */ /* 0x010fc800078c08ff */
[----:B------:R-:W-:Y:S02]  /*0c60*/  @!P1 LEA.HI.X R13, R8, c[0x0][0x164], R0, 0x1, P6 ;  /* 0x00005900080d9a11 */ /* 0x000fe400030f0c00 */
[----:B------:R-:W-:-:S03]  /*0c70*/  @!P3 IADD3 R5, P6, R42, 0x30, RZ ;  /* 0x000000302a05b810 */ /* 0x000fc60007fde0ff */
[----:B------:R4:W-:Y:S01]  /*0c80*/  @!P1 LDGSTS.E.BYPASS.LTC128B.128 [R234+0x800], [R12.64] ;  /* 0x008000000cea9fae */ /* 0x0009e2000b901d48 */
[----:B------:R-:W-:Y:S01]  /*0c90*/  ISETP.GE.AND P1, PT, R33, R39, PT ;  /* 0x000000272100720c */ /* 0x000fe20003f26270 */
[--C-:B------:R-:W-:Y:S01]  /*0ca0*/  @!P3 IMAD.X R0, RZ, RZ, R43.reuse, P6 ;  /* 0x000000ffff00b224 */ /* 0x100fe200030e062b */
[----:B------:R-:W-:Y:S01]  /*0cb0*/  @!P5 IADD3 R10, P6, R42, 0x40, RZ ;  /* 0x000000402a0ad810 */ /* 0x000fe20007fde0ff */
[----:B-1----:R-:W-:Y:S01]  /*0cc0*/  IMAD.MOV.U32 R39, RZ, RZ, c[0x0][0x198] ;  /* 0x00006600ff277624 */ /* 0x002fe200078e00ff */
[----:B------:R1:W-:Y:S01]  /*0cd0*/  @!P0 LDGSTS.E.BYPASS.LTC128B.128 [R234+0x1000], [R22.64] ;  /* 0x0100000016ea8fae */ /* 0x0003e2000b901d48 */
[----:B------:R-:W-:Y:S02]  /*0ce0*/  @!P3 IMAD R0, R0, c[0x0][0x190], RZ ;  /* 0x000064000000ba24 */ /* 0x000fe400078e02ff */
[----:B------:R-:W-:Y:S01]  /*0cf0*/  @!P5 IMAD.X R4, RZ, RZ, R43, P6 ;  /* 0x000000ffff04d224 */ /* 0x000fe200030e062b */
[----:B------:R-:W-:Y:S01]  /*0d00*/  @!P2 IADD3 R8, P6, R42, 0x50, RZ ;  /* 0x000000502a08a810 */ /* 0x000fe20007fde0ff */
[----:B------:R-:W-:-:S02]  /*0d10*/  @!P3 IMAD R15, R5, c[0x0][0x194], R0 ;  /* 0x00006500050fba24 */ /* 0x000fc400078e0200 */
[----:B------:R-:W-:Y:S02]  /*0d20*/  @!P5 IMAD R11, R4, c[0x0][0x190], RZ ;  /* 0x00006400040bda24 */ /* 0x000fe400078e02ff */
[----:B------:R-:W-:Y:S01]  /*0d30*/  @!P2 IMAD.X R9, RZ, RZ, R43, P6 ;  /* 0x000000ffff09a224 */ /* 0x000fe200030e062b */
[----:B------:R-:W-:Y:S01]  /*0d40*/  @!P4 IADD3 R14, P6, R42, 0x60, RZ ;  /* 0x000000602a0ec810 */ /* 0x000fe20007fde0ff */
[----:B------:R-:W-:-:S04]  /*0d50*/  @!P3 IMAD.WIDE.U32 R4, R5, c[0x0][0x190], R2 ;  /* 0x000064000504ba25 */ /* 0x000fc800078e0002 */
[----:B------:R-:W-:Y:S01]  /*0d60*/  @!P4 IMAD.X R0, RZ, RZ, R43, P6 ;  /* 0x000000ffff00c224 */ /* 0x000fe200030e062b */
[----:B------:R-:W-:Y:S01]  /*0d70*/  @!P3 LEA R18, P6, R4, c[0x0][0x160], 0x1 ;  /* 0x000058000412ba11 */ /* 0x000fe200078c08ff */
[----:B------:R-:W-:Y:S02]  /*0d80*/  @!P5 IMAD R17, R10, c[0x0][0x194], R11 ;  /* 0x000065000a11da24 */ /* 0x000fe400078e020b */
[----:B------:R-:W-:Y:S02]  /*0d90*/  @!P4 IMAD R20, R0, c[0x0][0x190], RZ ;  /* 0x000064000014ca24 */ /* 0x000fe400078e02ff */
[----:B------:R-:W-:Y:S02]  /*0da0*/  @!P3 IMAD.IADD R0, R5, 0x1, R15 ;  /* 0x000000010500b824 */ /* 0x000fe400078e020f */
[----:B------:R-:W-:-:S03]  /*0db0*/  @!P5 IMAD.WIDE.U32 R10, R10, c[0x0][0x190], R2 ;  /* 0x000064000a0ada25 */ /* 0x000fc600078e0002 */
[----:B------:R-:W-:Y:S01]  /*0dc0*/  @!P3 LEA.HI.X R19, R4, c[0x0][0x164], R0, 0x1, P6 ;  /* 0x000059000413ba11 */ /* 0x000fe200030f0c00 */
[----:B------:R-:W-:Y:S02]  /*0dd0*/  @!P2 IMAD R9, R9, c[0x0][0x190], RZ ;  /* 0x000064000909aa24 */ /* 0x000fe400078e02ff */
[----:B------:R-:W-:Y:S01]  /*0de0*/  @!P4 IMAD R15, R14, c[0x0][0x194], R20 ;  /* 0x000065000e0fca24 */ /* 0x000fe200078e0214 */
[----:B------:R-:W-:Y:S01]  /*0df0*/  @!P5 LEA R20, P6, R10, c[0x0][0x160], 0x1 ;  /* 0x000058000a14da11 */ /* 0x000fe200078c08ff */
[----:B------:R-:W-:Y:S01]  /*0e00*/  @!P5 IMAD.IADD R0, R11, 0x1, R17 ;  /* 0x000000010b00d824 */ /* 0x000fe200078e0211 */
[----:B------:R5:W-:Y:S01]  /*0e10*/  @!P3 LDGSTS.E.BYPASS.LTC128B.128 [R234+0x1800], [R18.64] ;  /* 0x0180000012eabfae */ /* 0x000be2000b901d48 */
[C---:B------:R-:W-:Y:S02]  /*0e20*/  @!P2 IMAD R16, R8.reuse, c[0x0][0x194], R9 ;  /* 0x000065000810aa24 */ /* 0x040fe400078e0209 */
[----:B------:R-:W-:Y:S01]  /*0e30*/  @!P2 IMAD.WIDE.U32 R8, R8, c[0x0][0x190], R2 ;  /* 0x000064000808aa25 */ /* 0x000fe200078e0002 */
[----:B------:R-:W-:-:S03]  /*0e40*/  @!P5 LEA.HI.X R21, R10, c[0x0][0x164], R0, 0x1, P6 ;  /* 0x000059000a15da11 */ /* 0x000fc600030f0c00 */
[----:B------:R-:W-:Y:S01]  /*0e50*/  @!P2 IMAD.IADD R0, R9, 0x1, R16 ;  /* 0x000000010900a824 */ /* 0x000fe200078e0210 */
[----:B------:R-:W-:Y:S01]  /*0e60*/  @!P2 LEA R10, P6, R8, c[0x0][0x160], 0x1 ;  /* 0x00005800080aaa11 */ /* 0x000fe200078c08ff */
[----:B------:R-:W-:Y:S01]  /*0e70*/  @!P4 IMAD.WIDE.U32 R4, R14, c[0x0][0x190], R2 ;  /* 0x000064000e04ca25 */ /* 0x000fe200078e0002 */
[----:B------:R2:W-:Y:S02]  /*0e80*/  @!P5 LDGSTS.E.BYPASS.LTC128B.128 [R234+0x2000], [R20.64] ;  /* 0x0200000014eadfae */ /* 0x0005e4000b901d48 */
[----:B------:R-:W-:Y:S01]  /*0e90*/  @!P2 LEA.HI.X R11, R8, c[0x0][0x164], R0, 0x1, P6 ;  /* 0x00005900080baa11 */ /* 0x000fe200030f0c00 */
[----:B------:R-:W-:Y:S01]  /*0ea0*/  @!P4 IMAD.IADD R0, R5, 0x1, R15 ;  /* 0x000000010500c824 */ /* 0x000fe200078e020f */
[C---:B------:R-:W-:Y:S01]  /*0eb0*/  @!P4 LEA R16, P6, R4.reuse, c[0x0][0x160], 0x1 ;  /* 0x000058000410ca11 */ /* 0x040fe200078c08ff */
[----:B------:R-:W-:Y:S02]  /*0ec0*/  IMAD R8, R7, c[0x0][0x198], RZ ;  /* 0x0000660007087a24 */ /* 0x000fe400078e02ff */
[----:B-1----:R-:W-:Y:S01]  /*0ed0*/  IMAD R22, R137, -0x80, R28 ;  /* 0xffffff8089167824 */ /* 0x002fe200078e021c */
[----:B------:R-:W-:Y:S01]  /*0ee0*/  @!P4 LEA.HI.X R17, R4, c[0x0][0x164], R0, 0x1, P6 ;  /* 0x000059000411ca11 */ /* 0x000fe200030f0c00 */
[----:B------:R-:W-:Y:S01]  /*0ef0*/  IMAD.WIDE.U32 R4, R6, c[0x0][0x198], R44 ;  /* 0x0000660006047a25 */ /* 0x000fe200078e002c */
[----:B------:R-:W-:Y:S01]  /*0f00*/  @!P1 IADD3 R0, P6, R42, 0x70, RZ ;  /* 0x000000702a009810 */ /* 0x000fe20007fde0ff */
[----:B------:R1:W-:Y:S01]  /*0f10*/  @!P2 LDGSTS.E.BYPASS.LTC128B.128 [R234+0x2800], [R10.64] ;  /* 0x028000000aeaafae */ /* 0x0003e2000b901d48 */
[-C--:B------:R-:W-:Y:S01]  /*0f20*/  ISETP.GE.AND P0, PT, R30, R22.reuse, PT ;  /* 0x000000161e00720c */ /* 0x080fe20003f06270 */
[C---:B------:R-:W-:Y:S01]  /*0f30*/  IMAD R8, R6.reuse, c[0x0][0x19c], R8 ;  /* 0x0000670006087a24 */ /* 0x040fe200078e0208 */
[----:B------:R-:W-:Y:S01]  /*0f40*/  ISETP.GE.AND P2, PT, R6, R22, PT ;  /* 0x000000160600720c */ /* 0x000fe20003f46270 */
[----:B------:R-:W-:Y:S01]  /*0f50*/  @!P1 IMAD.X R9, RZ, RZ, R43, P6 ;  /* 0x000000ffff099224 */ /* 0x000fe200030e062b */
[----:B------:R-:W-:Y:S01]  /*0f60*/  IADD3 R4, P6, R25, R4, RZ ;  /* 0x0000000419047210 */ /* 0x000fe20007fde0ff */
[----:B------:R-:W-:Y:S01]  /*0f70*/  @!P1 IMAD.WIDE.U32 R2, R0, c[0x0][0x190], R2 ;  /* 0x0000640000029a25 */ /* 0x000fe200078e0002 */
[----:B------:R-:W-:Y:S01]  /*0f80*/  SHF.R.S32.HI R25, RZ, 0x1f, R24 ;  /* 0x0000001fff197819 */ /* 0x000fe20000011418 */
[----:B------:R1:W-:Y:S01]  /*0f90*/  @!P4 LDGSTS.E.BYPASS.LTC128B.128 [R234+0x3000], [R16.64] ;  /* 0x0300000010eacfae */ /* 0x0003e2000b901d48 */
[----:B------:R-:W-:Y:S01]  /*0fa0*/  IADD3.X R5, R29, R5, R8, P6, !PT ;  /* 0x000000051d057210 */ /* 0x000fe200037fe408 */
[----:B------:R-:W-:Y:S01]  /*0fb0*/  @!P1 IMAD R9, R9, c[0x0][0x190], RZ ;  /* 0x0000640009099a24 */ /* 0x000fe200078e02ff */
[----:B------:R-:W-:Y:S01]  /*0fc0*/  @!P1 LEA R14, P6, R2, c[0x0][0x160], 0x1 ;  /* 0x00005800020e9a11 */ /* 0x000fe200078c08ff */
[----:B----4-:R-:W-:Y:S01]  /*0fd0*/  IMAD.SHL.U32 R12, R39, 0x80, RZ ;  /* 0x00000080270c7824 */ /* 0x010fe200078e00ff */
[----:B------:R-:W-:Y:S01]  /*0fe0*/  SHF.R.S32.HI R29, RZ, 0x1f, R137 ;  /* 0x0000001fff1d7819 */ /* 0x000fe20000011489 */
[----:B------:R-:W-:-:S02]  /*0ff0*/  @!P1 IMAD R9, R0, c[0x0][0x194], R9 ;  /* 0x0000650000099a24 */ /* 0x000fc400078e0209 */
[----:B------:R-:W-:Y:S02]  /*1000*/  IMAD.MOV.U32 R0, RZ, RZ, 0x7 ;  /* 0x00000007ff007424 */ /* 0x000fe400078e00ff */
[----:B---3--:R-:W-:-:S03]  /*1010*/  IMAD.WIDE.U32 R42, R24, c[0x0][0x1b0], R4 ;  /* 0x00006c00182a7a25 */ /* 0x008fc600078e0004 */
[----:B------:R-:W-:Y:S01]  /*1020*/  SHF.L.U64.HI R13, R39, R0, c[0x0][0x19c] ;  /* 0x00006700270d7619 */ /* 0x000fe20000010200 */
[----:B------:R-:W-:Y:S01]  /*1030*/  IMAD R0, R25, c[0x0][0x1b0], RZ ;  /* 0x00006c0019007a24 */ /* 0x000fe200078e02ff */
[----:B------:R3:W-:Y:S01]  /*1040*/  STL.64 [R1+0x40], R42 ;  /* 0x0000402a01007387 */ /* 0x0007e20000100a00 */
[----:B------:R-:W-:Y:S02]  /*1050*/  IMAD.MOV.U32 R40, RZ, RZ, R42 ;  /* 0x000000ffff287224 */ /* 0x000fe400078e002a */
[----:B------:R-:W-:Y:S02]  /*1060*/  IMAD R8, R24, c[0x0][0x1b4], R0 ;  /* 0x00006d0018087a24 */ /* 0x000fe400078e0200 */
[----:B------:R-:W-:Y:S02]  /*1070*/  @!P1 IMAD.IADD R0, R3, 0x1, R9 ;  /* 0x0000000103009824 */ /* 0x000fe400078e0209 */
[----:B------:R-:W-:Y:S02]  /*1080*/  IMAD R3, R13, R137, RZ ;  /* 0x000000890d037224 */ /* 0x000fe400078e02ff */
[----:B--2---:R-:W-:Y:S01]  /*1090*/  IMAD.IADD R41, R43, 0x1, R8 ;  /* 0x000000012b297824 */ /* 0x004fe200078e0208 */
[----:B------:R-:W-:Y:S01]  /*10a0*/  @!P1 LEA.HI.X R15, R2, c[0x0][0x164], R0, 0x1, P6 ;  /* 0x00005900020f9a11 */ /* 0x000fe200030f0c00 */
[----:B------:R-:W-:-:S02]  /*10b0*/  IMAD R0, R7, c[0x0][0x1a0], RZ ;  /* 0x0000680007007a24 */ /* 0x000fc400078e02ff */
[----:B------:R-:W-:Y:S01]  /*10c0*/  IMAD.WIDE.U32 R4, R6, c[0x0][0x1a0], R44 ;  /* 0x0000680006047a25 */ /* 0x000fe200078e002c */
[----:B------:R2:W-:Y:S03]  /*10d0*/  STL.64 [R1+0x30], R40 ;  /* 0x0000302801007387 */ /* 0x0005e60000100a00 */
[-C--:B------:R-:W-:Y:S01]  /*10e0*/  IMAD R8, R29, R12.reuse, R3 ;  /* 0x0000000c1d087224 */ /* 0x080fe200078e0203 */
[----:B------:R4:W-:Y:S01]  /*10f0*/  @!P1 LDGSTS.E.BYPASS.LTC128B.128 [R234+0x3800], [R14.64] ;  /* 0x038000000eea9fae */ /* 0x0009e2000b901d48 */
[----:B------:R-:W-:Y:S01]  /*1100*/  IMAD.WIDE.U32 R2, R137, R12, R40 ;  /* 0x0000000c89027225 */ /* 0x000fe200078e0028 */
[----:B------:R-:W-:-:S03]  /*1110*/  IADD3 R12, P3, R26, R4, RZ ;  /* 0x000000041a0c7210 */ /* 0x000fc60007f7e0ff */
[----:B------:R-:W-:Y:S01]  /*1120*/  IMAD R7, R6, c[0x0][0x1a4], R0 ;  /* 0x0000690006077a24 */ /* 0x000fe200078e0200 */
[----:B------:R-:W-:Y:S01]  /*1130*/  @!P0 LEA R0, P6, R39, R2, 0x4 ;  /* 0x0000000227008211 */ /* 0x000fe200078c20ff */
[----:B------:R-:W-:Y:S01]  /*1140*/  IMAD.IADD R3, R3, 0x1, R8 ;  /* 0x0000000103037824 */ /* 0x000fe200078e0208 */
[----:B-1----:R-:W-:Y:S01]  /*1150*/  @!P2 LEA R10, P4, R2, c[0x0][0x168], 0x1 ;  /* 0x00005a00020aaa11 */ /* 0x002fe200078808ff */
[----:B---3--:R-:W-:Y:S01]  /*1160*/  IMAD.MOV.U32 R42, RZ, RZ, c[0x0][0x19c] ;  /* 0x00006700ff2a7624 */ /* 0x008fe200078e00ff */
[----:B------:R-:W-:Y:S01]  /*1170*/  IADD3.X R13, R27, R5, R7, P3, !PT ;  /* 0x000000051b0d7210 */ /* 0x000fe20001ffe407 */
[----:B------:R-:W-:Y:S01]  /*1180*/  IMAD.WIDE.U32 R16, R137, c[0x0][0x1a0], RZ ;  /* 0x0000680089107a25 */ /* 0x000fe200078e00ff */
[----:B------:R-:W-:Y:S02]  /*1190*/  ISETP.GE.AND P3, PT, R37, R22, PT ;  /* 0x000000162500720c */ /* 0x000fe40003f66270 */
[----:B------:R-:W-:Y:S01]  /*11a0*/  @!P0 LEA.HI.X R4, R39, R3, R42, 0x4, P6 ;  /* 0x0000000327048211 */ /* 0x000fe200030f242a */
[----:B------:R-:W-:Y:S01]  /*11b0*/  IMAD.SHL.U32 R7, R42, 0x20, RZ ;  /* 0x000000202a077824 */ /* 0x000fe200078e00ff */
[----:B------:R-:W-:-:S02]  /*11c0*/  @!P0 LEA R8, P6, R0, c[0x0][0x168], 0x1 ;  /* 0x00005a0000088a11 */ /* 0x000fc400078c08ff */
[----:B------:R-:W-:Y:S02]  /*11d0*/  @!P2 LEA.HI.X R11, R2, c[0x0][0x16c], R3, 0x1, P4 ;  /* 0x00005b00020baa11 */ /* 0x000fe400020f0c03 */
[----:B------:R-:W-:Y:S01]  /*11e0*/  @!P0 LEA.HI.X R9, R0, c[0x0][0x16c], R4, 0x1, P6 ;  /* 0x00005b0000098a11 */ /* 0x000fe200030f0c04 */
[----:B------:R-:W-:Y:S01]  /*11f0*/  IMAD.WIDE.U32 R4, R39, 0x20, RZ ;  /* 0x0000002027047825 */ /* 0x000fe200078e00ff */
[-C--:B------:R-:W-:Y:S01]  /*1200*/  ISETP.GE.AND P6, PT, R38, R22.reuse, PT ;  /* 0x000000162600720c */ /* 0x080fe20003fc6270 */
[----:B------:R1:W-:Y:S01]  /*1210*/  @!P2 LDGSTS.E.BYPASS.LTC128B.128 [R234+0x4000], [R10.64] ;  /* 0x040000000aeaafae */ /* 0x0003e2000b901d48 */
[----:B------:R-:W-:Y:S01]  /*1220*/  ISETP.GE.AND P4, PT, R35, R22, PT ;  /* 0x000000162300720c */ /* 0x000fe20003f86270 */
[----:B--2---:R-:W-:Y:S01]  /*1230*/  IMAD.WIDE.U32 R40, R24, c[0x0][0x1b8], R12 ;  /* 0x00006e0018287a25 */ /* 0x004fe200078e000c */
[----:B------:R-:W-:Y:S01]  /*1240*/  @!P3 IADD3 R0, P5, R2, R4, RZ ;  /* 0x000000040200b210 */ /* 0x000fe20007fbe0ff */
[----:B------:R2:W-:Y:S01]  /*1250*/  @!P0 LDGSTS.E.BYPASS.LTC128B.128 [R234+0x4800], [R8.64] ;  /* 0x0480000008ea8fae */ /* 0x0005e2000b901d48 */
[----:B------:R-:W-:-:S02]  /*1260*/  ISETP.GE.AND P2, PT, R34, R22, PT ;  /* 0x000000162200720c */ /* 0x000fc40003f46270 */
[----:B------:R-:W-:Y:S01]  /*1270*/  @!P3 IADD3.X R4, R3, R5, R7, P5, !PT ;  /* 0x000000050304b210 */ /* 0x000fe20002ffe407 */
[----:B------:R-:W-:Y:S01]  /*1280*/  STL.64 [R1+0x38], R40 ;  /* 0x0000382801007387 */ /* 0x000fe20000100a00 */
[----:B------:R-:W-:-:S04]  /*1290*/  @!P3 LEA R20, P5, R0, c[0x0][0x168], 0x1 ;  /* 0x00005a000014ba11 */ /* 0x000fc800078a08ff */
[----:B------:R-:W-:Y:S01]  /*12a0*/  @!P3 LEA.HI.X R21, R0, c[0x0][0x16c], R4, 0x1, P5 ;  /* 0x00005b000015ba11 */ /* 0x000fe200028f0c04 */
[----:B------:R-:W-:Y:S01]  /*12b0*/  @!P6 IMAD R0, R42, 0x30, RZ ;  /* 0x000000302a00e824 */ /* 0x000fe200078e02ff */
[----:B------:R-:W-:Y:S01]  /*12c0*/  ISETP.GE.AND P5, PT, R36, R22, PT ;  /* 0x000000162400720c */ /* 0x000fe20003fa6270 */
[----:B------:R-:W-:Y:S02]  /*12d0*/  @!P6 IMAD.WIDE.U32 R4, R39, 0x30, R2 ;  /* 0x000000302704e825 */ /* 0x000fe400078e0002 */
[----:B------:R3:W-:Y:S02]  /*12e0*/  @!P3 LDGSTS.E.BYPASS.LTC128B.128 [R234+0x5000], [R20.64] ;  /* 0x0500000014eabfae */ /* 0x0007e4000b901d48 */
[----:B------:R-:W-:Y:S01]  /*12f0*/  @!P6 IMAD.IADD R0, R5, 0x1, R0 ;  /* 0x000000010500e824 */ /* 0x000fe200078e0200 */
[----:B-----5:R-:W-:-:S04]  /*1300*/  @!P6 LEA R18, P1, R4, c[0x0][0x168], 0x1 ;  /* 0x00005a000412ea11 */ /* 0x020fc800078208ff */
[----:B------:R-:W-:Y:S01]  /*1310*/  @!P6 LEA.HI.X R19, R4, c[0x0][0x16c], R0, 0x1, P1 ;  /* 0x00005b000413ea11 */ /* 0x000fe200008f0c00 */
[----:B------:R-:W-:Y:S01]  /*1320*/  IMAD R4, R25, c[0x0][0x1b8], RZ ;  /* 0x00006e0019047a24 */ /* 0x000fe200078e02ff */
[----:B------:R-:W-:Y:S02]  /*1330*/  ISETP.GE.AND P1, PT, R33, R22, PT ;  /* 0x000000162100720c */ /* 0x000fe40003f26270 */
[C---:B------:R-:W-:Y:S01]  /*1340*/  @!P5 LEA R0, P0, R39.reuse, R2, 0x6 ;  /* 0x000000022700d211 */ /* 0x040fe200078030ff */
[----:B------:R-:W-:Y:S01]  /*1350*/  IMAD R23, R24, c[0x0][0x1bc], R4 ;  /* 0x00006f0018177a24 */ /* 0x000fe200078e0204 */
[----:B------:R5:W-:Y:S01]  /*1360*/  @!P6 LDGSTS.E.BYPASS.LTC128B.128 [R234+0x5800], [R18.64] ;  /* 0x0580000012eaefae */ /* 0x000be2000b901d48 */
[----:B--2---:R-:W-:Y:S01]  /*1370*/  @!P4 IMAD R8, R42, 0x50, RZ ;  /* 0x000000502a08c824 */ /* 0x004fe200078e02ff */
[C---:B------:R-:W-:Y:S01]  /*1380*/  @!P5 LEA.HI.X R7, R39.reuse, R3, R42, 0x6, P0 ;  /* 0x000000032707d211 */ /* 0x040fe200000f342a */
[----:B------:R-:W-:Y:S01]  /*1390*/  @!P4 IMAD.WIDE.U32 R4, R39, 0x50, R2 ;  /* 0x000000502704c825 */ /* 0x000fe200078e0002 */
[----:B----4-:R-:W-:-:S02]  /*13a0*/  @!P5 LEA R14, P0, R0, c[0x0][0x168], 0x1 ;  /* 0x00005a00000eda11 */ /* 0x010fc400078008ff */
[-C--:B------:R-:W-:Y:S01]  /*13b0*/  ISETP.GE.AND P6, PT, R37, R22.reuse, PT ;  /* 0x000000162500720c */ /* 0x080fe20003fc6270 */
[----:B------:R-:W-:Y:S01]  /*13c0*/  IMAD.IADD R23, R41, 0x1, R23 ;  /* 0x0000000129177824 */ /* 0x000fe200078e0217 */
[----:B------:R-:W-:Y:S01]  /*13d0*/  @!P5 LEA.HI.X R15, R0, c[0x0][0x16c], R7, 0x1, P0 ;  /* 0x00005b00000fda11 */ /* 0x000fe200000f0c07 */
[----:B------:R-:W-:Y:S01]  /*13e0*/  @!P4 IMAD.IADD R0, R5, 0x1, R8 ;  /* 0x000000010500c824 */ /* 0x000fe200078e0208 */
[----:B------:R-:W-:Y:S01]  /*13f0*/  @!P4 LEA R12, P0, R4, c[0x0][0x168], 0x1 ;  /* 0x00005a00040cca11 */ /* 0x000fe200078008ff */
[----:B------:R-:W-:Y:S01]  /*1400*/  @!P2 IMAD R7, R42, 0x60, RZ ;  /* 0x000000602a07a824 */ /* 0x000fe200078e02ff */
[----:B------:R2:W-:Y:S01]  /*1410*/  STL [R1+0x48], R23 ;  /* 0x0000481701007387 */ /* 0x0005e20000100800 */
[----:B------:R-:W-:Y:S01]  /*1420*/  @!P2 IMAD.WIDE.U32 R8, R39, 0x60, R2 ;  /* 0x000000602708a825 */ /* 0x000fe200078e0002 */
[----:B------:R-:W-:Y:S02]  /*1430*/  @!P4 LEA.HI.X R13, R4, c[0x0][0x16c], R0, 0x1, P0 ;  /* 0x00005b00040dca11 */ /* 0x000fe400000f0c00 */
[----:B------:R4:W-:Y:S01]  /*1440*/  @!P5 LDGSTS.E.BYPASS.LTC128B.128 [R234+0x6000], [R14.64] ;  /* 0x060000000eeadfae */ /* 0x0009e2000b901d48 */
[----:B------:R-:W-:Y:S01]  /*1450*/  IMAD R4, R29, c[0x0][0x1a0], RZ ;  /* 0x000068001d047a24 */ /* 0x000fe200078e02ff */
[----:B-1----:R-:W-:Y:S01]  /*1460*/  @!P2 LEA R10, P0, R8, c[0x0][0x168], 0x1 ;  /* 0x00005a00080aaa11 */ /* 0x002fe200078008ff */
[----:B------:R-:W-:Y:S01]  /*1470*/  @!P2 IMAD.IADD R0, R9, 0x1, R7 ;  /* 0x000000010900a824 */ /* 0x000fe200078e0207 */
[----:B------:R1:W-:Y:S01]  /*1480*/  @!P4 LDGSTS.E.BYPASS.LTC128B.128 [R234+0x6800], [R12.64] ;  /* 0x068000000ceacfae */ /* 0x0003e2000b901d48 */
[----:B------:R-:W-:Y:S01]  /*1490*/  IMAD R9, R137, c[0x0][0x1a4], R4 ;  /* 0x0000690089097a24 */ /* 0x000fe200078e0204 */
[----:B------:R-:W-:Y:S01]  /*14a0*/  ISETP.GE.AND P5, PT, R38, R22, PT ;  /* 0x000000162600720c */ /* 0x000fe20003fa6270 */
[----:B------:R-:W-:Y:S01]  /*14b0*/  @!P1 IMAD R7, R42, 0x70, RZ ;  /* 0x000000702a079824 */ /* 0x000fe200078e02ff */
[----:B------:R-:W-:Y:S01]  /*14c0*/  @!P2 LEA.HI.X R11, R8, c[0x0][0x16c], R0, 0x1, P0 ;  /* 0x00005b00080baa11 */ /* 0x000fe200000f0c00 */
[----:B------:R-:W-:Y:S01]  /*14d0*/  @!P1 IMAD.WIDE.U32 R4, R39, 0x70, R2 ;  /* 0x0000007027049825 */ /* 0x000fe200078e0002 */
[----:B------:R-:W-:-:S03]  /*14e0*/  LEA R2, P3, R16, R40, 0x7 ;  /* 0x0000002810027211 */ /* 0x000fc600078638ff */
[----:B------:R-:W-:Y:S01]  /*14f0*/  @!P1 IMAD.IADD R0, R5, 0x1, R7 ;  /* 0x0000000105009824 */ /* 0x000fe200078e0207 */
[C---:B------:R-:W-:Y:S01]  /*1500*/  @!P1 LEA R8, P0, R4.reuse, c[0x0][0x168], 0x1 ;  /* 0x00005a0004089a11 */ /* 0x040fe200078008ff */
[----:B------:R-:W-:Y:S01]  /*1510*/  IMAD.IADD R3, R17, 0x1, R9 ;  /* 0x0000000111037824 */ /* 0x000fe200078e0209 */
[----:B------:R4:W-:Y:S01]  /*1520*/  @!P2 LDGSTS.E.BYPASS.LTC128B.128 [R234+0x7000], [R10.64] ;  /* 0x070000000aeaafae */ /* 0x0009e2000b901d48 */
[----:B---3--:R-:W-:Y:S01]  /*1530*/  IMAD.MOV.U32 R21, RZ, RZ, c[0x0][0x1a4] ;  /* 0x00006900ff157624 */ /* 0x008fe200078e00ff */
[----:B------:R-:W-:Y:S02]  /*1540*/  @!P1 LEA.HI.X R9, R4, c[0x0][0x16c], R0, 0x1, P0 ;  /* 0x00005b0004099a11 */ /* 0x000fe400000f0c00 */
[-C--:B------:R-:W-:Y:S02]  /*1550*/  ISETP.GE.AND P0, PT, R30, R22.reuse, PT ;  /* 0x000000161e00720c */ /* 0x080fe40003f06270 */
[----:B------:R-:W-:Y:S01]  /*1560*/  LEA.HI.X R3, R16, R23, R3, 0x7, P3 ;  /* 0x0000001710037211 */ /* 0x000fe200018f3c03 */
[----:B------:R3:W-:Y:S01]  /*1570*/  @!P1 LDGSTS.E.BYPASS.LTC128B.128 [R234+0x7800], [R8.64] ;  /* 0x0780000008ea9fae */ /* 0x0007e2000b901d48 */
[----:B--2---:R-:W-:Y:S01]  /*1580*/  IMAD.MOV.U32 R23, RZ, RZ, c[0x0][0x1a0] ;  /* 0x00006800ff177624 */ /* 0x004fe200078e00ff */
[C---:B------:R-:W-:Y:S01]  /*1590*/  ISETP.GE.AND P1, PT, R6.reuse, R22, PT ;  /* 0x000000160600720c */ /* 0x040fe20003f26270 */
[----:B------:R-:W-:Y:S01]  /*15a0*/  IMAD.SHL.U32 R6, R6, 0x8, RZ ;  /* 0x0000000806067824 */ /* 0x000fe200078e00ff */
[----:B------:R-:W0:Y:S01]  /*15b0*/  LDGDEPBAR ;  /* 0x00000000000079af */ /* 0x000e220000000000 */
[----:B------:R-:W-:-:S04]  /*15c0*/  @!P5 IMAD.WIDE.U32 R4, R23, 0x30, R2 ;  /* 0x000000301704d825 */ /* 0x000fc800078e0002 */
[----:B-1----:R-:W-:Y:S01]  /*15d0*/  IMAD.SHL.U32 R13, R21, 0x20, RZ ;  /* 0x00000020150d7824 */ /* 0x002fe200078e00ff */
[----:B------:R-:W-:Y:S01]  /*15e0*/  @!P0 LEA R0, P3, R23, R2, 0x4 ;  /* 0x0000000217008211 */ /* 0x000fe200078620ff */
[----:B------:R-:W-:Y:S02]  /*15f0*/  @!P5 IMAD R12, R21, 0x30, RZ ;  /* 0x00000030150cd824 */ /* 0x000fe400078e02ff */
[----:B----4-:R-:W-:-:S05]  /*1600*/  IMAD.WIDE.U32 R10, R23, 0x20, RZ ;  /* 0x00000020170a7825 */ /* 0x010fca00078e00ff */
[----:B------:R-:W-:Y:S02]  /*1610*/  @!P6 IADD3 R7, P2, R2, R10, RZ ;  /* 0x0000000a0207e210 */ /* 0x000fe40007f5e0ff */
[----:B---3--:R-:W-:Y:S01]  /*1620*/  @!P0 LEA.HI.X R9, R23, R3, R21, 0x4, P3 ;  /* 0x0000000317098211 */ /* 0x008fe200018f2415 */
[----:B------:R-:W-:-:S04]  /*1630*/  DEPBAR.LE SB0, 0x0 ;  /* 0x000080000000791a */ /* 0x000fc80000000000 */
[----:B------:R-:W-:Y:S01]  /*1640*/  BAR.SYNC.DEFER_BLOCKING 0x0 ;  /* 0x0000000000007b1d */ /* 0x000fe20000010000 */
[C---:B------:R-:W-:Y:S02]  /*1650*/  @!P0 LEA R8, P3, R0.reuse, c[0x0][0x170], 0x1 ;  /* 0x00005c0000088a11 */ /* 0x040fe400078608ff */
[----:B------:R-:W-:Y:S02]  /*1660*/  @!P6 IADD3.X R11, R3, R11, R13, P2, !PT ;  /* 0x0000000b030be210 */ /* 0x000fe400017fe40d */
[----:B------:R-:W-:Y:S01]  /*1670*/  @!P0 LEA.HI.X R9, R0, c[0x0][0x174], R9, 0x1, P3 ;  /* 0x00005d0000098a11 */ /* 0x000fe200018f0c09 */
[----:B------:R-:W-:Y:S01]  /*1680*/  @!P5 IMAD.IADD R0, R5, 0x1, R12 ;  /* 0x000000010500d824 */ /* 0x000fe200078e020c */
[C---:B------:R-:W-:Y:S02]  /*1690*/  @!P6 LEA R16, P3, R7.reuse, c[0x0][0x170], 0x1 ;  /* 0x00005c000710ea11 */ /* 0x040fe400078608ff */
[----:B------:R-:W-:Y:S02]  /*16a0*/  @!P1 LEA R10, P4, R2, c[0x0][0x170], 0x1 ;  /* 0x00005c00020a9a11 */ /* 0x000fe400078808ff */
[----:B------:R-:W-:-:S02]  /*16b0*/  @!P6 LEA.HI.X R17, R7, c[0x0][0x174], R11, 0x1, P3 ;  /* 0x00005d000711ea11 */ /* 0x000fc400018f0c0b */
[----:B------:R-:W-:Y:S02]  /*16c0*/  @!P1 LEA.HI.X R11, R2, c[0x0][0x174], R3, 0x1, P4 ;  /* 0x00005d00020b9a11 */ /* 0x000fe400020f0c03 */
[----:B------:R-:W-:Y:S02]  /*16d0*/  ISETP.GE.AND P4, PT, R36, R22, PT ;  /* 0x000000162400720c */ /* 0x000fe40003f86270 */
[----:B-----5:R-:W-:Y:S02]  /*16e0*/  @!P5 LEA R18, P2, R4, c[0x0][0x170], 0x1 ;  /* 0x00005c000412da11 */ /* 0x020fe400078408ff */
[----:B------:R-:W-:Y:S02]  /*16f0*/  LEA.HI R5, R32, R138, RZ, 0x4 ;  /* 0x0000008a20057211 */ /* 0x000fe400078f20ff */
[----:B------:R-:W-:Y:S02]  /*1700*/  @!P5 LEA.HI.X R19, R4, c[0x0][0x174], R0, 0x1, P2 ;  /* 0x00005d000413da11 */ /* 0x000fe400010f0c00 */
[----:B------:R-:W-:Y:S01]  /*1710*/  LOP3.LUT R0, R5, 0xfffffff0, RZ, 0xc0, !PT ;  /* 0xfffffff005007812 */ /* 0x000fe200078ec0ff */
[----:B------:R-:W-:Y:S01]  /*1720*/  @P1 STS.128 [R234+0x8000], RZ ;  /* 0x008000ffea001388 */ /* 0x000fe20000000c00 */
[----:B------:R-:W-:-:S02]  /*1730*/  ISETP.GE.AND P3, PT, R35, R22, PT ;  /* 0x000000162300720c */ /* 0x000fc40003f66270 */
[-C--:B------:R-:W-:Y:S01]  /*1740*/  ISETP.GE.AND P2, PT, R34, R22.reuse, PT ;  /* 0x000000162200720c */ /* 0x080fe20003f46270 */
[----:B------:R-:W-:Y:S01]  /*1750*/  @!PT LDS RZ, [RZ] ;  /* 0x00000000fffff984 */ /* 0x000fe20000000800 */
[----:B------:R-:W-:Y:S01]  /*1760*/  @!PT LDS RZ, [RZ] ;  /* 0x00000000fffff984 */ /* 0x000fe20000000800 */
[----:B------:R-:W-:Y:S01]  /*1770*/  @!PT LDS RZ, [RZ] ;  /* 0x00000000fffff984 */ /* 0x000fe20000000800 */
[----:B------:R1:W-:Y:S01]  /*1780*/  @!P1 LDGSTS.E.BYPASS.LTC128B.128 [R234+0x8000], [R10.64] ;  /* 0x080000000aea9fae */ /* 0x0003e2000b901d48 */
[----:B------:R-:W-:Y:S01]  /*1790*/  IMAD.IADD R0, R138, 0x1, -R0 ;  /* 0x000000018a007824 */ /* 0x000fe200078e0a00 */
[----:B------:R-:W-:Y:S02]  /*17a0*/  ISETP.GE.AND P1, PT, R33, R22, PT ;  /* 0x000000162100720c */ /* 0x000fe40003f26270 */
[----:B------:R-:W-:Y:S02]  /*17b0*/  @P0 STS.128 [R234+0x8800], RZ ;  /* 0x008800ffea000388 */ /* 0x000fe40000000c00 */
[----:B------:R-:W-:Y:S02]  /*17c0*/  SHF.R.S32.HI R4, RZ, 0x1f, R0 ;  /* 0x0000001fff047819 */ /* 0x000fe40000011400 */
[----:B------:R-:W-:Y:S01]  /*17d0*/  @!PT LDS RZ, [RZ] ;  /* 0x00000000fffff984 */ /* 0x000fe20000000800 */
[----:B------:R-:W-:Y:S01]  /*17e0*/  @!PT LDS RZ, [RZ] ;  /* 0x00000000fffff984 */ /* 0x000fe20000000800 */
[----:B------:R-:W-:Y:S01]  /*17f0*/  @!PT LDS RZ, [RZ] ;  /* 0x00000000fffff984 */ /* 0x000fe20000000800 */
[----:B------:R2:W-:Y:S01]  /*1800*/  @!P0 LDGSTS.E.BYPASS.LTC128B.128 [R234+0x8800], [R8.64] ;  /* 0x0880000008ea8fae */ /* 0x0005e2000b901d48 */
[----:B------:R-:W-:-:S02]  /*1810*/  @!P4 LEA R7, P0, R23, R2, 0x6 ;  /* 0x000000021707c211 */ /* 0x000fc400078030ff */
[----:B------:R-:W-:Y:S01]  /*1820*/  LEA.HI R20, R4, R0, RZ, 0x3 ;  /* 0x0000000004147211 */ /* 0x000fe200078f18ff */
[----:B------:R-:W-:Y:S04]  /*1830*/  @P6 STS.128 [R234+0x9000], RZ ;  /* 0x009000ffea006388 */ /* 0x000fe80000000c00 */
[----:B------:R-:W-:Y:S01]  /*1840*/  @!PT LDS RZ, [RZ] ;  /* 0x00000000fffff984 */ /* 0x000fe20000000800 */
[----:B------:R-:W-:Y:S01]  /*1850*/  @!PT LDS RZ, [RZ] ;  /* 0x00000000fffff984 */ /* 0x000fe20000000800 */
[----:B------:R-:W-:Y:S01]  /*1860*/  @!PT LDS RZ, [RZ] ;  /* 0x00000000fffff984 */ /* 0x000fe20000000800 */
[----:B------:R3:W-:Y:S04]  /*1870*/  @!P6 LDGSTS.E.BYPASS.LTC128B.128 [R234+0x9000], [R16.64] ;  /* 0x0900000010eaefae */ /* 0x0007e8000b901d48 */
[----:B------:R-:W-:Y:S04]  /*1880*/  @P5 STS.128 [R234+0x9800], RZ ;  /* 0x009800ffea005388 */ /* 0x000fe80000000c00 */
[----:B------:R-:W-:Y:S01]  /*1890*/  @!PT LDS RZ, [RZ] ;  /* 0x00000000fffff984 */ /* 0x000fe20000000800 */
[----:B------:R-:W-:Y:S01]  /*18a0*/  @!PT LDS RZ, [RZ] ;  /* 0x00000000fffff984 */ /* 0x000fe20000000800 */
[----:B------:R-:W-:Y:S01]  /*18b0*/  @!PT LDS RZ, [RZ] ;  /* 0x00000000fffff984 */ /* 0x000fe20000000800 */
[----:B------:R3:W-:Y:S01]  /*18c0*/  @!P5 LDGSTS.E.BYPASS.LTC128B.128 [R234+0x9800], [R18.64] ;  /* 0x0980000012eadfae */ /* 0x0007e2000b901d48 */
[----:B-1----:R-:W-:Y:S01]  /*18d0*/  SHF.R.S32.HI R10, RZ, 0x4, R5 ;  /* 0x00000004ff0a7819 */ /* 0x002fe20000011405 */
[----:B------:R-:W-:-:S02]  /*18e0*/  @!P3 IMAD R11, R21, 0x50, RZ ;  /* 0x00000050150bb824 */ /* 0x000fc400078e02ff */
[----:B------:R-:W-:Y:S01]  /*18f0*/  @P4 STS.128 [R234+0xa000], RZ ;  /* 0x00a000ffea004388 */ /* 0x000fe20000000c00 */
[----:B--2---:R-:W-:Y:S02]  /*1900*/  @!P4 LEA.HI.X R8, R23, R3, R21, 0x6, P0 ;  /* 0x000000031708c211 */ /* 0x004fe400000f3415 */
[----:B------:R-:W-:Y:S02]  /*1910*/  @!P4 LEA R14, P0, R7, c[0x0][0x170], 0x1 ;  /* 0x00005c00070eca11 */ /* 0x000fe400078008ff */
[----:B------:R-:W-:Y:S01]  /*1920*/  LEA.HI R9, R5, R10, RZ, 0x1 ;  /* 0x0000000a05097211 */ /* 0x000fe200078f08ff */
[----:B------:R-:W-:Y:S01]  /*1930*/  @!P3 IMAD.WIDE.U32 R4, R23, 0x50, R2 ;  /* 0x000000501704b825 */ /* 0x000fe200078e0002 */
[----:B------:R-:W-:Y:S02]  /*1940*/  @!P4 LEA.HI.X R15, R7, c[0x0][0x174], R8, 0x1, P0 ;  /* 0x00005d00070fca11 */ /* 0x000fe400000f0c08 */
[----:B------:R-:W-:Y:S01]  /*1950*/  LOP3.LUT R7, R9, 0xfffffffe, RZ, 0xc0, !PT ;  /* 0xfffffffe09077812 */ /* 0x000fe200078ec0ff */
[----:B------:R-:W-:Y:S01]  /*1960*/  @!P3 IMAD.IADD R5, R5, 0x1, R11 ;  /* 0x000000010505b824 */ /* 0x000fe200078e020b */
[----:B------:R-:W-:Y:S01]  /*1970*/  LOP3.LUT R8, R20, 0xfffffff8, RZ, 0xc0, !PT ;  /* 0xfffffff814087812 */ /* 0x000fe200078ec0ff */
[----:B------:R-:W-:Y:S01]  /*1980*/  @!PT LDS RZ, [RZ] ;  /* 0x00000000fffff984 */ /* 0x000fe20000000800 */
[----:B------:R-:W-:Y:S01]  /*1990*/  @!PT LDS RZ, [RZ] ;  /* 0x00000000fffff984 */ /* 0x000fe20000000800 */
[----:B------:R-:W-:Y:S01]  /*19a0*/  @!PT LDS RZ, [RZ] ;  /* 0x00000000fffff984 */ /* 0x000fe20000000800 */
[----:B------:R1:W-:Y:S01]  /*19b0*/  @!P4 LDGSTS.E.BYPASS.LTC128B.128 [R234+0xa000], [R14.64] ;  /* 0x0a0000000eeacfae */ /* 0x0003e2000b901d48 */
[----:B------:R-:W-:Y:S01]  /*19c0*/  @!P3 LEA R12, P0, R4, c[0x0][0x170], 0x1 ;  /* 0x00005c00040cba11 */ /* 0x000fe200078008ff */
[----:B------:R-:W-:-:S02]  /*19d0*/  IMAD.IADD R11, R10, 0x1, -R7 ;  /* 0x000000010a0b7824 */ /* 0x000fc400078e0a07 */
[----:B------:R-:W-:Y:S01]  /*19e0*/  IMAD.SHL.U32 R7, R31, 0x40, RZ ;  /* 0x000000401f077824 */ /* 0x000fe200078e00ff */
[----:B------:R-:W-:Y:S01]  /*19f0*/  @!P3 LEA.HI.X R13, R4, c[0x0][0x174], R5, 0x1, P0 ;  /* 0x00005d00040dba11 */ /* 0x000fe200000f0c05 */
[----:B------:R-:W-:Y:S01]  /*1a00*/  IMAD.IADD R22, R0, 0x1, -R8 ;  /* 0x0000000100167824 */ /* 0x000fe200078e0a08 */
[----:B------:R-:W-:Y:S01]  /*1a10*/  @P3 STS.128 [R234+0xa800], RZ ;  /* 0x00a800ffea003388 */ /* 0x000fe20000000c00 */
[----:B------:R-:W-:Y:S01]  /*1a20*/  @!P2 IMAD R8, R21, 0x60, RZ ;  /* 0x000000601508a824 */ /* 0x000fe200078e02ff */
[----:B------:R-:W-:Y:S01]  /*1a30*/  LOP3.LUT R0, R7, 0x1c0, RZ, 0xc0, !PT ;  /* 0x000001c007007812 */ /* 0x000fe200078ec0ff */
[----:B------:R-:W-:Y:S01]  /*1a40*/  @!P2 IMAD.WIDE.U32 R4, R23, 0x60, R2 ;  /* 0x000000601704a825 */ /* 0x000fe200078e0002 */
[----:B------:R-:W-:Y:S01]  /*1a50*/  @!PT LDS RZ, [RZ] ;  /* 0x00000000fffff984 */ /* 0x000fe20000000800 */
[----:B------:R-:W-:Y:S01]  /*1a60*/  @!PT LDS RZ, [RZ] ;  /* 0x00000000fffff984 */ /* 0x000fe20000000800 */
[----:B------:R-:W-:Y:S01]  /*1a70*/  @!PT LDS RZ, [RZ] ;  /* 0x00000000fffff984 */ /* 0x000fe20000000800 */
[----:B------:R1:W-:Y:S02]  /*1a80*/  @!P3 LDGSTS.E.BYPASS.LTC128B.128 [R234+0xa800], [R12.64] ;  /* 0x0a8000000ceabfae */ /* 0x0003e4000b901d48 */
[----:B------:R-:W-:Y:S01]  /*1a90*/  LOP3.LUT R9, R0, 0x8, R6, 0xf8, !PT ;  /* 0x0000000800097812 */ /* 0x000fe200078ef806 */
[----:B------:R-:W-:Y:S01]  /*1aa0*/  IMAD.SHL.U32 R7, R22, 0x40, RZ ;  /* 0x0000004016077824 */ /* 0x000fe200078e00ff */
[----:B------:R-:W-:Y:S01]  /*1ab0*/  SHF.R.U32.HI R6, RZ, 0x3, R0 ;  /* 0x00000003ff067819 */ /* 0x000fe20000011600 */
[----:B------:R-:W-:Y:S01]  /*1ac0*/  @!P2 IMAD.IADD R5, R5, 0x1, R8 ;  /* 0x000000010505a824 */ /* 0x000fe200078e0208 */
[C---:B------:R-:W-:Y:S01]  /*1ad0*/  @!P2 LEA R8, P0, R4.reuse, c[0x0][0x170], 0x1 ;  /* 0x00005c000408aa11 */ /* 0x040fe200078008ff */
[----:B------:R-:W-:Y:S01]  /*1ae0*/  @!P1 IMAD R21, R21, 0x70, RZ ;  /* 0x0000007015159824 */ /* 0x000fe200078e02ff */
[----:B------:R-:W-:Y:S01]  /*1af0*/  LOP3.LUT R0, R7, 0x1c0, RZ, 0xc0, !PT ;  /* 0x000001c007007812 */ /* 0x000fe200078ec0ff */
[----:B------:R-:W-:Y:S01]  /*1b00*/  @!P1 IMAD.WIDE.U32 R2, R23, 0x70, R2 ;  /* 0x0000007017029825 */ /* 0x000fe200078e0002 */
[----:B------:R-:W-:Y:S01]  /*1b10*/  LOP3.LUT R7, R9, R6, RZ, 0x3c, !PT ;  /* 0x0000000609077212 */ /* 0x000fe200078e3cff */
[----:B------:R-:W-:Y:S01]  /*1b20*/  @P2 STS.128 [R234+0xb000], RZ ;  /* 0x00b000ffea002388 */ /* 0x000fe20000000c00 */
[----:B------:R-:W-:Y:S01]  /*1b30*/  @!P2 LEA.HI.X R9, R4, c[0x0][0x174], R5, 0x1, P0 ;  /* 0x00005d000409aa11 */ /* 0x000fe200000f0c05 */
[----:B------:R-:W-:Y:S01]  /*1b40*/  IMAD.SHL.U32 R10, R11, 0x8, RZ ;  /* 0x000000080b0a7824 */ /* 0x000fe200078e00ff */
[----:B------:R-:W-:Y:S01]  /*1b50*/  @!P1 LEA R6, P0, R2, c[0x0][0x170], 0x1 ;  /* 0x00005c0002069a11 */ /* 0x000fe200078008ff */
[----:B------:R-:W-:Y:S01]  /*1b60*/  @!P1 IMAD.IADD R3, R3, 0x1, R21 ;  /* 0x0000000103039824 */ /* 0x000fe200078e0215 */
[----:B------:R-:W-:Y:S01]  /*1b70*/  SHF.R.U32.HI R4, RZ, 0x3, R0 ;  /* 0x00000003ff047819 */ /* 0x000fe20000011600 */
[----:B------:R-:W-:Y:S01]  /*1b80*/  @!PT LDS RZ, [RZ] ;  /* 0x00000000fffff984 */ /* 0x000fe20000000800 */
[----:B------:R-:W-:Y:S01]  /*1b90*/  @!PT LDS RZ, [RZ] ;  /* 0x00000000fffff984 */ /* 0x000fe20000000800 */
[----:B------:R-:W-:Y:S01]  /*1ba0*/  @!PT LDS RZ, [RZ] ;  /* 0x00000000fffff984 */ /* 0x000fe20000000800 */
[----:B------:R2:W-:Y:S01]  /*1bb0*/  @!P2 LDGSTS.E.BYPASS.LTC128B.128 [R234+0xb000], [R8.64] ;  /* 0x0b00000008eaafae */ /* 0x0005e2000b901d48 */
[----:B------:R-:W-:Y:S01]  /*1bc0*/  LOP3.LUT R5, R0, 0x8, R10, 0xf8, !PT ;  /* 0x0000000800057812 */ /* 0x000fe200078ef80a */
[----:B------:R-:W-:Y:S01]  /*1bd0*/  IMAD R0, R11, 0x200, R7 ;  /* 0x000002000b007824 */ /* 0x000fe200078e0207 */
[----:B------:R-:W-:Y:S01]  /*1be0*/  @!P1 LEA.HI.X R7, R2, c[0x0][0x174], R3, 0x1, P0 ;  /* 0x00005d0002079a11 */ /* 0x000fe200000f0c03 */
[----:B------:R-:W-:Y:S01]  /*1bf0*/  IMAD.SHL.U32 R3, R20, 0x40, RZ ;  /* 0x0000004014037824 */ /* 0x000fe200078e00ff */
[----:B------:R-:W-:Y:S01]  /*1c00*/  LEA.HI R2, R32, R138, RZ, 0x5 ;  /* 0x0000008a20027211 */ /* 0x000fe200078f28ff */
[----:B------:R-:W-:Y:S01]  /*1c10*/  IMAD.SHL.U32 R139, R0, 0x2, RZ ;  /* 0x00000002008b7824 */ /* 0x000fe200078e00ff */
[----:B------:R-:W-:Y:S01]  /*1c20*/  LOP3.LUT R227, R5, R4, RZ, 0x3c, !PT ;  /* 0x0000000405e37212 */ /* 0x000fe200078e3cff */
[----:B------:R-:W-:Y:S01]  /*1c30*/  @P1 STS.128 [R234+0xb800], RZ ;  /* 0x00b800ffea001388 */ /* 0x000fe20000000c00 */
[----:B------:R-:W-:Y:S01]  /*1c40*/  SHF.R.S32.HI R2, RZ, 0x5, R2 ;  /* 0x00000005ff027819 */ /* 0x000fe20000011402 */
[----:B------:R-:W-:Y:S01]  /*1c50*/  IMAD.MOV.U32 R0, RZ, RZ, 0x20 ;  /* 0x00000020ff007424 */ /* 0x000fe200078e00ff */
[----:B------:R-:W-:Y:S01]  /*1c60*/  LOP3.LUT R136, R3, 0xfffffe00, RZ, 0xc0, !PT ;  /* 0xfffffe0003887812 */ /* 0x000fe200078ec0ff */
[----:B------:R-:W-:Y:S01]  /*1c70*/  @!PT LDS RZ, [RZ] ;  /* 0x00000000fffff984 */ /* 0x000fe20000000800 */
[----:B------:R-:W-:Y:S01]  /*1c80*/  @!PT LDS RZ, [RZ] ;  /* 0x00000000fffff984 */ /* 0x000fe20000000800 */
[----:B------:R-:W-:Y:S01]  /*1c90*/  @!PT LDS RZ, [RZ] ;  /* 0x00000000fffff984 */ /* 0x000fe20000000800 */
[----:B------:R4:W-:Y:S01]  /*1ca0*/  @!P1 LDGSTS.E.BYPASS.LTC128B.128 [R234+0xb800], [R6.64] ;  /* 0x0b80000006ea9fae */ /* 0x0009e2000b901d48 */
[----:B------:R-:W-:-:S02]  /*1cb0*/  R2P PR, R22, 0x6 ;  /* 0x0000000616007804 */ /* 0x000fc40000000000 */
[----:B------:R-:W-:Y:S01]  /*1cc0*/  IADD3 R226, R139, 0x4040, RZ ;  /* 0x000040408be27810 */ /* 0x000fe20007ffe0ff */
[----:B------:R-:W-:Y:S01]  /*1cd0*/  IMAD R2, R2, 0x400, R136 ;  /* 0x0000040002027824 */ /* 0x000fe200078e0288 */
[----:B------:R-:W-:Y:S03]  /*1ce0*/  LDSM.16.M88.4 R52, [R139+0x4800] ;  /* 0x004800008b34783b */ /* 0x000fe60000000200 */
[----:B------:R-:W-:Y:S01]  /*1cf0*/  IMAD.IADD R2, R227, 0x1, R2 ;  /* 0x00000001e3027824 */ /* 0x000fe200078e0202 */
[----:B------:R-:W-:Y:S03]  /*1d00*/  LDSM.16.M88.4 R48, [R139+0x5000] ;  /* 0x005000008b30783b */ /* 0x000fe60000000200 */
[----:B------:R-:W-:Y:S01]  /*1d10*/  IMAD.SHL.U32 R222, R2, 0x2, RZ ;  /* 0x0000000202de7824 */ /* 0x000fe200078e00ff */
[----:B------:R-:W-:Y:S01]  /*1d20*/  LDSM.16.M88.4 R44, [R139+0x5800] ;  /* 0x005800008b2c783b */ /* 0x000fe20000000200 */
[----:B------:R-:W-:-:S03]  /*1d30*/  IMAD.MOV.U32 R2, RZ, RZ, 0x10 ;  /* 0x00000010ff027424 */ /* 0x000fc600078e00ff */
[----:B---3--:R-:W3:Y:S02]  /*1d40*/  LDSM.16.M88.4 R16, [R222] ;  /* 0x00000000de10783b */ /* 0x008ee40000000200 */
[----:B------:R-:W-:Y:S02]  /*1d50*/  SEL R2, R2, 0xfffffff0, !P1 ;  /* 0xfffffff002027807 */ /* 0x000fe40004800000 */
[----:B-1----:R-:W1:Y:S03]  /*1d60*/  LDSM.16.M88.4 R12, [R222+0x2000] ;  /* 0x00200000de0c783b */ /* 0x002e660000000200 */
[----:B------:R-:W-:Y:S01]  /*1d70*/  IMAD R225, R2, 0x2, R222 ;  /* 0x0000000202e17824 */ /* 0x000fe200078e02de */
[----:B------:R-:W-:Y:S04]  /*1d80*/  LDSM.16.M88.4 R36, [R139+0x6800] ;  /* 0x006800008b24783b */ /* 0x000fe80000000200 */
[----:B----4-:R-:W4:Y:S04]  /*1d90*/  LDSM.16.M88.4 R4, [R139+0x4000] ;  /* 0x004000008b04783b */ /* 0x010f280000000200 */
[----:B------:R-:W-:Y:S04]  /*1da0*/  LDSM.16.M88.4 R40, [R139+0x6000] ;  /* 0x006000008b28783b */ /* 0x000fe80000000200 */
[----:B------:R-:W5:Y:S04]  /*1db0*/  LDSM.16.M88.4 R32, [R139+0x7000] ;  /* 0x007000008b20783b */ /* 0x000f680000000200 */
[----:B------:R-:W5:Y:S04]  /*1dc0*/  LDSM.16.M88.4 R24, [R139+0x7800] ;  /* 0x007800008b18783b */ /* 0x000f680000000200 */
[----:B--2---:R-:W-:Y:S04]  /*1dd0*/  LDSM.16.M88.4 R8, [R225+0x2000] ;  /* 0x00200000e108783b */ /* 0x004fe80000000200 */
[----:B------:R-:W-:Y:S04]  /*1de0*/  LDSM.16.M88.4 R20, [R225] ;  /* 0x00000000e114783b */ /* 0x000fe80000000200 */
[----:B------:R-:W0:Y:S01]  /*1df0*/  LDGDEPBAR ;  /* 0x00000000000079af */ /* 0x000e220000000000 */
[----:B---3--:R-:W-:Y:S08]  /*1e00*/  HMMA.16816.F32.BF16 R160, R16, R54, RZ ;  /* 0x0000003610a0723c */ /* 0x008ff000000418ff */
[----:B-1----:R-:W-:Y:S08]  /*1e10*/  HMMA.16816.F32.BF16 R120, R12, R52, RZ ;  /* 0x000000340c78723c */ /* 0x002ff000000418ff */
[-C--:B----4-:R-:W-:Y:S08]  /*1e20*/  HMMA.16816.F32.BF16 R156, R16, R4.reuse, RZ ;  /* 0x00000004109c723c */ /* 0x090ff000000418ff */
[----:B------:R-:W-:Y:S01]  /*1e30*/  HMMA.16816.F32.BF16 R128, R12, R4, RZ ;  /* 0x000000040c80723c */ /* 0x000fe200000418ff */
[----:B------:R-:W-:-:S02]  /*1e40*/  IMAD.MOV.U32 R193, RZ, RZ, R160 ;  /* 0x000000ffffc17224 */ /* 0x000fc400078e00a0 */
[----:B------:R-:W-:Y:S02]  /*1e50*/  IMAD.MOV.U32 R192, RZ, RZ, R161 ;  /* 0x000000ffffc07224 */ /* 0x000fe400078e00a1 */
[----:B------:R-:W-:Y:S02]  /*1e60*/  IMAD.MOV.U32 R30, RZ, RZ, R163 ;  /* 0x000000ffff1e7224 */ /* 0x000fe400078e00a3 */
[----:B------:R-:W-:Y:S01]  /*1e70*/  SEL R4, R0, 0xffffffe0, !P2 ;  /* 0xffffffe000047807 */ /* 0x000fe20005000000 */
[----:B------:R-:W-:Y:S01]  /*1e80*/  HMMA.16816.F32.BF16 R56, R16, R6, RZ ;  /* 0x000000061038723c */ /* 0x000fe200000418ff */
[----:B------:R-:W-:Y:S01]  /*1e90*/  R2P PR, R31, 0x6 ;  /* 0x000000061f007804 */ /* 0x000fe20000000000 */
[----:B------:R-:W-:Y:S02]  /*1ea0*/  IMAD.MOV.U32 R31, RZ, RZ, R162 ;  /* 0x000000ffff1f7224 */ /* 0x000fe400078e00a2 */
[----:B------:R-:W-:Y:S02]  /*1eb0*/  IMAD R223, R4, 0x2, R222 ;  /* 0x0000000204df7824 */ /* 0x000fe400078e02de */
[----:B------:R-:W-:-:S02]  /*1ec0*/  SEL R0, R0, 0xffffffe0, !P1 ;  /* 0xffffffe000007807 */ /* 0x000fc40004800000 */
[----:B------:R-:W-:Y:S01]  /*1ed0*/  HMMA.16816.F32.BF16 R160, R16, R50, RZ ;  /* 0x0000003210a0723c */ /* 0x000fe200000418ff */
[----:B------:R-:W-:Y:S02]  /*1ee0*/  IMAD R224, R2, 0x2, R223 ;  /* 0x0000000202e07824 */ /* 0x000fe400078e02df */
[----:B------:R-:W-:-:S05]  /*1ef0*/  IMAD.IADD R221, R139, 0x1, R0 ;  /* 0x000000018bdd7824 */ /* 0x000fca00078e0200 */
[----:B------:R-:W1:Y:S01]  /*1f00*/  LDSM.16.M88.4 R92, [R221+0x6800] ;  /* 0x00680000dd5c783b */ /* 0x000e620000000200 */
[----:B------:R-:W-:Y:S03]  /*1f10*/  HMMA.16816.F32.BF16 R104, R12, R54, RZ ;  /* 0x000000360c68723c */ /* 0x000fe600000418ff */
[----:B------:R-:W2:Y:S04]  /*1f20*/  LDSM.16.M88.4 R100, [R221+0x5800] ;  /* 0x00580000dd64783b */ /* 0x000ea80000000200 */
[----:B------:R-:W3:Y:S01]  /*1f30*/  LDSM.16.M88.4 R88, [R221+0x7000] ;  /* 0x00700000dd58783b */ /* 0x000ee20000000200 */
[----:B------:R-:W-:Y:S01]  /*1f40*/  HMMA.16816.F32.BF16 R152, R16, R52, RZ ;  /* 0x000000341098723c */ /* 0x000fe200000418ff */
[----:B------:R-:W-:-:S02]  /*1f50*/  IMAD.MOV.U32 R201, RZ, RZ, R56 ;  /* 0x000000ffffc97224 */ /* 0x000fc400078e0038 */
[----:B------:R-:W4:Y:S01]  /*1f60*/  LDSM.16.M88.4 R68, [R221+0x4800] ;  /* 0x00480000dd44783b */ /* 0x000f220000000200 */
[----:B------:R-:W-:Y:S02]  /*1f70*/  IMAD.MOV.U32 R200, RZ, RZ, R57 ;  /* 0x000000ffffc87224 */ /* 0x000fe400078e0039 */
[----:B------:R-:W-:Y:S01]  /*1f80*/  IMAD.MOV.U32 R195, RZ, RZ, R58 ;  /* 0x000000ffffc37224 */ /* 0x000fe200078e003a */
[----:B------:R-:W1:Y:S01]  /*1f90*/  LDSM.16.M88.4 R80, [R221+0x5000] ;  /* 0x00500000dd50783b */ /* 0x000e620000000200 */
[C---:B------:R-:W-:Y:S01]  /*1fa0*/  HMMA.16816.F32.BF16 R116, R12.reuse, R48, RZ ;  /* 0x000000300c74723c */ /* 0x040fe200000418ff */
[----:B------:R-:W-:Y:S02]  /*1fb0*/  IMAD.MOV.U32 R194, RZ, RZ, R59 ;  /* 0x000000ffffc27224 */ /* 0x000fe400078e003b */
[----:B------:R-:W-:Y:S04]  /*1fc0*/  LDSM.16.M88.4 R56, [R221+0x4000] ;  /* 0x00400000dd38783b */ /* 0x000fe80000000200 */
[----:B------:R-:W1:Y:S01]  /*1fd0*/  LDSM.16.M88.4 R84, [R221+0x7800] ;  /* 0x00780000dd54783b */ /* 0x000e620000000200 */
[----:B------:R-:W-:Y:S03]  /*1fe0*/  HMMA.16816.F32.BF16 R76, R12, R50, RZ ;  /* 0x000000320c4c723c */ /* 0x000fe600000418ff */
[----:B------:R-:W1:Y:S04]  /*1ff0*/  LDSM.16.M88.4 R96, [R221+0x6000] ;  /* 0x00600000dd60783b */ /* 0x000e680000000200 */
[----:B------:R-:W-:Y:S01]  /*2000*/  IMAD.MOV.U32 R51, RZ, RZ, R160 ;  /* 0x000000ffff337224 */ /* 0x000fe200078e00a0 */
[----:B------:R-:W-:Y:S01]  /*2010*/  HMMA.16816.F32.BF16 R52, R16, R48, RZ ;  /* 0x000000301034723c */ /* 0x000fe200000418ff */
[----:B------:R-:W-:-:S06]  /*2020*/  IMAD.MOV.U32 R50, RZ, RZ, R161 ;  /* 0x000000ffff327224 */ /* 0x000fcc00078e00a1 */
[----:B------:R-:W-:Y:S01]  /*2030*/  IMAD.MOV.U32 R49, RZ, RZ, R162 ;  /* 0x000000ffff317224 */ /* 0x000fe200078e00a2 */
[----:B------:R-:W-:Y:S01]  /*2040*/  HMMA.16816.F32.BF16 R144, R12, R38, RZ ;  /* 0x000000260c90723c */ /* 0x000fe200000418ff */
[----:B------:R-:W-:-:S07]  /*2050*/  IMAD.MOV.U32 R48, RZ, RZ, R163 ;  /* 0x000000ffff307224 */ /* 0x000fce00078e00a3 */
[----:B------:R-:W-:Y:S08]  /*2060*/  HMMA.16816.F32.BF16 R160, R16, R46, RZ ;  /* 0x0000002e10a0723c */ /* 0x000ff000000418ff */
[C---:B------:R-:W-:Y:S08]  /*2070*/  HMMA.16816.F32.BF16 R112, R12.reuse, R44, RZ ;  /* 0x0000002c0c70723c */ /* 0x040ff000000418ff */
[----:B------:R-:W-:Y:S08]  /*2080*/  HMMA.16816.F32.BF16 R132, R12, R46, RZ ;  /* 0x0000002e0c84723c */ /* 0x000ff000000418ff */
[----:B------:R-:W-:Y:S01]  /*2090*/  HMMA.16816.F32.BF16 R188, R16, R44, RZ ;  /* 0x0000002c10bc723c */ /* 0x000fe200000418ff */
[----:B------:R-:W-:-:S02]  /*20a0*/  IMAD.MOV.U32 R3, RZ, RZ, R163 ;  /* 0x000000ffff037224 */ /* 0x000fc400078e00a3 */
[----:B------:R-:W-:Y:S02]  /*20b0*/  IMAD.MOV.U32 R29, RZ, RZ, R160 ;  /* 0x000000ffff1d7224 */ /* 0x000fe400078e00a0 */
[----:B------:R-:W-:-:S03]  /*20c0*/  IMAD.MOV.U32 R5, RZ, RZ, R162 ;  /* 0x000000ffff057224 */ /* 0x000fc600078e00a2 */
[----:B-----5:R-:W-:Y:S08]  /*20d0*/  HMMA.16816.F32.BF16 R148, R12, R34, RZ ;  /* 0x000000220c94723c */ /* 0x020ff000000418ff */
[----:B------:R-:W-:Y:S08]  /*20e0*/  HMMA.16816.F32.BF16 R44, R16, R42, RZ ;  /* 0x0000002a102c723c */ /* 0x000ff000000418ff */
[C---:B------:R-:W-:Y:S08]  /*20f0*/  HMMA.16816.F32.BF16 R64, R12.reuse, R32, RZ ;  /* 0x000000200c40723c */ /* 0x040ff000000418ff */
[----:B------:R-:W-:Y:S07]  /*2100*/  HMMA.16816.F32.BF16 R124, R12, R6, RZ ;  /* 0x000000060c7c723c */ /* 0x000fee00000418ff */
[----:B------:R-:W-:Y:S01]  /*2110*/  IMAD.MOV.U32 R6, RZ, RZ, R161 ;  /* 0x000000ffff067224 */ /* 0x000fe200078e00a1 */
[C---:B------:R-:W-:Y:S08]  /*2120*/  HMMA.16816.F32.BF16 R184, R16.reuse, R40, RZ ;  /* 0x0000002810b8723c */ /* 0x040ff000000418ff */
[C---:B------:R-:W-:Y:S08]  /*2130*/  HMMA.16816.F32.BF16 R176, R16.reuse, R36, RZ ;  /* 0x0000002410b0723c */ /* 0x040ff000000418ff */
[C---:B------:R-:W-:Y:S08]  /*2140*/  HMMA.16816.F32.BF16 R248, R16.reuse, R38, RZ ;  /* 0x0000002610f8723c */ /* 0x040ff000000418ff */
[C---:B------:R-:W-:Y:S08]  /*2150*/  HMMA.16816.F32.BF16 R172, R16.reuse, R32, RZ ;  /* 0x0000002010ac723c */ /* 0x040ff000000418ff */
[C---:B------:R-:W-:Y:S08]  /*2160*/  HMMA.16816.F32.BF16 R244, R16.reuse, R34, RZ ;  /* 0x0000002210f4723c */ /* 0x040ff000000418ff */
[C---:B------:R-:W-:Y:S08]  /*2170*/  HMMA.16816.F32.BF16 R160, R16.reuse, R24, RZ ;  /* 0x0000001810a0723c */ /* 0x040ff000000418ff */
[----:B------:R-:W-:Y:S08]  /*2180*/  HMMA.16816.F32.BF16 R240, R16, R26, RZ ;  /* 0x0000001a10f0723c */ /* 0x000ff000000418ff */
[----:B-1----:R-:W-:Y:S07]  /*2190*/  HMMA.16816.F32.BF16 R16, R8, R94, R144 ;  /* 0x0000005e0810723c */ /* 0x002fee0000041890 */
[----:B------:R-:W-:Y:S01]  /*21a0*/  IMAD.MOV.U32 R147, RZ, RZ, R3 ;  /* 0x000000ffff937224 */ /* 0x000fe200078e0003 */
[----:B------:R-:W-:Y:S01]  /*21b0*/  IADD3 R3, R139, 0x4000, RZ ;  /* 0x000040008b037810 */ /* 0x000fe20007ffe0ff */
[----:B------:R-:W-:Y:S01]  /*21c0*/  HMMA.16816.F32.BF16 R108, R12, R40, RZ ;  /* 0x000000280c6c723c */ /* 0x000fe200000418ff */
[----:B------:R-:W-:-:S02]  /*21d0*/  IMAD.MOV.U32 R144, RZ, RZ, R29 ;  /* 0x000000ffff907224 */ /* 0x000fc400078e001d */
[----:B------:R-:W-:Y:S01]  /*21e0*/  @P2 IADD3 R226, R3, -0x40, RZ ;  /* 0xffffffc003e22810 */ /* 0x000fe20007ffe0ff */
[----:B------:R-:W-:Y:S02]  /*21f0*/  IMAD.MOV.U32 R145, RZ, RZ, R6 ;  /* 0x000000ffff917224 */ /* 0x000fe400078e0006 */
[----:B------:R-:W-:Y:S01]  /*2200*/  IMAD.MOV.U32 R146, RZ, RZ, R5 ;  /* 0x000000ffff927224 */ /* 0x000fe200078e0005 */
[C---:B------:R-:W-:Y:S01]  /*2210*/  IADD3 R233, R226.reuse, 0x800, RZ ;  /* 0x00000800e2e97810 */ /* 0x040fe20007ffe0ff */
[----:B------:R-:W-:Y:S01]  /*2220*/  HMMA.16816.F32.BF16 R72, R12, R36, RZ ;  /* 0x000000240c48723c */ /* 0x000fe200000418ff */
[----:B------:R-:W-:Y:S01]  /*2230*/  IMAD.MOV.U32 R41, RZ, RZ, R46 ;  /* 0x000000ffff297224 */ /* 0x000fe200078e002e */
[----:B------:R-:W-:Y:S01]  /*2240*/  IADD3 R232, R226, 0x1000, RZ ;  /* 0x00001000e2e87810 */ /* 0x000fe20007ffe0ff */
[----:B------:R-:W-:Y:S02]  /*2250*/  IMAD.MOV.U32 R40, RZ, RZ, R47 ;  /* 0x000000ffff287224 */ /* 0x000fe400078e002f */
[----:B------:R-:W-:-:S02]  /*2260*/  IMAD.IADD R220, R0, 0x1, R226 ;  /* 0x0000000100dc7824 */ /* 0x000fc400078e02e2 */
[----:B------:R-:W-:Y:S01]  /*2270*/  IMAD.SHL.U32 R0, R138, 0x2, RZ ;  /* 0x000000028a007824 */ /* 0x000fe200078e00ff */
[----:B------:R-:W-:Y:S04]  /*2280*/  HMMA.16816.F32.BF16 R60, R12, R24, RZ ;  /* 0x000000180c3c723c */ /* 0x000fe800000418ff */
[----:B------:R-:W-:-:S04]  /*2290*/  LOP3.LUT R0, R0, 0x6, RZ, 0xc0, !PT ;  /* 0x0000000600007812 */ /* 0x000fc800078ec0ff */
[----:B------:R-:W-:Y:S01]  /*22a0*/  HMMA.16816.F32.BF16 R140, R12, R42, RZ ;  /* 0x0000002a0c8c723c */ /* 0x000fe200000418ff */
[----:B------:R-:W-:-:S05]  /*22b0*/  IMAD R0, R137, 0x80, R0 ;  /* 0x0000008089007824 */ /* 0x000fca00078e0200 */
[C---:B------:R-:W-:Y:S01]  /*22c0*/  IADD3 R3, R0.reuse, 0x1, RZ ;  /* 0x0000000100037810 */ /* 0x040fe20007ffe0ff */
[----:B------:R-:W-:Y:S01]  /*22d0*/  IMAD.MOV.U32 R43, RZ, RZ, R44 ;  /* 0x000000ffff2b7224 */ /* 0x000fe200078e002c */
[----:B------:R-:W-:Y:S01]  /*22e0*/  HMMA.16816.F32.BF16 R12, R12, R26, RZ ;  /* 0x0000001a0c0c723c */ /* 0x000fe200000418ff */
[----:B------:R-:W-:Y:S01]  /*22f0*/  IMAD.MOV.U32 R42, RZ, RZ, R45 ;  /* 0x000000ffff2a7224 */ /* 0x000fe200078e002d */
[----:B------:R-:W-:Y:S01]  /*2300*/  LDSM.16.M88.4 R24, [R223+0x2000] ;  /* 0x00200000df18783b */ /* 0x000fe20000000200 */
[-C--:B------:R-:W-:Y:S02]  /*2310*/  ISETP.GE.AND P3, PT, R3, R28.reuse, PT ;  /* 0x0000001c0300720c */ /* 0x080fe40003f66270 */
[C---:B------:R-:W-:Y:S01]  /*2320*/  IADD3 R3, R0.reuse, 0x10, RZ ;  /* 0x0000001000037810 */ /* 0x040fe20007ffe0ff */
[----:B------:R-:W1:Y:S01]  /*2330*/  LDSM.16.M88.4 R44, [R226+0x800] ;  /* 0x00080000e22c783b */ /* 0x000e620000000200 */
[-C--:B------:R-:W-:Y:S01]  /*2340*/  ISETP.GE.AND P4, PT, R0, R28.reuse, PT ;  /* 0x0000001c0000720c */ /* 0x080fe20003f86270 */
[----:B--2---:R-:W-:Y:S01]  /*2350*/  HMMA.16816.F32.BF16 R212, R8, R100, R112 ;  /* 0x0000006408d4723c */ /* 0x004fe20000041870 */
[----:B------:R-:W-:-:S02]  /*2360*/  ISETP.GE.AND P0, PT, R3, R28, PT ;  /* 0x0000001c0300720c */ /* 0x000fc40003f06270 */
[C---:B------:R-:W-:Y:S02]  /*2370*/  IADD3 R3, R0.reuse, 0x18, RZ ;  /* 0x0000001800037810 */ /* 0x040fe40007ffe0ff */
[C---:B------:R-:W-:Y:S02]  /*2380*/  IADD3 R6, R0.reuse, 0x8, RZ ;  /* 0x0000000800067810 */ /* 0x040fe40007ffe0ff */
[-C--:B------:R-:W-:Y:S01]  /*2390*/  ISETP.GE.AND P5, PT, R3, R28.reuse, PT ;  /* 0x0000001c0300720c */ /* 0x080fe20003fa6270 */
[----:B---3--:R-:W-:Y:S01]  /*23a0*/  HMMA.16816.F32.BF16 R112, R8, R90, R148 ;  /* 0x0000005a0870723c */ /* 0x008fe20000041894 */
[----:B------:R-:W-:Y:S02]  /*23b0*/  IADD3 R3, R0, 0x19, RZ ;  /* 0x0000001900037810 */ /* 0x000fe40007ffe0ff */
[----:B------:R-:W-:Y:S02]  /*23c0*/  ISETP.GE.AND P2, PT, R6, R28, PT ;  /* 0x0000001c0600720c */ /* 0x000fe40003f46270 */
[----:B------:R-:W-:-:S02]  /*23d0*/  IADD3 R5, R0, 0x9, RZ ;  /* 0x0000000900057810 */ /* 0x000fc40007ffe0ff */
[----:B------:R-:W-:Y:S01]  /*23e0*/  IADD3 R6, R0, 0x11, RZ ;  /* 0x0000001100067810 */ /* 0x000fe20007ffe0ff */
[----:B------:R-:W-:Y:S01]  /*23f0*/  HMMA.16816.F32.BF16 R196, R8, R88, R64 ;  /* 0x0000005808c4723c */ /* 0x000fe20000041840 */
[----:B------:R-:W2:Y:S01]  /*2400*/  LDSM.16.M88.4 R64, [R226+0x2800] ;  /* 0x00280000e240783b */ /* 0x000ea20000000200 */
[-C--:B------:R-:W-:Y:S02]  /*2410*/  ISETP.GE.AND P1, PT, R5, R28.reuse, PT ;  /* 0x0000001c0500720c */ /* 0x080fe40003f26270 */
[----:B------:R-:W-:-:S04]  /*2420*/  ISETP.GE.AND P6, PT, R6, R28, PT ;  /* 0x0000001c0600720c */ /* 0x000fc80003fc6270 */
[----:B----4-:R-:W-:Y:S08]  /*2430*/  HMMA.16816.F32.BF16 R164, R8, R70, R104 ;  /* 0x0000004608a4723c */ /* 0x010ff00000041868 */
[----:B------:R-:W-:Y:S01]  /*2440*/  HMMA.16816.F32.BF16 R148, R20, R80, R52 ;  /* 0x000000501494723c */ /* 0x000fe20000041834 */
[----:B------:R-:W3:Y:S07]  /*2450*/  LDSM.16.M88.4 R52, [R226+0x3800] ;  /* 0x00380000e234783b */ /* 0x000eee0000000200 */
[C---:B------:R-:W-:Y:S01]  /*2460*/  HMMA.16816.F32.BF16 R104, R8.reuse, R82, R76 ;  /* 0x000000520868723c */ /* 0x040fe2000004184c */
[----:B------:R-:W4:Y:S07]  /*2470*/  LDSM.16.M88.4 R76, [R226+0x1800] ;  /* 0x00180000e24c783b */ /* 0x000f2e0000000200 */
[C---:B------:R-:W-:Y:S08]  /*2480*/  HMMA.16816.F32.BF16 R228, R8.reuse, R68, R120 ;  /* 0x0000004408e4723c */ /* 0x040ff00000041878 */
[C---:B------:R-:W-:Y:S01]  /*2490*/  HMMA.16816.F32.BF16 R204, R8.reuse, R92, R72 ;  /* 0x0000005c08cc723c */ /* 0x040fe20000041848 */
[----:B------:R-:W-:Y:S07]  /*24a0*/  LDSM.16.M88.4 R72, [R226+0x2000] ;  /* 0x00200000e248783b */ /* 0x000fee0000000200 */
[C---:B------:R-:W-:Y:S01]  /*24b0*/  HMMA.16816.F32.BF16 R180, R8.reuse, R84, R60 ;  /* 0x0000005408b4723c */ /* 0x040fe2000004183c */
[----:B------:R-:W-:Y:S07]  /*24c0*/  LDSM.16.M88.4 R60, [R226+0x3000] ;  /* 0x00300000e23c783b */ /* 0x000fee0000000200 */
[C---:B------:R-:W-:Y:S07]  /*24d0*/  HMMA.16816.F32.BF16 R168, R8.reuse, R58, R124 ;  /* 0x0000003a08a8723c */ /* 0x040fee000004187c */
[----:B------:R-:W-:Y:S01]  /*24e0*/  IMAD.MOV.U32 R124, RZ, RZ, R51 ;  /* 0x000000ffff7c7224 */ /* 0x000fe200078e0033 */
[----:B------:R-:W-:Y:S01]  /*24f0*/  HMMA.16816.F32.BF16 R36, R8, R102, R132 ;  /* 0x000000660824723c */ /* 0x000fe20000041884 */
[----:B------:R-:W-:-:S02]  /*2500*/  IMAD.MOV.U32 R125, RZ, RZ, R50 ;  /* 0x000000ffff7d7224 */ /* 0x000fc400078e0032 */
[----:B------:R-:W-:Y:S02]  /*2510*/  IMAD.MOV.U32 R126, RZ, RZ, R49 ;  /* 0x000000ffff7e7224 */ /* 0x000fe400078e0031 */
[----:B------:R-:W-:Y:S02]  /*2520*/  IMAD.MOV.U32 R127, RZ, RZ, R48 ;  /* 0x000000ffff7f7224 */ /* 0x000fe400078e0030 */
[----:B------:R-:W5:Y:S01]  /*2530*/  LDSM.16.M88.4 R48, [R226] ;  /* 0x00000000e230783b */ /* 0x000f620000000200 */
[----:B------:R-:W-:Y:S01]  /*2540*/  HMMA.16816.F32.BF16 R120, R8, R86, R12 ;  /* 0x000000560878723c */ /* 0x000fe2000004180c */
[----:B------:R-:W-:Y:S02]  /*2550*/  IMAD.MOV.U32 R132, RZ, RZ, R43 ;  /* 0x000000ffff847224 */ /* 0x000fe400078e002b */
[----:B------:R-:W1:Y:S01]  /*2560*/  LDSM.16.M88.4 R12, [R223] ;  /* 0x00000000df0c783b */ /* 0x000e620000000200 */
[----:B------:R-:W-:Y:S02]  /*2570*/  IMAD.MOV.U32 R133, RZ, RZ, R42 ;  /* 0x000000ffff857224 */ /* 0x000fe400078e002a */
[----:B------:R-:W-:-:S02]  /*2580*/  IMAD.MOV.U32 R134, RZ, RZ, R41 ;  /* 0x000000ffff867224 */ /* 0x000fc400078e0029 */
[-C--:B------:R-:W-:Y:S01]  /*2590*/  HMMA.16816.F32.BF16 R236, R8, R56.reuse, R128 ;  /* 0x0000003808ec723c */ /* 0x080fe20000041880 */
[----:B------:R-:W-:Y:S02]  /*25a0*/  IMAD.MOV.U32 R135, RZ, RZ, R40 ;  /* 0x000000ffff877224 */ /* 0x000fe400078e0028 */
[----:B------:R-:W1:Y:S05]  /*25b0*/  LDSM.16.M88.4 R40, [R226+0x1000] ;  /* 0x00100000e228783b */ /* 0x000e6a0000000200 */
[----:B------:R-:W-:Y:S08]  /*25c0*/  HMMA.16816.F32.BF16 R128, R20, R56, R156 ;  /* 0x000000381480723c */ /* 0x000ff0000004189c */
[C---:B------:R-:W-:Y:S07]  /*25d0*/  HMMA.16816.F32.BF16 R216, R8.reuse, R80, R116 ;  /* 0x0000005008d8723c */ /* 0x040fee0000041874 */
[----:B------:R-:W-:Y:S01]  /*25e0*/  IMAD.MOV.U32 R116, RZ, RZ, R193 ;  /* 0x000000ffff747224 */ /* 0x000fe200078e00c1 */
[----:B------:R-:W-:Y:S01]  /*25f0*/  HMMA.16816.F32.BF16 R208, R8, R96, R108 ;  /* 0x0000006008d0723c */ /* 0x000fe2000004186c */
[----:B------:R-:W-:-:S02]  /*2600*/  IMAD.MOV.U32 R117, RZ, RZ, R192 ;  /* 0x000000ffff757224 */ /* 0x000fc400078e00c0 */
[----:B------:R-:W-:Y:S02]  /*2610*/  IMAD.MOV.U32 R118, RZ, RZ, R31 ;  /* 0x000000ffff767224 */ /* 0x000fe400078e001f */
[----:B------:R-:W-:Y:S02]  /*2620*/  IMAD.MOV.U32 R119, RZ, RZ, R30 ;  /* 0x000000ffff777224 */ /* 0x000fe400078e001e */
[----:B------:R-:W-:Y:S01]  /*2630*/  IMAD.MOV.U32 R110, RZ, RZ, R195 ;  /* 0x000000ffff6e7224 */ /* 0x000fe200078e00c3 */
[----:B------:R-:W-:Y:S01]  /*2640*/  HMMA.16816.F32.BF16 R32, R8, R98, R140 ;  /* 0x000000620820723c */ /* 0x000fe2000004188c */
[----:B------:R-:W-:Y:S01]  /*2650*/  IMAD.MOV.U32 R111, RZ, RZ, R194 ;  /* 0x000000ffff6f7224 */ /* 0x000fe200078e00c2 */
[----:B------:R-:W-:Y:S01]  /*2660*/  LDSM.16.M88.4 R8, [R224+0x2000] ;  /* 0x00200000e008783b */ /* 0x000fe20000000200 */
[----:B------:R-:W-:Y:S02]  /*2670*/  IMAD.MOV.U32 R108, RZ, RZ, R201 ;  /* 0x000000ffff6c7224 */ /* 0x000fe400078e00c9 */
[----:B------:R-:W-:-:S03]  /*2680*/  IMAD.MOV.U32 R109, RZ, RZ, R200 ;  /* 0x000000ffff6d7224 */ /* 0x000fc600078e00c8 */
[C---:B------:R-:W-:Y:S08]  /*2690*/  HMMA.16816.F32.BF16 R192, R20.reuse, R96, R184 ;  /* 0x0000006014c0723c */ /* 0x040ff000000418b8 */
[C---:B------:R-:W-:Y:S08]  /*26a0*/  HMMA.16816.F32.BF16 R184, R20.reuse, R88, R172 ;  /* 0x0000005814b8723c */ /* 0x040ff000000418ac */
[----:B------:R-:W-:Y:S08]  /*26b0*/  HMMA.16816.F32.BF16 R156, R20, R94, R248 ;  /* 0x0000005e149c723c */ /* 0x000ff000000418f8 */
[C---:B-1----:R-:W-:Y:S08]  /*26c0*/  HMMA.16816.F32.BF16 R172, R24.reuse, R44, R228 ;  /* 0x0000002c18ac723c */ /* 0x042ff000000418e4 */
[C---:B--2---:R-:W-:Y:S08]  /*26d0*/  HMMA.16816.F32.BF16 R228, R24.reuse, R64, R204 ;  /* 0x0000004018e4723c */ /* 0x044ff000000418cc */
[C---:B---3--:R-:W-:Y:S08]  /*26e0*/  HMMA.16816.F32.BF16 R248, R24.reuse, R52, R180 ;  /* 0x0000003418f8723c */ /* 0x048ff000000418b4 */
[C---:B----4-:R-:W-:Y:S01]  /*26f0*/  HMMA.16816.F32.BF16 R180, R24.reuse, R78, R36 ;  /* 0x0000004e18b4723c */ /* 0x050fe20000041824 */
[----:B------:R-:W1:Y:S07]  /*2700*/  LDSM.16.M88.4 R36, [R220] ;  /* 0x00000000dc24783b */ /* 0x000e6e0000000200 */
[----:B------:R-:W-:Y:S01]  /*2710*/  HMMA.16816.F32.BF16 R204, R24, R66, R16 ;  /* 0x0000004218cc723c */ /* 0x000fe20000041810 */
[----:B------:R-:W2:Y:S07]  /*2720*/  LDSM.16.M88.4 R16, [R224] ;  /* 0x00000000e010783b */ /* 0x000eae0000000200 */
[C---:B------:R-:W-:Y:S08]  /*2730*/  HMMA.16816.F32.BF16 R108, R20.reuse, R58, R108 ;  /* 0x0000003a146c723c */ /* 0x040ff0000004186c */
[C---:B------:R-:W-:Y:S08]  /*2740*/  HMMA.16816.F32.BF16 R140, R20.reuse, R68, R152 ;  /* 0x00000044148c723c */ /* 0x040ff00000041898 */
[C---:B------:R-:W-:Y:S08]  /*2750*/  HMMA.16816.F32.BF16 R200, R20.reuse, R92, R176 ;  /* 0x0000005c14c8723c */ /* 0x040ff000000418b0 */
[C---:B------:R-:W-:Y:S08]  /*2760*/  HMMA.16816.F32.BF16 R176, R20.reuse, R84, R160 ;  /* 0x0000005414b0723c */ /* 0x040ff000000418a0 */
[C---:B------:R-:W-:Y:S08]  /*2770*/  HMMA.16816.F32.BF16 R144, R20.reuse, R102, R144 ;  /* 0x000000661490723c */ /* 0x040ff00000041890 */
[C---:B------:R-:W-:Y:S08]  /*2780*/  HMMA.16816.F32.BF16 R160, R20.reuse, R98, R132 ;  /* 0x0000006214a0723c */ /* 0x040ff00000041884 */
[C---:B------:R-:W-:Y:S08]  /*2790*/  HMMA.16816.F32.BF16 R124, R20.reuse, R82, R124 ;  /* 0x00000052147c723c */ /* 0x040ff0000004187c */
[----:B------:R-:W-:Y:S08]  /*27a0*/  HMMA.16816.F32.BF16 R132, R20, R90, R244 ;  /* 0x0000005a1484723c */ /* 0x000ff000000418f4 */
[-C--:B-----5:R-:W-:Y:S08]  /*27b0*/  HMMA.16816.F32.BF16 R92, R24, R48.reuse, R236 ;  /* 0x00000030185c723c */ /* 0x0a0ff000000418ec */
[----:B------:R-:W-:Y:S08]  /*27c0*/  HMMA.16816.F32.BF16 R56, R12, R48, R128 ;  /* 0x000000300c38723c */ /* 0x000ff00000041880 */
[C---:B------:R-:W-:Y:S08]  /*27d0*/  HMMA.16816.F32.BF16 R116, R20.reuse, R70, R116 ;  /* 0x000000461474723c */ /* 0x040ff00000041874 */
[C---:B------:R-:W-:Y:S08]  /*27e0*/  HMMA.16816.F32.BF16 R188, R20.reuse, R100, R188 ;  /* 0x0000006414bc723c */ /* 0x040ff000000418bc */
[----:B------:R-:W-:Y:S01]  /*27f0*/  HMMA.16816.F32.BF16 R96, R20, R86, R240 ;  /* 0x000000561460723c */ /* 0x000fe200000418f0 */
[----:B------:R-:W-:Y:S07]  /*2800*/  LDSM.16.M88.4 R20, [R220+0x1000] ;  /* 0x00100000dc14783b */ /* 0x000fee0000000200 */
[C---:B------:R-:W-:Y:S08]  /*2810*/  HMMA.16816.F32.BF16 R244, R24.reuse, R60, R196 ;  /* 0x0000003c18f4723c */ /* 0x040ff000000418c4 */
[C---:B------:R-:W-:Y:S01]  /*2820*/  HMMA.16816.F32.BF16 R196, R24.reuse, R74, R32 ;  /* 0x0000004a18c4723c */ /* 0x040fe20000041820 */
[----:B------:R-:W3:Y:S07]  /*2830*/  LDSM.16.M88.4 R32, [R220+0x800] ;  /* 0x00080000dc20783b */ /* 0x000eee0000000200 */
[-C--:B------:R-:W-:Y:S08]  /*2840*/  HMMA.16816.F32.BF16 R152, R24, R50.reuse, R168 ;  /* 0x000000321898723c */ /* 0x080ff000000418a8 */
[----:B------:R-:W-:Y:S08]  /*2850*/  HMMA.16816.F32.BF16 R48, R12, R50, R108 ;  /* 0x000000320c30723c */ /* 0x000ff0000004186c */
[C---:B------:R-:W-:Y:S08]  /*2860*/  HMMA.16816.F32.BF16 R216, R24.reuse, R40, R216 ;  /* 0x0000002818d8723c */ /* 0x040ff000000418d8 */
[C---:B------:R-:W-:Y:S08]  /*2870*/  HMMA.16816.F32.BF16 R212, R24.reuse, R76, R212 ;  /* 0x0000004c18d4723c */ /* 0x040ff000000418d4 */
[C---:B------:R-:W-:Y:S08]  /*2880*/  HMMA.16816.F32.BF16 R208, R24.reuse, R72, R208 ;  /* 0x0000004818d0723c */ /* 0x040ff000000418d0 */
[C---:B------:R-:W-:Y:S08]  /*2890*/  HMMA.16816.F32.BF16 R164, R24.reuse, R46, R164 ;  /* 0x0000002e18a4723c */ /* 0x040ff000000418a4 */
[C---:B------:R-:W-:Y:S08]  /*28a0*/  HMMA.16816.F32.BF16 R168, R24.reuse, R42, R104 ;  /* 0x0000002a18a8723c */ /* 0x040ff00000041868 */
[C---:B------:R-:W-:Y:S08]  /*28b0*/  HMMA.16816.F32.BF16 R236, R24.reuse, R62, R112 ;  /* 0x0000003e18ec723c */ /* 0x040ff00000041870 */
[----:B------:R-:W-:Y:S01]  /*28c0*/  HMMA.16816.F32.BF16 R240, R24, R54, R120 ;  /* 0x0000003618f0723c */ /* 0x000fe20000041878 */
[----:B------:R-:W4:Y:S07]  /*28d0*/  LDSM.16.M88.4 R24, [R220+0x1800] ;  /* 0x00180000dc18783b */ /* 0x000f2e0000000200 */
[C---:B------:R-:W-:Y:S08]  /*28e0*/  HMMA.16816.F32.BF16 R68, R12.reuse, R44, R140 ;  /* 0x0000002c0c44723c */ /* 0x040ff0000004188c */
[C---:B------:R-:W-:Y:S08]  /*28f0*/  HMMA.16816.F32.BF16 R104, R12.reuse, R78, R144 ;  /* 0x0000004e0c68723c */ /* 0x040ff00000041890 */
[C---:B------:R-:W-:Y:S08]  /*2900*/  HMMA.16816.F32.BF16 R84, R12.reuse, R40, R148 ;  /* 0x000000280c54723c */ /* 0x040ff00000041894 */
[C---:B------:R-:W-:Y:S08]  /*2910*/  HMMA.16816.F32.BF16 R88, R12.reuse, R42, R124 ;  /* 0x0000002a0c58723c */ /* 0x040ff0000004187c */
[C---:B------:R-:W-:Y:S08]  /*2920*/  HMMA.16816.F32.BF16 R184, R12.reuse, R60, R184 ;  /* 0x0000003c0cb8723c */ /* 0x040ff000000418b8 */
[----:B------:R-:W-:Y:S08]  /*2930*/  HMMA.16816.F32.BF16 R144, R12, R62, R132 ;  /* 0x0000003e0c90723c */ /* 0x000ff00000041884 */
[-C--:B-1----:R-:W-:Y:S08]  /*2940*/  HMMA.16816.F32.BF16 R60, R8, R36.reuse, R92 ;  /* 0x00000024083c723c */ /* 0x082ff0000004185c */
[----:B--2---:R-:W-:Y:S08]  /*2950*/  HMMA.16816.F32.BF16 R40, R16, R36, R56 ;  /* 0x000000241028723c */ /* 0x004ff00000041838 */
[C---:B------:R-:W-:Y:S08]  /*2960*/  HMMA.16816.F32.BF16 R80, R12.reuse, R46, R116 ;  /* 0x0000002e0c50723c */ /* 0x040ff00000041874 */
[----:B------:R-:W-:Y:S01]  /*2970*/  HMMA.16816.F32.BF16 R100, R12, R76, R188 ;  /* 0x0000004c0c64723c */ /* 0x000fe200000418bc */
[----:B------:R-:W-:-:S02]  /*2980*/  FSEL R130, R62, -INF , !P4 ;  /* 0xff8000003e827808 */ /* 0x000fc40006000000 */
[----:B------:R-:W-:Y:S02]  /*2990*/  FSEL R125, R60, -INF , !P4 ;  /* 0xff8000003c7d7808 */ /* 0x000fe40006000000 */
[----:B------:R-:W-:Y:S02]  /*29a0*/  FSEL R127, R63, -INF , !P3 ;  /* 0xff8000003f7f7808 */ /* 0x000fe40005800000 */
[----:B------:R-:W-:Y:S01]  /*29b0*/  FSEL R122, R61, -INF , !P3 ;  /* 0xff8000003d7a7808 */ /* 0x000fe20005800000 */
[----:B------:R-:W-:Y:S01]  /*29c0*/  HMMA.16816.F32.BF16 R108, R12, R72, R192 ;  /* 0x000000480c6c723c */ /* 0x000fe200000418c0 */
[----:B------:R-:W-:Y:S02]  /*29d0*/  FSEL R120, R42, -INF , !P4 ;  /* 0xff8000002a787808 */ /* 0x000fe40006000000 */
[----:B------:R-:W-:Y:S02]  /*29e0*/  FSEL R112, R40, -INF , !P4 ;  /* 0xff80000028707808 */ /* 0x000fe40006000000 */
[----:B------:R-:W-:-:S02]  /*29f0*/  ISETP.GE.AND P4, PT, R3, R28, PT ;  /* 0x0000001c0300720c */ /* 0x000fc40003f86270 */
[C---:B------:R-:W-:Y:S01]  /*2a00*/  IADD3 R3, R0.reuse, 0x20, RZ ;  /* 0x0000002000037810 */ /* 0x040fe20007ffe0ff */
[C---:B------:R-:W-:Y:S01]  /*2a10*/  HMMA.16816.F32.BF16 R160, R12.reuse, R74, R160 ;  /* 0x0000004a0ca0723c */ /* 0x040fe200000418a0 */
[----:B------:R-:W-:Y:S02]  /*2a20*/  FSEL R114, R43, -INF , !P3 ;  /* 0xff8000002b727808 */ /* 0x000fe40005800000 */
[----:B------:R-:W-:Y:S02]  /*2a30*/  FSEL R30, R41, -INF , !P3 ;  /* 0xff800000291e7808 */ /* 0x000fe40005800000 */
[----:B------:R-:W-:Y:S02]  /*2a40*/  ISETP.GE.AND P3, PT, R3, R28, PT ;  /* 0x0000001c0300720c */ /* 0x000fe40003f66270 */
[----:B------:R-:W-:Y:S01]  /*2a50*/  IADD3 R3, R0, 0x21, RZ ;  /* 0x0000002100037810 */ /* 0x000fe20007ffe0ff */
[C---:B------:R-:W-:Y:S08]  /*2a60*/  HMMA.16816.F32.BF16 R116, R12.reuse, R64, R200 ;  /* 0x000000400c74723c */ /* 0x040ff000000418c8 */
[C---:B------:R-:W-:Y:S08]  /*2a70*/  HMMA.16816.F32.BF16 R156, R12.reuse, R66, R156 ;  /* 0x000000420c9c723c */ /* 0x040ff0000004189c */
[C---:B------:R-:W-:Y:S08]  /*2a80*/  HMMA.16816.F32.BF16 R176, R12.reuse, R52, R176 ;  /* 0x000000340cb0723c */ /* 0x040ff000000418b0 */
[----:B------:R-:W-:Y:S01]  /*2a90*/  HMMA.16816.F32.BF16 R148, R12, R54, R96 ;  /* 0x000000360c94723c */ /* 0x000fe20000041860 */
[----:B------:R-:W1:Y:S07]  /*2aa0*/  LDSM.16.M88.4 R12, [R220+0x2000] ;  /* 0x00200000dc0c783b */ /* 0x000e6e0000000200 */
[-C--:B------:R-:W-:Y:S08]  /*2ab0*/  HMMA.16816.F32.BF16 R56, R8, R38.reuse, R152 ;  /* 0x000000260838723c */ /* 0x080ff00000041898 */
[C---:B------:R-:W-:Y:S08]  /*2ac0*/  HMMA.16816.F32.BF16 R44, R16.reuse, R38, R48 ;  /* 0x00000026102c723c */ /* 0x040ff00000041830 */
[-C--:B---3--:R-:W-:Y:S08]  /*2ad0*/  HMMA.16816.F32.BF16 R48, R16, R32.reuse, R68 ;  /* 0x000000201030723c */ /* 0x088ff00000041844 */
[----:B------:R-:W-:Y:S01]  /*2ae0*/  HMMA.16816.F32.BF16 R36, R8, R32, R172 ;  /* 0x000000200824723c */ /* 0x000fe200000418ac */
[----:B------:R-:W-:-:S02]  /*2af0*/  FSEL R129, R58, -INF , !P2 ;  /* 0xff8000003a817808 */ /* 0x000fc40005000000 */
[----:B------:R-:W-:Y:S02]  /*2b00*/  FSEL R123, R56, -INF , !P2 ;  /* 0xff800000387b7808 */ /* 0x000fe40005000000 */
[----:B------:R-:W-:Y:S02]  /*2b10*/  FSEL R128, R59, -INF , !P1 ;  /* 0xff8000003b807808 */ /* 0x000fe40004800000 */
[----:B------:R-:W-:Y:S01]  /*2b20*/  FSEL R121, R57, -INF , !P1 ;  /* 0xff80000039797808 */ /* 0x000fe20004800000 */
[----:B------:R-:W-:Y:S01]  /*2b30*/  HMMA.16816.F32.BF16 R52, R8, R34, R164 ;  /* 0x000000220834723c */ /* 0x000fe200000418a4 */
[----:B------:R-:W-:Y:S02]  /*2b40*/  FSEL R115, R46, -INF , !P2 ;  /* 0xff8000002e737808 */ /* 0x000fe40005000000 */
[----:B------:R-:W-:-:S05]  /*2b50*/  FSEL R113, R47, -INF , !P1 ;  /* 0xff8000002f717808 */ /* 0x000fca0004800000 */
[C---:B------:R-:W-:Y:S08]  /*2b60*/  HMMA.16816.F32.BF16 R32, R16.reuse, R34, R80 ;  /* 0x000000221020723c */ /* 0x040ff00000041850 */
[----:B----4-:R-:W-:Y:S01]  /*2b70*/  HMMA.16816.F32.BF16 R80, R16, R26, R104 ;  /* 0x0000001a1050723c */ /* 0x010fe20000041868 */
[----:B------:R-:W-:Y:S02]  /*2b80*/  FSEL R137, R38, -INF , !P0 ;  /* 0xff80000026897808 */ /* 0x000fe40004000000 */
[----:B------:R-:W-:-:S02]  /*2b90*/  FSEL R124, R36, -INF , !P0 ;  /* 0xff800000247c7808 */ /* 0x000fc40004000000 */
[----:B------:R-:W-:Y:S02]  /*2ba0*/  FSEL R133, R39, -INF , !P6 ;  /* 0xff80000027857808 */ /* 0x000fe40007000000 */
[----:B------:R-:W-:Y:S01]  /*2bb0*/  FSEL R106, R44, -INF , !P2 ;  /* 0xff8000002c6a7808 */ /* 0x000fe20005000000 */
[-C--:B------:R-:W-:Y:S01]  /*2bc0*/  HMMA.16816.F32.BF16 R72, R16, R20.reuse, R84 ;  /* 0x000000141048723c */ /* 0x080fe20000041854 */
[-C--:B------:R-:W-:Y:S02]  /*2bd0*/  ISETP.GE.AND P2, PT, R3, R28.reuse, PT ;  /* 0x0000001c0300720c */ /* 0x080fe40003f46270 */
[C---:B------:R-:W-:Y:S02]  /*2be0*/  IADD3 R3, R0.reuse, 0x28, RZ ;  /* 0x0000002800037810 */ /* 0x040fe40007ffe0ff */
[----:B------:R-:W-:Y:S02]  /*2bf0*/  FSEL R107, R45, -INF , !P1 ;  /* 0xff8000002d6b7808 */ /* 0x000fe40004800000 */
[----:B------:R-:W-:Y:S01]  /*2c00*/  ISETP.GE.AND P1, PT, R3, R28, PT ;  /* 0x0000001c0300720c */ /* 0x000fe20003f26270 */
[----:B------:R-:W-:Y:S01]  /*2c10*/  HMMA.16816.F32.BF16 R68, R8, R20, R216 ;  /* 0x000000140844723c */ /* 0x000fe200000418d8 */
[----:B------:R-:W-:-:S02]  /*2c20*/  IADD3 R3, R0, 0x29, RZ ;  /* 0x0000002900037810 */ /* 0x000fc40007ffe0ff */
[----:B------:R-:W-:Y:S02]  /*2c30*/  FSEL R105, R48, -INF , !P0 ;  /* 0xff80000030697808 */ /* 0x000fe40004000000 */
[----:B------:R-:W-:Y:S02]  /*2c40*/  FSEL R126, R37, -INF , !P6 ;  /* 0xff800000257e7808 */ /* 0x000fe40007000000 */
[----:B------:R-:W-:Y:S01]  /*2c50*/  FSEL R104, R49, -INF , !P6 ;  /* 0xff80000031687808 */ /* 0x000fe20007000000 */
[----:B------:R-:W-:Y:S01]  /*2c60*/  HMMA.16816.F32.BF16 R96, R8, R22, R168 ;  /* 0x000000160860723c */ /* 0x000fe200000418a8 */
[----:B------:R-:W-:Y:S02]  /*2c70*/  FSEL R140, R54, -INF , !P5 ;  /* 0xff800000368c7808 */ /* 0x000fe40006800000 */
[----:B------:R-:W-:Y:S02]  /*2c80*/  FSEL R132, R52, -INF , !P5 ;  /* 0xff80000034847808 */ /* 0x000fe40006800000 */
[----:B------:R-:W-:-:S02]  /*2c90*/  FSEL R31, R32, -INF , !P5 ;  /* 0xff800000201f7808 */ /* 0x000fc40006800000 */
[----:B------:R-:W-:Y:S01]  /*2ca0*/  FSEL R138, R55, -INF , !P4 ;  /* 0xff800000378a7808 */ /* 0x000fe20006000000 */
[C---:B------:R-:W-:Y:S01]  /*2cb0*/  HMMA.16816.F32.BF16 R76, R16.reuse, R22, R88 ;  /* 0x00000016104c723c */ /* 0x040fe20000041858 */
[----:B------:R-:W2:Y:S01]  /*2cc0*/  LDSM.16.M88.4 R20, [R220+0x2800] ;  /* 0x00280000dc14783b */ /* 0x000ea20000000200 */
[----:B------:R-:W-:Y:S02]  /*2cd0*/  FSEL R131, R53, -INF , !P4 ;  /* 0xff80000035837808 */ /* 0x000fe40006000000 */
[----:B------:R-:W-:Y:S02]  /*2ce0*/  FSEL R29, R33, -INF , !P4 ;  /* 0xff800000211d7808 */ /* 0x000fe40006000000 */
[----:B------:R-:W-:Y:S02]  /*2cf0*/  FSEL R164, R74, -INF , !P3 ;  /* 0xff8000004aa47808 */ /* 0x000fe40005800000 */
[----:B-1----:R-:W-:Y:S01]  /*2d00*/  HMMA.16816.F32.BF16 R88, R16, R12, R108 ;  /* 0x0000000c1058723c */ /* 0x002fe2000004186c */
[----:B------:R-:W-:-:S02]  /*2d10*/  FSEL R168, R70, -INF , !P3 ;  /* 0xff80000046a87808 */ /* 0x000fc40005800000 */
[----:B------:R-:W-:Y:S02]  /*2d20*/  FSEL R166, R68, -INF , !P3 ;  /* 0xff80000044a67808 */ /* 0x000fe40005800000 */
[----:B------:R-:W-:Y:S02]  /*2d30*/  FSEL R167, R71, -INF , !P2 ;  /* 0xff80000047a77808 */ /* 0x000fe40005000000 */
[----:B------:R-:W-:Y:S01]  /*2d40*/  FSEL R111, R50, -INF , !P0 ;  /* 0xff800000326f7808 */ /* 0x000fe20004000000 */
[----:B------:R-:W-:Y:S01]  /*2d50*/  HMMA.16816.F32.BF16 R92, R16, R24, R100 ;  /* 0x00000018105c723c */ /* 0x000fe20000041864 */
[----:B------:R-:W-:Y:S02]  /*2d60*/  ISETP.GE.AND P0, PT, R3, R28, PT ;  /* 0x0000001c0300720c */ /* 0x000fe40003f06270 */
[----:B------:R-:W-:Y:S02]  /*2d70*/  IADD3 R3, R0, 0x30, RZ ;  /* 0x0000003000037810 */ /* 0x000fe40007ffe0ff */
[----:B------:R-:W-:-:S02]  /*2d80*/  FSEL R110, R51, -INF , !P6 ;  /* 0xff800000336e7808 */ /* 0x000fc40007000000 */
[-C--:B------:R-:W-:Y:S01]  /*2d90*/  ISETP.GE.AND P6, PT, R3, R28.reuse, PT ;  /* 0x0000001c0300720c */ /* 0x080fe20003fc6270 */
[C---:B------:R-:W-:Y:S01]  /*2da0*/  HMMA.16816.F32.BF16 R84, R8.reuse, R24, R212 ;  /* 0x000000180854723c */ /* 0x040fe200000418d4 */
[----:B------:R-:W-:Y:S02]  /*2db0*/  IADD3 R3, R0, 0x31, RZ ;  /* 0x0000003100037810 */ /* 0x000fe40007ffe0ff */
[----:B------:R-:W-:Y:S02]  /*2dc0*/  FSEL R109, R34, -INF , !P5 ;  /* 0xff800000226d7808 */ /* 0x000fe40006800000 */
[----:B------:R-:W-:Y:S02]  /*2dd0*/  ISETP.GE.AND P5, PT, R3, R28, PT ;  /* 0x0000001c0300720c */ /* 0x000fe40003fa6270 */
[----:B------:R-:W-:Y:S01]  /*2de0*/  IADD3 R3, R0, 0x38, RZ ;  /* 0x0000003800037810 */ /* 0x000fe20007ffe0ff */
[----:B------:R-:W-:Y:S01]  /*2df0*/  HMMA.16816.F32.BF16 R100, R8, R26, R180 ;  /* 0x0000001a0864723c */ /* 0x000fe200000418b4 */
[----:B------:R-:W-:-:S02]  /*2e00*/  FSEL R108, R35, -INF , !P4 ;  /* 0xff800000236c7808 */ /* 0x000fc40006000000 */
[----:B------:R-:W-:Y:S02]  /*2e10*/  ISETP.GE.AND P4, PT, R3, R28, PT ;  /* 0x0000001c0300720c */ /* 0x000fe40003f86270 */
[----:B------:R-:W-:Y:S02]  /*2e20*/  IADD3 R3, R0, 0x39, RZ ;  /* 0x0000003900037810 */ /* 0x000fe40007ffe0ff */
[----:B------:R-:W-:Y:S01]  /*2e30*/  FSEL R154, R73, -INF , !P2 ;  /* 0xff800000499a7808 */ /* 0x000fe20005000000 */
[----:B------:R-:W-:Y:S01]  /*2e40*/  HMMA.16816.F32.BF16 R60, R8, R12, R208 ;  /* 0x0000000c083c723c */ /* 0x000fe200000418d0 */
[----:B------:R-:W-:Y:S02]  /*2e50*/  FSEL R165, R98, -INF , !P1 ;  /* 0xff80000062a57808 */ /* 0x000fe40004800000 */
[----:B------:R-:W-:Y:S02]  /*2e60*/  FSEL R155, R96, -INF , !P1 ;  /* 0xff800000609b7808 */ /* 0x000fe40004800000 */
[----:B------:R-:W-:-:S02]  /*2e70*/  FSEL R152, R78, -INF , !P1 ;  /* 0xff8000004e987808 */ /* 0x000fc40004800000 */
[----:B------:R-:W-:Y:S01]  /*2e80*/  FSEL R142, R76, -INF , !P1 ;  /* 0xff8000004c8e7808 */ /* 0x000fe20004800000 */
[-C--:B------:R-:W-:Y:S01]  /*2e90*/  HMMA.16816.F32.BF16 R64, R8, R14.reuse, R196 ;  /* 0x0000000e0840723c */ /* 0x080fe200000418c4 */
[----:B------:R-:W-:Y:S02]  /*2ea0*/  FSEL R153, R97, -INF , !P0 ;  /* 0xff80000061997808 */ /* 0x000fe40004000000 */
[----:B------:R-:W-:Y:S02]  /*2eb0*/  FSEL R143, R79, -INF , !P0 ;  /* 0xff8000004f8f7808 */ /* 0x000fe40004000000 */
[----:B------:R-:W-:Y:S02]  /*2ec0*/  FSEL R141, R77, -INF , !P0 ;  /* 0xff8000004d8d7808 */ /* 0x000fe40004000000 */
[----:B------:R-:W-:Y:S01]  /*2ed0*/  FSEL R181, R94, -INF , !P6 ;  /* 0xff8000005eb57808 */ /* 0x000fe20007000000 */
[----:B------:R-:W-:Y:S01]  /*2ee0*/  HMMA.16816.F32.BF16 R24, R16, R14, R160 ;  /* 0x0000000e1018723c */ /* 0x000fe200000418a0 */
[----:B------:R-:W1:Y:S01]  /*2ef0*/  LDSM.16.M88.4 R12, [R220+0x3000] ;  /* 0x00300000dc0c783b */ /* 0x000e620000000200 */
[----:B------:R-:W-:-:S02]  /*2f00*/  FSEL R188, R86, -INF , !P6 ;  /* 0xff80000056bc7808 */ /* 0x000fc40007000000 */
[----:B------:R-:W-:Y:S02]  /*2f10*/  FSEL R183, R84, -INF , !P6 ;  /* 0xff80000054b77808 */ /* 0x000fe40007000000 */
[----:B------:R-:W-:Y:S02]  /*2f20*/  FSEL R175, R92, -INF , !P6 ;  /* 0xff8000005caf7808 */ /* 0x000fe40007000000 */
[----:B------:R-:W-:Y:S01]  /*2f30*/  FSEL R160, R72, -INF , !P3 ;  /* 0xff80000048a07808 */ /* 0x000fe20005800000 */
[----:B--2---:R-:W-:Y:S01]  /*2f40*/  HMMA.16816.F32.BF16 R48, R16, R20, R116 ;  /* 0x000000141030723c */ /* 0x004fe20000041874 */
[----:B------:R-:W-:Y:S02]  /*2f50*/  ISETP.GE.AND P3, PT, R3, R28, PT ;  /* 0x0000001c0300720c */ /* 0x000fe40003f66270 */
[----:B------:R-:W-:Y:S02]  /*2f60*/  IADD3 R3, R0, 0x40, RZ ;  /* 0x0000004000037810 */ /* 0x000fe40007ffe0ff */
[----:B------:R-:W-:-:S02]  /*2f70*/  FSEL R163, R69, -INF , !P2 ;  /* 0xff80000045a37808 */ /* 0x000fc40005000000 */
[----:B------:R-:W-:Y:S01]  /*2f80*/  FSEL R161, R75, -INF , !P2 ;  /* 0xff8000004ba17808 */ /* 0x000fe20005000000 */
[C---:B------:R-:W-:Y:S01]  /*2f90*/  HMMA.16816.F32.BF16 R36, R8.reuse, R20, R228 ;  /* 0x000000140824723c */ /* 0x040fe200000418e4 */
[-C--:B------:R-:W-:Y:S02]  /*2fa0*/  ISETP.GE.AND P2, PT, R3, R28.reuse, PT ;  /* 0x0000001c0300720c */ /* 0x080fe40003f46270 */
[C---:B------:R-:W-:Y:S02]  /*2fb0*/  IADD3 R3, R0.reuse, 0x41, RZ ;  /* 0x0000004100037810 */ /* 0x040fe40007ffe0ff */
[----:B------:R-:W-:Y:S02]  /*2fc0*/  FSEL R162, R99, -INF , !P0 ;  /* 0xff80000063a27808 */ /* 0x000fe40004000000 */
[----:B------:R-:W-:Y:S01]  /*2fd0*/  ISETP.GE.AND P1, PT, R3, R28, PT ;  /* 0x0000001c0300720c */ /* 0x000fe20003f26270 */
[----:B------:R-:W-:Y:S01]  /*2fe0*/  HMMA.16816.F32.BF16 R56, R8, R22, R204 ;  /* 0x000000160838723c */ /* 0x000fe200000418cc */
[----:B------:R-:W-:-:S02]  /*2ff0*/  IADD3 R3, R0, 0x48, RZ ;  /* 0x0000004800037810 */ /* 0x000fc40007ffe0ff */
[----:B------:R-:W-:Y:S02]  /*3000*/  FSEL R182, R87, -INF , !P5 ;  /* 0xff80000057b67808 */ /* 0x000fe40006800000 */
[----:B------:R-:W-:Y:S02]  /*3010*/  ISETP.GE.AND P0, PT, R3, R28, PT ;  /* 0x0000001c0300720c */ /* 0x000fe40003f06270 */
[----:B------:R-:W-:Y:S01]  /*3020*/  IADD3 R3, R0, 0x49, RZ ;  /* 0x0000004900037810 */ /* 0x000fe20007ffe0ff */
[----:B------:R-:W-:Y:S01]  /*3030*/  HMMA.16816.F32.BF16 R44, R16, R22, R156 ;  /* 0x00000016102c723c */ /* 0x000fe2000004189c */
[----:B------:R-:W2:Y:S01]  /*3040*/  LDSM.16.M88.4 R20, [R220+0x3800] ;  /* 0x00380000dc14783b */ /* 0x000ea20000000200 */
[----:B------:R-:W-:Y:S01]  /*3050*/  FSEL R174, R85, -INF , !P5 ;  /* 0xff80000055ae7808 */ /* 0x000fe20006800000 */
[----:B------:R-:W-:-:S04]  /*3060*/  DEPBAR.LE SB0, 0x0 ;  /* 0x000080000000791a */ /* 0x000fc80000000000 */
[-C--:B------:R-:W-:Y:S01]  /*3070*/  ISETP.GE.AND P6, PT, R3, R28.reuse, PT ;  /* 0x0000001c0300720c */ /* 0x080fe20003fc6270 */
[-C--:B-1----:R-:W-:Y:S01]  /*3080*/  HMMA.16816.F32.BF16 R40, R8, R12.reuse, R244 ;  /* 0x0000000c0828723c */ /* 0x082fe200000418f4 */
[C---:B------:R-:W-:Y:S02]  /*3090*/  IADD3 R3, R0.reuse, 0x50, RZ ;  /* 0x0000005000037810 */ /* 0x040fe40007ffe0ff */
[----:B------:R-:W-:Y:S02]  /*30a0*/  FSEL R172, R95, -INF , !P5 ;  /* 0xff8000005fac7808 */ /* 0x000fe40006800000 */
        /* <DEDUP_REMOVED lines=9> */
[----:B------:R-:W-:Y:S02]  /*3140*/  ISETP.GE.AND P4, PT, R3, R28, PT ;  /* 0x0000001c0300720c */ /* 0x000fe40003f86270 */
[----:B------:R-:W-:-:S02]  /*3150*/  IADD3 R3, R0, 0x58, RZ ;  /* 0x0000005800037810 */ /* 0x000fc40007ffe0ff */
[----:B------:R-:W-:Y:S02]  /*3160*/  FSEL R173, R103, -INF , !P3 ;  /* 0xff80000067ad7808 */ /* 0x000fe40005800000 */
[----:B------:R-:W-:Y:S02]  /*3170*/  FSEL R169, R101, -INF , !P3 ;  /* 0xff80000065a97808 */ /* 0x000fe40005800000 */
[----:B------:R-:W-:Y:S02]  /*3180*/  FSEL R158, R83, -INF , !P3 ;  /* 0xff800000539e7808 */ /* 0x000fe40005800000 */
        /* <DEDUP_REMOVED lines=16> */
[----:B------:R-:W-:Y:S01]  /*3290*/  FSEL R66, R66, -INF , !P0 ;  /* 0xff80000042427808 */ /* 0x000fe20004000000 */
[C---:B--2---:R-:W-:Y:S01]  /*32a0*/  HMMA.16816.F32.BF16 R12, R8.reuse, R20, R248 ;  /* 0x00000014080c723c */ /* 0x044fe200000418f8 */
[----:B------:R-:W-:Y:S02]  /*32b0*/  FSEL R218, R64, -INF , !P0 ;  /* 0xff80000040da7808 */ /* 0x000fe40004000000 */
[----:B------:R-:W-:Y:S02]  /*32c0*/  FSEL R237, R26, -INF , !P0 ;  /* 0xff8000001aed7808 */ /* 0x000fe40004000000 */
[----:B------:R-:W-:Y:S02]  /*32d0*/  FSEL R213, R24, -INF , !P0 ;  /* 0xff80000018d57808 */ /* 0x000fe40004000000 */
[----:B------:R-:W-:Y:S01]  /*32e0*/  ISETP.GE.AND P0, PT, R3, R28, PT ;  /* 0x0000001c0300720c */ /* 0x000fe20003f06270 */
[----:B------:R-:W-:Y:S01]  /*32f0*/  HMMA.16816.F32.BF16 R8, R8, R22, R240 ;  /* 0x000000160808723c */ /* 0x000fe200000418f0 */
[----:B------:R-:W-:-:S02]  /*3300*/  IADD3 R3, R0, 0x68, RZ ;  /* 0x0000006800037810 */ /* 0x000fc40007ffe0ff */
[----:B------:R-:W-:Y:S02]  /*3310*/  FSEL R135, R67, -INF , !P6 ;  /* 0xff80000043877808 */ /* 0x000fe40007000000 */
        /* <DEDUP_REMOVED lines=17> */
[----:B------:R-:W-:Y:S02]  /*3430*/  FSEL R195, R55, -INF , !P0 ;  /* 0xff80000037c37808 */ /* 0x000fe40004000000 */
[----:B------:R-:W-:-:S02]  /*3440*/  FSEL R186, R53, -INF , !P0 ;  /* 0xff80000035ba7808 */ /* 0x000fc40004000000 */
[----:B------:R-:W-:Y:S02]  /*3450*/  FSEL R214, R43, -INF , !P0 ;  /* 0xff8000002bd67808 */ /* 0x000fe40004000000 */
[----:B------:R-:W-:Y:S02]  /*3460*/  FSEL R205, R41, -INF , !P0 ;  /* 0xff80000029cd7808 */ /* 0x000fe40004000000 */
[----:B------:R-:W-:Y:S02]  /*3470*/  ISETP.GE.AND P4, PT, R3, R28, PT ;  /* 0x0000001c0300720c */ /* 0x000fe40003f86270 */
[----:B------:R-:W-:Y:S02]  /*3480*/  ISETP.GE.AND P0, PT, R28, 0x81, PT ;  /* 0x000000811c00780c */ /* 0x000fe40003f06270 */
[----:B------:R-:W-:Y:S02]  /*3490*/  IADD3 R3, R0, 0x71, RZ ;  /* 0x0000007100037810 */ /* 0x000fe40007ffe0ff */
[----:B------:R-:W-:-:S02]  /*34a0*/  FSEL R249, R58, -INF , !P3 ;  /* 0xff8000003af97808 */ /* 0x000fc40005800000 */
[----:B------:R-:W-:Y:S02]  /*34b0*/  FSEL R215, R56, -INF , !P3 ;  /* 0xff80000038d77808 */ /* 0x000fe40005800000 */
[----:B------:R-:W-:Y:S02]  /*34c0*/  FSEL R208, R46, -INF , !P3 ;  /* 0xff8000002ed07808 */ /* 0x000fe40005800000 */
[----:B------:R-:W-:Y:S02]  /*34d0*/  FSEL R196, R44, -INF , !P3 ;  /* 0xff8000002cc47808 */ /* 0x000fe40005800000 */
[----:B------:R-:W-:Y:S02]  /*34e0*/  ISETP.GE.AND P3, PT, R3, R28, PT ;  /* 0x0000001c0300720c */ /* 0x000fe40003f66270 */
[C---:B------:R-:W-:Y:S02]  /*34f0*/  IADD3 R3, R0.reuse, 0x78, RZ ;  /* 0x0000007800037810 */ /* 0x040fe40007ffe0ff */
        /* <DEDUP_REMOVED lines=9> */
[-C--:B------:R-:W-:Y:S02]  /*3590*/  ISETP.GE.AND P2, PT, R3, R28.reuse, PT ;  /* 0x0000001c0300720c */ /* 0x080fe40003f46270 */
[----:B------:R-:W-:Y:S01]  /*35a0*/  ISETP.GE.AND P1, PT, R0, R28, PT ;  /* 0x0000001c0000720c */ /* 0x000fe20003f26270 */
[----:B------:R-:W-:Y:S01]  /*35b0*/  IMAD.IADD R0, R136, 0x1, R227 ;  /* 0x0000000188007824 */ /* 0x000fe200078e02e3 */
[----:B------:R-:W-:Y:S02]  /*35c0*/  FSEL R207, R62, -INF , !P6 ;  /* 0xff8000003ecf7808 */ /* 0x000fe40007000000 */
[----:B------:R-:W-:-:S02]  /*35d0*/  FSEL R194, R60, -INF , !P6 ;  /* 0xff8000003cc27808 */ /* 0x000fc40007000000 */
        /* <DEDUP_REMOVED lines=22> */
[C---:B------:R-:W-:Y:S02]  /*3740*/  IADD3 R231, R226.reuse, 0x1800, RZ ;  /* 0x00001800e2e77810 */ /* 0x040fe40007ffe0ff */
[----:B------:R-:W-:-:S02]  /*3750*/  IADD3 R230, R226, 0x2000, RZ ;  /* 0x00002000e2e67810 */ /* 0x000fc40007ffe0ff */
[C---:B------:R-:W-:Y:S02]  /*3760*/  IADD3 R229, R226.reuse, 0x2800, RZ ;  /* 0x00002800e2e57810 */ /* 0x040fe40007ffe0ff */
[C---:B------:R-:W-:Y:S02]  /*3770*/  IADD3 R228, R226.reuse, 0x3000, RZ ;  /* 0x00003000e2e47810 */ /* 0x040fe40007ffe0ff */
[----:B------:R-:W-:Y:S01]  /*3780*/  IADD3 R227, R226, 0x3800, RZ ;  /* 0x00003800e2e37810 */ /* 0x000fe20007ffe0ff */
[----:B------:R-:W-:Y:S06]  /*3790*/  BAR.SYNC.DEFER_BLOCKING 0x0 ;  /* 0x0000000000007b1d */ /* 0x000fec0000010000 */
[----:B------:R-:W-:Y:S05]  /*37a0*/  @!P0 BRA `(.L_x_5) ;  /* 0x000002b000008947 */ /* 0x000fea0003800000 */
[----:B------:R-:W2:Y:S04]  /*37b0*/  LDL R5, [R1+0x8] ;  /* 0x0000080001057983 */ /* 0x000ea80000100800 */
[----:B------:R-:W3:Y:S01]  /*37c0*/  LDL.64 R70, [R1+0x30] ;  /* 0x0000300001467983 */ /* 0x000ee20000100a00 */
[----:B------:R-:W-:-:S02]  /*37d0*/  IMAD.MOV.U32 R216, RZ, RZ, c[0x0][0x198] ;  /* 0x00006600ffd87624 */ /* 0x000fc400078e00ff */
[----:B------:R-:W-:-:S05]  /*37e0*/  IMAD.MOV.U32 R74, RZ, RZ, 0x7 ;  /* 0x00000007ff4a7424 */ /* 0x000fca00078e00ff */
[C---:B------:R-:W-:Y:S01]  /*37f0*/  SHF.L.U64.HI R74, R216.reuse, R74, c[0x0][0x19c] ;  /* 0x00006700d84a7619 */ /* 0x040fe2000001024a */
[C---:B------:R-:W-:Y:S01]  /*3800*/  IMAD.SHL.U32 R6, R216.reuse, 0x80, RZ ;  /* 0x00000080d8067824 */ /* 0x040fe200078e00ff */
[----:B------:R-:W-:Y:S02]  /*3810*/  SHF.L.U32 R18, R216, 0x5, RZ ;  /* 0x00000005d8127819 */ /* 0x000fe400000006ff */
[----:B--2---:R-:W-:-:S04]  /*3820*/  LEA.HI.SX32 R8, R5, 0xfffffffe, 0x19 ;  /* 0xfffffffe05087811 */ /* 0x004fc800078fcaff */
[----:B------:R-:W-:Y:S01]  /*3830*/  SHF.R.S32.HI R5, RZ, 0x1f, R8 ;  /* 0x0000001fff057819 */ /* 0x000fe20000011408 */
[----:B------:R-:W-:Y:S02]  /*3840*/  IMAD R3, R74, R8, RZ ;  /* 0x000000084a037224 */ /* 0x000fe400078e02ff */
[----:B---3--:R-:W-:-:S04]  /*3850*/  IMAD.WIDE.U32 R8, R8, R6, R70 ;  /* 0x0000000608087225 */ /* 0x008fc800078e0046 */
[----:B------:R-:W-:Y:S01]  /*3860*/  IMAD R3, R5, R6, R3 ;  /* 0x0000000605037224 */ /* 0x000fe200078e0203 */
[----:B------:R-:W-:Y:S01]  /*3870*/  LEA R6, P2, R8, c[0x0][0x168], 0x1 ;  /* 0x00005a0008067a11 */ /* 0x000fe200078408ff */
[----:B------:R-:W-:Y:S02]  /*3880*/  IMAD.MOV.U32 R74, RZ, RZ, c[0x0][0x19c] ;  /* 0x00006700ff4a7624 */ /* 0x000fe400078e00ff */
[----:B------:R-:W-:Y:S01]  /*3890*/  IMAD.IADD R3, R9, 0x1, R3 ;  /* 0x0000000109037824 */ /* 0x000fe200078e0203 */
[----:B------:R-:W-:Y:S02]  /*38a0*/  IADD3 R10, P1, R18, R6, RZ ;  /* 0x00000006120a7210 */ /* 0x000fe40007f3e0ff */
[----:B------:R-:W-:Y:S02]  /*38b0*/  SHF.L.U64.HI R5, R216, 0x5, R74 ;  /* 0x00000005d8057819 */ /* 0x000fe4000001024a */
[----:B------:R-:W-:Y:S02]  /*38c0*/  LEA.HI.X R7, R8, c[0x0][0x16c], R3, 0x1, P2 ;  /* 0x00005b0008077a11 */ /* 0x000fe400010f0c03 */
[----:B------:R-:W-:-:S03]  /*38d0*/  IADD3 R16, P2, R10, R18, RZ ;  /* 0x000000120a107210 */ /* 0x000fc60007f5e0ff */
[----:B------:R-:W-:Y:S01]  /*38e0*/  IMAD.X R11, R5, 0x1, R7, P1 ;  /* 0x00000001050b7824 */ /* 0x000fe200008e0607 */
[-C--:B------:R-:W-:Y:S01]  /*38f0*/  IADD3 R14, P1, R16, R18.reuse, RZ ;  /* 0x00000012100e7210 */ /* 0x080fe20007f3e0ff */
[----:B------:R-:W-:Y:S01]  /*3900*/  @!PT LDS RZ, [RZ] ;  /* 0x00000000fffff984 */ /* 0x000fe20000000800 */
[----:B------:R-:W-:Y:S01]  /*3910*/  @!PT LDS RZ, [RZ] ;  /* 0x00000000fffff984 */ /* 0x000fe20000000800 */
[----:B------:R-:W-:Y:S01]  /*3920*/  @!PT LDS RZ, [RZ] ;  /* 0x00000000fffff984 */ /* 0x000fe20000000800 */
[----:B------:R1:W-:Y:S02]  /*3930*/  LDGSTS.E.BYPASS.LTC128B.128 [R234+0x4000], [R6.64] ;  /* 0x0400000006ea7fae */ /* 0x0003e4000b901d48 */
[----:B------:R-:W-:Y:S01]  /*3940*/  IMAD.X R17, R11, 0x1, R5, P2 ;  /* 0x000000010b117824 */ /* 0x000fe200010e0605 */
[-C--:B------:R-:W-:Y:S01]  /*3950*/  IADD3 R12, P2, R14, R18.reuse, RZ ;  /* 0x000000120e0c7210 */ /* 0x080fe20007f5e0ff */
[----:B------:R2:W-:Y:S03]  /*3960*/  LDGSTS.E.BYPASS.LTC128B.128 [R234+0x4800], [R10.64] ;  /* 0x048000000aea7fae */ /* 0x0005e6000b901d48 */
[----:B------:R-:W-:Y:S01]  /*3970*/  IADD3.X R15, R17, R5, RZ, P1, !PT ;  /* 0x00000005110f7210 */ /* 0x000fe20000ffe4ff */
[----:B------:R3:W-:Y:S01]  /*3980*/  LDGSTS.E.BYPASS.LTC128B.128 [R234+0x5000], [R16.64] ;  /* 0x0500000010ea7fae */ /* 0x0007e2000b901d48 */
[----:B------:R-:W-:-:S03]  /*3990*/  IADD3 R8, P1, R12, R18, RZ ;  /* 0x000000120c087210 */ /* 0x000fc60007f3e0ff */
[--C-:B------:R-:W-:Y:S01]  /*39a0*/  IMAD.X R13, R15, 0x1, R5.reuse, P2 ;  /* 0x000000010f0d7824 */ /* 0x100fe200010e0605 */
[----:B------:R3:W-:Y:S03]  /*39b0*/  LDGSTS.E.BYPASS.LTC128B.128 [R234+0x5800], [R14.64] ;  /* 0x058000000eea7fae */ /* 0x0007e6000b901d48 */
[----:B------:R-:W-:Y:S01]  /*39c0*/  IMAD.X R9, R13, 0x1, R5, P1 ;  /* 0x000000010d097824 */ /* 0x000fe200008e0605 */
[----:B------:R3:W-:Y:S04]  /*39d0*/  LDGSTS.E.BYPASS.LTC128B.128 [R234+0x6000], [R12.64] ;  /* 0x060000000cea7fae */ /* 0x0007e8000b901d48 */
[----:B------:R3:W-:Y:S01]  /*39e0*/  LDGSTS.E.BYPASS.LTC128B.128 [R234+0x6800], [R8.64] ;  /* 0x0680000008ea7fae */ /* 0x0007e2000b901d48 */
[----:B-1----:R-:W-:-:S04]  /*39f0*/  IADD3 R6, P2, R8, R18, RZ ;  /* 0x0000001208067210 */ /* 0x002fc80007f5e0ff */
[----:B--2---:R-:W-:Y:S02]  /*3a00*/  IADD3 R10, P1, R6, R18, RZ ;  /* 0x00000012060a7210 */ /* 0x004fe40007f3e0ff */
[----:B------:R-:W-:-:S05]  /*3a10*/  IADD3.X R7, R9, R5, RZ, P2, !PT ;  /* 0x0000000509077210 */ /* 0x000fca00017fe4ff */
[----:B------:R-:W-:Y:S01]  /*3a20*/  IMAD.X R11, R7, 0x1, R5, P1 ;  /* 0x00000001070b7824 */ /* 0x000fe200008e0605 */
[----:B------:R3:W-:Y:S04]  /*3a30*/  LDGSTS.E.BYPASS.LTC128B.128 [R234+0x7000], [R6.64] ;  /* 0x0700000006ea7fae */ /* 0x0007e8000b901d48 */
[----:B------:R3:W-:Y:S04]  /*3a40*/  LDGSTS.E.BYPASS.LTC128B.128 [R234+0x7800], [R10.64] ;  /* 0x078000000aea7fae */ /* 0x0007e8000b901d48 */
[----:B------:R-:W0:Y:S02]  /*3a50*/  LDGDEPBAR ;  /* 0x00000000000079af */ /* 0x000e240000000000 */
.L_x_5:
[----:B------:R-:W-:Y:S01]  /*3a60*/  FMNMX.FTZ R3, R112, R30, !PT ;  /* 0x0000001e70037209 */ /* 0x000fe20007810000 */
[----:B------:R-:W-:Y:S01]  /*3a70*/  IMAD.MOV.U32 R250, RZ, RZ, R134 ;  /* 0x000000fffffa7224 */ /* 0x000fe200078e0086 */
[----:B------:R-:W-:Y:S01]  /*3a80*/  MOV R241, R219 ;  /* 0x000000db00f17202 */ /* 0x000fe20000000f00 */
[----:B------:R-:W-:Y:S01]  /*3a90*/  IMAD.MOV.U32 R148, RZ, RZ, R218 ;  /* 0x000000ffff947224 */ /* 0x000fe200078e00da */
[----:B------:R-:W-:Y:S01]  /*3aa0*/  FMNMX.FTZ R3, R106, R3, !PT ;  /* 0x000000036a037209 */ /* 0x000fe20007810000 */
[----:B------:R-:W-:Y:S01]  /*3ab0*/  STL [R1+0xac], R234 ;  /* 0x0000acea01007387 */ /* 0x000fe20000100800 */
[----:B------:R-:W-:-:S02]  /*3ac0*/  MOV R240, R217 ;  /* 0x000000d900f07202 */ /* 0x000fc40000000f00 */
[----:B------:R-:W-:Y:S01]  /*3ad0*/  FMNMX.FTZ R3, R107, R3, !PT ;  /* 0x000000036b037209 */ /* 0x000fe20007810000 */
[----:B------:R-:W-:Y:S03]  /*3ae0*/  STL [R1+0xa8], R233 ;  /* 0x0000a8e901007387 */ /* 0x000fe60000100800 */
[----:B------:R-:W-:Y:S01]  /*3af0*/  FMNMX.FTZ R3, R105, R3, !PT ;  /* 0x0000000369037209 */ /* 0x000fe20007810000 */
[----:B------:R-:W-:Y:S03]  /*3b00*/  STL [R1+0xa4], R232 ;  /* 0x0000a4e801007387 */ /* 0x000fe60000100800 */
[----:B------:R-:W-:Y:S01]  /*3b10*/  FMNMX.FTZ R3, R104, R3, !PT ;  /* 0x0000000368037209 */ /* 0x000fe20007810000 */
[----:B------:R1:W-:Y:S03]  /*3b20*/  STL [R1+0xa0], R231 ;  /* 0x0000a0e701007387 */ /* 0x0003e60000100800 */
[----:B------:R-:W-:Y:S01]  /*3b30*/  FMNMX.FTZ R3, R31, R3, !PT ;  /* 0x000000031f037209 */ /* 0x000fe20007810000 */
[----:B------:R-:W-:Y:S03]  /*3b40*/  STL [R1+0x9c], R230 ;  /* 0x00009ce601007387 */ /* 0x000fe60000100800 */
        /* <DEDUP_REMOVED lines=9> */
[----:B------:R-:W-:Y:S01]  /*3be0*/  STL [R1+0x88], R225 ;  /* 0x000088e101007387 */ /* 0x000fe20000100800 */
[----:B-1----:R-:W-:-:S02]  /*3bf0*/  MOV R231, R135 ;  /* 0x0000008700e77202 */ /* 0x002fc40000000f00 */
        /* <DEDUP_REMOVED lines=8> */
[----:B------:R-:W-:-:S02]  /*3c80*/  FMNMX.FTZ R3, R120, R114, !PT ;  /* 0x0000007278037209 */ /* 0x000fc40007810000 */
[----:B------:R-:W-:Y:S01]  /*3c90*/  FMNMX.FTZ R5, R245, R5, !PT ;  /* 0x00000005f5057209 */ /* 0x000fe20007810000 */
[----:B------:R-:W-:Y:S01]  /*3ca0*/  STL [R1+0x74], R220 ;  /* 0x000074dc01007387 */ /* 0x000fe20000100800 */
[----:B------:R-:W-:Y:S02]  /*3cb0*/  FMNMX.FTZ R3, R115, R3, !PT ;  /* 0x0000000373037209 */ /* 0x000fe40007810000 */
[----:B---3--:R-:W-:Y:S01]  /*3cc0*/  FMNMX.FTZ R6, R244, R5, !PT ;  /* 0x00000005f4067209 */ /* 0x008fe20007810000 */
[----:B------:R-:W-:Y:S01]  /*3cd0*/  STL [R1+0x70], R139 ;  /* 0x0000708b01007387 */ /* 0x000fe20000100800 */
[----:B------:R-:W-:Y:S02]  /*3ce0*/  FMNMX.FTZ R3, R113, R3, !PT ;  /* 0x0000000371037209 */ /* 0x000fe40007810000 */
[----:B------:R-:W-:Y:S02]  /*3cf0*/  FMNMX.FTZ R6, R213, R6, !PT ;  /* 0x00000006d5067209 */ /* 0x000fe40007810000 */
[----:B------:R-:W-:-:S02]  /*3d00*/  FMNMX.FTZ R3, R111, R3, !PT ;  /* 0x000000036f037209 */ /* 0x000fc40007810000 */
[----:B------:R-:W-:Y:S02]  /*3d10*/  FMNMX.FTZ R6, R206, R6, !PT ;  /* 0x00000006ce067209 */ /* 0x000fe40007810000 */
[----:B------:R-:W-:Y:S02]  /*3d20*/  FMNMX.FTZ R3, R110, R3, !PT ;  /* 0x000000036e037209 */ /* 0x000fe40007810000 */
[----:B------:R-:W-:Y:S02]  /*3d30*/  FMNMX.FTZ R6, R203, R6, !PT ;  /* 0x00000006cb067209 */ /* 0x000fe40007810000 */
        /* <DEDUP_REMOVED lines=26> */
[----:B------:R-:W-:Y:S01]  /*3ee0*/  FMNMX.FTZ R5, R132, R3, !PT ;  /* 0x0000000384057209 */ /* 0x000fe20007810000 */
[----:B------:R-:W1:Y:S01]  /*3ef0*/  SHFL.BFLY PT, R8, R7, 0x2, 0x1f ;  /* 0x0c401f0007087f89 */ /* 0x000e6200000e0000 */
        /* <DEDUP_REMOVED lines=25> */
[----:B-1----:R-:W-:Y:S02]  /*4090*/  FMNMX.FTZ R7, R7, R8, !PT ;  /* 0x0000000807077209 */ /* 0x002fe40007810000 */
[----:B------:R-:W-:Y:S02]  /*40a0*/  FMNMX.FTZ R3, R168, R3, !PT ;  /* 0x00000003a8037209 */ /* 0x000fe40007810000 */
[----:B------:R-:W-:Y:S01]  /*40b0*/  FMNMX.FTZ R6, R195, R6, !PT ;  /* 0x00000006c3067209 */ /* 0x000fe20007810000 */
[----:B------:R-:W1:Y:S01]  /*40c0*/  SHFL.BFLY PT, R136, R7, 0x1, 0x1f ;  /* 0x0c201f0007887f89 */ /* 0x000e6200000e0000 */
        /* <DEDUP_REMOVED lines=20> */
[----:B-1----:R-:W-:-:S02]  /*4210*/  FMNMX.FTZ R136, R7, R136, !PT ;  /* 0x0000008807887209 */ /* 0x002fc40007810000 */
[----:B------:R-:W-:Y:S01]  /*4220*/  FMNMX.FTZ R134, R235, R5, !PT ;  /* 0x00000005eb867209 */ /* 0x000fe20007810000 */
[----:B------:R-:W1:Y:S01]  /*4230*/  SHFL.BFLY PT, R7, R6, 0x2, 0x1f ;  /* 0x0c401f0006077f89 */ /* 0x000e6200000e0000 */
[----:B------:R-:W-:Y:S01]  /*4240*/  FMNMX.FTZ R3, R241, R3, !PT ;  /* 0x00000003f1037209 */ /* 0x000fe20007810000 */
[----:B------:R-:W-:Y:S01]  /*4250*/  FMUL.FTZ R8, R136, c[0x0][0x23c] ;  /* 0x00008f0088087a20 */ /* 0x000fe20000410000 */
[----:B------:R-:W-:Y:S01]  /*4260*/  FMNMX.FTZ R134, R210, R134, !PT ;  /* 0x00000086d2867209 */ /* 0x000fe20007810000 */
[----:B------:R-:W-:Y:S01]  /*4270*/  STL [R1+0xb0], R136 ;  /* 0x0000b08801007387 */ /* 0x000fe20000100800 */
[----:B------:R-:W-:Y:S02]  /*4280*/  FMNMX.FTZ R3, R117, R3, !PT ;  /* 0x0000000375037209 */ /* 0x000fe40007810000 */
[----:B------:R-:W-:Y:S02]  /*4290*/  FMNMX.FTZ R134, R205, R134, !PT ;  /* 0x00000086cd867209 */ /* 0x000fe40007810000 */
[----:B------:R-:W-:-:S02]  /*42a0*/  FSETP.NEU.FTZ.AND P1, PT, R136, -INF , PT ;  /* 0xff8000008800780b */ /* 0x000fc40003f3d000 */
[----:B------:R-:W-:Y:S02]  /*42b0*/  FMNMX.FTZ R3, R66, R3, !PT ;  /* 0x0000000342037209 */ /* 0x000fe40007810000 */
[----:B------:R-:W-:Y:S02]  /*42c0*/  FMNMX.FTZ R134, R194, R134, !PT ;  /* 0x00000086c2867209 */ /* 0x000fe40007810000 */
[----:B------:R-:W-:Y:S02]  /*42d0*/  FSEL R8, R8, RZ, P1 ;  /* 0x000000ff08087208 */ /* 0x000fe40000800000 */
[----:B------:R-:W-:Y:S02]  /*42e0*/  FMNMX.FTZ R3, R231, R3, !PT ;  /* 0x00000003e7037209 */ /* 0x000fe40007810000 */
[----:B------:R-:W-:Y:S01]  /*42f0*/  FMNMX.FTZ R134, R193, R134, !PT ;  /* 0x00000086c1867209 */ /* 0x000fe20007810000 */
[----:B------:R-:W-:Y:S01]  /*4300*/  FFMA.FTZ R5, R112, c[0x0][0x23c], -R8 ;  /* 0x00008f0070057a23 */ /* 0x000fe20000010808 */
[----:B------:R-:W-:-:S02]  /*4310*/  FMNMX.FTZ R3, R240, R3, !PT ;  /* 0x00000003f0037209 */ /* 0x000fc40007810000 */
[----:B------:R-:W-:Y:S01]  /*4320*/  FMNMX.FTZ R134, R191, R134, !PT ;  /* 0x00000086bf867209 */ /* 0x000fe20007810000 */
[----:B------:R2:W-:Y:S01]  /*4330*/  MUFU.EX2 R11, R5 ;  /* 0x00000005000b7308 */ /* 0x0005e20000000800 */
[----:B------:R-:W-:Y:S02]  /*4340*/  FMNMX.FTZ R3, R116, R3, !PT ;  /* 0x0000000374037209 */ /* 0x000fe40007810000 */
[----:B------:R-:W-:Y:S02]  /*4350*/  FMNMX.FTZ R134, R190, R134, !PT ;  /* 0x00000086be867209 */ /* 0x000fe40007810000 */
[----:B-1----:R-:W-:Y:S02]  /*4360*/  FMNMX.FTZ R6, R6, R7, !PT ;  /* 0x0000000706067209 */ /* 0x002fe40007810000 */
[----:B------:R-:W-:Y:S02]  /*4370*/  FMNMX.FTZ R3, R249, R3, !PT ;  /* 0x00000003f9037209 */ /* 0x000fe40007810000 */
[----:B------:R-:W-:Y:S01]  /*4380*/  FMNMX.FTZ R134, R189, R134, !PT ;  /* 0x00000086bd867209 */ /* 0x000fe20007810000 */
[----:B------:R-:W1:Y:S01]  /*4390*/  SHFL.BFLY PT, R135, R6, 0x1, 0x1f ;  /* 0x0c201f0006877f89 */ /* 0x000e6200000e0000 */
[----:B------:R-:W-:-:S02]  /*43a0*/  FMNMX.FTZ R3, R248, R3, !PT ;  /* 0x00000003f8037209 */ /* 0x000fc40007810000 */
[----:B------:R-:W-:Y:S02]  /*43b0*/  FMNMX.FTZ R134, R187, R134, !PT ;  /* 0x00000086bb867209 */ /* 0x000fe40007810000 */
[----:B------:R-:W-:Y:S01]  /*43c0*/  FMNMX.FTZ R3, R238, R3, !PT ;  /* 0x00000003ee037209 */ /* 0x000fe20007810000 */
[--C-:B--2---:R-:W-:Y:S02]  /*43d0*/  FFMA.FTZ R5, R30, c[0x0][0x23c], -R8.reuse ;  /* 0x00008f001e057a23 */ /* 0x104fe40000010808 */
[----:B------:R-:W2:Y:S02]  /*43e0*/  SHFL.BFLY PT, R9, R134, 0x2, 0x1f ;  /* 0x0c401f0086097f89 */ /* 0x000ea400000e0000 */
[----:B------:R3:W-:Y:S01]  /*43f0*/  MUFU.EX2 R13, R5 ;  /* 0x00000005000d7308 */ /* 0x0007e20000000800 */
[----:B-1----:R-:W-:Y:S01]  /*4400*/  FMNMX.FTZ R135, R6, R135, !PT ;  /* 0x0000008706877209 */ /* 0x002fe20007810000 */
[----:B---3--:R-:W-:-:S03]  /*4410*/  FFMA.FTZ R5, R106, c[0x0][0x23c], -R8 ;  /* 0x00008f006a057a23 */ /* 0x008fc60000010808 */
[C---:B------:R-:W-:Y:S01]  /*4420*/  FSETP.NEU.FTZ.AND P1, PT, R135.reuse, -INF , PT ;  /* 0xff8000008700780b */ /* 0x040fe20003f3d000 */
[----:B------:R-:W-:Y:S02]  /*4430*/  FMUL.FTZ R7, R135, c[0x0][0x23c] ;  /* 0x00008f0087077a20 */ /* 0x000fe40000410000 */
[----:B------:R1:W-:Y:S01]  /*4440*/  MUFU.EX2 R251, R5 ;  /* 0x0000000500fb7308 */ /* 0x0003e20000000800 */
[----:B------:R-:W-:Y:S01]  /*4450*/  STL [R1+0xb4], R135 ;  /* 0x0000b48701007387 */ /* 0x000fe20000100800 */
[----:B--2---:R-:W-:Y:S02]  /*4460*/  FMNMX.FTZ R134, R134, R9, !PT ;  /* 0x0000000986867209 */ /* 0x004fe40007810000 */
[----:B------:R-:W-:-:S03]  /*4470*/  FSEL R7, R7, RZ, P1 ;  /* 0x000000ff07077208 */ /* 0x000fc60000800000 */
[----:B------:R-:W2:Y:S01]  /*4480*/  SHFL.BFLY PT, R9, R134, 0x1, 0x1f ;  /* 0x0c201f0086097f89 */ /* 0x000ea200000e0000 */
[----:B-1----:R-:W-:-:S04]  /*4490*/  FFMA.FTZ R5, R107, c[0x0][0x23c], -R8 ;  /* 0x00008f006b057a23 */ /* 0x002fc80000010808 */
[----:B------:R1:W-:Y:S01]  /*44a0*/  MUFU.EX2 R16, R5 ;  /* 0x0000000500107308 */ /* 0x0003e20000000800 */
[----:B--2---:R-:W-:-:S04]  /*44b0*/  FMNMX.FTZ R134, R134, R9, !PT ;  /* 0x0000000986867209 */ /* 0x004fc80007810000 */
[----:B------:R-:W-:Y:S02]  /*44c0*/  FSETP.NEU.FTZ.AND P1, PT, R134, -INF , PT ;  /* 0xff8000008600780b */ /* 0x000fe40003f3d000 */
[----:B-1----:R-:W-:Y:S01]  /*44d0*/  FMNMX.FTZ R5, R214, R3, !PT ;  /* 0x00000003d6057209 */ /* 0x002fe20007810000 */
[----:B------:R-:W-:-:S03]  /*44e0*/  FFMA.FTZ R3, R105, c[0x0][0x23c], -R8 ;  /* 0x00008f0069037a23 */ /* 0x000fc60000010808 */
[----:B------:R-:W-:Y:S01]  /*44f0*/  FMNMX.FTZ R5, R207, R5, !PT ;  /* 0x00000005cf057209 */ /* 0x000fe20007810000 */
[----:B------:R1:W-:Y:S03]  /*4500*/  MUFU.EX2 R223, R3 ;  /* 0x0000000300df7308 */ /* 0x0003e60000000800 */
[----:B------:R-:W-:-:S04]  /*4510*/  FMNMX.FTZ R5, R209, R5, !PT ;  /* 0x00000005d1057209 */ /* 0x000fc80007810000 */
[----:B------:R-:W-:-:S04]  /*4520*/  FMNMX.FTZ R5, R202, R5, !PT ;  /* 0x00000005ca057209 */ /* 0x000fc80007810000 */
[----:B------:R-:W-:-:S04]  /*4530*/  FMNMX.FTZ R5, R201, R5, !PT ;  /* 0x00000005c9057209 */ /* 0x000fc80007810000 */
[----:B------:R-:W-:Y:S01]  /*4540*/  FMNMX.FTZ R5, R200, R5, !PT ;  /* 0x00000005c8057209 */ /* 0x000fe20007810000 */
[----:B-1----:R-:W-:-:S04]  /*4550*/  FFMA.FTZ R3, R104, c[0x0][0x23c], -R8 ;  /* 0x00008f0068037a23 */ /* 0x002fc80000010808 */
[----:B------:R1:W-:Y:S02]  /*4560*/  MUFU.EX2 R17, R3 ;  /* 0x0000000300117308 */ /* 0x0003e40000000800 */
[----:B-1----:R-:W-:-:S06]  /*4570*/  FFMA.FTZ R3, R31, c[0x0][0x23c], -R8 ;  /* 0x00008f001f037a23 */ /* 0x002fcc0000010808 */
[----:B------:R1:W-:Y:S02]  /*4580*/  MUFU.EX2 R12, R3 ;  /* 0x00000003000c7308 */ /* 0x0003e40000000800 */
[----:B-1----:R-:W-:Y:S01]  /*4590*/  FMNMX.FTZ R3, R198, R5, !PT ;  /* 0x00000005c6037209 */ /* 0x002fe20007810000 */
[----:B------:R-:W-:-:S05]  /*45a0*/  FFMA.FTZ R5, R29, c[0x0][0x23c], -R8 ;  /* 0x00008f001d057a23 */ /* 0x000fca0000010808 */
[----:B------:R1:W-:Y:S01]  /*45b0*/  MUFU.EX2 R88, R5 ;  /* 0x0000000500587308 */ /* 0x0003e20000000800 */
[----:B------:R-:W2:Y:S01]  /*45c0*/  SHFL.BFLY PT, R6, R3, 0x2, 0x1f ;  /* 0x0c401f0003067f89 */ /* 0x000ea200000e0000 */
[----:B-1----:R-:W-:-:S06]  /*45d0*/  FFMA.FTZ R5, R120, c[0x0][0x23c], -R7 ;  /* 0x00008f0078057a23 */ /* 0x002fcc0000010807 */
[----:B------:R1:W-:Y:S01]  /*45e0*/  MUFU.EX2 R135, R5 ;  /* 0x0000000500877308 */ /* 0x0003e20000000800 */
[----:B--2---:R-:W-:Y:S01]  /*45f0*/  FMNMX.FTZ R3, R3, R6, !PT ;  /* 0x0000000603037209 */ /* 0x004fe20007810000 */
[----:B------:R-:W-:Y:S02]  /*4600*/  FMUL.FTZ R6, R134, c[0x0][0x23c] ;  /* 0x00008f0086067a20 */ /* 0x000fe40000410000 */
[----:B-1----:R-:W-:-:S04]  /*4610*/  FFMA.FTZ R5, R114, c[0x0][0x23c], -R7 ;  /* 0x00008f0072057a23 */ /* 0x002fc80000010807 */
[----:B------:R-:W1:Y:S02]  /*4620*/  MUFU.EX2 R10, R5 ;  /* 0x00000005000a7308 */ /* 0x000e640000000800 */
[----:B-1----:R-:W-:Y:S01]  /*4630*/  STL [R1+0x4], R10 ;  /* 0x0000040a01007387 */ /* 0x002fe20000100800 */
[----:B------:R-:W-:-:S03]  /*4640*/  FFMA.FTZ R5, R115, c[0x0][0x23c], -R7 ;  /* 0x00008f0073057a23 */ /* 0x000fc60000010807 */
[----:B------:R1:W-:Y:S02]  /*4650*/  STL [R1+0xb8], R134 ;  /* 0x0000b88601007387 */ /* 0x0003e40000100800 */
[----:B------:R2:W-:Y:S02]  /*4660*/  MUFU.EX2 R230, R5 ;  /* 0x0000000500e67308 */ /* 0x0005e40000000800 */
[----:B------:R-:W3:Y:S01]  /*4670*/  SHFL.BFLY PT, R10, R3, 0x1, 0x1f ;  /* 0x0c201f00030a7f89 */ /* 0x000ee200000e0000 */
[----:B--2---:R-:W-:-:S05]  /*4680*/  FFMA.FTZ R5, R113, c[0x0][0x23c], -R7 ;  /* 0x00008f0071057a23 */ /* 0x004fca0000010807 */
[----:B------:R2:W2:Y:S01]  /*4690*/  MUFU.EX2 R226, R5 ;  /* 0x0000000500e27308 */ /* 0x0004a20000000800 */
[----:B-1----:R-:W4:Y:S01]  /*46a0*/  LDL.LU R134, [R1+0x4] ;  /* 0x0000040001867983 */ /* 0x002f220000300800 */
[----:B--2---:R-:W-:-:S06]  /*46b0*/  FFMA.FTZ R5, R111, c[0x0][0x23c], -R7 ;  /* 0x00008f006f057a23 */ /* 0x004fcc0000010807 */
[----:B------:R1:W-:Y:S01]  /*46c0*/  MUFU.EX2 R222, R5 ;  /* 0x0000000500de7308 */ /* 0x0003e20000000800 */
[----:B------:R-:W-:Y:S01]  /*46d0*/  FSEL R6, R6, RZ, P1 ;  /* 0x000000ff06067208 */ /* 0x000fe20000800000 */
[----:B-1----:R-:W-:-:S06]  /*46e0*/  FFMA.FTZ R5, R110, c[0x0][0x23c], -R7 ;  /* 0x00008f006e057a23 */ /* 0x002fcc0000010807 */
[----:B------:R1:W-:Y:S01]  /*46f0*/  MUFU.EX2 R242, R5 ;  /* 0x0000000500f27308 */ /* 0x0003e20000000800 */
[----:B---3--:R-:W-:Y:S01]  /*4700*/  FMNMX.FTZ R3, R3, R10, !PT ;  /* 0x0000000a03037209 */ /* 0x008fe20007810000 */
[----:B-1----:R-:W-:-:S06]  /*4710*/  FFMA.FTZ R5, R109, c[0x0][0x23c], -R7 ;  /* 0x00008f006d057a23 */ /* 0x002fcc0000010807 */
[----:B------:R1:W-:Y:S02]  /*4720*/  MUFU.EX2 R243, R5 ;  /* 0x0000000500f37308 */ /* 0x0003e40000000800 */
[----:B-1----:R-:W-:-:S06]  /*4730*/  FFMA.FTZ R5, R108, c[0x0][0x23c], -R7 ;  /* 0x00008f006c057a23 */ /* 0x002fcc0000010807 */
[----:B------:R1:W-:Y:S01]  /*4740*/  MUFU.EX2 R89, R5 ;  /* 0x0000000500597308 */ /* 0x0003e20000000800 */
[----:B------:R-:W-:Y:S01]  /*4750*/  FSETP.NEU.FTZ.AND P1, PT, R3, -INF , PT ;  /* 0xff8000000300780b */ /* 0x000fe20003f3d000 */
[----:B-1----:R-:W-:-:S06]  /*4760*/  FFMA.FTZ R5, R125, c[0x0][0x23c], -R6 ;  /* 0x00008f007d057a23 */ /* 0x002fcc0000010806 */
[----:B------:R1:W-:Y:S01]  /*4770*/  MUFU.EX2 R234, R5 ;  /* 0x0000000500ea7308 */ /* 0x0003e20000000800 */
[----:B------:R-:W-:Y:S02]  /*4780*/  IMAD.SHL.U32 R216, R0, 0x2, RZ ;  /* 0x0000000200d87824 */ /* 0x000fe400078e00ff */
[----:B-1----:R-:W-:-:S03]  /*4790*/  FFMA.FTZ R5, R122, c[0x0][0x23c], -R6 ;  /* 0x00008f007a057a23 */ /* 0x002fc60000010806 */
[----:B------:R-:W1:Y:S02]  /*47a0*/  LDSM.16.MT88.4 R40, [R216+0x8000] ;  /* 0x00800000d828783b */ /* 0x000e640000004200 */
[----:B------:R2:W3:Y:S01]  /*47b0*/  MUFU.EX2 R136, R5 ;  /* 0x0000000500887308 */ /* 0x0004e20000000800 */
[----:B------:R-:W-:Y:S01]  /*47c0*/  FFMA.FTZ R9, R123, c[0x0][0x23c], -R6 ;  /* 0x00008f007b097a23 */ /* 0x000fe20000010806 */
[----:B------:R-:W-:Y:S01]  /*47d0*/  LDSM.16.MT88.4 R36, [R216+0x8800] ;  /* 0x00880000d824783b */ /* 0x000fe20000004200 */
[----:B--2---:R-:W-:-:S05]  /*47e0*/  FMUL.FTZ R5, R3, c[0x0][0x23c] ;  /* 0x00008f0003057a20 */ /* 0x004fca0000410000 */
[----:B------:R-:W-:-:S05]  /*47f0*/  FSEL R5, R5, RZ, P1 ;  /* 0x000000ff05057208 */ /* 0x000fca0000800000 */
[----:B------:R-:W-:-:S04]  /*4800*/  FFMA.FTZ R0, R130, c[0x0][0x23c], -R5 ;  /* 0x00008f0082007a23 */ /* 0x000fc80000010805 */
[----:B------:R2:W-:Y:S01]  /*4810*/  MUFU.EX2 R232, R0 ;  /* 0x0000000000e87308 */ /* 0x0005e20000000800 */
[----:B------:R-:W-:Y:S02]  /*4820*/  IMAD R217, R4, 0x2, R216 ;  /* 0x0000000204d97824 */ /* 0x000fe400078e02d8 */
[----:B--2---:R-:W-:Y:S01]  /*4830*/  FFMA.FTZ R0, R127, c[0x0][0x23c], -R5 ;  /* 0x00008f007f007a23 */ /* 0x004fe20000010805 */
[----:B------:R-:W-:-:S04]  /*4840*/  LEA R219, R2, R216, 0x1 ;  /* 0x000000d802db7211 */ /* 0x000fc800078e08ff */
[----:B------:R-:W-:Y:S01]  /*4850*/  MUFU.EX2 R229, R9 ;  /* 0x0000000900e57308 */ /* 0x000fe20000000800 */
[----:B------:R-:W-:Y:S01]  /*4860*/  LEA R218, R2, R217, 0x1 ;  /* 0x000000d902da7211 */ /* 0x000fe200078e08ff */
[----:B------:R-:W-:Y:S04]  /*4870*/  LDSM.16.MT88.4 R28, [R217+0x8000] ;  /* 0x00800000d91c783b */ /* 0x000fe80000004200 */
[----:B------:R-:W2:Y:S02]  /*4880*/  LDSM.16.MT88.4 R56, [R218+0x8000] ;  /* 0x00800000da38783b */ /* 0x000ea40000004200 */
[----:B------:R1:W-:Y:S02]  /*4890*/  MUFU.EX2 R233, R0 ;  /* 0x0000000000e97308 */ /* 0x0003e40000000800 */
[----:B------:R-:W2:Y:S01]  /*48a0*/  LDSM.16.MT88.4 R44, [R219+0x8000] ;  /* 0x00800000db2c783b */ /* 0x000ea20000004200 */
[----:B------:R-:W-:-:S02]  /*48b0*/  MOV R4, R13 ;  /* 0x0000000d00047202 */ /* 0x000fc40000000f00 */
[----:B------:R-:W-:Y:S01]  /*48c0*/  F2FP.BF16.PACK_AB R26, R16, R251 ;  /* 0x000000fb101a723e */ /* 0x000fe200000010ff */
[----:B------:R-:W2:Y:S01]  /*48d0*/  LDSM.16.MT88.4 R48, [R218+0x8800] ;  /* 0x00880000da30783b */ /* 0x000ea20000004200 */
[----:B------:R-:W-:Y:S02]  /*48e0*/  F2FP.BF16.PACK_AB R27, R226, R230 ;  /* 0x000000e6e21b723e */ /* 0x000fe400000010ff */
[----:B---3--:R-:W-:Y:S01]  /*48f0*/  F2FP.BF16.PACK_AB R20, R136, R234 ;  /* 0x000000ea8814723e */ /* 0x008fe200000010ff */
[----:B------:R-:W3:Y:S01]  /*4900*/  LDSM.16.MT88.4 R32, [R219+0x8800] ;  /* 0x00880000db20783b */ /* 0x000ee20000004200 */
[----:B------:R-:W-:-:S03]  /*4910*/  F2FP.BF16.PACK_AB R19, R89, R243 ;  /* 0x000000f35913723e */ /* 0x000fc600000010ff */
[----:B------:R-:W2:Y:S01]  /*4920*/  LDSM.16.MT88.4 R52, [R217+0x8800] ;  /* 0x00880000d934783b */ /* 0x000ea20000004200 */
[----:B-1----:R-:W-:-:S04]  /*4930*/  FFMA.FTZ R0, R129, c[0x0][0x23c], -R5 ;  /* 0x00008f0081007a23 */ /* 0x002fc80000010805 */
[----:B------:R1:W-:Y:S02]  /*4940*/  MUFU.EX2 R228, R0 ;  /* 0x0000000000e47308 */ /* 0x0003e40000000800 */
[----:B-1----:R-:W-:-:S06]  /*4950*/  FFMA.FTZ R0, R128, c[0x0][0x23c], -R5 ;  /* 0x00008f0080007a23 */ /* 0x002fcc0000010805 */
[----:B------:R1:W-:Y:S02]  /*4960*/  MUFU.EX2 R224, R0 ;  /* 0x0000000000e07308 */ /* 0x0003e40000000800 */
[----:B-1----:R-:W-:-:S06]  /*4970*/  FFMA.FTZ R0, R124, c[0x0][0x23c], -R6 ;  /* 0x00008f007c007a23 */ /* 0x002fcc0000010806 */
[----:B------:R1:W-:Y:S02]  /*4980*/  MUFU.EX2 R221, R0 ;  /* 0x0000000000dd7308 */ /* 0x0003e40000000800 */
[----:B-1----:R-:W-:-:S06]  /*4990*/  FFMA.FTZ R0, R126, c[0x0][0x23c], -R6 ;  /* 0x00008f007e007a23 */ /* 0x002fcc0000010806 */
[----:B------:R1:W-:Y:S01]  /*49a0*/  MUFU.EX2 R2, R0 ;  /* 0x0000000000027308 */ /* 0x0003e20000000800 */
[--C-:B------:R-:W-:Y:S02]  /*49b0*/  FFMA.FTZ R9, R121, c[0x0][0x23c], -R6.reuse ;  /* 0x00008f0079097a23 */ /* 0x100fe40000010806 */
[----:B-1----:R-:W-:-:S05]  /*49c0*/  FFMA.FTZ R0, R132, c[0x0][0x23c], -R6 ;  /* 0x00008f0084007a23 */ /* 0x002fca0000010806 */
[----:B------:R1:W-:Y:S02]  /*49d0*/  MUFU.EX2 R139, R0 ;  /* 0x00000000008b7308 */ /* 0x0003e40000000800 */
[----:B-1----:R-:W-:-:S06]  /*49e0*/  FFMA.FTZ R0, R131, c[0x0][0x23c], -R6 ;  /* 0x00008f0083007a23 */ /* 0x002fcc0000010806 */
[----:B------:R1:W-:Y:S08]  /*49f0*/  MUFU.EX2 R227, R0 ;  /* 0x0000000000e37308 */ /* 0x0003f00000000800 */
[----:B------:R-:W2:Y:S01]  /*4a00*/  MUFU.EX2 R225, R9 ;  /* 0x0000000900e17308 */ /* 0x000ea20000000800 */
[----:B-1----:R-:W-:-:S07]  /*4a10*/  FFMA.FTZ R0, R137, c[0x0][0x23c], -R5 ;  /* 0x00008f0089007a23 */ /* 0x002fce0000010805 */
[----:B------:R1:W-:Y:S01]  /*4a20*/  MUFU.EX2 R220, R0 ;  /* 0x0000000000dc7308 */ /* 0x0003e20000000800 */
[----:B------:R-:W-:Y:S02]  /*4a30*/  F2FP.BF16.PACK_AB R24, R4, R11 ;  /* 0x0000000b0418723e */ /* 0x000fe400000010ff */
[----:B----4-:R-:W-:Y:S01]  /*4a40*/  F2FP.BF16.PACK_AB R25, R134, R135 ;  /* 0x000000878619723e */ /* 0x010fe200000010ff */
[----:B-1----:R-:W-:-:S04]  /*4a50*/  FFMA.FTZ R0, R133, c[0x0][0x23c], -R5 ;  /* 0x00008f0085007a23 */ /* 0x002fc80000010805 */
[----:B------:R1:W-:Y:S01]  /*4a60*/  MUFU.EX2 R132, R0 ;  /* 0x0000000000847308 */ /* 0x0003e20000000800 */
[----:B------:R-:W-:Y:S01]  /*4a70*/  IMAD.MOV.U32 R129, RZ, RZ, R12 ;  /* 0x000000ffff817224 */ /* 0x000fe200078e000c */
[----:B--2---:R-:W-:Y:S01]  /*4a80*/  F2FP.BF16.PACK_AB R22, R225, R229 ;  /* 0x000000e5e116723e */ /* 0x004fe200000010ff */
[----:B------:R-:W-:Y:S01]  /*4a90*/  HMMA.16816.F32.BF16 R12, R24, R40, RZ ;  /* 0x00000028180c723c */ /* 0x000fe200000418ff */
[----:B-1----:R-:W-:-:S04]  /*4aa0*/  FFMA.FTZ R0, R140, c[0x0][0x23c], -R5 ;  /* 0x00008f008c007a23 */ /* 0x002fc80000010805 */
[----:B------:R1:W2:Y:S01]  /*4ab0*/  MUFU.EX2 R9, R0 ;  /* 0x0000000000097308 */ /* 0x0002a20000000800 */
[----:B------:R-:W-:Y:S02]  /*4ac0*/  F2FP.BF16.PACK_AB R21, R233, R232 ;  /* 0x000000e8e915723e */ /* 0x000fe400000010ff */
[----:B------:R-:W-:Y:S01]  /*4ad0*/  F2FP.BF16.PACK_AB R23, R224, R228 ;  /* 0x000000e4e017723e */ /* 0x000fe200000010ff */
[----:B------:R-:W-:-:S06]  /*4ae0*/  IMAD.MOV.U32 R140, RZ, RZ, R17 ;  /* 0x000000ffff8c7224 */ /* 0x000fcc00078e0011 */
[----:B------:R-:W-:Y:S01]  /*4af0*/  HMMA.16816.F32.BF16 R60, R20, R56, RZ ;  /* 0x00000038143c723c */ /* 0x000fe200000418ff */
[----:B-1----:R-:W-:Y:S01]  /*4b00*/  FFMA.FTZ R0, R138, c[0x0][0x23c], -R5 ;  /* 0x00008f008a007a23 */ /* 0x002fe20000010805 */
[----:B--2---:R-:W-:-:S03]  /*4b10*/  MOV R138, R9 ;  /* 0x00000009008a7202 */ /* 0x004fc60000000f00 */
[----:B------:R-:W1:Y:S01]  /*4b20*/  MUFU.EX2 R9, R0 ;  /* 0x0000000000097308 */ /* 0x000e620000000800 */
[----:B------:R-:W-:Y:S01]  /*4b30*/  IMAD.MOV.U32 R137, RZ, RZ, R16 ;  /* 0x000000ffff897224 */ /* 0x000fe200078e0010 */
[----:B------:R-:W-:Y:S02]  /*4b40*/  F2FP.BF16.PACK_AB R16, R140, R223 ;  /* 0x000000df8c10723e */ /* 0x000fe400000010ff */
[----:B------:R-:W-:Y:S02]  /*4b50*/  F2FP.BF16.PACK_AB R17, R242, R222 ;  /* 0x000000def211723e */ /* 0x000fe400000010ff */
[----:B------:R-:W-:Y:S01]  /*4b60*/  F2FP.BF16.PACK_AB R18, R88, R129 ;  /* 0x000000815812723e */ /* 0x000fe200000010ff */
[----:B------:R-:W-:Y:S08]  /*4b70*/  HMMA.16816.F32.BF16 R80, R24, R44, RZ ;  /* 0x0000002c1850723c */ /* 0x000ff000000418ff */
[----:B------:R-:W-:Y:S07]  /*4b80*/  HMMA.16816.F32.BF16 R92, R16, R36, R12 ;  /* 0x00000024105c723c */ /* 0x000fee000004180c */
[----:B------:R-:W-:-:S02]  /*4b90*/  F2FP.BF16.PACK_AB R12, R2, R221 ;  /* 0x000000dd020c723e */ /* 0x000fc400000010ff */
[----:B------:R-:W-:Y:S02]  /*4ba0*/  F2FP.BF16.PACK_AB R13, R132, R220 ;  /* 0x000000dc840d723e */ /* 0x000fe400000010ff */
[----:B------:R-:W-:Y:S02]  /*4bb0*/  F2FP.BF16.PACK_AB R14, R227, R139 ;  /* 0x0000008be30e723e */ /* 0x000fe400000010ff */
[----:B-1----:R-:W-:Y:S01]  /*4bc0*/  F2FP.BF16.PACK_AB R15, R9, R138 ;  /* 0x0000008a090f723e */ /* 0x002fe200000010ff */
[----:B------:R-:W-:Y:S01]  /*4bd0*/  HMMA.16816.F32.BF16 R84, R20, R40, RZ ;  /* 0x000000281454723c */ /* 0x000fe200000418ff */
[----:B------:R-:W-:Y:S01]  /*4be0*/  MOV R133, R66 ;  /* 0x0000004200857202 */ /* 0x000fe20000000f00 */
[----:B------:R-:W-:-:S06]  /*4bf0*/  FFMA.FTZ R0, R160, c[0x0][0x23c], -R8 ;  /* 0x00008f00a0007a23 */ /* 0x000fcc0000010808 */
[----:B------:R-:W-:Y:S01]  /*4c00*/  HMMA.16816.F32.BF16 R120, R12, R48, R60 ;  /* 0x000000300c78723c */ /* 0x000fe2000004183c */
[----:B------:R1:W-:Y:S07]  /*4c10*/  MUFU.EX2 R160, R0 ;  /* 0x0000000000a07308 */ /* 0x0003ee0000000800 */
[----:B------:R-:W-:Y:S08]  /*4c20*/  HMMA.16816.F32.BF16 R64, R24, R56, RZ ;  /* 0x000000381840723c */ /* 0x000ff000000418ff */
[----:B------:R-:W-:Y:S01]  /*4c30*/  HMMA.16816.F32.BF16 R60, R20, R46, RZ ;  /* 0x0000002e143c723c */ /* 0x000fe200000418ff */
[----:B-1----:R-:W-:-:S04]  /*4c40*/  FFMA.FTZ R0, R154, c[0x0][0x23c], -R8 ;  /* 0x00008f009a007a23 */ /* 0x002fc80000010808 */
[----:B------:R1:W-:Y:S03]  /*4c50*/  MUFU.EX2 R10, R0 ;  /* 0x00000000000a7308 */ /* 0x0003e60000000800 */
[----:B---3--:R-:W-:Y:S01]  /*4c60*/  HMMA.16816.F32.BF16 R108, R16, R32, R80 ;  /* 0x00000020106c723c */ /* 0x008fe20000041850 */
[----:B-1----:R-:W-:-:S04]  /*4c70*/  FFMA.FTZ R0, R142, c[0x0][0x23c], -R8 ;  /* 0x00008f008e007a23 */ /* 0x002fc80000010808 */
[----:B------:R1:W-:Y:S03]  /*4c80*/  MUFU.EX2 R82, R0 ;  /* 0x0000000000527308 */ /* 0x0003e60000000800 */
[----:B------:R-:W-:Y:S08]  /*4c90*/  HMMA.16816.F32.BF16 R96, R12, R36, R84 ;  /* 0x000000240c60723c */ /* 0x000ff00000041854 */
[----:B------:R-:W-:Y:S01]  /*4ca0*/  HMMA.16816.F32.BF16 R124, R16, R48, R64 ;  /* 0x00000030107c723c */ /* 0x000fe20000041840 */
[----:B-1----:R-:W-:-:S07]  /*4cb0*/  FFMA.FTZ R0, R141, c[0x0][0x23c], -R8 ;  /* 0x00008f008d007a23 */ /* 0x002fce0000010808 */
[----:B------:R-:W-:Y:S01]  /*4cc0*/  HMMA.16816.F32.BF16 R84, R12, R34, R60 ;  /* 0x000000220c54723c */ /* 0x000fe2000004183c */
[----:B------:R1:W-:Y:S07]  /*4cd0*/  MUFU.EX2 R56, R0 ;  /* 0x0000000000387308 */ /* 0x0003ee0000000800 */
[C---:B------:R-:W-:Y:S08]  /*4ce0*/  HMMA.16816.F32.BF16 R76, R20.reuse, R44, RZ ;  /* 0x0000002c144c723c */ /* 0x040ff000000418ff */
[----:B------:R-:W-:Y:S01]  /*4cf0*/  HMMA.16816.F32.BF16 R68, R20, R28, RZ ;  /* 0x0000001c1444723c */ /* 0x000fe200000418ff */
[----:B-1----:R-:W-:-:S04]  /*4d00*/  FFMA.FTZ R0, R164, c[0x0][0x23c], -R7 ;  /* 0x00008f00a4007a23 */ /* 0x002fc80000010807 */
[----:B------:R1:W2:Y:S03]  /*4d10*/  MUFU.EX2 R83, R0 ;  /* 0x0000000000537308 */ /* 0x0002a60000000800 */
[C---:B------:R-:W-:Y:S08]  /*4d20*/  HMMA.16816.F32.BF16 R64, R20.reuse, R42, RZ ;  /* 0x0000002a1440723c */ /* 0x040ff000000418ff */
[C---:B------:R-:W-:Y:S08]  /*4d30*/  HMMA.16816.F32.BF16 R60, R20.reuse, R30, RZ ;  /* 0x0000001e143c723c */ /* 0x040ff000000418ff */
[----:B------:R-:W-:Y:S01]  /*4d40*/  HMMA.16816.F32.BF16 R20, R20, R58, RZ ;  /* 0x0000003a1414723c */ /* 0x000fe200000418ff */
[----:B-1----:R-:W-:Y:S01]  /*4d50*/  FFMA.FTZ R0, R161, c[0x0][0x23c], -R7 ;  /* 0x00008f00a1007a23 */ /* 0x002fe20000010807 */
[----:B------:R-:W-:Y:S01]  /*4d60*/  MOV R37, R89 ;  /* 0x0000005900257202 */ /* 0x000fe20000000f00 */
[----:B------:R-:W-:-:S02]  /*4d70*/  IMAD.MOV.U32 R36, RZ, RZ, R88 ;  /* 0x000000ffff247224 */ /* 0x000fc400078e0058 */
[----:B------:R1:W-:Y:S01]  /*4d80*/  MUFU.EX2 R142, R0 ;  /* 0x00000000008e7308 */ /* 0x0003e20000000800 */
[----:B--2---:R-:W-:Y:S02]  /*4d90*/  IMAD.MOV.U32 R161, RZ, RZ, R83 ;  /* 0x000000ffffa17224 */ /* 0x004fe400078e0053 */
[----:B------:R-:W-:Y:S01]  /*4da0*/  MOV R83, R36 ;  /* 0x0000002400537202 */ /* 0x000fe20000000f00 */
[----:B------:R-:W-:Y:S01]  /*4db0*/  IMAD.MOV.U32 R36, RZ, RZ, R37 ;  /* 0x000000ffff247224 */ /* 0x000fe200078e0025 */
[----:B------:R-:W-:Y:S01]  /*4dc0*/  MOV R37, R137 ;  /* 0x0000008900257202 */ /* 0x000fe20000000f00 */
[----:B------:R-:W-:Y:S01]  /*4dd0*/  HMMA.16816.F32.BF16 R104, R12, R32, R76 ;  /* 0x000000200c68723c */ /* 0x000fe2000004184c */
[----:B-1----:R-:W-:-:S04]  /*4de0*/  FFMA.FTZ R0, R152, c[0x0][0x23c], -R7 ;  /* 0x00008f0098007a23 */ /* 0x002fc80000010807 */
[----:B------:R1:W-:Y:S03]  /*4df0*/  MUFU.EX2 R137, R0 ;  /* 0x0000000000897308 */ /* 0x0003e60000000800 */
[C---:B------:R-:W-:Y:S08]  /*4e00*/  HMMA.16816.F32.BF16 R112, R12.reuse, R52, R68 ;  /* 0x000000340c70723c */ /* 0x040ff00000041844 */
[----:B------:R-:W-:Y:S01]  /*4e10*/  HMMA.16816.F32.BF16 R64, R12, R38, R64 ;  /* 0x000000260c40723c */ /* 0x000fe20000041840 */
[----:B-1----:R-:W-:-:S07]  /*4e20*/  FFMA.FTZ R0, R143, c[0x0][0x23c], -R7 ;  /* 0x00008f008f007a23 */ /* 0x002fce0000010807 */
[C---:B------:R-:W-:Y:S08]  /*4e30*/  HMMA.16816.F32.BF16 R88, R12.reuse, R54, R60 ;  /* 0x000000360c58723c */ /* 0x040ff0000004183c */
[----:B------:R-:W-:Y:S01]  /*4e40*/  HMMA.16816.F32.BF16 R100, R12, R50, R20 ;  /* 0x000000320c64723c */ /* 0x000fe20000041814 */
[----:B------:R1:W-:Y:S01]  /*4e50*/  MUFU.EX2 R12, R0 ;  /* 0x00000000000c7308 */ /* 0x0003e20000000800 */
[----:B------:R-:W-:Y:S01]  /*4e60*/  MOV R152, R56 ;  /* 0x0000003800987202 */ /* 0x000fe20000000f00 */
[----:B------:R-:W-:Y:S01]  /*4e70*/  IMAD.MOV.U32 R56, RZ, RZ, R133 ;  /* 0x000000ffff387224 */ /* 0x000fe200078e0085 */
[----:B------:R-:W2:Y:S01]  /*4e80*/  LDSM.16.MT88.4 R20, [R216+0x9000] ;  /* 0x00900000d814783b */ /* 0x000ea20000004200 */
[----:B-1----:R-:W-:-:S04]  /*4e90*/  FFMA.FTZ R0, R166, c[0x0][0x23c], -R6 ;  /* 0x00008f00a6007a23 */ /* 0x002fc80000010806 */
[----:B------:R1:W-:Y:S01]  /*4ea0*/  MUFU.EX2 R166, R0 ;  /* 0x0000000000a67308 */ /* 0x0003e20000000800 */
[----:B------:R-:W-:Y:S01]  /*4eb0*/  HMMA.16816.F32.BF16 R40, R24, R42, RZ ;  /* 0x0000002a1828723c */ /* 0x000fe200000418ff */
[----:B-1----:R-:W-:-:S06]  /*4ec0*/  FFMA.FTZ R0, R163, c[0x0][0x23c], -R6 ;  /* 0x00008f00a3007a23 */ /* 0x002fcc0000010806 */
[----:B------:R1:W-:Y:S01]  /*4ed0*/  MUFU.EX2 R141, R0 ;  /* 0x00000000008d7308 */ /* 0x0003e20000000800 */
[----:B------:R-:W-:Y:S01]  /*4ee0*/  HMMA.16816.F32.BF16 R72, R24, R28, RZ ;  /* 0x0000001c1848723c */ /* 0x000fe200000418ff */
[----:B-1----:R-:W-:-:S06]  /*4ef0*/  FFMA.FTZ R0, R155, c[0x0][0x23c], -R6 ;  /* 0x00008f009b007a23 */ /* 0x002fcc0000010806 */
[----:B------:R1:W-:Y:S01]  /*4f00*/  MUFU.EX2 R133, R0 ;  /* 0x0000000000857308 */ /* 0x0003e20000000800 */
[----:B------:R-:W-:Y:S01]  /*4f10*/  IMAD.MOV.U32 R155, RZ, RZ, R10 ;  /* 0x000000ffff9b7224 */ /* 0x000fe200078e000a */
[C---:B------:R-:W-:Y:S08]  /*4f20*/  HMMA.16816.F32.BF16 R44, R24.reuse, R46, RZ ;  /* 0x0000002e182c723c */ /* 0x040ff000000418ff */
[----:B------:R-:W-:Y:S01]  /*4f30*/  HMMA.16816.F32.BF16 R28, R24, R30, RZ ;  /* 0x0000001e181c723c */ /* 0x000fe200000418ff */
[----:B-1----:R-:W-:-:S07]  /*4f40*/  FFMA.FTZ R0, R153, c[0x0][0x23c], -R6 ;  /* 0x00008f0099007a23 */ /* 0x002fce0000010806 */
[----:B------:R-:W-:Y:S01]  /*4f50*/  HMMA.16816.F32.BF16 R24, R24, R58, RZ ;  /* 0x0000003a1818723c */ /* 0x000fe200000418ff */
[----:B------:R1:W-:Y:S02]  /*4f60*/  MUFU.EX2 R10, R0 ;  /* 0x00000000000a7308 */ /* 0x0003e40000000800 */
[----:B-1----:R-:W-:-:S06]  /*4f70*/  FFMA.FTZ R0, R168, c[0x0][0x23c], -R5 ;  /* 0x00008f00a8007a23 */ /* 0x002fcc0000010805 */
[----:B------:R1:W-:Y:S01]  /*4f80*/  MUFU.EX2 R164, R0 ;  /* 0x0000000000a47308 */ /* 0x0003e20000000800 */
[----:B------:R-:W-:Y:S01]  /*4f90*/  HMMA.16816.F32.BF16 R40, R16, R38, R40 ;  /* 0x000000261028723c */ /* 0x000fe20000041828 */
[----:B-1----:R-:W-:-:S06]  /*4fa0*/  FFMA.FTZ R0, R167, c[0x0][0x23c], -R5 ;  /* 0x00008f00a7007a23 */ /* 0x002fcc0000010805 */
[----:B------:R1:W3:Y:S01]  /*4fb0*/  MUFU.EX2 R13, R0 ;  /* 0x00000000000d7308 */ /* 0x0002e20000000800 */
[----:B------:R-:W-:Y:S01]  /*4fc0*/  MOV R167, R82 ;  /* 0x0000005200a77202 */ /* 0x000fe20000000f00 */
[----:B------:R-:W-:Y:S02]  /*4fd0*/  IMAD.MOV.U32 R57, RZ, RZ, R116 ;  /* 0x000000ffff397224 */ /* 0x000fe400078e0074 */
[----:B-1----:R-:W-:-:S04]  /*4fe0*/  FFMA.FTZ R0, R165, c[0x0][0x23c], -R5 ;  /* 0x00008f00a5007a23 */ /* 0x002fc80000010805 */
[----:B------:R1:W-:Y:S01]  /*4ff0*/  MUFU.EX2 R153, R0 ;  /* 0x0000000000997308 */ /* 0x0003e20000000800 */
[----:B------:R-:W-:Y:S01]  /*5000*/  MOV R131, R117 ;  /* 0x0000007500837202 */ /* 0x000fe20000000f00 */
[----:B------:R-:W-:Y:S01]  /*5010*/  IMAD.MOV.U32 R130, RZ, RZ, R118 ;  /* 0x000000ffff827224 */ /* 0x000fe200078e0076 */
[----:B------:R-:W-:Y:S01]  /*5020*/  MOV R128, R119 ;  /* 0x0000007700807202 */ /* 0x000fe20000000f00 */
[----:B------:R-:W-:Y:S01]  /*5030*/  HMMA.16816.F32.BF16 R44, R16, R34, R44 ;  /* 0x00000022102c723c */ /* 0x000fe2000004182c */
[----:B-1----:R-:W-:-:S04]  /*5040*/  FFMA.FTZ R0, R162, c[0x0][0x23c], -R5 ;  /* 0x00008f00a2007a23 */ /* 0x002fc80000010805 */
[----:B------:R-:W1:Y:S03]  /*5050*/  MUFU.EX2 R154, R0 ;  /* 0x00000000009a7308 */ /* 0x000e660000000800 */
[----:B------:R-:W-:Y:S01]  /*5060*/  HMMA.16816.F32.BF16 R116, R16, R52, R72 ;  /* 0x000000341074723c */ /* 0x000fe20000041848 */
[----:B---3--:R-:W-:-:S07]  /*5070*/  IMAD.MOV.U32 R165, RZ, RZ, R13 ;  /* 0x000000ffffa57224 */ /* 0x008fce00078e000d */
[C---:B------:R-:W-:Y:S08]  /*5080*/  HMMA.16816.F32.BF16 R28, R16.reuse, R54, R28 ;  /* 0x00000036101c723c */ /* 0x040ff0000004181c */
[----:B------:R-:W-:Y:S07]  /*5090*/  HMMA.16816.F32.BF16 R24, R16, R50, R24 ;  /* 0x000000321018723c */ /* 0x000fee0000041818 */
[----:B------:R-:W-:-:S02]  /*50a0*/  F2FP.BF16.PACK_AB R16, R155, R160 ;  /* 0x000000a09b10723e */ /* 0x000fc400000010ff */
[----:B------:R-:W-:Y:S02]  /*50b0*/  F2FP.BF16.PACK_AB R17, R142, R161 ;  /* 0x000000a18e11723e */ /* 0x000fe400000010ff */
[----:B------:R-:W-:Y:S02]  /*50c0*/  F2FP.BF16.PACK_AB R18, R152, R167 ;  /* 0x000000a79812723e */ /* 0x000fe400000010ff */
[----:B------:R-:W-:Y:S02]  /*50d0*/  F2FP.BF16.PACK_AB R19, R12, R137 ;  /* 0x000000890c13723e */ /* 0x000fe400000010ff */
[----:B------:R-:W-:Y:S02]  /*50e0*/  F2FP.BF16.PACK_AB R13, R165, R164 ;  /* 0x000000a4a50d723e */ /* 0x000fe400000010ff */
[----:B------:R-:W-:-:S03]  /*50f0*/  F2FP.BF16.PACK_AB R14, R10, R133 ;  /* 0x000000850a0e723e */ /* 0x000fc600000010ff */
[----:B--2---:R-:W-:Y:S01]  /*5100*/  HMMA.16816.F32.BF16 R76, R16, R20, R92 ;  /* 0x00000014104c723c */ /* 0x004fe2000004185c */
[----:B-1----:R-:W-:-:S06]  /*5110*/  F2FP.BF16.PACK_AB R15, R154, R153 ;  /* 0x000000999a0f723e */ /* 0x002fcc00000010ff */
[----:B------:R-:W-:Y:S01]  /*5120*/  IMAD.MOV.U32 R94, RZ, RZ, R12 ;  /* 0x000000ffff5e7224 */ /* 0x000fe200078e000c */
[----:B------:R-:W-:Y:S01]  /*5130*/  F2FP.BF16.PACK_AB R12, R141, R166 ;  /* 0x000000a68d0c723e */ /* 0x000fe200000010ff */
[----:B------:R-:W-:Y:S01]  /*5140*/  IMAD.MOV.U32 R143, RZ, RZ, R57 ;  /* 0x000000ffff8f7224 */ /* 0x000fe200078e0039 */
[----:B------:R-:W-:Y:S02]  /*5150*/  MOV R163, R83 ;  /* 0x0000005300a37202 */ /* 0x000fe40000000f00 */
[----:B------:R-:W-:Y:S02]  /*5160*/  MOV R93, R56 ;  /* 0x00000038005d7202 */ /* 0x000fe40000000f00 */
[----:B------:R-:W-:Y:S08]  /*5170*/  HMMA.16816.F32.BF16 R56, R16, R22, R40 ;  /* 0x000000161038723c */ /* 0x000ff00000041828 */
[C---:B------:R-:W-:Y:S08]  /*5180*/  HMMA.16816.F32.BF16 R80, R12.reuse, R20, R96 ;  /* 0x000000140c50723c */ /* 0x040ff00000041860 */
[----:B------:R-:W-:Y:S01]  /*5190*/  HMMA.16816.F32.BF16 R72, R12, R22, R64 ;  /* 0x000000160c48723c */ /* 0x000fe20000041840 */
[----:B------:R-:W1:Y:S07]  /*51a0*/  LDSM.16.MT88.4 R20, [R219+0x9000] ;  /* 0x00900000db14783b */ /* 0x000e6e0000004200 */
[-C--:B-1----:R-:W-:Y:S08]  /*51b0*/  HMMA.16816.F32.BF16 R68, R16, R20.reuse, R108 ;  /* 0x000000141044723c */ /* 0x082ff0000004186c */
[C---:B------:R-:W-:Y:S08]  /*51c0*/  HMMA.16816.F32.BF16 R64, R12.reuse, R20, R104 ;  /* 0x000000140c40723c */ /* 0x040ff00000041868 */
[-C--:B------:R-:W-:Y:S08]  /*51d0*/  HMMA.16816.F32.BF16 R60, R12, R22.reuse, R84 ;  /* 0x000000160c3c723c */ /* 0x080ff00000041854 */
[----:B------:R-:W-:Y:S01]  /*51e0*/  HMMA.16816.F32.BF16 R44, R16, R22, R44 ;  /* 0x00000016102c723c */ /* 0x000fe2000004182c */
[----:B------:R-:W1:Y:S01]  /*51f0*/  LDSM.16.MT88.4 R20, [R217+0x9000] ;  /* 0x00900000d914783b */ /* 0x000e620000004200 */
[----:B------:R-:W-:-:S04]  /*5200*/  FFMA.FTZ R0, R175, c[0x0][0x23c], -R8 ;  /* 0x00008f00af007a23 */ /* 0x000fc80000010808 */
[----:B------:R2:W-:Y:S02]  /*5210*/  MUFU.EX2 R92, R0 ;  /* 0x00000000005c7308 */ /* 0x0005e40000000800 */
[-C--:B-1----:R-:W-:Y:S08]  /*5220*/  HMMA.16816.F32.BF16 R52, R16, R20.reuse, R116 ;  /* 0x000000141034723c */ /* 0x082ff00000041874 */
[C---:B------:R-:W-:Y:S08]  /*5230*/  HMMA.16816.F32.BF16 R48, R12.reuse, R20, R112 ;  /* 0x000000140c30723c */ /* 0x040ff00000041870 */
[-C--:B------:R-:W-:Y:S08]  /*5240*/  HMMA.16816.F32.BF16 R40, R12, R22.reuse, R88 ;  /* 0x000000160c28723c */ /* 0x080ff00000041858 */
[----:B------:R-:W-:Y:S01]  /*5250*/  HMMA.16816.F32.BF16 R32, R16, R22, R28 ;  /* 0x000000161020723c */ /* 0x000fe2000004181c */
[----:B------:R-:W1:Y:S01]  /*5260*/  LDSM.16.MT88.4 R20, [R218+0x9000] ;  /* 0x00900000da14783b */ /* 0x000e620000004200 */
[----:B--2---:R-:W-:-:S04]  /*5270*/  FFMA.FTZ R0, R170, c[0x0][0x23c], -R8 ;  /* 0x00008f00aa007a23 */ /* 0x004fc80000010808 */
[----:B------:R2:W-:Y:S01]  /*5280*/  MUFU.EX2 R162, R0 ;  /* 0x0000000000a27308 */ /* 0x0005e20000000800 */
[----:B------:R-:W-:Y:S01]  /*5290*/  IMAD.MOV.U32 R168, RZ, RZ, R36 ;  /* 0x000000ffffa87224 */ /* 0x000fe200078e0024 */
[----:B------:R-:W-:Y:S01]  /*52a0*/  MOV R95, R37 ;  /* 0x00000025005f7202 */ /* 0x000fe20000000f00 */
[----:B--2---:R-:W-:-:S05]  /*52b0*/  FFMA.FTZ R0, R157, c[0x0][0x23c], -R8 ;  /* 0x00008f009d007a23 */ /* 0x004fca0000010808 */
[----:B------:R2:W-:Y:S02]  /*52c0*/  MUFU.EX2 R99, R0 ;  /* 0x0000000000637308 */ /* 0x0005e40000000800 */
[----:B--2---:R-:W-:-:S06]  /*52d0*/  FFMA.FTZ R0, R156, c[0x0][0x23c], -R8 ;  /* 0x00008f009c007a23 */ /* 0x004fcc0000010808 */
[----:B------:R2:W-:Y:S01]  /*52e0*/  MUFU.EX2 R98, R0 ;  /* 0x0000000000627308 */ /* 0x0005e20000000800 */
[C---:B-1----:R-:W-:Y:S08]  /*52f0*/  HMMA.16816.F32.BF16 R36, R12.reuse, R20, R120 ;  /* 0x000000140c24723c */ /* 0x042ff00000041878 */
[----:B------:R-:W-:Y:S01]  /*5300*/  HMMA.16816.F32.BF16 R28, R12, R22, R100 ;  /* 0x000000160c1c723c */ /* 0x000fe20000041864 */
[----:B--2---:R-:W-:-:S04]  /*5310*/  FFMA.FTZ R0, R181, c[0x0][0x23c], -R7 ;  /* 0x00008f00b5007a23 */ /* 0x004fc80000010807 */
[----:B------:R1:W2:Y:S02]  /*5320*/  MUFU.EX2 R13, R0 ;  /* 0x00000000000d7308 */ /* 0x0002a40000000800 */
[----:B-1----:R-:W-:-:S06]  /*5330*/  FFMA.FTZ R0, R172, c[0x0][0x23c], -R7 ;  /* 0x00008f00ac007a23 */ /* 0x002fcc0000010807 */
[----:B------:R1:W-:Y:S02]  /*5340*/  MUFU.EX2 R12, R0 ;  /* 0x00000000000c7308 */ /* 0x0003e40000000800 */
[----:B-1----:R-:W-:Y:S02]  /*5350*/  FFMA.FTZ R0, R159, c[0x0][0x23c], -R7 ;  /* 0x00008f009f007a23 */ /* 0x002fe40000010807 */
[----:B--2---:R-:W-:-:S04]  /*5360*/  IMAD.MOV.U32 R159, RZ, RZ, R13 ;  /* 0x000000ffff9f7224 */ /* 0x004fc800078e000d */
[----:B------:R1:W2:Y:S02]  /*5370*/  MUFU.EX2 R13, R0 ;  /* 0x00000000000d7308 */ /* 0x0002a40000000800 */
[----:B-1----:R-:W-:-:S06]  /*5380*/  FFMA.FTZ R0, R158, c[0x0][0x23c], -R7 ;  /* 0x00008f009e007a23 */ /* 0x002fcc0000010807 */
[----:B------:R1:W-:Y:S01]  /*5390*/  MUFU.EX2 R175, R0 ;  /* 0x0000000000af7308 */ /* 0x0003e20000000800 */
[----:B------:R-:W-:Y:S01]  /*53a0*/  MOV R158, R92 ;  /* 0x0000005c009e7202 */ /* 0x000fe20000000f00 */
[----:B------:R-:W-:Y:S01]  /*53b0*/  IMAD.MOV.U32 R92, RZ, RZ, R93 ;  /* 0x000000ffff5c7224 */ /* 0x000fe200078e005d */
[----:B------:R-:W-:Y:S01]  /*53c0*/  MOV R93, R94 ;  /* 0x0000005e005d7202 */ /* 0x000fe20000000f00 */
[----:B-1----:R-:W-:-:S04]  /*53d0*/  FFMA.FTZ R0, R183, c[0x0][0x23c], -R6 ;  /* 0x00008f00b7007a23 */ /* 0x002fc80000010806 */
[----:B------:R1:W-:Y:S01]  /*53e0*/  MUFU.EX2 R157, R0 ;  /* 0x00000000009d7308 */ /* 0x0003e20000000800 */
[----:B------:R-:W-:Y:S01]  /*53f0*/  IMAD.MOV.U32 R94, RZ, RZ, R95 ;  /* 0x000000ffff5e7224 */ /* 0x000fe200078e005f */
[----:B------:R-:W-:Y:S01]  /*5400*/  MOV R95, R168 ;  /* 0x000000a8005f7202 */ /* 0x000fe20000000f00 */
[----:B------:R-:W-:Y:S01]  /*5410*/  IMAD.MOV.U32 R168, RZ, RZ, R163 ;  /* 0x000000ffffa87224 */ /* 0x000fe200078e00a3 */
[----:B------:R-:W-:Y:S01]  /*5420*/  MOV R163, R128 ;  /* 0x0000008000a37202 */ /* 0x000fe20000000f00 */
[----:B-1----:R-:W-:Y:S01]  /*5430*/  FFMA.FTZ R0, R174, c[0x0][0x23c], -R6 ;  /* 0x00008f00ae007a23 */ /* 0x002fe20000010806 */
[----:B--2---:R-:W-:-:S03]  /*5440*/  MOV R174, R13 ;  /* 0x0000000d00ae7202 */ /* 0x004fc60000000f00 */
[----:B------:R1:W2:Y:S01]  /*5450*/  MUFU.EX2 R13, R0 ;  /* 0x00000000000d7308 */ /* 0x0002a20000000800 */
[----:B------:R-:W-:Y:S01]  /*5460*/  IMAD.MOV.U32 R128, RZ, RZ, R231 ;  /* 0x000000ffff807224 */ /* 0x000fe200078e00e7 */
[----:B------:R-:W-:Y:S01]  /*5470*/  HMMA.16816.F32.BF16 R88, R16, R20, R124 ;  /* 0x000000141058723c */ /* 0x000fe2000004187c */
[----:B-1----:R-:W-:-:S05]  /*5480*/  FFMA.FTZ R0, R171, c[0x0][0x23c], -R6 ;  /* 0x00008f00ab007a23 */ /* 0x002fca0000010806 */
[----:B------:R1:W-:Y:S02]  /*5490*/  MUFU.EX2 R183, R0 ;  /* 0x0000000000b77308 */ /* 0x0003e40000000800 */
[----:B------:R-:W-:Y:S01]  /*54a0*/  HMMA.16816.F32.BF16 R24, R16, R22, R24 ;  /* 0x000000161018723c */ /* 0x000fe20000041818 */
[----:B------:R-:W3:Y:S01]  /*54b0*/  LDSM.16.MT88.4 R20, [R216+0x9800] ;  /* 0x00980000d814783b */ /* 0x000ee20000004200 */
[----:B-1----:R-:W-:-:S04]  /*54c0*/  FFMA.FTZ R0, R169, c[0x0][0x23c], -R6 ;  /* 0x00008f00a9007a23 */ /* 0x002fc80000010806 */
[----:B------:R1:W-:Y:S02]  /*54d0*/  MUFU.EX2 R231, R0 ;  /* 0x0000000000e77308 */ /* 0x0003e40000000800 */
[----:B-1----:R-:W-:-:S06]  /*54e0*/  FFMA.FTZ R0, R188, c[0x0][0x23c], -R5 ;  /* 0x00008f00bc007a23 */ /* 0x002fcc0000010805 */
[----:B------:R1:W-:Y:S02]  /*54f0*/  MUFU.EX2 R156, R0 ;  /* 0x00000000009c7308 */ /* 0x0003e40000000800 */
[----:B-1----:R-:W-:-:S06]  /*5500*/  FFMA.FTZ R0, R182, c[0x0][0x23c], -R5 ;  /* 0x00008f00b6007a23 */ /* 0x002fcc0000010805 */
[----:B------:R1:W4:Y:S02]  /*5510*/  MUFU.EX2 R182, R0 ;  /* 0x0000000000b67308 */ /* 0x0003240000000800 */
[----:B-1----:R-:W-:-:S06]  /*5520*/  FFMA.FTZ R0, R180, c[0x0][0x23c], -R5 ;  /* 0x00008f00b4007a23 */ /* 0x002fcc0000010805 */
[----:B------:R1:W-:Y:S01]  /*5530*/  MUFU.EX2 R172, R0 ;  /* 0x0000000000ac7308 */ /* 0x0003e20000000800 */
[----:B------:R-:W-:Y:S02]  /*5540*/  IMAD.MOV.U32 R188, RZ, RZ, R99 ;  /* 0x000000ffffbc7224 */ /* 0x000fe400078e0063 */
[----:B-1----:R-:W-:-:S05]  /*5550*/  FFMA.FTZ R0, R173, c[0x0][0x23c], -R5 ;  /* 0x00008f00ad007a23 */ /* 0x002fca0000010805 */
[----:B------:R-:W1:Y:S01]  /*5560*/  MUFU.EX2 R169, R0 ;  /* 0x0000000000a97308 */ /* 0x000e620000000800 */
[----:B------:R-:W-:Y:S01]  /*5570*/  IMAD.MOV.U32 R173, RZ, RZ, R12 ;  /* 0x000000ffffad7224 */ /* 0x000fe200078e000c */
[----:B------:R-:W-:Y:S02]  /*5580*/  MOV R181, R98 ;  /* 0x0000006200b57202 */ /* 0x000fe40000000f00 */
[----:B--2---:R-:W-:Y:S02]  /*5590*/  MOV R180, R13 ;  /* 0x0000000d00b47202 */ /* 0x004fe40000000f00 */
[----:B------:R-:W-:Y:S02]  /*55a0*/  F2FP.BF16.PACK_AB R16, R162, R158 ;  /* 0x0000009ea210723e */ /* 0x000fe400000010ff */
[----:B------:R-:W-:Y:S02]  /*55b0*/  F2FP.BF16.PACK_AB R17, R173, R159 ;  /* 0x0000009fad11723e */ /* 0x000fe400000010ff */
[----:B------:R-:W-:-:S02]  /*55c0*/  F2FP.BF16.PACK_AB R18, R181, R188 ;  /* 0x000000bcb512723e */ /* 0x000fc400000010ff */
[----:B------:R-:W-:Y:S02]  /*55d0*/  F2FP.BF16.PACK_AB R19, R175, R174 ;  /* 0x000000aeaf13723e */ /* 0x000fe400000010ff */
[----:B------:R-:W-:Y:S02]  /*55e0*/  F2FP.BF16.PACK_AB R12, R180, R157 ;  /* 0x0000009db40c723e */ /* 0x000fe400000010ff */
[----:B----4-:R-:W-:Y:S02]  /*55f0*/  F2FP.BF16.PACK_AB R13, R182, R156 ;  /* 0x0000009cb60d723e */ /* 0x010fe400000010ff */
[----:B------:R-:W-:Y:S02]  /*5600*/  F2FP.BF16.PACK_AB R14, R231, R183 ;  /* 0x000000b7e70e723e */ /* 0x000fe400000010ff */
[----:B-1----:R-:W-:Y:S01]  /*5610*/  F2FP.BF16.PACK_AB R15, R169, R172 ;  /* 0x000000aca90f723e */ /* 0x002fe200000010ff */
[-C--:B---3--:R-:W-:Y:S08]  /*5620*/  HMMA.16816.F32.BF16 R112, R16, R20.reuse, R76 ;  /* 0x000000141070723c */ /* 0x088ff0000004184c */
[C---:B------:R-:W-:Y:S08]  /*5630*/  HMMA.16816.F32.BF16 R108, R12.reuse, R20, R80 ;  /* 0x000000140c6c723c */ /* 0x040ff00000041850 */
[-C--:B------:R-:W-:Y:S08]  /*5640*/  HMMA.16816.F32.BF16 R104, R12, R22.reuse, R72 ;  /* 0x000000160c68723c */ /* 0x080ff00000041848 */
[----:B------:R-:W-:Y:S01]  /*5650*/  HMMA.16816.F32.BF16 R100, R16, R22, R56 ;  /* 0x000000161064723c */ /* 0x000fe20000041838 */
[----:B------:R-:W1:Y:S01]  /*5660*/  LDSM.16.MT88.4 R20, [R219+0x9800] ;  /* 0x00980000db14783b */ /* 0x000e620000004200 */
[----:B------:R-:W-:Y:S01]  /*5670*/  FFMA.FTZ R0, R245, c[0x0][0x23c], -R8 ;  /* 0x00008f00f5007a23 */ /* 0x000fe20000010808 */
[----:B------:R-:W-:-:S03]  /*5680*/  MOV R125, R250 ;  /* 0x000000fa007d7202 */ /* 0x000fc60000000f00 */
[----:B------:R2:W-:Y:S01]  /*5690*/  MUFU.EX2 R250, R0 ;  /* 0x0000000000fa7308 */ /* 0x0005e20000000800 */
[----:B------:R-:W-:Y:S02]  /*56a0*/  IMAD.MOV.U32 R126, RZ, RZ, R163 ;  /* 0x000000ffff7e7224 */ /* 0x000fe400078e00a3 */
[----:B------:R-:W-:Y:S01]  /*56b0*/  IMAD.MOV.U32 R163, RZ, RZ, R251 ;  /* 0x000000ffffa37224 */ /* 0x000fe200078e00fb */
[-C--:B-1----:R-:W-:Y:S08]  /*56c0*/  HMMA.16816.F32.BF16 R96, R16, R20.reuse, R68 ;  /* 0x000000141060723c */ /* 0x082ff00000041844 */
[C---:B------:R-:W-:Y:S08]  /*56d0*/  HMMA.16816.F32.BF16 R84, R12.reuse, R20, R64 ;  /* 0x000000140c54723c */ /* 0x040ff00000041840 */
[-C--:B------:R-:W-:Y:S08]  /*56e0*/  HMMA.16816.F32.BF16 R80, R12, R22.reuse, R60 ;  /* 0x000000160c50723c */ /* 0x080ff0000004183c */
[----:B------:R-:W-:Y:S01]  /*56f0*/  HMMA.16816.F32.BF16 R76, R16, R22, R44 ;  /* 0x00000016104c723c */ /* 0x000fe2000004182c */
[----:B------:R-:W1:Y:S01]  /*5700*/  LDSM.16.MT88.4 R20, [R217+0x9800] ;  /* 0x00980000d914783b */ /* 0x000e620000004200 */
[----:B--2---:R-:W-:-:S04]  /*5710*/  FFMA.FTZ R0, R244, c[0x0][0x23c], -R8 ;  /* 0x00008f00f4007a23 */ /* 0x004fc80000010808 */
[----:B------:R2:W-:Y:S01]  /*5720*/  MUFU.EX2 R251, R0 ;  /* 0x0000000000fb7308 */ /* 0x0005e20000000800 */
[----:B------:R-:W-:Y:S01]  /*5730*/  MOV R127, R168 ;  /* 0x000000a8007f7202 */ /* 0x000fe20000000f00 */
[----:B------:R-:W-:Y:S01]  /*5740*/  IMAD.MOV.U32 R122, RZ, RZ, R93 ;  /* 0x000000ffff7a7224 */ /* 0x000fe200078e005d */
[----:B------:R-:W-:Y:S01]  /*5750*/  MOV R168, R128 ;  /* 0x0000008000a87202 */ /* 0x000fe20000000f00 */
[----:B------:R-:W-:Y:S01]  /*5760*/  IMAD.MOV.U32 R120, RZ, RZ, R95 ;  /* 0x000000ffff787224 */ /* 0x000fe200078e005f */
[----:B------:R-:W-:Y:S02]  /*5770*/  MOV R123, R92 ;  /* 0x0000005c007b7202 */ /* 0x000fe40000000f00 */
[----:B------:R-:W-:Y:S01]  /*5780*/  MOV R121, R94 ;  /* 0x0000005e00797202 */ /* 0x000fe20000000f00 */
[----:B--2---:R-:W-:-:S04]  /*5790*/  FFMA.FTZ R0, R213, c[0x0][0x23c], -R8 ;  /* 0x00008f00d5007a23 */ /* 0x004fc80000010808 */
[----:B------:R2:W3:Y:S01]  /*57a0*/  MUFU.EX2 R47, R0 ;  /* 0x00000000002f7308 */ /* 0x0004e20000000800 */
[----:B------:R-:W-:Y:S02]  /*57b0*/  IMAD.MOV.U32 R58, RZ, RZ, R122 ;  /* 0x000000ffff3a7224 */ /* 0x000fe400078e007a */
[----:B------:R-:W-:Y:S01]  /*57c0*/  IMAD.MOV.U32 R122, RZ, RZ, R242 ;  /* 0x000000ffff7a7224 */ /* 0x000fe200078e00f2 */
[----:B------:R-:W-:Y:S01]  /*57d0*/  MOV R59, R121 ;  /* 0x00000079003b7202 */ /* 0x000fe20000000f00 */
[----:B--2---:R-:W-:Y:S01]  /*57e0*/  FFMA.FTZ R0, R206, c[0x0][0x23c], -R8 ;  /* 0x00008f00ce007a23 */ /* 0x004fe20000010808 */
[-C--:B-1----:R-:W-:Y:S03]  /*57f0*/  HMMA.16816.F32.BF16 R116, R16, R20.reuse, R52 ;  /* 0x000000141074723c */ /* 0x082fe60000041834 */
[----:B------:R1:W2:Y:S05]  /*5800*/  MUFU.EX2 R128, R0 ;  /* 0x0000000000807308 */ /* 0x0002aa0000000800 */
[C---:B------:R-:W-:Y:S08]  /*5810*/  HMMA.16816.F32.BF16 R72, R12.reuse, R20, R48 ;  /* 0x000000140c48723c */ /* 0x040ff00000041830 */
[----:B------:R-:W-:Y:S01]  /*5820*/  HMMA.16816.F32.BF16 R68, R12, R22, R40 ;  /* 0x000000160c44723c */ /* 0x000fe20000041828 */
[----:B-1----:R-:W-:-:S07]  /*5830*/  FFMA.FTZ R0, R125, c[0x0][0x23c], -R7 ;  /* 0x00008f007d007a23 */ /* 0x002fce0000010807 */
[----:B------:R-:W-:Y:S01]  /*5840*/  HMMA.16816.F32.BF16 R92, R16, R22, R32 ;  /* 0x00000016105c723c */ /* 0x000fe20000041820 */
[----:B------:R-:W1:Y:S01]  /*5850*/  LDSM.16.MT88.4 R20, [R218+0x9800] ;  /* 0x00980000da14783b */ /* 0x000e620000004200 */
[----:B------:R4:W-:Y:S01]  /*5860*/  MUFU.EX2 R242, R0 ;  /* 0x0000000000f27308 */ /* 0x0009e20000000800 */
[----:B------:R-:W-:Y:S01]  /*5870*/  MOV R121, R243 ;  /* 0x000000f300797202 */ /* 0x000fe20000000f00 */
[----:B----4-:R-:W-:-:S06]  /*5880*/  FFMA.FTZ R0, R246, c[0x0][0x23c], -R7 ;  /* 0x00008f00f6007a23 */ /* 0x010fcc0000010807 */
[----:B------:R4:W1:Y:S01]  /*5890*/  MUFU.EX2 R243, R0 ;  /* 0x0000000000f37308 */ /* 0x0008620000000800 */
[----:B------:R-:W-:Y:S01]  /*58a0*/  IMAD.MOV.U32 R57, RZ, RZ, R126 ;  /* 0x000000ffff397224 */ /* 0x000fe200078e007e */
[----:B------:R-:W-:Y:S01]  /*58b0*/  MOV R170, R143 ;  /* 0x0000008f00aa7202 */ /* 0x000fe20000000f00 */
[----:B----4-:R-:W-:-:S05]  /*58c0*/  FFMA.FTZ R0, R237, c[0x0][0x23c], -R7 ;  /* 0x00008f00ed007a23 */ /* 0x010fca0000010807 */
[----:B------:R4:W-:Y:S01]  /*58d0*/  MUFU.EX2 R244, R0 ;  /* 0x0000000000f47308 */ /* 0x0009e20000000800 */
[----:B------:R-:W-:Y:S02]  /*58e0*/  IMAD.MOV.U32 R143, RZ, RZ, R129 ;  /* 0x000000ffff8f7224 */ /* 0x000fe400078e0081 */
[----:B------:R-:W-:Y:S02]  /*58f0*/  IMAD.MOV.U32 R129, RZ, RZ, R148 ;  /* 0x000000ffff817224 */ /* 0x000fe400078e0094 */
[----:B----4-:R-:W-:-:S04]  /*5900*/  FFMA.FTZ R0, R211, c[0x0][0x23c], -R7 ;  /* 0x00008f00d3007a23 */ /* 0x010fc80000010807 */
[----:B------:R4:W1:Y:S01]  /*5910*/  MUFU.EX2 R245, R0 ;  /* 0x0000000000f57308 */ /* 0x0008620000000800 */
[----:B------:R-:W-:Y:S02]  /*5920*/  MOV R63, R240 ;  /* 0x000000f0003f7202 */ /* 0x000fe40000000f00 */
[----:B------:R-:W-:Y:S01]  /*5930*/  MOV R124, R127 ;  /* 0x0000007f007c7202 */ /* 0x000fe20000000f00 */
[----:B------:R-:W-:Y:S02]  /*5940*/  IMAD.MOV.U32 R127, RZ, RZ, R131 ;  /* 0x000000ffff7f7224 */ /* 0x000fe400078e0083 */
[----:B----4-:R-:W-:Y:S01]  /*5950*/  FFMA.FTZ R0, R130, c[0x0][0x23c], -R6 ;  /* 0x00008f0082007a23 */ /* 0x010fe20000010806 */
[----:B------:R-:W-:-:S03]  /*5960*/  MOV R130, R241 ;  /* 0x000000f100827202 */ /* 0x000fc60000000f00 */
[----:B------:R4:W-:Y:S01]  /*5970*/  MUFU.EX2 R241, R0 ;  /* 0x0000000000f17308 */ /* 0x0009e20000000800 */
[----:B------:R-:W-:Y:S01]  /*5980*/  MOV R44, R130 ;  /* 0x00000082002c7202 */ /* 0x000fe20000000f00 */
[----:B------:R-:W-:Y:S01]  /*5990*/  IMAD.MOV.U32 R62, RZ, RZ, R168 ;  /* 0x000000ffff3e7224 */ /* 0x000fe200078e00a8 */
[----:B------:R-:W-:Y:S01]  /*59a0*/  MOV R60, R127 ;  /* 0x0000007f003c7202 */ /* 0x000fe20000000f00 */
[----:B----4-:R-:W-:-:S04]  /*59b0*/  FFMA.FTZ R0, R57, c[0x0][0x23c], -R6 ;  /* 0x00008f0039007a23 */ /* 0x010fc80000010806 */
[----:B------:R4:W-:Y:S01]  /*59c0*/  MUFU.EX2 R240, R0 ;  /* 0x0000000000f07308 */ /* 0x0009e20000000800 */
[----:B------:R-:W-:Y:S01]  /*59d0*/  MOV R61, R123 ;  /* 0x0000007b003d7202 */ /* 0x000fe20000000f00 */
[----:B------:R-:W-:Y:S01]  /*59e0*/  FFMA.FTZ R130, R236, c[0x0][0x23c], -R7 ;  /* 0x00008f00ec827a23 */ /* 0x000fe20000010807 */
[----:B------:R-:W-:Y:S01]  /*59f0*/  MOV R45, R60 ;  /* 0x0000003c002d7202 */ /* 0x000fe20000000f00 */
[----:B-1----:R-:W-:Y:S01]  /*5a00*/  HMMA.16816.F32.BF16 R32, R12, R20, R36 ;  /* 0x000000140c20723c */ /* 0x002fe20000041824 */
[----:B------:R-:W-:Y:S01]  /*5a10*/  MOV R46, R61 ;  /* 0x0000003d002e7202 */ /* 0x000fe20000000f00 */
[----:B----4-:R-:W-:-:S04]  /*5a20*/  FFMA.FTZ R0, R129, c[0x0][0x23c], -R6 ;  /* 0x00008f0081007a23 */ /* 0x010fc80000010806 */
[----:B------:R1:W-:Y:S02]  /*5a30*/  MUFU.EX2 R237, R0 ;  /* 0x0000000000ed7308 */ /* 0x0003e40000000800 */
[----:B------:R-:W-:Y:S01]  /*5a40*/  HMMA.16816.F32.BF16 R28, R12, R22, R28 ;  /* 0x000000160c1c723c */ /* 0x000fe2000004181c */
[----:B------:R-:W4:Y:S01]  /*5a50*/  LDSM.16.MT88.4 R12, [R216+0xa000] ;  /* 0x00a00000d80c783b */ /* 0x000f220000004200 */
[----:B------:R-:W-:Y:S01]  /*5a60*/  MOV R57, R169 ;  /* 0x000000a900397202 */ /* 0x000fe20000000f00 */
[----:B------:R-:W-:Y:S01]  /*5a70*/  IMAD.MOV.U32 R56, RZ, RZ, R170 ;  /* 0x000000ffff387224 */ /* 0x000fe200078e00aa */
[----:B------:R-:W-:Y:S01]  /*5a80*/  MOV R49, R46 ;  /* 0x0000002e00317202 */ /* 0x000fe20000000f00 */
[----:B-1----:R-:W-:Y:S02]  /*5a90*/  FFMA.FTZ R0, R252, c[0x0][0x23c], -R6 ;  /* 0x00008f00fc007a23 */ /* 0x002fe40000010806 */
[----:B---3--:R-:W-:Y:S02]  /*5aa0*/  IMAD.MOV.U32 R252, RZ, RZ, R47 ;  /* 0x000000fffffc7224 */ /* 0x008fe400078e002f */
[----:B------:R1:W-:Y:S01]  /*5ab0*/  MUFU.EX2 R236, R0 ;  /* 0x0000000000ec7308 */ /* 0x0003e20000000800 */
[----:B------:R-:W-:Y:S01]  /*5ac0*/  IMAD.MOV.U32 R47, RZ, RZ, R62 ;  /* 0x000000ffff2f7224 */ /* 0x000fe200078e003e */
[----:B------:R-:W-:Y:S01]  /*5ad0*/  MOV R60, R63 ;  /* 0x0000003f003c7202 */ /* 0x000fe20000000f00 */
[----:B------:R-:W-:-:S03]  /*5ae0*/  FFMA.FTZ R129, R212, c[0x0][0x23c], -R7 ;  /* 0x00008f00d4817a23 */ /* 0x000fc60000010807 */
[----:B------:R-:W-:Y:S01]  /*5af0*/  MOV R50, R47 ;  /* 0x0000002f00327202 */ /* 0x000fe20000000f00 */
[----:B------:R-:W-:Y:S02]  /*5b00*/  IMAD.MOV.U32 R62, RZ, RZ, R57 ;  /* 0x000000ffff3e7224 */ /* 0x000fe400078e0039 */
[----:B-1----:R-:W-:-:S04]  /*5b10*/  FFMA.FTZ R0, R44, c[0x0][0x23c], -R5 ;  /* 0x00008f002c007a23 */ /* 0x002fc80000010805 */
[----:B------:R1:W-:Y:S01]  /*5b20*/  MUFU.EX2 R213, R0 ;  /* 0x0000000000d57308 */ /* 0x0003e20000000800 */
[----:B------:R-:W-:Y:S02]  /*5b30*/  MOV R61, R56 ;  /* 0x00000038003d7202 */ /* 0x000fe40000000f00 */
[----:B------:R-:W-:Y:S02]  /*5b40*/  MOV R63, R58 ;  /* 0x0000003a003f7202 */ /* 0x000fe40000000f00 */
[----:B------:R-:W-:Y:S02]  /*5b50*/  MOV R56, R59 ;  /* 0x0000003b00387202 */ /* 0x000fe40000000f00 */
[----:B------:R-:W-:Y:S01]  /*5b60*/  MOV R43, R50 ;  /* 0x00000032002b7202 */ /* 0x000fe20000000f00 */
[----:B------:R-:W-:Y:S01]  /*5b70*/  IMAD.MOV.U32 R171, RZ, RZ, R120 ;  /* 0x000000ffffab7224 */ /* 0x000fe200078e0078 */
[----:B------:R-:W-:Y:S01]  /*5b80*/  MOV R58, R124 ;  /* 0x0000007c003a7202 */ /* 0x000fe20000000f00 */
[----:B-1----:R-:W-:Y:S01]  /*5b90*/  FFMA.FTZ R0, R45, c[0x0][0x23c], -R5 ;  /* 0x00008f002d007a23 */ /* 0x002fe20000010805 */
[----:B------:R-:W-:-:S03]  /*5ba0*/  MOV R59, R154 ;  /* 0x0000009a003b7202 */ /* 0x000fc60000000f00 */
[----:B------:R1:W-:Y:S01]  /*5bb0*/  MUFU.EX2 R212, R0 ;  /* 0x0000000000d47308 */ /* 0x0003e20000000800 */
[----:B------:R-:W-:Y:S01]  /*5bc0*/  IMAD.MOV.U32 R124, RZ, RZ, R153 ;  /* 0x000000ffff7c7224 */ /* 0x000fe200078e0099 */
[----:B------:R-:W-:Y:S01]  /*5bd0*/  MOV R45, R62 ;  /* 0x0000003e002d7202 */ /* 0x000fe20000000f00 */
[----:B------:R-:W-:Y:S01]  /*5be0*/  IMAD.MOV.U32 R57, RZ, RZ, R171 ;  /* 0x000000ffff397224 */ /* 0x000fe200078e00ab */
[----:B------:R-:W-:Y:S01]  /*5bf0*/  MOV R62, R59 ;  /* 0x0000003b003e7202 */ /* 0x000fe20000000f00 */
[----:B------:R-:W-:Y:S01]  /*5c00*/  IMAD.MOV.U32 R59, RZ, RZ, R124 ;  /* 0x000000ffff3b7224 */ /* 0x000fe200078e007c */
[----:B------:R-:W-:Y:S01]  /*5c10*/  MOV R124, R141 ;  /* 0x0000008d007c7202 */ /* 0x000fe20000000f00 */
[----:B------:R-:W-:Y:S02]  /*5c20*/  FFMA.FTZ R141, R210, c[0x0][0x23c], -R6 ;  /* 0x00008f00d28d7a23 */ /* 0x000fe40000010806 */
[----:B-1----:R-:W-:-:S04]  /*5c30*/  FFMA.FTZ R0, R49, c[0x0][0x23c], -R5 ;  /* 0x00008f0031007a23 */ /* 0x002fc80000010805 */
[----:B------:R1:W-:Y:S01]  /*5c40*/  MUFU.EX2 R211, R0 ;  /* 0x0000000000d37308 */ /* 0x0003e20000000800 */
[----:B------:R-:W-:Y:S01]  /*5c50*/  IMAD.MOV.U32 R126, RZ, RZ, R137 ;  /* 0x000000ffff7e7224 */ /* 0x000fe200078e0089 */
[----:B------:R-:W-:Y:S01]  /*5c60*/  MOV R44, R61 ;  /* 0x0000003d002c7202 */ /* 0x000fe20000000f00 */
[----:B------:R-:W-:Y:S01]  /*5c70*/  IMAD.MOV.U32 R51, RZ, RZ, R60 ;  /* 0x000000ffff337224 */ /* 0x000fe200078e003c */
[----:B------:R-:W-:Y:S01]  /*5c80*/  MOV R60, R57 ;  /* 0x00000039003c7202 */ /* 0x000fe20000000f00 */
[----:B------:R-:W-:Y:S01]  /*5c90*/  IMAD.MOV.U32 R46, RZ, RZ, R63 ;  /* 0x000000ffff2e7224 */ /* 0x000fe200078e003f */
[----:B------:R-:W-:Y:S01]  /*5ca0*/  MOV R47, R56 ;  /* 0x00000038002f7202 */ /* 0x000fe20000000f00 */
[----:B------:R-:W-:Y:S01]  /*5cb0*/  IMAD.MOV.U32 R61, RZ, RZ, R58 ;  /* 0x000000ffff3d7224 */ /* 0x000fe200078e003a */
[----:B------:R-:W-:Y:S01]  /*5cc0*/  MOV R63, R158 ;  /* 0x0000009e003f7202 */ /* 0x000fe20000000f00 */
[----:B-1----:R-:W-:-:S04]  /*5cd0*/  FFMA.FTZ R0, R43, c[0x0][0x23c], -R5 ;  /* 0x00008f002b007a23 */ /* 0x002fc80000010805 */
[----:B------:R1:W3:Y:S01]  /*5ce0*/  MUFU.EX2 R210, R0 ;  /* 0x0000000000d27308 */ /* 0x0002e20000000800 */
[----:B------:R-:W-:Y:S01]  /*5cf0*/  MOV R125, R133 ;  /* 0x00000085007d7202 */ /* 0x000fe20000000f00 */
[----:B------:R-:W-:Y:S01]  /*5d00*/  IMAD.MOV.U32 R56, RZ, RZ, R159 ;  /* 0x000000ffff387224 */ /* 0x000fe200078e009f */
[----:B------:R-:W-:Y:S02]  /*5d10*/  MOV R58, R156 ;  /* 0x0000009c003a7202 */ /* 0x000fe40000000f00 */
[----:B------:R-:W-:Y:S02]  /*5d20*/  MOV R57, R157 ;  /* 0x0000009d00397202 */ /* 0x000fe40000000f00 */
[----:B------:R-:W-:Y:S02]  /*5d30*/  MOV R159, R126 ;  /* 0x0000007e009f7202 */ /* 0x000fe40000000f00 */
[----:B------:R-:W-:Y:S02]  /*5d40*/  MOV R50, R45 ;  /* 0x0000002d00327202 */ /* 0x000fe40000000f00 */
[----:B------:R-:W-:-:S02]  /*5d50*/  MOV R157, R142 ;  /* 0x0000008e009d7202 */ /* 0x000fc40000000f00 */
[----:B------:R-:W-:Y:S02]  /*5d60*/  MOV R45, R60 ;  /* 0x0000003c002d7202 */ /* 0x000fe40000000f00 */
[----:B------:R-:W-:Y:S01]  /*5d70*/  MOV R60, R63 ;  /* 0x0000003f003c7202 */ /* 0x000fe20000000f00 */
[----:B------:R-:W-:Y:S01]  /*5d80*/  IMAD.MOV.U32 R48, RZ, RZ, R51 ;  /* 0x000000ffff307224 */ /* 0x000fe200078e0033 */
[----:B------:R-:W-:Y:S02]  /*5d90*/  MOV R158, R125 ;  /* 0x0000007d009e7202 */ /* 0x000fe40000000f00 */
[----:B------:R-:W-:Y:S02]  /*5da0*/  MOV R49, R44 ;  /* 0x0000002c00317202 */ /* 0x000fe40000000f00 */
[----:B------:R-:W-:Y:S01]  /*5db0*/  MOV R63, R58 ;  /* 0x0000003a003f7202 */ /* 0x000fe20000000f00 */
[----:B------:R-:W-:Y:S01]  /*5dc0*/  IMAD.MOV.U32 R156, RZ, RZ, R155 ;  /* 0x000000ffff9c7224 */ /* 0x000fe200078e009b */
[----:B------:R-:W-:Y:S01]  /*5dd0*/  MOV R44, R47 ;  /* 0x0000002f002c7202 */ /* 0x000fe20000000f00 */
[----:B------:R-:W-:Y:S01]  /*5de0*/  IMAD.MOV.U32 R51, RZ, RZ, R46 ;  /* 0x000000ffff337224 */ /* 0x000fe200078e002e */
[----:B------:R-:W-:Y:S01]  /*5df0*/  MOV R58, R159 ;  /* 0x0000009f003a7202 */ /* 0x000fe20000000f00 */
[----:B--2---:R-:W-:Y:S01]  /*5e00*/  IMAD.MOV.U32 R246, RZ, RZ, R128 ;  /* 0x000000fffff67224 */ /* 0x004fe200078e0080 */
[----:B------:R-:W-:Y:S01]  /*5e10*/  MOV R47, R62 ;  /* 0x0000003e002f7202 */ /* 0x000fe20000000f00 */
[----:B------:R-:W-:Y:S01]  /*5e20*/  IMAD.MOV.U32 R46, RZ, RZ, R61 ;  /* 0x000000ffff2e7224 */ /* 0x000fe200078e003d */
[----:B------:R-:W-:Y:S01]  /*5e30*/  MOV R159, R157 ;  /* 0x0000009d009f7202 */ /* 0x000fe20000000f00 */
[C---:B------:R-:W-:Y:S01]  /*5e40*/  HMMA.16816.F32.BF16 R52, R16.reuse, R22, R24 ;  /* 0x000000161034723c */ /* 0x040fe20000041818 */
[----:B------:R-:W-:Y:S01]  /*5e50*/  MOV R62, R57 ;  /* 0x00000039003e7202 */ /* 0x000fe20000000f00 */
[----:B------:R-:W-:Y:S01]  /*5e60*/  IMAD.MOV.U32 R61, RZ, RZ, R56 ;  /* 0x000000ffff3d7224 */ /* 0x000fe200078e0038 */
[----:B------:R-:W-:Y:S01]  /*5e70*/  MOV R57, R158 ;  /* 0x0000009e00397202 */ /* 0x000fe20000000f00 */
[----:B------:R-:W-:Y:S01]  /*5e80*/  FFMA.FTZ R137, R203, c[0x0][0x23c], -R8 ;  /* 0x00008f00cb897a23 */ /* 0x000fe20000010808 */
[----:B------:R-:W-:Y:S01]  /*5e90*/  MOV R120, R132 ;  /* 0x0000008400787202 */ /* 0x000fe20000000f00 */
[----:B------:R-:W-:Y:S01]  /*5ea0*/  IMAD.MOV.U32 R127, RZ, RZ, R122 ;  /* 0x000000ffff7f7224 */ /* 0x000fe200078e007a */
[----:B------:R-:W-:Y:S01]  /*5eb0*/  MOV R122, R163 ;  /* 0x000000a3007a7202 */ /* 0x000fe20000000f00 */
[----:B------:R-:W-:Y:S01]  /*5ec0*/  HMMA.16816.F32.BF16 R64, R16, R20, R88 ;  /* 0x000000141040723c */ /* 0x000fe20000041858 */
[----:B------:R-:W-:Y:S01]  /*5ed0*/  FFMA.FTZ R171, R146, c[0x0][0x23c], -R7 ;  /* 0x00008f0092ab7a23 */ /* 0x000fe20000010807 */
[----:B------:R-:W-:Y:S01]  /*5ee0*/  MOV R126, R140 ;  /* 0x0000008c007e7202 */ /* 0x000fe20000000f00 */
[--C-:B------:R-:W-:Y:S01]  /*5ef0*/  FFMA.FTZ R142, R193, c[0x0][0x23c], -R6.reuse ;  /* 0x00008f00c18e7a23 */ /* 0x100fe20000010806 */
[----:B------:R-:W-:Y:S01]  /*5f00*/  MOV R193, R159 ;  /* 0x0000009f00c17202 */ /* 0x000fe20000000f00 */
[----:B------:R-:W-:Y:S01]  /*5f10*/  IMAD.MOV.U32 R56, RZ, RZ, R59 ;  /* 0x000000ffff387224 */ /* 0x000fe200078e003b */
[----:B-1----:R-:W-:Y:S01]  /*5f20*/  MOV R0, R11 ;  /* 0x0000000b00007202 */ /* 0x002fe20000000f00 */
[----:B------:R-:W-:Y:S01]  /*5f30*/  FFMA.FTZ R158, R187, c[0x0][0x23c], -R6 ;  /* 0x00008f00bb9e7a23 */ /* 0x000fe20000010806 */
[----:B------:R-:W-:Y:S01]  /*5f40*/  MOV R88, R161 ;  /* 0x000000a100587202 */ /* 0x000fe20000000f00 */
[----:B------:R-:W-:Y:S01]  /*5f50*/  FFMA.FTZ R26, R248, c[0x0][0x23c], -R5 ;  /* 0x00008f00f81a7a23 */ /* 0x000fe20000010805 */
[----:B------:R-:W-:Y:S01]  /*5f60*/  MOV R248, R143 ;  /* 0x0000008f00f87202 */ /* 0x000fe20000000f00 */
[----:B------:R-:W-:Y:S01]  /*5f70*/  IMAD.MOV.U32 R123, RZ, RZ, R152 ;  /* 0x000000ffff7b7224 */ /* 0x000fe200078e0098 */
[----:B------:R-:W-:Y:S01]  /*5f80*/  MOV R89, R160 ;  /* 0x000000a000597202 */ /* 0x000fe20000000f00 */
[--C-:B------:R-:W-:Y:S01]  /*5f90*/  FFMA.FTZ R168, R151, c[0x0][0x23c], -R8.reuse ;  /* 0x00008f0097a87a23 */ /* 0x100fe20000010808 */
[----:B------:R-:W-:Y:S01]  /*5fa0*/  MOV R91, R9 ;  /* 0x00000009005b7202 */ /* 0x000fe20000000f00 */
[----:B------:R-:W-:-:S02]  /*5fb0*/  FFMA.FTZ R169, R145, c[0x0][0x23c], -R8 ;  /* 0x00008f0091a97a23 */ /* 0x000fc40000010808 */
[--C-:B------:R-:W-:Y:S02]  /*5fc0*/  FFMA.FTZ R170, R144, c[0x0][0x23c], -R8.reuse ;  /* 0x00008f0090aa7a23 */ /* 0x100fe40000010808 */
[--C-:B------:R-:W-:Y:S02]  /*5fd0*/  FFMA.FTZ R133, R199, c[0x0][0x23c], -R8.reuse ;  /* 0x00008f00c7857a23 */ /* 0x100fe40000010808 */
[--C-:B------:R-:W-:Y:S02]  /*5fe0*/  FFMA.FTZ R131, R192, c[0x0][0x23c], -R8.reuse ;  /* 0x00008f00c0837a23 */ /* 0x100fe40000010808 */
[--C-:B------:R-:W-:Y:S02]  /*5ff0*/  FFMA.FTZ R147, R147, c[0x0][0x23c], -R8.reuse ;  /* 0x00008f0093937a23 */ /* 0x100fe40000010808 */
[--C-:B------:R-:W-:Y:S02]  /*6000*/  FFMA.FTZ R148, R186, c[0x0][0x23c], -R8.reuse ;  /* 0x00008f00ba947a23 */ /* 0x100fe40000010808 */
[----:B------:R-:W-:-:S02]  /*6010*/  FFMA.FTZ R149, R149, c[0x0][0x23c], -R8 ;  /* 0x00008f0095957a23 */ /* 0x000fc40000010808 */
[----:B------:R-:W-:Y:S02]  /*6020*/  FFMA.FTZ R150, R150, c[0x0][0x23c], -R8 ;  /* 0x00008f0096967a23 */ /* 0x000fe40000010808 */
[--C-:B------:R-:W-:Y:S02]  /*6030*/  FFMA.FTZ R153, R185, c[0x0][0x23c], -R7.reuse ;  /* 0x00008f00b9997a23 */ /* 0x100fe40000010807 */
[--C-:B------:R-:W-:Y:S02]  /*6040*/  FFMA.FTZ R154, R184, c[0x0][0x23c], -R7.reuse ;  /* 0x00008f00b89a7a23 */ /* 0x100fe40000010807 */
[--C-:B------:R-:W-:Y:S02]  /*6050*/  FFMA.FTZ R179, R179, c[0x0][0x23c], -R7.reuse ;  /* 0x00008f00b3b37a23 */ /* 0x100fe40000010807 */
[--C-:B------:R-:W-:Y:S02]  /*6060*/  FFMA.FTZ R178, R178, c[0x0][0x23c], -R7.reuse ;  /* 0x00008f00b2b27a23 */ /* 0x100fe40000010807 */
[----:B------:R-:W-:Y:S01]  /*6070*/  FFMA.FTZ R176, R176, c[0x0][0x23c], -R7 ;  /* 0x00008f00b0b07a23 */ /* 0x000fe20000010807 */
[----:B------:R-:W-:Y:S01]  /*6080*/  MOV R206, R50 ;  /* 0x0000003200ce7202 */ /* 0x000fe20000000f00 */
[----:B------:R-:W-:Y:S01]  /*6090*/  IMAD.MOV.U32 R125, RZ, RZ, R138 ;  /* 0x000000ffff7d7224 */ /* 0x000fe200078e008a */
[----:B------:R-:W-:Y:S01]  /*60a0*/  LDSM.16.MT88.4 R16, [R217+0xa000] ;  /* 0x00a00000d910783b */ /* 0x000fe20000004200 */
[----:B------:R-:W-:-:S02]  /*60b0*/  IMAD.MOV.U32 R59, RZ, RZ, R156 ;  /* 0x000000ffff3b7224 */ /* 0x000fc400078e009c */
[----:B------:R-:W-:Y:S02]  /*60c0*/  IMAD.MOV.U32 R187, RZ, RZ, R2 ;  /* 0x000000ffffbb7224 */ /* 0x000fe400078e0002 */
[----:B------:R-:W-:Y:S02]  /*60d0*/  IMAD.MOV.U32 R203, RZ, RZ, R162 ;  /* 0x000000ffffcb7224 */ /* 0x000fe400078e00a2 */
[----:B------:R-:W-:Y:S01]  /*60e0*/  FFMA.FTZ R146, R209, c[0x0][0x23c], -R5 ;  /* 0x00008f00d1927a23 */ /* 0x000fe20000010805 */
[----:B------:R-:W-:Y:S01]  /*60f0*/  F2FP.BF16.PACK_AB R9, R243, R242 ;  /* 0x000000f2f309723e */ /* 0x000fe200000010ff */
[--C-:B------:R-:W-:Y:S01]  /*6100*/  FFMA.FTZ R132, R196, c[0x0][0x23c], -R8.reuse ;  /* 0x00008f00c4847a23 */ /* 0x100fe20000010808 */
[----:B------:R-:W-:Y:S01]  /*6110*/  F2FP.BF16.PACK_AB R11, R245, R244 ;  /* 0x000000f4f50b723e */ /* 0x000fe200000010ff */
[----:B------:R-:W-:Y:S01]  /*6120*/  FFMA.FTZ R163, R177, c[0x0][0x23c], -R8 ;  /* 0x00008f00b1a37a23 */ /* 0x000fe20000010808 */
[----:B------:R-:W-:Y:S01]  /*6130*/  F2FP.BF16.PACK_AB R8, R251, R250 ;  /* 0x000000fafb08723e */ /* 0x000fe200000010ff */
[----:B------:R-:W-:-:S02]  /*6140*/  FFMA.FTZ R128, R208, c[0x0][0x23c], -R7 ;  /* 0x00008f00d0807a23 */ /* 0x000fc40000010807 */
[--C-:B------:R-:W-:Y:S02]  /*6150*/  FFMA.FTZ R27, R204, c[0x0][0x23c], -R7.reuse ;  /* 0x00008f00cc1b7a23 */ /* 0x100fe40000010807 */
[--C-:B------:R-:W-:Y:S02]  /*6160*/  FFMA.FTZ R151, R197, c[0x0][0x23c], -R7.reuse ;  /* 0x00008f00c5977a23 */ /* 0x100fe40000010807 */
[----:B------:R-:W-:Y:S01]  /*6170*/  FFMA.FTZ R152, R195, c[0x0][0x23c], -R7 ;  /* 0x00008f00c3987a23 */ /* 0x000fe20000010807 */
[----:B---3--:R-:W-:Y:S01]  /*6180*/  F2FP.BF16.PACK_AB R7, R210, R211 ;  /* 0x000000d3d207723e */ /* 0x008fe200000010ff */
[--C-:B------:R-:W-:Y:S02]  /*6190*/  FFMA.FTZ R25, R247, c[0x0][0x23c], -R6.reuse ;  /* 0x00008f00f7197a23 */ /* 0x100fe40000010806 */
[--C-:B------:R-:W-:Y:S02]  /*61a0*/  FFMA.FTZ R24, R239, c[0x0][0x23c], -R6.reuse ;  /* 0x00008f00ef187a23 */ /* 0x100fe40000010806 */
[----:B------:R-:W-:-:S02]  /*61b0*/  FFMA.FTZ R23, R215, c[0x0][0x23c], -R6 ;  /* 0x00008f00d7177a23 */ /* 0x000fc40000010806 */
[--C-:B------:R-:W-:Y:S02]  /*61c0*/  FFMA.FTZ R22, R235, c[0x0][0x23c], -R6.reuse ;  /* 0x00008f00eb167a23 */ /* 0x100fe40000010806 */
[--C-:B------:R-:W-:Y:S02]  /*61d0*/  FFMA.FTZ R140, R205, c[0x0][0x23c], -R6.reuse ;  /* 0x00008f00cd8c7a23 */ /* 0x100fe40000010806 */
[--C-:B------:R-:W-:Y:S02]  /*61e0*/  FFMA.FTZ R138, R194, c[0x0][0x23c], -R6.reuse ;  /* 0x00008f00c28a7a23 */ /* 0x100fe40000010806 */
[--C-:B------:R-:W-:Y:S02]  /*61f0*/  FFMA.FTZ R155, R191, c[0x0][0x23c], -R6.reuse ;  /* 0x00008f00bf9b7a23 */ /* 0x100fe40000010806 */
[--C-:B------:R-:W-:Y:S02]  /*6200*/  FFMA.FTZ R156, R190, c[0x0][0x23c], -R6.reuse ;  /* 0x00008f00be9c7a23 */ /* 0x100fe40000010806 */
[----:B------:R-:W-:Y:S01]  /*6210*/  FFMA.FTZ R157, R189, c[0x0][0x23c], -R6 ;  /* 0x00008f00bd9d7a23 */ /* 0x000fe20000010806 */
[----:B------:R-:W-:Y:S01]  /*6220*/  F2FP.BF16.PACK_AB R6, R236, R237 ;  /* 0x000000edec06723e */ /* 0x000fe200000010ff */
[----:B------:R-:W-:-:S02]  /*6230*/  FFMA.FTZ R21, R48, c[0x0][0x23c], -R5 ;  /* 0x00008f0030157a23 */ /* 0x000fc40000010805 */
[--C-:B------:R-:W-:Y:S02]  /*6240*/  FFMA.FTZ R20, R49, c[0x0][0x23c], -R5.reuse ;  /* 0x00008f0031147a23 */ /* 0x100fe40000010805 */
[--C-:B------:R-:W-:Y:S02]  /*6250*/  FFMA.FTZ R2, R249, c[0x0][0x23c], -R5.reuse ;  /* 0x00008f00f9027a23 */ /* 0x100fe40000010805 */
[--C-:B------:R-:W-:Y:S02]  /*6260*/  FFMA.FTZ R143, R238, c[0x0][0x23c], -R5.reuse ;  /* 0x00008f00ee8f7a23 */ /* 0x100fe40000010805 */
[--C-:B------:R-:W-:Y:S02]  /*6270*/  FFMA.FTZ R144, R214, c[0x0][0x23c], -R5.reuse ;  /* 0x00008f00d6907a23 */ /* 0x100fe40000010805 */
[----:B------:R-:W-:Y:S01]  /*6280*/  IMAD.MOV.U32 R90, RZ, RZ, R10 ;  /* 0x000000ffff5a7224 */ /* 0x000fe200078e000a */
[----:B------:R-:W-:Y:S01]  /*6290*/  F2FP.BF16.PACK_AB R10, R246, R252 ;  /* 0x000000fcf60a723e */ /* 0x000fe200000010ff */
[----:B------:R-:W-:-:S02]  /*62a0*/  FFMA.FTZ R145, R207, c[0x0][0x23c], -R5 ;  /* 0x00008f00cf917a23 */ /* 0x000fc40000010805 */
[----:B------:R-:W-:Y:S01]  /*62b0*/  IMAD.MOV.U32 R209, RZ, RZ, R4 ;  /* 0x000000ffffd17224 */ /* 0x000fe200078e0004 */
[----:B------:R-:W-:Y:S01]  /*62c0*/  F2FP.BF16.PACK_AB R4, R240, R241 ;  /* 0x000000f1f004723e */ /* 0x000fe200000010ff */
[--C-:B------:R-:W-:Y:S02]  /*62d0*/  FFMA.FTZ R159, R202, c[0x0][0x23c], -R5.reuse ;  /* 0x00008f00ca9f7a23 */ /* 0x100fe40000010805 */
[--C-:B------:R-:W-:Y:S02]  /*62e0*/  FFMA.FTZ R160, R201, c[0x0][0x23c], -R5.reuse ;  /* 0x00008f00c9a07a23 */ /* 0x100fe40000010805 */
[--C-:B------:R-:W-:Y:S02]  /*62f0*/  FFMA.FTZ R161, R200, c[0x0][0x23c], -R5.reuse ;  /* 0x00008f00c8a17a23 */ /* 0x100fe40000010805 */
[----:B------:R-:W-:Y:S01]  /*6300*/  FFMA.FTZ R162, R198, c[0x0][0x23c], -R5 ;  /* 0x00008f00c6a27a23 */ /* 0x000fe20000010805 */
[----:B------:R-:W-:Y:S01]  /*6310*/  F2FP.BF16.PACK_AB R5, R212, R213 ;  /* 0x000000d5d405723e */ /* 0x000fe200000010ff */
        /* <DEDUP_REMOVED lines=10> */
[----:B----4-:R-:W-:Y:S01]  /*63c0*/  HMMA.16816.F32.BF16 R60, R4, R12, R108 ;  /* 0x0000000c043c723c */ /* 0x010fe2000004186c */
[----:B------:R-:W-:-:S02]  /*63d0*/  MOV R194, R124 ;  /* 0x0000007c00c27202 */ /* 0x000fc40000000f00 */
[----:B------:R-:W-:Y:S02]  /*63e0*/  MOV R190, R126 ;  /* 0x0000007e00be7202 */ /* 0x000fe40000000f00 */
[----:B------:R-:W-:Y:S02]  /*63f0*/  MOV R189, R127 ;  /* 0x0000007f00bd7202 */ /* 0x000fe40000000f00 */
[----:B------:R-:W-:Y:S01]  /*6400*/  MOV R249, R120 ;  /* 0x0000007800f97202 */ /* 0x000fe20000000f00 */
[----:B------:R-:W-:Y:S01]  /*6410*/  HMMA.16816.F32.BF16 R124, R8, R12, R112 ;  /* 0x0000000c087c723c */ /* 0x000fe20000041870 */
[----:B------:R-:W-:Y:S02]  /*6420*/  MOV R214, R122 ;  /* 0x0000007a00d67202 */ /* 0x000fe40000000f00 */
[----:B------:R-:W-:-:S05]  /*6430*/  MOV R199, R123 ;  /* 0x0000007b00c77202 */ /* 0x000fca0000000f00 */
[-C--:B------:R-:W-:Y:S08]  /*6440*/  HMMA.16816.F32.BF16 R56, R4, R14.reuse, R104 ;  /* 0x0000000e0438723c */ /* 0x080ff00000041868 */
[----:B------:R-:W-:Y:S01]  /*6450*/  HMMA.16816.F32.BF16 R120, R8, R14, R100 ;  /* 0x0000000e0878723c */ /* 0x000fe20000041864 */
[----:B------:R-:W1:Y:S01]  /*6460*/  LDSM.16.MT88.4 R12, [R219+0xa000] ;  /* 0x00a00000db0c783b */ /* 0x000e620000004200 */
[----:B------:R-:W-:Y:S01]  /*6470*/  IMAD.MOV.U32 R196, RZ, RZ, R51 ;  /* 0x000000ffffc47224 */ /* 0x000fe200078e0033 */
[----:B------:R-:W-:Y:S01]  /*6480*/  MOV R192, R44 ;  /* 0x0000002c00c07202 */ /* 0x000fe20000000f00 */
[----:B------:R-:W-:Y:S01]  /*6490*/  IMAD.MOV.U32 R177, RZ, RZ, R46 ;  /* 0x000000ffffb17224 */ /* 0x000fe200078e002e */
[----:B------:R-:W-:-:S02]  /*64a0*/  MOV R186, R45 ;  /* 0x0000002d00ba7202 */ /* 0x000fc40000000f00 */
[----:B------:R-:W-:Y:S01]  /*64b0*/  MOV R204, R47 ;  /* 0x0000002f00cc7202 */ /* 0x000fe20000000f00 */
[-C--:B-1----:R-:W-:Y:S08]  /*64c0*/  HMMA.16816.F32.BF16 R112, R8, R12.reuse, R96 ;  /* 0x0000000c0870723c */ /* 0x082ff00000041860 */
[C---:B------:R-:W-:Y:S08]  /*64d0*/  HMMA.16816.F32.BF16 R48, R4.reuse, R12, R84 ;  /* 0x0000000c0430723c */ /* 0x040ff00000041854 */
[-C--:B------:R-:W-:Y:S08]  /*64e0*/  HMMA.16816.F32.BF16 R44, R4, R14.reuse, R80 ;  /* 0x0000000e042c723c */ /* 0x080ff00000041850 */
[C---:B------:R-:W-:Y:S01]  /*64f0*/  HMMA.16816.F32.BF16 R108, R8.reuse, R14, R76 ;  /* 0x0000000e086c723c */ /* 0x040fe2000004184c */
[----:B------:R-:W1:Y:S01]  /*6500*/  LDSM.16.MT88.4 R12, [R218+0xa000] ;  /* 0x00a00000da0c783b */ /* 0x000e620000004200 */
[----:B------:R-:W-:Y:S06]  /*6510*/  MUFU.EX2 R207, R23 ;  /* 0x0000001700cf7308 */ /* 0x000fec0000000800 */
[----:B------:R-:W-:Y:S02]  /*6520*/  HMMA.16816.F32.BF16 R96, R8, R16, R116 ;  /* 0x000000100860723c */ /* 0x000fe40000041874 */
[----:B------:R-:W-:Y:S01]  /*6530*/  MUFU.EX2 R208, R22 ;  /* 0x0000001600d07308 */ /* 0x000fe20000000800 */
[----:B------:R-:W-:-:S05]  /*6540*/  FADD.FTZ R0, R0, R209 ;  /* 0x000000d100007221 */ /* 0x000fca0000010000 */
[----:B------:R-:W-:Y:S02]  /*6550*/  HMMA.16816.F32.BF16 R40, R4, R16, R72 ;  /* 0x000000100428723c */ /* 0x000fe40000041848 */
[----:B------:R-:W-:Y:S01]  /*6560*/  MUFU.EX2 R117, R21 ;  /* 0x0000001500757308 */ /* 0x000fe20000000800 */
[----:B------:R-:W-:-:S05]  /*6570*/  MOV R209, R238 ;  /* 0x000000ee00d17202 */ /* 0x000fca0000000f00 */
[-C--:B------:R-:W-:Y:S02]  /*6580*/  HMMA.16816.F32.BF16 R36, R4, R18.reuse, R68 ;  /* 0x000000120424723c */ /* 0x080fe40000041844 */
[----:B------:R2:W-:Y:S06]  /*6590*/  MUFU.EX2 R118, R20 ;  /* 0x0000001400767308 */ /* 0x0005ec0000000800 */
[----:B------:R-:W-:Y:S01]  /*65a0*/  HMMA.16816.F32.BF16 R92, R8, R18, R92 ;  /* 0x00000012085c723c */ /* 0x000fe2000004185c */
[----:B------:R-:W-:Y:S01]  /*65b0*/  LDSM.16.MT88.4 R16, [R219+0xa800] ;  /* 0x00a80000db10783b */ /* 0x000fe20000004200 */
[----:B------:R-:W-:-:S06]  /*65c0*/  MOV R238, R187 ;  /* 0x000000bb00ee7202 */ /* 0x000fcc0000000f00 */
[C---:B-1----:R-:W-:Y:S01]  /*65d0*/  HMMA.16816.F32.BF16 R32, R4.reuse, R12, R32 ;  /* 0x0000000c0420723c */ /* 0x042fe20000041820 */
[----:B--2---:R-:W1:Y:S07]  /*65e0*/  LDSM.16.MT88.4 R20, [R216+0xa800] ;  /* 0x00a80000d814783b */ /* 0x004e6e0000004200 */
[----:B------:R-:W-:Y:S01]  /*65f0*/  HMMA.16816.F32.BF16 R28, R4, R14, R28 ;  /* 0x0000000e041c723c */ /* 0x000fe2000004181c */
[----:B------:R-:W-:-:S07]  /*6600*/  MOV R187, R191 ;  /* 0x000000bf00bb7202 */ /* 0x000fce0000000f00 */
[C---:B------:R-:W-:Y:S08]  /*6610*/  HMMA.16816.F32.BF16 R84, R8.reuse, R12, R64 ;  /* 0x0000000c0854723c */ /* 0x040ff00000041840 */
[----:B------:R-:W-:Y:S01]  /*6620*/  HMMA.16816.F32.BF16 R80, R8, R14, R52 ;  /* 0x0000000e0850723c */ /* 0x000fe20000041834 */
[----:B------:R-:W2:Y:S04]  /*6630*/  LDSM.16.MT88.4 R12, [R217+0xa800] ;  /* 0x00a80000d90c783b */ /* 0x000ea80000004200 */
[----:B------:R-:W3:Y:S01]  /*6640*/  LDSM.16.MT88.4 R8, [R218+0xa800] ;  /* 0x00a80000da08783b */ /* 0x000ee20000004200 */
[----:B------:R-:W-:Y:S01]  /*6650*/  IMAD.MOV.U32 R191, RZ, RZ, R235 ;  /* 0x000000ffffbf7224 */ /* 0x000fe200078e00eb */
[----:B------:R-:W-:-:S02]  /*6660*/  MOV R235, R215 ;  /* 0x000000d700eb7202 */ /* 0x000fc40000000f00 */
[----:B------:R-:W-:Y:S01]  /*6670*/  MOV R215, R239 ;  /* 0x000000ef00d77202 */ /* 0x000fe20000000f00 */
[----:B------:R-:W-:Y:S01]  /*6680*/  IMAD.MOV.U32 R239, RZ, RZ, R247 ;  /* 0x000000ffffef7224 */ /* 0x000fe200078e00f7 */
[----:B------:R-:W-:Y:S01]  /*6690*/  MOV R247, R184 ;  /* 0x000000b800f77202 */ /* 0x000fe20000000f00 */
[----:B------:R-:W-:Y:S01]  /*66a0*/  IMAD.MOV.U32 R202, RZ, RZ, R248 ;  /* 0x000000ffffca7224 */ /* 0x000fe200078e00f8 */
[----:B------:R-:W-:Y:S01]  /*66b0*/  MOV R184, R185 ;  /* 0x000000b900b87202 */ /* 0x000fe20000000f00 */
[----:B------:R-:W-:Y:S02]  /*66c0*/  IMAD.MOV.U32 R248, RZ, RZ, R189 ;  /* 0x000000fffff87224 */ /* 0x000fe400078e00bd */
[----:B------:R-:W-:Y:S01]  /*66d0*/  IMAD.MOV.U32 R185, RZ, RZ, R195 ;  /* 0x000000ffffb97224 */ /* 0x000fe200078e00c3 */
[----:B------:R-:W-:Y:S01]  /*66e0*/  MOV R195, R197 ;  /* 0x000000c500c37202 */ /* 0x000fe20000000f00 */
[----:B------:R-:W-:Y:S01]  /*66f0*/  IMAD.MOV.U32 R189, RZ, RZ, R177 ;  /* 0x000000ffffbd7224 */ /* 0x000fe200078e00b1 */
[----:B------:R-:W-:Y:S01]  /*6700*/  MOV R177, R192 ;  /* 0x000000c000b17202 */ /* 0x000fe20000000f00 */
[----:B------:R-:W-:Y:S01]  /*6710*/  MUFU.EX2 R119, R25 ;  /* 0x0000001900777308 */ /* 0x000fe20000000800 */
[----:B------:R-:W-:-:S02]  /*6720*/  MOV R197, R204 ;  /* 0x000000cc00c57202 */ /* 0x000fc40000000f00 */
[----:B------:R-:W-:-:S05]  /*6730*/  MOV R192, R206 ;  /* 0x000000ce00c07202 */ /* 0x000fca0000000f00 */
[----:B------:R4:W1:Y:S08]  /*6740*/  MUFU.EX2 R205, R24 ;  /* 0x0000001800cd7308 */ /* 0x0008700000000800 */
[----:B------:R1:W-:Y:S08]  /*6750*/  MUFU.EX2 R204, R2 ;  /* 0x0000000200cc7308 */ /* 0x0003f00000000800 */
[----:B------:R-:W2:Y:S01]  /*6760*/  MUFU.EX2 R206, R26 ;  /* 0x0000001a00ce7308 */ /* 0x000ea20000000800 */
[----:B------:R-:W-:-:S02]  /*6770*/  FADD.FTZ R4, R135, R134 ;  /* 0x0000008687047221 */ /* 0x000fc40000010000 */
[----:B------:R-:W-:Y:S02]  /*6780*/  FADD.FTZ R5, R234, R136 ;  /* 0x00000088ea057221 */ /* 0x000fe40000010000 */
[----:B------:R-:W-:Y:S01]  /*6790*/  FADD.FTZ R6, R232, R233 ;  /* 0x000000e9e8067221 */ /* 0x000fe20000010000 */
[----:B------:R-:W-:Y:S01]  /*67a0*/  MOV R201, R214 ;  /* 0x000000d600c97202 */ /* 0x000fe20000000f00 */
[----:B----4-:R-:W-:Y:S01]  /*67b0*/  FADD.FTZ R24, R229, R5 ;  /* 0x00000005e5187221 */ /* 0x010fe20000010000 */
[----:B------:R-:W-:Y:S01]  /*67c0*/  MUFU.EX2 R137, R137 ;  /* 0x0000008900897308 */ /* 0x000fe20000000800 */
[----:B------:R-:W-:Y:S01]  /*67d0*/  MOV R214, R249 ;  /* 0x000000f900d67202 */ /* 0x000fe20000000f00 */
[----:B-1----:R-:W-:Y:S01]  /*67e0*/  FADD.FTZ R2, R230, R4 ;  /* 0x00000004e6027221 */ /* 0x002fe20000010000 */
[----:B------:R-:W-:Y:S01]  /*67f0*/  MOV R249, R190 ;  /* 0x000000be00f97202 */ /* 0x000fe20000000f00 */
[----:B------:R-:W-:Y:S01]  /*6800*/  FADD.FTZ R25, R228, R6 ;  /* 0x00000006e4197221 */ /* 0x000fe20000010000 */
[----:B------:R-:W-:Y:S01]  /*6810*/  F2FP.BF16.PACK_AB R4, R205, R119 ;  /* 0x00000077cd04723e */ /* 0x000fe200000010ff */
[----:B------:R1:W5:Y:S02]  /*6820*/  LDL.LU R134, [R1+0xb8] ;  /* 0x0000b80001867983 */ /* 0x0003640000300800 */
[----:B------:R-:W-:Y:S01]  /*6830*/  MUFU.EX2 R133, R133 ;  /* 0x0000008500857308 */ /* 0x000fe20000000800 */
[----:B------:R-:W-:-:S02]  /*6840*/  F2FP.BF16.PACK_AB R5, R118, R117 ;  /* 0x000000757605723e */ /* 0x000fc400000010ff */
[----:B--2---:R-:W-:Y:S02]  /*6850*/  F2FP.BF16.PACK_AB R7, R206, R204 ;  /* 0x000000ccce07723e */ /* 0x004fe400000010ff */
[----:B------:R-:W-:-:S03]  /*6860*/  MOV R190, R186 ;  /* 0x000000ba00be7202 */ /* 0x000fc60000000f00 */
[----:B------:R-:W-:Y:S01]  /*6870*/  MUFU.EX2 R132, R132 ;  /* 0x0000008400847308 */ /* 0x000fe20000000800 */
[----:B------:R-:W-:Y:S01]  /*6880*/  F2FP.BF16.PACK_AB R6, R208, R207 ;  /* 0x000000cfd006723e */ /* 0x000fe200000010ff */
[----:B------:R-:W-:-:S06]  /*6890*/  FADD.FTZ R0, R201, R0 ;  /* 0x00000000c9007221 */ /* 0x000fcc0000010000 */
[----:B------:R-:W2:Y:S01]  /*68a0*/  MUFU.EX2 R131, R131 ;  /* 0x0000008300837308 */ /* 0x000ea20000000800 */
[----:B------:R-:W-:-:S07]  /*68b0*/  MOV R54, R177 ;  /* 0x000000b100367202 */ /* 0x000fce0000000f00 */
[----:B------:R-:W-:Y:S01]  /*68c0*/  MUFU.EX2 R130, R130 ;  /* 0x0000008200827308 */ /* 0x000fe20000000800 */
[----:B------:R-:W-:-:S07]  /*68d0*/  IMAD.MOV.U32 R201, RZ, RZ, R214 ;  /* 0x000000ffffc97224 */ /* 0x000fce00078e00d6 */
[----:B------:R-:W-:Y:S01]  /*68e0*/  MUFU.EX2 R129, R129 ;  /* 0x0000008100817308 */ /* 0x000fe20000000800 */
[----:B------:R-:W-:-:S07]  /*68f0*/  MOV R200, R238 ;  /* 0x000000ee00c87202 */ /* 0x000fce0000000f00 */
[----:B------:R-:W-:Y:S01]  /*6900*/  MUFU.EX2 R128, R128 ;  /* 0x0000008000807308 */ /* 0x000fe20000000800 */
[----:B------:R-:W-:-:S07]  /*6910*/  MOV R198, R248 ;  /* 0x000000f800c67202 */ /* 0x000fce0000000f00 */
[----:B------:R4:W1:Y:S01]  /*6920*/  MUFU.EX2 R116, R27 ;  /* 0x0000001b00747308 */ /* 0x0008620000000800 */
[----:B------:R-:W-:Y:S01]  /*6930*/  MOV R214, R187 ;  /* 0x000000bb00d67202 */ /* 0x000fe20000000f00 */
[----:B------:R-:W-:Y:S01]  /*6940*/  IMAD.MOV.U32 R248, RZ, RZ, R190 ;  /* 0x000000fffff87224 */ /* 0x000fe200078e00be */
[----:B------:R-:W-:Y:S01]  /*6950*/  MOV R238, R189 ;  /* 0x000000bd00ee7202 */ /* 0x000fe20000000f00 */
[----:B------:R-:W-:Y:S01]  /*6960*/  IMAD.MOV.U32 R189, RZ, RZ, R89 ;  /* 0x000000ffffbd7224 */ /* 0x000fe200078e0059 */
[----:B------:R-:W-:Y:S01]  /*6970*/  MOV R190, R88 ;  /* 0x0000005800be7202 */ /* 0x000fe20000000f00 */
[C---:B------:R-:W-:Y:S01]  /*6980*/  HMMA.16816.F32.BF16 R104, R4.reuse, R20, R60 ;  /* 0x000000140468723c */ /* 0x040fe2000004183c */
[----:B------:R-:W-:Y:S01]  /*6990*/  MOV R177, R90 ;  /* 0x0000005a00b17202 */ /* 0x000fe20000000f00 */
[----:B------:R-:W-:Y:S01]  /*69a0*/  IMAD.MOV.U32 R55, RZ, RZ, R249 ;  /* 0x000000ffff377224 */ /* 0x000fe200078e00f9 */
[----:B------:R-:W-:Y:S01]  /*69b0*/  MOV R187, R91 ;  /* 0x0000005b00bb7202 */ /* 0x000fe20000000f00 */
[----:B------:R-:W-:Y:S01]  /*69c0*/  MUFU.EX2 R138, R138 ;  /* 0x0000008a008a7308 */ /* 0x000fe20000000800 */
[----:B------:R1:W5:Y:S03]  /*69d0*/  LDL.LU R135, [R1+0xb4] ;  /* 0x0000b40001877983 */ /* 0x0003660000300800 */
[C---:B------:R-:W-:Y:S08]  /*69e0*/  HMMA.16816.F32.BF16 R100, R4.reuse, R22, R56 ;  /* 0x000000160464723c */ /* 0x040ff00000041838 */
[C---:B------:R-:W-:Y:S08]  /*69f0*/  HMMA.16816.F32.BF16 R76, R4.reuse, R18, R44 ;  /* 0x00000012044c723c */ /* 0x040ff0000004182c */
[C---:B------:R-:W-:Y:S08]  /*6a00*/  HMMA.16816.F32.BF16 R72, R4.reuse, R12, R40 ;  /* 0x0000000c0448723c */ /* 0x040ff00000041828 */
[C---:B------:R-:W-:Y:S08]  /*6a10*/  HMMA.16816.F32.BF16 R68, R4.reuse, R14, R36 ;  /* 0x0000000e0444723c */ /* 0x040ff00000041824 */
[C---:B---3--:R-:W-:Y:S08]  /*6a20*/  HMMA.16816.F32.BF16 R64, R4.reuse, R8, R32 ;  /* 0x000000080440723c */ /* 0x048ff00000041820 */
[----:B------:R-:W-:Y:S01]  /*6a30*/  HMMA.16816.F32.BF16 R60, R4, R10, R28 ;  /* 0x0000000a043c723c */ /* 0x000fe2000004181c */
[----:B----4-:R-:W-:-:S02]  /*6a40*/  MOV R27, R55 ;  /* 0x00000037001b7202 */ /* 0x010fc40000000f00 */
[----:B------:R-:W-:-:S05]  /*6a50*/  MOV R26, R198 ;  /* 0x000000c6001a7202 */ /* 0x000fca0000000f00 */
[----:B------:R-:W-:Y:S01]  /*6a60*/  HMMA.16816.F32.BF16 R88, R4, R16, R48 ;  /* 0x000000100458723c */ /* 0x000fe20000041830 */
[----:B------:R-:W-:Y:S01]  /*6a70*/  IMAD.MOV.U32 R249, RZ, RZ, R227 ;  /* 0x000000fffff97224 */ /* 0x000fe200078e00e3 */
[----:B------:R3:W5:Y:S01]  /*6a80*/  LDL.LU R136, [R1+0xb0] ;  /* 0x0000b00001887983 */ /* 0x0007620000300800 */
[----:B------:R-:W-:-:S04]  /*6a90*/  IMAD.MOV.U32 R198, RZ, RZ, R200 ;  /* 0x000000ffffc67224 */ /* 0x000fc800078e00c8 */
[----:B------:R-:W-:Y:S02]  /*6aa0*/  FADD.FTZ R5, R54, R0 ;  /* 0x0000000036057221 */ /* 0x000fe40000010000 */
[----:B------:R-:W-:Y:S01]  /*6ab0*/  FADD.FTZ R4, R226, R2 ;  /* 0x00000002e2047221 */ /* 0x000fe20000010000 */
[----:B--2---:R-:W-:Y:S01]  /*6ac0*/  F2FP.BF16.PACK_AB R6, R131, R132 ;  /* 0x000000848306723e */ /* 0x004fe200000010ff */
[----:B------:R-:W-:Y:S01]  /*6ad0*/  FADD.FTZ R2, R225, R24 ;  /* 0x00000018e1027221 */ /* 0x000fe20000010000 */
[----:B-1----:R-:W-:Y:S01]  /*6ae0*/  F2FP.BF16.PACK_AB R7, R116, R128 ;  /* 0x000000807407723e */ /* 0x002fe200000010ff */
[----:B------:R-:W-:Y:S01]  /*6af0*/  FADD.FTZ R0, R224, R25 ;  /* 0x00000019e0007221 */ /* 0x000fe20000010000 */
[----:B------:R3:W5:Y:S01]  /*6b00*/  LDL.LU R234, [R1+0xac] ;  /* 0x0000ac0001ea7983 */ /* 0x0007620000300800 */
[----:B------:R-:W-:Y:S01]  /*6b10*/  FADD.FTZ R25, R223, R5 ;  /* 0x00000005df197221 */ /* 0x000fe20000010000 */
[----:B------:R-:W-:Y:S01]  /*6b20*/  F2FP.BF16.PACK_AB R5, R129, R130 ;  /* 0x000000828105723e */ /* 0x000fe200000010ff */
[----:B------:R-:W-:Y:S01]  /*6b30*/  FADD.FTZ R24, R222, R4 ;  /* 0x00000004de187221 */ /* 0x000fe20000010000 */
[----:B------:R-:W-:-:S02]  /*6b40*/  F2FP.BF16.PACK_AB R4, R133, R137 ;  /* 0x000000898504723e */ /* 0x000fc400000010ff */
[----:B------:R-:W-:Y:S01]  /*6b50*/  MOV R200, R201 ;  /* 0x000000c900c87202 */ /* 0x000fe20000000f00 */
[----:B------:R-:W-:Y:S01]  /*6b60*/  FADD.FTZ R2, R221, R2 ;  /* 0x00000002dd027221 */ /* 0x000fe20000010000 */
[----:B------:R3:W5:Y:S03]  /*6b70*/  LDL.LU R233, [R1+0xa8] ;  /* 0x0000a80001e97983 */ /* 0x0007660000300800 */
[C---:B------:R-:W-:Y:S08]  /*6b80*/  HMMA.16816.F32.BF16 R56, R4.reuse, R20, R124 ;  /* 0x000000140438723c */ /* 0x040ff0000004187c */
[C---:B------:R-:W-:Y:S01]  /*6b90*/  HMMA.16816.F32.BF16 R48, R4.reuse, R22, R120 ;  /* 0x000000160430723c */ /* 0x040fe20000041878 */
[----:B------:R-:W1:Y:S07]  /*6ba0*/  LDSM.16.MT88.4 R20, [R216+0xb000] ;  /* 0x00b00000d814783b */ /* 0x000e6e0000004200 */
[C---:B------:R-:W-:Y:S08]  /*6bb0*/  HMMA.16816.F32.BF16 R40, R4.reuse, R16, R112 ;  /* 0x000000100428723c */ /* 0x040ff00000041870 */
[C---:B------:R-:W-:Y:S01]  /*6bc0*/  HMMA.16816.F32.BF16 R36, R4.reuse, R18, R108 ;  /* 0x000000120424723c */ /* 0x040fe2000004186c */
[----:B------:R-:W2:Y:S07]  /*6bd0*/  LDSM.16.MT88.4 R16, [R219+0xb000] ;  /* 0x00b00000db10783b */ /* 0x000eae0000004200 */
[C---:B------:R-:W-:Y:S08]  /*6be0*/  HMMA.16816.F32.BF16 R28, R4.reuse, R12, R96 ;  /* 0x0000000c041c723c */ /* 0x040ff00000041860 */
[C---:B------:R-:W-:Y:S01]  /*6bf0*/  HMMA.16816.F32.BF16 R32, R4.reuse, R14, R92 ;  /* 0x0000000e0420723c */ /* 0x040fe2000004185c */
[----:B------:R-:W4:Y:S07]  /*6c00*/  LDSM.16.MT88.4 R12, [R217+0xb000] ;  /* 0x00b00000d90c783b */ /* 0x000f2e0000004200 */
[C---:B------:R-:W-:Y:S08]  /*6c10*/  HMMA.16816.F32.BF16 R52, R4.reuse, R8, R84 ;  /* 0x000000080434723c */ /* 0x040ff00000041854 */
[----:B------:R-:W-:Y:S01]  /*6c20*/  HMMA.16816.F32.BF16 R44, R4, R10, R80 ;  /* 0x0000000a042c723c */ /* 0x000fe20000041850 */
[----:B------:R-:W1:Y:S01]  /*6c30*/  LDSM.16.MT88.4 R8, [R218+0xb000] ;  /* 0x00b00000da08783b */ /* 0x000e620000004200 */
[----:B------:R-:W-:Y:S01]  /*6c40*/  MUFU.EX2 R108, R141 ;  /* 0x0000008d006c7308 */ /* 0x000fe20000000800 */
[----:B------:R-:W-:Y:S01]  /*6c50*/  MOV R201, R202 ;  /* 0x000000ca00c97202 */ /* 0x000fe20000000f00 */
[----:B------:R-:W-:Y:S01]  /*6c60*/  FADD.FTZ R0, R220, R0 ;  /* 0x00000000dc007221 */ /* 0x000fe20000010000 */
[----:B------:R3:W5:Y:S05]  /*6c70*/  LDL.LU R232, [R1+0xa4] ;  /* 0x0000a40001e87983 */ /* 0x00076a0000300800 */
[----:B------:R-:W1:Y:S08]  /*6c80*/  MUFU.EX2 R109, R140 ;  /* 0x0000008c006d7308 */ /* 0x000e700000000800 */
[----:B------:R-:W-:Y:S08]  /*6c90*/  MUFU.EX2 R99, R142 ;  /* 0x0000008e00637308 */ /* 0x000ff00000000800 */
[----:B------:R-:W-:Y:S08]  /*6ca0*/  MUFU.EX2 R98, R143 ;  /* 0x0000008f00627308 */ /* 0x000ff00000000800 */
[----:B------:R-:W1:Y:S08]  /*6cb0*/  MUFU.EX2 R97, R144 ;  /* 0x0000009000617308 */ /* 0x000e700000000800 */
[----:B------:R-:W-:Y:S08]  /*6cc0*/  MUFU.EX2 R95, R145 ;  /* 0x00000091005f7308 */ /* 0x000ff00000000800 */
[----:B------:R-:W1:Y:S01]  /*6cd0*/  MUFU.EX2 R96, R146 ;  /* 0x0000009200607308 */ /* 0x000e620000000800 */
[----:B------:R-:W-:-:S02]  /*6ce0*/  IMAD.MOV.U32 R202, RZ, RZ, R209 ;  /* 0x000000ffffca7224 */ /* 0x000fc400078e00d1 */
[----:B------:R-:W-:Y:S02]  /*6cf0*/  FADD.FTZ R5, R27, R25 ;  /* 0x000000191b057221 */ /* 0x000fe40000010000 */
[----:B------:R-:W-:-:S03]  /*6d00*/  FADD.FTZ R4, R26, R24 ;  /* 0x000000181a047221 */ /* 0x000fc60000010000 */
[----:B------:R-:W-:Y:S01]  /*6d10*/  MUFU.EX2 R94, R147 ;  /* 0x00000093005e7308 */ /* 0x000fe20000000800 */
[----:B------:R-:W-:-:S07]  /*6d20*/  FADD.FTZ R25, R201, R5 ;  /* 0x00000005c9197221 */ /* 0x000fce0000010000 */
[----:B------:R-:W1:Y:S01]  /*6d30*/  MUFU.EX2 R93, R148 ;  /* 0x00000094005d7308 */ /* 0x000e620000000800 */
[----:B------:R-:W-:-:S07]  /*6d40*/  FADD.FTZ R24, R202, R4 ;  /* 0x00000004ca187221 */ /* 0x000fce0000010000 */
[----:B------:R-:W-:Y:S08]  /*6d50*/  MUFU.EX2 R92, R149 ;  /* 0x00000095005c7308 */ /* 0x000ff00000000800 */
[----:B------:R-:W-:Y:S08]  /*6d60*/  MUFU.EX2 R87, R150 ;  /* 0x0000009600577308 */ /* 0x000ff00000000800 */
[----:B------:R1:W-:Y:S08]  /*6d70*/  MUFU.EX2 R86, R151 ;  /* 0x0000009700567308 */ /* 0x0003f00000000800 */
[----:B------:R-:W1:Y:S08]  /*6d80*/  MUFU.EX2 R85, R152 ;  /* 0x0000009800557308 */ /* 0x000e700000000800 */
[----:B------:R-:W-:Y:S08]  /*6d90*/  MUFU.EX2 R84, R153 ;  /* 0x0000009900547308 */ /* 0x000ff00000000800 */
[----:B------:R-:W2:Y:S01]  /*6da0*/  MUFU.EX2 R83, R154 ;  /* 0x0000009a00537308 */ /* 0x000ea20000000800 */
[----:B-1----:R-:W-:-:S02]  /*6db0*/  F2FP.BF16.PACK_AB R4, R109, R108 ;  /* 0x0000006c6d04723e */ /* 0x002fc400000010ff */
[----:B------:R-:W-:Y:S02]  /*6dc0*/  F2FP.BF16.PACK_AB R5, R97, R98 ;  /* 0x000000626105723e */ /* 0x000fe400000010ff */
[----:B------:R-:W-:Y:S02]  /*6dd0*/  F2FP.BF16.PACK_AB R6, R99, R138 ;  /* 0x0000008a6306723e */ /* 0x000fe400000010ff */
[----:B------:R-:W-:Y:S01]  /*6de0*/  F2FP.BF16.PACK_AB R7, R96, R95 ;  /* 0x0000005f6007723e */ /* 0x000fe200000010ff */
[----:B------:R-:W-:Y:S01]  /*6df0*/  FADD.FTZ R2, R198, R2 ;  /* 0x00000002c6027221 */ /* 0x000fe20000010000 */
[----:B------:R-:W-:Y:S01]  /*6e00*/  MOV R209, R139 ;  /* 0x0000008b00d17202 */ /* 0x000fe20000000f00 */
[----:B------:R-:W-:Y:S02]  /*6e10*/  FADD.FTZ R0, R200, R0 ;  /* 0x00000000c8007221 */ /* 0x000fe40000010000 */
[----:B------:R-:W-:Y:S01]  /*6e20*/  IMAD.MOV.U32 R186, RZ, RZ, R196 ;  /* 0x000000ffffba7224 */ /* 0x000fe200078e00c4 */
[----:B------:R-:W-:Y:S01]  /*6e30*/  MOV R113, R199 ;  /* 0x000000c700717202 */ /* 0x000fe20000000f00 */
[----:B------:R-:W-:Y:S01]  /*6e40*/  FADD.FTZ R2, R209, R2 ;  /* 0x00000002d1027221 */ /* 0x000fe20000010000 */
[----:B------:R-:W-:Y:S01]  /*6e50*/  HMMA.16816.F32.BF16 R104, R4, R20, R104 ;  /* 0x000000140468723c */ /* 0x000fe20000041868 */
[----:B------:R-:W-:Y:S01]  /*6e60*/  FADD.FTZ R25, R238, R25 ;  /* 0x00000019ee197221 */ /* 0x000fe20000010000 */
[----:B------:R-:W-:Y:S01]  /*6e70*/  MOV R120, R197 ;  /* 0x000000c500787202 */ /* 0x000fe20000000f00 */
[----:B------:R-:W-:Y:S01]  /*6e80*/  FADD.FTZ R0, R214, R0 ;  /* 0x00000000d6007221 */ /* 0x000fe20000010000 */
[----:B------:R-:W-:Y:S01]  /*6e90*/  MOV R121, R195 ;  /* 0x000000c300797202 */ /* 0x000fe20000000f00 */
[----:B------:R-:W-:-:S02]  /*6ea0*/  FADD.FTZ R24, R248, R24 ;  /* 0x00000018f8187221 */ /* 0x000fc40000010000 */
[----:B------:R-:W-:Y:S01]  /*6eb0*/  IMAD.MOV.U32 R115, RZ, RZ, R177 ;  /* 0x000000ffff737224 */ /* 0x000fe200078e00b1 */
[C---:B------:R-:W-:Y:S01]  /*6ec0*/  HMMA.16816.F32.BF16 R100, R4.reuse, R22, R100 ;  /* 0x000000160464723c */ /* 0x040fe20000041864 */
[----:B------:R-:W-:Y:S01]  /*6ed0*/  FADD.FTZ R2, R249, R2 ;  /* 0x00000002f9027221 */ /* 0x000fe20000010000 */
[----:B------:R-:W-:Y:S01]  /*6ee0*/  MOV R123, R184 ;  /* 0x000000b8007b7202 */ /* 0x000fe20000000f00 */
[----:B------:R-:W-:Y:S01]  /*6ef0*/  FADD.FTZ R25, R189, R25 ;  /* 0x00000019bd197221 */ /* 0x000fe20000010000 */
[----:B------:R-:W-:Y:S01]  /*6f00*/  MOV R189, R191 ;  /* 0x000000bf00bd7202 */ /* 0x000fe20000000f00 */
[----:B------:R-:W-:Y:S01]  /*6f10*/  IMAD.MOV.U32 R122, RZ, RZ, R185 ;  /* 0x000000ffff7a7224 */ /* 0x000fe200078e00b9 */
[----:B------:R-:W-:Y:S02]  /*6f20*/  MOV R124, R247 ;  /* 0x000000f7007c7202 */ /* 0x000fe40000000f00 */
[----:B------:R-:W-:Y:S01]  /*6f30*/  MOV R125, R203 ;  /* 0x000000cb007d7202 */ /* 0x000fe20000000f00 */
[C---:B--2---:R-:W-:Y:S01]  /*6f40*/  HMMA.16816.F32.BF16 R88, R4.reuse, R16, R88 ;  /* 0x000000100458723c */ /* 0x044fe20000041858 */
[----:B------:R-:W-:Y:S01]  /*6f50*/  FADD.FTZ R0, R187, R0 ;  /* 0x00000000bb007221 */ /* 0x000fe20000010000 */
[----:B------:R-:W-:Y:S01]  /*6f60*/  MOV R191, R194 ;  /* 0x000000c200bf7202 */ /* 0x000fe20000000f00 */
[----:B------:R-:W-:Y:S01]  /*6f70*/  FADD.FTZ R24, R190, R24 ;  /* 0x00000018be187221 */ /* 0x000fe20000010000 */
[----:B------:R-:W-:Y:S01]  /*6f80*/  MOV R127, R180 ;  /* 0x000000b4007f7202 */ /* 0x000fe20000000f00 */
[----:B------:R-:W-:Y:S01]  /*6f90*/  IMAD.MOV.U32 R126, RZ, RZ, R173 ;  /* 0x000000ffff7e7224 */ /* 0x000fe200078e00ad */
[----:B------:R-:W-:Y:S01]  /*6fa0*/  MUFU.EX2 R26, R159 ;  /* 0x0000009f001a7308 */ /* 0x000fe20000000800 */
[----:B------:R-:W-:Y:S01]  /*6fb0*/  LDSM.16.MT88.4 R148, [R217+0xb800] ;  /* 0x00b80000d994783b */ /* 0x000fe20000004200 */
[----:B------:R-:W-:Y:S01]  /*6fc0*/  HMMA.16816.F32.BF16 R76, R4, R18, R76 ;  /* 0x00000012044c723c */ /* 0x000fe2000004184c */
[----:B------:R-:W-:-:S07]  /*6fd0*/  IMAD.MOV.U32 R190, RZ, RZ, R193 ;  /* 0x000000ffffbe7224 */ /* 0x000fce00078e00c1 */
[----:B----4-:R-:W-:Y:S01]  /*6fe0*/  HMMA.16816.F32.BF16 R72, R4, R12, R72 ;  /* 0x0000000c0448723c */ /* 0x010fe20000041848 */
[----:B------:R-:W-:-:S07]  /*6ff0*/  MOV R193, R165 ;  /* 0x000000a500c17202 */ /* 0x000fce0000000f00 */
[----:B------:R-:W-:Y:S01]  /*7000*/  HMMA.16816.F32.BF16 R68, R4, R14, R68 ;  /* 0x0000000e0444723c */ /* 0x000fe20000041844 */
[----:B------:R-:W-:-:S07]  /*7010*/  FADD.FTZ R2, R166, R2 ;  /* 0x00000002a6027221 */ /* 0x000fce0000010000 */
[C---:B------:R-:W-:Y:S08]  /*7020*/  HMMA.16816.F32.BF16 R64, R4.reuse, R8, R64 ;  /* 0x000000080440723c */ /* 0x040ff00000041840 */
[----:B------:R-:W-:Y:S07]  /*7030*/  HMMA.16816.F32.BF16 R60, R4, R10, R60 ;  /* 0x0000000a043c723c */ /* 0x000fee000004183c */
[----:B------:R-:W-:-:S02]  /*7040*/  F2FP.BF16.PACK_AB R4, R93, R94 ;  /* 0x0000005e5d04723e */ /* 0x000fc400000010ff */
[----:B------:R-:W-:Y:S02]  /*7050*/  F2FP.BF16.PACK_AB R5, R85, R86 ;  /* 0x000000565505723e */ /* 0x000fe400000010ff */
[----:B------:R-:W-:Y:S02]  /*7060*/  F2FP.BF16.PACK_AB R6, R87, R92 ;  /* 0x0000005c5706723e */ /* 0x000fe400000010ff */
[----:B------:R-:W-:Y:S01]  /*7070*/  F2FP.BF16.PACK_AB R7, R83, R84 ;  /* 0x000000545307723e */ /* 0x000fe200000010ff */
[----:B------:R-:W-:Y:S02]  /*7080*/  FADD.FTZ R0, R164, R0 ;  /* 0x00000000a4007221 */ /* 0x000fe40000010000 */
[----:B------:R-:W-:-:S04]  /*7090*/  IMAD.MOV.U32 R194, RZ, RZ, R167 ;  /* 0x000000ffffc27224 */ /* 0x000fc800078e00a7 */
[----:B------:R-:W-:Y:S01]  /*70a0*/  HMMA.16816.F32.BF16 R56, R4, R20, R56 ;  /* 0x000000140438723c */ /* 0x000fe20000041838 */
[----:B------:R-:W-:Y:S01]  /*70b0*/  FADD.FTZ R2, R191, R2 ;  /* 0x00000002bf027221 */ /* 0x000fe20000010000 */
[----:B------:R-:W-:Y:S01]  /*70c0*/  MOV R114, R186 ;  /* 0x000000ba00727202 */ /* 0x000fe20000000f00 */
[----:B------:R-:W-:Y:S01]  /*70d0*/  FADD.FTZ R0, R193, R0 ;  /* 0x00000000c1007221 */ /* 0x000fe20000010000 */
[----:B------:R-:W-:-:S04]  /*70e0*/  MOV R209, R182 ;  /* 0x000000b600d17202 */ /* 0x000fc80000000f00 */
[----:B------:R-:W-:Y:S01]  /*70f0*/  HMMA.16816.F32.BF16 R48, R4, R22, R48 ;  /* 0x000000160430723c */ /* 0x000fe20000041830 */
[----:B------:R-:W-:Y:S01]  /*7100*/  FADD.FTZ R2, R215, R2 ;  /* 0x00000002d7027221 */ /* 0x000fe20000010000 */
[----:B------:R-:W-:-:S06]  /*7110*/  MOV R238, R174 ;  /* 0x000000ae00ee7202 */ /* 0x000fcc0000000f00 */
[C---:B------:R-:W-:Y:S08]  /*7120*/  HMMA.16816.F32.BF16 R40, R4.reuse, R16, R40 ;  /* 0x000000100428723c */ /* 0x040ff00000041828 */
[C---:B------:R-:W-:Y:S08]  /*7130*/  HMMA.16816.F32.BF16 R36, R4.reuse, R18, R36 ;  /* 0x000000120424723c */ /* 0x040ff00000041824 */
[C---:B------:R-:W-:Y:S08]  /*7140*/  HMMA.16816.F32.BF16 R28, R4.reuse, R12, R28 ;  /* 0x0000000c041c723c */ /* 0x040ff0000004181c */
[C---:B------:R-:W-:Y:S08]  /*7150*/  HMMA.16816.F32.BF16 R32, R4.reuse, R14, R32 ;  /* 0x0000000e0420723c */ /* 0x040ff00000041820 */
[C---:B------:R-:W-:Y:S08]  /*7160*/  HMMA.16816.F32.BF16 R52, R4.reuse, R8, R52 ;  /* 0x000000080434723c */ /* 0x040ff00000041834 */
[----:B------:R-:W-:Y:S01]  /*7170*/  HMMA.16816.F32.BF16 R44, R4, R10, R44 ;  /* 0x0000000a042c723c */ /* 0x000fe2000004182c */
[----:B------:R-:W-:Y:S01]  /*7180*/  FADD.FTZ R0, R239, R0 ;  /* 0x00000000ef007221 */ /* 0x000fe20000010000 */
[----:B------:R-:W-:Y:S01]  /*7190*/  MOV R248, R183 ;  /* 0x000000b700f87202 */ /* 0x000fe20000000f00 */
[----:B------:R-:W-:-:S02]  /*71a0*/  FADD.FTZ R2, R115, R2 ;  /* 0x0000000273027221 */ /* 0x000fc40000010000 */
[----:B------:R-:W-:Y:S01]  /*71b0*/  IMAD.MOV.U32 R214, RZ, RZ, R188 ;  /* 0x000000ffffd67224 */ /* 0x000fe200078e00bc */
[----:B------:R-:W-:Y:S01]  /*71c0*/  MOV R196, R231 ;  /* 0x000000e700c47202 */ /* 0x000fe20000000f00 */
[----:B------:R-:W-:Y:S02]  /*71d0*/  FADD.FTZ R5, R189, R25 ;  /* 0x00000019bd057221 */ /* 0x000fe40000010000 */
[----:B------:R-:W-:Y:S01]  /*71e0*/  IMAD.MOV.U32 R249, RZ, RZ, R172 ;  /* 0x000000fffff97224 */ /* 0x000fe200078e00ac */
[----:B------:R-:W-:Y:S01]  /*71f0*/  MOV R215, R175 ;  /* 0x000000af00d77202 */ /* 0x000fe20000000f00 */
[----:B------:R-:W-:Y:S01]  /*7200*/  FADD.FTZ R4, R190, R24 ;  /* 0x00000018be047221 */ /* 0x000fe20000010000 */
[----:B------:R-:W-:Y:S01]  /*7210*/  MOV R247, R192 ;  /* 0x000000c000f77202 */ /* 0x000fe20000000f00 */
[----:B------:R-:W-:Y:S01]  /*7220*/  FADD.FTZ R5, R194, R5 ;  /* 0x00000005c2057221 */ /* 0x000fe20000010000 */
[----:B------:R-:W1:Y:S01]  /*7230*/  MUFU.EX2 R20, R163 ;  /* 0x000000a300147308 */ /* 0x000e620000000800 */
[----:B------:R-:W-:Y:S01]  /*7240*/  FADD.FTZ R4, R235, R4 ;  /* 0x00000004eb047221 */ /* 0x000fe20000010000 */
[----:B------:R-:W2:Y:S01]  /*7250*/  LDSM.16.MT88.4 R164, [R216+0xb800] ;  /* 0x00b80000d8a4783b */ /* 0x000ea20000004200 */
[----:B------:R-:W-:-:S02]  /*7260*/  FADD.FTZ R5, R113, R5 ;  /* 0x0000000571057221 */ /* 0x000fc40000010000 */
[----:B------:R-:W-:Y:S01]  /*7270*/  FADD.FTZ R4, R114, R4 ;  /* 0x0000000472047221 */ /* 0x000fe20000010000 */
[----:B------:R-:W-:Y:S01]  /*7280*/  LDSM.16.MT88.4 R12, [R218+0xb800] ;  /* 0x00b80000da0c783b */ /* 0x000fe20000004200 */
[----:B------:R-:W-:Y:S02]  /*7290*/  FADD.FTZ R0, R120, R0 ;  /* 0x0000000078007221 */ /* 0x000fe40000010000 */
[----:B------:R-:W-:Y:S01]  /*72a0*/  FADD.FTZ R8, R121, R5 ;  /* 0x0000000579087221 */ /* 0x000fe20000010000 */
[----:B------:R-:W4:Y:S01]  /*72b0*/  MUFU.EX2 R16, R179 ;  /* 0x000000b300107308 */ /* 0x000f220000000800 */
[----:B------:R-:W-:Y:S01]  /*72c0*/  FADD.FTZ R7, R122, R4 ;  /* 0x000000047a077221 */ /* 0x000fe20000010000 */
[----:B------:R3:W5:Y:S01]  /*72d0*/  LDL.LU R231, [R1+0xa0] ;  /* 0x0000a00001e77983 */ /* 0x0007620000300800 */
[----:B------:R-:W-:Y:S02]  /*72e0*/  FADD.FTZ R6, R123, R2 ;  /* 0x000000027b067221 */ /* 0x000fe40000010000 */
[----:B------:R-:W-:Y:S01]  /*72f0*/  FADD.FTZ R5, R124, R0 ;  /* 0x000000007c057221 */ /* 0x000fe20000010000 */
[----:B------:R-:W-:Y:S01]  /*7300*/  MOV R235, R181 ;  /* 0x000000b500eb7202 */ /* 0x000fe20000000f00 */
[----:B------:R-:W-:Y:S01]  /*7310*/  FADD.FTZ R4, R125, R8 ;  /* 0x000000087d047221 */ /* 0x000fe20000010000 */
[----:B------:R-:W1:Y:S01]  /*7320*/  MUFU.EX2 R82, R155 ;  /* 0x0000009b00527308 */ /* 0x000e620000000800 */
[----:B------:R-:W-:Y:S01]  /*7330*/  FADD.FTZ R2, R126, R7 ;  /* 0x000000077e027221 */ /* 0x000fe20000010000 */
[----:B------:R3:W5:Y:S01]  /*7340*/  LDL.LU R230, [R1+0x9c] ;  /* 0x00009c0001e67983 */ /* 0x0007620000300800 */
[----:B------:R-:W-:-:S02]  /*7350*/  FADD.FTZ R0, R127, R6 ;  /* 0x000000067f007221 */ /* 0x000fc40000010000 */
[----:B------:R-:W-:Y:S01]  /*7360*/  FADD.FTZ R5, R209, R5 ;  /* 0x00000005d1057221 */ /* 0x000fe20000010000 */
[----:B------:R3:W5:Y:S01]  /*7370*/  LDL.LU R229, [R1+0x98] ;  /* 0x0000980001e57983 */ /* 0x0007620000300800 */
[----:B------:R-:W-:Y:S02]  /*7380*/  FADD.FTZ R6, R214, R4 ;  /* 0x00000004d6067221 */ /* 0x000fe40000010000 */
[----:B------:R-:W-:Y:S01]  /*7390*/  FADD.FTZ R4, R238, R2 ;  /* 0x00000002ee047221 */ /* 0x000fe20000010000 */
[----:B------:R-:W1:Y:S01]  /*73a0*/  MUFU.EX2 R19, R168 ;  /* 0x000000a800137308 */ /* 0x000e620000000800 */
[----:B------:R-:W-:Y:S01]  /*73b0*/  FADD.FTZ R2, R248, R0 ;  /* 0x00000000f8027221 */ /* 0x000fe20000010000 */
[----:B------:R3:W5:Y:S01]  /*73c0*/  LDL.LU R228, [R1+0x94] ;  /* 0x0000940001e47983 */ /* 0x0007620000300800 */
[----:B------:R-:W-:Y:S02]  /*73d0*/  FADD.FTZ R0, R249, R5 ;  /* 0x00000005f9007221 */ /* 0x000fe40000010000 */
[----:B------:R-:W-:Y:S01]  /*73e0*/  IMAD.MOV.U32 R239, RZ, RZ, R196 ;  /* 0x000000ffffef7224 */ /* 0x000fe200078e00c4 */
[----:B------:R3:W5:Y:S01]  /*73f0*/  LDL.LU R227, [R1+0x90] ;  /* 0x0000900001e37983 */ /* 0x0007620000300800 */
[----:B------:R-:W-:-:S02]  /*7400*/  FADD.FTZ R5, R235, R6 ;  /* 0x00000006eb057221 */ /* 0x000fc40000010000 */
[----:B------:R-:W-:Y:S01]  /*7410*/  FADD.FTZ R4, R215, R4 ;  /* 0x00000004d7047221 */ /* 0x000fe20000010000 */
[----:B------:R-:W1:Y:S01]  /*7420*/  MUFU.EX2 R11, R178 ;  /* 0x000000b2000b7308 */ /* 0x000e620000000800 */
[----:B------:R-:W-:Y:S01]  /*7430*/  FADD.FTZ R0, R247, R0 ;  /* 0x00000000f7007221 */ /* 0x000fe20000010000 */
[----:B------:R3:W5:Y:S01]  /*7440*/  LDL.LU R226, [R1+0x8c] ;  /* 0x00008c0001e27983 */ /* 0x0007620000300800 */
[----:B------:R-:W-:Y:S02]  /*7450*/  FADD.FTZ R2, R239, R2 ;  /* 0x00000002ef027221 */ /* 0x000fe40000010000 */
[----:B------:R-:W-:Y:S01]  /*7460*/  FADD.FTZ R5, R250, R5 ;  /* 0x00000005fa057221 */ /* 0x000fe20000010000 */
[----:B------:R3:W5:Y:S01]  /*7470*/  LDL.LU R225, [R1+0x88] ;  /* 0x0000880001e17983 */ /* 0x0007620000300800 */
[----:B------:R-:W-:Y:S02]  /*7480*/  FADD.FTZ R4, R242, R4 ;  /* 0x00000004f2047221 */ /* 0x000fe40000010000 */
        /* <DEDUP_REMOVED lines=13> */
[----:B------:R-:W-:Y:S01]  /*7560*/  FADD.FTZ R0, R211, R0 ;  /* 0x00000000d3007221 */ /* 0x000fe20000010000 */
        /* <DEDUP_REMOVED lines=10> */
[----:B------:R-:W-:-:S02]  /*7610*/  FADD.FTZ R4, R130, R4 ;  /* 0x0000000482047221 */ /* 0x000fc40000010000 */
[----:B------:R-:W-:Y:S02]  /*7620*/  FADD.FTZ R0, R117, R0 ;  /* 0x0000000075007221 */ /* 0x000fe40000010000 */
[----:B------:R-:W-:Y:S02]  /*7630*/  FADD.FTZ R2, R119, R2 ;  /* 0x0000000277027221 */ /* 0x000fe40000010000 */
[----:B------:R-:W-:Y:S02]  /*7640*/  FADD.FTZ R5, R133, R5 ;  /* 0x0000000585057221 */ /* 0x000fe40000010000 */
[----:B------:R-:W-:Y:S02]  /*7650*/  FADD.FTZ R4, R129, R4 ;  /* 0x0000000481047221 */ /* 0x000fe40000010000 */
        /* <DEDUP_REMOVED lines=17> */
[----:B------:R-:W-:Y:S01]  /*7770*/  FADD.FTZ R2, R109, R2 ;  /* 0x000000026d027221 */ /* 0x000fe20000010000 */
[----:B------:R-:W1:Y:S01]  /*7780*/  MUFU.EX2 R10, R176 ;  /* 0x000000b0000a7308 */ /* 0x000e620000000800 */
[----:B------:R-:W-:Y:S02]  /*7790*/  FADD.FTZ R5, R92, R5 ;  /* 0x000000055c057221 */ /* 0x000fe40000010000 */
[----:B------:R-:W-:-:S02]  /*77a0*/  FADD.FTZ R4, R84, R4 ;  /* 0x0000000454047221 */ /* 0x000fc40000010000 */
[----:B------:R-:W-:Y:S02]  /*77b0*/  FADD.FTZ R0, R95, R0 ;  /* 0x000000005f007221 */ /* 0x000fe40000010000 */
[----:B------:R-:W-:Y:S01]  /*77c0*/  FADD.FTZ R2, R138, R2 ;  /* 0x000000028a027221 */ /* 0x000fe20000010000 */
[----:B------:R-:W-:Y:S01]  /*77d0*/  MUFU.EX2 R80, R157 ;  /* 0x0000009d00507308 */ /* 0x000fe20000000800 */
[----:B------:R-:W-:Y:S02]  /*77e0*/  FADD.FTZ R5, R87, R5 ;  /* 0x0000000557057221 */ /* 0x000fe40000010000 */
[----:B------:R-:W-:-:S05]  /*77f0*/  FADD.FTZ R4, R83, R4 ;  /* 0x0000000453047221 */ /* 0x000fca0000010000 */
[----:B------:R2:W-:Y:S01]  /*7800*/  MUFU.EX2 R27, R158 ;  /* 0x0000009e001b7308 */ /* 0x0005e20000000800 */
[----:B------:R-:W-:Y:S02]  /*7810*/  FADD.FTZ R0, R96, R0 ;  /* 0x0000000060007221 */ /* 0x000fe40000010000 */
[----:B------:R-:W-:-:S05]  /*7820*/  FADD.FTZ R2, R99, R2 ;  /* 0x0000000263027221 */ /* 0x000fca0000010000 */
[----:B------:R-:W3:Y:S01]  /*7830*/  MUFU.EX2 R22, R161 ;  /* 0x000000a100167308 */ /* 0x000ee20000000800 */
[----:B-1----:R-:W-:Y:S01]  /*7840*/  FADD.FTZ R5, R20, R5 ;  /* 0x0000000514057221 */ /* 0x002fe20000010000 */
[----:B--2---:R-:W1:Y:S06]  /*7850*/  LDSM.16.MT88.4 R156, [R219+0xb800] ;  /* 0x00b80000db9c783b */ /* 0x004e6c0000004200 */
[----:B------:R-:W2:Y:S01]  /*7860*/  MUFU.EX2 R17, R170 ;  /* 0x000000aa00117308 */ /* 0x000ea20000000800 */
[----:B----4-:R-:W-:Y:S02]  /*7870*/  FADD.FTZ R4, R16, R4 ;  /* 0x0000000410047221 */ /* 0x010fe40000010000 */
[----:B------:R-:W-:-:S05]  /*7880*/  FADD.FTZ R0, R26, R0 ;  /* 0x000000001a007221 */ /* 0x000fca0000010000 */
[----:B------:R-:W4:Y:S01]  /*7890*/  MUFU.EX2 R9, R171 ;  /* 0x000000ab00097308 */ /* 0x000f220000000800 */
[----:B------:R-:W-:-:S07]  /*78a0*/  FADD.FTZ R2, R82, R2 ;  /* 0x0000000252027221 */ /* 0x000fce0000010000 */
[----:B------:R-:W2:Y:S01]  /*78b0*/  MUFU.EX2 R21, R162 ;  /* 0x000000a200157308 */ /* 0x000ea20000000800 */
[----:B------:R-:W-:Y:S02]  /*78c0*/  FADD.FTZ R5, R19, R5 ;  /* 0x0000000513057221 */ /* 0x000fe40000010000 */
[----:B------:R-:W-:Y:S02]  /*78d0*/  FADD.FTZ R4, R11, R4 ;  /* 0x000000040b047221 */ /* 0x000fe40000010000 */
[----:B------:R-:W-:Y:S02]  /*78e0*/  FADD.FTZ R0, R23, R0 ;  /* 0x0000000017007221 */ /* 0x000fe40000010000 */
[----:B------:R-:W-:Y:S02]  /*78f0*/  FADD.FTZ R2, R81, R2 ;  /* 0x0000000251027221 */ /* 0x000fe40000010000 */
[----:B------:R-:W-:Y:S02]  /*7900*/  FADD.FTZ R5, R18, R5 ;  /* 0x0000000512057221 */ /* 0x000fe40000010000 */
[----:B------:R-:W-:-:S02]  /*7910*/  FADD.FTZ R4, R10, R4 ;  /* 0x000000040a047221 */ /* 0x000fc40000010000 */
[----:B---3--:R-:W-:Y:S02]  /*7920*/  FADD.FTZ R0, R22, R0 ;  /* 0x0000000016007221 */ /* 0x008fe40000010000 */
[----:B------:R-:W-:Y:S02]  /*7930*/  FADD.FTZ R2, R80, R2 ;  /* 0x0000000250027221 */ /* 0x000fe40000010000 */
[----:B--2---:R-:W-:Y:S02]  /*7940*/  FADD.FTZ R5, R17, R5 ;  /* 0x0000000511057221 */ /* 0x004fe40000010000 */
[----:B----4-:R-:W-:Y:S02]  /*7950*/  FADD.FTZ R4, R9, R4 ;  /* 0x0000000409047221 */ /* 0x010fe40000010000 */
[----:B------:R-:W-:Y:S02]  /*7960*/  FADD.FTZ R0, R21, R0 ;  /* 0x0000000015007221 */ /* 0x000fe40000010000 */
[----:B------:R-:W-:Y:S01]  /*7970*/  FADD.FTZ R2, R27, R2 ;  /* 0x000000021b027221 */ /* 0x000fe20000010000 */
[----:B------:R2:W-:Y:S04]  /*7980*/  STL [R1+0xc], R5 ;  /* 0x00000c0501007387 */ /* 0x0005e80000100800 */
[----:B------:R2:W-:Y:S04]  /*7990*/  STL [R1+0x10], R4 ;  /* 0x0000100401007387 */ /* 0x0005e80000100800 */
[----:B------:R2:W-:Y:S04]  /*79a0*/  STL [R1+0x18], R0 ;  /* 0x0000180001007387 */ /* 0x0005e80000100800 */
[----:B------:R2:W-:Y:S01]  /*79b0*/  STL [R1+0x14], R2 ;  /* 0x0000140201007387 */ /* 0x0005e20000100800 */
[----:B------:R-:W-:-:S02]  /*79c0*/  F2FP.BF16.PACK_AB R172, R81, R82 ;  /* 0x0000005251ac723e */ /* 0x000fc400000010ff */
[----:B------:R-:W-:Y:S02]  /*79d0*/  F2FP.BF16.PACK_AB R173, R23, R26 ;  /* 0x0000001a17ad723e */ /* 0x000fe400000010ff */
[----:B------:R-:W-:Y:S02]  /*79e0*/  F2FP.BF16.PACK_AB R174, R27, R80 ;  /* 0x000000501bae723e */ /* 0x000fe400000010ff */
[----:B------:R-:W-:Y:S02]  /*79f0*/  F2FP.BF16.PACK_AB R175, R21, R22 ;  /* 0x0000001615af723e */ /* 0x000fe400000010ff */
[----:B------:R-:W-:Y:S02]  /*7a00*/  F2FP.BF16.PACK_AB R140, R19, R20 ;  /* 0x00000014138c723e */ /* 0x000fe400000010ff */
[----:B------:R-:W-:Y:S02]  /*7a10*/  F2FP.BF16.PACK_AB R141, R11, R16 ;  /* 0x000000100b8d723e */ /* 0x000fe400000010ff */
[----:B------:R-:W-:-:S02]  /*7a20*/  F2FP.BF16.PACK_AB R142, R17, R18 ;  /* 0x00000012118e723e */ /* 0x000fc400000010ff */
[----:B------:R-:W-:Y:S01]  /*7a30*/  F2FP.BF16.PACK_AB R143, R9, R10 ;  /* 0x0000000a098f723e */ /* 0x000fe200000010ff */
[C---:B------:R-:W-:Y:S08]  /*7a40*/  HMMA.16816.F32.BF16 R196, R172.reuse, R164, R104 ;  /* 0x000000a4acc4723c */ /* 0x040ff00000041868 */
[C---:B------:R-:W-:Y:S08]  /*7a50*/  HMMA.16816.F32.BF16 R200, R172.reuse, R166, R100 ;  /* 0x000000a6acc8723c */ /* 0x040ff00000041864 */
[C---:B-1----:R-:W-:Y:S08]  /*7a60*/  HMMA.16816.F32.BF16 R188, R172.reuse, R156, R88 ;  /* 0x0000009cacbc723c */ /* 0x042ff00000041858 */
[C---:B------:R-:W-:Y:S08]  /*7a70*/  HMMA.16816.F32.BF16 R192, R172.reuse, R158, R76 ;  /* 0x0000009eacc0723c */ /* 0x040ff0000004184c */
[C---:B------:R-:W-:Y:S08]  /*7a80*/  HMMA.16816.F32.BF16 R180, R172.reuse, R148, R72 ;  /* 0x00000094acb4723c */ /* 0x040ff00000041848 */
[----:B------:R-:W-:Y:S08]  /*7a90*/  HMMA.16816.F32.BF16 R184, R172, R150, R68 ;  /* 0x00000096acb8723c */ /* 0x000ff00000041844 */
[C---:B------:R-:W-:Y:S08]  /*7aa0*/  HMMA.16816.F32.BF16 R168, R140.reuse, R164, R56 ;  /* 0x000000a48ca8723c */ /* 0x040ff00000041838 */
[C---:B------:R-:W-:Y:S08]  /*7ab0*/  HMMA.16816.F32.BF16 R160, R140.reuse, R156, R40 ;  /* 0x0000009c8ca0723c */ /* 0x040ff00000041828 */
[----:B------:R-:W-:Y:S08]  /*7ac0*/  HMMA.16816.F32.BF16 R152, R140, R148, R28 ;  /* 0x000000948c98723c */ /* 0x000ff0000004181c */
[----:B------:R-:W-:Y:S08]  /*7ad0*/  HMMA.16816.F32.BF16 R176, R172, R12, R64 ;  /* 0x0000000cacb0723c */ /* 0x000ff00000041840 */
[C---:B------:R-:W-:Y:S08]  /*7ae0*/  HMMA.16816.F32.BF16 R164, R140.reuse, R166, R48 ;  /* 0x000000a68ca4723c */ /* 0x040ff00000041830 */
[C---:B------:R-:W-:Y:S08]  /*7af0*/  HMMA.16816.F32.BF16 R156, R140.reuse, R158, R36 ;  /* 0x0000009e8c9c723c */ /* 0x040ff00000041824 */
[C---:B------:R-:W-:Y:S08]  /*7b00*/  HMMA.16816.F32.BF16 R148, R140.reuse, R150, R32 ;  /* 0x000000968c94723c */ /* 0x040ff00000041820 */
[----:B------:R-:W-:Y:S08]  /*7b10*/  HMMA.16816.F32.BF16 R144, R140, R12, R52 ;  /* 0x0000000c8c90723c */ /* 0x000ff00000041834 */
[-C--:B------:R-:W-:Y:S08]  /*7b20*/  HMMA.16816.F32.BF16 R172, R172, R14.reuse, R60 ;  /* 0x0000000eacac723c */ /* 0x080ff0000004183c */
[----:B------:R-:W-:Y:S01]  /*7b30*/  HMMA.16816.F32.BF16 R140, R140, R14, R44 ;  /* 0x0000000e8c8c723c */ /* 0x000fe2000004182c */
[----:B------:R-:W-:Y:S07]  /*7b40*/  @!P0 BRA `(.L_x_6) ;  /* 0x000054d000008947 */ /* 0x000fee0003800000 */
[----:B--2---:R-:W2:Y:S01]  /*7b50*/  LDL.LU R247, [R1+0x8] ;  /* 0x0000080001f77983 */ /* 0x004ea20000300800 */
[----:B------:R-:W-:Y:S01]  /*7b60*/  IMAD.MOV.U32 R252, RZ, RZ, c[0x0][0x1a4] ;  /* 0x00006900fffc7624 */ /* 0x000fe200078e00ff */
[----:B-----5:R-:W-:Y:S01]  /*7b70*/  MOV R133, R135 ;  /* 0x0000008700857202 */ /* 0x020fe20000000f00 */
[----:B------:R-:W-:Y:S01]  /*7b80*/  IMAD.MOV.U32 R246, RZ, RZ, c[0x0][0x1a0] ;  /* 0x00006800fff67624 */ /* 0x000fe200078e00ff */
[----:B------:R-:W-:Y:S01]  /*7b90*/  MOV R138, R3 ;  /* 0x00000003008a7202 */ /* 0x000fe20000000f00 */
[----:B------:R-:W-:-:S02]  /*7ba0*/  IMAD.MOV.U32 R132, RZ, RZ, R136 ;  /* 0x000000ffff847224 */ /* 0x000fc400078e0088 */
[----:B------:R-:W-:Y:S01]  /*7bb0*/  IMAD.MOV.U32 R137, RZ, RZ, R134 ;  /* 0x000000ffff897224 */ /* 0x000fe200078e0086 */
[----:B------:R-:W-:Y:S02]  /*7bc0*/  SHF.L.U64.HI R0, R246, 0x5, R252 ;  /* 0x00000005f6007819 */ /* 0x000fe400000102fc */
[----:B--2---:R-:W-:-:S05]  /*7bd0*/  LEA.HI.SX32 R2, R247, 0xfffffffe, 0x19 ;  /* 0xfffffffef7027811 */ /* 0x004fca00078fcaff */
[----:B------:R1:W-:Y:S01]  /*7be0*/  STL [R1], R2 ;  /* 0x0000000201007387 */ /* 0x0003e20000100800 */
[----:B------:R-:W-:Y:S05]  /*7bf0*/  BRA `(.L_x_7) ;  /* 0x000002a000007947 */ /* 0x000fea0003800000 */
.L_x_9:
[----:B------:R-:W2:Y:S01]  /*7c00*/  LDL.64 R238, [R1+0x40] ;  /* 0x0000400001ee7983 */ /* 0x000ea20000100a00 */
[----:B------:R-:W-:Y:S01]  /*7c10*/  ULDC.64 UR4, c[0x0][0x198] ;  /* 0x0000660000047ab9 */ /* 0x000fe20000000a00 */
[----:B------:R-:W-:Y:S01]  /*7c20*/  IADD3 R0, R212, -0x1, RZ ;  /* 0xffffffffd4007810 */ /* 0x000fe20007ffe0ff */
[----:B------:R-:W-:Y:S01]  /*7c30*/  USHF.L.U32 UR6, UR4, 0x5, URZ ;  /* 0x0000000504067899 */ /* 0x000fe2000800063f */
[----:B------:R-:W3:Y:S01]  /*7c40*/  LDL.64 R236, [R1+0x30] ;  /* 0x0000300001ec7983 */ /* 0x000ee20000100a00 */
[----:B------:R-:W-:Y:S01]  /*7c50*/  USHF.L.U64.HI UR5, UR4, 0x5, UR5 ;  /* 0x0000000504057899 */ /* 0x000fe20008010205 */
[----:B------:R-:W-:Y:S01]  /*7c60*/  SHF.R.S32.HI R2, RZ, 0x1f, R0 ;  /* 0x0000001fff027819 */ /* 0x000fe20000011400 */
[----:B------:R-:W-:Y:S04]  /*7c70*/  IMAD.WIDE.U32 R134, R0, c[0x0][0x198], RZ ;  /* 0x0000660000867a25 */ /* 0x000fe800078e00ff */
[----:B------:R-:W-:Y:S04]  /*7c80*/  IMAD R2, R2, c[0x0][0x198], RZ ;  /* 0x0000660002027a24 */ /* 0x000fe800078e02ff */
[----:B------:R-:W-:Y:S04]  /*7c90*/  IMAD R2, R0, c[0x0][0x19c], R2 ;  /* 0x0000670000027a24 */ /* 0x000fe800078e0202 */
[----:B------:R-:W-:Y:S01]  /*7ca0*/  IMAD.IADD R3, R135, 0x1, R2 ;  /* 0x0000000187037824 */ /* 0x000fe200078e0202 */
[----:B--2---:R-:W-:Y:S04]  /*7cb0*/  LEA R0, P1, R134, R238, 0x7 ;  /* 0x000000ee86007211 */ /* 0x004fe800078238ff */
[----:B------:R-:W-:Y:S02]  /*7cc0*/  LEA R2, P2, R0, c[0x0][0x168], 0x1 ;  /* 0x00005a0000027a11 */ /* 0x000fe400078408ff */
[----:B---3--:R-:W-:Y:S02]  /*7cd0*/  LEA.HI.X R3, R134, R237, R3, 0x7, P1 ;  /* 0x000000ed86037211 */ /* 0x008fe400008f3c03 */
[----:B------:R-:W-:Y:S02]  /*7ce0*/  IADD3 R204, P1, R2, UR6, RZ ;  /* 0x0000000602cc7c10 */ /* 0x000fe4000ff3e0ff */
[----:B------:R-:W-:Y:S02]  /*7cf0*/  LEA.HI.X R3, R0, c[0x0][0x16c], R3, 0x1, P2 ;  /* 0x00005b0000037a11 */ /* 0x000fe400010f0c03 */
[----:B------:R-:W-:Y:S02]  /*7d00*/  IADD3 R210, P2, R204, UR6, RZ ;  /* 0x00000006ccd27c10 */ /* 0x000fe4000ff5e0ff */
[----:B------:R-:W-:Y:S01]  /*7d10*/  IADD3.X R205, R3, UR5, RZ, P1, !PT ;  /* 0x0000000503cd7c10 */ /* 0x000fe20008ffe4ff */
[----:B------:R-:W-:Y:S01]  /*7d20*/  @!PT LDS RZ, [RZ] ;  /* 0x00000000fffff984 */ /* 0x000fe20000000800 */
[----:B------:R-:W-:Y:S01]  /*7d30*/  @!PT LDS RZ, [RZ] ;  /* 0x00000000fffff984 */ /* 0x000fe20000000800 */
[----:B------:R-:W-:Y:S01]  /*7d40*/  @!PT LDS RZ, [RZ] ;  /* 0x00000000fffff984 */ /* 0x000fe20000000800 */
[----:B------:R1:W-:Y:S01]  /*7d50*/  LDGSTS.E.BYPASS.LTC128B.128 [R234+0x4000], [R2.64] ;  /* 0x0400000002ea7fae */ /* 0x0003e2000b901d48 */
[----:B------:R-:W-:Y:S02]  /*7d60*/  IADD3 R208, P1, R210, UR6, RZ ;  /* 0x00000006d2d07c10 */ /* 0x000fe4000ff3e0ff */
[----:B------:R-:W-:Y:S01]  /*7d70*/  IADD3.X R211, R205, UR5, RZ, P2, !PT ;  /* 0x00000005cdd37c10 */ /* 0x000fe200097fe4ff */
[----:B------:R2:W-:Y:S01]  /*7d80*/  LDGSTS.E.BYPASS.LTC128B.128 [R234+0x4800], [R204.64] ;  /* 0x04800000ccea7fae */ /* 0x0005e2000b901d48 */
[----:B------:R-:W-:Y:S02]  /*7d90*/  IADD3 R206, P2, R208, UR6, RZ ;  /* 0x00000006d0ce7c10 */ /* 0x000fe4000ff5e0ff */
[----:B------:R-:W-:Y:S01]  /*7da0*/  IADD3.X R209, R211, UR5, RZ, P1, !PT ;  /* 0x00000005d3d17c10 */ /* 0x000fe20008ffe4ff */
[----:B------:R3:W-:Y:S01]  /*7db0*/  LDGSTS.E.BYPASS.LTC128B.128 [R234+0x5000], [R210.64] ;  /* 0x05000000d2ea7fae */ /* 0x0007e2000b901d48 */
[----:B------:R-:W-:Y:S02]  /*7dc0*/  IADD3 R134, P1, R206, UR6, RZ ;  /* 0x00000006ce867c10 */ /* 0x000fe4000ff3e0ff */
[----:B------:R-:W-:Y:S01]  /*7dd0*/  IADD3.X R207, R209, UR5, RZ, P2, !PT ;  /* 0x00000005d1cf7c10 */ /* 0x000fe200097fe4ff */
[----:B------:R3:W-:Y:S03]  /*7de0*/  LDGSTS.E.BYPASS.LTC128B.128 [R234+0x5800], [R208.64] ;  /* 0x05800000d0ea7fae */ /* 0x0007e6000b901d48 */
[----:B------:R-:W-:Y:S01]  /*7df0*/  IADD3.X R135, R207, UR5, RZ, P1, !PT ;  /* 0x00000005cf877c10 */ /* 0x000fe20008ffe4ff */
[----:B------:R3:W-:Y:S04]  /*7e00*/  LDGSTS.E.BYPASS.LTC128B.128 [R234+0x6000], [R206.64] ;  /* 0x06000000ceea7fae */ /* 0x0007e8000b901d48 */
[----:B------:R3:W-:Y:S01]  /*7e10*/  LDGSTS.E.BYPASS.LTC128B.128 [R234+0x6800], [R134.64] ;  /* 0x0680000086ea7fae */ /* 0x0007e2000b901d48 */
[----:B-1----:R-:W-:Y:S04]  /*7e20*/  IADD3 R2, P2, R134, UR6, RZ ;  /* 0x0000000686027c10 */ /* 0x002fe8000ff5e0ff */
[----:B--2---:R-:W-:Y:S02]  /*7e30*/  IADD3 R204, P1, R2, UR6, RZ ;  /* 0x0000000602cc7c10 */ /* 0x004fe4000ff3e0ff */
[----:B------:R-:W-:Y:S04]  /*7e40*/  IADD3.X R3, R135, UR5, RZ, P2, !PT ;  /* 0x0000000587037c10 */ /* 0x000fe800097fe4ff */
[----:B------:R-:W-:Y:S01]  /*7e50*/  IADD3.X R205, R3, UR5, RZ, P1, !PT ;  /* 0x0000000503cd7c10 */ /* 0x000fe20008ffe4ff */
[----:B------:R3:W-:Y:S04]  /*7e60*/  LDGSTS.E.BYPASS.LTC128B.128 [R234+0x7000], [R2.64] ;  /* 0x0700000002ea7fae */ /* 0x0007e8000b901d48 */
[----:B------:R3:W-:Y:S04]  /*7e70*/  LDGSTS.E.BYPASS.LTC128B.128 [R234+0x7800], [R204.64] ;  /* 0x07800000ccea7fae */ /* 0x0007e8000b901d48 */
[----:B------:R-:W0:Y:S01]  /*7e80*/  LDGDEPBAR ;  /* 0x00000000000079af */ /* 0x000e220000000000 */
[----:B------:R-:W-:-:S05]  /*7e90*/  BRA `(.L_x_8) ;  /* 0x00000da000007947 */ /* 0x000fca0003800000 */
.L_x_7:
[----:B------:R-:W2:Y:S01]  /*7ea0*/  LDL R134, [R1] ;  /* 0x0000000001867983 */ /* 0x000ea20000100800 */
[----:B------:R-:W-:Y:S04]  /*7eb0*/  DEPBAR.LE SB0, 0x0 ;  /* 0x000080000000791a */ /* 0x000fe80000000000 */
[----:B------:R-:W3:Y:S01]  /*7ec0*/  LDL.64 R14, [R1+0x38] ;  /* 0x00003800010e7983 */ /* 0x000ee20000100a00 */
[----:B------:R-:W-:Y:S02]  /*7ed0*/  IMAD.MOV.U32 R6, RZ, RZ, c[0x0][0x1a0] ;  /* 0x00006800ff067624 */ /* 0x000fe400078e00ff */
[----:B------:R-:W-:Y:S03]  /*7ee0*/  IMAD.MOV.U32 R8, RZ, RZ, c[0x0][0x1a4] ;  /* 0x00006900ff087624 */ /* 0x000fe600078e00ff */
[----:B------:R-:W4:Y:S04]  /*7ef0*/  LDL R10, [R1+0x48] ;  /* 0x00004800010a7983 */ /* 0x000f280000100800 */
[----:B------:R-:W-:Y:S01]  /*7f00*/  BAR.SYNC.DEFER_BLOCKING 0x0 ;  /* 0x0000000000007b1d */ /* 0x000fe20000010000 */
[----:B--2---:R-:W-:Y:S01]  /*7f10*/  SHF.R.S32.HI R0, RZ, 0x1f, R134 ;  /* 0x0000001fff007819 */ /* 0x004fe20000011486 */
[----:B------:R-:W-:Y:S04]  /*7f20*/  IMAD.WIDE.U32 R4, R134, c[0x0][0x1a0], RZ ;  /* 0x0000680086047a25 */ /* 0x000fe800078e00ff */
[----:B------:R-:W-:Y:S02]  /*7f30*/  IMAD R0, R0, c[0x0][0x1a0], RZ ;  /* 0x0000680000007a24 */ /* 0x000fe400078e02ff */
[----:B---3--:R-:W-:Y:S02]  /*7f40*/  IMAD.SHL.U32 R15, R6, 0x20, RZ ;  /* 0x00000020060f7824 */ /* 0x008fe400078e00ff */
[----:B-1----:R-:W-:Y:S01]  /*7f50*/  IMAD R2, R134, c[0x0][0x1a4], R0 ;  /* 0x0000690086027a24 */ /* 0x002fe200078e0200 */
[----:B------:R-:W-:Y:S02]  /*7f60*/  LEA R0, P0, R4, R14, 0x7 ;  /* 0x0000000e04007211 */ /* 0x000fe400078038ff */
[----:B------:R-:W-:Y:S01]  /*7f70*/  SHF.L.U64.HI R14, R6, 0x5, R8 ;  /* 0x00000005060e7819 */ /* 0x000fe20000010208 */
[----:B------:R-:W-:Y:S01]  /*7f80*/  IMAD.IADD R3, R5, 0x1, R2 ;  /* 0x0000000105037824 */ /* 0x000fe200078e0202 */
[----:B------:R-:W-:Y:S04]  /*7f90*/  LEA R2, P1, R0, c[0x0][0x170], 0x1 ;  /* 0x00005c0000027a11 */ /* 0x000fe800078208ff */
[----:B----4-:R-:W-:Y:S02]  /*7fa0*/  LEA.HI.X R4, R4, R10, R3, 0x7, P0 ;  /* 0x0000000a04047211 */ /* 0x010fe400000f3c03 */
[-C--:B------:R-:W-:Y:S02]  /*7fb0*/  IADD3 R6, P0, R2, R15.reuse, RZ ;  /* 0x0000000f02067210 */ /* 0x080fe40007f1e0ff */
[----:B------:R-:W-:Y:S02]  /*7fc0*/  LEA.HI.X R3, R0, c[0x0][0x174], R4, 0x1, P1 ;  /* 0x00005d0000037a11 */ /* 0x000fe400008f0c04 */
[-C--:B------:R-:W-:Y:S03]  /*7fd0*/  IADD3 R12, P1, R6, R15.reuse, RZ ;  /* 0x0000000f060c7210 */ /* 0x080fe60007f3e0ff */
[----:B------:R-:W-:Y:S01]  /*7fe0*/  @!PT LDS RZ, [RZ] ;  /* 0x00000000fffff984 */ /* 0x000fe20000000800 */
[----:B------:R-:W-:Y:S01]  /*7ff0*/  @!PT LDS RZ, [RZ] ;  /* 0x00000000fffff984 */ /* 0x000fe20000000800 */
[----:B------:R-:W-:Y:S01]  /*8000*/  @!PT LDS RZ, [RZ] ;  /* 0x00000000fffff984 */ /* 0x000fe20000000800 */
[----:B------:R1:W-:Y:S01]  /*8010*/  LDGSTS.E.BYPASS.LTC128B.128 [R234+0x8000], [R2.64] ;  /* 0x0800000002ea7fae */ /* 0x0003e2000b901d48 */
[--C-:B------:R-:W-:Y:S01]  /*8020*/  IMAD.X R7, R3, 0x1, R14.reuse, P0 ;  /* 0x0000000103077824 */ /* 0x100fe200000e060e */
[-C--:B------:R-:W-:Y:S03]  /*8030*/  IADD3 R10, P0, R12, R15.reuse, RZ ;  /* 0x0000000f0c0a7210 */ /* 0x080fe60007f1e0ff */
[--C-:B------:R-:W-:Y:S01]  /*8040*/  IMAD.X R13, R7, 0x1, R14.reuse, P1 ;  /* 0x00000001070d7824 */ /* 0x100fe200008e060e */
[-C--:B------:R-:W-:Y:S02]  /*8050*/  IADD3 R8, P1, R10, R15.reuse, RZ ;  /* 0x0000000f0a087210 */ /* 0x080fe40007f3e0ff */
[----:B------:R2:W-:Y:S02]  /*8060*/  LDGSTS.E.BYPASS.LTC128B.128 [R234+0x8800], [R6.64] ;  /* 0x0880000006ea7fae */ /* 0x0005e4000b901d48 */
[-C--:B------:R-:W-:Y:S02]  /*8070*/  IADD3.X R11, R13, R14.reuse, RZ, P0, !PT ;  /* 0x0000000e0d0b7210 */ /* 0x080fe400007fe4ff */
[-C--:B------:R-:W-:Y:S03]  /*8080*/  IADD3 R4, P0, R8, R15.reuse, RZ ;  /* 0x0000000f08047210 */ /* 0x080fe60007f1e0ff */
[--C-:B------:R-:W-:Y:S01]  /*8090*/  IMAD.X R9, R11, 0x1, R14.reuse, P1 ;  /* 0x000000010b097824 */ /* 0x100fe200008e060e */
[----:B------:R3:W-:Y:S03]  /*80a0*/  LDGSTS.E.BYPASS.LTC128B.128 [R234+0x9000], [R12.64] ;  /* 0x090000000cea7fae */ /* 0x0007e6000b901d48 */
[--C-:B------:R-:W-:Y:S05]  /*80b0*/  IMAD.X R5, R9, 0x1, R14.reuse, P0 ;  /* 0x0000000109057824 */ /* 0x100fea00000e060e */
[----:B------:R4:W-:Y:S01]  /*80c0*/  LDGSTS.E.BYPASS.LTC128B.128 [R234+0x9800], [R10.64] ;  /* 0x098000000aea7fae */ /* 0x0009e2000b901d48 */
[-C--:B-1----:R-:W-:Y:S07]  /*80d0*/  IADD3 R2, P1, R4, R15.reuse, RZ ;  /* 0x0000000f04027210 */ /* 0x082fee0007f3e0ff */
[----:B------:R4:W-:Y:S01]  /*80e0*/  LDGSTS.E.BYPASS.LTC128B.128 [R234+0xa000], [R8.64] ;  /* 0x0a00000008ea7fae */ /* 0x0009e2000b901d48 */
[----:B------:R-:W-:Y:S01]  /*80f0*/  IMAD.X R3, R5, 0x1, R14, P1 ;  /* 0x0000000105037824 */ /* 0x000fe200008e060e */
[----:B--2---:R-:W-:Y:S04]  /*8100*/  IADD3 R6, P0, R2, R15, RZ ;  /* 0x0000000f02067210 */ /* 0x004fe80007f1e0ff */
[----:B------:R-:W-:Y:S02]  /*8110*/  IADD3.X R7, R3, R14, RZ, P0, !PT ;  /* 0x0000000e03077210 */ /* 0x000fe400007fe4ff */
[----:B------:R1:W-:Y:S08]  /*8120*/  LDGSTS.E.BYPASS.LTC128B.128 [R234+0xa800], [R4.64] ;  /* 0x0a80000004ea7fae */ /* 0x0003f0000b901d48 */
[----:B------:R2:W-:Y:S08]  /*8130*/  LDGSTS.E.BYPASS.LTC128B.128 [R234+0xb000], [R2.64] ;  /* 0x0b00000002ea7fae */ /* 0x0005f0000b901d48 */
[----:B------:R1:W-:Y:S08]  /*8140*/  LDGSTS.E.BYPASS.LTC128B.128 [R234+0xb800], [R6.64] ;  /* 0x0b80000006ea7fae */ /* 0x0003f0000b901d48 */
[----:B------:R-:W-:Y:S08]  /*8150*/  LDSM.16.M88.4 R128, [R222] ;  /* 0x00000000de80783b */ /* 0x000ff00000000200 */
[----:B------:R-:W1:Y:S08]  /*8160*/  LDSM.16.M88.4 R16, [R139+0x4000] ;  /* 0x004000008b10783b */ /* 0x000e700000000200 */
[----:B------:R-:W4:Y:S08]  /*8170*/  LDSM.16.M88.4 R124, [R222+0x2000] ;  /* 0x00200000de7c783b */ /* 0x000f300000000200 */
[----:B------:R-:W5:Y:S08]  /*8180*/  LDSM.16.M88.4 R32, [R139+0x4800] ;  /* 0x004800008b20783b */ /* 0x000f700000000200 */
[----:B------:R-:W0:Y:S08]  /*8190*/  LDGDEPBAR ;  /* 0x00000000000079af */ /* 0x000e300000000000 */
[----:B------:R-:W2:Y:S01]  /*81a0*/  LDSM.16.M88.4 R48, [R139+0x5000] ;  /* 0x005000008b30783b */ /* 0x000ea20000000200 */
[-C--:B-1----:R-:W-:Y:S07]  /*81b0*/  HMMA.16816.F32.BF16 R4, R128, R16.reuse, RZ ;  /* 0x000000108004723c */ /* 0x082fee00000418ff */
[----:B------:R-:W1:Y:S01]  /*81c0*/  LDSM.16.M88.4 R64, [R139+0x5800] ;  /* 0x005800008b40783b */ /* 0x000e620000000200 */
[C---:B----4-:R-:W-:Y:S07]  /*81d0*/  HMMA.16816.F32.BF16 R8, R124.reuse, R16, RZ ;  /* 0x000000107c08723c */ /* 0x050fee00000418ff */
[----:B------:R-:W4:Y:S01]  /*81e0*/  LDSM.16.M88.4 R80, [R139+0x6000] ;  /* 0x006000008b50783b */ /* 0x000f220000000200 */
[-C--:B---3--:R-:W-:Y:S07]  /*81f0*/  HMMA.16816.F32.BF16 R12, R124, R18.reuse, RZ ;  /* 0x000000127c0c723c */ /* 0x088fee00000418ff */
[----:B------:R-:W3:Y:S01]  /*8200*/  LDSM.16.M88.4 R96, [R139+0x6800] ;  /* 0x006800008b60783b */ /* 0x000ee20000000200 */
[C---:B------:R-:W-:Y:S07]  /*8210*/  HMMA.16816.F32.BF16 R16, R128.reuse, R18, RZ ;  /* 0x000000128010723c */ /* 0x040fee00000418ff */
[----:B------:R-:W1:Y:S01]  /*8220*/  LDSM.16.M88.4 R112, [R139+0x7000] ;  /* 0x007000008b70783b */ /* 0x000e620000000200 */
[-C--:B-----5:R-:W-:Y:S07]  /*8230*/  HMMA.16816.F32.BF16 R20, R128, R32.reuse, RZ ;  /* 0x000000208014723c */ /* 0x0a0fee00000418ff */
[----:B------:R-:W5:Y:S01]  /*8240*/  LDSM.16.M88.4 R204, [R139+0x7800] ;  /* 0x007800008bcc783b */ /* 0x000f620000000200 */
[C---:B------:R-:W-:Y:S07]  /*8250*/  HMMA.16816.F32.BF16 R24, R124.reuse, R32, RZ ;  /* 0x000000207c18723c */ /* 0x040fee00000418ff */
[----:B------:R-:W-:Y:S01]  /*8260*/  LDSM.16.M88.4 R208, [R225] ;  /* 0x00000000e1d0783b */ /* 0x000fe20000000200 */
[-C--:B------:R-:W-:Y:S07]  /*8270*/  HMMA.16816.F32.BF16 R28, R124, R34.reuse, RZ ;  /* 0x000000227c1c723c */ /* 0x080fee00000418ff */
[----:B------:R-:W-:Y:S01]  /*8280*/  LDSM.16.M88.4 R212, [R225+0x2000] ;  /* 0x00200000e1d4783b */ /* 0x000fe20000000200 */
[C---:B------:R-:W-:Y:S08]  /*8290*/  HMMA.16816.F32.BF16 R32, R128.reuse, R34, RZ ;  /* 0x000000228020723c */ /* 0x040ff000000418ff */
[-C--:B--2---:R-:W-:Y:S08]  /*82a0*/  HMMA.16816.F32.BF16 R36, R128, R48.reuse, RZ ;  /* 0x000000308024723c */ /* 0x084ff000000418ff */
[C---:B------:R-:W-:Y:S08]  /*82b0*/  HMMA.16816.F32.BF16 R40, R124.reuse, R48, RZ ;  /* 0x000000307c28723c */ /* 0x040ff000000418ff */
[-C--:B------:R-:W-:Y:S08]  /*82c0*/  HMMA.16816.F32.BF16 R44, R124, R50.reuse, RZ ;  /* 0x000000327c2c723c */ /* 0x080ff000000418ff */
[C---:B------:R-:W-:Y:S08]  /*82d0*/  HMMA.16816.F32.BF16 R48, R128.reuse, R50, RZ ;  /* 0x000000328030723c */ /* 0x040ff000000418ff */
[-C--:B-1----:R-:W-:Y:S08]  /*82e0*/  HMMA.16816.F32.BF16 R52, R128, R64.reuse, RZ ;  /* 0x000000408034723c */ /* 0x082ff000000418ff */
[C---:B------:R-:W-:Y:S08]  /*82f0*/  HMMA.16816.F32.BF16 R56, R124.reuse, R64, RZ ;  /* 0x000000407c38723c */ /* 0x040ff000000418ff */
[-C--:B------:R-:W-:Y:S08]  /*8300*/  HMMA.16816.F32.BF16 R60, R124, R66.reuse, RZ ;  /* 0x000000427c3c723c */ /* 0x080ff000000418ff */
[C---:B------:R-:W-:Y:S08]  /*8310*/  HMMA.16816.F32.BF16 R64, R128.reuse, R66, RZ ;  /* 0x000000428040723c */ /* 0x040ff000000418ff */
[-C--:B----4-:R-:W-:Y:S08]  /*8320*/  HMMA.16816.F32.BF16 R68, R128, R80.reuse, RZ ;  /* 0x000000508044723c */ /* 0x090ff000000418ff */
[C---:B------:R-:W-:Y:S08]  /*8330*/  HMMA.16816.F32.BF16 R72, R124.reuse, R80, RZ ;  /* 0x000000507c48723c */ /* 0x040ff000000418ff */
[-C--:B------:R-:W-:Y:S08]  /*8340*/  HMMA.16816.F32.BF16 R76, R124, R82.reuse, RZ ;  /* 0x000000527c4c723c */ /* 0x080ff000000418ff */
[C---:B------:R-:W-:Y:S08]  /*8350*/  HMMA.16816.F32.BF16 R80, R128.reuse, R82, RZ ;  /* 0x000000528050723c */ /* 0x040ff000000418ff */
[-C--:B---3--:R-:W-:Y:S08]  /*8360*/  HMMA.16816.F32.BF16 R84, R128, R96.reuse, RZ ;  /* 0x000000608054723c */ /* 0x088ff000000418ff */
[C---:B------:R-:W-:Y:S08]  /*8370*/  HMMA.16816.F32.BF16 R88, R124.reuse, R96, RZ ;  /* 0x000000607c58723c */ /* 0x040ff000000418ff */
[-C--:B------:R-:W-:Y:S08]  /*8380*/  HMMA.16816.F32.BF16 R92, R124, R98.reuse, RZ ;  /* 0x000000627c5c723c */ /* 0x080ff000000418ff */
[C---:B------:R-:W-:Y:S08]  /*8390*/  HMMA.16816.F32.BF16 R96, R128.reuse, R98, RZ ;  /* 0x000000628060723c */ /* 0x040ff000000418ff */
[-C--:B------:R-:W-:Y:S08]  /*83a0*/  HMMA.16816.F32.BF16 R100, R128, R112.reuse, RZ ;  /* 0x000000708064723c */ /* 0x080ff000000418ff */
[C---:B------:R-:W-:Y:S08]  /*83b0*/  HMMA.16816.F32.BF16 R104, R124.reuse, R112, RZ ;  /* 0x000000707c68723c */ /* 0x040ff000000418ff */
[-C--:B------:R-:W-:Y:S08]  /*83c0*/  HMMA.16816.F32.BF16 R108, R124, R114.reuse, RZ ;  /* 0x000000727c6c723c */ /* 0x080ff000000418ff */
[C---:B------:R-:W-:Y:S08]  /*83d0*/  HMMA.16816.F32.BF16 R112, R128.reuse, R114, RZ ;  /* 0x000000728070723c */ /* 0x040ff000000418ff */
[-C--:B-----5:R-:W-:Y:S08]  /*83e0*/  HMMA.16816.F32.BF16 R116, R128, R204.reuse, RZ ;  /* 0x000000cc8074723c */ /* 0x0a0ff000000418ff */
[C---:B------:R-:W-:Y:S08]  /*83f0*/  HMMA.16816.F32.BF16 R120, R124.reuse, R204, RZ ;  /* 0x000000cc7c78723c */ /* 0x040ff000000418ff */
[-C--:B------:R-:W-:Y:S08]  /*8400*/  HMMA.16816.F32.BF16 R124, R124, R206.reuse, RZ ;  /* 0x000000ce7c7c723c */ /* 0x080ff000000418ff */
[----:B------:R-:W-:Y:S01]  /*8410*/  HMMA.16816.F32.BF16 R128, R128, R206, RZ ;  /* 0x000000ce8080723c */ /* 0x000fe200000418ff */
[----:B------:R-:W1:Y:S07]  /*8420*/  LDSM.16.M88.4 R204, [R221+0x4000] ;  /* 0x00400000ddcc783b */ /* 0x000e6e0000000200 */
[-C--:B-1----:R-:W-:Y:S08]  /*8430*/  HMMA.16816.F32.BF16 R4, R208, R204.reuse, R4 ;  /* 0x000000ccd004723c */ /* 0x082ff00000041804 */
[C---:B------:R-:W-:Y:S08]  /*8440*/  HMMA.16816.F32.BF16 R8, R212.reuse, R204, R8 ;  /* 0x000000ccd408723c */ /* 0x040ff00000041808 */
[-C--:B------:R-:W-:Y:S08]  /*8450*/  HMMA.16816.F32.BF16 R12, R212, R206.reuse, R12 ;  /* 0x000000ced40c723c */ /* 0x080ff0000004180c */
[C---:B------:R-:W-:Y:S01]  /*8460*/  HMMA.16816.F32.BF16 R16, R208.reuse, R206, R16 ;  /* 0x000000ced010723c */ /* 0x040fe20000041810 */
        /* <DEDUP_REMOVED lines=33> */
[-C--:B------:R-:W-:Y:S01]  /*8680*/  HMMA.16816.F32.BF16 R124, R212, R206.reuse, R124 ;  /* 0x000000ced47c723c */ /* 0x080fe2000004187c */
[----:B------:R-:W-:Y:S07]  /*8690*/  LDSM.16.M88.4 R212, [R223+0x2000] ;  /* 0x00200000dfd4783b */ /* 0x000fee0000000200 */
[----:B------:R-:W-:Y:S01]  /*86a0*/  HMMA.16816.F32.BF16 R128, R208, R206, R128 ;  /* 0x000000ced080723c */ /* 0x000fe20000041880 */
[----:B------:R-:W-:Y:S08]  /*86b0*/  LDSM.16.M88.4 R204, [R223] ;  /* 0x00000000dfcc783b */ /* 0x000ff00000000200 */
[----:B------:R-:W1:Y:S02]  /*86c0*/  LDSM.16.M88.4 R208, [R226] ;  /* 0x00000000e2d0783b */ /* 0x000e640000000200 */
[-C--:B-1----:R-:W-:Y:S08]  /*86d0*/  HMMA.16816.F32.BF16 R4, R204, R208.reuse, R4 ;  /* 0x000000d0cc04723c */ /* 0x082ff00000041804 */
[C---:B------:R-:W-:Y:S08]  /*86e0*/  HMMA.16816.F32.BF16 R8, R212.reuse, R208, R8 ;  /* 0x000000d0d408723c */ /* 0x040ff00000041808 */
[-C--:B------:R-:W-:Y:S08]  /*86f0*/  HMMA.16816.F32.BF16 R12, R212, R210.reuse, R12 ;  /* 0x000000d2d40c723c */ /* 0x080ff0000004180c */
[C---:B------:R-:W-:Y:S01]  /*8700*/  HMMA.16816.F32.BF16 R16, R204.reuse, R210, R16 ;  /* 0x000000d2cc10723c */ /* 0x040fe20000041810 */
[----:B------:R-:W1:Y:S07]  /*8710*/  LDSM.16.M88.4 R208, [R233] ;  /* 0x00000000e9d0783b */ /* 0x000e6e0000000200 */
        /* <DEDUP_REMOVED lines=71> */
[----:B------:R-:W1:Y:S01]  /*8b90*/  LDSM.16.M88.4 R208, [R220+0x3800] ;  /* 0x00380000dcd0783b */ /* 0x000e620000000200 */
[----:B------:R-:W-:Y:S07]  /*8ba0*/  DEPBAR.LE SB0, 0x0 ;  /* 0x000080000000791a */ /* 0x000fee0000000000 */
[----:B------:R-:W-:Y:S01]  /*8bb0*/  BAR.SYNC.DEFER_BLOCKING 0x0 ;  /* 0x0000000000007b1d */ /* 0x000fe20000010000 */
[-C--:B-1----:R-:W-:Y:S08]  /*8bc0*/  HMMA.16816.F32.BF16 R116, R204, R208.reuse, R116 ;  /* 0x000000d0cc74723c */ /* 0x082ff00000041874 */
[C---:B------:R-:W-:Y:S08]  /*8bd0*/  HMMA.16816.F32.BF16 R120, R212.reuse, R208, R120 ;  /* 0x000000d0d478723c */ /* 0x040ff00000041878 */
[-C--:B------:R-:W-:Y:S07]  /*8be0*/  HMMA.16816.F32.BF16 R124, R212, R210.reuse, R124 ;  /* 0x000000d2d47c723c */ /* 0x080fee000004187c */
[----:B------:R-:W-:Y:S01]  /*8bf0*/  IMAD.MOV.U32 R212, RZ, RZ, R134 ;  /* 0x000000ffffd47224 */ /* 0x000fe200078e0086 */
[----:B------:R-:W-:Y:S04]  /*8c00*/  HMMA.16816.F32.BF16 R128, R204, R210, R128 ;  /* 0x000000d2cc80723c */ /* 0x000fe80000041880 */
[----:B------:R-:W-:Y:S11]  /*8c10*/  ISETP.GT.AND P0, PT, R212, RZ, PT ;  /* 0x000000ffd400720c */ /* 0x000ff60003f04270 */
[----:B------:R-:W-:Y:S02]  /*8c20*/  @!UPT UIADD3 URZ, URZ, URZ, URZ ;  /* 0x0000003f3f3ff290 */ /* 0x000fe4000fffe03f */
[----:B------:R-:W-:-:S05]  /*8c30*/  @P0 BRA `(.L_x_9) ;  /* 0xffffefc000000947 */ /* 0x000fca000383ffff */
.L_x_8:
[----:B------:R-:W-:Y:S01]  /*8c40*/  FMNMX.FTZ R0, R4, R132, !PT ;  /* 0x0000008404007209 */ /* 0x000fe20007810000 */
[----:B------:R-:W-:Y:S03]  /*8c50*/  STL [R1+0x98], R229 ;  /* 0x000098e501007387 */ /* 0x000fe60000100800 */
[----:B---3--:R-:W-:Y:S01]  /*8c60*/  FMNMX.FTZ R2, R5, R0, !PT ;  /* 0x0000000005027209 */ /* 0x008fe20007810000 */
[----:B------:R-:W-:Y:S01]  /*8c70*/  STL [R1+0x94], R228 ;  /* 0x000094e401007387 */ /* 0x000fe20000100800 */
[----:B------:R-:W-:Y:S02]  /*8c80*/  FMNMX.FTZ R0, R6, R133, !PT ;  /* 0x0000008506007209 */ /* 0x000fe40007810000 */
[----:B------:R-:W-:Y:S01]  /*8c90*/  FMNMX.FTZ R2, R16, R2, !PT ;  /* 0x0000000210027209 */ /* 0x000fe20007810000 */
        /* <DEDUP_REMOVED lines=105> */
[----:B------:R-:W-:Y:S01]  /*9330*/  FMNMX.FTZ R0, R95, R0, !PT ;  /* 0x000000005f007209 */ /* 0x000fe20007810000 */
[----:B------:R-:W1:Y:S01]  /*9340*/  SHFL.BFLY PT, R135, R136, 0x2, 0x1f ;  /* 0x0c401f0088877f89 */ /* 0x000e6200000e0000 */
        /* <DEDUP_REMOVED lines=20> */
[----:B-1----:R-:W-:Y:S02]  /*9490*/  FMNMX.FTZ R136, R136, R135, !PT ;  /* 0x0000008788887209 */ /* 0x002fe40007810000 */
[----:B------:R-:W-:Y:S02]  /*94a0*/  FMNMX.FTZ R0, R126, R0, !PT ;  /* 0x000000007e007209 */ /* 0x000fe40007810000 */
[----:B------:R-:W-:Y:S01]  /*94b0*/  FMNMX.FTZ R134, R131, R134, !PT ;  /* 0x0000008683867209 */ /* 0x000fe20007810000 */
[----:B------:R-:W1:Y:S01]  /*94c0*/  SHFL.BFLY PT, R135, R136, 0x1, 0x1f ;  /* 0x0c201f0088877f89 */ /* 0x000e6200000e0000 */
[----:B------:R-:W-:Y:S02]  /*94d0*/  FMNMX.FTZ R2, R120, R2, !PT ;  /* 0x0000000278027209 */ /* 0x000fe40007810000 */
[----:B------:R-:W-:Y:S02]  /*94e0*/  FMNMX.FTZ R0, R127, R0, !PT ;  /* 0x000000007f007209 */ /* 0x000fe40007810000 */
[----:B------:R-:W-:Y:S03]  /*94f0*/  FMNMX.FTZ R3, R121, R2, !PT ;  /* 0x0000000279037209 */ /* 0x000fe60007810000 */
[----:B------:R-:W2:Y:S01]  /*9500*/  SHFL.BFLY PT, R205, R134, 0x2, 0x1f ;  /* 0x0c401f0086cd7f89 */ /* 0x000ea200000e0000 */
[----:B------:R-:W-:Y:S04]  /*9510*/  FMNMX.FTZ R3, R124, R3, !PT ;  /* 0x000000037c037209 */ /* 0x000fe80007810000 */
[----:B------:R-:W-:Y:S03]  /*9520*/  FMNMX.FTZ R3, R125, R3, !PT ;  /* 0x000000037d037209 */ /* 0x000fe60007810000 */
[----:B------:R-:W3:Y:S01]  /*9530*/  SHFL.BFLY PT, R2, R0, 0x2, 0x1f ;  /* 0x0c401f0000027f89 */ /* 0x000ee200000e0000 */
[----:B-1----:R-:W-:Y:S07]  /*9540*/  FMNMX.FTZ R136, R136, R135, !PT ;  /* 0x0000008788887209 */ /* 0x002fee0007810000 */
[----:B------:R-:W1:Y:S01]  /*9550*/  SHFL.BFLY PT, R204, R3, 0x2, 0x1f ;  /* 0x0c401f0003cc7f89 */ /* 0x000e6200000e0000 */
[----:B------:R-:W-:Y:S02]  /*9560*/  FSETP.NEU.FTZ.AND P2, PT, R136, -INF , PT ;  /* 0xff8000008800780b */ /* 0x000fe40003f5d000 */
[----:B--2---:R-:W-:Y:S05]  /*9570*/  FMNMX.FTZ R134, R134, R205, !PT ;  /* 0x000000cd86867209 */ /* 0x004fea0007810000 */
[----:B------:R-:W2:Y:S01]  /*9580*/  SHFL.BFLY PT, R205, R134, 0x1, 0x1f ;  /* 0x0c201f0086cd7f89 */ /* 0x000ea200000e0000 */
[----:B---3--:R-:W-:Y:S01]  /*9590*/  FMNMX.FTZ R2, R0, R2, !PT ;  /* 0x0000000200027209 */ /* 0x008fe20007810000 */
[----:B------:R-:W-:Y:S04]  /*95a0*/  FADD.FTZ R0, -R136, R132 ;  /* 0x0000008488007221 */ /* 0x000fe80000010100 */
[----:B------:R-:W-:Y:S04]  /*95b0*/  FMUL.FTZ R0, R0, c[0x0][0x23c] ;  /* 0x00008f0000007a20 */ /* 0x000fe80000410000 */
[----:B------:R3:W-:Y:S01]  /*95c0*/  MUFU.EX2 R132, R0 ;  /* 0x0000000000847308 */ /* 0x0007e20000000800 */
[----:B-1----:R-:W-:Y:S02]  /*95d0*/  FMNMX.FTZ R204, R3, R204, !PT ;  /* 0x000000cc03cc7209 */ /* 0x002fe40007810000 */
[----:B------:R-:W1:Y:S08]  /*95e0*/  SHFL.BFLY PT, R3, R2, 0x1, 0x1f ;  /* 0x0c201f0002037f89 */ /* 0x000e7000000e0000 */
[----:B------:R-:W4:Y:S01]  /*95f0*/  SHFL.BFLY PT, R206, R204, 0x1, 0x1f ;  /* 0x0c201f00ccce7f89 */ /* 0x000f2200000e0000 */
[----:B--2---:R-:W-:Y:S04]  /*9600*/  FMNMX.FTZ R135, R134, R205, !PT ;  /* 0x000000cd86877209 */ /* 0x004fe80007810000 */
[C---:B------:R-:W-:Y:S01]  /*9610*/  FSETP.NEU.FTZ.AND P1, PT, R135.reuse, -INF , PT ;  /* 0xff8000008700780b */ /* 0x040fe20003f3d000 */
[C---:B---3--:R-:W-:Y:S01]  /*9620*/  FADD.FTZ R0, -R135.reuse, R133 ;  /* 0x0000008587007221 */ /* 0x048fe20000010100 */
[----:B-1----:R-:W-:Y:S03]  /*9630*/  FMNMX.FTZ R3, R2, R3, !PT ;  /* 0x0000000302037209 */ /* 0x002fe60007810000 */
[----:B------:R-:W-:Y:S04]  /*9640*/  FMUL.FTZ R0, R0, c[0x0][0x23c] ;  /* 0x00008f0000007a20 */ /* 0x000fe80000410000 */
[----:B------:R1:W-:Y:S01]  /*9650*/  MUFU.EX2 R133, R0 ;  /* 0x0000000000857308 */ /* 0x0003e20000000800 */
[----:B----4-:R-:W-:Y:S01]  /*9660*/  FMNMX.FTZ R134, R204, R206, !PT ;  /* 0x000000cecc867209 */ /* 0x010fe20007810000 */
[----:B------:R-:W-:Y:S04]  /*9670*/  FMUL.FTZ R204, R135, c[0x0][0x23c] ;  /* 0x00008f0087cc7a20 */ /* 0x000fe80000410000 */
[----:B-1----:R-:W-:Y:S02]  /*9680*/  FADD.FTZ R0, -R134, R137 ;  /* 0x0000008986007221 */ /* 0x002fe40000010100 */
[----:B------:R-:W-:Y:S02]  /*9690*/  FMUL.FTZ R137, R136, c[0x0][0x23c] ;  /* 0x00008f0088897a20 */ /* 0x000fe40000410000 */
[----:B------:R-:W-:Y:S02]  /*96a0*/  FMUL.FTZ R2, R0, c[0x0][0x23c] ;  /* 0x00008f0000027a20 */ /* 0x000fe40000410000 */
[----:B------:R-:W-:Y:S01]  /*96b0*/  FADD.FTZ R0, -R3, R138 ;  /* 0x0000008a03007221 */ /* 0x000fe20000010100 */
[----:B------:R-:W-:Y:S02]  /*96c0*/  FSEL R138, R137, RZ, P2 ;  /* 0x000000ff898a7208 */ /* 0x000fe40001000000 */
[----:B------:R-:W-:Y:S01]  /*96d0*/  FSEL R137, R204, RZ, P1 ;  /* 0x000000ffcc897208 */ /* 0x000fe20000800000 */
[----:B------:R-:W-:Y:S01]  /*96e0*/  MUFU.EX2 R2, R2 ;  /* 0x0000000200027308 */ /* 0x000fe20000000800 */
[----:B------:R-:W-:Y:S01]  /*96f0*/  FSETP.NEU.FTZ.AND P2, PT, R134, -INF , PT ;  /* 0xff8000008600780b */ /* 0x000fe20003f5d000 */
[--C-:B------:R-:W-:Y:S01]  /*9700*/  FFMA.FTZ R251, R69, c[0x0][0x23c], -R138.reuse ;  /* 0x00008f0045fb7a23 */ /* 0x100fe2000001088a */
[----:B------:R-:W-:Y:S01]  /*9710*/  FSETP.NEU.FTZ.AND P1, PT, R3, -INF , PT ;  /* 0xff8000000300780b */ /* 0x000fe20003f3d000 */
[--C-:B------:R-:W-:Y:S02]  /*9720*/  FFMA.FTZ R6, R6, c[0x0][0x23c], -R137.reuse ;  /* 0x00008f0006067a23 */ /* 0x100fe40000010889 */
[--C-:B------:R-:W-:Y:S02]  /*9730*/  FFMA.FTZ R223, R119, c[0x0][0x23c], -R137.reuse ;  /* 0x00008f0077df7a23 */ /* 0x100fe40000010889 */
[--C-:B------:R-:W-:Y:S02]  /*9740*/  FFMA.FTZ R229, R84, c[0x0][0x23c], -R138.reuse ;  /* 0x00008f0054e57a23 */ /* 0x100fe4000001088a */
[----:B------:R1:W-:Y:S01]  /*9750*/  MUFU.EX2 R69, R6 ;  /* 0x0000000600457308 */ /* 0x0003e20000000800 */
[--C-:B------:R-:W-:Y:S02]  /*9760*/  FFMA.FTZ R5, R5, c[0x0][0x23c], -R138.reuse ;  /* 0x00008f0005057a23 */ /* 0x100fe4000001088a */
[--C-:B------:R-:W-:Y:S02]  /*9770*/  FFMA.FTZ R4, R4, c[0x0][0x23c], -R138.reuse ;  /* 0x00008f0004047a23 */ /* 0x100fe4000001088a */
[--C-:B------:R-:W-:Y:S02]  /*9780*/  FFMA.FTZ R139, R113, c[0x0][0x23c], -R138.reuse ;  /* 0x00008f00718b7a23 */ /* 0x100fe4000001088a */
[--C-:B------:R-:W-:Y:S02]  /*9790*/  FFMA.FTZ R225, R102, c[0x0][0x23c], -R137.reuse ;  /* 0x00008f0066e17a23 */ /* 0x100fe40000010889 */
[--C-:B------:R-:W-:Y:S01]  /*97a0*/  FFMA.FTZ R222, R118, c[0x0][0x23c], -R137.reuse ;  /* 0x00008f0076de7a23 */ /* 0x100fe20000010889 */
[----:B------:R-:W2:Y:S01]  /*97b0*/  MUFU.EX2 R5, R5 ;  /* 0x0000000500057308 */ /* 0x000ea20000000800 */
[--C-:B------:R-:W-:Y:S02]  /*97c0*/  FFMA.FTZ R227, R87, c[0x0][0x23c], -R137.reuse ;  /* 0x00008f0057e37a23 */ /* 0x100fe40000010889 */
[--C-:B------:R-:W-:Y:S02]  /*97d0*/  FFMA.FTZ R228, R99, c[0x0][0x23c], -R137.reuse ;  /* 0x00008f0063e47a23 */ /* 0x100fe40000010889 */
[--C-:B------:R-:W-:Y:S02]  /*97e0*/  FFMA.FTZ R19, R19, c[0x0][0x23c], -R137.reuse ;  /* 0x00008f0013137a23 */ /* 0x100fe40000010889 */
[--C-:B------:R-:W-:Y:S02]  /*97f0*/  FFMA.FTZ R250, R80, c[0x0][0x23c], -R138.reuse ;  /* 0x00008f0050fa7a23 */ /* 0x100fe4000001088a */
[--C-:B------:R-:W-:Y:S01]  /*9800*/  FFMA.FTZ R249, R81, c[0x0][0x23c], -R138.reuse ;  /* 0x00008f0051f97a23 */ /* 0x100fe2000001088a */
[----:B------:R3:W-:Y:S01]  /*9810*/  MUFU.EX2 R207, R4 ;  /* 0x0000000400cf7308 */ /* 0x0007e20000000800 */
[--C-:B------:R-:W-:Y:S02]  /*9820*/  FFMA.FTZ R7, R7, c[0x0][0x23c], -R137.reuse ;  /* 0x00008f0007077a23 */ /* 0x100fe40000010889 */
[--C-:B------:R-:W-:Y:S02]  /*9830*/  FFMA.FTZ R239, R20, c[0x0][0x23c], -R138.reuse ;  /* 0x00008f0014ef7a23 */ /* 0x100fe4000001088a */
[--C-:B------:R-:W-:Y:S02]  /*9840*/  FFMA.FTZ R20, R97, c[0x0][0x23c], -R138.reuse ;  /* 0x00008f0061147a23 */ /* 0x100fe4000001088a */
[--C-:B------:R-:W-:Y:S02]  /*9850*/  FFMA.FTZ R17, R17, c[0x0][0x23c], -R138.reuse ;  /* 0x00008f0011117a23 */ /* 0x100fe4000001088a */
[----:B-1----:R-:W-:Y:S01]  /*9860*/  FFMA.FTZ R6, R116, c[0x0][0x23c], -R138 ;  /* 0x00008f0074067a23 */ /* 0x002fe2000001088a */
[----:B------:R-:W-:Y:S01]  /*9870*/  MUFU.EX2 R226, R19 ;  /* 0x0000001300e27308 */ /* 0x000fe20000000800 */
[--C-:B------:R-:W-:Y:S02]  /*9880*/  FFMA.FTZ R116, R51, c[0x0][0x23c], -R137.reuse ;  /* 0x00008f0033747a23 */ /* 0x100fe40000010889 */
[----:B------:R-:W-:Y:S02]  /*9890*/  IMAD.MOV.U32 R51, RZ, RZ, R20 ;  /* 0x000000ffff337224 */ /* 0x000fe400078e0014 */
[--C-:B------:R-:W-:Y:S02]  /*98a0*/  FFMA.FTZ R245, R82, c[0x0][0x23c], -R137.reuse ;  /* 0x00008f0052f57a23 */ /* 0x100fe40000010889 */
[--C-:B------:R-:W-:Y:S02]  /*98b0*/  FFMA.FTZ R244, R83, c[0x0][0x23c], -R137.reuse ;  /* 0x00008f0053f47a23 */ /* 0x100fe40000010889 */
[--C-:B------:R-:W-:Y:S01]  /*98c0*/  FFMA.FTZ R248, R86, c[0x0][0x23c], -R137.reuse ;  /* 0x00008f0056f87a23 */ /* 0x100fe20000010889 */
[----:B------:R-:W-:Y:S01]  /*98d0*/  MUFU.EX2 R20, R7 ;  /* 0x0000000700147308 */ /* 0x000fe20000000800 */
[--C-:B------:R-:W-:Y:S01]  /*98e0*/  FFMA.FTZ R211, R54, c[0x0][0x23c], -R137.reuse ;  /* 0x00008f0036d37a23 */ /* 0x100fe20000010889 */
[----:B--2---:R-:W-:Y:S01]  /*98f0*/  MOV R54, R5 ;  /* 0x0000000500367202 */ /* 0x004fe20000000f00 */
[----:B------:R-:W-:Y:S02]  /*9900*/  FMUL.FTZ R5, R134, c[0x0][0x23c] ;  /* 0x00008f0086057a20 */ /* 0x000fe40000410000 */
[--C-:B---3--:R-:W-:Y:S02]  /*9910*/  FFMA.FTZ R4, R85, c[0x0][0x23c], -R138.reuse ;  /* 0x00008f0055047a23 */ /* 0x108fe4000001088a */
[----:B------:R-:W-:Y:S01]  /*9920*/  FFMA.FTZ R208, R67, c[0x0][0x23c], -R137 ;  /* 0x00008f0043d07a23 */ /* 0x000fe20000010889 */
[----:B------:R-:W-:Y:S01]  /*9930*/  FSEL R5, R5, RZ, P2 ;  /* 0x000000ff05057208 */ /* 0x000fe20001000000 */
[--C-:B------:R-:W-:Y:S01]  /*9940*/  FFMA.FTZ R16, R16, c[0x0][0x23c], -R138.reuse ;  /* 0x00008f0010107a23 */ /* 0x100fe2000001088a */
[----:B------:R-:W1:Y:S01]  /*9950*/  MUFU.EX2 R7, R17 ;  /* 0x0000001100077308 */ /* 0x000e620000000800 */
[----:B------:R-:W-:Y:S01]  /*9960*/  MOV R67, R4 ;  /* 0x0000000400437202 */ /* 0x000fe20000000f00 */
[----:B------:R-:W-:Y:S02]  /*9970*/  FMUL.FTZ R4, R3, c[0x0][0x23c] ;  /* 0x00008f0003047a20 */ /* 0x000fe40000410000 */
[--C-:B------:R-:W-:Y:S02]  /*9980*/  FFMA.FTZ R238, R21, c[0x0][0x23c], -R138.reuse ;  /* 0x00008f0015ee7a23 */ /* 0x100fe4000001088a */
[--C-:B------:R-:W-:Y:S01]  /*9990*/  FFMA.FTZ R21, R128, c[0x0][0x23c], -R138.reuse ;  /* 0x00008f0080157a23 */ /* 0x100fe2000001088a */
[----:B------:R-:W-:Y:S01]  /*99a0*/  FSEL R4, R4, RZ, P1 ;  /* 0x000000ff04047208 */ /* 0x000fe20000800000 */
[--C-:B------:R-:W-:Y:S02]  /*99b0*/  FFMA.FTZ R9, R9, c[0x0][0x23c], -R5.reuse ;  /* 0x00008f0009097a23 */ /* 0x100fe40000010805 */
[----:B------:R-:W-:Y:S01]  /*99c0*/  MUFU.EX2 R239, R239 ;  /* 0x000000ef00ef7308 */ /* 0x000fe20000000800 */
[----:B------:R-:W-:Y:S02]  /*99d0*/  FFMA.FTZ R119, R61, c[0x0][0x23c], -R5 ;  /* 0x00008f003d777a23 */ /* 0x000fe40000010805 */
[--C-:B------:R-:W-:Y:S02]  /*99e0*/  FFMA.FTZ R213, R49, c[0x0][0x23c], -R138.reuse ;  /* 0x00008f0031d57a23 */ /* 0x100fe4000001088a */
[--C-:B------:R-:W-:Y:S02]  /*99f0*/  FFMA.FTZ R243, R52, c[0x0][0x23c], -R138.reuse ;  /* 0x00008f0034f37a23 */ /* 0x100fe4000001088a */
[--C-:B------:R-:W-:Y:S02]  /*9a00*/  FFMA.FTZ R242, R53, c[0x0][0x23c], -R138.reuse ;  /* 0x00008f0035f27a23 */ /* 0x100fe4000001088a */
[--C-:B------:R-:W-:Y:S01]  /*9a10*/  FFMA.FTZ R241, R64, c[0x0][0x23c], -R138.reuse ;  /* 0x00008f0040f17a23 */ /* 0x100fe2000001088a */
[----:B------:R-:W-:Y:S01]  /*9a20*/  MUFU.EX2 R238, R238 ;  /* 0x000000ee00ee7308 */ /* 0x000fe20000000800 */
[--C-:B------:R-:W-:Y:S02]  /*9a30*/  FFMA.FTZ R240, R65, c[0x0][0x23c], -R138.reuse ;  /* 0x00008f0041f07a23 */ /* 0x100fe4000001088a */
[--C-:B------:R-:W-:Y:S01]  /*9a40*/  FFMA.FTZ R252, R68, c[0x0][0x23c], -R138.reuse ;  /* 0x00008f0044fc7a23 */ /* 0x100fe2000001088a */
[----:B-1----:R-:W-:Y:S01]  /*9a50*/  MOV R61, R7 ;  /* 0x00000007003d7202 */ /* 0x002fe20000000f00 */
[--C-:B------:R-:W-:Y:S01]  /*9a60*/  FFMA.FTZ R237, R32, c[0x0][0x23c], -R138.reuse ;  /* 0x00008f0020ed7a23 */ /* 0x100fe2000001088a */
[----:B------:R-:W-:Y:S01]  /*9a70*/  MOV R68, R207 ;  /* 0x000000cf00447202 */ /* 0x000fe20000000f00 */
[--C-:B------:R-:W-:Y:S02]  /*9a80*/  FFMA.FTZ R32, R101, c[0x0][0x23c], -R138.reuse ;  /* 0x00008f0065207a23 */ /* 0x100fe4000001088a */
[--C-:B------:R-:W-:Y:S01]  /*9a90*/  FFMA.FTZ R236, R33, c[0x0][0x23c], -R138.reuse ;  /* 0x00008f0021ec7a23 */ /* 0x100fe2000001088a */
[----:B------:R-:W-:Y:S01]  /*9aa0*/  MUFU.EX2 R7, R9 ;  /* 0x0000000900077308 */ /* 0x000fe20000000800 */
[--C-:B------:R-:W-:Y:S02]  /*9ab0*/  FFMA.FTZ R33, R100, c[0x0][0x23c], -R138.reuse ;  /* 0x00008f0064217a23 */ /* 0x100fe4000001088a */
[--C-:B------:R-:W-:Y:S02]  /*9ac0*/  FFMA.FTZ R235, R36, c[0x0][0x23c], -R138.reuse ;  /* 0x00008f0024eb7a23 */ /* 0x100fe4000001088a */
[--C-:B------:R-:W-:Y:S02]  /*9ad0*/  FFMA.FTZ R36, R96, c[0x0][0x23c], -R138.reuse ;  /* 0x00008f0060247a23 */ /* 0x100fe4000001088a */
[--C-:B------:R-:W-:Y:S02]  /*9ae0*/  FFMA.FTZ R215, R37, c[0x0][0x23c], -R138.reuse ;  /* 0x00008f0025d77a23 */ /* 0x100fe4000001088a */
[--C-:B------:R-:W-:Y:S01]  /*9af0*/  FFMA.FTZ R37, R112, c[0x0][0x23c], -R138.reuse ;  /* 0x00008f0070257a23 */ /* 0x100fe2000001088a */
[----:B------:R-:W-:Y:S01]  /*9b00*/  MUFU.EX2 R237, R237 ;  /* 0x000000ed00ed7308 */ /* 0x000fe20000000800 */
[--C-:B------:R-:W-:Y:S02]  /*9b10*/  FFMA.FTZ R214, R48, c[0x0][0x23c], -R138.reuse ;  /* 0x00008f0030d67a23 */ /* 0x100fe4000001088a */
[--C-:B------:R-:W-:Y:S01]  /*9b20*/  FFMA.FTZ R48, R117, c[0x0][0x23c], -R138.reuse ;  /* 0x00008f0075307a23 */ /* 0x100fe2000001088a */
[----:B------:R-:W-:Y:S01]  /*9b30*/  MOV R19, R37 ;  /* 0x0000002500137202 */ /* 0x000fe20000000f00 */
[----:B------:R-:W-:Y:S02]  /*9b40*/  FFMA.FTZ R138, R129, c[0x0][0x23c], -R138 ;  /* 0x00008f00818a7a23 */ /* 0x000fe4000001088a */
[--C-:B------:R-:W-:Y:S01]  /*9b50*/  FFMA.FTZ R129, R38, c[0x0][0x23c], -R137.reuse ;  /* 0x00008f0026817a23 */ /* 0x100fe20000010889 */
[----:B------:R-:W-:Y:S01]  /*9b60*/  MOV R38, R21 ;  /* 0x0000001500267202 */ /* 0x000fe20000000f00 */
[----:B------:R-:W-:Y:S01]  /*9b70*/  FFMA.FTZ R21, R103, c[0x0][0x23c], -R137 ;  /* 0x00008f0067157a23 */ /* 0x000fe20000010889 */
[----:B------:R-:W-:Y:S01]  /*9b80*/  MUFU.EX2 R236, R236 ;  /* 0x000000ec00ec7308 */ /* 0x000fe20000000800 */
[--C-:B------:R-:W-:Y:S01]  /*9b90*/  FFMA.FTZ R103, R45, c[0x0][0x23c], -R5.reuse ;  /* 0x00008f002d677a23 */ /* 0x100fe20000010805 */
[----:B------:R-:W-:Y:S01]  /*9ba0*/  MOV R45, R212 ;  /* 0x000000d4002d7202 */ /* 0x000fe20000000f00 */
[--C-:B------:R-:W-:Y:S02]  /*9bb0*/  FFMA.FTZ R212, R72, c[0x0][0x23c], -R5.reuse ;  /* 0x00008f0048d47a23 */ /* 0x100fe40000010805 */
[----:B------:R-:W-:Y:S01]  /*9bc0*/  FFMA.FTZ R12, R12, c[0x0][0x23c], -R5 ;  /* 0x00008f000c0c7a23 */ /* 0x000fe20000010805 */
[----:B------:R-:W2:Y:S01]  /*9bd0*/  LDL.LU R72, [R1+0xc] ;  /* 0x00000c0001487983 */ /* 0x000ea20000300800 */
[--C-:B------:R-:W-:Y:S02]  /*9be0*/  FFMA.FTZ R204, R35, c[0x0][0x23c], -R137.reuse ;  /* 0x00008f0023cc7a23 */ /* 0x100fe40000010889 */
[----:B------:R-:W-:Y:S01]  /*9bf0*/  FFMA.FTZ R35, R130, c[0x0][0x23c], -R137 ;  /* 0x00008f0082237a23 */ /* 0x000fe20000010889 */
[----:B------:R-:W-:Y:S01]  /*9c00*/  MUFU.EX2 R235, R235 ;  /* 0x000000eb00eb7308 */ /* 0x000fe20000000800 */
[--C-:B------:R-:W-:Y:S02]  /*9c10*/  FFMA.FTZ R113, R57, c[0x0][0x23c], -R5.reuse ;  /* 0x00008f0039717a23 */ /* 0x100fe40000010805 */
[----:B------:R-:W-:Y:S02]  /*9c20*/  FFMA.FTZ R57, R121, c[0x0][0x23c], -R5 ;  /* 0x00008f0079397a23 */ /* 0x000fe40000010805 */
[--C-:B------:R-:W-:Y:S02]  /*9c30*/  FFMA.FTZ R121, R91, c[0x0][0x23c], -R4.reuse ;  /* 0x00008f005b797a23 */ /* 0x100fe40000010804 */
[----:B------:R-:W-:Y:S02]  /*9c40*/  FFMA.FTZ R18, R18, c[0x0][0x23c], -R137 ;  /* 0x00008f0012127a23 */ /* 0x000fe40000010889 */
[--C-:B------:R-:W-:Y:S01]  /*9c50*/  FFMA.FTZ R13, R13, c[0x0][0x23c], -R5.reuse ;  /* 0x00008f000d0d7a23 */ /* 0x100fe20000010805 */
[----:B------:R-:W-:Y:S01]  /*9c60*/  MUFU.EX2 R91, R12 ;  /* 0x0000000c005b7308 */ /* 0x000fe20000000800 */
[--C-:B------:R-:W-:Y:S02]  /*9c70*/  FFMA.FTZ R10, R10, c[0x0][0x23c], -R4.reuse ;  /* 0x00008f000a0a7a23 */ /* 0x100fe40000010804 */
[----:B------:R-:W-:Y:S02]  /*9c80*/  FFMA.FTZ R112, R56, c[0x0][0x23c], -R5 ;  /* 0x00008f0038707a23 */ /* 0x000fe40000010805 */
[----:B------:R-:W-:Y:S02]  /*9c90*/  FFMA.FTZ R205, R34, c[0x0][0x23c], -R137 ;  /* 0x00008f0022cd7a23 */ /* 0x000fe40000010889 */
[----:B------:R-:W-:Y:S02]  /*9ca0*/  IMAD.MOV.U32 R56, RZ, RZ, R35 ;  /* 0x000000ffff387224 */ /* 0x000fe400078e0023 */
[--C-:B------:R-:W-:Y:S01]  /*9cb0*/  FFMA.FTZ R35, R92, c[0x0][0x23c], -R5.reuse ;  /* 0x00008f005c237a23 */ /* 0x100fe20000010805 */
[----:B------:R-:W1:Y:S01]  /*9cc0*/  MUFU.EX2 R34, R16 ;  /* 0x0000001000227308 */ /* 0x000e620000000800 */
        /* <DEDUP_REMOVED lines=9> */
[--C-:B------:R-:W-:Y:S01]  /*9d60*/  FFMA.FTZ R80, R43, c[0x0][0x23c], -R4.reuse ;  /* 0x00008f002b507a23 */ /* 0x100fe20000010804 */
[----:B------:R-:W-:Y:S01]  /*9d70*/  MOV R43, R38 ;  /* 0x00000026002b7202 */ /* 0x000fe20000000f00 */
[--C-:B------:R-:W-:Y:S01]  /*9d80*/  FFMA.FTZ R87, R46, c[0x0][0x23c], -R4.reuse ;  /* 0x00008f002e577a23 */ /* 0x100fe20000010804 */
[----:B------:R-:W3:Y:S01]  /*9d90*/  MUFU.EX2 R18, R18 ;  /* 0x0000001200127308 */ /* 0x000ee20000000800 */
[--C-:B------:R-:W-:Y:S01]  /*9da0*/  FFMA.FTZ R8, R8, c[0x0][0x23c], -R5.reuse ;  /* 0x00008f0008087a23 */ /* 0x100fe20000010805 */
[----:B------:R-:W-:Y:S01]  /*9db0*/  MOV R46, R35 ;  /* 0x00000023002e7202 */ /* 0x000fe20000000f00 */
[--C-:B------:R-:W-:Y:S02]  /*9dc0*/  FFMA.FTZ R11, R11, c[0x0][0x23c], -R4.reuse ;  /* 0x00008f000b0b7a23 */ /* 0x100fe40000010804 */
[----:B------:R-:W-:Y:S02]  /*9dd0*/  FFMA.FTZ R86, R47, c[0x0][0x23c], -R4 ;  /* 0x00008f002f567a23 */ /* 0x000fe40000010804 */
[--C-:B------:R-:W-:Y:S02]  /*9de0*/  FFMA.FTZ R97, R41, c[0x0][0x23c], -R5.reuse ;  /* 0x00008f0029617a23 */ /* 0x100fe40000010805 */
[--C-:B------:R-:W-:Y:S01]  /*9df0*/  FFMA.FTZ R41, R104, c[0x0][0x23c], -R5.reuse ;  /* 0x00008f0068297a23 */ /* 0x100fe20000010805 */
[----:B------:R4:W-:Y:S01]  /*9e00*/  MUFU.EX2 R111, R13 ;  /* 0x0000000d006f7308 */ /* 0x0009e20000000800 */
[--C-:B------:R-:W-:Y:S02]  /*9e10*/  FFMA.FTZ R100, R28, c[0x0][0x23c], -R5.reuse ;  /* 0x00008f001c647a23 */ /* 0x100fe40000010805 */
[--C-:B------:R-:W-:Y:S02]  /*9e20*/  FFMA.FTZ R130, R76, c[0x0][0x23c], -R5.reuse ;  /* 0x00008f004c827a23 */ /* 0x100fe40000010805 */
[----:B-1----:R-:W-:Y:S02]  /*9e30*/  IMAD.MOV.U32 R10, RZ, RZ, R34 ;  /* 0x000000ffff0a7224 */ /* 0x002fe400078e0022 */
[--C-:B------:R-:W-:Y:S02]  /*9e40*/  FFMA.FTZ R104, R75, c[0x0][0x23c], -R4.reuse ;  /* 0x00008f004b687a23 */ /* 0x100fe40000010804 */
[--C-:B------:R-:W-:Y:S01]  /*9e50*/  FFMA.FTZ R123, R123, c[0x0][0x23c], -R4.reuse ;  /* 0x00008f007b7b7a23 */ /* 0x100fe20000010804 */
[----:B------:R1:W-:Y:S01]  /*9e60*/  MUFU.EX2 R76, R8 ;  /* 0x00000008004c7308 */ /* 0x0003e20000000800 */
[--C-:B------:R-:W-:Y:S01]  /*9e70*/  FFMA.FTZ R101, R25, c[0x0][0x23c], -R5.reuse ;  /* 0x00008f0019657a23 */ /* 0x100fe20000010805 */
[----:B------:R-:W-:Y:S01]  /*9e80*/  MOV R25, R21 ;  /* 0x0000001500197202 */ /* 0x000fe20000000f00 */
[--C-:B------:R-:W-:Y:S01]  /*9e90*/  FFMA.FTZ R99, R29, c[0x0][0x23c], -R5.reuse ;  /* 0x00008f001d637a23 */ /* 0x100fe20000010805 */
[----:B------:R-:W-:Y:S01]  /*9ea0*/  MOV R29, R36 ;  /* 0x00000024001d7202 */ /* 0x000fe20000000f00 */
[----:B------:R-:W-:Y:S01]  /*9eb0*/  FFMA.FTZ R96, R44, c[0x0][0x23c], -R5 ;  /* 0x00008f002c607a23 */ /* 0x000fe20000010805 */
[----:B------:R-:W-:Y:S01]  /*9ec0*/  MOV R44, R33 ;  /* 0x00000021002c7202 */ /* 0x000fe20000000f00 */
[C---:B------:R-:W-:Y:S02]  /*9ed0*/  FMUL.FTZ R16, R132.reuse, R164 ;  /* 0x000000a484107220 */ /* 0x040fe40000410000 */
[----:B------:R-:W-:Y:S01]  /*9ee0*/  FMUL.FTZ R17, R132, R165 ;  /* 0x000000a584117220 */ /* 0x000fe20000410000 */
[----:B------:R1:W1:Y:S01]  /*9ef0*/  MUFU.EX2 R28, R11 ;  /* 0x0000000b001c7308 */ /* 0x0002620000000800 */
[--C-:B------:R-:W-:Y:S02]  /*9f00*/  FFMA.FTZ R209, R66, c[0x0][0x23c], -R137.reuse ;  /* 0x00008f0042d17a23 */ /* 0x100fe40000010889 */
[--C-:B------:R-:W-:Y:S01]  /*9f10*/  FFMA.FTZ R66, R115, c[0x0][0x23c], -R137.reuse ;  /* 0x00008f0073427a23 */ /* 0x100fe20000010889 */
[----:B----4-:R-:W4:Y:S01]  /*9f20*/  LDL.LU R13, [R1+0x10] ;  /* 0x00001000010d7983 */ /* 0x010f220000300800 */
[----:B------:R-:W-:Y:S02]  /*9f30*/  FFMA.FTZ R246, R71, c[0x0][0x23c], -R137 ;  /* 0x00008f0047f67a23 */ /* 0x000fe40000010889 */
[--C-:B------:R-:W-:Y:S02]  /*9f40*/  FFMA.FTZ R71, R109, c[0x0][0x23c], -R5.reuse ;  /* 0x00008f006d477a23 */ /* 0x100fe40000010805 */
[--C-:B------:R-:W-:Y:S01]  /*9f50*/  FFMA.FTZ R102, R24, c[0x0][0x23c], -R5.reuse ;  /* 0x00008f0018667a23 */ /* 0x100fe20000010805 */
[----:B------:R-:W-:Y:S01]  /*9f60*/  MUFU.EX2 R205, R205 ;  /* 0x000000cd00cd7308 */ /* 0x000fe20000000800 */
[----:B------:R-:W-:Y:S02]  /*9f70*/  FFMA.FTZ R24, R89, c[0x0][0x23c], -R5 ;  /* 0x00008f0059187a23 */ /* 0x000fe40000010805 */
[--C-:B------:R-:W-:Y:S02]  /*9f80*/  FFMA.FTZ R89, R59, c[0x0][0x23c], -R4.reuse ;  /* 0x00008f003b597a23 */ /* 0x100fe40000010804 */
[----:B------:R-:W-:Y:S01]  /*9f90*/  IMAD.MOV.U32 R59, RZ, RZ, R71 ;  /* 0x000000ffff3b7224 */ /* 0x000fe200078e0047 */
[----:B------:R-:W-:Y:S01]  /*9fa0*/  MOV R71, R51 ;  /* 0x0000003300477202 */ /* 0x000fe20000000f00 */
[--C-:B------:R-:W-:Y:S02]  /*9fb0*/  FFMA.FTZ R207, R22, c[0x0][0x23c], -R137.reuse ;  /* 0x00008f0016cf7a23 */ /* 0x100fe40000010889 */
[--C-:B------:R-:W-:Y:S01]  /*9fc0*/  FFMA.FTZ R210, R55, c[0x0][0x23c], -R137.reuse ;  /* 0x00008f0037d27a23 */ /* 0x100fe20000010889 */
[----:B------:R-:W-:Y:S01]  /*9fd0*/  MUFU.EX2 R204, R204 ;  /* 0x000000cc00cc7308 */ /* 0x000fe20000000800 */
[----:B------:R-:W-:Y:S02]  /*9fe0*/  FFMA.FTZ R22, R114, c[0x0][0x23c], -R137 ;  /* 0x00008f0072167a23 */ /* 0x000fe40000010889 */
[--C-:B------:R-:W-:Y:S01]  /*9ff0*/  FFMA.FTZ R115, R60, c[0x0][0x23c], -R5.reuse ;  /* 0x00008f003c737a23 */ /* 0x100fe20000010805 */
[----:B------:R-:W-:Y:S01]  /*a000*/  MOV R60, R20 ;  /* 0x00000014003c7202 */ /* 0x000fe20000000f00 */
[--C-:B------:R-:W-:Y:S01]  /*a010*/  FFMA.FTZ R55, R108, c[0x0][0x23c], -R5.reuse ;  /* 0x00008f006c377a23 */ /* 0x100fe20000010805 */
[----:B------:R-:W-:Y:S01]  /*a020*/  MOV R26, R22 ;  /* 0x00000016001a7202 */ /* 0x000fe20000000f00 */
[--C-:B------:R-:W-:Y:S01]  /*a030*/  FFMA.FTZ R9, R124, c[0x0][0x23c], -R5.reuse ;  /* 0x00008f007c097a23 */ /* 0x100fe20000010805 */
[----:B------:R-:W-:Y:S01]  /*a040*/  MOV R12, R60 ;  /* 0x0000003c000c7202 */ /* 0x000fe20000000f00 */
[--C-:B------:R-:W-:Y:S01]  /*a050*/  FFMA.FTZ R108, R63, c[0x0][0x23c], -R4.reuse ;  /* 0x00008f003f6c7a23 */ /* 0x100fe20000010804 */
[----:B------:R-:W-:Y:S01]  /*a060*/  MUFU.EX2 R207, R207 ;  /* 0x000000cf00cf7308 */ /* 0x000fe20000000800 */
[----:B------:R-:W-:Y:S01]  /*a070*/  MOV R63, R66 ;  /* 0x00000042003f7202 */ /* 0x000fe20000000f00 */
[--C-:B------:R-:W-:Y:S01]  /*a080*/  FFMA.FTZ R114, R79, c[0x0][0x23c], -R4.reuse ;  /* 0x00008f004f727a23 */ /* 0x100fe20000010804 */
[----:B------:R-:W-:Y:S01]  /*a090*/  MOV R79, R7 ;  /* 0x00000007004f7202 */ /* 0x000fe20000000f00 */
[--C-:B------:R-:W-:Y:S01]  /*a0a0*/  FFMA.FTZ R42, R106, c[0x0][0x23c], -R4.reuse ;  /* 0x00008f006a2a7a23 */ /* 0x100fe20000010804 */
[----:B------:R-:W-:Y:S01]  /*a0b0*/  MOV R60, R19 ;  /* 0x00000013003c7202 */ /* 0x000fe20000000f00 */
[----:B------:R-:W-:Y:S01]  /*a0c0*/  FFMA.FTZ R118, R77, c[0x0][0x23c], -R5 ;  /* 0x00008f004d767a23 */ /* 0x000fe20000010805 */
[----:B------:R-:W-:Y:S01]  /*a0d0*/  MOV R106, R79 ;  /* 0x0000004f006a7202 */ /* 0x000fe20000000f00 */
[--C-:B------:R-:W-:Y:S01]  /*a0e0*/  FFMA.FTZ R77, R122, c[0x0][0x23c], -R4.reuse ;  /* 0x00008f007a4d7a23 */ /* 0x100fe20000010804 */
[----:B------:R-:W-:Y:S01]  /*a0f0*/  MOV R79, R63 ;  /* 0x0000003f004f7202 */ /* 0x000fe20000000f00 */
[----:B------:R-:W-:Y:S01]  /*a100*/  MUFU.EX2 R102, R102 ;  /* 0x0000006600667308 */ /* 0x000fe20000000800 */
[----:B------:R-:W-:Y:S01]  /*a110*/  MOV R63, R59 ;  /* 0x0000003b003f7202 */ /* 0x000fe20000000f00 */
[--C-:B------:R-:W-:Y:S01]  /*a120*/  FFMA.FTZ R125, R95, c[0x0][0x23c], -R4.reuse ;  /* 0x00008f005f7d7a23 */ /* 0x100fe20000010804 */
[----:B------:R-:W-:Y:S01]  /*a130*/  MOV R59, R9 ;  /* 0x00000009003b7202 */ /* 0x000fe20000000f00 */
[----:B------:R-:W-:Y:S01]  /*a140*/  IMAD.MOV.U32 R95, RZ, RZ, R61 ;  /* 0x000000ffff5f7224 */ /* 0x000fe200078e003d */
[----:B---3--:R-:W-:Y:S01]  /*a150*/  MOV R61, R18 ;  /* 0x00000012003d7202 */ /* 0x008fe20000000f00 */
[----:B-1----:R-:W-:Y:S01]  /*a160*/  FFMA.FTZ R8, R88, c[0x0][0x23c], -R5 ;  /* 0x00008f0058087a23 */ /* 0x002fe20000010805 */
[----:B------:R-:W-:Y:S01]  /*a170*/  MOV R122, R106 ;  /* 0x0000006a007a7202 */ /* 0x000fe20000000f00 */
[----:B------:R-:W-:Y:S01]  /*a180*/  FFMA.FTZ R88, R58, c[0x0][0x23c], -R4 ;  /* 0x00008f003a587a23 */ /* 0x000fe20000010804 */
[----:B------:R-:W-:Y:S01]  /*a190*/  MOV R106, R79 ;  /* 0x0000004f006a7202 */ /* 0x000fe20000000f00 */
[----:B------:R-:W-:Y:S01]  /*a1a0*/  MUFU.EX2 R100, R100 ;  /* 0x0000006400647308 */ /* 0x000fe20000000800 */
[----:B------:R-:W-:Y:S01]  /*a1b0*/  IMAD.MOV.U32 R79, RZ, RZ, R63 ;  /* 0x000000ffff4f7224 */ /* 0x000fe200078e003f */
[----:B------:R-:W-:Y:S01]  /*a1c0*/  MOV R63, R59 ;  /* 0x0000003b003f7202 */ /* 0x000fe20000000f00 */
[----:B------:R-:W-:Y:S01]  /*a1d0*/  IMAD.MOV.U32 R59, RZ, RZ, R60 ;  /* 0x000000ffff3b7224 */ /* 0x000fe200078e003c */
[----:B------:R-:W-:Y:S01]  /*a1e0*/  MOV R60, R45 ;  /* 0x0000002d003c7202 */ /* 0x000fe20000000f00 */
[----:B------:R-:W-:Y:S01]  /*a1f0*/  FFMA.FTZ R128, R39, c[0x0][0x23c], -R137 ;  /* 0x00008f0027807a23 */ /* 0x000fe20000010889 */
[----:B------:R-:W-:Y:S01]  /*a200*/  MOV R58, R24 ;  /* 0x00000018003a7202 */ /* 0x000fe20000000f00 */
[----:B------:R-:W-:Y:S01]  /*a210*/  FFMA.FTZ R39, R105, c[0x0][0x23c], -R5 ;  /* 0x00008f0069277a23 */ /* 0x000fe20000010805 */
[----:B------:R-:W-:Y:S01]  /*a220*/  MOV R24, R6 ;  /* 0x0000000600187202 */ /* 0x000fe20000000f00 */
[--C-:B------:R-:W-:Y:S01]  /*a230*/  FFMA.FTZ R105, R74, c[0x0][0x23c], -R4.reuse ;  /* 0x00008f004a697a23 */ /* 0x100fe20000010804 */
[----:B------:R-:W-:Y:S01]  /*a240*/  MUFU.EX2 R215, R215 ;  /* 0x000000d700d77308 */ /* 0x000fe20000000800 */
[----:B------:R-:W-:Y:S02]  /*a250*/  FFMA.FTZ R247, R70, c[0x0][0x23c], -R137 ;  /* 0x00008f0046f77a23 */ /* 0x000fe40000010889 */
[----:B------:R-:W-:Y:S02]  /*a260*/  FFMA.FTZ R70, R120, c[0x0][0x23c], -R5 ;  /* 0x00008f0078467a23 */ /* 0x000fe40000010805 */
[--C-:B------:R-:W-:Y:S02]  /*a270*/  FFMA.FTZ R14, R14, c[0x0][0x23c], -R4.reuse ;  /* 0x00008f000e0e7a23 */ /* 0x100fe40000010804 */
[--C-:B------:R-:W-:Y:S02]  /*a280*/  FFMA.FTZ R15, R15, c[0x0][0x23c], -R4.reuse ;  /* 0x00008f000f0f7a23 */ /* 0x100fe40000010804 */
[--C-:B------:R-:W-:Y:S01]  /*a290*/  FFMA.FTZ R109, R62, c[0x0][0x23c], -R4.reuse ;  /* 0x00008f003e6d7a23 */ /* 0x100fe20000010804 */
[----:B------:R-:W-:Y:S01]  /*a2a0*/  MUFU.EX2 R129, R129 ;  /* 0x0000008100817308 */ /* 0x000fe20000000800 */
[--C-:B------:R-:W-:Y:S01]  /*a2b0*/  FFMA.FTZ R93, R78, c[0x0][0x23c], -R4.reuse ;  /* 0x00008f004e5d7a23 */ /* 0x100fe20000010804 */
[----:B------:R-:W-:Y:S01]  /*a2c0*/  MOV R62, R67 ;  /* 0x00000043003e7202 */ /* 0x000fe20000000f00 */
[--C-:B------:R-:W-:Y:S01]  /*a2d0*/  FFMA.FTZ R120, R90, c[0x0][0x23c], -R4.reuse ;  /* 0x00008f005a787a23 */ /* 0x100fe20000010804 */
[----:B------:R-:W-:Y:S01]  /*a2e0*/  MOV R78, R55 ;  /* 0x00000037004e7202 */ /* 0x000fe20000000f00 */
[--C-:B------:R-:W-:Y:S02]  /*a2f0*/  FFMA.FTZ R124, R94, c[0x0][0x23c], -R4.reuse ;  /* 0x00008f005e7c7a23 */ /* 0x100fe40000010804 */
[--C-:B------:R-:W-:Y:S02]  /*a300*/  FFMA.FTZ R27, R107, c[0x0][0x23c], -R4.reuse ;  /* 0x00008f006b1b7a23 */ /* 0x100fe40000010804 */
[--C-:B------:R-:W-:Y:S01]  /*a310*/  FFMA.FTZ R11, R110, c[0x0][0x23c], -R4.reuse ;  /* 0x00008f006e0b7a23 */ /* 0x100fe20000010804 */
[----:B------:R-:W-:Y:S01]  /*a320*/  MUFU.EX2 R94, R14 ;  /* 0x0000000e005e7308 */ /* 0x000fe20000000800 */
[--C-:B------:R-:W-:Y:S02]  /*a330*/  FFMA.FTZ R126, R126, c[0x0][0x23c], -R4.reuse ;  /* 0x00008f007e7e7a23 */ /* 0x100fe40000010804 */
[----:B------:R-:W-:Y:S02]  /*a340*/  FFMA.FTZ R127, R127, c[0x0][0x23c], -R4 ;  /* 0x00008f007f7f7a23 */ /* 0x000fe40000010804 */
[----:B------:R-:W-:Y:S01]  /*a350*/  FMUL.FTZ R4, R132, R168 ;  /* 0x000000a884047220 */ /* 0x000fe20000410000 */
[----:B------:R-:W-:Y:S01]  /*a360*/  MOV R168, R60 ;  /* 0x0000003c00a87202 */ /* 0x000fe20000000f00 */
[C---:B------:R-:W-:Y:S01]  /*a370*/  FMUL.FTZ R60, R2.reuse, R172 ;  /* 0x000000ac023c7220 */ /* 0x040fe20000410000 */
[----:B------:R-:W-:Y:S01]  /*a380*/  MOV R172, R61 ;  /* 0x0000003d00ac7202 */ /* 0x000fe20000000f00 */
[----:B------:R-:W-:Y:S01]  /*a390*/  FMUL.FTZ R61, R2, R173 ;  /* 0x000000ad023d7220 */ /* 0x000fe20000410000 */
[----:B------:R-:W-:Y:S01]  /*a3a0*/  MOV R173, R10 ;  /* 0x0000000a00ad7202 */ /* 0x000fe20000000f00 */
[C---:B------:R-:W-:Y:S01]  /*a3b0*/  FMUL.FTZ R20, R132.reuse, R160 ;  /* 0x000000a084147220 */ /* 0x040fe20000410000 */
[----:B------:R-:W3:Y:S01]  /*a3c0*/  LDL.LU R10, [R1+0x14] ;  /* 0x00001400010a7983 */ /* 0x000ee20000300800 */
[C---:B------:R-:W-:Y:S01]  /*a3d0*/  FMUL.FTZ R21, R132.reuse, R161 ;  /* 0x000000a184157220 */ /* 0x040fe20000410000 */
[----:B------:R-:W1:Y:S01]  /*a3e0*/  MUFU.EX2 R110, R15 ;  /* 0x0000000f006e7308 */ /* 0x000e620000000800 */
[C---:B------:R-:W-:Y:S01]  /*a3f0*/  FMUL.FTZ R33, R132.reuse, R157 ;  /* 0x0000009d84217220 */ /* 0x040fe20000410000 */
[----:B------:R-:W-:Y:S01]  /*a400*/  MOV R161, R59 ;  /* 0x0000003b00a17202 */ /* 0x000fe20000000f00 */
[C---:B------:R-:W-:Y:S02]  /*a410*/  FMUL.FTZ R36, R132.reuse, R152 ;  /* 0x0000009884247220 */ /* 0x040fe40000410000 */
[C---:B------:R-:W-:Y:S02]  /*a420*/  FMUL.FTZ R37, R132.reuse, R153 ;  /* 0x0000009984257220 */ /* 0x040fe40000410000 */
[C---:B------:R-:W-:Y:S01]  /*a430*/  FMUL.FTZ R49, R132.reuse, R149 ;  /* 0x0000009584317220 */ /* 0x040fe20000410000 */
[----:B------:R-:W-:Y:S01]  /*a440*/  MOV R149, R27 ;  /* 0x0000001b00957202 */ /* 0x000fe20000000f00 */
[C---:B------:R-:W-:Y:S01]  /*a450*/  FMUL.FTZ R52, R132.reuse, R144 ;  /* 0x0000009084347220 */ /* 0x040fe20000410000 */
[----:B------:R-:W-:Y:S01]  /*a460*/  MUFU.EX2 R138, R138 ;  /* 0x0000008a008a7308 */ /* 0x000fe20000000800 */
[C---:B------:R-:W-:Y:S02]  /*a470*/  FMUL.FTZ R53, R132.reuse, R145 ;  /* 0x0000009184357220 */ /* 0x040fe40000410000 */
[C---:B------:R-:W-:Y:S02]  /*a480*/  FMUL.FTZ R64, R132.reuse, R140 ;  /* 0x0000008c84407220 */ /* 0x040fe40000410000 */
[C---:B------:R-:W-:Y:S02]  /*a490*/  FMUL.FTZ R65, R132.reuse, R141 ;  /* 0x0000008d84417220 */ /* 0x040fe40000410000 */
[--C-:B------:R-:W-:Y:S01]  /*a4a0*/  FFMA.FTZ R206, R23, c[0x0][0x23c], -R137.reuse ;  /* 0x00008f0017ce7a23 */ /* 0x100fe20000010889 */
[----:B------:R-:W-:Y:S01]  /*a4b0*/  MOV R23, R48 ;  /* 0x0000003000177202 */ /* 0x000fe20000000f00 */
[----:B------:R-:W-:Y:S01]  /*a4c0*/  FMUL.FTZ R48, R132, R148 ;  /* 0x0000009484307220 */ /* 0x000fe20000410000 */
[----:B------:R-:W-:Y:S01]  /*a4d0*/  MUFU.EX2 R128, R128 ;  /* 0x0000008000807308 */ /* 0x000fe20000000800 */
[--C-:B------:R-:W-:Y:S01]  /*a4e0*/  FFMA.FTZ R117, R50, c[0x0][0x23c], -R137.reuse ;  /* 0x00008f0032757a23 */ /* 0x100fe20000010889 */
[----:B------:R-:W-:Y:S01]  /*a4f0*/  MOV R47, R23 ;  /* 0x00000017002f7202 */ /* 0x000fe20000000f00 */
[--C-:B------:R-:W-:Y:S02]  /*a500*/  FFMA.FTZ R50, R98, c[0x0][0x23c], -R137.reuse ;  /* 0x00008f0062327a23 */ /* 0x100fe40000010889 */
[----:B------:R-:W-:Y:S02]  /*a510*/  FFMA.FTZ R137, R131, c[0x0][0x23c], -R137 ;  /* 0x00008f0083897a23 */ /* 0x000fe40000010889 */
[--C-:B------:R-:W-:Y:S01]  /*a520*/  FFMA.FTZ R131, R73, c[0x0][0x23c], -R5.reuse ;  /* 0x00008f0049837a23 */ /* 0x100fe20000010805 */
[----:B------:R-:W-:Y:S01]  /*a530*/  MOV R30, R50 ;  /* 0x00000032001e7202 */ /* 0x000fe20000000f00 */
[----:B------:R-:W-:Y:S01]  /*a540*/  FFMA.FTZ R98, R40, c[0x0][0x23c], -R5 ;  /* 0x00008f0028627a23 */ /* 0x000fe20000010805 */
[----:B------:R-:W-:Y:S01]  /*a550*/  MUFU.EX2 R206, R206 ;  /* 0x000000ce00ce7308 */ /* 0x000fe20000000800 */
[C---:B------:R-:W-:Y:S02]  /*a560*/  FMUL.FTZ R5, R132.reuse, R169 ;  /* 0x000000a984057220 */ /* 0x040fe40000410000 */
[----:B------:R-:W-:Y:S02]  /*a570*/  IMAD.MOV.U32 R40, RZ, RZ, R32 ;  /* 0x000000ffff287224 */ /* 0x000fe400078e0020 */
[----:B------:R-:W-:Y:S02]  /*a580*/  FMUL.FTZ R32, R132, R156 ;  /* 0x0000009c84207220 */ /* 0x000fe40000410000 */
[----:B------:R-:W-:Y:S02]  /*a590*/  FMUL.FTZ R0, R0, c[0x0][0x23c] ;  /* 0x00008f0000007a20 */ /* 0x000fe40000410000 */
[----:B------:R-:W-:Y:S01]  /*a5a0*/  IMAD.MOV.U32 R90, RZ, RZ, R54 ;  /* 0x000000ffff5a7224 */ /* 0x000fe200078e0036 */
[----:B------:R-:W-:Y:S01]  /*a5b0*/  MUFU.EX2 R137, R137 ;  /* 0x0000008900897308 */ /* 0x000fe20000000800 */
[C---:B------:R-:W-:Y:S01]  /*a5c0*/  FMUL.FTZ R9, R2.reuse, R197 ;  /* 0x000000c502097220 */ /* 0x040fe20000410000 */
[----:B------:R-:W-:Y:S01]  /*a5d0*/  MOV R197, R12 ;  /* 0x0000000c00c57202 */ /* 0x000fe20000000f00 */
[----:B------:R-:W-:Y:S01]  /*a5e0*/  IMAD.MOV.U32 R107, RZ, RZ, R90 ;  /* 0x000000ffff6b7224 */ /* 0x000fe200078e005a */
[----:B------:R-:W-:Y:S01]  /*a5f0*/  MOV R90, R78 ;  /* 0x0000004e005a7202 */ /* 0x000fe20000000f00 */
[----:B------:R-:W-:Y:S01]  /*a600*/  IMAD.MOV.U32 R78, RZ, RZ, R62 ;  /* 0x000000ffff4e7224 */ /* 0x000fe200078e003e */
[----:B------:R-:W-:Y:S01]  /*a610*/  MOV R62, R58 ;  /* 0x0000003a003e7202 */ /* 0x000fe20000000f00 */
[----:B------:R-:W-:Y:S02]  /*a620*/  IMAD.MOV.U32 R58, RZ, RZ, R8 ;  /* 0x000000ffff3a7224 */ /* 0x000fe400078e0008 */
[C---:B------:R-:W-:Y:S01]  /*a630*/  FMUL.FTZ R12, R2.reuse, R200 ;  /* 0x000000c8020c7220 */ /* 0x040fe20000410000 */
[----:B------:R-:W1:Y:S01]  /*a640*/  MUFU.EX2 R0, R0 ;  /* 0x0000000000007308 */ /* 0x000e620000000800 */
        /* <DEDUP_REMOVED lines=13> */
[C---:B------:R-:W-:Y:S01]  /*a720*/  FMUL.FTZ R66, R133.reuse, R142 ;  /* 0x0000008e85427220 */ /* 0x040fe20000410000 */
        /* <DEDUP_REMOVED lines=37> */
[----:B------:R-:W-:Y:S01]  /*a980*/  IMAD.MOV.U32 R78, RZ, RZ, R62 ;  /* 0x000000ffff4e7224 */ /* 0x000fe200078e003e */
[----:B------:R-:W-:Y:S01]  /*a990*/  MOV R63, R59 ;  /* 0x0000003b003f7202 */ /* 0x000fe20000000f00 */
[----:B------:R-:W-:Y:S01]  /*a9a0*/  FMUL.FTZ R67, R133, R143 ;  /* 0x0000008f85437220 */ /* 0x000fe20000410000 */
        /* <DEDUP_REMOVED lines=10> */
[----:B------:R-:W-:Y:S01]  /*aa50*/  F2FP.BF16.PACK_AB R70, R95, R173 ;  /* 0x000000ad5f46723e */ /* 0x000fe200000010ff */
[C---:B------:R-:W-:Y:S01]  /*aa60*/  FMUL.FTZ R41, R2.reuse, R181 ;  /* 0x000000b502297220 */ /* 0x040fe20000410000 */
[----:B------:R-:W-:Y:S01]  /*aa70*/  MOV R43, R30 ;  /* 0x0000001e002b7202 */ /* 0x000fe20000000f00 */
[C---:B------:R-:W-:Y:S01]  /*aa80*/  FMUL.FTZ R44, R2.reuse, R184 ;  /* 0x000000b8022c7220 */ /* 0x040fe20000410000 */
[----:B------:R-:W-:Y:S01]  /*aa90*/  MOV R30, R71 ;  /* 0x00000047001e7202 */ /* 0x000fe20000000f00 */
[----:B------:R-:W-:Y:S01]  /*aaa0*/  FMUL.FTZ R45, R2, R185 ;  /* 0x000000b9022d7220 */ /* 0x000fe20000410000 */
[----:B------:R-:W-:Y:S01]  /*aab0*/  F2FP.BF16.PACK_AB R71, R226, R172 ;  /* 0x000000ace247723e */ /* 0x000fe200000010ff */
[C---:B------:R-:W-:Y:S01]  /*aac0*/  FMUL.FTZ R56, R2.reuse, R176 ;  /* 0x000000b002387220 */ /* 0x040fe20000410000 */
[----:B------:R-:W-:Y:S01]  /*aad0*/  MOV R145, R79 ;  /* 0x0000004f00917202 */ /* 0x000fe20000000f00 */
[----:B------:R-:W-:Y:S01]  /*aae0*/  FMUL.FTZ R57, R2, R177 ;  /* 0x000000b102397220 */ /* 0x000fe20000410000 */
[----:B-1----:R-:W-:Y:S01]  /*aaf0*/  F2FP.BF16.PACK_AB R79, R110, R94 ;  /* 0x0000005e6e4f723e */ /* 0x002fe200000010ff */
[----:B------:R-:W-:Y:S01]  /*ab00*/  IMAD.MOV.U32 R140, RZ, RZ, R78 ;  /* 0x000000ffff8c7224 */ /* 0x000fe200078e004e */
[----:B------:R-:W-:Y:S01]  /*ab10*/  MOV R166, R11 ;  /* 0x0000000b00a67202 */ /* 0x000fe20000000f00 */
[C---:B------:R-:W-:Y:S01]  /*ab20*/  FMUL.FTZ R11, R0.reuse, R199 ;  /* 0x000000c7000b7220 */ /* 0x040fe20000410000 */
[----:B------:R-:W-:Y:S01]  /*ab30*/  MOV R148, R160 ;  /* 0x000000a000947202 */ /* 0x000fe20000000f00 */
[----:B------:R-:W-:Y:S01]  /*ab40*/  FMUL.FTZ R14, R0, R202 ;  /* 0x000000ca000e7220 */ /* 0x000fe20000410000 */
[----:B------:R-:W-:Y:S01]  /*ab50*/  MOV R160, R77 ;  /* 0x0000004d00a07202 */ /* 0x000fe20000000f00 */
[----:B--2---:R-:W-:Y:S01]  /*ab60*/  FFMA.FTZ R132, R132, R72, R68 ;  /* 0x0000004884847223 */ /* 0x004fe20000010044 */
[----:B------:R-:W-:Y:S01]  /*ab70*/  F2FP.BF16.PACK_AB R68, R200, R68 ;  /* 0x00000044c844723e */ /* 0x000fe200000010ff */
[----:B------:R-:W1:Y:S01]  /*ab80*/  LDSM.16.MT88.4 R72, [R216+0x8000] ;  /* 0x00800000d848783b */ /* 0x000e620000004200 */
[----:B------:R-:W-:Y:S01]  /*ab90*/  F2FP.BF16.PACK_AB R77, R189, R92 ;  /* 0x0000005cbd4d723e */ /* 0x000fe200000010ff */
[C---:B------:R-:W-:Y:S01]  /*aba0*/  FMUL.FTZ R15, R0.reuse, R203 ;  /* 0x000000cb000f7220 */ /* 0x040fe20000410000 */
[----:B------:R-:W-:Y:S01]  /*abb0*/  MOV R153, R161 ;  /* 0x000000a100997202 */ /* 0x000fe20000000f00 */
[C---:B------:R-:W-:Y:S01]  /*abc0*/  FMUL.FTZ R27, R0.reuse, R191 ;  /* 0x000000bf001b7220 */ /* 0x040fe20000410000 */
[----:B------:R-:W-:Y:S01]  /*abd0*/  MOV R161, R26 ;  /* 0x0000001a00a17202 */ /* 0x000fe20000000f00 */
[C---:B------:R-:W-:Y:S01]  /*abe0*/  FMUL.FTZ R26, R0.reuse, R190 ;  /* 0x000000be001a7220 */ /* 0x040fe20000410000 */
[----:B------:R-:W-:Y:S01]  /*abf0*/  MOV R144, R30 ;  /* 0x0000001e00907202 */ /* 0x000fe20000000f00 */
[----:B------:R-:W2:Y:S01]  /*ac00*/  LDL.LU R142, [R1+0x18] ;  /* 0x00001800018e7983 */ /* 0x000ea20000300800 */
        /* <DEDUP_REMOVED lines=18> */
[----:B------:R-:W-:Y:S01]  /*ad30*/  MUFU.EX2 R140, R80 ;  /* 0x00000050008c7308 */ /* 0x000fe20000000800 */
[----:B------:R-:W-:Y:S01]  /*ad40*/  MOV R148, R122 ;  /* 0x0000007a00947202 */ /* 0x000fe20000000f00 */
[C---:B------:R-:W-:Y:S01]  /*ad50*/  FMUL.FTZ R58, R0.reuse, R178 ;  /* 0x000000b2003a7220 */ /* 0x040fe20000410000 */
[----:B------:R-:W-:Y:S01]  /*ad60*/  MOV R163, R141 ;  /* 0x0000008d00a37202 */ /* 0x000fe20000000f00 */
[----:B------:R-:W-:Y:S01]  /*ad70*/  FMUL.FTZ R63, R0, R175 ;  /* 0x000000af003f7220 */ /* 0x000fe20000410000 */
[----:B------:R-:W-:Y:S01]  /*ad80*/  MOV R199, R229 ;  /* 0x000000e500c77202 */ /* 0x000fe20000000f00 */
[----:B------:R-:W-:Y:S01]  /*ad90*/  FADD.FTZ R132, R200, R132 ;  /* 0x00000084c8847221 */ /* 0x000fe20000010000 */
[----:B------:R1:W5:Y:S01]  /*ada0*/  LDL.LU R229, [R1+0x98] ;  /* 0x0000980001e57983 */ /* 0x0003620000300800 */
[----:B------:R-:W-:Y:S01]  /*adb0*/  MOV R193, R148 ;  /* 0x0000009400c17202 */ /* 0x000fe20000000f00 */
[----:B------:R-:W-:Y:S01]  /*adc0*/  IMAD.MOV.U32 R176, RZ, RZ, R158 ;  /* 0x000000ffffb07224 */ /* 0x000fe200078e009e */
[----:B------:R-:W-:Y:S01]  /*add0*/  MUFU.EX2 R122, R82 ;  /* 0x00000052007a7308 */ /* 0x000fe20000000800 */
[----:B------:R-:W-:Y:S01]  /*ade0*/  MOV R162, R59 ;  /* 0x0000003b00a27202 */ /* 0x000fe20000000f00 */
[C---:B------:R-:W-:Y:S01]  /*adf0*/  FMUL.FTZ R59, R0.reuse, R179 ;  /* 0x000000b3003b7220 */ /* 0x040fe20000410000 */
[----:B------:R-:W-:Y:S01]  /*ae00*/  MOV R170, R62 ;  /* 0x0000003e00aa7202 */ /* 0x000fe20000000f00 */
[----:B------:R-:W-:Y:S01]  /*ae10*/  FMUL.FTZ R62, R0, R174 ;  /* 0x000000ae003e7220 */ /* 0x000fe20000410000 */
[----:B------:R-:W-:Y:S02]  /*ae20*/  MOV R196, R145 ;  /* 0x0000009100c47202 */ /* 0x000fe40000000f00 */
[----:B------:R-:W-:Y:S02]  /*ae30*/  MOV R146, R170 ;  /* 0x000000aa00927202 */ /* 0x000fe40000000f00 */
[----:B------:R-:W-:Y:S01]  /*ae40*/  MOV R170, R153 ;  /* 0x0000009900aa7202 */ /* 0x000fe20000000f00 */
[----:B------:R-:W-:Y:S01]  /*ae50*/  MUFU.EX2 R123, R99 ;  /* 0x00000063007b7308 */ /* 0x000fe20000000800 */
[----:B------:R-:W-:Y:S01]  /*ae60*/  MOV R153, R107 ;  /* 0x0000006b00997202 */ /* 0x000fe20000000f00 */
[----:B------:R-:W-:Y:S01]  /*ae70*/  IMAD.MOV.U32 R188, RZ, RZ, R196 ;  /* 0x000000ffffbc7224 */ /* 0x000fe200078e00c4 */
[----:B------:R-:W-:Y:S02]  /*ae80*/  MOV R196, R149 ;  /* 0x0000009500c47202 */ /* 0x000fe40000000f00 */
[----:B------:R-:W-:Y:S02]  /*ae90*/  MOV R177, R153 ;  /* 0x0000009900b17202 */ /* 0x000fe40000000f00 */
[----:B------:R-:W-:Y:S02]  /*aea0*/  MOV R200, R146 ;  /* 0x0000009200c87202 */ /* 0x000fe40000000f00 */
[----:B------:R-:W-:Y:S01]  /*aeb0*/  MOV R146, R144 ;  /* 0x0000009000927202 */ /* 0x000fe20000000f00 */
[----:B------:R-:W-:Y:S10]  /*aec0*/  MUFU.EX2 R99, R83 ;  /* 0x0000005300637308 */ /* 0x000ff40000000800 */
[----:B------:R-:W-:Y:S01]  /*aed0*/  MUFU.EX2 R141, R97 ;  /* 0x00000061008d7308 */ /* 0x000fe20000000800 */
[----:B----4-:R-:W-:Y:S01]  /*aee0*/  FFMA.FTZ R133, R133, R13, R69 ;  /* 0x0000000d85857223 */ /* 0x010fe20000010045 */
[C---:B------:R-:W-:Y:S01]  /*aef0*/  F2FP.BF16.PACK_AB R69, R197.reuse, R69 ;  /* 0x00000045c545723e */ /* 0x040fe200000010ff */
[C---:B------:R-:W-:Y:S07]  /*af00*/  FMUL.FTZ R13, R2.reuse, R201 ;  /* 0x000000c9020d7220 */ /* 0x040fee0000410000 */
[----:B------:R4:W-:Y:S01]  /*af10*/  MUFU.EX2 R97, R81 ;  /* 0x0000005100617308 */ /* 0x0009e20000000800 */
[----:B------:R-:W-:Y:S01]  /*af20*/  MOV R201, R143 ;  /* 0x0000008f00c97202 */ /* 0x000fe20000000f00 */
[----:B------:R-:W-:Y:S02]  /*af30*/  FADD.FTZ R133, R197, R133 ;  /* 0x00000085c5857221 */ /* 0x000fe40000010000 */
[----:B------:R-:W-:Y:S01]  /*af40*/  IMAD.MOV.U32 R197, RZ, RZ, R161 ;  /* 0x000000ffffc57224 */ /* 0x000fe200078e00a1 */
[-C--:B-1----:R-:W-:Y:S01]  /*af50*/  HMMA.16816.F32.BF16 R4, R68, R72.reuse, R4 ;  /* 0x000000484404723c */ /* 0x082fe20000041804 */
[----:B------:R-:W-:Y:S04]  /*af60*/  MOV R161, R160 ;  /* 0x000000a000a17202 */ /* 0x000fe80000000f00 */
[----:B------:R-:W-:Y:S10]  /*af70*/  MUFU.EX2 R143, R86 ;  /* 0x00000056008f7308 */ /* 0x000ff40000000800 */
[----:B------:R-:W-:Y:S01]  /*af80*/  MUFU.EX2 R148, R88 ;  /* 0x0000005800947308 */ /* 0x000fe20000000800 */
[----:B----4-:R-:W-:Y:S09]  /*af90*/  LDSM.16.MT88.4 R80, [R216+0x8800] ;  /* 0x00880000d850783b */ /* 0x010ff20000004200 */
[----:B------:R-:W-:Y:S10]  /*afa0*/  MUFU.EX2 R153, R89 ;  /* 0x0000005900997308 */ /* 0x000ff40000000800 */
[----:B------:R-:W-:Y:S10]  /*afb0*/  MUFU.EX2 R149, R112 ;  /* 0x0000007000957308 */ /* 0x000ff40000000800 */
[----:B------:R-:W-:Y:S10]  /*afc0*/  MUFU.EX2 R178, R227 ;  /* 0x000000e300b27308 */ /* 0x000ff40000000800 */
[----:B------:R-:W1:Y:S10]  /*afd0*/  MUFU.EX2 R107, R101 ;  /* 0x00000065006b7308 */ /* 0x000e740000000800 */
[----:B------:R-:W-:Y:S10]  /*afe0*/  MUFU.EX2 R101, R85 ;  /* 0x0000005500657308 */ /* 0x000ff40000000800 */
[----:B------:R-:W-:Y:S01]  /*aff0*/  MUFU.EX2 R144, R103 ;  /* 0x0000006700907308 */ /* 0x000fe20000000800 */
[----:B---3--:R-:W-:Y:S01]  /*b000*/  FFMA.FTZ R2, R2, R10, R76 ;  /* 0x0000000a02027223 */ /* 0x008fe2000001004c */
[----:B------:R-:W-:Y:S01]  /*b010*/  F2FP.BF16.PACK_AB R76, R192, R76 ;  /* 0x0000004cc04c723e */ /* 0x000fe200000010ff */
[C---:B------:R-:W-:Y:S02]  /*b020*/  FMUL.FTZ R10, R0.reuse, R198 ;  /* 0x000000c6000a7220 */ /* 0x040fe40000410000 */
[----:B------:R-:W-:Y:S01]  /*b030*/  IMAD.MOV.U32 R198, RZ, RZ, R152 ;  /* 0x000000ffffc67224 */ /* 0x000fe200078e0098 */
[----:B------:R-:W-:Y:S01]  /*b040*/  MOV R152, R157 ;  /* 0x0000009d00987202 */ /* 0x000fe20000000f00 */
[----:B------:R-:W-:Y:S03]  /*b050*/  IMAD.MOV.U32 R157, RZ, RZ, R31 ;  /* 0x000000ffff9d7224 */ /* 0x000fe600078e001f */
[----:B------:R-:W-:Y:S01]  /*b060*/  MUFU.EX2 R180, R105 ;  /* 0x0000006900b47308 */ /* 0x000fe20000000800 */
[C---:B------:R-:W-:Y:S01]  /*b070*/  FMUL.FTZ R31, R0.reuse, R195 ;  /* 0x000000c3001f7220 */ /* 0x040fe20000410000 */
[----:B------:R-:W-:Y:S02]  /*b080*/  F2FP.BF16.PACK_AB R78, R111, R198 ;  /* 0x000000c66f4e723e */ /* 0x000fe400000010ff */
[----:B------:R-:W-:Y:S02]  /*b090*/  MOV R154, R152 ;  /* 0x00000098009a7202 */ /* 0x000fe40000000f00 */
[----:B------:R-:W-:Y:S03]  /*b0a0*/  MOV R152, R106 ;  /* 0x0000006a00987202 */ /* 0x000fe60000000f00 */
[C---:B------:R-:W-:Y:S01]  /*b0b0*/  HMMA.16816.F32.BF16 R8, R76.reuse, R72, R8 ;  /* 0x000000484c08723c */ /* 0x040fe20000041808 */
[----:B------:R-:W3:Y:S01]  /*b0c0*/  MUFU.EX2 R106, R84 ;  /* 0x00000054006a7308 */ /* 0x000ee20000000800 */
[----:B------:R-:W-:Y:S06]  /*b0d0*/  MOV R158, R152 ;  /* 0x00000098009e7202 */ /* 0x000fec0000000f00 */
[-C--:B------:R-:W-:Y:S03]  /*b0e0*/  HMMA.16816.F32.BF16 R12, R76, R74.reuse, R12 ;  /* 0x0000004a4c0c723c */ /* 0x080fe6000004180c */
[----:B------:R-:W-:Y:S05]  /*b0f0*/  MUFU.EX2 R181, R104 ;  /* 0x0000006800b57308 */ /* 0x000fea0000000800 */
[C---:B------:R-:W-:Y:S01]  /*b100*/  HMMA.16816.F32.BF16 R16, R68.reuse, R74, R16 ;  /* 0x0000004a4410723c */ /* 0x040fe20000041810 */
[----:B------:R-:W4:Y:S04]  /*b110*/  LDSM.16.MT88.4 R72, [R219+0x8000] ;  /* 0x00800000db48783b */ /* 0x000f280000004200 */
[----:B------:R-:W-:Y:S10]  /*b120*/  MUFU.EX2 R214, R214 ;  /* 0x000000d600d67308 */ /* 0x000ff40000000800 */
[----:B------:R-:W-:Y:S10]  /*b130*/  MUFU.EX2 R213, R213 ;  /* 0x000000d500d57308 */ /* 0x000ff40000000800 */
[----:B------:R-:W-:Y:S10]  /*b140*/  MUFU.EX2 R145, R117 ;  /* 0x0000007500917308 */ /* 0x000ff40000000800 */
[----:B------:R-:W-:Y:S01]  /*b150*/  MUFU.EX2 R147, R116 ;  /* 0x0000007400937308 */ /* 0x000fe20000000800 */
[-C--:B----4-:R-:W-:Y:S09]  /*b160*/  HMMA.16816.F32.BF16 R20, R68, R72.reuse, R20 ;  /* 0x000000484414723c */ /* 0x090ff20000041814 */
[----:B------:R-:W-:Y:S01]  /*b170*/  MUFU.EX2 R98, R98 ;  /* 0x0000006200627308 */ /* 0x000fe20000000800 */
[C---:B------:R-:W-:Y:S09]  /*b180*/  HMMA.16816.F32.BF16 R24, R76.reuse, R72, R24 ;  /* 0x000000484c18723c */ /* 0x040ff20000041818 */
[----:B------:R-:W-:Y:S01]  /*b190*/  MUFU.EX2 R187, R93 ;  /* 0x0000005d00bb7308 */ /* 0x000fe20000000800 */
[-C--:B------:R-:W-:Y:S08]  /*b1a0*/  HMMA.16816.F32.BF16 R28, R76, R74.reuse, R28 ;  /* 0x0000004a4c1c723c */ /* 0x080ff0000004181c */
[C---:B------:R-:W-:Y:S01]  /*b1b0*/  HMMA.16816.F32.BF16 R32, R68.reuse, R74, R32 ;  /* 0x0000004a4420723c */ /* 0x040fe20000041820 */
[----:B------:R-:W4:Y:S01]  /*b1c0*/  LDSM.16.MT88.4 R72, [R217+0x8000] ;  /* 0x00800000d948783b */ /* 0x000f220000004200 */
[----:B------:R1:W-:Y:S10]  /*b1d0*/  MUFU.EX2 R179, R199 ;  /* 0x000000c700b37308 */ /* 0x0003f40000000800 */
[----:B------:R-:W-:Y:S10]  /*b1e0*/  MUFU.EX2 R243, R243 ;  /* 0x000000f300f37308 */ /* 0x000ff40000000800 */
[----:B------:R-:W-:Y:S01]  /*b1f0*/  MUFU.EX2 R242, R242 ;  /* 0x000000f200f27308 */ /* 0x000fe20000000800 */
[----:B-1----:R-:W-:Y:S01]  /*b200*/  IMAD.MOV.U32 R199, RZ, RZ, R177 ;  /* 0x000000ffffc77224 */ /* 0x002fe200078e00b1 */
[----:B------:R-:W-:Y:S02]  /*b210*/  MOV R177, R176 ;  /* 0x000000b000b17202 */ /* 0x000fe40000000f00 */
[----:B------:R-:W-:Y:S02]  /*b220*/  MOV R176, R200 ;  /* 0x000000c800b07202 */ /* 0x000fe40000000f00 */
[----:B------:R-:W-:Y:S04]  /*b230*/  MOV R200, R146 ;  /* 0x0000009200c87202 */ /* 0x000fe80000000f00 */
[----:B------:R-:W-:Y:S01]  /*b240*/  MUFU.EX2 R211, R211 ;  /* 0x000000d300d37308 */ /* 0x000fe20000000800 */
[----:B------:R-:W-:Y:S01]  /*b250*/  MOV R146, R151 ;  /* 0x0000009700927202 */ /* 0x000fe20000000f00 */
[----:B------:R-:W-:Y:S01]  /*b260*/  IMAD.MOV.U32 R151, RZ, RZ, R150 ;  /* 0x000000ffff977224 */ /* 0x000fe200078e0096 */
[----:B------:R-:W-:Y:S02]  /*b270*/  MOV R150, R228 ;  /* 0x000000e400967202 */ /* 0x000fe40000000f00 */
[----:B------:R1:W5:Y:S01]  /*b280*/  LDL.LU R228, [R1+0x94] ;  /* 0x0000940001e47983 */ /* 0x0003620000300800 */
[-C--:B----4-:R-:W-:Y:S03]  /*b290*/  HMMA.16816.F32.BF16 R36, R68, R72.reuse, R36 ;  /* 0x000000484424723c */ /* 0x090fe60000041824 */
[----:B------:R1:W5:Y:S01]  /*b2a0*/  LDL.LU R227, [R1+0x90] ;  /* 0x0000900001e37983 */ /* 0x0003620000300800 */
[----:B------:R-:W-:Y:S01]  /*b2b0*/  MUFU.EX2 R210, R210 ;  /* 0x000000d200d27308 */ /* 0x000fe20000000800 */
[----:B--2---:R-:W-:Y:S03]  /*b2c0*/  FFMA.FTZ R0, R0, R142, R92 ;  /* 0x0000008e00007223 */ /* 0x004fe6000001005c */
[C---:B------:R-:W-:Y:S01]  /*b2d0*/  HMMA.16816.F32.BF16 R40, R76.reuse, R72, R40 ;  /* 0x000000484c28723c */ /* 0x040fe20000041828 */
[----:B------:R-:W-:Y:S05]  /*b2e0*/  FADD.FTZ R92, R192, R2 ;  /* 0x00000002c05c7221 */ /* 0x000fea0000010000 */
[----:B------:R-:W2:Y:S01]  /*b2f0*/  MUFU.EX2 R142, R96 ;  /* 0x00000060008e7308 */ /* 0x000ea20000000800 */
[----:B------:R-:W-:Y:S01]  /*b300*/  FADD.FTZ R2, R172, R133 ;  /* 0x00000085ac027221 */ /* 0x000fe20000010000 */
[----:B------:R-:W-:Y:S01]  /*b310*/  MOV R192, R154 ;  /* 0x0000009a00c07202 */ /* 0x000fe20000000f00 */
[----:B------:R-:W-:Y:S01]  /*b320*/  FADD.FTZ R0, R189, R0 ;  /* 0x00000000bd007221 */ /* 0x000fe20000010000 */
[-C--:B------:R-:W-:Y:S02]  /*b330*/  HMMA.16816.F32.BF16 R44, R76, R74.reuse, R44 ;  /* 0x0000004a4c2c723c */ /* 0x080fe4000004182c */
[----:B------:R-:W-:Y:S01]  /*b340*/  MOV R172, R177 ;  /* 0x000000b100ac7202 */ /* 0x000fe20000000f00 */
[----:B------:R-:W-:Y:S01]  /*b350*/  FADD.FTZ R0, R94, R0 ;  /* 0x000000005e007221 */ /* 0x000fe20000010000 */
[----:B------:R-:W-:Y:S02]  /*b360*/  MOV R177, R176 ;  /* 0x000000b000b17202 */ /* 0x000fe40000000f00 */
[----:B------:R4:W1:Y:S01]  /*b370*/  MUFU.EX2 R96, R87 ;  /* 0x0000005700607308 */ /* 0x0008620000000800 */
[----:B------:R-:W-:Y:S01]  /*b380*/  FADD.FTZ R94, R226, R2 ;  /* 0x00000002e25e7221 */ /* 0x000fe20000010000 */
[C---:B------:R-:W-:Y:S01]  /*b390*/  HMMA.16816.F32.BF16 R48, R68.reuse, R74, R48 ;  /* 0x0000004a4430723c */ /* 0x040fe20000041830 */
[----:B------:R-:W1:Y:S03]  /*b3a0*/  LDSM.16.MT88.4 R72, [R218+0x8000] ;  /* 0x00800000da48783b */ /* 0x000e660000004200 */
[----:B------:R-:W-:Y:S01]  /*b3b0*/  MOV R176, R200 ;  /* 0x000000c800b07202 */ /* 0x000fe20000000f00 */
[----:B------:R-:W-:Y:S01]  /*b3c0*/  IMAD.MOV.U32 R200, RZ, RZ, R151 ;  /* 0x000000ffffc87224 */ /* 0x000fe200078e0097 */
[----:B------:R-:W-:Y:S02]  /*b3d0*/  MOV R151, R91 ;  /* 0x0000005b00977202 */ /* 0x000fe40000000f00 */
[----:B------:R-:W-:Y:S01]  /*b3e0*/  MUFU.EX2 R241, R241 ;  /* 0x000000f100f17308 */ /* 0x000fe20000000800 */
[----:B------:R1:W5:Y:S03]  /*b3f0*/  LDL.LU R226, [R1+0x8c] ;  /* 0x00008c0001e27983 */ /* 0x0003660000300800 */
[----:B------:R-:W-:Y:S02]  /*b400*/  MOV R189, R188 ;  /* 0x000000bc00bd7202 */ /* 0x000fe40000000f00 */
[----:B------:R-:W-:Y:S04]  /*b410*/  MOV R188, R155 ;  /* 0x0000009b00bc7202 */ /* 0x000fe80000000f00 */
[----:B------:R-:W-:Y:S01]  /*b420*/  MUFU.EX2 R105, R151 ;  /* 0x0000009700697308 */ /* 0x000fe20000000800 */
[----:B----4-:R-:W-:Y:S09]  /*b430*/  LDSM.16.MT88.4 R84, [R219+0x9000] ;  /* 0x00900000db54783b */ /* 0x010ff20000004200 */
[----:B------:R-:W-:Y:S10]  /*b440*/  MUFU.EX2 R155, R113 ;  /* 0x00000071009b7308 */ /* 0x000ff40000000800 */
[----:B------:R-:W-:Y:S01]  /*b450*/  MUFU.EX2 R240, R240 ;  /* 0x000000f000f07308 */ /* 0x000fe20000000800 */
[-C--:B-1----:R-:W-:Y:S09]  /*b460*/  HMMA.16816.F32.BF16 R52, R68, R72.reuse, R52 ;  /* 0x000000484434723c */ /* 0x082ff20000041834 */
[----:B------:R-:W-:Y:S01]  /*b470*/  MUFU.EX2 R160, R209 ;  /* 0x000000d100a07308 */ /* 0x000fe20000000800 */
[C---:B------:R-:W-:Y:S07]  /*b480*/  HMMA.16816.F32.BF16 R56, R76.reuse, R72, R56 ;  /* 0x000000484c38723c */ /* 0x040fee0000041838 */
[----:B------:R-:W-:Y:S01]  /*b490*/  F2FP.BF16.PACK_AB R72, R107, R102 ;  /* 0x000000666b48723e */ /* 0x000fe200000010ff */
[-C--:B------:R-:W-:Y:S01]  /*b4a0*/  HMMA.16816.F32.BF16 R60, R76, R74.reuse, R60 ;  /* 0x0000004a4c3c723c */ /* 0x080fe2000004183c */
[----:B------:R-:W1:Y:S01]  /*b4b0*/  LDSM.16.MT88.4 R76, [R219+0x8800] ;  /* 0x00880000db4c783b */ /* 0x000e620000004200 */
[----:B------:R-:W-:Y:S02]  /*b4c0*/  MUFU.EX2 R154, R115 ;  /* 0x00000073009a7308 */ /* 0x000fe40000000800 */
[----:B---3--:R-:W-:Y:S04]  /*b4d0*/  F2FP.BF16.PACK_AB R73, R106, R101 ;  /* 0x000000656a49723e */ /* 0x008fe800000010ff */
[----:B------:R-:W-:Y:S04]  /*b4e0*/  HMMA.16816.F32.BF16 R64, R68, R74, R64 ;  /* 0x0000004a4440723c */ /* 0x000fe80000041840 */
[----:B------:R-:W-:Y:S03]  /*b4f0*/  MUFU.EX2 R185, R119 ;  /* 0x0000007700b97308 */ /* 0x000fe60000000800 */
[----:B------:R-:W-:Y:S02]  /*b500*/  F2FP.BF16.PACK_AB R68, R238, R239 ;  /* 0x000000efee44723e */ /* 0x000fe400000010ff */
[----:B------:R-:W-:Y:S03]  /*b510*/  F2FP.BF16.PACK_AB R69, R206, R207 ;  /* 0x000000cfce45723e */ /* 0x000fe600000010ff */
[----:B------:R-:W-:Y:S02]  /*b520*/  F2FP.BF16.PACK_AB R70, R236, R237 ;  /* 0x000000edec46723e */ /* 0x000fe400000010ff */
[----:B------:R-:W-:Y:S01]  /*b530*/  F2FP.BF16.PACK_AB R71, R204, R205 ;  /* 0x000000cdcc47723e */ /* 0x000fe200000010ff */
[----:B------:R-:W-:Y:S01]  /*b540*/  MUFU.EX2 R152, R109 ;  /* 0x0000006d00987308 */ /* 0x000fe20000000800 */
[----:B------:R-:W-:Y:S02]  /*b550*/  F2FP.BF16.PACK_AB R74, R123, R100 ;  /* 0x000000647b4a723e */ /* 0x000fe400000010ff */
[----:B------:R-:W-:Y:S03]  /*b560*/  F2FP.BF16.PACK_AB R75, R122, R99 ;  /* 0x000000637a4b723e */ /* 0x000fe600000010ff */
[-C--:B------:R-:W-:Y:S04]  /*b570*/  HMMA.16816.F32.BF16 R4, R68, R80.reuse, R4 ;  /* 0x000000504404723c */ /* 0x080fe80000041804 */
[----:B------:R-:W-:Y:S04]  /*b580*/  MUFU.EX2 R182, R108 ;  /* 0x0000006c00b67308 */ /* 0x000fe80000000800 */
[C---:B------:R-:W-:Y:S06]  /*b590*/  HMMA.16816.F32.BF16 R8, R72.reuse, R80, R8 ;  /* 0x000000504808723c */ /* 0x040fec0000041808 */
[----:B------:R-:W-:Y:S02]  /*b5a0*/  MUFU.EX2 R252, R252 ;  /* 0x000000fc00fc7308 */ /* 0x000fe40000000800 */
[-C--:B------:R-:W-:Y:S08]  /*b5b0*/  HMMA.16816.F32.BF16 R12, R72, R82.reuse, R12 ;  /* 0x00000052480c723c */ /* 0x080ff0000004180c */
[C---:B------:R-:W-:Y:S01]  /*b5c0*/  HMMA.16816.F32.BF16 R16, R68.reuse, R82, R16 ;  /* 0x000000524410723c */ /* 0x040fe20000041810 */
[----:B------:R-:W3:Y:S01]  /*b5d0*/  LDSM.16.MT88.4 R80, [R217+0x8800] ;  /* 0x00880000d950783b */ /* 0x000ee20000004200 */
[----:B------:R-:W-:Y:S06]  /*b5e0*/  MUFU.EX2 R251, R251 ;  /* 0x000000fb00fb7308 */ /* 0x000fec0000000800 */
[-C--:B-1----:R-:W-:Y:S04]  /*b5f0*/  HMMA.16816.F32.BF16 R20, R68, R76.reuse, R20 ;  /* 0x0000004c4414723c */ /* 0x082fe80000041814 */
[----:B------:R-:W-:Y:S04]  /*b600*/  MUFU.EX2 R247, R247 ;  /* 0x000000f700f77308 */ /* 0x000fe80000000800 */
[C---:B------:R-:W-:Y:S06]  /*b610*/  HMMA.16816.F32.BF16 R24, R72.reuse, R76, R24 ;  /* 0x0000004c4818723c */ /* 0x040fec0000041818 */
[----:B------:R-:W-:Y:S02]  /*b620*/  MUFU.EX2 R246, R246 ;  /* 0x000000f600f67308 */ /* 0x000fe40000000800 */
[-C--:B------:R-:W-:Y:S08]  /*b630*/  HMMA.16816.F32.BF16 R28, R72, R78.reuse, R28 ;  /* 0x0000004e481c723c */ /* 0x080ff0000004181c */
[C---:B------:R-:W-:Y:S01]  /*b640*/  HMMA.16816.F32.BF16 R32, R68.reuse, R78, R32 ;  /* 0x0000004e4420723c */ /* 0x040fe20000041820 */
[----:B------:R-:W1:Y:S01]  /*b650*/  LDSM.16.MT88.4 R76, [R218+0x8800] ;  /* 0x00880000da4c783b */ /* 0x000e620000004200 */
[----:B------:R-:W-:Y:S06]  /*b660*/  MUFU.EX2 R250, R250 ;  /* 0x000000fa00fa7308 */ /* 0x000fec0000000800 */
[-C--:B---3--:R-:W-:Y:S04]  /*b670*/  HMMA.16816.F32.BF16 R36, R68, R80.reuse, R36 ;  /* 0x000000504424723c */ /* 0x088fe80000041824 */
[----:B------:R-:W-:Y:S04]  /*b680*/  MUFU.EX2 R249, R249 ;  /* 0x000000f900f97308 */ /* 0x000fe80000000800 */
[C---:B------:R-:W-:Y:S06]  /*b690*/  HMMA.16816.F32.BF16 R40, R72.reuse, R80, R40 ;  /* 0x000000504828723c */ /* 0x040fec0000041828 */
[----:B------:R-:W-:Y:S02]  /*b6a0*/  MUFU.EX2 R245, R245 ;  /* 0x000000f500f57308 */ /* 0x000fe40000000800 */
[-C--:B------:R-:W-:Y:S08]  /*b6b0*/  HMMA.16816.F32.BF16 R44, R72, R82.reuse, R44 ;  /* 0x00000052482c723c */ /* 0x080ff0000004182c */
[----:B------:R-:W-:Y:S01]  /*b6c0*/  MUFU.EX2 R244, R244 ;  /* 0x000000f400f47308 */ /* 0x000fe20000000800 */
[C---:B------:R-:W-:Y:S01]  /*b6d0*/  HMMA.16816.F32.BF16 R48, R68.reuse, R82, R48 ;  /* 0x000000524430723c */ /* 0x040fe20000041830 */
[----:B------:R-:W3:Y:S07]  /*b6e0*/  LDSM.16.MT88.4 R80, [R216+0x9000] ;  /* 0x00900000d850783b */ /* 0x000eee0000004200 */
[-C--:B-1----:R-:W-:Y:S01]  /*b6f0*/  HMMA.16816.F32.BF16 R52, R68, R76.reuse, R52 ;  /* 0x0000004c4434723c */ /* 0x082fe20000041834 */
[----:B------:R-:W-:Y:S07]  /*b700*/  MUFU.EX2 R212, R212 ;  /* 0x000000d400d47308 */ /* 0x000fee0000000800 */
[C---:B------:R-:W-:Y:S03]  /*b710*/  HMMA.16816.F32.BF16 R56, R72.reuse, R76, R56 ;  /* 0x0000004c4838723c */ /* 0x040fe60000041838 */
[----:B------:R-:W-:Y:S04]  /*b720*/  MUFU.EX2 R183, R131 ;  /* 0x0000008300b77308 */ /* 0x000fe80000000800 */
[----:B------:R-:W-:Y:S01]  /*b730*/  FADD.FTZ R76, R173, R132 ;  /* 0x00000084ad4c7221 */ /* 0x000fe20000010000 */
[-C--:B------:R-:W-:Y:S01]  /*b740*/  HMMA.16816.F32.BF16 R60, R72, R78.reuse, R60 ;  /* 0x0000004e483c723c */ /* 0x080fe2000004183c */
[----:B------:R-:W-:Y:S03]  /*b750*/  MOV R173, R150 ;  /* 0x0000009600ad7202 */ /* 0x000fe60000000f00 */
[----:B------:R-:W-:Y:S01]  /*b760*/  MOV R150, R90 ;  /* 0x0000005a00967202 */ /* 0x000fe20000000f00 */
[----:B------:R-:W-:Y:S01]  /*b770*/  FADD.FTZ R95, R95, R76 ;  /* 0x0000004c5f5f7221 */ /* 0x000fe20000010000 */
[----:B------:R-:W1:Y:S01]  /*b780*/  LDSM.16.MT88.4 R88, [R217+0x9000] ;  /* 0x00900000d958783b */ /* 0x000e620000004200 */
[----:B------:R-:W-:Y:S01]  /*b790*/  F2FP.BF16.PACK_AB R73, R140, R97 ;  /* 0x000000618c49723e */ /* 0x000fe200000010ff */
[----:B------:R-:W-:Y:S01]  /*b7a0*/  HMMA.16816.F32.BF16 R64, R68, R78, R64 ;  /* 0x0000004e4440723c */ /* 0x000fe20000041840 */
[----:B------:R-:W-:Y:S01]  /*b7b0*/  FADD.FTZ R72, R198, R92 ;  /* 0x0000005cc6487221 */ /* 0x000fe20000010000 */
[----:B------:R-:W-:Y:S02]  /*b7c0*/  MUFU.EX2 R186, R130 ;  /* 0x0000008200ba7308 */ /* 0x000fe40000000800 */
[----:B--2---:R-:W-:Y:S01]  /*b7d0*/  F2FP.BF16.PACK_AB R74, R144, R142 ;  /* 0x0000008e904a723e */ /* 0x004fe200000010ff */
[----:B------:R-:W-:Y:S01]  /*b7e0*/  FADD.FTZ R93, R111, R72 ;  /* 0x000000486f5d7221 */ /* 0x000fe20000010000 */
[----:B------:R-:W-:Y:S01]  /*b7f0*/  F2FP.BF16.PACK_AB R72, R141, R98 ;  /* 0x000000628d48723e */ /* 0x000fe200000010ff */
[----:B------:R-:W2:Y:S01]  /*b800*/  LDSM.16.MT88.4 R76, [R218+0x9000] ;  /* 0x00900000da4c783b */ /* 0x000ea20000004200 */
[----:B------:R-:W-:Y:S01]  /*b810*/  F2FP.BF16.PACK_AB R68, R215, R235 ;  /* 0x000000ebd744723e */ /* 0x000fe200000010ff */
[----:B------:R-:W-:Y:S03]  /*b820*/  FADD.FTZ R2, R239, R95 ;  /* 0x0000005fef027221 */ /* 0x000fe60000010000 */
[----:B------:R-:W-:Y:S01]  /*b830*/  F2FP.BF16.PACK_AB R69, R128, R129 ;  /* 0x000000818045723e */ /* 0x000fe200000010ff */
[----:B------:R-:W-:Y:S01]  /*b840*/  MUFU.EX2 R95, R156 ;  /* 0x0000009c005f7308 */ /* 0x000fe20000000800 */
[----:B------:R-:W-:Y:S01]  /*b850*/  F2FP.BF16.PACK_AB R70, R213, R214 ;  /* 0x000000d6d546723e */ /* 0x000fe200000010ff */
[----:B------:R-:W-:Y:S01]  /*b860*/  IMAD.MOV.U32 R239, RZ, RZ, R168 ;  /* 0x000000ffffef7224 */ /* 0x000fe200078e00a8 */
[----:B------:R-:W-:Y:S01]  /*b870*/  F2FP.BF16.PACK_AB R71, R147, R145 ;  /* 0x000000919347723e */ /* 0x000fe200000010ff */
[----:B------:R-:W-:Y:S01]  /*b880*/  FADD.FTZ R92, R110, R0 ;  /* 0x000000006e5c7221 */ /* 0x000fe20000010000 */
[----:B------:R-:W-:Y:S01]  /*b890*/  F2FP.BF16.PACK_AB R75, R143, R96 ;  /* 0x000000608f4b723e */ /* 0x000fe200000010ff */
[----:B------:R-:W-:Y:S01]  /*b8a0*/  FADD.FTZ R0, R207, R94 ;  /* 0x0000005ecf007221 */ /* 0x000fe20000010000 */
[----:B------:R-:W-:Y:S01]  /*b8b0*/  IADD3 R239, R239, -0x1, RZ ;  /* 0xffffffffefef7810 */ /* 0x000fe20007ffe0ff */
[----:B------:R-:W-:Y:S01]  /*b8c0*/  FADD.FTZ R2, R238, R2 ;  /* 0x00000002ee027221 */ /* 0x000fe20000010000 */
[----:B------:R-:W-:Y:S01]  /*b8d0*/  MOV R198, R173 ;  /* 0x000000ad00c67202 */ /* 0x000fe20000000f00 */
[-C--:B---3--:R-:W-:Y:S01]  /*b8e0*/  HMMA.16816.F32.BF16 R4, R68, R80.reuse, R4 ;  /* 0x000000504404723c */ /* 0x088fe20000041804 */
[----:B------:R-:W-:Y:S01]  /*b8f0*/  IMAD.MOV.U32 R173, RZ, RZ, R172 ;  /* 0x000000ffffad7224 */ /* 0x000fe200078e00ac */
[----:B------:R-:W-:Y:S01]  /*b900*/  MOV R172, R193 ;  /* 0x000000c100ac7202 */ /* 0x000fe20000000f00 */
[----:B------:R-:W-:Y:S01]  /*b910*/  MUFU.EX2 R209, R118 ;  /* 0x0000007600d17308 */ /* 0x000fe20000000800 */
[----:B------:R-:W-:Y:S01]  /*b920*/  MOV R193, R225 ;  /* 0x000000e100c17202 */ /* 0x000fe20000000f00 */
[----:B------:R-:W-:Y:S01]  /*b930*/  FADD.FTZ R0, R206, R0 ;  /* 0x00000000ce007221 */ /* 0x000fe20000010000 */
[----:B------:R3:W5:Y:S01]  /*b940*/  LDL.LU R225, [R1+0x88] ;  /* 0x0000880001e17983 */ /* 0x0007620000300800 */
[----:B------:R-:W-:Y:S01]  /*b950*/  FADD.FTZ R2, R237, R2 ;  /* 0x00000002ed027221 */ /* 0x000fe20000010000 */
[C---:B------:R-:W-:Y:S01]  /*b960*/  HMMA.16816.F32.BF16 R8, R72.reuse, R80, R8 ;  /* 0x000000504808723c */ /* 0x040fe20000041808 */
[----:B------:R-:W-:Y:S03]  /*b970*/  FADD.FTZ R0, R205, R0 ;  /* 0x00000000cd007221 */ /* 0x000fe60000010000 */
[----:B------:R-:W-:Y:S01]  /*b980*/  FADD.FTZ R2, R236, R2 ;  /* 0x00000002ec027221 */ /* 0x000fe20000010000 */
[----:B------:R-:W-:Y:S01]  /*b990*/  MUFU.EX2 R184, R114 ;  /* 0x0000007200b87308 */ /* 0x000fe20000000800 */
[----:B------:R-:W-:Y:S02]  /*b9a0*/  FADD.FTZ R0, R204, R0 ;  /* 0x00000000cc007221 */ /* 0x000fe40000010000 */
[-C--:B------:R-:W-:Y:S01]  /*b9b0*/  HMMA.16816.F32.BF16 R12, R72, R82.reuse, R12 ;  /* 0x00000052480c723c */ /* 0x080fe2000004180c */
[----:B------:R-:W-:Y:S03]  /*b9c0*/  FADD.FTZ R2, R235, R2 ;  /* 0x00000002eb027221 */ /* 0x000fe60000010000 */
[----:B------:R-:W-:Y:S02]  /*b9d0*/  FADD.FTZ R0, R129, R0 ;  /* 0x0000000081007221 */ /* 0x000fe40000010000 */
[----:B------:R-:W-:Y:S01]  /*b9e0*/  FADD.FTZ R2, R215, R2 ;  /* 0x00000002d7027221 */ /* 0x000fe20000010000 */
[----:B------:R-:W-:Y:S01]  /*b9f0*/  MUFU.EX2 R248, R248 ;  /* 0x000000f800f87308 */ /* 0x000fe20000000800 */
[C---:B------:R-:W-:Y:S01]  /*ba00*/  HMMA.16816.F32.BF16 R16, R68.reuse, R82, R16 ;  /* 0x000000524410723c */ /* 0x040fe20000041810 */
[----:B------:R-:W4:Y:S03]  /*ba10*/  LDSM.16.MT88.4 R80, [R216+0x9800] ;  /* 0x00980000d850783b */ /* 0x000f260000004200 */
[----:B------:R-:W-:Y:S02]  /*ba20*/  FADD.FTZ R0, R128, R0 ;  /* 0x0000000080007221 */ /* 0x000fe40000010000 */
[----:B------:R-:W-:Y:S02]  /*ba30*/  FADD.FTZ R2, R214, R2 ;  /* 0x00000002d6027221 */ /* 0x000fe40000010000 */
[-C--:B------:R-:W-:Y:S01]  /*ba40*/  HMMA.16816.F32.BF16 R20, R68, R84.reuse, R20 ;  /* 0x000000544414723c */ /* 0x080fe20000041814 */
[----:B------:R-:W-:Y:S01]  /*ba50*/  FADD.FTZ R0, R145, R0 ;  /* 0x0000000091007221 */ /* 0x000fe20000010000 */
[----:B------:R-:W-:Y:S02]  /*ba60*/  MUFU.EX2 R177, R177 ;  /* 0x000000b100b17308 */ /* 0x000fe40000000800 */
[----:B------:R-:W-:Y:S04]  /*ba70*/  FADD.FTZ R2, R213, R2 ;  /* 0x00000002d5027221 */ /* 0x000fe80000010000 */
[C---:B------:R-:W-:Y:S01]  /*ba80*/  HMMA.16816.F32.BF16 R24, R72.reuse, R84, R24 ;  /* 0x000000544818723c */ /* 0x040fe20000041818 */
[----:B------:R-:W-:Y:S03]  /*ba90*/  FADD.FTZ R2, R243, R2 ;  /* 0x00000002f3027221 */ /* 0x000fe60000010000 */
[----:B------:R-:W-:Y:S01]  /*baa0*/  MUFU.EX2 R176, R176 ;  /* 0x000000b000b07308 */ /* 0x000fe20000000800 */
[----:B------:R-:W-:Y:S03]  /*bab0*/  FADD.FTZ R2, R242, R2 ;  /* 0x00000002f2027221 */ /* 0x000fe60000010000 */
[-C--:B------:R-:W-:Y:S06]  /*bac0*/  HMMA.16816.F32.BF16 R28, R72, R86.reuse, R28 ;  /* 0x00000056481c723c */ /* 0x080fec000004181c */
[----:B------:R-:W-:Y:S02]  /*bad0*/  MUFU.EX2 R146, R146 ;  /* 0x0000009200927308 */ /* 0x000fe40000000800 */
[C---:B------:R-:W-:Y:S01]  /*bae0*/  HMMA.16816.F32.BF16 R32, R68.reuse, R86, R32 ;  /* 0x000000564420723c */ /* 0x040fe20000041820 */
[----:B------:R-:W3:Y:S07]  /*baf0*/  LDSM.16.MT88.4 R84, [R219+0x9800] ;  /* 0x00980000db54783b */ /* 0x000eee0000004200 */
[-C--:B-1----:R-:W-:Y:S01]  /*bb00*/  HMMA.16816.F32.BF16 R36, R68, R88.reuse, R36 ;  /* 0x000000584424723c */ /* 0x082fe20000041824 */
[----:B------:R-:W-:Y:S07]  /*bb10*/  MUFU.EX2 R130, R120 ;  /* 0x0000007800827308 */ /* 0x000fee0000000800 */
[C---:B------:R-:W-:Y:S03]  /*bb20*/  HMMA.16816.F32.BF16 R40, R72.reuse, R88, R40 ;  /* 0x000000584828723c */ /* 0x040fe60000041828 */
[----:B------:R-:W-:Y:S05]  /*bb30*/  MUFU.EX2 R121, R121 ;  /* 0x0000007900797308 */ /* 0x000fea0000000800 */
[-C--:B------:R-:W-:Y:S05]  /*bb40*/  HMMA.16816.F32.BF16 R44, R72, R90.reuse, R44 ;  /* 0x0000005a482c723c */ /* 0x080fea000004182c */
[----:B------:R-:W-:Y:S03]  /*bb50*/  MUFU.EX2 R124, R124 ;  /* 0x0000007c007c7308 */ /* 0x000fe60000000800 */
[C---:B------:R-:W-:Y:S01]  /*bb60*/  HMMA.16816.F32.BF16 R48, R68.reuse, R90, R48 ;  /* 0x0000005a4430723c */ /* 0x040fe20000041830 */
[----:B------:R-:W1:Y:S06]  /*bb70*/  LDSM.16.MT88.4 R88, [R217+0x9800] ;  /* 0x00980000d958783b */ /* 0x000e6c0000004200 */
[----:B------:R-:W-:Y:S01]  /*bb80*/  MUFU.EX2 R125, R125 ;  /* 0x0000007d007d7308 */ /* 0x000fe20000000800 */
[-C--:B--2---:R-:W-:Y:S08]  /*bb90*/  HMMA.16816.F32.BF16 R52, R68, R76.reuse, R52 ;  /* 0x0000004c4434723c */ /* 0x084ff00000041834 */
[C---:B------:R-:W-:Y:S01]  /*bba0*/  HMMA.16816.F32.BF16 R56, R72.reuse, R76, R56 ;  /* 0x0000004c4838723c */ /* 0x040fe20000041838 */
[----:B------:R-:W2:Y:S07]  /*bbb0*/  MUFU.EX2 R116, R208 ;  /* 0x000000d000747308 */ /* 0x000eae0000000800 */
[-C--:B------:R-:W-:Y:S03]  /*bbc0*/  HMMA.16816.F32.BF16 R60, R72, R78.reuse, R60 ;  /* 0x0000004e483c723c */ /* 0x080fe6000004183c */
[----:B------:R1:W-:Y:S04]  /*bbd0*/  MUFU.EX2 R208, R199 ;  /* 0x000000c700d07308 */ /* 0x0003e80000000800 */
[----:B------:R-:W-:Y:S01]  /*bbe0*/  FADD.FTZ R73, R102, R93 ;  /* 0x0000005d66497221 */ /* 0x000fe20000010000 */
[----:B------:R-:W-:Y:S01]  /*bbf0*/  HMMA.16816.F32.BF16 R64, R68, R78, R64 ;  /* 0x0000004e4440723c */ /* 0x000fe20000041840 */
[----:B------:R-:W-:Y:S01]  /*bc00*/  FADD.FTZ R72, R101, R92 ;  /* 0x0000005c65487221 */ /* 0x000fe20000010000 */
[----:B------:R-:W3:Y:S02]  /*bc10*/  LDSM.16.MT88.4 R76, [R218+0x9800] ;  /* 0x00980000da4c783b */ /* 0x000ee40000004200 */
[----:B------:R-:W-:Y:S01]  /*bc20*/  FADD.FTZ R93, R107, R73 ;  /* 0x000000496b5d7221 */ /* 0x000fe20000010000 */
[----:B------:R-:W-:Y:S01]  /*bc30*/  F2FP.BF16.PACK_AB R73, R153, R148 ;  /* 0x000000949949723e */ /* 0x000fe200000010ff */
[----:B------:R-:W-:Y:S01]  /*bc40*/  FADD.FTZ R92, R106, R72 ;  /* 0x000000486a5c7221 */ /* 0x000fe20000010000 */
[----:B------:R-:W-:Y:S01]  /*bc50*/  F2FP.BF16.PACK_AB R68, R242, R243 ;  /* 0x000000f3f244723e */ /* 0x000fe200000010ff */
[----:B------:R-:W-:Y:S01]  /*bc60*/  MUFU.EX2 R106, R150 ;  /* 0x00000096006a7308 */ /* 0x000fe20000000800 */
[----:B--2---:R-:W-:Y:S03]  /*bc70*/  MOV R207, R116 ;  /* 0x0000007400cf7202 */ /* 0x004fe60000000f00 */
[----:B------:R-:W-:Y:S02]  /*bc80*/  F2FP.BF16.PACK_AB R69, R210, R211 ;  /* 0x000000d3d245723e */ /* 0x000fe400000010ff */
[----:B------:R-:W-:Y:S02]  /*bc90*/  F2FP.BF16.PACK_AB R70, R240, R241 ;  /* 0x000000f1f046723e */ /* 0x000fe400000010ff */
[----:B------:R-:W-:Y:S02]  /*bca0*/  F2FP.BF16.PACK_AB R71, R207, R160 ;  /* 0x000000a0cf47723e */ /* 0x000fe400000010ff */
[----:B------:R-:W-:Y:S01]  /*bcb0*/  F2FP.BF16.PACK_AB R72, R155, R149 ;  /* 0x000000959b48723e */ /* 0x000fe200000010ff */
[----:B------:R-:W-:Y:S01]  /*bcc0*/  MUFU.EX2 R102, R163 ;  /* 0x000000a300667308 */ /* 0x000fe20000000800 */
[----:B------:R-:W-:Y:S02]  /*bcd0*/  F2FP.BF16.PACK_AB R74, R185, R154 ;  /* 0x0000009ab94a723e */ /* 0x000fe400000010ff */
[----:B------:R-:W-:Y:S01]  /*bce0*/  F2FP.BF16.PACK_AB R75, R182, R152 ;  /* 0x00000098b64b723e */ /* 0x000fe200000010ff */
[-C--:B----4-:R-:W-:Y:S01]  /*bcf0*/  HMMA.16816.F32.BF16 R4, R68, R80.reuse, R4 ;  /* 0x000000504404723c */ /* 0x090fe20000041804 */
[----:B-1----:R-:W-:Y:S02]  /*bd00*/  MOV R199, R198 ;  /* 0x000000c600c77202 */ /* 0x002fe40000000f00 */
[----:B------:R-:W-:Y:S01]  /*bd10*/  MOV R198, R173 ;  /* 0x000000ad00c67202 */ /* 0x000fe20000000f00 */
[----:B------:R-:W-:Y:S01]  /*bd20*/  IMAD.MOV.U32 R173, RZ, RZ, R172 ;  /* 0x000000ffffad7224 */ /* 0x000fe200078e00ac */
[----:B------:R-:W-:Y:S01]  /*bd30*/  MOV R172, R189 ;  /* 0x000000bd00ac7202 */ /* 0x000fe20000000f00 */
[----:B------:R-:W-:Y:S01]  /*bd40*/  MUFU.EX2 R101, R162 ;  /* 0x000000a200657308 */ /* 0x000fe20000000800 */
[----:B------:R-:W-:Y:S01]  /*bd50*/  MOV R189, R188 ;  /* 0x000000bc00bd7202 */ /* 0x000fe20000000f00 */
[C---:B------:R-:W-:Y:S01]  /*bd60*/  HMMA.16816.F32.BF16 R8, R72.reuse, R80, R8 ;  /* 0x000000504808723c */ /* 0x040fe20000041808 */
[----:B------:R-:W-:Y:S03]  /*bd70*/  MOV R188, R170 ;  /* 0x000000aa00bc7202 */ /* 0x000fe60000000f00 */
[----:B------:R-:W-:Y:S01]  /*bd80*/  MOV R170, R169 ;  /* 0x000000a900aa7202 */ /* 0x000fe20000000f00 */
[----:B------:R-:W-:Y:S01]  /*bd90*/  IMAD.MOV.U32 R169, RZ, RZ, R224 ;  /* 0x000000ffffa97224 */ /* 0x000fe200078e00e0 */
[----:B------:R-:W-:Y:S01]  /*bda0*/  MOV R202, R199 ;  /* 0x000000c700ca7202 */ /* 0x000fe20000000f00 */
[----:B------:R1:W5:Y:S01]  /*bdb0*/  LDL.LU R224, [R1+0x84] ;  /* 0x0000840001e07983 */ /* 0x0003620000300800 */
[-C--:B------:R-:W-:Y:S01]  /*bdc0*/  HMMA.16816.F32.BF16 R12, R72, R82.reuse, R12 ;  /* 0x00000052480c723c */ /* 0x080fe2000004180c */
[----:B------:R-:W-:Y:S03]  /*bdd0*/  MUFU.EX2 R114, R172 ;  /* 0x000000ac00727308 */ /* 0x000fe60000000800 */
[----:B------:R-:W-:Y:S01]  /*bde0*/  IMAD.MOV.U32 R203, RZ, RZ, R202 ;  /* 0x000000ffffcb7224 */ /* 0x000fe200078e00ca */
[----:B------:R-:W-:Y:S02]  /*bdf0*/  MOV R199, R198 ;  /* 0x000000c600c77202 */ /* 0x000fe40000000f00 */
[----:B------:R-:W-:Y:S01]  /*be00*/  MOV R198, R173 ;  /* 0x000000ad00c67202 */ /* 0x000fe20000000f00 */
[C---:B------:R-:W-:Y:S01]  /*be10*/  HMMA.16816.F32.BF16 R16, R68.reuse, R82, R16 ;  /* 0x000000524410723c */ /* 0x040fe20000041810 */
[----:B------:R-:W2:Y:S02]  /*be20*/  LDSM.16.MT88.4 R80, [R216+0xa000] ;  /* 0x00a00000d850783b */ /* 0x000ea40000004200 */
[----:B------:R4:W-:Y:S01]  /*be30*/  MUFU.EX2 R133, R203 ;  /* 0x000000cb00857308 */ /* 0x0009e20000000800 */
[----:B------:R-:W-:Y:S02]  /*be40*/  MOV R202, R199 ;  /* 0x000000c700ca7202 */ /* 0x000fe40000000f00 */
[----:B------:R-:W-:Y:S02]  /*be50*/  MOV R199, R198 ;  /* 0x000000c600c77202 */ /* 0x000fe40000000f00 */
[-C--:B---3--:R-:W-:Y:S01]  /*be60*/  HMMA.16816.F32.BF16 R20, R68, R84.reuse, R20 ;  /* 0x000000544414723c */ /* 0x088fe20000041814 */
[----:B------:R-:W-:Y:S03]  /*be70*/  MOV R173, R189 ;  /* 0x000000bd00ad7202 */ /* 0x000fe60000000f00 */
[----:B------:R-:W-:Y:S01]  /*be80*/  IMAD.MOV.U32 R189, RZ, RZ, R188 ;  /* 0x000000ffffbd7224 */ /* 0x000fe200078e00bc */
[----:B------:R-:W-:Y:S01]  /*be90*/  MOV R188, R197 ;  /* 0x000000c500bc7202 */ /* 0x000fe20000000f00 */
[----:B------:R-:W-:Y:S01]  /*bea0*/  MUFU.EX2 R110, R201 ;  /* 0x000000c9006e7308 */ /* 0x000fe20000000800 */
[----:B------:R-:W-:Y:S01]  /*beb0*/  MOV R197, R159 ;  /* 0x0000009f00c57202 */ /* 0x000fe20000000f00 */
[C---:B------:R-:W-:Y:S01]  /*bec0*/  HMMA.16816.F32.BF16 R24, R72.reuse, R84, R24 ;  /* 0x000000544818723c */ /* 0x040fe20000041818 */
[----:B------:R-:W-:Y:S03]  /*bed0*/  MOV R159, R166 ;  /* 0x000000a6009f7202 */ /* 0x000fe60000000f00 */
[----:B------:R-:W-:Y:S02]  /*bee0*/  MOV R166, R223 ;  /* 0x000000df00a67202 */ /* 0x000fe40000000f00 */
[----:B------:R1:W5:Y:S01]  /*bef0*/  LDL.LU R223, [R1+0x80] ;  /* 0x0000800001df7983 */ /* 0x0003620000300800 */
[----:B------:R-:W-:Y:S01]  /*bf00*/  MOV R198, R189 ;  /* 0x000000bd00c67202 */ /* 0x000fe20000000f00 */
[-C--:B------:R-:W-:Y:S01]  /*bf10*/  HMMA.16816.F32.BF16 R28, R72, R86.reuse, R28 ;  /* 0x00000056481c723c */ /* 0x080fe2000004181c */
[----:B------:R-:W-:Y:S03]  /*bf20*/  MUFU.EX2 R104, R159 ;  /* 0x0000009f00687308 */ /* 0x000fe60000000800 */
[----:B------:R-:W-:Y:S01]  /*bf30*/  MOV R189, R188 ;  /* 0x000000bc00bd7202 */ /* 0x000fe20000000f00 */
[----:B------:R-:W-:Y:S01]  /*bf40*/  IMAD.MOV.U32 R188, RZ, RZ, R197 ;  /* 0x000000ffffbc7224 */ /* 0x000fe200078e00c5 */
[----:B------:R-:W-:Y:S02]  /*bf50*/  MOV R197, R167 ;  /* 0x000000a700c57202 */ /* 0x000fe40000000f00 */
[C---:B------:R-:W-:Y:S01]  /*bf60*/  HMMA.16816.F32.BF16 R32, R68.reuse, R86, R32 ;  /* 0x000000564420723c */ /* 0x040fe20000041820 */
[----:B------:R-:W3:Y:S02]  /*bf70*/  LDSM.16.MT88.4 R84, [R219+0xa000] ;  /* 0x00a00000db54783b */ /* 0x000ee40000004200 */
[----:B------:R-:W-:Y:S01]  /*bf80*/  MUFU.EX2 R112, R189 ;  /* 0x000000bd00707308 */ /* 0x000fe20000000800 */
[----:B------:R-:W-:Y:S02]  /*bf90*/  MOV R167, R222 ;  /* 0x000000de00a77202 */ /* 0x000fe40000000f00 */
[----:B----4-:R-:W-:Y:S02]  /*bfa0*/  MOV R203, R202 ;  /* 0x000000ca00cb7202 */ /* 0x010fe40000000f00 */
[-C--:B------:R-:W-:Y:S01]  /*bfb0*/  HMMA.16816.F32.BF16 R36, R68, R88.reuse, R36 ;  /* 0x000000584424723c */ /* 0x080fe20000041824 */
[----:B------:R1:W5:Y:S03]  /*bfc0*/  LDL.LU R222, [R1+0x7c] ;  /* 0x00007c0001de7983 */ /* 0x0003660000300800 */
[----:B------:R-:W-:Y:S01]  /*bfd0*/  MOV R202, R199 ;  /* 0x000000c700ca7202 */ /* 0x000fe20000000f00 */
[----:B------:R-:W-:Y:S01]  /*bfe0*/  IMAD.MOV.U32 R199, RZ, RZ, R188 ;  /* 0x000000ffffc77224 */ /* 0x000fe200078e00bc */
[----:B------:R-:W-:Y:S01]  /*bff0*/  MOV R188, R221 ;  /* 0x000000dd00bc7202 */ /* 0x000fe20000000f00 */
[----:B------:R4:W-:Y:S01]  /*c000*/  MUFU.EX2 R132, R203 ;  /* 0x000000cb00847308 */ /* 0x0009e20000000800 */
[C---:B------:R-:W-:Y:S01]  /*c010*/  HMMA.16816.F32.BF16 R40, R72.reuse, R88, R40 ;  /* 0x000000584828723c */ /* 0x040fe20000041828 */
[----:B------:R1:W5:Y:S07]  /*c020*/  LDL.LU R221, [R1+0x78] ;  /* 0x0000780001dd7983 */ /* 0x00036e0000300800 */
[-C--:B------:R-:W-:Y:S01]  /*c030*/  HMMA.16816.F32.BF16 R44, R72, R90.reuse, R44 ;  /* 0x0000005a482c723c */ /* 0x080fe2000004182c */
[----:B------:R-:W-:Y:S07]  /*c040*/  MUFU.EX2 R109, R200 ;  /* 0x000000c8006d7308 */ /* 0x000fee0000000800 */
[C---:B------:R-:W-:Y:S01]  /*c050*/  HMMA.16816.F32.BF16 R48, R68.reuse, R90, R48 ;  /* 0x0000005a4430723c */ /* 0x040fe20000041830 */
[----:B------:R-:W1:Y:S02]  /*c060*/  LDSM.16.MT88.4 R88, [R217+0xa000] ;  /* 0x00a00000d958783b */ /* 0x000e640000004200 */
[----:B------:R-:W-:Y:S01]  /*c070*/  MUFU.EX2 R107, R197 ;  /* 0x000000c5006b7308 */ /* 0x000fe20000000800 */
[----:B----4-:R-:W-:Y:S04]  /*c080*/  MOV R203, R202 ;  /* 0x000000ca00cb7202 */ /* 0x010fe80000000f00 */
[-C--:B------:R-:W-:Y:S01]  /*c090*/  HMMA.16816.F32.BF16 R52, R68, R76.reuse, R52 ;  /* 0x0000004c4434723c */ /* 0x080fe20000041834 */
[----:B------:R-:W-:Y:S03]  /*c0a0*/  MOV R202, R199 ;  /* 0x000000c700ca7202 */ /* 0x000fe60000000f00 */
[----:B------:R-:W-:Y:S01]  /*c0b0*/  MOV R199, R188 ;  /* 0x000000bc00c77202 */ /* 0x000fe20000000f00 */
[----:B------:R-:W-:Y:S01]  /*c0c0*/  IMAD.MOV.U32 R188, RZ, RZ, R158 ;  /* 0x000000ffffbc7224 */ /* 0x000fe200078e009e */
[----:B------:R-:W-:Y:S01]  /*c0d0*/  MOV R158, R220 ;  /* 0x000000dc009e7202 */ /* 0x000fe20000000f00 */
[----:B------:R4:W-:Y:S01]  /*c0e0*/  MUFU.EX2 R131, R203 ;  /* 0x000000cb00837308 */ /* 0x0009e20000000800 */
[C---:B------:R-:W-:Y:S01]  /*c0f0*/  HMMA.16816.F32.BF16 R56, R72.reuse, R76, R56 ;  /* 0x0000004c4838723c */ /* 0x040fe20000041838 */
[----:B------:R1:W5:Y:S07]  /*c100*/  LDL.LU R220, [R1+0x74] ;  /* 0x0000740001dc7983 */ /* 0x00036e0000300800 */
[-C--:B------:R-:W-:Y:S01]  /*c110*/  HMMA.16816.F32.BF16 R60, R72, R78.reuse, R60 ;  /* 0x0000004e483c723c */ /* 0x080fe2000004183c */
[----:B------:R-:W-:Y:S06]  /*c120*/  MUFU.EX2 R103, R158 ;  /* 0x0000009e00677308 */ /* 0x000fec0000000800 */
[----:B------:R-:W-:Y:S01]  /*c130*/  FADD.FTZ R73, R100, R93 ;  /* 0x0000005d64497221 */ /* 0x000fe20000010000 */
[----:B------:R-:W-:Y:S01]  /*c140*/  HMMA.16816.F32.BF16 R64, R68, R78, R64 ;  /* 0x0000004e4440723c */ /* 0x000fe20000041840 */
[----:B------:R-:W-:Y:S01]  /*c150*/  FADD.FTZ R72, R99, R92 ;  /* 0x0000005c63487221 */ /* 0x000fe20000010000 */
[----:B------:R-:W1:Y:S01]  /*c160*/  LDSM.16.MT88.4 R76, [R218+0xa000] ;  /* 0x00a00000da4c783b */ /* 0x000e620000004200 */
[----:B------:R-:W-:Y:S01]  /*c170*/  MUFU.EX2 R100, R167 ;  /* 0x000000a700647308 */ /* 0x000fe20000000800 */
[----:B------:R-:W-:Y:S01]  /*c180*/  F2FP.BF16.PACK_AB R74, R209, R186 ;  /* 0x000000bad14a723e */ /* 0x000fe200000010ff */
[----:B------:R-:W-:Y:S01]  /*c190*/  FADD.FTZ R93, R123, R73 ;  /* 0x000000497b5d7221 */ /* 0x000fe20000010000 */
[----:B------:R-:W-:Y:S01]  /*c1a0*/  F2FP.BF16.PACK_AB R73, R181, R180 ;  /* 0x000000b4b549723e */ /* 0x000fe200000010ff */
[----:B------:R-:W-:Y:S01]  /*c1b0*/  FADD.FTZ R92, R122, R72 ;  /* 0x000000487a5c7221 */ /* 0x000fe20000010000 */
[----:B------:R-:W-:Y:S04]  /*c1c0*/  F2FP.BF16.PACK_AB R68, R251, R252 ;  /* 0x000000fcfb44723e */ /* 0x000fe800000010ff */
[----:B------:R-:W-:Y:S01]  /*c1d0*/  F2FP.BF16.PACK_AB R69, R246, R247 ;  /* 0x000000f7f645723e */ /* 0x000fe200000010ff */
[----:B------:R-:W-:Y:S01]  /*c1e0*/  MUFU.EX2 R99, R166 ;  /* 0x000000a600637308 */ /* 0x000fe20000000800 */
[----:B------:R-:W-:Y:S02]  /*c1f0*/  F2FP.BF16.PACK_AB R70, R249, R250 ;  /* 0x000000faf946723e */ /* 0x000fe400000010ff */
[----:B------:R-:W-:Y:S02]  /*c200*/  F2FP.BF16.PACK_AB R71, R244, R245 ;  /* 0x000000f5f447723e */ /* 0x000fe400000010ff */
[----:B------:R-:W-:Y:S02]  /*c210*/  F2FP.BF16.PACK_AB R72, R183, R212 ;  /* 0x000000d4b748723e */ /* 0x000fe400000010ff */
[----:B------:R-:W-:Y:S02]  /*c220*/  F2FP.BF16.PACK_AB R75, R184, R187 ;  /* 0x000000bbb84b723e */ /* 0x000fe400000010ff */
[----:B----4-:R-:W-:Y:S01]  /*c230*/  MOV R203, R202 ;  /* 0x000000ca00cb7202 */ /* 0x010fe20000000f00 */
[-C--:B--2---:R-:W-:Y:S01]  /*c240*/  HMMA.16816.F32.BF16 R4, R68, R80.reuse, R4 ;  /* 0x000000504404723c */ /* 0x084fe20000041804 */
[----:B------:R-:W-:Y:S01]  /*c250*/  MUFU.EX2 R111, R188 ;  /* 0x000000bc006f7308 */ /* 0x000fe20000000800 */
[----:B------:R-:W-:Y:S01]  /*c260*/  MOV R202, R199 ;  /* 0x000000c700ca7202 */ /* 0x000fe20000000f00 */
[----:B------:R-:W-:Y:S01]  /*c270*/  IMAD.MOV.U32 R199, RZ, RZ, R198 ;  /* 0x000000ffffc77224 */ /* 0x000fe200078e00c6 */
[----:B------:R-:W-:Y:S02]  /*c280*/  MOV R198, R173 ;  /* 0x000000ad00c67202 */ /* 0x000fe40000000f00 */
[----:B------:R-:W-:Y:S02]  /*c290*/  MOV R173, R193 ;  /* 0x000000c100ad7202 */ /* 0x000fe40000000f00 */
[C---:B------:R-:W-:Y:S01]  /*c2a0*/  HMMA.16816.F32.BF16 R8, R72.reuse, R80, R8 ;  /* 0x000000504808723c */ /* 0x040fe20000041808 */
[----:B------:R-:W-:Y:S02]  /*c2b0*/  MOV R193, R192 ;  /* 0x000000c000c17202 */ /* 0x000fe40000000f00 */
[----:B------:R-:W-:Y:S01]  /*c2c0*/  MUFU.EX2 R120, R203 ;  /* 0x000000cb00787308 */ /* 0x000fe20000000800 */
[----:B------:R-:W-:Y:S02]  /*c2d0*/  MOV R192, R139 ;  /* 0x0000008b00c07202 */ /* 0x000fe40000000f00 */
[----:B------:R2:W5:Y:S02]  /*c2e0*/  LDL.LU R139, [R1+0x70] ;  /* 0x00007000018b7983 */ /* 0x0005640000300800 */
[-C--:B------:R-:W-:Y:S05]  /*c2f0*/  HMMA.16816.F32.BF16 R12, R72, R82.reuse, R12 ;  /* 0x00000052480c723c */ /* 0x080fea000004180c */
[----:B------:R-:W4:Y:S03]  /*c300*/  MUFU.EX2 R119, R202 ;  /* 0x000000ca00777308 */ /* 0x000f260000000800 */
[C---:B------:R-:W-:Y:S01]  /*c310*/  HMMA.16816.F32.BF16 R16, R68.reuse, R82, R16 ;  /* 0x000000524410723c */ /* 0x040fe20000041810 */
[----:B------:R-:W2:Y:S06]  /*c320*/  LDSM.16.MT88.4 R80, [R216+0xa800] ;  /* 0x00a80000d850783b */ /* 0x000eac0000004200 */
[----:B------:R-:W-:Y:S01]  /*c330*/  MUFU.EX2 R118, R199 ;  /* 0x000000c700767308 */ /* 0x000fe20000000800 */
[-C--:B---3--:R-:W-:Y:S08]  /*c340*/  HMMA.16816.F32.BF16 R20, R68, R84.reuse, R20 ;  /* 0x000000544414723c */ /* 0x088ff00000041814 */
[C---:B------:R-:W-:Y:S01]  /*c350*/  HMMA.16816.F32.BF16 R24, R72.reuse, R84, R24 ;  /* 0x000000544818723c */ /* 0x040fe20000041818 */
[----:B------:R-:W3:Y:S07]  /*c360*/  MUFU.EX2 R117, R198 ;  /* 0x000000c600757308 */ /* 0x000eee0000000800 */
[-C--:B------:R-:W-:Y:S03]  /*c370*/  HMMA.16816.F32.BF16 R28, R72, R86.reuse, R28 ;  /* 0x00000056481c723c */ /* 0x080fe6000004181c */
[----:B------:R-:W2:Y:S05]  /*c380*/  MUFU.EX2 R116, R173 ;  /* 0x000000ad00747308 */ /* 0x000eaa0000000800 */
[C---:B------:R-:W-:Y:S01]  /*c390*/  HMMA.16816.F32.BF16 R32, R68.reuse, R86, R32 ;  /* 0x000000564420723c */ /* 0x040fe20000041820 */
[----:B------:R-:W2:Y:S04]  /*c3a0*/  LDSM.16.MT88.4 R84, [R219+0xa800] ;  /* 0x00a80000db54783b */ /* 0x000ea80000004200 */
[----:B------:R-:W-:Y:S03]  /*c3b0*/  MUFU.EX2 R115, R193 ;  /* 0x000000c100737308 */ /* 0x000fe60000000800 */
[-C--:B-1----:R-:W-:Y:S07]  /*c3c0*/  HMMA.16816.F32.BF16 R36, R68, R88.reuse, R36 ;  /* 0x000000584424723c */ /* 0x082fee0000041824 */
[----:B------:R-:W1:Y:S01]  /*c3d0*/  MUFU.EX2 R113, R192 ;  /* 0x000000c000717308 */ /* 0x000e620000000800 */
[C---:B------:R-:W-:Y:S08]  /*c3e0*/  HMMA.16816.F32.BF16 R40, R72.reuse, R88, R40 ;  /* 0x000000584828723c */ /* 0x040ff00000041828 */
[-C--:B------:R-:W-:Y:S01]  /*c3f0*/  HMMA.16816.F32.BF16 R44, R72, R90.reuse, R44 ;  /* 0x0000005a482c723c */ /* 0x080fe2000004182c */
[----:B------:R-:W-:Y:S07]  /*c400*/  MUFU.EX2 R108, R196 ;  /* 0x000000c4006c7308 */ /* 0x000fee0000000800 */
[C---:B------:R-:W-:Y:S01]  /*c410*/  HMMA.16816.F32.BF16 R48, R68.reuse, R90, R48 ;  /* 0x0000005a4430723c */ /* 0x040fe20000041830 */
[----:B------:R-:W1:Y:S02]  /*c420*/  LDSM.16.MT88.4 R88, [R217+0xa800] ;  /* 0x00a80000d958783b */ /* 0x000e640000004200 */
[----:B------:R-:W-:Y:S05]  /*c430*/  MUFU.EX2 R94, R161 ;  /* 0x000000a1005e7308 */ /* 0x000fea0000000800 */
[-C--:B------:R-:W-:Y:S08]  /*c440*/  HMMA.16816.F32.BF16 R52, R68, R76.reuse, R52 ;  /* 0x0000004c4434723c */ /* 0x080ff00000041834 */
[C---:B------:R-:W-:Y:S08]  /*c450*/  HMMA.16816.F32.BF16 R56, R72.reuse, R76, R56 ;  /* 0x0000004c4838723c */ /* 0x040ff00000041838 */
[-C--:B------:R-:W-:Y:S07]  /*c460*/  HMMA.16816.F32.BF16 R60, R72, R78.reuse, R60 ;  /* 0x0000004e483c723c */ /* 0x080fee000004183c */
[----:B----4-:R-:W-:Y:S01]  /*c470*/  F2FP.BF16.PACK_AB R74, R119, R120 ;  /* 0x00000078774a723e */ /* 0x010fe200000010ff */
[----:B------:R-:W-:Y:S01]  /*c480*/  HMMA.16816.F32.BF16 R64, R68, R78, R64 ;  /* 0x0000004e4440723c */ /* 0x000fe20000041840 */
[----:B------:R-:W-:Y:S01]  /*c490*/  FADD.FTZ R73, R98, R93 ;  /* 0x0000005d62497221 */ /* 0x000fe20000010000 */
[----:B------:R-:W4:Y:S01]  /*c4a0*/  LDSM.16.MT88.4 R76, [R218+0xa800] ;  /* 0x00a80000da4c783b */ /* 0x000f220000004200 */
[----:B------:R-:W1:Y:S01]  /*c4b0*/  MUFU.EX2 R98, R171 ;  /* 0x000000ab00627308 */ /* 0x000e620000000800 */
[----:B------:R-:W-:Y:S01]  /*c4c0*/  FADD.FTZ R72, R97, R92 ;  /* 0x0000005c61487221 */ /* 0x000fe20000010000 */
[----:B------:R-:W-:Y:S01]  /*c4d0*/  F2FP.BF16.PACK_AB R75, R125, R124 ;  /* 0x0000007c7d4b723e */ /* 0x000fe200000010ff */
[----:B------:R-:W-:Y:S01]  /*c4e0*/  FADD.FTZ R93, R141, R73 ;  /* 0x000000498d5d7221 */ /* 0x000fe20000010000 */
[----:B------:R-:W-:Y:S01]  /*c4f0*/  F2FP.BF16.PACK_AB R68, R208, R179 ;  /* 0x000000b3d044723e */ /* 0x000fe200000010ff */
[----:B------:R-:W-:Y:S01]  /*c500*/  FADD.FTZ R92, R140, R72 ;  /* 0x000000488c5c7221 */ /* 0x000fe20000010000 */
[----:B------:R-:W-:Y:S03]  /*c510*/  F2FP.BF16.PACK_AB R69, R178, R248 ;  /* 0x000000f8b245723e */ /* 0x000fe600000010ff */
[----:B------:R-:W-:Y:S01]  /*c520*/  F2FP.BF16.PACK_AB R70, R176, R177 ;  /* 0x000000b1b046723e */ /* 0x000fe200000010ff */
[----:B------:R-:W1:Y:S01]  /*c530*/  MUFU.EX2 R97, R170 ;  /* 0x000000aa00617308 */ /* 0x000e620000000800 */
[----:B------:R-:W-:Y:S02]  /*c540*/  F2FP.BF16.PACK_AB R71, R133, R146 ;  /* 0x000000928547723e */ /* 0x000fe400000010ff */
[----:B------:R-:W-:Y:S02]  /*c550*/  F2FP.BF16.PACK_AB R72, R131, R132 ;  /* 0x000000848348723e */ /* 0x000fe400000010ff */
[----:B------:R-:W-:Y:S02]  /*c560*/  F2FP.BF16.PACK_AB R73, R121, R130 ;  /* 0x000000827949723e */ /* 0x000fe400000010ff */
[----:B------:R-:W-:Y:S01]  /*c570*/  F2FP.BF16.PACK_AB R140, R101, R102 ;  /* 0x00000066658c723e */ /* 0x000fe200000010ff */
[-C--:B--2---:R-:W-:Y:S01]  /*c580*/  HMMA.16816.F32.BF16 R4, R68, R80.reuse, R4 ;  /* 0x000000504404723c */ /* 0x084fe20000041804 */
[----:B------:R-:W-:Y:S07]  /*c590*/  F2FP.BF16.PACK_AB R141, R99, R100 ;  /* 0x00000064638d723e */ /* 0x000fee00000010ff */
[C---:B------:R-:W-:Y:S08]  /*c5a0*/  HMMA.16816.F32.BF16 R8, R72.reuse, R80, R8 ;  /* 0x000000504808723c */ /* 0x040ff00000041808 */
[-C--:B------:R-:W-:Y:S08]  /*c5b0*/  HMMA.16816.F32.BF16 R12, R72, R82.reuse, R12 ;  /* 0x00000052480c723c */ /* 0x080ff0000004180c */
[C---:B------:R-:W-:Y:S01]  /*c5c0*/  HMMA.16816.F32.BF16 R16, R68.reuse, R82, R16 ;  /* 0x000000524410723c */ /* 0x040fe20000041810 */
[----:B------:R-:W2:Y:S07]  /*c5d0*/  LDSM.16.MT88.4 R80, [R216+0xb000] ;  /* 0x00b00000d850783b */ /* 0x000eae0000004200 */
[-C--:B------:R-:W-:Y:S08]  /*c5e0*/  HMMA.16816.F32.BF16 R20, R68, R84.reuse, R20 ;  /* 0x000000544414723c */ /* 0x080ff00000041814 */
[C---:B------:R-:W-:Y:S08]  /*c5f0*/  HMMA.16816.F32.BF16 R24, R72.reuse, R84, R24 ;  /* 0x000000544818723c */ /* 0x040ff00000041818 */
[-C--:B------:R-:W-:Y:S08]  /*c600*/  HMMA.16816.F32.BF16 R28, R72, R86.reuse, R28 ;  /* 0x00000056481c723c */ /* 0x080ff0000004181c */
[C---:B------:R-:W-:Y:S01]  /*c610*/  HMMA.16816.F32.BF16 R32, R68.reuse, R86, R32 ;  /* 0x000000564420723c */ /* 0x040fe20000041820 */
[----:B------:R-:W2:Y:S07]  /*c620*/  LDSM.16.MT88.4 R84, [R219+0xb000] ;  /* 0x00b00000db54783b */ /* 0x000eae0000004200 */
[-C--:B-1----:R-:W-:Y:S08]  /*c630*/  HMMA.16816.F32.BF16 R36, R68, R88.reuse, R36 ;  /* 0x000000584424723c */ /* 0x082ff00000041824 */
[C---:B------:R-:W-:Y:S08]  /*c640*/  HMMA.16816.F32.BF16 R40, R72.reuse, R88, R40 ;  /* 0x000000584828723c */ /* 0x040ff00000041828 */
[-C--:B------:R-:W-:Y:S08]  /*c650*/  HMMA.16816.F32.BF16 R44, R72, R90.reuse, R44 ;  /* 0x0000005a482c723c */ /* 0x080ff0000004182c */
[C---:B------:R-:W-:Y:S01]  /*c660*/  HMMA.16816.F32.BF16 R48, R68.reuse, R90, R48 ;  /* 0x0000005a4430723c */ /* 0x040fe20000041830 */
[----:B------:R-:W1:Y:S07]  /*c670*/  LDSM.16.MT88.4 R88, [R217+0xb000] ;  /* 0x00b00000d958783b */ /* 0x000e6e0000004200 */
[-C--:B----4-:R-:W-:Y:S08]  /*c680*/  HMMA.16816.F32.BF16 R52, R68, R76.reuse, R52 ;  /* 0x0000004c4434723c */ /* 0x090ff00000041834 */
[C---:B------:R-:W-:Y:S08]  /*c690*/  HMMA.16816.F32.BF16 R56, R72.reuse, R76, R56 ;  /* 0x0000004c4838723c */ /* 0x040ff00000041838 */
[-C--:B------:R-:W-:Y:S07]  /*c6a0*/  HMMA.16816.F32.BF16 R60, R72, R78.reuse, R60 ;  /* 0x0000004e483c723c */ /* 0x080fee000004183c */
[----:B------:R-:W-:Y:S01]  /*c6b0*/  FADD.FTZ R72, R96, R92 ;  /* 0x0000005c60487221 */ /* 0x000fe20000010000 */
[----:B------:R-:W-:Y:S01]  /*c6c0*/  HMMA.16816.F32.BF16 R64, R68, R78, R64 ;  /* 0x0000004e4440723c */ /* 0x000fe20000041840 */
[----:B------:R-:W-:Y:S01]  /*c6d0*/  FADD.FTZ R73, R142, R93 ;  /* 0x0000005d8e497221 */ /* 0x000fe20000010000 */
[----:B------:R-:W4:Y:S01]  /*c6e0*/  LDSM.16.MT88.4 R76, [R218+0xb000] ;  /* 0x00b00000da4c783b */ /* 0x000f220000004200 */
[----:B------:R1:W1:Y:S01]  /*c6f0*/  MUFU.EX2 R96, R157 ;  /* 0x0000009d00607308 */ /* 0x0002620000000800 */
[----:B------:R-:W-:Y:S01]  /*c700*/  FADD.FTZ R92, R143, R72 ;  /* 0x000000488f5c7221 */ /* 0x000fe20000010000 */
[----:B------:R-:W-:Y:S01]  /*c710*/  F2FP.BF16.PACK_AB R72, R109, R110 ;  /* 0x0000006e6d48723e */ /* 0x000fe200000010ff */
[----:B------:R-:W-:Y:S01]  /*c720*/  FADD.FTZ R93, R147, R0 ;  /* 0x00000000935d7221 */ /* 0x000fe20000010000 */
[----:B---3--:R-:W-:Y:S01]  /*c730*/  F2FP.BF16.PACK_AB R68, R117, R118 ;  /* 0x000000767544723e */ /* 0x008fe200000010ff */
[----:B------:R-:W-:Y:S01]  /*c740*/  FADD.FTZ R0, R144, R73 ;  /* 0x0000004990007221 */ /* 0x000fe20000010000 */
[----:B------:R-:W-:Y:S03]  /*c750*/  F2FP.BF16.PACK_AB R69, R114, R116 ;  /* 0x000000747245723e */ /* 0x000fe600000010ff */
[----:B------:R-:W-:Y:S02]  /*c760*/  F2FP.BF16.PACK_AB R70, R113, R115 ;  /* 0x000000737146723e */ /* 0x000fe400000010ff */
[----:B------:R-:W-:Y:S02]  /*c770*/  F2FP.BF16.PACK_AB R71, R111, R112 ;  /* 0x000000706f47723e */ /* 0x000fe400000010ff */
[----:B------:R-:W-:Y:S02]  /*c780*/  F2FP.BF16.PACK_AB R142, R138, R98 ;  /* 0x000000628a8e723e */ /* 0x000fe400000010ff */
[----:B------:R-:W-:Y:S02]  /*c790*/  F2FP.BF16.PACK_AB R143, R137, R97 ;  /* 0x00000061898f723e */ /* 0x000fe400000010ff */
[----:B------:R-:W-:Y:S01]  /*c7a0*/  F2FP.BF16.PACK_AB R73, R108, R107 ;  /* 0x0000006b6c49723e */ /* 0x000fe200000010ff */
[-C--:B--2---:R-:W-:Y:S01]  /*c7b0*/  HMMA.16816.F32.BF16 R4, R68, R80.reuse, R4 ;  /* 0x000000504404723c */ /* 0x084fe20000041804 */
[----:B------:R-:W-:Y:S02]  /*c7c0*/  F2FP.BF16.PACK_AB R74, R106, R105 ;  /* 0x000000696a4a723e */ /* 0x000fe400000010ff */
[----:B------:R-:W-:Y:S01]  /*c7d0*/  F2FP.BF16.PACK_AB R75, R103, R104 ;  /* 0x00000068674b723e */ /* 0x000fe200000010ff */
[----:B-1----:R-:W-:Y:S01]  /*c7e0*/  LDSM.16.MT88.4 R156, [R219+0xb800] ;  /* 0x00b80000db9c783b */ /* 0x002fe20000004200 */
[----:B------:R-:W-:Y:S05]  /*c7f0*/  F2FP.BF16.PACK_AB R172, R95, R96 ;  /* 0x000000605fac723e */ /* 0x000fea00000010ff */
[C---:B------:R-:W-:Y:S01]  /*c800*/  HMMA.16816.F32.BF16 R8, R72.reuse, R80, R8 ;  /* 0x000000504808723c */ /* 0x040fe20000041808 */
[----:B------:R-:W-:Y:S07]  /*c810*/  MUFU.EX2 R80, R127 ;  /* 0x0000007f00507308 */ /* 0x000fee0000000800 */
[-C--:B------:R-:W-:Y:S03]  /*c820*/  HMMA.16816.F32.BF16 R12, R72, R82.reuse, R12 ;  /* 0x00000052480c723c */ /* 0x080fe6000004180c */
[----:B------:R-:W1:Y:S05]  /*c830*/  MUFU.EX2 R81, R126 ;  /* 0x0000007e00517308 */ /* 0x000e6a0000000800 */
[C---:B------:R-:W-:Y:S05]  /*c840*/  HMMA.16816.F32.BF16 R16, R68.reuse, R82, R16 ;  /* 0x000000524410723c */ /* 0x040fea0000041810 */
[----:B------:R-:W-:Y:S03]  /*c850*/  MUFU.EX2 R83, R164 ;  /* 0x000000a400537308 */ /* 0x000fe60000000800 */
[-C--:B------:R-:W-:Y:S07]  /*c860*/  HMMA.16816.F32.BF16 R20, R68, R84.reuse, R20 ;  /* 0x000000544414723c */ /* 0x080fee0000041814 */
[----:B------:R-:W2:Y:S01]  /*c870*/  MUFU.EX2 R82, R169 ;  /* 0x000000a900527308 */ /* 0x000ea20000000800 */
[C---:B------:R-:W-:Y:S01]  /*c880*/  HMMA.16816.F32.BF16 R24, R72.reuse, R84, R24 ;  /* 0x000000544818723c */ /* 0x040fe20000041818 */
[----:B-1----:R-:W-:Y:S07]  /*c890*/  F2FP.BF16.PACK_AB R175, R80, R81 ;  /* 0x0000005150af723e */ /* 0x002fee00000010ff */
[-C--:B------:R-:W-:Y:S01]  /*c8a0*/  HMMA.16816.F32.BF16 R28, R72, R86.reuse, R28 ;  /* 0x00000056481c723c */ /* 0x080fe2000004181c */
[----:B------:R1:W3:Y:S07]  /*c8b0*/  MUFU.EX2 R84, R165 ;  /* 0x000000a500547308 */ /* 0x0002ee0000000800 */
[C---:B------:R-:W-:Y:S01]  /*c8c0*/  HMMA.16816.F32.BF16 R32, R68.reuse, R86, R32 ;  /* 0x000000564420723c */ /* 0x040fe20000041820 */
[----:B--2---:R-:W-:Y:S07]  /*c8d0*/  F2FP.BF16.PACK_AB R174, R82, R83 ;  /* 0x0000005352ae723e */ /* 0x004fee00000010ff */
[-C--:B------:R-:W-:Y:S08]  /*c8e0*/  HMMA.16816.F32.BF16 R36, R68, R88.reuse, R36 ;  /* 0x000000584424723c */ /* 0x080ff00000041824 */
[C---:B------:R-:W-:Y:S01]  /*c8f0*/  HMMA.16816.F32.BF16 R40, R72.reuse, R88, R40 ;  /* 0x000000584828723c */ /* 0x040fe20000041828 */
[----:B-1----:R-:W1:Y:S03]  /*c900*/  LDSM.16.MT88.4 R164, [R216+0xb800] ;  /* 0x00b80000d8a4783b */ /* 0x002e660000004200 */
[----:B---3--:R-:W-:Y:S04]  /*c910*/  F2FP.BF16.PACK_AB R173, R84, R94 ;  /* 0x0000005e54ad723e */ /* 0x008fe800000010ff */
[-C--:B------:R-:W-:Y:S08]  /*c920*/  HMMA.16816.F32.BF16 R44, R72, R90.reuse, R44 ;  /* 0x0000005a482c723c */ /* 0x080ff0000004182c */
[C---:B------:R-:W-:Y:S08]  /*c930*/  HMMA.16816.F32.BF16 R48, R68.reuse, R90, R48 ;  /* 0x0000005a4430723c */ /* 0x040ff00000041830 */
[-C--:B----4-:R-:W-:Y:S08]  /*c940*/  HMMA.16816.F32.BF16 R52, R68, R76.reuse, R52 ;  /* 0x0000004c4434723c */ /* 0x090ff00000041834 */
[C---:B------:R-:W-:Y:S07]  /*c950*/  HMMA.16816.F32.BF16 R56, R72.reuse, R76, R56 ;  /* 0x0000004c4838723c */ /* 0x040fee0000041838 */
[----:B------:R-:W-:Y:S01]  /*c960*/  FADD.FTZ R76, R149, R0 ;  /* 0x00000000954c7221 */ /* 0x000fe20000010000 */
[-C--:B------:R-:W-:Y:S01]  /*c970*/  HMMA.16816.F32.BF16 R60, R72, R78.reuse, R60 ;  /* 0x0000004e483c723c */ /* 0x080fe2000004183c */
[----:B------:R-:W-:Y:S02]  /*c980*/  FADD.FTZ R0, R148, R92 ;  /* 0x0000005c94007221 */ /* 0x000fe40000010000 */
[----:B------:R-:W2:Y:S01]  /*c990*/  LDSM.16.MT88.4 R148, [R217+0xb800] ;  /* 0x00b80000d994783b */ /* 0x000ea20000004200 */
[----:B------:R-:W-:Y:S02]  /*c9a0*/  FADD.FTZ R77, R211, R93 ;  /* 0x0000005dd34d7221 */ /* 0x000fe40000010000 */
[----:B------:R-:W-:Y:S02]  /*c9b0*/  FADD.FTZ R0, R153, R0 ;  /* 0x0000000099007221 */ /* 0x000fe40000010000 */
[----:B------:R-:W-:Y:S01]  /*c9c0*/  FADD.FTZ R77, R210, R77 ;  /* 0x0000004dd24d7221 */ /* 0x000fe20000010000 */
[----:B------:R-:W-:Y:S03]  /*c9d0*/  HMMA.16816.F32.BF16 R64, R68, R78, R64 ;  /* 0x0000004e4440723c */ /* 0x000fe60000041840 */
[----:B------:R-:W-:Y:S02]  /*c9e0*/  FADD.FTZ R77, R160, R77 ;  /* 0x0000004da04d7221 */ /* 0x000fe40000010000 */
[----:B------:R-:W-:Y:S02]  /*c9f0*/  FADD.FTZ R72, R155, R76 ;  /* 0x0000004c9b487221 */ /* 0x000fe40000010000 */
[----:B------:R-:W-:Y:S01]  /*ca00*/  FADD.FTZ R73, R241, R2 ;  /* 0x00000002f1497221 */ /* 0x000fe20000010000 */
[-C--:B-1----:R-:W-:Y:S01]  /*ca10*/  HMMA.16816.F32.BF16 R168, R140, R164.reuse, R4 ;  /* 0x000000a48ca8723c */ /* 0x082fe20000041804 */
[----:B------:R-:W-:Y:S01]  /*ca20*/  FADD.FTZ R2, R154, R72 ;  /* 0x000000489a027221 */ /* 0x000fe20000010000 */
[----:B------:R-:W1:Y:S02]  /*ca30*/  LDSM.16.MT88.4 R4, [R218+0xb800] ;  /* 0x00b80000da04783b */ /* 0x000e640000004200 */
[----:B------:R-:W-:Y:S02]  /*ca40*/  FADD.FTZ R0, R152, R0 ;  /* 0x0000000098007221 */ /* 0x000fe40000010000 */
[----:B------:R-:W-:Y:S02]  /*ca50*/  FADD.FTZ R2, R185, R2 ;  /* 0x00000002b9027221 */ /* 0x000fe40000010000 */
[----:B------:R-:W-:Y:S01]  /*ca60*/  FADD.FTZ R0, R182, R0 ;  /* 0x00000000b6007221 */ /* 0x000fe20000010000 */
[C---:B------:R-:W-:Y:S07]  /*ca70*/  HMMA.16816.F32.BF16 R196, R172.reuse, R164, R8 ;  /* 0x000000a4acc4723c */ /* 0x040fee0000041808 */
[----:B------:R-:W-:Y:S01]  /*ca80*/  FADD.FTZ R9, R240, R73 ;  /* 0x00000049f0097221 */ /* 0x000fe20000010000 */
[-C--:B------:R-:W-:Y:S01]  /*ca90*/  HMMA.16816.F32.BF16 R200, R172, R166.reuse, R12 ;  /* 0x000000a6acc8723c */ /* 0x080fe2000004180c */
[----:B------:R-:W-:Y:S03]  /*caa0*/  FADD.FTZ R8, R207, R77 ;  /* 0x0000004dcf087221 */ /* 0x000fe60000010000 */
[----:B------:R-:W-:Y:S02]  /*cab0*/  FADD.FTZ R10, R212, R2 ;  /* 0x00000002d40a7221 */ /* 0x000fe40000010000 */
[----:B------:R-:W-:Y:S02]  /*cac0*/  FADD.FTZ R11, R247, R8 ;  /* 0x00000008f70b7221 */ /* 0x000fe40000010000 */
[----:B------:R-:W-:Y:S01]  /*cad0*/  FADD.FTZ R12, R252, R9 ;  /* 0x00000009fc0c7221 */ /* 0x000fe20000010000 */
[C---:B------:R-:W-:Y:S03]  /*cae0*/  HMMA.16816.F32.BF16 R164, R140.reuse, R166, R16 ;  /* 0x000000a68ca4723c */ /* 0x040fe60000041810 */
[----:B------:R-:W-:Y:S02]  /*caf0*/  FADD.FTZ R9, R180, R0 ;  /* 0x00000000b4097221 */ /* 0x000fe40000010000 */
[----:B------:R-:W-:Y:S02]  /*cb00*/  FADD.FTZ R0, R183, R10 ;  /* 0x0000000ab7007221 */ /* 0x000fe40000010000 */
        /* <DEDUP_REMOVED lines=17> */
[----:B------:R-:W-:Y:S01]  /*cc20*/  FADD.FTZ R2, R132, R9 ;  /* 0x0000000984027221 */ /* 0x000fe20000010000 */
[----:B------:R-:W-:Y:S01]  /*cc30*/  MOV R132, R136 ;  /* 0x0000008800847202 */ /* 0x000fe20000000f00 */
[----:B------:R-:W-:Y:S01]  /*cc40*/  FADD.FTZ R8, R208, R8 ;  /* 0x00000008d0087221 */ /* 0x000fe20000010000 */
[-C--:B--2---:R-:W-:Y:S01]  /*cc50*/  HMMA.16816.F32.BF16 R152, R140, R148.reuse, R36 ;  /* 0x000000948c98723c */ /* 0x084fe20000041824 */
        /* <DEDUP_REMOVED lines=11> */
[----:B------:R-:W-:Y:S01]  /*cd10*/  FADD.FTZ R11, R133, R8 ;  /* 0x00000008850b7221 */ /* 0x000fe20000010000 */
[----:B------:R-:W-:Y:S01]  /*cd20*/  MOV R133, R135 ;  /* 0x0000008700857202 */ /* 0x000fe20000000f00 */
[----:B------:R-:W-:Y:S01]  /*cd30*/  FADD.FTZ R10, R119, R2 ;  /* 0x00000002770a7221 */ /* 0x000fe20000010000 */
[C---:B------:R-:W-:Y:S03]  /*cd40*/  HMMA.16816.F32.BF16 R148, R140.reuse, R150, R48 ;  /* 0x000000968c94723c */ /* 0x040fe60000041830 */
[----:B------:R-:W-:Y:S02]  /*cd50*/  FADD.FTZ R8, R118, R12 ;  /* 0x0000000c76087221 */ /* 0x000fe40000010000 */
[----:B------:R-:W-:Y:S02]  /*cd60*/  FADD.FTZ R9, R125, R0 ;  /* 0x000000007d097221 */ /* 0x000fe40000010000 */
[----:B------:R-:W-:Y:S01]  /*cd70*/  FADD.FTZ R2, R116, R11 ;  /* 0x0000000b74027221 */ /* 0x000fe20000010000 */
[-C--:B-1----:R-:W-:Y:S01]  /*cd80*/  HMMA.16816.F32.BF16 R144, R140, R4.reuse, R52 ;  /* 0x000000048c90723c */ /* 0x082fe20000041834 */
        /* <DEDUP_REMOVED lines=13> */
[----:B------:R-:W-:Y:S03]  /*ce60*/  HMMA.16816.F32.BF16 R140, R140, R6, R64 ;  /* 0x000000068c8c723c */ /* 0x000fe60000041840 */
[----:B------:R-:W-:Y:S02]  /*ce70*/  FADD.FTZ R9, R111, R2 ;  /* 0x000000026f097221 */ /* 0x000fe40000010000 */
[----:B------:R-:W-:Y:S02]  /*ce80*/  FADD.FTZ R4, R102, R4 ;  /* 0x0000000466047221 */ /* 0x000fe40000010000 */
[----:B------:R-:W-:Y:S02]  /*ce90*/  FADD.FTZ R2, R106, R5 ;  /* 0x000000056a027221 */ /* 0x000fe40000010000 */
[----:B------:R-:W-:Y:S03]  /*cea0*/  FADD.FTZ R0, R103, R0 ;  /* 0x0000000067007221 */ /* 0x000fe60000010000 */
[----:B------:R-:W-:Y:S02]  /*ceb0*/  FADD.FTZ R9, R100, R9 ;  /* 0x0000000964097221 */ /* 0x000fe40000010000 */
[----:B------:R-:W-:Y:S02]  /*cec0*/  FADD.FTZ R10, R101, R4 ;  /* 0x00000004650a7221 */ /* 0x000fe40000010000 */
[----:B------:R-:W-:Y:S02]  /*ced0*/  FADD.FTZ R8, R96, R2 ;  /* 0x0000000260087221 */ /* 0x000fe40000010000 */
[----:B------:R-:W-:Y:S02]  /*cee0*/  FADD.FTZ R5, R94, R0 ;  /* 0x000000005e057221 */ /* 0x000fe40000010000 */
[----:B------:R-:W-:Y:S02]  /*cef0*/  FADD.FTZ R2, R99, R9 ;  /* 0x0000000963027221 */ /* 0x000fe40000010000 */
[----:B------:R-:W-:Y:S02]  /*cf00*/  FADD.FTZ R6, R98, R10 ;  /* 0x0000000a62067221 */ /* 0x000fe40000010000 */
[----:B------:R-:W-:Y:S02]  /*cf10*/  FADD.FTZ R4, R84, R5 ;  /* 0x0000000554047221 */ /* 0x000fe40000010000 */
[----:B------:R-:W-:Y:S01]  /*cf20*/  FADD.FTZ R6, R138, R6 ;  /* 0x000000068a067221 */ /* 0x000fe20000010000 */
[----:B------:R-:W-:Y:S01]  /*cf30*/  MOV R138, R3 ;  /* 0x00000003008a7202 */ /* 0x000fe20000000f00 */
[----:B------:R-:W-:Y:S02]  /*cf40*/  FADD.FTZ R5, R97, R2 ;  /* 0x0000000261057221 */ /* 0x000fe40000010000 */
[----:B------:R-:W-:Y:S01]  /*cf50*/  FADD.FTZ R0, R95, R8 ;  /* 0x000000085f007221 */ /* 0x000fe20000010000 */
[----:B------:R1:W-:Y:S03]  /*cf60*/  STL [R1+0xc], R6 ;  /* 0x00000c0601007387 */ /* 0x0003e60000100800 */
[----:B------:R-:W-:Y:S02]  /*cf70*/  FADD.FTZ R2, R83, R0 ;  /* 0x0000000053027221 */ /* 0x000fe40000010000 */
[----:B------:R-:W-:Y:S02]  /*cf80*/  FADD.FTZ R0, R81, R4 ;  /* 0x0000000451007221 */ /* 0x000fe40000010000 */
[----:B------:R-:W-:Y:S01]  /*cf90*/  FADD.FTZ R4, R137, R5 ;  /* 0x0000000589047221 */ /* 0x000fe20000010000 */
[----:B------:R-:W-:Y:S01]  /*cfa0*/  MOV R137, R134 ;  /* 0x0000008600897202 */ /* 0x000fe20000000f00 */
[----:B------:R-:W-:Y:S02]  /*cfb0*/  FADD.FTZ R2, R82, R2 ;  /* 0x0000000252027221 */ /* 0x000fe40000010000 */
[----:B------:R-:W-:Y:S01]  /*cfc0*/  FADD.FTZ R0, R80, R0 ;  /* 0x0000000050007221 */ /* 0x000fe20000010000 */
[----:B------:R1:W-:Y:S04]  /*cfd0*/  STL [R1+0x10], R4 ;  /* 0x0000100401007387 */ /* 0x0003e80000100800 */
[----:B------:R1:W-:Y:S04]  /*cfe0*/  STL [R1+0x14], R2 ;  /* 0x0000140201007387 */ /* 0x0003e80000100800 */
[----:B------:R1:W-:Y:S04]  /*cff0*/  STL [R1+0x18], R0 ;  /* 0x0000180001007387 */ /* 0x0003e80000100800 */
[----:B------:R1:W-:Y:S02]  /*d000*/  STL [R1], R239 ;  /* 0x000000ef01007387 */ /* 0x0003e40000100800 */
[----:B-1---5:R-:W-:-:S05]  /*d010*/  @P0 BRA `(.L_x_7) ;  /* 0xffffae8000000947 */ /* 0x022fca000383ffff */
.L_x_6:
[----:B--2---:R-:W2:Y:S04]  /*d020*/  LDL.LU R4, [R1+0xc] ;  /* 0x00000c0001047983 */ /* 0x004ea80000300800 */
[----:B------:R-:W3:Y:S04]  /*d030*/  LDL.LU R9, [R1+0x10] ;  /* 0x0000100001097983 */ /* 0x000ee80000300800 */
[----:B------:R-:W4:Y:S04]  /*d040*/  LDL.LU R8, [R1+0x14] ;  /* 0x0000140001087983 */ /* 0x000f280000300800 */
[----:B------:R-:W4:Y:S04]  /*d050*/  LDL.LU R5, [R1+0x18] ;  /* 0x0000180001057983 */ /* 0x000f280000300800 */
[----:B------:R-:W4:Y:S04]  /*d060*/  LDL.LU R59, [R1+0x4c] ;  /* 0x00004c00013b7983 */ /* 0x000f280000300800 */
[----:B------:R-:W1:Y:S04]  /*d070*/  S2R R58, SR_CTAID.Y ;  /* 0x00000000003a7919 */ /* 0x000e680000002600 */
[----:B------:R-:W1:Y:S02]  /*d080*/  S2R R43, SR_TID.X ;  /* 0x00000000002b7919 */ /* 0x000e640000002100 */
[----:B-1----:R-:W-:-:S02]  /*d090*/  SHF.R.S32.HI R29, RZ, 0x1f, R43 ;  /* 0x0000001fff1d7819 */ /* 0x002fc4000001142b */
[----:B--2---:R-:W1:Y:S04]  /*d0a0*/  SHFL.BFLY PT, R0, R4, 0x2, 0x1f ;  /* 0x0c401f0004007f89 */ /* 0x004e6800000e0000 */
[----:B---3--:R-:W2:Y:S04]  /*d0b0*/  SHFL.BFLY PT, R2, R9, 0x2, 0x1f ;  /* 0x0c401f0009027f89 */ /* 0x008ea800000e0000 */
[----:B----4-:R-:W3:Y:S04]  /*d0c0*/  SHFL.BFLY PT, R7, R8, 0x2, 0x1f ;  /* 0x0c401f0008077f89 */ /* 0x010ee800000e0000 */
[----:B------:R-:W4:Y:S01]  /*d0d0*/  SHFL.BFLY PT, R6, R5, 0x2, 0x1f ;  /* 0x0c401f0005067f89 */ /* 0x000f2200000e0000 */
[----:B------:R-:W-:Y:S01]  /*d0e0*/  ISETP.NE.AND P0, PT, R59, -0x1, PT ;  /* 0xffffffff3b00780c */ /* 0x000fe20003f05270 */
[----:B-1----:R-:W-:-:S02]  /*d0f0*/  FADD.FTZ R0, R0, R4 ;  /* 0x0000000400007221 */ /* 0x002fc40000010000 */
[----:B--2---:R-:W-:-:S03]  /*d100*/  FADD.FTZ R2, R2, R9 ;  /* 0x0000000902027221 */ /* 0x004fc60000010000 */
[----:B------:R-:W1:Y:S01]  /*d110*/  SHFL.BFLY PT, R4, R0, 0x1, 0x1f ;  /* 0x0c201f0000047f89 */ /* 0x000e6200000e0000 */
[----:B---3--:R-:W-:-:S03]  /*d120*/  FADD.FTZ R7, R7, R8 ;  /* 0x0000000807077221 */ /* 0x008fc60000010000 */
[----:B------:R-:W2:Y:S01]  /*d130*/  SHFL.BFLY PT, R10, R2, 0x1, 0x1f ;  /* 0x0c201f00020a7f89 */ /* 0x000ea200000e0000 */
[----:B----4-:R-:W-:-:S03]  /*d140*/  FADD.FTZ R6, R6, R5 ;  /* 0x0000000506067221 */ /* 0x010fc60000010000 */
[----:B------:R-:W3:Y:S04]  /*d150*/  SHFL.BFLY PT, R9, R7, 0x1, 0x1f ;  /* 0x0c201f0007097f89 */ /* 0x000ee800000e0000 */
[----:B------:R-:W4:Y:S01]  /*d160*/  SHFL.BFLY PT, R8, R6, 0x1, 0x1f ;  /* 0x0c201f0006087f89 */ /* 0x000f2200000e0000 */
[----:B-1----:R-:W-:Y:S01]  /*d170*/  FADD.FTZ R41, R0, R4 ;  /* 0x0000000400297221 */ /* 0x002fe20000010000 */
[----:B------:R-:W-:Y:S01]  /*d180*/  MOV R0, 0x3f800000 ;  /* 0x3f80000000007802 */ /* 0x000fe20000000f00 */
[----:B------:R-:W-:-:S03]  /*d190*/  @P0 IMAD.WIDE.U32 R4, R59, c[0x0][0x1e8], RZ ;  /* 0x00007a003b040a25 */ /* 0x000fc600078e00ff */
[----:B------:R-:W-:Y:S01]  /*d1a0*/  FSETP.NE.FTZ.AND P6, PT, R41, RZ, PT ;  /* 0x000000ff2900720b */ /* 0x000fe20003fd5000 */
[----:B--2---:R-:W-:Y:S01]  /*d1b0*/  FADD.FTZ R40, R2, R10 ;  /* 0x0000000a02287221 */ /* 0x004fe20000010000 */
[----:B------:R-:W-:Y:S01]  /*d1c0*/  @!P0 SHF.R.S32.HI R2, RZ, 0x1f, R58 ;  /* 0x0000001fff028819 */ /* 0x000fe2000001143a */
[----:B---3--:R-:W-:Y:S01]  /*d1d0*/  FADD.FTZ R39, R7, R9 ;  /* 0x0000000907277221 */ /* 0x008fe20000010000 */
[----:B------:R-:W-:Y:S01]  /*d1e0*/  @P0 MOV R56, R4 ;  /* 0x0000000400380202 */ /* 0x000fe20000000f00 */
[----:B------:R-:W-:Y:S01]  /*d1f0*/  @!P0 IMAD.WIDE.U32 R10, R58, c[0x0][0x1e0], RZ ;  /* 0x000078003a0a8a25 */ /* 0x000fe200078e00ff */
[----:B------:R-:W-:Y:S02]  /*d200*/  FSETP.NE.FTZ.AND P5, PT, R40, RZ, PT ;  /* 0x000000ff2800720b */ /* 0x000fe40003fb5000 */
[----:B------:R-:W-:Y:S01]  /*d210*/  FSETP.NE.FTZ.AND P4, PT, R39, RZ, PT ;  /* 0x000000ff2700720b */ /* 0x000fe20003f95000 */
[----:B------:R-:W-:Y:S01]  /*d220*/  @!P0 IMAD R2, R2, c[0x0][0x1e0], RZ ;  /* 0x0000780002028a24 */ /* 0x000fe200078e02ff */
[----:B------:R-:W-:Y:S01]  /*d230*/  MOV R4, 0x3f800000 ;  /* 0x3f80000000047802 */ /* 0x000fe20000000f00 */
[----:B------:R-:W-:Y:S01]  /*d240*/  @P0 IMAD R57, R59, c[0x0][0x1ec], R5 ;  /* 0x00007b003b390a24 */ /* 0x000fe200078e0205 */
[CC--:B------:R-:W-:Y:S01]  /*d250*/  LEA.HI R5, R29.reuse, R43.reuse, RZ, 0x2 ;  /* 0x0000002b1d057211 */ /* 0x0c0fe200078f10ff */
[----:B------:R-:W1:Y:S01]  /*d260*/  @P6 MUFU.RCP R0, R41 ;  /* 0x0000002900006308 */ /* 0x000e620000001000 */
[----:B------:R-:W-:Y:S01]  /*d270*/  @!P0 IMAD R2, R58, c[0x0][0x1e4], R2 ;  /* 0x000079003a028a24 */ /* 0x000fe200078e0202 */
[----:B------:R-:W-:Y:S01]  /*d280*/  LEA.HI R29, R29, R43, RZ, 0x5 ;  /* 0x0000002b1d1d7211 */ /* 0x000fe200078f28ff */
[----:B----4-:R-:W-:Y:S01]  /*d290*/  FADD.FTZ R42, R6, R8 ;  /* 0x00000008062a7221 */ /* 0x010fe20000010000 */
[----:B------:R-:W-:Y:S01]  /*d2a0*/  LOP3.LUT R6, R5, 0x3ffffffc, RZ, 0xc0, !PT ;  /* 0x3ffffffc05067812 */ /* 0x000fe200078ec0ff */
[----:B------:R-:W-:Y:S01]  /*d2b0*/  @!P0 IMAD.IADD R57, R11, 0x1, R2 ;  /* 0x000000010b398824 */ /* 0x000fe200078e0202 */
[----:B------:R-:W-:-:S02]  /*d2c0*/  MOV R2, 0x3f800000 ;  /* 0x3f80000000027802 */ /* 0x000fc40000000f00 */
[----:B------:R-:W-:Y:S01]  /*d2d0*/  FSETP.NE.FTZ.AND P3, PT, R42, RZ, PT ;  /* 0x000000ff2a00720b */ /* 0x000fe20003f75000 */
[----:B------:R-:W2:Y:S01]  /*d2e0*/  @P5 MUFU.RCP R4, R40 ;  /* 0x0000002800045308 */ /* 0x000ea20000001000 */
[----:B------:R-:W-:Y:S02]  /*d2f0*/  IADD3 R43, -R6, R43, RZ ;  /* 0x0000002b062b7210 */ /* 0x000fe40007ffe1ff */
[----:B------:R-:W-:Y:S02]  /*d300*/  @!P0 MOV R56, R10 ;  /* 0x0000000a00388202 */ /* 0x000fe40000000f00 */
[----:B------:R-:W-:Y:S01]  /*d310*/  SHF.R.S32.HI R29, RZ, 0x5, R29 ;  /* 0x00000005ff1d7819 */ /* 0x000fe2000001141d */
[C---:B-1----:R-:W-:Y:S02]  /*d320*/  FMUL.FTZ R168, R0.reuse, R168 ;  /* 0x000000a800a87220 */ /* 0x042fe40000410000 */
[----:B------:R-:W1:Y:S01]  /*d330*/  @P4 MUFU.RCP R2, R39 ;  /* 0x0000002700024308 */ /* 0x000e620000001000 */
[----:B------:R-:W-:-:S02]  /*d340*/  FMUL.FTZ R8, R0, R169 ;  /* 0x000000a900087220 */ /* 0x000fc40000410000 */
[C---:B------:R-:W-:Y:S02]  /*d350*/  FMUL.FTZ R164, R0.reuse, R164 ;  /* 0x000000a400a47220 */ /* 0x040fe40000410000 */
[----:B------:R-:W-:Y:S01]  /*d360*/  FMUL.FTZ R6, R0, R165 ;  /* 0x000000a500067220 */ /* 0x000fe20000410000 */
[----:B------:R-:W-:Y:S01]  /*d370*/  F2FP.BF16.PACK_AB R8, R8, R168 ;  /* 0x000000a80808723e */ /* 0x000fe200000010ff */
[C---:B------:R-:W-:Y:S02]  /*d380*/  FMUL.FTZ R160, R0.reuse, R160 ;  /* 0x000000a000a07220 */ /* 0x040fe40000410000 */
[----:B------:R-:W-:Y:S01]  /*d390*/  FMUL.FTZ R15, R0, R161 ;  /* 0x000000a1000f7220 */ /* 0x000fe20000410000 */
[----:B------:R-:W-:Y:S01]  /*d3a0*/  F2FP.BF16.PACK_AB R6, R6, R164 ;  /* 0x000000a40606723e */ /* 0x000fe200000010ff */
[C---:B------:R-:W-:Y:S02]  /*d3b0*/  FMUL.FTZ R156, R0.reuse, R156 ;  /* 0x0000009c009c7220 */ /* 0x040fe40000410000 */
[C---:B------:R-:W-:Y:S01]  /*d3c0*/  FMUL.FTZ R13, R0.reuse, R157 ;  /* 0x0000009d000d7220 */ /* 0x040fe20000410000 */
[----:B------:R-:W-:Y:S01]  /*d3d0*/  F2FP.BF16.PACK_AB R15, R15, R160 ;  /* 0x000000a00f0f723e */ /* 0x000fe200000010ff */
[----:B------:R-:W-:-:S02]  /*d3e0*/  FMUL.FTZ R152, R0, R152 ;  /* 0x0000009800987220 */ /* 0x000fc40000410000 */
[C---:B------:R-:W-:Y:S01]  /*d3f0*/  FMUL.FTZ R26, R0.reuse, R153 ;  /* 0x00000099001a7220 */ /* 0x040fe20000410000 */
[----:B------:R-:W-:Y:S01]  /*d400*/  F2FP.BF16.PACK_AB R13, R13, R156 ;  /* 0x0000009c0d0d723e */ /* 0x000fe200000010ff */
[C---:B------:R-:W-:Y:S02]  /*d410*/  FMUL.FTZ R148, R0.reuse, R148 ;  /* 0x0000009400947220 */ /* 0x040fe40000410000 */
[----:B------:R-:W-:Y:S01]  /*d420*/  FMUL.FTZ R22, R0, R149 ;  /* 0x0000009500167220 */ /* 0x000fe20000410000 */
[----:B------:R-:W-:Y:S01]  /*d430*/  F2FP.BF16.PACK_AB R26, R26, R152 ;  /* 0x000000981a1a723e */ /* 0x000fe200000010ff */
[C---:B------:R-:W-:Y:S02]  /*d440*/  FMUL.FTZ R144, R0.reuse, R144 ;  /* 0x0000009000907220 */ /* 0x040fe40000410000 */
[----:B------:R-:W-:Y:S01]  /*d450*/  FMUL.FTZ R36, R0, R145 ;  /* 0x0000009100247220 */ /* 0x000fe20000410000 */
[----:B------:R-:W-:Y:S01]  /*d460*/  F2FP.BF16.PACK_AB R22, R22, R148 ;  /* 0x000000941616723e */ /* 0x000fe200000010ff */
[----:B------:R-:W-:-:S02]  /*d470*/  FMUL.FTZ R140, R0, R140 ;  /* 0x0000008c008c7220 */ /* 0x000fc40000410000 */
[----:B------:R-:W-:Y:S01]  /*d480*/  FMUL.FTZ R33, R0, R141 ;  /* 0x0000008d00217220 */ /* 0x000fe20000410000 */
[----:B------:R-:W-:Y:S01]  /*d490*/  F2FP.BF16.PACK_AB R36, R36, R144 ;  /* 0x000000902424723e */ /* 0x000fe200000010ff */
[----:B------:R-:W-:Y:S02]  /*d4a0*/  IMAD.MOV.U32 R0, RZ, RZ, 0x3f800000 ;  /* 0x3f800000ff007424 */ /* 0x000fe400078e00ff */
[C---:B--2---:R-:W-:Y:S01]  /*d4b0*/  FMUL.FTZ R170, R4.reuse, R170 ;  /* 0x000000aa04aa7220 */ /* 0x044fe20000410000 */
[----:B------:R-:W-:Y:S01]  /*d4c0*/  F2FP.BF16.PACK_AB R33, R33, R140 ;  /* 0x0000008c2121723e */ /* 0x000fe200000010ff */
[C---:B------:R-:W-:Y:S02]  /*d4d0*/  FMUL.FTZ R7, R4.reuse, R171 ;  /* 0x000000ab04077220 */ /* 0x040fe40000410000 */
[----:B------:R-:W2:Y:S01]  /*d4e0*/  @P3 MUFU.RCP R0, R42 ;  /* 0x0000002a00003308 */ /* 0x000ea20000001000 */
[C---:B------:R-:W-:Y:S02]  /*d4f0*/  FMUL.FTZ R166, R4.reuse, R166 ;  /* 0x000000a604a67220 */ /* 0x040fe40000410000 */
[C---:B------:R-:W-:Y:S01]  /*d500*/  FMUL.FTZ R167, R4.reuse, R167 ;  /* 0x000000a704a77220 */ /* 0x040fe20000410000 */
[----:B------:R-:W-:Y:S01]  /*d510*/  F2FP.BF16.PACK_AB R7, R7, R170 ;  /* 0x000000aa0707723e */ /* 0x000fe200000010ff */
[----:B------:R-:W-:-:S02]  /*d520*/  FMUL.FTZ R162, R4, R162 ;  /* 0x000000a204a27220 */ /* 0x000fc40000410000 */
[C---:B------:R-:W-:Y:S02]  /*d530*/  FMUL.FTZ R14, R4.reuse, R163 ;  /* 0x000000a3040e7220 */ /* 0x040fe40000410000 */
[C---:B------:R-:W-:Y:S02]  /*d540*/  FMUL.FTZ R158, R4.reuse, R158 ;  /* 0x0000009e049e7220 */ /* 0x040fe40000410000 */
[----:B------:R-:W-:Y:S01]  /*d550*/  FMUL.FTZ R12, R4, R159 ;  /* 0x0000009f040c7220 */ /* 0x000fe20000410000 */
[----:B------:R-:W-:Y:S01]  /*d560*/  F2FP.BF16.PACK_AB R14, R14, R162 ;  /* 0x000000a20e0e723e */ /* 0x000fe200000010ff */
[C---:B------:R-:W-:Y:S02]  /*d570*/  FMUL.FTZ R154, R4.reuse, R154 ;  /* 0x0000009a049a7220 */ /* 0x040fe40000410000 */
[----:B------:R-:W-:Y:S01]  /*d580*/  FMUL.FTZ R25, R4, R155 ;  /* 0x0000009b04197220 */ /* 0x000fe20000410000 */
[----:B------:R-:W-:Y:S01]  /*d590*/  F2FP.BF16.PACK_AB R12, R12, R158 ;  /* 0x0000009e0c0c723e */ /* 0x000fe200000010ff */
[----:B------:R-:W-:-:S02]  /*d5a0*/  FMUL.FTZ R150, R4, R150 ;  /* 0x0000009604967220 */ /* 0x000fc40000410000 */
[C---:B------:R-:W-:Y:S01]  /*d5b0*/  FMUL.FTZ R21, R4.reuse, R151 ;  /* 0x0000009704157220 */ /* 0x040fe20000410000 */
[----:B------:R-:W-:Y:S01]  /*d5c0*/  F2FP.BF16.PACK_AB R25, R25, R154 ;  /* 0x0000009a1919723e */ /* 0x000fe200000010ff */
[C---:B------:R-:W-:Y:S02]  /*d5d0*/  FMUL.FTZ R146, R4.reuse, R146 ;  /* 0x0000009204927220 */ /* 0x040fe40000410000 */
[C---:B------:R-:W-:Y:S01]  /*d5e0*/  FMUL.FTZ R38, R4.reuse, R147 ;  /* 0x0000009304267220 */ /* 0x040fe20000410000 */
[----:B------:R-:W-:Y:S01]  /*d5f0*/  F2FP.BF16.PACK_AB R21, R21, R150 ;  /* 0x000000961515723e */ /* 0x000fe200000010ff */
[C---:B------:R-:W-:Y:S02]  /*d600*/  FMUL.FTZ R142, R4.reuse, R142 ;  /* 0x0000008e048e7220 */ /* 0x040fe40000410000 */
[----:B------:R-:W-:Y:S01]  /*d610*/  FMUL.FTZ R32, R4, R143 ;  /* 0x0000008f04207220 */ /* 0x000fe20000410000 */
[----:B------:R-:W-:Y:S01]  /*d620*/  SHF.R.S32.HI R4, RZ, 0x2, R5 ;  /* 0x00000002ff047819 */ /* 0x000fe20000011405 */
[----:B-1----:R-:W-:Y:S01]  /*d630*/  FMUL.FTZ R196, R2, R196 ;  /* 0x000000c402c47220 */ /* 0x002fe20000410000 */
[----:B------:R-:W-:Y:S01]  /*d640*/  F2FP.BF16.PACK_AB R38, R38, R146 ;  /* 0x000000922626723e */ /* 0x000fe200000010ff */
        /* <DEDUP_REMOVED lines=9> */
[C---:B------:R-:W-:Y:S01]  /*d6e0*/  FMUL.FTZ R28, R2.reuse, R193 ;  /* 0x000000c1021c7220 */ /* 0x040fe20000410000 */
[----:B------:R-:W-:Y:S01]  /*d6f0*/  F2FP.BF16.PACK_AB R19, R19, R188 ;  /* 0x000000bc1313723e */ /* 0x000fe200000010ff */
[----:B------:R-:W-:-:S02]  /*d700*/  FMUL.FTZ R180, R2, R180 ;  /* 0x000000b402b47220 */ /* 0x000fc40000410000 */
[----:B------:R-:W-:Y:S01]  /*d710*/  FMUL.FTZ R24, R2, R181 ;  /* 0x000000b502187220 */ /* 0x000fe20000410000 */
        /* <DEDUP_REMOVED lines=9> */
[----:B------:R-:W-:Y:S01]  /*d7b0*/  SHF.R.S32.HI R2, RZ, 0x1f, R5 ;  /* 0x0000001fff027819 */ /* 0x000fe20000011405 */
[C---:B--2---:R-:W-:Y:S01]  /*d7c0*/  FMUL.FTZ R199, R0.reuse, R199 ;  /* 0x000000c700c77220 */ /* 0x044fe20000410000 */
[----:B------:R-:W-:Y:S01]  /*d7d0*/  F2FP.BF16.PACK_AB R5, R167, R166 ;  /* 0x000000a6a705723e */ /* 0x000fe200000010ff */
[----:B------:R-:W-:Y:S01]  /*d7e0*/  FMUL.FTZ R10, R0, R198 ;  /* 0x000000c6000a7220 */ /* 0x000fe20000410000 */
[----:B------:R-:W-:Y:S01]  /*d7f0*/  LEA.HI R2, R2, R4, RZ, 0x3 ;  /* 0x0000000402027211 */ /* 0x000fe200078f18ff */
[C---:B------:R-:W-:Y:S01]  /*d800*/  FMUL.FTZ R203, R0.reuse, R203 ;  /* 0x000000cb00cb7220 */ /* 0x040fe20000410000 */
[----:B------:R-:W-:Y:S01]  /*d810*/  F2FP.BF16.PACK_AB R35, R35, R176 ;  /* 0x000000b02323723e */ /* 0x000fe200000010ff */
[----:B------:R-:W-:Y:S01]  /*d820*/  FMUL.FTZ R16, R0, R202 ;  /* 0x000000ca00107220 */ /* 0x000fe20000410000 */
[----:B------:R-:W-:Y:S01]  /*d830*/  LOP3.LUT R2, R2, 0xfffffff8, RZ, 0xc0, !PT ;  /* 0xfffffff802027812 */ /* 0x000fe200078ec0ff */
[C---:B------:R-:W-:Y:S01]  /*d840*/  FMUL.FTZ R191, R0.reuse, R191 ;  /* 0x000000bf00bf7220 */ /* 0x040fe20000410000 */
[----:B------:R-:W-:Y:S01]  /*d850*/  F2FP.BF16.PACK_AB R10, R199, R10 ;  /* 0x0000000ac70a723e */ /* 0x000fe200000010ff */
[C---:B------:R-:W-:Y:S01]  /*d860*/  FMUL.FTZ R18, R0.reuse, R190 ;  /* 0x000000be00127220 */ /* 0x040fe20000410000 */
[----:B------:R-:W-:Y:S01]  /*d870*/  F2FP.BF16.PACK_AB R16, R203, R16 ;  /* 0x00000010cb10723e */ /* 0x000fe200000010ff */
[C---:B------:R-:W-:Y:S01]  /*d880*/  FMUL.FTZ R195, R0.reuse, R195 ;  /* 0x000000c300c37220 */ /* 0x040fe20000410000 */
[----:B------:R-:W-:Y:S01]  /*d890*/  F2FP.BF16.PACK_AB R31, R31, R172 ;  /* 0x000000ac1f1f723e */ /* 0x000fe200000010ff */
[C---:B------:R-:W-:Y:S01]  /*d8a0*/  FMUL.FTZ R27, R0.reuse, R194 ;  /* 0x000000c2001b7220 */ /* 0x040fe20000410000 */
        /* <DEDUP_REMOVED lines=12> */
[----:B------:R-:W-:Y:S02]  /*d970*/  IADD3 R0, R4, -R2, RZ ;  /* 0x8000000204007210 */ /* 0x000fe40007ffe0ff */
[----:B------:R-:W-:Y:S02]  /*d980*/  LEA R4, R29, R43, 0x9 ;  /* 0x0000002b1d047211 */ /* 0x000fe400078e48ff */
[C---:B------:R-:W-:Y:S01]  /*d990*/  SHF.L.U32 R2, R0.reuse, 0x6, RZ ;  /* 0x0000000600027819 */ /* 0x040fe200000006ff */
[----:B------:R-:W1:Y:S01]  /*d9a0*/  LDC.U8 R43, c[0x0][0x329] ;  /* 0x0000ca40ff2b7b82 */ /* 0x000e620000000000 */
[----:B------:R-:W-:Y:S02]  /*d9b0*/  LOP3.LUT R9, R0, 0x1, RZ, 0xc0, !PT ;  /* 0x0000000100097812 */ /* 0x000fe400078ec0ff */
[----:B------:R-:W-:Y:S02]  /*d9c0*/  LOP3.LUT R2, R2, 0x1c0, RZ, 0xc0, !PT ;  /* 0x000001c002027812 */ /* 0x000fe400078ec0ff */
[----:B------:R-:W-:Y:S01]  /*d9d0*/  ISETP.NE.U32.AND P1, PT, R9, 0x1, PT ;  /* 0x000000010900780c */ /* 0x000fe20003f25070 */
[----:B------:R-:W-:Y:S01]  /*d9e0*/  IMAD.MOV.U32 R9, RZ, RZ, -0x10 ;  /* 0xfffffff0ff097424 */ /* 0x000fe200078e00ff */
[----:B------:R-:W-:-:S02]  /*d9f0*/  LEA.HI R2, R2, R2, RZ, 0x1d ;  /* 0x0000000202027211 */ /* 0x000fc400078fe8ff */
[----:B------:R-:W-:Y:S02]  /*da00*/  F2FP.BF16.PACK_AB R34, R179, R34 ;  /* 0x00000022b322723e */ /* 0x000fe400000010ff */
[----:B------:R-:W-:Y:S02]  /*da10*/  LEA R2, R4, R2, 0x1 ;  /* 0x0000000204027211 */ /* 0x000fe400078e08ff */
[----:B------:R-:W-:Y:S02]  /*da20*/  SEL R9, R9, 0x10, !P1 ;  /* 0x0000001009097807 */ /* 0x000fe40004800000 */
[----:B------:R-:W-:Y:S02]  /*da30*/  SHF.L.U32 R2, R2, 0x1, RZ ;  /* 0x0000000102027819 */ /* 0x000fe400000006ff */
[----:B------:R-:W-:Y:S02]  /*da40*/  R2P PR, R0, 0x6 ;  /* 0x0000000600007804 */ /* 0x000fe40000000000 */
[C---:B------:R-:W-:Y:S01]  /*da50*/  IADD3 R4, R2.reuse, R9, RZ ;  /* 0x0000000902047210 */ /* 0x040fe20007ffe0ff */
[----:B------:R2:W-:Y:S01]  /*da60*/  STS [R2], R8 ;  /* 0x0000000802007388 */ /* 0x0005e20000000800 */
[----:B------:R-:W-:-:S02]  /*da70*/  IADD3 R0, R2, 0x40, RZ ;  /* 0x0000004002007810 */ /* 0x000fc40007ffe0ff */
[----:B------:R-:W-:Y:S01]  /*da80*/  F2FP.BF16.PACK_AB R30, R175, R30 ;  /* 0x0000001eaf1e723e */ /* 0x000fe200000010ff */
[----:B------:R3:W-:Y:S04]  /*da90*/  STS [R2+0x400], R7 ;  /* 0x0004000702007388 */ /* 0x0007e80000000800 */
[----:B------:R-:W-:Y:S02]  /*daa0*/  STS [R4], R6 ;  /* 0x0000000604007388 */ /* 0x000fe40000000800 */
[----:B------:R-:W-:Y:S02]  /*dab0*/  @P2 IADD3 R0, R2, -0x40, RZ ;  /* 0xffffffc002002810 */ /* 0x000fe40007ffe0ff */
[----:B------:R4:W-:Y:S04]  /*dac0*/  STS [R4+0x400], R5 ;  /* 0x0004000504007388 */ /* 0x0009e80000000800 */
[----:B------:R-:W-:Y:S04]  /*dad0*/  STS [R2+0x2000], R11 ;  /* 0x0020000b02007388 */ /* 0x000fe80000000800 */
[----:B------:R4:W-:Y:S04]  /*dae0*/  STS [R2+0x2400], R10 ;  /* 0x0024000a02007388 */ /* 0x0009e80000000800 */
[----:B------:R-:W-:Y:S01]  /*daf0*/  STS [R4+0x2000], R17 ;  /* 0x0020001104007388 */ /* 0x000fe20000000800 */
[----:B--2---:R-:W-:-:S03]  /*db00*/  IMAD.MOV.U32 R8, RZ, RZ, 0x20 ;  /* 0x00000020ff087424 */ /* 0x004fc600078e00ff */
[----:B------:R-:W-:Y:S02]  /*db10*/  STS [R4+0x2400], R16 ;  /* 0x0024001004007388 */ /* 0x000fe40000000800 */
[----:B------:R-:W-:Y:S02]  /*db20*/  SEL R8, R8, 0xffffffe0, !P1 ;  /* 0xffffffe008087807 */ /* 0x000fe40004800000 */
[----:B-1----:R-:W-:Y:S02]  /*db30*/  ISETP.NE.AND P1, PT, R43, RZ, PT ;  /* 0x000000ff2b00720c */ /* 0x002fe40003f25270 */
[----:B---3--:R-:W-:Y:S02]  /*db40*/  IADD3 R7, R8, 0x400, R0 ;  /* 0x0000040008077810 */ /* 0x008fe40007ffe000 */
[----:B----4-:R-:W-:Y:S02]  /*db50*/  IADD3 R5, R4, R8, RZ ;  /* 0x0000000804057210 */ /* 0x010fe40007ffe0ff */
[----:B------:R-:W-:-:S02]  /*db60*/  IADD3 R7, R9, R7, RZ ;  /* 0x0000000709077210 */ /* 0x000fc40007ffe0ff */
[----:B------:R-:W-:Y:S01]  /*db70*/  IADD3 R2, R2, R8, RZ ;  /* 0x0000000802027210 */ /* 0x000fe20007ffe0ff */
[----:B------:R-:W1:Y:S04]  /*db80*/  LDC.U8 R10, c[0x0][0x328] ;  /* 0x0000ca00ff0a7b82 */ /* 0x000e680000000000 */
[----:B------:R-:W-:Y:S01]  /*db90*/  @P1 MOV R6, c[0x0][0x210] ;  /* 0x0000840000061a02 */ /* 0x000fe20000000f00 */
[----:B------:R-:W-:Y:S04]  /*dba0*/  STS [R2], R15 ;  /* 0x0000000f02007388 */ /* 0x000fe80000000800 */
[----:B------:R-:W-:Y:S01]  /*dbb0*/  @P1 IMAD R6, R6, c[0x0][0x214], RZ ;  /* 0x0000850006061a24 */ /* 0x000fe200078e02ff */
[----:B------:R-:W-:Y:S04]  /*dbc0*/  STS [R2+0x400], R14 ;  /* 0x0004000e02007388 */ /* 0x000fe80000000800 */
[----:B------:R2:W-:Y:S04]  /*dbd0*/  STS [R5], R13 ;  /* 0x0000000d05007388 */ /* 0x0005e80000000800 */
[----:B------:R3:W-:Y:S04]  /*dbe0*/  STS [R5+0x400], R12 ;  /* 0x0004000c05007388 */ /* 0x0007e80000000800 */
[----:B------:R-:W-:Y:S04]  /*dbf0*/  STS [R2+0x2000], R19 ;  /* 0x0020001302007388 */ /* 0x000fe80000000800 */
[----:B------:R4:W-:Y:S01]  /*dc00*/  STS [R2+0x2400], R18 ;  /* 0x0024001202007388 */ /* 0x0009e20000000800 */
[----:B-1----:R-:W-:-:S03]  /*dc10*/  ISETP.NE.AND P2, PT, R10, RZ, PT ;  /* 0x000000ff0a00720c */ /* 0x002fc60003f45270 */
[----:B------:R-:W-:Y:S04]  /*dc20*/  STS [R5+0x2000], R28 ;  /* 0x0020001c05007388 */ /* 0x000fe80000000800 */
[----:B------:R1:W-:Y:S04]  /*dc30*/  STS [R5+0x2400], R27 ;  /* 0x0024001b05007388 */ /* 0x0003e80000000800 */
[----:B------:R-:W-:Y:S01]  /*dc40*/  STS [R0], R26 ;  /* 0x0000001a00007388 */ /* 0x000fe20000000800 */
[----:B--2---:R-:W-:Y:S03]  /*dc50*/  @P5 MUFU.LG2 R13, R40 ;  /* 0x00000028000d5308 */ /* 0x004fe60000000c00 */
[----:B------:R-:W-:Y:S04]  /*dc60*/  STS [R0+0x400], R25 ;  /* 0x0004001900007388 */ /* 0x000fe80000000800 */
[----:B------:R-:W2:Y:S01]  /*dc70*/  S2R R14, SR_CTAID.X ;  /* 0x00000000000e7919 */ /* 0x000ea20000002500 */
[----:B---3--:R3:W-:Y:S01]  /*dc80*/  @P4 MUFU.LG2 R12, R39 ;  /* 0x00000027000c4308 */ /* 0x0087e20000000c00 */
[----:B----4-:R-:W-:-:S02]  /*dc90*/  IMAD.IADD R2, R9, 0x1, R0 ;  /* 0x0000000109027824 */ /* 0x010fc400078e0200 */
[----:B------:R-:W4:Y:S04]  /*dca0*/  S2R R18, SR_TID.X ;  /* 0x0000000000127919 */ /* 0x000f280000002100 */
[----:B------:R-:W-:Y:S01]  /*dcb0*/  STS [R2], R22 ;  /* 0x0000001602007388 */ /* 0x000fe20000000800 */
[----:B------:R-:W-:Y:S02]  /*dcc0*/  IADD3 R4, R8, R2, RZ ;  /* 0x0000000208047210 */ /* 0x000fe40007ffe0ff */
[----:B-1----:R-:W-:Y:S01]  /*dcd0*/  @!P1 MOV R5, c[0x0][0x214] ;  /* 0x0000850000059a02 */ /* 0x002fe20000000f00 */
[----:B------:R-:W-:Y:S03]  /*dce0*/  STS [R2+0x400], R21 ;  /* 0x0004001502007388 */ /* 0x000fe60000000800 */
[----:B------:R-:W-:Y:S01]  /*dcf0*/  @!P1 SEL R6, R5, c[0x0][0x234], !P2 ;  /* 0x00008d0005069a07 */ /* 0x000fe20005000000 */
[----:B------:R-:W-:Y:S01]  /*dd00*/  STS [R0+0x2000], R24 ;  /* 0x0020001800007388 */ /* 0x000fe20000000800 */
[----:B------:R-:W-:-:S03]  /*dd10*/  ISETP.NE.OR P2, PT, R43, RZ, !P2 ;  /* 0x000000ff2b00720c */ /* 0x000fc60005745670 */
[----:B------:R1:W-:Y:S04]  /*dd20*/  STS [R0+0x2400], R23 ;  /* 0x0024001700007388 */ /* 0x0003e80000000800 */
[----:B------:R-:W-:Y:S04]  /*dd30*/  STS [R2+0x2000], R20 ;  /* 0x0020001402007388 */ /* 0x000fe80000000800 */
[----:B------:R2:W-:Y:S04]  /*dd40*/  STS [R2+0x2400], R37 ;  /* 0x0024002502007388 */ /* 0x0005e80000000800 */
[----:B------:R-:W3:Y:S01]  /*dd50*/  S2R R28, SR_CTAID.Z ;  /* 0x00000000001c7919 */ /* 0x000ee20000002700 */
[----:B-1----:R-:W-:-:S02]  /*dd60*/  IADD3 R0, R8, R0, RZ ;  /* 0x0000000008007210 */ /* 0x002fc40007ffe0ff */
[----:B----4-:R-:W-:Y:S01]  /*dd70*/  SHF.R.S32.HI R19, RZ, 0x1f, R18 ;  /* 0x0000001fff137819 */ /* 0x010fe20000011412 */
[----:B------:R-:W1:Y:S02]  /*dd80*/  @P6 MUFU.LG2 R8, R41 ;  /* 0x0000002900086308 */ /* 0x000e640000000c00 */
[----:B------:R-:W-:Y:S01]  /*dd90*/  STS [R0], R36 ;  /* 0x0000002400007388 */ /* 0x000fe20000000800 */
[----:B--2---:R-:W-:-:S03]  /*dda0*/  @!P2 IMAD R2, R58, c[0x0][0x214], RZ ;  /* 0x000085003a02aa24 */ /* 0x004fc600078e02ff */
[----:B------:R-:W-:Y:S04]  /*ddb0*/  STS [R0+0x400], R38 ;  /* 0x0004002600007388 */ /* 0x000fe80000000800 */
[----:B------:R-:W-:Y:S01]  /*ddc0*/  STS [R4], R33 ;  /* 0x0000002104007388 */ /* 0x000fe20000000800 */
[----:B------:R-:W-:Y:S01]  /*ddd0*/  LEA.HI R11, R19, R18, RZ, 0x5 ;  /* 0x00000012130b7211 */ /* 0x000fe200078f28ff */
[----:B------:R-:W2:Y:S01]  /*dde0*/  @P3 MUFU.LG2 R10, R42 ;  /* 0x0000002a000a3308 */ /* 0x000ea20000000c00 */
[----:B------:R-:W-:Y:S01]  /*ddf0*/  @!P2 SEL R2, R2, R59, !P0 ;  /* 0x0000003b0202a207 */ /* 0x000fe20004000000 */
[----:B------:R-:W-:Y:S04]  /*de00*/  STS [R7], R32 ;  /* 0x0000002007007388 */ /* 0x000fe80000000800 */
[----:B------:R-:W-:Y:S04]  /*de10*/  STS [R0+0x2000], R35 ;  /* 0x0020002300007388 */ /* 0x000fe80000000800 */
[----:B------:R4:W-:Y:S04]  /*de20*/  STS [R0+0x2400], R34 ;  /* 0x0024002200007388 */ /* 0x0009e80000000800 */
[----:B------:R-:W-:Y:S04]  /*de30*/  STS [R4+0x2000], R31 ;  /* 0x0020001f04007388 */ /* 0x000fe80000000800 */
[----:B------:R1:W-:Y:S04]  /*de40*/  STS [R7+0x2000], R30 ;  /* 0x0020001e07007388 */ /* 0x0003e80000000800 */
[----:B------:R-:W-:Y:S01]  /*de50*/  BAR.SYNC.DEFER_BLOCKING 0x0 ;  /* 0x0000000000007b1d */ /* 0x000fe20000010000 */
[----:B----4-:R-:W-:-:S02]  /*de60*/  @P1 IMAD.MOV.U32 R0, RZ, RZ, 0x1 ;  /* 0x00000001ff001424 */ /* 0x010fc400078e00ff */
[----:B------:R-:W-:-:S03]  /*de70*/  @!P1 IMAD R0, R6, c[0x0][0x1c0], RZ ;  /* 0x0000700006009a24 */ /* 0x000fc600078e02ff */
[----:B-1----:R1:W5:Y:S04]  /*de80*/  LDL R30, [R1+0x28] ;  /* 0x00002800011e7983 */ /* 0x0023680000100800 */
[----:B-----5:R1:W4:Y:S04]  /*de90*/  LDS.128 R20, [R234] ;  /* 0x00000000ea147984 */ /* 0x0203280000000c00 */
[----:B------:R1:W1:Y:S04]  /*dea0*/  LDS.128 R24, [R234+0x800] ;  /* 0x00080000ea187984 */ /* 0x0002680000000c00 */
[----:B------:R1:W1:Y:S04]  /*deb0*/  LDS.128 R32, [R234+0x1000] ;  /* 0x00100000ea207984 */ /* 0x0002680000000c00 */
[----:B---3--:R3:W1:Y:S04]  /*dec0*/  LDS.128 R36, [R234+0x1800] ;  /* 0x00180000ea247984 */ /* 0x0086680000000c00 */
[----:B------:R3:W1:Y:S04]  /*ded0*/  LDS.128 R44, [R234+0x2000] ;  /* 0x00200000ea2c7984 */ /* 0x0006680000000c00 */
[----:B------:R3:W1:Y:S04]  /*dee0*/  LDS.128 R48, [R234+0x2800] ;  /* 0x00280000ea307984 */ /* 0x0006680000000c00 */
[----:B------:R3:W1:Y:S04]  /*def0*/  LDS.128 R52, [R234+0x3000] ;  /* 0x00300000ea347984 */ /* 0x0006680000000c00 */
[----:B------:R-:W1:Y:S01]  /*df00*/  LDS.128 R232, [R234+0x3800] ;  /* 0x00380000eae87984 */ /* 0x000e620000000c00 */
[----:B------:R-:W-:-:S05]  /*df10*/  IMAD R0, R58, R0, RZ ;  /* 0x000000003a007224 */ /* 0x000fca00078e02ff */
[----:B------:R-:W-:Y:S02]  /*df20*/  SEL R9, R0, RZ, P2 ;  /* 0x000000ff00097207 */ /* 0x000fe40001000000 */
[----:B------:R-:W-:Y:S02]  /*df30*/  LOP3.LUT R0, R11, 0xffffffe0, RZ, 0xc0, !PT ;  /* 0xffffffe00b007812 */ /* 0x000fe400078ec0ff */
[----:B------:R-:W-:Y:S01]  /*df40*/  @P1 MOV R7, c[0x0][0x210] ;  /* 0x0000840000071a02 */ /* 0x000fe20000000f00 */
[----:B------:R-:W-:Y:S01]  /*df50*/  CS2R R4, SRZ ;  /* 0x0000000000047805 */ /* 0x000fe2000001ff00 */
[----:B------:R-:W-:Y:S01]  /*df60*/  @!P1 MOV R7, 0x1 ;  /* 0x0000000100079802 */ /* 0x000fe20000000f00 */
[----:B------:R-:W-:Y:S01]  /*df70*/  IMAD.IADD R0, R18, 0x1, -R0 ;  /* 0x0000000112007824 */ /* 0x000fe200078e0a00 */
[----:B------:R-:W-:Y:S02]  /*df80*/  @!P2 SHF.R.S32.HI R5, RZ, 0x1f, R2 ;  /* 0x0000001fff05a819 */ /* 0x000fe40000011402 */
[----:B------:R-:W-:Y:S01]  /*df90*/  @!P2 MOV R4, R2 ;  /* 0x000000020004a202 */ /* 0x000fe20000000f00 */
[----:B------:R-:W-:Y:S01]  /*dfa0*/  IMAD R2, R28, R6, R9 ;  /* 0x000000061c027224 */ /* 0x000fe200078e0209 */
[----:B------:R-:W-:Y:S01]  /*dfb0*/  LOP3.LUT P2, RZ, R0, 0x3, RZ, 0xc0, !PT ;  /* 0x0000000300ff7812 */ /* 0x000fe2000784c0ff */
[----:B------:R-:W-:-:S02]  /*dfc0*/  IMAD R6, R14, R7, RZ ;  /* 0x000000070e067224 */ /* 0x000fc400078e02ff */
[----:B------:R-:W-:-:S03]  /*dfd0*/  @P6 FMUL.FTZ R8, R8, 0.69314718246459960938 ;  /* 0x3f31721808086820 */ /* 0x000fc60000410000 */
[----:B------:R-:W-:Y:S01]  /*dfe0*/  SHF.L.U32 R11, R6, 0x7, RZ ;  /* 0x00000007060b7819 */ /* 0x000fe200000006ff */
[----:B--2---:R-:W-:Y:S01]  /*dff0*/  @P3 FMUL.FTZ R6, R10, 0.69314718246459960938 ;  /* 0x3f3172180a063820 */ /* 0x004fe20000410000 */
[----:B------:R-:W-:Y:S01]  /*e000*/  MOV R17, 0x7f800000 ;  /* 0x7f80000000117802 */ /* 0x000fe20000000f00 */
[----:B------:R-:W-:Y:S01]  /*e010*/  @P6 FFMA.FTZ R17, R136, c[0x0][0x238], R8 ;  /* 0x00008e0088116a23 */ /* 0x000fe20000010008 */
[--C-:B------:R-:W-:Y:S01]  /*e020*/  IADD3 R10, P1, P0, R11, R4, R2.reuse ;  /* 0x000000040b0a7210 */ /* 0x100fe2000783e002 */
[----:B------:R-:W-:Y:S01]  /*e030*/  @P5 FMUL.FTZ R9, R13, 0.69314718246459960938 ;  /* 0x3f3172180d095820 */ /* 0x000fe20000410000 */
[----:B------:R-:W-:Y:S01]  /*e040*/  SHF.R.S32.HI R4, RZ, 0x1f, R11 ;  /* 0x0000001fff047819 */ /* 0x000fe2000001140b */
[----:B------:R-:W-:Y:S01]  /*e050*/  @P4 FMUL.FTZ R8, R12, 0.69314718246459960938 ;  /* 0x3f3172180c084820 */ /* 0x000fe20000410000 */
[----:B------:R-:W-:Y:S01]  /*e060*/  SHF.R.S32.HI R2, RZ, 0x1f, R2 ;  /* 0x0000001fff027819 */ /* 0x000fe20000011402 */
[----:B------:R-:W-:Y:S01]  /*e070*/  BSSY B0, `(.L_x_10) ;  /* 0x0000030000007945 */ /* 0x000fe20003800000 */
[----:B------:R-:W-:Y:S01]  /*e080*/  MOV R16, 0x7f800000 ;  /* 0x7f80000000107802 */ /* 0x000fe20000000f00 */
[----:B------:R-:W-:Y:S01]  /*e090*/  @P5 FFMA.FTZ R16, R135, c[0x0][0x238], R9 ;  /* 0x00008e0087105a23 */ /* 0x000fe20000010009 */
[----:B------:R-:W-:Y:S01]  /*e0a0*/  MOV R14, 0x7f800000 ;  /* 0x7f800000000e7802 */ /* 0x000fe20000000f00 */
[----:B------:R-:W-:Y:S01]  /*e0b0*/  @P4 FFMA.FTZ R14, R134, c[0x0][0x238], R8 ;  /* 0x00008e00860e4a23 */ /* 0x000fe20000010008 */
[----:B------:R-:W-:Y:S01]  /*e0c0*/  MOV R15, 0x7f800000 ;  /* 0x7f800000000f7802 */ /* 0x000fe20000000f00 */
[----:B------:R-:W-:Y:S01]  /*e0d0*/  @P3 FFMA.FTZ R15, R3, c[0x0][0x238], R6 ;  /* 0x00008e00030f3a23 */ /* 0x000fe20000010006 */
[----:B------:R-:W-:Y:S01]  /*e0e0*/  IADD3.X R11, R4, R5, R2, P1, P0 ;  /* 0x00000005040b7210 */ /* 0x000fe20000fe0402 */
[----:B------:R-:W-:Y:S05]  /*e0f0*/  @P2 BRA `(.L_x_11) ;  /* 0x0000027000002947 */ /* 0x000fea0003800000 */
[----:B-1-34-:R-:W-:Y:S02]  /*e100*/  SHF.R.S32.HI R2, RZ, 0x1f, R29 ;  /* 0x0000001fff027819 */ /* 0x01afe4000001141d */
[----:B------:R-:W-:-:S02]  /*e110*/  SHF.R.S32.HI R3, RZ, 0x1f, R0 ;  /* 0x0000001fff037819 */ /* 0x000fc40000011400 */
[----:B------:R-:W-:Y:S02]  /*e120*/  LEA.HI R2, R2, R29, RZ, 0x2 ;  /* 0x0000001d02027211 */ /* 0x000fe400078f10ff */
[----:B------:R-:W-:Y:S02]  /*e130*/  LEA.HI R0, R3, R0, RZ, 0x2 ;  /* 0x0000000003007211 */ /* 0x000fe400078f10ff */
[----:B------:R-:W-:Y:S02]  /*e140*/  LOP3.LUT R2, R2, 0xffffffc, RZ, 0xc0, !PT ;  /* 0x0ffffffc02027812 */ /* 0x000fe400078ec0ff */
[----:B------:R-:W-:-:S03]  /*e150*/  SHF.R.S32.HI R0, RZ, 0x2, R0 ;  /* 0x00000002ff007819 */ /* 0x000fc60000011400 */
[----:B------:R-:W-:-:S04]  /*e160*/  IMAD.IADD R2, R29, 0x1, -R2 ;  /* 0x000000011d027824 */ /* 0x000fc800078e0a02 */
[----:B------:R-:W-:-:S05]  /*e170*/  IMAD R0, R2, 0x10, R0 ;  /* 0x0000001002007824 */ /* 0x000fca00078e0200 */
[CC--:B------:R-:W-:Y:S02]  /*e180*/  ISETP.GE.AND P6, PT, R0.reuse, R30.reuse, PT ;  /* 0x0000001e0000720c */ /* 0x0c0fe40003fc6270 */
[C---:B------:R-:W-:Y:S02]  /*e190*/  IADD3 R3, R0.reuse, 0x8, RZ ;  /* 0x0000000800037810 */ /* 0x040fe40007ffe0ff */
[C---:B------:R-:W-:Y:S02]  /*e1a0*/  IADD3 R2, R0.reuse, 0x40, RZ ;  /* 0x0000004000027810 */ /* 0x040fe40007ffe0ff */
[----:B------:R-:W-:Y:S02]  /*e1b0*/  IADD3 R4, R0, 0x48, RZ ;  /* 0x0000004800047810 */ /* 0x000fe40007ffe0ff */
[-C--:B------:R-:W-:Y:S02]  /*e1c0*/  ISETP.GE.AND P5, PT, R3, R30.reuse, PT ;  /* 0x0000001e0300720c */ /* 0x080fe40003fa6270 */
[----:B------:R-:W-:-:S02]  /*e1d0*/  ISETP.GE.AND P4, PT, R2, R30, PT ;  /* 0x0000001e0200720c */ /* 0x000fc40003f86270 */
[----:B------:R-:W-:Y:S01]  /*e1e0*/  ISETP.GE.AND P3, PT, R4, R30, PT ;  /* 0x0000001e0400720c */ /* 0x000fe20003f66270 */
[----:B------:R-:W-:-:S05]  /*e1f0*/  @!P6 IMAD R0, R0, R7, RZ ;  /* 0x000000070000e224 */ /* 0x000fca00078e02ff */
[----:B------:R-:W-:-:S03]  /*e200*/  @!P6 IADD3 R5, P0, R0, R10, RZ ;  /* 0x0000000a0005e210 */ /* 0x000fc60007f1e0ff */
[----:B------:R-:W-:Y:S01]  /*e210*/  @!P5 IMAD R3, R3, R7, RZ ;  /* 0x000000070303d224 */ /* 0x000fe200078e02ff */
[----:B------:R-:W-:Y:S01]  /*e220*/  @!P6 LEA.HI.X.SX32 R6, R0, R11, 0x1, P0 ;  /* 0x0000000b0006e211 */ /* 0x000fe200000f0eff */
[-C--:B------:R-:W-:Y:S01]  /*e230*/  @!P4 IMAD R12, R2, R7.reuse, RZ ;  /* 0x00000007020cc224 */ /* 0x080fe200078e02ff */
[----:B------:R-:W-:Y:S01]  /*e240*/  @!P6 LEA R8, P0, R5, c[0x0][0x200], 0x2 ;  /* 0x000080000508ea11 */ /* 0x000fe200078010ff */
[----:B------:R-:W-:Y:S01]  /*e250*/  @!P3 IMAD R2, R4, R7, RZ ;  /* 0x000000070402b224 */ /* 0x000fe200078e02ff */
[-C--:B------:R-:W-:Y:S02]  /*e260*/  @!P5 IADD3 R0, P2, R3, R10.reuse, RZ ;  /* 0x0000000a0300d210 */ /* 0x080fe40007f5e0ff */
[----:B------:R-:W-:Y:S02]  /*e270*/  @!P6 LEA.HI.X R9, R5, c[0x0][0x204], R6, 0x2, P0 ;  /* 0x000081000509ea11 */ /* 0x000fe400000f1406 */
[-C--:B------:R-:W-:Y:S02]  /*e280*/  @!P4 IADD3 R5, P1, R12, R10.reuse, RZ ;  /* 0x0000000a0c05c210 */ /* 0x080fe40007f3e0ff */
[----:B------:R-:W-:Y:S01]  /*e290*/  @!P3 IADD3 R10, P0, R2, R10, RZ ;  /* 0x0000000a020ab210 */ /* 0x000fe20007f1e0ff */
[----:B------:R1:W-:Y:S01]  /*e2a0*/  @!P6 STG.E [R8.64], R17 ;  /* 0x000000110800e986 */ /* 0x0003e2000c101908 */
[----:B------:R-:W-:-:S02]  /*e2b0*/  @!P5 LEA.HI.X.SX32 R3, R3, R11, 0x1, P2 ;  /* 0x0000000b0303d211 */ /* 0x000fc400010f0eff */
[----:B------:R-:W-:Y:S02]  /*e2c0*/  @!P5 LEA R6, P2, R0, c[0x0][0x200], 0x2 ;  /* 0x000080000006da11 */ /* 0x000fe400078410ff */
[-C--:B------:R-:W-:Y:S02]  /*e2d0*/  @!P4 LEA.HI.X.SX32 R12, R12, R11.reuse, 0x1, P1 ;  /* 0x0000000b0c0cc211 */ /* 0x080fe400008f0eff */
[----:B------:R-:W-:Y:S02]  /*e2e0*/  @!P3 LEA.HI.X.SX32 R11, R2, R11, 0x1, P0 ;  /* 0x0000000b020bb211 */ /* 0x000fe400000f0eff */
[----:B------:R-:W-:Y:S02]  /*e2f0*/  @!P4 LEA R4, P1, R5, c[0x0][0x200], 0x2 ;  /* 0x000080000504ca11 */ /* 0x000fe400078210ff */
[----:B------:R-:W-:Y:S02]  /*e300*/  @!P3 LEA R2, P0, R10, c[0x0][0x200], 0x2 ;  /* 0x000080000a02ba11 */ /* 0x000fe400078010ff */
[----:B------:R-:W-:-:S02]  /*e310*/  @!P5 LEA.HI.X R7, R0, c[0x0][0x204], R3, 0x2, P2 ;  /* 0x000081000007da11 */ /* 0x000fc400010f1403 */
[----:B------:R-:W-:Y:S02]  /*e320*/  @!P4 LEA.HI.X R5, R5, c[0x0][0x204], R12, 0x2, P1 ;  /* 0x000081000505ca11 */ /* 0x000fe400008f140c */
[----:B------:R-:W-:Y:S01]  /*e330*/  @!P3 LEA.HI.X R3, R10, c[0x0][0x204], R11, 0x2, P0 ;  /* 0x000081000a03ba11 */ /* 0x000fe200000f140b */
[----:B------:R1:W-:Y:S04]  /*e340*/  @!P5 STG.E [R6.64], R16 ;  /* 0x000000100600d986 */ /* 0x0003e8000c101908 */
[----:B------:R1:W-:Y:S04]  /*e350*/  @!P4 STG.E [R4.64], R14 ;  /* 0x0000000e0400c986 */ /* 0x0003e8000c101908 */
[----:B------:R1:W-:Y:S02]  /*e360*/  @!P3 STG.E [R2.64], R15 ;  /* 0x0000000f0200b986 */ /* 0x0003e4000c101908 */
.L_x_11:
[----:B-1-34-:R-:W-:Y:S05]  /*e370*/  BSYNC B0 ;  /* 0x0000000000007941 */ /* 0x01afea0003800000 */
.L_x_10:
[----:B------:R-:W2:Y:S04]  /*e380*/  LDL.LU.64 R8, [R1+0x50] ;  /* 0x0000500001087983 */ /* 0x000ea80000300a00 */
[----:B------:R1:W5:Y:S01]  /*e390*/  LDL.64 R12, [R1+0x20] ;  /* 0x00002000010c7983 */ /* 0x0003620000100a00 */
[----:B------:R-:W-:Y:S01]  /*e3a0*/  LEA.HI R0, R19, R18, RZ, 0x3 ;  /* 0x0000001213007211 */ /* 0x000fe200078f18ff */
[----:B------:R-:W-:Y:S01]  /*e3b0*/  BSSY B0, `(.L_x_12) ;  /* 0x0000013000007945 */ /* 0x000fe20003800000 */
[----:B------:R-:W-:-:S02]  /*e3c0*/  SHF.R.S32.HI R4, RZ, 0x1f, R28 ;  /* 0x0000001fff047819 */ /* 0x000fc4000001141c */
[----:B------:R-:W-:-:S03]  /*e3d0*/  SHF.R.S32.HI R10, RZ, 0x3, R0 ;  /* 0x00000003ff0a7819 */ /* 0x000fc60000011400 */
[----:B------:R-:W-:-:S04]  /*e3e0*/  IMAD R0, R4, c[0x0][0x1f0], RZ ;  /* 0x00007c0004007a24 */ /* 0x000fc800078e02ff */
[----:B------:R-:W-:Y:S01]  /*e3f0*/  IMAD R0, R28, c[0x0][0x1f4], R0 ;  /* 0x00007d001c007a24 */ /* 0x000fe200078e0200 */
[----:B--2---:R-:W-:-:S05]  /*e400*/  IADD3 R2, P0, R8, R56, RZ ;  /* 0x0000003808027210 */ /* 0x004fca0007f1e0ff */
[----:B------:R-:W-:Y:S01]  /*e410*/  IMAD.X R3, R9, 0x1, R57, P0 ;  /* 0x0000000109037824 */ /* 0x000fe200000e0639 */
[----:B------:R-:W-:-:S03]  /*e420*/  ISETP.GE.AND P0, PT, R10, R30, PT ;  /* 0x0000001e0a00720c */ /* 0x000fc60003f06270 */
[----:B------:R-:W-:-:S04]  /*e430*/  IMAD.WIDE.U32 R8, R28, c[0x0][0x1f0], R2 ;  /* 0x00007c001c087a25 */ /* 0x000fc800078e0002 */
[----:B------:R-:W-:-:S06]  /*e440*/  IMAD.IADD R7, R9, 0x1, R0 ;  /* 0x0000000109077824 */ /* 0x000fcc00078e0200 */
[----:B------:R-:W-:Y:S05]  /*e450*/  @P0 BRA `(.L_x_13) ;  /* 0x0000008000000947 */ /* 0x000fea0003800000 */
[----:B-1----:R-:W-:Y:S01]  /*e460*/  MOV R6, R8 ;  /* 0x0000000800067202 */ /* 0x002fe20000000f00 */
[----:B-----5:R-:W-:-:S04]  /*e470*/  IMAD R0, R13, c[0x0][0x1e8], RZ ;  /* 0x00007a000d007a24 */ /* 0x020fc800078e02ff */
[----:B------:R-:W-:-:S04]  /*e480*/  IMAD.WIDE.U32 R2, R12, c[0x0][0x1e8], R6 ;  /* 0x00007a000c027a25 */ /* 0x000fc800078e0006 */
[----:B------:R-:W-:Y:S01]  /*e490*/  IMAD R0, R12, c[0x0][0x1ec], R0 ;  /* 0x00007b000c007a24 */ /* 0x000fe200078e0200 */
[----:B------:R-:W-:-:S04]  /*e4a0*/  LEA R4, P0, R2, c[0x0][0x1d0], 0x1 ;  /* 0x0000740002047a11 */ /* 0x000fc800078008ff */
[----:B------:R-:W-:-:S04]  /*e4b0*/  IADD3 R0, R3, R0, RZ ;  /* 0x0000000003007210 */ /* 0x000fc80007ffe0ff */
[----:B------:R-:W-:-:S05]  /*e4c0*/  LEA.HI.X R5, R2, c[0x0][0x1d4], R0, 0x1, P0 ;  /* 0x0000750002057a11 */ /* 0x000fca00000f0c00 */
[----:B------:R1:W-:Y:S02]  /*e4d0*/  STG.E.128 [R4.64], R20 ;  /* 0x0000001404007986 */ /* 0x0003e4000c101d08 */
.L_x_13:
[----:B-1----:R-:W-:Y:S05]  /*e4e0*/  BSYNC B0 ;  /* 0x0000000000007941 */ /* 0x002fea0003800000 */
.L_x_12:
[----:B------:R-:W-:Y:S01]  /*e4f0*/  IADD3 R0, R10, 0x10, RZ ;  /* 0x000000100a007810 */ /* 0x000fe20007ffe0ff */
[----:B------:R-:W-:Y:S03]  /*e500*/  BSSY B0, `(.L_x_14) ;  /* 0x000000e000007945 */ /* 0x000fe60003800000 */
[----:B------:R-:W-:-:S13]  /*e510*/  ISETP.GE.AND P0, PT, R0, R30, PT ;  /* 0x0000001e0000720c */ /* 0x000fda0003f06270 */
[----:B------:R-:W-:Y:S05]  /*e520*/  @P0 BRA `(.L_x_15) ;  /* 0x000000b000000947 */ /* 0x000fea0003800000 */
[----:B-----5:R-:W-:Y:S01]  /*e530*/  IADD3 R4, P0, R12, 0x10, RZ ;  /* 0x000000100c047810 */ /* 0x020fe20007f1e0ff */
[----:B------:R-:W-:Y:S01]  /*e540*/  IMAD.MOV.U32 R2, RZ, RZ, R8 ;  /* 0x000000ffff027224 */ /* 0x000fe200078e0008 */
[----:B------:R-:W-:-:S03]  /*e550*/  MOV R3, R7 ;  /* 0x0000000700037202 */ /* 0x000fc60000000f00 */
[----:B------:R-:W-:Y:S02]  /*e560*/  IMAD.X R0, RZ, RZ, R13, P0 ;  /* 0x000000ffff007224 */ /* 0x000fe400000e060d */
[----:B------:R-:W-:-:S04]  /*e570*/  IMAD.WIDE.U32 R2, R4, c[0x0][0x1e8], R2 ;  /* 0x00007a0004027a25 */ /* 0x000fc800078e0002 */
[----:B------:R-:W-:-:S04]  /*e580*/  IMAD R0, R0, c[0x0][0x1e8], RZ ;  /* 0x00007a0000007a24 */ /* 0x000fc800078e02ff */
[----:B------:R-:W-:Y:S01]  /*e590*/  IMAD R0, R4, c[0x0][0x1ec], R0 ;  /* 0x00007b0004007a24 */ /* 0x000fe200078e0200 */
[----:B------:R-:W-:-:S04]  /*e5a0*/  LEA R4, P0, R2, c[0x0][0x1d0], 0x1 ;  /* 0x0000740002047a11 */ /* 0x000fc800078008ff */
[----:B------:R-:W-:-:S04]  /*e5b0*/  IADD3 R0, R3, R0, RZ ;  /* 0x0000000003007210 */ /* 0x000fc80007ffe0ff */
[----:B------:R-:W-:-:S05]  /*e5c0*/  LEA.HI.X R5, R2, c[0x0][0x1d4], R0, 0x1, P0 ;  /* 0x0000750002057a11 */ /* 0x000fca00000f0c00 */
[----:B------:R1:W-:Y:S02]  /*e5d0*/  STG.E.128 [R4.64], R24 ;  /* 0x0000001804007986 */ /* 0x0003e4000c101d08 */
.L_x_15:
[----:B------:R-:W-:Y:S05]  /*e5e0*/  BSYNC B0 ;  /* 0x0000000000007941 */ /* 0x000fea0003800000 */
.L_x_14:
[----:B------:R-:W2:Y:S01]  /*e5f0*/  LDL.LU R0, [R1+0x6c] ;  /* 0x00006c0001007983 */ /* 0x000ea20000300800 */
[----:B------:R-:W-:Y:S01]  /*e600*/  BSSY B0, `(.L_x_16) ;  /* 0x000000e000007945 */ /* 0x000fe20003800000 */
[----:B--2---:R-:W-:-:S13]  /*e610*/  ISETP.GE.AND P0, PT, R0, R30, PT ;  /* 0x0000001e0000720c */ /* 0x004fda0003f06270 */
[----:B------:R-:W-:Y:S05]  /*e620*/  @P0 BRA `(.L_x_17) ;  /* 0x000000b000000947 */ /* 0x000fea0003800000 */
[----:B-1---5:R-:W-:Y:S01]  /*e630*/  IADD3 R4, P0, R12, 0x20, RZ ;  /* 0x000000200c047810 */ /* 0x022fe20007f1e0ff */
        /* <DEDUP_REMOVED lines=10> */
.L_x_17:
[----:B------:R-:W-:Y:S05]  /*e6e0*/  BSYNC B0 ;  /* 0x0000000000007941 */ /* 0x000fea0003800000 */
.L_x_16:
        /* <DEDUP_REMOVED lines=15> */
.L_x_19:
[----:B------:R-:W-:Y:S05]  /*e7e0*/  BSYNC B0 ;  /* 0x0000000000007941 */ /* 0x000fea0003800000 */
.L_x_18:
        /* <DEDUP_REMOVED lines=15> */
.L_x_21:
[----:B------:R-:W-:Y:S05]  /*e8e0*/  BSYNC B0 ;  /* 0x0000000000007941 */ /* 0x000fea0003800000 */
.L_x_20:
        /* <DEDUP_REMOVED lines=15> */
.L_x_23:
[----:B------:R-:W-:Y:S05]  /*e9e0*/  BSYNC B0 ;  /* 0x0000000000007941 */ /* 0x000fea0003800000 */
.L_x_22:
        /* <DEDUP_REMOVED lines=15> */
.L_x_25:
[----:B------:R-:W-:Y:S05]  /*eae0*/  BSYNC B0 ;  /* 0x0000000000007941 */ /* 0x000fea0003800000 */
.L_x_24:
[----:B------:R-:W2:Y:S02]  /*eaf0*/  LDL.LU R0, [R1+0x58] ;  /* 0x0000580001007983 */ /* 0x000ea40000300800 */
[----:B--2---:R-:W-:-:S13]  /*eb00*/  ISETP.GE.AND P0, PT, R0, R30, PT ;  /* 0x0000001e0000720c */ /* 0x004fda0003f06270 */
[----:B------:R-:W-:Y:S05]  /*eb10*/  @P0 EXIT ;  /* 0x000000000000094d */ /* 0x000fea0003800000 */
[----:B-----5:R-:W-:Y:S01]  /*eb20*/  IADD3 R6, P0, R12, 0x70, RZ ;  /* 0x000000700c067810 */ /* 0x020fe20007f1e0ff */
[----:B------:R-:W-:Y:S01]  /*eb30*/  IMAD.MOV.U32 R2, RZ, RZ, R8 ;  /* 0x000000ffff027224 */ /* 0x000fe200078e0008 */
[----:B------:R-:W-:-:S03]  /*eb40*/  MOV R3, R7 ;  /* 0x0000000700037202 */ /* 0x000fc60000000f00 */
[----:B------:R-:W-:Y:S02]  /*eb50*/  IMAD.X R0, RZ, RZ, R13, P0 ;  /* 0x000000ffff007224 */ /* 0x000fe400000e060d */
[----:B-1----:R-:W-:-:S04]  /*eb60*/  IMAD.WIDE.U32 R4, R6, c[0x0][0x1e8], R2 ;  /* 0x00007a0006047a25 */ /* 0x002fc800078e0002 */
[----:B------:R-:W-:Y:S01]  /*eb70*/  IMAD R0, R0, c[0x0][0x1e8], RZ ;  /* 0x00007a0000007a24 */ /* 0x000fe200078e02ff */
[----:B------:R-:W-:-:S03]  /*eb80*/  LEA R2, P0, R4, c[0x0][0x1d0], 0x1 ;  /* 0x0000740004027a11 */ /* 0x000fc600078008ff */
[----:B------:R-:W-:-:S05]  /*eb90*/  IMAD R0, R6, c[0x0][0x1ec], R0 ;  /* 0x00007b0006007a24 */ /* 0x000fca00078e0200 */
[----:B------:R-:W-:-:S04]  /*eba0*/  IADD3 R0, R5, R0, RZ ;  /* 0x0000000005007210 */ /* 0x000fc80007ffe0ff */
[----:B------:R-:W-:-:S05]  /*ebb0*/  LEA.HI.X R3, R4, c[0x0][0x1d4], R0, 0x1, P0 ;  /* 0x0000750004037a11 */ /* 0x000fca00000f0c00 */
[----:B------:R-:W-:Y:S01]  /*ebc0*/  STG.E.128 [R2.64], R232 ;  /* 0x000000e802007986 */ /* 0x000fe2000c101d08 */
[----:B------:R-:W-:Y:S05]  /*ebd0*/  EXIT ;  /* 0x000000000000794d */ /* 0x000fea0003800000 */
.L_x_2:
[----:B------:R-:W3:Y:S01]  /*ebe0*/  LDL.LU R18, [R1+0x4c] ;  /* 0x00004c0001127983 */ /* 0x000ee20000300800 */
[----:B-1----:R-:W1:Y:S01]  /*ebf0*/  LDC.U8 R4, c[0x0][0x329] ;  /* 0x0000ca40ff047b82 */ /* 0x002e620000000000 */
[----:B------:R-:W-:Y:S01]  /*ec00*/  SHF.R.S32.HI R10, RZ, 0x1f, R138 ;  /* 0x0000001fff0a7819 */ /* 0x000fe2000001148a */
[----:B------:R-:W-:Y:S01]  /*ec10*/  IMAD.IADD R14, R14, 0x1, -R12 ;  /* 0x000000010e0e7824 */ /* 0x000fe200078e0a0c */
[----:B------:R-:W-:Y:S02]  /*ec20*/  BSSY B0, `(.L_x_26) ;  /* 0x000003c000007945 */ /* 0x000fe40003800000 */
[----:B------:R-:W-:-:S03]  /*ec30*/  LEA.HI R10, R10, R138, RZ, 0x3 ;  /* 0x0000008a0a0a7211 */ /* 0x000fc600078f18ff */
[----:B------:R-:W4:Y:S01]  /*ec40*/  LDC.U8 R0, c[0x0][0x328] ;  /* 0x0000ca00ff007b82 */ /* 0x000f220000000000 */
[----:B-1----:R-:W-:Y:S02]  /*ec50*/  ISETP.NE.AND P1, PT, R4, RZ, PT ;  /* 0x000000ff0400720c */ /* 0x002fe40003f25270 */
[----:B----4-:R-:W-:-:S04]  /*ec60*/  ISETP.NE.AND P3, PT, R0, RZ, PT ;  /* 0x000000ff0000720c */ /* 0x010fc80003f65270 */
[----:B------:R-:W-:-:S07]  /*ec70*/  ISETP.NE.OR P2, PT, R4, RZ, !P3 ;  /* 0x000000ff0400720c */ /* 0x000fce0005f45670 */
[----:B------:R-:W-:Y:S01]  /*ec80*/  @P1 IMAD.MOV.U32 R7, RZ, RZ, c[0x0][0x210] ;  /* 0x00008400ff071624 */ /* 0x000fe200078e00ff */
[----:B------:R-:W-:Y:S01]  /*ec90*/  LOP3.LUT R4, R10, 0x1ffffff8, RZ, 0xc0, !PT ;  /* 0x1ffffff80a047812 */ /* 0x000fe200078ec0ff */
[----:B------:R-:W-:Y:S01]  /*eca0*/  @!P1 IMAD.MOV.U32 R6, RZ, RZ, c[0x0][0x214] ;  /* 0x00008500ff069624 */ /* 0x000fe200078e00ff */
[----:B------:R-:W-:Y:S01]  /*ecb0*/  SHF.R.S32.HI R10, RZ, 0x3, R10 ;  /* 0x00000003ff0a7819 */ /* 0x000fe2000001140a */
[----:B------:R-:W-:Y:S02]  /*ecc0*/  @P1 IMAD R7, R7, c[0x0][0x214], RZ ;  /* 0x0000850007071a24 */ /* 0x000fe400078e02ff */
[----:B------:R-:W-:Y:S01]  /*ecd0*/  @P1 IMAD.MOV.U32 R15, RZ, RZ, c[0x0][0x210] ;  /* 0x00008400ff0f1624 */ /* 0x000fe200078e00ff */
[----:B------:R-:W-:Y:S02]  /*ece0*/  @!P1 SEL R7, R6, c[0x0][0x234], !P3 ;  /* 0x00008d0006079a07 */ /* 0x000fe40005800000 */
[----:B------:R-:W-:-:S05]  /*ecf0*/  @!P1 MOV R15, 0x1 ;  /* 0x00000001000f9802 */ /* 0x000fca0000000f00 */
[----:B------:R-:W-:Y:S01]  /*ed00*/  IMAD R6, R12, R15, RZ ;  /* 0x0000000f0c067224 */ /* 0x000fe200078e02ff */
[C---:B---3--:R-:W-:Y:S02]  /*ed10*/  ISETP.NE.AND P4, PT, R18.reuse, -0x1, PT ;  /* 0xffffffff1200780c */ /* 0x048fe40003f85270 */
[----:B------:R-:W-:-:S11]  /*ed20*/  ISETP.NE.OR P0, PT, R18, -0x1, P2 ;  /* 0xffffffff1200780c */ /* 0x000fd60001705670 */
[----:B------:R-:W-:Y:S01]  /*ed30*/  @P4 IMAD.WIDE.U32 R2, R18, c[0x0][0x1e8], RZ ;  /* 0x00007a0012024a25 */ /* 0x000fe200078e00ff */
[----:B------:R-:W-:-:S03]  /*ed40*/  @!P4 SHF.R.S32.HI R0, RZ, 0x1f, R11 ;  /* 0x0000001fff00c819 */ /* 0x000fc6000001140b */
[----:B------:R-:W-:Y:S02]  /*ed50*/  @P4 IMAD R5, R18, c[0x0][0x1ec], R3 ;  /* 0x00007b0012054a24 */ /* 0x000fe400078e0203 */
[----:B------:R-:W-:Y:S02]  /*ed60*/  @!P4 IMAD R3, R0, c[0x0][0x1e0], RZ ;  /* 0x000078000003ca24 */ /* 0x000fe400078e02ff */
[----:B------:R-:W-:-:S04]  /*ed70*/  @!P4 IMAD.WIDE.U32 R8, R11, c[0x0][0x1e0], RZ ;  /* 0x000078000b08ca25 */ /* 0x000fc800078e00ff */
[----:B------:R-:W-:Y:S01]  /*ed80*/  IMAD.IADD R0, R138, 0x1, -R4 ;  /* 0x000000018a007824 */ /* 0x000fe200078e0a04 */
[----:B------:R-:W-:Y:S01]  /*ed90*/  @!P4 MOV R2, R8 ;  /* 0x000000080002c202 */ /* 0x000fe20000000f00 */
[----:B------:R-:W-:Y:S01]  /*eda0*/  @!P4 IMAD R4, R11, c[0x0][0x1e4], R3 ;  /* 0x000079000b04ca24 */ /* 0x000fe200078e0203 */
[----:B------:R-:W-:Y:S01]  /*edb0*/  SHF.R.S32.HI R8, RZ, 0x1f, R16 ;  /* 0x0000001fff087819 */ /* 0x000fe20000011410 */
[----:B------:R-:W-:Y:S02]  /*edc0*/  IMAD.SHL.U32 R0, R0, 0x8, RZ ;  /* 0x0000000800007824 */ /* 0x000fe400078e00ff */
[----:B------:R-:W-:Y:S01]  /*edd0*/  @P1 IMAD.MOV.U32 R3, RZ, RZ, 0x1 ;  /* 0x00000001ff031424 */ /* 0x000fe200078e00ff */
[----:B------:R-:W-:Y:S01]  /*ede0*/  @!P4 IADD3 R5, R9, R4, RZ ;  /* 0x000000040905c210 */ /* 0x000fe20007ffe0ff */
[----:B------:R-:W-:Y:S01]  /*edf0*/  @!P1 IMAD R3, R7, c[0x0][0x1c0], RZ ;  /* 0x0000700007039a24 */ /* 0x000fe200078e02ff */
[----:B------:R-:W-:Y:S01]  /*ee00*/  IADD3 R4, P3, R0, R2, RZ ;  /* 0x0000000200047210 */ /* 0x000fe20007f7e0ff */
[----:B------:R-:W-:-:S02]  /*ee10*/  @!P0 IMAD R18, R11, c[0x0][0x214], RZ ;  /* 0x000085000b128a24 */ /* 0x000fc400078e02ff */
[----:B------:R-:W-:Y:S01]  /*ee20*/  IMAD R8, R8, c[0x0][0x1f0], RZ ;  /* 0x00007c0008087a24 */ /* 0x000fe200078e02ff */
[----:B------:R-:W-:Y:S01]  /*ee30*/  LEA.HI.X.SX32 R5, R0, R5, 0x1, P3 ;  /* 0x0000000500057211 */ /* 0x000fe200018f0eff */
[----:B------:R-:W-:Y:S01]  /*ee40*/  IMAD R0, R11, R3, RZ ;  /* 0x000000030b007224 */ /* 0x000fe200078e02ff */
[----:B------:R1:W-:Y:S01]  /*ee50*/  @!P0 STL [R1+0x4c], R18 ;  /* 0x00004c1201008387 */ /* 0x0003e20000100800 */
[----:B------:R-:W-:Y:S01]  /*ee60*/  CS2R R2, SRZ ;  /* 0x0000000000027805 */ /* 0x000fe2000001ff00 */
[----:B------:R-:W-:Y:S01]  /*ee70*/  SHF.R.S32.HI R11, RZ, 0x1f, R10 ;  /* 0x0000001fff0b7819 */ /* 0x000fe2000001140a */
[----:B------:R-:W-:Y:S01]  /*ee80*/  @!P2 IMAD.MOV.U32 R2, RZ, RZ, R18 ;  /* 0x000000ffff02a224 */ /* 0x000fe200078e0012 */
[----:B------:R-:W-:Y:S01]  /*ee90*/  SEL R0, R0, RZ, P2 ;  /* 0x000000ff00007207 */ /* 0x000fe20001000000 */
[C---:B------:R-:W-:Y:S01]  /*eea0*/  IMAD R8, R16.reuse, c[0x0][0x1f4], R8 ;  /* 0x00007d0010087a24 */ /* 0x040fe200078e0208 */
[----:B------:R-:W-:Y:S01]  /*eeb0*/  @!P2 SHF.R.S32.HI R3, RZ, 0x1f, R18 ;  /* 0x0000001fff03a819 */ /* 0x000fe20000011412 */
[----:B------:R-:W-:Y:S01]  /*eec0*/  IMAD.WIDE.U32 R12, R16, c[0x0][0x1f0], R4 ;  /* 0x00007c00100c7a25 */ /* 0x000fe200078e0004 */
[----:B------:R-:W-:-:S02]  /*eed0*/  ISETP.GE.AND P2, PT, R10, R14, PT ;  /* 0x0000000e0a00720c */ /* 0x000fc40003f46270 */
[----:B------:R-:W-:Y:S01]  /*eee0*/  SHF.R.S32.HI R4, RZ, 0x1f, R6 ;  /* 0x0000001fff047819 */ /* 0x000fe20000011406 */
[----:B------:R-:W-:Y:S01]  /*eef0*/  IMAD R0, R16, R7, R0 ;  /* 0x0000000710007224 */ /* 0x000fe200078e0200 */
[----:B------:R-:W-:-:S04]  /*ef00*/  IADD3 R9, R8, R13, RZ ;  /* 0x0000000d08097210 */ /* 0x000fc80007ffe0ff */
[----:B-1----:R-:W-:Y:S01]  /*ef10*/  IADD3 R18, P1, P0, R6, R2, R0 ;  /* 0x0000000206127210 */ /* 0x002fe2000783e000 */
[----:B------:R-:W-:Y:S01]  /*ef20*/  IMAD.WIDE R6, R17, 0x80, R10 ;  /* 0x0000008011067825 */ /* 0x000fe200078e020a */
[----:B------:R-:W-:-:S04]  /*ef30*/  SHF.R.S32.HI R0, RZ, 0x1f, R0 ;  /* 0x0000001fff007819 */ /* 0x000fc80000011400 */
[----:B------:R-:W-:Y:S01]  /*ef40*/  IADD3.X R17, R4, R3, R0, P1, P0 ;  /* 0x0000000304117210 */ /* 0x000fe20000fe0400 */
[----:B------:R-:W-:Y:S05]  /*ef50*/  @P2 BRA `(.L_x_27) ;  /* 0x0000008000002947 */ /* 0x000fea0003800000 */
[----:B------:R-:W-:Y:S01]  /*ef60*/  MOV R8, R12 ;  /* 0x0000000c00087202 */ /* 0x000fe20000000f00 */
[----:B------:R-:W-:-:S04]  /*ef70*/  IMAD R0, R7, c[0x0][0x1e8], RZ ;  /* 0x00007a0007007a24 */ /* 0x000fc800078e02ff */
[----:B------:R-:W-:-:S04]  /*ef80*/  IMAD.WIDE.U32 R2, R6, c[0x0][0x1e8], R8 ;  /* 0x00007a0006027a25 */ /* 0x000fc800078e0008 */
[----:B------:R-:W-:Y:S01]  /*ef90*/  IMAD R0, R6, c[0x0][0x1ec], R0 ;  /* 0x00007b0006007a24 */ /* 0x000fe200078e0200 */
[----:B------:R-:W-:-:S04]  /*efa0*/  LEA R4, P0, R2, c[0x0][0x1d0], 0x1 ;  /* 0x0000740002047a11 */ /* 0x000fc800078008ff */
[----:B------:R-:W-:-:S04]  /*efb0*/  IADD3 R0, R0, R3, RZ ;  /* 0x0000000300007210 */ /* 0x000fc80007ffe0ff */
[----:B------:R-:W-:-:S05]  /*efc0*/  LEA.HI.X R5, R2, c[0x0][0x1d4], R0, 0x1, P0 ;  /* 0x0000750002057a11 */ /* 0x000fca00000f0c00 */
[----:B------:R1:W-:Y:S02]  /*efd0*/  STG.E.128 [R4.64], RZ ;  /* 0x000000ff04007986 */ /* 0x0003e4000c101d08 */
.L_x_27:
[----:B------:R-:W-:Y:S05]  /*efe0*/  BSYNC B0 ;  /* 0x0000000000007941 */ /* 0x000fea0003800000 */
.L_x_26:
[----:B------:R-:W-:Y:S01]  /*eff0*/  IADD3 R24, R10, 0x10, RZ ;  /* 0x000000100a187810 */ /* 0x000fe20007ffe0ff */
[----:B------:R-:W-:Y:S03]  /*f000*/  BSSY B0, `(.L_x_28) ;  /* 0x000000e000007945 */ /* 0x000fe60003800000 */
[----:B------:R-:W-:-:S13]  /*f010*/  ISETP.GE.AND P0, PT, R24, R14, PT ;  /* 0x0000000e1800720c */ /* 0x000fda0003f06270 */
[----:B------:R-:W-:Y:S05]  /*f020*/  @P0 BRA `(.L_x_29) ;  /* 0x000000b000000947 */ /* 0x000fea0003800000 */
[----:B------:R-:W-:Y:S02]  /*f030*/  IADD3 R0, P0, R6, 0x10, RZ ;  /* 0x0000001006007810 */ /* 0x000fe40007f1e0ff */
[----:B------:R-:W-:-:S03]  /*f040*/  MOV R3, R9 ;  /* 0x0000000900037202 */ /* 0x000fc60000000f00 */
[----:B------:R-:W-:-:S04]  /*f050*/  IMAD.X R2, RZ, RZ, R7, P0 ;  /* 0x000000ffff027224 */ /* 0x000fc800000e0607 */
[----:B-1----:R-:W-:Y:S02]  /*f060*/  IMAD R4, R2, c[0x0][0x1e8], RZ ;  /* 0x00007a0002047a24 */ /* 0x002fe400078e02ff */
[----:B------:R-:W-:-:S04]  /*f070*/  IMAD.MOV.U32 R2, RZ, RZ, R12 ;  /* 0x000000ffff027224 */ /* 0x000fc800078e000c */
[----:B------:R-:W-:-:S04]  /*f080*/  IMAD.WIDE.U32 R2, R0, c[0x0][0x1e8], R2 ;  /* 0x00007a0000027a25 */ /* 0x000fc800078e0002 */
[----:B------:R-:W-:Y:S01]  /*f090*/  IMAD R0, R0, c[0x0][0x1ec], R4 ;  /* 0x00007b0000007a24 */ /* 0x000fe200078e0204 */
[----:B------:R-:W-:-:S04]  /*f0a0*/  LEA R4, P0, R2, c[0x0][0x1d0], 0x1 ;  /* 0x0000740002047a11 */ /* 0x000fc800078008ff */
[----:B------:R-:W-:-:S04]  /*f0b0*/  IADD3 R0, R0, R3, RZ ;  /* 0x0000000300007210 */ /* 0x000fc80007ffe0ff */
[----:B------:R-:W-:-:S05]  /*f0c0*/  LEA.HI.X R5, R2, c[0x0][0x1d4], R0, 0x1, P0 ;  /* 0x0000750002057a11 */ /* 0x000fca00000f0c00 */
[----:B------:R1:W-:Y:S02]  /*f0d0*/  STG.E.128 [R4.64], RZ ;  /* 0x000000ff04007986 */ /* 0x0003e4000c101d08 */
.L_x_29:
[----:B------:R-:W-:Y:S05]  /*f0e0*/  BSYNC B0 ;  /* 0x0000000000007941 */ /* 0x000fea0003800000 */
.L_x_28:
        /* <DEDUP_REMOVED lines=15> */
.L_x_31:
[----:B------:R-:W-:Y:S05]  /*f1e0*/  BSYNC B0 ;  /* 0x0000000000007941 */ /* 0x000fea0003800000 */
.L_x_30:
        /* <DEDUP_REMOVED lines=15> */
.L_x_33:
[----:B------:R-:W-:Y:S05]  /*f2e0*/  BSYNC B0 ;  /* 0x0000000000007941 */ /* 0x000fea0003800000 */
.L_x_32:
        /* <DEDUP_REMOVED lines=15> */
.L_x_35:
[----:B------:R-:W-:Y:S05]  /*f3e0*/  BSYNC B0 ;  /* 0x0000000000007941 */ /* 0x000fea0003800000 */
.L_x_34:
        /* <DEDUP_REMOVED lines=15> */
.L_x_37:
[----:B------:R-:W-:Y:S05]  /*f4e0*/  BSYNC B0 ;  /* 0x0000000000007941 */ /* 0x000fea0003800000 */
.L_x_36:
        /* <DEDUP_REMOVED lines=15> */
.L_x_39:
[----:B------:R-:W-:Y:S05]  /*f5e0*/  BSYNC B0 ;  /* 0x0000000000007941 */ /* 0x000fea0003800000 */
.L_x_38:
[----:B------:R-:W-:Y:S01]  /*f5f0*/  IADD3 R19, R10, 0x70, RZ ;  /* 0x000000700a137810 */ /* 0x000fe20007ffe0ff */
[----:B------:R-:W-:Y:S03]  /*f600*/  BSSY B0, `(.L_x_40) ;  /* 0x000000e000007945 */ /* 0x000fe60003800000 */
[----:B------:R-:W-:-:S13]  /*f610*/  ISETP.GE.AND P0, PT, R19, R14, PT ;  /* 0x0000000e1300720c */ /* 0x000fda0003f06270 */
[----:B------:R-:W-:Y:S05]  /*f620*/  @P0 BRA `(.L_x_41) ;  /* 0x000000b000000947 */ /* 0x000fea0003800000 */
[----:B------:R-:W-:Y:S01]  /*f630*/  IADD3 R0, P0, R6, 0x70, RZ ;  /* 0x0000007006007810 */ /* 0x000fe20007f1e0ff */
        /* <DEDUP_REMOVED lines=9> */
[----:B------:R1:W-:Y:S02]  /*f6d0*/  STG.E.128 [R2.64], RZ ;  /* 0x000000ff02007986 */ /* 0x0003e4000c101d08 */
.L_x_41:
[----:B------:R-:W-:Y:S05]  /*f6e0*/  BSYNC B0 ;  /* 0x0000000000007941 */ /* 0x000fea0003800000 */
.L_x_40:
[----:B------:R-:W-:-:S04]  /*f6f0*/  LOP3.LUT P6, RZ, R138, 0x7, RZ, 0xc0, !PT ;  /* 0x000000078aff7812 */ /* 0x000fc800078cc0ff */
[-C--:B------:R-:W-:Y:S02]  /*f700*/  ISETP.GE.OR P2, PT, R10, R14.reuse, P6 ;  /* 0x0000000e0a00720c */ /* 0x080fe40003746670 */
[-C--:B------:R-:W-:Y:S02]  /*f710*/  ISETP.GE.OR P1, PT, R24, R14.reuse, P6 ;  /* 0x0000000e1800720c */ /* 0x080fe40003726670 */
[-C--:B------:R-:W-:Y:S02]  /*f720*/  ISETP.GE.OR P5, PT, R23, R14.reuse, P6 ;  /* 0x0000000e1700720c */ /* 0x080fe400037a6670 */
[-C--:B------:R-:W-:Y:S02]  /*f730*/  ISETP.GE.OR P4, PT, R22, R14.reuse, P6 ;  /* 0x0000000e1600720c */ /* 0x080fe40003786670 */
[----:B------:R-:W-:-:S05]  /*f740*/  ISETP.GE.OR P3, PT, R21, R14, P6 ;  /* 0x0000000e1500720c */ /* 0x000fca0003766670 */
[-C--:B------:R-:W-:Y:S02]  /*f750*/  @!P2 IMAD R0, R10, R15.reuse, RZ ;  /* 0x0000000f0a00a224 */ /* 0x080fe400078e02ff */
[----:B-1----:R-:W-:Y:S02]  /*f760*/  @!P2 IMAD.MOV.U32 R5, RZ, RZ, 0x7f800000 ;  /* 0x7f800000ff05a424 */ /* 0x002fe400078e00ff */
[----:B------:R-:W-:Y:S01]  /*f770*/  @!P5 IMAD R6, R23, R15, RZ ;  /* 0x0000000f1706d224 */ /* 0x000fe200078e02ff */
[----:B------:R-:W-:Y:S01]  /*f780*/  @!P2 IADD3 R3, P0, R0, R18, RZ ;  /* 0x000000120003a210 */ /* 0x000fe20007f1e0ff */
[----:B------:R-:W-:-:S03]  /*f790*/  @!P5 IMAD.MOV.U32 R12, RZ, RZ, 0x7f800000 ;  /* 0x7f800000ff0cd424 */ /* 0x000fc600078e00ff */
[----:B------:R-:W-:Y:S01]  /*f7a0*/  @!P2 LEA.HI.X.SX32 R4, R0, R17, 0x1, P0 ;  /* 0x000000110004a211 */ /* 0x000fe200000f0eff */
[----:B------:R-:W-:Y:S01]  /*f7b0*/  @!P1 IMAD R0, R24, R15, RZ ;  /* 0x0000000f18009224 */ /* 0x000fe200078e02ff */
[----:B------:R-:W-:-:S04]  /*f7c0*/  @!P2 LEA R2, P0, R3, c[0x0][0x200], 0x2 ;  /* 0x000080000302aa11 */ /* 0x000fc800078010ff */
[----:B------:R-:W-:Y:S02]  /*f7d0*/  @!P2 LEA.HI.X R3, R3, c[0x0][0x204], R4, 0x2, P0 ;  /* 0x000081000303aa11 */ /* 0x000fe400000f1404 */
[----:B------:R-:W-:-:S03]  /*f7e0*/  @!P1 IADD3 R4, P0, R0, R18, RZ ;  /* 0x0000001200049210 */ /* 0x000fc60007f1e0ff */
[----:B------:R1:W-:Y:S02]  /*f7f0*/  @!P2 STG.E [R2.64], R5 ;  /* 0x000000050200a986 */ /* 0x0003e4000c101908 */
[----:B-1----:R-:W-:Y:S01]  /*f800*/  @!P1 LEA.HI.X.SX32 R3, R0, R17, 0x1, P0 ;  /* 0x0000001100039211 */ /* 0x002fe200000f0eff */
[----:B------:R-:W-:Y:S01]  /*f810*/  @!P4 IMAD R5, R22, R15, RZ ;  /* 0x0000000f1605c224 */ /* 0x000fe200078e02ff */
[----:B------:R-:W-:Y:S02]  /*f820*/  @!P1 LEA R2, P2, R4, c[0x0][0x200], 0x2 ;  /* 0x0000800004029a11 */ /* 0x000fe400078410ff */
[----:B------:R-:W-:Y:S02]  /*f830*/  @!P5 IADD3 R0, P0, R6, R18, RZ ;  /* 0x000000120600d210 */ /* 0x000fe40007f1e0ff */
[----:B------:R-:W-:Y:S02]  /*f840*/  @!P1 LEA.HI.X R3, R4, c[0x0][0x204], R3, 0x2, P2 ;  /* 0x0000810004039a11 */ /* 0x000fe400010f1403 */
[----:B------:R-:W-:-:S02]  /*f850*/  @!P5 LEA.HI.X.SX32 R6, R6, R17, 0x1, P0 ;  /* 0x000000110606d211 */ /* 0x000fc400000f0eff */
[C---:B------:R-:W-:Y:S02]  /*f860*/  @!P5 LEA R10, P2, R0.reuse, c[0x0][0x200], 0x2 ;  /* 0x00008000000ada11 */ /* 0x040fe400078410ff */
[C---:B------:R-:W-:Y:S02]  /*f870*/  @!P4 IADD3 R4, P0, R5.reuse, R18, RZ ;  /* 0x000000120504c210 */ /* 0x040fe40007f1e0ff */
[----:B------:R-:W-:Y:S01]  /*f880*/  @!P5 LEA.HI.X R11, R0, c[0x0][0x204], R6, 0x2, P2 ;  /* 0x00008100000bda11 */ /* 0x000fe200010f1406 */
[----:B------:R-:W-:Y:S01]  /*f890*/  @!P1 IMAD.MOV.U32 R6, RZ, RZ, 0x7f800000 ;  /* 0x7f800000ff069424 */ /* 0x000fe200078e00ff */
[-C--:B------:R-:W-:Y:S02]  /*f8a0*/  ISETP.GE.OR P2, PT, R20, R14.reuse, P6 ;  /* 0x0000000e1400720c */ /* 0x080fe40003746670 */
[----:B------:R-:W-:Y:S01]  /*f8b0*/  @!P4 LEA.HI.X.SX32 R0, R5, R17, 0x1, P0 ;  /* 0x000000110500c211 */ /* 0x000fe200000f0eff */
[----:B------:R-:W-:Y:S01]  /*f8c0*/  @!P3 IMAD R5, R21, R15, RZ ;  /* 0x0000000f1505b224 */ /* 0x000fe200078e02ff */
[----:B------:R-:W-:Y:S01]  /*f8d0*/  @!P4 LEA R8, P0, R4, c[0x0][0x200], 0x2 ;  /* 0x000080000408ca11 */ /* 0x000fe200078010ff */
[----:B------:R1:W-:Y:S01]  /*f8e0*/  @!P1 STG.E [R2.64], R6 ;  /* 0x0000000602009986 */ /* 0x0003e2000c101908 */
[----:B------:R-:W-:-:S02]  /*f8f0*/  ISETP.GE.OR P1, PT, R16, R14, P6 ;  /* 0x0000000e1000720c */ /* 0x000fc40003726670 */
[----:B------:R-:W-:Y:S01]  /*f900*/  @!P4 LEA.HI.X R9, R4, c[0x0][0x204], R0, 0x2, P0 ;  /* 0x000081000409ca11 */ /* 0x000fe200000f1400 */
[----:B------:R3:W-:Y:S01]  /*f910*/  @!P5 STG.E [R10.64], R12 ;  /* 0x0000000c0a00d986 */ /* 0x0007e2000c101908 */
[----:B------:R-:W-:Y:S02]  /*f920*/  @!P3 IADD3 R0, P0, R5, R18, RZ ;  /* 0x000000120500b210 */ /* 0x000fe40007f1e0ff */
[----:B------:R-:W-:Y:S02]  /*f930*/  ISETP.GE.OR P6, PT, R19, R14, P6 ;  /* 0x0000000e1300720c */ /* 0x000fe400037c6670 */
[----:B-1----:R-:W-:Y:S01]  /*f940*/  @!P3 LEA.HI.X.SX32 R3, R5, R17, 0x1, P0 ;  /* 0x000000110503b211 */ /* 0x002fe200000f0eff */
[----:B------:R-:W-:Y:S01]  /*f950*/  @!P2 IMAD R2, R20, R15, RZ ;  /* 0x0000000f1402a224 */ /* 0x000fe200078e02ff */
[----:B------:R-:W-:Y:S01]  /*f960*/  @!P3 LEA R6, P0, R0, c[0x0][0x200], 0x2 ;  /* 0x000080000006ba11 */ /* 0x000fe200078010ff */
[----:B---3--:R-:W-:-:S03]  /*f970*/  @!P3 IMAD.MOV.U32 R10, RZ, RZ, 0x7f800000 ;  /* 0x7f800000ff0ab424 */ /* 0x008fc600078e00ff */
[----:B------:R-:W-:Y:S01]  /*f980*/  @!P3 LEA.HI.X R7, R0, c[0x0][0x204], R3, 0x2, P0 ;  /* 0x000081000007ba11 */ /* 0x000fe200000f1403 */
[----:B------:R-:W-:Y:S01]  /*f990*/  @!P1 IMAD R3, R16, R15, RZ ;  /* 0x0000000f10039224 */ /* 0x000fe200078e02ff */
[----:B------:R-:W-:-:S04]  /*f9a0*/  @!P2 IADD3 R0, P0, R2, R18, RZ ;  /* 0x000000120200a210 */ /* 0x000fc80007f1e0ff */
[----:B------:R-:W-:Y:S02]  /*f9b0*/  @!P2 LEA.HI.X.SX32 R2, R2, R17, 0x1, P0 ;  /* 0x000000110202a211 */ /* 0x000fe400000f0eff */
[----:B------:R-:W-:-:S04]  /*f9c0*/  @!P2 LEA R4, P0, R0, c[0x0][0x200], 0x2 ;  /* 0x000080000004aa11 */ /* 0x000fc800078010ff */
[----:B------:R-:W-:Y:S02]  /*f9d0*/  @!P2 LEA.HI.X R5, R0, c[0x0][0x204], R2, 0x2, P0 ;  /* 0x000081000005aa11 */ /* 0x000fe400000f1402 */
[----:B------:R-:W-:-:S04]  /*f9e0*/  @!P1 IADD3 R0, P0, R3, R18, RZ ;  /* 0x0000001203009210 */ /* 0x000fc80007f1e0ff */
[----:B------:R-:W-:Y:S02]  /*f9f0*/  @!P1 LEA.HI.X.SX32 R3, R3, R17, 0x1, P0 ;  /* 0x0000001103039211 */ /* 0x000fe400000f0eff */
[----:B------:R-:W-:-:S04]  /*fa00*/  @!P1 LEA R2, P0, R0, c[0x0][0x200], 0x2 ;  /* 0x0000800000029a11 */ /* 0x000fc800078010ff */
[----:B------:R-:W-:Y:S01]  /*fa10*/  @!P1 LEA.HI.X R3, R0, c[0x0][0x204], R3, 0x2, P0 ;  /* 0x0000810000039a11 */ /* 0x000fe200000f1403 */
[----:B------:R-:W-:-:S05]  /*fa20*/  @!P4 IMAD.MOV.U32 R0, RZ, RZ, 0x7f800000 ;  /* 0x7f800000ff00c424 */ /* 0x000fca00078e00ff */
[----:B------:R1:W-:Y:S04]  /*fa30*/  @!P4 STG.E [R8.64], R0 ;  /* 0x000000000800c986 */ /* 0x0003e8000c101908 */
[----:B------:R3:W-:Y:S01]  /*fa40*/  @!P3 STG.E [R6.64], R10 ;  /* 0x0000000a0600b986 */ /* 0x0007e2000c101908 */
[----:B-1----:R-:W-:Y:S02]  /*fa50*/  @!P2 IMAD.MOV.U32 R8, RZ, RZ, 0x7f800000 ;  /* 0x7f800000ff08a424 */ /* 0x002fe400078e00ff */
[----:B------:R-:W-:-:S03]  /*fa60*/  @!P1 IMAD.MOV.U32 R0, RZ, RZ, 0x7f800000 ;  /* 0x7f800000ff009424 */ /* 0x000fc600078e00ff */
[----:B------:R3:W-:Y:S04]  /*fa70*/  @!P2 STG.E [R4.64], R8 ;  /* 0x000000080400a986 */ /* 0x0007e8000c101908 */
[----:B------:R3:W-:Y:S01]  /*fa80*/  @!P1 STG.E [R2.64], R0 ;  /* 0x0000000002009986 */ /* 0x0007e2000c101908 */
[----:B------:R-:W-:Y:S05]  /*fa90*/  @P6 EXIT ;  /* 0x000000000000694d */ /* 0x000fea0003800000 */
[----:B---3--:R-:W-:-:S05]  /*faa0*/  IMAD R0, R19, R15, RZ ;  /* 0x0000000f13007224 */ /* 0x008fca00078e02ff */
[----:B------:R-:W-:-:S04]  /*fab0*/  IADD3 R3, P0, R0, R18, RZ ;  /* 0x0000001200037210 */ /* 0x000fc80007f1e0ff */
[----:B------:R-:W-:Y:S02]  /*fac0*/  LEA.HI.X.SX32 R0, R0, R17, 0x1, P0 ;  /* 0x0000001100007211 */ /* 0x000fe400000f0eff */
[----:B------:R-:W-:-:S04]  /*fad0*/  LEA R2, P0, R3, c[0x0][0x200], 0x2 ;  /* 0x0000800003027a11 */ /* 0x000fc800078010ff */
[----:B------:R-:W-:Y:S01]  /*fae0*/  LEA.HI.X R3, R3, c[0x0][0x204], R0, 0x2, P0 ;  /* 0x0000810003037a11 */ /* 0x000fe200000f1400 */
[----:B------:R-:W-:-:S05]  /*faf0*/  IMAD.MOV.U32 R0, RZ, RZ, 0x7f800000 ;  /* 0x7f800000ff007424 */ /* 0x000fca00078e00ff */
[----:B------:R-:W-:Y:S01]  /*fb00*/  STG.E [R2.64], R0 ;  /* 0x0000000002007986 */ /* 0x000fe2000c101908 */
[----:B------:R-:W-:Y:S05]  /*fb10*/  EXIT ;  /* 0x000000000000794d */ /* 0x000fea0003800000 */
.L_x_42:
[----:B------:R-:W-:-:S00]  /*fb20*/  BRA `(.L_x_42) ;  /* 0xfffffff000007947 */ /* 0x000fc0000383ffff */
[----:B------:R-:W-:-:S00]  /*fb30*/  NOP ;  /* 0x0000000000007918 */ /* 0x000fc00000000000 */
        /* <DEDUP_REMOVED lines=12> */
.L_x_2112:


//--------------------- .text._ZN5flash16flash_fwd_kernelI23Flash_fwd_kernel_traitsILi64ELi128ELi128ELi4ELb0ELb0EN7cutlass10bfloat16_tE19Flash_kernel_traitsILi64ELi128ELi128ELi4ES3_EELb0ELb0ELb0ELb0ELb0ELb1ELb1ELb0EEEvNS_16Flash_fwd_paramsE --------------------------
	.section	.text._ZN5flash16flash_fwd_kernelI23Flash_fwd_kernel_traitsILi64ELi128ELi128ELi4ELb0ELb0EN7cutlass10bfloat16_tE19Flash_kernel_traitsILi64ELi128ELi128ELi4ES3_EELb0ELb0ELb0ELb0ELb0ELb1ELb1ELb0EEEvNS_16Flash_fwd_paramsE,"ax",@progbits
	.sectioninfo	@"SHI_REGISTERS=255"
	.align	128
        .global         _ZN5flash16flash_fwd_kernelI23Flash_fwd_kernel_traitsILi64ELi128ELi128ELi4ELb0ELb0EN7cutlass10bfloat16_tE19Flash_kernel_traitsILi64ELi128ELi128ELi4ES3_EELb0ELb0ELb0ELb0ELb0ELb1ELb1ELb0EEEvNS_16Flash_fwd_paramsE
        .type           _ZN5flash16flash_fwd_kernelI23Flash_fwd_kernel_traitsILi64ELi128ELi128ELi4ELb0ELb0EN7cutlass10bfloat16_tE19Flash_kernel_traitsILi64ELi128ELi128ELi4ES3_EELb0ELb0ELb0ELb0ELb0ELb1ELb1ELb0EEEvNS_16Flash_fwd_paramsE,@function
        .size           _ZN5flash16flash_fwd_kernelI23Flash_fwd_kernel_traitsILi64ELi128ELi128ELi4ELb0ELb0EN7cutlass10bfloat16_tE19Flash_kernel_traitsILi64ELi128ELi128ELi4ES3_EELb0ELb0ELb0ELb0ELb0ELb1ELb1ELb0EEEvNS_16Flash_fwd_paramsE,(.L_x_2113 - _ZN5flash16flash_fwd_kernelI23Flash_fwd_kernel_traitsILi64ELi128ELi128ELi4ELb0ELb0EN7cutlass10bfloat16_tE19Flash_kernel_traitsILi64ELi128ELi128ELi4ES3_EELb0ELb0ELb0ELb0ELb0ELb1ELb1ELb0EEEvNS_16Flash_fwd_paramsE)
        .other          _ZN5flash16flash_fwd_kernelI23Flash_fwd_kernel_traitsILi64ELi128ELi128ELi4ELb0ELb0EN7cutlass10bfloat16_tE19Flash_kernel_traitsILi64ELi128ELi128ELi4ES3_EELb0ELb0ELb0ELb0ELb0ELb1ELb1ELb0EEEvNS_16Flash_fwd_paramsE,@"STO_CUDA_ENTRY STV_DEFAULT"
_ZN5flash16flash_fwd_kernelI23Flash_fwd_kernel_traitsILi64ELi128ELi128ELi4ELb0ELb0EN7cutlass10bfloat16_tE19Flash_kernel_traitsILi64ELi128ELi128ELi4ES3_EELb0ELb0ELb0ELb0ELb0ELb1ELb1ELb0EEEvNS_16Flash_fwd_paramsE:
.text._ZN5flash16flash_fwd_kernelI23Flash_fwd_kernel_traitsILi64ELi128ELi128ELi4ELb0ELb0EN7cutlass10bfloat16_tE19Flash_kernel_traitsILi64ELi128ELi128ELi4ES3_EELb0ELb0ELb0ELb0ELb0ELb1ELb1ELb0EEEvNS_16Flash_fwd_paramsE:
        /* <DEDUP_REMOVED lines=15> */
[----:B------:R-:W2:Y:S01]  /*00f0*/  @P2 LDG.E R12, [R16.64] ;  /* 0x00000008100c2981 */ /* 0x000ea2000c1e1900 */
[----:B------:R-:W-:Y:S01]  /*0100*/  ISETP.EQ.OR.EX P1, PT, RZ, c[0x0][0x24c], !P3, P1 ;  /* 0x00009300ff007a0c */ /* 0x000fe20005f22710 */
[----:B------:R-:W-:Y:S02]  /*0110*/  IMAD.WIDE R10, R6, R7, c[0x0][0x248] ;  /* 0x00009200060a7625 */ /* 0x000fe400078e0207 */
[----:B------:R-:W3:Y:S10]  /*0120*/  @P2 LDG.E R5, [R16.64+0x4] ;  /* 0x0000040810052981 */ /* 0x000ef4000c1e1900 */
[----:B------:R1:W5:Y:S01]  /*0130*/  @!P1 LDG.E R13, [R10.64] ;  /* 0x000000080a0d9981 */ /* 0x000362000c1e1900 */
[----:B------:R-:W-:-:S02]  /*0140*/  IMAD.MOV.U32 R8, RZ, RZ, RZ ;  /* 0x000000ffff087224 */ /* 0x000fc400078e00ff */
[----:B------:R-:W-:Y:S01]  /*0150*/  @P0 IMAD.WIDE R14, R6, R7, c[0x0][0x250] ;  /* 0x00009400060e0625 */ /* 0x000fe200078e0207 */
[----:B------:R-:W4:Y:S04]  /*0160*/  S2R R3, SR_CTAID.X ;  /* 0x0000000000037919 */ /* 0x000f280000002500 */
[----:B------:R1:W5:Y:S01]  /*0170*/  @P0 LDG.E R8, [R14.64] ;  /* 0x000000080e080981 */ /* 0x000362000c1e1900 */
[----:B------:R-:W-:-:S03]  /*0180*/  ISETP.NE.U32.AND P0, PT, RZ, c[0x0][0x248], PT ;  /* 0x00009200ff007a0c */ /* 0x000fc60003f05070 */
[----:B------:R-:W1:Y:S04]  /*0190*/  S2R R2, SR_CTAID.Z ;  /* 0x0000000000027919 */ /* 0x000e680000002700 */
[----:B------:R-:W1:Y:S01]  /*01a0*/  S2R R91, SR_TID.X ;  /* 0x00000000005b7919 */ /* 0x000e620000002100 */
[----:B------:R-:W-:-:S03]  /*01b0*/  ISETP.NE.AND.EX P0, PT, RZ, c[0x0][0x24c], PT, P0 ;  /* 0x00009300ff007a0c */ /* 0x000fc60003f05300 */
[----:B--2---:R2:W-:Y:S01]  /*01c0*/  STL [R1+0x20], R12 ;  /* 0x0000200c01007387 */ /* 0x0045e20000100800 */
[----:B---3--:R-:W-:Y:S02]  /*01d0*/  @P2 IMAD.IADD R5, R5, 0x1, -R12 ;  /* 0x0000000105052824 */ /* 0x008fe400078e0a0c */
[----:B------:R-:W-:-:S07]  /*01e0*/  @!P2 IMAD.MOV.U32 R5, RZ, RZ, c[0x0][0x214] ;  /* 0x00008500ff05a624 */ /* 0x000fce00078e00ff */
[----:B------:R-:W-:Y:S05]  /*01f0*/  @!P0 BRA `(.L_x_43) ;  /* 0x0000004000008947 */ /* 0x000fea0003800000 */
[----:B-1--4-:R-:W3:Y:S02]  /*0200*/  @P3 LDG.E R0, [R10.64+0x4] ;  /* 0x000004080a003981 */ /* 0x012ee4000c1e1900 */
[----:B---3-5:R-:W-:-:S06]  /*0210*/  @P3 IADD3 R0, R0, -R13, RZ ;  /* 0x8000000d00003210 */ /* 0x028fcc0007ffe0ff */
[----:B------:R1:W5:Y:S01]  /*0220*/  @!P3 LDG.E R0, [R10.64] ;  /* 0x000000080a00b981 */ /* 0x000362000c1e1900 */
[----:B------:R-:W-:Y:S05]  /*0230*/  BRA `(.L_x_44) ;  /* 0x0000001000007947 */ /* 0x000fea0003800000 */
.L_x_43:
[----:B-1--4-:R-:W-:Y:S02]  /*0240*/  MOV R0, c[0x0][0x218] ;  /* 0x0000860000007a02 */ /* 0x012fe40000000f00 */
.L_x_44:
[----:B------:R-:W-:-:S04]  /*0250*/  ISETP.NE.U32.AND P2, PT, RZ, c[0x0][0x258], PT ;  /* 0x00009600ff007a0c */ /* 0x000fc80003f45070 */
[----:B------:R-:W-:-:S13]  /*0260*/  ISETP.NE.AND.EX P2, PT, RZ, c[0x0][0x25c], PT, P2 ;  /* 0x00009700ff007a0c */ /* 0x000fda0003f45320 */
[----:B-1----:R-:W-:-:S05]  /*0270*/  @P2 IMAD.WIDE R10, R6, R7, c[0x0][0x258] ;  /* 0x00009600060a2625 */ /* 0x002fca00078e0207 */
[----:B------:R-:W3:Y:S01]  /*0280*/  @P2 LDG.E R9, [R10.64] ;  /* 0x000000080a092981 */ /* 0x000ee2000c1e1900 */
[----:B------:R-:W-:Y:S01]  /*0290*/  IMAD.SHL.U32 R4, R3, 0x80, RZ ;  /* 0x0000008003047824 */ /* 0x000fe200078e00ff */
[----:B------:R-:W-:-:S04]  /*02a0*/  @!P2 ISETP.NE.U32.AND P1, PT, RZ, c[0x0][0x268], PT ;  /* 0x00009a00ff00aa0c */ /* 0x000fc80003f25070 */
[----:B------:R-:W-:Y:S02]  /*02b0*/  ISETP.GT.AND P0, PT, R5, R4, PT ;  /* 0x000000040500720c */ /* 0x000fe40003f04270 */
[----:B------:R-:W-:-:S04]  /*02c0*/  @!P2 ISETP.NE.AND.EX P1, PT, RZ, c[0x0][0x26c], PT, P1 ;  /* 0x00009b00ff00aa0c */ /* 0x000fc80003f25310 */
[----:B------:R-:W-:Y:S01]  /*02d0*/  @!P2 SEL R7, RZ, c[0x0][0x21c], !P1 ;  /* 0x00008700ff07aa07 */ /* 0x000fe20004800000 */
[----:B---3-5:R-:W-:-:S03]  /*02e0*/  @P2 IMAD.IADD R90, R9, 0x1, -R8 ;  /* 0x00000001095a2824 */ /* 0x028fc600078e0a08 */
[----:B------:R-:W-:-:S03]  /*02f0*/  @!P2 IADD3 R90, R7, R0, -R8 ;  /* 0x00000000075aa210 */ /* 0x000fc60007ffe808 */
[----:B------:R-:W-:Y:S05]  /*0300*/  @!P0 EXIT ;  /* 0x000000000000894d */ /* 0x000fea0003800000 */
[C---:B------:R-:W-:Y:S02]  /*0310*/  ISETP.GE.AND P0, PT, R90.reuse, 0x1, PT ;  /* 0x000000015a00780c */ /* 0x040fe40003f06270 */
[----:B------:R-:W-:-:S04]  /*0320*/  IADD3 R7, R90, 0x7f, RZ ;  /* 0x0000007f5a077810 */ /* 0x000fc80007ffe0ff */
[----:B------:R-:W-:-:S04]  /*0330*/  SHF.R.S32.HI R30, RZ, 0x1f, R7 ;  /* 0x0000001fff1e7819 */ /* 0x000fc80000011407 */
[----:B------:R-:W-:-:S03]  /*0340*/  LEA.HI R30, R30, R7, RZ, 0x7 ;  /* 0x000000071e1e7211 */ /* 0x000fc600078f38ff */
[----:B------:R-:W-:Y:S05]  /*0350*/  @!P0 BRA `(.L_x_45) ;  /* 0x0000ec3000008947 */ /* 0x000fea0003800000 */
[----:B------:R-:W-:Y:S02]  /*0360*/  ISETP.NE.AND P1, PT, R12, -0x1, PT ;  /* 0xffffffff0c00780c */ /* 0x000fe40003f25270 */
[----:B------:R-:W-:-:S11]  /*0370*/  ISETP.NE.AND P0, PT, R13, -0x1, PT ;  /* 0xffffffff0d00780c */ /* 0x000fd60003f05270 */
[----:B------:R-:W-:Y:S01]  /*0380*/  @!P1 SHF.R.S32.HI R9, RZ, 0x1f, R6 ;  /* 0x0000001fff099819 */ /* 0x000fe20000011406 */
[----:B------:R-:W-:Y:S01]  /*0390*/  @P1 IMAD.WIDE.U32 R22, R12, c[0x0][0x190], RZ ;  /* 0x000064000c161a25 */ /* 0x000fe200078e00ff */
[----:B------:R-:W-:-:S03]  /*03a0*/  @P0 IADD3 R7, R8, R13, RZ ;  /* 0x0000000d08070210 */ /* 0x000fc60007ffe0ff */
[----:B------:R-:W-:Y:S02]  /*03b0*/  @!P1 IMAD R9, R9, c[0x0][0x178], RZ ;  /* 0x00005e0009099a24 */ /* 0x000fe400078e02ff */
[----:B------:R-:W-:-:S04]  /*03c0*/  @!P1 IMAD.WIDE.U32 R10, R6, c[0x0][0x178], RZ ;  /* 0x00005e00060a9a25 */ /* 0x000fc800078e00ff */
[----:B------:R-:W-:Y:S01]  /*03d0*/  @!P1 IMAD R9, R6, c[0x0][0x17c], R9 ;  /* 0x00005f0006099a24 */ /* 0x000fe200078e0209 */
[----:B------:R-:W-:Y:S01]  /*03e0*/  @!P1 MOV R22, R10 ;  /* 0x0000000a00169202 */ /* 0x000fe20000000f00 */
[----:B------:R-:W-:-:S04]  /*03f0*/  @P0 IMAD.WIDE.U32 R18, R7, c[0x0][0x198], RZ ;  /* 0x0000660007120a25 */ /* 0x000fc800078e00ff */
[----:B------:R-:W-:Y:S01]  /*0400*/  @P1 IMAD R0, R12, c[0x0][0x194], R23 ;  /* 0x000065000c001a24 */ /* 0x000fe200078e0217 */
[----:B------:R-:W-:Y:S01]  /*0410*/  @!P1 IADD3 R0, R11, R9, RZ ;  /* 0x000000090b009210 */ /* 0x000fe20007ffe0ff */
[----:B------:R-:W-:Y:S01]  /*0420*/  @P0 IMAD R7, R7, c[0x0][0x19c], R19 ;  /* 0x0000670007070a24 */ /* 0x000fe200078e0213 */
[----:B------:R-:W-:Y:S05]  /*0430*/  @P0 BRA `(.L_x_46) ;  /* 0x000000a000000947 */ /* 0x000fea0003800000 */
[----:B------:R-:W-:Y:S01]  /*0440*/  SHF.R.S32.HI R9, RZ, 0x1f, R8 ;  /* 0x0000001fff097819 */ /* 0x000fe20000011408 */
[----:B------:R-:W-:Y:S01]  /*0450*/  IMAD.WIDE.U32 R10, R8, c[0x0][0x198], RZ ;  /* 0x00006600080a7a25 */ /* 0x000fe200078e00ff */
[----:B------:R-:W-:-:S03]  /*0460*/  SHF.R.S32.HI R7, RZ, 0x1f, R6 ;  /* 0x0000001fff077819 */ /* 0x000fc60000011406 */
[----:B------:R-:W-:Y:S02]  /*0470*/  IMAD R9, R9, c[0x0][0x198], RZ ;  /* 0x0000660009097a24 */ /* 0x000fe400078e02ff */
[----:B------:R-:W-:Y:S02]  /*0480*/  IMAD R7, R7, c[0x0][0x180], RZ ;  /* 0x0000600007077a24 */ /* 0x000fe400078e02ff */
[----:B------:R-:W-:Y:S02]  /*0490*/  IMAD R9, R8, c[0x0][0x19c], R9 ;  /* 0x0000670008097a24 */ /* 0x000fe400078e0209 */
[----:B------:R-:W-:-:S03]  /*04a0*/  IMAD R7, R6, c[0x0][0x184], R7 ;  /* 0x0000610006077a24 */ /* 0x000fc600078e0207 */
[----:B------:R-:W-:-:S05]  /*04b0*/  IADD3 R11, R11, R9, RZ ;  /* 0x000000090b0b7210 */ /* 0x000fca0007ffe0ff */
[----:B------:R-:W-:-:S05]  /*04c0*/  IMAD.WIDE.U32 R18, R6, c[0x0][0x180], R10 ;  /* 0x0000600006127a25 */ /* 0x000fca00078e000a */
[----:B------:R-:W-:Y:S02]  /*04d0*/  IADD3 R7, R19, R7, RZ ;  /* 0x0000000713077210 */ /* 0x000fe40007ffe0ff */
.L_x_46:
[----:B------:R-:W-:Y:S02]  /*04e0*/  IABS R11, c[0x0][0x1c8] ;  /* 0x00007200000b7a13 */ /* 0x000fe40000000000 */
[----:B------:R-:W-:Y:S02]  /*04f0*/  SHF.R.S32.HI R17, RZ, 0x1f, R2 ;  /* 0x0000001fff117819 */ /* 0x000fe40000011402 */
[----:B------:R-:W1:Y:S08]  /*0500*/  I2F.RP R16, R11 ;  /* 0x0000000b00107306 */ /* 0x000e700000209400 */
[----:B-1----:R-:W1:Y:S02]  /*0510*/  MUFU.RCP R14, R16 ;  /* 0x00000010000e7308 */ /* 0x002e640000001000 */
[----:B-1----:R-:W-:-:S06]  /*0520*/  IADD3 R14, R14, 0xffffffe, RZ ;  /* 0x0ffffffe0e0e7810 */ /* 0x002fcc0007ffe0ff */
[----:B------:R-:W1:Y:S02]  /*0530*/  F2I.FTZ.U32.TRUNC.NTZ R15, R14 ;  /* 0x0000000e000f7305 */ /* 0x000e64000021f000 */
[----:B-1----:R-:W-:Y:S02]  /*0540*/  IMAD.MOV R9, RZ, RZ, -R15 ;  /* 0x000000ffff097224 */ /* 0x002fe400078e0a0f */
[----:B------:R-:W-:Y:S02]  /*0550*/  IMAD.MOV.U32 R14, RZ, RZ, RZ ;  /* 0x000000ffff0e7224 */ /* 0x000fe400078e00ff */
[----:B------:R-:W-:Y:S01]  /*0560*/  IMAD R10, R9, R11, RZ ;  /* 0x0000000b090a7224 */ /* 0x000fe200078e02ff */
[----:B------:R-:W-:-:S03]  /*0570*/  IABS R9, R2 ;  /* 0x0000000200097213 */ /* 0x000fc60000000000 */
[----:B------:R-:W-:-:S04]  /*0580*/  IMAD.HI.U32 R10, R15, R10, R14 ;  /* 0x0000000a0f0a7227 */ /* 0x000fc800078e000e */
[----:B------:R-:W-:Y:S02]  /*0590*/  @P0 IMAD.IADD R14, R8, 0x1, R13 ;  /* 0x00000001080e0824 */ /* 0x000fe400078e020d */
[----:B--2---:R-:W-:-:S04]  /*05a0*/  IMAD.HI.U32 R12, R10, R9, RZ ;  /* 0x000000090a0c7227 */ /* 0x004fc800078e00ff */
[----:B------:R-:W-:Y:S02]  /*05b0*/  IMAD.MOV R10, RZ, RZ, -R12 ;  /* 0x000000ffff0a7224 */ /* 0x000fe400078e0a0c */
[----:B------:R-:W-:-:S04]  /*05c0*/  @P0 IMAD.WIDE.U32 R20, R14, c[0x0][0x1a0], RZ ;  /* 0x000068000e140a25 */ /* 0x000fc800078e00ff */
[----:B------:R-:W-:Y:S01]  /*05d0*/  IMAD R10, R11, R10, R9 ;  /* 0x0000000a0b0a7224 */ /* 0x000fe200078e0209 */
[----:B------:R-:W-:Y:S01]  /*05e0*/  LOP3.LUT R9, R2, c[0x0][0x1c8], RZ, 0x3c, !PT ;  /* 0x0000720002097a12 */ /* 0x000fe200078e3cff */
[----:B------:R-:W-:-:S03]  /*05f0*/  @P0 IMAD R14, R14, c[0x0][0x1a4], R21 ;  /* 0x000069000e0e0a24 */ /* 0x000fc600078e0215 */
[----:B------:R-:W-:Y:S02]  /*0600*/  ISETP.GT.U32.AND P2, PT, R11, R10, PT ;  /* 0x0000000a0b00720c */ /* 0x000fe40003f44070 */
[----:B------:R-:W-:-:S11]  /*0610*/  ISETP.GE.AND P1, PT, R9, RZ, PT ;  /* 0x000000ff0900720c */ /* 0x000fd60003f26270 */
[-C--:B------:R-:W-:Y:S02]  /*0620*/  @!P2 IADD3 R10, R10, -R11.reuse, RZ ;  /* 0x8000000b0a0aa210 */ /* 0x080fe40007ffe0ff */
[----:B------:R-:W-:Y:S02]  /*0630*/  @!P2 IADD3 R12, R12, 0x1, RZ ;  /* 0x000000010c0ca810 */ /* 0x000fe40007ffe0ff */
[----:B------:R-:W-:Y:S02]  /*0640*/  ISETP.GE.U32.AND P3, PT, R10, R11, PT ;  /* 0x0000000b0a00720c */ /* 0x000fe40003f66070 */
[----:B------:R-:W-:-:S11]  /*0650*/  ISETP.NE.AND P2, PT, RZ, c[0x0][0x1c8], PT ;  /* 0x00007200ff007a0c */ /* 0x000fd60003f45270 */
[----:B------:R-:W-:-:S05]  /*0660*/  @P3 IADD3 R12, R12, 0x1, RZ ;  /* 0x000000010c0c3810 */ /* 0x000fca0007ffe0ff */
[----:B------:R-:W-:-:S05]  /*0670*/  IMAD.MOV.U32 R13, RZ, RZ, R12 ;  /* 0x000000ffff0d7224 */ /* 0x000fca00078e000c */
[----:B------:R-:W-:Y:S02]  /*0680*/  @!P1 IADD3 R13, -R13, RZ, RZ ;  /* 0x000000ff0d0d9210 */ /* 0x000fe40007ffe1ff */
[----:B------:R-:W-:Y:S01]  /*0690*/  @!P2 LOP3.LUT R13, RZ, c[0x0][0x1c8], RZ, 0x33, !PT ;  /* 0x00007200ff0daa12 */ /* 0x000fe200078e33ff */
        /* <DEDUP_REMOVED lines=11> */
.L_x_47:
[----:B------:R-:W-:Y:S01]  /*0750*/  SHF.R.S32.HI R10, RZ, 0x1f, R91 ;  /* 0x0000001fff0a7819 */ /* 0x000fe2000001145b */
[----:B------:R-:W-:Y:S01]  /*0760*/  IMAD.IADD R15, R5, 0x1, -R4 ;  /* 0x00000001050f7824 */ /* 0x000fe200078e0a04 */
[----:B------:R-:W-:Y:S01]  /*0770*/  LEA.HI.SX32 R92, R30, 0xffffffff, 0x19 ;  /* 0xffffffff1e5c7811 */ /* 0x000fe200078fcaff */
[----:B------:R-:W-:Y:S01]  /*0780*/  IMAD R17, R17, c[0x0][0x1a8], RZ ;  /* 0x00006a0011117a24 */ /* 0x000fe200078e02ff */
[CC--:B------:R-:W-:Y:S02]  /*0790*/  LEA.HI R8, R10.reuse, R91.reuse, RZ, 0x3 ;  /* 0x0000005b0a087211 */ /* 0x0c0fe400078f18ff */
[----:B------:R-:W-:Y:S01]  /*07a0*/  LEA.HI R9, R10, R91, RZ, 0x6 ;  /* 0x0000005b0a097211 */ /* 0x000fe200078f30ff */
[----:B------:R-:W-:Y:S01]  /*07b0*/  IMAD R17, R2, c[0x0][0x1ac], R17 ;  /* 0x00006b0002117a24 */ /* 0x000fe200078e0211 */
[----:B------:R-:W-:Y:S01]  /*07c0*/  SHF.R.S32.HI R32, RZ, 0x3, R8 ;  /* 0x00000003ff207819 */ /* 0x000fe20000011408 */
[----:B------:R1:W-:Y:S01]  /*07d0*/  STL [R1+0x1c], R15 ;  /* 0x00001c0f01007387 */ /* 0x0003e20000100800 */
[----:B------:R-:W-:Y:S01]  /*07e0*/  LOP3.LUT R8, R8, 0xfffffff8, RZ, 0xc0, !PT ;  /* 0xfffffff808087812 */ /* 0x000fe200078ec0ff */
[----:B------:R-:W-:Y:S01]  /*07f0*/  IMAD.SHL.U32 R9, R9, 0x8, RZ ;  /* 0x0000000809097824 */ /* 0x000fe200078e00ff */
[C---:B------:R-:W-:Y:S01]  /*0800*/  IADD3 R5, R32.reuse, 0x10, RZ ;  /* 0x0000001020057810 */ /* 0x040fe20007ffe0ff */
[----:B------:R-:W-:Y:S01]  /*0810*/  IMAD.SHL.U32 R6, R32, 0x40, RZ ;  /* 0x0000004020067824 */ /* 0x000fe200078e00ff */
[----:B------:R-:W-:Y:S01]  /*0820*/  SHF.R.S32.HI R33, RZ, 0x1f, R32 ;  /* 0x0000001fff217819 */ /* 0x000fe20000011420 */
[----:B------:R-:W-:Y:S01]  /*0830*/  IMAD.IADD R8, R91, 0x1, -R8 ;  /* 0x000000015b087824 */ /* 0x000fe200078e0a08 */
[----:B------:R-:W-:-:S02]  /*0840*/  ISETP.GE.AND P1, PT, R5, R15, PT ;  /* 0x0000000f0500720c */ /* 0x000fc40003f26270 */
[----:B------:R-:W-:Y:S01]  /*0850*/  IADD3 R48, R32, 0x20, RZ ;  /* 0x0000002020307810 */ /* 0x000fe20007ffe0ff */
[----:B------:R-:W-:Y:S01]  /*0860*/  IMAD.SHL.U32 R50, R8, 0x8, RZ ;  /* 0x0000000808327824 */ /* 0x000fe200078e00ff */
[----:B------:R-:W-:Y:S01]  /*0870*/  LOP3.LUT R6, R6, 0x1c0, RZ, 0xc0, !PT ;  /* 0x000001c006067812 */ /* 0x000fe200078ec0ff */
[----:B------:R-:W-:Y:S01]  /*0880*/  IMAD.WIDE R52, R3, 0x80, R32 ;  /* 0x0000008003347825 */ /* 0x000fe200078e0220 */
[-C--:B------:R-:W-:Y:S02]  /*0890*/  ISETP.GE.AND P2, PT, R32, R15.reuse, PT ;  /* 0x0000000f2000720c */ /* 0x080fe40003f46270 */
[----:B------:R-:W-:Y:S02]  /*08a0*/  IADD3 R22, P3, R50, R22, RZ ;  /* 0x0000001632167210 */ /* 0x000fe40007f7e0ff */
[----:B------:R-:W-:Y:S01]  /*08b0*/  SHF.R.S32.HI R51, RZ, 0x1f, R50 ;  /* 0x0000001fff337819 */ /* 0x000fe20000011432 */
[----:B------:R-:W-:Y:S01]  /*08c0*/  STL.64 [R1+0x60], R52 ;  /* 0x0000603401007387 */ /* 0x000fe20000100a00 */
[----:B------:R-:W-:-:S02]  /*08d0*/  ISETP.GE.AND P0, PT, R48, R15, PT ;  /* 0x0000000f3000720c */ /* 0x000fc40003f06270 */
[----:B------:R-:W-:Y:S01]  /*08e0*/  LOP3.LUT R3, R6, 0x38, R50, 0xf8, !PT ;  /* 0x0000003806037812 */ /* 0x000fe200078ef832 */
[----:B------:R-:W-:Y:S01]  /*08f0*/  IMAD.X R23, R51, 0x1, R0, P3 ;  /* 0x0000000133177824 */ /* 0x000fe200018e0600 */
[----:B------:R-:W-:Y:S01]  /*0900*/  SHF.R.U32.HI R6, RZ, 0x3, R6 ;  /* 0x00000003ff067819 */ /* 0x000fe20000011606 */
[----:B------:R-:W-:Y:S01]  /*0910*/  STL [R1+0x38], R48 ;  /* 0x0000383001007387 */ /* 0x000fe20000100800 */
[----:B------:R-:W-:Y:S01]  /*0920*/  @!P1 IADD3 R26, P3, R52, 0x10, RZ ;  /* 0x00000010341a9810 */ /* 0x000fe20007f7e0ff */
[----:B------:R-:W-:Y:S01]  /*0930*/  @!P2 IMAD R4, R53, c[0x0][0x190], RZ ;  /* 0x000064003504aa24 */ /* 0x000fe200078e02ff */
[----:B------:R-:W-:Y:S01]  /*0940*/  LOP3.LUT R6, R3, R6, RZ, 0x3c, !PT ;  /* 0x0000000603067212 */ /* 0x000fe200078e3cff */
[----:B------:R-:W-:Y:S01]  /*0950*/  IMAD.WIDE.U32 R2, R2, c[0x0][0x1a8], R22 ;  /* 0x00006a0002027a25 */ /* 0x000fe200078e0016 */
[----:B------:R-:W-:Y:S01]  /*0960*/  IADD3 R49, R32, 0x30, RZ ;  /* 0x0000003020317810 */ /* 0x000fe20007ffe0ff */
[----:B------:R-:W-:Y:S01]  /*0970*/  STL.64 [R1+0x58], R50 ;  /* 0x0000583201007387 */ /* 0x000fe20000100a00 */
[----:B------:R-:W-:Y:S01]  /*0980*/  LOP3.LUT R6, R6, 0xfffffe00, R9, 0xf8, !PT ;  /* 0xfffffe0006067812 */ /* 0x000fe200078ef809 */
[----:B------:R-:W-:Y:S01]  /*0990*/  IMAD.IADD R17, R3, 0x1, R17 ;  /* 0x0000000103117824 */ /* 0x000fe200078e0211 */
[C---:B------:R-:W-:Y:S01]  /*09a0*/  IADD3 R47, R32.reuse, 0x40, RZ ;  /* 0x00000040202f7810 */ /* 0x040fe20007ffe0ff */
[----:B------:R-:W-:Y:S01]  /*09b0*/  @!P2 IMAD.MOV.U32 R16, RZ, RZ, R2 ;  /* 0x000000ffff10a224 */ /* 0x000fe200078e0002 */
[----:B------:R-:W-:Y:S01]  /*09c0*/  IADD3 R46, R32, 0x50, RZ ;  /* 0x00000050202e7810 */ /* 0x000fe20007ffe0ff */
[----:B------:R-:W-:Y:S01]  /*09d0*/  @!P1 IMAD.X R11, RZ, RZ, R53, P3 ;  /* 0x000000ffff0b9224 */ /* 0x000fe200018e0635 */
[C---:B------:R-:W-:Y:S01]  /*09e0*/  @!P0 IADD3 R24, P3, R52.reuse, 0x20, RZ ;  /* 0x0000002034188810 */ /* 0x040fe20007f7e0ff */
[C---:B------:R-:W-:Y:S01]  /*09f0*/  @!P2 IMAD R4, R52.reuse, c[0x0][0x194], R4 ;  /* 0x000065003404aa24 */ /* 0x040fe200078e0204 */
[----:B------:R-:W-:Y:S01]  /*0a00*/  ISETP.GE.AND P5, PT, R47, R15, PT ;  /* 0x0000000f2f00720c */ /* 0x000fe20003fa6270 */
[----:B------:R-:W-:Y:S01]  /*0a10*/  @!P2 IMAD.WIDE.U32 R22, R52, c[0x0][0x190], R16 ;  /* 0x000064003416aa25 */ /* 0x000fe200078e0010 */
[C---:B------:R-:W-:Y:S01]  /*0a20*/  IADD3 R45, R32.reuse, 0x60, RZ ;  /* 0x00000060202d7810 */ /* 0x040fe20007ffe0ff */
[----:B------:R-:W-:Y:S01]  /*0a30*/  STL [R1+0x34], R49 ;  /* 0x0000343101007387 */ /* 0x000fe20000100800 */
[----:B------:R-:W-:Y:S01]  /*0a40*/  IADD3 R44, R32, 0x70, RZ ;  /* 0x00000070202c7810 */ /* 0x000fe20007ffe0ff */
[----:B------:R-:W-:Y:S01]  /*0a50*/  @!P0 IMAD.X R9, RZ, RZ, R53, P3 ;  /* 0x000000ffff098224 */ /* 0x000fe200018e0635 */
[----:B------:R-:W-:Y:S01]  /*0a60*/  @!P2 LEA R28, P3, R22, c[0x0][0x160], 0x1 ;  /* 0x00005800161caa11 */ /* 0x000fe200078608ff */
[----:B------:R-:W-:-:S02]  /*0a70*/  @!P2 IMAD.IADD R4, R23, 0x1, R4 ;  /* 0x000000011704a824 */ /* 0x000fc400078e0204 */
[----:B------:R-:W-:Y:S02]  /*0a80*/  @!P1 IMAD R11, R11, c[0x0][0x190], RZ ;  /* 0x000064000b0b9a24 */ /* 0x000fe400078e02ff */
[----:B------:R-:W-:Y:S01]  /*0a90*/  @!P1 IMAD.MOV.U32 R16, RZ, RZ, R2 ;  /* 0x000000ffff109224 */ /* 0x000fe200078e0002 */
[----:B------:R-:W-:Y:S01]  /*0aa0*/  @!P2 LEA.HI.X R29, R22, c[0x0][0x164], R4, 0x1, P3 ;  /* 0x00005900161daa11 */ /* 0x000fe200018f0c04 */
[C---:B------:R-:W-:Y:S01]  /*0ab0*/  @!P1 IMAD R3, R26.reuse, c[0x0][0x194], R11 ;  /* 0x000065001a039a24 */ /* 0x040fe200078e020b */
[----:B------:R-:W-:Y:S01]  /*0ac0*/  ISETP.GE.AND P3, PT, R49, R15, PT ;  /* 0x0000000f3100720c */ /* 0x000fe20003f66270 */
[----:B------:R-:W-:-:S04]  /*0ad0*/  @!P1 IMAD.WIDE.U32 R26, R26, c[0x0][0x190], R16 ;  /* 0x000064001a1a9a25 */ /* 0x000fc800078e0010 */
[----:B------:R-:W-:Y:S01]  /*0ae0*/  @!P0 IMAD R9, R9, c[0x0][0x190], RZ ;  /* 0x0000640009098a24 */ /* 0x000fe200078e02ff */
[----:B------:R-:W-:Y:S01]  /*0af0*/  @!P1 LEA R38, P6, R26, c[0x0][0x160], 0x1 ;  /* 0x000058001a269a11 */ /* 0x000fe200078c08ff */
[----:B------:R-:W-:Y:S02]  /*0b00*/  @!P0 IMAD.MOV.U32 R16, RZ, RZ, R2 ;  /* 0x000000ffff108224 */ /* 0x000fe400078e0002 */
[----:B------:R-:W-:Y:S02]  /*0b10*/  IMAD.SHL.U32 R180, R6, 0x2, RZ ;  /* 0x0000000206b47824 */ /* 0x000fe400078e00ff */
[C---:B------:R-:W-:Y:S02]  /*0b20*/  @!P0 IMAD R0, R24.reuse, c[0x0][0x194], R9 ;  /* 0x0000650018008a24 */ /* 0x040fe400078e0209 */
[----:B------:R-:W-:Y:S01]  /*0b30*/  @!P1 IMAD.IADD R3, R27, 0x1, R3 ;  /* 0x000000011b039824 */ /* 0x000fe200078e0203 */
[----:B------:R-:W-:Y:S01]  /*0b40*/  @!PT LDS RZ, [RZ] ;  /* 0x00000000fffff984 */ /* 0x000fe20000000800 */
[----:B------:R-:W-:Y:S01]  /*0b50*/  @!PT LDS RZ, [RZ] ;  /* 0x00000000fffff984 */ /* 0x000fe20000000800 */
[----:B------:R-:W-:Y:S01]  /*0b60*/  @!PT LDS RZ, [RZ] ;  /* 0x00000000fffff984 */ /* 0x000fe20000000800 */
[----:B------:R2:W-:Y:S01]  /*0b70*/  @!P2 LDGSTS.E.BYPASS.LTC128B.128 [R180], [R28.64] ;  /* 0x000000001cb4afae */ /* 0x0005e2000b901d48 */
[----:B------:R-:W-:Y:S01]  /*0b80*/  @!P0 IMAD.WIDE.U32 R24, R24, c[0x0][0x190], R16 ;  /* 0x0000640018188a25 */ /* 0x000fe200078e0010 */
[----:B------:R-:W-:-:S02]  /*0b90*/  ISETP.GE.AND P2, PT, R46, R15, PT ;  /* 0x0000000f2e00720c */ /* 0x000fc40003f46270 */
[----:B------:R-:W-:Y:S01]  /*0ba0*/  @!P1 LEA.HI.X R39, R26, c[0x0][0x164], R3, 0x1, P6 ;  /* 0x000059001a279a11 */ /* 0x000fe200030f0c03 */
[----:B------:R-:W-:Y:S01]  /*0bb0*/  @!P0 IMAD.IADD R0, R25, 0x1, R0 ;  /* 0x0000000119008824 */ /* 0x000fe200078e0200 */
[----:B------:R-:W-:Y:S01]  /*0bc0*/  @!P0 LEA R22, P4, R24, c[0x0][0x160], 0x1 ;  /* 0x0000580018168a11 */ /* 0x000fe200078808ff */
[----:B------:R-:W-:Y:S01]  /*0bd0*/  @!P3 IMAD.MOV.U32 R16, RZ, RZ, R2 ;  /* 0x000000ffff10b224 */ /* 0x000fe200078e0002 */
[----:B------:R-:W-:Y:S01]  /*0be0*/  @!P3 IADD3 R26, P6, R52, 0x30, RZ ;  /* 0x00000030341ab810 */ /* 0x000fe20007fde0ff */
[----:B------:R3:W-:Y:S01]  /*0bf0*/  @!P1 LDGSTS.E.BYPASS.LTC128B.128 [R180+0x800], [R38.64] ;  /* 0x0080000026b49fae */ /* 0x0007e2000b901d48 */
[----:B------:R-:W-:Y:S02]  /*0c00*/  @!P0 LEA.HI.X R23, R24, c[0x0][0x164], R0, 0x1, P4 ;  /* 0x0000590018178a11 */ /* 0x000fe400020f0c00 */
[-C--:B------:R-:W-:Y:S01]  /*0c10*/  ISETP.GE.AND P4, PT, R45, R15.reuse, PT ;  /* 0x0000000f2d00720c */ /* 0x080fe20003f86270 */
[--C-:B------:R-:W-:Y:S01]  /*0c20*/  @!P3 IMAD.X R9, RZ, RZ, R53.reuse, P6 ;  /* 0x000000ffff09b224 */ /* 0x100fe200030e0635 */
[----:B------:R-:W-:Y:S01]  /*0c30*/  @!P5 IADD3 R24, P6, R52, 0x40, RZ ;  /* 0x000000403418d810 */ /* 0x000fe20007fde0ff */
[----:B------:R-:W-:Y:S01]  /*0c40*/  @!P2 IMAD.MOV.U32 R40, RZ, RZ, R2 ;  /* 0x000000ffff28a224 */ /* 0x000fe200078e0002 */
[----:B------:R-:W-:Y:S01]  /*0c50*/  ISETP.GE.AND P1, PT, R44, R15, PT ;  /* 0x0000000f2c00720c */ /* 0x000fe20003f26270 */
[----:B------:R-:W-:Y:S01]  /*0c60*/  @!P3 IMAD R9, R9, c[0x0][0x190], RZ ;  /* 0x000064000909ba24 */ /* 0x000fe200078e02ff */
[----:B------:R4:W-:Y:S01]  /*0c70*/  @!P0 LDGSTS.E.BYPASS.LTC128B.128 [R180+0x1000], [R22.64] ;  /* 0x0100000016b48fae */ /* 0x0009e2000b901d48 */
[----:B------:R-:W-:Y:S01]  /*0c80*/  @!P5 IMAD.X R3, RZ, RZ, R53, P6 ;  /* 0x000000ffff03d224 */ /* 0x000fe200030e0635 */
[----:B------:R-:W-:Y:S01]  /*0c90*/  @!P2 IADD3 R11, P6, R52, 0x50, RZ ;  /* 0x00000050340ba810 */ /* 0x000fe20007fde0ff */
[----:B------:R-:W-:Y:S01]  /*0ca0*/  @!P3 IMAD R0, R26, c[0x0][0x194], R9 ;  /* 0x000065001a00ba24 */ /* 0x000fe200078e0209 */
[----:B------:R-:W-:Y:S01]  /*0cb0*/  STL [R1+0x3c], R180 ;  /* 0x00003cb401007387 */ /* 0x000fe20000100800 */
[----:B------:R-:W-:-:S02]  /*0cc0*/  @!P5 IMAD R3, R3, c[0x0][0x190], RZ ;  /* 0x000064000303da24 */ /* 0x000fc400078e02ff */
[----:B------:R-:W-:Y:S01]  /*0cd0*/  @!P2 IMAD.X R12, RZ, RZ, R53, P6 ;  /* 0x000000ffff0ca224 */ /* 0x000fe200030e0635 */
[----:B------:R-:W-:Y:S01]  /*0ce0*/  @!P4 IADD3 R6, P6, R52, 0x60, RZ ;  /* 0x000000603406c810 */ /* 0x000fe20007fde0ff */
[----:B------:R-:W-:Y:S01]  /*0cf0*/  @!P3 IMAD.WIDE.U32 R26, R26, c[0x0][0x190], R16 ;  /* 0x000064001a1aba25 */ /* 0x000fe200078e0010 */
[----:B------:R-:W-:Y:S03]  /*0d00*/  STL [R1+0x30], R47 ;  /* 0x0000302f01007387 */ /* 0x000fe60000100800 */
[----:B------:R-:W-:Y:S01]  /*0d10*/  @!P5 IMAD R4, R24, c[0x0][0x194], R3 ;  /* 0x000065001804da24 */ /* 0x000fe200078e0203 */
[----:B------:R-:W-:Y:S01]  /*0d20*/  STL [R1+0x2c], R46 ;  /* 0x00002c2e01007387 */ /* 0x000fe20000100800 */
[----:B------:R-:W-:Y:S02]  /*0d30*/  @!P5 IMAD.MOV.U32 R3, RZ, RZ, R17 ;  /* 0x000000ffff03d224 */ /* 0x000fe400078e0011 */
[----:B------:R-:W-:Y:S01]  /*0d40*/  @!P4 IMAD.X R9, RZ, RZ, R53, P6 ;  /* 0x000000ffff09c224 */ /* 0x000fe200030e0635 */
[----:B------:R-:W-:Y:S01]  /*0d50*/  @!P3 LEA R36, P6, R26, c[0x0][0x160], 0x1 ;  /* 0x000058001a24ba11 */ /* 0x000fe200078c08ff */
[----:B------:R-:W-:Y:S01]  /*0d60*/  @!P3 IMAD.IADD R0, R27, 0x1, R0 ;  /* 0x000000011b00b824 */ /* 0x000fe200078e0200 */
[----:B------:R-:W-:Y:S01]  /*0d70*/  STL [R1+0x28], R45 ;  /* 0x0000282d01007387 */ /* 0x000fe20000100800 */
[----:B------:R-:W-:-:S03]  /*0d80*/  @!P5 IMAD.WIDE.U32 R24, R24, c[0x0][0x190], R2 ;  /* 0x000064001818da25 */ /* 0x000fc600078e0002 */
[----:B------:R-:W-:Y:S01]  /*0d90*/  @!P3 LEA.HI.X R37, R26, c[0x0][0x164], R0, 0x1, P6 ;  /* 0x000059001a25ba11 */ /* 0x000fe200030f0c00 */
[----:B------:R-:W-:Y:S01]  /*0da0*/  @!P2 IMAD R12, R12, c[0x0][0x190], RZ ;  /* 0x000064000c0caa24 */ /* 0x000fe200078e02ff */
[C---:B------:R-:W-:Y:S01]  /*0db0*/  @!P5 LEA R34, P6, R24.reuse, c[0x0][0x160], 0x1 ;  /* 0x000058001822da11 */ /* 0x040fe200078c08ff */
[----:B------:R-:W-:Y:S01]  /*0dc0*/  @!P2 IMAD.MOV.U32 R41, RZ, RZ, R17 ;  /* 0x000000ffff29a224 */ /* 0x000fe200078e0011 */
[----:B------:R-:W-:Y:S01]  /*0dd0*/  STL [R1+0x24], R44 ;  /* 0x0000242c01007387 */ /* 0x000fe20000100800 */
[----:B------:R-:W-:Y:S02]  /*0de0*/  @!P5 IMAD.IADD R4, R25, 0x1, R4 ;  /* 0x000000011904d824 */ /* 0x000fe400078e0204 */
[C---:B------:R-:W-:Y:S01]  /*0df0*/  @!P2 IMAD R3, R11.reuse, c[0x0][0x194], R12 ;  /* 0x000065000b03aa24 */ /* 0x040fe200078e020c */
[----:B------:R5:W-:Y:S01]  /*0e00*/  @!P3 LDGSTS.E.BYPASS.LTC128B.128 [R180+0x1800], [R36.64] ;  /* 0x0180000024b4bfae */ /* 0x000be2000b901d48 */
[----:B------:R-:W-:Y:S01]  /*0e10*/  @!P2 IMAD.WIDE.U32 R40, R11, c[0x0][0x190], R40 ;  /* 0x000064000b28aa25 */ /* 0x000fe200078e0028 */
[----:B------:R-:W-:-:S03]  /*0e20*/  @!P5 LEA.HI.X R35, R24, c[0x0][0x164], R4, 0x1, P6 ;  /* 0x000059001823da11 */ /* 0x000fc600030f0c04 */
[----:B------:R-:W-:Y:S01]  /*0e30*/  @!P4 IMAD R9, R9, c[0x0][0x190], RZ ;  /* 0x000064000909ca24 */ /* 0x000fe200078e02ff */
[----:B--2---:R-:W-:Y:S01]  /*0e40*/  @!P2 LEA R28, P6, R40, c[0x0][0x160], 0x1 ;  /* 0x00005800281caa11 */ /* 0x004fe200078c08ff */
[----:B------:R-:W-:Y:S01]  /*0e50*/  @!P4 IMAD.MOV.U32 R42, RZ, RZ, R2 ;  /* 0x000000ffff2ac224 */ /* 0x000fe200078e0002 */
[----:B------:R2:W-:Y:S01]  /*0e60*/  @!P5 LDGSTS.E.BYPASS.LTC128B.128 [R180+0x2000], [R34.64] ;  /* 0x0200000022b4dfae */ /* 0x0005e2000b901d48 */
[----:B------:R-:W-:Y:S02]  /*0e70*/  @!P4 IMAD.MOV.U32 R43, RZ, RZ, R17 ;  /* 0x000000ffff2bc224 */ /* 0x000fe400078e0011 */
[----:B------:R-:W-:Y:S02]  /*0e80*/  @!P2 IMAD.IADD R3, R41, 0x1, R3 ;  /* 0x000000012903a824 */ /* 0x000fe400078e0203 */
[C---:B------:R-:W-:Y:S02]  /*0e90*/  @!P4 IMAD R0, R6.reuse, c[0x0][0x194], R9 ;  /* 0x000065000600ca24 */ /* 0x040fe400078e0209 */
[----:B------:R-:W-:Y:S01]  /*0ea0*/  @!P4 IMAD.WIDE.U32 R42, R6, c[0x0][0x190], R42 ;  /* 0x00006400062aca25 */ /* 0x000fe200078e002a */
[----:B------:R-:W-:-:S03]  /*0eb0*/  @!P2 LEA.HI.X R29, R40, c[0x0][0x164], R3, 0x1, P6 ;  /* 0x00005900281daa11 */ /* 0x000fc600030f0c03 */
[----:B------:R-:W-:Y:S01]  /*0ec0*/  @!P4 IMAD.IADD R0, R43, 0x1, R0 ;  /* 0x000000012b00c824 */ /* 0x000fe200078e0200 */
[----:B------:R-:W-:Y:S01]  /*0ed0*/  @!P4 LEA R26, P6, R42, c[0x0][0x160], 0x1 ;  /* 0x000058002a1aca11 */ /* 0x000fe200078c08ff */
[----:B------:R-:W-:Y:S01]  /*0ee0*/  IMAD R9, R33, c[0x0][0x198], RZ ;  /* 0x0000660021097a24 */ /* 0x000fe200078e02ff */
[----:B------:R1:W-:Y:S01]  /*0ef0*/  @!P2 LDGSTS.E.BYPASS.LTC128B.128 [R180+0x2800], [R28.64] ;  /* 0x028000001cb4afae */ /* 0x0003e2000b901d48 */
[----:B------:R-:W-:Y:S01]  /*0f00*/  IMAD.WIDE.U32 R24, R32, c[0x0][0x198], R50 ;  /* 0x0000660020187a25 */ /* 0x000fe200078e0032 */
[----:B------:R-:W-:Y:S02]  /*0f10*/  @!P4 LEA.HI.X R27, R42, c[0x0][0x164], R0, 0x1, P6 ;  /* 0x000059002a1bca11 */ /* 0x000fe400030f0c00 */
[----:B------:R-:W-:Y:S01]  /*0f20*/  @!P1 IADD3 R16, P6, R52, 0x70, RZ ;  /* 0x0000007034109810 */ /* 0x000fe20007fde0ff */
[----:B------:R-:W-:Y:S02]  /*0f30*/  IMAD R0, R32, c[0x0][0x19c], R9 ;  /* 0x0000670020007a24 */ /* 0x000fe400078e0209 */
[----:B------:R-:W-:Y:S01]  /*0f40*/  @!P1 IMAD.MOV.U32 R6, RZ, RZ, R2 ;  /* 0x000000ffff069224 */ /* 0x000fe200078e0002 */
[----:B------:R-:W-:Y:S01]  /*0f50*/  SHF.R.S32.HI R2, RZ, 0x1f, R13 ;  /* 0x0000001fff027819 */ /* 0x000fe2000001140d */
[----:B------:R-:W-:Y:S01]  /*0f60*/  @!P1 IMAD.X R3, RZ, RZ, R53, P6 ;  /* 0x000000ffff039224 */ /* 0x000fe200030e0635 */
[----:B------:R-:W-:Y:S01]  /*0f70*/  IADD3 R18, P6, R18, R24, RZ ;  /* 0x0000001812127210 */ /* 0x000fe20007fde0ff */
[----:B------:R-:W-:Y:S01]  /*0f80*/  IMAD R4, R92, -0x80, R90 ;  /* 0xffffff805c047824 */ /* 0x000fe200078e025a */
[----:B------:R1:W-:Y:S01]  /*0f90*/  @!P4 LDGSTS.E.BYPASS.LTC128B.128 [R180+0x3000], [R26.64] ;  /* 0x030000001ab4cfae */ /* 0x0003e2000b901d48 */
[----:B------:R-:W-:Y:S01]  /*0fa0*/  @!P1 IMAD R3, R3, c[0x0][0x190], RZ ;  /* 0x0000640003039a24 */ /* 0x000fe200078e02ff */
[----:B------:R-:W-:Y:S01]  /*0fb0*/  IADD3.X R19, R7, R25, R0, P6, !PT ;  /* 0x0000001907137210 */ /* 0x000fe200037fe400 */
[----:B------:R-:W-:Y:S01]  /*0fc0*/  @!P1 IMAD.MOV.U32 R7, RZ, RZ, R17 ;  /* 0x000000ffff079224 */ /* 0x000fe200078e0011 */
[-C--:B------:R-:W-:Y:S01]  /*0fd0*/  ISETP.GE.AND P0, PT, R5, R4.reuse, PT ;  /* 0x000000040500720c */ /* 0x080fe20003f06270 */
[C---:B------:R-:W-:Y:S01]  /*0fe0*/  @!P1 IMAD R3, R16.reuse, c[0x0][0x194], R3 ;  /* 0x0000650010039a24 */ /* 0x040fe200078e0203 */
[----:B------:R-:W-:Y:S01]  /*0ff0*/  SHF.R.S32.HI R0, RZ, 0x1f, R92 ;  /* 0x0000001fff007819 */ /* 0x000fe2000001145c */
[----:B------:R-:W-:Y:S01]  /*1000*/  @!P1 IMAD.WIDE.U32 R16, R16, c[0x0][0x190], R6 ;  /* 0x0000640010109a25 */ /* 0x000fe200078e0006 */
[----:B------:R-:W-:-:S03]  /*1010*/  ISETP.GE.AND P2, PT, R32, R4, PT ;  /* 0x000000042000720c */ /* 0x000fc60003f46270 */
[----:B------:R-:W-:Y:S01]  /*1020*/  IMAD R12, R2, c[0x0][0x1b0], RZ ;  /* 0x00006c00020c7a24 */ /* 0x000fe200078e02ff */
[----:B------:R-:W-:Y:S01]  /*1030*/  @!P1 LEA R24, P6, R16, c[0x0][0x160], 0x1 ;  /* 0x0000580010189a11 */ /* 0x000fe200078c08ff */
[----:B------:R-:W-:Y:S02]  /*1040*/  IMAD.MOV.U32 R6, RZ, RZ, c[0x0][0x198] ;  /* 0x00006600ff067624 */ /* 0x000fe400078e00ff */
[----:B------:R-:W-:Y:S02]  /*1050*/  IMAD.MOV.U32 R7, RZ, RZ, 0x7 ;  /* 0x00000007ff077424 */ /* 0x000fe400078e00ff */
[C---:B------:R-:W-:Y:S02]  /*1060*/  IMAD R9, R13.reuse, c[0x0][0x1b4], R12 ;  /* 0x00006d000d097a24 */ /* 0x040fe400078e020c */
[----:B---3--:R-:W-:Y:S01]  /*1070*/  IMAD.WIDE.U32 R38, R13, c[0x0][0x1b0], R18 ;  /* 0x00006c000d267a25 */ /* 0x008fe200078e0012 */
[----:B------:R-:W-:-:S03]  /*1080*/  SHF.L.U64.HI R7, R6, R7, c[0x0][0x19c] ;  /* 0x0000670006077619 */ /* 0x000fc60000010207 */
[----:B------:R-:W-:Y:S01]  /*1090*/  IMAD.IADD R187, R39, 0x1, R9 ;  /* 0x0000000127bb7824 */ /* 0x000fe200078e0209 */
[----:B------:R3:W-:Y:S01]  /*10a0*/  STL.64 [R1+0x48], R38 ;  /* 0x0000482601007387 */ /* 0x0007e20000100a00 */
[----:B------:R-:W-:Y:S02]  /*10b0*/  @!P1 IMAD.IADD R3, R17, 0x1, R3 ;  /* 0x0000000111039824 */ /* 0x000fe400078e0203 */
[----:B------:R-:W-:Y:S02]  /*10c0*/  IMAD R9, R33, c[0x0][0x1a0], RZ ;  /* 0x0000680021097a24 */ /* 0x000fe400078e02ff */
[----:B------:R-:W-:Y:S01]  /*10d0*/  IMAD.WIDE.U32 R18, R32, c[0x0][0x1a0], R50 ;  /* 0x0000680020127a25 */ /* 0x000fe200078e0032 */
[----:B------:R-:W-:-:S03]  /*10e0*/  @!P1 LEA.HI.X R25, R16, c[0x0][0x164], R3, 0x1, P6 ;  /* 0x0000590010199a11 */ /* 0x000fc600030f0c03 */
[----:B------:R-:W-:Y:S01]  /*10f0*/  IMAD.SHL.U32 R31, R6, 0x80, RZ ;  /* 0x00000080061f7824 */ /* 0x000fe200078e00ff */
[----:B------:R-:W-:Y:S01]  /*1100*/  IADD3 R20, P3, R20, R18, RZ ;  /* 0x0000001214147210 */ /* 0x000fe20007f7e0ff */
[----:B------:R-:W-:Y:S01]  /*1110*/  IMAD R11, R7, R92, RZ ;  /* 0x0000005c070b7224 */ /* 0x000fe200078e02ff */
[----:B------:R3:W-:Y:S01]  /*1120*/  @!P1 LDGSTS.E.BYPASS.LTC128B.128 [R180+0x3800], [R24.64] ;  /* 0x0380000018b49fae */ /* 0x0007e2000b901d48 */
[----:B------:R-:W-:Y:S02]  /*1130*/  IMAD.MOV.U32 R186, RZ, RZ, R38 ;  /* 0x000000ffffba7224 */ /* 0x000fe400078e0026 */
[----:B------:R-:W-:Y:S02]  /*1140*/  IMAD R9, R32, c[0x0][0x1a4], R9 ;  /* 0x0000690020097a24 */ /* 0x000fe400078e0209 */
[-C--:B------:R-:W-:Y:S01]  /*1150*/  IMAD R11, R0, R31.reuse, R11 ;  /* 0x0000001f000b7224 */ /* 0x080fe200078e020b */
[----:B------:R-:W-:Y:S01]  /*1160*/  STL.64 [R1+0x50], R186 ;  /* 0x000050ba01007387 */ /* 0x000fe20000100a00 */
[----:B------:R-:W-:Y:S01]  /*1170*/  IMAD.WIDE.U32 R16, R92, R31, R186 ;  /* 0x0000001f5c107225 */ /* 0x000fe200078e00ba */
[----:B------:R-:W-:-:S02]  /*1180*/  IADD3.X R21, R14, R19, R9, P3, !PT ;  /* 0x000000130e157210 */ /* 0x000fc40001ffe409 */
[----:B------:R-:W-:Y:S01]  /*1190*/  ISETP.GE.AND P3, PT, R48, R4, PT ;  /* 0x000000043000720c */ /* 0x000fe20003f66270 */
[----:B------:R-:W-:Y:S01]  /*11a0*/  IMAD.MOV.U32 R3, RZ, RZ, c[0x0][0x19c] ;  /* 0x00006700ff037624 */ /* 0x000fe200078e00ff */
[----:B------:R-:W-:Y:S01]  /*11b0*/  @!P0 LEA R12, P6, R6, R16, 0x4 ;  /* 0x00000010060c8211 */ /* 0x000fe200078c20ff */
[----:B------:R-:W-:Y:S01]  /*11c0*/  IMAD.IADD R17, R17, 0x1, R11 ;  /* 0x0000000111117824 */ /* 0x000fe200078e020b */
[----:B--2---:R-:W-:Y:S01]  /*11d0*/  @!P2 LEA R34, P4, R16, c[0x0][0x168], 0x1 ;  /* 0x00005a001022aa11 */ /* 0x004fe200078808ff */
[----:B-1----:R-:W-:-:S03]  /*11e0*/  IMAD.WIDE.U32 R14, R6, 0x20, RZ ;  /* 0x00000020060e7825 */ /* 0x002fc600078e00ff */
[----:B------:R-:W-:Y:S01]  /*11f0*/  @!P0 LEA.HI.X R9, R6, R17, R3, 0x4, P6 ;  /* 0x0000001106098211 */ /* 0x000fe200030f2403 */
[----:B------:R-:W-:Y:S01]  /*1200*/  IMAD R2, R2, c[0x0][0x1b8], RZ ;  /* 0x00006e0002027a24 */ /* 0x000fe200078e02ff */
[----:B----4-:R-:W-:Y:S01]  /*1210*/  @!P0 LEA R22, P6, R12, c[0x0][0x168], 0x1 ;  /* 0x00005a000c168a11 */ /* 0x010fe200078c08ff */
[----:B------:R-:W-:Y:S01]  /*1220*/  IMAD.WIDE.U32 R40, R13, c[0x0][0x1b8], R20 ;  /* 0x00006e000d287a25 */ /* 0x000fe200078e0014 */
[----:B------:R-:W-:Y:S02]  /*1230*/  @!P2 LEA.HI.X R35, R16, c[0x0][0x16c], R17, 0x1, P4 ;  /* 0x00005b001023aa11 */ /* 0x000fe400020f0c11 */
[----:B------:R-:W-:Y:S01]  /*1240*/  @!P0 LEA.HI.X R23, R12, c[0x0][0x16c], R9, 0x1, P6 ;  /* 0x00005b000c178a11 */ /* 0x000fe200030f0c09 */
[----:B------:R-:W-:Y:S01]  /*1250*/  IMAD.SHL.U32 R9, R3, 0x20, RZ ;  /* 0x0000002003097824 */ /* 0x000fe200078e00ff */
[----:B------:R-:W-:Y:S01]  /*1260*/  ISETP.GE.AND P6, PT, R49, R4, PT ;  /* 0x000000043100720c */ /* 0x000fe20003fc6270 */
[----:B------:R1:W-:Y:S01]  /*1270*/  @!P2 LDGSTS.E.BYPASS.LTC128B.128 [R180+0x4000], [R34.64] ;  /* 0x0400000022b4afae */ /* 0x0003e2000b901d48 */
[----:B------:R-:W-:-:S02]  /*1280*/  @!P3 IADD3 R12, P5, R16, R14, RZ ;  /* 0x0000000e100cb210 */ /* 0x000fc40007fbe0ff */
[-C--:B------:R-:W-:Y:S01]  /*1290*/  ISETP.GE.AND P4, PT, R46, R4.reuse, PT ;  /* 0x000000042e00720c */ /* 0x080fe20003f86270 */
[----:B------:R2:W-:Y:S01]  /*12a0*/  @!P0 LDGSTS.E.BYPASS.LTC128B.128 [R180+0x4800], [R22.64] ;  /* 0x0480000016b48fae */ /* 0x0005e2000b901d48 */
[----:B------:R-:W-:Y:S02]  /*12b0*/  @!P3 IADD3.X R9, R17, R15, R9, P5, !PT ;  /* 0x0000000f1109b210 */ /* 0x000fe40002ffe409 */
[C---:B------:R-:W-:Y:S01]  /*12c0*/  @!P3 LEA R18, P5, R12.reuse, c[0x0][0x168], 0x1 ;  /* 0x00005a000c12ba11 */ /* 0x040fe200078a08ff */
[----:B------:R-:W-:Y:S01]  /*12d0*/  STL.64 [R1+0x40], R40 ;  /* 0x0000402801007387 */ /* 0x000fe20000100a00 */
[-C--:B------:R-:W-:Y:S02]  /*12e0*/  ISETP.GE.AND P2, PT, R45, R4.reuse, PT ;  /* 0x000000042d00720c */ /* 0x080fe40003f46270 */
[----:B------:R-:W-:Y:S01]  /*12f0*/  @!P3 LEA.HI.X R19, R12, c[0x0][0x16c], R9, 0x1, P5 ;  /* 0x00005b000c13ba11 */ /* 0x000fe200028f0c09 */
[----:B------:R-:W-:Y:S01]  /*1300*/  @!P6 IMAD R9, R3, 0x30, RZ ;  /* 0x000000300309e824 */ /* 0x000fe200078e02ff */
[----:B------:R-:W-:Y:S01]  /*1310*/  ISETP.GE.AND P5, PT, R47, R4, PT ;  /* 0x000000042f00720c */ /* 0x000fe20003fa6270 */
[----:B------:R-:W-:-:S02]  /*1320*/  @!P6 IMAD.WIDE.U32 R28, R6, 0x30, R16 ;  /* 0x00000030061ce825 */ /* 0x000fc400078e0010 */
[----:B------:R4:W-:Y:S02]  /*1330*/  @!P3 LDGSTS.E.BYPASS.LTC128B.128 [R180+0x5000], [R18.64] ;  /* 0x0500000012b4bfae */ /* 0x0009e4000b901d48 */
[----:B------:R-:W-:Y:S01]  /*1340*/  @!P6 IMAD.IADD R9, R29, 0x1, R9 ;  /* 0x000000011d09e824 */ /* 0x000fe200078e0209 */
[C---:B------:R-:W-:Y:S01]  /*1350*/  @!P6 LEA R14, P1, R28.reuse, c[0x0][0x168], 0x1 ;  /* 0x00005a001c0eea11 */ /* 0x040fe200078208ff */
[----:B------:R-:W-:Y:S02]  /*1360*/  @!P4 IMAD.MOV.U32 R26, RZ, RZ, R16 ;  /* 0x000000ffff1ac224 */ /* 0x000fe400078e0010 */
[----:B------:R-:W-:Y:S01]  /*1370*/  @!P4 IMAD.MOV.U32 R27, RZ, RZ, R17 ;  /* 0x000000ffff1bc224 */ /* 0x000fe200078e0011 */
[----:B------:R-:W-:Y:S01]  /*1380*/  @!P6 LEA.HI.X R15, R28, c[0x0][0x16c], R9, 0x1, P1 ;  /* 0x00005b001c0fea11 */ /* 0x000fe200008f0c09 */
[----:B------:R-:W-:Y:S01]  /*1390*/  IMAD R9, R13, c[0x0][0x1bc], R2 ;  /* 0x00006f000d097a24 */ /* 0x000fe200078e0202 */
[----:B------:R-:W-:Y:S01]  /*13a0*/  ISETP.GE.AND P1, PT, R44, R4, PT ;  /* 0x000000042c00720c */ /* 0x000fe20003f26270 */
[----:B------:R-:W-:Y:S01]  /*13b0*/  @!P4 IMAD R2, R3, 0x50, RZ ;  /* 0x000000500302c824 */ /* 0x000fe200078e02ff */
[C---:B------:R-:W-:Y:S01]  /*13c0*/  @!P5 LEA R12, P0, R6.reuse, R16, 0x6 ;  /* 0x00000010060cd211 */ /* 0x040fe200078030ff */
[----:B------:R-:W-:Y:S01]  /*13d0*/  @!P4 IMAD.WIDE.U32 R26, R6, 0x50, R26 ;  /* 0x00000050061ac825 */ /* 0x000fe200078e001a */
[----:B------:R4:W-:Y:S01]  /*13e0*/  @!P6 LDGSTS.E.BYPASS.LTC128B.128 [R180+0x5800], [R14.64] ;  /* 0x058000000eb4efae */ /* 0x0009e2000b901d48 */
[----:B------:R-:W-:-:S02]  /*13f0*/  ISETP.GE.AND P6, PT, R48, R4, PT ;  /* 0x000000043000720c */ /* 0x000fc40003fc6270 */
[----:B------:R-:W-:Y:S01]  /*1400*/  @!P5 LEA.HI.X R11, R6, R17, R3, 0x6, P0 ;  /* 0x00000011060bd211 */ /* 0x000fe200000f3403 */
[----:B--2---:R-:W-:Y:S01]  /*1410*/  @!P2 IMAD.MOV.U32 R22, RZ, RZ, R16 ;  /* 0x000000ffff16a224 */ /* 0x004fe200078e0010 */
[C---:B---3--:R-:W-:Y:S01]  /*1420*/  @!P5 LEA R24, P0, R12.reuse, c[0x0][0x168], 0x1 ;  /* 0x00005a000c18da11 */ /* 0x048fe200078008ff */
[----:B------:R-:W-:Y:S02]  /*1430*/  @!P2 IMAD.MOV.U32 R23, RZ, RZ, R17 ;  /* 0x000000ffff17a224 */ /* 0x000fe400078e0011 */
[----:B------:R-:W-:Y:S01]  /*1440*/  @!P4 IMAD.IADD R2, R27, 0x1, R2 ;  /* 0x000000011b02c824 */ /* 0x000fe200078e0202 */
[----:B------:R-:W-:Y:S01]  /*1450*/  @!P5 LEA.HI.X R25, R12, c[0x0][0x16c], R11, 0x1, P0 ;  /* 0x00005b000c19da11 */ /* 0x000fe200000f0c0b */
[----:B------:R-:W-:Y:S01]  /*1460*/  @!P2 IMAD R11, R3, 0x60, RZ ;  /* 0x00000060030ba824 */ /* 0x000fe200078e02ff */
[----:B------:R-:W-:Y:S01]  /*1470*/  @!P4 LEA R20, P0, R26, c[0x0][0x168], 0x1 ;  /* 0x00005a001a14ca11 */ /* 0x000fe200078008ff */
[----:B------:R-:W-:Y:S02]  /*1480*/  @!P2 IMAD.WIDE.U32 R22, R6, 0x60, R22 ;  /* 0x000000600616a825 */ /* 0x000fe400078e0016 */
[----:B------:R2:W-:Y:S01]  /*1490*/  @!P5 LDGSTS.E.BYPASS.LTC128B.128 [R180+0x6000], [R24.64] ;  /* 0x0600000018b4dfae */ /* 0x0005e2000b901d48 */
[----:B------:R-:W-:Y:S01]  /*14a0*/  @!P4 LEA.HI.X R21, R26, c[0x0][0x16c], R2, 0x1, P0 ;  /* 0x00005b001a15ca11 */ /* 0x000fe200000f0c02 */
[----:B------:R-:W-:Y:S01]  /*14b0*/  @!P1 IMAD.MOV.U32 R28, RZ, RZ, R16 ;  /* 0x000000ffff1c9224 */ /* 0x000fe200078e0010 */
[----:B-1----:R-:W-:Y:S01]  /*14c0*/  @!P2 LEA R34, P0, R22, c[0x0][0x168], 0x1 ;  /* 0x00005a001622aa11 */ /* 0x002fe200078008ff */
[----:B------:R-:W-:Y:S01]  /*14d0*/  @!P1 IMAD.MOV.U32 R29, RZ, RZ, R17 ;  /* 0x000000ffff1d9224 */ /* 0x000fe200078e0011 */
[----:B------:R-:W-:Y:S01]  /*14e0*/  ISETP.GE.AND P5, PT, R49, R4, PT ;  /* 0x000000043100720c */ /* 0x000fe20003fa6270 */
[----:B------:R-:W-:Y:S01]  /*14f0*/  IMAD R13, R0, c[0x0][0x1a0], RZ ;  /* 0x00006800000d7a24 */ /* 0x000fe200078e02ff */
[----:B------:R1:W-:Y:S01]  /*1500*/  @!P4 LDGSTS.E.BYPASS.LTC128B.128 [R180+0x6800], [R20.64] ;  /* 0x0680000014b4cfae */ /* 0x0003e2000b901d48 */
[----:B------:R-:W-:-:S02]  /*1510*/  @!P2 IMAD.IADD R11, R23, 0x1, R11 ;  /* 0x00000001170ba824 */ /* 0x000fc400078e020b */
[----:B------:R-:W-:Y:S02]  /*1520*/  @!P1 IMAD R0, R3, 0x70, RZ ;  /* 0x0000007003009824 */ /* 0x000fe400078e02ff */
[----:B------:R-:W-:Y:S01]  /*1530*/  @!P1 IMAD.WIDE.U32 R28, R6, 0x70, R28 ;  /* 0x00000070061c9825 */ /* 0x000fe200078e001c */
[----:B------:R-:W-:-:S03]  /*1540*/  @!P2 LEA.HI.X R35, R22, c[0x0][0x16c], R11, 0x1, P0 ;  /* 0x00005b001623aa11 */ /* 0x000fc600000f0c0b */
[----:B------:R-:W-:Y:S01]  /*1550*/  @!P1 IMAD.IADD R0, R29, 0x1, R0 ;  /* 0x000000011d009824 */ /* 0x000fe200078e0200 */
[----:B------:R-:W-:Y:S01]  /*1560*/  @!P1 LEA R22, P0, R28, c[0x0][0x168], 0x1 ;  /* 0x00005a001c169a11 */ /* 0x000fe200078008ff */
[----:B------:R3:W-:Y:S01]  /*1570*/  @!P2 LDGSTS.E.BYPASS.LTC128B.128 [R180+0x7000], [R34.64] ;  /* 0x0700000022b4afae */ /* 0x0007e2000b901d48 */
[----:B------:R-:W-:Y:S02]  /*1580*/  IMAD.WIDE.U32 R16, R92, c[0x0][0x1a0], RZ ;  /* 0x000068005c107a25 */ /* 0x000fe400078e00ff */
[----:B------:R-:W-:Y:S02]  /*1590*/  @!P1 LEA.HI.X R23, R28, c[0x0][0x16c], R0, 0x1, P0 ;  /* 0x00005b001c179a11 */ /* 0x000fe400000f0c00 */
[----:B------:R-:W-:Y:S01]  /*15a0*/  ISETP.GE.AND P0, PT, R5, R4, PT ;  /* 0x000000040500720c */ /* 0x000fe20003f06270 */
[----:B------:R-:W-:Y:S01]  /*15b0*/  IMAD R13, R92, c[0x0][0x1a4], R13 ;  /* 0x000069005c0d7a24 */ /* 0x000fe200078e020d */
[----:B------:R-:W-:Y:S01]  /*15c0*/  LEA R26, P3, R16, R40, 0x7 ;  /* 0x00000028101a7211 */ /* 0x000fe200078638ff */
[----:B------:R1:W-:Y:S01]  /*15d0*/  @!P1 LDGSTS.E.BYPASS.LTC128B.128 [R180+0x7800], [R22.64] ;  /* 0x0780000016b49fae */ /* 0x0003e2000b901d48 */
[----:B------:R-:W-:Y:S01]  /*15e0*/  IMAD.IADD R38, R41, 0x1, R9 ;  /* 0x0000000129267824 */ /* 0x000fe200078e0209 */
[----:B------:R-:W-:Y:S01]  /*15f0*/  ISETP.GE.AND P1, PT, R32, R4, PT ;  /* 0x000000042000720c */ /* 0x000fe20003f26270 */
[----:B------:R-:W-:Y:S01]  /*1600*/  IMAD.IADD R13, R17, 0x1, R13 ;  /* 0x00000001110d7824 */ /* 0x000fe200078e020d */
[----:B------:R-:W0:Y:S01]  /*1610*/  LDGDEPBAR ;  /* 0x00000000000079af */ /* 0x000e220000000000 */
[----:B------:R-:W-:-:S02]  /*1620*/  IMAD.MOV.U32 R28, RZ, RZ, c[0x0][0x1a0] ;  /* 0x00006800ff1c7624 */ /* 0x000fc400078e00ff */
[----:B------:R-:W-:Y:S01]  /*1630*/  IMAD.MOV.U32 R29, RZ, RZ, c[0x0][0x1a4] ;  /* 0x00006900ff1d7624 */ /* 0x000fe200078e00ff */
[----:B------:R-:W-:Y:S01]  /*1640*/  LEA.HI.X R27, R16, R38, R13, 0x7, P3 ;  /* 0x00000026101b7211 */ /* 0x000fe200018f3c0d */
[C---:B------:R-:W-:Y:S01]  /*1650*/  IMAD.WIDE.U32 R16, R28.reuse, 0x20, RZ ;  /* 0x000000201c107825 */ /* 0x040fe200078e00ff */
[----:B------:R-:W-:Y:S01]  /*1660*/  @!P0 LEA R12, P3, R28, R26, 0x4 ;  /* 0x0000001a1c0c8211 */ /* 0x000fe200078620ff */
[----:B------:R-:W-:Y:S01]  /*1670*/  STL [R1+0x18], R38 ;  /* 0x0000182601007387 */ /* 0x000fe20000100800 */
[----:B------:R-:W-:Y:S01]  /*1680*/  LEA.HI R13, R10, R91, RZ, 0x4 ;  /* 0x0000005b0a0d7211 */ /* 0x000fe200078f20ff */
[C---:B------:R-:W-:Y:S01]  /*1690*/  IMAD.SHL.U32 R11, R29.reuse, 0x20, RZ ;  /* 0x000000201d0b7824 */ /* 0x040fe200078e00ff */
[----:B------:R-:W-:Y:S01]  /*16a0*/  @!P0 LEA.HI.X R9, R28, R27, R29, 0x4, P3 ;  /* 0x0000001b1c098211 */ /* 0x000fe200018f241d */
[----:B------:R-:W-:Y:S01]  /*16b0*/  @!P5 IMAD R2, R29, 0x30, RZ ;  /* 0x000000301d02d824 */ /* 0x000fe200078e02ff */
[----:B----4-:R-:W-:Y:S01]  /*16c0*/  @!P0 LEA R18, P3, R12, c[0x0][0x170], 0x1 ;  /* 0x00005c000c128a11 */ /* 0x010fe200078608ff */
[----:B------:R-:W-:Y:S01]  /*16d0*/  @!P5 IMAD.WIDE.U32 R14, R28, 0x30, R26 ;  /* 0x000000301c0ed825 */ /* 0x000fe200078e001a */
[----:B------:R-:W-:-:S02]  /*16e0*/  @!P6 IADD3 R5, P2, R26, R16, RZ ;  /* 0x000000101a05e210 */ /* 0x000fc40007f5e0ff */
[----:B------:R-:W-:Y:S01]  /*16f0*/  @!P0 LEA.HI.X R19, R12, c[0x0][0x174], R9, 0x1, P3 ;  /* 0x00005d000c138a11 */ /* 0x000fe200018f0c09 */
[----:B------:R-:W-:Y:S01]  /*1700*/  @!P5 IMAD.IADD R2, R15, 0x1, R2 ;  /* 0x000000010f02d824 */ /* 0x000fe200078e0202 */
[----:B------:R-:W-:Y:S02]  /*1710*/  @!P6 IADD3.X R0, R27, R17, R11, P2, !PT ;  /* 0x000000111b00e210 */ /* 0x000fe400017fe40b */
[----:B--2---:R-:W-:Y:S02]  /*1720*/  @!P6 LEA R24, P3, R5, c[0x0][0x170], 0x1 ;  /* 0x00005c000518ea11 */ /* 0x004fe400078608ff */
[----:B------:R-:W-:Y:S01]  /*1730*/  @!P1 LEA R16, P4, R26, c[0x0][0x170], 0x1 ;  /* 0x00005c001a109a11 */ /* 0x000fe200078808ff */
[----:B------:R-:W-:-:S04]  /*1740*/  DEPBAR.LE SB0, 0x0 ;  /* 0x000080000000791a */ /* 0x000fc80000000000 */
[----:B------:R-:W-:Y:S01]  /*1750*/  BAR.SYNC.DEFER_BLOCKING 0x0 ;  /* 0x0000000000007b1d */ /* 0x000fe20000010000 */
[----:B------:R-:W-:Y:S02]  /*1760*/  @!P6 LEA.HI.X R25, R5, c[0x0][0x174], R0, 0x1, P3 ;  /* 0x00005d000519ea11 */ /* 0x000fe400018f0c00 */
[----:B------:R-:W-:Y:S02]  /*1770*/  LOP3.LUT R0, R13, 0xfffffff0, RZ, 0xc0, !PT ;  /* 0xfffffff00d007812 */ /* 0x000fe400078ec0ff */
[----:B------:R-:W-:Y:S02]  /*1780*/  @!P1 LEA.HI.X R17, R26, c[0x0][0x174], R27, 0x1, P4 ;  /* 0x00005d001a119a11 */ /* 0x000fe400020f0c1b */
[-C--:B------:R-:W-:Y:S01]  /*1790*/  ISETP.GE.AND P4, PT, R47, R4.reuse, PT ;  /* 0x000000042f00720c */ /* 0x080fe20003f86270 */
[----:B------:R-:W-:Y:S01]  /*17a0*/  IMAD.IADD R5, R91, 0x1, -R0 ;  /* 0x000000015b057824 */ /* 0x000fe200078e0a00 */
[----:B-1----:R-:W-:Y:S02]  /*17b0*/  @!P5 LEA R22, P2, R14, c[0x0][0x170], 0x1 ;  /* 0x00005c000e16da11 */ /* 0x002fe400078408ff */
[----:B------:R-:W-:-:S02]  /*17c0*/  ISETP.GE.AND P3, PT, R46, R4, PT ;  /* 0x000000042e00720c */ /* 0x000fc40003f66270 */
[----:B------:R-:W-:Y:S02]  /*17d0*/  SHF.R.S32.HI R12, RZ, 0x4, R13 ;  /* 0x00000004ff0c7819 */ /* 0x000fe4000001140d */
[----:B------:R-:W-:Y:S02]  /*17e0*/  @!P5 LEA.HI.X R23, R14, c[0x0][0x174], R2, 0x1, P2 ;  /* 0x00005d000e17da11 */ /* 0x000fe400010f0c02 */
[----:B------:R-:W-:Y:S02]  /*17f0*/  ISETP.GE.AND P2, PT, R45, R4, PT ;  /* 0x000000042d00720c */ /* 0x000fe40003f46270 */
[----:B------:R-:W-:Y:S02]  /*1800*/  SHF.R.S32.HI R2, RZ, 0x1f, R5 ;  /* 0x0000001fff027819 */ /* 0x000fe40000011405 */
[----:B------:R-:W-:Y:S02]  /*1810*/  LEA.HI R13, R13, R12, RZ, 0x1 ;  /* 0x0000000c0d0d7211 */ /* 0x000fe400078f08ff */
[----:B------:R-:W-:Y:S01]  /*1820*/  LEA.HI R2, R2, R5, RZ, 0x3 ;  /* 0x0000000502027211 */ /* 0x000fe200078f18ff */
[----:B------:R-:W-:Y:S01]  /*1830*/  @P1 STS.128 [R180+0x8000], RZ ;  /* 0x008000ffb4001388 */ /* 0x000fe20000000c00 */
[----:B------:R-:W-:Y:S01]  /*1840*/  LOP3.LUT R13, R13, 0xfffffffe, RZ, 0xc0, !PT ;  /* 0xfffffffe0d0d7812 */ /* 0x000fe200078ec0ff */
[----:B------:R-:W-:Y:S01]  /*1850*/  @!P3 IMAD R0, R29, 0x50, RZ ;  /* 0x000000501d00b824 */ /* 0x000fe200078e02ff */
[----:B------:R-:W-:Y:S01]  /*1860*/  LEA.HI R10, R10, R91, RZ, 0x5 ;  /* 0x0000005b0a0a7211 */ /* 0x000fe200078f28ff */
[----:B------:R-:W-:Y:S01]  /*1870*/  @!PT LDS RZ, [RZ] ;  /* 0x00000000fffff984 */ /* 0x000fe20000000800 */
[----:B------:R-:W-:Y:S01]  /*1880*/  @!PT LDS RZ, [RZ] ;  /* 0x00000000fffff984 */ /* 0x000fe20000000800 */
[----:B------:R-:W-:Y:S01]  /*1890*/  @!PT LDS RZ, [RZ] ;  /* 0x00000000fffff984 */ /* 0x000fe20000000800 */
[----:B------:R1:W-:Y:S01]  /*18a0*/  @!P1 LDGSTS.E.BYPASS.LTC128B.128 [R180+0x8000], [R16.64] ;  /* 0x0800000010b49fae */ /* 0x0003e2000b901d48 */
[----:B------:R-:W-:Y:S01]  /*18b0*/  ISETP.GE.AND P1, PT, R44, R4, PT ;  /* 0x000000042c00720c */ /* 0x000fe20003f26270 */
[----:B------:R-:W-:Y:S01]  /*18c0*/  IMAD.IADD R13, R12, 0x1, -R13 ;  /* 0x000000010c0d7824 */ /* 0x000fe200078e0a0d */
[----:B------:R-:W-:Y:S01]  /*18d0*/  LOP3.LUT R4, R2, 0xfffffff8, RZ, 0xc0, !PT ;  /* 0xfffffff802047812 */ /* 0x000fe200078ec0ff */
[----:B------:R-:W-:Y:S01]  /*18e0*/  @P0 STS.128 [R180+0x8800], RZ ;  /* 0x008800ffb4000388 */ /* 0x000fe20000000c00 */
[----:B------:R-:W-:Y:S01]  /*18f0*/  IMAD.SHL.U32 R12, R32, 0x8, RZ ;  /* 0x00000008200c7824 */ /* 0x000fe200078e00ff */
[----:B------:R-:W-:Y:S01]  /*1900*/  SHF.R.S32.HI R10, RZ, 0x5, R10 ;  /* 0x00000005ff0a7819 */ /* 0x000fe2000001140a */
[----:B------:R-:W-:Y:S01]  /*1910*/  @!P2 IMAD.MOV.U32 R32, RZ, RZ, R26 ;  /* 0x000000ffff20a224 */ /* 0x000fe200078e001a */
[----:B------:R-:W-:Y:S01]  /*1920*/  @!PT LDS RZ, [RZ] ;  /* 0x00000000fffff984 */ /* 0x000fe20000000800 */
[----:B------:R-:W-:Y:S01]  /*1930*/  @!PT LDS RZ, [RZ] ;  /* 0x00000000fffff984 */ /* 0x000fe20000000800 */
[----:B------:R-:W-:Y:S01]  /*1940*/  @!PT LDS RZ, [RZ] ;  /* 0x00000000fffff984 */ /* 0x000fe20000000800 */
[----:B------:R2:W-:Y:S01]  /*1950*/  @!P0 LDGSTS.E.BYPASS.LTC128B.128 [R180+0x8800], [R18.64] ;  /* 0x0880000012b48fae */ /* 0x0005e2000b901d48 */
[----:B------:R-:W-:Y:S01]  /*1960*/  @!P4 LEA R14, P0, R28, R26, 0x6 ;  /* 0x0000001a1c0ec211 */ /* 0x000fe200078030ff */
[----:B------:R-:W-:-:S02]  /*1970*/  @!P2 IMAD.MOV.U32 R33, RZ, RZ, R27 ;  /* 0x000000ffff21a224 */ /* 0x000fc400078e001b */
[----:B------:R-:W-:Y:S01]  /*1980*/  IMAD.IADD R4, R5, 0x1, -R4 ;  /* 0x0000000105047824 */ /* 0x000fe200078e0a04 */
[----:B------:R-:W-:Y:S01]  /*1990*/  @!P4 LEA.HI.X R9, R28, R27, R29, 0x6, P0 ;  /* 0x0000001b1c09c211 */ /* 0x000fe200000f341d */
[----:B------:R-:W-:Y:S01]  /*19a0*/  @!P2 IMAD R5, R29, 0x60, RZ ;  /* 0x000000601d05a824 */ /* 0x000fe200078e02ff */
[----:B------:R-:W-:Y:S01]  /*19b0*/  @!P4 LEA R20, P0, R14, c[0x0][0x170], 0x1 ;  /* 0x00005c000e14ca11 */ /* 0x000fe200078008ff */
[----:B------:R-:W-:Y:S01]  /*19c0*/  @!P2 IMAD.WIDE.U32 R32, R28, 0x60, R32 ;  /* 0x000000601c20a825 */ /* 0x000fe200078e0020 */
[----:B------:R-:W-:Y:S02]  /*19d0*/  @P6 STS.128 [R180+0x9000], RZ ;  /* 0x009000ffb4006388 */ /* 0x000fe40000000c00 */
[----:B------:R-:W-:Y:S01]  /*19e0*/  @!P4 LEA.HI.X R21, R14, c[0x0][0x174], R9, 0x1, P0 ;  /* 0x00005d000e15ca11 */ /* 0x000fe200000f0c09 */
[----:B------:R-:W-:Y:S01]  /*19f0*/  IMAD.SHL.U32 R9, R8, 0x40, RZ ;  /* 0x0000004008097824 */ /* 0x000fe200078e00ff */
[----:B------:R-:W-:Y:S01]  /*1a00*/  @!PT LDS RZ, [RZ] ;  /* 0x00000000fffff984 */ /* 0x000fe20000000800 */
[----:B------:R-:W-:Y:S01]  /*1a10*/  @!PT LDS RZ, [RZ] ;  /* 0x00000000fffff984 */ /* 0x000fe20000000800 */
[----:B------:R-:W-:Y:S01]  /*1a20*/  @!PT LDS RZ, [RZ] ;  /* 0x00000000fffff984 */ /* 0x000fe20000000800 */
[----:B------:R4:W-:Y:S01]  /*1a30*/  @!P6 LDGSTS.E.BYPASS.LTC128B.128 [R180+0x9000], [R24.64] ;  /* 0x0900000018b4efae */ /* 0x0009e2000b901d48 */
[----:B------:R-:W-:-:S02]  /*1a40*/  IMAD.SHL.U32 R14, R4, 0x40, RZ ;  /* 0x00000040040e7824 */ /* 0x000fc400078e00ff */
[----:B------:R-:W-:Y:S01]  /*1a50*/  @!P2 IMAD.IADD R5, R33, 0x1, R5 ;  /* 0x000000012105a824 */ /* 0x000fe200078e0205 */
[----:B------:R-:W-:Y:S01]  /*1a60*/  LOP3.LUT R9, R9, 0x1c0, RZ, 0xc0, !PT ;  /* 0x000001c009097812 */ /* 0x000fe200078ec0ff */
[----:B------:R-:W-:Y:S01]  /*1a70*/  IMAD.SHL.U32 R11, R13, 0x8, RZ ;  /* 0x000000080d0b7824 */ /* 0x000fe200078e00ff */
[----:B------:R-:W-:Y:S01]  /*1a80*/  LOP3.LUT R14, R14, 0x1c0, RZ, 0xc0, !PT ;  /* 0x000001c00e0e7812 */ /* 0x000fe200078ec0ff */
[----:B-1----:R-:W-:Y:S01]  /*1a90*/  @!P3 IMAD.MOV.U32 R16, RZ, RZ, R26 ;  /* 0x000000ffff10b224 */ /* 0x002fe200078e001a */
[----:B------:R-:W-:Y:S01]  /*1aa0*/  LOP3.LUT R12, R9, 0x8, R12, 0xf8, !PT ;  /* 0x00000008090c7812 */ /* 0x000fe200078ef80c */
[----:B------:R-:W-:Y:S01]  /*1ab0*/  @!P3 IMAD.MOV.U32 R17, RZ, RZ, R27 ;  /* 0x000000ffff11b224 */ /* 0x000fe200078e001b */
[----:B------:R-:W-:Y:S01]  /*1ac0*/  LOP3.LUT R11, R14, 0x8, R11, 0xf8, !PT ;  /* 0x000000080e0b7812 */ /* 0x000fe200078ef80b */
[C---:B------:R-:W-:Y:S01]  /*1ad0*/  @!P1 IMAD.WIDE.U32 R26, R28.reuse, 0x70, R26 ;  /* 0x000000701c1a9825 */ /* 0x040fe200078e001a */
[----:B------:R-:W-:Y:S01]  /*1ae0*/  SHF.R.U32.HI R88, RZ, 0x3, R14 ;  /* 0x00000003ff587819 */ /* 0x000fe2000001160e */
[----:B------:R-:W-:Y:S01]  /*1af0*/  @P5 STS.128 [R180+0x9800], RZ ;  /* 0x009800ffb4005388 */ /* 0x000fe20000000c00 */
[----:B------:R-:W-:Y:S01]  /*1b00*/  SHF.R.U32.HI R9, RZ, 0x3, R9 ;  /* 0x00000003ff097819 */ /* 0x000fe20000011609 */
[----:B------:R-:W-:Y:S01]  /*1b10*/  @!P3 IMAD.WIDE.U32 R16, R28, 0x50, R16 ;  /* 0x000000501c10b825 */ /* 0x000fe200078e0010 */
[----:B------:R-:W-:Y:S01]  /*1b20*/  LOP3.LUT R88, R11, R88, RZ, 0x3c, !PT ;  /* 0x000000580b587212 */ /* 0x000fe200078e3cff */
[----:B------:R-:W-:Y:S01]  /*1b30*/  @!PT LDS RZ, [RZ] ;  /* 0x00000000fffff984 */ /* 0x000fe20000000800 */
[----:B------:R-:W-:Y:S01]  /*1b40*/  @!PT LDS RZ, [RZ] ;  /* 0x00000000fffff984 */ /* 0x000fe20000000800 */
[----:B------:R-:W-:Y:S01]  /*1b50*/  @!PT LDS RZ, [RZ] ;  /* 0x00000000fffff984 */ /* 0x000fe20000000800 */
[----:B------:R1:W-:Y:S01]  /*1b60*/  @!P5 LDGSTS.E.BYPASS.LTC128B.128 [R180+0x9800], [R22.64] ;  /* 0x0980000016b4dfae */ /* 0x0003e2000b901d48 */
[----:B------:R-:W-:Y:S01]  /*1b70*/  LOP3.LUT R12, R12, R9, RZ, 0x3c, !PT ;  /* 0x000000090c0c7212 */ /* 0x000fe200078e3cff */
[----:B------:R-:W-:Y:S01]  /*1b80*/  @!P3 IMAD.IADD R0, R17, 0x1, R0 ;  /* 0x000000011100b824 */ /* 0x000fe200078e0200 */
[----:B--2---:R-:W-:Y:S01]  /*1b90*/  @!P3 LEA R18, P0, R16, c[0x0][0x170], 0x1 ;  /* 0x00005c001012ba11 */ /* 0x004fe200078008ff */
[----:B------:R-:W-:Y:S01]  /*1ba0*/  IMAD.SHL.U32 R89, R2, 0x40, RZ ;  /* 0x0000004002597824 */ /* 0x000fe200078e00ff */
[----:B------:R-:W-:Y:S01]  /*1bb0*/  @P4 STS.128 [R180+0xa000], RZ ;  /* 0x00a000ffb4004388 */ /* 0x000fe20000000c00 */
[----:B------:R-:W-:Y:S01]  /*1bc0*/  IMAD.SHL.U32 R91, R91, 0x2, RZ ;  /* 0x000000025b5b7824 */ /* 0x000fe200078e00ff */
[----:B------:R-:W-:Y:S01]  /*1bd0*/  @!P3 LEA.HI.X R19, R16, c[0x0][0x174], R0, 0x1, P0 ;  /* 0x00005d001013ba11 */ /* 0x000fe200000f0c00 */
[----:B------:R-:W-:Y:S01]  /*1be0*/  @!P1 IMAD R0, R29, 0x70, RZ ;  /* 0x000000701d009824 */ /* 0x000fe200078e02ff */
[----:B------:R-:W-:Y:S01]  /*1bf0*/  @!P2 LEA R16, P0, R32, c[0x0][0x170], 0x1 ;  /* 0x00005c002010aa11 */ /* 0x000fe200078008ff */
[----:B------:R-:W-:Y:S01]  /*1c00*/  @!PT LDS RZ, [RZ] ;  /* 0x00000000fffff984 */ /* 0x000fe20000000800 */
[----:B------:R-:W-:Y:S01]  /*1c10*/  @!PT LDS RZ, [RZ] ;  /* 0x00000000fffff984 */ /* 0x000fe20000000800 */
[----:B------:R-:W-:Y:S01]  /*1c20*/  @!PT LDS RZ, [RZ] ;  /* 0x00000000fffff984 */ /* 0x000fe20000000800 */
[----:B------:R1:W-:Y:S01]  /*1c30*/  @!P4 LDGSTS.E.BYPASS.LTC128B.128 [R180+0xa000], [R20.64] ;  /* 0x0a00000014b4cfae */ /* 0x0003e2000b901d48 */
[----:B------:R-:W-:-:S02]  /*1c40*/  LOP3.LUT R89, R89, 0xfffffe00, RZ, 0xc0, !PT ;  /* 0xfffffe0059597812 */ /* 0x000fc400078ec0ff */
[----:B------:R-:W-:Y:S01]  /*1c50*/  @!P2 LEA.HI.X R17, R32, c[0x0][0x174], R5, 0x1, P0 ;  /* 0x00005d002011aa11 */ /* 0x000fe200000f0c05 */
[----:B------:R-:W-:Y:S01]  /*1c60*/  @!P1 IMAD.IADD R5, R27, 0x1, R0 ;  /* 0x000000011b059824 */ /* 0x000fe200078e0200 */
[C---:B------:R-:W-:Y:S01]  /*1c70*/  @!P1 LEA R14, P0, R26.reuse, c[0x0][0x170], 0x1 ;  /* 0x00005c001a0e9a11 */ /* 0x040fe200078008ff */
[----:B------:R-:W-:Y:S01]  /*1c80*/  IMAD R0, R13, 0x200, R12 ;  /* 0x000002000d007824 */ /* 0x000fe200078e020c */
[----:B------:R-:W-:Y:S01]  /*1c90*/  @P3 STS.128 [R180+0xa800], RZ ;  /* 0x00a800ffb4003388 */ /* 0x000fe20000000c00 */
[----:B------:R-:W-:Y:S01]  /*1ca0*/  LOP3.LUT R91, R91, 0x6, RZ, 0xc0, !PT ;  /* 0x000000065b5b7812 */ /* 0x000fe200078ec0ff */
[----:B------:R-:W-:Y:S01]  /*1cb0*/  IMAD.IADD R252, R89, 0x1, R88 ;  /* 0x0000000159fc7824 */ /* 0x000fe200078e0258 */
[----:B------:R-:W-:Y:S01]  /*1cc0*/  @!P1 LEA.HI.X R15, R26, c[0x0][0x174], R5, 0x1, P0 ;  /* 0x00005d001a0f9a11 */ /* 0x000fe200000f0c05 */
[----:B------:R-:W-:Y:S01]  /*1cd0*/  IMAD R5, R10, 0x400, R89 ;  /* 0x000004000a057824 */ /* 0x000fe200078e0259 */
[----:B------:R-:W-:Y:S01]  /*1ce0*/  @!PT LDS RZ, [RZ] ;  /* 0x00000000fffff984 */ /* 0x000fe20000000800 */
[----:B------:R-:W-:Y:S01]  /*1cf0*/  @!PT LDS RZ, [RZ] ;  /* 0x00000000fffff984 */ /* 0x000fe20000000800 */
[----:B------:R-:W-:Y:S01]  /*1d00*/  @!PT LDS RZ, [RZ] ;  /* 0x00000000fffff984 */ /* 0x000fe20000000800 */
[----:B------:R2:W-:Y:S01]  /*1d10*/  @!P3 LDGSTS.E.BYPASS.LTC128B.128 [R180+0xa800], [R18.64] ;  /* 0x0a80000012b4bfae */ /* 0x0005e2000b901d48 */
[----:B------:R-:W-:-:S02]  /*1d20*/  IMAD.SHL.U32 R159, R0, 0x2, RZ ;  /* 0x00000002009f7824 */ /* 0x000fc400078e00ff */
[----:B------:R-:W-:Y:S01]  /*1d30*/  IMAD.IADD R2, R88, 0x1, R5 ;  /* 0x0000000158027824 */ /* 0x000fe200078e0205 */
[----:B------:R-:W-:Y:S01]  /*1d40*/  @P2 STS.128 [R180+0xb000], RZ ;  /* 0x00b000ffb4002388 */ /* 0x000fe20000000c00 */
[----:B------:R-:W-:Y:S01]  /*1d50*/  IMAD.MOV.U32 R0, RZ, RZ, 0x20 ;  /* 0x00000020ff007424 */ /* 0x000fe200078e00ff */
[C---:B------:R-:W-:Y:S01]  /*1d60*/  IADD3 R182, R159.reuse, 0x4040, RZ ;  /* 0x000040409fb67810 */ /* 0x040fe20007ffe0ff */
[----:B------:R-:W-:Y:S01]  /*1d70*/  IMAD.SHL.U32 R48, R2, 0x2, RZ ;  /* 0x0000000202307824 */ /* 0x000fe200078e00ff */
[----:B------:R-:W-:Y:S01]  /*1d80*/  @!PT LDS RZ, [RZ] ;  /* 0x00000000fffff984 */ /* 0x000fe20000000800 */
[----:B------:R-:W-:Y:S01]  /*1d90*/  @!PT LDS RZ, [RZ] ;  /* 0x00000000fffff984 */ /* 0x000fe20000000800 */
[----:B------:R-:W-:Y:S01]  /*1da0*/  @!PT LDS RZ, [RZ] ;  /* 0x00000000fffff984 */ /* 0x000fe20000000800 */
[----:B------:R2:W-:Y:S01]  /*1db0*/  @!P2 LDGSTS.E.BYPASS.LTC128B.128 [R180+0xb000], [R16.64] ;  /* 0x0b00000010b4afae */ /* 0x0005e2000b901d48 */
[----:B------:R-:W-:Y:S01]  /*1dc0*/  IADD3 R2, R159, 0x4000, RZ ;  /* 0x000040009f027810 */ /* 0x000fe20007ffe0ff */
[----:B------:R-:W-:Y:S02]  /*1dd0*/  IMAD R91, R92, 0x80, R91 ;  /* 0x000000805c5b7824 */ /* 0x000fe400078e025b */
[----:B------:R-:W-:Y:S04]  /*1de0*/  @P1 STS.128 [R180+0xb800], RZ ;  /* 0x00b800ffb4001388 */ /* 0x000fe80000000c00 */
[----:B------:R-:W-:Y:S01]  /*1df0*/  @!PT LDS RZ, [RZ] ;  /* 0x00000000fffff984 */ /* 0x000fe20000000800 */
[----:B------:R-:W-:Y:S01]  /*1e00*/  @!PT LDS RZ, [RZ] ;  /* 0x00000000fffff984 */ /* 0x000fe20000000800 */
[----:B------:R-:W-:Y:S01]  /*1e10*/  @!PT LDS RZ, [RZ] ;  /* 0x00000000fffff984 */ /* 0x000fe20000000800 */
[----:B------:R1:W-:Y:S01]  /*1e20*/  @!P1 LDGSTS.E.BYPASS.LTC128B.128 [R180+0xb800], [R14.64] ;  /* 0x0b8000000eb49fae */ /* 0x0003e2000b901d48 */
[----:B------:R-:W-:Y:S01]  /*1e30*/  R2P PR, R4, 0x6 ;  /* 0x0000000604007804 */ /* 0x000fe20000000000 */
[----:B------:R-:W-:-:S02]  /*1e40*/  IMAD.MOV.U32 R4, RZ, RZ, 0x10 ;  /* 0x00000010ff047424 */ /* 0x000fc400078e00ff */
[----:B------:R-:W-:Y:S02]  /*1e50*/  LDSM.16.M88.4 R40, [R48] ;  /* 0x000000003028783b */ /* 0x000fe40000000200 */
[----:B------:R-:W-:Y:S02]  /*1e60*/  SEL R5, R0, 0xffffffe0, !P2 ;  /* 0xffffffe000057807 */ /* 0x000fe40005000000 */
[----:B------:R-:W2:Y:S01]  /*1e70*/  LDSM.16.M88.4 R56, [R159+0x4000] ;  /* 0x004000009f38783b */ /* 0x000ea20000000200 */
[----:B------:R-:W-:Y:S02]  /*1e80*/  SEL R4, R4, 0xfffffff0, !P1 ;  /* 0xfffffff004047807 */ /* 0x000fe40004800000 */
[----:B------:R-:W-:Y:S01]  /*1e90*/  R2P PR, R8, 0x6 ;  /* 0x0000000608007804 */ /* 0x000fe20000000000 */
[----:B-----5:R-:W5:Y:S01]  /*1ea0*/  LDSM.16.M88.4 R36, [R48+0x2000] ;  /* 0x002000003024783b */ /* 0x020f620000000200 */
[--C-:B------:R-:W-:Y:S01]  /*1eb0*/  IMAD R8, R5, 0x2, R48.reuse ;  /* 0x0000000205087824 */ /* 0x100fe200078e0230 */
[----:B------:R-:W-:Y:S01]  /*1ec0*/  ISETP.GE.AND P4, PT, R91, R90, PT ;  /* 0x0000005a5b00720c */ /* 0x000fe20003f86270 */
[----:B------:R-:W-:Y:S01]  /*1ed0*/  IMAD R49, R4, 0x2, R48 ;  /* 0x0000000204317824 */ /* 0x000fe200078e0230 */
[----:B------:R-:W-:Y:S01]  /*1ee0*/  SEL R0, R0, 0xffffffe0, !P1 ;  /* 0xffffffe000007807 */ /* 0x000fe20004800000 */
[----:B------:R-:W-:Y:S04]  /*1ef0*/  STL [R1+0x14], R48 ;  /* 0x0000143001007387 */ /* 0x000fe80000100800 */
[----:B------:R-:W-:Y:S01]  /*1f00*/  IMAD.IADD R251, R159, 0x1, R0 ;  /* 0x000000019ffb7824 */ /* 0x000fe200078e0200 */
[----:B---3--:R-:W-:Y:S02]  /*1f10*/  LDSM.16.M88.4 R32, [R49] ;  /* 0x000000003120783b */ /* 0x008fe40000000200 */
[----:B------:R-:W-:Y:S01]  /*1f20*/  @P2 IADD3 R182, R2, -0x40, RZ ;  /* 0xffffffc002b62810 */ /* 0x000fe20007ffe0ff */
[----:B------:R-:W-:Y:S01]  /*1f30*/  IMAD R2, R4, 0x2, R8 ;  /* 0x0000000204027824 */ /* 0x000fe200078e0208 */
[----:B------:R-:W3:Y:S02]  /*1f40*/  LDSM.16.M88.4 R44, [R251+0x4000] ;  /* 0x00400000fb2c783b */ /* 0x000ee40000000200 */
[----:B------:R-:W-:Y:S01]  /*1f50*/  IADD3 R247, R182, 0x800, RZ ;  /* 0x00000800b6f77810 */ /* 0x000fe20007ffe0ff */
[----:B------:R-:W-:Y:S01]  /*1f60*/  IMAD.IADD R198, R0, 0x1, R182 ;  /* 0x0000000100c67824 */ /* 0x000fe200078e02b6 */
[----:B----4-:R-:W4:Y:S01]  /*1f70*/  LDSM.16.M88.4 R24, [R49+0x2000] ;  /* 0x002000003118783b */ /* 0x010f220000000200 */
[----:B------:R-:W-:-:S02]  /*1f80*/  IADD3 R246, R182, 0x1000, RZ ;  /* 0x00001000b6f67810 */ /* 0x000fc40007ffe0ff */
[C---:B------:R-:W-:Y:S01]  /*1f90*/  IADD3 R245, R182.reuse, 0x1800, RZ ;  /* 0x00001800b6f57810 */ /* 0x040fe20007ffe0ff */
[----:B------:R-:W-:Y:S01]  /*1fa0*/  LDSM.16.M88.4 R80, [R182] ;  /* 0x00000000b650783b */ /* 0x000fe20000000200 */
[C---:B------:R-:W-:Y:S02]  /*1fb0*/  IADD3 R244, R182.reuse, 0x2000, RZ ;  /* 0x00002000b6f47810 */ /* 0x040fe40007ffe0ff */
[C---:B------:R-:W-:Y:S01]  /*1fc0*/  IADD3 R203, R182.reuse, 0x2800, RZ ;  /* 0x00002800b6cb7810 */ /* 0x040fe20007ffe0ff */
[----:B-1----:R-:W1:Y:S01]  /*1fd0*/  LDSM.16.M88.4 R20, [R8] ;  /* 0x000000000814783b */ /* 0x002e620000000200 */
[C---:B------:R-:W-:Y:S02]  /*1fe0*/  IADD3 R202, R182.reuse, 0x3000, RZ ;  /* 0x00003000b6ca7810 */ /* 0x040fe40007ffe0ff */
[----:B------:R-:W-:Y:S01]  /*1ff0*/  IADD3 R200, R182, 0x3800, RZ ;  /* 0x00003800b6c87810 */ /* 0x000fe20007ffe0ff */
[----:B--2---:R-:W2:Y:S04]  /*2000*/  LDSM.16.M88.4 R16, [R8+0x2000] ;  /* 0x002000000810783b */ /* 0x004ea80000000200 */
[----:B------:R-:W-:Y:S01]  /*2010*/  STL [R1+0x10], R159 ;  /* 0x0000109f01007387 */ /* 0x000fe20000100800 */
[-C--:B------:R-:W-:Y:S03]  /*2020*/  HMMA.16816.F32.BF16 R76, R40, R56.reuse, RZ ;  /* 0x00000038284c723c */ /* 0x080fe600000418ff */
[----:B------:R-:W-:Y:S04]  /*2030*/  STL [R1+0xc], R49 ;  /* 0x00000c3101007387 */ /* 0x000fe80000100800 */
[----:B------:R-:W-:Y:S01]  /*2040*/  LDSM.16.M88.4 R48, [R198] ;  /* 0x00000000c630783b */ /* 0x000fe20000000200 */
[----:B-----5:R-:W-:Y:S03]  /*2050*/  HMMA.16816.F32.BF16 R52, R36, R56, RZ ;  /* 0x000000382434723c */ /* 0x020fe600000418ff */
[----:B------:R-:W5:Y:S04]  /*2060*/  LDSM.16.M88.4 R12, [R2] ;  /* 0x00000000020c783b */ /* 0x000f680000000200 */
[----:B------:R-:W2:Y:S01]  /*2070*/  LDSM.16.M88.4 R68, [R159+0x4800] ;  /* 0x004800009f44783b */ /* 0x000ea20000000200 */
[----:B------:R-:W-:Y:S03]  /*2080*/  HMMA.16816.F32.BF16 R60, R40, R58, RZ ;  /* 0x0000003a283c723c */ /* 0x000fe600000418ff */
[----:B------:R-:W-:Y:S04]  /*2090*/  STL [R1+0x4], R182 ;  /* 0x000004b601007387 */ /* 0x000fe80000100800 */
[----:B------:R-:W-:Y:S01]  /*20a0*/  STL [R1+0x8], R8 ;  /* 0x0000080801007387 */ /* 0x000fe20000100800 */
[----:B---3--:R-:W-:Y:S03]  /*20b0*/  HMMA.16816.F32.BF16 R76, R32, R44, R76 ;  /* 0x0000002c204c723c */ /* 0x008fe6000004184c */
[----:B------:R-:W3:Y:S04]  /*20c0*/  LDSM.16.M88.4 R8, [R2+0x2000] ;  /* 0x002000000208783b */ /* 0x000ee80000000200 */
[----:B------:R-:W2:Y:S01]  /*20d0*/  LDSM.16.M88.4 R64, [R251+0x4800] ;  /* 0x00480000fb40783b */ /* 0x000ea20000000200 */
[----:B------:R-:W-:Y:S03]  /*20e0*/  HMMA.16816.F32.BF16 R56, R36, R58, RZ ;  /* 0x0000003a2438723c */ /* 0x000fe600000418ff */
[----:B------:R-:W3:Y:S04]  /*20f0*/  LDSM.16.M88.4 R84, [R182+0x800] ;  /* 0x00080000b654783b */ /* 0x000ee80000000200 */
[----:B------:R2:W-:Y:S01]  /*2100*/  STL [R1], R2 ;  /* 0x0000000201007387 */ /* 0x0005e20000100800 */
[----:B----4-:R-:W-:Y:S03]  /*2110*/  HMMA.16816.F32.BF16 R52, R24, R44, R52 ;  /* 0x0000002c1834723c */ /* 0x010fe60000041834 */
[----:B------:R-:W0:Y:S05]  /*2120*/  LDGDEPBAR ;  /* 0x00000000000079af */ /* 0x000e2a0000000000 */
[----:B-1----:R-:W-:Y:S08]  /*2130*/  HMMA.16816.F32.BF16 R76, R20, R80, R76 ;  /* 0x00000050144c723c */ /* 0x002ff0000004184c */
[-C--:B------:R-:W-:Y:S08]  /*2140*/  HMMA.16816.F32.BF16 R60, R32, R46.reuse, R60 ;  /* 0x0000002e203c723c */ /* 0x080ff0000004183c */
[----:B------:R-:W-:Y:S08]  /*2150*/  HMMA.16816.F32.BF16 R56, R24, R46, R56 ;  /* 0x0000002e1838723c */ /* 0x000ff00000041838 */
[----:B--2---:R-:W-:Y:S08]  /*2160*/  HMMA.16816.F32.BF16 R52, R16, R80, R52 ;  /* 0x000000501034723c */ /* 0x004ff00000041834 */
[----:B-----5:R-:W-:Y:S08]  /*2170*/  HMMA.16816.F32.BF16 R76, R12, R48, R76 ;  /* 0x000000300c4c723c */ /* 0x020ff0000004184c */
[----:B------:R-:W-:Y:S08]  /*2180*/  HMMA.16816.F32.BF16 R72, R40, R68, RZ ;  /* 0x000000442848723c */ /* 0x000ff000000418ff */
[-C--:B------:R-:W-:Y:S08]  /*2190*/  HMMA.16816.F32.BF16 R60, R20, R82.reuse, R60 ;  /* 0x00000052143c723c */ /* 0x080ff0000004183c */
[----:B------:R-:W-:Y:S01]  /*21a0*/  HMMA.16816.F32.BF16 R56, R16, R82, R56 ;  /* 0x000000521038723c */ /* 0x000fe20000041838 */
[----:B------:R-:W-:Y:S01]  /*21b0*/  FMUL.FTZ R76, R76, c[0x0][0x2ec] ;  /* 0x0000bb004c4c7a20 */ /* 0x000fe20000410000 */
[----:B------:R-:W-:Y:S01]  /*21c0*/  LDSM.16.M88.4 R80, [R198+0x800] ;  /* 0x00080000c650783b */ /* 0x000fe20000000200 */
[----:B------:R-:W-:-:S02]  /*21d0*/  FMUL.FTZ R77, R77, c[0x0][0x2ec] ;  /* 0x0000bb004d4d7a20 */ /* 0x000fc40000410000 */
[----:B------:R-:W-:Y:S01]  /*21e0*/  FMUL.FTZ R78, R78, c[0x0][0x2ec] ;  /* 0x0000bb004e4e7a20 */ /* 0x000fe20000410000 */
[----:B------:R-:W-:Y:S01]  /*21f0*/  MUFU.TANH R104, R76 ;  /* 0x0000004c00687308 */ /* 0x000fe20000002400 */
[----:B------:R-:W-:Y:S01]  /*2200*/  FMUL.FTZ R79, R79, c[0x0][0x2ec] ;  /* 0x0000bb004f4f7a20 */ /* 0x000fe20000410000 */
[----:B------:R-:W-:Y:S06]  /*2210*/  HMMA.16816.F32.BF16 R44, R36, R68, RZ ;  /* 0x00000044242c723c */ /* 0x000fec00000418ff */
[----:B------:R-:W-:Y:S02]  /*2220*/  MUFU.TANH R103, R77 ;  /* 0x0000004d00677308 */ /* 0x000fe40000002400 */
[----:B---3--:R-:W-:Y:S06]  /*2230*/  HMMA.16816.F32.BF16 R52, R8, R48, R52 ;  /* 0x000000300834723c */ /* 0x008fec0000041834 */
[----:B------:R-:W-:Y:S02]  /*2240*/  MUFU.TANH R102, R78 ;  /* 0x0000004e00667308 */ /* 0x000fe40000002400 */
[----:B------:R-:W-:Y:S06]  /*2250*/  HMMA.16816.F32.BF16 R72, R32, R64, R72 ;  /* 0x000000402048723c */ /* 0x000fec0000041848 */
[----:B------:R1:W-:Y:S02]  /*2260*/  MUFU.TANH R101, R79 ;  /* 0x0000004f00657308 */ /* 0x0003e40000002400 */
[-C--:B------:R-:W-:Y:S08]  /*2270*/  HMMA.16816.F32.BF16 R60, R12, R50.reuse, R60 ;  /* 0x000000320c3c723c */ /* 0x080ff0000004183c */
[----:B------:R-:W-:Y:S01]  /*2280*/  HMMA.16816.F32.BF16 R56, R8, R50, R56 ;  /* 0x000000320838723c */ /* 0x000fe20000041838 */
[----:B------:R-:W-:-:S02]  /*2290*/  FMUL.FTZ R52, R52, c[0x0][0x2ec] ;  /* 0x0000bb0034347a20 */ /* 0x000fc40000410000 */
[----:B------:R-:W-:Y:S02]  /*22a0*/  FMUL.FTZ R53, R53, c[0x0][0x2ec] ;  /* 0x0000bb0035357a20 */ /* 0x000fe40000410000 */
[----:B------:R-:W-:Y:S01]  /*22b0*/  MUFU.TANH R100, R52 ;  /* 0x0000003400647308 */ /* 0x000fe20000002400 */
[----:B-1----:R-:W1:Y:S01]  /*22c0*/  LDSM.16.M88.4 R76, [R159+0x5000] ;  /* 0x005000009f4c783b */ /* 0x002e620000000200 */
[----:B------:R-:W-:Y:S01]  /*22d0*/  FMUL.FTZ R98, R54, c[0x0][0x2ec] ;  /* 0x0000bb0036627a20 */ /* 0x000fe20000410000 */
[----:B------:R-:W-:Y:S01]  /*22e0*/  HMMA.16816.F32.BF16 R44, R24, R64, R44 ;  /* 0x00000040182c723c */ /* 0x000fe2000004182c */
[----:B------:R-:W-:-:S04]  /*22f0*/  FMUL.FTZ R97, R55, c[0x0][0x2ec] ;  /* 0x0000bb0037617a20 */ /* 0x000fc80000410000 */
[----:B------:R2:W-:Y:S03]  /*2300*/  MUFU.TANH R99, R53 ;  /* 0x0000003500637308 */ /* 0x0005e60000002400 */
[----:B------:R-:W-:Y:S01]  /*2310*/  HMMA.16816.F32.BF16 R48, R40, R70, RZ ;  /* 0x000000462830723c */ /* 0x000fe200000418ff */
[----:B------:R-:W-:Y:S02]  /*2320*/  FMUL.FTZ R60, R60, c[0x0][0x2ec] ;  /* 0x0000bb003c3c7a20 */ /* 0x000fe40000410000 */
[----:B------:R-:W-:Y:S02]  /*2330*/  FMUL.FTZ R61, R61, c[0x0][0x2ec] ;  /* 0x0000bb003d3d7a20 */ /* 0x000fe40000410000 */
[----:B------:R-:W-:Y:S01]  /*2340*/  FMUL.FTZ R62, R62, c[0x0][0x2ec] ;  /* 0x0000bb003e3e7a20 */ /* 0x000fe20000410000 */
[----:B------:R-:W-:Y:S01]  /*2350*/  MUFU.TANH R96, R60 ;  /* 0x0000003c00607308 */ /* 0x000fe20000002400 */
[----:B------:R-:W-:Y:S01]  /*2360*/  FMUL.FTZ R63, R63, c[0x0][0x2ec] ;  /* 0x0000bb003f3f7a20 */ /* 0x000fe20000410000 */
[----:B------:R-:W-:Y:S01]  /*2370*/  HMMA.16816.F32.BF16 R72, R20, R84, R72 ;  /* 0x000000541448723c */ /* 0x000fe20000041848 */
[----:B------:R-:W-:-:S02]  /*2380*/  FMUL.FTZ R2, R56, c[0x0][0x2ec] ;  /* 0x0000bb0038027a20 */ /* 0x000fc40000410000 */
[----:B------:R-:W-:Y:S02]  /*2390*/  FMUL.FTZ R0, R57, c[0x0][0x2ec] ;  /* 0x0000bb0039007a20 */ /* 0x000fe40000410000 */
[----:B------:R-:W-:Y:S01]  /*23a0*/  FMUL.FTZ R106, R58, c[0x0][0x2ec] ;  /* 0x0000bb003a6a7a20 */ /* 0x000fe20000410000 */
[----:B------:R-:W-:Y:S01]  /*23b0*/  MUFU.TANH R95, R61 ;  /* 0x0000003d005f7308 */ /* 0x000fe20000002400 */
[----:B------:R-:W-:Y:S01]  /*23c0*/  FMUL.FTZ R105, R59, c[0x0][0x2ec] ;  /* 0x0000bb003b697a20 */ /* 0x000fe20000410000 */
[----:B--2---:R-:W-:Y:S01]  /*23d0*/  HMMA.16816.F32.BF16 R52, R36, R70, RZ ;  /* 0x000000462434723c */ /* 0x004fe200000418ff */
[----:B------:R-:W2:Y:S04]  /*23e0*/  LDSM.16.M88.4 R68, [R251+0x5000] ;  /* 0x00500000fb44783b */ /* 0x000ea80000000200 */
[----:B------:R-:W3:Y:S01]  /*23f0*/  LDSM.16.M88.4 R56, [R182+0x1000] ;  /* 0x00100000b638783b */ /* 0x000ee20000000200 */
[----:B------:R-:W-:Y:S02]  /*2400*/  MUFU.TANH R94, R62 ;  /* 0x0000003e005e7308 */ /* 0x000fe40000002400 */
[----:B------:R-:W-:Y:S06]  /*2410*/  HMMA.16816.F32.BF16 R44, R16, R84, R44 ;  /* 0x00000054102c723c */ /* 0x000fec000004182c */
[----:B------:R-:W-:Y:S02]  /*2420*/  MUFU.TANH R93, R63 ;  /* 0x0000003f005d7308 */ /* 0x000fe40000002400 */
[-C--:B------:R-:W-:Y:S06]  /*2430*/  HMMA.16816.F32.BF16 R48, R32, R66.reuse, R48 ;  /* 0x000000422030723c */ /* 0x080fec0000041830 */
[----:B------:R-:W4:Y:S02]  /*2440*/  MUFU.TANH R98, R98 ;  /* 0x0000006200627308 */ /* 0x000f240000002400 */
[----:B------:R-:W-:Y:S06]  /*2450*/  HMMA.16816.F32.BF16 R52, R24, R66, R52 ;  /* 0x000000421834723c */ /* 0x000fec0000041834 */
[----:B------:R-:W-:Y:S02]  /*2460*/  MUFU.TANH R97, R97 ;  /* 0x0000006100617308 */ /* 0x000fe40000002400 */
[----:B-1----:R-:W-:Y:S06]  /*2470*/  HMMA.16816.F32.BF16 R64, R40, R76, RZ ;  /* 0x0000004c2840723c */ /* 0x002fec00000418ff */
[----:B------:R-:W1:Y:S01]  /*2480*/  MUFU.TANH R2, R2 ;  /* 0x0000000200027308 */ /* 0x000e620000002400 */
[----:B----4-:R-:W-:Y:S01]  /*2490*/  FSEL R161, R98, -INF , !P4 ;  /* 0xff80000062a17808 */ /* 0x010fe20006000000 */
[----:B------:R-:W-:Y:S06]  /*24a0*/  HMMA.16816.F32.BF16 R72, R12, R80, R72 ;  /* 0x000000500c48723c */ /* 0x000fec0000041848 */
[----:B------:R-:W4:Y:S02]  /*24b0*/  MUFU.TANH R106, R106 ;  /* 0x0000006a006a7308 */ /* 0x000f240000002400 */
[----:B------:R-:W-:Y:S06]  /*24c0*/  HMMA.16816.F32.BF16 R60, R36, R76, RZ ;  /* 0x0000004c243c723c */ /* 0x000fec00000418ff */
[----:B------:R-:W-:Y:S02]  /*24d0*/  MUFU.TANH R0, R0 ;  /* 0x0000000000007308 */ /* 0x000fe40000002400 */
[----:B------:R-:W-:Y:S06]  /*24e0*/  HMMA.16816.F32.BF16 R44, R8, R80, R44 ;  /* 0x00000050082c723c */ /* 0x000fec000004182c */
[----:B------:R-:W-:Y:S02]  /*24f0*/  MUFU.TANH R105, R105 ;  /* 0x0000006900697308 */ /* 0x000fe40000002400 */
[----:B------:R-:W-:Y:S01]  /*2500*/  HMMA.16816.F32.BF16 R48, R20, R86, R48 ;  /* 0x000000561430723c */ /* 0x000fe20000041830 */
[----:B------:R-:W-:-:S02]  /*2510*/  FMUL.FTZ R72, R72, c[0x0][0x2ec] ;  /* 0x0000bb0048487a20 */ /* 0x000fc40000410000 */
[----:B------:R-:W-:Y:S02]  /*2520*/  FMUL.FTZ R73, R73, c[0x0][0x2ec] ;  /* 0x0000bb0049497a20 */ /* 0x000fe40000410000 */
[----:B------:R-:W-:Y:S01]  /*2530*/  FMUL.FTZ R109, R74, c[0x0][0x2ec] ;  /* 0x0000bb004a6d7a20 */ /* 0x000fe20000410000 */
[----:B------:R-:W-:Y:S01]  /*2540*/  MUFU.TANH R107, R72 ;  /* 0x00000048006b7308 */ /* 0x000fe20000002400 */
[----:B------:R-:W-:Y:S01]  /*2550*/  FMUL.FTZ R110, R75, c[0x0][0x2ec] ;  /* 0x0000bb004b6e7a20 */ /* 0x000fe20000410000 */
[----:B------:R-:W-:Y:S01]  /*2560*/  HMMA.16816.F32.BF16 R52, R16, R86, R52 ;  /* 0x000000561034723c */ /* 0x000fe20000041834 */
[----:B------:R-:W-:Y:S05]  /*2570*/  LDSM.16.M88.4 R84, [R182+0x1800] ;  /* 0x00180000b654783b */ /* 0x000fea0000000200 */
[----:B------:R5:W-:Y:S02]  /*2580*/  MUFU.TANH R108, R73 ;  /* 0x00000049006c7308 */ /* 0x000be40000002400 */
[----:B--2---:R-:W-:Y:S01]  /*2590*/  HMMA.16816.F32.BF16 R64, R32, R68, R64 ;  /* 0x000000442040723c */ /* 0x004fe20000041840 */
[----:B------:R-:W-:-:S02]  /*25a0*/  FMUL.FTZ R44, R44, c[0x0][0x2ec] ;  /* 0x0000bb002c2c7a20 */ /* 0x000fc40000410000 */
[----:B------:R-:W-:Y:S02]  /*25b0*/  FMUL.FTZ R112, R45, c[0x0][0x2ec] ;  /* 0x0000bb002d707a20 */ /* 0x000fe40000410000 */
[----:B------:R-:W-:Y:S01]  /*25c0*/  FMUL.FTZ R113, R46, c[0x0][0x2ec] ;  /* 0x0000bb002e717a20 */ /* 0x000fe20000410000 */
[----:B------:R2:W-:Y:S01]  /*25d0*/  MUFU.TANH R111, R44 ;  /* 0x0000002c006f7308 */ /* 0x0005e20000002400 */
[----:B------:R-:W-:Y:S01]  /*25e0*/  FMUL.FTZ R114, R47, c[0x0][0x2ec] ;  /* 0x0000bb002f727a20 */ /* 0x000fe20000410000 */
[----:B------:R-:W-:Y:S01]  /*25f0*/  HMMA.16816.F32.BF16 R60, R24, R68, R60 ;  /* 0x00000044183c723c */ /* 0x000fe2000004183c */
[----:B-----5:R-:W5:Y:S05]  /*2600*/  LDSM.16.M88.4 R72, [R198+0x1000] ;  /* 0x00100000c648783b */ /* 0x020f6a0000000200 */
[----:B------:R-:W-:Y:S02]  /*2610*/  MUFU.TANH R109, R109 ;  /* 0x0000006d006d7308 */ /* 0x000fe40000002400 */
[-C--:B------:R-:W-:Y:S01]  /*2620*/  HMMA.16816.F32.BF16 R48, R12, R82.reuse, R48 ;  /* 0x000000520c30723c */ /* 0x080fe20000041830 */
[----:B--2---:R-:W2:Y:S05]  /*2630*/  LDSM.16.M88.4 R44, [R159+0x5800] ;  /* 0x005800009f2c783b */ /* 0x004eaa0000000200 */
[----:B------:R-:W1:Y:S02]  /*2640*/  MUFU.TANH R113, R113 ;  /* 0x0000007100717308 */ /* 0x000e640000002400 */
[----:B------:R-:W-:Y:S06]  /*2650*/  HMMA.16816.F32.BF16 R52, R8, R82, R52 ;  /* 0x000000520834723c */ /* 0x000fec0000041834 */
[----:B------:R-:W1:Y:S02]  /*2660*/  MUFU.TANH R114, R114 ;  /* 0x0000007200727308 */ /* 0x000e640000002400 */
[----:B---3--:R-:W-:Y:S06]  /*2670*/  HMMA.16816.F32.BF16 R64, R20, R56, R64 ;  /* 0x000000381440723c */ /* 0x008fec0000041840 */
[----:B------:R-:W-:Y:S02]  /*2680*/  MUFU.TANH R110, R110 ;  /* 0x0000006e006e7308 */ /* 0x000fe40000002400 */
[----:B------:R-:W-:Y:S01]  /*2690*/  HMMA.16816.F32.BF16 R80, R40, R78, RZ ;  /* 0x0000004e2850723c */ /* 0x000fe200000418ff */
[----:B------:R-:W-:-:S02]  /*26a0*/  FMUL.FTZ R48, R48, c[0x0][0x2ec] ;  /* 0x0000bb0030307a20 */ /* 0x000fc40000410000 */
[----:B------:R-:W-:Y:S02]  /*26b0*/  FMUL.FTZ R116, R49, c[0x0][0x2ec] ;  /* 0x0000bb0031747a20 */ /* 0x000fe40000410000 */
[----:B------:R-:W-:Y:S01]  /*26c0*/  FMUL.FTZ R117, R50, c[0x0][0x2ec] ;  /* 0x0000bb0032757a20 */ /* 0x000fe20000410000 */
[----:B------:R3:W-:Y:S02]  /*26d0*/  MUFU.TANH R115, R48 ;  /* 0x0000003000737308 */ /* 0x0007e40000002400 */
[----:B------:R-:W-:Y:S01]  /*26e0*/  HMMA.16816.F32.BF16 R76, R36, R78, RZ ;  /* 0x0000004e244c723c */ /* 0x000fe200000418ff */
[----:B------:R-:W-:Y:S02]  /*26f0*/  FMUL.FTZ R118, R51, c[0x0][0x2ec] ;  /* 0x0000bb0033767a20 */ /* 0x000fe40000410000 */
[----:B------:R-:W-:Y:S02]  /*2700*/  FMUL.FTZ R52, R52, c[0x0][0x2ec] ;  /* 0x0000bb0034347a20 */ /* 0x000fe40000410000 */
[----:B------:R-:W-:-:S02]  /*2710*/  FMUL.FTZ R120, R53, c[0x0][0x2ec] ;  /* 0x0000bb0035787a20 */ /* 0x000fc40000410000 */
[----:B------:R1:W-:Y:S01]  /*2720*/  MUFU.TANH R119, R52 ;  /* 0x0000003400777308 */ /* 0x0003e20000002400 */
[----:B------:R-:W-:Y:S01]  /*2730*/  HMMA.16816.F32.BF16 R60, R16, R56, R60 ;  /* 0x00000038103c723c */ /* 0x000fe2000004183c */
[----:B------:R-:W-:Y:S02]  /*2740*/  FMUL.FTZ R121, R54, c[0x0][0x2ec] ;  /* 0x0000bb0036797a20 */ /* 0x000fe40000410000 */
[----:B------:R-:W-:Y:S01]  /*2750*/  FMUL.FTZ R122, R55, c[0x0][0x2ec] ;  /* 0x0000bb00377a7a20 */ /* 0x000fe20000410000 */
[----:B---3--:R-:W3:Y:S04]  /*2760*/  LDSM.16.M88.4 R48, [R251+0x5800] ;  /* 0x00580000fb30783b */ /* 0x008ee80000000200 */
[----:B-----5:R-:W-:Y:S01]  /*2770*/  HMMA.16816.F32.BF16 R64, R12, R72, R64 ;  /* 0x000000480c40723c */ /* 0x020fe20000041840 */
[----:B------:R-:W5:Y:S07]  /*2780*/  MUFU.TANH R112, R112 ;  /* 0x0000007000707308 */ /* 0x000f6e0000002400 */
[-C--:B------:R-:W-:Y:S01]  /*2790*/  HMMA.16816.F32.BF16 R76, R24, R70.reuse, R76 ;  /* 0x00000046184c723c */ /* 0x080fe2000004184c */
[----:B------:R-:W-:Y:S07]  /*27a0*/  MUFU.TANH R117, R117 ;  /* 0x0000007500757308 */ /* 0x000fee0000002400 */
[----:B------:R-:W-:Y:S01]  /*27b0*/  HMMA.16816.F32.BF16 R80, R32, R70, R80 ;  /* 0x000000462050723c */ /* 0x000fe20000041850 */
[----:B------:R-:W1:Y:S07]  /*27c0*/  MUFU.TANH R121, R121 ;  /* 0x0000007900797308 */ /* 0x000e6e0000002400 */
[----:B------:R-:W-:Y:S01]  /*27d0*/  HMMA.16816.F32.BF16 R60, R8, R72, R60 ;  /* 0x00000048083c723c */ /* 0x000fe2000004183c */
[----:B------:R-:W-:Y:S01]  /*27e0*/  FMUL.FTZ R64, R64, c[0x0][0x2ec] ;  /* 0x0000bb0040407a20 */ /* 0x000fe20000410000 */
[----:B------:R-:W-:Y:S01]  /*27f0*/  MUFU.TANH R116, R116 ;  /* 0x0000007400747308 */ /* 0x000fe20000002400 */
[----:B------:R-:W-:-:S02]  /*2800*/  FMUL.FTZ R65, R65, c[0x0][0x2ec] ;  /* 0x0000bb0041417a20 */ /* 0x000fc40000410000 */
[----:B------:R-:W-:Y:S02]  /*2810*/  FMUL.FTZ R66, R66, c[0x0][0x2ec] ;  /* 0x0000bb0042427a20 */ /* 0x000fe40000410000 */
[----:B------:R-:W-:Y:S01]  /*2820*/  FMUL.FTZ R67, R67, c[0x0][0x2ec] ;  /* 0x0000bb0043437a20 */ /* 0x000fe20000410000 */
[-C--:B--2---:R-:W-:Y:S02]  /*2830*/  HMMA.16816.F32.BF16 R68, R40, R44.reuse, RZ ;  /* 0x0000002c2844723c */ /* 0x084fe400000418ff */
[----:B------:R-:W-:Y:S06]  /*2840*/  MUFU.TANH R123, R64 ;  /* 0x00000040007b7308 */ /* 0x000fec0000002400 */
[----:B-1----:R-:W-:Y:S02]  /*2850*/  HMMA.16816.F32.BF16 R52, R36, R44, RZ ;  /* 0x0000002c2434723c */ /* 0x002fe400000418ff */
[----:B------:R-:W-:Y:S06]  /*2860*/  MUFU.TANH R124, R65 ;  /* 0x00000041007c7308 */ /* 0x000fec0000002400 */
[----:B------:R-:W-:Y:S01]  /*2870*/  HMMA.16816.F32.BF16 R76, R16, R58, R76 ;  /* 0x0000003a104c723c */ /* 0x000fe2000004184c */
[----:B------:R-:W-:Y:S01]  /*2880*/  FMUL.FTZ R60, R60, c[0x0][0x2ec] ;  /* 0x0000bb003c3c7a20 */ /* 0x000fe20000410000 */
[----:B------:R-:W-:Y:S01]  /*2890*/  MUFU.TANH R125, R66 ;  /* 0x00000042007d7308 */ /* 0x000fe20000002400 */
[----:B------:R-:W-:-:S02]  /*28a0*/  FMUL.FTZ R128, R61, c[0x0][0x2ec] ;  /* 0x0000bb003d807a20 */ /* 0x000fc40000410000 */
[----:B------:R-:W-:Y:S02]  /*28b0*/  FMUL.FTZ R129, R62, c[0x0][0x2ec] ;  /* 0x0000bb003e817a20 */ /* 0x000fe40000410000 */
[----:B------:R-:W-:Y:S01]  /*28c0*/  FMUL.FTZ R130, R63, c[0x0][0x2ec] ;  /* 0x0000bb003f827a20 */ /* 0x000fe20000410000 */
[----:B------:R-:W-:Y:S01]  /*28d0*/  HMMA.16816.F32.BF16 R80, R20, R58, R80 ;  /* 0x0000003a1450723c */ /* 0x000fe20000041850 */
[----:B------:R-:W-:Y:S01]  /*28e0*/  LDSM.16.M88.4 R56, [R198+0x1800] ;  /* 0x00180000c638783b */ /* 0x000fe20000000200 */
[----:B------:R1:W-:Y:S06]  /*28f0*/  MUFU.TANH R126, R67 ;  /* 0x00000043007e7308 */ /* 0x0003ec0000002400 */
[-C--:B---3--:R-:W-:Y:S02]  /*2900*/  HMMA.16816.F32.BF16 R68, R32, R48.reuse, R68 ;  /* 0x000000302044723c */ /* 0x088fe40000041844 */
[----:B------:R2:W-:Y:S06]  /*2910*/  MUFU.TANH R127, R60 ;  /* 0x0000003c007f7308 */ /* 0x0005ec0000002400 */
[----:B------:R-:W-:Y:S02]  /*2920*/  HMMA.16816.F32.BF16 R52, R24, R48, R52 ;  /* 0x000000301834723c */ /* 0x000fe40000041834 */
[----:B------:R-:W-:Y:S06]  /*2930*/  MUFU.TANH R118, R118 ;  /* 0x0000007600767308 */ /* 0x000fec0000002400 */
[-C--:B-1----:R-:W-:Y:S01]  /*2940*/  HMMA.16816.F32.BF16 R64, R40, R46.reuse, RZ ;  /* 0x0000002e2840723c */ /* 0x082fe200000418ff */
[----:B--2---:R-:W1:Y:S01]  /*2950*/  LDSM.16.M88.4 R60, [R159+0x6000] ;  /* 0x006000009f3c783b */ /* 0x004e620000000200 */
[----:B------:R-:W2:Y:S06]  /*2960*/  MUFU.TANH R120, R120 ;  /* 0x0000007800787308 */ /* 0x000eac0000002400 */
[----:B------:R-:W-:Y:S02]  /*2970*/  HMMA.16816.F32.BF16 R44, R36, R46, RZ ;  /* 0x0000002e242c723c */ /* 0x000fe400000418ff */
[----:B------:R-:W3:Y:S06]  /*2980*/  MUFU.TANH R122, R122 ;  /* 0x0000007a007a7308 */ /* 0x000eec0000002400 */
[----:B------:R-:W-:Y:S02]  /*2990*/  HMMA.16816.F32.BF16 R76, R8, R74, R76 ;  /* 0x0000004a084c723c */ /* 0x000fe4000004184c */
[----:B------:R-:W1:Y:S06]  /*29a0*/  MUFU.TANH R129, R129 ;  /* 0x0000008100817308 */ /* 0x000e6c0000002400 */
[-C--:B------:R-:W-:Y:S02]  /*29b0*/  HMMA.16816.F32.BF16 R64, R32, R50.reuse, R64 ;  /* 0x000000322040723c */ /* 0x080fe40000041840 */
[----:B------:R-:W-:Y:S06]  /*29c0*/  MUFU.TANH R128, R128 ;  /* 0x0000008000807308 */ /* 0x000fec0000002400 */
[----:B------:R-:W-:Y:S02]  /*29d0*/  HMMA.16816.F32.BF16 R44, R24, R50, R44 ;  /* 0x00000032182c723c */ /* 0x000fe4000004182c */
[----:B------:R-:W1:Y:S06]  /*29e0*/  MUFU.TANH R130, R130 ;  /* 0x0000008200827308 */ /* 0x000e6c0000002400 */
[----:B------:R-:W-:Y:S01]  /*29f0*/  HMMA.16816.F32.BF16 R80, R12, R74, R80 ;  /* 0x0000004a0c50723c */ /* 0x000fe20000041850 */
[----:B------:R-:W2:Y:S01]  /*2a00*/  LDSM.16.M88.4 R72, [R251+0x6000] ;  /* 0x00600000fb48783b */ /* 0x000ea20000000200 */
[----:B------:R-:W-:-:S02]  /*2a10*/  FMUL.FTZ R76, R76, c[0x0][0x2ec] ;  /* 0x0000bb004c4c7a20 */ /* 0x000fc40000410000 */
[----:B------:R-:W-:Y:S02]  /*2a20*/  FMUL.FTZ R136, R77, c[0x0][0x2ec] ;  /* 0x0000bb004d887a20 */ /* 0x000fe40000410000 */
[----:B------:R1:W-:Y:S01]  /*2a30*/  MUFU.TANH R135, R76 ;  /* 0x0000004c00877308 */ /* 0x0003e20000002400 */
[----:B------:R-:W-:Y:S01]  /*2a40*/  FMUL.FTZ R137, R78, c[0x0][0x2ec] ;  /* 0x0000bb004e897a20 */ /* 0x000fe20000410000 */
[----:B------:R-:W-:Y:S01]  /*2a50*/  HMMA.16816.F32.BF16 R68, R20, R84, R68 ;  /* 0x000000541444723c */ /* 0x000fe20000041844 */
[----:B------:R-:W-:-:S05]  /*2a60*/  FMUL.FTZ R138, R79, c[0x0][0x2ec] ;  /* 0x0000bb004f8a7a20 */ /* 0x000fca0000410000 */
[----:B------:R-:W1:Y:S02]  /*2a70*/  MUFU.TANH R137, R137 ;  /* 0x0000008900897308 */ /* 0x000e640000002400 */
        /* <DEDUP_REMOVED lines=10> */
[----:B------:R-:W-:Y:S02]  /*2b20*/  MUFU.TANH R132, R81 ;  /* 0x0000005100847308 */ /* 0x000fe40000002400 */
[----:B-1----:R-:W-:Y:S06]  /*2b30*/  HMMA.16816.F32.BF16 R76, R36, R60, RZ ;  /* 0x0000003c244c723c */ /* 0x002fec00000418ff */
[----:B------:R-:W1:Y:S02]  /*2b40*/  MUFU.TANH R133, R82 ;  /* 0x0000005200857308 */ /* 0x000e640000002400 */
[-C--:B------:R-:W-:Y:S06]  /*2b50*/  HMMA.16816.F32.BF16 R68, R12, R56.reuse, R68 ;  /* 0x000000380c44723c */ /* 0x080fec0000041844 */
[----:B------:R1:W-:Y:S02]  /*2b60*/  MUFU.TANH R134, R83 ;  /* 0x0000005300867308 */ /* 0x0003e40000002400 */
[----:B------:R-:W-:Y:S06]  /*2b70*/  HMMA.16816.F32.BF16 R52, R8, R56, R52 ;  /* 0x000000380834723c */ /* 0x000fec0000041834 */
[----:B------:R-:W-:Y:S02]  /*2b80*/  MUFU.TANH R138, R138 ;  /* 0x0000008a008a7308 */ /* 0x000fe40000002400 */
[----:B------:R-:W-:Y:S01]  /*2b90*/  HMMA.16816.F32.BF16 R48, R40, R60, RZ ;  /* 0x0000003c2830723c */ /* 0x000fe200000418ff */
[----:B-1----:R-:W1:Y:S07]  /*2ba0*/  LDSM.16.M88.4 R80, [R182+0x2000] ;  /* 0x00200000b650783b */ /* 0x002e6e0000000200 */
[----:B------:R-:W-:Y:S01]  /*2bb0*/  HMMA.16816.F32.BF16 R64, R12, R58, R64 ;  /* 0x0000003a0c40723c */ /* 0x000fe20000041840 */
[----:B------:R-:W-:-:S02]  /*2bc0*/  FMUL.FTZ R68, R68, c[0x0][0x2ec] ;  /* 0x0000bb0044447a20 */ /* 0x000fc40000410000 */
[----:B------:R-:W-:Y:S02]  /*2bd0*/  FMUL.FTZ R69, R69, c[0x0][0x2ec] ;  /* 0x0000bb0045457a20 */ /* 0x000fe40000410000 */
[----:B------:R-:W-:Y:S01]  /*2be0*/  MUFU.TANH R140, R68 ;  /* 0x00000044008c7308 */ /* 0x000fe20000002400 */
[----:B------:R-:W-:Y:S02]  /*2bf0*/  FMUL.FTZ R141, R70, c[0x0][0x2ec] ;  /* 0x0000bb00468d7a20 */ /* 0x000fe40000410000 */
[----:B------:R-:W-:Y:S01]  /*2c00*/  HMMA.16816.F32.BF16 R44, R8, R58, R44 ;  /* 0x0000003a082c723c */ /* 0x000fe2000004182c */
[----:B------:R-:W-:Y:S02]  /*2c10*/  FMUL.FTZ R52, R52, c[0x0][0x2ec] ;  /* 0x0000bb0034347a20 */ /* 0x000fe40000410000 */
[----:B------:R-:W-:Y:S02]  /*2c20*/  FMUL.FTZ R142, R71, c[0x0][0x2ec] ;  /* 0x0000bb00478e7a20 */ /* 0x000fe40000410000 */
[----:B------:R3:W-:Y:S01]  /*2c30*/  MUFU.TANH R139, R69 ;  /* 0x00000045008b7308 */ /* 0x0007e20000002400 */
[----:B------:R-:W-:-:S02]  /*2c40*/  FMUL.FTZ R144, R53, c[0x0][0x2ec] ;  /* 0x0000bb0035907a20 */ /* 0x000fc40000410000 */
[----:B--2---:R-:W-:Y:S01]  /*2c50*/  HMMA.16816.F32.BF16 R76, R24, R72, R76 ;  /* 0x00000048184c723c */ /* 0x004fe2000004184c */
[----:B------:R-:W-:Y:S02]  /*2c60*/  FMUL.FTZ R221, R54, c[0x0][0x2ec] ;  /* 0x0000bb0036dd7a20 */ /* 0x000fe40000410000 */
[----:B------:R-:W-:Y:S02]  /*2c70*/  FMUL.FTZ R147, R55, c[0x0][0x2ec] ;  /* 0x0000bb0037937a20 */ /* 0x000fe40000410000 */
[----:B------:R2:W-:Y:S03]  /*2c80*/  MUFU.TANH R143, R52 ;  /* 0x00000034008f7308 */ /* 0x0005e60000002400 */
[----:B------:R-:W-:Y:S01]  /*2c90*/  HMMA.16816.F32.BF16 R56, R40, R62, RZ ;  /* 0x0000003e2838723c */ /* 0x000fe200000418ff */
[----:B------:R-:W-:Y:S02]  /*2ca0*/  FMUL.FTZ R64, R64, c[0x0][0x2ec] ;  /* 0x0000bb0040407a20 */ /* 0x000fe40000410000 */
[----:B------:R-:W-:Y:S01]  /*2cb0*/  FMUL.FTZ R145, R65, c[0x0][0x2ec] ;  /* 0x0000bb0041917a20 */ /* 0x000fe20000410000 */
[----:B---3--:R-:W3:Y:S01]  /*2cc0*/  LDSM.16.M88.4 R68, [R198+0x2000] ;  /* 0x00200000c644783b */ /* 0x008ee20000000200 */
[----:B------:R1:W-:Y:S01]  /*2cd0*/  MUFU.TANH R146, R64 ;  /* 0x0000004000927308 */ /* 0x0003e20000002400 */
[----:B------:R-:W-:-:S02]  /*2ce0*/  FMUL.FTZ R148, R66, c[0x0][0x2ec] ;  /* 0x0000bb0042947a20 */ /* 0x000fc40000410000 */
[----:B------:R-:W-:Y:S01]  /*2cf0*/  HMMA.16816.F32.BF16 R48, R32, R72, R48 ;  /* 0x000000482030723c */ /* 0x000fe20000041830 */
[----:B------:R-:W-:Y:S02]  /*2d00*/  FMUL.FTZ R149, R67, c[0x0][0x2ec] ;  /* 0x0000bb0043957a20 */ /* 0x000fe40000410000 */
[----:B------:R-:W-:Y:S01]  /*2d10*/  FMUL.FTZ R44, R44, c[0x0][0x2ec] ;  /* 0x0000bb002c2c7a20 */ /* 0x000fe20000410000 */
[----:B--2---:R-:W2:Y:S01]  /*2d20*/  LDSM.16.M88.4 R52, [R159+0x6800] ;  /* 0x006800009f34783b */ /* 0x004ea20000000200 */
[----:B------:R-:W-:Y:S02]  /*2d30*/  FMUL.FTZ R151, R45, c[0x0][0x2ec] ;  /* 0x0000bb002d977a20 */ /* 0x000fe40000410000 */
[----:B------:R2:W-:Y:S01]  /*2d40*/  MUFU.TANH R240, R44 ;  /* 0x0000002c00f07308 */ /* 0x0005e20000002400 */
[----:B------:R-:W-:Y:S01]  /*2d50*/  HMMA.16816.F32.BF16 R60, R36, R62, RZ ;  /* 0x0000003e243c723c */ /* 0x000fe200000418ff */
[----:B------:R-:W-:Y:S02]  /*2d60*/  FMUL.FTZ R227, R46, c[0x0][0x2ec] ;  /* 0x0000bb002ee37a20 */ /* 0x000fe40000410000 */
[----:B------:R-:W-:Y:S01]  /*2d70*/  FMUL.FTZ R225, R47, c[0x0][0x2ec] ;  /* 0x0000bb002fe17a20 */ /* 0x000fe20000410000 */
[----:B-1----:R-:W1:Y:S03]  /*2d80*/  LDSM.16.M88.4 R64, [R251+0x6800] ;  /* 0x00680000fb40783b */ /* 0x002e660000000200 */
[----:B------:R-:W-:Y:S01]  /*2d90*/  MUFU.TANH R141, R141 ;  /* 0x0000008d008d7308 */ /* 0x000fe20000002400 */
[----:B------:R-:W-:Y:S07]  /*2da0*/  HMMA.16816.F32.BF16 R76, R16, R80, R76 ;  /* 0x00000050104c723c */ /* 0x000fee000004184c */
[----:B------:R-:W-:Y:S01]  /*2db0*/  MUFU.TANH R221, R221 ;  /* 0x000000dd00dd7308 */ /* 0x000fe20000002400 */
[----:B------:R-:W-:Y:S07]  /*2dc0*/  HMMA.16816.F32.BF16 R56, R32, R74, R56 ;  /* 0x0000004a2038723c */ /* 0x000fee0000041838 */
[----:B------:R-:W-:Y:S01]  /*2dd0*/  MUFU.TANH R142, R142 ;  /* 0x0000008e008e7308 */ /* 0x000fe20000002400 */
[----:B------:R-:W-:Y:S07]  /*2de0*/  HMMA.16816.F32.BF16 R48, R20, R80, R48 ;  /* 0x000000501430723c */ /* 0x000fee0000041830 */
[----:B------:R-:W-:Y:S01]  /*2df0*/  MUFU.TANH R144, R144 ;  /* 0x0000009000907308 */ /* 0x000fe20000002400 */
[----:B------:R-:W-:Y:S07]  /*2e00*/  HMMA.16816.F32.BF16 R60, R24, R74, R60 ;  /* 0x0000004a183c723c */ /* 0x000fee000004183c */
[----:B------:R-:W-:Y:S01]  /*2e10*/  MUFU.TANH R147, R147 ;  /* 0x0000009300937308 */ /* 0x000fe20000002400 */
[----:B---3--:R-:W-:Y:S07]  /*2e20*/  HMMA.16816.F32.BF16 R76, R8, R68, R76 ;  /* 0x00000044084c723c */ /* 0x008fee000004184c */
[----:B------:R-:W-:Y:S01]  /*2e30*/  MUFU.TANH R148, R148 ;  /* 0x0000009400947308 */ /* 0x000fe20000002400 */
[----:B--2---:R-:W-:Y:S07]  /*2e40*/  HMMA.16816.F32.BF16 R72, R40, R52, RZ ;  /* 0x000000342848723c */ /* 0x004fee00000418ff */
[----:B------:R-:W-:Y:S01]  /*2e50*/  MUFU.TANH R227, R227 ;  /* 0x000000e300e37308 */ /* 0x000fe20000002400 */
[----:B------:R-:W-:Y:S07]  /*2e60*/  HMMA.16816.F32.BF16 R56, R20, R82, R56 ;  /* 0x000000521438723c */ /* 0x000fee0000041838 */
[----:B------:R-:W-:Y:S01]  /*2e70*/  MUFU.TANH R145, R145 ;  /* 0x0000009100917308 */ /* 0x000fe20000002400 */
[----:B------:R-:W-:Y:S01]  /*2e80*/  HMMA.16816.F32.BF16 R48, R12, R68, R48 ;  /* 0x000000440c30723c */ /* 0x000fe20000041830 */
[----:B------:R-:W-:-:S02]  /*2e90*/  FMUL.FTZ R76, R76, c[0x0][0x2ec] ;  /* 0x0000bb004c4c7a20 */ /* 0x000fc40000410000 */
[----:B------:R-:W-:Y:S02]  /*2ea0*/  FMUL.FTZ R234, R77, c[0x0][0x2ec] ;  /* 0x0000bb004dea7a20 */ /* 0x000fe40000410000 */
[----:B------:R-:W-:Y:S02]  /*2eb0*/  FMUL.FTZ R197, R78, c[0x0][0x2ec] ;  /* 0x0000bb004ec57a20 */ /* 0x000fe40000410000 */
[----:B------:R2:W-:Y:S01]  /*2ec0*/  MUFU.TANH R154, R76 ;  /* 0x0000004c009a7308 */ /* 0x0005e20000002400 */
[----:B------:R-:W-:Y:S01]  /*2ed0*/  HMMA.16816.F32.BF16 R44, R36, R52, RZ ;  /* 0x00000034242c723c */ /* 0x000fe200000418ff */
[----:B------:R-:W-:-:S06]  /*2ee0*/  FMUL.FTZ R157, R79, c[0x0][0x2ec] ;  /* 0x0000bb004f9d7a20 */ /* 0x000fcc0000410000 */
[----:B------:R-:W3:Y:S01]  /*2ef0*/  MUFU.TANH R197, R197 ;  /* 0x000000c500c57308 */ /* 0x000ee20000002400 */
[----:B------:R-:W-:Y:S01]  /*2f00*/  HMMA.16816.F32.BF16 R60, R16, R82, R60 ;  /* 0x00000052103c723c */ /* 0x000fe2000004183c */
[----:B------:R-:W-:Y:S04]  /*2f10*/  LDSM.16.M88.4 R80, [R182+0x3000] ;  /* 0x00300000b650783b */ /* 0x000fe80000000200 */
[----:B--2---:R-:W2:Y:S03]  /*2f20*/  LDSM.16.M88.4 R76, [R159+0x7000] ;  /* 0x007000009f4c783b */ /* 0x004ea60000000200 */
[----:B-1----:R-:W-:Y:S01]  /*2f30*/  HMMA.16816.F32.BF16 R72, R32, R64, R72 ;  /* 0x000000402048723c */ /* 0x002fe20000041848 */
[----:B------:R-:W-:Y:S01]  /*2f40*/  FMUL.FTZ R48, R48, c[0x0][0x2ec] ;  /* 0x0000bb0030307a20 */ /* 0x000fe20000410000 */
[----:B------:R-:W-:Y:S01]  /*2f50*/  MUFU.TANH R234, R234 ;  /* 0x000000ea00ea7308 */ /* 0x000fe20000002400 */
[----:B------:R-:W-:-:S02]  /*2f60*/  FMUL.FTZ R49, R49, c[0x0][0x2ec] ;  /* 0x0000bb0031317a20 */ /* 0x000fc40000410000 */
[----:B------:R-:W-:Y:S02]  /*2f70*/  FMUL.FTZ R153, R50, c[0x0][0x2ec] ;  /* 0x0000bb0032997a20 */ /* 0x000fe40000410000 */
[----:B------:R-:W-:Y:S01]  /*2f80*/  FMUL.FTZ R238, R51, c[0x0][0x2ec] ;  /* 0x0000bb0033ee7a20 */ /* 0x000fe20000410000 */
[----:B------:R-:W-:Y:S02]  /*2f90*/  HMMA.16816.F32.BF16 R56, R12, R70, R56 ;  /* 0x000000460c38723c */ /* 0x000fe40000041838 */
[----:B------:R-:W-:Y:S06]  /*2fa0*/  MUFU.TANH R152, R48 ;  /* 0x0000003000987308 */ /* 0x000fec0000002400 */
[----:B------:R-:W-:Y:S02]  /*2fb0*/  HMMA.16816.F32.BF16 R44, R24, R64, R44 ;  /* 0x00000040182c723c */ /* 0x000fe4000004182c */
[----:B------:R1:W-:Y:S06]  /*2fc0*/  MUFU.TANH R150, R49 ;  /* 0x0000003100967308 */ /* 0x0003ec0000002400 */
[----:B------:R-:W-:Y:S02]  /*2fd0*/  HMMA.16816.F32.BF16 R60, R8, R70, R60 ;  /* 0x00000046083c723c */ /* 0x000fe4000004183c */
[----:B------:R-:W2:Y:S06]  /*2fe0*/  MUFU.TANH R153, R153 ;  /* 0x0000009900997308 */ /* 0x000eac0000002400 */
[----:B------:R-:W-:Y:S01]  /*2ff0*/  HMMA.16816.F32.BF16 R68, R40, R54, RZ ;  /* 0x000000362844723c */ /* 0x000fe200000418ff */
[----:B------:R-:W-:Y:S01]  /*3000*/  FMUL.FTZ R56, R56, c[0x0][0x2ec] ;  /* 0x0000bb0038387a20 */ /* 0x000fe20000410000 */
[----:B-1----:R-:W1:Y:S01]  /*3010*/  LDSM.16.M88.4 R48, [R198+0x2800] ;  /* 0x00280000c630783b */ /* 0x002e620000000200 */
[----:B------:R-:W-:Y:S01]  /*3020*/  FMUL.FTZ R155, R57, c[0x0][0x2ec] ;  /* 0x0000bb00399b7a20 */ /* 0x000fe20000410000 */
[----:B------:R-:W-:Y:S01]  /*3030*/  MUFU.TANH R238, R238 ;  /* 0x000000ee00ee7308 */ /* 0x000fe20000002400 */
[----:B------:R-:W-:-:S03]  /*3040*/  FMUL.FTZ R236, R59, c[0x0][0x2ec] ;  /* 0x0000bb003bec7a20 */ /* 0x000fc60000410000 */
[----:B------:R-:W-:Y:S04]  /*3050*/  HMMA.16816.F32.BF16 R52, R36, R54, RZ ;  /* 0x000000362434723c */ /* 0x000fe800000418ff */
[----:B------:R2:W-:Y:S04]  /*3060*/  MUFU.TANH R156, R56 ;  /* 0x00000038009c7308 */ /* 0x0005e80000002400 */
[----:B------:R-:W-:Y:S01]  /*3070*/  HMMA.16816.F32.BF16 R72, R20, R84, R72 ;  /* 0x000000541448723c */ /* 0x000fe20000041848 */
[----:B------:R-:W-:Y:S02]  /*3080*/  FMUL.FTZ R60, R60, c[0x0][0x2ec] ;  /* 0x0000bb003c3c7a20 */ /* 0x000fe40000410000 */
[----:B------:R-:W-:Y:S01]  /*3090*/  FMUL.FTZ R222, R61, c[0x0][0x2ec] ;  /* 0x0000bb003dde7a20 */ /* 0x000fe20000410000 */
[----:B------:R-:W1:Y:S01]  /*30a0*/  MUFU.TANH R157, R157 ;  /* 0x0000009d009d7308 */ /* 0x000e620000002400 */
[----:B------:R-:W-:-:S03]  /*30b0*/  FMUL.FTZ R158, R62, c[0x0][0x2ec] ;  /* 0x0000bb003e9e7a20 */ /* 0x000fc60000410000 */
[----:B------:R-:W-:Y:S04]  /*30c0*/  HMMA.16816.F32.BF16 R44, R16, R84, R44 ;  /* 0x00000054102c723c */ /* 0x000fe8000004182c */
[----:B------:R1:W-:Y:S03]  /*30d0*/  MUFU.TANH R230, R60 ;  /* 0x0000003c00e67308 */ /* 0x0003e60000002400 */
[----:B------:R-:W-:Y:S01]  /*30e0*/  FMUL.FTZ R84, R58, c[0x0][0x2ec] ;  /* 0x0000bb003a547a20 */ /* 0x000fe20000410000 */
[----:B------:R-:W-:Y:S01]  /*30f0*/  HMMA.16816.F32.BF16 R68, R32, R66, R68 ;  /* 0x000000422044723c */ /* 0x000fe20000041844 */
[----:B--2---:R-:W2:Y:S01]  /*3100*/  LDSM.16.M88.4 R56, [R251+0x7000] ;  /* 0x00700000fb38783b */ /* 0x004ea20000000200 */
[----:B------:R-:W-:-:S02]  /*3110*/  FMUL.FTZ R85, R63, c[0x0][0x2ec] ;  /* 0x0000bb003f557a20 */ /* 0x000fc40000410000 */
[----:B------:R-:W1:Y:S04]  /*3120*/  MUFU.TANH R158, R158 ;  /* 0x0000009e009e7308 */ /* 0x000e680000002400 */
[----:B------:R-:W-:Y:S04]  /*3130*/  HMMA.16816.F32.BF16 R52, R24, R66, R52 ;  /* 0x000000421834723c */ /* 0x000fe80000041834 */
[----:B------:R-:W2:Y:S04]  /*3140*/  MUFU.TANH R84, R84 ;  /* 0x0000005400547308 */ /* 0x000ea80000002400 */
[----:B------:R-:W-:Y:S04]  /*3150*/  HMMA.16816.F32.BF16 R64, R40, R76, RZ ;  /* 0x0000004c2840723c */ /* 0x000fe800000418ff */
[----:B------:R-:W-:Y:S04]  /*3160*/  MUFU.TANH R155, R155 ;  /* 0x0000009b009b7308 */ /* 0x000fe80000002400 */
[----:B-1----:R-:W-:Y:S04]  /*3170*/  HMMA.16816.F32.BF16 R72, R12, R48, R72 ;  /* 0x000000300c48723c */ /* 0x002fe80000041848 */
[----:B------:R-:W-:Y:S04]  /*3180*/  MUFU.TANH R236, R236 ;  /* 0x000000ec00ec7308 */ /* 0x000fe80000002400 */
[----:B------:R-:W-:Y:S04]  /*3190*/  HMMA.16816.F32.BF16 R60, R36, R76, RZ ;  /* 0x0000004c243c723c */ /* 0x000fe800000418ff */
[----:B------:R-:W-:Y:S04]  /*31a0*/  MUFU.TANH R222, R222 ;  /* 0x000000de00de7308 */ /* 0x000fe80000002400 */
[----:B------:R-:W-:Y:S04]  /*31b0*/  HMMA.16816.F32.BF16 R44, R8, R48, R44 ;  /* 0x00000030082c723c */ /* 0x000fe8000004182c */
[----:B------:R-:W1:Y:S04]  /*31c0*/  MUFU.TANH R85, R85 ;  /* 0x0000005500557308 */ /* 0x000e680000002400 */
[----:B--2---:R-:W-:Y:S01]  /*31d0*/  HMMA.16816.F32.BF16 R64, R32, R56, R64 ;  /* 0x000000382040723c */ /* 0x004fe20000041840 */
[----:B------:R-:W-:-:S02]  /*31e0*/  FMUL.FTZ R72, R72, c[0x0][0x2ec] ;  /* 0x0000bb0048487a20 */ /* 0x000fc40000410000 */
[----:B------:R-:W-:Y:S01]  /*31f0*/  FMUL.FTZ R73, R73, c[0x0][0x2ec] ;  /* 0x0000bb0049497a20 */ /* 0x000fe20000410000 */
[----:B------:R-:W-:Y:S01]  /*3200*/  MUFU.TANH R149, R149 ;  /* 0x0000009500957308 */ /* 0x000fe20000002400 */
[----:B------:R-:W-:Y:S02]  /*3210*/  FMUL.FTZ R228, R74, c[0x0][0x2ec] ;  /* 0x0000bb004ae47a20 */ /* 0x000fe40000410000 */
[----:B------:R-:W-:Y:S01]  /*3220*/  FMUL.FTZ R226, R75, c[0x0][0x2ec] ;  /* 0x0000bb004be27a20 */ /* 0x000fe20000410000 */
[-C--:B------:R-:W-:Y:S04]  /*3230*/  HMMA.16816.F32.BF16 R68, R20, R86.reuse, R68 ;  /* 0x000000561444723c */ /* 0x080fe80000041844 */
[----:B------:R-:W-:Y:S04]  /*3240*/  MUFU.TANH R219, R72 ;  /* 0x0000004800db7308 */ /* 0x000fe80000002400 */
[----:B------:R-:W-:Y:S01]  /*3250*/  HMMA.16816.F32.BF16 R52, R16, R86, R52 ;  /* 0x000000561034723c */ /* 0x000fe20000041834 */
[----:B------:R-:W-:-:S02]  /*3260*/  FMUL.FTZ R44, R44, c[0x0][0x2ec] ;  /* 0x0000bb002c2c7a20 */ /* 0x000fc40000410000 */
[----:B------:R-:W-:Y:S01]  /*3270*/  FMUL.FTZ R206, R45, c[0x0][0x2ec] ;  /* 0x0000bb002dce7a20 */ /* 0x000fe20000410000 */
[----:B------:R2:W-:Y:S03]  /*3280*/  MUFU.TANH R217, R73 ;  /* 0x0000004900d97308 */ /* 0x0005e60000002400 */
[----:B------:R-:W-:Y:S01]  /*3290*/  FMUL.FTZ R86, R46, c[0x0][0x2ec] ;  /* 0x0000bb002e567a20 */ /* 0x000fe20000410000 */
[----:B------:R-:W-:Y:S01]  /*32a0*/  HMMA.16816.F32.BF16 R64, R20, R80, R64 ;  /* 0x000000501440723c */ /* 0x000fe20000041840 */
[----:B------:R-:W-:-:S03]  /*32b0*/  FMUL.FTZ R87, R47, c[0x0][0x2ec] ;  /* 0x0000bb002f577a20 */ /* 0x000fc60000410000 */
[----:B------:R1:W-:Y:S04]  /*32c0*/  MUFU.TANH R208, R44 ;  /* 0x0000002c00d07308 */ /* 0x0003e80000002400 */
[----:B------:R-:W-:Y:S04]  /*32d0*/  HMMA.16816.F32.BF16 R68, R12, R50, R68 ;  /* 0x000000320c44723c */ /* 0x000fe80000041844 */
[----:B------:R-:W-:Y:S04]  /*32e0*/  MUFU.TANH R228, R228 ;  /* 0x000000e400e47308 */ /* 0x000fe80000002400 */
[----:B--2---:R-:W-:Y:S01]  /*32f0*/  HMMA.16816.F32.BF16 R72, R24, R56, R60 ;  /* 0x000000381848723c */ /* 0x004fe2000004183c */
[----:B------:R-:W2:Y:S03]  /*3300*/  LDSM.16.M88.4 R60, [R198+0x3000] ;  /* 0x00300000c63c783b */ /* 0x000ea60000000200 */
[----:B------:R-:W2:Y:S04]  /*3310*/  MUFU.TANH R86, R86 ;  /* 0x0000005600567308 */ /* 0x000ea80000002400 */
[-C--:B-1----:R-:W-:Y:S04]  /*3320*/  HMMA.16816.F32.BF16 R44, R36, R78.reuse, RZ ;  /* 0x0000004e242c723c */ /* 0x082fe800000418ff */
[----:B------:R-:W-:Y:S04]  /*3330*/  MUFU.TANH R151, R151 ;  /* 0x0000009700977308 */ /* 0x000fe80000002400 */
[----:B------:R-:W-:Y:S01]  /*3340*/  HMMA.16816.F32.BF16 R76, R40, R78, RZ ;  /* 0x0000004e284c723c */ /* 0x000fe200000418ff */
[----:B------:R-:W-:-:S02]  /*3350*/  FMUL.FTZ R69, R69, c[0x0][0x2ec] ;  /* 0x0000bb0045457a20 */ /* 0x000fc40000410000 */
[----:B------:R-:W-:Y:S01]  /*3360*/  FMUL.FTZ R68, R68, c[0x0][0x2ec] ;  /* 0x0000bb0044447a20 */ /* 0x000fe20000410000 */
[----:B------:R-:W1:Y:S01]  /*3370*/  MUFU.TANH R225, R225 ;  /* 0x000000e100e17308 */ /* 0x000e620000002400 */
[----:B------:R-:W-:Y:S02]  /*3380*/  FMUL.FTZ R70, R70, c[0x0][0x2ec] ;  /* 0x0000bb0046467a20 */ /* 0x000fe40000410000 */
[----:B------:R-:W-:Y:S01]  /*3390*/  FMUL.FTZ R71, R71, c[0x0][0x2ec] ;  /* 0x0000bb0047477a20 */ /* 0x000fe20000410000 */
[----:B------:R-:W-:Y:S01]  /*33a0*/  HMMA.16816.F32.BF16 R52, R8, R50, R52 ;  /* 0x000000320834723c */ /* 0x000fe20000041834 */
[----:B------:R1:W1:Y:S03]  /*33b0*/  LDSM.16.M88.4 R48, [R159+0x7800] ;  /* 0x007800009f30783b */ /* 0x0002660000000200 */
[----:B------:R2:W-:Y:S04]  /*33c0*/  MUFU.TANH R213, R69 ;  /* 0x0000004500d57308 */ /* 0x0005e80000002400 */
[-C--:B------:R-:W-:Y:S04]  /*33d0*/  HMMA.16816.F32.BF16 R44, R24, R58.reuse, R44 ;  /* 0x0000003a182c723c */ /* 0x080fe8000004182c */
[----:B------:R-:W-:Y:S04]  /*33e0*/  MUFU.TANH R215, R68 ;  /* 0x0000004400d77308 */ /* 0x000fe80000002400 */
[----:B------:R-:W-:Y:S01]  /*33f0*/  HMMA.16816.F32.BF16 R76, R32, R58, R76 ;  /* 0x0000003a204c723c */ /* 0x000fe2000004184c */
[----:B------:R-:W3:Y:S01]  /*3400*/  LDSM.16.M88.4 R56, [R251+0x7800] ;  /* 0x00780000fb38783b */ /* 0x000ee20000000200 */
[----:B--2---:R-:W-:-:S02]  /*3410*/  IADD3 R69, R91, 0x8, RZ ;  /* 0x000000085b457810 */ /* 0x004fc40007ffe0ff */
[----:B------:R-:W-:Y:S04]  /*3420*/  MUFU.TANH R224, R70 ;  /* 0x0000004600e07308 */ /* 0x000fe80000002400 */
[----:B------:R-:W-:Y:S01]  /*3430*/  HMMA.16816.F32.BF16 R64, R12, R60, R64 ;  /* 0x0000003c0c40723c */ /* 0x000fe20000041840 */
[----:B------:R-:W-:Y:S01]  /*3440*/  FMUL.FTZ R52, R52, c[0x0][0x2ec] ;  /* 0x0000bb0034347a20 */ /* 0x000fe20000410000 */
[-C--:B------:R-:W-:Y:S01]  /*3450*/  ISETP.GE.AND P2, PT, R69, R90.reuse, PT ;  /* 0x0000005a4500720c */ /* 0x080fe20003f46270 */
[----:B------:R-:W-:Y:S01]  /*3460*/  FMUL.FTZ R169, R53, c[0x0][0x2ec] ;  /* 0x0000bb0035a97a20 */ /* 0x000fe20000410000 */
[----:B------:R-:W-:Y:S01]  /*3470*/  IADD3 R69, R91, 0x10, RZ ;  /* 0x000000105b457810 */ /* 0x000fe20007ffe0ff */
[----:B------:R2:W-:Y:S01]  /*3480*/  MUFU.TANH R204, R52 ;  /* 0x0000003400cc7308 */ /* 0x0005e20000002400 */
[----:B------:R-:W-:Y:S01]  /*3490*/  FMUL.FTZ R172, R54, c[0x0][0x2ec] ;  /* 0x0000bb0036ac7a20 */ /* 0x000fe20000410000 */
[----:B------:R-:W-:Y:S01]  /*34a0*/  FSEL R92, R2, -INF , !P2 ;  /* 0xff800000025c7808 */ /* 0x000fe20005000000 */
[----:B------:R-:W-:Y:S01]  /*34b0*/  HMMA.16816.F32.BF16 R72, R16, R80, R72 ;  /* 0x000000501048723c */ /* 0x000fe20000041848 */
[----:B------:R-:W-:Y:S01]  /*34c0*/  FMUL.FTZ R173, R55, c[0x0][0x2ec] ;  /* 0x0000bb0037ad7a20 */ /* 0x000fe20000410000 */
[----:B------:R-:W-:-:S02]  /*34d0*/  ISETP.GE.AND P1, PT, R69, R90, PT ;  /* 0x0000005a4500720c */ /* 0x000fc40003f26270 */
[----:B----4-:R-:W-:Y:S01]  /*34e0*/  FSEL R163, R106, -INF , !P2 ;  /* 0xff8000006aa37808 */ /* 0x010fe20005000000 */
[----:B------:R4:W-:Y:S01]  /*34f0*/  MUFU.TANH R220, R71 ;  /* 0x0000004700dc7308 */ /* 0x0009e20000002400 */
[----:B------:R-:W-:Y:S02]  /*3500*/  FSEL R2, R94, -INF , !P2 ;  /* 0xff8000005e027808 */ /* 0x000fe40005000000 */
[----:B------:R-:W-:Y:S01]  /*3510*/  HMMA.16816.F32.BF16 R76, R20, R82, R76 ;  /* 0x00000052144c723c */ /* 0x000fe2000004184c */
[----:B------:R-:W-:Y:S02]  /*3520*/  FSEL R80, R100, -INF , !P4 ;  /* 0xff80000064507808 */ /* 0x000fe40006000000 */
[----:B------:R-:W-:Y:S02]  /*3530*/  FSEL R81, R104, -INF , !P4 ;  /* 0xff80000068517808 */ /* 0x000fe40006000000 */
[----:B------:R-:W-:Y:S01]  /*3540*/  FSEL R171, R96, -INF , !P2 ;  /* 0xff80000060ab7808 */ /* 0x000fe20005000000 */
[----:B------:R-:W-:Y:S01]  /*3550*/  MUFU.TANH R226, R226 ;  /* 0x000000e200e27308 */ /* 0x000fe20000002400 */
[----:B-1----:R-:W-:Y:S01]  /*3560*/  FSEL R159, R113, -INF , !P1 ;  /* 0xff800000719f7808 */ /* 0x002fe20004800000 */
[----:B------:R-:W-:Y:S01]  /*3570*/  FMUL.FTZ R209, R65, c[0x0][0x2ec] ;  /* 0x0000bb0041d17a20 */ /* 0x000fe20000410000 */
[----:B------:R-:W-:Y:S01]  /*3580*/  IADD3 R65, R91, 0x9, RZ ;  /* 0x000000095b417810 */ /* 0x000fe20007ffe0ff */
[----:B------:R-:W-:Y:S01]  /*3590*/  FMUL.FTZ R64, R64, c[0x0][0x2ec] ;  /* 0x0000bb0040407a20 */ /* 0x000fe20000410000 */
[C---:B--2---:R-:W-:Y:S01]  /*35a0*/  HMMA.16816.F32.BF16 R52, R40.reuse, R48, RZ ;  /* 0x000000302834723c */ /* 0x044fe200000418ff */
[----:B------:R-:W-:Y:S01]  /*35b0*/  FMUL.FTZ R218, R66, c[0x0][0x2ec] ;  /* 0x0000bb0042da7a20 */ /* 0x000fe20000410000 */
[-C--:B------:R-:W-:Y:S01]  /*35c0*/  ISETP.GE.AND P0, PT, R65, R90.reuse, PT ;  /* 0x0000005a4100720c */ /* 0x080fe20003f06270 */
[----:B------:R1:W-:Y:S01]  /*35d0*/  MUFU.TANH R211, R64 ;  /* 0x0000004000d37308 */ /* 0x0003e20000002400 */
[----:B------:R-:W-:Y:S01]  /*35e0*/  IADD3 R65, R91, 0x11, RZ ;  /* 0x000000115b417810 */ /* 0x000fe20007ffe0ff */
[----:B------:R-:W-:Y:S01]  /*35f0*/  FMUL.FTZ R216, R67, c[0x0][0x2ec] ;  /* 0x0000bb0043d87a20 */ /* 0x000fe20000410000 */
[----:B----4-:R-:W2:Y:S01]  /*3600*/  LDSM.16.M88.4 R68, [R182+0x3800] ;  /* 0x00380000b644783b */ /* 0x010ea20000000200 */
[----:B------:R-:W-:Y:S01]  /*3610*/  FSEL R170, R0, -INF , !P0 ;  /* 0xff80000000aa7808 */ /* 0x000fe20004000000 */
[----:B------:R-:W-:Y:S01]  /*3620*/  HMMA.16816.F32.BF16 R40, R40, R50, RZ ;  /* 0x000000322828723c */ /* 0x000fe200000418ff */
[----:B------:R-:W-:-:S02]  /*3630*/  ISETP.GE.AND P6, PT, R65, R90, PT ;  /* 0x0000005a4100720c */ /* 0x000fc40003fc6270 */
[----:B------:R-:W-:Y:S01]  /*3640*/  FSEL R165, R105, -INF , !P0 ;  /* 0xff80000069a57808 */ /* 0x000fe20004000000 */
[----:B------:R-:W-:Y:S01]  /*3650*/  MUFU.TANH R206, R206 ;  /* 0x000000ce00ce7308 */ /* 0x000fe20000002400 */
[----:B------:R-:W-:Y:S02]  /*3660*/  FSEL R0, R93, -INF , !P0 ;  /* 0xff8000005d007808 */ /* 0x000fe40004000000 */
[----:B------:R-:W-:Y:S01]  /*3670*/  FSEL R175, R95, -INF , !P0 ;  /* 0xff8000005faf7808 */ /* 0x000fe20004000000 */
[----:B------:R-:W-:Y:S01]  /*3680*/  HMMA.16816.F32.BF16 R44, R16, R82, R44 ;  /* 0x00000052102c723c */ /* 0x000fe2000004182c */
[----:B------:R-:W-:Y:S02]  /*3690*/  FSEL R162, R111, -INF , !P1 ;  /* 0xff8000006fa27808 */ /* 0x000fe40004800000 */
[----:B------:R-:W-:Y:S01]  /*36a0*/  FSEL R174, R109, -INF , !P1 ;  /* 0xff8000006dae7808 */ /* 0x000fe20004800000 */
[----:B------:R-:W4:Y:S01]  /*36b0*/  MUFU.TANH R87, R87 ;  /* 0x0000005700577308 */ /* 0x000f220000002400 */
[----:B------:R-:W-:-:S02]  /*36c0*/  FSEL R179, R107, -INF , !P1 ;  /* 0xff8000006bb37808 */ /* 0x000fc40004800000 */
[----:B------:R-:W-:Y:S01]  /*36d0*/  FSEL R82, R102, -INF , !P4 ;  /* 0xff80000066527808 */ /* 0x000fe20006000000 */
[C---:B-1----:R-:W-:Y:S01]  /*36e0*/  HMMA.16816.F32.BF16 R64, R36.reuse, R48, RZ ;  /* 0x000000302440723c */ /* 0x042fe200000418ff */
[----:B------:R-:W-:Y:S02]  /*36f0*/  FSEL R177, R114, -INF , !P6 ;  /* 0xff80000072b17808 */ /* 0x000fe40007000000 */
[----:B-----5:R-:W-:Y:S01]  /*3700*/  FSEL R166, R112, -INF , !P6 ;  /* 0xff80000070a67808 */ /* 0x020fe20007000000 */
[----:B------:R-:W1:Y:S01]  /*3710*/  MUFU.TANH R172, R172 ;  /* 0x000000ac00ac7308 */ /* 0x000e620000002400 */
[----:B------:R-:W-:Y:S02]  /*3720*/  FSEL R114, R110, -INF , !P6 ;  /* 0xff8000006e727808 */ /* 0x000fe40007000000 */
[----:B------:R-:W-:Y:S01]  /*3730*/  IADD3 R49, R91, 0x20, RZ ;  /* 0x000000205b317810 */ /* 0x000fe20007ffe0ff */
[----:B------:R-:W-:Y:S01]  /*3740*/  HMMA.16816.F32.BF16 R36, R36, R50, RZ ;  /* 0x000000322424723c */ /* 0x000fe200000418ff */
[----:B------:R-:W-:-:S03]  /*3750*/  FSEL R181, R108, -INF , !P6 ;  /* 0xff8000006cb57808 */ /* 0x000fc60007000000 */
[----:B------:R-:W-:Y:S03]  /*3760*/  MUFU.TANH R169, R169 ;  /* 0x000000a900a97308 */ /* 0x000fe60000002400 */
[C---:B------:R-:W-:Y:S01]  /*3770*/  IADD3 R51, R91.reuse, 0x39, RZ ;  /* 0x000000395b337810 */ /* 0x040fe20007ffe0ff */
[----:B------:R-:W-:Y:S04]  /*3780*/  HMMA.16816.F32.BF16 R72, R8, R60, R72 ;  /* 0x0000003c0848723c */ /* 0x000fe80000041848 */
[----:B------:R-:W5:Y:S03]  /*3790*/  MUFU.TANH R173, R173 ;  /* 0x000000ad00ad7308 */ /* 0x000f660000002400 */
[----:B------:R-:W-:Y:S01]  /*37a0*/  IADD3 R61, R91, 0x1, RZ ;  /* 0x000000015b3d7810 */ /* 0x000fe20007ffe0ff */
[----:B---3--:R-:W-:Y:S03]  /*37b0*/  HMMA.16816.F32.BF16 R52, R32, R56, R52 ;  /* 0x000000382034723c */ /* 0x008fe60000041834 */
[----:B------:R-:W-:Y:S01]  /*37c0*/  ISETP.GE.AND P3, PT, R61, R90, PT ;  /* 0x0000005a3d00720c */ /* 0x000fe20003f66270 */
[----:B------:R-:W-:Y:S01]  /*37d0*/  MUFU.TANH R218, R218 ;  /* 0x000000da00da7308 */ /* 0x000fe20000002400 */
[----:B------:R-:W-:-:S02]  /*37e0*/  IADD3 R61, R91, 0x18, RZ ;  /* 0x000000185b3d7810 */ /* 0x000fc40007ffe0ff */
[----:B------:R-:W-:Y:S01]  /*37f0*/  FSEL R160, R97, -INF , !P3 ;  /* 0xff80000061a07808 */ /* 0x000fe20005800000 */
[----:B------:R-:W-:Y:S01]  /*3800*/  HMMA.16816.F32.BF16 R64, R24, R56, R64 ;  /* 0x000000381840723c */ /* 0x000fe20000041840 */
[-C--:B------:R-:W-:Y:S02]  /*3810*/  ISETP.GE.AND P5, PT, R61, R90.reuse, PT ;  /* 0x0000005a3d00720c */ /* 0x080fe40003fa6270 */
[----:B------:R-:W-:Y:S01]  /*3820*/  IADD3 R61, R91, 0x19, RZ ;  /* 0x000000195b3d7810 */ /* 0x000fe20007ffe0ff */
[----:B------:R-:W-:Y:S01]  /*3830*/  MUFU.TANH R209, R209 ;  /* 0x000000d100d17308 */ /* 0x000fe20000002400 */
[----:B------:R-:W-:Y:S02]  /*3840*/  FSEL R83, R99, -INF , !P3 ;  /* 0xff80000063537808 */ /* 0x000fe40005800000 */
[----:B------:R-:W-:Y:S01]  /*3850*/  FSEL R164, R101, -INF , !P3 ;  /* 0xff80000065a47808 */ /* 0x000fe20005800000 */
[----:B------:R-:W-:Y:S01]  /*3860*/  HMMA.16816.F32.BF16 R32, R32, R58, R40 ;  /* 0x0000003a2020723c */ /* 0x000fe20000041828 */
[----:B------:R-:W-:Y:S01]  /*3870*/  FSEL R167, R103, -INF , !P3 ;  /* 0xff80000067a77808 */ /* 0x000fe20005800000 */
[----:B------:R-:W-:Y:S01]  /*3880*/  FMUL.FTZ R74, R74, c[0x0][0x2ec] ;  /* 0x0000bb004a4a7a20 */ /* 0x000fe20000410000 */
[-C--:B------:R-:W-:Y:S01]  /*3890*/  ISETP.GE.AND P4, PT, R61, R90.reuse, PT ;  /* 0x0000005a3d00720c */ /* 0x080fe20003f86270 */
[----:B------:R-:W-:Y:S01]  /*38a0*/  FMUL.FTZ R75, R75, c[0x0][0x2ec] ;  /* 0x0000bb004b4b7a20 */ /* 0x000fe20000410000 */
[-C--:B------:R-:W-:Y:S01]  /*38b0*/  ISETP.GE.AND P3, PT, R49, R90.reuse, PT ;  /* 0x0000005a3100720c */ /* 0x080fe20003f66270 */
[----:B------:R-:W-:Y:S01]  /*38c0*/  MUFU.TANH R56, R74 ;  /* 0x0000004a00387308 */ /* 0x000fe20000002400 */
[----:B------:R-:W-:Y:S01]  /*38d0*/  IADD3 R49, R91, 0x21, RZ ;  /* 0x000000215b317810 */ /* 0x000fe20007ffe0ff */
[-C--:B------:R-:W-:Y:S01]  /*38e0*/  HMMA.16816.F32.BF16 R76, R12, R62.reuse, R76 ;  /* 0x0000003e0c4c723c */ /* 0x080fe2000004184c */
[----:B------:R-:W-:Y:S01]  /*38f0*/  FSEL R57, R121, -INF , !P5 ;  /* 0xff80000079397808 */ /* 0x000fe20006800000 */
[----:B------:R-:W-:Y:S01]  /*3900*/  FMUL.FTZ R72, R72, c[0x0][0x2ec] ;  /* 0x0000bb0048487a20 */ /* 0x000fe20000410000 */
[-C--:B------:R-:W-:Y:S01]  /*3910*/  ISETP.GE.AND P2, PT, R49, R90.reuse, PT ;  /* 0x0000005a3100720c */ /* 0x080fe20003f46270 */
[----:B------:R-:W-:Y:S01]  /*3920*/  FMUL.FTZ R73, R73, c[0x0][0x2ec] ;  /* 0x0000bb0049497a20 */ /* 0x000fe20000410000 */
[----:B------:R-:W-:Y:S01]  /*3930*/  IADD3 R49, R91, 0x28, RZ ;  /* 0x000000285b317810 */ /* 0x000fe20007ffe0ff */
[----:B------:R-:W3:Y:S01]  /*3940*/  MUFU.TANH R94, R75 ;  /* 0x0000004b005e7308 */ /* 0x000ee20000002400 */
[----:B------:R-:W-:Y:S01]  /*3950*/  FSEL R168, R119, -INF , !P5 ;  /* 0xff80000077a87808 */ /* 0x000fe20006800000 */
[----:B------:R-:W-:Y:S01]  /*3960*/  HMMA.16816.F32.BF16 R60, R8, R62, R44 ;  /* 0x0000003e083c723c */ /* 0x000fe2000004182c */
[----:B------:R-:W1:Y:S01]  /*3970*/  LDSM.16.M88.4 R44, [R198+0x3800] ;  /* 0x00380000c62c783b */ /* 0x000e620000000200 */
[----:B------:R-:W-:Y:S01]  /*3980*/  ISETP.GE.AND P0, PT, R49, R90, PT ;  /* 0x0000005a3100720c */ /* 0x000fe20003f06270 */
[----:B------:R-:W-:-:S04]  /*3990*/  DEPBAR.LE SB0, 0x0 ;  /* 0x000080000000791a */ /* 0x000fc80000000000 */
[----:B------:R-:W-:Y:S01]  /*39a0*/  IADD3 R49, R91, 0x29, RZ ;  /* 0x000000295b317810 */ /* 0x000fe20007ffe0ff */
[----:B------:R-:W-:Y:S01]  /*39b0*/  HMMA.16816.F32.BF16 R36, R24, R58, R36 ;  /* 0x0000003a1824723c */ /* 0x000fe20000041824 */
[----:B------:R-:W-:Y:S01]  /*39c0*/  FSEL R176, R117, -INF , !P5 ;  /* 0xff80000075b07808 */ /* 0x000fe20006800000 */
[----:B------:R-:W1:Y:S01]  /*39d0*/  MUFU.TANH R98, R72 ;  /* 0x0000004800627308 */ /* 0x000e620000002400 */
[-C--:B------:R-:W-:Y:S02]  /*39e0*/  ISETP.GE.AND P1, PT, R49, R90.reuse, PT ;  /* 0x0000005a3100720c */ /* 0x080fe40003f26270 */
[----:B------:R-:W-:Y:S02]  /*39f0*/  IADD3 R49, R91, 0x30, RZ ;  /* 0x000000305b317810 */ /* 0x000fe40007ffe0ff */
[----:B------:R-:W-:Y:S01]  /*3a00*/  FSEL R183, R115, -INF , !P5 ;  /* 0xff80000073b77808 */ /* 0x000fe20006800000 */
[-C--:B--2---:R-:W-:Y:S01]  /*3a10*/  HMMA.16816.F32.BF16 R52, R20, R68.reuse, R52 ;  /* 0x000000441434723c */ /* 0x084fe20000041834 */
[-C--:B------:R-:W-:Y:S01]  /*3a20*/  ISETP.GE.AND P6, PT, R49, R90.reuse, PT ;  /* 0x0000005a3100720c */ /* 0x080fe20003fc6270 */
[----:B------:R-:W-:Y:S01]  /*3a30*/  FMUL.FTZ R77, R77, c[0x0][0x2ec] ;  /* 0x0000bb004d4d7a20 */ /* 0x000fe20000410000 */
[----:B------:R-:W-:Y:S01]  /*3a40*/  IADD3 R49, R91, 0x31, RZ ;  /* 0x000000315b317810 */ /* 0x000fe20007ffe0ff */
[----:B------:R-:W-:Y:S01]  /*3a50*/  FMUL.FTZ R214, R78, c[0x0][0x2ec] ;  /* 0x0000bb004ed67a20 */ /* 0x000fe20000410000 */
[----:B------:R-:W-:Y:S01]  /*3a60*/  FSEL R78, R120, -INF , !P4 ;  /* 0xff800000784e7808 */ /* 0x000fe20006000000 */
[----:B------:R-:W-:Y:S01]  /*3a70*/  FMUL.FTZ R212, R79, c[0x0][0x2ec] ;  /* 0x0000bb004fd47a20 */ /* 0x000fe20000410000 */
[-C--:B------:R-:W-:Y:S01]  /*3a80*/  ISETP.GE.AND P5, PT, R49, R90.reuse, PT ;  /* 0x0000005a3100720c */ /* 0x080fe20003fa6270 */
[----:B------:R-:W-:Y:S01]  /*3a90*/  HMMA.16816.F32.BF16 R64, R16, R68, R64 ;  /* 0x000000441040723c */ /* 0x000fe20000041840 */
[----:B------:R-:W-:Y:S01]  /*3aa0*/  IADD3 R49, R91, 0x38, RZ ;  /* 0x000000385b317810 */ /* 0x000fe20007ffe0ff */
[----:B------:R2:W-:Y:S01]  /*3ab0*/  MUFU.TANH R205, R77 ;  /* 0x0000004d00cd7308 */ /* 0x0005e20000002400 */
[----:B------:R-:W-:Y:S01]  /*3ac0*/  FSEL R79, R122, -INF , !P4 ;  /* 0xff8000007a4f7808 */ /* 0x000fe20006000000 */
[----:B------:R-:W-:Y:S01]  /*3ad0*/  FMUL.FTZ R61, R61, c[0x0][0x2ec] ;  /* 0x0000bb003d3d7a20 */ /* 0x000fe20000410000 */
[----:B------:R-:W-:Y:S01]  /*3ae0*/  FSEL R178, R118, -INF , !P4 ;  /* 0xff80000076b27808 */ /* 0x000fe20006000000 */
[----:B------:R-:W-:Y:S01]  /*3af0*/  FMUL.FTZ R76, R76, c[0x0][0x2ec] ;  /* 0x0000bb004c4c7a20 */ /* 0x000fe20000410000 */
[----:B------:R-:W-:Y:S01]  /*3b00*/  FSEL R185, R116, -INF , !P4 ;  /* 0xff80000074b97808 */ /* 0x000fe20006000000 */
[-C--:B------:R-:W-:Y:S01]  /*3b10*/  HMMA.16816.F32.BF16 R32, R20, R70.reuse, R32 ;  /* 0x000000461420723c */ /* 0x080fe20000041820 */
[-C--:B------:R-:W-:Y:S01]  /*3b20*/  ISETP.GE.AND P4, PT, R49, R90.reuse, PT ;  /* 0x0000005a3100720c */ /* 0x080fe20003f86270 */
[----:B------:R3:W-:Y:S01]  /*3b30*/  MUFU.TANH R122, R61 ;  /* 0x0000003d007a7308 */ /* 0x0007e20000002400 */
[----:B------:R-:W-:Y:S01]  /*3b40*/  IADD3 R69, R91, 0x40, RZ ;  /* 0x000000405b457810 */ /* 0x000fe20007ffe0ff */
[----:B------:R-:W-:Y:S01]  /*3b50*/  FMUL.FTZ R60, R60, c[0x0][0x2ec] ;  /* 0x0000bb003c3c7a20 */ /* 0x000fe20000410000 */
[----:B------:R-:W-:Y:S01]  /*3b60*/  FSEL R48, R127, -INF , !P3 ;  /* 0xff8000007f307808 */ /* 0x000fe20005800000 */
[----:B------:R-:W-:Y:S01]  /*3b70*/  FMUL.FTZ R62, R62, c[0x0][0x2ec] ;  /* 0x0000bb003e3e7a20 */ /* 0x000fe20000410000 */
[----:B------:R-:W-:Y:S01]  /*3b80*/  FSEL R50, R125, -INF , !P3 ;  /* 0xff8000007d327808 */ /* 0x000fe20005800000 */
[----:B------:R-:W-:Y:S01]  /*3b90*/  HMMA.16816.F32.BF16 R36, R16, R70, R36 ;  /* 0x000000461024723c */ /* 0x000fe20000041824 */
[----:B------:R-:W-:Y:S01]  /*3ba0*/  FSEL R49, R123, -INF , !P3 ;  /* 0xff8000007b317808 */ /* 0x000fe20005800000 */
[----:B------:R3:W-:Y:S01]  /*3bb0*/  MUFU.TANH R207, R76 ;  /* 0x0000004c00cf7308 */ /* 0x0007e20000002400 */
[----:B--2---:R-:W-:Y:S01]  /*3bc0*/  FSEL R77, R129, -INF , !P3 ;  /* 0xff800000814d7808 */ /* 0x004fe20005800000 */
[----:B------:R-:W-:Y:S01]  /*3bd0*/  FMUL.FTZ R63, R63, c[0x0][0x2ec] ;  /* 0x0000bb003f3f7a20 */ /* 0x000fe20000410000 */
[----:B------:R-:W-:-:S02]  /*3be0*/  ISETP.GE.AND P3, PT, R51, R90, PT ;  /* 0x0000005a3300720c */ /* 0x000fc40003f66270 */
[----:B------:R-:W-:Y:S01]  /*3bf0*/  FSEL R237, R130, -INF , !P2 ;  /* 0xff80000082ed7808 */ /* 0x000fe20005000000 */
[-C--:B-1----:R-:W-:Y:S01]  /*3c00*/  HMMA.16816.F32.BF16 R52, R12, R44.reuse, R52 ;  /* 0x0000002c0c34723c */ /* 0x082fe20000041834 */
[----:B------:R-:W-:Y:S01]  /*3c10*/  FSEL R74, R128, -INF , !P2 ;  /* 0xff800000804a7808 */ /* 0x000fe20005000000 */
[----:B------:R1:W2:Y:S01]  /*3c20*/  MUFU.TANH R97, R73 ;  /* 0x0000004900617308 */ /* 0x0002a20000002400 */
[----:B------:R-:W-:Y:S02]  /*3c30*/  FSEL R51, R126, -INF , !P2 ;  /* 0xff8000007e337808 */ /* 0x000fe40005000000 */
[----:B------:R-:W-:Y:S02]  /*3c40*/  FSEL R75, R124, -INF , !P2 ;  /* 0xff8000007c4b7808 */ /* 0x000fe40005000000 */
[----:B------:R-:W-:Y:S01]  /*3c50*/  ISETP.GE.AND P2, PT, R69, R90, PT ;  /* 0x0000005a4500720c */ /* 0x000fe20003f46270 */
[----:B------:R-:W-:Y:S01]  /*3c60*/  HMMA.16816.F32.BF16 R64, R8, R44, R64 ;  /* 0x0000002c0840723c */ /* 0x000fe20000041840 */
[C---:B------:R-:W-:Y:S01]  /*3c70*/  IADD3 R41, R91.reuse, 0x41, RZ ;  /* 0x000000415b297810 */ /* 0x040fe20007ffe0ff */
[----:B------:R-:W1:Y:S01]  /*3c80*/  MUFU.TANH R216, R216 ;  /* 0x000000d800d87308 */ /* 0x000e620000002400 */
[----:B------:R-:W-:-:S02]  /*3c90*/  IADD3 R17, R91, 0x59, RZ ;  /* 0x000000595b117810 */ /* 0x000fc40007ffe0ff */
[----:B------:R-:W-:Y:S02]  /*3ca0*/  FSEL R43, R137, -INF , !P0 ;  /* 0xff800000892b7808 */ /* 0x000fe40004000000 */
[----:B------:R-:W-:Y:S01]  /*3cb0*/  FSEL R40, R135, -INF , !P0 ;  /* 0xff80000087287808 */ /* 0x000fe20004000000 */
[-C--:B------:R-:W-:Y:S01]  /*3cc0*/  HMMA.16816.F32.BF16 R12, R12, R46.reuse, R32 ;  /* 0x0000002e0c0c723c */ /* 0x080fe20000041820 */
[----:B------:R-:W-:Y:S01]  /*3cd0*/  FSEL R42, R133, -INF , !P0 ;  /* 0xff800000852a7808 */ /* 0x000fe20004000000 */
[----:B------:R-:W-:Y:S01]  /*3ce0*/  MUFU.TANH R214, R214 ;  /* 0x000000d600d67308 */ /* 0x000fe20000002400 */
[----:B------:R-:W-:Y:S02]  /*3cf0*/  FSEL R241, R131, -INF , !P0 ;  /* 0xff80000083f17808 */ /* 0x000fe40004000000 */
[----:B------:R-:W-:Y:S02]  /*3d00*/  FSEL R197, R197, -INF , !P2 ;  /* 0xff800000c5c57808 */ /* 0x000fe40005000000 */
[----:B------:R-:W-:Y:S01]  /*3d10*/  FSEL R100, R154, -INF , !P2 ;  /* 0xff8000009a647808 */ /* 0x000fe20005000000 */
[----:B------:R-:W-:Y:S01]  /*3d20*/  HMMA.16816.F32.BF16 R8, R8, R46, R36 ;  /* 0x0000002e0808723c */ /* 0x000fe20000041824 */
[----:B------:R-:W-:Y:S01]  /*3d30*/  FSEL R104, R153, -INF , !P2 ;  /* 0xff80000099687808 */ /* 0x000fe20005000000 */
[----:B------:R-:W-:Y:S01]  /*3d40*/  FMUL.FTZ R52, R52, c[0x0][0x2ec] ;  /* 0x0000bb0034347a20 */ /* 0x000fe20000410000 */
[----:B------:R-:W-:Y:S01]  /*3d50*/  FSEL R105, R152, -INF , !P2 ;  /* 0xff80000098697808 */ /* 0x000fe20005000000 */
[----:B------:R-:W-:Y:S01]  /*3d60*/  FMUL.FTZ R54, R54, c[0x0][0x2ec] ;  /* 0x0000bb0036367a20 */ /* 0x000fe20000410000 */
[-C--:B------:R-:W-:Y:S01]  /*3d70*/  ISETP.GE.AND P0, PT, R41, R90.reuse, PT ;  /* 0x0000005a2900720c */ /* 0x080fe20003f06270 */
[----:B------:R-:W-:Y:S01]  /*3d80*/  FMUL.FTZ R53, R53, c[0x0][0x2ec] ;  /* 0x0000bb0035357a20 */ /* 0x000fe20000410000 */
[-C--:B------:R-:W-:Y:S01]  /*3d90*/  ISETP.GE.AND P2, PT, R17, R90.reuse, PT ;  /* 0x0000005a1100720c */ /* 0x080fe20003f46270 */
[----:B------:R-:W-:Y:S01]  /*3da0*/  FMUL.FTZ R64, R64, c[0x0][0x2ec] ;  /* 0x0000bb0040407a20 */ /* 0x000fe20000410000 */
[C---:B------:R-:W-:Y:S01]  /*3db0*/  IADD3 R41, R91.reuse, 0x48, RZ ;  /* 0x000000485b297810 */ /* 0x040fe20007ffe0ff */
[----:B------:R-:W-:Y:S01]  /*3dc0*/  FMUL.FTZ R66, R66, c[0x0][0x2ec] ;  /* 0x0000bb0042427a20 */ /* 0x000fe20000410000 */
[----:B------:R-:W-:Y:S01]  /*3dd0*/  IADD3 R17, R91, 0x60, RZ ;  /* 0x000000605b117810 */ /* 0x000fe20007ffe0ff */
[----:B------:R-:W-:Y:S01]  /*3de0*/  FMUL.FTZ R55, R55, c[0x0][0x2ec] ;  /* 0x0000bb0037377a20 */ /* 0x000fe20000410000 */
[----:B------:R-:W-:Y:S01]  /*3df0*/  FSEL R239, R138, -INF , !P1 ;  /* 0xff8000008aef7808 */ /* 0x000fe20004800000 */
        /* <DEDUP_REMOVED lines=15> */
[-C--:B------:R-:W-:Y:S01]  /*3ef0*/  ISETP.GE.AND P1, PT, R41, R90.reuse, PT ;  /* 0x0000005a2900720c */ /* 0x080fe20003f26270 */
[----:B------:R-:W-:Y:S01]  /*3f00*/  FMUL.FTZ R9, R9, c[0x0][0x2ec] ;  /* 0x0000bb0009097a20 */ /* 0x000fe20000410000 */
[----:B------:R-:W-:Y:S01]  /*3f10*/  ISETP.GE.AND P0, PT, R17, R90, PT ;  /* 0x0000005a1100720c */ /* 0x000fe20003f06270 */
[----:B------:R-:W-:Y:S01]  /*3f20*/  FMUL.FTZ R11, R11, c[0x0][0x2ec] ;  /* 0x0000bb000b0b7a20 */ /* 0x000fe20000410000 */
[C---:B---3--:R-:W-:Y:S01]  /*3f30*/  IADD3 R61, R91.reuse, 0x49, RZ ;  /* 0x000000495b3d7810 */ /* 0x048fe20007ffe0ff */
[----:B------:R-:W-:Y:S01]  /*3f40*/  MUFU.TANH R212, R212 ;  /* 0x000000d400d47308 */ /* 0x000fe20000002400 */
[----:B------:R-:W-:-:S02]  /*3f50*/  IADD3 R17, R91, 0x61, RZ ;  /* 0x000000615b117810 */ /* 0x000fc40007ffe0ff */
[----:B------:R-:W-:Y:S02]  /*3f60*/  FSEL R221, R221, -INF , !P6 ;  /* 0xff800000dddd7808 */ /* 0x000fe40007000000 */
[----:B------:R-:W-:Y:S02]  /*3f70*/  FSEL R72, R143, -INF , !P6 ;  /* 0xff8000008f487808 */ /* 0x000fe40007000000 */
[----:B------:R-:W-:Y:S01]  /*3f80*/  FSEL R76, R141, -INF , !P6 ;  /* 0xff8000008d4c7808 */ /* 0x000fe20007000000 */
[----:B------:R-:W-:Y:S01]  /*3f90*/  MUFU.TANH R60, R60 ;  /* 0x0000003c003c7308 */ /* 0x000fe20000002400 */
[----:B------:R-:W-:Y:S02]  /*3fa0*/  FSEL R41, R140, -INF , !P6 ;  /* 0xff8000008c297808 */ /* 0x000fe40007000000 */
[----:B------:R-:W-:Y:S02]  /*3fb0*/  FSEL R127, R158, -INF , !P1 ;  /* 0xff8000009e7f7808 */ /* 0x000fe40004800000 */
[----:B------:R-:W-:-:S02]  /*3fc0*/  FSEL R230, R230, -INF , !P1 ;  /* 0xff800000e6e67808 */ /* 0x000fc40004800000 */
[----:B------:R-:W-:Y:S01]  /*3fd0*/  FSEL R102, R84, -INF , !P1 ;  /* 0xff80000054667808 */ /* 0x000fe20004800000 */
[----:B------:R-:W3:Y:S01]  /*3fe0*/  MUFU.TANH R113, R62 ;  /* 0x0000003e00717308 */ /* 0x000ee20000002400 */
[----:B------:R-:W-:Y:S02]  /*3ff0*/  FSEL R101, R156, -INF , !P1 ;  /* 0xff8000009c657808 */ /* 0x000fe40004800000 */
[-C--:B------:R-:W-:Y:S02]  /*4000*/  ISETP.GE.AND P6, PT, R61, R90.reuse, PT ;  /* 0x0000005a3d00720c */ /* 0x080fe40003fc6270 */
[----:B------:R-:W-:Y:S02]  /*4010*/  ISETP.GE.AND P1, PT, R17, R90, PT ;  /* 0x0000005a1100720c */ /* 0x000fe40003f26270 */
[C---:B------:R-:W-:Y:S01]  /*4020*/  IADD3 R25, R91.reuse, 0x50, RZ ;  /* 0x000000505b197810 */ /* 0x040fe20007ffe0ff */
[----:B------:R-:W1:Y:S01]  /*4030*/  MUFU.TANH R112, R63 ;  /* 0x0000003f00707308 */ /* 0x000e620000002400 */
        /* <DEDUP_REMOVED lines=9> */
[----:B------:R-:W-:Y:S01]  /*40d0*/  MUFU.TANH R210, R54 ;  /* 0x0000003600d27308 */ /* 0x000fe20000002400 */
[----:B------:R-:W-:Y:S02]  /*40e0*/  FSEL R99, R155, -INF , !P6 ;  /* 0xff8000009b637808 */ /* 0x000fe40007000000 */
[-C--:B------:R-:W-:Y:S02]  /*40f0*/  ISETP.GE.AND P5, PT, R25, R90.reuse, PT ;  /* 0x0000005a1900720c */ /* 0x080fe40003fa6270 */
[----:B------:R-:W-:Y:S02]  /*4100*/  ISETP.GE.AND P6, PT, R17, R90, PT ;  /* 0x0000005a1100720c */ /* 0x000fe40003fc6270 */
[C---:B------:R-:W-:Y:S01]  /*4110*/  IADD3 R21, R91.reuse, 0x51, RZ ;  /* 0x000000515b157810 */ /* 0x040fe20007ffe0ff */
[----:B------:R-:W-:Y:S01]  /*4120*/  MUFU.TANH R120, R64 ;  /* 0x0000004000787308 */ /* 0x000fe20000002400 */
[----:B------:R-:W-:-:S02]  /*4130*/  IADD3 R17, R91, 0x69, RZ ;  /* 0x000000695b117810 */ /* 0x000fc40007ffe0ff */
[----:B------:R-:W-:Y:S02]  /*4140*/  FSEL R227, R227, -INF , !P4 ;  /* 0xff800000e3e37808 */ /* 0x000fe40006000000 */
[----:B------:R-:W-:Y:S02]  /*4150*/  FSEL R240, R240, -INF , !P4 ;  /* 0xff800000f0f07808 */ /* 0x000fe40006000000 */
[----:B------:R-:W-:Y:S01]  /*4160*/  FSEL R229, R148, -INF , !P4 ;  /* 0xff80000094e57808 */ /* 0x000fe20006000000 */
[----:B------:R-:W1:Y:S01]  /*4170*/  MUFU.TANH R111, R66 ;  /* 0x00000042006f7308 */ /* 0x000e620000002400 */
        /* <DEDUP_REMOVED lines=13> */
[----:B-1----:R-:W-:Y:S01]  /*4250*/  FSEL R73, R149, -INF , !P3 ;  /* 0xff80000095497808 */ /* 0x002fe20005800000 */
[----:B------:R-:W-:Y:S01]  /*4260*/  MUFU.TANH R118, R65 ;  /* 0x0000004100767308 */ /* 0x000fe20000002400 */
[----:B------:R-:W-:Y:S02]  /*4270*/  FSEL R233, R145, -INF , !P3 ;  /* 0xff80000091e97808 */ /* 0x000fe40005800000 */
[----:B----4-:R-:W-:Y:S02]  /*4280*/  FSEL R121, R87, -INF , !P4 ;  /* 0xff80000057797808 */ /* 0x010fe40006000000 */
[----:B------:R-:W-:-:S02]  /*4290*/  FSEL R206, R206, -INF , !P4 ;  /* 0xff800000cece7808 */ /* 0x000fc40006000000 */
[----:B------:R-:W-:Y:S01]  /*42a0*/  FSEL R226, R226, -INF , !P4 ;  /* 0xff800000e2e27808 */ /* 0x000fe20006000000 */
[----:B------:R-:W1:Y:S01]  /*42b0*/  MUFU.TANH R110, R67 ;  /* 0x00000043006e7308 */ /* 0x000e620000002400 */
[----:B------:R-:W-:Y:S02]  /*42c0*/  FSEL R217, R217, -INF , !P4 ;  /* 0xff800000d9d97808 */ /* 0x000fe40006000000 */
[-C--:B------:R-:W-:Y:S02]  /*42d0*/  ISETP.GE.AND P3, PT, R21, R90.reuse, PT ;  /* 0x0000005a1500720c */ /* 0x080fe40003f66270 */
[----:B------:R-:W-:Y:S02]  /*42e0*/  ISETP.GE.AND P4, PT, R17, R90, PT ;  /* 0x0000005a1100720c */ /* 0x000fe40003f86270 */
[----:B------:R-:W-:Y:S01]  /*42f0*/  IADD3 R17, R91, 0x71, RZ ;  /* 0x000000715b117810 */ /* 0x000fe20007ffe0ff */
[----:B------:R-:W-:Y:S01]  /*4300*/  MUFU.TANH R12, R12 ;  /* 0x0000000c000c7308 */ /* 0x000fe20000002400 */
[----:B------:R-:W-:-:S02]  /*4310*/  FSEL R119, R172, -INF , !P3 ;  /* 0xff800000ac777808 */ /* 0x000fc40005800000 */
[----:B------:R-:W-:Y:S02]  /*4320*/  FSEL R204, R204, -INF , !P3 ;  /* 0xff800000cccc7808 */ /* 0x000fe40005800000 */
[----:B------:R-:W-:Y:S02]  /*4330*/  FSEL R224, R224, -INF , !P3 ;  /* 0xff800000e0e07808 */ /* 0x000fe40005800000 */
[----:B------:R-:W-:Y:S01]  /*4340*/  FSEL R215, R215, -INF , !P3 ;  /* 0xff800000d7d77808 */ /* 0x000fe20005800000 */
[----:B------:R-:W-:Y:S01]  /*4350*/  MUFU.TANH R131, R14 ;  /* 0x0000000e00837308 */ /* 0x000fe20000002400 */
[----:B------:R-:W-:Y:S02]  /*4360*/  ISETP.GE.AND P3, PT, R17, R90, PT ;  /* 0x0000005a1100720c */ /* 0x000fe40003f66270 */
[----:B------:R-:W-:Y:S02]  /*4370*/  IADD3 R17, R91, 0x78, RZ ;  /* 0x000000785b117810 */ /* 0x000fe40007ffe0ff */
[----:B-----5:R-:W-:-:S02]  /*4380*/  FSEL R117, R173, -INF , !P2 ;  /* 0xff800000ad757808 */ /* 0x020fc40005000000 */
[----:B------:R-:W-:Y:S01]  /*4390*/  FSEL R130, R169, -INF , !P2 ;  /* 0xff800000a9827808 */ /* 0x000fe20005000000 */
[----:B------:R-:W-:Y:S01]  /*43a0*/  MUFU.TANH R116, R8 ;  /* 0x0000000800747308 */ /* 0x000fe20000002400 */
[----:B------:R-:W-:Y:S02]  /*43b0*/  FSEL R220, R220, -INF , !P2 ;  /* 0xff800000dcdc7808 */ /* 0x000fe40005000000 */
[----:B------:R-:W-:Y:S02]  /*43c0*/  FSEL R213, R213, -INF , !P2 ;  /* 0xff800000d5d57808 */ /* 0x000fe40005000000 */
[----:B------:R-:W-:Y:S02]  /*43d0*/  ISETP.GE.AND P2, PT, R17, R90, PT ;  /* 0x0000005a1100720c */ /* 0x000fe40003f46270 */
[----:B------:R-:W-:Y:S01]  /*43e0*/  IADD3 R17, R91, 0x79, RZ ;  /* 0x000000795b117810 */ /* 0x000fe20007ffe0ff */
[----:B------:R-:W4:Y:S01]  /*43f0*/  MUFU.TANH R109, R10 ;  /* 0x0000000a006d7308 */ /* 0x000f220000002400 */
[----:B------:R-:W-:-:S02]  /*4400*/  FSEL R91, R94, -INF , !P1 ;  /* 0xff8000005e5b7808 */ /* 0x000fc40004800000 */
[----:B------:R-:W-:Y:S02]  /*4410*/  FSEL R115, R56, -INF , !P0 ;  /* 0xff80000038737808 */ /* 0x000fe40004000000 */
[----:B------:R-:W-:Y:S02]  /*4420*/  FSEL R128, R98, -INF , !P0 ;  /* 0xff80000062807808 */ /* 0x000fe40004000000 */
[----:B------:R-:W-:Y:S01]  /*4430*/  FSEL R218, R218, -INF , !P0 ;  /* 0xff800000dada7808 */ /* 0x000fe20004000000 */
[----:B------:R-:W-:Y:S01]  /*4440*/  MUFU.TANH R95, R13 ;  /* 0x0000000d005f7308 */ /* 0x000fe20000002400 */
[----:B------:R-:W-:Y:S02]  /*4450*/  FSEL R211, R211, -INF , !P0 ;  /* 0xff800000d3d37808 */ /* 0x000fe40004000000 */
[----:B------:R-:W-:Y:S02]  /*4460*/  ISETP.GE.AND P0, PT, R90, 0x81, PT ;  /* 0x000000815a00780c */ /* 0x000fe40003f06270 */
[----:B--2---:R-:W-:-:S02]  /*4470*/  FSEL R126, R97, -INF , !P1 ;  /* 0xff800000617e7808 */ /* 0x004fc40004800000 */
[----:B------:R-:W-:Y:S01]  /*4480*/  FSEL R216, R216, -INF , !P1 ;  /* 0xff800000d8d87808 */ /* 0x000fe20004800000 */
[----:B------:R-:W-:Y:S01]  /*4490*/  MUFU.TANH R96, R15 ;  /* 0x0000000f00607308 */ /* 0x000fe20000002400 */
[----:B------:R-:W-:Y:S02]  /*44a0*/  FSEL R209, R209, -INF , !P1 ;  /* 0xff800000d1d17808 */ /* 0x000fe40004800000 */
[----:B------:R-:W-:Y:S02]  /*44b0*/  ISETP.GE.AND P1, PT, R17, R90, PT ;  /* 0x0000005a1100720c */ /* 0x000fe40003f26270 */
[----:B---3--:R-:W-:Y:S02]  /*44c0*/  FSEL R113, R113, -INF , !P6 ;  /* 0xff80000071717808 */ /* 0x008fe40007000000 */
[----:B------:R-:W-:Y:S01]  /*44d0*/  FSEL R124, R60, -INF , !P6 ;  /* 0xff8000003c7c7808 */ /* 0x000fe20007000000 */
[----:B------:R-:W-:Y:S01]  /*44e0*/  MUFU.TANH R94, R9 ;  /* 0x00000009005e7308 */ /* 0x000fe20000002400 */
[----:B------:R-:W-:-:S02]  /*44f0*/  FSEL R214, R214, -INF , !P6 ;  /* 0xff800000d6d67808 */ /* 0x000fc40007000000 */
[----:B------:R-:W-:Y:S02]  /*4500*/  FSEL R207, R207, -INF , !P6 ;  /* 0xff800000cfcf7808 */ /* 0x000fe40007000000 */
[----:B------:R-:W-:Y:S02]  /*4510*/  FSEL R112, R112, -INF , !P5 ;  /* 0xff80000070707808 */ /* 0x000fe40006800000 */
[----:B------:R-:W-:Y:S01]  /*4520*/  FSEL R122, R122, -INF , !P5 ;  /* 0xff8000007a7a7808 */ /* 0x000fe20006800000 */
[----:B------:R-:W2:Y:S01]  /*4530*/  MUFU.TANH R107, R11 ;  /* 0x0000000b006b7308 */ /* 0x000ea20000002400 */
[----:B------:R-:W-:Y:S02]  /*4540*/  FSEL R212, R212, -INF , !P5 ;  /* 0xff800000d4d47808 */ /* 0x000fe40006800000 */
[----:B------:R-:W-:Y:S02]  /*4550*/  FSEL R205, R205, -INF , !P5 ;  /* 0xff800000cdcd7808 */ /* 0x000fe40006800000 */
[----:B------:R-:W-:-:S02]  /*4560*/  FSEL R111, R111, -INF , !P4 ;  /* 0xff8000006f6f7808 */ /* 0x000fc40006000000 */
[----:B------:R-:W-:Y:S02]  /*4570*/  FSEL R120, R120, -INF , !P4 ;  /* 0xff80000078787808 */ /* 0x000fe40006000000 */
[----:B------:R-:W-:Y:S02]  /*4580*/  FSEL R210, R210, -INF , !P4 ;  /* 0xff800000d2d27808 */ /* 0x000fe40006000000 */
[----:B------:R-:W-:Y:S02]  /*4590*/  FSEL R97, R24, -INF , !P4 ;  /* 0xff80000018617808 */ /* 0x000fe40006000000 */
[----:B-1----:R-:W-:Y:S02]  /*45a0*/  FSEL R110, R110, -INF , !P3 ;  /* 0xff8000006e6e7808 */ /* 0x002fe40005800000 */
[----:B------:R-:W-:Y:S02]  /*45b0*/  FSEL R118, R118, -INF , !P3 ;  /* 0xff80000076767808 */ /* 0x000fe40005800000 */
[----:B------:R-:W-:-:S02]  /*45c0*/  FSEL R196, R196, -INF , !P3 ;  /* 0xff800000c4c47808 */ /* 0x000fc40005800000 */
[----:B------:R-:W-:Y:S02]  /*45d0*/  FSEL R201, R201, -INF , !P3 ;  /* 0xff800000c9c97808 */ /* 0x000fe40005800000 */
[----:B----4-:R-:W-:Y:S02]  /*45e0*/  FSEL R109, R109, -INF , !P2 ;  /* 0xff8000006d6d7808 */ /* 0x010fe40005000000 */
[----:B------:R-:W-:Y:S02]  /*45f0*/  FSEL R116, R116, -INF , !P2 ;  /* 0xff80000074747808 */ /* 0x000fe40005000000 */
[----:B------:R-:W-:Y:S02]  /*4600*/  FSEL R131, R131, -INF , !P2 ;  /* 0xff80000083837808 */ /* 0x000fe40005000000 */
[----:B------:R-:W-:Y:S02]  /*4610*/  FSEL R98, R12, -INF , !P2 ;  /* 0xff8000000c627808 */ /* 0x000fe40005000000 */
[----:B--2---:R-:W-:-:S02]  /*4620*/  FSEL R107, R107, -INF , !P1 ;  /* 0xff8000006b6b7808 */ /* 0x004fc40004800000 */
[----:B------:R-:W-:Y:S02]  /*4630*/  FSEL R94, R94, -INF , !P1 ;  /* 0xff8000005e5e7808 */ /* 0x000fe40004800000 */
[----:B------:R-:W-:Y:S02]  /*4640*/  FSEL R96, R96, -INF , !P1 ;  /* 0xff80000060607808 */ /* 0x000fe40004800000 */
[----:B------:R-:W-:Y:S01]  /*4650*/  FSEL R95, R95, -INF , !P1 ;  /* 0xff8000005f5f7808 */ /* 0x000fe20004800000 */
[----:B------:R-:W-:Y:S06]  /*4660*/  BAR.SYNC.DEFER_BLOCKING 0x0 ;  /* 0x0000000000007b1d */ /* 0x000fec0000010000 */
[----:B------:R-:W-:Y:S05]  /*4670*/  @!P0 BRA `(.L_x_48) ;  /* 0x0000024000008947 */ /* 0x000fea0003800000 */
[----:B------:R-:W-:Y:S02]  /*4680*/  LEA.HI.SX32 R10, R30, 0xfffffffe, 0x19 ;  /* 0xfffffffe1e0a7811 */ /* 0x000fe400078fcaff */
[----:B------:R-:W-:-:S02]  /*4690*/  SHF.L.U64.HI R3, R6, 0x5, R3 ;  /* 0x0000000506037819 */ /* 0x000fc40000010203 */
[----:B------:R-:W-:Y:S01]  /*46a0*/  SHF.R.S32.HI R8, RZ, 0x1f, R10 ;  /* 0x0000001fff087819 */ /* 0x000fe2000001140a */
[----:B------:R-:W-:Y:S02]  /*46b0*/  IMAD R7, R7, R10, RZ ;  /* 0x0000000a07077224 */ /* 0x000fe400078e02ff */
[----:B------:R-:W-:-:S04]  /*46c0*/  IMAD.WIDE.U32 R10, R10, R31, R186 ;  /* 0x0000001f0a0a7225 */ /* 0x000fc800078e00ba */
[----:B------:R-:W-:Y:S01]  /*46d0*/  IMAD R7, R8, R31, R7 ;  /* 0x0000001f08077224 */ /* 0x000fe200078e0207 */
[----:B------:R-:W-:Y:S01]  /*46e0*/  LEA R12, P2, R10, c[0x0][0x168], 0x1 ;  /* 0x00005a000a0c7a11 */ /* 0x000fe200078408ff */
[----:B------:R-:W-:Y:S02]  /*46f0*/  IMAD.SHL.U32 R8, R6, 0x20, RZ ;  /* 0x0000002006087824 */ /* 0x000fe400078e00ff */
[----:B------:R-:W-:-:S03]  /*4700*/  IMAD.IADD R7, R11, 0x1, R7 ;  /* 0x000000010b077824 */ /* 0x000fc600078e0207 */
[----:B------:R-:W-:Y:S02]  /*4710*/  IADD3 R6, P1, R8, R12, RZ ;  /* 0x0000000c08067210 */ /* 0x000fe40007f3e0ff */
        /* <DEDUP_REMOVED lines=8> */
[--C-:B------:R-:W-:Y:S01]  /*47a0*/  IMAD.X R17, R7, 0x1, R3.reuse, P2 ;  /* 0x0000000107117824 */ /* 0x100fe200010e0603 */
[-C--:B------:R-:W-:Y:S01]  /*47b0*/  IADD3 R10, P2, R14, R8.reuse, RZ ;  /* 0x000000080e0a7210 */ /* 0x080fe20007f5e0ff */
        /* <DEDUP_REMOVED lines=8> */
[----:B------:R-:W-:Y:S01]  /*4840*/  IADD3 R8, P1, R20, R8, RZ ;  /* 0x0000000814087210 */ /* 0x000fe20007f3e0ff */
[----:B------:R1:W-:Y:S02]  /*4850*/  LDGSTS.E.BYPASS.LTC128B.128 [R180+0x6000], [R10.64] ;  /* 0x060000000ab47fae */ /* 0x0003e4000b901d48 */
[----:B------:R-:W-:-:S02]  /*4860*/  IMAD.X R21, R19, 0x1, R3, P2 ;  /* 0x0000000113157824 */ /* 0x000fc400010e0603 */
[----:B------:R1:W-:Y:S02]  /*4870*/  LDGSTS.E.BYPASS.LTC128B.128 [R180+0x6800], [R18.64] ;  /* 0x0680000012b47fae */ /* 0x0003e4000b901d48 */
[----:B------:R-:W-:Y:S02]  /*4880*/  IMAD.X R9, R21, 0x1, R3, P1 ;  /* 0x0000000115097824 */ /* 0x000fe400008e0603 */
[----:B------:R1:W-:Y:S04]  /*4890*/  LDGSTS.E.BYPASS.LTC128B.128 [R180+0x7000], [R20.64] ;  /* 0x0700000014b47fae */ /* 0x0003e8000b901d48 */
[----:B------:R1:W-:Y:S04]  /*48a0*/  LDGSTS.E.BYPASS.LTC128B.128 [R180+0x7800], [R8.64] ;  /* 0x0780000008b47fae */ /* 0x0003e8000b901d48 */
[----:B------:R-:W0:Y:S02]  /*48b0*/  LDGDEPBAR ;  /* 0x00000000000079af */ /* 0x000e240000000000 */
.L_x_48:
[----:B-1----:R-:W-:Y:S02]  /*48c0*/  FMNMX.FTZ R8, R81, R167, !PT ;  /* 0x000000a751087209 */ /* 0x002fe40007810000 */
        /* <DEDUP_REMOVED lines=61> */
[----:B------:R-:W-:Y:S01]  /*4ca0*/  FMNMX.FTZ R7, R74, R7, !PT ;  /* 0x000000074a077209 */ /* 0x000fe20007810000 */
[----:B------:R-:W1:Y:S01]  /*4cb0*/  SHFL.BFLY PT, R3, R8, 0x2, 0x1f ;  /* 0x0c401f0008037f89 */ /* 0x000e6200000e0000 */
        /* <DEDUP_REMOVED lines=12> */
[----:B-1----:R-:W-:Y:S02]  /*4d80*/  FMNMX.FTZ R3, R8, R3, !PT ;  /* 0x0000000308037209 */ /* 0x002fe40007810000 */
[----:B------:R-:W-:Y:S02]  /*4d90*/  FMNMX.FTZ R6, R77, R6, !PT ;  /* 0x000000064d067209 */ /* 0x000fe40007810000 */
[----:B------:R-:W-:Y:S01]  /*4da0*/  FMNMX.FTZ R9, R216, R9, !PT ;  /* 0x00000009d8097209 */ /* 0x000fe20007810000 */
[----:B------:R-:W1:Y:S01]  /*4db0*/  SHFL.BFLY PT, R68, R3, 0x1, 0x1f ;  /* 0x0c201f0003447f89 */ /* 0x000e6200000e0000 */
        /* <DEDUP_REMOVED lines=21> */
[----:B------:R-:W1:Y:S01]  /*4f10*/  SHFL.BFLY PT, R3, R8, 0x2, 0x1f ;  /* 0x0c401f0008037f89 */ /* 0x000e6200000e0000 */
[----:B------:R-:W-:Y:S02]  /*4f20*/  FMNMX.FTZ R7, R206, R7, !PT ;  /* 0x00000007ce077209 */ /* 0x000fe40007810000 */
[----:B------:R-:W-:Y:S01]  /*4f30*/  FMNMX.FTZ R6, R197, R6, !PT ;  /* 0x00000006c5067209 */ /* 0x000fe20007810000 */
[----:B------:R-:W-:Y:S01]  /*4f40*/  FMUL.FTZ R232, R68, c[0x0][0x23c] ;  /* 0x00008f0044e87a20 */ /* 0x000fe20000410000 */
        /* <DEDUP_REMOVED lines=22> */
[----:B------:R-:W-:Y:S01]  /*50b0*/  FSETP.NEU.FTZ.AND P1, PT, R68, -INF , PT ;  /* 0xff8000004400780b */ /* 0x000fe20003f3d000 */
[----:B------:R-:W2:Y:S01]  /*50c0*/  SHFL.BFLY PT, R9, R6, 0x2, 0x1f ;  /* 0x0c401f0006097f89 */ /* 0x000ea200000e0000 */
[----:B------:R-:W-:Y:S02]  /*50d0*/  FMNMX.FTZ R10, R112, R7, !PT ;  /* 0x00000007700a7209 */ /* 0x000fe40007810000 */
[----:B------:R-:W-:Y:S02]  /*50e0*/  FSEL R232, R232, RZ, P1 ;  /* 0x000000ffe8e87208 */ /* 0x000fe40000800000 */
[----:B------:R-:W-:Y:S02]  /*50f0*/  FMNMX.FTZ R7, R111, R10, !PT ;  /* 0x0000000a6f077209 */ /* 0x000fe40007810000 */
[----:B-1----:R-:W-:Y:S01]  /*5100*/  FMNMX.FTZ R3, R3, R8, !PT ;  /* 0x0000000803037209 */ /* 0x002fe20007810000 */
[--C-:B------:R-:W-:Y:S01]  /*5110*/  FFMA.FTZ R90, R81, c[0x0][0x23c], -R232.reuse ;  /* 0x00008f00515a7a23 */ /* 0x100fe200000108e8 */
[----:B------:R-:W-:Y:S01]  /*5120*/  FMNMX.FTZ R8, R110, R7, !PT ;  /* 0x000000076e087209 */ /* 0x000fe20007810000 */
[--C-:B------:R-:W-:Y:S01]  /*5130*/  FFMA.FTZ R81, R171, c[0x0][0x23c], -R232.reuse ;  /* 0x00008f00ab517a23 */ /* 0x100fe200000108e8 */
[C---:B------:R-:W-:Y:S01]  /*5140*/  FSETP.NEU.FTZ.AND P1, PT, R3.reuse, -INF , PT ;  /* 0xff8000000300780b */ /* 0x040fe20003f3d000 */
[----:B------:R-:W-:Y:S01]  /*5150*/  FMUL.FTZ R199, R3, c[0x0][0x23c] ;  /* 0x00008f0003c77a20 */ /* 0x000fe20000410000 */
[----:B------:R-:W-:Y:S01]  /*5160*/  FMNMX.FTZ R8, R109, R8, !PT ;  /* 0x000000086d087209 */ /* 0x000fe20007810000 */
[--C-:B------:R-:W-:Y:S01]  /*5170*/  FFMA.FTZ R27, R179, c[0x0][0x23c], -R232.reuse ;  /* 0x00008f00b31b7a23 */ /* 0x100fe200000108e8 */
[----:B------:R-:W-:Y:S01]  /*5180*/  SHF.L.U32 R252, R252, 0x1, RZ ;  /* 0x00000001fcfc7819 */ /* 0x000fe200000006ff */
[--C-:B------:R-:W-:Y:S01]  /*5190*/  FFMA.FTZ R56, R185, c[0x0][0x23c], -R232.reuse ;  /* 0x00008f00b9387a23 */ /* 0x100fe200000108e8 */
[----:B------:R-:W-:Y:S01]  /*51a0*/  FMNMX.FTZ R7, R107, R8, !PT ;  /* 0x000000086b077209 */ /* 0x000fe20007810000 */
[--C-:B------:R-:W-:Y:S01]  /*51b0*/  FFMA.FTZ R87, R167, c[0x0][0x23c], -R232.reuse ;  /* 0x00008f00a7577a23 */ /* 0x100fe200000108e8 */
[----:B------:R-:W-:Y:S01]  /*51c0*/  FSEL R199, R199, RZ, P1 ;  /* 0x000000ffc7c77208 */ /* 0x000fe20000800000 */
[----:B------:R-:W-:Y:S01]  /*51d0*/  LDSM.16.MT88.4 R36, [R252+0x8000] ;  /* 0x00800000fc24783b */ /* 0x000fe20000004200 */
[-C--:B------:R-:W-:Y:S01]  /*51e0*/  LEA R249, R5, R252.reuse, 0x1 ;  /* 0x000000fc05f97211 */ /* 0x080fe200078e08ff */
[----:B------:R-:W-:Y:S01]  /*51f0*/  FFMA.FTZ R26, R175, c[0x0][0x23c], -R232 ;  /* 0x00008f00af1a7a23 */ /* 0x000fe200000108e8 */
[----:B------:R-:W-:Y:S01]  /*5200*/  LEA R250, R4, R252, 0x1 ;  /* 0x000000fc04fa7211 */ /* 0x000fe200078e08ff */
[----:B------:R-:W1:Y:S01]  /*5210*/  SHFL.BFLY PT, R8, R7, 0x2, 0x1f ;  /* 0x0c401f0007087f89 */ /* 0x000e6200000e0000 */
[----:B--2---:R-:W-:Y:S01]  /*5220*/  FMNMX.FTZ R6, R6, R9, !PT ;  /* 0x0000000906067209 */ /* 0x004fe20007810000 */
[--C-:B------:R-:W-:Y:S01]  /*5230*/  FFMA.FTZ R25, R0, c[0x0][0x23c], -R199.reuse ;  /* 0x00008f0000197a23 */ /* 0x100fe200000108c7 */
[----:B------:R-:W-:Y:S01]  /*5240*/  LEA R248, R4, R249, 0x1 ;  /* 0x000000f904f87211 */ /* 0x000fe200078e08ff */
[--C-:B------:R-:W-:Y:S01]  /*5250*/  FFMA.FTZ R88, R82, c[0x0][0x23c], -R199.reuse ;  /* 0x00008f0052587a23 */ /* 0x100fe200000108c7 */
[----:B------:R-:W-:Y:S01]  /*5260*/  LDSM.16.MT88.4 R32, [R250+0x8000] ;  /* 0x00800000fa20783b */ /* 0x000fe20000004200 */
[--C-:B------:R-:W-:Y:S01]  /*5270*/  FFMA.FTZ R82, R2, c[0x0][0x23c], -R199.reuse ;  /* 0x00008f0002527a23 */ /* 0x100fe200000108c7 */
[----:B------:R-:W-:Y:S01]  /*5280*/  MUFU.EX2 R90, R90 ;  /* 0x0000005a005a7308 */ /* 0x000fe20000000800 */
[--C-:B------:R-:W-:Y:S01]  /*5290*/  FFMA.FTZ R59, R114, c[0x0][0x23c], -R199.reuse ;  /* 0x00008f00723b7a23 */ /* 0x100fe200000108c7 */
[----:B------:R-:W2:Y:S01]  /*52a0*/  SHFL.BFLY PT, R9, R6, 0x1, 0x1f ;  /* 0x0c201f0006097f89 */ /* 0x000ea200000e0000 */
[----:B------:R-:W-:-:S02]  /*52b0*/  FFMA.FTZ R60, R176, c[0x0][0x23c], -R199 ;  /* 0x00008f00b03c7a23 */ /* 0x000fc400000108c7 */
[--C-:B------:R-:W-:Y:S01]  /*52c0*/  FFMA.FTZ R55, R178, c[0x0][0x23c], -R199.reuse ;  /* 0x00008f00b2377a23 */ /* 0x100fe200000108c7 */
[----:B------:R-:W-:Y:S01]  /*52d0*/  LDSM.16.MT88.4 R20, [R249+0x8000] ;  /* 0x00800000f914783b */ /* 0x000fe20000004200 */
[--C-:B------:R-:W-:Y:S01]  /*52e0*/  FFMA.FTZ R85, R164, c[0x0][0x23c], -R199.reuse ;  /* 0x00008f00a4557a23 */ /* 0x100fe200000108c7 */
[----:B------:R-:W3:Y:S01]  /*52f0*/  MUFU.EX2 R87, R87 ;  /* 0x0000005700577308 */ /* 0x000ee20000000800 */
[--C-:B------:R-:W-:Y:S01]  /*5300*/  FFMA.FTZ R62, R181, c[0x0][0x23c], -R232.reuse ;  /* 0x00008f00b53e7a23 */ /* 0x100fe200000108e8 */
[----:B------:R-:W-:Y:S01]  /*5310*/  LDSM.16.MT88.4 R16, [R248+0x8000] ;  /* 0x00800000f810783b */ /* 0x000fe20000004200 */
[--C-:B------:R-:W-:Y:S02]  /*5320*/  FFMA.FTZ R61, R183, c[0x0][0x23c], -R232.reuse ;  /* 0x00008f00b73d7a23 */ /* 0x100fe400000108e8 */
[----:B------:R-:W-:Y:S01]  /*5330*/  FFMA.FTZ R24, R174, c[0x0][0x23c], -R199 ;  /* 0x00008f00ae187a23 */ /* 0x000fe200000108c7 */
[----:B------:R-:W-:Y:S01]  /*5340*/  LDSM.16.MT88.4 R184, [R249+0x8800] ;  /* 0x00880000f9b8783b */ /* 0x000fe20000004200 */
[--C-:B------:R-:W-:Y:S01]  /*5350*/  FFMA.FTZ R54, R75, c[0x0][0x23c], -R232.reuse ;  /* 0x00008f004b367a23 */ /* 0x100fe200000108e8 */
[----:B------:R-:W-:Y:S01]  /*5360*/  MUFU.EX2 R81, R81 ;  /* 0x0000005100517308 */ /* 0x000fe20000000800 */
[----:B-1----:R-:W-:Y:S01]  /*5370*/  FMNMX.FTZ R0, R7, R8, !PT ;  /* 0x0000000807007209 */ /* 0x002fe20007810000 */
[----:B------:R-:W-:Y:S01]  /*5380*/  LDSM.16.MT88.4 R12, [R248+0x8800] ;  /* 0x00880000f80c783b */ /* 0x000fe20000004200 */
[----:B------:R-:W-:-:S02]  /*5390*/  FFMA.FTZ R53, R241, c[0x0][0x23c], -R232 ;  /* 0x00008f00f1357a23 */ /* 0x000fc400000108e8 */
[--C-:B------:R-:W-:Y:S01]  /*53a0*/  FFMA.FTZ R46, R243, c[0x0][0x23c], -R232.reuse ;  /* 0x00008f00f32e7a23 */ /* 0x100fe200000108e8 */
[----:B------:R-:W1:Y:S01]  /*53b0*/  SHFL.BFLY PT, R7, R0, 0x1, 0x1f ;  /* 0x0c201f0000077f89 */ /* 0x000e6200000e0000 */
[--C-:B------:R-:W-:Y:S01]  /*53c0*/  FFMA.FTZ R51, R51, c[0x0][0x23c], -R199.reuse ;  /* 0x00008f0033337a23 */ /* 0x100fe200000108c7 */
[----:B------:R-:W4:Y:S01]  /*53d0*/  MUFU.EX2 R26, R26 ;  /* 0x0000001a001a7308 */ /* 0x000f220000000800 */
[----:B---3--:R-:W-:Y:S01]  /*53e0*/  F2FP.BF16.PACK_AB R4, R87, R90 ;  /* 0x0000005a5704723e */ /* 0x008fe200000010ff */
[--C-:B------:R-:W-:Y:S01]  /*53f0*/  FFMA.FTZ R52, R42, c[0x0][0x23c], -R199.reuse ;  /* 0x00008f002a347a23 */ /* 0x100fe200000108c7 */
[----:B--2---:R-:W-:Y:S01]  /*5400*/  FMNMX.FTZ R2, R6, R9, !PT ;  /* 0x0000000906027209 */ /* 0x004fe20007810000 */
[--C-:B------:R-:W-:Y:S02]  /*5410*/  FFMA.FTZ R45, R45, c[0x0][0x23c], -R199.reuse ;  /* 0x00008f002d2d7a23 */ /* 0x100fe400000108c7 */
[----:B------:R-:W-:Y:S01]  /*5420*/  FFMA.FTZ R42, R231, c[0x0][0x23c], -R232 ;  /* 0x00008f00e72a7a23 */ /* 0x000fe200000108e8 */
[C---:B------:R-:W-:Y:S01]  /*5430*/  FSETP.NEU.FTZ.AND P1, PT, R2.reuse, -INF , PT ;  /* 0xff8000000200780b */ /* 0x040fe20003f3d000 */
[----:B------:R-:W-:Y:S01]  /*5440*/  FMUL.FTZ R129, R2, c[0x0][0x23c] ;  /* 0x00008f0002817a20 */ /* 0x000fe20000410000 */
[----:B------:R-:W-:Y:S01]  /*5450*/  MUFU.EX2 R88, R88 ;  /* 0x0000005800587308 */ /* 0x000fe20000000800 */
[----:B------:R-:W-:-:S02]  /*5460*/  FFMA.FTZ R76, R76, c[0x0][0x23c], -R199 ;  /* 0x00008f004c4c7a23 */ /* 0x000fc400000108c7 */
[--C-:B------:R-:W-:Y:S01]  /*5470*/  FFMA.FTZ R104, R104, c[0x0][0x23c], -R199.reuse ;  /* 0x00008f0068687a23 */ /* 0x100fe200000108c7 */
[----:B------:R-:W-:Y:S01]  /*5480*/  FSEL R129, R129, RZ, P1 ;  /* 0x000000ff81817208 */ /* 0x000fe20000800000 */
[----:B------:R-:W-:Y:S01]  /*5490*/  FFMA.FTZ R102, R102, c[0x0][0x23c], -R199 ;  /* 0x00008f0066667a23 */ /* 0x000fe200000108c7 */
[----:B----4-:R-:W-:Y:S02]  /*54a0*/  F2FP.BF16.PACK_AB R6, R26, R81 ;  /* 0x000000511a06723e */ /* 0x010fe400000010ff */
[----:B------:R-:W2:Y:S01]  /*54b0*/  MUFU.EX2 R85, R85 ;  /* 0x0000005500557308 */ /* 0x000ea20000000800 */
[--C-:B------:R-:W-:Y:S02]  /*54c0*/  FFMA.FTZ R86, R80, c[0x0][0x23c], -R129.reuse ;  /* 0x00008f0050567a23 */ /* 0x100fe40000010881 */
[--C-:B------:R-:W-:Y:S01]  /*54d0*/  FFMA.FTZ R80, R92, c[0x0][0x23c], -R129.reuse ;  /* 0x00008f005c507a23 */ /* 0x100fe20000010881 */
[----:B-1----:R-:W-:Y:S01]  /*54e0*/  FMNMX.FTZ R0, R0, R7, !PT ;  /* 0x0000000700007209 */ /* 0x002fe20007810000 */
[----:B------:R-:W-:-:S02]  /*54f0*/  FFMA.FTZ R83, R83, c[0x0][0x23c], -R129 ;  /* 0x00008f0053537a23 */ /* 0x000fc40000010881 */
[--C-:B------:R-:W-:Y:S01]  /*5500*/  FFMA.FTZ R69, R170, c[0x0][0x23c], -R129.reuse ;  /* 0x00008f00aa457a23 */ /* 0x100fe20000010881 */
[C---:B------:R-:W-:Y:S01]  /*5510*/  FSETP.NEU.FTZ.AND P1, PT, R0.reuse, -INF , PT ;  /* 0xff8000000000780b */ /* 0x040fe20003f3d000 */
[----:B------:R-:W-:Y:S01]  /*5520*/  FMUL.FTZ R114, R0, c[0x0][0x23c] ;  /* 0x00008f0000727a20 */ /* 0x000fe20000410000 */
[----:B------:R-:W-:Y:S01]  /*5530*/  MUFU.EX2 R86, R86 ;  /* 0x0000005600567308 */ /* 0x000fe20000000800 */
[--C-:B------:R-:W-:Y:S02]  /*5540*/  FFMA.FTZ R65, R168, c[0x0][0x23c], -R129.reuse ;  /* 0x00008f00a8417a23 */ /* 0x100fe40000010881 */
[----:B------:R-:W1:Y:S01]  /*5550*/  LDSM.16.MT88.4 R168, [R252+0x8800] ;  /* 0x00880000fca8783b */ /* 0x000e620000004200 */
[----:B------:R-:W-:Y:S01]  /*5560*/  FSEL R114, R114, RZ, P1 ;  /* 0x000000ff72727208 */ /* 0x000fe20000800000 */
[--C-:B------:R-:W-:Y:S01]  /*5570*/  FFMA.FTZ R71, R162, c[0x0][0x23c], -R129.reuse ;  /* 0x00008f00a2477a23 */ /* 0x100fe20000010881 */
[----:B--2---:R-:W-:Y:S01]  /*5580*/  F2FP.BF16.PACK_AB R5, R85, R88 ;  /* 0x000000585505723e */ /* 0x004fe200000010ff */
[----:B------:R-:W-:Y:S01]  /*5590*/  FFMA.FTZ R66, R166, c[0x0][0x23c], -R129 ;  /* 0x00008f00a6427a23 */ /* 0x000fe20000010881 */
[----:B------:R-:W2:Y:S01]  /*55a0*/  MUFU.EX2 R83, R83 ;  /* 0x0000005300537308 */ /* 0x000ea20000000800 */
[----:B------:R-:W-:-:S02]  /*55b0*/  FFMA.FTZ R92, R161, c[0x0][0x23c], -R114 ;  /* 0x00008f00a15c7a23 */ /* 0x000fc40000010872 */
[--C-:B------:R-:W-:Y:S02]  /*55c0*/  FFMA.FTZ R89, R160, c[0x0][0x23c], -R114.reuse ;  /* 0x00008f00a0597a23 */ /* 0x100fe40000010872 */
[--C-:B------:R-:W-:Y:S02]  /*55d0*/  FFMA.FTZ R84, R163, c[0x0][0x23c], -R114.reuse ;  /* 0x00008f00a3547a23 */ /* 0x100fe40000010872 */
[--C-:B------:R-:W-:Y:S01]  /*55e0*/  FFMA.FTZ R67, R165, c[0x0][0x23c], -R114.reuse ;  /* 0x00008f00a5437a23 */ /* 0x100fe20000010872 */
[----:B------:R-:W-:Y:S01]  /*55f0*/  MUFU.EX2 R80, R80 ;  /* 0x0000005000507308 */ /* 0x000fe20000000800 */
[--C-:B------:R-:W-:Y:S02]  /*5600*/  FFMA.FTZ R63, R177, c[0x0][0x23c], -R114.reuse ;  /* 0x00008f00b13f7a23 */ /* 0x100fe40000010872 */
[----:B------:R-:W3:Y:S01]  /*5610*/  LDSM.16.MT88.4 R176, [R250+0x8800] ;  /* 0x00880000fab0783b */ /* 0x000ee20000004200 */
[----:B------:R-:W-:Y:S02]  /*5620*/  FFMA.FTZ R64, R57, c[0x0][0x23c], -R114 ;  /* 0x00008f0039407a23 */ /* 0x000fe40000010872 */
[----:B------:R-:W-:-:S02]  /*5630*/  FFMA.FTZ R58, R78, c[0x0][0x23c], -R129 ;  /* 0x00008f004e3a7a23 */ /* 0x000fc40000010881 */
[----:B------:R-:W4:Y:S01]  /*5640*/  MUFU.EX2 R69, R69 ;  /* 0x0000004500457308 */ /* 0x000f220000000800 */
[----:B--2---:R-:W-:Y:S01]  /*5650*/  F2FP.BF16.PACK_AB R160, R83, R86 ;  /* 0x0000005653a0723e */ /* 0x004fe200000010ff */
[--C-:B------:R-:W-:Y:S02]  /*5660*/  FFMA.FTZ R70, R159, c[0x0][0x23c], -R114.reuse ;  /* 0x00008f009f467a23 */ /* 0x100fe40000010872 */
[----:B------:R-:W-:Y:S02]  /*5670*/  FFMA.FTZ R57, R79, c[0x0][0x23c], -R114 ;  /* 0x00008f004f397a23 */ /* 0x000fe40000010872 */
[----:B------:R-:W-:Y:S02]  /*5680*/  FFMA.FTZ R78, R50, c[0x0][0x23c], -R199 ;  /* 0x00008f00324e7a23 */ /* 0x000fe400000108c7 */
[----:B------:R-:W-:Y:S01]  /*5690*/  MUFU.EX2 R92, R92 ;  /* 0x0000005c005c7308 */ /* 0x000fe20000000800 */
[----:B------:R-:W-:Y:S02]  /*56a0*/  FFMA.FTZ R75, R48, c[0x0][0x23c], -R129 ;  /* 0x00008f00304b7a23 */ /* 0x000fe40000010881 */
[----:B------:R-:W-:-:S02]  /*56b0*/  FFMA.FTZ R79, R49, c[0x0][0x23c], -R232 ;  /* 0x00008f00314f7a23 */ /* 0x000fc400000108e8 */
[--C-:B------:R-:W-:Y:S02]  /*56c0*/  FFMA.FTZ R50, R74, c[0x0][0x23c], -R129.reuse ;  /* 0x00008f004a327a23 */ /* 0x100fe40000010881 */
[--C-:B------:R-:W-:Y:S01]  /*56d0*/  FFMA.FTZ R48, R43, c[0x0][0x23c], -R114.reuse ;  /* 0x00008f002b307a23 */ /* 0x100fe20000010872 */
[----:B------:R-:W2:Y:S01]  /*56e0*/  MUFU.EX2 R89, R89 ;  /* 0x0000005900597308 */ /* 0x000ea20000000800 */
[----:B----4-:R-:W-:Y:S01]  /*56f0*/  F2FP.BF16.PACK_AB R162, R69, R80 ;  /* 0x0000005045a2723e */ /* 0x010fe200000010ff */
[--C-:B------:R-:W-:Y:S02]  /*5700*/  FFMA.FTZ R49, R40, c[0x0][0x23c], -R129.reuse ;  /* 0x00008f0028317a23 */ /* 0x100fe40000010881 */
[----:B------:R-:W-:Y:S02]  /*5710*/  FFMA.FTZ R44, R44, c[0x0][0x23c], -R129 ;  /* 0x00008f002c2c7a23 */ /* 0x000fe40000010881 */
[--C-:B------:R-:W-:Y:S02]  /*5720*/  FFMA.FTZ R74, R77, c[0x0][0x23c], -R114.reuse ;  /* 0x00008f004d4a7a23 */ /* 0x100fe40000010872 */
[----:B------:R-:W-:Y:S01]  /*5730*/  MUFU.EX2 R84, R84 ;  /* 0x0000005400547308 */ /* 0x000fe20000000800 */
[----:B------:R-:W-:-:S02]  /*5740*/  FFMA.FTZ R47, R237, c[0x0][0x23c], -R114 ;  /* 0x00008f00ed2f7a23 */ /* 0x000fc40000010872 */
[----:B------:R-:W-:Y:S02]  /*5750*/  FFMA.FTZ R43, R239, c[0x0][0x23c], -R114 ;  /* 0x00008f00ef2b7a23 */ /* 0x000fe40000010872 */
[--C-:B------:R-:W-:Y:S02]  /*5760*/  FFMA.FTZ R77, R41, c[0x0][0x23c], -R232.reuse ;  /* 0x00008f00294d7a23 */ /* 0x100fe400000108e8 */
[--C-:B------:R-:W-:Y:S01]  /*5770*/  FFMA.FTZ R41, R235, c[0x0][0x23c], -R232.reuse ;  /* 0x00008f00eb297a23 */ /* 0x100fe200000108e8 */
[----:B------:R-:W4:Y:S01]  /*5780*/  MUFU.EX2 R67, R67 ;  /* 0x0000004300437308 */ /* 0x000f220000000800 */
[----:B--2---:R-:W-:Y:S01]  /*5790*/  F2FP.BF16.PACK_AB R161, R89, R92 ;  /* 0x0000005c59a1723e */ /* 0x004fe200000010ff */
[----:B------:R-:W-:Y:S02]  /*57a0*/  FFMA.FTZ R40, R233, c[0x0][0x23c], -R232 ;  /* 0x00008f00e9287a23 */ /* 0x000fe400000108e8 */
[----:B------:R-:W-:Y:S02]  /*57b0*/  FFMA.FTZ R31, R225, c[0x0][0x23c], -R114 ;  /* 0x00008f00e11f7a23 */ /* 0x000fe40000010872 */
[----:B------:R-:W-:-:S02]  /*57c0*/  FFMA.FTZ R228, R228, c[0x0][0x23c], -R199 ;  /* 0x00008f00e4e47a23 */ /* 0x000fc400000108c7 */
[----:B------:R-:W-:Y:S01]  /*57d0*/  MUFU.EX2 R82, R82 ;  /* 0x0000005200527308 */ /* 0x000fe20000000800 */
[--C-:B------:R-:W-:Y:S02]  /*57e0*/  FFMA.FTZ R226, R226, c[0x0][0x23c], -R199.reuse ;  /* 0x00008f00e2e27a23 */ /* 0x100fe400000108c7 */
[--C-:B------:R-:W-:Y:S02]  /*57f0*/  FFMA.FTZ R224, R224, c[0x0][0x23c], -R199.reuse ;  /* 0x00008f00e0e07a23 */ /* 0x100fe400000108c7 */
[--C-:B------:R-:W-:Y:S02]  /*5800*/  FFMA.FTZ R220, R220, c[0x0][0x23c], -R199.reuse ;  /* 0x00008f00dcdc7a23 */ /* 0x100fe400000108c7 */
[--C-:B------:R-:W-:Y:S01]  /*5810*/  FFMA.FTZ R218, R218, c[0x0][0x23c], -R199.reuse ;  /* 0x00008f00dada7a23 */ /* 0x100fe200000108c7 */
[----:B----4-:R-:W-:Y:S01]  /*5820*/  F2FP.BF16.PACK_AB R163, R67, R84 ;  /* 0x0000005443a3723e */ /* 0x010fe200000010ff */
[----:B------:R-:W2:Y:S01]  /*5830*/  MUFU.EX2 R25, R25 ;  /* 0x0000001900197308 */ /* 0x000ea20000000800 */
[----:B------:R-:W-:-:S02]  /*5840*/  FFMA.FTZ R216, R216, c[0x0][0x23c], -R199 ;  /* 0x00008f00d8d87a23 */ /* 0x000fc400000108c7 */
[--C-:B------:R-:W-:Y:S02]  /*5850*/  FFMA.FTZ R214, R214, c[0x0][0x23c], -R199.reuse ;  /* 0x00008f00d6d67a23 */ /* 0x100fe400000108c7 */
[--C-:B------:R-:W-:Y:S01]  /*5860*/  FFMA.FTZ R212, R212, c[0x0][0x23c], -R199.reuse ;  /* 0x00008f00d4d47a23 */ /* 0x100fe200000108c7 */
[C---:B------:R-:W-:Y:S01]  /*5870*/  HMMA.16816.F32.BF16 R136, R160.reuse, R36, RZ ;  /* 0x00000024a088723c */ /* 0x040fe200000418ff */
[--C-:B------:R-:W-:Y:S01]  /*5880*/  FFMA.FTZ R210, R210, c[0x0][0x23c], -R199.reuse ;  /* 0x00008f00d2d27a23 */ /* 0x100fe200000108c7 */
[----:B------:R-:W-:Y:S01]  /*5890*/  MUFU.EX2 R71, R71 ;  /* 0x0000004700477308 */ /* 0x000fe20000000800 */
[--C-:B------:R-:W-:Y:S02]  /*58a0*/  FFMA.FTZ R196, R196, c[0x0][0x23c], -R199.reuse ;  /* 0x00008f00c4c47a23 */ /* 0x100fe400000108c7 */
[----:B------:R-:W-:Y:S02]  /*58b0*/  FFMA.FTZ R131, R131, c[0x0][0x23c], -R199 ;  /* 0x00008f0083837a23 */ /* 0x000fe400000108c7 */
[--C-:B------:R-:W-:Y:S01]  /*58c0*/  FFMA.FTZ R100, R100, c[0x0][0x23c], -R129.reuse ;  /* 0x00008f0064647a23 */ /* 0x100fe20000010881 */
[----:B------:R-:W-:Y:S01]  /*58d0*/  HMMA.16816.F32.BF16 R144, R160, R32, RZ ;  /* 0x00000020a090723c */ /* 0x000fe200000418ff */
[----:B------:R-:W-:Y:S01]  /*58e0*/  FFMA.FTZ R93, R93, c[0x0][0x23c], -R114 ;  /* 0x00008f005d5d7a23 */ /* 0x000fe20000010872 */
[----:B------:R-:W4:Y:S01]  /*58f0*/  MUFU.EX2 R66, R66 ;  /* 0x0000004200427308 */ /* 0x000f220000000800 */
[----:B--2---:R-:W-:Y:S01]  /*5900*/  F2FP.BF16.PACK_AB R7, R25, R82 ;  /* 0x000000521907723e */ /* 0x004fe200000010ff */
[----:B------:R-:W-:-:S02]  /*5910*/  FFMA.FTZ R234, R234, c[0x0][0x23c], -R129 ;  /* 0x00008f00eaea7a23 */ /* 0x000fc40000010881 */
[--C-:B------:R-:W-:Y:S02]  /*5920*/  FFMA.FTZ R208, R208, c[0x0][0x23c], -R129.reuse ;  /* 0x00008f00d0d07a23 */ /* 0x100fe40000010881 */
[C---:B------:R-:W-:Y:S01]  /*5930*/  HMMA.16816.F32.BF16 R152, R160.reuse, R20, RZ ;  /* 0x00000014a098723c */ /* 0x040fe200000418ff */
[--C-:B------:R-:W-:Y:S01]  /*5940*/  FFMA.FTZ R206, R206, c[0x0][0x23c], -R129.reuse ;  /* 0x00008f00cece7a23 */ /* 0x100fe20000010881 */
[----:B------:R-:W-:Y:S01]  /*5950*/  MUFU.EX2 R65, R65 ;  /* 0x0000004100417308 */ /* 0x000fe20000000800 */
[--C-:B------:R-:W-:Y:S02]  /*5960*/  FFMA.FTZ R204, R204, c[0x0][0x23c], -R129.reuse ;  /* 0x00008f00cccc7a23 */ /* 0x100fe40000010881 */
[--C-:B------:R-:W-:Y:S02]  /*5970*/  FFMA.FTZ R128, R128, c[0x0][0x23c], -R129.reuse ;  /* 0x00008f0080807a23 */ /* 0x100fe40000010881 */
[----:B------:R-:W-:Y:S01]  /*5980*/  FFMA.FTZ R126, R126, c[0x0][0x23c], -R129 ;  /* 0x00008f007e7e7a23 */ /* 0x000fe20000010881 */
[----:B------:R-:W-:Y:S01]  /*5990*/  HMMA.16816.F32.BF16 R156, R160, R16, RZ ;  /* 0x00000010a09c723c */ /* 0x000fe200000418ff */
[--C-:B------:R-:W-:Y:S01]  /*59a0*/  FFMA.FTZ R225, R121, c[0x0][0x23c], -R114.reuse ;  /* 0x00008f0079e17a23 */ /* 0x100fe20000010872 */
[----:B------:R-:W2:Y:S01]  /*59b0*/  MUFU.EX2 R58, R58 ;  /* 0x0000003a003a7308 */ /* 0x000ea20000000800 */
[----:B----4-:R-:W-:Y:S01]  /*59c0*/  F2FP.BF16.PACK_AB R8, R66, R71 ;  /* 0x000000474208723e */ /* 0x010fe200000010ff */
[----:B------:R-:W-:-:S02]  /*59d0*/  FFMA.FTZ R121, R113, c[0x0][0x23c], -R114 ;  /* 0x00008f0071797a23 */ /* 0x000fc40000010872 */
[--C-:B------:R-:W-:Y:S02]  /*59e0*/  FFMA.FTZ R109, R109, c[0x0][0x23c], -R114.reuse ;  /* 0x00008f006d6d7a23 */ /* 0x100fe40000010872 */
[C---:B------:R-:W-:Y:S01]  /*59f0*/  HMMA.16816.F32.BF16 R132, R160.reuse, R38, RZ ;  /* 0x00000026a084723c */ /* 0x040fe200000418ff */
[----:B------:R-:W-:Y:S01]  /*5a00*/  FFMA.FTZ R107, R107, c[0x0][0x23c], -R114 ;  /* 0x00008f006b6b7a23 */ /* 0x000fe20000010872 */
[----:B------:R-:W-:Y:S01]  /*5a10*/  MUFU.EX2 R70, R70 ;  /* 0x0000004600467308 */ /* 0x000fe20000000800 */
[----:B------:R-:W-:Y:S02]  /*5a20*/  FADD.FTZ R90, R90, R87 ;  /* 0x000000575a5a7221 */ /* 0x000fe40000010000 */
[----:B------:R-:W-:Y:S02]  /*5a30*/  FADD.FTZ R85, R88, R85 ;  /* 0x0000005558557221 */ /* 0x000fe40000010000 */
[----:B------:R-:W-:Y:S01]  /*5a40*/  FADD.FTZ R89, R92, R89 ;  /* 0x000000595c597221 */ /* 0x000fe20000010000 */
[----:B------:R-:W-:Y:S02]  /*5a50*/  HMMA.16816.F32.BF16 R140, R160, R34, RZ ;  /* 0x00000022a08c723c */ /* 0x000fe400000418ff */
[----:B------:R-:W4:Y:S01]  /*5a60*/  MUFU.EX2 R63, R63 ;  /* 0x0000003f003f7308 */ /* 0x000f220000000800 */
[----:B--2---:R-:W-:-:S05]  /*5a70*/  F2FP.BF16.PACK_AB R10, R58, R65 ;  /* 0x000000413a0a723e */ /* 0x004fca00000010ff */
[C---:B------:R-:W-:Y:S02]  /*5a80*/  HMMA.16816.F32.BF16 R148, R160.reuse, R22, RZ ;  /* 0x00000016a094723c */ /* 0x040fe400000418ff */
[----:B------:R-:W-:Y:S06]  /*5a90*/  MUFU.EX2 R64, R64 ;  /* 0x0000004000407308 */ /* 0x000fec0000000800 */
[----:B------:R-:W-:Y:S02]  /*5aa0*/  HMMA.16816.F32.BF16 R160, R160, R18, RZ ;  /* 0x00000012a0a0723c */ /* 0x000fe400000418ff */
[----:B------:R-:W2:Y:S01]  /*5ab0*/  MUFU.EX2 R57, R57 ;  /* 0x0000003900397308 */ /* 0x000ea20000000800 */
[----:B----4-:R-:W-:-:S05]  /*5ac0*/  F2FP.BF16.PACK_AB R9, R63, R70 ;  /* 0x000000463f09723e */ /* 0x010fca00000010ff */
[C---:B------:R-:W-:Y:S02]  /*5ad0*/  HMMA.16816.F32.BF16 R164, R4.reuse, R36, RZ ;  /* 0x0000002404a4723c */ /* 0x040fe400000418ff */
[----:B------:R-:W-:Y:S06]  /*5ae0*/  MUFU.EX2 R27, R27 ;  /* 0x0000001b001b7308 */ /* 0x000fec0000000800 */
[----:B------:R-:W-:Y:S02]  /*5af0*/  HMMA.16816.F32.BF16 R36, R4, R38, RZ ;  /* 0x000000260424723c */ /* 0x000fe400000418ff */
[----:B------:R-:W4:Y:S01]  /*5b00*/  MUFU.EX2 R62, R62 ;  /* 0x0000003e003e7308 */ /* 0x000f220000000800 */
[----:B--2---:R-:W-:-:S05]  /*5b10*/  F2FP.BF16.PACK_AB R11, R57, R64 ;  /* 0x00000040390b723e */ /* 0x004fca00000010ff */
[----:B------:R-:W-:Y:S02]  /*5b20*/  HMMA.16816.F32.BF16 R172, R4, R32, RZ ;  /* 0x0000002004ac723c */ /* 0x000fe400000418ff */
[----:B------:R-:W-:Y:S06]  /*5b30*/  MUFU.EX2 R61, R61 ;  /* 0x0000003d003d7308 */ /* 0x000fec0000000800 */
[----:B-1----:R-:W-:Y:S02]  /*5b40*/  HMMA.16816.F32.BF16 R136, R8, R168, R136 ;  /* 0x000000a80888723c */ /* 0x002fe40000041888 */
[----:B------:R-:W1:Y:S01]  /*5b50*/  MUFU.EX2 R56, R56 ;  /* 0x0000003800387308 */ /* 0x000e620000000800 */
[----:B----4-:R-:W-:-:S05]  /*5b60*/  F2FP.BF16.PACK_AB R192, R62, R27 ;  /* 0x0000001b3ec0723e */ /* 0x010fca00000010ff */
[C---:B---3--:R-:W-:Y:S02]  /*5b70*/  HMMA.16816.F32.BF16 R144, R8.reuse, R176, R144 ;  /* 0x000000b00890723c */ /* 0x048fe40000041890 */
[----:B------:R-:W-:Y:S06]  /*5b80*/  MUFU.EX2 R24, R24 ;  /* 0x0000001800187308 */ /* 0x000fec0000000800 */
[----:B------:R-:W-:Y:S02]  /*5b90*/  HMMA.16816.F32.BF16 R152, R8, R184, R152 ;  /* 0x000000b80898723c */ /* 0x000fe40000041898 */
[----:B------:R-:W2:Y:S01]  /*5ba0*/  MUFU.EX2 R59, R59 ;  /* 0x0000003b003b7308 */ /* 0x000ea20000000800 */
[----:B-1----:R-:W-:-:S05]  /*5bb0*/  F2FP.BF16.PACK_AB R194, R56, R61 ;  /* 0x0000003d38c2723e */ /* 0x002fca00000010ff */
[C---:B------:R-:W-:Y:S02]  /*5bc0*/  HMMA.16816.F32.BF16 R156, R8.reuse, R12, R156 ;  /* 0x0000000c089c723c */ /* 0x040fe4000004189c */
[----:B------:R-:W-:Y:S06]  /*5bd0*/  MUFU.EX2 R60, R60 ;  /* 0x0000003c003c7308 */ /* 0x000fec0000000800 */
[----:B------:R-:W-:Y:S02]  /*5be0*/  HMMA.16816.F32.BF16 R132, R8, R170, R132 ;  /* 0x000000aa0884723c */ /* 0x000fe40000041884 */
[----:B------:R-:W1:Y:S01]  /*5bf0*/  MUFU.EX2 R55, R55 ;  /* 0x0000003700377308 */ /* 0x000e620000000800 */
[----:B--2---:R-:W-:-:S05]  /*5c00*/  F2FP.BF16.PACK_AB R193, R59, R24 ;  /* 0x000000183bc1723e */ /* 0x004fca00000010ff */
[C---:B------:R-:W-:Y:S02]  /*5c10*/  HMMA.16816.F32.BF16 R140, R8.reuse, R178, R140 ;  /* 0x000000b2088c723c */ /* 0x040fe4000004188c */
[----:B------:R-:W-:Y:S06]  /*5c20*/  MUFU.EX2 R79, R79 ;  /* 0x0000004f004f7308 */ /* 0x000fec0000000800 */
[C---:B------:R-:W-:Y:S01]  /*5c30*/  HMMA.16816.F32.BF16 R148, R8.reuse, R186, R148 ;  /* 0x000000ba0894723c */ /* 0x040fe20000041894 */
[----:B-1----:R-:W-:Y:S01]  /*5c40*/  F2FP.BF16.PACK_AB R195, R55, R60 ;  /* 0x0000003c37c3723e */ /* 0x002fe200000010ff */
[----:B------:R-:W-:Y:S06]  /*5c50*/  MUFU.EX2 R54, R54 ;  /* 0x0000003600367308 */ /* 0x000fec0000000800 */
[----:B------:R-:W-:Y:S01]  /*5c60*/  HMMA.16816.F32.BF16 R160, R8, R14, R160 ;  /* 0x0000000e08a0723c */ /* 0x000fe200000418a0 */
[----:B------:R-:W1:Y:S01]  /*5c70*/  LDSM.16.MT88.4 R8, [R252+0x9000] ;  /* 0x00900000fc08783b */ /* 0x000e620000004200 */
[----:B------:R-:W-:Y:S06]  /*5c80*/  MUFU.EX2 R53, R53 ;  /* 0x0000003500357308 */ /* 0x000fec0000000800 */
[C---:B------:R-:W-:Y:S02]  /*5c90*/  HMMA.16816.F32.BF16 R180, R4.reuse, R20, RZ ;  /* 0x0000001404b4723c */ /* 0x040fe400000418ff */
[----:B------:R-:W-:Y:S06]  /*5ca0*/  MUFU.EX2 R46, R46 ;  /* 0x0000002e002e7308 */ /* 0x000fec0000000800 */
[C---:B------:R-:W-:Y:S02]  /*5cb0*/  HMMA.16816.F32.BF16 R188, R4.reuse, R16, RZ ;  /* 0x0000001004bc723c */ /* 0x040fe400000418ff */
[----:B------:R-:W-:Y:S06]  /*5cc0*/  MUFU.EX2 R78, R78 ;  /* 0x0000004e004e7308 */ /* 0x000fec0000000800 */
[C---:B------:R-:W-:Y:S02]  /*5cd0*/  HMMA.16816.F32.BF16 R32, R4.reuse, R34, RZ ;  /* 0x000000220420723c */ /* 0x040fe400000418ff */
[----:B------:R-:W-:Y:S06]  /*5ce0*/  MUFU.EX2 R51, R51 ;  /* 0x0000003300337308 */ /* 0x000fec0000000800 */
[C---:B------:R-:W-:Y:S02]  /*5cf0*/  HMMA.16816.F32.BF16 R20, R4.reuse, R22, RZ ;  /* 0x000000160414723c */ /* 0x040fe400000418ff */
[----:B------:R-:W-:Y:S06]  /*5d00*/  MUFU.EX2 R52, R52 ;  /* 0x0000003400347308 */ /* 0x000fec0000000800 */
[----:B------:R-:W-:Y:S02]  /*5d10*/  HMMA.16816.F32.BF16 R4, R4, R18, RZ ;  /* 0x000000120404723c */ /* 0x000fe400000418ff */
[----:B------:R-:W-:Y:S06]  /*5d20*/  MUFU.EX2 R45, R45 ;  /* 0x0000002d002d7308 */ /* 0x000fec0000000800 */
[C---:B------:R-:W-:Y:S02]  /*5d30*/  HMMA.16816.F32.BF16 R164, R192.reuse, R168, R164 ;  /* 0x000000a8c0a4723c */ /* 0x040fe400000418a4 */
[----:B------:R-:W-:Y:S06]  /*5d40*/  MUFU.EX2 R75, R75 ;  /* 0x0000004b004b7308 */ /* 0x000fec0000000800 */
[C---:B------:R-:W-:Y:S02]  /*5d50*/  HMMA.16816.F32.BF16 R168, R192.reuse, R170, R36 ;  /* 0x000000aac0a8723c */ /* 0x040fe40000041824 */
[----:B------:R-:W2:Y:S05]  /*5d60*/  MUFU.EX2 R50, R50 ;  /* 0x0000003200327308 */ /* 0x000eaa0000000800 */
[----:B------:R-:W-:Y:S01]  /*5d70*/  FFMA.FTZ R37, R73, c[0x0][0x23c], -R199 ;  /* 0x00008f0049257a23 */ /* 0x000fe200000108c7 */
[----:B------:R-:W-:Y:S01]  /*5d80*/  HMMA.16816.F32.BF16 R172, R192, R176, R172 ;  /* 0x000000b0c0ac723c */ /* 0x000fe200000418ac */
[----:B------:R-:W-:Y:S01]  /*5d90*/  FFMA.FTZ R73, R72, c[0x0][0x23c], -R129 ;  /* 0x00008f0048497a23 */ /* 0x000fe20000010881 */
[----:B------:R-:W-:Y:S01]  /*5da0*/  MUFU.EX2 R49, R49 ;  /* 0x0000003100317308 */ /* 0x000fe20000000800 */
[----:B------:R-:W-:-:S02]  /*5db0*/  FFMA.FTZ R39, R242, c[0x0][0x23c], -R199 ;  /* 0x00008f00f2277a23 */ /* 0x000fc400000108c7 */
[----:B------:R-:W-:-:S03]  /*5dc0*/  FFMA.FTZ R38, R229, c[0x0][0x23c], -R199 ;  /* 0x00008f00e5267a23 */ /* 0x000fc600000108c7 */
[----:B------:R-:W-:Y:S01]  /*5dd0*/  HMMA.16816.F32.BF16 R180, R192, R184, R180 ;  /* 0x000000b8c0b4723c */ /* 0x000fe200000418b4 */
[----:B------:R-:W-:Y:S01]  /*5de0*/  FFMA.FTZ R36, R106, c[0x0][0x23c], -R129 ;  /* 0x00008f006a247a23 */ /* 0x000fe20000010881 */
[----:B------:R-:W-:Y:S01]  /*5df0*/  MUFU.EX2 R44, R44 ;  /* 0x0000002c002c7308 */ /* 0x000fe20000000800 */
[----:B------:R-:W-:Y:S02]  /*5e00*/  FFMA.FTZ R72, R221, c[0x0][0x23c], -R114 ;  /* 0x00008f00dd487a23 */ /* 0x000fe40000010872 */
[----:B------:R-:W-:-:S03]  /*5e10*/  FFMA.FTZ R221, R217, c[0x0][0x23c], -R232 ;  /* 0x00008f00d9dd7a23 */ /* 0x000fc600000108e8 */
[C---:B------:R-:W-:Y:S01]  /*5e20*/  HMMA.16816.F32.BF16 R188, R192.reuse, R12, R188 ;  /* 0x0000000cc0bc723c */ /* 0x040fe200000418bc */
[--C-:B------:R-:W-:Y:S01]  /*5e30*/  FFMA.FTZ R217, R213, c[0x0][0x23c], -R232.reuse ;  /* 0x00008f00d5d97a23 */ /* 0x100fe200000108e8 */
[----:B------:R-:W-:Y:S01]  /*5e40*/  MUFU.EX2 R74, R74 ;  /* 0x0000004a004a7308 */ /* 0x000fe20000000800 */
[--C-:B------:R-:W-:Y:S02]  /*5e50*/  FFMA.FTZ R106, R101, c[0x0][0x23c], -R232.reuse ;  /* 0x00008f00656a7a23 */ /* 0x100fe400000108e8 */
[--C-:B------:R-:W-:Y:S02]  /*5e60*/  FFMA.FTZ R213, R209, c[0x0][0x23c], -R232.reuse ;  /* 0x00008f00d1d57a23 */ /* 0x100fe400000108e8 */
[----:B--2---:R-:W-:Y:S01]  /*5e70*/  F2FP.BF16.PACK_AB R12, R50, R75 ;  /* 0x0000004b320c723e */ /* 0x004fe200000010ff */
[----:B------:R-:W-:Y:S01]  /*5e80*/  HMMA.16816.F32.BF16 R176, R192, R178, R32 ;  /* 0x000000b2c0b0723c */ /* 0x000fe20000041820 */
[----:B------:R-:W-:Y:S01]  /*5e90*/  FFMA.FTZ R101, R238, c[0x0][0x23c], -R199 ;  /* 0x00008f00ee657a23 */ /* 0x000fe200000108c7 */
[----:B------:R-:W2:Y:S01]  /*5ea0*/  MUFU.EX2 R47, R47 ;  /* 0x0000002f002f7308 */ /* 0x000ea20000000800 */
[----:B------:R-:W-:-:S02]  /*5eb0*/  FFMA.FTZ R209, R205, c[0x0][0x23c], -R232 ;  /* 0x00008f00cdd17a23 */ /* 0x000fc400000108e8 */
[----:B------:R-:W-:-:S03]  /*5ec0*/  FFMA.FTZ R205, R201, c[0x0][0x23c], -R232 ;  /* 0x00008f00c9cd7a23 */ /* 0x000fc600000108e8 */
[C---:B------:R-:W-:Y:S01]  /*5ed0*/  HMMA.16816.F32.BF16 R184, R192.reuse, R186, R20 ;  /* 0x000000bac0b8723c */ /* 0x040fe20000041814 */
[--C-:B------:R-:W-:Y:S01]  /*5ee0*/  FFMA.FTZ R35, R240, c[0x0][0x23c], -R129.reuse ;  /* 0x00008f00f0237a23 */ /* 0x100fe20000010881 */
[----:B------:R-:W-:Y:S01]  /*5ef0*/  LDSM.16.MT88.4 R20, [R252+0xa800] ;  /* 0x00a80000fc14783b */ /* 0x000fe20000004200 */
[----:B------:R-:W-:Y:S01]  /*5f00*/  MUFU.EX2 R48, R48 ;  /* 0x0000003000307308 */ /* 0x000fe20000000800 */
[----:B------:R-:W-:Y:S02]  /*5f10*/  FFMA.FTZ R34, R108, c[0x0][0x23c], -R129 ;  /* 0x00008f006c227a23 */ /* 0x000fe40000010881 */
[--C-:B------:R-:W-:Y:S02]  /*5f20*/  FFMA.FTZ R33, R223, c[0x0][0x23c], -R114.reuse ;  /* 0x00008f00df217a23 */ /* 0x100fe40000010872 */
[----:B------:R-:W-:Y:S01]  /*5f30*/  HMMA.16816.F32.BF16 R192, R192, R14, R4 ;  /* 0x0000000ec0c0723c */ /* 0x000fe20000041804 */
[----:B------:R-:W-:Y:S02]  /*5f40*/  FFMA.FTZ R32, R227, c[0x0][0x23c], -R114 ;  /* 0x00008f00e3207a23 */ /* 0x000fe40000010872 */
[----:B------:R-:W3:Y:S01]  /*5f50*/  MUFU.EX2 R43, R43 ;  /* 0x0000002b002b7308 */ /* 0x000ee20000000800 */
[----:B--2---:R-:W-:Y:S01]  /*5f60*/  F2FP.BF16.PACK_AB R13, R47, R74 ;  /* 0x0000004a2f0d723e */ /* 0x004fe200000010ff */
[----:B------:R-:W-:-:S02]  /*5f70*/  FFMA.FTZ R108, R105, c[0x0][0x23c], -R232 ;  /* 0x00008f00696c7a23 */ /* 0x000fc400000108e8 */
[----:B------:R-:W-:Y:S01]  /*5f80*/  F2FP.BF16.PACK_AB R4, R54, R79 ;  /* 0x0000004f3604723e */ /* 0x000fe200000010ff */
[--C-:B------:R-:W-:Y:S01]  /*5f90*/  FFMA.FTZ R105, R103, c[0x0][0x23c], -R232.reuse ;  /* 0x00008f0067697a23 */ /* 0x100fe200000108e8 */
[----:B------:R-:W-:Y:S01]  /*5fa0*/  F2FP.BF16.PACK_AB R5, R51, R78 ;  /* 0x0000004e3305723e */ /* 0x000fe200000010ff */
[--C-:B------:R-:W-:Y:S01]  /*5fb0*/  FFMA.FTZ R223, R219, c[0x0][0x23c], -R232.reuse ;  /* 0x00008f00dbdf7a23 */ /* 0x100fe200000108e8 */
[----:B------:R-:W-:Y:S01]  /*5fc0*/  F2FP.BF16.PACK_AB R6, R46, R53 ;  /* 0x000000352e06723e */ /* 0x000fe200000010ff */
[----:B------:R-:W-:Y:S01]  /*5fd0*/  MUFU.EX2 R77, R77 ;  /* 0x0000004d004d7308 */ /* 0x000fe20000000800 */
[----:B------:R-:W-:Y:S01]  /*5fe0*/  F2FP.BF16.PACK_AB R7, R45, R52 ;  /* 0x000000342d07723e */ /* 0x000fe200000010ff */
[--C-:B------:R-:W-:Y:S01]  /*5ff0*/  FFMA.FTZ R103, R99, c[0x0][0x23c], -R232.reuse ;  /* 0x00008f0063677a23 */ /* 0x100fe200000108e8 */
[----:B------:R-:W-:Y:S01]  /*6000*/  F2FP.BF16.PACK_AB R14, R44, R49 ;  /* 0x000000312c0e723e */ /* 0x000fe200000010ff */
[--C-:B------:R-:W-:Y:S02]  /*6010*/  FFMA.FTZ R219, R215, c[0x0][0x23c], -R232.reuse ;  /* 0x00008f00d7db7a23 */ /* 0x100fe400000108e8 */
[----:B------:R-:W-:Y:S01]  /*6020*/  FFMA.FTZ R99, R236, c[0x0][0x23c], -R199 ;  /* 0x00008f00ec637a23 */ /* 0x000fe200000108c7 */
[----:B---3--:R-:W-:Y:S01]  /*6030*/  F2FP.BF16.PACK_AB R15, R43, R48 ;  /* 0x000000302b0f723e */ /* 0x008fe200000010ff */
[----:B-1----:R-:W-:Y:S01]  /*6040*/  HMMA.16816.F32.BF16 R164, R4, R8, R164 ;  /* 0x0000000804a4723c */ /* 0x002fe200000418a4 */
[----:B------:R-:W-:Y:S01]  /*6050*/  MUFU.EX2 R42, R42 ;  /* 0x0000002a002a7308 */ /* 0x000fe20000000800 */
[----:B------:R-:W-:-:S02]  /*6060*/  FFMA.FTZ R215, R211, c[0x0][0x23c], -R232 ;  /* 0x00008f00d3d77a23 */ /* 0x000fc400000108e8 */
[--C-:B------:R-:W-:Y:S02]  /*6070*/  FFMA.FTZ R211, R207, c[0x0][0x23c], -R232.reuse ;  /* 0x00008f00cfd37a23 */ /* 0x100fe400000108e8 */
[----:B------:R-:W-:Y:S02]  /*6080*/  FFMA.FTZ R199, R96, c[0x0][0x23c], -R199 ;  /* 0x00008f0060c77a23 */ /* 0x000fe400000108c7 */
[----:B------:R-:W-:Y:S01]  /*6090*/  HMMA.16816.F32.BF16 R136, R12, R8, R136 ;  /* 0x000000080c88723c */ /* 0x000fe20000041888 */
[----:B------:R-:W-:Y:S01]  /*60a0*/  MUFU.EX2 R41, R41 ;  /* 0x0000002900297308 */ /* 0x000fe20000000800 */
[--C-:B------:R-:W-:Y:S02]  /*60b0*/  FFMA.FTZ R207, R97, c[0x0][0x23c], -R232.reuse ;  /* 0x00008f0061cf7a23 */ /* 0x100fe400000108e8 */
[----:B------:R-:W-:Y:S02]  /*60c0*/  FFMA.FTZ R201, R98, c[0x0][0x23c], -R232 ;  /* 0x00008f0062c97a23 */ /* 0x000fe400000108e8 */
[----:B------:R-:W-:-:S02]  /*60d0*/  FFMA.FTZ R96, R197, c[0x0][0x23c], -R114 ;  /* 0x00008f00c5607a23 */ /* 0x000fc40000010872 */
[-C--:B------:R-:W-:Y:S01]  /*60e0*/  HMMA.16816.F32.BF16 R132, R12, R10.reuse, R132 ;  /* 0x0000000a0c84723c */ /* 0x080fe20000041884 */
[----:B------:R-:W-:Y:S01]  /*60f0*/  MUFU.EX2 R40, R40 ;  /* 0x0000002800287308 */ /* 0x000fe20000000800 */
[----:B------:R-:W-:Y:S02]  /*6100*/  FFMA.FTZ R232, R95, c[0x0][0x23c], -R232 ;  /* 0x00008f005fe87a23 */ /* 0x000fe400000108e8 */
[--C-:B------:R-:W-:Y:S02]  /*6110*/  FFMA.FTZ R197, R130, c[0x0][0x23c], -R129.reuse ;  /* 0x00008f0082c57a23 */ /* 0x100fe40000010881 */
[--C-:B------:R-:W-:Y:S02]  /*6120*/  FFMA.FTZ R98, R230, c[0x0][0x23c], -R129.reuse ;  /* 0x00008f00e6627a23 */ /* 0x100fe40000010881 */
[----:B------:R-:W-:Y:S01]  /*6130*/  HMMA.16816.F32.BF16 R168, R4, R10, R168 ;  /* 0x0000000a04a8723c */ /* 0x000fe200000418a8 */
[----:B------:R-:W1:Y:S01]  /*6140*/  LDSM.16.MT88.4 R8, [R250+0x9000] ;  /* 0x00900000fa08783b */ /* 0x000e620000004200 */
[----:B------:R-:W-:Y:S01]  /*6150*/  MUFU.EX2 R76, R76 ;  /* 0x0000004c004c7308 */ /* 0x000fe20000000800 */
[----:B------:R-:W-:-:S02]  /*6160*/  FFMA.FTZ R95, R222, c[0x0][0x23c], -R129 ;  /* 0x00008f00de5f7a23 */ /* 0x000fc40000010881 */
[--C-:B------:R-:W-:Y:S02]  /*6170*/  FFMA.FTZ R130, R124, c[0x0][0x23c], -R129.reuse ;  /* 0x00008f007c827a23 */ /* 0x100fe40000010881 */
[--C-:B------:R-:W-:Y:S02]  /*6180*/  FFMA.FTZ R124, R122, c[0x0][0x23c], -R129.reuse ;  /* 0x00008f007a7c7a23 */ /* 0x100fe40000010881 */
[--C-:B------:R-:W-:Y:S01]  /*6190*/  FFMA.FTZ R122, R120, c[0x0][0x23c], -R129.reuse ;  /* 0x00008f00787a7a23 */ /* 0x100fe20000010881 */
[----:B------:R-:W-:Y:S01]  /*61a0*/  MUFU.EX2 R39, R39 ;  /* 0x0000002700277308 */ /* 0x000fe20000000800 */
[--C-:B------:R-:W-:Y:S02]  /*61b0*/  FFMA.FTZ R120, R118, c[0x0][0x23c], -R129.reuse ;  /* 0x00008f0076787a23 */ /* 0x100fe40000010881 */
[----:B------:R-:W-:Y:S02]  /*61c0*/  FFMA.FTZ R118, R116, c[0x0][0x23c], -R129 ;  /* 0x00008f0074767a23 */ /* 0x000fe40000010881 */
[----:B------:R-:W-:-:S02]  /*61d0*/  FFMA.FTZ R227, R123, c[0x0][0x23c], -R114 ;  /* 0x00008f007be37a23 */ /* 0x000fc40000010872 */
[----:B------:R-:W-:Y:S01]  /*61e0*/  FFMA.FTZ R129, R94, c[0x0][0x23c], -R129 ;  /* 0x00008f005e817a23 */ /* 0x000fe20000010881 */
[----:B------:R-:W-:Y:S01]  /*61f0*/  MUFU.EX2 R38, R38 ;  /* 0x0000002600267308 */ /* 0x000fe20000000800 */
[--C-:B------:R-:W-:Y:S02]  /*6200*/  FFMA.FTZ R123, R91, c[0x0][0x23c], -R114.reuse ;  /* 0x00008f005b7b7a23 */ /* 0x100fe40000010872 */
[--C-:B------:R-:W-:Y:S02]  /*6210*/  FFMA.FTZ R222, R119, c[0x0][0x23c], -R114.reuse ;  /* 0x00008f0077de7a23 */ /* 0x100fe40000010872 */
[--C-:B------:R-:W-:Y:S02]  /*6220*/  FFMA.FTZ R119, R112, c[0x0][0x23c], -R114.reuse ;  /* 0x00008f0070777a23 */ /* 0x100fe40000010872 */
[----:B------:R-:W-:Y:S01]  /*6230*/  FFMA.FTZ R116, R110, c[0x0][0x23c], -R114 ;  /* 0x00008f006e747a23 */ /* 0x000fe20000010872 */
[----:B------:R-:W-:Y:S08]  /*6240*/  MUFU.EX2 R37, R37 ;  /* 0x0000002500257308 */ /* 0x000ff00000000800 */
[----:B------:R-:W-:Y:S01]  /*6250*/  MUFU.EX2 R73, R73 ;  /* 0x0000004900497308 */ /* 0x000fe20000000800 */
[-C--:B-1----:R-:W-:Y:S07]  /*6260*/  HMMA.16816.F32.BF16 R172, R4, R8.reuse, R172 ;  /* 0x0000000804ac723c */ /* 0x082fee00000418ac */
[----:B------:R-:W1:Y:S01]  /*6270*/  MUFU.EX2 R36, R36 ;  /* 0x0000002400247308 */ /* 0x000e620000000800 */
[C---:B------:R-:W-:Y:S07]  /*6280*/  HMMA.16816.F32.BF16 R144, R12.reuse, R8, R144 ;  /* 0x000000080c90723c */ /* 0x040fee0000041890 */
[----:B------:R-:W-:Y:S01]  /*6290*/  MUFU.EX2 R35, R35 ;  /* 0x0000002300237308 */ /* 0x000fe20000000800 */
[-C--:B------:R-:W-:Y:S07]  /*62a0*/  HMMA.16816.F32.BF16 R140, R12, R10.reuse, R140 ;  /* 0x0000000a0c8c723c */ /* 0x080fee000004188c */
[----:B------:R-:W-:Y:S01]  /*62b0*/  MUFU.EX2 R34, R34 ;  /* 0x0000002200227308 */ /* 0x000fe20000000800 */
[C---:B------:R-:W-:Y:S01]  /*62c0*/  HMMA.16816.F32.BF16 R176, R4.reuse, R10, R176 ;  /* 0x0000000a04b0723c */ /* 0x040fe200000418b0 */
[----:B------:R-:W2:Y:S06]  /*62d0*/  LDSM.16.MT88.4 R8, [R249+0x9000] ;  /* 0x00900000f908783b */ /* 0x000eac0000004200 */
[----:B------:R-:W-:Y:S08]  /*62e0*/  MUFU.EX2 R72, R72 ;  /* 0x0000004800487308 */ /* 0x000ff00000000800 */
[----:B------:R-:W3:Y:S08]  /*62f0*/  MUFU.EX2 R33, R33 ;  /* 0x0000002100217308 */ /* 0x000ef00000000800 */
[----:B------:R-:W-:Y:S08]  /*6300*/  MUFU.EX2 R32, R32 ;  /* 0x0000002000207308 */ /* 0x000ff00000000800 */
[----:B------:R-:W4:Y:S08]  /*6310*/  MUFU.EX2 R31, R31 ;  /* 0x0000001f001f7308 */ /* 0x000f300000000800 */
[----:B------:R-:W-:Y:S01]  /*6320*/  MUFU.EX2 R108, R108 ;  /* 0x0000006c006c7308 */ /* 0x000fe20000000800 */
[-C--:B--2---:R-:W-:Y:S07]  /*6330*/  HMMA.16816.F32.BF16 R180, R4, R8.reuse, R180 ;  /* 0x0000000804b4723c */ /* 0x084fee00000418b4 */
[----:B------:R-:W-:Y:S01]  /*6340*/  MUFU.EX2 R105, R105 ;  /* 0x0000006900697308 */ /* 0x000fe20000000800 */
[C---:B------:R-:W-:Y:S07]  /*6350*/  HMMA.16816.F32.BF16 R152, R12.reuse, R8, R152 ;  /* 0x000000080c98723c */ /* 0x040fee0000041898 */
[----:B------:R-:W-:Y:S01]  /*6360*/  MUFU.EX2 R106, R106 ;  /* 0x0000006a006a7308 */ /* 0x000fe20000000800 */
[-C--:B------:R-:W-:Y:S07]  /*6370*/  HMMA.16816.F32.BF16 R148, R12, R10.reuse, R148 ;  /* 0x0000000a0c94723c */ /* 0x080fee0000041894 */
[----:B------:R-:W-:Y:S01]  /*6380*/  MUFU.EX2 R103, R103 ;  /* 0x0000006700677308 */ /* 0x000fe20000000800 */
[----:B------:R-:W-:Y:S01]  /*6390*/  HMMA.16816.F32.BF16 R184, R4, R10, R184 ;  /* 0x0000000a04b8723c */ /* 0x000fe200000418b8 */
[----:B------:R-:W2:Y:S06]  /*63a0*/  LDSM.16.MT88.4 R8, [R248+0x9000] ;  /* 0x00900000f808783b */ /* 0x000eac0000004200 */
[----:B------:R-:W-:Y:S08]  /*63b0*/  MUFU.EX2 R104, R104 ;  /* 0x0000006800687308 */ /* 0x000ff00000000800 */
[----:B------:R-:W-:Y:S08]  /*63c0*/  MUFU.EX2 R101, R101 ;  /* 0x0000006500657308 */ /* 0x000ff00000000800 */
[----:B------:R-:W-:Y:S08]  /*63d0*/  MUFU.EX2 R102, R102 ;  /* 0x0000006600667308 */ /* 0x000ff00000000800 */
[----:B------:R-:W-:Y:S08]  /*63e0*/  MUFU.EX2 R99, R99 ;  /* 0x0000006300637308 */ /* 0x000ff00000000800 */
[----:B------:R-:W-:Y:S01]  /*63f0*/  MUFU.EX2 R100, R100 ;  /* 0x0000006400647308 */ /* 0x000fe20000000800 */
[C---:B--2---:R-:W-:Y:S07]  /*6400*/  HMMA.16816.F32.BF16 R156, R12.reuse, R8, R156 ;  /* 0x000000080c9c723c */ /* 0x044fee000004189c */
[----:B------:R-:W2:Y:S01]  /*6410*/  MUFU.EX2 R97, R234 ;  /* 0x000000ea00617308 */ /* 0x000ea20000000800 */
[----:B------:R-:W-:Y:S07]  /*6420*/  HMMA.16816.F32.BF16 R160, R12, R10, R160 ;  /* 0x0000000a0ca0723c */ /* 0x000fee00000418a0 */
[----:B------:R-:W-:Y:S01]  /*6430*/  MUFU.EX2 R98, R98 ;  /* 0x0000006200627308 */ /* 0x000fe20000000800 */
[----:B-1----:R-:W-:Y:S01]  /*6440*/  F2FP.BF16.PACK_AB R12, R36, R73 ;  /* 0x00000049240c723e */ /* 0x002fe200000010ff */
[----:B------:R-:W-:Y:S01]  /*6450*/  HMMA.16816.F32.BF16 R188, R4, R8, R188 ;  /* 0x0000000804bc723c */ /* 0x000fe200000418bc */
[----:B---3--:R-:W-:-:S05]  /*6460*/  F2FP.BF16.PACK_AB R13, R33, R72 ;  /* 0x00000048210d723e */ /* 0x008fca00000010ff */
[----:B------:R-:W1:Y:S01]  /*6470*/  MUFU.EX2 R95, R95 ;  /* 0x0000005f005f7308 */ /* 0x000e620000000800 */
[----:B------:R-:W-:Y:S02]  /*6480*/  F2FP.BF16.PACK_AB R14, R34, R35 ;  /* 0x00000023220e723e */ /* 0x000fe400000010ff */
[----:B----4-:R-:W-:Y:S02]  /*6490*/  F2FP.BF16.PACK_AB R15, R31, R32 ;  /* 0x000000201f0f723e */ /* 0x010fe400000010ff */
[----:B--2---:R-:W-:Y:S01]  /*64a0*/  F2FP.BF16.PACK_AB R16, R97, R100 ;  /* 0x000000646110723e */ /* 0x004fe200000010ff */
[----:B------:R-:W-:Y:S01]  /*64b0*/  HMMA.16816.F32.BF16 R192, R4, R10, R192 ;  /* 0x0000000a04c0723c */ /* 0x000fe200000418c0 */
[----:B------:R-:W2:Y:S01]  /*64c0*/  LDSM.16.MT88.4 R8, [R252+0x9800] ;  /* 0x00980000fc08783b */ /* 0x000ea20000004200 */
[----:B------:R-:W-:Y:S05]  /*64d0*/  MUFU.EX2 R96, R96 ;  /* 0x0000006000607308 */ /* 0x000fea0000000800 */
[----:B------:R-:W-:-:S02]  /*64e0*/  F2FP.BF16.PACK_AB R4, R42, R77 ;  /* 0x0000004d2a04723e */ /* 0x000fc400000010ff */
[----:B------:R-:W-:Y:S01]  /*64f0*/  F2FP.BF16.PACK_AB R5, R39, R76 ;  /* 0x0000004c2705723e */ /* 0x000fe200000010ff */
[----:B------:R-:W3:Y:S01]  /*6500*/  MUFU.EX2 R93, R93 ;  /* 0x0000005d005d7308 */ /* 0x000ee20000000800 */
[----:B------:R-:W-:Y:S02]  /*6510*/  F2FP.BF16.PACK_AB R6, R40, R41 ;  /* 0x000000292806723e */ /* 0x000fe400000010ff */
[----:B------:R-:W-:Y:S02]  /*6520*/  F2FP.BF16.PACK_AB R7, R37, R38 ;  /* 0x000000262507723e */ /* 0x000fe400000010ff */
[----:B-1----:R-:W-:-:S03]  /*6530*/  F2FP.BF16.PACK_AB R18, R95, R98 ;  /* 0x000000625f12723e */ /* 0x002fc600000010ff */
[----:B------:R1:W-:Y:S01]  /*6540*/  MUFU.EX2 R113, R204 ;  /* 0x000000cc00717308 */ /* 0x0003e20000000800 */
[----:B---3--:R-:W-:-:S07]  /*6550*/  F2FP.BF16.PACK_AB R17, R93, R96 ;  /* 0x000000605d11723e */ /* 0x008fce00000010ff */
[----:B------:R3:W-:Y:S01]  /*6560*/  MUFU.EX2 R112, R197 ;  /* 0x000000c500707308 */ /* 0x0007e20000000800 */
[----:B-1----:R-:W-:-:S07]  /*6570*/  FADD.FTZ R204, R84, R89 ;  /* 0x0000005954cc7221 */ /* 0x002fce0000010000 */
[----:B------:R-:W-:Y:S01]  /*6580*/  MUFU.EX2 R110, R225 ;  /* 0x000000e1006e7308 */ /* 0x000fe20000000800 */
[----:B------:R-:W-:Y:S01]  /*6590*/  FADD.FTZ R67, R67, R204 ;  /* 0x000000cc43437221 */ /* 0x000fe20000010000 */
[----:B--2---:R-:W-:Y:S03]  /*65a0*/  HMMA.16816.F32.BF16 R164, R4, R8, R164 ;  /* 0x0000000804a4723c */ /* 0x004fe600000418a4 */
[----:B------:R-:W-:-:S03]  /*65b0*/  FADD.FTZ R204, R70, R67 ;  /* 0x0000004346cc7221 */ /* 0x000fc60000010000 */
[----:B------:R-:W-:Y:S01]  /*65c0*/  MUFU.EX2 R89, R223 ;  /* 0x000000df00597308 */ /* 0x000fe20000000800 */
[----:B---3--:R-:W-:Y:S02]  /*65d0*/  FADD.FTZ R197, R81, R90 ;  /* 0x0000005a51c57221 */ /* 0x008fe40000010000 */
[----:B------:R-:W-:Y:S02]  /*65e0*/  FADD.FTZ R90, R82, R85 ;  /* 0x00000055525a7221 */ /* 0x000fe40000010000 */
[----:B------:R-:W-:Y:S01]  /*65f0*/  FADD.FTZ R26, R26, R197 ;  /* 0x000000c51a1a7221 */ /* 0x000fe20000010000 */
[----:B------:R-:W-:Y:S01]  /*6600*/  HMMA.16816.F32.BF16 R136, R12, R8, R136 ;  /* 0x000000080c88723c */ /* 0x000fe20000041888 */
[----:B------:R-:W-:Y:S01]  /*6610*/  FADD.FTZ R25, R25, R90 ;  /* 0x0000005a19197221 */ /* 0x000fe20000010000 */
[----:B------:R-:W-:Y:S01]  /*6620*/  MUFU.EX2 R88, R221 ;  /* 0x000000dd00587308 */ /* 0x000fe20000000800 */
[----:B------:R-:W-:-:S04]  /*6630*/  FADD.FTZ R63, R63, R204 ;  /* 0x000000cc3f3f7221 */ /* 0x000fc80000010000 */
[----:B------:R-:W-:Y:S01]  /*6640*/  FADD.FTZ R64, R64, R63 ;  /* 0x0000003f40407221 */ /* 0x000fe20000010000 */
[----:B------:R-:W-:Y:S02]  /*6650*/  HMMA.16816.F32.BF16 R132, R12, R10, R132 ;  /* 0x0000000a0c84723c */ /* 0x000fe40000041884 */
[----:B------:R-:W-:Y:S01]  /*6660*/  MUFU.EX2 R87, R219 ;  /* 0x000000db00577308 */ /* 0x000fe20000000800 */
[----:B------:R-:W-:-:S04]  /*6670*/  FADD.FTZ R57, R57, R64 ;  /* 0x0000004039397221 */ /* 0x000fc80000010000 */
[----:B------:R-:W-:Y:S01]  /*6680*/  FADD.FTZ R74, R74, R57 ;  /* 0x000000394a4a7221 */ /* 0x000fe20000010000 */
[----:B------:R-:W-:Y:S01]  /*6690*/  HMMA.16816.F32.BF16 R168, R4, R10, R168 ;  /* 0x0000000a04a8723c */ /* 0x000fe200000418a8 */
[----:B------:R-:W1:Y:S01]  /*66a0*/  LDSM.16.MT88.4 R8, [R250+0x9800] ;  /* 0x00980000fa08783b */ /* 0x000e620000004200 */
[----:B------:R-:W-:Y:S01]  /*66b0*/  MUFU.EX2 R84, R217 ;  /* 0x000000d900547308 */ /* 0x000fe20000000800 */
[----:B------:R-:W-:-:S07]  /*66c0*/  FADD.FTZ R47, R47, R74 ;  /* 0x0000004a2f2f7221 */ /* 0x000fce0000010000 */
[----:B------:R-:W-:Y:S08]  /*66d0*/  MUFU.EX2 R85, R228 ;  /* 0x000000e400557308 */ /* 0x000ff00000000800 */
[----:B------:R-:W-:Y:S08]  /*66e0*/  MUFU.EX2 R82, R226 ;  /* 0x000000e200527308 */ /* 0x000ff00000000800 */
[----:B------:R-:W-:Y:S08]  /*66f0*/  MUFU.EX2 R81, R224 ;  /* 0x000000e000517308 */ /* 0x000ff00000000800 */
[----:B------:R-:W-:Y:S01]  /*6700*/  MUFU.EX2 R128, R128 ;  /* 0x0000008000807308 */ /* 0x000fe20000000800 */
[-C--:B-1----:R-:W-:Y:S07]  /*6710*/  HMMA.16816.F32.BF16 R172, R4, R8.reuse, R172 ;  /* 0x0000000804ac723c */ /* 0x082fee00000418ac */
[----:B------:R-:W-:Y:S01]  /*6720*/  MUFU.EX2 R67, R126 ;  /* 0x0000007e00437308 */ /* 0x000fe20000000800 */
[C---:B------:R-:W-:Y:S07]  /*6730*/  HMMA.16816.F32.BF16 R144, R12.reuse, R8, R144 ;  /* 0x000000080c90723c */ /* 0x040fee0000041890 */
[----:B------:R-:W-:Y:S01]  /*6740*/  MUFU.EX2 R130, R130 ;  /* 0x0000008200827308 */ /* 0x000fe20000000800 */
[-C--:B------:R-:W-:Y:S07]  /*6750*/  HMMA.16816.F32.BF16 R140, R12, R10.reuse, R140 ;  /* 0x0000000a0c8c723c */ /* 0x080fee000004188c */
[----:B------:R-:W-:Y:S01]  /*6760*/  MUFU.EX2 R70, R123 ;  /* 0x0000007b00467308 */ /* 0x000fe20000000800 */
[C---:B------:R-:W-:Y:S01]  /*6770*/  HMMA.16816.F32.BF16 R176, R4.reuse, R10, R176 ;  /* 0x0000000a04b0723c */ /* 0x040fe200000418b0 */
[----:B------:R-:W1:Y:S06]  /*6780*/  LDSM.16.MT88.4 R8, [R249+0x9800] ;  /* 0x00980000f908783b */ /* 0x000e6c0000004200 */
[----:B------:R-:W-:Y:S08]  /*6790*/  MUFU.EX2 R121, R121 ;  /* 0x0000007900797308 */ /* 0x000ff00000000800 */
        /* <DEDUP_REMOVED lines=10> */
[----:B------:R-:W-:Y:S01]  /*6840*/  HMMA.16816.F32.BF16 R184, R4, R10, R184 ;  /* 0x0000000a04b8723c */ /* 0x000fe200000418b8 */
[----:B------:R-:W1:Y:S06]  /*6850*/  LDSM.16.MT88.4 R8, [R248+0x9800] ;  /* 0x00980000f808783b */ /* 0x000e6c0000004200 */
[----:B------:R-:W-:Y:S08]  /*6860*/  MUFU.EX2 R129, R129 ;  /* 0x0000008100817308 */ /* 0x000ff00000000800 */
[----:B------:R-:W-:Y:S08]  /*6870*/  MUFU.EX2 R116, R116 ;  /* 0x0000007400747308 */ /* 0x000ff00000000800 */
[----:B------:R-:W-:Y:S08]  /*6880*/  MUFU.EX2 R109, R109 ;  /* 0x0000006d006d7308 */ /* 0x000ff00000000800 */
[----:B------:R-:W-:Y:S08]  /*6890*/  MUFU.EX2 R207, R207 ;  /* 0x000000cf00cf7308 */ /* 0x000ff00000000800 */
[----:B------:R-:W-:Y:S01]  /*68a0*/  MUFU.EX2 R201, R201 ;  /* 0x000000c900c97308 */ /* 0x000fe20000000800 */
[C---:B-1----:R-:W-:Y:S07]  /*68b0*/  HMMA.16816.F32.BF16 R156, R12.reuse, R8, R156 ;  /* 0x000000080c9c723c */ /* 0x042fee000004189c */
[----:B------:R-:W-:Y:S01]  /*68c0*/  MUFU.EX2 R232, R232 ;  /* 0x000000e800e87308 */ /* 0x000fe20000000800 */
[----:B------:R-:W-:Y:S07]  /*68d0*/  HMMA.16816.F32.BF16 R160, R12, R10, R160 ;  /* 0x0000000a0ca0723c */ /* 0x000fee00000418a0 */
[----:B------:R-:W-:Y:S01]  /*68e0*/  MUFU.EX2 R210, R210 ;  /* 0x000000d200d27308 */ /* 0x000fe20000000800 */
[--C-:B------:R-:W-:Y:S01]  /*68f0*/  FFMA.FTZ R12, R125, c[0x0][0x23c], -R114.reuse ;  /* 0x00008f007d0c7a23 */ /* 0x100fe20000010872 */
[----:B------:R-:W-:Y:S01]  /*6900*/  HMMA.16816.F32.BF16 R188, R4, R8, R188 ;  /* 0x0000000804bc723c */ /* 0x000fe200000418bc */
[----:B------:R-:W-:-:S05]  /*6910*/  FFMA.FTZ R125, R115, c[0x0][0x23c], -R114 ;  /* 0x00008f00737d7a23 */ /* 0x000fca0000010872 */
[----:B------:R-:W-:Y:S02]  /*6920*/  MUFU.EX2 R131, R131 ;  /* 0x0000008300837308 */ /* 0x000fe40000000800 */
[----:B------:R-:W-:Y:S01]  /*6930*/  HMMA.16816.F32.BF16 R192, R4, R10, R192 ;  /* 0x0000000a04c0723c */ /* 0x000fe200000418c0 */
[----:B------:R-:W1:Y:S05]  /*6940*/  LDSM.16.MT88.4 R8, [R252+0xa000] ;  /* 0x00a00000fc08783b */ /* 0x000e6a0000004200 */
[----:B------:R2:W-:Y:S01]  /*6950*/  MUFU.EX2 R91, R12 ;  /* 0x0000000c005b7308 */ /* 0x0005e20000000800 */
[--C-:B------:R-:W-:Y:S01]  /*6960*/  FFMA.FTZ R5, R127, c[0x0][0x23c], -R114.reuse ;  /* 0x00008f007f057a23 */ /* 0x100fe20000010872 */
[----:B------:R-:W-:Y:S01]  /*6970*/  F2FP.BF16.PACK_AB R4, R105, R108 ;  /* 0x0000006c6904723e */ /* 0x000fe200000010ff */
[----:B------:R-:W-:Y:S01]  /*6980*/  FFMA.FTZ R127, R117, c[0x0][0x23c], -R114 ;  /* 0x00008f00757f7a23 */ /* 0x000fe20000010872 */
[----:B------:R-:W-:-:S04]  /*6990*/  F2FP.BF16.PACK_AB R6, R103, R106 ;  /* 0x0000006a6706723e */ /* 0x000fc800000010ff */
[----:B------:R3:W4:Y:S01]  /*69a0*/  MUFU.EX2 R94, R5 ;  /* 0x00000005005e7308 */ /* 0x0007220000000800 */
[----:B------:R-:W-:Y:S01]  /*69b0*/  F2FP.BF16.PACK_AB R7, R99, R102 ;  /* 0x000000666307723e */ /* 0x000fe200000010ff */
[----:B------:R-:W-:Y:S01]  /*69c0*/  FFMA.FTZ R117, R111, c[0x0][0x23c], -R114 ;  /* 0x00008f006f757a23 */ /* 0x000fe20000010872 */
[----:B--2---:R-:W2:Y:S05]  /*69d0*/  LDSM.16.MT88.4 R12, [R249+0xa000] ;  /* 0x00a00000f90c783b */ /* 0x004eaa0000004200 */
[----:B------:R-:W-:Y:S01]  /*69e0*/  MUFU.EX2 R115, R208 ;  /* 0x000000d000737308 */ /* 0x000fe20000000800 */
[----:B---3--:R-:W-:-:S07]  /*69f0*/  F2FP.BF16.PACK_AB R5, R101, R104 ;  /* 0x000000686505723e */ /* 0x008fce00000010ff */
[----:B------:R-:W3:Y:S01]  /*6a00*/  MUFU.EX2 R114, R206 ;  /* 0x000000ce00727308 */ /* 0x000ee20000000800 */
[----:B----4-:R-:W-:-:S07]  /*6a10*/  F2FP.BF16.PACK_AB R19, R91, R94 ;  /* 0x0000005e5b13723e */ /* 0x010fce00000010ff */
[----:B------:R-:W4:Y:S01]  /*6a20*/  MUFU.EX2 R111, R227 ;  /* 0x000000e3006f7308 */ /* 0x000f220000000800 */
[-C--:B-1----:R-:W-:Y:S07]  /*6a30*/  HMMA.16816.F32.BF16 R164, R4, R8.reuse, R164 ;  /* 0x0000000804a4723c */ /* 0x082fee00000418a4 */
[----:B------:R-:W-:Y:S01]  /*6a40*/  MUFU.EX2 R125, R125 ;  /* 0x0000007d007d7308 */ /* 0x000fe20000000800 */
[C---:B------:R-:W-:Y:S07]  /*6a50*/  HMMA.16816.F32.BF16 R136, R16.reuse, R8, R136 ;  /* 0x000000081088723c */ /* 0x040fee0000041888 */
[----:B------:R-:W-:Y:S01]  /*6a60*/  MUFU.EX2 R117, R117 ;  /* 0x0000007500757308 */ /* 0x000fe20000000800 */
[-C--:B------:R-:W-:Y:S08]  /*6a70*/  HMMA.16816.F32.BF16 R132, R16, R10.reuse, R132 ;  /* 0x0000000a1084723c */ /* 0x080ff00000041884 */
[----:B------:R-:W-:Y:S01]  /*6a80*/  HMMA.16816.F32.BF16 R168, R4, R10, R168 ;  /* 0x0000000a04a8723c */ /* 0x000fe200000418a8 */
[----:B------:R-:W1:Y:S07]  /*6a90*/  LDSM.16.MT88.4 R8, [R250+0xa000] ;  /* 0x00a00000fa08783b */ /* 0x000e6e0000004200 */
[C---:B--2---:R-:W-:Y:S08]  /*6aa0*/  HMMA.16816.F32.BF16 R152, R16.reuse, R12, R152 ;  /* 0x0000000c1098723c */ /* 0x044ff00000041898 */
[----:B------:R-:W-:Y:S08]  /*6ab0*/  HMMA.16816.F32.BF16 R148, R16, R14, R148 ;  /* 0x0000000e1094723c */ /* 0x000ff00000041894 */
[C---:B------:R-:W-:Y:S08]  /*6ac0*/  HMMA.16816.F32.BF16 R180, R4.reuse, R12, R180 ;  /* 0x0000000c04b4723c */ /* 0x040ff000000418b4 */
[C---:B------:R-:W-:Y:S01]  /*6ad0*/  HMMA.16816.F32.BF16 R184, R4.reuse, R14, R184 ;  /* 0x0000000e04b8723c */ /* 0x040fe200000418b8 */
[----:B------:R-:W-:Y:S07]  /*6ae0*/  LDSM.16.MT88.4 R12, [R249+0xa800] ;  /* 0x00a80000f90c783b */ /* 0x000fee0000004200 */
[-C--:B-1----:R-:W-:Y:S08]  /*6af0*/  HMMA.16816.F32.BF16 R172, R4, R8.reuse, R172 ;  /* 0x0000000804ac723c */ /* 0x082ff000000418ac */
[C---:B------:R-:W-:Y:S08]  /*6b00*/  HMMA.16816.F32.BF16 R144, R16.reuse, R8, R144 ;  /* 0x000000081090723c */ /* 0x040ff00000041890 */
[-C--:B------:R-:W-:Y:S08]  /*6b10*/  HMMA.16816.F32.BF16 R140, R16, R10.reuse, R140 ;  /* 0x0000000a108c723c */ /* 0x080ff0000004188c */
[----:B------:R-:W-:Y:S01]  /*6b20*/  HMMA.16816.F32.BF16 R176, R4, R10, R176 ;  /* 0x0000000a04b0723c */ /* 0x000fe200000418b0 */
[----:B------:R-:W1:Y:S07]  /*6b30*/  LDSM.16.MT88.4 R8, [R248+0xa000] ;  /* 0x00a00000f808783b */ /* 0x000e6e0000004200 */
[C---:B-1----:R-:W-:Y:S08]  /*6b40*/  HMMA.16816.F32.BF16 R156, R16.reuse, R8, R156 ;  /* 0x00000008109c723c */ /* 0x042ff0000004189c */
[----:B------:R-:W-:Y:S01]  /*6b50*/  HMMA.16816.F32.BF16 R160, R16, R10, R160 ;  /* 0x0000000a10a0723c */ /* 0x000fe200000418a0 */
[----:B------:R-:W1:Y:S07]  /*6b60*/  LDSM.16.MT88.4 R16, [R250+0xa800] ;  /* 0x00a80000fa10783b */ /* 0x000e6e0000004200 */
[C---:B------:R-:W-:Y:S08]  /*6b70*/  HMMA.16816.F32.BF16 R188, R4.reuse, R8, R188 ;  /* 0x0000000804bc723c */ /* 0x040ff000000418bc */
[----:B------:R-:W-:Y:S01]  /*6b80*/  HMMA.16816.F32.BF16 R192, R4, R10, R192 ;  /* 0x0000000a04c0723c */ /* 0x000fe200000418c0 */
[----:B------:R-:W2:Y:S06]  /*6b90*/  LDSM.16.MT88.4 R8, [R248+0xa800] ;  /* 0x00a80000f808783b */ /* 0x000eac0000004200 */
[----:B------:R-:W-:Y:S01]  /*6ba0*/  FADD.FTZ R5, R86, R83 ;  /* 0x0000005356057221 */ /* 0x000fe20000010000 */
[----:B---3--:R-:W-:Y:S01]  /*6bb0*/  F2FP.BF16.PACK_AB R4, R114, R115 ;  /* 0x000000737204723e */ /* 0x008fe200000010ff */
[----:B------:R-:W-:Y:S01]  /*6bc0*/  MUFU.EX2 R86, R222 ;  /* 0x000000de00567308 */ /* 0x000fe20000000800 */
[----:B------:R-:W-:Y:S01]  /*6bd0*/  F2FP.BF16.PACK_AB R6, R112, R113 ;  /* 0x000000717006723e */ /* 0x000fe200000010ff */
[----:B------:R-:W-:Y:S01]  /*6be0*/  FADD.FTZ R92, R80, R5 ;  /* 0x00000005505c7221 */ /* 0x000fe20000010000 */
[----:B----4-:R-:W-:-:S05]  /*6bf0*/  F2FP.BF16.PACK_AB R5, R110, R111 ;  /* 0x0000006f6e05723e */ /* 0x010fca00000010ff */
[----:B------:R-:W3:Y:S08]  /*6c00*/  MUFU.EX2 R83, R127 ;  /* 0x0000007f00537308 */ /* 0x000ef00000000800 */
[----:B------:R-:W4:Y:S01]  /*6c10*/  MUFU.EX2 R80, R220 ;  /* 0x000000dc00507308 */ /* 0x000f220000000800 */
[----:B---3--:R-:W-:Y:S01]  /*6c20*/  F2FP.BF16.PACK_AB R7, R83, R86 ;  /* 0x000000565307723e */ /* 0x008fe200000010ff */
[----:B------:R-:W-:-:S04]  /*6c30*/  FADD.FTZ R127, R27, R26 ;  /* 0x0000001a1b7f7221 */ /* 0x000fc80000010000 */
[----:B------:R-:W-:Y:S02]  /*6c40*/  FADD.FTZ R62, R62, R127 ;  /* 0x0000007f3e3e7221 */ /* 0x000fe40000010000 */
[C---:B------:R-:W-:Y:S08]  /*6c50*/  HMMA.16816.F32.BF16 R136, R4.reuse, R20, R136 ;  /* 0x000000140488723c */ /* 0x040ff00000041888 */
[C---:B------:R-:W-:Y:S08]  /*6c60*/  HMMA.16816.F32.BF16 R132, R4.reuse, R22, R132 ;  /* 0x000000160484723c */ /* 0x040ff00000041884 */
[C---:B-1----:R-:W-:Y:S08]  /*6c70*/  HMMA.16816.F32.BF16 R144, R4.reuse, R16, R144 ;  /* 0x000000100490723c */ /* 0x042ff00000041890 */
[C---:B------:R-:W-:Y:S08]  /*6c80*/  HMMA.16816.F32.BF16 R140, R4.reuse, R18, R140 ;  /* 0x00000012048c723c */ /* 0x040ff0000004188c */
[C---:B------:R-:W-:Y:S08]  /*6c90*/  HMMA.16816.F32.BF16 R152, R4.reuse, R12, R152 ;  /* 0x0000000c0498723c */ /* 0x040ff00000041898 */
[C---:B------:R-:W-:Y:S08]  /*6ca0*/  HMMA.16816.F32.BF16 R148, R4.reuse, R14, R148 ;  /* 0x0000000e0494723c */ /* 0x040ff00000041894 */
[C---:B--2---:R-:W-:Y:S08]  /*6cb0*/  HMMA.16816.F32.BF16 R156, R4.reuse, R8, R156 ;  /* 0x00000008049c723c */ /* 0x044ff0000004189c */
[----:B------:R-:W-:Y:S07]  /*6cc0*/  HMMA.16816.F32.BF16 R160, R4, R10, R160 ;  /* 0x0000000a04a0723c */ /* 0x000fee00000418a0 */
[----:B------:R-:W-:Y:S01]  /*6cd0*/  FADD.FTZ R4, R69, R92 ;  /* 0x0000005c45047221 */ /* 0x000fe20000010000 */
[----:B------:R-:W-:Y:S01]  /*6ce0*/  F2FP.BF16.PACK_AB R5, R82, R85 ;  /* 0x000000555205723e */ /* 0x000fe200000010ff */
[----:B------:R-:W-:Y:S01]  /*6cf0*/  FADD.FTZ R92, R24, R25 ;  /* 0x00000019185c7221 */ /* 0x000fe20000010000 */
[----:B------:R-:W-:Y:S01]  /*6d00*/  F2FP.BF16.PACK_AB R6, R84, R87 ;  /* 0x000000575406723e */ /* 0x000fe200000010ff */
[----:B------:R-:W-:Y:S01]  /*6d10*/  FADD.FTZ R71, R71, R4 ;  /* 0x0000000447477221 */ /* 0x000fe20000010000 */
[----:B------:R-:W-:Y:S01]  /*6d20*/  F2FP.BF16.PACK_AB R4, R88, R89 ;  /* 0x000000595804723e */ /* 0x000fe200000010ff */
[----:B------:R-:W-:Y:S01]  /*6d30*/  LDSM.16.MT88.4 R24, [R248+0xb000] ;  /* 0x00b00000f818783b */ /* 0x000fe20000004200 */
[----:B----4-:R-:W-:Y:S01]  /*6d40*/  F2FP.BF16.PACK_AB R7, R80, R81 ;  /* 0x000000515007723e */ /* 0x010fe200000010ff */
[----:B------:R-:W-:Y:S01]  /*6d50*/  FADD.FTZ R59, R59, R92 ;  /* 0x0000005c3b3b7221 */ /* 0x000fe20000010000 */
[----:B------:R-:W1:Y:S01]  /*6d60*/  MUFU.EX2 R69, R124 ;  /* 0x0000007c00457308 */ /* 0x000e620000000800 */
[----:B------:R-:W-:-:S04]  /*6d70*/  FADD.FTZ R66, R66, R71 ;  /* 0x0000004742427221 */ /* 0x000fc80000010000 */
[----:B------:R-:W-:Y:S01]  /*6d80*/  HMMA.16816.F32.BF16 R172, R4, R16, R172 ;  /* 0x0000001004ac723c */ /* 0x000fe200000418ac */
[----:B------:R-:W-:-:S04]  /*6d90*/  FADD.FTZ R65, R65, R66 ;  /* 0x0000004241417221 */ /* 0x000fc80000010000 */
[----:B------:R-:W-:-:S03]  /*6da0*/  FADD.FTZ R58, R58, R65 ;  /* 0x000000413a3a7221 */ /* 0x000fc60000010000 */
[----:B------:R-:W-:Y:S01]  /*6db0*/  HMMA.16816.F32.BF16 R176, R4, R18, R176 ;  /* 0x0000001204b0723c */ /* 0x000fe200000418b0 */
[----:B------:R-:W2:Y:S01]  /*6dc0*/  LDSM.16.MT88.4 R16, [R252+0xb000] ;  /* 0x00b00000fc10783b */ /* 0x000ea20000004200 */
[----:B------:R-:W-:-:S04]  /*6dd0*/  FADD.FTZ R75, R75, R58 ;  /* 0x0000003a4b4b7221 */ /* 0x000fc80000010000 */
[----:B------:R-:W-:Y:S02]  /*6de0*/  FADD.FTZ R50, R50, R75 ;  /* 0x0000004b32327221 */ /* 0x000fe40000010000 */
[C---:B------:R-:W-:Y:S02]  /*6df0*/  HMMA.16816.F32.BF16 R180, R4.reuse, R12, R180 ;  /* 0x0000000c04b4723c */ /* 0x040fe400000418b4 */
[----:B------:R-:W-:Y:S02]  /*6e00*/  FADD.FTZ R49, R49, R50 ;  /* 0x0000003231317221 */ /* 0x000fe40000010000 */
[----:B------:R-:W-:Y:S02]  /*6e10*/  FADD.FTZ R50, R48, R47 ;  /* 0x0000002f30327221 */ /* 0x000fe40000010000 */
[----:B------:R-:W-:Y:S01]  /*6e20*/  FADD.FTZ R44, R44, R49 ;  /* 0x000000312c2c7221 */ /* 0x000fe20000010000 */
[----:B------:R-:W-:Y:S01]  /*6e30*/  MUFU.EX2 R48, R199 ;  /* 0x000000c700307308 */ /* 0x000fe20000000800 */
[----:B------:R-:W-:Y:S01]  /*6e40*/  HMMA.16816.F32.BF16 R184, R4, R14, R184 ;  /* 0x0000000e04b8723c */ /* 0x000fe200000418b8 */
[----:B------:R-:W3:Y:S01]  /*6e50*/  LDSM.16.MT88.4 R12, [R250+0xb000] ;  /* 0x00b00000fa0c783b */ /* 0x000ee20000004200 */
[----:B------:R-:W-:-:S02]  /*6e60*/  FADD.FTZ R43, R43, R50 ;  /* 0x000000322b2b7221 */ /* 0x000fc40000010000 */
[----:B------:R-:W-:Y:S02]  /*6e70*/  FADD.FTZ R73, R73, R44 ;  /* 0x0000002c49497221 */ /* 0x000fe40000010000 */
[----:B------:R-:W-:Y:S02]  /*6e80*/  FADD.FTZ R72, R72, R43 ;  /* 0x0000002b48487221 */ /* 0x000fe40000010000 */
[C---:B------:R-:W-:Y:S01]  /*6e90*/  HMMA.16816.F32.BF16 R188, R4.reuse, R8, R188 ;  /* 0x0000000804bc723c */ /* 0x040fe200000418bc */
[----:B------:R-:W-:Y:S02]  /*6ea0*/  FADD.FTZ R36, R36, R73 ;  /* 0x0000004924247221 */ /* 0x000fe40000010000 */
[----:B------:R-:W-:Y:S02]  /*6eb0*/  FADD.FTZ R33, R33, R72 ;  /* 0x0000004821217221 */ /* 0x000fe40000010000 */
[----:B------:R-:W-:Y:S02]  /*6ec0*/  FADD.FTZ R35, R35, R36 ;  /* 0x0000002423237221 */ /* 0x000fe40000010000 */
[----:B------:R-:W-:Y:S01]  /*6ed0*/  FADD.FTZ R32, R32, R33 ;  /* 0x0000002120207221 */ /* 0x000fe20000010000 */
[----:B------:R-:W-:Y:S01]  /*6ee0*/  HMMA.16816.F32.BF16 R192, R4, R10, R192 ;  /* 0x0000000a04c0723c */ /* 0x000fe200000418c0 */
[----:B------:R-:W4:Y:S01]  /*6ef0*/  LDSM.16.MT88.4 R8, [R249+0xb000] ;  /* 0x00b00000f908783b */ /* 0x000f220000004200 */
        /* <DEDUP_REMOVED lines=9> */
[----:B------:R-:W-:Y:S01]  /*6f90*/  FADD.FTZ R20, R60, R59 ;  /* 0x0000003b3c147221 */ /* 0x000fe20000010000 */
[----:B------:R-:W-:Y:S01]  /*6fa0*/  MUFU.EX2 R62, R209 ;  /* 0x000000d1003e7308 */ /* 0x000fe20000000800 */
[----:B------:R-:W-:-:S02]  /*6fb0*/  FADD.FTZ R56, R56, R21 ;  /* 0x0000001538387221 */ /* 0x000fc40000010000 */
[----:B------:R-:W-:Y:S02]  /*6fc0*/  FADD.FTZ R55, R55, R20 ;  /* 0x0000001437377221 */ /* 0x000fe40000010000 */
[----:B------:R-:W-:Y:S01]  /*6fd0*/  FADD.FTZ R79, R79, R56 ;  /* 0x000000384f4f7221 */ /* 0x000fe20000010000 */
[----:B------:R-:W-:Y:S01]  /*6fe0*/  F2FP.BF16.PACK_AB R4, R67, R128 ;  /* 0x000000804304723e */ /* 0x000fe200000010ff */
[----:B------:R-:W-:Y:S01]  /*6ff0*/  FADD.FTZ R78, R78, R55 ;  /* 0x000000374e4e7221 */ /* 0x000fe20000010000 */
[----:B------:R-:W5:Y:S01]  /*7000*/  MUFU.EX2 R60, R213 ;  /* 0x000000d5003c7308 */ /* 0x000f620000000800 */
[----:B------:R-:W-:Y:S01]  /*7010*/  FADD.FTZ R54, R54, R79 ;  /* 0x0000004f36367221 */ /* 0x000fe20000010000 */
[----:B------:R-:W-:Y:S01]  /*7020*/  F2FP.BF16.PACK_AB R5, R70, R125 ;  /* 0x0000007d4605723e */ /* 0x000fe200000010ff */
[----:B------:R-:W-:Y:S01]  /*7030*/  FADD.FTZ R51, R51, R78 ;  /* 0x0000004e33337221 */ /* 0x000fe20000010000 */
[----:B-1----:R-:W-:Y:S01]  /*7040*/  F2FP.BF16.PACK_AB R6, R69, R130 ;  /* 0x000000824506723e */ /* 0x002fe200000010ff */
[----:B------:R-:W-:Y:S01]  /*7050*/  FADD.FTZ R53, R53, R54 ;  /* 0x0000003635357221 */ /* 0x000fe20000010000 */
[----:B------:R-:W-:Y:S01]  /*7060*/  F2FP.BF16.PACK_AB R7, R90, R121 ;  /* 0x000000795a07723e */ /* 0x000fe200000010ff */
[----:B------:R-:W-:Y:S01]  /*7070*/  FADD.FTZ R52, R52, R51 ;  /* 0x0000003334347221 */ /* 0x000fe20000010000 */
[----:B------:R-:W1:Y:S01]  /*7080*/  MUFU.EX2 R59, R216 ;  /* 0x000000d8003b7308 */ /* 0x000e620000000800 */
[----:B------:R-:W-:Y:S01]  /*7090*/  FADD.FTZ R46, R46, R53 ;  /* 0x000000352e2e7221 */ /* 0x000fe20000010000 */
[----:B------:R-:W1:Y:S01]  /*70a0*/  LDSM.16.MT88.4 R20, [R252+0xb800] ;  /* 0x00b80000fc14783b */ /* 0x000e620000004200 */
[----:B------:R-:W-:-:S02]  /*70b0*/  FADD.FTZ R45, R45, R52 ;  /* 0x000000342d2d7221 */ /* 0x000fc40000010000 */
[----:B------:R-:W-:Y:S01]  /*70c0*/  FADD.FTZ R77, R77, R46 ;  /* 0x0000002e4d4d7221 */ /* 0x000fe20000010000 */
[C---:B--2---:R-:W-:Y:S01]  /*70d0*/  HMMA.16816.F32.BF16 R136, R4.reuse, R16, R136 ;  /* 0x000000100488723c */ /* 0x044fe20000041888 */
[----:B------:R-:W-:Y:S01]  /*70e0*/  FADD.FTZ R76, R76, R45 ;  /* 0x0000002d4c4c7221 */ /* 0x000fe20000010000 */
[----:B------:R-:W2:Y:S01]  /*70f0*/  MUFU.EX2 R61, R212 ;  /* 0x000000d4003d7308 */ /* 0x000ea20000000800 */
[----:B------:R-:W-:Y:S02]  /*7100*/  FADD.FTZ R42, R42, R77 ;  /* 0x0000004d2a2a7221 */ /* 0x000fe40000010000 */
[----:B------:R-:W-:Y:S02]  /*7110*/  FADD.FTZ R39, R39, R76 ;  /* 0x0000004c27277221 */ /* 0x000fe40000010000 */
[----:B------:R-:W-:Y:S01]  /*7120*/  FADD.FTZ R41, R41, R42 ;  /* 0x0000002a29297221 */ /* 0x000fe20000010000 */
[----:B------:R-:W-:Y:S01]  /*7130*/  HMMA.16816.F32.BF16 R132, R4, R18, R132 ;  /* 0x000000120484723c */ /* 0x000fe20000041884 */
[----:B------:R-:W-:Y:S01]  /*7140*/  FADD.FTZ R38, R38, R39 ;  /* 0x0000002726267221 */ /* 0x000fe20000010000 */
[----:B------:R-:W1:Y:S01]  /*7150*/  MUFU.EX2 R55, R120 ;  /* 0x0000007800377308 */ /* 0x000e620000000800 */
[----:B------:R-:W-:-:S02]  /*7160*/  FADD.FTZ R41, R40, R41 ;  /* 0x0000002928297221 */ /* 0x000fc40000010000 */
[----:B------:R-:W-:Y:S02]  /*7170*/  FADD.FTZ R37, R37, R38 ;  /* 0x0000002625257221 */ /* 0x000fe40000010000 */
[----:B------:R-:W-:Y:S01]  /*7180*/  FADD.FTZ R108, R108, R41 ;  /* 0x000000296c6c7221 */ /* 0x000fe20000010000 */
[C---:B---3--:R-:W-:Y:S01]  /*7190*/  HMMA.16816.F32.BF16 R144, R4.reuse, R12, R144 ;  /* 0x0000000c0490723c */ /* 0x048fe20000041890 */
[----:B------:R-:W-:Y:S02]  /*71a0*/  FADD.FTZ R104, R104, R37 ;  /* 0x0000002568687221 */ /* 0x000fe40000010000 */
[----:B------:R-:W-:Y:S02]  /*71b0*/  FADD.FTZ R105, R105, R108 ;  /* 0x0000006c69697221 */ /* 0x000fe40000010000 */
[----:B------:R-:W-:Y:S02]  /*71c0*/  FADD.FTZ R101, R101, R104 ;  /* 0x0000006865657221 */ /* 0x000fe40000010000 */
[----:B------:R-:W-:Y:S01]  /*71d0*/  FADD.FTZ R106, R106, R105 ;  /* 0x000000696a6a7221 */ /* 0x000fe20000010000 */
[----:B------:R-:W-:Y:S01]  /*71e0*/  HMMA.16816.F32.BF16 R140, R4, R14, R140 ;  /* 0x0000000e048c723c */ /* 0x000fe2000004188c */
[----:B------:R-:W-:-:S02]  /*71f0*/  FADD.FTZ R102, R102, R101 ;  /* 0x0000006566667221 */ /* 0x000fc40000010000 */
[----:B------:R-:W-:Y:S02]  /*7200*/  FADD.FTZ R106, R103, R106 ;  /* 0x0000006a676a7221 */ /* 0x000fe40000010000 */
[----:B------:R-:W-:Y:S02]  /*7210*/  FADD.FTZ R94, R94, R93 ;  /* 0x0000005d5e5e7221 */ /* 0x000fe40000010000 */
[----:B------:R-:W-:Y:S01]  /*7220*/  FADD.FTZ R98, R98, R97 ;  /* 0x0000006162627221 */ /* 0x000fe20000010000 */
[----:B----4-:R-:W-:Y:S01]  /*7230*/  HMMA.16816.F32.BF16 R152, R4, R8, R152 ;  /* 0x000000080498723c */ /* 0x010fe20000041898 */
[----:B------:R-:W-:Y:S02]  /*7240*/  FADD.FTZ R89, R89, R106 ;  /* 0x0000006a59597221 */ /* 0x000fe40000010000 */
[----:B------:R-:W-:Y:S02]  /*7250*/  FADD.FTZ R102, R99, R102 ;  /* 0x0000006663667221 */ /* 0x000fe40000010000 */
[----:B------:R-:W-:-:S02]  /*7260*/  FADD.FTZ R94, R91, R94 ;  /* 0x0000005e5b5e7221 */ /* 0x000fc40000010000 */
[----:B------:R-:W-:Y:S01]  /*7270*/  FADD.FTZ R98, R95, R98 ;  /* 0x000000625f627221 */ /* 0x000fe20000010000 */
[C---:B------:R-:W-:Y:S01]  /*7280*/  HMMA.16816.F32.BF16 R148, R4.reuse, R10, R148 ;  /* 0x0000000a0494723c */ /* 0x040fe20000041894 */
        /* <DEDUP_REMOVED lines=9> */
[----:B------:R-:W-:Y:S01]  /*7320*/  HMMA.16816.F32.BF16 R160, R4, R26, R160 ;  /* 0x0000001a04a0723c */ /* 0x000fe200000418a0 */
[----:B------:R-:W-:Y:S02]  /*7330*/  FADD.FTZ R84, R84, R87 ;  /* 0x0000005754547221 */ /* 0x000fe40000010000 */
[----:B------:R-:W-:Y:S02]  /*7340*/  FADD.FTZ R81, R81, R82 ;  /* 0x0000005251517221 */ /* 0x000fe40000010000 */
[----:B------:R-:W-:-:S02]  /*7350*/  FADD.FTZ R86, R86, R111 ;  /* 0x0000006f56567221 */ /* 0x000fc40000010000 */
[----:B-----5:R-:W-:Y:S01]  /*7360*/  F2FP.BF16.PACK_AB R4, R60, R215 ;  /* 0x000000d73c04723e */ /* 0x020fe200000010ff */
[----:B------:R-:W-:Y:S01]  /*7370*/  FADD.FTZ R113, R113, R114 ;  /* 0x0000007271717221 */ /* 0x000fe20000010000 */
[----:B-1----:R-:W-:Y:S01]  /*7380*/  F2FP.BF16.PACK_AB R5, R59, R218 ;  /* 0x000000da3b05723e */ /* 0x002fe200000010ff */
[----:B------:R-:W-:Y:S01]  /*7390*/  FADD.FTZ R215, R215, R84 ;  /* 0x00000054d7d77221 */ /* 0x000fe20000010000 */
[----:B------:R-:W-:Y:S01]  /*73a0*/  F2FP.BF16.PACK_AB R6, R62, R211 ;  /* 0x000000d33e06723e */ /* 0x000fe200000010ff */
[----:B------:R-:W-:Y:S01]  /*73b0*/  FADD.FTZ R81, R80, R81 ;  /* 0x0000005150517221 */ /* 0x000fe20000010000 */
[----:B--2---:R-:W-:Y:S01]  /*73c0*/  F2FP.BF16.PACK_AB R7, R61, R214 ;  /* 0x000000d63d07723e */ /* 0x004fe200000010ff */
[----:B------:R-:W-:Y:S02]  /*73d0*/  FADD.FTZ R86, R83, R86 ;  /* 0x0000005653567221 */ /* 0x000fe40000010000 */
[----:B------:R-:W-:Y:S02]  /*73e0*/  FADD.FTZ R113, R112, R113 ;  /* 0x0000007170717221 */ /* 0x000fe40000010000 */
[----:B------:R-:W-:-:S02]  /*73f0*/  FADD.FTZ R60, R60, R215 ;  /* 0x000000d73c3c7221 */ /* 0x000fc40000010000 */
[C---:B------:R-:W-:Y:S01]  /*7400*/  HMMA.16816.F32.BF16 R164, R4.reuse, R16, R164 ;  /* 0x0000001004a4723c */ /* 0x040fe200000418a4 */
[----:B------:R-:W-:Y:S02]  /*7410*/  FADD.FTZ R218, R218, R81 ;  /* 0x00000051dada7221 */ /* 0x000fe40000010000 */
[----:B------:R-:W-:Y:S02]  /*7420*/  FADD.FTZ R125, R125, R86 ;  /* 0x000000567d7d7221 */ /* 0x000fe40000010000 */
[----:B------:R-:W-:Y:S02]  /*7430*/  FADD.FTZ R128, R128, R113 ;  /* 0x0000007180807221 */ /* 0x000fe40000010000 */
[----:B------:R-:W-:Y:S01]  /*7440*/  FADD.FTZ R211, R211, R60 ;  /* 0x0000003cd3d37221 */ /* 0x000fe20000010000 */
[----:B------:R-:W-:Y:S01]  /*7450*/  HMMA.16816.F32.BF16 R168, R4, R18, R168 ;  /* 0x0000001204a8723c */ /* 0x000fe200000418a8 */
[----:B------:R-:W1:Y:S01]  /*7460*/  LDSM.16.MT88.4 R16, [R250+0xb800] ;  /* 0x00b80000fa10783b */ /* 0x000e620000004200 */
        /* <DEDUP_REMOVED lines=9> */
[----:B------:R-:W2:Y:S01]  /*7500*/  LDSM.16.MT88.4 R12, [R249+0xb800] ;  /* 0x00b80000f90c783b */ /* 0x000ea20000004200 */
[----:B------:R-:W-:-:S02]  /*7510*/  FADD.FTZ R61, R61, R214 ;  /* 0x000000d63d3d7221 */ /* 0x000fc40000010000 */
[----:B------:R-:W-:Y:S02]  /*7520*/  FADD.FTZ R90, R90, R121 ;  /* 0x000000795a5a7221 */ /* 0x000fe40000010000 */
[----:B------:R-:W-:Y:S02]  /*7530*/  FADD.FTZ R69, R69, R130 ;  /* 0x0000008245457221 */ /* 0x000fe40000010000 */
[C---:B------:R-:W-:Y:S08]  /*7540*/  HMMA.16816.F32.BF16 R180, R4.reuse, R8, R180 ;  /* 0x0000000804b4723c */ /* 0x040ff000000418b4 */
[C---:B------:R-:W-:Y:S01]  /*7550*/  HMMA.16816.F32.BF16 R184, R4.reuse, R10, R184 ;  /* 0x0000000a04b8723c */ /* 0x040fe200000418b8 */
[----:B------:R-:W3:Y:S07]  /*7560*/  LDSM.16.MT88.4 R8, [R248+0xb800] ;  /* 0x00b80000f808783b */ /* 0x000eee0000004200 */
[C---:B------:R-:W-:Y:S01]  /*7570*/  HMMA.16816.F32.BF16 R188, R4.reuse, R24, R188 ;  /* 0x0000001804bc723c */ /* 0x040fe200000418bc */
[----:B------:R-:W4:Y:S07]  /*7580*/  MUFU.EX2 R24, R107 ;  /* 0x0000006b00187308 */ /* 0x000f2e0000000800 */
[----:B------:R-:W-:Y:S01]  /*7590*/  HMMA.16816.F32.BF16 R192, R4, R26, R192 ;  /* 0x0000001a04c0723c */ /* 0x000fe200000418c0 */
[----:B------:R-:W5:Y:S06]  /*75a0*/  MUFU.EX2 R26, R205 ;  /* 0x000000cd001a7308 */ /* 0x000f6c0000000800 */
[----:B------:R-:W-:Y:S01]  /*75b0*/  F2FP.BF16.PACK_AB R4, R55, R122 ;  /* 0x0000007a3704723e */ /* 0x000fe200000010ff */
[----:B------:R-:W-:Y:S01]  /*75c0*/  FADD.FTZ R122, R122, R69 ;  /* 0x000000457a7a7221 */ /* 0x000fe20000010000 */
[----:B------:R-:W1:Y:S01]  /*75d0*/  MUFU.EX2 R25, R196 ;  /* 0x000000c400197308 */ /* 0x000e620000000800 */
[----:B------:R-:W-:Y:S01]  /*75e0*/  F2FP.BF16.PACK_AB R5, R116, R117 ;  /* 0x000000757405723e */ /* 0x000fe200000010ff */
[----:B------:R-:W-:Y:S01]  /*75f0*/  FADD.FTZ R117, R117, R90 ;  /* 0x0000005a75757221 */ /* 0x000fe20000010000 */
[----:B------:R-:W-:Y:S01]  /*7600*/  F2FP.BF16.PACK_AB R6, R129, R118 ;  /* 0x000000768106723e */ /* 0x000fe200000010ff */
[----:B------:R-:W-:Y:S01]  /*7610*/  FADD.FTZ R55, R55, R122 ;  /* 0x0000007a37377221 */ /* 0x000fe20000010000 */
[----:B----4-:R-:W-:Y:S01]  /*7620*/  F2FP.BF16.PACK_AB R7, R24, R109 ;  /* 0x0000006d1807723e */ /* 0x010fe200000010ff */
[----:B------:R-:W-:-:S02]  /*7630*/  FADD.FTZ R116, R116, R117 ;  /* 0x0000007574747221 */ /* 0x000fc40000010000 */
[----:B------:R-:W-:Y:S02]  /*7640*/  FADD.FTZ R118, R118, R55 ;  /* 0x0000003776767221 */ /* 0x000fe40000010000 */
[----:B------:R-:W-:Y:S02]  /*7650*/  FADD.FTZ R109, R109, R116 ;  /* 0x000000746d6d7221 */ /* 0x000fe40000010000 */
[C---:B------:R-:W-:Y:S08]  /*7660*/  HMMA.16816.F32.BF16 R136, R4.reuse, R20, R136 ;  /* 0x000000140488723c */ /* 0x040ff00000041888 */
[C---:B------:R-:W-:Y:S08]  /*7670*/  HMMA.16816.F32.BF16 R132, R4.reuse, R22, R132 ;  /* 0x000000160484723c */ /* 0x040ff00000041884 */
[C---:B-1----:R-:W-:Y:S08]  /*7680*/  HMMA.16816.F32.BF16 R144, R4.reuse, R16, R144 ;  /* 0x000000100490723c */ /* 0x042ff00000041890 */
[C---:B------:R-:W-:Y:S08]  /*7690*/  HMMA.16816.F32.BF16 R140, R4.reuse, R18, R140 ;  /* 0x00000012048c723c */ /* 0x040ff0000004188c */
[C---:B--2---:R-:W-:Y:S08]  /*76a0*/  HMMA.16816.F32.BF16 R152, R4.reuse, R12, R152 ;  /* 0x0000000c0498723c */ /* 0x044ff00000041898 */
[C---:B------:R-:W-:Y:S08]  /*76b0*/  HMMA.16816.F32.BF16 R148, R4.reuse, R14, R148 ;  /* 0x0000000e0494723c */ /* 0x040ff00000041894 */
[C---:B---3--:R-:W-:Y:S08]  /*76c0*/  HMMA.16816.F32.BF16 R156, R4.reuse, R8, R156 ;  /* 0x00000008049c723c */ /* 0x048ff0000004189c */
[----:B------:R-:W-:Y:S07]  /*76d0*/  HMMA.16816.F32.BF16 R160, R4, R10, R160 ;  /* 0x0000000a04a0723c */ /* 0x000fee00000418a0 */
[----:B-----5:R-:W-:Y:S01]  /*76e0*/  F2FP.BF16.PACK_AB R4, R26, R207 ;  /* 0x000000cf1a04723e */ /* 0x020fe200000010ff */
[----:B------:R-:W-:Y:S01]  /*76f0*/  FADD.FTZ R207, R207, R62 ;  /* 0x0000003ecfcf7221 */ /* 0x000fe20000010000 */
[C---:B------:R-:W-:Y:S01]  /*7700*/  F2FP.BF16.PACK_AB R5, R25.reuse, R210 ;  /* 0x000000d21905723e */ /* 0x040fe200000010ff */
[----:B------:R-:W-:Y:S01]  /*7710*/  FADD.FTZ R210, R210, R61 ;  /* 0x0000003dd2d27221 */ /* 0x000fe20000010000 */
[----:B------:R-:W-:Y:S01]  /*7720*/  F2FP.BF16.PACK_AB R6, R232, R201 ;  /* 0x000000c9e806723e */ /* 0x000fe200000010ff */
[----:B------:R-:W-:Y:S01]  /*7730*/  FADD.FTZ R26, R26, R207 ;  /* 0x000000cf1a1a7221 */ /* 0x000fe20000010000 */
[----:B------:R-:W-:Y:S01]  /*7740*/  F2FP.BF16.PACK_AB R7, R48, R131 ;  /* 0x000000833007723e */ /* 0x000fe200000010ff */
[----:B------:R-:W-:-:S02]  /*7750*/  FADD.FTZ R210, R25, R210 ;  /* 0x000000d219d27221 */ /* 0x000fc40000010000 */
[----:B------:R-:W-:Y:S02]  /*7760*/  FADD.FTZ R201, R201, R26 ;  /* 0x0000001ac9c97221 */ /* 0x000fe40000010000 */
[----:B------:R-:W-:Y:S02]  /*7770*/  FADD.FTZ R131, R131, R210 ;  /* 0x000000d283837221 */ /* 0x000fe40000010000 */
[C---:B------:R-:W-:Y:S08]  /*7780*/  HMMA.16816.F32.BF16 R164, R4.reuse, R20, R164 ;  /* 0x0000001404a4723c */ /* 0x040ff000000418a4 */
[C---:B------:R-:W-:Y:S08]  /*7790*/  HMMA.16816.F32.BF16 R168, R4.reuse, R22, R168 ;  /* 0x0000001604a8723c */ /* 0x040ff000000418a8 */
[C---:B------:R-:W-:Y:S08]  /*77a0*/  HMMA.16816.F32.BF16 R172, R4.reuse, R16, R172 ;  /* 0x0000001004ac723c */ /* 0x040ff000000418ac */
[C---:B------:R-:W-:Y:S08]  /*77b0*/  HMMA.16816.F32.BF16 R176, R4.reuse, R18, R176 ;  /* 0x0000001204b0723c */ /* 0x040ff000000418b0 */
[C---:B------:R-:W-:Y:S08]  /*77c0*/  HMMA.16816.F32.BF16 R180, R4.reuse, R12, R180 ;  /* 0x0000000c04b4723c */ /* 0x040ff000000418b4 */
[C---:B------:R-:W-:Y:S08]  /*77d0*/  HMMA.16816.F32.BF16 R184, R4.reuse, R14, R184 ;  /* 0x0000000e04b8723c */ /* 0x040ff000000418b8 */
[C---:B------:R-:W-:Y:S08]  /*77e0*/  HMMA.16816.F32.BF16 R188, R4.reuse, R8, R188 ;  /* 0x0000000804bc723c */ /* 0x040ff000000418bc */
[----:B------:R-:W-:Y:S07]  /*77f0*/  HMMA.16816.F32.BF16 R192, R4, R10, R192 ;  /* 0x0000000a04c0723c */ /* 0x000fee00000418c0 */
[----:B------:R-:W-:-:S02]  /*7800*/  FADD.FTZ R4, R232, R201 ;  /* 0x000000c9e8047221 */ /* 0x000fc40000010000 */
[----:B------:R-:W-:Y:S02]  /*7810*/  FADD.FTZ R6, R48, R131 ;  /* 0x0000008330067221 */ /* 0x000fe40000010000 */
[----:B------:R-:W-:Y:S01]  /*7820*/  FADD.FTZ R5, R129, R118 ;  /* 0x0000007681057221 */ /* 0x000fe20000010000 */
[----:B------:R1:W-:Y:S04]  /*7830*/  STL [R1+0x78], R4 ;  /* 0x0000780401007387 */ /* 0x0003e80000100800 */
[----:B------:R2:W-:Y:S01]  /*7840*/  STL [R1+0x74], R6 ;  /* 0x0000740601007387 */ /* 0x0005e20000100800 */
[----:B-1----:R-:W-:-:S05]  /*7850*/  FADD.FTZ R4, R24, R109 ;  /* 0x0000006d18047221 */ /* 0x002fca0000010000 */
[----:B------:R2:W-:Y:S04]  /*7860*/  STL [R1+0x6c], R4 ;  /* 0x00006c0401007387 */ /* 0x0005e80000100800 */
[----:B------:R2:W-:Y:S01]  /*7870*/  STL [R1+0x70], R5 ;  /* 0x0000700501007387 */ /* 0x0005e20000100800 */
[----:B------:R-:W-:Y:S05]  /*7880*/  @!P0 BRA `(.L_x_49) ;  /* 0x00005b4000008947 */ /* 0x000fea0003800000 */
[----:B--2---:R-:W-:Y:S01]  /*7890*/  LEA.HI.SX32 R5, R30, 0xfffffffe, 0x19 ;  /* 0xfffffffe1e057811 */ /* 0x004fe200078fcaff */
[----:B------:R-:W-:Y:S01]  /*78a0*/  IMAD.MOV.U32 R196, RZ, RZ, R3 ;  /* 0x000000ffffc47224 */ /* 0x000fe200078e0003 */
[----:B------:R-:W-:Y:S01]  /*78b0*/  SHF.L.U64.HI R4, R28, 0x5, R29 ;  /* 0x000000051c047819 */ /* 0x000fe2000001021d */
[----:B------:R-:W-:Y:S01]  /*78c0*/  IMAD.MOV.U32 R201, RZ, RZ, R68 ;  /* 0x000000ffffc97224 */ /* 0x000fe200078e0044 */
[----:B------:R-:W-:Y:S01]  /*78d0*/  MOV R199, R0 ;  /* 0x0000000000c77202 */ /* 0x000fe20000000f00 */
[----:B------:R1:W-:Y:S01]  /*78e0*/  STL [R1+0x68], R5 ;  /* 0x0000680501007387 */ /* 0x0003e20000100800 */
[----:B------:R-:W-:Y:S01]  /*78f0*/  IMAD.MOV.U32 R197, RZ, RZ, R2 ;  /* 0x000000ffffc57224 */ /* 0x000fe200078e0002 */
[----:B------:R-:W-:Y:S05]  /*7900*/  BRA `(.L_x_50) ;  /* 0x000002b000007947 */ /* 0x000fea0003800000 */
.L_x_52:
[----:B------:R-:W2:Y:S01]  /*7910*/  LDL.64 R212, [R1+0x48] ;  /* 0x0000480001d47983 */ /* 0x000ea20000100a00 */
[----:B------:R-:W-:Y:S01]  /*7920*/  ULDC.64 UR4, c[0x0][0x198] ;  /* 0x0000660000047ab9 */ /* 0x000fe20000000a00 */
[----:B------:R-:W-:Y:S01]  /*7930*/  IADD3 R3, R216, -0x1, RZ ;  /* 0xffffffffd8037810 */ /* 0x000fe20007ffe0ff */
[----:B------:R-:W-:Y:S01]  /*7940*/  USHF.L.U32 UR6, UR4, 0x5, URZ ;  /* 0x0000000504067899 */ /* 0x000fe2000800063f */
[----:B------:R-:W3:Y:S01]  /*7950*/  LDL.64 R214, [R1+0x50] ;  /* 0x0000500001d67983 */ /* 0x000ee20000100a00 */
[----:B------:R-:W-:Y:S01]  /*7960*/  USHF.L.U64.HI UR5, UR4, 0x5, UR5 ;  /* 0x0000000504057899 */ /* 0x000fe20008010205 */
[----:B------:R-:W-:Y:S01]  /*7970*/  SHF.R.S32.HI R0, RZ, 0x1f, R3 ;  /* 0x0000001fff007819 */ /* 0x000fe20000011403 */
[C---:B------:R-:W-:Y:S01]  /*7980*/  IMAD.WIDE.U32 R6, R3.reuse, c[0x0][0x198], RZ ;  /* 0x0000660003067a25 */ /* 0x040fe200078e00ff */
[----:B------:R-:W4:Y:S03]  /*7990*/  LDL R224, [R1+0x3c] ;  /* 0x00003c0001e07983 */ /* 0x000f260000100800 */
        /* <DEDUP_REMOVED lines=13> */
[----:B----4-:R1:W-:Y:S01]  /*7a70*/  LDGSTS.E.BYPASS.LTC128B.128 [R224+0x4000], [R68.64] ;  /* 0x0400000044e07fae */ /* 0x0103e2000b901d48 */
        /* <DEDUP_REMOVED lines=17> */
[----:B------:R1:W-:Y:S04]  /*7b90*/  LDGSTS.E.BYPASS.LTC128B.128 [R224+0x7800], [R124.64] ;  /* 0x078000007ce07fae */ /* 0x0003e8000b901d48 */
[----:B------:R-:W0:Y:S01]  /*7ba0*/  LDGDEPBAR ;  /* 0x00000000000079af */ /* 0x000e220000000000 */
[----:B------:R-:W-:-:S05]  /*7bb0*/  BRA `(.L_x_51) ;  /* 0x00001e2000007947 */ /* 0x000fca0003800000 */
.L_x_50:
[----:B------:R-:W2:Y:S01]  /*7bc0*/  LDL R4, [R1+0x68] ;  /* 0x0000680001047983 */ /* 0x000ea20000100800 */
[----:B------:R-:W-:Y:S04]  /*7bd0*/  DEPBAR.LE SB0, 0x0 ;  /* 0x000080000000791a */ /* 0x000fe80000000000 */
[----:B------:R-:W3:Y:S01]  /*7be0*/  LDL.64 R8, [R1+0x40] ;  /* 0x0000400001087983 */ /* 0x000ee20000100a00 */
[----:B------:R-:W-:Y:S04]  /*7bf0*/  MOV R10, c[0x0][0x1a0] ;  /* 0x00006800000a7a02 */ /* 0x000fe80000000f00 */
[----:B------:R-:W-:Y:S01]  /*7c00*/  SHF.L.U32 R10, R10, 0x5, RZ ;  /* 0x000000050a0a7819 */ /* 0x000fe200000006ff */
[----:B------:R-:W4:Y:S04]  /*7c10*/  LDL R3, [R1+0x18] ;  /* 0x0000180001037983 */ /* 0x000f280000100800 */
[----:B------:R-:W5:Y:S04]  /*7c20*/  LDL R7, [R1+0x3c] ;  /* 0x00003c0001077983 */ /* 0x000f680000100800 */
[----:B------:R-:W5:Y:S04]  /*7c30*/  LDL R6, [R1+0x14] ;  /* 0x0000140001067983 */ /* 0x000f680000100800 */
[----:B-1----:R-:W5:Y:S04]  /*7c40*/  LDL R5, [R1+0x10] ;  /* 0x0000100001057983 */ /* 0x002f680000100800 */
[----:B------:R-:W-:Y:S01]  /*7c50*/  BAR.SYNC.DEFER_BLOCKING 0x0 ;  /* 0x0000000000007b1d */ /* 0x000fe20000010000 */
[----:B--2---:R-:W-:Y:S01]  /*7c60*/  SHF.R.S32.HI R0, RZ, 0x1f, R4 ;  /* 0x0000001fff007819 */ /* 0x004fe20000011404 */
[----:B------:R-:W-:Y:S04]  /*7c70*/  IMAD.WIDE.U32 R36, R4, c[0x0][0x1a0], RZ ;  /* 0x0000680004247a25 */ /* 0x000fe800078e00ff */
[----:B------:R-:W-:Y:S01]  /*7c80*/  IMAD R0, R0, c[0x0][0x1a0], RZ ;  /* 0x0000680000007a24 */ /* 0x000fe200078e02ff */
[----:B---3--:R-:W-:Y:S02]  /*7c90*/  LEA R2, P0, R36, R8, 0x7 ;  /* 0x0000000824027211 */ /* 0x008fe400078038ff */
[----:B------:R-:W-:Y:S01]  /*7ca0*/  MOV R9, c[0x0][0x1a4] ;  /* 0x0000690000097a02 */ /* 0x000fe20000000f00 */
[----:B------:R-:W-:Y:S01]  /*7cb0*/  IMAD R0, R4, c[0x0][0x1a4], R0 ;  /* 0x0000690004007a24 */ /* 0x000fe200078e0200 */
[----:B------:R-:W-:Y:S02]  /*7cc0*/  LEA R38, P1, R2, c[0x0][0x170], 0x1 ;  /* 0x00005c0002267a11 */ /* 0x000fe400078208ff */
[----:B------:R-:W-:Y:S02]  /*7cd0*/  MOV R8, c[0x0][0x1a0] ;  /* 0x0000680000087a02 */ /* 0x000fe40000000f00 */
[----:B------:R-:W-:Y:S02]  /*7ce0*/  IADD3 R0, R37, R0, RZ ;  /* 0x0000000025007210 */ /* 0x000fe40007ffe0ff */
[----:B------:R-:W-:Y:S02]  /*7cf0*/  SHF.L.U64.HI R8, R8, 0x5, R9 ;  /* 0x0000000508087819 */ /* 0x000fe40000010209 */
[----:B----4-:R-:W-:Y:S02]  /*7d00*/  LEA.HI.X R3, R36, R3, R0, 0x7, P0 ;  /* 0x0000000324037211 */ /* 0x010fe400000f3c00 */
[-C--:B------:R-:W-:Y:S02]  /*7d10*/  IADD3 R36, P0, R38, R10.reuse, RZ ;  /* 0x0000000a26247210 */ /* 0x080fe40007f1e0ff */
[----:B------:R-:W-:Y:S02]  /*7d20*/  LEA.HI.X R39, R2, c[0x0][0x174], R3, 0x1, P1 ;  /* 0x00005d0002277a11 */ /* 0x000fe400008f0c03 */
[----:B------:R-:W-:Y:S02]  /*7d30*/  IADD3 R42, P1, R36, R10, RZ ;  /* 0x0000000a242a7210 */ /* 0x000fe40007f3e0ff */
[----:B------:R-:W-:Y:S01]  /*7d40*/  IADD3.X R37, R39, R8, RZ, P0, !PT ;  /* 0x0000000827257210 */ /* 0x000fe200007fe4ff */
[----:B------:R-:W-:Y:S01]  /*7d50*/  @!PT LDS RZ, [RZ] ;  /* 0x00000000fffff984 */ /* 0x000fe20000000800 */
[----:B------:R-:W-:Y:S01]  /*7d60*/  @!PT LDS RZ, [RZ] ;  /* 0x00000000fffff984 */ /* 0x000fe20000000800 */
[----:B------:R-:W-:Y:S01]  /*7d70*/  @!PT LDS RZ, [RZ] ;  /* 0x00000000fffff984 */ /* 0x000fe20000000800 */
[----:B-----5:R1:W-:Y:S01]  /*7d80*/  LDGSTS.E.BYPASS.LTC128B.128 [R7+0x8000], [R38.64] ;  /* 0x0800000026077fae */ /* 0x0203e2000b901d48 */
[----:B------:R-:W-:Y:S02]  /*7d90*/  IADD3 R40, P0, R42, R10, RZ ;  /* 0x0000000a2a287210 */ /* 0x000fe40007f1e0ff */
[----:B------:R-:W-:Y:S02]  /*7da0*/  IADD3.X R43, R37, R8, RZ, P1, !PT ;  /* 0x00000008252b7210 */ /* 0x000fe40000ffe4ff */
[----:B------:R-:W-:Y:S02]  /*7db0*/  IADD3 R2, P1, R40, R10, RZ ;  /* 0x0000000a28027210 */ /* 0x000fe40007f3e0ff */
[----:B------:R-:W-:Y:S01]  /*7dc0*/  IADD3.X R41, R43, R8, RZ, P0, !PT ;  /* 0x000000082b297210 */ /* 0x000fe200007fe4ff */
[----:B------:R1:W-:Y:S01]  /*7dd0*/  LDGSTS.E.BYPASS.LTC128B.128 [R7+0x8800], [R36.64] ;  /* 0x0880000024077fae */ /* 0x0003e2000b901d48 */
[----:B------:R-:W-:Y:S02]  /*7de0*/  IADD3 R44, P0, R2, R10, RZ ;  /* 0x0000000a022c7210 */ /* 0x000fe40007f1e0ff */
[----:B------:R-:W-:Y:S02]  /*7df0*/  IADD3.X R3, R41, R8, RZ, P1, !PT ;  /* 0x0000000829037210 */ /* 0x000fe40000ffe4ff */
[----:B------:R-:W-:Y:S02]  /*7e00*/  IADD3 R46, P1, R44, R10, RZ ;  /* 0x0000000a2c2e7210 */ /* 0x000fe40007f3e0ff */
[----:B------:R-:W-:Y:S01]  /*7e10*/  IADD3.X R45, R3, R8, RZ, P0, !PT ;  /* 0x00000008032d7210 */ /* 0x000fe200007fe4ff */
[----:B------:R1:W-:Y:S01]  /*7e20*/  LDGSTS.E.BYPASS.LTC128B.128 [R7+0x9000], [R42.64] ;  /* 0x090000002a077fae */ /* 0x0003e2000b901d48 */
[----:B------:R-:W-:Y:S02]  /*7e30*/  IADD3 R48, P0, R46, R10, RZ ;  /* 0x0000000a2e307210 */ /* 0x000fe40007f1e0ff */
[----:B------:R-:W-:Y:S02]  /*7e40*/  IADD3.X R47, R45, R8, RZ, P1, !PT ;  /* 0x000000082d2f7210 */ /* 0x000fe40000ffe4ff */
[----:B------:R-:W-:Y:S02]  /*7e50*/  MOV R0, R4 ;  /* 0x0000000400007202 */ /* 0x000fe40000000f00 */
[----:B------:R-:W-:Y:S01]  /*7e60*/  IADD3.X R49, R47, R8, RZ, P0, !PT ;  /* 0x000000082f317210 */ /* 0x000fe200007fe4ff */
[----:B------:R1:W-:Y:S08]  /*7e70*/  LDGSTS.E.BYPASS.LTC128B.128 [R7+0x9800], [R40.64] ;  /* 0x0980000028077fae */ /* 0x0003f0000b901d48 */
[----:B------:R2:W-:Y:S08]  /*7e80*/  LDGSTS.E.BYPASS.LTC128B.128 [R7+0xa000], [R2.64] ;  /* 0x0a00000002077fae */ /* 0x0005f0000b901d48 */
[----:B------:R1:W-:Y:S08]  /*7e90*/  LDGSTS.E.BYPASS.LTC128B.128 [R7+0xa800], [R44.64] ;  /* 0x0a8000002c077fae */ /* 0x0003f0000b901d48 */
[----:B------:R1:W-:Y:S08]  /*7ea0*/  LDGSTS.E.BYPASS.LTC128B.128 [R7+0xb000], [R46.64] ;  /* 0x0b0000002e077fae */ /* 0x0003f0000b901d48 */
[----:B------:R1:W-:Y:S08]  /*7eb0*/  LDGSTS.E.BYPASS.LTC128B.128 [R7+0xb800], [R48.64] ;  /* 0x0b80000030077fae */ /* 0x0003f0000b901d48 */
[----:B--2---:R-:W2:Y:S04]  /*7ec0*/  LDL R2, [R1+0xc] ;  /* 0x00000c0001027983 */ /* 0x004ea80000100800 */
[----:B------:R-:W-:Y:S08]  /*7ed0*/  LDSM.16.M88.4 R204, [R6] ;  /* 0x0000000006cc783b */ /* 0x000ff00000000200 */
[----:B------:R-:W1:Y:S08]  /*7ee0*/  LDSM.16.M88.4 R208, [R5+0x4000] ;  /* 0x0040000005d0783b */ /* 0x000e700000000200 */
[----:B------:R-:W3:Y:S08]  /*7ef0*/  LDSM.16.M88.4 R212, [R6+0x2000] ;  /* 0x0020000006d4783b */ /* 0x000ef00000000200 */
[----:B------:R-:W4:Y:S08]  /*7f00*/  LDSM.16.M88.4 R216, [R5+0x4800] ;  /* 0x0048000005d8783b */ /* 0x000f300000000200 */
[----:B------:R-:W5:Y:S08]  /*7f10*/  LDSM.16.M88.4 R220, [R5+0x5000] ;  /* 0x0050000005dc783b */ /* 0x000f700000000200 */
[----:B------:R-:W1:Y:S08]  /*7f20*/  LDSM.16.M88.4 R224, [R5+0x5800] ;  /* 0x0058000005e0783b */ /* 0x000e700000000200 */
[----:B------:R-:W1:Y:S08]  /*7f30*/  LDSM.16.M88.4 R228, [R5+0x6000] ;  /* 0x0060000005e4783b */ /* 0x000e700000000200 */
[----:B------:R-:W3:Y:S08]  /*7f40*/  LDSM.16.M88.4 R232, [R5+0x6800] ;  /* 0x0068000005e8783b */ /* 0x000ef00000000200 */
[----:B------:R-:W4:Y:S08]  /*7f50*/  LDSM.16.M88.4 R236, [R5+0x7000] ;  /* 0x0070000005ec783b */ /* 0x000f300000000200 */
[----:B------:R1:W2:Y:S08]  /*7f60*/  LDSM.16.M88.4 R240, [R5+0x7800] ;  /* 0x0078000005f0783b */ /* 0x0002b00000000200 */
[----:B------:R-:W2:Y:S04]  /*7f70*/  LDL R3, [R1+0x4] ;  /* 0x0000040001037983 */ /* 0x000ea80000100800 */
[----:B------:R-:W0:Y:S01]  /*7f80*/  LDGDEPBAR ;  /* 0x00000000000079af */ /* 0x000e220000000000 */
[-C--:B-1----:R-:W-:Y:S08]  /*7f90*/  HMMA.16816.F32.BF16 R4, R204, R208.reuse, RZ ;  /* 0x000000d0cc04723c */ /* 0x082ff000000418ff */
[C---:B---3--:R-:W-:Y:S08]  /*7fa0*/  HMMA.16816.F32.BF16 R8, R212.reuse, R208, RZ ;  /* 0x000000d0d408723c */ /* 0x048ff000000418ff */
[-C--:B------:R-:W-:Y:S08]  /*7fb0*/  HMMA.16816.F32.BF16 R12, R212, R210.reuse, RZ ;  /* 0x000000d2d40c723c */ /* 0x080ff000000418ff */
[C---:B------:R-:W-:Y:S08]  /*7fc0*/  HMMA.16816.F32.BF16 R16, R204.reuse, R210, RZ ;  /* 0x000000d2cc10723c */ /* 0x040ff000000418ff */
[-C--:B----4-:R-:W-:Y:S08]  /*7fd0*/  HMMA.16816.F32.BF16 R20, R204, R216.reuse, RZ ;  /* 0x000000d8cc14723c */ /* 0x090ff000000418ff */
[C---:B------:R-:W-:Y:S07]  /*7fe0*/  HMMA.16816.F32.BF16 R24, R212.reuse, R216, RZ ;  /* 0x000000d8d418723c */ /* 0x040fee00000418ff */
[----:B------:R-:W-:Y:S01]  /*7ff0*/  MOV R216, R0 ;  /* 0x0000000000d87202 */ /* 0x000fe20000000f00 */
[-C--:B------:R-:W-:Y:S03]  /*8000*/  HMMA.16816.F32.BF16 R28, R212, R218.reuse, RZ ;  /* 0x000000dad41c723c */ /* 0x080fe600000418ff */
[----:B------:R-:W-:Y:S05]  /*8010*/  ISETP.GT.AND P0, PT, R216, RZ, PT ;  /* 0x000000ffd800720c */ /* 0x000fea0003f04270 */
[C---:B------:R-:W-:Y:S08]  /*8020*/  HMMA.16816.F32.BF16 R32, R204.reuse, R218, RZ ;  /* 0x000000dacc20723c */ /* 0x040ff000000418ff */
[-C--:B-----5:R-:W-:Y:S08]  /*8030*/  HMMA.16816.F32.BF16 R36, R204, R220.reuse, RZ ;  /* 0x000000dccc24723c */ /* 0x0a0ff000000418ff */
[C---:B------:R-:W-:Y:S08]  /*8040*/  HMMA.16816.F32.BF16 R40, R212.reuse, R220, RZ ;  /* 0x000000dcd428723c */ /* 0x040ff000000418ff */
[-C--:B------:R-:W-:Y:S08]  /*8050*/  HMMA.16816.F32.BF16 R44, R212, R222.reuse, RZ ;  /* 0x000000ded42c723c */ /* 0x080ff000000418ff */
        /* <DEDUP_REMOVED lines=14> */
[C---:B------:R-:W-:Y:S01]  /*8140*/  HMMA.16816.F32.BF16 R104, R212.reuse, R236, RZ ;  /* 0x000000ecd468723c */ /* 0x040fe200000418ff */
[----:B--2---:R-:W-:Y:S07]  /*8150*/  LDSM.16.M88.4 R208, [R2] ;  /* 0x0000000002d0783b */ /* 0x004fee0000000200 */
[-C--:B------:R-:W-:Y:S08]  /*8160*/  HMMA.16816.F32.BF16 R108, R212, R238.reuse, RZ ;  /* 0x000000eed46c723c */ /* 0x080ff000000418ff */
[C---:B------:R-:W-:Y:S08]  /*8170*/  HMMA.16816.F32.BF16 R112, R204.reuse, R238, RZ ;  /* 0x000000eecc70723c */ /* 0x040ff000000418ff */
[-C--:B------:R-:W-:Y:S08]  /*8180*/  HMMA.16816.F32.BF16 R116, R204, R240.reuse, RZ ;  /* 0x000000f0cc74723c */ /* 0x080ff000000418ff */
[C---:B------:R-:W-:Y:S08]  /*8190*/  HMMA.16816.F32.BF16 R120, R212.reuse, R240, RZ ;  /* 0x000000f0d478723c */ /* 0x040ff000000418ff */
[-C--:B------:R-:W-:Y:S01]  /*81a0*/  HMMA.16816.F32.BF16 R124, R212, R242.reuse, RZ ;  /* 0x000000f2d47c723c */ /* 0x080fe200000418ff */
[----:B------:R1:W-:Y:S07]  /*81b0*/  LDSM.16.M88.4 R212, [R2+0x2000] ;  /* 0x0020000002d4783b */ /* 0x0003ee0000000200 */
[----:B------:R-:W-:Y:S01]  /*81c0*/  HMMA.16816.F32.BF16 R128, R204, R242, RZ ;  /* 0x000000f2cc80723c */ /* 0x000fe200000418ff */
[----:B------:R-:W2:Y:S08]  /*81d0*/  LDSM.16.M88.4 R204, [R251+0x4000] ;  /* 0x00400000fbcc783b */ /* 0x000eb00000000200 */
[----:B-1----:R-:W3:Y:S01]  /*81e0*/  LDL R2, [R1+0x8] ;  /* 0x0000080001027983 */ /* 0x002ee20000100800 */
[-C--:B--2---:R-:W-:Y:S08]  /*81f0*/  HMMA.16816.F32.BF16 R4, R208, R204.reuse, R4 ;  /* 0x000000ccd004723c */ /* 0x084ff00000041804 */
        /* <DEDUP_REMOVED lines=37> */
[----:B---3--:R-:W-:Y:S07]  /*8450*/  LDSM.16.M88.4 R212, [R2+0x2000] ;  /* 0x0020000002d4783b */ /* 0x008fee0000000200 */
[----:B------:R-:W-:Y:S01]  /*8460*/  HMMA.16816.F32.BF16 R128, R208, R206, R128 ;  /* 0x000000ced080723c */ /* 0x000fe20000041880 */
[----:B------:R1:W-:Y:S08]  /*8470*/  LDSM.16.M88.4 R204, [R2] ;  /* 0x0000000002cc783b */ /* 0x0003f00000000200 */
[----:B------:R-:W2:Y:S08]  /*8480*/  LDSM.16.M88.4 R208, [R3] ;  /* 0x0000000003d0783b */ /* 0x000eb00000000200 */
[----:B-1----:R-:W3:Y:S01]  /*8490*/  LDL R2, [R1] ;  /* 0x0000000001027983 */ /* 0x002ee20000100800 */
[-C--:B--2---:R-:W-:Y:S08]  /*84a0*/  HMMA.16816.F32.BF16 R4, R204, R208.reuse, R4 ;  /* 0x000000d0cc04723c */ /* 0x084ff00000041804 */
        /* <DEDUP_REMOVED lines=37> */
[----:B---3--:R-:W-:Y:S07]  /*8700*/  LDSM.16.M88.4 R212, [R2+0x2000] ;  /* 0x0020000002d4783b */ /* 0x008fee0000000200 */
[----:B------:R-:W-:Y:S01]  /*8710*/  HMMA.16816.F32.BF16 R128, R204, R210, R128 ;  /* 0x000000d2cc80723c */ /* 0x000fe20000041880 */
[----:B------:R-:W-:Y:S08]  /*8720*/  LDSM.16.M88.4 R204, [R2] ;  /* 0x0000000002cc783b */ /* 0x000ff00000000200 */
[----:B------:R-:W1:Y:S02]  /*8730*/  LDSM.16.M88.4 R208, [R198] ;  /* 0x00000000c6d0783b */ /* 0x000e640000000200 */
[-C--:B-1----:R-:W-:Y:S08]  /*8740*/  HMMA.16816.F32.BF16 R4, R204, R208.reuse, R4 ;  /* 0x000000d0cc04723c */ /* 0x082ff00000041804 */
[C---:B------:R-:W-:Y:S08]  /*8750*/  HMMA.16816.F32.BF16 R8, R212.reuse, R208, R8 ;  /* 0x000000d0d408723c */ /* 0x040ff00000041808 */
[-C--:B------:R-:W-:Y:S08]  /*8760*/  HMMA.16816.F32.BF16 R12, R212, R210.reuse, R12 ;  /* 0x000000d2d40c723c */ /* 0x080ff0000004180c */
[C---:B------:R-:W-:Y:S01]  /*8770*/  HMMA.16816.F32.BF16 R16, R204.reuse, R210, R16 ;  /* 0x000000d2cc10723c */ /* 0x040fe20000041810 */
[----:B------:R-:W1:Y:S03]  /*8780*/  LDSM.16.M88.4 R208, [R198+0x800] ;  /* 0x00080000c6d0783b */ /* 0x000e660000000200 */
[----:B------:R-:W-:Y:S02]  /*8790*/  FMUL.FTZ R3, R7, c[0x0][0x2ec] ;  /* 0x0000bb0007037a20 */ /* 0x000fe40000410000 */
[----:B------:R-:W-:Y:S02]  /*87a0*/  FMUL.FTZ R221, R4, c[0x0][0x2ec] ;  /* 0x0000bb0004dd7a20 */ /* 0x000fe40000410000 */
[----:B------:R2:W3:Y:S01]  /*87b0*/  MUFU.TANH R225, R3 ;  /* 0x0000000300e17308 */ /* 0x0004e20000002400 */
[----:B------:R-:W-:Y:S03]  /*87c0*/  FMUL.FTZ R2, R8, c[0x0][0x2ec] ;  /* 0x0000bb0008027a20 */ /* 0x000fe60000410000 */
[----:B------:R-:W-:Y:S02]  /*87d0*/  FMUL.FTZ R0, R9, c[0x0][0x2ec] ;  /* 0x0000bb0009007a20 */ /* 0x000fe40000410000 */
[----:B------:R-:W-:Y:S02]  /*87e0*/  FMUL.FTZ R223, R5, c[0x0][0x2ec] ;  /* 0x0000bb0005df7a20 */ /* 0x000fe40000410000 */
[----:B------:R-:W-:Y:S02]  /*87f0*/  FMUL.FTZ R227, R6, c[0x0][0x2ec] ;  /* 0x0000bb0006e37a20 */ /* 0x000fe40000410000 */
[----:B------:R4:W3:Y:S01]  /*8800*/  MUFU.TANH R222, R2 ;  /* 0x0000000200de7308 */ /* 0x0008e20000002400 */
[----:B------:R-:W-:Y:S02]  /*8810*/  FMUL.FTZ R9, R10, c[0x0][0x2ec] ;  /* 0x0000bb000a097a20 */ /* 0x000fe40000410000 */
[----:B------:R-:W-:Y:S02]  /*8820*/  FMUL.FTZ R11, R11, c[0x0][0x2ec] ;  /* 0x0000bb000b0b7a20 */ /* 0x000fe40000410000 */
[----:B------:R-:W-:Y:S02]  /*8830*/  FMUL.FTZ R237, R12, c[0x0][0x2ec] ;  /* 0x0000bb000ced7a20 */ /* 0x000fe40000410000 */
[----:B------:R-:W-:Y:S02]  /*8840*/  FMUL.FTZ R17, R17, c[0x0][0x2ec] ;  /* 0x0000bb0011117a20 */ /* 0x000fe40000410000 */
[----:B------:R-:W-:Y:S01]  /*8850*/  FMUL.FTZ R235, R16, c[0x0][0x2ec] ;  /* 0x0000bb0010eb7a20 */ /* 0x000fe20000410000 */
[----:B------:R5:W3:Y:S01]  /*8860*/  MUFU.TANH R229, R0 ;  /* 0x0000000000e57308 */ /* 0x000ae20000002400 */
[----:B--2---:R-:W-:Y:S09]  /*8870*/  FMUL.FTZ R3, R13, c[0x0][0x2ec] ;  /* 0x0000bb000d037a20 */ /* 0x004ff20000410000 */
[----:B------:R2:W2:Y:S01]  /*8880*/  MUFU.TANH R239, R3 ;  /* 0x0000000300ef7308 */ /* 0x0004a20000002400 */
[-C--:B-1----:R-:W-:Y:S03]  /*8890*/  HMMA.16816.F32.BF16 R20, R204, R208.reuse, R20 ;  /* 0x000000d0cc14723c */ /* 0x082fe60000041814 */
[----:B----4-:R-:W-:Y:S06]  /*88a0*/  FMUL.FTZ R2, R14, c[0x0][0x2ec] ;  /* 0x0000bb000e027a20 */ /* 0x010fec0000410000 */
[----:B------:R1:W4:Y:S01]  /*88b0*/  MUFU.TANH R13, R2 ;  /* 0x00000002000d7308 */ /* 0x0003220000002400 */
[C---:B------:R-:W-:Y:S04]  /*88c0*/  HMMA.16816.F32.BF16 R24, R212.reuse, R208, R24 ;  /* 0x000000d0d418723c */ /* 0x040fe80000041818 */
[----:B-----5:R-:W-:Y:S04]  /*88d0*/  FMUL.FTZ R0, R15, c[0x0][0x2ec] ;  /* 0x0000bb000f007a20 */ /* 0x020fe80000410000 */
[-C--:B------:R-:W-:Y:S01]  /*88e0*/  HMMA.16816.F32.BF16 R28, R212, R210.reuse, R28 ;  /* 0x000000d2d41c723c */ /* 0x080fe2000004181c */
[----:B------:R5:W3:Y:S03]  /*88f0*/  MUFU.TANH R15, R0 ;  /* 0x00000000000f7308 */ /* 0x000ae60000002400 */
[----:B--2---:R-:W-:Y:S04]  /*8900*/  FMUL.FTZ R3, R18, c[0x0][0x2ec] ;  /* 0x0000bb0012037a20 */ /* 0x004fe80000410000 */
[C---:B------:R-:W-:Y:S01]  /*8910*/  HMMA.16816.F32.BF16 R32, R204.reuse, R210, R32 ;  /* 0x000000d2cc20723c */ /* 0x040fe20000041820 */
[----:B------:R-:W2:Y:S02]  /*8920*/  LDSM.16.M88.4 R208, [R198+0x1000] ;  /* 0x00100000c6d0783b */ /* 0x000ea40000000200 */
[----:B------:R3:W2:Y:S01]  /*8930*/  MUFU.TANH R231, R3 ;  /* 0x0000000300e77308 */ /* 0x0006a20000002400 */
[----:B------:R-:W-:Y:S02]  /*8940*/  FMUL.FTZ R14, R22, c[0x0][0x2ec] ;  /* 0x0000bb00160e7a20 */ /* 0x000fe40000410000 */
[----:B------:R-:W-:Y:S02]  /*8950*/  FMUL.FTZ R21, R21, c[0x0][0x2ec] ;  /* 0x0000bb0015157a20 */ /* 0x000fe40000410000 */
[----:B-1----:R-:W-:Y:S04]  /*8960*/  FMUL.FTZ R2, R19, c[0x0][0x2ec] ;  /* 0x0000bb0013027a20 */ /* 0x002fe80000410000 */
[----:B------:R-:W-:Y:S01]  /*8970*/  FMUL.FTZ R19, R27, c[0x0][0x2ec] ;  /* 0x0000bb001b137a20 */ /* 0x000fe20000410000 */
[----:B------:R1:W1:Y:S01]  /*8980*/  MUFU.TANH R243, R17 ;  /* 0x0000001100f37308 */ /* 0x0002620000002400 */
[----:B------:R-:W-:Y:S02]  /*8990*/  FMUL.FTZ R226, R20, c[0x0][0x2ec] ;  /* 0x0000bb0014e27a20 */ /* 0x000fe40000410000 */
[----:B------:R-:W-:Y:S02]  /*89a0*/  FMUL.FTZ R27, R28, c[0x0][0x2ec] ;  /* 0x0000bb001c1b7a20 */ /* 0x000fe40000410000 */
[----:B-----5:R-:W-:Y:S02]  /*89b0*/  FMUL.FTZ R0, R25, c[0x0][0x2ec] ;  /* 0x0000bb0019007a20 */ /* 0x020fe40000410000 */
[----:B------:R-:W-:Y:S03]  /*89c0*/  FMUL.FTZ R241, R24, c[0x0][0x2ec] ;  /* 0x0000bb0018f17a20 */ /* 0x000fe60000410000 */
[----:B------:R5:W4:Y:S01]  /*89d0*/  MUFU.TANH R25, R0 ;  /* 0x0000000000197308 */ /* 0x000b220000002400 */
[----:B------:R-:W-:Y:S02]  /*89e0*/  FMUL.FTZ R234, R33, c[0x0][0x2ec] ;  /* 0x0000bb0021ea7a20 */ /* 0x000fe40000410000 */
[----:B---3--:R-:W-:Y:S07]  /*89f0*/  FMUL.FTZ R3, R23, c[0x0][0x2ec] ;  /* 0x0000bb0017037a20 */ /* 0x008fee0000410000 */
[----:B------:R3:W3:Y:S01]  /*8a00*/  MUFU.TANH R18, R3 ;  /* 0x0000000300127308 */ /* 0x0006e20000002400 */
[----:B-1----:R-:W-:Y:S02]  /*8a10*/  FMUL.FTZ R17, R26, c[0x0][0x2ec] ;  /* 0x0000bb001a117a20 */ /* 0x002fe40000410000 */
[----:B------:R-:W-:Y:S01]  /*8a20*/  FMUL.FTZ R26, R32, c[0x0][0x2ec] ;  /* 0x0000bb00201a7a20 */ /* 0x000fe20000410000 */
[-C--:B--2---:R-:W-:Y:S06]  /*8a30*/  HMMA.16816.F32.BF16 R36, R204, R208.reuse, R36 ;  /* 0x000000d0cc24723c */ /* 0x084fec0000041824 */
[----:B------:R1:W2:Y:S01]  /*8a40*/  MUFU.TANH R233, R2 ;  /* 0x0000000200e97308 */ /* 0x0002a20000002400 */
[----:B-----5:R-:W-:Y:S01]  /*8a50*/  FMUL.FTZ R0, R31, c[0x0][0x2ec] ;  /* 0x0000bb001f007a20 */ /* 0x020fe20000410000 */
[C---:B------:R-:W-:Y:S08]  /*8a60*/  HMMA.16816.F32.BF16 R40, R212.reuse, R208, R40 ;  /* 0x000000d0d428723c */ /* 0x040ff00000041828 */
[----:B------:R5:W2:Y:S01]  /*8a70*/  MUFU.TANH R23, R0 ;  /* 0x0000000000177308 */ /* 0x000aa20000002400 */
[----:B---3--:R-:W-:Y:S01]  /*8a80*/  FMUL.FTZ R3, R29, c[0x0][0x2ec] ;  /* 0x0000bb001d037a20 */ /* 0x008fe20000410000 */
[-C--:B------:R-:W-:Y:S08]  /*8a90*/  HMMA.16816.F32.BF16 R44, R212, R210.reuse, R44 ;  /* 0x000000d2d42c723c */ /* 0x080ff0000004182c */
[----:B------:R3:W2:Y:S01]  /*8aa0*/  MUFU.TANH R29, R3 ;  /* 0x00000003001d7308 */ /* 0x0006a20000002400 */
[----:B------:R-:W-:Y:S01]  /*8ab0*/  FMUL.FTZ R242, R36, c[0x0][0x2ec] ;  /* 0x0000bb0024f27a20 */ /* 0x000fe20000410000 */
[C---:B------:R-:W-:Y:S04]  /*8ac0*/  HMMA.16816.F32.BF16 R48, R204.reuse, R210, R48 ;  /* 0x000000d2cc30723c */ /* 0x040fe80000041830 */
[----:B------:R-:W-:Y:S02]  /*8ad0*/  FMUL.FTZ R238, R37, c[0x0][0x2ec] ;  /* 0x0000bb0025ee7a20 */ /* 0x000fe40000410000 */
[----:B------:R-:W-:Y:S02]  /*8ae0*/  FMUL.FTZ R22, R38, c[0x0][0x2ec] ;  /* 0x0000bb0026167a20 */ /* 0x000fe40000410000 */
[----:B------:R-:W2:Y:S01]  /*8af0*/  MUFU.TANH R230, R21 ;  /* 0x0000001500e67308 */ /* 0x000ea20000002400 */
[----:B-1----:R-:W-:Y:S03]  /*8b00*/  FMUL.FTZ R2, R30, c[0x0][0x2ec] ;  /* 0x0000bb001e027a20 */ /* 0x002fe60000410000 */
[----:B-----5:R-:W-:Y:S02]  /*8b10*/  FMUL.FTZ R0, R41, c[0x0][0x2ec] ;  /* 0x0000bb0029007a20 */ /* 0x020fe40000410000 */
[----:B------:R-:W-:Y:S02]  /*8b20*/  FMUL.FTZ R40, R40, c[0x0][0x2ec] ;  /* 0x0000bb0028287a20 */ /* 0x000fe40000410000 */
[----:B------:R-:W-:Y:S02]  /*8b30*/  FMUL.FTZ R41, R42, c[0x0][0x2ec] ;  /* 0x0000bb002a297a20 */ /* 0x000fe40000410000 */
[----:B------:R-:W1:Y:S01]  /*8b40*/  MUFU.TANH R31, R0 ;  /* 0x00000000001f7308 */ /* 0x000e620000002400 */
[----:B------:R-:W-:Y:S02]  /*8b50*/  FMUL.FTZ R43, R43, c[0x0][0x2ec] ;  /* 0x0000bb002b2b7a20 */ /* 0x000fe40000410000 */
[----:B------:R-:W-:Y:S02]  /*8b60*/  FMUL.FTZ R42, R44, c[0x0][0x2ec] ;  /* 0x0000bb002c2a7a20 */ /* 0x000fe40000410000 */
[----:B---3--:R-:W-:Y:S02]  /*8b70*/  FMUL.FTZ R3, R34, c[0x0][0x2ec] ;  /* 0x0000bb0022037a20 */ /* 0x008fe40000410000 */
[----:B------:R-:W-:Y:S02]  /*8b80*/  FMUL.FTZ R48, R48, c[0x0][0x2ec] ;  /* 0x0000bb0030307a20 */ /* 0x000fe40000410000 */
[----:B------:R-:W-:Y:S01]  /*8b90*/  FMUL.FTZ R49, R49, c[0x0][0x2ec] ;  /* 0x0000bb0031317a20 */ /* 0x000fe20000410000 */
[----:B------:R3:W1:Y:S01]  /*8ba0*/  MUFU.TANH R33, R3 ;  /* 0x0000000300217308 */ /* 0x0006620000002400 */
[----:B------:R-:W-:Y:S02]  /*8bb0*/  FMUL.FTZ R51, R51, c[0x0][0x2ec] ;  /* 0x0000bb0033337a20 */ /* 0x000fe40000410000 */
[----:B------:R-:W-:Y:S02]  /*8bc0*/  FMUL.FTZ R44, R45, c[0x0][0x2ec] ;  /* 0x0000bb002d2c7a20 */ /* 0x000fe40000410000 */
[----:B------:R-:W-:Y:S02]  /*8bd0*/  FMUL.FTZ R45, R46, c[0x0][0x2ec] ;  /* 0x0000bb002e2d7a20 */ /* 0x000fe40000410000 */
[----:B------:R-:W-:Y:S02]  /*8be0*/  FMUL.FTZ R47, R47, c[0x0][0x2ec] ;  /* 0x0000bb002f2f7a20 */ /* 0x000fe40000410000 */
[----:B------:R-:W-:Y:S01]  /*8bf0*/  FMUL.FTZ R50, R50, c[0x0][0x2ec] ;  /* 0x0000bb0032327a20 */ /* 0x000fe20000410000 */
[----:B------:R-:W1:Y:S10]  /*8c00*/  MUFU.TANH R211, R48 ;  /* 0x0000003000d37308 */ /* 0x000e740000002400 */
[----:B------:R-:W1:Y:S01]  /*8c10*/  MUFU.TANH R209, R49 ;  /* 0x0000003100d17308 */ /* 0x000e620000002400 */
[----:B---3--:R-:W-:Y:S02]  /*8c20*/  FMUL.FTZ R3, R39, c[0x0][0x2ec] ;  /* 0x0000bb0027037a20 */ /* 0x008fe40000410000 */
[----:B------:R-:W3:Y:S07]  /*8c30*/  LDSM.16.M88.4 R36, [R198+0x1800] ;  /* 0x00180000c624783b */ /* 0x000eee0000000200 */
[----:B------:R-:W1:Y:S10]  /*8c40*/  MUFU.TANH R34, R51 ;  /* 0x0000003300227308 */ /* 0x000e740000002400 */
[----:B------:R5:W1:Y:S10]  /*8c50*/  MUFU.TANH R21, R2 ;  /* 0x0000000200157308 */ /* 0x000a740000002400 */
[----:B------:R-:W1:Y:S10]  /*8c60*/  MUFU.TANH R221, R221 ;  /* 0x000000dd00dd7308 */ /* 0x000e740000002400 */
[----:B------:R-:W1:Y:S01]  /*8c70*/  MUFU.TANH R223, R223 ;  /* 0x000000df00df7308 */ /* 0x000e620000002400 */
[----:B-----5:R-:W-:Y:S01]  /*8c80*/  FMUL.FTZ R2, R35, c[0x0][0x2ec] ;  /* 0x0000bb0023027a20 */ /* 0x020fe20000410000 */
[-C--:B---3--:R-:W-:Y:S08]  /*8c90*/  HMMA.16816.F32.BF16 R52, R204, R36.reuse, R52 ;  /* 0x00000024cc34723c */ /* 0x088ff00000041834 */
[----:B------:R-:W3:Y:S01]  /*8ca0*/  MUFU.TANH R227, R227 ;  /* 0x000000e300e37308 */ /* 0x000ee20000002400 */
[C---:B------:R-:W-:Y:S09]  /*8cb0*/  HMMA.16816.F32.BF16 R56, R212.reuse, R36, R56 ;  /* 0x00000024d438723c */ /* 0x040ff20000041838 */
[----:B------:R-:W1:Y:S01]  /*8cc0*/  MUFU.TANH R9, R9 ;  /* 0x0000000900097308 */ /* 0x000e620000002400 */
[-C--:B------:R-:W-:Y:S09]  /*8cd0*/  HMMA.16816.F32.BF16 R60, R212, R38.reuse, R60 ;  /* 0x00000026d43c723c */ /* 0x080ff2000004183c */
[----:B------:R-:W1:Y:S01]  /*8ce0*/  MUFU.TANH R11, R11 ;  /* 0x0000000b000b7308 */ /* 0x000e620000002400 */
[C---:B------:R-:W-:Y:S01]  /*8cf0*/  HMMA.16816.F32.BF16 R64, R204.reuse, R38, R64 ;  /* 0x00000026cc40723c */ /* 0x040fe20000041840 */
[----:B------:R-:W5:Y:S03]  /*8d00*/  LDSM.16.M88.4 R36, [R198+0x2000] ;  /* 0x00200000c624783b */ /* 0x000f660000000200 */
[----:B------:R-:W-:Y:S02]  /*8d10*/  FMUL.FTZ R0, R52, c[0x0][0x2ec] ;  /* 0x0000bb0034007a20 */ /* 0x000fe40000410000 */
[----:B------:R-:W-:Y:S02]  /*8d20*/  FMUL.FTZ R53, R53, c[0x0][0x2ec] ;  /* 0x0000bb0035357a20 */ /* 0x000fe40000410000 */
[----:B------:R-:W-:Y:S01]  /*8d30*/  FMUL.FTZ R54, R54, c[0x0][0x2ec] ;  /* 0x0000bb0036367a20 */ /* 0x000fe20000410000 */
[----:B------:R-:W1:Y:S03]  /*8d40*/  MUFU.TANH R219, R0 ;  /* 0x0000000000db7308 */ /* 0x000e660000002400 */
[----:B------:R-:W-:Y:S02]  /*8d50*/  FMUL.FTZ R52, R55, c[0x0][0x2ec] ;  /* 0x0000bb0037347a20 */ /* 0x000fe40000410000 */
[----:B------:R-:W-:Y:S02]  /*8d60*/  FMUL.FTZ R46, R56, c[0x0][0x2ec] ;  /* 0x0000bb00382e7a20 */ /* 0x000fe40000410000 */
        /* <DEDUP_REMOVED lines=8> */
[----:B------:R2:W2:Y:S01]  /*8df0*/  MUFU.TANH R218, R64 ;  /* 0x0000004000da7308 */ /* 0x0004a20000002400 */
[----:B------:R-:W-:Y:S02]  /*8e00*/  FMUL.FTZ R55, R62, c[0x0][0x2ec] ;  /* 0x0000bb003e377a20 */ /* 0x000fe40000410000 */
[----:B------:R-:W-:Y:S02]  /*8e10*/  FMUL.FTZ R58, R66, c[0x0][0x2ec] ;  /* 0x0000bb00423a7a20 */ /* 0x000fe40000410000 */
[----:B------:R-:W-:Y:S05]  /*8e20*/  FMUL.FTZ R60, R67, c[0x0][0x2ec] ;  /* 0x0000bb00433c7a20 */ /* 0x000fea0000410000 */
[----:B------:R2:W2:Y:S01]  /*8e30*/  MUFU.TANH R210, R65 ;  /* 0x0000004100d27308 */ /* 0x0004a20000002400 */
[-C--:B-----5:R-:W-:Y:S03]  /*8e40*/  HMMA.16816.F32.BF16 R68, R204, R36.reuse, R68 ;  /* 0x00000024cc44723c */ /* 0x0a0fe60000041844 */
[----:B-1----:R-:W-:Y:S06]  /*8e50*/  FMUL.FTZ R53, R63, c[0x0][0x2ec] ;  /* 0x0000bb003f357a20 */ /* 0x002fec0000410000 */
[----:B------:R-:W1:Y:S01]  /*8e60*/  MUFU.TANH R237, R237 ;  /* 0x000000ed00ed7308 */ /* 0x000e620000002400 */
[C---:B------:R-:W-:Y:S08]  /*8e70*/  HMMA.16816.F32.BF16 R72, R212.reuse, R36, R72 ;  /* 0x00000024d448723c */ /* 0x040ff00000041848 */
[-C--:B------:R-:W-:Y:S01]  /*8e80*/  HMMA.16816.F32.BF16 R76, R212, R38.reuse, R76 ;  /* 0x00000026d44c723c */ /* 0x080fe2000004184c */
[----:B------:R-:W1:Y:S05]  /*8e90*/  MUFU.TANH R235, R235 ;  /* 0x000000eb00eb7308 */ /* 0x000e6a0000002400 */
[----:B--2---:R-:W-:Y:S02]  /*8ea0*/  FMUL.FTZ R64, R70, c[0x0][0x2ec] ;  /* 0x0000bb0046407a20 */ /* 0x004fe40000410000 */
[C---:B------:R-:W-:Y:S01]  /*8eb0*/  HMMA.16816.F32.BF16 R80, R204.reuse, R38, R80 ;  /* 0x00000026cc50723c */ /* 0x040fe20000041850 */
[----:B------:R-:W2:Y:S02]  /*8ec0*/  LDSM.16.M88.4 R36, [R198+0x2800] ;  /* 0x00280000c624783b */ /* 0x000ea40000000200 */
[----:B------:R-:W1:Y:S01]  /*8ed0*/  MUFU.TANH R226, R226 ;  /* 0x000000e200e27308 */ /* 0x000e620000002400 */
[----:B------:R-:W-:Y:S02]  /*8ee0*/  FMUL.FTZ R62, R71, c[0x0][0x2ec] ;  /* 0x0000bb00473e7a20 */ /* 0x000fe40000410000 */
[----:B------:R-:W-:Y:S02]  /*8ef0*/  FMUL.FTZ R68, R68, c[0x0][0x2ec] ;  /* 0x0000bb0044447a20 */ /* 0x000fe40000410000 */
[----:B------:R-:W-:Y:S04]  /*8f00*/  FMUL.FTZ R56, R72, c[0x0][0x2ec] ;  /* 0x0000bb0048387a20 */ /* 0x000fe80000410000 */
[----:B------:R-:W-:Y:S01]  /*8f10*/  FMUL.FTZ R71, R73, c[0x0][0x2ec] ;  /* 0x0000bb0049477a20 */ /* 0x000fe20000410000 */
[----:B------:R-:W1:Y:S01]  /*8f20*/  MUFU.TANH R14, R14 ;  /* 0x0000000e000e7308 */ /* 0x000e620000002400 */
[----:B------:R-:W-:Y:S02]  /*8f30*/  FMUL.FTZ R63, R74, c[0x0][0x2ec] ;  /* 0x0000bb004a3f7a20 */ /* 0x000fe40000410000 */
[----:B------:R-:W-:Y:S02]  /*8f40*/  FMUL.FTZ R61, R75, c[0x0][0x2ec] ;  /* 0x0000bb004b3d7a20 */ /* 0x000fe40000410000 */
[----:B------:R-:W-:Y:S02]  /*8f50*/  FMUL.FTZ R75, R76, c[0x0][0x2ec] ;  /* 0x0000bb004c4b7a20 */ /* 0x000fe40000410000 */
[----:B------:R-:W-:Y:S02]  /*8f60*/  FMUL.FTZ R73, R77, c[0x0][0x2ec] ;  /* 0x0000bb004d497a20 */ /* 0x000fe40000410000 */
        /* <DEDUP_REMOVED lines=8> */
[----:B------:R-:W-:Y:S01]  /*8ff0*/  FMUL.FTZ R69, R69, c[0x0][0x2ec] ;  /* 0x0000bb0045457a20 */ /* 0x000fe20000410000 */
[-C--:B--2---:R-:W-:Y:S08]  /*9000*/  HMMA.16816.F32.BF16 R84, R204, R36.reuse, R84 ;  /* 0x00000024cc54723c */ /* 0x084ff00000041854 */
[----:B------:R2:W1:Y:S01]  /*9010*/  MUFU.TANH R28, R81 ;  /* 0x00000051001c7308 */ /* 0x0004620000002400 */
[C---:B------:R-:W-:Y:S09]  /*9020*/  HMMA.16816.F32.BF16 R88, R212.reuse, R36, R88 ;  /* 0x00000024d458723c */ /* 0x040ff20000041858 */
[----:B------:R-:W1:Y:S01]  /*9030*/  MUFU.TANH R17, R17 ;  /* 0x0000001100117308 */ /* 0x000e620000002400 */
[-C--:B------:R-:W-:Y:S09]  /*9040*/  HMMA.16816.F32.BF16 R92, R212, R38.reuse, R92 ;  /* 0x00000026d45c723c */ /* 0x080ff2000004185c */
[----:B------:R-:W1:Y:S01]  /*9050*/  MUFU.TANH R19, R19 ;  /* 0x0000001300137308 */ /* 0x000e620000002400 */
[C---:B------:R-:W-:Y:S01]  /*9060*/  HMMA.16816.F32.BF16 R96, R204.reuse, R38, R96 ;  /* 0x00000026cc60723c */ /* 0x040fe20000041860 */
[----:B------:R-:W5:Y:S03]  /*9070*/  LDSM.16.M88.4 R36, [R198+0x3000] ;  /* 0x00300000c624783b */ /* 0x000f660000000200 */
[----:B------:R-:W-:Y:S02]  /*9080*/  FMUL.FTZ R84, R84, c[0x0][0x2ec] ;  /* 0x0000bb0054547a20 */ /* 0x000fe40000410000 */
[----:B------:R-:W-:Y:S03]  /*9090*/  FMUL.FTZ R85, R85, c[0x0][0x2ec] ;  /* 0x0000bb0055557a20 */ /* 0x000fe60000410000 */
[----:B------:R-:W1:Y:S03]  /*90a0*/  MUFU.TANH R27, R27 ;  /* 0x0000001b001b7308 */ /* 0x000e660000002400 */
        /* <DEDUP_REMOVED lines=8> */
[----:B--2---:R-:W-:Y:S02]  /*9130*/  FMUL.FTZ R81, R95, c[0x0][0x2ec] ;  /* 0x0000bb005f517a20 */ /* 0x004fe40000410000 */
[----:B------:R-:W-:Y:S01]  /*9140*/  FMUL.FTZ R90, R96, c[0x0][0x2ec] ;  /* 0x0000bb00605a7a20 */ /* 0x000fe20000410000 */
[----:B------:R-:W2:Y:S01]  /*9150*/  MUFU.TANH R234, R234 ;  /* 0x000000ea00ea7308 */ /* 0x000ea20000002400 */
[----:B------:R-:W-:Y:S02]  /*9160*/  FMUL.FTZ R88, R97, c[0x0][0x2ec] ;  /* 0x0000bb0061587a20 */ /* 0x000fe40000410000 */
[----:B------:R-:W-:Y:S02]  /*9170*/  FMUL.FTZ R89, R98, c[0x0][0x2ec] ;  /* 0x0000bb0062597a20 */ /* 0x000fe40000410000 */
[----:B------:R-:W-:Y:S02]  /*9180*/  FMUL.FTZ R94, R99, c[0x0][0x2ec] ;  /* 0x0000bb00635e7a20 */ /* 0x000fe40000410000 */
[----:B------:R-:W-:Y:S02]  /*9190*/  FMUL.FTZ R86, R86, c[0x0][0x2ec] ;  /* 0x0000bb0056567a20 */ /* 0x000fe40000410000 */
[----:B------:R-:W-:Y:S01]  /*91a0*/  FMUL.FTZ R87, R87, c[0x0][0x2ec] ;  /* 0x0000bb0057577a20 */ /* 0x000fe20000410000 */
[----:B------:R1:W1:Y:S01]  /*91b0*/  MUFU.TANH R35, R2 ;  /* 0x0000000200237308 */ /* 0x0002620000002400 */
[-C--:B-----5:R-:W-:Y:S09]  /*91c0*/  HMMA.16816.F32.BF16 R100, R204, R36.reuse, R100 ;  /* 0x00000024cc64723c */ /* 0x0a0ff20000041864 */
[----:B------:R-:W1:Y:S01]  /*91d0*/  MUFU.TANH R242, R242 ;  /* 0x000000f200f27308 */ /* 0x000e620000002400 */
[C---:B------:R-:W-:Y:S08]  /*91e0*/  HMMA.16816.F32.BF16 R104, R212.reuse, R36, R104 ;  /* 0x00000024d468723c */ /* 0x040ff00000041868 */
[-C--:B------:R-:W-:Y:S01]  /*91f0*/  HMMA.16816.F32.BF16 R108, R212, R38.reuse, R108 ;  /* 0x00000026d46c723c */ /* 0x080fe2000004186c */
[----:B------:R-:W1:Y:S07]  /*9200*/  MUFU.TANH R238, R238 ;  /* 0x000000ee00ee7308 */ /* 0x000e6e0000002400 */
[C---:B------:R-:W-:Y:S01]  /*9210*/  HMMA.16816.F32.BF16 R112, R204.reuse, R38, R112 ;  /* 0x00000026cc70723c */ /* 0x040fe20000041870 */
[----:B------:R-:W5:Y:S01]  /*9220*/  LDSM.16.M88.4 R36, [R198+0x3800] ;  /* 0x00380000c624783b */ /* 0x000f620000000200 */
[----:B------:R-:W-:Y:S04]  /*9230*/  DEPBAR.LE SB0, 0x0 ;  /* 0x000080000000791a */ /* 0x000fe80000000000 */
[----:B------:R-:W1:Y:S01]  /*9240*/  MUFU.TANH R22, R22 ;  /* 0x0000001600167308 */ /* 0x000e620000002400 */
[----:B------:R-:W-:Y:S02]  /*9250*/  FMUL.FTZ R0, R100, c[0x0][0x2ec] ;  /* 0x0000bb0064007a20 */ /* 0x000fe40000410000 */
[----:B------:R-:W-:Y:S03]  /*9260*/  BAR.SYNC.DEFER_BLOCKING 0x0 ;  /* 0x0000000000007b1d */ /* 0x000fe60000010000 */
[----:B------:R-:W-:Y:S02]  /*9270*/  FMUL.FTZ R96, R101, c[0x0][0x2ec] ;  /* 0x0000bb0065607a20 */ /* 0x000fe40000410000 */
[----:B------:R-:W-:Y:S02]  /*9280*/  FMUL.FTZ R100, R102, c[0x0][0x2ec] ;  /* 0x0000bb0066647a20 */ /* 0x000fe40000410000 */
[----:B------:R1:W1:Y:S01]  /*9290*/  MUFU.TANH R30, R3 ;  /* 0x00000003001e7308 */ /* 0x0002620000002400 */
        /* <DEDUP_REMOVED lines=13> */
[----:B------:R-:W-:Y:S01]  /*9370*/  FMUL.FTZ R107, R114, c[0x0][0x2ec] ;  /* 0x0000bb00726b7a20 */ /* 0x000fe20000410000 */
[-C--:B-----5:R-:W-:Y:S06]  /*9380*/  HMMA.16816.F32.BF16 R116, R204, R36.reuse, R116 ;  /* 0x00000024cc74723c */ /* 0x0a0fec0000041874 */
[----:B------:R-:W1:Y:S01]  /*9390*/  MUFU.TANH R43, R43 ;  /* 0x0000002b002b7308 */ /* 0x000e620000002400 */
[----:B------:R-:W-:Y:S01]  /*93a0*/  FMUL.FTZ R108, R115, c[0x0][0x2ec] ;  /* 0x0000bb00736c7a20 */ /* 0x000fe20000410000 */
[C---:B------:R-:W-:Y:S08]  /*93b0*/  HMMA.16816.F32.BF16 R120, R212.reuse, R36, R120 ;  /* 0x00000024d478723c */ /* 0x040ff00000041878 */
[----:B------:R-:W1:Y:S01]  /*93c0*/  MUFU.TANH R42, R42 ;  /* 0x0000002a002a7308 */ /* 0x000e620000002400 */
[-C--:B------:R-:W-:Y:S08]  /*93d0*/  HMMA.16816.F32.BF16 R124, R212, R38.reuse, R124 ;  /* 0x00000026d47c723c */ /* 0x080ff0000004187c */
[----:B------:R-:W-:Y:S01]  /*93e0*/  HMMA.16816.F32.BF16 R128, R204, R38, R128 ;  /* 0x00000026cc80723c */ /* 0x000fe20000041880 */
[----:B------:R-:W1:Y:S03]  /*93f0*/  MUFU.TANH R44, R44 ;  /* 0x0000002c002c7308 */ /* 0x000e660000002400 */
[----:B------:R-:W-:Y:S02]  /*9400*/  FMUL.FTZ R106, R116, c[0x0][0x2ec] ;  /* 0x0000bb00746a7a20 */ /* 0x000fe40000410000 */
[----:B------:R-:W-:Y:S02]  /*9410*/  FMUL.FTZ R115, R117, c[0x0][0x2ec] ;  /* 0x0000bb0075737a20 */ /* 0x000fe40000410000 */
[----:B------:R-:W-:Y:S03]  /*9420*/  FMUL.FTZ R114, R118, c[0x0][0x2ec] ;  /* 0x0000bb0076727a20 */ /* 0x000fe60000410000 */
        /* <DEDUP_REMOVED lines=15> */
[----:B------:R-:W-:Y:S05]  /*9520*/  FMUL.FTZ R126, R126, c[0x0][0x2ec] ;  /* 0x0000bb007e7e7a20 */ /* 0x000fea0000410000 */
[----:B------:R-:W1:Y:S10]  /*9530*/  MUFU.TANH R54, R54 ;  /* 0x0000003600367308 */ /* 0x000e740000002400 */
        /* <DEDUP_REMOVED lines=11> */
[----:B------:R1:W1:Y:S10]  /*95f0*/  MUFU.TANH R16, R68 ;  /* 0x0000004400107308 */ /* 0x0002740000002400 */
[----:B------:R1:W1:Y:S10]  /*9600*/  MUFU.TANH R12, R69 ;  /* 0x00000045000c7308 */ /* 0x0002740000002400 */
        /* <DEDUP_REMOVED lines=59> */
[----:B------:R-:W1:Y:S02]  /*99c0*/  MUFU.TANH R127, R127 ;  /* 0x0000007f007f7308 */ /* 0x000e640000002400 */
[----:B-1234-:R-:W-:-:S05]  /*99d0*/  @P0 BRA `(.L_x_52) ;  /* 0xffffdf3000000947 */ /* 0x01efca000383ffff */
.L_x_51:
[----:B------:R-:W-:Y:S02]  /*99e0*/  FMNMX.FTZ R0, R221, R201, !PT ;  /* 0x000000c9dd007209 */ /* 0x000fe40007810000 */
[----:B-1----:R-:W-:Y:S02]  /*99f0*/  FMNMX.FTZ R2, R227, R196, !PT ;  /* 0x000000c4e3027209 */ /* 0x002fe40007810000 */
        /* <DEDUP_REMOVED lines=112> */
[----:B------:R-:W-:Y:S01]  /*a100*/  SHFL.BFLY PT, R91, R8, 0x2, 0x1f ;  /* 0x0c401f00085b7f89 */ /* 0x000fe200000e0000 */
        /* <DEDUP_REMOVED lines=14> */
[----:B------:R-:W-:Y:S03]  /*a1f0*/  FMNMX.FTZ R3, R4, R7, !PT ;  /* 0x0000000704037209 */ /* 0x000fe60007810000 */
[----:B------:R-:W-:Y:S08]  /*a200*/  SHFL.BFLY PT, R69, R2, 0x2, 0x1f ;  /* 0x0c401f0002457f89 */ /* 0x000ff000000e0000 */
[----:B------:R-:W1:Y:S02]  /*a210*/  SHFL.BFLY PT, R0, R3, 0x2, 0x1f ;  /* 0x0c401f0003007f89 */ /* 0x000e6400000e0000 */
[----:B-1----:R-:W-:Y:S02]  /*a220*/  FMNMX.FTZ R7, R3, R0, !PT ;  /* 0x0000000003077209 */ /* 0x002fe40007810000 */
[----:B------:R-:W-:Y:S02]  /*a230*/  FMNMX.FTZ R91, R8, R91, !PT ;  /* 0x0000005b085b7209 */ /* 0x000fe40007810000 */
[----:B------:R-:W-:Y:S02]  /*a240*/  FMNMX.FTZ R87, R6, R87, !PT ;  /* 0x0000005706577209 */ /* 0x000fe40007810000 */
[----:B------:R-:W1:Y:S01]  /*a250*/  SHFL.BFLY PT, R0, R7, 0x1, 0x1f ;  /* 0x0c201f0007007f89 */ /* 0x000e6200000e0000 */
[----:B------:R-:W-:Y:S07]  /*a260*/  FMNMX.FTZ R10, R2, R69, !PT ;  /* 0x00000045020a7209 */ /* 0x000fee0007810000 */
[----:B------:R-:W2:Y:S08]  /*a270*/  SHFL.BFLY PT, R68, R91, 0x1, 0x1f ;  /* 0x0c201f005b447f89 */ /* 0x000eb000000e0000 */
[----:B------:R-:W3:Y:S08]  /*a280*/  SHFL.BFLY PT, R8, R87, 0x1, 0x1f ;  /* 0x0c201f0057087f89 */ /* 0x000ef000000e0000 */
[----:B------:R-:W4:Y:S01]  /*a290*/  SHFL.BFLY PT, R69, R10, 0x1, 0x1f ;  /* 0x0c201f000a457f89 */ /* 0x000f2200000e0000 */
[----:B-1----:R-:W-:Y:S02]  /*a2a0*/  FMNMX.FTZ R0, R7, R0, !PT ;  /* 0x0000000007007209 */ /* 0x002fe40007810000 */
[----:B--2---:R-:W-:Y:S04]  /*a2b0*/  FMNMX.FTZ R68, R91, R68, !PT ;  /* 0x000000445b447209 */ /* 0x004fe80007810000 */
[C---:B------:R-:W-:Y:S01]  /*a2c0*/  FSETP.NEU.FTZ.AND P2, PT, R68.reuse, -INF , PT ;  /* 0xff8000004400780b */ /* 0x040fe20003f5d000 */
[C---:B------:R-:W-:Y:S02]  /*a2d0*/  FMUL.FTZ R104, R68.reuse, c[0x0][0x23c] ;  /* 0x00008f0044687a20 */ /* 0x040fe40000410000 */
[----:B------:R-:W-:Y:S01]  /*a2e0*/  FADD.FTZ R2, -R68, R201 ;  /* 0x000000c944027221 */ /* 0x000fe20000010100 */
[----:B---3--:R-:W-:Y:S02]  /*a2f0*/  FMNMX.FTZ R3, R87, R8, !PT ;  /* 0x0000000857037209 */ /* 0x008fe40007810000 */
[----:B------:R-:W-:Y:S01]  /*a300*/  FSEL R104, R104, RZ, P2 ;  /* 0x000000ff68687208 */ /* 0x000fe20001000000 */
[----:B------:R-:W-:Y:S01]  /*a310*/  FMUL.FTZ R6, R2, c[0x0][0x23c] ;  /* 0x00008f0002067a20 */ /* 0x000fe20000410000 */
[C---:B------:R-:W-:Y:S01]  /*a320*/  FSETP.NEU.FTZ.AND P1, PT, R3.reuse, -INF , PT ;  /* 0xff8000000300780b */ /* 0x040fe20003f3d000 */
[----:B------:R-:W-:Y:S02]  /*a330*/  FMUL.FTZ R102, R3, c[0x0][0x23c] ;  /* 0x00008f0003667a20 */ /* 0x000fe40000410000 */
[--C-:B------:R-:W-:Y:S02]  /*a340*/  FFMA.FTZ R221, R221, c[0x0][0x23c], -R104.reuse ;  /* 0x00008f00dddd7a23 */ /* 0x100fe40000010868 */
[----:B------:R-:W-:Y:S01]  /*a350*/  MUFU.EX2 R6, R6 ;  /* 0x0000000600067308 */ /* 0x000fe20000000800 */
[--C-:B------:R-:W-:Y:S01]  /*a360*/  FFMA.FTZ R224, R26, c[0x0][0x23c], -R104.reuse ;  /* 0x00008f001ae07a23 */ /* 0x100fe20000010868 */
[----:B------:R-:W-:Y:S01]  /*a370*/  FSEL R102, R102, RZ, P1 ;  /* 0x000000ff66667208 */ /* 0x000fe20000800000 */
[--C-:B------:R-:W-:Y:S01]  /*a380*/  FFMA.FTZ R87, R211, c[0x0][0x23c], -R104.reuse ;  /* 0x00008f00d3577a23 */ /* 0x100fe20000010868 */
[----:B------:R-:W-:Y:S01]  /*a390*/  FSETP.NEU.FTZ.AND P1, PT, R0, -INF , PT ;  /* 0xff8000000000780b */ /* 0x000fe20003f3d000 */
[--C-:B------:R-:W-:Y:S02]  /*a3a0*/  FFMA.FTZ R86, R209, c[0x0][0x23c], -R104.reuse ;  /* 0x00008f00d1567a23 */ /* 0x100fe40000010868 */
[----:B------:R-:W-:Y:S02]  /*a3b0*/  FFMA.FTZ R91, R16, c[0x0][0x23c], -R104 ;  /* 0x00008f00105b7a23 */ /* 0x000fe40000010868 */
[----:B------:R-:W-:Y:S01]  /*a3c0*/  FFMA.FTZ R206, R22, c[0x0][0x23c], -R102 ;  /* 0x00008f0016ce7a23 */ /* 0x000fe20000010866 */
[----:B------:R1:W-:Y:S01]  /*a3d0*/  MUFU.EX2 R26, R221 ;  /* 0x000000dd001a7308 */ /* 0x0003e20000000800 */
[----:B------:R-:W-:Y:S02]  /*a3e0*/  FFMA.FTZ R105, R226, c[0x0][0x23c], -R104 ;  /* 0x00008f00e2697a23 */ /* 0x000fe40000010868 */
[----:B------:R-:W-:Y:S02]  /*a3f0*/  FFMA.FTZ R122, R227, c[0x0][0x23c], -R102 ;  /* 0x00008f00e37a7a23 */ /* 0x000fe40000010866 */
[--C-:B------:R-:W-:Y:S01]  /*a400*/  FFMA.FTZ R128, R219, c[0x0][0x23c], -R104.reuse ;  /* 0x00008f00db807a23 */ /* 0x100fe20000010868 */
[----:B------:R-:W-:Y:S01]  /*a410*/  MOV R219, R105 ;  /* 0x0000006900db7202 */ /* 0x000fe20000000f00 */
[--C-:B------:R-:W-:Y:S02]  /*a420*/  FFMA.FTZ R105, R210, c[0x0][0x23c], -R104.reuse ;  /* 0x00008f00d2697a23 */ /* 0x100fe40000010868 */
[----:B------:R-:W-:Y:S01]  /*a430*/  FFMA.FTZ R110, R223, c[0x0][0x23c], -R104 ;  /* 0x00008f00df6e7a23 */ /* 0x000fe20000010868 */
[----:B------:R2:W3:Y:S01]  /*a440*/  MUFU.EX2 R210, R122 ;  /* 0x0000007a00d27308 */ /* 0x0004e20000000800 */
[----:B------:R-:W-:Y:S02]  /*a450*/  FADD.FTZ R2, -R3, R196 ;  /* 0x000000c403027221 */ /* 0x000fe40000010100 */
[--C-:B------:R-:W-:Y:S02]  /*a460*/  FFMA.FTZ R124, R12, c[0x0][0x23c], -R104.reuse ;  /* 0x00008f000c7c7a23 */ /* 0x100fe40000010868 */
[----:B------:R-:W-:Y:S01]  /*a470*/  FMUL.FTZ R8, R2, c[0x0][0x23c] ;  /* 0x00008f0002087a20 */ /* 0x000fe20000410000 */
[----:B----4-:R-:W-:Y:S01]  /*a480*/  FMNMX.FTZ R2, R10, R69, !PT ;  /* 0x000000450a027209 */ /* 0x010fe20007810000 */
[--C-:B------:R-:W-:Y:S02]  /*a490*/  FFMA.FTZ R236, R84, c[0x0][0x23c], -R104.reuse ;  /* 0x00008f0054ec7a23 */ /* 0x100fe40000010868 */
[----:B------:R-:W-:Y:S01]  /*a4a0*/  FFMA.FTZ R214, R230, c[0x0][0x23c], -R104 ;  /* 0x00008f00e6d67a23 */ /* 0x000fe20000010868 */
[----:B------:R-:W-:Y:S01]  /*a4b0*/  MUFU.EX2 R84, R110 ;  /* 0x0000006e00547308 */ /* 0x000fe20000000800 */
[--C-:B------:R-:W-:Y:S01]  /*a4c0*/  FFMA.FTZ R196, R14, c[0x0][0x23c], -R102.reuse ;  /* 0x00008f000ec47a23 */ /* 0x100fe20000010866 */
[----:B------:R-:W-:Y:S01]  /*a4d0*/  FSETP.NEU.FTZ.AND P2, PT, R2, -INF , PT ;  /* 0xff8000000200780b */ /* 0x000fe20003f5d000 */
[--C-:B------:R-:W-:Y:S02]  /*a4e0*/  FFMA.FTZ R213, R50, c[0x0][0x23c], -R102.reuse ;  /* 0x00008f0032d57a23 */ /* 0x100fe40000010866 */
[----:B------:R-:W-:Y:S02]  /*a4f0*/  FFMA.FTZ R212, R34, c[0x0][0x23c], -R102 ;  /* 0x00008f0022d47a23 */ /* 0x000fe40000010866 */
[--C-:B------:R-:W-:Y:S02]  /*a500*/  FFMA.FTZ R120, R235, c[0x0][0x23c], -R104.reuse ;  /* 0x00008f00eb787a23 */ /* 0x100fe40000010868 */
[--C-:B------:R-:W-:Y:S01]  /*a510*/  FFMA.FTZ R228, R90, c[0x0][0x23c], -R104.reuse ;  /* 0x00008f005ae47a23 */ /* 0x100fe20000010868 */
[----:B------:R-:W4:Y:S01]  /*a520*/  MUFU.EX2 R8, R8 ;  /* 0x0000000800087308 */ /* 0x000f220000000800 */
[----:B-1----:R-:W-:Y:S02]  /*a530*/  FFMA.FTZ R221, R96, c[0x0][0x23c], -R104 ;  /* 0x00008f0060dd7a23 */ /* 0x002fe40000010868 */
[----:B------:R-:W-:Y:S02]  /*a540*/  FMUL.FTZ R96, R2, c[0x0][0x23c] ;  /* 0x00008f0002607a20 */ /* 0x000fe40000410000 */
[----:B------:R-:W-:Y:S02]  /*a550*/  FMUL.FTZ R12, R0, c[0x0][0x23c] ;  /* 0x00008f00000c7a20 */ /* 0x000fe40000410000 */
[--C-:B--2---:R-:W-:Y:S01]  /*a560*/  FFMA.FTZ R122, R70, c[0x0][0x23c], -R102.reuse ;  /* 0x00008f00467a7a23 */ /* 0x104fe20000010866 */
[----:B------:R-:W-:Y:S01]  /*a570*/  FSEL R96, R96, RZ, P2 ;  /* 0x000000ff60607208 */ /* 0x000fe20001000000 */
[--C-:B------:R-:W-:Y:S01]  /*a580*/  FFMA.FTZ R211, R107, c[0x0][0x23c], -R102.reuse ;  /* 0x00008f006bd37a23 */ /* 0x100fe20000010866 */
[----:B------:R-:W-:Y:S01]  /*a590*/  MUFU.EX2 R128, R128 ;  /* 0x0000008000807308 */ /* 0x000fe20000000800 */
[----:B------:R-:W-:Y:S01]  /*a5a0*/  FSEL R70, R12, RZ, P1 ;  /* 0x000000ff0c467208 */ /* 0x000fe20000800000 */
[----:B------:R-:W-:Y:S02]  /*a5b0*/  FFMA.FTZ R107, R119, c[0x0][0x23c], -R102 ;  /* 0x00008f00776b7a23 */ /* 0x000fe40000010866 */
[--C-:B------:R-:W-:Y:S01]  /*a5c0*/  FFMA.FTZ R119, R75, c[0x0][0x23c], -R96.reuse ;  /* 0x00008f004b777a23 */ /* 0x100fe20000010860 */
[----:B---3--:R-:W-:Y:S01]  /*a5d0*/  MOV R75, R210 ;  /* 0x000000d2004b7202 */ /* 0x008fe20000000f00 */
[----:B------:R-:W-:Y:S02]  /*a5e0*/  FFMA.FTZ R210, R66, c[0x0][0x23c], -R96 ;  /* 0x00008f0042d27a23 */ /* 0x000fe40000010860 */
[----:B------:R-:W2:Y:S01]  /*a5f0*/  LDL.LU R66, [R1+0x78] ;  /* 0x0000780001427983 */ /* 0x000ea20000300800 */
[----:B------:R-:W-:Y:S01]  /*a600*/  FADD.FTZ R7, -R2, R197 ;  /* 0x000000c502077221 */ /* 0x000fe20000010100 */
[----:B------:R-:W-:Y:S01]  /*a610*/  MUFU.EX2 R105, R105 ;  /* 0x0000006900697308 */ /* 0x000fe20000000800 */
[----:B------:R-:W-:Y:S02]  /*a620*/  FFMA.FTZ R197, R18, c[0x0][0x23c], -R102 ;  /* 0x00008f0012c57a23 */ /* 0x000fe40000010866 */
[----:B------:R-:W-:Y:S01]  /*a630*/  FFMA.FTZ R207, R29, c[0x0][0x23c], -R96 ;  /* 0x00008f001dcf7a23 */ /* 0x000fe20000010860 */
[----:B------:R-:W-:Y:S01]  /*a640*/  MOV R29, R206 ;  /* 0x000000ce001d7202 */ /* 0x000fe20000000f00 */
[----:B------:R-:W-:Y:S02]  /*a650*/  FFMA.FTZ R206, R74, c[0x0][0x23c], -R70 ;  /* 0x00008f004ace7a23 */ /* 0x000fe40000010846 */
[----:B------:R-:W3:Y:S01]  /*a660*/  LDL.LU R74, [R1+0x74] ;  /* 0x00007400014a7983 */ /* 0x000ee20000300800 */
[----:B------:R-:W-:Y:S02]  /*a670*/  FFMA.FTZ R18, R241, c[0x0][0x23c], -R96 ;  /* 0x00008f00f1127a23 */ /* 0x000fe40000010860 */
[----:B------:R-:W-:Y:S01]  /*a680*/  MUFU.EX2 R124, R124 ;  /* 0x0000007c007c7308 */ /* 0x000fe20000000800 */
[--C-:B------:R-:W-:Y:S02]  /*a690*/  FFMA.FTZ R209, R108, c[0x0][0x23c], -R102.reuse ;  /* 0x00008f006cd17a23 */ /* 0x100fe40000010866 */
[----:B------:R-:W-:Y:S02]  /*a6a0*/  FFMA.FTZ R108, R114, c[0x0][0x23c], -R102 ;  /* 0x00008f00726c7a23 */ /* 0x000fe40000010866 */
[--C-:B------:R-:W-:Y:S01]  /*a6b0*/  FFMA.FTZ R114, R73, c[0x0][0x23c], -R96.reuse ;  /* 0x00008f0049727a23 */ /* 0x100fe20000010860 */
[----:B------:R-:W-:Y:S01]  /*a6c0*/  MOV R73, R224 ;  /* 0x000000e000497202 */ /* 0x000fe20000000f00 */
[----:B------:R-:W-:Y:S01]  /*a6d0*/  FFMA.FTZ R224, R72, c[0x0][0x23c], -R96 ;  /* 0x00008f0048e07a23 */ /* 0x000fe20000010860 */
[----:B------:R-:W-:Y:S01]  /*a6e0*/  MOV R72, R197 ;  /* 0x000000c500487202 */ /* 0x000fe20000000f00 */
[----:B------:R-:W-:Y:S01]  /*a6f0*/  FFMA.FTZ R241, R11, c[0x0][0x23c], -R70 ;  /* 0x00008f000bf17a23 */ /* 0x000fe20000010846 */
[----:B------:R-:W-:Y:S01]  /*a700*/  MUFU.EX2 R122, R122 ;  /* 0x0000007a007a7308 */ /* 0x000fe20000000800 */
[----:B------:R-:W-:Y:S01]  /*a710*/  FMUL.FTZ R10, R7, c[0x0][0x23c] ;  /* 0x00008f00070a7a20 */ /* 0x000fe20000410000 */
[----:B------:R-:W-:Y:S01]  /*a720*/  MOV R11, R72 ;  /* 0x00000048000b7202 */ /* 0x000fe20000000f00 */
[----:B------:R-:W-:Y:S01]  /*a730*/  FADD.FTZ R7, -R0, R199 ;  /* 0x000000c700077221 */ /* 0x000fe20000010100 */
[----:B------:R-:W-:Y:S01]  /*a740*/  MOV R72, R18 ;  /* 0x0000001200487202 */ /* 0x000fe20000000f00 */
[----:B----4-:R-:W-:Y:S02]  /*a750*/  FMUL.FTZ R18, R8, R170 ;  /* 0x000000aa08127220 */ /* 0x010fe40000410000 */
[----:B------:R-:W5:Y:S01]  /*a760*/  LDL.LU R170, [R1+0x70] ;  /* 0x0000700001aa7983 */ /* 0x000f620000300800 */
[----:B------:R-:W-:Y:S02]  /*a770*/  FMUL.FTZ R69, R7, c[0x0][0x23c] ;  /* 0x00008f0007457a20 */ /* 0x000fe40000410000 */
[----:B------:R-:W1:Y:S01]  /*a780*/  MUFU.EX2 R10, R10 ;  /* 0x0000000a000a7308 */ /* 0x000e620000000800 */
[----:B------:R-:W-:Y:S02]  /*a790*/  FFMA.FTZ R7, R243, c[0x0][0x23c], -R104 ;  /* 0x00008f00f3077a23 */ /* 0x000fe40000010868 */
[--C-:B------:R-:W-:Y:S02]  /*a7a0*/  FFMA.FTZ R230, R233, c[0x0][0x23c], -R102.reuse ;  /* 0x00008f00e9e67a23 */ /* 0x100fe40000010866 */
[----:B------:R-:W-:Y:S02]  /*a7b0*/  FFMA.FTZ R90, R64, c[0x0][0x23c], -R102 ;  /* 0x00008f00405a7a23 */ /* 0x000fe40000010866 */
[--C-:B------:R-:W-:Y:S02]  /*a7c0*/  FFMA.FTZ R243, R238, c[0x0][0x23c], -R104.reuse ;  /* 0x00008f00eef37a23 */ /* 0x100fe40000010868 */
[--C-:B------:R-:W-:Y:S01]  /*a7d0*/  FFMA.FTZ R227, R88, c[0x0][0x23c], -R104.reuse ;  /* 0x00008f0058e37a23 */ /* 0x100fe20000010868 */
[----:B------:R5:W-:Y:S01]  /*a7e0*/  MUFU.EX2 R233, R7 ;  /* 0x0000000700e97308 */ /* 0x000be20000000800 */
[--C-:B------:R-:W-:Y:S02]  /*a7f0*/  FFMA.FTZ R204, R242, c[0x0][0x23c], -R104.reuse ;  /* 0x00008f00f2cc7a23 */ /* 0x100fe40000010868 */
[--C-:B------:R-:W-:Y:S02]  /*a800*/  FFMA.FTZ R123, R32, c[0x0][0x23c], -R104.reuse ;  /* 0x00008f00207b7a23 */ /* 0x100fe40000010868 */
[----:B------:R-:W-:Y:S02]  /*a810*/  FFMA.FTZ R235, R85, c[0x0][0x23c], -R104 ;  /* 0x00008f0055eb7a23 */ /* 0x000fe40000010868 */
[----:B------:R-:W-:Y:S01]  /*a820*/  FFMA.FTZ R110, R58, c[0x0][0x23c], -R102 ;  /* 0x00008f003a6e7a23 */ /* 0x000fe20000010866 */
[----:B------:R-:W-:Y:S01]  /*a830*/  MOV R58, R213 ;  /* 0x000000d5003a7202 */ /* 0x000fe20000000f00 */
[----:B------:R-:W-:Y:S01]  /*a840*/  FFMA.FTZ R213, R77, c[0x0][0x23c], -R70 ;  /* 0x00008f004dd57a23 */ /* 0x000fe20000010846 */
[----:B------:R-:W-:Y:S01]  /*a850*/  MUFU.EX2 R88, R120 ;  /* 0x0000007800587308 */ /* 0x000fe20000000800 */
[--C-:B------:R-:W-:Y:S01]  /*a860*/  FFMA.FTZ R240, R46, c[0x0][0x23c], -R96.reuse ;  /* 0x00008f002ef07a23 */ /* 0x100fe20000010860 */
[----:B------:R-:W-:Y:S01]  /*a870*/  MOV R46, R214 ;  /* 0x000000d6002e7202 */ /* 0x000fe20000000f00 */
[--C-:B------:R-:W-:Y:S02]  /*a880*/  FFMA.FTZ R214, R76, c[0x0][0x23c], -R96.reuse ;  /* 0x00008f004cd67a23 */ /* 0x100fe40000010860 */
[----:B------:R-:W-:Y:S01]  /*a890*/  FFMA.FTZ R130, R59, c[0x0][0x23c], -R96 ;  /* 0x00008f003b827a23 */ /* 0x000fe20000010860 */
[----:B------:R-:W-:Y:S01]  /*a8a0*/  MOV R59, R196 ;  /* 0x000000c4003b7202 */ /* 0x000fe20000000f00 */
[----:B------:R-:W-:Y:S02]  /*a8b0*/  FFMA.FTZ R196, R78, c[0x0][0x23c], -R70 ;  /* 0x00008f004ec47a23 */ /* 0x000fe40000010846 */
[--C-:B------:R-:W-:Y:S01]  /*a8c0*/  FFMA.FTZ R199, R234, c[0x0][0x23c], -R104.reuse ;  /* 0x00008f00eac77a23 */ /* 0x100fe20000010868 */
[----:B------:R-:W-:Y:S01]  /*a8d0*/  MUFU.EX2 R230, R230 ;  /* 0x000000e600e67308 */ /* 0x000fe20000000800 */
[--C-:B------:R-:W-:Y:S01]  /*a8e0*/  FFMA.FTZ R117, R217, c[0x0][0x23c], -R104.reuse ;  /* 0x00008f00d9757a23 */ /* 0x100fe20000010868 */
[----:B------:R-:W-:Y:S01]  /*a8f0*/  MOV R217, R216 ;  /* 0x000000d800d97202 */ /* 0x000fe20000000f00 */
[--C-:B------:R-:W-:Y:S02]  /*a900*/  FFMA.FTZ R112, R218, c[0x0][0x23c], -R104.reuse ;  /* 0x00008f00da707a23 */ /* 0x100fe40000010868 */
[--C-:B------:R-:W-:Y:S01]  /*a910*/  FFMA.FTZ R116, R28, c[0x0][0x23c], -R104.reuse ;  /* 0x00008f001c747a23 */ /* 0x100fe20000010868 */
[----:B------:R-:W-:Y:S01]  /*a920*/  MOV R22, R217 ;  /* 0x000000d900167202 */ /* 0x000fe20000000f00 */
[--C-:B------:R-:W-:Y:S01]  /*a930*/  FFMA.FTZ R223, R220, c[0x0][0x23c], -R104.reuse ;  /* 0x00008f00dcdf7a23 */ /* 0x100fe20000010868 */
[----:B------:R-:W-:Y:S01]  /*a940*/  MOV R28, R204 ;  /* 0x000000cc001c7202 */ /* 0x000fe20000000f00 */
[--C-:B------:R-:W-:Y:S01]  /*a950*/  FFMA.FTZ R216, R111, c[0x0][0x23c], -R104.reuse ;  /* 0x00008f006fd87a23 */ /* 0x100fe20000010868 */
[----:B------:R-:W-:Y:S01]  /*a960*/  MUFU.EX2 R69, R69 ;  /* 0x0000004500457308 */ /* 0x000fe20000000800 */
[--C-:B------:R-:W-:Y:S02]  /*a970*/  FFMA.FTZ R111, R115, c[0x0][0x23c], -R104.reuse ;  /* 0x00008f00736f7a23 */ /* 0x100fe40000010868 */
[--C-:B------:R-:W-:Y:S02]  /*a980*/  FFMA.FTZ R215, R109, c[0x0][0x23c], -R104.reuse ;  /* 0x00008f006dd77a23 */ /* 0x100fe40000010868 */
[--C-:B------:R-:W-:Y:S02]  /*a990*/  FFMA.FTZ R125, R106, c[0x0][0x23c], -R104.reuse ;  /* 0x00008f006a7d7a23 */ /* 0x100fe40000010868 */
[--C-:B------:R-:W-:Y:S02]  /*a9a0*/  FFMA.FTZ R106, R38, c[0x0][0x23c], -R104.reuse ;  /* 0x00008f00266a7a23 */ /* 0x100fe40000010868 */
[----:B------:R-:W-:Y:S01]  /*a9b0*/  FFMA.FTZ R104, R121, c[0x0][0x23c], -R104 ;  /* 0x00008f0079687a23 */ /* 0x000fe20000010868 */
[----:B------:R-:W-:Y:S01]  /*a9c0*/  MUFU.EX2 R241, R241 ;  /* 0x000000f100f17308 */ /* 0x000fe20000000800 */
[----:B------:R-:W-:Y:S01]  /*a9d0*/  FFMA.FTZ R121, R62, c[0x0][0x23c], -R102 ;  /* 0x00008f003e797a23 */ /* 0x000fe20000010866 */
[----:B------:R-:W-:Y:S01]  /*a9e0*/  MOV R62, R212 ;  /* 0x000000d4003e7202 */ /* 0x000fe20000000f00 */
[----:B------:R-:W-:Y:S02]  /*a9f0*/  FFMA.FTZ R212, R79, c[0x0][0x23c], -R70 ;  /* 0x00008f004fd47a23 */ /* 0x000fe40000010846 */
[----:B------:R-:W1:Y:S01]  /*aa00*/  LDSM.16.MT88.4 R76, [R252+0x8000] ;  /* 0x00800000fc4c783b */ /* 0x000e620000004200 */
[--C-:B------:R-:W-:Y:S02]  /*aa10*/  FFMA.FTZ R85, R225, c[0x0][0x23c], -R102.reuse ;  /* 0x00008f00e1557a23 */ /* 0x100fe40000010866 */
[----:B------:R-:W-:Y:S02]  /*aa20*/  FFMA.FTZ R16, R231, c[0x0][0x23c], -R102 ;  /* 0x00008f00e7107a23 */ /* 0x000fe40000010866 */
[----:B------:R-:W-:Y:S01]  /*aa30*/  MUFU.EX2 R117, R117 ;  /* 0x0000007500757308 */ /* 0x000fe20000000800 */
[----:B-----5:R-:W-:Y:S02]  /*aa40*/  FFMA.FTZ R7, R229, c[0x0][0x23c], -R96 ;  /* 0x00008f00e5077a23 */ /* 0x020fe40000010860 */
[----:B------:R-:W-:Y:S02]  /*aa50*/  FFMA.FTZ R9, R9, c[0x0][0x23c], -R70 ;  /* 0x00008f0009097a23 */ /* 0x000fe40000010846 */
[----:B------:R-:W-:Y:S02]  /*aa60*/  FFMA.FTZ R226, R89, c[0x0][0x23c], -R102 ;  /* 0x00008f0059e27a23 */ /* 0x000fe40000010866 */
[--C-:B------:R-:W-:Y:S02]  /*aa70*/  FFMA.FTZ R229, R239, c[0x0][0x23c], -R96.reuse ;  /* 0x00008f00efe57a23 */ /* 0x100fe40000010860 */
[----:B------:R-:W-:Y:S01]  /*aa80*/  FFMA.FTZ R38, R25, c[0x0][0x23c], -R96 ;  /* 0x00008f0019267a23 */ /* 0x000fe20000010860 */
[----:B------:R-:W5:Y:S01]  /*aa90*/  MUFU.EX2 R85, R85 ;  /* 0x0000005500557308 */ /* 0x000f620000000800 */
[----:B------:R-:W-:Y:S02]  /*aaa0*/  FFMA.FTZ R12, R21, c[0x0][0x23c], -R70 ;  /* 0x00008f00150c7a23 */ /* 0x000fe40000010846 */
[----:B------:R-:W-:Y:S02]  /*aab0*/  FMUL.FTZ R21, R6, R173 ;  /* 0x000000ad06157220 */ /* 0x000fe40000410000 */
[----:B------:R-:W-:Y:S02]  /*aac0*/  FFMA.FTZ R225, R94, c[0x0][0x23c], -R102 ;  /* 0x00008f005ee17a23 */ /* 0x000fe40000010866 */
[--C-:B------:R-:W-:Y:S02]  /*aad0*/  FFMA.FTZ R94, R48, c[0x0][0x23c], -R96.reuse ;  /* 0x00008f00305e7a23 */ /* 0x100fe40000010860 */
[----:B------:R-:W-:Y:S01]  /*aae0*/  FFMA.FTZ R217, R93, c[0x0][0x23c], -R96 ;  /* 0x00008f005dd97a23 */ /* 0x000fe20000010860 */
[----:B------:R1:W-:Y:S01]  /*aaf0*/  MUFU.EX2 R89, R16 ;  /* 0x0000001000597308 */ /* 0x0003e20000000800 */
[----:B------:R-:W-:Y:S02]  /*ab00*/  FFMA.FTZ R93, R55, c[0x0][0x23c], -R70 ;  /* 0x00008f00375d7a23 */ /* 0x000fe40000010846 */
[----:B------:R-:W-:Y:S02]  /*ab10*/  FFMA.FTZ R204, R92, c[0x0][0x23c], -R96 ;  /* 0x00008f005ccc7a23 */ /* 0x000fe40000010860 */
[--C-:B------:R-:W-:Y:S02]  /*ab20*/  FFMA.FTZ R92, R65, c[0x0][0x23c], -R70.reuse ;  /* 0x00008f00415c7a23 */ /* 0x100fe40000010846 */
[C---:B------:R-:W-:Y:S02]  /*ab30*/  FMUL.FTZ R32, R6.reuse, R176 ;  /* 0x000000b006207220 */ /* 0x040fe40000410000 */
[----:B------:R-:W-:Y:S01]  /*ab40*/  FMUL.FTZ R48, R6, R184 ;  /* 0x000000b806307220 */ /* 0x000fe20000410000 */
[----:B------:R5:W-:Y:S01]  /*ab50*/  MUFU.EX2 R239, R7 ;  /* 0x0000000700ef7308 */ /* 0x000be20000000800 */
[----:B------:R-:W-:Y:S02]  /*ab60*/  FFMA.FTZ R13, R13, c[0x0][0x23c], -R70 ;  /* 0x00008f000d0d7a23 */ /* 0x000fe40000010846 */
[----:B------:R-:W-:Y:S02]  /*ab70*/  FFMA.FTZ R231, R20, c[0x0][0x23c], -R102 ;  /* 0x00008f0014e77a23 */ /* 0x000fe40000010866 */
[----:B------:R-:W-:Y:S02]  /*ab80*/  FMUL.FTZ R20, R6, R172 ;  /* 0x000000ac06147220 */ /* 0x000fe40000410000 */
[--C-:B------:R-:W-:Y:S02]  /*ab90*/  FFMA.FTZ R14, R222, c[0x0][0x23c], -R96.reuse ;  /* 0x00008f00de0e7a23 */ /* 0x100fe40000010860 */
[----:B------:R-:W-:Y:S01]  /*aba0*/  FFMA.FTZ R232, R237, c[0x0][0x23c], -R96 ;  /* 0x00008f00ede87a23 */ /* 0x000fe20000010860 */
[----:B------:R5:W5:Y:S01]  /*abb0*/  MUFU.EX2 R25, R9 ;  /* 0x0000000900197308 */ /* 0x000b620000000800 */
[----:B------:R-:W-:Y:S02]  /*abc0*/  FFMA.FTZ R15, R15, c[0x0][0x23c], -R70 ;  /* 0x00008f000f0f7a23 */ /* 0x000fe40000010846 */
[----:B------:R-:W-:Y:S02]  /*abd0*/  FFMA.FTZ R33, R33, c[0x0][0x23c], -R102 ;  /* 0x00008f0021217a23 */ /* 0x000fe40000010866 */
[C---:B-1----:R-:W-:Y:S02]  /*abe0*/  FMUL.FTZ R16, R6.reuse, R168 ;  /* 0x000000a806107220 */ /* 0x042fe40000410000 */
[--C-:B------:R-:W-:Y:S01]  /*abf0*/  FFMA.FTZ R34, R45, c[0x0][0x23c], -R70.reuse ;  /* 0x00008f002d227a23 */ /* 0x100fe20000010846 */
[----:B------:R-:W-:Y:S01]  /*ac00*/  MOV R50, R33 ;  /* 0x0000002100327202 */ /* 0x000fe20000000f00 */
[----:B------:R-:W-:Y:S01]  /*ac10*/  FMUL.FTZ R33, R6, R177 ;  /* 0x000000b106217220 */ /* 0x000fe20000410000 */
[----:B------:R1:W-:Y:S01]  /*ac20*/  MUFU.EX2 R172, R13 ;  /* 0x0000000d00ac7308 */ /* 0x0003e20000000800 */
[----:B------:R-:W-:Y:S01]  /*ac30*/  FFMA.FTZ R45, R47, c[0x0][0x23c], -R70 ;  /* 0x00008f002f2d7a23 */ /* 0x000fe20000010846 */
[----:B------:R-:W-:Y:S01]  /*ac40*/  MOV R47, R73 ;  /* 0x00000049002f7202 */ /* 0x000fe20000000f00 */
[--C-:B------:R-:W-:Y:S01]  /*ac50*/  FFMA.FTZ R35, R35, c[0x0][0x23c], -R102.reuse ;  /* 0x00008f0023237a23 */ /* 0x100fe20000010866 */
[----:B------:R-:W-:Y:S01]  /*ac60*/  MOV R73, R38 ;  /* 0x0000002600497202 */ /* 0x000fe20000000f00 */
[C---:B-----5:R-:W-:Y:S01]  /*ac70*/  FMUL.FTZ R7, R8.reuse, R167 ;  /* 0x000000a708077220 */ /* 0x060fe20000410000 */
[----:B------:R-:W-:Y:S01]  /*ac80*/  MOV R167, R29 ;  /* 0x0000001d00a77202 */ /* 0x000fe20000000f00 */
[----:B------:R-:W-:Y:S01]  /*ac90*/  FMUL.FTZ R38, R8, R182 ;  /* 0x000000b608267220 */ /* 0x000fe20000410000 */
[----:B------:R-:W-:Y:S01]  /*aca0*/  MOV R176, R73 ;  /* 0x0000004900b07202 */ /* 0x000fe20000000f00 */
[----:B------:R-:W-:Y:S01]  /*acb0*/  FMUL.FTZ R29, R10, R141 ;  /* 0x0000008d0a1d7220 */ /* 0x000fe20000410000 */
[----:B------:R-:W-:Y:S01]  /*acc0*/  MUFU.EX2 R14, R14 ;  /* 0x0000000e000e7308 */ /* 0x000fe20000000800 */
[----:B------:R-:W-:Y:S01]  /*acd0*/  F2FP.BF16.PACK_AB R73, R85, R75 ;  /* 0x0000004b5549723e */ /* 0x000fe200000010ff */
[----:B------:R-:W-:Y:S02]  /*ace0*/  FFMA.FTZ R115, R82, c[0x0][0x23c], -R102 ;  /* 0x00008f0052737a23 */ /* 0x000fe40000010866 */
[--C-:B------:R-:W-:Y:S01]  /*acf0*/  FFMA.FTZ R82, R40, c[0x0][0x23c], -R96.reuse ;  /* 0x00008f0028527a23 */ /* 0x100fe20000010860 */
[----:B------:R-:W-:Y:S01]  /*ad00*/  MOV R40, R207 ;  /* 0x000000cf00287202 */ /* 0x000fe20000000f00 */
[----:B------:R-:W-:Y:S01]  /*ad10*/  FFMA.FTZ R207, R95, c[0x0][0x23c], -R96 ;  /* 0x00008f005fcf7a23 */ /* 0x000fe20000010860 */
[----:B------:R-:W-:Y:S01]  /*ad20*/  MOV R9, R35 ;  /* 0x0000002300097202 */ /* 0x000fe20000000f00 */
[--C-:B------:R-:W-:Y:S02]  /*ad30*/  FFMA.FTZ R95, R49, c[0x0][0x23c], -R70.reuse ;  /* 0x00008f00315f7a23 */ /* 0x100fe40000010846 */
[----:B------:R-:W-:Y:S01]  /*ad40*/  MUFU.EX2 R232, R232 ;  /* 0x000000e800e87308 */ /* 0x000fe20000000800 */
[----:B------:R-:W-:Y:S02]  /*ad50*/  FMUL.FTZ R49, R6, R185 ;  /* 0x000000b906317220 */ /* 0x000fe40000410000 */
[----:B------:R-:W-:Y:S02]  /*ad60*/  FMUL.FTZ R35, R8, R179 ;  /* 0x000000b308237220 */ /* 0x000fe40000410000 */
[----:B-1----:R-:W-:Y:S02]  /*ad70*/  FMUL.FTZ R13, R10, R133 ;  /* 0x000000850a0d7220 */ /* 0x002fe40000410000 */
[--C-:B------:R-:W-:Y:S02]  /*ad80*/  FFMA.FTZ R43, R43, c[0x0][0x23c], -R70.reuse ;  /* 0x00008f002b2b7a23 */ /* 0x100fe40000010846 */
[--C-:B------:R-:W-:Y:S01]  /*ad90*/  FFMA.FTZ R237, R51, c[0x0][0x23c], -R70.reuse ;  /* 0x00008f0033ed7a23 */ /* 0x100fe20000010846 */
[----:B------:R-:W1:Y:S01]  /*ada0*/  MUFU.EX2 R229, R229 ;  /* 0x000000e500e57308 */ /* 0x000e620000000800 */
[----:B------:R-:W-:Y:S01]  /*adb0*/  FMUL.FTZ R51, R8, R187 ;  /* 0x000000bb08337220 */ /* 0x000fe20000410000 */
[----:B------:R-:W-:Y:S01]  /*adc0*/  MOV R187, R58 ;  /* 0x0000003a00bb7202 */ /* 0x000fe20000000f00 */
[----:B------:R-:W-:Y:S02]  /*add0*/  FMUL.FTZ R58, R69, R158 ;  /* 0x0000009e453a7220 */ /* 0x000fe40000410000 */
[--C-:B------:R-:W-:Y:S02]  /*ade0*/  FFMA.FTZ R222, R81, c[0x0][0x23c], -R70.reuse ;  /* 0x00008f0051de7a23 */ /* 0x100fe40000010846 */
[----:B------:R-:W-:Y:S01]  /*adf0*/  FFMA.FTZ R197, R80, c[0x0][0x23c], -R70 ;  /* 0x00008f0050c57a23 */ /* 0x000fe20000010846 */
[----:B------:R-:W-:Y:S01]  /*ae00*/  MOV R80, R45 ;  /* 0x0000002d00507202 */ /* 0x000fe20000000f00 */
[----:B------:R-:W-:Y:S01]  /*ae10*/  FMUL.FTZ R45, R10, R149 ;  /* 0x000000950a2d7220 */ /* 0x000fe20000410000 */
[----:B------:R5:W1:Y:S01]  /*ae20*/  MUFU.EX2 R173, R15 ;  /* 0x0000000f00ad7308 */ /* 0x000a620000000800 */
[----:B------:R-:W-:Y:S01]  /*ae30*/  FFMA.FTZ R205, R30, c[0x0][0x23c], -R102 ;  /* 0x00008f001ecd7a23 */ /* 0x000fe20000010866 */
[----:B------:R-:W-:Y:S01]  /*ae40*/  MOV R30, R219 ;  /* 0x000000db001e7202 */ /* 0x000fe20000000f00 */
[----:B------:R-:W-:Y:S02]  /*ae50*/  FFMA.FTZ R208, R27, c[0x0][0x23c], -R96 ;  /* 0x00008f001bd07a23 */ /* 0x000fe40000010860 */
[--C-:B------:R-:W-:Y:S01]  /*ae60*/  FFMA.FTZ R27, R41, c[0x0][0x23c], -R70.reuse ;  /* 0x00008f00291b7a23 */ /* 0x100fe20000010846 */
[----:B------:R-:W-:Y:S01]  /*ae70*/  MOV R41, R22 ;  /* 0x0000001600297202 */ /* 0x000fe20000000f00 */
[----:B------:R-:W-:Y:S01]  /*ae80*/  FFMA.FTZ R219, R83, c[0x0][0x23c], -R70 ;  /* 0x00008f0053db7a23 */ /* 0x000fe20000010846 */
[----:B------:R-:W-:Y:S01]  /*ae90*/  MOV R83, R50 ;  /* 0x0000003200537202 */ /* 0x000fe20000000f00 */
[C---:B------:R-:W-:Y:S01]  /*aea0*/  FMUL.FTZ R64, R6.reuse, R192 ;  /* 0x000000c006407220 */ /* 0x040fe20000410000 */
[----:B------:R-:W-:Y:S01]  /*aeb0*/  MUFU.EX2 R149, R91 ;  /* 0x0000005b00957308 */ /* 0x000fe20000000800 */
[----:B------:R-:W-:Y:S01]  /*aec0*/  FMUL.FTZ R65, R6, R193 ;  /* 0x000000c106417220 */ /* 0x000fe20000410000 */
[----:B------:R-:W-:Y:S01]  /*aed0*/  MOV R192, R25 ;  /* 0x0000001900c07202 */ /* 0x000fe20000000f00 */
[--C-:B------:R-:W-:Y:S01]  /*aee0*/  FFMA.FTZ R126, R54, c[0x0][0x23c], -R102.reuse ;  /* 0x00008f00367e7a23 */ /* 0x100fe20000010866 */
[----:B------:R-:W-:Y:S01]  /*aef0*/  MOV R54, R199 ;  /* 0x000000c700367202 */ /* 0x000fe20000000f00 */
[--C-:B------:R-:W-:Y:S01]  /*af00*/  FFMA.FTZ R109, R52, c[0x0][0x23c], -R102.reuse ;  /* 0x00008f00346d7a23 */ /* 0x100fe20000010866 */
[----:B------:R-:W-:Y:S01]  /*af10*/  MOV R133, R192 ;  /* 0x000000c000857202 */ /* 0x000fe20000000f00 */
[----:B------:R-:W-:Y:S01]  /*af20*/  FMUL.FTZ R52, R6, R188 ;  /* 0x000000bc06347220 */ /* 0x000fe20000410000 */
[----:B------:R-:W-:Y:S01]  /*af30*/  MOV R188, R40 ;  /* 0x0000002800bc7202 */ /* 0x000fe20000000f00 */
[--C-:B------:R-:W-:Y:S01]  /*af40*/  FFMA.FTZ R242, R60, c[0x0][0x23c], -R102.reuse ;  /* 0x00008f003cf27a23 */ /* 0x100fe20000010866 */
[----:B------:R-:W-:Y:S01]  /*af50*/  MUFU.EX2 R126, R126 ;  /* 0x0000007e007e7308 */ /* 0x000fe20000000800 */
[----:B------:R-:W-:Y:S01]  /*af60*/  MOV R60, R205 ;  /* 0x000000cd003c7202 */ /* 0x000fe20000000f00 */
[----:B------:R-:W-:Y:S01]  /*af70*/  FFMA.FTZ R234, R24, c[0x0][0x23c], -R102 ;  /* 0x00008f0018ea7a23 */ /* 0x000fe20000010866 */
[----:B------:R-:W-:Y:S01]  /*af80*/  MOV R168, R41 ;  /* 0x0000002900a87202 */ /* 0x000fe20000000f00 */
[----:B------:R-:W-:Y:S01]  /*af90*/  FFMA.FTZ R24, R23, c[0x0][0x23c], -R70 ;  /* 0x00008f0017187a23 */ /* 0x000fe20000010846 */
[----:B------:R-:W-:Y:S01]  /*afa0*/  MOV R193, R28 ;  /* 0x0000001c00c17202 */ /* 0x000fe20000000f00 */
[--C-:B------:R-:W-:Y:S01]  /*afb0*/  FFMA.FTZ R220, R100, c[0x0][0x23c], -R102.reuse ;  /* 0x00008f0064dc7a23 */ /* 0x100fe20000010866 */
[----:B------:R-:W-:Y:S01]  /*afc0*/  MOV R179, R30 ;  /* 0x0000001e00b37202 */ /* 0x000fe20000000f00 */
[--C-:B------:R-:W-:Y:S01]  /*afd0*/  FFMA.FTZ R218, R103, c[0x0][0x23c], -R102.reuse ;  /* 0x00008f0067da7a23 */ /* 0x100fe20000010866 */
[----:B------:R-:W-:Y:S01]  /*afe0*/  MOV R192, R43 ;  /* 0x0000002b00c07202 */ /* 0x000fe20000000f00 */
[----:B------:R-:W-:Y:S01]  /*aff0*/  MUFU.EX2 R109, R109 ;  /* 0x0000006d006d7308 */ /* 0x000fe20000000800 */
[--C-:B------:R-:W-:Y:S02]  /*b000*/  FFMA.FTZ R103, R129, c[0x0][0x23c], -R102.reuse ;  /* 0x00008f0081677a23 */ /* 0x100fe40000010866 */
[----:B------:R-:W-:Y:S02]  /*b010*/  FFMA.FTZ R102, R127, c[0x0][0x23c], -R102 ;  /* 0x00008f007f667a23 */ /* 0x000fe40000010866 */
[--C-:B------:R-:W-:Y:S01]  /*b020*/  FFMA.FTZ R201, R44, c[0x0][0x23c], -R96.reuse ;  /* 0x00008f002cc97a23 */ /* 0x100fe20000010860 */
[----:B------:R-:W-:Y:S01]  /*b030*/  MOV R44, R208 ;  /* 0x000000d0002c7202 */ /* 0x000fe20000000f00 */
[----:B------:R-:W-:Y:S02]  /*b040*/  FFMA.FTZ R238, R57, c[0x0][0x23c], -R96 ;  /* 0x00008f0039ee7a23 */ /* 0x000fe40000010860 */
[----:B------:R-:W-:Y:S01]  /*b050*/  FFMA.FTZ R57, R17, c[0x0][0x23c], -R70 ;  /* 0x00008f0011397a23 */ /* 0x000fe20000010846 */
[----:B------:R-:W-:Y:S01]  /*b060*/  MUFU.EX2 R179, R179 ;  /* 0x000000b300b37308 */ /* 0x000fe20000000800 */
[----:B------:R-:W-:Y:S01]  /*b070*/  FMUL.FTZ R17, R6, R169 ;  /* 0x000000a906117220 */ /* 0x000fe20000410000 */
[----:B------:R-:W-:Y:S01]  /*b080*/  MOV R169, R72 ;  /* 0x0000004800a97202 */ /* 0x000fe20000000f00 */
[----:B------:R-:W-:Y:S01]  /*b090*/  FFMA.FTZ R131, R56, c[0x0][0x23c], -R96 ;  /* 0x00008f0038837a23 */ /* 0x000fe20000010860 */
[----:B------:R-:W-:Y:S01]  /*b0a0*/  F2FP.BF16.PACK_AB R72, R84, R26 ;  /* 0x0000001a5448723e */ /* 0x000fe200000010ff */
[----:B------:R-:W-:Y:S01]  /*b0b0*/  FFMA.FTZ R56, R19, c[0x0][0x23c], -R70 ;  /* 0x00008f0013387a23 */ /* 0x000fe20000010846 */
[----:B------:R-:W-:Y:S01]  /*b0c0*/  MOV R185, R44 ;  /* 0x0000002c00b97202 */ /* 0x000fe20000000f00 */
[----:B------:R-:W-:Y:S01]  /*b0d0*/  FFMA.FTZ R120, R71, c[0x0][0x23c], -R96 ;  /* 0x00008f0047787a23 */ /* 0x000fe20000010860 */
[----:B------:R-:W-:Y:S01]  /*b0e0*/  MOV R177, R57 ;  /* 0x0000003900b17202 */ /* 0x000fe20000000f00 */
[----:B------:R-:W-:Y:S01]  /*b0f0*/  FFMA.FTZ R71, R5, c[0x0][0x23c], -R70 ;  /* 0x00008f0005477a23 */ /* 0x000fe20000010846 */
[----:B------:R-:W-:Y:S01]  /*b100*/  MUFU.EX2 R112, R112 ;  /* 0x0000007000707308 */ /* 0x000fe20000000800 */
[----:B------:R-:W-:Y:S01]  /*b110*/  FMUL.FTZ R5, R6, R165 ;  /* 0x000000a506057220 */ /* 0x000fe20000410000 */
[----:B------:R-:W-:Y:S01]  /*b120*/  MOV R184, R56 ;  /* 0x0000003800b87202 */ /* 0x000fe20000000f00 */
[--C-:B------:R-:W-:Y:S01]  /*b130*/  FFMA.FTZ R208, R97, c[0x0][0x23c], -R96.reuse ;  /* 0x00008f0061d07a23 */ /* 0x100fe20000010860 */
[----:B------:R-:W-:Y:S01]  /*b140*/  MOV R165, R12 ;  /* 0x0000000c00a57202 */ /* 0x000fe20000000f00 */
[--C-:B------:R-:W-:Y:S02]  /*b150*/  FFMA.FTZ R199, R101, c[0x0][0x23c], -R96.reuse ;  /* 0x00008f0065c77a23 */ /* 0x100fe40000010860 */
[----:B------:R-:W-:Y:S02]  /*b160*/  FFMA.FTZ R101, R98, c[0x0][0x23c], -R96 ;  /* 0x00008f0062657a23 */ /* 0x000fe40000010860 */
[----:B------:R-:W-:Y:S01]  /*b170*/  FFMA.FTZ R98, R37, c[0x0][0x23c], -R70 ;  /* 0x00008f0025627a23 */ /* 0x000fe20000010846 */
[----:B------:R-:W-:Y:S01]  /*b180*/  MUFU.EX2 R165, R165 ;  /* 0x000000a500a57308 */ /* 0x000fe20000000800 */
[----:B------:R-:W-:Y:S02]  /*b190*/  FMUL.FTZ R37, R6, R181 ;  /* 0x000000b506257220 */ /* 0x000fe40000410000 */
[--C-:B------:R-:W-:Y:S02]  /*b1a0*/  FFMA.FTZ R100, R113, c[0x0][0x23c], -R96.reuse ;  /* 0x00008f0071647a23 */ /* 0x100fe40000010860 */
[----:B------:R-:W-:Y:S02]  /*b1b0*/  FFMA.FTZ R97, R118, c[0x0][0x23c], -R96 ;  /* 0x00008f0076617a23 */ /* 0x000fe40000010860 */
[--C-:B------:R-:W-:Y:S02]  /*b1c0*/  FFMA.FTZ R129, R53, c[0x0][0x23c], -R70.reuse ;  /* 0x00008f0035817a23 */ /* 0x100fe40000010846 */
[----:B------:R-:W-:Y:S01]  /*b1d0*/  FMUL.FTZ R53, R6, R189 ;  /* 0x000000bd06357220 */ /* 0x000fe20000410000 */
[----:B------:R-:W-:Y:S01]  /*b1e0*/  MOV R189, R24 ;  /* 0x0000001800bd7202 */ /* 0x000fe20000000f00 */
[--C-:B------:R-:W-:Y:S01]  /*b1f0*/  FFMA.FTZ R127, R63, c[0x0][0x23c], -R70.reuse ;  /* 0x00008f003f7f7a23 */ /* 0x100fe20000010846 */
[----:B------:R-:W-:Y:S01]  /*b200*/  MOV R63, R54 ;  /* 0x00000036003f7202 */ /* 0x000fe20000000f00 */
[--C-:B------:R-:W-:Y:S01]  /*b210*/  FFMA.FTZ R118, R61, c[0x0][0x23c], -R70.reuse ;  /* 0x00008f003d767a23 */ /* 0x100fe20000010846 */
[----:B------:R-:W-:Y:S01]  /*b220*/  MOV R61, R34 ;  /* 0x00000022003d7202 */ /* 0x000fe20000000f00 */
[--C-:B------:R-:W-:Y:S01]  /*b230*/  FFMA.FTZ R113, R67, c[0x0][0x23c], -R70.reuse ;  /* 0x00008f0043717a23 */ /* 0x100fe20000010846 */
[----:B------:R-:W-:Y:S01]  /*b240*/  MUFU.EX2 R102, R102 ;  /* 0x0000006600667308 */ /* 0x000fe20000000800 */
[--C-:B------:R-:W-:Y:S01]  /*b250*/  FFMA.FTZ R205, R99, c[0x0][0x23c], -R70.reuse ;  /* 0x00008f0063cd7a23 */ /* 0x100fe20000010846 */
[----:B------:R-:W-:Y:S01]  /*b260*/  MOV R81, R61 ;  /* 0x0000003d00517202 */ /* 0x000fe20000000f00 */
[--C-:B------:R-:W-:Y:S02]  /*b270*/  FFMA.FTZ R99, R36, c[0x0][0x23c], -R70.reuse ;  /* 0x00008f0024637a23 */ /* 0x100fe40000010846 */
[----:B------:R-:W-:Y:S02]  /*b280*/  FMUL.FTZ R36, R6, R180 ;  /* 0x000000b406247220 */ /* 0x000fe40000410000 */
[----:B------:R-:W-:Y:S02]  /*b290*/  FFMA.FTZ R70, R4, c[0x0][0x23c], -R70 ;  /* 0x00008f0004467a23 */ /* 0x000fe40000010846 */
[----:B------:R-:W-:Y:S01]  /*b2a0*/  FMUL.FTZ R4, R6, R164 ;  /* 0x000000a406047220 */ /* 0x000fe20000410000 */
[----:B------:R-:W-:Y:S01]  /*b2b0*/  MOV R164, R9 ;  /* 0x0000000900a47202 */ /* 0x000fe20000000f00 */
[----:B------:R-:W-:Y:S01]  /*b2c0*/  FMUL.FTZ R12, R10, R132 ;  /* 0x000000840a0c7220 */ /* 0x000fe20000410000 */
[----:B------:R-:W-:Y:S01]  /*b2d0*/  MUFU.EX2 R110, R110 ;  /* 0x0000006e006e7308 */ /* 0x000fe20000000800 */
[C---:B------:R-:W-:Y:S01]  /*b2e0*/  FMUL.FTZ R19, R8.reuse, R171 ;  /* 0x000000ab08137220 */ /* 0x040fe20000410000 */
[----:B------:R-:W4:Y:S01]  /*b2f0*/  LDL.LU R132, [R1+0x6c] ;  /* 0x00006c0001847983 */ /* 0x000f220000300800 */
[C---:B------:R-:W-:Y:S01]  /*b300*/  FMUL.FTZ R22, R8.reuse, R174 ;  /* 0x000000ae08167220 */ /* 0x040fe20000410000 */
[----:B------:R-:W-:Y:S01]  /*b310*/  MOV R174, R11 ;  /* 0x0000000b00ae7202 */ /* 0x000fe20000000f00 */
[C---:B------:R-:W-:Y:S01]  /*b320*/  FMUL.FTZ R23, R8.reuse, R175 ;  /* 0x000000af08177220 */ /* 0x040fe20000410000 */
[----:B------:R-:W-:Y:S01]  /*b330*/  MOV R171, R176 ;  /* 0x000000b000ab7202 */ /* 0x000fe20000000f00 */
[C---:B------:R-:W-:Y:S01]  /*b340*/  FMUL.FTZ R34, R8.reuse, R178 ;  /* 0x000000b208227220 */ /* 0x040fe20000410000 */
[----:B------:R-:W-:Y:S01]  /*b350*/  MOV R176, R169 ;  /* 0x000000a900b07202 */ /* 0x000fe20000000f00 */
[----:B------:R-:W-:Y:S01]  /*b360*/  FMUL.FTZ R50, R8, R186 ;  /* 0x000000ba08327220 */ /* 0x000fe20000410000 */
        /* <DEDUP_REMOVED lines=10> */
[----:B------:R-:W-:Y:S01]  /*b410*/  MUFU.EX2 R144, R87 ;  /* 0x0000005700907308 */ /* 0x000fe20000000800 */
[C---:B------:R-:W-:Y:S01]  /*b420*/  FMUL.FTZ R41, R10.reuse, R153 ;  /* 0x000000990a297220 */ /* 0x040fe20000410000 */
[----:B------:R-:W-:Y:S01]  /*b430*/  MOV R186, R62 ;  /* 0x0000003e00ba7202 */ /* 0x000fe20000000f00 */
[C---:B------:R-:W-:Y:S01]  /*b440*/  FMUL.FTZ R44, R10.reuse, R148 ;  /* 0x000000940a2c7220 */ /* 0x040fe20000410000 */
[----:B------:R-:W-:Y:S01]  /*b450*/  MOV R175, R177 ;  /* 0x000000b100af7202 */ /* 0x000fe20000000f00 */
[C---:B------:R-:W-:Y:S01]  /*b460*/  FMUL.FTZ R56, R10.reuse, R156 ;  /* 0x0000009c0a387220 */ /* 0x040fe20000410000 */
[----:B------:R-:W-:Y:S01]  /*b470*/  MOV R177, R59 ;  /* 0x0000003b00b17202 */ /* 0x000fe20000000f00 */
[C---:B------:R-:W-:Y:S02]  /*b480*/  FMUL.FTZ R57, R10.reuse, R157 ;  /* 0x0000009d0a397220 */ /* 0x040fe40000410000 */
[----:B------:R-:W-:Y:S01]  /*b490*/  FMUL.FTZ R61, R10, R161 ;  /* 0x000000a10a3d7220 */ /* 0x000fe20000410000 */
[----:B------:R-:W-:Y:S01]  /*b4a0*/  MUFU.EX2 R148, R90 ;  /* 0x0000005a00947308 */ /* 0x000fe20000000800 */
[----:B--2---:R-:W-:Y:S02]  /*b4b0*/  FFMA.FTZ R181, R6, R66, R26 ;  /* 0x0000004206b57223 */ /* 0x004fe4000001001a */
[----:B------:R-:W-:Y:S01]  /*b4c0*/  FMUL.FTZ R6, R8, R166 ;  /* 0x000000a608067220 */ /* 0x000fe20000410000 */
[----:B------:R-:W-:Y:S01]  /*b4d0*/  MOV R166, R60 ;  /* 0x0000003c00a67202 */ /* 0x000fe20000000f00 */
[----:B------:R-:W-:Y:S02]  /*b4e0*/  FMUL.FTZ R60, R10, R160 ;  /* 0x000000a00a3c7220 */ /* 0x000fe40000410000 */
[----:B------:R-:W-:Y:S02]  /*b4f0*/  FMUL.FTZ R11, R69, R139 ;  /* 0x0000008b450b7220 */ /* 0x000fe40000410000 */
[----:B---3--:R-:W-:Y:S01]  /*b500*/  FFMA.FTZ R180, R8, R74, R75 ;  /* 0x0000004a08b47223 */ /* 0x008fe2000001004b */
[----:B------:R-:W-:Y:S01]  /*b510*/  F2FP.BF16.PACK_AB R74, R233, R88 ;  /* 0x00000058e94a723e */ /* 0x000fe200000010ff */
[----:B------:R-:W-:Y:S01]  /*b520*/  FFMA.FTZ R31, R31, c[0x0][0x23c], -R96 ;  /* 0x00008f001f1f7a23 */ /* 0x000fe20000010860 */
[----:B------:R-:W-:Y:S01]  /*b530*/  F2FP.BF16.PACK_AB R75, R230, R89 ;  /* 0x00000059e64b723e */ /* 0x000fe200000010ff */
[----:B------:R-:W-:Y:S01]  /*b540*/  FADD.FTZ R181, R84, R181 ;  /* 0x000000b554b57221 */ /* 0x000fe20000010000 */
[----:B------:R-:W-:Y:S01]  /*b550*/  MUFU.EX2 R141, R186 ;  /* 0x000000ba008d7308 */ /* 0x000fe20000000800 */
[----:B------:R-:W-:Y:S01]  /*b560*/  FADD.FTZ R158, R85, R180 ;  /* 0x000000b4559e7221 */ /* 0x000fe20000010000 */
[----:B------:R-:W-:Y:S01]  /*b570*/  MOV R182, R31 ;  /* 0x0000001f00b67202 */ /* 0x000fe20000000f00 */
[----:B-----5:R-:W-:Y:S02]  /*b580*/  FMUL.FTZ R15, R69, R135 ;  /* 0x00000087450f7220 */ /* 0x020fe40000410000 */
[-C--:B------:R-:W-:Y:S05]  /*b590*/  HMMA.16816.F32.BF16 R4, R72, R76.reuse, R4 ;  /* 0x0000004c4804723c */ /* 0x080fea0000041804 */
[--C-:B------:R-:W-:Y:S01]  /*b5a0*/  FFMA.FTZ R42, R42, c[0x0][0x23c], -R96.reuse ;  /* 0x00008f002a2a7a23 */ /* 0x100fe20000010860 */
[----:B------:R-:W-:Y:S01]  /*b5b0*/  MUFU.EX2 R135, R95 ;  /* 0x0000005f00877308 */ /* 0x000fe20000000800 */
[----:B------:R-:W-:Y:S02]  /*b5c0*/  FFMA.FTZ R96, R39, c[0x0][0x23c], -R96 ;  /* 0x00008f0027607a23 */ /* 0x000fe40000010860 */
[C---:B------:R-:W-:Y:S03]  /*b5d0*/  FMUL.FTZ R39, R8.reuse, R183 ;  /* 0x000000b708277220 */ /* 0x040fe60000410000 */
[----:B------:R-:W-:Y:S01]  /*b5e0*/  MOV R183, R82 ;  /* 0x0000005200b77202 */ /* 0x000fe20000000f00 */
[C---:B------:R-:W-:Y:S01]  /*b5f0*/  FMUL.FTZ R54, R8.reuse, R190 ;  /* 0x000000be08367220 */ /* 0x040fe20000410000 */
[----:B-1----:R-:W-:Y:S01]  /*b600*/  F2FP.BF16.PACK_AB R82, R229, R232 ;  /* 0x000000e8e552723e */ /* 0x002fe200000010ff */
        /* <DEDUP_REMOVED lines=8> */
[----:B------:R-:W-:Y:S01]  /*b690*/  FFMA.FTZ R136, R10, R170, R14 ;  /* 0x000000aa0a887223 */ /* 0x000fe2000001000e */
[----:B------:R-:W-:Y:S01]  /*b6a0*/  MOV R166, R185 ;  /* 0x000000b900a67202 */ /* 0x000fe20000000f00 */
[C---:B------:R-:W-:Y:S01]  /*b6b0*/  FMUL.FTZ R10, R69.reuse, R138 ;  /* 0x0000008a450a7220 */ /* 0x040fe20000410000 */
[----:B------:R-:W-:Y:S01]  /*b6c0*/  MOV R185, R80 ;  /* 0x0000005000b97202 */ /* 0x000fe20000000f00 */
[----:B------:R-:W-:Y:S01]  /*b6d0*/  FMUL.FTZ R26, R69, R146 ;  /* 0x00000092451a7220 */ /* 0x000fe20000410000 */
[----:B------:R-:W-:Y:S01]  /*b6e0*/  F2FP.BF16.PACK_AB R80, R239, R14 ;  /* 0x0000000eef50723e */ /* 0x000fe200000010ff */
[C---:B------:R-:W-:Y:S01]  /*b6f0*/  FMUL.FTZ R14, R69.reuse, R134 ;  /* 0x00000086450e7220 */ /* 0x040fe20000410000 */
[----:B------:R-:W-:Y:S01]  /*b700*/  MUFU.EX2 R138, R185 ;  /* 0x000000b9008a7308 */ /* 0x000fe20000000800 */
[C---:B------:R-:W-:Y:S01]  /*b710*/  FMUL.FTZ R30, R69.reuse, R142 ;  /* 0x0000008e451e7220 */ /* 0x040fe20000410000 */
[----:B------:R-:W-:Y:S01]  /*b720*/  MOV R170, R184 ;  /* 0x000000b800aa7202 */ /* 0x000fe20000000f00 */
[C---:B------:R-:W-:Y:S01]  /*b730*/  FMUL.FTZ R31, R69.reuse, R143 ;  /* 0x0000008f451f7220 */ /* 0x040fe20000410000 */
[----:B------:R-:W-:Y:S01]  /*b740*/  MOV R184, R168 ;  /* 0x000000a800b87202 */ /* 0x000fe20000000f00 */
[C---:B------:R-:W-:Y:S04]  /*b750*/  HMMA.16816.F32.BF16 R8, R80.reuse, R76, R8 ;  /* 0x0000004c5008723c */ /* 0x040fe80000041808 */
[C---:B------:R-:W-:Y:S01]  /*b760*/  FMUL.FTZ R43, R69.reuse, R155 ;  /* 0x0000009b452b7220 */ /* 0x040fe20000410000 */
[----:B------:R1:W-:Y:S01]  /*b770*/  MUFU.EX2 R143, R86 ;  /* 0x00000056008f7308 */ /* 0x0003e20000000800 */
[C---:B------:R-:W-:Y:S01]  /*b780*/  FMUL.FTZ R46, R69.reuse, R150 ;  /* 0x00000096452e7220 */ /* 0x040fe20000410000 */
[----:B------:R-:W-:Y:S01]  /*b790*/  MOV R194, R193 ;  /* 0x000000c100c27202 */ /* 0x000fe20000000f00 */
[-C--:B------:R-:W-:Y:S04]  /*b7a0*/  HMMA.16816.F32.BF16 R12, R80, R78.reuse, R12 ;  /* 0x0000004e500c723c */ /* 0x080fe8000004180c */
[C---:B------:R-:W-:Y:S01]  /*b7b0*/  FMUL.FTZ R47, R69.reuse, R151 ;  /* 0x00000097452f7220 */ /* 0x040fe20000410000 */
[----:B------:R-:W-:Y:S01]  /*b7c0*/  MOV R193, R27 ;  /* 0x0000001b00c17202 */ /* 0x000fe20000000f00 */
[C---:B------:R-:W-:Y:S01]  /*b7d0*/  FMUL.FTZ R27, R69.reuse, R147 ;  /* 0x00000093451b7220 */ /* 0x040fe20000410000 */
[----:B------:R-:W-:Y:S01]  /*b7e0*/  MUFU.EX2 R142, R187 ;  /* 0x000000bb008e7308 */ /* 0x000fe20000000800 */
[C---:B------:R-:W-:Y:S01]  /*b7f0*/  HMMA.16816.F32.BF16 R16, R72.reuse, R78, R16 ;  /* 0x0000004e4810723c */ /* 0x040fe20000041810 */
[----:B------:R-:W2:Y:S03]  /*b800*/  LDSM.16.MT88.4 R76, [R250+0x8000] ;  /* 0x00800000fa4c783b */ /* 0x000ea60000004200 */
[C---:B------:R-:W-:Y:S01]  /*b810*/  FMUL.FTZ R59, R69.reuse, R159 ;  /* 0x0000009f453b7220 */ /* 0x040fe20000410000 */
[----:B------:R-:W-:Y:S01]  /*b820*/  MOV R195, R189 ;  /* 0x000000bd00c37202 */ /* 0x000fe20000000f00 */
[C---:B------:R-:W-:Y:S01]  /*b830*/  FMUL.FTZ R62, R69.reuse, R162 ;  /* 0x000000a2453e7220 */ /* 0x040fe20000410000 */
[----:B------:R-:W-:Y:S01]  /*b840*/  MOV R189, R42 ;  /* 0x0000002a00bd7202 */ /* 0x000fe20000000f00 */
[----:B------:R-:W-:Y:S01]  /*b850*/  FMUL.FTZ R42, R69, R154 ;  /* 0x0000009a452a7220 */ /* 0x000fe20000410000 */
[----:B------:R-:W-:Y:S03]  /*b860*/  MUFU.EX2 R150, R92 ;  /* 0x0000005c00967308 */ /* 0x000fe60000000800 */
[----:B------:R-:W-:Y:S01]  /*b870*/  FADD.FTZ R239, R239, R136 ;  /* 0x00000088efef7221 */ /* 0x000fe20000010000 */
[----:B-1----:R-:W-:Y:S01]  /*b880*/  LDSM.16.MT88.4 R84, [R252+0x8800] ;  /* 0x00880000fc54783b */ /* 0x002fe20000004200 */
[----:B------:R-:W-:Y:S01]  /*b890*/  MOV R168, R63 ;  /* 0x0000003f00a87202 */ /* 0x000fe20000000f00 */
[----:B------:R-:W-:Y:S02]  /*b8a0*/  FMUL.FTZ R63, R69, R163 ;  /* 0x000000a3453f7220 */ /* 0x000fe40000410000 */
[----:B------:R-:W-:Y:S02]  /*b8b0*/  FADD.FTZ R232, R232, R239 ;  /* 0x000000efe8e87221 */ /* 0x000fe40000010000 */
[----:B------:R-:W-:Y:S02]  /*b8c0*/  MUFU.EX2 R136, R93 ;  /* 0x0000005d00887308 */ /* 0x000fe40000000800 */
[----:B------:R-:W-:Y:S08]  /*b8d0*/  FADD.FTZ R229, R229, R232 ;  /* 0x000000e8e5e57221 */ /* 0x000ff00000010000 */
[----:B------:R-:W-:Y:S10]  /*b8e0*/  MUFU.EX2 R178, R178 ;  /* 0x000000b200b27308 */ /* 0x000ff40000000800 */
[----:B------:R-:W-:Y:S01]  /*b8f0*/  MUFU.EX2 R177, R177 ;  /* 0x000000b100b17308 */ /* 0x000fe20000000800 */
[-C--:B--2---:R-:W-:Y:S08]  /*b900*/  HMMA.16816.F32.BF16 R20, R72, R76.reuse, R20 ;  /* 0x0000004c4814723c */ /* 0x084ff00000041814 */
[C---:B------:R-:W-:Y:S01]  /*b910*/  HMMA.16816.F32.BF16 R24, R80.reuse, R76, R24 ;  /* 0x0000004c5018723c */ /* 0x040fe20000041818 */
[----:B------:R-:W-:Y:S07]  /*b920*/  MUFU.EX2 R174, R174 ;  /* 0x000000ae00ae7308 */ /* 0x000fee0000000800 */
[-C--:B------:R-:W-:Y:S03]  /*b930*/  HMMA.16816.F32.BF16 R28, R80, R78.reuse, R28 ;  /* 0x0000004e501c723c */ /* 0x080fe6000004181c */
[----:B------:R-:W-:Y:S05]  /*b940*/  MUFU.EX2 R169, R169 ;  /* 0x000000a900a97308 */ /* 0x000fea0000000800 */
[C---:B------:R-:W-:Y:S01]  /*b950*/  HMMA.16816.F32.BF16 R32, R72.reuse, R78, R32 ;  /* 0x0000004e4820723c */ /* 0x040fe20000041820 */
[----:B------:R-:W1:Y:S04]  /*b960*/  LDSM.16.MT88.4 R76, [R249+0x8000] ;  /* 0x00800000f94c783b */ /* 0x000e680000004200 */
[----:B------:R-:W-:Y:S10]  /*b970*/  MUFU.EX2 R168, R168 ;  /* 0x000000a800a87308 */ /* 0x000ff40000000800 */
[----:B------:R-:W-:Y:S10]  /*b980*/  MUFU.EX2 R176, R176 ;  /* 0x000000b000b07308 */ /* 0x000ff40000000800 */
[----:B------:R-:W2:Y:S10]  /*b990*/  MUFU.EX2 R171, R171 ;  /* 0x000000ab00ab7308 */ /* 0x000eb40000000800 */
[----:B------:R-:W-:Y:S01]  /*b9a0*/  MUFU.EX2 R170, R170 ;  /* 0x000000aa00aa7308 */ /* 0x000fe20000000800 */
[-C--:B-1----:R-:W-:Y:S09]  /*b9b0*/  HMMA.16816.F32.BF16 R36, R72, R76.reuse, R36 ;  /* 0x0000004c4824723c */ /* 0x082ff20000041824 */
[----:B------:R-:W-:Y:S01]  /*b9c0*/  MUFU.EX2 R166, R166 ;  /* 0x000000a600a67308 */ /* 0x000fe20000000800 */
[C---:B------:R-:W-:Y:S09]  /*b9d0*/  HMMA.16816.F32.BF16 R40, R80.reuse, R76, R40 ;  /* 0x0000004c5028723c */ /* 0x040ff20000041828 */
[----:B------:R-:W-:Y:S01]  /*b9e0*/  MUFU.EX2 R163, R137 ;  /* 0x0000008900a37308 */ /* 0x000fe20000000800 */
[-C--:B------:R-:W-:Y:S08]  /*b9f0*/  HMMA.16816.F32.BF16 R44, R80, R78.reuse, R44 ;  /* 0x0000004e502c723c */ /* 0x080ff0000004182c */
[C---:B------:R-:W-:Y:S01]  /*ba00*/  HMMA.16816.F32.BF16 R48, R72.reuse, R78, R48 ;  /* 0x0000004e4830723c */ /* 0x040fe20000041830 */
[----:B------:R-:W1:Y:S01]  /*ba10*/  LDSM.16.MT88.4 R76, [R248+0x8000] ;  /* 0x00800000f84c783b */ /* 0x000e620000004200 */
[----:B------:R3:W-:Y:S10]  /*ba20*/  MUFU.EX2 R137, R94 ;  /* 0x0000005e00897308 */ /* 0x0007f40000000800 */
[----:B------:R-:W-:Y:S10]  /*ba30*/  MUFU.EX2 R161, R194 ;  /* 0x000000c200a17308 */ /* 0x000ff40000000800 */
[----:B------:R5:W-:Y:S01]  /*ba40*/  MUFU.EX2 R160, R243 ;  /* 0x000000f300a07308 */ /* 0x000be20000000800 */
[----:B---3--:R-:W-:Y:S09]  /*ba50*/  LDSM.16.MT88.4 R92, [R249+0x9000] ;  /* 0x00900000f95c783b */ /* 0x008ff20000004200 */
[----:B------:R-:W-:Y:S01]  /*ba60*/  MUFU.EX2 R96, R96 ;  /* 0x0000006000607308 */ /* 0x000fe20000000800 */
[-C--:B-1----:R-:W-:Y:S09]  /*ba70*/  HMMA.16816.F32.BF16 R52, R72, R76.reuse, R52 ;  /* 0x0000004c4834723c */ /* 0x082ff20000041834 */
[----:B------:R-:W-:Y:S03]  /*ba80*/  MUFU.EX2 R167, R167 ;  /* 0x000000a700a77308 */ /* 0x000fe60000000800 */
[----:B-----5:R-:W-:Y:S02]  /*ba90*/  MOV R243, R184 ;  /* 0x000000b800f37202 */ /* 0x020fe40000000f00 */
[----:B------:R-:W-:Y:S01]  /*baa0*/  LDSM.16.MT88.4 R184, [R249+0xb800] ;  /* 0x00b80000f9b8783b */ /* 0x000fe20000004200 */
[C---:B------:R-:W-:Y:S04]  /*bab0*/  HMMA.16816.F32.BF16 R56, R80.reuse, R76, R56 ;  /* 0x0000004c5038723c */ /* 0x040fe80000041838 */
[----:B------:R-:W1:Y:S01]  /*bac0*/  MUFU.EX2 R164, R164 ;  /* 0x000000a400a47308 */ /* 0x000e620000000800 */
[----:B------:R-:W-:Y:S02]  /*bad0*/  IADD3 R243, R243, -0x1, RZ ;  /* 0xfffffffff3f37810 */ /* 0x000fe40007ffe0ff */
[C---:B--2---:R-:W-:Y:S01]  /*bae0*/  F2FP.BF16.PACK_AB R76, R171.reuse, R176 ;  /* 0x000000b0ab4c723e */ /* 0x044fe200000010ff */
[-C--:B------:R-:W-:Y:S01]  /*baf0*/  HMMA.16816.F32.BF16 R60, R80, R78.reuse, R60 ;  /* 0x0000004e503c723c */ /* 0x080fe2000004183c */
[----:B------:R-:W2:Y:S03]  /*bb00*/  LDSM.16.MT88.4 R80, [R250+0x8800] ;  /* 0x00880000fa50783b */ /* 0x000ea60000004200 */
[----:B------:R-:W-:Y:S02]  /*bb10*/  FADD.FTZ R176, R176, R229 ;  /* 0x000000e5b0b07221 */ /* 0x000fe40000010000 */
[----:B------:R-:W3:Y:S02]  /*bb20*/  MUFU.EX2 R175, R175 ;  /* 0x000000af00af7308 */ /* 0x000ee40000000800 */
[----:B------:R-:W-:Y:S04]  /*bb30*/  HMMA.16816.F32.BF16 R64, R72, R78, R64 ;  /* 0x0000004e4840723c */ /* 0x000fe80000041840 */
[----:B------:R-:W-:Y:S04]  /*bb40*/  FADD.FTZ R171, R171, R176 ;  /* 0x000000b0abab7221 */ /* 0x000fe80000010000 */
[----:B------:R-:W5:Y:S01]  /*bb50*/  MUFU.EX2 R162, R195 ;  /* 0x000000c300a27308 */ /* 0x000f620000000800 */
[----:B------:R-:W-:Y:S03]  /*bb60*/  F2FP.BF16.PACK_AB R72, R178, R179 ;  /* 0x000000b3b248723e */ /* 0x000fe600000010ff */
[----:B----4-:R-:W-:Y:S01]  /*bb70*/  FFMA.FTZ R134, R69, R132, R133 ;  /* 0x0000008445867223 */ /* 0x010fe20000010085 */
[----:B------:R-:W-:Y:S03]  /*bb80*/  F2FP.BF16.PACK_AB R73, R174, R177 ;  /* 0x000000b1ae49723e */ /* 0x000fe600000010ff */
[----:B------:R-:W-:Y:S01]  /*bb90*/  FADD.FTZ R241, R241, R134 ;  /* 0x00000086f1f17221 */ /* 0x000fe20000010000 */
[----:B------:R-:W-:Y:S02]  /*bba0*/  F2FP.BF16.PACK_AB R74, R168, R169 ;  /* 0x000000a9a84a723e */ /* 0x000fe400000010ff */
[----:B-1----:R-:W-:Y:S01]  /*bbb0*/  F2FP.BF16.PACK_AB R75, R164, R167 ;  /* 0x000000a7a44b723e */ /* 0x002fe200000010ff */
[----:B------:R-:W-:Y:S01]  /*bbc0*/  FADD.FTZ R180, R172, R241 ;  /* 0x000000f1acb47221 */ /* 0x000fe20000010000 */
[----:B------:R-:W-:Y:S01]  /*bbd0*/  F2FP.BF16.PACK_AB R78, R163, R166 ;  /* 0x000000a6a34e723e */ /* 0x000fe200000010ff */
[----:B------:R-:W-:Y:S01]  /*bbe0*/  FADD.FTZ R166, R166, R171 ;  /* 0x000000aba6a67221 */ /* 0x000fe20000010000 */
[----:B------:R-:W-:Y:S01]  /*bbf0*/  MUFU.EX2 R70, R70 ;  /* 0x0000004600467308 */ /* 0x000fe20000000800 */
[C---:B---3--:R-:W-:Y:S01]  /*bc00*/  F2FP.BF16.PACK_AB R77, R170.reuse, R175 ;  /* 0x000000afaa4d723e */ /* 0x048fe200000010ff */
[----:B------:R-:W-:Y:S01]  /*bc10*/  FADD.FTZ R180, R173, R180 ;  /* 0x000000b4adb47221 */ /* 0x000fe20000010000 */
[-C--:B------:R-:W-:Y:S03]  /*bc20*/  HMMA.16816.F32.BF16 R4, R72, R84.reuse, R4 ;  /* 0x000000544804723c */ /* 0x080fe60000041804 */
[----:B------:R-:W-:Y:S02]  /*bc30*/  FADD.FTZ R175, R175, R180 ;  /* 0x000000b4afaf7221 */ /* 0x000fe40000010000 */
[----:B------:R-:W-:Y:S02]  /*bc40*/  FADD.FTZ R163, R163, R166 ;  /* 0x000000a6a3a37221 */ /* 0x000fe40000010000 */
[----:B------:R-:W-:Y:S01]  /*bc50*/  FADD.FTZ R170, R170, R175 ;  /* 0x000000afaaaa7221 */ /* 0x000fe20000010000 */
[C---:B-----5:R-:W-:Y:S01]  /*bc60*/  F2FP.BF16.PACK_AB R79, R162.reuse, R165 ;  /* 0x000000a5a24f723e */ /* 0x060fe200000010ff */
[----:B------:R-:W-:Y:S03]  /*bc70*/  MUFU.EX2 R155, R191 ;  /* 0x000000bf009b7308 */ /* 0x000fe60000000800 */
[----:B------:R-:W-:Y:S03]  /*bc80*/  FADD.FTZ R165, R165, R170 ;  /* 0x000000aaa5a57221 */ /* 0x000fe60000010000 */
[C---:B------:R-:W-:Y:S04]  /*bc90*/  HMMA.16816.F32.BF16 R8, R76.reuse, R84, R8 ;  /* 0x000000544c08723c */ /* 0x040fe80000041808 */
[----:B------:R-:W-:Y:S01]  /*bca0*/  FADD.FTZ R162, R162, R165 ;  /* 0x000000a5a2a27221 */ /* 0x000fe20000010000 */
[----:B------:R-:W-:Y:S03]  /*bcb0*/  MUFU.EX2 R154, R190 ;  /* 0x000000be009a7308 */ /* 0x000fe60000000800 */
[-C--:B------:R-:W-:Y:S07]  /*bcc0*/  HMMA.16816.F32.BF16 R12, R76, R86.reuse, R12 ;  /* 0x000000564c0c723c */ /* 0x080fee000004180c */
[----:B------:R-:W-:Y:S01]  /*bcd0*/  MUFU.EX2 R152, R183 ;  /* 0x000000b700987308 */ /* 0x000fe20000000800 */
[C---:B------:R-:W-:Y:S01]  /*bce0*/  HMMA.16816.F32.BF16 R16, R72.reuse, R86, R16 ;  /* 0x000000564810723c */ /* 0x040fe20000041810 */
[----:B------:R-:W1:Y:S07]  /*bcf0*/  LDSM.16.MT88.4 R84, [R249+0x8800] ;  /* 0x00880000f954783b */ /* 0x000e6e0000004200 */
[-C--:B--2---:R-:W-:Y:S01]  /*bd00*/  HMMA.16816.F32.BF16 R20, R72, R80.reuse, R20 ;  /* 0x000000504814723c */ /* 0x084fe20000041814 */
[----:B------:R-:W2:Y:S07]  /*bd10*/  MUFU.EX2 R147, R182 ;  /* 0x000000b600937308 */ /* 0x000eae0000000800 */
[C---:B------:R-:W-:Y:S03]  /*bd20*/  HMMA.16816.F32.BF16 R24, R76.reuse, R80, R24 ;  /* 0x000000504c18723c */ /* 0x040fe60000041818 */
[----:B------:R-:W-:Y:S05]  /*bd30*/  MUFU.EX2 R153, R193 ;  /* 0x000000c100997308 */ /* 0x000fea0000000800 */
[-C--:B------:R-:W-:Y:S05]  /*bd40*/  HMMA.16816.F32.BF16 R28, R76, R82.reuse, R28 ;  /* 0x000000524c1c723c */ /* 0x080fea000004181c */
[----:B------:R-:W3:Y:S03]  /*bd50*/  MUFU.EX2 R146, R192 ;  /* 0x000000c000927308 */ /* 0x000ee60000000800 */
[C---:B------:R-:W-:Y:S01]  /*bd60*/  HMMA.16816.F32.BF16 R32, R72.reuse, R82, R32 ;  /* 0x000000524820723c */ /* 0x040fe20000041820 */
[----:B------:R-:W4:Y:S06]  /*bd70*/  LDSM.16.MT88.4 R80, [R248+0x8800] ;  /* 0x00880000f850783b */ /* 0x000f2c0000004200 */
[----:B------:R-:W-:Y:S01]  /*bd80*/  MUFU.EX2 R140, R189 ;  /* 0x000000bd008c7308 */ /* 0x000fe20000000800 */
[-C--:B-1----:R-:W-:Y:S08]  /*bd90*/  HMMA.16816.F32.BF16 R36, R72, R84.reuse, R36 ;  /* 0x000000544824723c */ /* 0x082ff00000041824 */
[C---:B------:R-:W-:Y:S01]  /*bda0*/  HMMA.16816.F32.BF16 R40, R76.reuse, R84, R40 ;  /* 0x000000544c28723c */ /* 0x040fe20000041828 */
[----:B------:R1:W5:Y:S07]  /*bdb0*/  MUFU.EX2 R139, R201 ;  /* 0x000000c9008b7308 */ /* 0x00036e0000000800 */
[-C--:B------:R-:W-:Y:S03]  /*bdc0*/  HMMA.16816.F32.BF16 R44, R76, R86.reuse, R44 ;  /* 0x000000564c2c723c */ /* 0x080fe6000004182c */
[----:B------:R-:W2:Y:S05]  /*bdd0*/  MUFU.EX2 R145, R188 ;  /* 0x000000bc00917308 */ /* 0x000eaa0000000800 */
[C---:B------:R-:W-:Y:S01]  /*bde0*/  HMMA.16816.F32.BF16 R48, R72.reuse, R86, R48 ;  /* 0x000000564830723c */ /* 0x040fe20000041830 */
[----:B------:R-:W5:Y:S04]  /*bdf0*/  LDSM.16.MT88.4 R84, [R252+0x9000] ;  /* 0x00900000fc54783b */ /* 0x000f680000004200 */
[----:B------:R-:W-:Y:S03]  /*be00*/  MUFU.EX2 R69, R242 ;  /* 0x000000f200457308 */ /* 0x000fe60000000800 */
[-C--:B----4-:R-:W-:Y:S04]  /*be10*/  HMMA.16816.F32.BF16 R52, R72, R80.reuse, R52 ;  /* 0x000000504834723c */ /* 0x090fe80000041834 */
[----:B-1----:R-:W-:Y:S03]  /*be20*/  MOV R201, R68 ;  /* 0x0000004400c97202 */ /* 0x002fe60000000f00 */
[----:B------:R-:W-:Y:S01]  /*be30*/  MUFU.EX2 R132, R240 ;  /* 0x000000f000847308 */ /* 0x000fe20000000800 */
[C---:B------:R-:W-:Y:S07]  /*be40*/  HMMA.16816.F32.BF16 R56, R76.reuse, R80, R56 ;  /* 0x000000504c38723c */ /* 0x040fee0000041838 */
[----:B------:R-:W-:Y:S01]  /*be50*/  FADD.FTZ R80, R88, R181 ;  /* 0x000000b558507221 */ /* 0x000fe20000010000 */
[-C--:B------:R-:W-:Y:S01]  /*be60*/  HMMA.16816.F32.BF16 R60, R76, R82.reuse, R60 ;  /* 0x000000524c3c723c */ /* 0x080fe2000004183c */
[----:B------:R-:W1:Y:S03]  /*be70*/  MUFU.EX2 R133, R238 ;  /* 0x000000ee00857308 */ /* 0x000e660000000800 */
[----:B------:R-:W-:Y:S02]  /*be80*/  FADD.FTZ R81, R89, R158 ;  /* 0x0000009e59517221 */ /* 0x000fe40000010000 */
[----:B------:R-:W4:Y:S01]  /*be90*/  LDSM.16.MT88.4 R88, [R250+0x9000] ;  /* 0x00900000fa58783b */ /* 0x000f220000004200 */
[----:B------:R-:W-:Y:S01]  /*bea0*/  FADD.FTZ R172, R233, R80 ;  /* 0x00000050e9ac7221 */ /* 0x000fe20000010000 */
[----:B------:R-:W-:Y:S03]  /*beb0*/  HMMA.16816.F32.BF16 R64, R72, R82, R64 ;  /* 0x000000524840723c */ /* 0x000fe60000041840 */
[----:B------:R-:W1:Y:S01]  /*bec0*/  MUFU.EX2 R134, R237 ;  /* 0x000000ed00867308 */ /* 0x000e620000000800 */
[----:B--2---:R-:W-:Y:S01]  /*bed0*/  F2FP.BF16.PACK_AB R76, R147, R152 ;  /* 0x00000098934c723e */ /* 0x004fe200000010ff */
[----:B------:R-:W-:Y:S01]  /*bee0*/  FADD.FTZ R230, R230, R81 ;  /* 0x00000051e6e67221 */ /* 0x000fe20000010000 */
[----:B---3--:R-:W-:Y:S01]  /*bef0*/  F2FP.BF16.PACK_AB R77, R146, R153 ;  /* 0x00000099924d723e */ /* 0x008fe200000010ff */
[----:B------:R-:W2:Y:S01]  /*bf00*/  LDSM.16.MT88.4 R80, [R248+0x9000] ;  /* 0x00900000f850783b */ /* 0x000ea20000004200 */
[----:B------:R-:W-:Y:S01]  /*bf10*/  F2FP.BF16.PACK_AB R72, R160, R161 ;  /* 0x000000a1a048723e */ /* 0x000fe200000010ff */
[----:B------:R-:W-:Y:S03]  /*bf20*/  FADD.FTZ R179, R179, R172 ;  /* 0x000000acb3b37221 */ /* 0x000fe60000010000 */
[----:B------:R-:W-:Y:S01]  /*bf30*/  F2FP.BF16.PACK_AB R73, R154, R155 ;  /* 0x0000009b9a49723e */ /* 0x000fe200000010ff */
[----:B------:R-:W-:Y:S01]  /*bf40*/  FADD.FTZ R178, R178, R179 ;  /* 0x000000b3b2b27221 */ /* 0x000fe20000010000 */
[----:B------:R-:W-:Y:S01]  /*bf50*/  F2FP.BF16.PACK_AB R74, R143, R144 ;  /* 0x000000908f4a723e */ /* 0x000fe200000010ff */
[----:B------:R-:W-:Y:S01]  /*bf60*/  FADD.FTZ R177, R177, R230 ;  /* 0x000000e6b1b17221 */ /* 0x000fe20000010000 */
[----:B------:R-:W-:Y:S01]  /*bf70*/  F2FP.BF16.PACK_AB R75, R141, R142 ;  /* 0x0000008e8d4b723e */ /* 0x000fe200000010ff */
[----:B------:R-:W-:Y:S01]  /*bf80*/  FADD.FTZ R169, R169, R178 ;  /* 0x000000b2a9a97221 */ /* 0x000fe20000010000 */
[----:B-----5:R-:W-:Y:S01]  /*bf90*/  F2FP.BF16.PACK_AB R78, R139, R140 ;  /* 0x0000008c8b4e723e */ /* 0x020fe200000010ff */
[----:B------:R-:W-:Y:S01]  /*bfa0*/  FADD.FTZ R174, R174, R177 ;  /* 0x000000b1aeae7221 */ /* 0x000fe20000010000 */
[----:B------:R-:W-:Y:S01]  /*bfb0*/  F2FP.BF16.PACK_AB R79, R138, R145 ;  /* 0x000000918a4f723e */ /* 0x000fe200000010ff */
[----:B------:R-:W-:Y:S01]  /*bfc0*/  LDSM.16.MT88.4 R176, [R250+0xb800] ;  /* 0x00b80000fab0783b */ /* 0x000fe20000004200 */
[----:B------:R-:W-:Y:S01]  /*bfd0*/  FADD.FTZ R168, R168, R169 ;  /* 0x000000a9a8a87221 */ /* 0x000fe20000010000 */
[-C--:B------:R-:W-:Y:S01]  /*bfe0*/  HMMA.16816.F32.BF16 R4, R72, R84.reuse, R4 ;  /* 0x000000544804723c */ /* 0x080fe20000041804 */
[----:B------:R-:W3:Y:S02]  /*bff0*/  MUFU.EX2 R130, R130 ;  /* 0x0000008200827308 */ /* 0x000ee40000000800 */
[----:B------:R-:W-:Y:S02]  /*c000*/  FADD.FTZ R161, R161, R168 ;  /* 0x000000a8a1a17221 */ /* 0x000fe40000010000 */
[----:B------:R-:W-:Y:S01]  /*c010*/  FADD.FTZ R167, R167, R174 ;  /* 0x000000aea7a77221 */ /* 0x000fe20000010000 */
[----:B------:R-:W-:Y:S01]  /*c020*/  LDSM.16.MT88.4 R168, [R252+0xb800] ;  /* 0x00b80000fca8783b */ /* 0x000fe20000004200 */
[----:B------:R-:W-:Y:S01]  /*c030*/  FADD.FTZ R152, R152, R163 ;  /* 0x000000a398987221 */ /* 0x000fe20000010000 */
[C---:B------:R-:W-:Y:S03]  /*c040*/  HMMA.16816.F32.BF16 R8, R76.reuse, R84, R8 ;  /* 0x000000544c08723c */ /* 0x040fe60000041808 */
[----:B------:R-:W5:Y:S01]  /*c050*/  MUFU.EX2 R129, R129 ;  /* 0x0000008100817308 */ /* 0x000f620000000800 */
[----:B------:R-:W-:Y:S02]  /*c060*/  FADD.FTZ R164, R164, R167 ;  /* 0x000000a7a4a47221 */ /* 0x000fe40000010000 */
[----:B------:R-:W-:Y:S02]  /*c070*/  FADD.FTZ R147, R147, R152 ;  /* 0x0000009893937221 */ /* 0x000fe40000010000 */
[-C--:B------:R-:W-:Y:S04]  /*c080*/  HMMA.16816.F32.BF16 R12, R76, R86.reuse, R12 ;  /* 0x000000564c0c723c */ /* 0x080fe8000004180c */
[----:B------:R-:W-:Y:S01]  /*c090*/  FADD.FTZ R155, R155, R164 ;  /* 0x000000a49b9b7221 */ /* 0x000fe20000010000 */
[----:B------:R-:W-:Y:S01]  /*c0a0*/  MUFU.EX2 R121, R121 ;  /* 0x0000007900797308 */ /* 0x000fe20000000800 */
[----:B------:R-:W-:Y:S02]  /*c0b0*/  FADD.FTZ R140, R140, R147 ;  /* 0x000000938c8c7221 */ /* 0x000fe40000010000 */
[C---:B------:R-:W-:Y:S01]  /*c0c0*/  HMMA.16816.F32.BF16 R16, R72.reuse, R86, R16 ;  /* 0x000000564810723c */ /* 0x040fe20000041810 */
[----:B------:R-:W1:Y:S03]  /*c0d0*/  LDSM.16.MT88.4 R84, [R252+0x9800] ;  /* 0x00980000fc54783b */ /* 0x000e660000004200 */
[----:B------:R-:W-:Y:S03]  /*c0e0*/  FADD.FTZ R155, R154, R155 ;  /* 0x0000009b9a9b7221 */ /* 0x000fe60000010000 */
[----:B------:R-:W-:Y:S01]  /*c0f0*/  MUFU.EX2 R123, R123 ;  /* 0x0000007b007b7308 */ /* 0x000fe20000000800 */
[-C--:B----4-:R-:W-:Y:S04]  /*c100*/  HMMA.16816.F32.BF16 R20, R72, R88.reuse, R20 ;  /* 0x000000584814723c */ /* 0x090fe80000041814 */
[----:B------:R-:W-:Y:S04]  /*c110*/  FADD.FTZ R142, R142, R155 ;  /* 0x0000009b8e8e7221 */ /* 0x000fe80000010000 */
[C---:B------:R-:W-:Y:S01]  /*c120*/  HMMA.16816.F32.BF16 R24, R76.reuse, R88, R24 ;  /* 0x000000584c18723c */ /* 0x040fe20000041818 */
[----:B------:R-:W-:Y:S03]  /*c130*/  MUFU.EX2 R116, R116 ;  /* 0x0000007400747308 */ /* 0x000fe60000000800 */
[----:B------:R-:W-:Y:S04]  /*c140*/  FADD.FTZ R141, R141, R142 ;  /* 0x0000008e8d8d7221 */ /* 0x000fe80000010000 */
[-C--:B------:R-:W-:Y:S03]  /*c150*/  HMMA.16816.F32.BF16 R28, R76, R90.reuse, R28 ;  /* 0x0000005a4c1c723c */ /* 0x080fe6000004181c */
[----:B------:R-:W-:Y:S05]  /*c160*/  MUFU.EX2 R115, R115 ;  /* 0x0000007300737308 */ /* 0x000fea0000000800 */
[C---:B------:R-:W-:Y:S01]  /*c170*/  HMMA.16816.F32.BF16 R32, R72.reuse, R90, R32 ;  /* 0x0000005a4820723c */ /* 0x040fe20000041820 */
[----:B------:R-:W4:Y:S04]  /*c180*/  LDSM.16.MT88.4 R88, [R250+0x9800] ;  /* 0x00980000fa58783b */ /* 0x000f280000004200 */
[----:B------:R-:W-:Y:S03]  /*c190*/  MUFU.EX2 R131, R131 ;  /* 0x0000008300837308 */ /* 0x000fe60000000800 */
[-C--:B------:R-:W-:Y:S07]  /*c1a0*/  HMMA.16816.F32.BF16 R36, R72, R92.reuse, R36 ;  /* 0x0000005c4824723c */ /* 0x080fee0000041824 */
[----:B------:R-:W1:Y:S01]  /*c1b0*/  MUFU.EX2 R120, R120 ;  /* 0x0000007800787308 */ /* 0x000e620000000800 */
[C---:B------:R-:W-:Y:S08]  /*c1c0*/  HMMA.16816.F32.BF16 R40, R76.reuse, R92, R40 ;  /* 0x0000005c4c28723c */ /* 0x040ff00000041828 */
[-C--:B------:R-:W-:Y:S01]  /*c1d0*/  HMMA.16816.F32.BF16 R44, R76, R94.reuse, R44 ;  /* 0x0000005e4c2c723c */ /* 0x080fe2000004182c */
[----:B------:R-:W-:Y:S07]  /*c1e0*/  MUFU.EX2 R127, R127 ;  /* 0x0000007f007f7308 */ /* 0x000fee0000000800 */
[C---:B------:R-:W-:Y:S01]  /*c1f0*/  HMMA.16816.F32.BF16 R48, R72.reuse, R94, R48 ;  /* 0x0000005e4830723c */ /* 0x040fe20000041830 */
[----:B------:R-:W4:Y:S02]  /*c200*/  LDSM.16.MT88.4 R92, [R249+0x9800] ;  /* 0x00980000f95c783b */ /* 0x000f240000004200 */
[----:B------:R-:W1:Y:S05]  /*c210*/  MUFU.EX2 R118, R118 ;  /* 0x0000007600767308 */ /* 0x000e6a0000000800 */
[-C--:B--2---:R-:W-:Y:S05]  /*c220*/  HMMA.16816.F32.BF16 R52, R72, R80.reuse, R52 ;  /* 0x000000504834723c */ /* 0x084fea0000041834 */
[----:B------:R-:W-:Y:S03]  /*c230*/  MUFU.EX2 R119, R119 ;  /* 0x0000007700777308 */ /* 0x000fe60000000800 */
[C---:B------:R-:W-:Y:S07]  /*c240*/  HMMA.16816.F32.BF16 R56, R76.reuse, R80, R56 ;  /* 0x000000504c38723c */ /* 0x040fee0000041838 */
[----:B------:R-:W2:Y:S01]  /*c250*/  MUFU.EX2 R114, R114 ;  /* 0x0000007200727308 */ /* 0x000ea20000000800 */
[-C--:B------:R-:W-:Y:S07]  /*c260*/  HMMA.16816.F32.BF16 R60, R76, R82.reuse, R60 ;  /* 0x000000524c3c723c */ /* 0x080fee000004183c */
[----:B-1----:R-:W-:Y:S01]  /*c270*/  F2FP.BF16.PACK_AB R76, R133, R132 ;  /* 0x00000084854c723e */ /* 0x002fe200000010ff */
[----:B------:R-:W-:Y:S01]  /*c280*/  HMMA.16816.F32.BF16 R64, R72, R82, R64 ;  /* 0x000000524840723c */ /* 0x000fe20000041840 */
[----:B------:R-:W1:Y:S01]  /*c290*/  LDSM.16.MT88.4 R80, [R248+0x9800] ;  /* 0x00980000f850783b */ /* 0x000e620000004200 */
[----:B------:R-:W1:Y:S02]  /*c2a0*/  MUFU.EX2 R113, R113 ;  /* 0x0000007100717308 */ /* 0x000e640000000800 */
[----:B------:R-:W-:Y:S02]  /*c2b0*/  F2FP.BF16.PACK_AB R77, R135, R134 ;  /* 0x00000086874d723e */ /* 0x000fe400000010ff */
[----:B---3--:R-:W-:Y:S02]  /*c2c0*/  F2FP.BF16.PACK_AB R78, R130, R137 ;  /* 0x00000089824e723e */ /* 0x008fe400000010ff */
[----:B------:R-:W-:Y:S04]  /*c2d0*/  F2FP.BF16.PACK_AB R72, R117, R128 ;  /* 0x000000807548723e */ /* 0x000fe800000010ff */
[----:B------:R-:W-:Y:S01]  /*c2e0*/  F2FP.BF16.PACK_AB R73, R109, R126 ;  /* 0x0000007e6d49723e */ /* 0x000fe200000010ff */
[----:B------:R-:W-:Y:S01]  /*c2f0*/  MUFU.EX2 R151, R236 ;  /* 0x000000ec00977308 */ /* 0x000fe20000000800 */
[----:B------:R-:W-:Y:S01]  /*c300*/  F2FP.BF16.PACK_AB R74, R105, R112 ;  /* 0x00000070694a723e */ /* 0x000fe200000010ff */
[----:B------:R-:W-:Y:S01]  /*c310*/  FADD.FTZ R126, R126, R141 ;  /* 0x0000008d7e7e7221 */ /* 0x000fe20000010000 */
[----:B------:R-:W-:Y:S02]  /*c320*/  F2FP.BF16.PACK_AB R75, R69, R110 ;  /* 0x0000006e454b723e */ /* 0x000fe400000010ff */
[----:B-----5:R-:W-:Y:S01]  /*c330*/  F2FP.BF16.PACK_AB R79, R129, R136 ;  /* 0x00000088814f723e */ /* 0x020fe200000010ff */
[----:B------:R-:W-:Y:S04]  /*c340*/  FADD.FTZ R109, R109, R126 ;  /* 0x0000007e6d6d7221 */ /* 0x000fe80000010000 */
[-C--:B------:R-:W-:Y:S01]  /*c350*/  HMMA.16816.F32.BF16 R4, R72, R84.reuse, R4 ;  /* 0x000000544804723c */ /* 0x080fe20000041804 */
[----:B------:R-:W-:Y:S02]  /*c360*/  MUFU.EX2 R156, R235 ;  /* 0x000000eb009c7308 */ /* 0x000fe40000000800 */
[----:B------:R-:W-:Y:S04]  /*c370*/  FADD.FTZ R110, R110, R109 ;  /* 0x0000006d6e6e7221 */ /* 0x000fe80000010000 */
[----:B------:R-:W-:Y:S01]  /*c380*/  FADD.FTZ R69, R69, R110 ;  /* 0x0000006e45457221 */ /* 0x000fe20000010000 */
[C---:B------:R-:W-:Y:S03]  /*c390*/  HMMA.16816.F32.BF16 R8, R76.reuse, R84, R8 ;  /* 0x000000544c08723c */ /* 0x040fe60000041808 */
[----:B------:R-:W-:Y:S05]  /*c3a0*/  MUFU.EX2 R157, R234 ;  /* 0x000000ea009d7308 */ /* 0x000fea0000000800 */
[-C--:B------:R-:W-:Y:S05]  /*c3b0*/  HMMA.16816.F32.BF16 R12, R76, R86.reuse, R12 ;  /* 0x000000564c0c723c */ /* 0x080fea000004180c */
[----:B------:R-:W-:Y:S03]  /*c3c0*/  MUFU.EX2 R158, R231 ;  /* 0x000000e7009e7308 */ /* 0x000fe60000000800 */
[C---:B------:R-:W-:Y:S01]  /*c3d0*/  HMMA.16816.F32.BF16 R16, R72.reuse, R86, R16 ;  /* 0x000000564810723c */ /* 0x040fe20000041810 */
[----:B------:R-:W3:Y:S06]  /*c3e0*/  LDSM.16.MT88.4 R84, [R252+0xa000] ;  /* 0x00a00000fc54783b */ /* 0x000eec0000004200 */
[----:B------:R-:W-:Y:S01]  /*c3f0*/  MUFU.EX2 R159, R228 ;  /* 0x000000e4009f7308 */ /* 0x000fe20000000800 */
[-C--:B----4-:R-:W-:Y:S08]  /*c400*/  HMMA.16816.F32.BF16 R20, R72, R88.reuse, R20 ;  /* 0x000000584814723c */ /* 0x090ff00000041814 */
[C---:B------:R-:W-:Y:S01]  /*c410*/  HMMA.16816.F32.BF16 R24, R76.reuse, R88, R24 ;  /* 0x000000584c18723c */ /* 0x040fe20000041818 */
[----:B------:R-:W-:Y:S07]  /*c420*/  MUFU.EX2 R188, R227 ;  /* 0x000000e300bc7308 */ /* 0x000fee0000000800 */
[-C--:B------:R-:W-:Y:S03]  /*c430*/  HMMA.16816.F32.BF16 R28, R76, R90.reuse, R28 ;  /* 0x0000005a4c1c723c */ /* 0x080fe6000004181c */
[----:B------:R-:W-:Y:S05]  /*c440*/  MUFU.EX2 R189, R226 ;  /* 0x000000e200bd7308 */ /* 0x000fea0000000800 */
[C---:B------:R-:W-:Y:S01]  /*c450*/  HMMA.16816.F32.BF16 R32, R72.reuse, R90, R32 ;  /* 0x0000005a4820723c */ /* 0x040fe20000041820 */
[----:B------:R-:W4:Y:S04]  /*c460*/  LDSM.16.MT88.4 R88, [R250+0xa000] ;  /* 0x00a00000fa58783b */ /* 0x000f280000004200 */
[----:B------:R-:W-:Y:S03]  /*c470*/  MUFU.EX2 R190, R225 ;  /* 0x000000e100be7308 */ /* 0x000fe60000000800 */
[-C--:B------:R-:W-:Y:S07]  /*c480*/  HMMA.16816.F32.BF16 R36, R72, R92.reuse, R36 ;  /* 0x0000005c4824723c */ /* 0x080fee0000041824 */
[----:B------:R-:W-:Y:S01]  /*c490*/  MUFU.EX2 R191, R224 ;  /* 0x000000e000bf7308 */ /* 0x000fe20000000800 */
[C---:B------:R-:W-:Y:S08]  /*c4a0*/  HMMA.16816.F32.BF16 R40, R76.reuse, R92, R40 ;  /* 0x0000005c4c28723c */ /* 0x040ff00000041828 */
[-C--:B------:R-:W-:Y:S01]  /*c4b0*/  HMMA.16816.F32.BF16 R44, R76, R94.reuse, R44 ;  /* 0x0000005e4c2c723c */ /* 0x080fe2000004182c */
[----:B------:R-:W5:Y:S07]  /*c4c0*/  MUFU.EX2 R210, R210 ;  /* 0x000000d200d27308 */ /* 0x000f6e0000000800 */
[C---:B------:R-:W-:Y:S01]  /*c4d0*/  HMMA.16816.F32.BF16 R48, R72.reuse, R94, R48 ;  /* 0x0000005e4830723c */ /* 0x040fe20000041830 */
[----:B------:R-:W3:Y:S02]  /*c4e0*/  LDSM.16.MT88.4 R92, [R249+0xa000] ;  /* 0x00a00000f95c783b */ /* 0x000ee40000004200 */
[----:B------:R-:W-:Y:S05]  /*c4f0*/  MUFU.EX2 R212, R212 ;  /* 0x000000d400d47308 */ /* 0x000fea0000000800 */
[-C--:B-1----:R-:W-:Y:S05]  /*c500*/  HMMA.16816.F32.BF16 R52, R72, R80.reuse, R52 ;  /* 0x000000504834723c */ /* 0x082fea0000041834 */
[----:B------:R-:W-:Y:S03]  /*c510*/  MUFU.EX2 R213, R213 ;  /* 0x000000d500d57308 */ /* 0x000fe60000000800 */
[C---:B------:R-:W-:Y:S07]  /*c520*/  HMMA.16816.F32.BF16 R56, R76.reuse, R80, R56 ;  /* 0x000000504c38723c */ /* 0x040fee0000041838 */
[----:B------:R-:W-:Y:S01]  /*c530*/  MUFU.EX2 R214, R214 ;  /* 0x000000d600d67308 */ /* 0x000fe20000000800 */
[-C--:B------:R-:W-:Y:S07]  /*c540*/  HMMA.16816.F32.BF16 R60, R76, R82.reuse, R60 ;  /* 0x000000524c3c723c */ /* 0x080fee000004183c */
[----:B------:R-:W-:Y:S01]  /*c550*/  F2FP.BF16.PACK_AB R76, R120, R131 ;  /* 0x00000083784c723e */ /* 0x000fe200000010ff */
[----:B------:R-:W-:Y:S01]  /*c560*/  HMMA.16816.F32.BF16 R64, R72, R82, R64 ;  /* 0x000000524840723c */ /* 0x000fe20000041840 */
[----:B------:R-:W1:Y:S01]  /*c570*/  LDSM.16.MT88.4 R80, [R248+0xa000] ;  /* 0x00a00000f850783b */ /* 0x000e620000004200 */
[----:B------:R-:W1:Y:S02]  /*c580*/  MUFU.EX2 R217, R217 ;  /* 0x000000d900d97308 */ /* 0x000e640000000800 */
[----:B------:R-:W-:Y:S02]  /*c590*/  F2FP.BF16.PACK_AB R77, R118, R127 ;  /* 0x0000007f764d723e */ /* 0x000fe400000010ff */
[----:B--2---:R-:W-:Y:S02]  /*c5a0*/  F2FP.BF16.PACK_AB R78, R114, R119 ;  /* 0x00000077724e723e */ /* 0x004fe400000010ff */
[----:B------:R-:W-:Y:S04]  /*c5b0*/  F2FP.BF16.PACK_AB R72, R124, R149 ;  /* 0x000000957c48723e */ /* 0x000fe800000010ff */
[----:B------:R-:W-:Y:S01]  /*c5c0*/  F2FP.BF16.PACK_AB R73, R121, R148 ;  /* 0x000000947949723e */ /* 0x000fe200000010ff */
[----:B------:R-:W-:Y:S01]  /*c5d0*/  MUFU.EX2 R219, R219 ;  /* 0x000000db00db7308 */ /* 0x000fe20000000800 */
[----:B------:R-:W-:Y:S01]  /*c5e0*/  F2FP.BF16.PACK_AB R74, R116, R123 ;  /* 0x0000007b744a723e */ /* 0x000fe200000010ff */
[----:B------:R-:W-:Y:S01]  /*c5f0*/  FADD.FTZ R148, R148, R69 ;  /* 0x0000004594947221 */ /* 0x000fe20000010000 */
[----:B------:R-:W-:Y:S02]  /*c600*/  F2FP.BF16.PACK_AB R75, R115, R122 ;  /* 0x0000007a734b723e */ /* 0x000fe400000010ff */
[----:B------:R-:W-:Y:S01]  /*c610*/  F2FP.BF16.PACK_AB R79, R150, R113 ;  /* 0x00000071964f723e */ /* 0x000fe200000010ff */
[----:B------:R-:W-:Y:S04]  /*c620*/  FADD.FTZ R121, R121, R148 ;  /* 0x0000009479797221 */ /* 0x000fe80000010000 */
[-C--:B---3--:R-:W-:Y:S01]  /*c630*/  HMMA.16816.F32.BF16 R4, R72, R84.reuse, R4 ;  /* 0x000000544804723c */ /* 0x088fe20000041804 */
[----:B------:R-:W2:Y:S02]  /*c640*/  MUFU.EX2 R222, R222 ;  /* 0x000000de00de7308 */ /* 0x000ea40000000800 */
        /* <DEDUP_REMOVED lines=21> */
[----:B------:R-:W-:Y:S07]  /*c7a0*/  MUFU.EX2 R218, R209 ;  /* 0x000000d100da7308 */ /* 0x000fee0000000800 */
[C---:B------:R-:W-:Y:S01]  /*c7b0*/  HMMA.16816.F32.BF16 R48, R72.reuse, R94, R48 ;  /* 0x0000005e4830723c */ /* 0x040fe20000041830 */
[----:B------:R-:W2:Y:S02]  /*c7c0*/  LDSM.16.MT88.4 R92, [R249+0xa800] ;  /* 0x00a80000f95c783b */ /* 0x000ea40000004200 */
[----:B------:R-:W-:Y:S05]  /*c7d0*/  MUFU.EX2 R125, R125 ;  /* 0x0000007d007d7308 */ /* 0x000fea0000000800 */
[-C--:B-1----:R-:W-:Y:S05]  /*c7e0*/  HMMA.16816.F32.BF16 R52, R72, R80.reuse, R52 ;  /* 0x000000504834723c */ /* 0x082fea0000041834 */
[----:B------:R-:W1:Y:S03]  /*c7f0*/  MUFU.EX2 R226, R111 ;  /* 0x0000006f00e27308 */ /* 0x000e660000000800 */
[C---:B------:R-:W-:Y:S07]  /*c800*/  HMMA.16816.F32.BF16 R56, R76.reuse, R80, R56 ;  /* 0x000000504c38723c */ /* 0x040fee0000041838 */
[----:B------:R-:W-:Y:S01]  /*c810*/  MUFU.EX2 R111, R104 ;  /* 0x00000068006f7308 */ /* 0x000fe20000000800 */
[-C--:B------:R-:W-:Y:S07]  /*c820*/  HMMA.16816.F32.BF16 R60, R76, R82.reuse, R60 ;  /* 0x000000524c3c723c */ /* 0x080fee000004183c */
[----:B-----5:R-:W-:Y:S01]  /*c830*/  F2FP.BF16.PACK_AB R76, R210, R191 ;  /* 0x000000bfd24c723e */ /* 0x020fe200000010ff */
[----:B------:R-:W-:Y:S01]  /*c840*/  HMMA.16816.F32.BF16 R64, R72, R82, R64 ;  /* 0x000000524840723c */ /* 0x000fe20000041840 */
[----:B------:R-:W5:Y:S01]  /*c850*/  LDSM.16.MT88.4 R80, [R248+0xa800] ;  /* 0x00a80000f850783b */ /* 0x000f620000004200 */
[----:B------:R-:W-:Y:S02]  /*c860*/  MUFU.EX2 R108, R108 ;  /* 0x0000006c006c7308 */ /* 0x000fe40000000800 */
[----:B------:R-:W-:Y:S01]  /*c870*/  FADD.FTZ R77, R153, R162 ;  /* 0x000000a2994d7221 */ /* 0x000fe20000010000 */
[----:B------:R-:W-:Y:S01]  /*c880*/  F2FP.BF16.PACK_AB R78, R217, R214 ;  /* 0x000000d6d94e723e */ /* 0x000fe200000010ff */
[----:B------:R-:W-:Y:S01]  /*c890*/  FADD.FTZ R153, R160, R161 ;  /* 0x000000a1a0997221 */ /* 0x000fe20000010000 */
[----:B------:R-:W-:Y:S01]  /*c8a0*/  F2FP.BF16.PACK_AB R72, R156, R151 ;  /* 0x000000979c48723e */ /* 0x000fe200000010ff */
[----:B------:R-:W-:Y:S01]  /*c8b0*/  FADD.FTZ R146, R146, R77 ;  /* 0x0000004d92927221 */ /* 0x000fe20000010000 */
[----:B------:R-:W-:Y:S03]  /*c8c0*/  F2FP.BF16.PACK_AB R73, R158, R157 ;  /* 0x0000009d9e49723e */ /* 0x000fe600000010ff */
[----:B------:R-:W-:Y:S01]  /*c8d0*/  F2FP.BF16.PACK_AB R74, R188, R159 ;  /* 0x0000009fbc4a723e */ /* 0x000fe200000010ff */
[----:B------:R-:W4:Y:S01]  /*c8e0*/  MUFU.EX2 R107, R107 ;  /* 0x0000006b006b7308 */ /* 0x000f220000000800 */
[----:B------:R-:W-:Y:S01]  /*c8f0*/  F2FP.BF16.PACK_AB R75, R190, R189 ;  /* 0x000000bdbe4b723e */ /* 0x000fe200000010ff */
[----:B------:R-:W-:Y:S01]  /*c900*/  FADD.FTZ R157, R157, R122 ;  /* 0x0000007a9d9d7221 */ /* 0x000fe20000010000 */
[----:B------:R-:W-:Y:S01]  /*c910*/  F2FP.BF16.PACK_AB R77, R213, R212 ;  /* 0x000000d4d54d723e */ /* 0x000fe200000010ff */
[----:B------:R-:W-:Y:S01]  /*c920*/  FADD.FTZ R144, R144, R153 ;  /* 0x0000009990907221 */ /* 0x000fe20000010000 */
[----:B--2---:R-:W-:Y:S01]  /*c930*/  F2FP.BF16.PACK_AB R79, R222, R219 ;  /* 0x000000dbde4f723e */ /* 0x004fe200000010ff */
[----:B------:R-:W-:Y:S01]  /*c940*/  FADD.FTZ R158, R158, R157 ;  /* 0x0000009d9e9e7221 */ /* 0x000fe20000010000 */
[----:B-1----:R-:W-:Y:S01]  /*c950*/  F2FP.BF16.PACK_AB R192, R226, R125 ;  /* 0x0000007de2c0723e */ /* 0x002fe200000010ff */
[-C--:B---3--:R-:W-:Y:S02]  /*c960*/  HMMA.16816.F32.BF16 R4, R72, R84.reuse, R4 ;  /* 0x000000544804723c */ /* 0x088fe40000041804 */
[----:B------:R-:W1:Y:S01]  /*c970*/  MUFU.EX2 R106, R106 ;  /* 0x0000006a006a7308 */ /* 0x000e620000000800 */
[----:B------:R-:W-:Y:S02]  /*c980*/  FADD.FTZ R189, R189, R158 ;  /* 0x0000009ebdbd7221 */ /* 0x000fe40000010000 */
[----:B------:R-:W-:Y:S03]  /*c990*/  FADD.FTZ R143, R143, R144 ;  /* 0x000000908f8f7221 */ /* 0x000fe60000010000 */
[C---:B------:R-:W-:Y:S04]  /*c9a0*/  HMMA.16816.F32.BF16 R8, R76.reuse, R84, R8 ;  /* 0x000000544c08723c */ /* 0x040fe80000041808 */
[----:B------:R-:W2:Y:S01]  /*c9b0*/  MUFU.EX2 R103, R103 ;  /* 0x0000006700677308 */ /* 0x000ea20000000800 */
[----:B------:R-:W-:Y:S03]  /*c9c0*/  FADD.FTZ R128, R128, R143 ;  /* 0x0000008f80807221 */ /* 0x000fe60000010000 */
[-C--:B------:R-:W-:Y:S04]  /*c9d0*/  HMMA.16816.F32.BF16 R12, R76, R86.reuse, R12 ;  /* 0x000000564c0c723c */ /* 0x080fe8000004180c */
[----:B----4-:R-:W-:Y:S01]  /*c9e0*/  F2FP.BF16.PACK_AB R193, R107, R108 ;  /* 0x0000006c6bc1723e */ /* 0x010fe200000010ff */
[----:B------:R-:W-:Y:S01]  /*c9f0*/  FADD.FTZ R117, R117, R128 ;  /* 0x0000008075757221 */ /* 0x000fe20000010000 */
[----:B------:R-:W3:Y:S02]  /*ca00*/  MUFU.EX2 R97, R97 ;  /* 0x0000006100617308 */ /* 0x000ee40000000800 */
[C---:B------:R-:W-:Y:S01]  /*ca10*/  HMMA.16816.F32.BF16 R16, R72.reuse, R86, R16 ;  /* 0x000000564810723c */ /* 0x040fe20000041810 */
[----:B------:R-:W4:Y:S03]  /*ca20*/  LDSM.16.MT88.4 R84, [R252+0xb000] ;  /* 0x00b00000fc54783b */ /* 0x000f260000004200 */
[----:B-1----:R-:W-:Y:S01]  /*ca30*/  F2FP.BF16.PACK_AB R194, R111, R106 ;  /* 0x0000006a6fc2723e */ /* 0x002fe200000010ff */
[----:B------:R-:W-:Y:S03]  /*ca40*/  FADD.FTZ R112, R112, R117 ;  /* 0x0000007570707221 */ /* 0x000fe60000010000 */
[-C--:B------:R-:W-:Y:S01]  /*ca50*/  HMMA.16816.F32.BF16 R20, R72, R88.reuse, R20 ;  /* 0x000000584814723c */ /* 0x080fe20000041814 */
[----:B------:R-:W1:Y:S03]  /*ca60*/  MUFU.EX2 R71, R71 ;  /* 0x0000004700477308 */ /* 0x000e660000000800 */
[----:B--2---:R-:W-:Y:S01]  /*ca70*/  F2FP.BF16.PACK_AB R195, R102, R103 ;  /* 0x0000006766c3723e */ /* 0x004fe200000010ff */
[----:B------:R-:W-:Y:S03]  /*ca80*/  FADD.FTZ R112, R105, R112 ;  /* 0x0000007069707221 */ /* 0x000fe60000010000 */
[C---:B------:R-:W-:Y:S03]  /*ca90*/  HMMA.16816.F32.BF16 R24, R76.reuse, R88, R24 ;  /* 0x000000584c18723c */ /* 0x040fe60000041818 */
[----:B------:R-:W-:Y:S01]  /*caa0*/  MUFU.EX2 R101, R101 ;  /* 0x0000006500657308 */ /* 0x000fe20000000800 */
[----:B------:R-:W-:Y:S01]  /*cab0*/  FADD.FTZ R149, R149, R112 ;  /* 0x0000007095957221 */ /* 0x000fe20000010000 */
[----:B---3--:R-:W-:Y:S03]  /*cac0*/  F2FP.BF16.PACK_AB R162, R96, R97 ;  /* 0x0000006160a2723e */ /* 0x008fe600000010ff */
[-C--:B------:R-:W-:Y:S04]  /*cad0*/  HMMA.16816.F32.BF16 R28, R76, R90.reuse, R28 ;  /* 0x0000005a4c1c723c */ /* 0x080fe8000004181c */
[----:B------:R-:W-:Y:S01]  /*cae0*/  FADD.FTZ R124, R124, R149 ;  /* 0x000000957c7c7221 */ /* 0x000fe20000010000 */
[----:B------:R-:W2:Y:S03]  /*caf0*/  MUFU.EX2 R100, R100 ;  /* 0x0000006400647308 */ /* 0x000ea60000000800 */
[C---:B------:R-:W-:Y:S01]  /*cb00*/  HMMA.16816.F32.BF16 R32, R72.reuse, R90, R32 ;  /* 0x0000005a4820723c */ /* 0x040fe20000041820 */
[----:B------:R-:W3:Y:S03]  /*cb10*/  LDSM.16.MT88.4 R88, [R250+0xb000] ;  /* 0x00b00000fa58783b */ /* 0x000ee60000004200 */
[----:B-1----:R-:W-:Y:S01]  /*cb20*/  F2FP.BF16.PACK_AB R163, R70, R71 ;  /* 0x0000004746a3723e */ /* 0x002fe200000010ff */
[----:B------:R-:W-:Y:S02]  /*cb30*/  FADD.FTZ R123, R123, R124 ;  /* 0x0000007c7b7b7221 */ /* 0x000fe40000010000 */
[----:B------:R-:W-:Y:S01]  /*cb40*/  MUFU.EX2 R99, R99 ;  /* 0x0000006300637308 */ /* 0x000fe20000000800 */
[-C--:B------:R-:W-:Y:S04]  /*cb50*/  HMMA.16816.F32.BF16 R36, R72, R92.reuse, R36 ;  /* 0x0000005c4824723c */ /* 0x080fe80000041824 */
[----:B------:R-:W-:Y:S04]  /*cb60*/  FADD.FTZ R116, R116, R123 ;  /* 0x0000007b74747221 */ /* 0x000fe80000010000 */
[C---:B------:R-:W-:Y:S01]  /*cb70*/  HMMA.16816.F32.BF16 R40, R76.reuse, R92, R40 ;  /* 0x0000005c4c28723c */ /* 0x040fe20000041828 */
[----:B------:R-:W1:Y:S03]  /*cb80*/  MUFU.EX2 R98, R98 ;  /* 0x0000006200627308 */ /* 0x000e660000000800 */
[----:B--2---:R-:W-:Y:S04]  /*cb90*/  F2FP.BF16.PACK_AB R160, R100, R101 ;  /* 0x0000006564a0723e */ /* 0x004fe800000010ff */
[-C--:B------:R-:W-:Y:S03]  /*cba0*/  HMMA.16816.F32.BF16 R44, R76, R94.reuse, R44 ;  /* 0x0000005e4c2c723c */ /* 0x080fe6000004182c */
[----:B------:R-:W-:Y:S05]  /*cbb0*/  MUFU.EX2 R208, R208 ;  /* 0x000000d000d07308 */ /* 0x000fea0000000800 */
[C---:B------:R-:W-:Y:S01]  /*cbc0*/  HMMA.16816.F32.BF16 R48, R72.reuse, R94, R48 ;  /* 0x0000005e4830723c */ /* 0x040fe20000041830 */
[----:B------:R-:W2:Y:S04]  /*cbd0*/  LDSM.16.MT88.4 R92, [R249+0xb000] ;  /* 0x00b00000f95c783b */ /* 0x000ea80000004200 */
[----:B------:R-:W3:Y:S03]  /*cbe0*/  MUFU.EX2 R207, R207 ;  /* 0x000000cf00cf7308 */ /* 0x000ee60000000800 */
[-C--:B-----5:R-:W-:Y:S04]  /*cbf0*/  HMMA.16816.F32.BF16 R52, R72, R80.reuse, R52 ;  /* 0x000000504834723c */ /* 0x0a0fe80000041834 */
[----:B-1----:R-:W-:Y:S03]  /*cc00*/  F2FP.BF16.PACK_AB R161, R98, R99 ;  /* 0x0000006362a1723e */ /* 0x002fe600000010ff */
[----:B------:R-:W-:Y:S01]  /*cc10*/  MUFU.EX2 R206, R206 ;  /* 0x000000ce00ce7308 */ /* 0x000fe20000000800 */
[C---:B------:R-:W-:Y:S08]  /*cc20*/  HMMA.16816.F32.BF16 R56, R76.reuse, R80, R56 ;  /* 0x000000504c38723c */ /* 0x040ff00000041838 */
[-C--:B------:R-:W-:Y:S01]  /*cc30*/  HMMA.16816.F32.BF16 R60, R76, R82.reuse, R60 ;  /* 0x000000524c3c723c */ /* 0x080fe2000004183c */
[----:B------:R-:W1:Y:S06]  /*cc40*/  MUFU.EX2 R205, R205 ;  /* 0x000000cd00cd7308 */ /* 0x000e6c0000000800 */
[----:B------:R-:W-:Y:S01]  /*cc50*/  FADD.FTZ R77, R145, R146 ;  /* 0x00000092914d7221 */ /* 0x000fe20000010000 */
[----:B------:R-:W-:Y:S01]  /*cc60*/  HMMA.16816.F32.BF16 R64, R72, R82, R64 ;  /* 0x000000524840723c */ /* 0x000fe20000041840 */
[----:B------:R-:W5:Y:S02]  /*cc70*/  LDSM.16.MT88.4 R80, [R248+0xb000] ;  /* 0x00b00000f850783b */ /* 0x000f640000004200 */
[----:B------:R-:W-:Y:S01]  /*cc80*/  MUFU.EX2 R204, R204 ;  /* 0x000000cc00cc7308 */ /* 0x000fe20000000800 */
[----:B---3--:R-:W-:Y:S01]  /*cc90*/  F2FP.BF16.PACK_AB R76, R207, R208 ;  /* 0x000000d0cf4c723e */ /* 0x008fe200000010ff */
[----:B------:R-:W-:Y:S02]  /*cca0*/  FADD.FTZ R145, R139, R140 ;  /* 0x0000008c8b917221 */ /* 0x000fe40000010000 */
[----:B------:R-:W-:Y:S01]  /*ccb0*/  F2FP.BF16.PACK_AB R72, R224, R223 ;  /* 0x000000dfe048723e */ /* 0x000fe200000010ff */
[----:B------:R-:W-:Y:S01]  /*ccc0*/  FADD.FTZ R139, R138, R77 ;  /* 0x0000004d8a8b7221 */ /* 0x000fe20000010000 */
[----:B------:R-:W-:Y:S03]  /*ccd0*/  F2FP.BF16.PACK_AB R73, R225, R220 ;  /* 0x000000dce149723e */ /* 0x000fe600000010ff */
[----:B------:R-:W-:Y:S01]  /*cce0*/  F2FP.BF16.PACK_AB R74, R215, R216 ;  /* 0x000000d8d74a723e */ /* 0x000fe200000010ff */
[----:B------:R-:W3:Y:S01]  /*ccf0*/  MUFU.EX2 R199, R199 ;  /* 0x000000c700c77308 */ /* 0x000ee20000000800 */
[----:B------:R-:W-:Y:S01]  /*cd00*/  F2FP.BF16.PACK_AB R75, R218, R211 ;  /* 0x000000d3da4b723e */ /* 0x000fe200000010ff */
[----:B------:R-:W-:Y:S01]  /*cd10*/  FADD.FTZ R132, R132, R145 ;  /* 0x0000009184847221 */ /* 0x000fe20000010000 */
[----:B-1----:R-:W-:Y:S01]  /*cd20*/  F2FP.BF16.PACK_AB R77, R205, R206 ;  /* 0x000000cecd4d723e */ /* 0x002fe200000010ff */
[----:B------:R-:W-:Y:S02]  /*cd30*/  FADD.FTZ R134, R134, R139 ;  /* 0x0000008b86867221 */ /* 0x000fe40000010000 */
[----:B------:R-:W-:Y:S02]  /*cd40*/  FADD.FTZ R132, R133, R132 ;  /* 0x0000008485847221 */ /* 0x000fe40000010000 */
[-C--:B----4-:R-:W-:Y:S02]  /*cd50*/  HMMA.16816.F32.BF16 R4, R72, R84.reuse, R4 ;  /* 0x000000544804723c */ /* 0x090fe40000041804 */
[----:B------:R-:W-:Y:S01]  /*cd60*/  MUFU.EX2 R197, R197 ;  /* 0x000000c500c57308 */ /* 0x000fe20000000800 */
[----:B------:R-:W-:Y:S09]  /*cd70*/  FADD.FTZ R135, R135, R134 ;  /* 0x0000008687877221 */ /* 0x000ff20000010000 */
[----:B------:R-:W1:Y:S01]  /*cd80*/  MUFU.EX2 R196, R196 ;  /* 0x000000c400c47308 */ /* 0x000e620000000800 */
[----:B---3--:R-:W-:Y:S02]  /*cd90*/  F2FP.BF16.PACK_AB R78, R199, R204 ;  /* 0x000000ccc74e723e */ /* 0x008fe400000010ff */
[----:B-1----:R-:W-:Y:S07]  /*cda0*/  F2FP.BF16.PACK_AB R79, R196, R197 ;  /* 0x000000c5c44f723e */ /* 0x002fee00000010ff */
[C---:B------:R-:W-:Y:S08]  /*cdb0*/  HMMA.16816.F32.BF16 R8, R76.reuse, R84, R8 ;  /* 0x000000544c08723c */ /* 0x040ff00000041808 */
[-C--:B------:R-:W-:Y:S08]  /*cdc0*/  HMMA.16816.F32.BF16 R12, R76, R86.reuse, R12 ;  /* 0x000000564c0c723c */ /* 0x080ff0000004180c */
[C---:B------:R-:W-:Y:S08]  /*cdd0*/  HMMA.16816.F32.BF16 R16, R72.reuse, R86, R16 ;  /* 0x000000564810723c */ /* 0x040ff00000041810 */
[-C--:B------:R-:W-:Y:S08]  /*cde0*/  HMMA.16816.F32.BF16 R20, R72, R88.reuse, R20 ;  /* 0x000000584814723c */ /* 0x080ff00000041814 */
[C---:B------:R-:W-:Y:S08]  /*cdf0*/  HMMA.16816.F32.BF16 R24, R76.reuse, R88, R24 ;  /* 0x000000584c18723c */ /* 0x040ff00000041818 */
[-C--:B------:R-:W-:Y:S08]  /*ce00*/  HMMA.16816.F32.BF16 R28, R76, R90.reuse, R28 ;  /* 0x0000005a4c1c723c */ /* 0x080ff0000004181c */
[C---:B------:R-:W-:Y:S08]  /*ce10*/  HMMA.16816.F32.BF16 R32, R72.reuse, R90, R32 ;  /* 0x0000005a4820723c */ /* 0x040ff00000041820 */
[-C--:B--2---:R-:W-:Y:S08]  /*ce20*/  HMMA.16816.F32.BF16 R36, R72, R92.reuse, R36 ;  /* 0x0000005c4824723c */ /* 0x084ff00000041824 */
[C---:B------:R-:W-:Y:S08]  /*ce30*/  HMMA.16816.F32.BF16 R40, R76.reuse, R92, R40 ;  /* 0x0000005c4c28723c */ /* 0x040ff00000041828 */
[-C--:B------:R-:W-:Y:S08]  /*ce40*/  HMMA.16816.F32.BF16 R44, R76, R94.reuse, R44 ;  /* 0x0000005e4c2c723c */ /* 0x080ff0000004182c */
[C---:B------:R-:W-:Y:S08]  /*ce50*/  HMMA.16816.F32.BF16 R48, R72.reuse, R94, R48 ;  /* 0x0000005e4830723c */ /* 0x040ff00000041830 */
[-C--:B-----5:R-:W-:Y:S08]  /*ce60*/  HMMA.16816.F32.BF16 R52, R72, R80.reuse, R52 ;  /* 0x000000504834723c */ /* 0x0a0ff00000041834 */
[C---:B------:R-:W-:Y:S08]  /*ce70*/  HMMA.16816.F32.BF16 R56, R76.reuse, R80, R56 ;  /* 0x000000504c38723c */ /* 0x040ff00000041838 */
[-C--:B------:R-:W-:Y:S08]  /*ce80*/  HMMA.16816.F32.BF16 R60, R76, R82.reuse, R60 ;  /* 0x000000524c3c723c */ /* 0x080ff0000004183c */
[----:B------:R-:W-:Y:S07]  /*ce90*/  HMMA.16816.F32.BF16 R64, R72, R82, R64 ;  /* 0x000000524840723c */ /* 0x000fee0000041840 */
[----:B------:R-:W-:Y:S01]  /*cea0*/  FADD.FTZ R73, R137, R132 ;  /* 0x0000008489497221 */ /* 0x000fe20000010000 */
[-C--:B------:R-:W-:Y:S01]  /*ceb0*/  HMMA.16816.F32.BF16 R164, R192, R168.reuse, R4 ;  /* 0x000000a8c0a4723c */ /* 0x080fe20000041804 */
[----:B------:R-:W1:Y:S04]  /*cec0*/  LDSM.16.MT88.4 R4, [R248+0xb800] ;  /* 0x00b80000f804783b */ /* 0x000e680000004200 */
[----:B------:R-:W-:Y:S02]  /*ced0*/  FADD.FTZ R72, R136, R135 ;  /* 0x0000008788487221 */ /* 0x000fe40000010000 */
[----:B------:R-:W-:Y:S01]  /*cee0*/  FADD.FTZ R130, R130, R73 ;  /* 0x0000004982827221 */ /* 0x000fe20000010000 */
[C---:B------:R-:W-:Y:S04]  /*cef0*/  HMMA.16816.F32.BF16 R136, R160.reuse, R168, R8 ;  /* 0x000000a8a088723c */ /* 0x040fe80000041808 */
[----:B------:R-:W-:Y:S02]  /*cf00*/  FADD.FTZ R72, R129, R72 ;  /* 0x0000004881487221 */ /* 0x000fe40000010000 */
[----:B------:R-:W-:Y:S02]  /*cf10*/  FADD.FTZ R131, R131, R130 ;  /* 0x0000008283837221 */ /* 0x000fe40000010000 */
[-C--:B------:R-:W-:Y:S04]  /*cf20*/  HMMA.16816.F32.BF16 R132, R160, R170.reuse, R12 ;  /* 0x000000aaa084723c */ /* 0x080fe8000004180c */
[----:B------:R-:W-:Y:S02]  /*cf30*/  FADD.FTZ R9, R151, R116 ;  /* 0x0000007497097221 */ /* 0x000fe40000010000 */
[----:B------:R-:W-:Y:S02]  /*cf40*/  FADD.FTZ R127, R127, R72 ;  /* 0x000000487f7f7221 */ /* 0x000fe40000010000 */
[C---:B------:R-:W-:Y:S04]  /*cf50*/  HMMA.16816.F32.BF16 R168, R192.reuse, R170, R16 ;  /* 0x000000aac0a8723c */ /* 0x040fe80000041810 */
[----:B------:R-:W-:Y:S02]  /*cf60*/  FADD.FTZ R118, R118, R127 ;  /* 0x0000007f76767221 */ /* 0x000fe40000010000 */
[----:B------:R-:W-:Y:S02]  /*cf70*/  FADD.FTZ R156, R156, R9 ;  /* 0x000000099c9c7221 */ /* 0x000fe40000010000 */
[-C--:B------:R-:W-:Y:S04]  /*cf80*/  HMMA.16816.F32.BF16 R172, R192, R176.reuse, R20 ;  /* 0x000000b0c0ac723c */ /* 0x080fe80000041814 */
[----:B------:R-:W-:Y:S02]  /*cf90*/  FADD.FTZ R120, R120, R131 ;  /* 0x0000008378787221 */ /* 0x000fe40000010000 */
[----:B------:R-:W-:Y:S02]  /*cfa0*/  FADD.FTZ R113, R113, R118 ;  /* 0x0000007671717221 */ /* 0x000fe40000010000 */
[----:B------:R-:W-:Y:S01]  /*cfb0*/  FADD.FTZ R159, R159, R156 ;  /* 0x0000009c9f9f7221 */ /* 0x000fe20000010000 */
[C---:B------:R-:W-:Y:S04]  /*cfc0*/  HMMA.16816.F32.BF16 R144, R160.reuse, R176, R24 ;  /* 0x000000b0a090723c */ /* 0x040fe80000041818 */
[----:B------:R-:W-:Y:S02]  /*cfd0*/  FADD.FTZ R119, R119, R120 ;  /* 0x0000007877777221 */ /* 0x000fe40000010000 */
[----:B------:R-:W-:Y:S02]  /*cfe0*/  FADD.FTZ R113, R150, R113 ;  /* 0x0000007196717221 */ /* 0x000fe40000010000 */
[----:B------:R-:W-:Y:S01]  /*cff0*/  FADD.FTZ R8, R188, R159 ;  /* 0x0000009fbc087221 */ /* 0x000fe20000010000 */
[-C--:B------:R-:W-:Y:S03]  /*d000*/  HMMA.16816.F32.BF16 R140, R160, R178.reuse, R28 ;  /* 0x000000b2a08c723c */ /* 0x080fe6000004181c */
        /* <DEDUP_REMOVED lines=23> */
[-C--:B-1----:R-:W-:Y:S03]  /*d180*/  HMMA.16816.F32.BF16 R188, R192, R4.reuse, R52 ;  /* 0x00000004c0bc723c */ /* 0x082fe60000041834 */
        /* <DEDUP_REMOVED lines=8> */
[----:B------:R-:W-:Y:S01]  /*d210*/  FADD.FTZ R206, R205, R206 ;  /* 0x000000cecdce7221 */ /* 0x000fe20000010000 */
[----:B------:R1:W-:Y:S01]  /*d220*/  STL [R1+0x78], R4 ;  /* 0x0000780401007387 */ /* 0x0003e20000100800 */
[----:B------:R-:W-:Y:S02]  /*d230*/  FADD.FTZ R204, R204, R207 ;  /* 0x000000cfcccc7221 */ /* 0x000fe40000010000 */
[----:B------:R-:W-:Y:S01]  /*d240*/  FADD.FTZ R211, R218, R211 ;  /* 0x000000d3dad37221 */ /* 0x000fe20000010000 */
[----:B------:R-:W-:Y:S04]  /*d250*/  HMMA.16816.F32.BF16 R192, R192, R6, R64 ;  /* 0x00000006c0c0723c */ /* 0x000fe80000041840 */
[----:B------:R-:W-:Y:S02]  /*d260*/  FADD.FTZ R197, R197, R206 ;  /* 0x000000cec5c57221 */ /* 0x000fe40000010000 */
[----:B------:R-:W-:Y:S01]  /*d270*/  FADD.FTZ R204, R199, R204 ;  /* 0x000000ccc7cc7221 */ /* 0x000fe20000010000 */
[----:B------:R-:W-:Y:S01]  /*d280*/  MOV R199, R0 ;  /* 0x0000000000c77202 */ /* 0x000fe20000000f00 */
[----:B------:R-:W-:Y:S04]  /*d290*/  FADD.FTZ R108, R108, R211 ;  /* 0x000000d36c6c7221 */ /* 0x000fe80000010000 */
[----:B------:R-:W-:Y:S01]  /*d2a0*/  FADD.FTZ R196, R196, R197 ;  /* 0x000000c5c4c47221 */ /* 0x000fe20000010000 */
[----:B------:R-:W-:Y:S01]  /*d2b0*/  MOV R197, R2 ;  /* 0x0000000200c57202 */ /* 0x000fe20000000f00 */
[----:B------:R-:W-:Y:S02]  /*d2c0*/  FADD.FTZ R101, R101, R204 ;  /* 0x000000cc65657221 */ /* 0x000fe40000010000 */
[----:B------:R-:W-:Y:S02]  /*d2d0*/  FADD.FTZ R108, R107, R108 ;  /* 0x0000006c6b6c7221 */ /* 0x000fe40000010000 */
[----:B------:R-:W-:Y:S01]  /*d2e0*/  FADD.FTZ R99, R99, R196 ;  /* 0x000000c463637221 */ /* 0x000fe20000010000 */
[----:B------:R-:W-:Y:S01]  /*d2f0*/  MOV R196, R3 ;  /* 0x0000000300c47202 */ /* 0x000fe20000000f00 */
[----:B------:R-:W-:Y:S02]  /*d300*/  FADD.FTZ R103, R103, R108 ;  /* 0x0000006c67677221 */ /* 0x000fe40000010000 */
[----:B------:R-:W-:Y:S02]  /*d310*/  FADD.FTZ R100, R100, R101 ;  /* 0x0000006564647221 */ /* 0x000fe40000010000 */
[----:B------:R-:W-:Y:S02]  /*d320*/  FADD.FTZ R6, R102, R103 ;  /* 0x0000006766067221 */ /* 0x000fe40000010000 */
[----:B------:R-:W-:Y:S02]  /*d330*/  FADD.FTZ R97, R97, R100 ;  /* 0x0000006461617221 */ /* 0x000fe40000010000 */
[----:B------:R-:W-:Y:S01]  /*d340*/  FADD.FTZ R98, R98, R99 ;  /* 0x0000006362627221 */ /* 0x000fe20000010000 */
[----:B------:R2:W-:Y:S01]  /*d350*/  STL [R1+0x74], R6 ;  /* 0x0000740601007387 */ /* 0x0005e20000100800 */
[----:B------:R-:W-:Y:S02]  /*d360*/  FADD.FTZ R5, R96, R97 ;  /* 0x0000006160057221 */ /* 0x000fe40000010000 */
[----:B------:R-:W-:Y:S03]  /*d370*/  FADD.FTZ R71, R71, R98 ;  /* 0x0000006247477221 */ /* 0x000fe60000010000 */
[----:B------:R2:W-:Y:S01]  /*d380*/  STL [R1+0x70], R5 ;  /* 0x0000700501007387 */ /* 0x0005e20000100800 */
[----:B-1----:R-:W-:Y:S05]  /*d390*/  FADD.FTZ R4, R70, R71 ;  /* 0x0000004746047221 */ /* 0x002fea0000010000 */
[----:B------:R2:W-:Y:S04]  /*d3a0*/  STL [R1+0x6c], R4 ;  /* 0x00006c0401007387 */ /* 0x0005e80000100800 */
[----:B------:R2:W-:Y:S02]  /*d3b0*/  STL [R1+0x68], R243 ;  /* 0x000068f301007387 */ /* 0x0005e40000100800 */
[----:B--2---:R-:W-:-:S05]  /*d3c0*/  @P0 BRA `(.L_x_50) ;  /* 0xffffa7f000000947 */ /* 0x004fca000383ffff */
.L_x_49:
[----:B--2---:R-:W2:Y:S04]  /*d3d0*/  LDL.LU R5, [R1+0x78] ;  /* 0x0000780001057983 */ /* 0x004ea80000300800 */
[----:B------:R-:W3:Y:S04]  /*d3e0*/  LDL.LU R4, [R1+0x74] ;  /* 0x0000740001047983 */ /* 0x000ee80000300800 */
[----:B------:R-:W4:Y:S04]  /*d3f0*/  LDL.LU R13, [R1+0x70] ;  /* 0x00007000010d7983 */ /* 0x000f280000300800 */
[----:B------:R-:W4:Y:S04]  /*d400*/  LDL.LU R12, [R1+0x6c] ;  /* 0x00006c00010c7983 */ /* 0x000f280000300800 */
[----:B------:R-:W4:Y:S04]  /*d410*/  LDL.LU R11, [R1+0x3c] ;  /* 0x00003c00010b7983 */ /* 0x000f280000300800 */
[----:B------:R-:W4:Y:S01]  /*d420*/  LDL.LU R52, [R1+0x20] ;  /* 0x0000200001347983 */ /* 0x000f220000300800 */
[----:B------:R-:W-:-:S03]  /*d430*/  MOV R14, 0x3f800000 ;  /* 0x3f800000000e7802 */ /* 0x000fc60000000f00 */
[----:B------:R1:W5:Y:S01]  /*d440*/  LDL R58, [R1+0x1c] ;  /* 0x00001c00013a7983 */ /* 0x0003620000100800 */
[----:B------:R-:W-:Y:S01]  /*d450*/  CS2R R56, SRZ ;  /* 0x0000000000387805 */ /* 0x000fe2000001ff00 */
[----:B------:R-:W-:Y:S02]  /*d460*/  BSSY B0, `(.L_x_53) ;  /* 0x000012d000007945 */ /* 0x000fe40003800000 */
[----:B--2---:R-:W2:Y:S04]  /*d470*/  SHFL.BFLY PT, R10, R5, 0x2, 0x1f ;  /* 0x0c401f00050a7f89 */ /* 0x004ea800000e0000 */
[----:B---3--:R-:W3:Y:S04]  /*d480*/  SHFL.BFLY PT, R8, R4, 0x2, 0x1f ;  /* 0x0c401f0004087f89 */ /* 0x008ee800000e0000 */
[----:B----4-:R-:W4:Y:S04]  /*d490*/  SHFL.BFLY PT, R6, R13, 0x2, 0x1f ;  /* 0x0c401f000d067f89 */ /* 0x010f2800000e0000 */
[----:B------:R-:W1:Y:S01]  /*d4a0*/  SHFL.BFLY PT, R16, R12, 0x2, 0x1f ;  /* 0x0c401f000c107f89 */ /* 0x000e6200000e0000 */
[----:B------:R-:W-:-:S02]  /*d4b0*/  MOV R48, R11 ;  /* 0x0000000b00307202 */ /* 0x000fc40000000f00 */
[----:B------:R-:W-:Y:S01]  /*d4c0*/  ISETP.NE.AND P0, PT, R52, -0x1, PT ;  /* 0xffffffff3400780c */ /* 0x000fe20003f05270 */
[----:B--2---:R-:W-:Y:S02]  /*d4d0*/  FADD.FTZ R10, R10, R5 ;  /* 0x000000050a0a7221 */ /* 0x004fe40000010000 */
[----:B------:R-:W2:Y:S01]  /*d4e0*/  S2R R5, SR_TID.X ;  /* 0x0000000000057919 */ /* 0x000ea20000002100 */
[----:B---3--:R-:W-:-:S03]  /*d4f0*/  FADD.FTZ R8, R8, R4 ;  /* 0x0000000408087221 */ /* 0x008fc60000010000 */
[----:B------:R-:W3:Y:S01]  /*d500*/  S2R R4, SR_CTAID.Y ;  /* 0x0000000000047919 */ /* 0x000ee20000002600 */
[----:B----4-:R-:W-:-:S03]  /*d510*/  FADD.FTZ R6, R6, R13 ;  /* 0x0000000d06067221 */ /* 0x010fc60000010000 */
[----:B------:R-:W4:Y:S01]  /*d520*/  SHFL.BFLY PT, R7, R8, 0x1, 0x1f ;  /* 0x0c201f0008077f89 */ /* 0x000f2200000e0000 */
[----:B-1----:R-:W-:-:S03]  /*d530*/  FADD.FTZ R16, R16, R12 ;  /* 0x0000000c10107221 */ /* 0x002fc60000010000 */
[----:B------:R-:W1:Y:S01]  /*d540*/  SHFL.BFLY PT, R9, R10, 0x1, 0x1f ;  /* 0x0c201f000a097f89 */ /* 0x000e6200000e0000 */
[----:B------:R-:W-:-:S03]  /*d550*/  @P0 IMAD.WIDE.U32 R12, R52, c[0x0][0x1e8], RZ ;  /* 0x00007a00340c0a25 */ /* 0x000fc600078e00ff */
[----:B------:R-:W1:Y:S01]  /*d560*/  SHFL.BFLY PT, R17, R6, 0x1, 0x1f ;  /* 0x0c201f0006117f89 */ /* 0x000e6200000e0000 */
[----:B------:R-:W-:-:S03]  /*d570*/  @P0 IMAD R11, R52, c[0x0][0x1ec], R13 ;  /* 0x00007b00340b0a24 */ /* 0x000fc600078e020d */
[----:B------:R-:W1:Y:S01]  /*d580*/  SHFL.BFLY PT, R15, R16, 0x1, 0x1f ;  /* 0x0c201f00100f7f89 */ /* 0x000e6200000e0000 */
[----:B---3--:R-:W-:Y:S01]  /*d590*/  @!P0 SHF.R.S32.HI R19, RZ, 0x1f, R4 ;  /* 0x0000001fff138819 */ /* 0x008fe20000011404 */
[----:B------:R-:W-:-:S04]  /*d5a0*/  @!P0 IMAD.WIDE.U32 R20, R4, c[0x0][0x1e0], RZ ;  /* 0x0000780004148a25 */ /* 0x000fc800078e00ff */
[----:B----4-:R-:W-:Y:S01]  /*d5b0*/  FADD.FTZ R7, R8, R7 ;  /* 0x0000000708077221 */ /* 0x010fe20000010000 */
[----:B--2---:R-:W-:Y:S01]  /*d5c0*/  SHF.R.S32.HI R8, RZ, 0x1f, R5 ;  /* 0x0000001fff087819 */ /* 0x004fe20000011405 */
[----:B------:R-:W-:Y:S01]  /*d5d0*/  @!P0 IMAD R19, R19, c[0x0][0x1e0], RZ ;  /* 0x0000780013138a24 */ /* 0x000fe200078e02ff */
[----:B------:R-:W-:Y:S01]  /*d5e0*/  @!P0 MOV R12, R20 ;  /* 0x00000014000c8202 */ /* 0x000fe20000000f00 */
[----:B-1----:R-:W-:Y:S01]  /*d5f0*/  FADD.FTZ R9, R10, R9 ;  /* 0x000000090a097221 */ /* 0x002fe20000010000 */
[----:B------:R-:W-:Y:S01]  /*d600*/  FSETP.NE.FTZ.AND P5, PT, R7, RZ, PT ;  /* 0x000000ff0700720b */ /* 0x000fe20003fb5000 */
[----:B------:R-:W-:Y:S01]  /*d610*/  @!P0 IMAD R10, R4, c[0x0][0x1e4], R19 ;  /* 0x00007900040a8a24 */ /* 0x000fe200078e0213 */
[----:B------:R-:W-:Y:S01]  /*d620*/  LEA.HI R13, R8, R5, RZ, 0x2 ;  /* 0x00000005080d7211 */ /* 0x000fe200078f10ff */
[----:B------:R-:W-:Y:S01]  /*d630*/  FADD.FTZ R17, R6, R17 ;  /* 0x0000001106117221 */ /* 0x000fe20000010000 */
[----:B------:R-:W-:Y:S01]  /*d640*/  FSETP.NE.FTZ.AND P6, PT, R9, RZ, PT ;  /* 0x000000ff0900720b */ /* 0x000fe20003fd5000 */
[----:B------:R-:W-:Y:S01]  /*d650*/  @!P0 IMAD.IADD R11, R21, 0x1, R10 ;  /* 0x00000001150b8824 */ /* 0x000fe200078e020a */
[----:B------:R-:W-:Y:S01]  /*d660*/  MOV R10, 0x3f800000 ;  /* 0x3f800000000a7802 */ /* 0x000fe20000000f00 */
[----:B------:R-:W-:Y:S01]  /*d670*/  FADD.FTZ R6, R16, R15 ;  /* 0x0000000f10067221 */ /* 0x000fe20000010000 */
[----:B------:R-:W-:-:S02]  /*d680*/  LOP3.LUT R16, R13, 0x3ffffffc, RZ, 0xc0, !PT ;  /* 0x3ffffffc0d107812 */ /* 0x000fc400078ec0ff */
[----:B------:R-:W-:Y:S02]  /*d690*/  FSETP.NE.FTZ.AND P4, PT, R17, RZ, PT ;  /* 0x000000ff1100720b */ /* 0x000fe40003f95000 */
[----:B------:R-:W-:Y:S01]  /*d6a0*/  FSETP.NE.FTZ.AND P3, PT, R6, RZ, PT ;  /* 0x000000ff0600720b */ /* 0x000fe20003f75000 */
[----:B------:R-:W1:Y:S01]  /*d6b0*/  @P5 MUFU.RCP R10, R7 ;  /* 0x00000007000a5308 */ /* 0x000e620000001000 */
[-C--:B------:R-:W-:Y:S02]  /*d6c0*/  LEA.HI R8, R8, R5.reuse, RZ, 0x5 ;  /* 0x0000000508087211 */ /* 0x080fe400078f28ff */
[----:B------:R-:W-:Y:S02]  /*d6d0*/  IADD3 R16, -R16, R5, RZ ;  /* 0x0000000510107210 */ /* 0x000fe40007ffe1ff */
[----:B------:R-:W-:Y:S02]  /*d6e0*/  MOV R5, 0x3f800000 ;  /* 0x3f80000000057802 */ /* 0x000fe40000000f00 */
[----:B------:R-:W-:Y:S01]  /*d6f0*/  SHF.R.S32.HI R15, RZ, 0x5, R8 ;  /* 0x00000005ff0f7819 */ /* 0x000fe20000011408 */
[----:B------:R-:W2:Y:S03]  /*d700*/  @P6 MUFU.RCP R14, R9 ;  /* 0x00000009000e6308 */ /* 0x000ea60000001000 */
[----:B------:R-:W-:Y:S01]  /*d710*/  LEA R16, R15, R16, 0x9 ;  /* 0x000000100f107211 */ /* 0x000fe200078e48ff */
[----:B-1----:R-:W-:-:S04]  /*d720*/  FMUL.FTZ R166, R10, R166 ;  /* 0x000000a60aa67220 */ /* 0x002fc80000410000 */
[----:B------:R-:W1:Y:S01]  /*d730*/  @P4 MUFU.RCP R5, R17 ;  /* 0x0000001100054308 */ /* 0x000e620000001000 */
[C---:B------:R-:W-:Y:S02]  /*d740*/  FMUL.FTZ R167, R10.reuse, R167 ;  /* 0x000000a70aa77220 */ /* 0x040fe40000410000 */
[C---:B------:R-:W-:Y:S02]  /*d750*/  FMUL.FTZ R170, R10.reuse, R170 ;  /* 0x000000aa0aaa7220 */ /* 0x040fe40000410000 */
[C---:B------:R-:W-:Y:S01]  /*d760*/  FMUL.FTZ R171, R10.reuse, R171 ;  /* 0x000000ab0aab7220 */ /* 0x040fe20000410000 */
[----:B------:R-:W-:Y:S01]  /*d770*/  F2FP.BF16.PACK_AB R166, R167, R166 ;  /* 0x000000a6a7a6723e */ /* 0x000fe200000010ff */
[C---:B------:R-:W-:Y:S01]  /*d780*/  FMUL.FTZ R174, R10.reuse, R174 ;  /* 0x000000ae0aae7220 */ /* 0x040fe20000410000 */
[----:B------:R-:W-:Y:S01]  /*d790*/  @P5 MUFU.LG2 R7, R7 ;  /* 0x0000000700075308 */ /* 0x000fe20000000c00 */
[C---:B------:R-:W-:Y:S01]  /*d7a0*/  FMUL.FTZ R175, R10.reuse, R175 ;  /* 0x000000af0aaf7220 */ /* 0x040fe20000410000 */
[----:B------:R-:W-:Y:S01]  /*d7b0*/  F2FP.BF16.PACK_AB R170, R171, R170 ;  /* 0x000000aaabaa723e */ /* 0x000fe200000010ff */
[----:B------:R-:W-:-:S02]  /*d7c0*/  FMUL.FTZ R178, R10, R178 ;  /* 0x000000b20ab27220 */ /* 0x000fc40000410000 */
[C---:B------:R-:W-:Y:S01]  /*d7d0*/  FMUL.FTZ R179, R10.reuse, R179 ;  /* 0x000000b30ab37220 */ /* 0x040fe20000410000 */
[----:B------:R-:W-:Y:S01]  /*d7e0*/  F2FP.BF16.PACK_AB R174, R175, R174 ;  /* 0x000000aeafae723e */ /* 0x000fe200000010ff */
[C---:B------:R-:W-:Y:S01]  /*d7f0*/  FMUL.FTZ R182, R10.reuse, R182 ;  /* 0x000000b60ab67220 */ /* 0x040fe20000410000 */
[----:B------:R-:W-:Y:S01]  /*d800*/  @P6 MUFU.LG2 R9, R9 ;  /* 0x0000000900096308 */ /* 0x000fe20000000c00 */
[C---:B------:R-:W-:Y:S01]  /*d810*/  FMUL.FTZ R183, R10.reuse, R183 ;  /* 0x000000b70ab77220 */ /* 0x040fe20000410000 */
[----:B------:R-:W-:Y:S01]  /*d820*/  F2FP.BF16.PACK_AB R178, R179, R178 ;  /* 0x000000b2b3b2723e */ /* 0x000fe200000010ff */
        /* <DEDUP_REMOVED lines=8> */
[----:B------:R-:W-:Y:S01]  /*d8b0*/  FMUL.FTZ R195, R10, R195 ;  /* 0x000000c30ac37220 */ /* 0x000fe20000410000 */
[--C-:B------:R-:W-:Y:S01]  /*d8c0*/  SHF.R.S32.HI R10, RZ, 0x2, R13.reuse ;  /* 0x00000002ff0a7819 */ /* 0x100fe2000001140d */
[C---:B--2---:R-:W-:Y:S01]  /*d8d0*/  FMUL.FTZ R164, R14.reuse, R164 ;  /* 0x000000a40ea47220 */ /* 0x044fe20000410000 */
[----:B------:R-:W-:Y:S01]  /*d8e0*/  SHF.R.S32.HI R13, RZ, 0x1f, R13 ;  /* 0x0000001fff0d7819 */ /* 0x000fe2000001140d */
[C---:B------:R-:W-:Y:S01]  /*d8f0*/  FMUL.FTZ R165, R14.reuse, R165 ;  /* 0x000000a50ea57220 */ /* 0x040fe20000410000 */
[----:B------:R-:W-:Y:S01]  /*d900*/  F2FP.BF16.PACK_AB R190, R191, R190 ;  /* 0x000000bebfbe723e */ /* 0x000fe200000010ff */
[C---:B------:R-:W-:Y:S01]  /*d910*/  FMUL.FTZ R168, R14.reuse, R168 ;  /* 0x000000a80ea87220 */ /* 0x040fe20000410000 */
[----:B------:R-:W-:Y:S01]  /*d920*/  LEA.HI R13, R13, R10, RZ, 0x3 ;  /* 0x0000000a0d0d7211 */ /* 0x000fe200078f18ff */
[C---:B------:R-:W-:Y:S01]  /*d930*/  FMUL.FTZ R169, R14.reuse, R169 ;  /* 0x000000a90ea97220 */ /* 0x040fe20000410000 */
[----:B------:R-:W-:Y:S01]  /*d940*/  F2FP.BF16.PACK_AB R164, R165, R164 ;  /* 0x000000a4a5a4723e */ /* 0x000fe200000010ff */
[C---:B------:R-:W-:Y:S01]  /*d950*/  FMUL.FTZ R172, R14.reuse, R172 ;  /* 0x000000ac0eac7220 */ /* 0x040fe20000410000 */
[----:B------:R-:W-:Y:S01]  /*d960*/  LOP3.LUT R13, R13, 0xfffffff8, RZ, 0xc0, !PT ;  /* 0xfffffff80d0d7812 */ /* 0x000fe200078ec0ff */
[C---:B------:R-:W-:Y:S01]  /*d970*/  FMUL.FTZ R173, R14.reuse, R173 ;  /* 0x000000ad0ead7220 */ /* 0x040fe20000410000 */
[----:B------:R-:W-:Y:S01]  /*d980*/  F2FP.BF16.PACK_AB R168, R169, R168 ;  /* 0x000000a8a9a8723e */ /* 0x000fe200000010ff */
[----:B------:R-:W-:Y:S01]  /*d990*/  FMUL.FTZ R176, R14, R176 ;  /* 0x000000b00eb07220 */ /* 0x000fe20000410000 */
[----:B------:R-:W-:Y:S01]  /*d9a0*/  IADD3 R13, R10, -R13, RZ ;  /* 0x8000000d0a0d7210 */ /* 0x000fe20007ffe0ff */
[C---:B------:R-:W-:Y:S01]  /*d9b0*/  FMUL.FTZ R177, R14.reuse, R177 ;  /* 0x000000b10eb17220 */ /* 0x040fe20000410000 */
[----:B------:R-:W-:Y:S01]  /*d9c0*/  F2FP.BF16.PACK_AB R172, R173, R172 ;  /* 0x000000acadac723e */ /* 0x000fe200000010ff */
[C---:B------:R-:W-:Y:S01]  /*d9d0*/  FMUL.FTZ R180, R14.reuse, R180 ;  /* 0x000000b40eb47220 */ /* 0x040fe20000410000 */
[C---:B------:R-:W-:Y:S01]  /*d9e0*/  LOP3.LUT R8, R13.reuse, 0x1, RZ, 0xc0, !PT ;  /* 0x000000010d087812 */ /* 0x040fe200078ec0ff */
[C---:B------:R-:W-:Y:S01]  /*d9f0*/  FMUL.FTZ R181, R14.reuse, R181 ;  /* 0x000000b50eb57220 */ /* 0x040fe20000410000 */
[----:B------:R-:W-:Y:S01]  /*da00*/  SHF.L.U32 R10, R13, 0x6, RZ ;  /* 0x000000060d0a7819 */ /* 0x000fe200000006ff */
[----:B------:R-:W-:Y:S01]  /*da10*/  FMUL.FTZ R184, R14, R184 ;  /* 0x000000b80eb87220 */ /* 0x000fe20000410000 */
[----:B------:R-:W-:Y:S01]  /*da20*/  ISETP.NE.U32.AND P1, PT, R8, 0x1, PT ;  /* 0x000000010800780c */ /* 0x000fe20003f25070 */
[----:B------:R-:W-:Y:S01]  /*da30*/  FMUL.FTZ R185, R14, R185 ;  /* 0x000000b90eb97220 */ /* 0x000fe20000410000 */
[----:B------:R-:W-:Y:S01]  /*da40*/  LOP3.LUT R10, R10, 0x1c0, RZ, 0xc0, !PT ;  /* 0x000001c00a0a7812 */ /* 0x000fe200078ec0ff */
[C---:B------:R-:W-:Y:S01]  /*da50*/  FMUL.FTZ R188, R14.reuse, R188 ;  /* 0x000000bc0ebc7220 */ /* 0x040fe20000410000 */
[----:B------:R-:W-:Y:S01]  /*da60*/  F2FP.BF16.PACK_AB R176, R177, R176 ;  /* 0x000000b0b1b0723e */ /* 0x000fe200000010ff */
[----:B------:R-:W-:Y:S01]  /*da70*/  FMUL.FTZ R189, R14, R189 ;  /* 0x000000bd0ebd7220 */ /* 0x000fe20000410000 */
[----:B------:R-:W-:Y:S01]  /*da80*/  LEA.HI R19, R10, R10, RZ, 0x1d ;  /* 0x0000000a0a137211 */ /* 0x000fe200078fe8ff */
[C---:B------:R-:W-:Y:S01]  /*da90*/  FMUL.FTZ R192, R14.reuse, R192 ;  /* 0x000000c00ec07220 */ /* 0x040fe20000410000 */
[----:B------:R-:W-:Y:S01]  /*daa0*/  F2FP.BF16.PACK_AB R180, R181, R180 ;  /* 0x000000b4b5b4723e */ /* 0x000fe200000010ff */
[----:B------:R-:W-:Y:S01]  /*dab0*/  FMUL.FTZ R193, R14, R193 ;  /* 0x000000c10ec17220 */ /* 0x000fe20000410000 */
[----:B------:R-:W-:Y:S01]  /*dac0*/  LEA R16, R16, R19, 0x1 ;  /* 0x0000001310107211 */ /* 0x000fe200078e08ff */
[----:B------:R-:W-:Y:S01]  /*dad0*/  IMAD.MOV.U32 R14, RZ, RZ, 0x3f800000 ;  /* 0x3f800000ff0e7424 */ /* 0x000fe200078e00ff */
[----:B------:R-:W-:Y:S01]  /*dae0*/  F2FP.BF16.PACK_AB R184, R185, R184 ;  /* 0x000000b8b9b8723e */ /* 0x000fe200000010ff */
[----:B------:R-:W-:Y:S01]  /*daf0*/  IMAD.MOV.U32 R8, RZ, RZ, -0x10 ;  /* 0xfffffff0ff087424 */ /* 0x000fe200078e00ff */
[----:B------:R-:W-:Y:S01]  /*db00*/  SHF.L.U32 R19, R16, 0x1, RZ ;  /* 0x0000000110137819 */ /* 0x000fe200000006ff */
[----:B-1----:R-:W-:Y:S01]  /*db10*/  FMUL.FTZ R136, R5, R136 ;  /* 0x0000008805887220 */ /* 0x002fe20000410000 */
[----:B------:R-:W-:Y:S01]  /*db20*/  F2FP.BF16.PACK_AB R188, R189, R188 ;  /* 0x000000bcbdbc723e */ /* 0x000fe200000010ff */
[----:B------:R-:W1:Y:S01]  /*db30*/  @P3 MUFU.RCP R14, R6 ;  /* 0x00000006000e3308 */ /* 0x000e620000001000 */
[----:B------:R-:W-:Y:S01]  /*db40*/  SEL R10, R8, 0x10, !P1 ;  /* 0x00000010080a7807 */ /* 0x000fe20004800000 */
[----:B------:R-:W-:Y:S01]  /*db50*/  FMUL.FTZ R137, R5, R137 ;  /* 0x0000008905897220 */ /* 0x000fe20000410000 */
[----:B------:R-:W2:Y:S01]  /*db60*/  LDC.U8 R8, c[0x0][0x329] ;  /* 0x0000ca40ff087b82 */ /* 0x000ea20000000000 */
[----:B------:R-:W-:Y:S01]  /*db70*/  R2P PR, R13, 0x6 ;  /* 0x000000060d007804 */ /* 0x000fe20000000000 */
[----:B------:R-:W-:Y:S01]  /*db80*/  FMUL.FTZ R132, R5, R132 ;  /* 0x0000008405847220 */ /* 0x000fe20000410000 */
[----:B------:R-:W-:Y:S01]  /*db90*/  IADD3 R21, R19, 0x40, RZ ;  /* 0x0000004013157810 */ /* 0x000fe20007ffe0ff */
[----:B------:R-:W-:Y:S01]  /*dba0*/  FMUL.FTZ R133, R5, R133 ;  /* 0x0000008505857220 */ /* 0x000fe20000410000 */
[----:B------:R-:W-:Y:S01]  /*dbb0*/  F2FP.BF16.PACK_AB R136, R137, R136 ;  /* 0x000000888988723e */ /* 0x000fe200000010ff */
[C---:B------:R-:W-:Y:S01]  /*dbc0*/  FMUL.FTZ R144, R5.reuse, R144 ;  /* 0x0000009005907220 */ /* 0x040fe20000410000 */
[----:B------:R-:W-:Y:S01]  /*dbd0*/  STS [R19], R164 ;  /* 0x000000a413007388 */ /* 0x000fe20000000800 */
[----:B------:R-:W-:Y:S01]  /*dbe0*/  FMUL.FTZ R145, R5, R145 ;  /* 0x0000009105917220 */ /* 0x000fe20000410000 */
[----:B------:R-:W-:Y:S01]  /*dbf0*/  F2FP.BF16.PACK_AB R132, R133, R132 ;  /* 0x000000848584723e */ /* 0x000fe200000010ff */
[C---:B------:R-:W-:Y:S01]  /*dc00*/  FMUL.FTZ R140, R5.reuse, R140 ;  /* 0x0000008c058c7220 */ /* 0x040fe20000410000 */
[----:B------:R-:W-:Y:S01]  /*dc10*/  STS [R19+0x400], R166 ;  /* 0x000400a613007388 */ /* 0x000fe20000000800 */
[----:B------:R-:W-:Y:S01]  /*dc20*/  FMUL.FTZ R141, R5, R141 ;  /* 0x0000008d058d7220 */ /* 0x000fe20000410000 */
[----:B------:R-:W-:Y:S01]  /*dc30*/  F2FP.BF16.PACK_AB R144, R145, R144 ;  /* 0x000000909190723e */ /* 0x000fe200000010ff */
[----:B------:R-:W-:Y:S01]  /*dc40*/  FMUL.FTZ R152, R5, R152 ;  /* 0x0000009805987220 */ /* 0x000fe20000410000 */
[----:B------:R-:W-:Y:S01]  /*dc50*/  @P2 IADD3 R21, R19, -0x40, RZ ;  /* 0xffffffc013152810 */ /* 0x000fe20007ffe0ff */
[----:B------:R-:W-:Y:S01]  /*dc60*/  FMUL.FTZ R153, R5, R153 ;  /* 0x0000009905997220 */ /* 0x000fe20000410000 */
[----:B------:R-:W-:Y:S01]  /*dc70*/  F2FP.BF16.PACK_AB R140, R141, R140 ;  /* 0x0000008c8d8c723e */ /* 0x000fe200000010ff */
        /* <DEDUP_REMOVED lines=8> */
[----:B------:R-:W-:-:S02]  /*dd00*/  FMUL.FTZ R160, R5, R160 ;  /* 0x000000a005a07220 */ /* 0x000fc40000410000 */
[C---:B-1----:R-:W-:Y:S01]  /*dd10*/  FMUL.FTZ R139, R14.reuse, R139 ;  /* 0x0000008b0e8b7220 */ /* 0x042fe20000410000 */
[----:B------:R-:W-:Y:S01]  /*dd20*/  F2FP.BF16.PACK_AB R156, R157, R156 ;  /* 0x0000009c9d9c723e */ /* 0x000fe200000010ff */
[C---:B------:R-:W-:Y:S02]  /*dd30*/  FMUL.FTZ R138, R14.reuse, R138 ;  /* 0x0000008a0e8a7220 */ /* 0x040fe40000410000 */
[C---:B------:R-:W-:Y:S02]  /*dd40*/  FMUL.FTZ R135, R14.reuse, R135 ;  /* 0x000000870e877220 */ /* 0x040fe40000410000 */
[C---:B------:R-:W-:Y:S01]  /*dd50*/  FMUL.FTZ R134, R14.reuse, R134 ;  /* 0x000000860e867220 */ /* 0x040fe20000410000 */
        /* <DEDUP_REMOVED lines=19> */
[----:B------:R-:W-:Y:S02]  /*de90*/  FMUL.FTZ R14, R14, R162 ;  /* 0x000000a20e0e7220 */ /* 0x000fe40000410000 */
[----:B------:R-:W-:Y:S01]  /*dea0*/  IMAD.MOV.U32 R13, RZ, RZ, 0x20 ;  /* 0x00000020ff0d7424 */ /* 0x000fe200078e00ff */
[----:B------:R-:W-:Y:S02]  /*deb0*/  F2FP.BF16.PACK_AB R160, R5, R160 ;  /* 0x000000a005a0723e */ /* 0x000fe400000010ff */
[----:B------:R-:W-:-:S02]  /*dec0*/  F2FP.BF16.PACK_AB R163, R163, R14 ;  /* 0x0000000ea3a3723e */ /* 0x000fc400000010ff */
[----:B------:R-:W-:Y:S02]  /*ded0*/  IADD3 R5, R19, R10, RZ ;  /* 0x0000000a13057210 */ /* 0x000fe40007ffe0ff */
[----:B------:R-:W-:Y:S02]  /*dee0*/  SEL R14, R13, 0xffffffe0, !P1 ;  /* 0xffffffe00d0e7807 */ /* 0x000fe40004800000 */
[----:B------:R-:W1:Y:S01]  /*def0*/  LDC.U8 R13, c[0x0][0x328] ;  /* 0x0000ca00ff0d7b82 */ /* 0x000e620000000000 */
[----:B------:R-:W-:Y:S01]  /*df00*/  STS [R5], R168 ;  /* 0x000000a805007388 */ /* 0x000fe20000000800 */
[-C--:B------:R-:W-:Y:S02]  /*df10*/  IADD3 R25, R19, R14.reuse, RZ ;  /* 0x0000000e13197210 */ /* 0x080fe40007ffe0ff */
[----:B------:R-:W-:Y:S01]  /*df20*/  IADD3 R23, R5, R14, RZ ;  /* 0x0000000e05177210 */ /* 0x000fe20007ffe0ff */
[----:B------:R-:W-:Y:S01]  /*df30*/  STS [R5+0x400], R170 ;  /* 0x000400aa05007388 */ /* 0x000fe20000000800 */
[----:B--2---:R-:W-:-:S03]  /*df40*/  ISETP.NE.AND P1, PT, R8, RZ, PT ;  /* 0x000000ff0800720c */ /* 0x004fc60003f25270 */
[----:B------:R-:W-:Y:S04]  /*df50*/  STS [R19+0x2000], R136 ;  /* 0x0020008813007388 */ /* 0x000fe80000000800 */
[----:B------:R2:W-:Y:S04]  /*df60*/  STS [R19+0x2400], R138 ;  /* 0x0024008a13007388 */ /* 0x0005e80000000800 */
[----:B------:R-:W-:Y:S04]  /*df70*/  STS [R5+0x2000], R132 ;  /* 0x0020008405007388 */ /* 0x000fe80000000800 */
[----:B------:R3:W-:Y:S01]  /*df80*/  STS [R5+0x2400], R134 ;  /* 0x0024008605007388 */ /* 0x0007e20000000800 */
[----:B-1----:R-:W-:-:S03]  /*df90*/  ISETP.NE.AND P2, PT, R13, RZ, PT ;  /* 0x000000ff0d00720c */ /* 0x002fc60003f45270 */
[----:B------:R-:W-:Y:S01]  /*dfa0*/  STS [R25], R172 ;  /* 0x000000ac19007388 */ /* 0x000fe20000000800 */
[----:B------:R-:W-:-:S03]  /*dfb0*/  @P1 IMAD.MOV.U32 R13, RZ, RZ, 0x1 ;  /* 0x00000001ff0d1424 */ /* 0x000fc600078e00ff */
[----:B------:R-:W-:Y:S04]  /*dfc0*/  STS [R25+0x400], R174 ;  /* 0x000400ae19007388 */ /* 0x000fe80000000800 */
[----:B------:R-:W-:Y:S04]  /*dfd0*/  STS [R23], R176 ;  /* 0x000000b017007388 */ /* 0x000fe80000000800 */
[----:B------:R-:W-:Y:S01]  /*dfe0*/  STS [R23+0x400], R178 ;  /* 0x000400b217007388 */ /* 0x000fe20000000800 */
[----:B--2---:R-:W-:-:S03]  /*dff0*/  IADD3 R19, R14, 0x400, R21 ;  /* 0x000004000e137810 */ /* 0x004fc60007ffe015 */
[----:B------:R-:W-:Y:S01]  /*e000*/  STS [R25+0x2000], R144 ;  /* 0x0020009019007388 */ /* 0x000fe20000000800 */
[C---:B------:R-:W-:Y:S01]  /*e010*/  IADD3 R18, R10.reuse, R19, RZ ;  /* 0x000000130a127210 */ /* 0x040fe20007ffe0ff */
[----:B------:R-:W-:Y:S01]  /*e020*/  IMAD.IADD R19, R10, 0x1, R21 ;  /* 0x000000010a137824 */ /* 0x000fe200078e0215 */
[----:B------:R-:W-:Y:S01]  /*e030*/  @!P1 MOV R10, c[0x0][0x214] ;  /* 0x00008500000a9a02 */ /* 0x000fe20000000f00 */
[----:B------:R1:W-:Y:S01]  /*e040*/  STS [R25+0x2400], R146 ;  /* 0x0024009219007388 */ /* 0x0003e20000000800 */
[----:B---3--:R-:W-:-:S03]  /*e050*/  @P1 MOV R5, c[0x0][0x210] ;  /* 0x0000840000051a02 */ /* 0x008fc60000000f00 */
[----:B------:R-:W-:Y:S02]  /*e060*/  STS [R23+0x2000], R140 ;  /* 0x0020008c17007388 */ /* 0x000fe40000000800 */
[----:B------:R-:W-:Y:S01]  /*e070*/  @P1 IMAD R5, R5, c[0x0][0x214], RZ ;  /* 0x0000850005051a24 */ /* 0x000fe200078e02ff */
[----:B------:R-:W-:Y:S01]  /*e080*/  @!P1 SEL R5, R10, c[0x0][0x234], !P2 ;  /* 0x00008d000a059a07 */ /* 0x000fe20005000000 */
[----:B------:R2:W-:Y:S01]  /*e090*/  STS [R23+0x2400], R142 ;  /* 0x0024008e17007388 */ /* 0x0005e20000000800 */
[----:B------:R-:W-:-:S03]  /*e0a0*/  ISETP.NE.OR P2, PT, R8, RZ, !P2 ;  /* 0x000000ff0800720c */ /* 0x000fc60005745670 */
[----:B------:R-:W-:Y:S01]  /*e0b0*/  STS [R21], R180 ;  /* 0x000000b415007388 */ /* 0x000fe20000000800 */
[----:B------:R-:W-:-:S03]  /*e0c0*/  @!P1 IMAD R13, R5, c[0x0][0x1c0], RZ ;  /* 0x00007000050d9a24 */ /* 0x000fc600078e02ff */
[----:B------:R-:W-:Y:S04]  /*e0d0*/  STS [R21+0x400], R182 ;  /* 0x000400b615007388 */ /* 0x000fe80000000800 */
[----:B------:R-:W-:Y:S02]  /*e0e0*/  STS [R19], R184 ;  /* 0x000000b813007388 */ /* 0x000fe40000000800 */
[----:B------:R-:W-:Y:S02]  /*e0f0*/  @!P2 IMAD R16, R4, c[0x0][0x214], RZ ;  /* 0x000085000410aa24 */ /* 0x000fe400078e02ff */
[----:B------:R-:W-:Y:S01]  /*e100*/  STS [R19+0x400], R186 ;  /* 0x000400ba13007388 */ /* 0x000fe20000000800 */
[----:B-1----:R-:W-:-:S03]  /*e110*/  IADD3 R25, R14, R21, RZ ;  /* 0x000000150e197210 */ /* 0x002fc60007ffe0ff */
[----:B------:R-:W1:Y:S04]  /*e120*/  S2R R8, SR_TID.X ;  /* 0x0000000000087919 */ /* 0x000e680000002100 */
[----:B------:R-:W3:Y:S01]  /*e130*/  S2R R10, SR_CTAID.X ;  /* 0x00000000000a7919 */ /* 0x000ee20000002500 */
[----:B--2---:R-:W-:Y:S01]  /*e140*/  IADD3 R23, R14, R19, RZ ;  /* 0x000000130e177210 */ /* 0x004fe20007ffe0ff */
[----:B------:R-:W-:Y:S01]  /*e150*/  IMAD R13, R4, R13, RZ ;  /* 0x0000000d040d7224 */ /* 0x000fe200078e02ff */
[----:B------:R-:W2:Y:S01]  /*e160*/  @P3 MUFU.LG2 R6, R6 ;  /* 0x0000000600063308 */ /* 0x000ea20000000c00 */
[----:B------:R-:W-:Y:S01]  /*e170*/  STS [R21+0x2000], R152 ;  /* 0x0020009815007388 */ /* 0x000fe20000000800 */
[----:B------:R-:W-:-:S03]  /*e180*/  @!P2 SEL R16, R16, R52, !P0 ;  /* 0x000000341010a207 */ /* 0x000fc60004000000 */
[----:B------:R-:W-:Y:S04]  /*e190*/  STS [R21+0x2400], R154 ;  /* 0x0024009a15007388 */ /* 0x000fe80000000800 */
[----:B------:R-:W-:Y:S04]  /*e1a0*/  STS [R19+0x2000], R148 ;  /* 0x0020009413007388 */ /* 0x000fe80000000800 */
[----:B------:R1:W-:Y:S04]  /*e1b0*/  STS [R19+0x2400], R150 ;  /* 0x0024009613007388 */ /* 0x0003e80000000800 */
[----:B------:R-:W-:Y:S04]  /*e1c0*/  STS [R25], R188 ;  /* 0x000000bc19007388 */ /* 0x000fe80000000800 */
[----:B------:R-:W-:Y:S04]  /*e1d0*/  STS [R25+0x400], R190 ;  /* 0x000400be19007388 */ /* 0x000fe80000000800 */
[----:B------:R-:W-:Y:S04]  /*e1e0*/  STS [R23], R192 ;  /* 0x000000c017007388 */ /* 0x000fe80000000800 */
[----:B------:R-:W-:Y:S04]  /*e1f0*/  STS [R18], R194 ;  /* 0x000000c212007388 */ /* 0x000fe80000000800 */
[----:B------:R-:W-:Y:S04]  /*e200*/  STS [R25+0x2000], R156 ;  /* 0x0020009c19007388 */ /* 0x000fe80000000800 */
[----:B------:R-:W-:Y:S04]  /*e210*/  STS [R25+0x2400], R158 ;  /* 0x0024009e19007388 */ /* 0x000fe80000000800 */
[----:B------:R-:W-:Y:S04]  /*e220*/  STS [R23+0x2000], R160 ;  /* 0x002000a017007388 */ /* 0x000fe80000000800 */
[----:B------:R4:W-:Y:S04]  /*e230*/  STS [R18+0x2000], R163 ;  /* 0x002000a312007388 */ /* 0x0009e80000000800 */
[----:B------:R-:W-:Y:S01]  /*e240*/  BAR.SYNC.DEFER_BLOCKING 0x0 ;  /* 0x0000000000007b1d */ /* 0x000fe20000010000 */
[----:B-1----:R-:W-:-:S05]  /*e250*/  SHF.R.S32.HI R19, RZ, 0x1f, R8 ;  /* 0x0000001fff137819 */ /* 0x002fca0000011408 */
[----:B------:R-:W1:Y:S01]  /*e260*/  S2R R14, SR_CTAID.Z ;  /* 0x00000000000e7919 */ /* 0x000e620000002700 */
[----:B------:R-:W-:-:S04]  /*e270*/  LEA.HI R4, R19, R8, RZ, 0x5 ;  /* 0x0000000813047211 */ /* 0x000fc800078f28ff */
[----:B------:R-:W-:Y:S01]  /*e280*/  LOP3.LUT R55, R4, 0xffffffe0, RZ, 0xc0, !PT ;  /* 0xffffffe004377812 */ /* 0x000fe200078ec0ff */
[----:B------:R1:W1:Y:S04]  /*e290*/  LDS.128 R44, [R48] ;  /* 0x00000000302c7984 */ /* 0x0002680000000c00 */
[----:B------:R1:W2:Y:S04]  /*e2a0*/  LDS.128 R40, [R48+0x800] ;  /* 0x0008000030287984 */ /* 0x0002a80000000c00 */
[----:B------:R1:W2:Y:S04]  /*e2b0*/  LDS.128 R36, [R48+0x1000] ;  /* 0x0010000030247984 */ /* 0x0002a80000000c00 */
[----:B------:R1:W4:Y:S04]  /*e2c0*/  LDS.128 R32, [R48+0x1800] ;  /* 0x0018000030207984 */ /* 0x0003280000000c00 */
[----:B------:R1:W4:Y:S04]  /*e2d0*/  LDS.128 R28, [R48+0x2000] ;  /* 0x00200000301c7984 */ /* 0x0003280000000c00 */
[----:B------:R2:W4:Y:S04]  /*e2e0*/  LDS.128 R24, [R48+0x2800] ;  /* 0x0028000030187984 */ /* 0x0005280000000c00 */
[----:B------:R2:W4:Y:S04]  /*e2f0*/  LDS.128 R20, [R48+0x3000] ;  /* 0x0030000030147984 */ /* 0x0005280000000c00 */
[----:B------:R-:W4:Y:S01]  /*e300*/  LDS.128 R48, [R48+0x3800] ;  /* 0x0038000030307984 */ /* 0x000f220000000c00 */
[----:B------:R-:W-:Y:S01]  /*e310*/  @P1 MOV R53, c[0x0][0x210] ;  /* 0x0000840000351a02 */ /* 0x000fe20000000f00 */
[----:B------:R-:W-:Y:S01]  /*e320*/  IMAD.IADD R55, R8, 0x1, -R55 ;  /* 0x0000000108377824 */ /* 0x000fe200078e0a37 */
[----:B------:R-:W-:-:S02]  /*e330*/  @!P1 MOV R53, 0x1 ;  /* 0x0000000100359802 */ /* 0x000fc40000000f00 */
[----:B------:R-:W-:Y:S02]  /*e340*/  @!P2 SHF.R.S32.HI R57, RZ, 0x1f, R16 ;  /* 0x0000001fff39a819 */ /* 0x000fe40000011410 */
[----:B------:R-:W-:Y:S02]  /*e350*/  SEL R13, R13, RZ, P2 ;  /* 0x000000ff0d0d7207 */ /* 0x000fe40001000000 */
[----:B------:R-:W-:Y:S01]  /*e360*/  @!P2 MOV R56, R16 ;  /* 0x000000100038a202 */ /* 0x000fe20000000f00 */
[----:B---3--:R-:W-:Y:S01]  /*e370*/  IMAD R4, R10, R53, RZ ;  /* 0x000000350a047224 */ /* 0x008fe200078e02ff */
[----:B------:R-:W-:Y:S01]  /*e380*/  LOP3.LUT P2, RZ, R55, 0x3, RZ, 0xc0, !PT ;  /* 0x0000000337ff7812 */ /* 0x000fe2000784c0ff */
[----:B-1----:R-:W-:-:S03]  /*e390*/  IMAD R13, R14, R5, R13 ;  /* 0x000000050e0d7224 */ /* 0x002fc600078e020d */
[----:B------:R-:W-:Y:S01]  /*e3a0*/  SHF.L.U32 R4, R4, 0x7, RZ ;  /* 0x0000000704047819 */ /* 0x000fe200000006ff */
[----:B------:R-:W-:Y:S02]  /*e3b0*/  @P5 FMUL.FTZ R16, R7, 0.69314718246459960938 ;  /* 0x3f31721807105820 */ /* 0x000fe40000410000 */
[----:B------:R-:W-:Y:S02]  /*e3c0*/  @P6 FMUL.FTZ R9, R9, 0.69314718246459960938 ;  /* 0x3f31721809096820 */ /* 0x000fe40000410000 */
[----:B--2---:R-:W-:Y:S01]  /*e3d0*/  @P3 FMUL.FTZ R7, R6, 0.69314718246459960938 ;  /* 0x3f31721806073820 */ /* 0x004fe20000410000 */
[--C-:B------:R-:W-:Y:S01]  /*e3e0*/  IADD3 R6, P1, P0, R4, R56, R13.reuse ;  /* 0x0000003804067210 */ /* 0x100fe2000783e00d */
[----:B------:R-:W-:Y:S01]  /*e3f0*/  @P4 FMUL.FTZ R17, R17, 0.69314718246459960938 ;  /* 0x3f31721811114820 */ /* 0x000fe20000410000 */
[----:B------:R-:W-:Y:S02]  /*e400*/  SHF.R.S32.HI R4, RZ, 0x1f, R4 ;  /* 0x0000001fff047819 */ /* 0x000fe40000011404 */
[----:B------:R-:W-:-:S02]  /*e410*/  SHF.R.S32.HI R13, RZ, 0x1f, R13 ;  /* 0x0000001fff0d7819 */ /* 0x000fc4000001140d */
[----:B----4-:R-:W-:Y:S01]  /*e420*/  MOV R18, 0x7f800000 ;  /* 0x7f80000000127802 */ /* 0x010fe20000000f00 */
[----:B------:R-:W-:Y:S01]  /*e430*/  @P6 FFMA.FTZ R18, R68, c[0x0][0x238], R9 ;  /* 0x00008e0044126a23 */ /* 0x000fe20000010009 */
        /* <DEDUP_REMOVED lines=8> */
[----:B------:R-:W-:Y:S02]  /*e4c0*/  SHF.R.S32.HI R2, RZ, 0x1f, R15 ;  /* 0x0000001fff027819 */ /* 0x000fe4000001140f */
[----:B------:R-:W-:-:S02]  /*e4d0*/  SHF.R.S32.HI R0, RZ, 0x1f, R55 ;  /* 0x0000001fff007819 */ /* 0x000fc40000011437 */
[----:B------:R-:W-:Y:S02]  /*e4e0*/  LEA.HI R2, R2, R15, RZ, 0x2 ;  /* 0x0000000f02027211 */ /* 0x000fe400078f10ff */
[----:B------:R-:W-:Y:S02]  /*e4f0*/  LEA.HI R0, R0, R55, RZ, 0x2 ;  /* 0x0000003700007211 */ /* 0x000fe400078f10ff */
[----:B------:R-:W-:Y:S02]  /*e500*/  LOP3.LUT R2, R2, 0xffffffc, RZ, 0xc0, !PT ;  /* 0x0ffffffc02027812 */ /* 0x000fe400078ec0ff */
[----:B------:R-:W-:-:S03]  /*e510*/  SHF.R.S32.HI R0, RZ, 0x2, R0 ;  /* 0x00000002ff007819 */ /* 0x000fc60000011400 */
[----:B------:R-:W-:-:S04]  /*e520*/  IMAD.IADD R15, R15, 0x1, -R2 ;  /* 0x000000010f0f7824 */ /* 0x000fc800078e0a02 */
[----:B------:R-:W-:-:S05]  /*e530*/  IMAD R52, R15, 0x10, R0 ;  /* 0x000000100f347824 */ /* 0x000fca00078e0200 */
[CC--:B-----5:R-:W-:Y:S02]  /*e540*/  ISETP.GE.AND P6, PT, R52.reuse, R58.reuse, PT ;  /* 0x0000003a3400720c */ /* 0x0e0fe40003fc6270 */
        /* <DEDUP_REMOVED lines=8> */
[-C--:B------:R-:W-:Y:S02]  /*e5d0*/  @!P5 IMAD R13, R16, R53.reuse, RZ ;  /* 0x00000035100dd224 */ /* 0x080fe400078e02ff */
[-C--:B------:R-:W-:Y:S01]  /*e5e0*/  @!P4 IMAD R7, R0, R53.reuse, RZ ;  /* 0x000000350007c224 */ /* 0x080fe200078e02ff */
[----:B------:R-:W-:Y:S01]  /*e5f0*/  @!P6 LEA.HI.X.SX32 R0, R15, R4, 0x1, P0 ;  /* 0x000000040f00e211 */ /* 0x000fe200000f0eff */
[----:B------:R-:W-:Y:S01]  /*e600*/  @!P3 IMAD R53, R2, R53, RZ ;  /* 0x000000350235b224 */ /* 0x000fe200078e02ff */
[----:B------:R-:W-:Y:S02]  /*e610*/  @!P6 LEA R16, P0, R3, c[0x0][0x200], 0x2 ;  /* 0x000080000310ea11 */ /* 0x000fe400078010ff */
[-C--:B------:R-:W-:Y:S02]  /*e620*/  @!P5 IADD3 R2, P2, R13, R6.reuse, RZ ;  /* 0x000000060d02d210 */ /* 0x080fe40007f5e0ff */
[----:B------:R-:W-:Y:S02]  /*e630*/  @!P6 LEA.HI.X R17, R3, c[0x0][0x204], R0, 0x2, P0 ;  /* 0x000081000311ea11 */ /* 0x000fe400000f1400 */
[----:B------:R-:W-:-:S02]  /*e640*/  @!P4 IADD3 R0, P1, R7, R6, RZ ;  /* 0x000000060700c210 */ /* 0x000fc40007f3e0ff */
[----:B------:R-:W-:Y:S01]  /*e650*/  @!P5 LEA.HI.X.SX32 R13, R13, R4, 0x1, P2 ;  /* 0x000000040d0dd211 */ /* 0x000fe200010f0eff */
[----:B------:R1:W-:Y:S01]  /*e660*/  @!P6 STG.E [R16.64], R18 ;  /* 0x000000121000e986 */ /* 0x0003e2000c101908 */
[----:B------:R-:W-:Y:S02]  /*e670*/  @!P3 IADD3 R6, P0, R53, R6, RZ ;  /* 0x000000063506b210 */ /* 0x000fe40007f1e0ff */
[C---:B------:R-:W-:Y:S02]  /*e680*/  @!P5 LEA R54, P2, R2.reuse, c[0x0][0x200], 0x2 ;  /* 0x000080000236da11 */ /* 0x040fe400078410ff */
[-C--:B------:R-:W-:Y:S02]  /*e690*/  @!P4 LEA.HI.X.SX32 R7, R7, R4.reuse, 0x1, P1 ;  /* 0x000000040707c211 */ /* 0x080fe400008f0eff */
[----:B------:R-:W-:Y:S02]  /*e6a0*/  @!P3 LEA.HI.X.SX32 R53, R53, R4, 0x1, P0 ;  /* 0x000000043535b211 */ /* 0x000fe400000f0eff */
[----:B------:R-:W-:-:S02]  /*e6b0*/  @!P5 LEA.HI.X R55, R2, c[0x0][0x204], R13, 0x2, P2 ;  /* 0x000081000237da11 */ /* 0x000fc400010f140d */
[----:B------:R-:W-:Y:S02]  /*e6c0*/  @!P4 LEA R56, P1, R0, c[0x0][0x200], 0x2 ;  /* 0x000080000038ca11 */ /* 0x000fe400078210ff */
[----:B------:R-:W-:Y:S01]  /*e6d0*/  @!P3 LEA R2, P0, R6, c[0x0][0x200], 0x2 ;  /* 0x000080000602ba11 */ /* 0x000fe200078010ff */
[----:B------:R1:W-:Y:S01]  /*e6e0*/  @!P5 STG.E [R54.64], R10 ;  /* 0x0000000a3600d986 */ /* 0x0003e2000c101908 */
[----:B------:R-:W-:Y:S02]  /*e6f0*/  @!P4 LEA.HI.X R57, R0, c[0x0][0x204], R7, 0x2, P1 ;  /* 0x000081000039ca11 */ /* 0x000fe400008f1407 */
[----:B------:R-:W-:-:S03]  /*e700*/  @!P3 LEA.HI.X R3, R6, c[0x0][0x204], R53, 0x2, P0 ;  /* 0x000081000603ba11 */ /* 0x000fc600000f1435 */
[----:B------:R1:W-:Y:S04]  /*e710*/  @!P4 STG.E [R56.64], R5 ;  /* 0x000000053800c986 */ /* 0x0003e8000c101908 */
[----:B------:R1:W-:Y:S02]  /*e720*/  @!P3 STG.E [R2.64], R9 ;  /* 0x000000090200b986 */ /* 0x0003e4000c101908 */
.L_x_54:
[----:B------:R-:W-:Y:S05]  /*e730*/  BSYNC B0 ;  /* 0x0000000000007941 */ /* 0x000fea0003800000 */
.L_x_53:
[----:B-1----:R-:W2:Y:S04]  /*e740*/  LDL.LU.64 R2, [R1+0x58] ;  /* 0x0000580001027983 */ /* 0x002ea80000300a00 */
[----:B------:R1:W5:Y:S01]  /*e750*/  LDL.64 R16, [R1+0x60] ;  /* 0x0000600001107983 */ /* 0x0003620000100a00 */
[----:B------:R-:W-:Y:S01]  /*e760*/  LEA.HI R8, R19, R8, RZ, 0x3 ;  /* 0x0000000813087211 */ /* 0x000fe200078f18ff */
[----:B------:R-:W-:Y:S01]  /*e770*/  BSSY B0, `(.L_x_55) ;  /* 0x0000013000007945 */ /* 0x000fe20003800000 */
[----:B------:R-:W-:-:S02]  /*e780*/  SHF.R.S32.HI R0, RZ, 0x1f, R14 ;  /* 0x0000001fff007819 */ /* 0x000fc4000001140e */
[----:B------:R-:W-:Y:S02]  /*e790*/  SHF.R.S32.HI R8, RZ, 0x3, R8 ;  /* 0x00000003ff087819 */ /* 0x000fe40000011408 */
[----:B--2---:R-:W-:-:S05]  /*e7a0*/  IADD3 R12, P0, R2, R12, RZ ;  /* 0x0000000c020c7210 */ /* 0x004fca0007f1e0ff */
[----:B------:R-:W-:Y:S01]  /*e7b0*/  IMAD.X R13, R3, 0x1, R11, P0 ;  /* 0x00000001030d7824 */ /* 0x000fe200000e060b */
[----:B-----5:R-:W-:Y:S01]  /*e7c0*/  ISETP.GE.AND P0, PT, R8, R58, PT ;  /* 0x0000003a0800720c */ /* 0x020fe20003f06270 */
[----:B------:R-:W-:-:S04]  /*e7d0*/  IMAD R3, R0, c[0x0][0x1f0], RZ ;  /* 0x00007c0000037a24 */ /* 0x000fc800078e02ff */
[C---:B------:R-:W-:Y:S02]  /*e7e0*/  IMAD R0, R14.reuse, c[0x0][0x1f4], R3 ;  /* 0x00007d000e007a24 */ /* 0x040fe400078e0203 */
[----:B------:R-:W-:-:S04]  /*e7f0*/  IMAD.WIDE.U32 R14, R14, c[0x0][0x1f0], R12 ;  /* 0x00007c000e0e7a25 */ /* 0x000fc800078e000c */
[----:B------:R-:W-:Y:S02]  /*e800*/  IMAD.IADD R5, R15, 0x1, R0 ;  /* 0x000000010f057824 */ /* 0x000fe400078e0200 */
[----:B------:R-:W-:Y:S05]  /*e810*/  @P0 BRA `(.L_x_56) ;  /* 0x0000008000000947 */ /* 0x000fea0003800000 */
[----:B-1----:R-:W-:Y:S01]  /*e820*/  MOV R4, R14 ;  /* 0x0000000e00047202 */ /* 0x002fe20000000f00 */
[----:B------:R-:W-:-:S04]  /*e830*/  IMAD R0, R17, c[0x0][0x1e8], RZ ;  /* 0x00007a0011007a24 */ /* 0x000fc800078e02ff */
[----:B------:R-:W-:-:S04]  /*e840*/  IMAD.WIDE.U32 R2, R16, c[0x0][0x1e8], R4 ;  /* 0x00007a0010027a25 */ /* 0x000fc800078e0004 */
[----:B------:R-:W-:Y:S01]  /*e850*/  IMAD R0, R16, c[0x0][0x1ec], R0 ;  /* 0x00007b0010007a24 */ /* 0x000fe200078e0200 */
[----:B------:R-:W-:-:S04]  /*e860*/  LEA R6, P0, R2, c[0x0][0x1d0], 0x1 ;  /* 0x0000740002067a11 */ /* 0x000fc800078008ff */
[----:B------:R-:W-:-:S04]  /*e870*/  IADD3 R0, R3, R0, RZ ;  /* 0x0000000003007210 */ /* 0x000fc80007ffe0ff */
[----:B------:R-:W-:-:S05]  /*e880*/  LEA.HI.X R7, R2, c[0x0][0x1d4], R0, 0x1, P0 ;  /* 0x0000750002077a11 */ /* 0x000fca00000f0c00 */
[----:B------:R1:W-:Y:S02]  /*e890*/  STG.E.128 [R6.64], R44 ;  /* 0x0000002c06007986 */ /* 0x0003e4000c101d08 */
.L_x_56:
[----:B-1----:R-:W-:Y:S05]  /*e8a0*/  BSYNC B0 ;  /* 0x0000000000007941 */ /* 0x002fea0003800000 */
.L_x_55:
        /* <DEDUP_REMOVED lines=15> */
.L_x_58:
[----:B------:R-:W-:Y:S05]  /*e9a0*/  BSYNC B0 ;  /* 0x0000000000007941 */ /* 0x000fea0003800000 */
.L_x_57:
[----:B------:R-:W2:Y:S01]  /*e9b0*/  LDL.LU R0, [R1+0x38] ;  /* 0x0000380001007983 */ /* 0x000ea20000300800 */
[----:B------:R-:W-:Y:S01]  /*e9c0*/  BSSY B0, `(.L_x_59) ;  /* 0x000000e000007945 */ /* 0x000fe20003800000 */
[----:B--2---:R-:W-:-:S13]  /*e9d0*/  ISETP.GE.AND P0, PT, R0, R58, PT ;  /* 0x0000003a0000720c */ /* 0x004fda0003f06270 */
[----:B------:R-:W-:Y:S05]  /*e9e0*/  @P0 BRA `(.L_x_60) ;  /* 0x000000b000000947 */ /* 0x000fea0003800000 */
[----:B-1----:R-:W-:Y:S01]  /*e9f0*/  IADD3 R2, P0, R16, 0x20, RZ ;  /* 0x0000002010027810 */ /* 0x002fe20007f1e0ff */
        /* <DEDUP_REMOVED lines=10> */
.L_x_60:
[----:B------:R-:W-:Y:S05]  /*eaa0*/  BSYNC B0 ;  /* 0x0000000000007941 */ /* 0x000fea0003800000 */
.L_x_59:
        /* <DEDUP_REMOVED lines=15> */
.L_x_62:
[----:B------:R-:W-:Y:S05]  /*eba0*/  BSYNC B0 ;  /* 0x0000000000007941 */ /* 0x000fea0003800000 */
.L_x_61:
        /* <DEDUP_REMOVED lines=15> */
.L_x_64:
[----:B------:R-:W-:Y:S05]  /*eca0*/  BSYNC B0 ;  /* 0x0000000000007941 */ /* 0x000fea0003800000 */
.L_x_63:
        /* <DEDUP_REMOVED lines=15> */
.L_x_66:
[----:B------:R-:W-:Y:S05]  /*eda0*/  BSYNC B0 ;  /* 0x0000000000007941 */ /* 0x000fea0003800000 */
.L_x_65:
        /* <DEDUP_REMOVED lines=15> */
.L_x_68:
[----:B------:R-:W-:Y:S05]  /*eea0*/  BSYNC B0 ;  /* 0x0000000000007941 */ /* 0x000fea0003800000 */
.L_x_67:
[----:B------:R-:W2:Y:S02]  /*eeb0*/  LDL.LU R0, [R1+0x24] ;  /* 0x0000240001007983 */ /* 0x000ea40000300800 */
[----:B--2---:R-:W-:-:S13]  /*eec0*/  ISETP.GE.AND P0, PT, R0, R58, PT ;  /* 0x0000003a0000720c */ /* 0x004fda0003f06270 */
[----:B------:R-:W-:Y:S05]  /*eed0*/  @P0 EXIT ;  /* 0x000000000000094d */ /* 0x000fea0003800000 */
[----:B------:R-:W-:Y:S02]  /*eee0*/  IADD3 R0, P0, R16, 0x70, RZ ;  /* 0x0000007010007810 */ /* 0x000fe40007f1e0ff */
[----:B------:R-:W-:Y:S02]  /*eef0*/  MOV R4, R14 ;  /* 0x0000000e00047202 */ /* 0x000fe40000000f00 */
[----:B-1----:R-:W-:-:S03]  /*ef00*/  IADD3.X R2, RZ, R17, RZ, P0, !PT ;  /* 0x00000011ff027210 */ /* 0x002fc600007fe4ff */
[----:B------:R-:W-:-:S04]  /*ef10*/  IMAD.WIDE.U32 R4, R0, c[0x0][0x1e8], R4 ;  /* 0x00007a0000047a25 */ /* 0x000fc800078e0004 */
[----:B------:R-:W-:Y:S01]  /*ef20*/  IMAD R3, R2, c[0x0][0x1e8], RZ ;  /* 0x00007a0002037a24 */ /* 0x000fe200078e02ff */
[----:B------:R-:W-:-:S03]  /*ef30*/  LEA R2, P0, R4, c[0x0][0x1d0], 0x1 ;  /* 0x0000740004027a11 */ /* 0x000fc600078008ff */
[----:B------:R-:W-:-:S05]  /*ef40*/  IMAD R3, R0, c[0x0][0x1ec], R3 ;  /* 0x00007b0000037a24 */ /* 0x000fca00078e0203 */
[----:B------:R-:W-:-:S04]  /*ef50*/  IADD3 R3, R5, R3, RZ ;  /* 0x0000000305037210 */ /* 0x000fc80007ffe0ff */
[----:B------:R-:W-:-:S05]  /*ef60*/  LEA.HI.X R3, R4, c[0x0][0x1d4], R3, 0x1, P0 ;  /* 0x0000750004037a11 */ /* 0x000fca00000f0c03 */
[----:B------:R-:W-:Y:S01]  /*ef70*/  STG.E.128 [R2.64], R48 ;  /* 0x0000003002007986 */ /* 0x000fe2000c101d08 */
[----:B------:R-:W-:Y:S05]  /*ef80*/  EXIT ;  /* 0x000000000000794d */ /* 0x000fea0003800000 */
.L_x_45:
[----:B------:R-:W3:Y:S01]  /*ef90*/  LDL.LU R16, [R1+0x20] ;  /* 0x0000200001107983 */ /* 0x000ee20000300800 */
[----:B------:R-:W1:Y:S01]  /*efa0*/  LDC.U8 R7, c[0x0][0x329] ;  /* 0x0000ca40ff077b82 */ /* 0x000e620000000000 */
[----:B------:R-:W-:Y:S01]  /*efb0*/  SHF.R.S32.HI R8, RZ, 0x1f, R91 ;  /* 0x0000001fff087819 */ /* 0x000fe2000001145b */
[----:B------:R-:W-:Y:S01]  /*efc0*/  IMAD.IADD R5, R5, 0x1, -R4 ;  /* 0x0000000105057824 */ /* 0x000fe200078e0a04 */
[----:B------:R-:W-:Y:S01]  /*efd0*/  SHF.R.S32.HI R23, RZ, 0x1f, R2 ;  /* 0x0000001fff177819 */ /* 0x000fe20000011402 */
[----:B------:R-:W-:Y:S01]  /*efe0*/  BSSY B0, `(.L_x_69) ;  /* 0x000003b000007945 */ /* 0x000fe20003800000 */
[----:B------:R-:W-:-:S03]  /*eff0*/  LEA.HI R8, R8, R91, RZ, 0x3 ;  /* 0x0000005b08087211 */ /* 0x000fc600078f18ff */
[----:B------:R-:W4:Y:S01]  /*f000*/  LDC.U8 R0, c[0x0][0x328] ;  /* 0x0000ca00ff007b82 */ /* 0x000f220000000000 */
[----:B------:R-:W-:Y:S01]  /*f010*/  LOP3.LUT R10, R8, 0x1ffffff8, RZ, 0xc0, !PT ;  /* 0x1ffffff8080a7812 */ /* 0x000fe200078ec0ff */
[----:B------:R-:W-:Y:S01]  /*f020*/  IMAD R23, R23, c[0x0][0x1f0], RZ ;  /* 0x00007c0017177a24 */ /* 0x000fe200078e02ff */
[----:B------:R-:W-:-:S03]  /*f030*/  SHF.R.S32.HI R8, RZ, 0x3, R8 ;  /* 0x00000003ff087819 */ /* 0x000fc60000011408 */
[----:B------:R-:W-:Y:S02]  /*f040*/  IMAD.IADD R11, R91, 0x1, -R10 ;  /* 0x000000015b0b7824 */ /* 0x000fe400078e0a0a */
[----:B------:R-:W-:Y:S02]  /*f050*/  IMAD R23, R2, c[0x0][0x1f4], R23 ;  /* 0x00007d0002177a24 */ /* 0x000fe400078e0217 */
[----:B------:R-:W-:Y:S01]  /*f060*/  IMAD.SHL.U32 R11, R11, 0x8, RZ ;  /* 0x000000080b0b7824 */ /* 0x000fe200078e00ff */
[----:B-1----:R-:W-:Y:S02]  /*f070*/  ISETP.NE.AND P1, PT, R7, RZ, PT ;  /* 0x000000ff0700720c */ /* 0x002fe40003f25270 */
[----:B----4-:R-:W-:-:S04]  /*f080*/  ISETP.NE.AND P3, PT, R0, RZ, PT ;  /* 0x000000ff0000720c */ /* 0x010fc80003f65270 */
[----:B------:R-:W-:-:S07]  /*f090*/  ISETP.NE.OR P2, PT, R7, RZ, !P3 ;  /* 0x000000ff0700720c */ /* 0x000fce0005f45670 */
[----:B------:R-:W-:Y:S02]  /*f0a0*/  @P1 IMAD.MOV.U32 R9, RZ, RZ, c[0x0][0x210] ;  /* 0x00008400ff091624 */ /* 0x000fe400078e00ff */
[----:B------:R-:W-:Y:S02]  /*f0b0*/  @!P1 IMAD.MOV.U32 R7, RZ, RZ, c[0x0][0x214] ;  /* 0x00008500ff079624 */ /* 0x000fe400078e00ff */
[----:B------:R-:W-:-:S03]  /*f0c0*/  @P1 IMAD R9, R9, c[0x0][0x214], RZ ;  /* 0x0000850009091a24 */ /* 0x000fc600078e02ff */
[----:B------:R-:W-:Y:S01]  /*f0d0*/  @!P1 SEL R9, R7, c[0x0][0x234], !P3 ;  /* 0x00008d0007099a07 */ /* 0x000fe20005800000 */
[----:B------:R-:W-:-:S04]  /*f0e0*/  @P1 IMAD.MOV.U32 R7, RZ, RZ, 0x1 ;  /* 0x00000001ff071424 */ /* 0x000fc800078e00ff */
[----:B------:R-:W-:Y:S01]  /*f0f0*/  @!P1 IMAD R7, R9, c[0x0][0x1c0], RZ ;  /* 0x0000700009079a24 */ /* 0x000fe200078e02ff */
[C---:B---3--:R-:W-:Y:S02]  /*f100*/  ISETP.NE.AND P4, PT, R16.reuse, -0x1, PT ;  /* 0xffffffff1000780c */ /* 0x048fe40003f85270 */
[----:B------:R-:W-:-:S11]  /*f110*/  ISETP.NE.OR P0, PT, R16, -0x1, P2 ;  /* 0xffffffff1000780c */ /* 0x000fd60001705670 */
[----:B--2---:R-:W-:-:S04]  /*f120*/  @P4 IMAD.WIDE.U32 R12, R16, c[0x0][0x1e8], RZ ;  /* 0x00007a00100c4a25 */ /* 0x004fc800078e00ff */
[----:B------:R-:W-:Y:S01]  /*f130*/  @P4 IMAD R0, R16, c[0x0][0x1ec], R13 ;  /* 0x00007b0010004a24 */ /* 0x000fe200078e020d */
[----:B------:R-:W-:Y:S01]  /*f140*/  @!P4 SHF.R.S32.HI R13, RZ, 0x1f, R6 ;  /* 0x0000001fff0dc819 */ /* 0x000fe20000011406 */
[----:B------:R-:W-:-:S04]  /*f150*/  @!P4 IMAD.WIDE.U32 R14, R6, c[0x0][0x1e0], RZ ;  /* 0x00007800060eca25 */ /* 0x000fc800078e00ff */
[----:B------:R-:W-:Y:S01]  /*f160*/  @!P4 IMAD R13, R13, c[0x0][0x1e0], RZ ;  /* 0x000078000d0dca24 */ /* 0x000fe200078e02ff */
[----:B------:R-:W-:Y:S01]  /*f170*/  @!P4 MOV R12, R14 ;  /* 0x0000000e000cc202 */ /* 0x000fe20000000f00 */
[C---:B------:R-:W-:Y:S02]  /*f180*/  @!P0 IMAD R16, R6.reuse, c[0x0][0x214], RZ ;  /* 0x0000850006108a24 */ /* 0x040fe400078e02ff */
[----:B------:R-:W-:-:S03]  /*f190*/  @!P4 IMAD R10, R6, c[0x0][0x1e4], R13 ;  /* 0x00007900060aca24 */ /* 0x000fc600078e020d */
[----:B------:R1:W-:Y:S02]  /*f1a0*/  @!P0 STL [R1+0x20], R16 ;  /* 0x0000201001008387 */ /* 0x0003e40000100800 */
[----:B------:R-:W-:Y:S02]  /*f1b0*/  @!P4 IADD3 R0, R15, R10, RZ ;  /* 0x0000000a0f00c210 */ /* 0x000fe40007ffe0ff */
[C---:B------:R-:W-:Y:S02]  /*f1c0*/  IADD3 R10, P3, R11.reuse, R12, RZ ;  /* 0x0000000c0b0a7210 */ /* 0x040fe40007f7e0ff */
[----:B------:R-:W-:Y:S02]  /*f1d0*/  CS2R R12, SRZ ;  /* 0x00000000000c7805 */ /* 0x000fe4000001ff00 */
[----:B------:R-:W-:Y:S01]  /*f1e0*/  LEA.HI.X.SX32 R11, R11, R0, 0x1, P3 ;  /* 0x000000000b0b7211 */ /* 0x000fe200018f0eff */
[----:B------:R-:W-:Y:S01]  /*f1f0*/  IMAD R0, R6, R7, RZ ;  /* 0x0000000706007224 */ /* 0x000fe200078e02ff */
[--C-:B------:R-:W-:Y:S01]  /*f200*/  @!P2 SHF.R.S32.HI R13, RZ, 0x1f, R16.reuse ;  /* 0x0000001fff0da819 */ /* 0x100fe20000011410 */
[----:B------:R-:W-:Y:S01]  /*f210*/  @P1 IMAD.MOV.U32 R7, RZ, RZ, c[0x0][0x210] ;  /* 0x00008400ff071624 */ /* 0x000fe200078e00ff */
[----:B------:R-:W-:Y:S01]  /*f220*/  @!P1 MOV R7, 0x1 ;  /* 0x0000000100079802 */ /* 0x000fe20000000f00 */
[----:B------:R-:W-:Y:S01]  /*f230*/  @!P2 IMAD.MOV.U32 R12, RZ, RZ, R16 ;  /* 0x000000ffff0ca224 */ /* 0x000fe200078e0010 */
[----:B------:R-:W-:Y:S01]  /*f240*/  SEL R0, R0, RZ, P2 ;  /* 0x000000ff00007207 */ /* 0x000fe20001000000 */
[----:B------:R-:W-:Y:S01]  /*f250*/  IMAD.WIDE.U32 R10, R2, c[0x0][0x1f0], R10 ;  /* 0x00007c00020a7a25 */ /* 0x000fe200078e000a */
[----:B------:R-:W-:-:S03]  /*f260*/  ISETP.GE.AND P2, PT, R8, R5, PT ;  /* 0x000000050800720c */ /* 0x000fc60003f46270 */
[----:B------:R-:W-:Y:S01]  /*f270*/  IMAD R4, R4, R7, RZ ;  /* 0x0000000704047224 */ /* 0x000fe200078e02ff */
[----:B------:R-:W-:Y:S01]  /*f280*/  IADD3 R23, R23, R11, RZ ;  /* 0x0000000b17177210 */ /* 0x000fe20007ffe0ff */
[----:B------:R-:W-:Y:S01]  /*f290*/  IMAD R17, R2, R9, R0 ;  /* 0x0000000902117224 */ /* 0x000fe200078e0200 */
[----:B------:R-:W-:Y:S02]  /*f2a0*/  SHF.R.S32.HI R9, RZ, 0x1f, R8 ;  /* 0x0000001fff097819 */ /* 0x000fe40000011408 */
[----:B------:R-:W-:Y:S02]  /*f2b0*/  SHF.R.S32.HI R15, RZ, 0x1f, R4 ;  /* 0x0000001fff0f7819 */ /* 0x000fe40000011404 */
[----:B------:R-:W-:Y:S01]  /*f2c0*/  IADD3 R0, P1, P0, R4, R12, R17 ;  /* 0x0000000c04007210 */ /* 0x000fe2000783e011 */
[----:B------:R-:W-:Y:S01]  /*f2d0*/  IMAD.WIDE R24, R3, 0x80, R8 ;  /* 0x0000008003187825 */ /* 0x000fe200078e0208 */
[----:B------:R-:W-:-:S04]  /*f2e0*/  SHF.R.S32.HI R12, RZ, 0x1f, R17 ;  /* 0x0000001fff0c7819 */ /* 0x000fc80000011411 */
[----:B------:R-:W-:Y:S01]  /*f2f0*/  IADD3.X R13, R15, R13, R12, P1, P0 ;  /* 0x0000000d0f0d7210 */ /* 0x000fe20000fe040c */
        /* <DEDUP_REMOVED lines=8> */
[----:B------:R1:W-:Y:S02]  /*f380*/  STG.E.128 [R16.64], RZ ;  /* 0x000000ff10007986 */ /* 0x0003e4000c101d08 */
.L_x_70:
[----:B-1----:R-:W-:Y:S05]  /*f390*/  BSYNC B0 ;  /* 0x0000000000007941 */ /* 0x002fea0003800000 */
.L_x_69:
        /* <DEDUP_REMOVED lines=9> */
[----:B------:R-:W-:Y:S01]  /*f430*/  IMAD R2, R2, c[0x0][0x1e8], RZ ;  /* 0x00007a0002027a24 */ /* 0x000fe200078e02ff */
[----:B------:R-:W-:-:S03]  /*f440*/  LEA R16, P0, R14, c[0x0][0x1d0], 0x1 ;  /* 0x000074000e107a11 */ /* 0x000fc600078008ff */
[----:B------:R-:W-:-:S05]  /*f450*/  IMAD R2, R3, c[0x0][0x1ec], R2 ;  /* 0x00007b0003027a24 */ /* 0x000fca00078e0202 */
[----:B------:R-:W-:-:S04]  /*f460*/  IADD3 R2, R2, R15, RZ ;  /* 0x0000000f02027210 */ /* 0x000fc80007ffe0ff */
[----:B------:R-:W-:-:S05]  /*f470*/  LEA.HI.X R17, R14, c[0x0][0x1d4], R2, 0x1, P0 ;  /* 0x000075000e117a11 */ /* 0x000fca00000f0c02 */
[----:B------:R1:W-:Y:S02]  /*f480*/  STG.E.128 [R16.64], RZ ;  /* 0x000000ff10007986 */ /* 0x0003e4000c101d08 */
.L_x_72:
[----:B------:R-:W-:Y:S05]  /*f490*/  BSYNC B0 ;  /* 0x0000000000007941 */ /* 0x000fea0003800000 */
.L_x_71:
        /* <DEDUP_REMOVED lines=10> */
[----:B-1----:R-:W-:-:S03]  /*f540*/  LEA R16, P0, R14, c[0x0][0x1d0], 0x1 ;  /* 0x000074000e107a11 */ /* 0x002fc600078008ff */
[----:B------:R-:W-:-:S05]  /*f550*/  IMAD R2, R3, c[0x0][0x1ec], R2 ;  /* 0x00007b0003027a24 */ /* 0x000fca00078e0202 */
[----:B------:R-:W-:-:S04]  /*f560*/  IADD3 R2, R2, R15, RZ ;  /* 0x0000000f02027210 */ /* 0x000fc80007ffe0ff */
[----:B------:R-:W-:-:S05]  /*f570*/  LEA.HI.X R17, R14, c[0x0][0x1d4], R2, 0x1, P0 ;  /* 0x000075000e117a11 */ /* 0x000fca00000f0c02 */
[----:B------:R1:W-:Y:S02]  /*f580*/  STG.E.128 [R16.64], RZ ;  /* 0x000000ff10007986 */ /* 0x0003e4000c101d08 */
.L_x_74:
[----:B------:R-:W-:Y:S05]  /*f590*/  BSYNC B0 ;  /* 0x0000000000007941 */ /* 0x000fea0003800000 */
.L_x_73:
[----:B-1----:R-:W-:Y:S01]  /*f5a0*/  IADD3 R16, R8, 0x30, RZ ;  /* 0x0000003008107810 */ /* 0x002fe20007ffe0ff */
        /* <DEDUP_REMOVED lines=14> */
.L_x_76:
[----:B------:R-:W-:Y:S05]  /*f690*/  BSYNC B0 ;  /* 0x0000000000007941 */ /* 0x000fea0003800000 */
.L_x_75:
[----:B------:R-:W-:Y:S01]  /*f6a0*/  IADD3 R14, R8, 0x40, RZ ;  /* 0x00000040080e7810 */ /* 0x000fe20007ffe0ff */
[----:B------:R-:W-:Y:S03]  /*f6b0*/  BSSY B0, `(.L_x_77) ;  /* 0x000000e000007945 */ /* 0x000fe60003800000 */
[----:B------:R-:W-:-:S13]  /*f6c0*/  ISETP.GE.AND P0, PT, R14, R5, PT ;  /* 0x000000050e00720c */ /* 0x000fda0003f06270 */
[----:B------:R-:W-:Y:S05]  /*f6d0*/  @P0 BRA `(.L_x_78) ;  /* 0x000000b000000947 */ /* 0x000fea0003800000 */
[----:B------:R-:W-:Y:S01]  /*f6e0*/  IADD3 R3, P0, R24, 0x40, RZ ;  /* 0x0000004018037810 */ /* 0x000fe20007f1e0ff */
[----:B-1----:R-:W-:Y:S01]  /*f6f0*/  IMAD.MOV.U32 R26, RZ, RZ, R10 ;  /* 0x000000ffff1a7224 */ /* 0x002fe200078e000a */
        /* <DEDUP_REMOVED lines=9> */
.L_x_78:
[----:B------:R-:W-:Y:S05]  /*f790*/  BSYNC B0 ;  /* 0x0000000000007941 */ /* 0x000fea0003800000 */
.L_x_77:
        /* <DEDUP_REMOVED lines=15> */
.L_x_80:
[----:B------:R-:W-:Y:S05]  /*f890*/  BSYNC B0 ;  /* 0x0000000000007941 */ /* 0x000fea0003800000 */
.L_x_79:
        /* <DEDUP_REMOVED lines=15> */
.L_x_82:
[----:B------:R-:W-:Y:S05]  /*f990*/  BSYNC B0 ;  /* 0x0000000000007941 */ /* 0x000fea0003800000 */
.L_x_81:
[----:B------:R-:W-:Y:S01]  /*f9a0*/  IADD3 R4, R8, 0x70, RZ ;  /* 0x0000007008047810 */ /* 0x000fe20007ffe0ff */
[----:B------:R-:W-:Y:S03]  /*f9b0*/  BSSY B0, `(.L_x_83) ;  /* 0x000000d000007945 */ /* 0x000fe60003800000 */
[----:B------:R-:W-:-:S13]  /*f9c0*/  ISETP.GE.AND P0, PT, R4, R5, PT ;  /* 0x000000050400720c */ /* 0x000fda0003f06270 */
[----:B------:R-:W-:Y:S05]  /*f9d0*/  @P0 BRA `(.L_x_84) ;  /* 0x000000a000000947 */ /* 0x000fea0003800000 */
[----:B------:R-:W-:Y:S02]  /*f9e0*/  IADD3 R3, P0, R24, 0x70, RZ ;  /* 0x0000007018037810 */ /* 0x000fe40007f1e0ff */
[----:B------:R-:W-:Y:S02]  /*f9f0*/  MOV R11, R23 ;  /* 0x00000017000b7202 */ /* 0x000fe40000000f00 */
[----:B------:R-:W-:-:S03]  /*fa00*/  IADD3.X R2, RZ, R25, RZ, P0, !PT ;  /* 0x00000019ff027210 */ /* 0x000fc600007fe4ff */
[----:B------:R-:W-:-:S04]  /*fa10*/  IMAD.WIDE.U32 R10, R3, c[0x0][0x1e8], R10 ;  /* 0x00007a00030a7a25 */ /* 0x000fc800078e000a */
[----:B------:R-:W-:Y:S01]  /*fa20*/  IMAD R2, R2, c[0x0][0x1e8], RZ ;  /* 0x00007a0002027a24 */ /* 0x000fe200078e02ff */
[----:B------:R-:W-:-:S03]  /*fa30*/  LEA R22, P0, R10, c[0x0][0x1d0], 0x1 ;  /* 0x000074000a167a11 */ /* 0x000fc600078008ff */
[----:B------:R-:W-:-:S05]  /*fa40*/  IMAD R2, R3, c[0x0][0x1ec], R2 ;  /* 0x00007b0003027a24 */ /* 0x000fca00078e0202 */
[----:B------:R-:W-:-:S04]  /*fa50*/  IADD3 R3, R2, R11, RZ ;  /* 0x0000000b02037210 */ /* 0x000fc80007ffe0ff */
[----:B------:R-:W-:-:S05]  /*fa60*/  LEA.HI.X R23, R10, c[0x0][0x1d4], R3, 0x1, P0 ;  /* 0x000075000a177a11 */ /* 0x000fca00000f0c03 */
[----:B------:R2:W-:Y:S02]  /*fa70*/  STG.E.128 [R22.64], RZ ;  /* 0x000000ff16007986 */ /* 0x0005e4000c101d08 */
.L_x_84:
[----:B------:R-:W-:Y:S05]  /*fa80*/  BSYNC B0 ;  /* 0x0000000000007941 */ /* 0x000fea0003800000 */
.L_x_83:
[----:B------:R-:W-:-:S04]  /*fa90*/  LOP3.LUT P6, RZ, R91, 0x7, RZ, 0xc0, !PT ;  /* 0x000000075bff7812 */ /* 0x000fc800078cc0ff */
[-C--:B------:R-:W-:Y:S02]  /*faa0*/  ISETP.GE.OR P2, PT, R8, R5.reuse, P6 ;  /* 0x000000050800720c */ /* 0x080fe40003746670 */
[-C--:B------:R-:W-:Y:S02]  /*fab0*/  ISETP.GE.OR P1, PT, R20, R5.reuse, P6 ;  /* 0x000000051400720c */ /* 0x080fe40003726670 */
[-C--:B------:R-:W-:Y:S02]  /*fac0*/  ISETP.GE.OR P5, PT, R18, R5.reuse, P6 ;  /* 0x000000051200720c */ /* 0x080fe400037a6670 */
[-C--:B------:R-:W-:Y:S02]  /*fad0*/  ISETP.GE.OR P4, PT, R16, R5.reuse, P6 ;  /* 0x000000051000720c */ /* 0x080fe40003786670 */
[----:B------:R-:W-:-:S05]  /*fae0*/  ISETP.GE.OR P3, PT, R14, R5, P6 ;  /* 0x000000050e00720c */ /* 0x000fca0003766670 */
[-C--:B------:R-:W-:Y:S02]  /*faf0*/  @!P2 IMAD R2, R8, R7.reuse, RZ ;  /* 0x000000070802a224 */ /* 0x080fe400078e02ff */
[-C--:B------:R-:W-:Y:S02]  /*fb00*/  @!P1 IMAD R20, R20, R7.reuse, RZ ;  /* 0x0000000714149224 */ /* 0x080fe400078e02ff */
[-C--:B------:R-:W-:Y:S01]  /*fb10*/  @!P5 IMAD R18, R18, R7.reuse, RZ ;  /* 0x000000071212d224 */ /* 0x080fe200078e02ff */
[----:B------:R-:W-:Y:S01]  /*fb20*/  @!P2 IADD3 R3, P0, R2, R0, RZ ;  /* 0x000000000203a210 */ /* 0x000fe20007f1e0ff */
[-C--:B------:R-:W-:Y:S02]  /*fb30*/  @!P4 IMAD R16, R16, R7.reuse, RZ ;  /* 0x000000071010c224 */ /* 0x080fe400078e02ff */
[----:B------:R-:W-:Y:S01]  /*fb40*/  @!P3 IMAD R14, R14, R7, RZ ;  /* 0x000000070e0eb224 */ /* 0x000fe200078e02ff */
[----:B------:R-:W-:Y:S02]  /*fb50*/  @!P2 LEA.HI.X.SX32 R2, R2, R13, 0x1, P0 ;  /* 0x0000000d0202a211 */ /* 0x000fe400000f0eff */
[----:B------:R-:W-:-:S04]  /*fb60*/  @!P2 LEA R8, P0, R3, c[0x0][0x200], 0x2 ;  /* 0x000080000308aa11 */ /* 0x000fc800078010ff */
[----:B------:R-:W-:Y:S01]  /*fb70*/  @!P2 LEA.HI.X R9, R3, c[0x0][0x204], R2, 0x2, P0 ;  /* 0x000081000309aa11 */ /* 0x000fe200000f1402 */
[----:B------:R-:W-:Y:S01]  /*fb80*/  @!P2 IMAD.MOV.U32 R3, RZ, RZ, 0x7f800000 ;  /* 0x7f800000ff03a424 */ /* 0x000fe200078e00ff */
[----:B------:R-:W-:-:S04]  /*fb90*/  @!P1 IADD3 R2, P0, R20, R0, RZ ;  /* 0x0000000014029210 */ /* 0x000fc80007f1e0ff */
[----:B------:R3:W-:Y:S01]  /*fba0*/  @!P2 STG.E [R8.64], R3 ;  /* 0x000000030800a986 */ /* 0x0007e2000c101908 */
[-C--:B------:R-:W-:Y:S02]  /*fbb0*/  @!P1 LEA.HI.X.SX32 R11, R20, R13.reuse, 0x1, P0 ;  /* 0x0000000d140b9211 */ /* 0x080fe400000f0eff */
[----:B------:R-:W-:Y:S02]  /*fbc0*/  @!P1 LEA R20, P2, R2, c[0x0][0x200], 0x2 ;  /* 0x0000800002149a11 */ /* 0x000fe400078410ff */
[----:B------:R-:W-:Y:S02]  /*fbd0*/  @!P5 IADD3 R10, P0, R18, R0, RZ ;  /* 0x00000000120ad210 */ /* 0x000fe40007f1e0ff */
[----:B------:R-:W-:Y:S02]  /*fbe0*/  @!P1 LEA.HI.X R21, R2, c[0x0][0x204], R11, 0x2, P2 ;  /* 0x0000810002159a11 */ /* 0x000fe400010f140b */
[----:B------:R-:W-:Y:S02]  /*fbf0*/  @!P5 LEA.HI.X.SX32 R11, R18, R13, 0x1, P0 ;  /* 0x0000000d120bd211 */ /* 0x000fe400000f0eff */
[----:B------:R-:W-:-:S02]  /*fc00*/  @!P5 LEA R18, P2, R10, c[0x0][0x200], 0x2 ;  /* 0x000080000a12da11 */ /* 0x000fc400078410ff */
[----:B------:R-:W-:Y:S02]  /*fc10*/  @!P4 IADD3 R2, P0, R16, R0, RZ ;  /* 0x000000001002c210 */ /* 0x000fe40007f1e0ff */
[----:B------:R-:W-:Y:S02]  /*fc20*/  @!P5 LEA.HI.X R19, R10, c[0x0][0x204], R11, 0x2, P2 ;  /* 0x000081000a13da11 */ /* 0x000fe400010f140b */
[----:B------:R-:W-:Y:S02]  /*fc30*/  ISETP.GE.OR P2, PT, R12, R5, P6 ;  /* 0x000000050c00720c */ /* 0x000fe40003746670 */
[----:B---3--:R-:W-:Y:S01]  /*fc40*/  @!P4 LEA.HI.X.SX32 R9, R16, R13, 0x1, P0 ;  /* 0x0000000d1009c211 */ /* 0x008fe200000f0eff */
[----:B------:R-:W-:Y:S01]  /*fc50*/  @!P1 IMAD.MOV.U32 R3, RZ, RZ, 0x7f800000 ;  /* 0x7f800000ff039424 */ /* 0x000fe200078e00ff */
[----:B------:R-:W-:-:S09]  /*fc60*/  @!P4 LEA R8, P0, R2, c[0x0][0x200], 0x2 ;  /* 0x000080000208ca11 */ /* 0x000fd200078010ff */
[----:B------:R-:W-:Y:S02]  /*fc70*/  @!P2 IMAD R12, R12, R7, RZ ;  /* 0x000000070c0ca224 */ /* 0x000fe400078e02ff */
[----:B-1----:R-:W-:Y:S01]  /*fc80*/  @!P2 IMAD.MOV.U32 R27, RZ, RZ, 0x7f800000 ;  /* 0x7f800000ff1ba424 */ /* 0x002fe200078e00ff */
[----:B------:R-:W-:Y:S01]  /*fc90*/  @!P4 LEA.HI.X R9, R2, c[0x0][0x204], R9, 0x2, P0 ;  /* 0x000081000209ca11 */ /* 0x000fe200000f1409 */
[----:B------:R1:W-:Y:S01]  /*fca0*/  @!P1 STG.E [R20.64], R3 ;  /* 0x0000000314009986 */ /* 0x0003e2000c101908 */
[----:B------:R-:W-:Y:S02]  /*fcb0*/  @!P3 IADD3 R2, P0, R14, R0, RZ ;  /* 0x000000000e02b210 */ /* 0x000fe40007f1e0ff */
[----:B------:R-:W-:Y:S02]  /*fcc0*/  ISETP.GE.OR P1, PT, R6, R5, P6 ;  /* 0x000000050600720c */ /* 0x000fe40003726670 */
[----:B------:R-:W-:Y:S02]  /*fcd0*/  @!P3 LEA.HI.X.SX32 R11, R14, R13, 0x1, P0 ;  /* 0x0000000d0e0bb211 */ /* 0x000fe400000f0eff */
[----:B------:R-:W-:-:S02]  /*fce0*/  @!P3 LEA R10, P0, R2, c[0x0][0x200], 0x2 ;  /* 0x00008000020aba11 */ /* 0x000fc400078010ff */
[----:B------:R-:W-:Y:S02]  /*fcf0*/  ISETP.GE.OR P6, PT, R4, R5, P6 ;  /* 0x000000050400720c */ /* 0x000fe400037c6670 */
[----:B------:R-:W-:Y:S02]  /*fd00*/  @!P3 LEA.HI.X R11, R2, c[0x0][0x204], R11, 0x2, P0 ;  /* 0x00008100020bba11 */ /* 0x000fe400000f140b */
[----:B------:R-:W-:-:S03]  /*fd10*/  @!P2 IADD3 R2, P0, R12, R0, RZ ;  /* 0x000000000c02a210 */ /* 0x000fc60007f1e0ff */
[----:B------:R-:W-:Y:S01]  /*fd20*/  @!P1 IMAD R6, R6, R7, RZ ;  /* 0x0000000706069224 */ /* 0x000fe200078e02ff */
[----:B------:R-:W-:Y:S01]  /*fd30*/  @!P2 LEA.HI.X.SX32 R15, R12, R13, 0x1, P0 ;  /* 0x0000000d0c0fa211 */ /* 0x000fe200000f0eff */
[----:B------:R-:W-:Y:S01]  /*fd40*/  @!P1 IMAD.MOV.U32 R25, RZ, RZ, 0x7f800000 ;  /* 0x7f800000ff199424 */ /* 0x000fe200078e00ff */
[----:B------:R-:W-:-:S04]  /*fd50*/  @!P2 LEA R16, P0, R2, c[0x0][0x200], 0x2 ;  /* 0x000080000210aa11 */ /* 0x000fc800078010ff */
[----:B------:R-:W-:Y:S02]  /*fd60*/  @!P2 LEA.HI.X R17, R2, c[0x0][0x204], R15, 0x2, P0 ;  /* 0x000081000211aa11 */ /* 0x000fe400000f140f */
[----:B------:R-:W-:Y:S01]  /*fd70*/  @!P1 IADD3 R2, P0, R6, R0, RZ ;  /* 0x0000000006029210 */ /* 0x000fe20007f1e0ff */
[----:B-1----:R-:W-:-:S03]  /*fd80*/  @!P5 IMAD.MOV.U32 R3, RZ, RZ, 0x7f800000 ;  /* 0x7f800000ff03d424 */ /* 0x002fc600078e00ff */
[----:B------:R-:W-:Y:S01]  /*fd90*/  @!P1 LEA.HI.X.SX32 R15, R6, R13, 0x1, P0 ;  /* 0x0000000d060f9211 */ /* 0x000fe200000f0eff */
[----:B------:R-:W-:Y:S01]  /*fda0*/  @!P3 IMAD.MOV.U32 R21, RZ, RZ, 0x7f800000 ;  /* 0x7f800000ff15b424 */ /* 0x000fe200078e00ff */
[C---:B--2---:R-:W-:Y:S01]  /*fdb0*/  @!P1 LEA R22, P0, R2.reuse, c[0x0][0x200], 0x2 ;  /* 0x0000800002169a11 */ /* 0x044fe200078010ff */
[----:B------:R1:W-:Y:S03]  /*fdc0*/  @!P5 STG.E [R18.64], R3 ;  /* 0x000000031200d986 */ /* 0x0003e6000c101908 */
[----:B------:R-:W-:Y:S01]  /*fdd0*/  @!P1 LEA.HI.X R23, R2, c[0x0][0x204], R15, 0x2, P0 ;  /* 0x0000810002179a11 */ /* 0x000fe200000f140f */
[----:B------:R-:W-:-:S05]  /*fde0*/  @!P4 IMAD.MOV.U32 R15, RZ, RZ, 0x7f800000 ;  /* 0x7f800000ff0fc424 */ /* 0x000fca00078e00ff */
[----:B------:R1:W-:Y:S04]  /*fdf0*/  @!P4 STG.E [R8.64], R15 ;  /* 0x0000000f0800c986 */ /* 0x0003e8000c101908 */
[----:B------:R1:W-:Y:S04]  /*fe00*/  @!P3 STG.E [R10.64], R21 ;  /* 0x000000150a00b986 */ /* 0x0003e8000c101908 */
[----:B------:R1:W-:Y:S04]  /*fe10*/  @!P2 STG.E [R16.64], R27 ;  /* 0x0000001b1000a986 */ /* 0x0003e8000c101908 */
[----:B------:R1:W-:Y:S01]  /*fe20*/  @!P1 STG.E [R22.64], R25 ;  /* 0x0000001916009986 */ /* 0x0003e2000c101908 */
[----:B------:R-:W-:Y:S05]  /*fe30*/  @P6 EXIT ;  /* 0x000000000000694d */ /* 0x000fea0003800000 */
[----:B------:R-:W-:Y:S02]  /*fe40*/  IMAD R4, R4, R7, RZ ;  /* 0x0000000704047224 */ /* 0x000fe400078e02ff */
[----:B------:R-:W-:-:S03]  /*fe50*/  IMAD.MOV.U32 R5, RZ, RZ, 0x7f800000 ;  /* 0x7f800000ff057424 */ /* 0x000fc600078e00ff */
[----:B------:R-:W-:-:S04]  /*fe60*/  IADD3 R0, P0, R4, R0, RZ ;  /* 0x0000000004007210 */ /* 0x000fc80007f1e0ff */
[----:B------:R-:W-:Y:S02]  /*fe70*/  LEA.HI.X.SX32 R13, R4, R13, 0x1, P0 ;  /* 0x0000000d040d7211 */ /* 0x000fe400000f0eff */
[----:B------:R-:W-:-:S04]  /*fe80*/  LEA R2, P0, R0, c[0x0][0x200], 0x2 ;  /* 0x0000800000027a11 */ /* 0x000fc800078010ff */
[----:B-1----:R-:W-:-:S05]  /*fe90*/  LEA.HI.X R3, R0, c[0x0][0x204], R13, 0x2, P0 ;  /* 0x0000810000037a11 */ /* 0x002fca00000f140d */
[----:B------:R-:W-:Y:S01]  /*fea0*/  STG.E [R2.64], R5 ;  /* 0x0000000502007986 */ /* 0x000fe2000c101908 */
[----:B------:R-:W-:Y:S05]  /*feb0*/  EXIT ;  /* 0x000000000000794d */ /* 0x000fea0003800000 */
.L_x_85:
        /* <DEDUP_REMOVED lines=12> */
.L_x_2113:


//--------------------- .text._ZN5flash16flash_fwd_kernelI23Flash_fwd_kernel_traitsILi64ELi128ELi128ELi4ELb0ELb0EN7cutlass10bfloat16_tE19Flash_kernel_traitsILi64ELi128ELi128ELi4ES3_EELb0ELb0ELb0ELb0ELb1ELb1ELb0ELb0EEEvNS_16Flash_fwd_paramsE --------------------------
	.section	.text._ZN5flash16flash_fwd_kernelI23Flash_fwd_kernel_traitsILi64ELi128ELi128ELi4ELb0ELb0EN7cutlass10bfloat16_tE19Flash_kernel_traitsILi64ELi128ELi128ELi4ES3_EELb0ELb0ELb0ELb0ELb1ELb1ELb0ELb0EEEvNS_16Flash_fwd_paramsE,"ax",@progbits
	.sectioninfo	@"SHI_REGISTERS=255"
	.align	128
        .global         _ZN5flash16flash_fwd_kernelI23Flash_fwd_kernel_traitsILi64ELi128ELi128ELi4ELb0ELb0EN7cutlass10bfloat16_tE19Flash_kernel_traitsILi64ELi128ELi128ELi4ES3_EELb0ELb0ELb0ELb0ELb1ELb1ELb0ELb0EEEvNS_16Flash_fwd_paramsE
        .type           _ZN5flash16flash_fwd_kernelI23Flash_fwd_kernel_traitsILi64ELi128ELi128ELi4ELb0ELb0EN7cutlass10bfloat16_tE19Flash_kernel_traitsILi64ELi128ELi128ELi4ES3_EELb0ELb0ELb0ELb0ELb1ELb1ELb0ELb0EEEvNS_16Flash_fwd_paramsE,@function
        .size           _ZN5flash16flash_fwd_kernelI23Flash_fwd_kernel_traitsILi64ELi128ELi128ELi4ELb0ELb0EN7cutlass10bfloat16_tE19Flash_kernel_traitsILi64ELi128ELi128ELi4ES3_EELb0ELb0ELb0ELb0ELb1ELb1ELb0ELb0EEEvNS_16Flash_fwd_paramsE,(.L_x_2114 - _ZN5flash16flash_fwd_kernelI23Flash_fwd_kernel_traitsILi64ELi128ELi128ELi4ELb0ELb0EN7cutlass10bfloat16_tE19Flash_kernel_traitsILi64ELi128ELi128ELi4ES3_EELb0ELb0ELb0ELb0ELb1ELb1ELb0ELb0EEEvNS_16Flash_fwd_paramsE)
        .other          _ZN5flash16flash_fwd_kernelI23Flash_fwd_kernel_traitsILi64ELi128ELi128ELi4ELb0ELb0EN7cutlass10bfloat16_tE19Flash_kernel_traitsILi64ELi128ELi128ELi4ES3_EELb0ELb0ELb0ELb0ELb1ELb1ELb0ELb0EEEvNS_16Flash_fwd_paramsE,@"STO_CUDA_ENTRY STV_DEFAULT"
_ZN5flash16flash_fwd_kernelI23Flash_fwd_kernel_traitsILi64ELi128ELi128ELi4ELb0ELb0EN7cutlass10bfloat16_tE19Flash_kernel_traitsILi64ELi128ELi128ELi4ES3_EELb0ELb0ELb0ELb0ELb1ELb1ELb0ELb0EEEvNS_16Flash_fwd_paramsE:
.text._ZN5flash16flash_fwd_kernelI23Flash_fwd_kernel_traitsILi64ELi128ELi128ELi4ELb0ELb0EN7cutlass10bfloat16_tE19Flash_kernel_traitsILi64ELi128ELi128ELi4ES3_EELb0ELb0ELb0ELb0ELb1ELb1ELb0ELb0EEEvNS_16Flash_fwd_paramsE:
[----:B------:R-:W-:Y:S02]  /*0000*/  MOV R1, c[0x0][0x28] ;  /* 0x00000a0000017a02 */ /* 0x000fe40000000f00 */
[----:B------:R-:W1:Y:S01]  /*0010*/  S2R R25, SR_CTAID.Y ;  /* 0x0000000000197919 */ /* 0x000e620000002600 */
[----:B------:R-:W-:Y:S01]  /*0020*/  ISETP.NE.U32.AND P2, PT, RZ, c[0x0][0x258], PT ;  /* 0x00009600ff007a0c */ /* 0x000fe20003f45070 */
[----:B------:R-:W-:Y:S01]  /*0030*/  IMAD.MOV.U32 R6, RZ, RZ, RZ ;  /* 0x000000ffff067224 */ /* 0x000fe200078e00ff */
[----:B------:R-:W-:Y:S01]  /*0040*/  ISETP.NE.U32.AND P0, PT, RZ, c[0x0][0x250], PT ;  /* 0x00009400ff007a0c */ /* 0x000fe20003f05070 */
[----:B------:R-:W-:Y:S01]  /*0050*/  ULDC.64 UR8, c[0x0][0x118] ;  /* 0x0000460000087ab9 */ /* 0x000fe20000000a00 */
[----:B------:R-:W-:Y:S02]  /*0060*/  ISETP.NE.AND.EX P2, PT, RZ, c[0x0][0x25c], PT, P2 ;  /* 0x00009700ff007a0c */ /* 0x000fe40003f45320 */
[----:B------:R-:W-:Y:S02]  /*0070*/  ISETP.NE.AND.EX P0, PT, RZ, c[0x0][0x254], PT, P0 ;  /* 0x00009500ff007a0c */ /* 0x000fe40003f05300 */
[----:B------:R-:W-:-:S09]  /*0080*/  IADD3 R1, R1, -0xe8, RZ ;  /* 0xffffff1801017810 */ /* 0x000fd20007ffe0ff */
[----:B------:R-:W-:Y:S02]  /*0090*/  @P2 IMAD.MOV.U32 R2, RZ, RZ, 0x4 ;  /* 0x00000004ff022424 */ /* 0x000fe400078e00ff */
[----:B------:R-:W-:Y:S02]  /*00a0*/  @P0 IMAD.MOV.U32 R0, RZ, RZ, 0x4 ;  /* 0x00000004ff000424 */ /* 0x000fe400078e00ff */
[----:B-1----:R-:W-:-:S04]  /*00b0*/  @P2 IMAD.WIDE R2, R25, R2, c[0x0][0x258] ;  /* 0x0000960019022625 */ /* 0x002fc800078e0202 */
[----:B------:R-:W-:Y:S02]  /*00c0*/  @P0 IMAD.WIDE R4, R25, R0, c[0x0][0x250] ;  /* 0x0000940019040625 */ /* 0x000fe400078e0200 */
[----:B------:R-:W2:Y:S04]  /*00d0*/  @P2 LDG.E R2, [R2.64] ;  /* 0x0000000802022981 */ /* 0x000ea8000c1e1900 */
[----:B------:R-:W2:Y:S04]  /*00e0*/  @P0 LDG.E R6, [R4.64] ;  /* 0x0000000804060981 */ /* 0x000ea8000c1e1900 */
[----:B------:R-:W1:Y:S01]  /*00f0*/  S2R R16, SR_CTAID.X ;  /* 0x0000000000107919 */ /* 0x000e620000002500 */
[----:B------:R-:W-:-:S04]  /*0100*/  @!P2 ISETP.NE.U32.AND P1, PT, RZ, c[0x0][0x268], PT ;  /* 0x00009a00ff00aa0c */ /* 0x000fc80003f25070 */
[----:B------:R-:W-:Y:S01]  /*0110*/  @!P2 ISETP.NE.AND.EX P1, PT, RZ, c[0x0][0x26c], PT, P1 ;  /* 0x00009b00ff00aa0c */ /* 0x000fe20003f25310 */
[----:B-1----:R-:W-:-:S05]  /*0120*/  IMAD.SHL.U32 R0, R16, 0x80, RZ ;  /* 0x0000008010007824 */ /* 0x002fca00078e00ff */
[----:B------:R-:W-:Y:S02]  /*0130*/  ISETP.GE.AND P0, PT, R0, c[0x0][0x214], PT ;  /* 0x0000850000007a0c */ /* 0x000fe40003f06270 */
[----:B------:R-:W-:Y:S01]  /*0140*/  @!P2 SEL R0, RZ, c[0x0][0x21c], !P1 ;  /* 0x00008700ff00aa07 */ /* 0x000fe20004800000 */
[----:B--2---:R-:W-:-:S03]  /*0150*/  @P2 IMAD.IADD R228, R2, 0x1, -R6 ;  /* 0x0000000102e42824 */ /* 0x004fc600078e0a06 */
[----:B------:R-:W-:-:S07]  /*0160*/  @!P2 IADD3 R228, R0, c[0x0][0x218], -R6 ;  /* 0x0000860000e4aa10 */ /* 0x000fce0007ffe806 */
[----:B------:R-:W-:Y:S05]  /*0170*/  @P0 EXIT ;  /* 0x000000000000094d */ /* 0x000fea0003800000 */
[----:B------:R-:W-:Y:S01]  /*0180*/  IABS R0, c[0x0][0x1c8] ;  /* 0x0000720000007a13 */ /* 0x000fe20000000000 */
[----:B------:R-:W1:Y:S01]  /*0190*/  S2R R22, SR_TID.X ;  /* 0x0000000000167919 */ /* 0x000e620000002100 */
[----:B------:R-:W-:Y:S01]  /*01a0*/  SHF.R.S32.HI R24, RZ, 0x1f, R25 ;  /* 0x0000001fff187819 */ /* 0x000fe20000011419 */
[----:B------:R-:W-:Y:S02]  /*01b0*/  ULDC.64 UR4, c[0x0][0x190] ;  /* 0x0000640000047ab9 */ /* 0x000fe40000000a00 */
[----:B------:R-:W-:Y:S01]  /*01c0*/  IMAD.MOV.U32 R23, RZ, RZ, R0 ;  /* 0x000000ffff177224 */ /* 0x000fe200078e0000 */
[----:B------:R-:W2:Y:S01]  /*01d0*/  S2R R26, SR_CTAID.Z ;  /* 0x00000000001a7919 */ /* 0x000ea20000002700 */
[----:B------:R-:W-:Y:S01]  /*01e0*/  IADD3 R0, R228, 0x7f, RZ ;  /* 0x0000007fe4007810 */ /* 0x000fe20007ffe0ff */
[----:B------:R-:W-:Y:S01]  /*01f0*/  USHF.L.U32 UR7, UR4, 0x5, URZ ;  /* 0x0000000504077899 */ /* 0x000fe2000800063f */
[----:B------:R-:W3:Y:S01]  /*0200*/  I2F.RP R4, R23 ;  /* 0x0000001700047306 */ /* 0x000ee20000209400 */
[----:B------:R-:W-:Y:S01]  /*0210*/  UMOV UR6, 0x5 ;  /* 0x0000000500067882 */ /* 0x000fe20000000000 */
[----:B------:R-:W-:Y:S01]  /*0220*/  SHF.R.S32.HI R3, RZ, 0x1f, R0 ;  /* 0x0000001fff037819 */ /* 0x000fe20000011400 */
[----:B------:R-:W-:-:S02]  /*0230*/  USHF.L.U64.HI UR13, UR4, UR6, UR5 ;  /* 0x00000006040d7299 */ /* 0x000fc40008010205 */
[----:B------:R-:W-:Y:S01]  /*0240*/  UMOV UR10, 0x7 ;  /* 0x00000007000a7882 */ /* 0x000fe20000000000 */
[----:B------:R-:W-:Y:S01]  /*0250*/  LEA.HI R247, R3, R0, RZ, 0x7 ;  /* 0x0000000003f77211 */ /* 0x000fe200078f38ff */
[----:B------:R-:W-:Y:S02]  /*0260*/  ULDC.64 UR4, c[0x0][0x198] ;  /* 0x0000660000047ab9 */ /* 0x000fe40000000a00 */
[----:B------:R-:W-:Y:S02]  /*0270*/  USHF.L.U64.HI UR10, UR4, UR10, UR5 ;  /* 0x0000000a040a7299 */ /* 0x000fe40008010205 */
[----:B------:R-:W-:Y:S02]  /*0280*/  USHF.L.U32 UR11, UR4, 0x7, URZ ;  /* 0x00000007040b7899 */ /* 0x000fe4000800063f */
[----:B------:R-:W-:Y:S02]  /*0290*/  USHF.L.U32 UR12, UR4, 0x5, URZ ;  /* 0x00000005040c7899 */ /* 0x000fe4000800063f */
[----:B------:R-:W-:Y:S01]  /*02a0*/  USHF.L.U64.HI UR14, UR4, UR6, UR5 ;  /* 0x00000006040e7299 */ /* 0x000fe20008010205 */
[----:B---3--:R-:W3:Y:S01]  /*02b0*/  MUFU.RCP R4, R4 ;  /* 0x0000000400047308 */ /* 0x008ee20000001000 */
[----:B-1----:R-:W-:Y:S01]  /*02c0*/  SHF.R.S32.HI R21, RZ, 0x1f, R22 ;  /* 0x0000001fff157819 */ /* 0x002fe20000011416 */
[----:B------:R-:W-:-:S02]  /*02d0*/  ULDC.64 UR4, c[0x0][0x1a0] ;  /* 0x0000680000047ab9 */ /* 0x000fc40000000a00 */
[----:B------:R-:W-:Y:S01]  /*02e0*/  USHF.L.U64.HI UR5, UR4, UR6, UR5 ;  /* 0x0000000604057299 */ /* 0x000fe20008010205 */
[----:B--2---:R-:W-:Y:S02]  /*02f0*/  LOP3.LUT R2, R26, c[0x0][0x1c8], RZ, 0x3c, !PT ;  /* 0x000072001a027a12 */ /* 0x004fe400078e3cff */
[CC--:B------:R-:W-:Y:S02]  /*0300*/  LEA.HI R20, R21.reuse, R22.reuse, RZ, 0x3 ;  /* 0x0000001615147211 */ /* 0x0c0fe400078f18ff */
[----:B------:R-:W-:Y:S02]  /*0310*/  ISETP.GE.AND P1, PT, R2, RZ, PT ;  /* 0x000000ff0200720c */ /* 0x000fe40003f26270 */
[----:B------:R-:W-:Y:S02]  /*0320*/  LOP3.LUT R0, R20, 0xfffffff8, RZ, 0xc0, !PT ;  /* 0xfffffff814007812 */ /* 0x000fe400078ec0ff */
[----:B------:R-:W-:Y:S02]  /*0330*/  SHF.R.S32.HI R2, RZ, 0x3, R20 ;  /* 0x00000003ff027819 */ /* 0x000fe40000011414 */
[----:B------:R-:W-:Y:S01]  /*0340*/  LEA.HI R10, R21, R22, RZ, 0x4 ;  /* 0x00000016150a7211 */ /* 0x000fe200078f20ff */
[----:B------:R-:W-:Y:S01]  /*0350*/  IMAD.IADD R64, R22, 0x1, -R0 ;  /* 0x0000000116407824 */ /* 0x000fe200078e0a00 */
[----:B---3--:R-:W-:Y:S01]  /*0360*/  IADD3 R4, R4, 0xffffffe, RZ ;  /* 0x0ffffffe04047810 */ /* 0x008fe20007ffe0ff */
[----:B------:R-:W-:Y:S01]  /*0370*/  IMAD.SHL.U32 R0, R2, 0x40, RZ ;  /* 0x0000004002007824 */ /* 0x000fe200078e00ff */
[----:B------:R-:W-:-:S02]  /*0380*/  SHF.R.S32.HI R3, RZ, 0x1f, R2 ;  /* 0x0000001fff037819 */ /* 0x000fc40000011402 */
[----:B------:R-:W1:Y:S01]  /*0390*/  F2I.FTZ.U32.TRUNC.NTZ R5, R4 ;  /* 0x0000000400057305 */ /* 0x000e62000021f000 */
[----:B------:R-:W-:Y:S02]  /*03a0*/  IADD3 R9, P0, R2, R6, RZ ;  /* 0x0000000602097210 */ /* 0x000fe40007f1e0ff */
[----:B------:R-:W-:Y:S01]  /*03b0*/  SHF.R.S32.HI R8, RZ, 0x4, R10 ;  /* 0x00000004ff087819 */ /* 0x000fe2000001140a */
[----:B------:R-:W-:Y:S01]  /*03c0*/  IMAD.WIDE R16, R16, 0x80, R2 ;  /* 0x0000008010107825 */ /* 0x000fe200078e0202 */
[----:B------:R-:W-:Y:S02]  /*03d0*/  LEA.HI.X.SX32 R11, R6, R3, 0x1, P0 ;  /* 0x00000003060b7211 */ /* 0x000fe400000f0eff */
[----:B------:R-:W-:Y:S01]  /*03e0*/  LEA.HI R7, R10, R8, RZ, 0x1 ;  /* 0x000000080a077211 */ /* 0x000fe200078f08ff */
[----:B------:R-:W-:Y:S01]  /*03f0*/  IMAD.SHL.U32 R6, R64, 0x8, RZ ;  /* 0x0000000840067824 */ /* 0x000fe200078e00ff */
[----:B------:R-:W-:Y:S02]  /*0400*/  LOP3.LUT R0, R0, 0x1c0, RZ, 0xc0, !PT ;  /* 0x000001c000007812 */ /* 0x000fe400078ec0ff */
[----:B------:R-:W-:-:S02]  /*0410*/  LOP3.LUT R7, R7, 0xfffffffe, RZ, 0xc0, !PT ;  /* 0xfffffffe07077812 */ /* 0x000fc400078ec0ff */
[----:B------:R-:W-:Y:S02]  /*0420*/  SHF.R.U32.HI R3, RZ, 0x3, R0 ;  /* 0x00000003ff037819 */ /* 0x000fe40000011600 */
[--C-:B------:R-:W-:Y:S01]  /*0430*/  LOP3.LUT R2, R0, 0x38, R6.reuse, 0xf8, !PT ;  /* 0x0000003800027812 */ /* 0x100fe200078ef806 */
[----:B-1----:R-:W-:Y:S01]  /*0440*/  IMAD.MOV R4, RZ, RZ, -R5 ;  /* 0x000000ffff047224 */ /* 0x002fe200078e0a05 */
[----:B------:R-:W-:Y:S01]  /*0450*/  IABS R15, R26 ;  /* 0x0000001a000f7213 */ /* 0x000fe20000000000 */
[----:B------:R-:W-:Y:S01]  /*0460*/  IMAD.IADD R19, R8, 0x1, -R7 ;  /* 0x0000000108137824 */ /* 0x000fe200078e0a07 */
[----:B------:R-:W-:Y:S01]  /*0470*/  SHF.R.S32.HI R7, RZ, 0x1f, R6 ;  /* 0x0000001fff077819 */ /* 0x000fe20000011406 */
[----:B------:R-:W-:Y:S01]  /*0480*/  IMAD R0, R4, R23, RZ ;  /* 0x0000001704007224 */ /* 0x000fe200078e02ff */
[----:B------:R-:W-:Y:S01]  /*0490*/  LOP3.LUT R246, R2, R3, RZ, 0x3c, !PT ;  /* 0x0000000302f67212 */ /* 0x000fe200078e3cff */
[----:B------:R-:W-:Y:S01]  /*04a0*/  IMAD.MOV.U32 R4, RZ, RZ, RZ ;  /* 0x000000ffff047224 */ /* 0x000fe200078e00ff */
[----:B------:R-:W-:Y:S01]  /*04b0*/  SHF.R.S32.HI R18, RZ, 0x1f, R26 ;  /* 0x0000001fff127819 */ /* 0x000fe2000001141a */
[----:B------:R-:W-:-:S04]  /*04c0*/  IMAD.WIDE.U32 R2, R25, c[0x0][0x178], R6 ;  /* 0x00005e0019027a25 */ /* 0x000fc800078e0006 */
[----:B------:R-:W-:Y:S01]  /*04d0*/  IMAD.HI.U32 R8, R5, R0, R4 ;  /* 0x0000000005087227 */ /* 0x000fe200078e0004 */
[----:B------:R-:W-:-:S03]  /*04e0*/  LOP3.LUT R5, R10, 0xfffffff0, RZ, 0xc0, !PT ;  /* 0xfffffff00a057812 */ /* 0x000fc600078ec0ff */
[----:B------:R-:W-:Y:S02]  /*04f0*/  IMAD R0, R11, c[0x0][0x198], RZ ;  /* 0x000066000b007a24 */ /* 0x000fe400078e02ff */
[----:B------:R-:W-:-:S04]  /*0500*/  IMAD.HI.U32 R12, R8, R15, RZ ;  /* 0x0000000f080c7227 */ /* 0x000fc800078e00ff */
[----:B------:R-:W-:Y:S02]  /*0510*/  IMAD R14, R9, c[0x0][0x19c], R0 ;  /* 0x00006700090e7a24 */ /* 0x000fe400078e0200 */
[----:B------:R-:W-:Y:S02]  /*0520*/  IMAD.MOV R0, RZ, RZ, -R12 ;  /* 0x000000ffff007224 */ /* 0x000fe400078e0a0c */
[----:B------:R-:W-:Y:S02]  /*0530*/  IMAD R4, R24, c[0x0][0x178], RZ ;  /* 0x00005e0018047a24 */ /* 0x000fe400078e02ff */
[----:B------:R-:W-:Y:S01]  /*0540*/  IMAD R0, R23, R0, R15 ;  /* 0x0000000017007224 */ /* 0x000fe200078e020f */
[----:B------:R-:W-:Y:S01]  /*0550*/  LEA.HI.SX32 R15, R247, 0xffffffff, 0x19 ;  /* 0xfffffffff70f7811 */ /* 0x000fe200078fcaff */
[----:B------:R-:W-:Y:S02]  /*0560*/  IMAD.IADD R10, R22, 0x1, -R5 ;  /* 0x00000001160a7824 */ /* 0x000fe400078e0a05 */
[----:B------:R-:W-:Y:S01]  /*0570*/  IMAD R4, R25, c[0x0][0x17c], R4 ;  /* 0x00005f0019047a24 */ /* 0x000fe200078e0204 */
[----:B------:R-:W-:Y:S01]  /*0580*/  ISETP.GT.U32.AND P2, PT, R23, R0, PT ;  /* 0x000000001700720c */ /* 0x000fe20003f44070 */
[----:B------:R-:W-:Y:S01]  /*0590*/  IMAD R5, R11, c[0x0][0x1a0], RZ ;  /* 0x000068000b057a24 */ /* 0x000fe200078e02ff */
[----:B------:R-:W-:Y:S01]  /*05a0*/  SHF.R.S32.HI R8, RZ, 0x1f, R10 ;  /* 0x0000001fff087819 */ /* 0x000fe2000001140a */
[----:B------:R-:W-:Y:S01]  /*05b0*/  IMAD.IADD R3, R3, 0x1, R4 ;  /* 0x0000000103037824 */ /* 0x000fe200078e0204 */
[----:B------:R-:W-:Y:S01]  /*05c0*/  LEA.HI R11, R21, R22, RZ, 0x6 ;  /* 0x00000016150b7211 */ /* 0x000fe200078f30ff */
[----:B------:R-:W-:-:S02]  /*05d0*/  IMAD R13, R9, c[0x0][0x1a4], R5 ;  /* 0x00006900090d7a24 */ /* 0x000fc400078e0205 */
[----:B------:R-:W-:-:S04]  /*05e0*/  IMAD.WIDE.U32 R4, R9, c[0x0][0x198], R6 ;  /* 0x0000660009047a25 */ /* 0x000fc800078e0006 */
[----:B------:R-:W-:Y:S02]  /*05f0*/  IMAD.WIDE.U32 R6, R9, c[0x0][0x1a0], R6 ;  /* 0x0000680009067a25 */ /* 0x000fe400078e0006 */
[-C--:B------:R-:W-:Y:S02]  /*0600*/  @!P2 IADD3 R0, R0, -R23.reuse, RZ ;  /* 0x800000170000a210 */ /* 0x080fe40007ffe0ff */
[----:B------:R-:W-:Y:S01]  /*0610*/  IMAD R9, R18, c[0x0][0x1a8], RZ ;  /* 0x00006a0012097a24 */ /* 0x000fe200078e02ff */
[----:B------:R-:W-:Y:S01]  /*0620*/  LEA.HI R18, R8, R10, RZ, 0x3 ;  /* 0x0000000a08127211 */ /* 0x000fe200078f18ff */
[----:B------:R-:W-:Y:S01]  /*0630*/  IMAD.SHL.U32 R8, R11, 0x8, RZ ;  /* 0x000000080b087824 */ /* 0x000fe200078e00ff */
[----:B------:R-:W-:Y:S01]  /*0640*/  ISETP.GE.U32.AND P3, PT, R0, R23, PT ;  /* 0x000000170000720c */ /* 0x000fe20003f66070 */
[----:B------:R-:W-:Y:S01]  /*0650*/  IMAD R9, R26, c[0x0][0x1ac], R9 ;  /* 0x00006b001a097a24 */ /* 0x000fe200078e0209 */
[----:B------:R-:W-:Y:S01]  /*0660*/  LOP3.LUT R11, R18, 0xfffffff8, RZ, 0xc0, !PT ;  /* 0xfffffff8120b7812 */ /* 0x000fe200078ec0ff */
[----:B------:R-:W-:Y:S01]  /*0670*/  IMAD.WIDE.U32 R2, R26, c[0x0][0x1a8], R2 ;  /* 0x00006a001a027a25 */ /* 0x000fe200078e0002 */
[----:B------:R-:W-:-:S02]  /*0680*/  LOP3.LUT R246, R246, 0x7ffffe00, R8, 0xf8, !PT ;  /* 0x7ffffe00f6f67812 */ /* 0x000fc400078ef808 */
[----:B------:R-:W-:Y:S01]  /*0690*/  @!P2 IADD3 R12, R12, 0x1, RZ ;  /* 0x000000010c0ca810 */ /* 0x000fe20007ffe0ff */
[----:B------:R-:W-:Y:S02]  /*06a0*/  IMAD.IADD R3, R3, 0x1, R9 ;  /* 0x0000000103037824 */ /* 0x000fe400078e0209 */
[----:B------:R-:W-:Y:S02]  /*06b0*/  IMAD R8, R17, c[0x0][0x190], RZ ;  /* 0x0000640011087a24 */ /* 0x000fe400078e02ff */
[----:B------:R-:W-:Y:S02]  /*06c0*/  IMAD.IADD R5, R5, 0x1, R14 ;  /* 0x0000000105057824 */ /* 0x000fe400078e020e */
[----:B------:R-:W-:Y:S01]  /*06d0*/  IMAD.IADD R7, R7, 0x1, R13 ;  /* 0x0000000107077824 */ /* 0x000fe200078e020d */
[----:B------:R-:W-:Y:S01]  /*06e0*/  @P3 IADD3 R12, R12, 0x1, RZ ;  /* 0x000000010c0c3810 */ /* 0x000fe20007ffe0ff */
[C---:B------:R-:W-:Y:S02]  /*06f0*/  IMAD R14, R16.reuse, c[0x0][0x194], R8 ;  /* 0x00006500100e7a24 */ /* 0x040fe400078e0208 */
[----:B------:R-:W-:Y:S01]  /*0700*/  IMAD.WIDE.U32 R2, R16, c[0x0][0x190], R2 ;  /* 0x0000640010027a25 */ /* 0x000fe200078e0002 */
[----:B------:R-:W-:-:S03]  /*0710*/  SHF.R.S32.HI R16, RZ, 0x1f, R15 ;  /* 0x0000001fff107819 */ /* 0x000fc6000001140f */
[----:B------:R-:W-:Y:S01]  /*0720*/  IMAD.WIDE.U32 R8, R25, c[0x0][0x188], R6 ;  /* 0x0000620019087a25 */ /* 0x000fe200078e0006 */
[----:B------:R-:W-:-:S03]  /*0730*/  LEA R6, P0, R2, c[0x0][0x160], 0x1 ;  /* 0x0000580002067a11 */ /* 0x000fc600078008ff */
[----:B------:R-:W-:Y:S02]  /*0740*/  IMAD.IADD R0, R3, 0x1, R14 ;  /* 0x0000000103007824 */ /* 0x000fe400078e020e */
[----:B------:R-:W-:Y:S02]  /*0750*/  IMAD.IADD R65, R10, 0x1, -R11 ;  /* 0x000000010a417824 */ /* 0x000fe400078e0a0b */
[----:B------:R-:W-:Y:S01]  /*0760*/  IMAD R10, R24, c[0x0][0x180], RZ ;  /* 0x00006000180a7a24 */ /* 0x000fe200078e02ff */
[----:B------:R-:W-:Y:S01]  /*0770*/  LEA.HI.X R7, R2, c[0x0][0x164], R0, 0x1, P0 ;  /* 0x0000590002077a11 */ /* 0x000fe200000f0c00 */
[----:B------:R-:W-:Y:S01]  /*0780*/  IMAD.WIDE.U32 R4, R25, c[0x0][0x180], R4 ;  /* 0x0000600019047a25 */ /* 0x000fe200078e0004 */
[----:B------:R-:W-:-:S03]  /*0790*/  ISETP.NE.AND P0, PT, RZ, c[0x0][0x1c8], PT ;  /* 0x00007200ff007a0c */ /* 0x000fc60003f05270 */
[----:B------:R-:W-:Y:S02]  /*07a0*/  IMAD R10, R25, c[0x0][0x184], R10 ;  /* 0x00006100190a7a24 */ /* 0x000fe400078e020a */
[----:B------:R-:W-:Y:S02]  /*07b0*/  IMAD.MOV.U32 R0, RZ, RZ, R12 ;  /* 0x000000ffff007224 */ /* 0x000fe400078e000c */
[----:B------:R-:W-:Y:S02]  /*07c0*/  IMAD.IADD R11, R5, 0x1, R10 ;  /* 0x00000001050b7824 */ /* 0x000fe400078e020a */
[----:B------:R-:W-:Y:S01]  /*07d0*/  IMAD.MOV.U32 R10, RZ, RZ, R4 ;  /* 0x000000ffff0a7224 */ /* 0x000fe200078e0004 */
[----:B------:R-:W-:Y:S01]  /*07e0*/  IADD3 R4, P2, R6, UR7, RZ ;  /* 0x0000000706047c10 */ /* 0x000fe2000ff5e0ff */
[----:B------:R-:W-:Y:S02]  /*07f0*/  @!P1 IMAD.MOV R0, RZ, RZ, -R0 ;  /* 0x000000ffff009224 */ /* 0x000fe400078e0a00 */
[----:B------:R-:W-:Y:S01]  /*0800*/  @!P0 LOP3.LUT R0, RZ, c[0x0][0x1c8], RZ, 0x33, !PT ;  /* 0x00007200ff008a12 */ /* 0x000fe200078e33ff */
[----:B------:R-:W-:Y:S01]  /*0810*/  IMAD.SHL.U32 R246, R246, 0x2, RZ ;  /* 0x00000002f6f67824 */ /* 0x000fe200078e00ff */
[----:B------:R-:W-:Y:S01]  /*0820*/  IADD3.X R5, R7, UR13, RZ, P2, !PT ;  /* 0x0000000d07057c10 */ /* 0x000fe200097fe4ff */
[----:B------:R-:W-:Y:S01]  /*0830*/  IMAD R13, R24, c[0x0][0x188], RZ ;  /* 0x00006200180d7a24 */ /* 0x000fe200078e02ff */
[----:B------:R-:W-:Y:S01]  /*0840*/  SHF.R.S32.HI R12, RZ, 0x1f, R0 ;  /* 0x0000001fff0c7819 */ /* 0x000fe20000011400 */
[----:B------:R-:W-:Y:S01]  /*0850*/  IMAD.WIDE.U32 R30, R0, c[0x0][0x1b0], R10 ;  /* 0x00006c00001e7a25 */ /* 0x000fe200078e000a */
[----:B------:R-:W-:Y:S01]  /*0860*/  IADD3 R2, P2, R4, UR7, RZ ;  /* 0x0000000704027c10 */ /* 0x000fe2000ff5e0ff */
[----:B------:R1:W-:Y:S02]  /*0870*/  LDGSTS.E.BYPASS.LTC128B.128 [R246], [R6.64] ;  /* 0x0000000006f67fae */ /* 0x0003e4000b901d48 */
[----:B------:R-:W-:Y:S01]  /*0880*/  IMAD.MOV.U32 R28, RZ, RZ, R30 ;  /* 0x000000ffff1c7224 */ /* 0x000fe200078e001e */
[----:B------:R-:W-:Y:S01]  /*0890*/  IADD3.X R3, R5, UR13, RZ, P2, !PT ;  /* 0x0000000d05037c10 */ /* 0x000fe200097fe4ff */
[----:B------:R2:W-:Y:S01]  /*08a0*/  LDGSTS.E.BYPASS.LTC128B.128 [R246+0x800], [R4.64] ;  /* 0x0080000004f67fae */ /* 0x0005e2000b901d48 */
[----:B------:R-:W-:-:S03]  /*08b0*/  IMAD R13, R25, c[0x0][0x18c], R13 ;  /* 0x00006300190d7a24 */ /* 0x000fc600078e020d */
[----:B------:R3:W-:Y:S01]  /*08c0*/  LDGSTS.E.BYPASS.LTC128B.128 [R246+0x1000], [R2.64] ;  /* 0x0100000002f67fae */ /* 0x0007e2000b901d48 */
[----:B------:R-:W-:-:S03]  /*08d0*/  IMAD.IADD R9, R9, 0x1, R13 ;  /* 0x0000000109097824 */ /* 0x000fc600078e020d */
[----:B------:R-:W-:Y:S01]  /*08e0*/  STL.64 [R1+0x68], R30 ;  /* 0x0000681e01007387 */ /* 0x000fe20000100a00 */
[----:B------:R-:W-:-:S04]  /*08f0*/  IMAD.WIDE.U32 R24, R0, c[0x0][0x1b8], R8 ;  /* 0x00006e0000187a25 */ /* 0x000fc800078e0008 */
[----:B-1----:R-:W-:Y:S02]  /*0900*/  IMAD R6, R12, c[0x0][0x1b0], RZ ;  /* 0x00006c000c067a24 */ /* 0x002fe400078e02ff */
[----:B------:R-:W-:Y:S01]  /*0910*/  IMAD R7, R15, UR10, RZ ;  /* 0x0000000a0f077c24 */ /* 0x000fe2000f8e02ff */
[----:B--2---:R-:W-:Y:S01]  /*0920*/  IADD3 R4, P0, R2, UR7, RZ ;  /* 0x0000000702047c10 */ /* 0x004fe2000ff1e0ff */
[----:B------:R-:W-:Y:S02]  /*0930*/  IMAD R6, R0, c[0x0][0x1b4], R6 ;  /* 0x00006d0000067a24 */ /* 0x000fe400078e0206 */
[----:B------:R-:W-:Y:S01]  /*0940*/  IMAD R12, R12, c[0x0][0x1b8], RZ ;  /* 0x00006e000c0c7a24 */ /* 0x000fe200078e02ff */
[----:B------:R-:W-:Y:S01]  /*0950*/  IADD3.X R5, R3, UR13, RZ, P0, !PT ;  /* 0x0000000d03057c10 */ /* 0x000fe200087fe4ff */
[----:B------:R-:W-:Y:S01]  /*0960*/  IMAD.IADD R29, R31, 0x1, R6 ;  /* 0x000000011f1d7824 */ /* 0x000fe200078e0206 */
[----:B---3--:R-:W-:Y:S01]  /*0970*/  IADD3 R2, P0, R4, UR7, RZ ;  /* 0x0000000704027c10 */ /* 0x008fe2000ff1e0ff */
[----:B------:R-:W-:-:S02]  /*0980*/  IMAD R14, R0, c[0x0][0x1bc], R12 ;  /* 0x00006f00000e7a24 */ /* 0x000fc400078e020c */
[----:B------:R1:W-:Y:S01]  /*0990*/  LDGSTS.E.BYPASS.LTC128B.128 [R246+0x1800], [R4.64] ;  /* 0x0180000004f67fae */ /* 0x0003e2000b901d48 */
[----:B------:R-:W-:Y:S01]  /*09a0*/  IADD3.X R3, R5, UR13, RZ, P0, !PT ;  /* 0x0000000d05037c10 */ /* 0x000fe200087fe4ff */
[C---:B------:R-:W-:Y:S02]  /*09b0*/  IMAD R0, R16.reuse, c[0x0][0x1a0], RZ ;  /* 0x0000680010007a24 */ /* 0x040fe400078e02ff */
[----:B------:R-:W-:Y:S02]  /*09c0*/  STL.64 [R1+0x58], R28 ;  /* 0x0000581c01007387 */ /* 0x000fe40000100a00 */
[C---:B------:R-:W-:Y:S02]  /*09d0*/  IMAD R0, R15.reuse, c[0x0][0x1a4], R0 ;  /* 0x000069000f007a24 */ /* 0x040fe400078e0200 */
[----:B------:R2:W-:Y:S04]  /*09e0*/  LDGSTS.E.BYPASS.LTC128B.128 [R246+0x2000], [R2.64] ;  /* 0x0200000002f67fae */ /* 0x0005e8000b901d48 */
[----:B------:R-:W-:Y:S01]  /*09f0*/  STL.64 [R1+0x60], R24 ;  /* 0x0000601801007387 */ /* 0x000fe20000100a00 */
[----:B-1----:R-:W-:Y:S01]  /*0a00*/  IMAD R5, R16, UR11, R7 ;  /* 0x0000000b10057c24 */ /* 0x002fe2000f8e0207 */
[----:B------:R-:W-:Y:S01]  /*0a10*/  IADD3 R4, P1, R2, UR7, RZ ;  /* 0x0000000702047c10 */ /* 0x000fe2000ff3e0ff */
[----:B------:R-:W-:-:S05]  /*0a20*/  IMAD.WIDE.U32 R6, R15, UR11, R28 ;  /* 0x0000000b0f067c25 */ /* 0x000fca000f8e001c */
[----:B------:R-:W-:Y:S01]  /*0a30*/  LEA R10, P0, R6, c[0x0][0x168], 0x1 ;  /* 0x00005a00060a7a11 */ /* 0x000fe200078008ff */
[----:B--2---:R-:W-:Y:S01]  /*0a40*/  IMAD.IADD R2, R7, 0x1, R5 ;  /* 0x0000000107027824 */ /* 0x004fe200078e0205 */
[----:B------:R-:W-:-:S04]  /*0a50*/  IADD3.X R5, R3, UR13, RZ, P1, !PT ;  /* 0x0000000d03057c10 */ /* 0x000fc80008ffe4ff */
[----:B------:R-:W-:Y:S01]  /*0a60*/  LEA.HI.X R11, R6, c[0x0][0x16c], R2, 0x1, P0 ;  /* 0x00005b00060b7a11 */ /* 0x000fe200000f0c02 */
[----:B------:R1:W-:Y:S01]  /*0a70*/  LDGSTS.E.BYPASS.LTC128B.128 [R246+0x2800], [R4.64] ;  /* 0x0280000004f67fae */ /* 0x0003e2000b901d48 */
[----:B------:R-:W-:Y:S02]  /*0a80*/  IADD3 R8, P0, R10, UR12, RZ ;  /* 0x0000000c0a087c10 */ /* 0x000fe4000ff1e0ff */
[----:B------:R-:W-:Y:S02]  /*0a90*/  IADD3 R2, P1, R4, UR7, RZ ;  /* 0x0000000704027c10 */ /* 0x000fe4000ff3e0ff */
[----:B------:R-:W-:Y:S02]  /*0aa0*/  IADD3.X R9, R11, UR14, RZ, P0, !PT ;  /* 0x0000000e0b097c10 */ /* 0x000fe400087fe4ff */
[----:B------:R-:W-:Y:S02]  /*0ab0*/  IADD3 R6, P0, R8, UR12, RZ ;  /* 0x0000000c08067c10 */ /* 0x000fe4000ff1e0ff */
[----:B------:R-:W-:-:S02]  /*0ac0*/  IADD3.X R3, R5, UR13, RZ, P1, !PT ;  /* 0x0000000d05037c10 */ /* 0x000fc40008ffe4ff */
[----:B------:R-:W-:Y:S01]  /*0ad0*/  IADD3 R12, P1, R2, UR7, RZ ;  /* 0x00000007020c7c10 */ /* 0x000fe2000ff3e0ff */
[----:B------:R-:W-:Y:S01]  /*0ae0*/  USHF.L.U32 UR7, UR4, 0x5, URZ ;  /* 0x0000000504077899 */ /* 0x000fe2000800063f */
[----:B------:R-:W-:Y:S01]  /*0af0*/  IADD3.X R7, R9, UR14, RZ, P0, !PT ;  /* 0x0000000e09077c10 */ /* 0x000fe200087fe4ff */
[----:B------:R2:W-:Y:S01]  /*0b00*/  LDGSTS.E.BYPASS.LTC128B.128 [R246+0x3000], [R2.64] ;  /* 0x0300000002f67fae */ /* 0x0005e2000b901d48 */
[----:B------:R-:W-:-:S05]  /*0b10*/  IADD3.X R13, R3, UR13, RZ, P1, !PT ;  /* 0x0000000d030d7c10 */ /* 0x000fca0008ffe4ff */
[----:B------:R3:W-:Y:S04]  /*0b20*/  LDGSTS.E.BYPASS.LTC128B.128 [R246+0x3800], [R12.64] ;  /* 0x038000000cf67fae */ /* 0x0007e8000b901d48 */
[----:B------:R4:W-:Y:S01]  /*0b30*/  LDGSTS.E.BYPASS.LTC128B.128 [R246+0x4000], [R10.64] ;  /* 0x040000000af67fae */ /* 0x0009e2000b901d48 */
[----:B-1----:R-:W-:-:S03]  /*0b40*/  IADD3 R4, P0, R6, UR12, RZ ;  /* 0x0000000c06047c10 */ /* 0x002fc6000ff1e0ff */
[----:B------:R1:W-:Y:S01]  /*0b50*/  LDGSTS.E.BYPASS.LTC128B.128 [R246+0x4800], [R8.64] ;  /* 0x0480000008f67fae */ /* 0x0003e2000b901d48 */
[----:B------:R-:W-:-:S03]  /*0b60*/  IADD3.X R5, R7, UR14, RZ, P0, !PT ;  /* 0x0000000e07057c10 */ /* 0x000fc600087fe4ff */
[----:B------:R5:W-:Y:S04]  /*0b70*/  LDGSTS.E.BYPASS.LTC128B.128 [R246+0x5000], [R6.64] ;  /* 0x0500000006f67fae */ /* 0x000be8000b901d48 */
[----:B------:R3:W-:Y:S01]  /*0b80*/  LDGSTS.E.BYPASS.LTC128B.128 [R246+0x5800], [R4.64] ;  /* 0x0580000004f67fae */ /* 0x0007e2000b901d48 */
[----:B--2---:R-:W-:-:S04]  /*0b90*/  IADD3 R2, P0, R4, UR12, RZ ;  /* 0x0000000c04027c10 */ /* 0x004fc8000ff1e0ff */
[----:B------:R-:W-:-:S05]  /*0ba0*/  IADD3.X R3, R5, UR14, RZ, P0, !PT ;  /* 0x0000000e05037c10 */ /* 0x000fca00087fe4ff */
[----:B------:R2:W-:Y:S01]  /*0bb0*/  LDGSTS.E.BYPASS.LTC128B.128 [R246+0x6000], [R2.64] ;  /* 0x0600000002f67fae */ /* 0x0005e2000b901d48 */
[----:B----4-:R-:W-:Y:S02]  /*0bc0*/  LEA.HI R10, R21, R22, RZ, 0x5 ;  /* 0x00000016150a7211 */ /* 0x010fe400078f28ff */
[----:B-1----:R-:W-:-:S04]  /*0bd0*/  IADD3 R8, P0, R2, UR12, RZ ;  /* 0x0000000c02087c10 */ /* 0x002fc8000ff1e0ff */
[----:B------:R-:W-:Y:S02]  /*0be0*/  IADD3.X R9, R3, UR14, RZ, P0, !PT ;  /* 0x0000000e03097c10 */ /* 0x000fe400087fe4ff */
[----:B-----5:R-:W-:Y:S01]  /*0bf0*/  IADD3 R6, P0, R8, UR12, RZ ;  /* 0x0000000c08067c10 */ /* 0x020fe2000ff1e0ff */
[----:B---3--:R-:W-:Y:S02]  /*0c00*/  IMAD.WIDE.U32 R4, R15, c[0x0][0x1a0], RZ ;  /* 0x000068000f047a25 */ /* 0x008fe400078e00ff */
[----:B------:R1:W-:Y:S01]  /*0c10*/  LDGSTS.E.BYPASS.LTC128B.128 [R246+0x6800], [R8.64] ;  /* 0x0680000008f67fae */ /* 0x0003e2000b901d48 */
[----:B------:R-:W-:-:S05]  /*0c20*/  IADD3.X R7, R9, UR14, RZ, P0, !PT ;  /* 0x0000000e09077c10 */ /* 0x000fca00087fe4ff */
[----:B------:R3:W-:Y:S01]  /*0c30*/  LDGSTS.E.BYPASS.LTC128B.128 [R246+0x7000], [R6.64] ;  /* 0x0700000006f67fae */ /* 0x0007e2000b901d48 */
[----:B--2---:R-:W-:-:S04]  /*0c40*/  IADD3 R2, P0, R6, UR12, RZ ;  /* 0x0000000c06027c10 */ /* 0x004fc8000ff1e0ff */
[----:B------:R-:W-:-:S05]  /*0c50*/  IADD3.X R3, R7, UR14, RZ, P0, !PT ;  /* 0x0000000e07037c10 */ /* 0x000fca00087fe4ff */
[----:B------:R2:W-:Y:S04]  /*0c60*/  LDGSTS.E.BYPASS.LTC128B.128 [R246+0x7800], [R2.64] ;  /* 0x0780000002f67fae */ /* 0x0005e8000b901d48 */
[----:B------:R-:W0:Y:S01]  /*0c70*/  LDGDEPBAR ;  /* 0x00000000000079af */ /* 0x000e220000000000 */
[----:B---3--:R-:W-:Y:S02]  /*0c80*/  IADD3 R7, R25, R14, RZ ;  /* 0x0000000e19077210 */ /* 0x008fe40007ffe0ff */
[----:B------:R-:W-:-:S03]  /*0c90*/  LEA R6, P0, R4, R24, 0x7 ;  /* 0x0000001804067211 */ /* 0x000fc600078038ff */
[----:B------:R3:W-:Y:S01]  /*0ca0*/  STL [R1+0x54], R7 ;  /* 0x0000540701007387 */ /* 0x0007e20000100800 */
[----:B--2---:R-:W-:Y:S01]  /*0cb0*/  IMAD.SHL.U32 R3, R64, 0x40, RZ ;  /* 0x0000004040037824 */ /* 0x004fe200078e00ff */
[----:B------:R-:W-:-:S04]  /*0cc0*/  DEPBAR.LE SB0, 0x0 ;  /* 0x000080000000791a */ /* 0x000fc80000000000 */
[----:B------:R-:W-:Y:S01]  /*0cd0*/  IMAD.IADD R2, R5, 0x1, R0 ;  /* 0x0000000105027824 */ /* 0x000fe200078e0200 */
[----:B------:R-:W-:Y:S01]  /*0ce0*/  LOP3.LUT R0, R3, 0x1c0, RZ, 0xc0, !PT ;  /* 0x000001c003007812 */ /* 0x000fe200078ec0ff */
[----:B------:R-:W-:-:S03]  /*0cf0*/  IMAD.SHL.U32 R5, R65, 0x40, RZ ;  /* 0x0000004041057824 */ /* 0x000fc600078e00ff */
[----:B-1----:R-:W-:Y:S02]  /*0d00*/  LOP3.LUT R8, R0, 0x8, R20, 0xf8, !PT ;  /* 0x0000000800087812 */ /* 0x002fe400078ef814 */
[----:B------:R-:W-:Y:S02]  /*0d10*/  SHF.R.U32.HI R3, RZ, 0x3, R0 ;  /* 0x00000003ff037819 */ /* 0x000fe40000011600 */
[----:B---3--:R-:W-:Y:S01]  /*0d20*/  LEA.HI.X R7, R4, R7, R2, 0x7, P0 ;  /* 0x0000000704077211 */ /* 0x008fe200000f3c02 */
[----:B------:R-:W-:Y:S01]  /*0d30*/  IMAD.SHL.U32 R4, R19, 0x8, RZ ;  /* 0x0000000813047824 */ /* 0x000fe200078e00ff */
[----:B------:R-:W-:Y:S01]  /*0d40*/  BAR.SYNC.DEFER_BLOCKING 0x0 ;  /* 0x0000000000007b1d */ /* 0x000fe20000010000 */
[----:B------:R-:W-:Y:S02]  /*0d50*/  LEA R2, P0, R6, c[0x0][0x170], 0x1 ;  /* 0x00005c0006027a11 */ /* 0x000fe400078008ff */
[----:B------:R-:W-:Y:S02]  /*0d60*/  LOP3.LUT R0, R5, 0x1c0, RZ, 0xc0, !PT ;  /* 0x000001c005007812 */ /* 0x000fe400078ec0ff */
[----:B------:R-:W-:-:S02]  /*0d70*/  LOP3.LUT R8, R8, R3, RZ, 0x3c, !PT ;  /* 0x0000000308087212 */ /* 0x000fc400078e3cff */
[----:B------:R-:W-:Y:S02]  /*0d80*/  LEA.HI.X R3, R6, c[0x0][0x174], R7, 0x1, P0 ;  /* 0x00005d0006037a11 */ /* 0x000fe400000f0c07 */
[----:B------:R-:W-:Y:S02]  /*0d90*/  IADD3 R6, P0, R2, UR7, RZ ;  /* 0x0000000702067c10 */ /* 0x000fe4000ff1e0ff */
[----:B------:R-:W-:Y:S02]  /*0da0*/  LOP3.LUT R5, R0, 0x8, R4, 0xf8, !PT ;  /* 0x0000000800057812 */ /* 0x000fe400078ef804 */
[----:B------:R-:W-:Y:S01]  /*0db0*/  SHF.R.U32.HI R4, RZ, 0x3, R0 ;  /* 0x00000003ff047819 */ /* 0x000fe20000011600 */
[----:B------:R-:W-:Y:S01]  /*0dc0*/  IMAD R0, R19, 0x200, R8 ;  /* 0x0000020013007824 */ /* 0x000fe200078e0208 */
[----:B------:R-:W-:Y:S02]  /*0dd0*/  IADD3 R8, P1, R6, UR7, RZ ;  /* 0x0000000706087c10 */ /* 0x000fe4000ff3e0ff */
[----:B------:R-:W-:-:S02]  /*0de0*/  IADD3.X R7, R3, UR5, RZ, P0, !PT ;  /* 0x0000000503077c10 */ /* 0x000fc400087fe4ff */
[----:B------:R-:W-:Y:S02]  /*0df0*/  LOP3.LUT R230, R5, R4, RZ, 0x3c, !PT ;  /* 0x0000000405e67212 */ /* 0x000fe400078e3cff */
[----:B------:R-:W-:Y:S02]  /*0e00*/  IADD3 R4, P0, R8, UR7, RZ ;  /* 0x0000000708047c10 */ /* 0x000fe4000ff1e0ff */
[----:B------:R-:W-:Y:S01]  /*0e10*/  IADD3.X R9, R7, UR5, RZ, P1, !PT ;  /* 0x0000000507097c10 */ /* 0x000fe20008ffe4ff */
[----:B------:R-:W-:Y:S01]  /*0e20*/  @!PT LDS RZ, [RZ] ;  /* 0x00000000fffff984 */ /* 0x000fe20000000800 */
[----:B------:R-:W-:Y:S01]  /*0e30*/  @!PT LDS RZ, [RZ] ;  /* 0x00000000fffff984 */ /* 0x000fe20000000800 */
[----:B------:R-:W-:Y:S01]  /*0e40*/  @!PT LDS RZ, [RZ] ;  /* 0x00000000fffff984 */ /* 0x000fe20000000800 */
[----:B------:R1:W-:Y:S01]  /*0e50*/  LDGSTS.E.BYPASS.LTC128B.128 [R246+0x8000], [R2.64] ;  /* 0x0800000002f67fae */ /* 0x0003e2000b901d48 */
[----:B------:R-:W-:Y:S02]  /*0e60*/  LEA R233, R0, 0x4000, 0x1 ;  /* 0x0000400000e97811 */ /* 0x000fe400078e08ff */
[----:B------:R-:W-:Y:S01]  /*0e70*/  IADD3.X R5, R9, UR5, RZ, P0, !PT ;  /* 0x0000000509057c10 */ /* 0x000fe200087fe4ff */
[----:B------:R2:W-:Y:S01]  /*0e80*/  LDGSTS.E.BYPASS.LTC128B.128 [R246+0x8800], [R6.64] ;  /* 0x0880000006f67fae */ /* 0x0005e2000b901d48 */
[----:B------:R-:W-:-:S03]  /*0e90*/  IADD3 R238, R233, 0x40, RZ ;  /* 0x00000040e9ee7810 */ /* 0x000fc60007ffe0ff */
[----:B------:R3:W-:Y:S04]  /*0ea0*/  LDGSTS.E.BYPASS.LTC128B.128 [R246+0x9000], [R8.64] ;  /* 0x0900000008f67fae */ /* 0x0007e8000b901d48 */
[----:B------:R4:W-:Y:S01]  /*0eb0*/  LDGSTS.E.BYPASS.LTC128B.128 [R246+0x9800], [R4.64] ;  /* 0x0980000004f67fae */ /* 0x0009e2000b901d48 */
[----:B-1----:R-:W-:Y:S01]  /*0ec0*/  IMAD.SHL.U32 R3, R18, 0x40, RZ ;  /* 0x0000004012037824 */ /* 0x002fe200078e00ff */
[----:B------:R-:W-:Y:S02]  /*0ed0*/  IADD3 R2, P1, R4, UR7, RZ ;  /* 0x0000000704027c10 */ /* 0x000fe4000ff3e0ff */
[----:B--2---:R-:W-:Y:S02]  /*0ee0*/  SHF.R.S32.HI R7, RZ, 0x5, R10 ;  /* 0x00000005ff077819 */ /* 0x004fe4000001140a */
[----:B------:R-:W-:-:S02]  /*0ef0*/  LOP3.LUT R229, R3, 0xfffffe00, RZ, 0xc0, !PT ;  /* 0xfffffe0003e57812 */ /* 0x000fc400078ec0ff */
[----:B------:R-:W-:Y:S02]  /*0f00*/  IADD3 R6, P0, R2, UR7, RZ ;  /* 0x0000000702067c10 */ /* 0x000fe4000ff1e0ff */
[----:B------:R-:W-:Y:S01]  /*0f10*/  IADD3.X R3, R5, UR5, RZ, P1, !PT ;  /* 0x0000000505037c10 */ /* 0x000fe20008ffe4ff */
[----:B---3--:R-:W-:Y:S01]  /*0f20*/  IMAD R9, R7, 0x400, R229 ;  /* 0x0000040007097824 */ /* 0x008fe200078e02e5 */
[----:B----4-:R-:W-:Y:S02]  /*0f30*/  IADD3 R4, P1, R6, UR7, RZ ;  /* 0x0000000706047c10 */ /* 0x010fe4000ff3e0ff */
[----:B------:R-:W-:Y:S01]  /*0f40*/  IADD3.X R7, R3, UR5, RZ, P0, !PT ;  /* 0x0000000503077c10 */ /* 0x000fe200087fe4ff */
[----:B------:R1:W-:Y:S01]  /*0f50*/  LDGSTS.E.BYPASS.LTC128B.128 [R246+0xa000], [R2.64] ;  /* 0x0a00000002f67fae */ /* 0x0003e2000b901d48 */
[----:B------:R-:W-:Y:S02]  /*0f60*/  IADD3 R8, P0, R4, UR7, RZ ;  /* 0x0000000704087c10 */ /* 0x000fe4000ff1e0ff */
[----:B------:R-:W-:Y:S01]  /*0f70*/  IADD3.X R5, R7, UR5, RZ, P1, !PT ;  /* 0x0000000507057c10 */ /* 0x000fe20008ffe4ff */
[----:B------:R2:W-:Y:S01]  /*0f80*/  LDGSTS.E.BYPASS.LTC128B.128 [R246+0xa800], [R6.64] ;  /* 0x0a80000006f67fae */ /* 0x0005e2000b901d48 */
[----:B------:R-:W-:-:S03]  /*0f90*/  LOP3.LUT P1, RZ, R65, 0x2, RZ, 0xc0, !PT ;  /* 0x0000000241ff7812 */ /* 0x000fc6000782c0ff */
[----:B------:R2:W-:Y:S01]  /*0fa0*/  LDGSTS.E.BYPASS.LTC128B.128 [R246+0xb000], [R4.64] ;  /* 0x0b00000004f67fae */ /* 0x0005e2000b901d48 */
[----:B-1----:R-:W-:Y:S01]  /*0fb0*/  IMAD.IADD R2, R9, 0x1, R230 ;  /* 0x0000000109027824 */ /* 0x002fe200078e02e6 */
[----:B------:R-:W-:Y:S01]  /*0fc0*/  IADD3.X R9, R5, UR5, RZ, P0, !PT ;  /* 0x0000000505097c10 */ /* 0x000fe200087fe4ff */
[----:B------:R-:W-:Y:S01]  /*0fd0*/  IMAD.SHL.U32 R3, R0, 0x2, RZ ;  /* 0x0000000200037824 */ /* 0x000fe200078e00ff */
[----:B------:R-:W-:Y:S01]  /*0fe0*/  LOP3.LUT P0, RZ, R64, 0x2, RZ, 0xc0, !PT ;  /* 0x0000000240ff7812 */ /* 0x000fe2000780c0ff */
[----:B------:R-:W-:Y:S02]  /*0ff0*/  IMAD.SHL.U32 R234, R2, 0x2, RZ ;  /* 0x0000000202ea7824 */ /* 0x000fe400078e00ff */
[----:B------:R1:W-:Y:S04]  /*1000*/  LDGSTS.E.BYPASS.LTC128B.128 [R246+0xb800], [R8.64] ;  /* 0x0b80000008f67fae */ /* 0x0003e8000b901d48 */
[----:B------:R-:W-:Y:S04]  /*1010*/  LDSM.16.M88.4 R24, [R3+0x4000] ;  /* 0x004000000318783b */ /* 0x000fe80000000200 */
[----:B--2---:R-:W2:Y:S04]  /*1020*/  LDSM.16.M88.4 R4, [R234+0x2000] ;  /* 0x00200000ea04783b */ /* 0x004ea80000000200 */
[----:B------:R-:W-:Y:S04]  /*1030*/  LDSM.16.M88.4 R20, [R3+0x4800] ;  /* 0x004800000314783b */ /* 0x000fe80000000200 */
[----:B------:R-:W-:Y:S04]  /*1040*/  LDSM.16.M88.4 R16, [R3+0x5000] ;  /* 0x005000000310783b */ /* 0x000fe80000000200 */
[----:B------:R-:W-:Y:S04]  /*1050*/  LDSM.16.M88.4 R12, [R3+0x5800] ;  /* 0x00580000030c783b */ /* 0x000fe80000000200 */
[----:B------:R-:W3:Y:S04]  /*1060*/  LDSM.16.M88.4 R28, [R3+0x6000] ;  /* 0x00600000031c783b */ /* 0x000ee80000000200 */
[----:B-1----:R-:W1:Y:S04]  /*1070*/  LDSM.16.M88.4 R8, [R234] ;  /* 0x00000000ea08783b */ /* 0x002e680000000200 */
[----:B------:R-:W-:Y:S04]  /*1080*/  LDSM.16.M88.4 R32, [R3+0x6800] ;  /* 0x006800000320783b */ /* 0x000fe80000000200 */
[----:B------:R-:W4:Y:S04]  /*1090*/  LDSM.16.M88.4 R36, [R3+0x7000] ;  /* 0x007000000324783b */ /* 0x000f280000000200 */
[----:B------:R5:W4:Y:S04]  /*10a0*/  LDSM.16.M88.4 R52, [R3+0x7800] ;  /* 0x007800000334783b */ /* 0x000b280000000200 */
[----:B------:R-:W0:Y:S01]  /*10b0*/  LDGDEPBAR ;  /* 0x00000000000079af */ /* 0x000e220000000000 */
[C---:B--2---:R-:W-:Y:S08]  /*10c0*/  HMMA.16816.F32.BF16 R56, R4.reuse, R24, RZ ;  /* 0x000000180438723c */ /* 0x044ff000000418ff */
[----:B------:R-:W-:Y:S01]  /*10d0*/  HMMA.16816.F32.BF16 R100, R4, R26, RZ ;  /* 0x0000001a0464723c */ /* 0x000fe200000418ff */
[----:B-----5:R-:W-:-:S07]  /*10e0*/  IMAD.MOV.U32 R3, RZ, RZ, 0x20 ;  /* 0x00000020ff037424 */ /* 0x020fce00078e00ff */
[----:B---3--:R-:W-:Y:S01]  /*10f0*/  HMMA.16816.F32.BF16 R76, R4, R28, RZ ;  /* 0x0000001c044c723c */ /* 0x008fe200000418ff */
[C---:B------:R-:W-:Y:S02]  /*1100*/  SEL R2, R3.reuse, 0xffffffe0, !P0 ;  /* 0xffffffe003027807 */ /* 0x040fe40004000000 */
[----:B------:R-:W-:-:S05]  /*1110*/  SEL R0, R3, 0xffffffe0, !P1 ;  /* 0xffffffe003007807 */ /* 0x000fca0004800000 */
[C---:B-1----:R-:W-:Y:S01]  /*1120*/  HMMA.16816.F32.BF16 R220, R8.reuse, R24, RZ ;  /* 0x0000001808dc723c */ /* 0x042fe200000418ff */
[----:B------:R-:W-:Y:S01]  /*1130*/  IMAD.IADD R232, R233, 0x1, R2 ;  /* 0x00000001e9e87824 */ /* 0x000fe200078e0202 */
[----:B------:R-:W-:Y:S01]  /*1140*/  LOP3.LUT P0, RZ, R64, 0x4, RZ, 0xc0, !PT ;  /* 0x0000000440ff7812 */ /* 0x000fe2000780c0ff */
[----:B------:R-:W-:Y:S01]  /*1150*/  IMAD.IADD R237, R234, 0x1, R0 ;  /* 0x00000001eaed7824 */ /* 0x000fe200078e0200 */
[----:B------:R-:W-:Y:S02]  /*1160*/  LOP3.LUT P1, RZ, R65, 0x4, RZ, 0xc0, !PT ;  /* 0x0000000441ff7812 */ /* 0x000fe4000782c0ff */
[----:B------:R-:W-:Y:S02]  /*1170*/  LDSM.16.M88.4 R44, [R232+0x800] ;  /* 0x00080000e82c783b */ /* 0x000fe40000000200 */
[----:B------:R-:W-:Y:S02]  /*1180*/  HMMA.16816.F32.BF16 R216, R8, R26, RZ ;  /* 0x0000001a08d8723c */ /* 0x000fe400000418ff */
[----:B------:R-:W-:Y:S04]  /*1190*/  LDSM.16.M88.4 R48, [R232] ;  /* 0x00000000e830783b */ /* 0x000fe80000000200 */
[----:B------:R-:W-:Y:S01]  /*11a0*/  LDSM.16.M88.4 R40, [R232+0x1000] ;  /* 0x00100000e828783b */ /* 0x000fe20000000200 */
[----:B------:R-:W-:Y:S01]  /*11b0*/  @P0 IADD3 R238, R233, -0x40, RZ ;  /* 0xffffffc0e9ee0810 */ /* 0x000fe20007ffe0ff */
[C---:B----4-:R-:W-:Y:S01]  /*11c0*/  HMMA.16816.F32.BF16 R92, R4.reuse, R36, RZ ;  /* 0x00000024045c723c */ /* 0x050fe200000418ff */
[----:B------:R-:W-:Y:S01]  /*11d0*/  ISETP.GE.AND P0, PT, R228, 0x81, PT ;  /* 0x00000081e400780c */ /* 0x000fe20003f06270 */
[----:B------:R-:W-:Y:S01]  /*11e0*/  LDSM.16.M88.4 R24, [R232+0x3000] ;  /* 0x00300000e818783b */ /* 0x000fe20000000200 */
[----:B------:R-:W-:Y:S01]  /*11f0*/  IADD3 R245, R238, 0x800, RZ ;  /* 0x00000800eef57810 */ /* 0x000fe20007ffe0ff */
[----:B------:R-:W-:Y:S01]  /*1200*/  IMAD.IADD R231, R2, 0x1, R238 ;  /* 0x0000000102e77824 */ /* 0x000fe200078e02ee */
[----:B------:R-:W-:Y:S01]  /*1210*/  LOP3.LUT R2, R230, R229, RZ, 0xfc, !PT ;  /* 0x000000e5e6027212 */ /* 0x000fe200078efcff */
[----:B------:R-:W-:Y:S01]  /*1220*/  LDSM.16.M88.4 R116, [R238+0x2000] ;  /* 0x00200000ee74783b */ /* 0x000fe20000000200 */
[C---:B------:R-:W-:Y:S01]  /*1230*/  IADD3 R244, R238.reuse, 0x1000, RZ ;  /* 0x00001000eef47810 */ /* 0x040fe20007ffe0ff */
[----:B------:R-:W-:Y:S01]  /*1240*/  HMMA.16816.F32.BF16 R212, R4, R38, RZ ;  /* 0x0000002604d4723c */ /* 0x000fe200000418ff */
[----:B------:R-:W-:Y:S01]  /*1250*/  IADD3 R239, R238, 0x3800, RZ ;  /* 0x00003800eeef7810 */ /* 0x000fe20007ffe0ff */
[----:B------:R-:W-:Y:S04]  /*1260*/  LDSM.16.M88.4 R84, [R238] ;  /* 0x00000000ee54783b */ /* 0x000fe80000000200 */
[----:B------:R-:W-:Y:S02]  /*1270*/  LDSM.16.M88.4 R124, [R238+0x2800] ;  /* 0x00280000ee7c783b */ /* 0x000fe40000000200 */
[C---:B------:R-:W-:Y:S02]  /*1280*/  HMMA.16816.F32.BF16 R184, R8.reuse, R20, RZ ;  /* 0x0000001408b8723c */ /* 0x040fe400000418ff */
[----:B------:R-:W-:Y:S04]  /*1290*/  LDSM.16.M88.4 R136, [R238+0x3000] ;  /* 0x00300000ee88783b */ /* 0x000fe80000000200 */
[----:B------:R-:W-:Y:S02]  /*12a0*/  LDSM.16.M88.4 R80, [R238+0x800] ;  /* 0x00080000ee50783b */ /* 0x000fe40000000200 */
[C---:B------:R-:W-:Y:S02]  /*12b0*/  HMMA.16816.F32.BF16 R208, R8.reuse, R22, RZ ;  /* 0x0000001608d0723c */ /* 0x040fe400000418ff */
[----:B------:R-:W-:Y:S06]  /*12c0*/  LDSM.16.M88.4 R140, [R238+0x3800] ;  /* 0x00380000ee8c783b */ /* 0x000fec0000000200 */
[C---:B------:R-:W-:Y:S08]  /*12d0*/  HMMA.16816.F32.BF16 R176, R8.reuse, R16, RZ ;  /* 0x0000001008b0723c */ /* 0x040ff000000418ff */
        /* <DEDUP_REMOVED lines=8> */
[C---:B------:R-:W-:Y:S01]  /*1360*/  HMMA.16816.F32.BF16 R148, R8.reuse, R38, RZ ;  /* 0x000000260894723c */ /* 0x040fe200000418ff */
[----:B------:R-:W-:Y:S07]  /*1370*/  LDSM.16.M88.4 R36, [R232+0x1800] ;  /* 0x00180000e824783b */ /* 0x000fee0000000200 */
[C---:B------:R-:W-:Y:S08]  /*1380*/  HMMA.16816.F32.BF16 R144, R8.reuse, R52, RZ ;  /* 0x000000340890723c */ /* 0x040ff000000418ff */
[----:B------:R-:W-:Y:S01]  /*1390*/  HMMA.16816.F32.BF16 R132, R8, R54, RZ ;  /* 0x000000360884723c */ /* 0x000fe200000418ff */
[----:B------:R-:W1:Y:S07]  /*13a0*/  LDSM.16.M88.4 R8, [R237] ;  /* 0x00000000ed08783b */ /* 0x000e6e0000000200 */
[C---:B------:R-:W-:Y:S01]  /*13b0*/  HMMA.16816.F32.BF16 R180, R4.reuse, R30, RZ ;  /* 0x0000001e04b4723c */ /* 0x040fe200000418ff */
[----:B------:R-:W2:Y:S07]  /*13c0*/  LDSM.16.M88.4 R28, [R232+0x2800] ;  /* 0x00280000e81c783b */ /* 0x000eae0000000200 */
[C---:B------:R-:W-:Y:S08]  /*13d0*/  HMMA.16816.F32.BF16 R72, R4.reuse, R12, RZ ;  /* 0x0000000c0448723c */ /* 0x040ff000000418ff */
[C---:B------:R-:W-:Y:S01]  /*13e0*/  HMMA.16816.F32.BF16 R172, R4.reuse, R14, RZ ;  /* 0x0000000e04ac723c */ /* 0x040fe200000418ff */
[----:B------:R-:W3:Y:S07]  /*13f0*/  LDSM.16.M88.4 R12, [R237+0x2000] ;  /* 0x00200000ed0c783b */ /* 0x000eee0000000200 */
[C---:B------:R-:W-:Y:S08]  /*1400*/  HMMA.16816.F32.BF16 R88, R4.reuse, R32, RZ ;  /* 0x000000200458723c */ /* 0x040ff000000418ff */
[C---:B------:R-:W-:Y:S01]  /*1410*/  HMMA.16816.F32.BF16 R196, R4.reuse, R34, RZ ;  /* 0x0000002204c4723c */ /* 0x040fe200000418ff */
[----:B------:R-:W4:Y:S07]  /*1420*/  LDSM.16.M88.4 R32, [R232+0x2000] ;  /* 0x00200000e820783b */ /* 0x000f2e0000000200 */
[C---:B------:R-:W-:Y:S08]  /*1430*/  HMMA.16816.F32.BF16 R68, R4.reuse, R20, RZ ;  /* 0x000000140444723c */ /* 0x040ff000000418ff */
[C---:B------:R-:W-:Y:S08]  /*1440*/  HMMA.16816.F32.BF16 R60, R4.reuse, R16, RZ ;  /* 0x00000010043c723c */ /* 0x040ff000000418ff */
[C---:B------:R-:W-:Y:S08]  /*1450*/  HMMA.16816.F32.BF16 R96, R4.reuse, R52, RZ ;  /* 0x000000340460723c */ /* 0x040ff000000418ff */
[C---:B------:R-:W-:Y:S08]  /*1460*/  HMMA.16816.F32.BF16 R104, R4.reuse, R22, RZ ;  /* 0x000000160468723c */ /* 0x040ff000000418ff */
[C---:B------:R-:W-:Y:S01]  /*1470*/  HMMA.16816.F32.BF16 R112, R4.reuse, R18, RZ ;  /* 0x000000120470723c */ /* 0x040fe200000418ff */
[----:B------:R-:W5:Y:S07]  /*1480*/  LDSM.16.M88.4 R16, [R232+0x3800] ;  /* 0x00380000e810783b */ /* 0x000f6e0000000200 */
[----:B------:R-:W-:Y:S07]  /*1490*/  HMMA.16816.F32.BF16 R192, R4, R54, RZ ;  /* 0x0000003604c0723c */ /* 0x000fee00000418ff */
[----:B------:R-:W-:Y:S01]  /*14a0*/  IMAD.MOV.U32 R4, RZ, RZ, 0x40 ;  /* 0x00000040ff047424 */ /* 0x000fe200078e00ff */
[----:B-1----:R-:W-:Y:S04]  /*14b0*/  HMMA.16816.F32.BF16 R164, R8, R36, R164 ;  /* 0x0000002408a4723c */ /* 0x002fe800000418a4 */
[----:B------:R-:W-:-:S04]  /*14c0*/  SEL R4, R4, 0xffffffc0, !P1 ;  /* 0xffffffc004047807 */ /* 0x000fc80004800000 */
[----:B--2---:R-:W-:Y:S01]  /*14d0*/  HMMA.16816.F32.BF16 R156, R8, R28, R156 ;  /* 0x0000001c089c723c */ /* 0x004fe2000004189c */
[----:B------:R-:W-:-:S05]  /*14e0*/  IADD3 R235, R234, R4, RZ ;  /* 0x00000004eaeb7210 */ /* 0x000fca0007ffe0ff */
[----:B------:R-:W1:Y:S01]  /*14f0*/  LDSM.16.M88.4 R20, [R235+0x2000] ;  /* 0x00200000eb14783b */ /* 0x000e620000000200 */
[----:B------:R-:W-:Y:S01]  /*1500*/  IMAD.IADD R236, R0, 0x1, R235 ;  /* 0x0000000100ec7824 */ /* 0x000fe200078e02eb */
[C---:B---3--:R-:W-:Y:S08]  /*1510*/  HMMA.16816.F32.BF16 R120, R12.reuse, R44, R68 ;  /* 0x0000002c0c78723c */ /* 0x048ff00000041844 */
[C---:B------:R-:W-:Y:S01]  /*1520*/  HMMA.16816.F32.BF16 R68, R12.reuse, R36, R72 ;  /* 0x000000240c44723c */ /* 0x040fe20000041848 */
[----:B------:R-:W2:Y:S06]  /*1530*/  LDSM.16.M88.4 R72, [R238+0x1800] ;  /* 0x00180000ee48783b */ /* 0x000eac0000000200 */
[----:B------:R-:W-:Y:S01]  /*1540*/  IMAD.MOV.U32 R37, RZ, RZ, R166 ;  /* 0x000000ffff257224 */ /* 0x000fe200078e00a6 */
[----:B------:R-:W-:Y:S01]  /*1550*/  HMMA.16816.F32.BF16 R128, R12, R48, R56 ;  /* 0x000000300c80723c */ /* 0x000fe20000041838 */
[----:B------:R-:W-:-:S07]  /*1560*/  IMAD.MOV.U32 R36, RZ, RZ, R167 ;  /* 0x000000ffff247224 */ /* 0x000fce00078e00a7 */
[----:B------:R-:W-:Y:S07]  /*1570*/  HMMA.16816.F32.BF16 R240, R8, R48, R220 ;  /* 0x0000003008f0723c */ /* 0x000fee00000418dc */
[----:B------:R-:W-:Y:S01]  /*1580*/  IMAD.MOV.U32 R49, RZ, RZ, R164 ;  /* 0x000000ffff317224 */ /* 0x000fe200078e00a4 */
[----:B------:R-:W-:Y:S01]  /*1590*/  HMMA.16816.F32.BF16 R108, R12, R40, R60 ;  /* 0x000000280c6c723c */ /* 0x000fe2000004183c */
[----:B------:R-:W-:-:S07]  /*15a0*/  IMAD.MOV.U32 R48, RZ, RZ, R165 ;  /* 0x000000ffff307224 */ /* 0x000fce00078e00a5 */
[----:B----4-:R-:W-:Y:S07]  /*15b0*/  HMMA.16816.F32.BF16 R164, R8, R32, R160 ;  /* 0x0000002008a4723c */ /* 0x010fee00000418a0 */
[----:B------:R-:W-:Y:S01]  /*15c0*/  MOV R163, R156 ;  /* 0x0000009c00a37202 */ /* 0x000fe20000000f00 */
[----:B------:R-:W-:Y:S01]  /*15d0*/  HMMA.16816.F32.BF16 R60, R12, R28, R88 ;  /* 0x0000001c0c3c723c */ /* 0x000fe20000041858 */
[----:B------:R-:W-:-:S06]  /*15e0*/  IMAD.MOV.U32 R162, RZ, RZ, R157 ;  /* 0x000000ffffa27224 */ /* 0x000fcc00078e009d */
[----:B------:R-:W-:Y:S01]  /*15f0*/  IMAD.MOV.U32 R29, RZ, RZ, R158 ;  /* 0x000000ffff1d7224 */ /* 0x000fe200078e009e */
[----:B------:R-:W-:Y:S01]  /*1600*/  HMMA.16816.F32.BF16 R176, R8, R40, R176 ;  /* 0x0000002808b0723c */ /* 0x000fe200000418b0 */
[----:B------:R-:W-:-:S07]  /*1610*/  IMAD.MOV.U32 R28, RZ, RZ, R159 ;  /* 0x000000ffff1c7224 */ /* 0x000fce00078e009f */
[----:B------:R-:W-:Y:S01]  /*1620*/  HMMA.16816.F32.BF16 R64, R12, R32, R76 ;  /* 0x000000200c40723c */ /* 0x000fe2000004184c */
[----:B------:R-:W3:Y:S01]  /*1630*/  LDSM.16.M88.4 R76, [R238+0x1000] ;  /* 0x00100000ee4c783b */ /* 0x000ee20000000200 */
[----:B------:R-:W-:Y:S02]  /*1640*/  IMAD.MOV.U32 R161, RZ, RZ, R164 ;  /* 0x000000ffffa17224 */ /* 0x000fe400078e00a4 */
[----:B------:R-:W-:-:S03]  /*1650*/  IMAD.MOV.U32 R160, RZ, RZ, R165 ;  /* 0x000000ffffa07224 */ /* 0x000fc600078e00a5 */
[----:B------:R-:W-:Y:S01]  /*1660*/  IMAD.MOV.U32 R33, RZ, RZ, R166 ;  /* 0x000000ffff217224 */ /* 0x000fe200078e00a6 */
[----:B------:R-:W-:Y:S01]  /*1670*/  HMMA.16816.F32.BF16 R156, R8, R24, R152 ;  /* 0x00000018089c723c */ /* 0x000fe20000041898 */
[----:B------:R-:W-:-:S07]  /*1680*/  IMAD.MOV.U32 R32, RZ, RZ, R167 ;  /* 0x000000ffff207224 */ /* 0x000fce00078e00a7 */
[----:B------:R-:W-:Y:S01]  /*1690*/  HMMA.16816.F32.BF16 R88, R12, R42, R112 ;  /* 0x0000002a0c58723c */ /* 0x000fe20000041870 */
[----:B------:R-:W-:Y:S02]  /*16a0*/  IMAD.MOV.U32 R41, RZ, RZ, R178 ;  /* 0x000000ffff297224 */ /* 0x000fe400078e00b2 */
[----:B------:R-:W-:-:S05]  /*16b0*/  IMAD.MOV.U32 R40, RZ, RZ, R179 ;  /* 0x000000ffff287224 */ /* 0x000fca00078e00b3 */
[C---:B------:R-:W-:Y:S08]  /*16c0*/  HMMA.16816.F32.BF16 R56, R12.reuse, R24, R92 ;  /* 0x000000180c38723c */ /* 0x040ff0000004185c */
[----:B-----5:R-:W-:Y:S01]  /*16d0*/  HMMA.16816.F32.BF16 R52, R12, R16, R96 ;  /* 0x000000100c34723c */ /* 0x020fe20000041860 */
[----:B------:R-:W-:Y:S02]  /*16e0*/  IMAD.MOV.U32 R154, RZ, RZ, R156 ;  /* 0x000000ffff9a7224 */ /* 0x000fe400078e009c */
[----:B------:R-:W-:-:S02]  /*16f0*/  IMAD.MOV.U32 R153, RZ, RZ, R157 ;  /* 0x000000ffff997224 */ /* 0x000fc400078e009d */
[----:B------:R-:W-:Y:S02]  /*1700*/  IMAD.MOV.U32 R152, RZ, RZ, R158 ;  /* 0x000000ffff987224 */ /* 0x000fe400078e009e */
[----:B------:R-:W-:Y:S01]  /*1710*/  IMAD.MOV.U32 R25, RZ, RZ, R159 ;  /* 0x000000ffff197224 */ /* 0x000fe200078e009f */
[C---:B------:R-:W-:Y:S08]  /*1720*/  HMMA.16816.F32.BF16 R112, R12.reuse, R30, R196 ;  /* 0x0000001e0c70723c */ /* 0x040ff000000418c4 */
[C---:B------:R-:W-:Y:S08]  /*1730*/  HMMA.16816.F32.BF16 R96, R12.reuse, R50, R100 ;  /* 0x000000320c60723c */ /* 0x040ff00000041864 */
[----:B------:R-:W-:Y:S08]  /*1740*/  HMMA.16816.F32.BF16 R92, R12, R46, R104 ;  /* 0x0000002e0c5c723c */ /* 0x000ff00000041868 */
[----:B------:R-:W-:Y:S07]  /*1750*/  HMMA.16816.F32.BF16 R248, R8, R44, R184 ;  /* 0x0000002c08f8723c */ /* 0x000fee00000418b8 */
[----:B------:R-:W-:Y:S01]  /*1760*/  IMAD.MOV.U32 R45, RZ, RZ, R176 ;  /* 0x000000ffff2d7224 */ /* 0x000fe200078e00b0 */
[----:B------:R-:W-:Y:S01]  /*1770*/  HMMA.16816.F32.BF16 R104, R12, R38, R172 ;  /* 0x000000260c68723c */ /* 0x000fe200000418ac */
[----:B------:R-:W-:-:S07]  /*1780*/  IMAD.MOV.U32 R44, RZ, RZ, R177 ;  /* 0x000000ffff2c7224 */ /* 0x000fce00078e00b1 */
[C---:B------:R-:W-:Y:S08]  /*1790*/  HMMA.16816.F32.BF16 R100, R12.reuse, R34, R180 ;  /* 0x000000220c64723c */ /* 0x040ff000000418b4 */
[----:B------:R-:W-:Y:S08]  /*17a0*/  HMMA.16816.F32.BF16 R224, R12, R26, R212 ;  /* 0x0000001a0ce0723c */ /* 0x000ff000000418d4 */
[----:B------:R-:W-:Y:S08]  /*17b0*/  HMMA.16816.F32.BF16 R184, R8, R38, R200 ;  /* 0x0000002608b8723c */ /* 0x000ff000000418c8 */
[----:B------:R-:W-:Y:S08]  /*17c0*/  HMMA.16816.F32.BF16 R12, R12, R18, R192 ;  /* 0x000000120c0c723c */ /* 0x000ff000000418c0 */
[C---:B------:R-:W-:Y:S08]  /*17d0*/  HMMA.16816.F32.BF16 R144, R8.reuse, R16, R144 ;  /* 0x000000100890723c */ /* 0x040ff00000041890 */
[C---:B------:R-:W-:Y:S01]  /*17e0*/  HMMA.16816.F32.BF16 R200, R8.reuse, R18, R132 ;  /* 0x0000001208c8723c */ /* 0x040fe20000041884 */
[----:B------:R-:W4:Y:S07]  /*17f0*/  LDSM.16.M88.4 R16, [R235] ;  /* 0x00000000eb10783b */ /* 0x000f2e0000000200 */
[C---:B------:R-:W-:Y:S08]  /*1800*/  HMMA.16816.F32.BF16 R164, R8.reuse, R46, R208 ;  /* 0x0000002e08a4723c */ /* 0x040ff000000418d0 */
[----:B------:R-:W-:Y:S01]  /*1810*/  HMMA.16816.F32.BF16 R176, R8, R42, R204 ;  /* 0x0000002a08b0723c */ /* 0x000fe200000418cc */
[----:B------:R-:W-:-:S02]  /*1820*/  IMAD.MOV.U32 R24, RZ, RZ, R144 ;  /* 0x000000ffff187224 */ /* 0x000fc400078e0090 */
[----:B------:R-:W-:Y:S02]  /*1830*/  IMAD.MOV.U32 R6, RZ, RZ, R145 ;  /* 0x000000ffff067224 */ /* 0x000fe400078e0091 */
[----:B------:R-:W-:Y:S02]  /*1840*/  IMAD.MOV.U32 R5, RZ, RZ, R146 ;  /* 0x000000ffff057224 */ /* 0x000fe400078e0092 */
[----:B------:R-:W-:Y:S01]  /*1850*/  IMAD.MOV.U32 R3, RZ, RZ, R147 ;  /* 0x000000ffff037224 */ /* 0x000fe200078e0093 */
[----:B-1----:R-:W-:Y:S07]  /*1860*/  HMMA.16816.F32.BF16 R192, R20, R116, R64 ;  /* 0x0000007414c0723c */ /* 0x002fee0000041840 */
[----:B------:R-:W-:Y:S01]  /*1870*/  IMAD.MOV.U32 R66, RZ, RZ, R33 ;  /* 0x000000ffff427224 */ /* 0x000fe200078e0021 */
[----:B------:R-:W-:Y:S01]  /*1880*/  HMMA.16816.F32.BF16 R156, R8, R50, R216 ;  /* 0x00000032089c723c */ /* 0x000fe200000418d8 */
[----:B------:R-:W-:-:S02]  /*1890*/  IMAD.MOV.U32 R67, RZ, RZ, R32 ;  /* 0x000000ffff437224 */ /* 0x000fc400078e0020 */
[----:B------:R-:W-:Y:S02]  /*18a0*/  IMAD.MOV.U32 R64, RZ, RZ, R161 ;  /* 0x000000ffff407224 */ /* 0x000fe400078e00a1 */
[----:B------:R-:W-:-:S03]  /*18b0*/  IMAD.MOV.U32 R65, RZ, RZ, R160 ;  /* 0x000000ffff417224 */ /* 0x000fc600078e00a0 */
[C---:B------:R-:W-:Y:S01]  /*18c0*/  HMMA.16816.F32.BF16 R188, R8.reuse, R34, R188 ;  /* 0x0000002208bc723c */ /* 0x040fe200000418bc */
[----:B------:R-:W-:Y:S07]  /*18d0*/  LDSM.16.M88.4 R32, [R231+0x2800] ;  /* 0x00280000e720783b */ /* 0x000fee0000000200 */
[C---:B------:R-:W-:Y:S08]  /*18e0*/  HMMA.16816.F32.BF16 R204, R8.reuse, R30, R168 ;  /* 0x0000001e08cc723c */ /* 0x040ff000000418a8 */
[----:B------:R-:W-:Y:S01]  /*18f0*/  HMMA.16816.F32.BF16 R208, R8, R26, R148 ;  /* 0x0000001a08d0723c */ /* 0x000fe20000041894 */
[----:B------:R-:W1:Y:S07]  /*1900*/  LDSM.16.M88.4 R8, [R236+0x2000] ;  /* 0x00200000ec08783b */ /* 0x000e6e0000000200 */
[C---:B--2---:R-:W-:Y:S07]  /*1910*/  HMMA.16816.F32.BF16 R212, R20.reuse, R72, R68 ;  /* 0x0000004814d4723c */ /* 0x044fee0000041844 */
[----:B------:R-:W-:Y:S01]  /*1920*/  IMAD.MOV.U32 R70, RZ, RZ, R29 ;  /* 0x000000ffff467224 */ /* 0x000fe200078e001d */
[----:B------:R-:W-:Y:S01]  /*1930*/  HMMA.16816.F32.BF16 R196, R20, R84, R128 ;  /* 0x0000005414c4723c */ /* 0x000fe20000041880 */
[----:B------:R-:W-:-:S02]  /*1940*/  IMAD.MOV.U32 R71, RZ, RZ, R28 ;  /* 0x000000ffff477224 */ /* 0x000fc400078e001c */
[----:B------:R-:W2:Y:S01]  /*1950*/  LDSM.16.M88.4 R28, [R231+0x3000] ;  /* 0x00300000e71c783b */ /* 0x000ea20000000200 */
[----:B------:R-:W-:Y:S02]  /*1960*/  IMAD.MOV.U32 R68, RZ, RZ, R163 ;  /* 0x000000ffff447224 */ /* 0x000fe400078e00a3 */
[----:B------:R-:W-:Y:S02]  /*1970*/  IMAD.MOV.U32 R69, RZ, RZ, R162 ;  /* 0x000000ffff457224 */ /* 0x000fe400078e00a2 */
[C---:B------:R-:W-:Y:S07]  /*1980*/  HMMA.16816.F32.BF16 R180, R20.reuse, R124, R60 ;  /* 0x0000007c14b4723c */ /* 0x040fee000004183c */
[----:B------:R-:W-:Y:S01]  /*1990*/  IMAD.MOV.U32 R60, RZ, RZ, R154 ;  /* 0x000000ffff3c7224 */ /* 0x000fe200078e009a */
[----:B------:R-:W-:Y:S01]  /*19a0*/  HMMA.16816.F32.BF16 R128, R20, R126, R112 ;  /* 0x0000007e1480723c */ /* 0x000fe20000041870 */
[----:B------:R-:W-:Y:S01]  /*19b0*/  MOV R61, R153 ;  /* 0x00000099003d7202 */ /* 0x000fe20000000f00 */
[----:B------:R-:W-:-:S02]  /*19c0*/  IMAD.MOV.U32 R62, RZ, RZ, R152 ;  /* 0x000000ffff3e7224 */ /* 0x000fc400078e0098 */
[----:B------:R-:W-:-:S04]  /*19d0*/  IMAD.MOV.U32 R63, RZ, RZ, R25 ;  /* 0x000000ffff3f7224 */ /* 0x000fc800078e0019 */
[C---:B------:R-:W-:Y:S07]  /*19e0*/  HMMA.16816.F32.BF16 R172, R20.reuse, R136, R56 ;  /* 0x0000008814ac723c */ /* 0x040fee0000041838 */
[----:B------:R-:W-:Y:S01]  /*19f0*/  IMAD.MOV.U32 R56, RZ, RZ, R49 ;  /* 0x000000ffff387224 */ /* 0x000fe200078e0031 */
[----:B------:R-:W-:Y:S01]  /*1a00*/  HMMA.16816.F32.BF16 R216, R20, R80, R120 ;  /* 0x0000005014d8723c */ /* 0x000fe20000041878 */
[----:B------:R-:W-:Y:S01]  /*1a10*/  IMAD.MOV.U32 R57, RZ, RZ, R48 ;  /* 0x000000ffff397224 */ /* 0x000fe200078e0030 */
[----:B------:R-:W-:Y:S01]  /*1a20*/  MOV R58, R37 ;  /* 0x00000025003a7202 */ /* 0x000fe20000000f00 */
[----:B------:R-:W5:Y:S01]  /*1a30*/  LDSM.16.M88.4 R48, [R231+0x800] ;  /* 0x00080000e730783b */ /* 0x000f620000000200 */
[----:B------:R-:W-:-:S03]  /*1a40*/  IMAD.MOV.U32 R59, RZ, RZ, R36 ;  /* 0x000000ffff3b7224 */ /* 0x000fc600078e0024 */
[----:B------:R-:W-:Y:S01]  /*1a50*/  LDSM.16.M88.4 R36, [R231+0x2000] ;  /* 0x00200000e724783b */ /* 0x000fe20000000200 */
[C---:B------:R-:W-:Y:S07]  /*1a60*/  HMMA.16816.F32.BF16 R152, R20.reuse, R82, R92 ;  /* 0x000000521498723c */ /* 0x040fee000004185c */
[----:B------:R-:W-:Y:S01]  /*1a70*/  IMAD.MOV.U32 R94, RZ, RZ, R41 ;  /* 0x000000ffff5e7224 */ /* 0x000fe200078e0029 */
[----:B------:R-:W-:Y:S01]  /*1a80*/  HMMA.16816.F32.BF16 R120, R20, R138, R224 ;  /* 0x0000008a1478723c */ /* 0x000fe200000418e0 */
[----:B------:R-:W-:-:S02]  /*1a90*/  IMAD.MOV.U32 R95, RZ, RZ, R40 ;  /* 0x000000ffff5f7224 */ /* 0x000fc400078e0028 */
[----:B------:R-:W-:Y:S01]  /*1aa0*/  IMAD.MOV.U32 R92, RZ, RZ, R45 ;  /* 0x000000ffff5c7224 */ /* 0x000fe200078e002d */
[----:B------:R-:W-:Y:S01]  /*1ab0*/  LDSM.16.M88.4 R40, [R231+0x1800] ;  /* 0x00180000e728783b */ /* 0x000fe20000000200 */
[----:B------:R-:W-:Y:S02]  /*1ac0*/  IMAD.MOV.U32 R93, RZ, RZ, R44 ;  /* 0x000000ffff5d7224 */ /* 0x000fe400078e002c */
[----:B------:R-:W-:Y:S01]  /*1ad0*/  IMAD.MOV.U32 R224, RZ, RZ, R24 ;  /* 0x000000ffffe07224 */ /* 0x000fe200078e0018 */
[----:B------:R-:W-:Y:S01]  /*1ae0*/  HMMA.16816.F32.BF16 R168, R20, R140, R52 ;  /* 0x0000008c14a8723c */ /* 0x000fe20000041834 */
[----:B------:R-:W1:Y:S01]  /*1af0*/  LDSM.16.M88.4 R52, [R231] ;  /* 0x00000000e734783b */ /* 0x000e620000000200 */
[----:B------:R-:W-:Y:S02]  /*1b00*/  IMAD.MOV.U32 R225, RZ, RZ, R6 ;  /* 0x000000ffffe17224 */ /* 0x000fe400078e0006 */
[----:B------:R-:W-:Y:S01]  /*1b10*/  IMAD.MOV.U32 R226, RZ, RZ, R5 ;  /* 0x000000ffffe27224 */ /* 0x000fe200078e0005 */
[----:B------:R-:W1:Y:S01]  /*1b20*/  LDSM.16.M88.4 R24, [R231+0x3800] ;  /* 0x00380000e718783b */ /* 0x000e620000000200 */
[----:B------:R-:W-:-:S02]  /*1b30*/  IMAD.MOV.U32 R227, RZ, RZ, R3 ;  /* 0x000000ffffe37224 */ /* 0x000fc400078e0003 */
[----:B------:R-:W-:Y:S01]  /*1b40*/  HMMA.16816.F32.BF16 R112, R20, R142, R12 ;  /* 0x0000008e1470723c */ /* 0x000fe2000004180c */
[----:B------:R-:W1:Y:S04]  /*1b50*/  LDSM.16.M88.4 R44, [R231+0x1000] ;  /* 0x00100000e72c783b */ /* 0x000e680000000200 */
[----:B------:R-:W1:Y:S01]  /*1b60*/  LDSM.16.M88.4 R12, [R236] ;  /* 0x00000000ec0c783b */ /* 0x000e620000000200 */
[----:B------:R-:W-:-:S04]  /*1b70*/  DEPBAR.LE SB0, 0x0 ;  /* 0x000080000000791a */ /* 0x000fc80000000000 */
[C---:B---3--:R-:W-:Y:S08]  /*1b80*/  HMMA.16816.F32.BF16 R220, R20.reuse, R76, R108 ;  /* 0x0000004c14dc723c */ /* 0x048ff0000004186c */
[C---:B------:R-:W-:Y:S08]  /*1b90*/  HMMA.16816.F32.BF16 R144, R20.reuse, R74, R104 ;  /* 0x0000004a1490723c */ /* 0x040ff00000041868 */
[----:B------:R-:W-:Y:S08]  /*1ba0*/  HMMA.16816.F32.BF16 R160, R20, R86, R96 ;  /* 0x0000005614a0723c */ /* 0x000ff00000041860 */
[C---:B----4-:R-:W-:Y:S07]  /*1bb0*/  HMMA.16816.F32.BF16 R108, R16.reuse, R84, R240 ;  /* 0x00000054106c723c */ /* 0x050fee00000418f0 */
[C---:B------:R-:W-:Y:S01]  /*1bc0*/  IADD3 R243, R238.reuse, 0x1800, RZ ;  /* 0x00001800eef37810 */ /* 0x040fe20007ffe0ff */
[----:B------:R-:W-:Y:S01]  /*1bd0*/  HMMA.16816.F32.BF16 R104, R16, R86, R156 ;  /* 0x000000561068723c */ /* 0x000fe2000004189c */
[----:B------:R-:W-:-:S02]  /*1be0*/  IADD3 R242, R238, 0x2000, RZ ;  /* 0x00002000eef27810 */ /* 0x000fc40007ffe0ff */
[C---:B------:R-:W-:Y:S02]  /*1bf0*/  IADD3 R241, R238.reuse, 0x2800, RZ ;  /* 0x00002800eef17810 */ /* 0x040fe40007ffe0ff */
[----:B------:R-:W-:-:S03]  /*1c00*/  IADD3 R240, R238, 0x3000, RZ ;  /* 0x00003000eef07810 */ /* 0x000fc60007ffe0ff */
[----:B------:R-:W-:Y:S08]  /*1c10*/  HMMA.16816.F32.BF16 R84, R16, R72, R56 ;  /* 0x000000481054723c */ /* 0x000ff00000041838 */
[C---:B------:R-:W-:Y:S08]  /*1c20*/  HMMA.16816.F32.BF16 R148, R20.reuse, R78, R88 ;  /* 0x0000004e1494723c */ /* 0x040ff00000041858 */
[----:B------:R-:W-:Y:S08]  /*1c30*/  HMMA.16816.F32.BF16 R132, R20, R118, R100 ;  /* 0x000000761484723c */ /* 0x000ff00000041864 */
[C---:B------:R-:W-:Y:S08]  /*1c40*/  HMMA.16816.F32.BF16 R56, R16.reuse, R138, R208 ;  /* 0x0000008a1038723c */ /* 0x040ff000000418d0 */
[C---:B------:R-:W-:Y:S08]  /*1c50*/  HMMA.16816.F32.BF16 R100, R16.reuse, R80, R248 ;  /* 0x000000501064723c */ /* 0x040ff000000418f8 */
[C---:B------:R-:W-:Y:S08]  /*1c60*/  HMMA.16816.F32.BF16 R96, R16.reuse, R82, R164 ;  /* 0x000000521060723c */ /* 0x040ff000000418a4 */
[C---:B------:R-:W-:Y:S08]  /*1c70*/  HMMA.16816.F32.BF16 R92, R16.reuse, R76, R92 ;  /* 0x0000004c105c723c */ /* 0x040ff0000004185c */
[----:B------:R-:W-:Y:S08]  /*1c80*/  HMMA.16816.F32.BF16 R88, R16, R78, R176 ;  /* 0x0000004e1058723c */ /* 0x000ff000000418b0 */
[----:B-1----:R-:W-:Y:S08]  /*1c90*/  HMMA.16816.F32.BF16 R208, R8, R32, R180 ;  /* 0x0000002008d0723c */ /* 0x002ff000000418b4 */
[C---:B------:R-:W-:Y:S08]  /*1ca0*/  HMMA.16816.F32.BF16 R80, R16.reuse, R74, R184 ;  /* 0x0000004a1050723c */ /* 0x040ff000000418b8 */
[----:B------:R-:W-:Y:S08]  /*1cb0*/  HMMA.16816.F32.BF16 R76, R16, R116, R64 ;  /* 0x00000074104c723c */ /* 0x000ff00000041840 */
[----:B------:R-:W-:Y:S08]  /*1cc0*/  HMMA.16816.F32.BF16 R180, R8, R34, R128 ;  /* 0x0000002208b4723c */ /* 0x000ff00000041880 */
[C---:B------:R-:W-:Y:S08]  /*1cd0*/  HMMA.16816.F32.BF16 R72, R16.reuse, R118, R188 ;  /* 0x000000761048723c */ /* 0x040ff000000418bc */
[C---:B------:R-:W-:Y:S08]  /*1ce0*/  HMMA.16816.F32.BF16 R68, R16.reuse, R124, R68 ;  /* 0x0000007c1044723c */ /* 0x040ff00000041844 */
[C---:B------:R-:W-:Y:S08]  /*1cf0*/  HMMA.16816.F32.BF16 R64, R16.reuse, R126, R204 ;  /* 0x0000007e1040723c */ /* 0x040ff000000418cc */
[C---:B------:R-:W-:Y:S08]  /*1d00*/  HMMA.16816.F32.BF16 R60, R16.reuse, R136, R60 ;  /* 0x00000088103c723c */ /* 0x040ff0000004183c */
[----:B------:R-:W-:Y:S08]  /*1d10*/  HMMA.16816.F32.BF16 R20, R16, R140, R224 ;  /* 0x0000008c1014723c */ /* 0x000ff000000418e0 */
[----:B--2---:R-:W-:Y:S08]  /*1d20*/  HMMA.16816.F32.BF16 R128, R8, R28, R172 ;  /* 0x0000001c0880723c */ /* 0x004ff000000418ac */
[----:B------:R-:W-:Y:S08]  /*1d30*/  HMMA.16816.F32.BF16 R16, R16, R142, R200 ;  /* 0x0000008e1010723c */ /* 0x000ff000000418c8 */
[C---:B-----5:R-:W-:Y:S07]  /*1d40*/  HMMA.16816.F32.BF16 R124, R8.reuse, R48, R216 ;  /* 0x00000030087c723c */ /* 0x060fee00000418d8 */
[----:B------:R-:W-:Y:S01]  /*1d50*/  STL.64 [R1], R128 ;  /* 0x0000008001007387 */ /* 0x000fe20000100a00 */
[C---:B------:R-:W-:Y:S03]  /*1d60*/  HMMA.16816.F32.BF16 R116, R8.reuse, R52, R196 ;  /* 0x000000340874723c */ /* 0x040fe600000418c4 */
[----:B------:R1:W-:Y:S05]  /*1d70*/  STL.64 [R1+0x8], R130 ;  /* 0x0000088201007387 */ /* 0x0003ea0000100a00 */
[C---:B------:R-:W-:Y:S08]  /*1d80*/  HMMA.16816.F32.BF16 R156, R8.reuse, R42, R144 ;  /* 0x0000002a089c723c */ /* 0x040ff00000041890 */
        /* <DEDUP_REMOVED lines=10> */
[C---:B------:R-:W-:Y:S08]  /*1e30*/  HMMA.16816.F32.BF16 R108, R12.reuse, R52, R108 ;  /* 0x000000340c6c723c */ /* 0x040ff0000004186c */
[C---:B------:R-:W-:Y:S08]  /*1e40*/  HMMA.16816.F32.BF16 R104, R12.reuse, R54, R104 ;  /* 0x000000360c68723c */ /* 0x040ff00000041868 */
[C---:B------:R-:W-:Y:S08]  /*1e50*/  HMMA.16816.F32.BF16 R100, R12.reuse, R48, R100 ;  /* 0x000000300c64723c */ /* 0x040ff00000041864 */
[C---:B------:R-:W-:Y:S08]  /*1e60*/  HMMA.16816.F32.BF16 R112, R12.reuse, R50, R96 ;  /* 0x000000320c70723c */ /* 0x040ff00000041860 */
[C---:B------:R-:W-:Y:S08]  /*1e70*/  HMMA.16816.F32.BF16 R120, R12.reuse, R44, R92 ;  /* 0x0000002c0c78723c */ /* 0x040ff0000004185c */
[C---:B-1----:R-:W-:Y:S08]  /*1e80*/  HMMA.16816.F32.BF16 R128, R12.reuse, R46, R88 ;  /* 0x0000002e0c80723c */ /* 0x042ff00000041858 */
        /* <DEDUP_REMOVED lines=9> */
[----:B------:R-:W-:Y:S01]  /*1f20*/  HMMA.16816.F32.BF16 R172, R12, R26, R16 ;  /* 0x0000001a0cac723c */ /* 0x000fe20000041810 */
[----:B------:R-:W-:Y:S06]  /*1f30*/  BAR.SYNC.DEFER_BLOCKING 0x0 ;  /* 0x0000000000007b1d */ /* 0x000fec0000010000 */
[----:B------:R-:W-:Y:S05]  /*1f40*/  @!P0 BRA `(.L_x_86) ;  /* 0x0000023000008947 */ /* 0x000fea0003800000 */
[----:B------:R-:W2:Y:S01]  /*1f50*/  LDL.64 R136, [R1+0x58] ;  /* 0x0000580001887983 */ /* 0x000ea20000100a00 */
[----:B------:R-:W-:-:S04]  /*1f60*/  LEA.HI.SX32 R3, R247, 0xfffffffe, 0x19 ;  /* 0xfffffffef7037811 */ /* 0x000fc800078fcaff */
[----:B------:R-:W-:Y:S01]  /*1f70*/  SHF.R.S32.HI R6, RZ, 0x1f, R3 ;  /* 0x0000001fff067819 */ /* 0x000fe20000011403 */
[C---:B------:R-:W-:Y:S02]  /*1f80*/  IMAD R5, R3.reuse, UR10, RZ ;  /* 0x0000000a03057c24 */ /* 0x040fe4000f8e02ff */
[----:B--2---:R-:W-:-:S04]  /*1f90*/  IMAD.WIDE.U32 R8, R3, UR11, R136 ;  /* 0x0000000b03087c25 */ /* 0x004fc8000f8e0088 */
[----:B------:R-:W-:Y:S01]  /*1fa0*/  IMAD R3, R6, UR11, R5 ;  /* 0x0000000b06037c24 */ /* 0x000fe2000f8e0205 */
[----:B------:R-:W-:-:S03]  /*1fb0*/  LEA R6, P2, R8, c[0x0][0x168], 0x1 ;  /* 0x00005a0008067a11 */ /* 0x000fc600078408ff */
[----:B------:R-:W-:Y:S01]  /*1fc0*/  IMAD.IADD R3, R9, 0x1, R3 ;  /* 0x0000000109037824 */ /* 0x000fe200078e0203 */
[----:B------:R-:W-:-:S04]  /*1fd0*/  IADD3 R10, P1, R6, UR12, RZ ;  /* 0x0000000c060a7c10 */ /* 0x000fc8000ff3e0ff */
        /* <DEDUP_REMOVED lines=10> */
[----:B------:R-:W-:-:S02]  /*2080*/  IADD3 R12, P2, R14, UR12, RZ ;  /* 0x0000000c0e0c7c10 */ /* 0x000fc4000ff5e0ff */
        /* <DEDUP_REMOVED lines=8> */
[----:B-1----:R-:W-:-:S04]  /*2110*/  IADD3 R6, P2, R8, UR12, RZ ;  /* 0x0000000c08067c10 */ /* 0x002fc8000ff5e0ff */
[----:B--2---:R-:W-:Y:S02]  /*2120*/  IADD3 R10, P1, R6, UR12, RZ ;  /* 0x0000000c060a7c10 */ /* 0x004fe4000ff3e0ff */
[----:B------:R-:W-:-:S04]  /*2130*/  IADD3.X R7, R9, UR14, RZ, P2, !PT ;  /* 0x0000000e09077c10 */ /* 0x000fc800097fe4ff */
[----:B------:R-:W-:Y:S01]  /*2140*/  IADD3.X R11, R7, UR14, RZ, P1, !PT ;  /* 0x0000000e070b7c10 */ /* 0x000fe20008ffe4ff */
[----:B------:R3:W-:Y:S04]  /*2150*/  LDGSTS.E.BYPASS.LTC128B.128 [R246+0x7000], [R6.64] ;  /* 0x0700000006f67fae */ /* 0x0007e8000b901d48 */
[----:B------:R3:W-:Y:S04]  /*2160*/  LDGSTS.E.BYPASS.LTC128B.128 [R246+0x7800], [R10.64] ;  /* 0x078000000af67fae */ /* 0x0007e8000b901d48 */
[----:B------:R-:W0:Y:S02]  /*2170*/  LDGDEPBAR ;  /* 0x00000000000079af */ /* 0x000e240000000000 */
.L_x_86:
[----:B------:R-:W2:Y:S04]  /*2180*/  LDL.LU R138, [R1+0x4] ;  /* 0x00000400018a7983 */ /* 0x000ea80000300800 */
[----:B------:R-:W4:Y:S04]  /*2190*/  LDL.LU R137, [R1+0x8] ;  /* 0x0000080001897983 */ /* 0x000f280000300800 */
[----:B------:R-:W-:Y:S04]  /*21a0*/  STL [R1+0xb8], R247 ;  /* 0x0000b8f701007387 */ /* 0x000fe80000100800 */
[----:B------:R-:W-:Y:S04]  /*21b0*/  STL [R1+0xb4], R246 ;  /* 0x0000b4f601007387 */ /* 0x000fe80000100800 */
[----:B------:R-:W-:Y:S04]  /*21c0*/  STL [R1+0xb0], R245 ;  /* 0x0000b0f501007387 */ /* 0x000fe80000100800 */
[----:B------:R-:W-:Y:S04]  /*21d0*/  STL [R1+0xac], R244 ;  /* 0x0000acf401007387 */ /* 0x000fe80000100800 */
[----:B------:R-:W-:Y:S04]  /*21e0*/  STL [R1+0xa8], R243 ;  /* 0x0000a8f301007387 */ /* 0x000fe80000100800 */
[----:B------:R-:W-:Y:S04]  /*21f0*/  STL [R1+0xa4], R242 ;  /* 0x0000a4f201007387 */ /* 0x000fe80000100800 */
[----:B------:R-:W-:Y:S04]  /*2200*/  STL [R1+0xa0], R241 ;  /* 0x0000a0f101007387 */ /* 0x000fe80000100800 */
[----:B------:R1:W-:Y:S04]  /*2210*/  STL [R1+0x9c], R240 ;  /* 0x00009cf001007387 */ /* 0x0003e80000100800 */
[----:B-1-3--:R-:W3:Y:S04]  /*2220*/  LDL.LU R240, [R1] ;  /* 0x0000000001f07983 */ /* 0x00aee80000300800 */
[----:B------:R-:W-:Y:S04]  /*2230*/  STL [R1+0x98], R239 ;  /* 0x000098ef01007387 */ /* 0x000fe80000100800 */
[----:B------:R-:W-:Y:S04]  /*2240*/  STL [R1+0x94], R238 ;  /* 0x000094ee01007387 */ /* 0x000fe80000100800 */
[----:B------:R-:W-:Y:S04]  /*2250*/  STL [R1+0x90], R237 ;  /* 0x000090ed01007387 */ /* 0x000fe80000100800 */
[----:B------:R-:W-:Y:S04]  /*2260*/  STL [R1+0x8c], R236 ;  /* 0x00008cec01007387 */ /* 0x000fe80000100800 */
[----:B------:R-:W-:Y:S04]  /*2270*/  STL [R1+0x88], R235 ;  /* 0x000088eb01007387 */ /* 0x000fe80000100800 */
[----:B------:R1:W-:Y:S04]  /*2280*/  STL [R1+0x84], R234 ;  /* 0x000084ea01007387 */ /* 0x0003e80000100800 */
[----:B-1----:R-:W4:Y:S01]  /*2290*/  LDL.LU R234, [R1+0xc] ;  /* 0x00000c0001ea7983 */ /* 0x002f220000300800 */
[----:B------:R-:W-:-:S02]  /*22a0*/  FMNMX.FTZ R3, R108, R109, !PT ;  /* 0x0000006d6c037209 */ /* 0x000fc40007810000 */
[----:B------:R-:W-:Y:S01]  /*22b0*/  SHF.L.U32 R139, R2, 0x1, RZ ;  /* 0x00000001028b7819 */ /* 0x000fe200000006ff */
[----:B------:R-:W-:Y:S01]  /*22c0*/  STL [R1+0x80], R233 ;  /* 0x000080e901007387 */ /* 0x000fe20000100800 */
[----:B------:R-:W-:Y:S02]  /*22d0*/  FMNMX.FTZ R3, R104, R3, !PT ;  /* 0x0000000368037209 */ /* 0x000fe40007810000 */
[----:B------:R-:W-:Y:S01]  /*22e0*/  IADD3 R228, R4, R139, RZ ;  /* 0x0000008b04e47210 */ /* 0x000fe20007ffe0ff */
[C---:B------:R-:W-:Y:S01]  /*22f0*/  IMAD.IADD R230, R0.reuse, 0x1, R139 ;  /* 0x0000000100e67824 */ /* 0x040fe200078e028b */
[----:B------:R-:W-:Y:S01]  /*2300*/  FMNMX.FTZ R3, R105, R3, !PT ;  /* 0x0000000369037209 */ /* 0x000fe20007810000 */
[----:B------:R-:W-:Y:S01]  /*2310*/  STL [R1+0x7c], R232 ;  /* 0x00007ce801007387 */ /* 0x000fe20000100800 */
[----:B------:R-:W-:Y:S02]  /*2320*/  IADD3 R229, R0, R228, RZ ;  /* 0x000000e400e57210 */ /* 0x000fe40007ffe0ff */
[----:B------:R-:W-:Y:S01]  /*2330*/  FMNMX.FTZ R5, R100, R3, !PT ;  /* 0x0000000364057209 */ /* 0x000fe20007810000 */
[----:B------:R-:W-:Y:S01]  /*2340*/  STL [R1+0x78], R231 ;  /* 0x000078e701007387 */ /* 0x000fe20000100800 */
[----:B------:R-:W-:-:S02]  /*2350*/  FMNMX.FTZ R3, R116, R117, !PT ;  /* 0x0000007574037209 */ /* 0x000fc40007810000 */
[----:B------:R-:W-:Y:S01]  /*2360*/  FMNMX.FTZ R5, R101, R5, !PT ;  /* 0x0000000565057209 */ /* 0x000fe20007810000 */
[----:B------:R-:W-:Y:S01]  /*2370*/  LDSM.16.MT88.4 R16, [R139+0x8000] ;  /* 0x008000008b10783b */ /* 0x000fe20000004200 */
[----:B------:R-:W-:Y:S02]  /*2380*/  FMNMX.FTZ R3, R160, R3, !PT ;  /* 0x00000003a0037209 */ /* 0x000fe40007810000 */
[----:B------:R-:W-:Y:S01]  /*2390*/  FMNMX.FTZ R6, R112, R5, !PT ;  /* 0x0000000570067209 */ /* 0x000fe20007810000 */
[----:B------:R-:W-:Y:S01]  /*23a0*/  LDSM.16.MT88.4 R24, [R230+0x8000] ;  /* 0x00800000e618783b */ /* 0x000fe20000004200 */
[----:B------:R-:W-:Y:S02]  /*23b0*/  FMNMX.FTZ R3, R161, R3, !PT ;  /* 0x00000003a1037209 */ /* 0x000fe40007810000 */
[----:B------:R-:W-:Y:S01]  /*23c0*/  FMNMX.FTZ R6, R113, R6, !PT ;  /* 0x0000000671067209 */ /* 0x000fe20007810000 */
[----:B------:R-:W-:Y:S01]  /*23d0*/  LDSM.16.MT88.4 R28, [R228+0x8000] ;  /* 0x00800000e41c783b */ /* 0x000fe20000004200 */
        /* <DEDUP_REMOVED lines=69> */
[----:B------:R-:W-:-:S03]  /*2830*/  FMNMX.FTZ R5, R211, R5, !PT ;  /* 0x00000005d3057209 */ /* 0x000fc60007810000 */
[----:B------:R-:W1:Y:S01]  /*2840*/  SHFL.BFLY PT, R8, R3, 0x2, 0x1f ;  /* 0x0c401f0003087f89 */ /* 0x000e6200000e0000 */
[----:B------:R-:W-:-:S04]  /*2850*/  FMNMX.FTZ R5, R182, R5, !PT ;  /* 0x00000005b6057209 */ /* 0x000fc80007810000 */
[----:B------:R-:W-:Y:S02]  /*2860*/  FMNMX.FTZ R5, R183, R5, !PT ;  /* 0x00000005b7057209 */ /* 0x000fe40007810000 */
[----:B-1----:R-:W-:-:S05]  /*2870*/  FMNMX.FTZ R3, R3, R8, !PT ;  /* 0x0000000803037209 */ /* 0x002fca0007810000 */
[----:B------:R-:W1:Y:S02]  /*2880*/  SHFL.BFLY PT, R8, R3, 0x1, 0x1f ;  /* 0x0c201f0003087f89 */ /* 0x000e6400000e0000 */
[----:B-1----:R-:W-:-:S04]  /*2890*/  FMNMX.FTZ R136, R3, R8, !PT ;  /* 0x0000000803887209 */ /* 0x002fc80007810000 */
[----:B------:R-:W-:Y:S01]  /*28a0*/  FSETP.NEU.FTZ.AND P1, PT, R136, -INF , PT ;  /* 0xff8000008800780b */ /* 0x000fe20003f3d000 */
[----:B------:R-:W-:Y:S01]  /*28b0*/  STL [R1+0xbc], R136 ;  /* 0x0000bc8801007387 */ /* 0x000fe20000100800 */
[----:B---3--:R-:W-:-:S04]  /*28c0*/  FMNMX.FTZ R6, R240, R6, !PT ;  /* 0x00000006f0067209 */ /* 0x008fc80007810000 */
[----:B--2---:R-:W-:-:S04]  /*28d0*/  FMNMX.FTZ R6, R138, R6, !PT ;  /* 0x000000068a067209 */ /* 0x004fc80007810000 */
[----:B------:R-:W-:-:S04]  /*28e0*/  FMNMX.FTZ R6, R248, R6, !PT ;  /* 0x00000006f8067209 */ /* 0x000fc80007810000 */
[----:B------:R-:W-:-:S04]  /*28f0*/  FMNMX.FTZ R6, R249, R6, !PT ;  /* 0x00000006f9067209 */ /* 0x000fc80007810000 */
[----:B------:R-:W-:Y:S02]  /*2900*/  FMNMX.FTZ R7, R224, R6, !PT ;  /* 0x00000006e0077209 */ /* 0x000fe40007810000 */
[----:B----4-:R-:W-:Y:S02]  /*2910*/  FMNMX.FTZ R6, R137, R5, !PT ;  /* 0x0000000589067209 */ /* 0x010fe40007810000 */
[----:B------:R-:W-:-:S04]  /*2920*/  FMNMX.FTZ R7, R225, R7, !PT ;  /* 0x00000007e1077209 */ /* 0x000fc80007810000 */
[----:B------:R-:W-:-:S04]  /*2930*/  FMNMX.FTZ R7, R216, R7, !PT ;  /* 0x00000007d8077209 */ /* 0x000fc80007810000 */
[----:B------:R-:W-:Y:S02]  /*2940*/  FMNMX.FTZ R5, R217, R7, !PT ;  /* 0x00000007d9057209 */ /* 0x000fe40007810000 */
[----:B------:R-:W-:-:S03]  /*2950*/  FMNMX.FTZ R7, R110, R111, !PT ;  /* 0x0000006f6e077209 */ /* 0x000fc60007810000 */
[----:B------:R-:W1:Y:S01]  /*2960*/  SHFL.BFLY PT, R9, R5, 0x2, 0x1f ;  /* 0x0c401f0005097f89 */ /* 0x000e6200000e0000 */
[----:B------:R-:W-:-:S04]  /*2970*/  FMNMX.FTZ R7, R106, R7, !PT ;  /* 0x000000076a077209 */ /* 0x000fc80007810000 */
[----:B------:R-:W-:-:S04]  /*2980*/  FMNMX.FTZ R7, R107, R7, !PT ;  /* 0x000000076b077209 */ /* 0x000fc80007810000 */
[----:B------:R-:W-:-:S04]  /*2990*/  FMNMX.FTZ R7, R102, R7, !PT ;  /* 0x0000000766077209 */ /* 0x000fc80007810000 */
        /* <DEDUP_REMOVED lines=10> */
[----:B------:R-:W-:Y:S01]  /*2a40*/  FMNMX.FTZ R6, R227, R6, !PT ;  /* 0x00000006e3067209 */ /* 0x000fe20007810000 */
[----:B------:R-:W-:Y:S01]  /*2a50*/  FMUL.FTZ R3, R136, c[0x0][0x23c] ;  /* 0x00008f0088037a20 */ /* 0x000fe20000410000 */
[----:B------:R-:W-:Y:S02]  /*2a60*/  FMNMX.FTZ R8, R123, R7, !PT ;  /* 0x000000077b087209 */ /* 0x000fe40007810000 */
[----:B------:R-:W-:-:S02]  /*2a70*/  FMNMX.FTZ R6, R218, R6, !PT ;  /* 0x00000006da067209 */ /* 0x000fc40007810000 */
[----:B------:R-:W-:Y:S02]  /*2a80*/  FSEL R7, R3, RZ, P1 ;  /* 0x000000ff03077208 */ /* 0x000fe40000800000 */
[----:B------:R-:W-:-:S05]  /*2a90*/  FMNMX.FTZ R6, R219, R6, !PT ;  /* 0x00000006db067209 */ /* 0x000fca0007810000 */
[----:B------:R-:W2:Y:S01]  /*2aa0*/  SHFL.BFLY PT, R9, R6, 0x2, 0x1f ;  /* 0x0c401f0006097f89 */ /* 0x000ea200000e0000 */
[----:B-1----:R-:W-:-:S04]  /*2ab0*/  FMNMX.FTZ R134, R5, R10, !PT ;  /* 0x0000000a05867209 */ /* 0x002fc80007810000 */
[----:B------:R-:W-:Y:S01]  /*2ac0*/  FSETP.NEU.FTZ.AND P1, PT, R134, -INF , PT ;  /* 0xff8000008600780b */ /* 0x000fe20003f3d000 */
[----:B------:R-:W-:Y:S01]  /*2ad0*/  STL [R1+0xc0], R134 ;  /* 0x0000c08601007387 */ /* 0x000fe20000100800 */
[----:B--2---:R-:W-:Y:S02]  /*2ae0*/  FMNMX.FTZ R3, R6, R9, !PT ;  /* 0x0000000906037209 */ /* 0x004fe40007810000 */
[----:B------:R-:W-:Y:S01]  /*2af0*/  FMNMX.FTZ R6, R130, R8, !PT ;  /* 0x0000000882067209 */ /* 0x000fe20007810000 */
[----:B------:R-:W-:Y:S02]  /*2b00*/  FFMA.FTZ R8, R108, c[0x0][0x23c], -R7 ;  /* 0x00008f006c087a23 */ /* 0x000fe40000010807 */
[----:B------:R-:W1:Y:S01]  /*2b10*/  SHFL.BFLY PT, R9, R3, 0x1, 0x1f ;  /* 0x0c201f0003097f89 */ /* 0x000e6200000e0000 */
[----:B------:R-:W-:Y:S01]  /*2b20*/  FMNMX.FTZ R5, R131, R6, !PT ;  /* 0x0000000683057209 */ /* 0x000fe20007810000 */
[----:B------:R-:W-:Y:S01]  /*2b30*/  FMUL.FTZ R6, R134, c[0x0][0x23c] ;  /* 0x00008f0086067a20 */ /* 0x000fe20000410000 */
[----:B------:R2:W-:Y:S02]  /*2b40*/  MUFU.EX2 R12, R8 ;  /* 0x00000008000c7308 */ /* 0x0005e40000000800 */
[----:B------:R-:W-:-:S02]  /*2b50*/  FMNMX.FTZ R5, R142, R5, !PT ;  /* 0x000000058e057209 */ /* 0x000fc40007810000 */
[----:B------:R-:W-:Y:S02]  /*2b60*/  FSEL R6, R6, RZ, P1 ;  /* 0x000000ff06067208 */ /* 0x000fe40000800000 */
[----:B------:R-:W-:-:S04]  /*2b70*/  FMNMX.FTZ R5, R143, R5, !PT ;  /* 0x000000058f057209 */ /* 0x000fc80007810000 */
[----:B------:R-:W-:-:S04]  /*2b80*/  FMNMX.FTZ R5, R146, R5, !PT ;  /* 0x0000000592057209 */ /* 0x000fc80007810000 */
[----:B------:R-:W-:Y:S01]  /*2b90*/  FMNMX.FTZ R5, R147, R5, !PT ;  /* 0x0000000593057209 */ /* 0x000fe20007810000 */
[----:B--2---:R-:W-:-:S03]  /*2ba0*/  FFMA.FTZ R8, R109, c[0x0][0x23c], -R7 ;  /* 0x00008f006d087a23 */ /* 0x004fc60000010807 */
[----:B------:R-:W-:Y:S01]  /*2bb0*/  FMNMX.FTZ R5, R166, R5, !PT ;  /* 0x00000005a6057209 */ /* 0x000fe20007810000 */
[----:B------:R2:W-:Y:S01]  /*2bc0*/  MUFU.EX2 R13, R8 ;  /* 0x00000008000d7308 */ /* 0x0005e20000000800 */
[----:B-1----:R-:W-:Y:S01]  /*2bd0*/  FMNMX.FTZ R3, R3, R9, !PT ;  /* 0x0000000903037209 */ /* 0x002fe20007810000 */
[----:B------:R-:W-:-:S03]  /*2be0*/  FFMA.FTZ R9, R161, c[0x0][0x23c], -R6 ;  /* 0x00008f00a1097a23 */ /* 0x000fc60000010806 */
[----:B------:R-:W-:-:S03]  /*2bf0*/  FSETP.NEU.FTZ.AND P1, PT, R3, -INF , PT ;  /* 0xff8000000300780b */ /* 0x000fc60003f3d000 */
[----:B------:R-:W-:Y:S01]  /*2c00*/  MUFU.EX2 R21, R9 ;  /* 0x0000000900157308 */ /* 0x000fe20000000800 */
[----:B--2---:R-:W-:-:S07]  /*2c10*/  FFMA.FTZ R8, R116, c[0x0][0x23c], -R6 ;  /* 0x00008f0074087a23 */ /* 0x004fce0000010806 */
[----:B------:R1:W2:Y:S02]  /*2c20*/  MUFU.EX2 R15, R8 ;  /* 0x00000008000f7308 */ /* 0x0002a40000000800 */
[--C-:B-1----:R-:W-:Y:S01]  /*2c30*/  FFMA.FTZ R8, R117, c[0x0][0x23c], -R6.reuse ;  /* 0x00008f0075087a23 */ /* 0x102fe20000010806 */
[----:B--2---:R-:W-:Y:S05]  /*2c40*/  STL [R1+0x74], R15 ;  /* 0x0000740f01007387 */ /* 0x004fea0000100800 */
[----:B------:R1:W-:Y:S02]  /*2c50*/  MUFU.EX2 R117, R8 ;  /* 0x0000000800757308 */ /* 0x0003e40000000800 */
[----:B-1----:R-:W-:Y:S01]  /*2c60*/  FMNMX.FTZ R8, R167, R5, !PT ;  /* 0x00000005a7087209 */ /* 0x002fe20007810000 */
[----:B------:R-:W-:-:S03]  /*2c70*/  FFMA.FTZ R5, R160, c[0x0][0x23c], -R6 ;  /* 0x00008f00a0057a23 */ /* 0x000fc60000010806 */
[----:B------:R-:W-:Y:S02]  /*2c80*/  FMNMX.FTZ R8, R170, R8, !PT ;  /* 0x00000008aa087209 */ /* 0x000fe40007810000 */
[----:B------:R1:W2:Y:S02]  /*2c90*/  MUFU.EX2 R14, R5 ;  /* 0x00000005000e7308 */ /* 0x0002a40000000800 */
[----:B------:R-:W-:-:S04]  /*2ca0*/  FMNMX.FTZ R8, R171, R8, !PT ;  /* 0x00000008ab087209 */ /* 0x000fc80007810000 */
[----:B------:R-:W-:-:S04]  /*2cb0*/  FMNMX.FTZ R8, R206, R8, !PT ;  /* 0x00000008ce087209 */ /* 0x000fc80007810000 */
[----:B------:R-:W-:-:S04]  /*2cc0*/  FMNMX.FTZ R8, R207, R8, !PT ;  /* 0x00000008cf087209 */ /* 0x000fc80007810000 */
[----:B------:R-:W-:Y:S01]  /*2cd0*/  FMNMX.FTZ R8, R202, R8, !PT ;  /* 0x00000008ca087209 */ /* 0x000fe20007810000 */
[----:B-1----:R-:W-:Y:S01]  /*2ce0*/  FMUL.FTZ R5, R3, c[0x0][0x23c] ;  /* 0x00008f0003057a20 */ /* 0x002fe20000410000 */
[----:B--2---:R-:W-:Y:S02]  /*2cf0*/  STL [R1+0x70], R14 ;  /* 0x0000700e01007387 */ /* 0x004fe40000100800 */
[----:B------:R-:W-:Y:S02]  /*2d00*/  FMNMX.FTZ R8, R203, R8, !PT ;  /* 0x00000008cb087209 */ /* 0x000fe40007810000 */
[----:B------:R-:W-:Y:S01]  /*2d10*/  FSEL R5, R5, RZ, P1 ;  /* 0x000000ff05057208 */ /* 0x000fe20000800000 */
[----:B------:R-:W-:Y:S01]  /*2d20*/  STL [R1+0xc4], R3 ;  /* 0x0000c40301007387 */ /* 0x000fe20000100800 */
[----:B------:R-:W-:-:S03]  /*2d30*/  FMNMX.FTZ R2, R198, R8, !PT ;  /* 0x00000008c6027209 */ /* 0x000fc60007810000 */
[--C-:B------:R-:W-:Y:S01]  /*2d40*/  FFMA.FTZ R8, R162, c[0x0][0x23c], -R5.reuse ;  /* 0x00008f00a2087a23 */ /* 0x100fe20000010805 */
[----:B------:R-:W-:Y:S01]  /*2d50*/  FMNMX.FTZ R2, R199, R2, !PT ;  /* 0x00000002c7027209 */ /* 0x000fe20007810000 */
[--C-:B------:R-:W-:Y:S02]  /*2d60*/  FFMA.FTZ R4, R163, c[0x0][0x23c], -R5.reuse ;  /* 0x00008f00a3047a23 */ /* 0x100fe40000010805 */
[----:B------:R-:W1:Y:S01]  /*2d70*/  MUFU.EX2 R11, R8 ;  /* 0x00000008000b7308 */ /* 0x000e620000000800 */
[----:B------:R-:W-:Y:S01]  /*2d80*/  FMNMX.FTZ R2, R190, R2, !PT ;  /* 0x00000002be027209 */ /* 0x000fe20007810000 */
[----:B------:R-:W-:Y:S01]  /*2d90*/  FFMA.FTZ R9, R118, c[0x0][0x23c], -R5 ;  /* 0x00008f0076097a23 */ /* 0x000fe20000010805 */
[----:B------:R-:W-:Y:S01]  /*2da0*/  MOV R118, R13 ;  /* 0x0000000d00767202 */ /* 0x000fe20000000f00 */
[----:B------:R-:W-:Y:S01]  /*2db0*/  IMAD.MOV.U32 R163, RZ, RZ, R21 ;  /* 0x000000ffffa37224 */ /* 0x000fe200078e0015 */
[----:B------:R-:W-:-:S03]  /*2dc0*/  FMNMX.FTZ R2, R191, R2, !PT ;  /* 0x00000002bf027209 */ /* 0x000fc60007810000 */
[----:B------:R-:W2:Y:S01]  /*2dd0*/  MUFU.EX2 R134, R4 ;  /* 0x0000000400867308 */ /* 0x000ea20000000800 */
[----:B------:R-:W-:Y:S01]  /*2de0*/  FMNMX.FTZ R0, R186, R2, !PT ;  /* 0x00000002ba007209 */ /* 0x000fe20007810000 */
[----:B------:R-:W-:Y:S01]  /*2df0*/  FFMA.FTZ R2, R124, c[0x0][0x23c], -R6 ;  /* 0x00008f007c027a23 */ /* 0x000fe20000010806 */
[----:B------:R-:W-:Y:S02]  /*2e00*/  F2FP.BF16.PACK_AB R10, R163, R14 ;  /* 0x0000000ea30a723e */ /* 0x000fe400000010ff */
[----:B------:R-:W-:-:S03]  /*2e10*/  FMNMX.FTZ R0, R187, R0, !PT ;  /* 0x00000000bb007209 */ /* 0x000fc60007810000 */
[----:B------:R3:W-:Y:S01]  /*2e20*/  MUFU.EX2 R246, R2 ;  /* 0x0000000200f67308 */ /* 0x0007e20000000800 */
[----:B-1----:R1:W-:Y:S01]  /*2e30*/  STL [R1+0x44], R11 ;  /* 0x0000440b01007387 */ /* 0x0023e20000100800 */
[----:B------:R-:W-:Y:S02]  /*2e40*/  FMNMX.FTZ R0, R174, R0, !PT ;  /* 0x00000000ae007209 */ /* 0x000fe40007810000 */
[----:B------:R-:W-:Y:S02]  /*2e50*/  F2FP.BF16.PACK_AB R8, R117, R15 ;  /* 0x0000000f7508723e */ /* 0x000fe400000010ff */
[----:B------:R-:W-:Y:S01]  /*2e60*/  FMNMX.FTZ R0, R175, R0, !PT ;  /* 0x00000000af007209 */ /* 0x000fe20007810000 */
[----:B--2---:R-:W-:Y:S01]  /*2e70*/  STL [R1+0xc8], R134 ;  /* 0x0000c88601007387 */ /* 0x004fe20000100800 */
[----:B------:R2:W-:Y:S03]  /*2e80*/  MUFU.EX2 R132, R9 ;  /* 0x0000000900847308 */ /* 0x0005e60000000800 */
[----:B------:R-:W4:Y:S01]  /*2e90*/  SHFL.BFLY PT, R4, R0, 0x2, 0x1f ;  /* 0x0c401f0000047f89 */ /* 0x000f2200000e0000 */
[----:B---3--:R-:W-:-:S04]  /*2ea0*/  FFMA.FTZ R2, R125, c[0x0][0x23c], -R6 ;  /* 0x00008f007d027a23 */ /* 0x008fc80000010806 */
[----:B------:R3:W3:Y:S01]  /*2eb0*/  MUFU.EX2 R252, R2 ;  /* 0x0000000200fc7308 */ /* 0x0006e20000000800 */
[----:B--2---:R-:W-:Y:S01]  /*2ec0*/  FFMA.FTZ R9, R119, c[0x0][0x23c], -R5 ;  /* 0x00008f0077097a23 */ /* 0x004fe20000010805 */
[----:B-1----:R-:W-:Y:S01]  /*2ed0*/  F2FP.BF16.PACK_AB R11, R134, R11 ;  /* 0x0000000b860b723e */ /* 0x002fe200000010ff */
[----:B------:R-:W-:-:S05]  /*2ee0*/  IMAD.MOV.U32 R119, RZ, RZ, R12 ;  /* 0x000000ffff777224 */ /* 0x000fca00078e000c */
[----:B------:R-:W1:Y:S01]  /*2ef0*/  MUFU.EX2 R20, R9 ;  /* 0x0000000900147308 */ /* 0x000e620000000800 */
[----:B---3--:R-:W-:Y:S01]  /*2f00*/  FFMA.FTZ R2, R152, c[0x0][0x23c], -R6 ;  /* 0x00008f0098027a23 */ /* 0x008fe20000010806 */
[----:B----4-:R-:W-:Y:S02]  /*2f10*/  FMNMX.FTZ R0, R0, R4, !PT ;  /* 0x0000000400007209 */ /* 0x010fe40007810000 */
[----:B------:R-:W-:-:S04]  /*2f20*/  F2FP.BF16.PACK_AB R12, R252, R246 ;  /* 0x000000f6fc0c723e */ /* 0x000fc800000010ff */
[----:B------:R2:W-:Y:S01]  /*2f30*/  MUFU.EX2 R238, R2 ;  /* 0x0000000200ee7308 */ /* 0x0005e20000000800 */
[----:B------:R-:W3:Y:S01]  /*2f40*/  SHFL.BFLY PT, R4, R0, 0x1, 0x1f ;  /* 0x0c201f0000047f89 */ /* 0x000ee200000e0000 */
[----:B-1----:R-:W-:-:S05]  /*2f50*/  IMAD.MOV.U32 R125, RZ, RZ, R20 ;  /* 0x000000ffff7d7224 */ /* 0x002fca00078e0014 */
[----:B------:R-:W-:Y:S01]  /*2f60*/  F2FP.BF16.PACK_AB R9, R125, R132 ;  /* 0x000000847d09723e */ /* 0x000fe200000010ff */
[----:B--2---:R-:W-:-:S06]  /*2f70*/  FFMA.FTZ R2, R153, c[0x0][0x23c], -R6 ;  /* 0x00008f0099027a23 */ /* 0x004fcc0000010806 */
[C---:B------:R-:W-:Y:S01]  /*2f80*/  HMMA.16816.F32.BF16 R60, R8.reuse, R16, RZ ;  /* 0x00000010083c723c */ /* 0x040fe200000418ff */
[----:B------:R1:W-:Y:S07]  /*2f90*/  MUFU.EX2 R124, R2 ;  /* 0x00000002007c7308 */ /* 0x0003ee0000000800 */
[----:B------:R-:W-:Y:S01]  /*2fa0*/  HMMA.16816.F32.BF16 R72, R8, R24, RZ ;  /* 0x000000180848723c */ /* 0x000fe200000418ff */
[----:B---3--:R-:W-:-:S07]  /*2fb0*/  FMNMX.FTZ R135, R0, R4, !PT ;  /* 0x0000000400877209 */ /* 0x008fce0007810000 */
[----:B------:R-:W-:Y:S01]  /*2fc0*/  HMMA.16816.F32.BF16 R64, R8, R28, RZ ;  /* 0x0000001c0840723c */ /* 0x000fe200000418ff */
[----:B-1----:R-:W-:-:S04]  /*2fd0*/  FFMA.FTZ R2, R126, c[0x0][0x23c], -R5 ;  /* 0x00008f007e027a23 */ /* 0x002fc80000010805 */
[----:B------:R1:W-:Y:S03]  /*2fe0*/  MUFU.EX2 R245, R2 ;  /* 0x0000000200f57308 */ /* 0x0003e60000000800 */
[C---:B------:R-:W-:Y:S08]  /*2ff0*/  HMMA.16816.F32.BF16 R20, R8.reuse, R32, RZ ;  /* 0x000000200814723c */ /* 0x040ff000000418ff */
[----:B------:R-:W-:Y:S01]  /*3000*/  HMMA.16816.F32.BF16 R56, R8, R18, RZ ;  /* 0x000000120838723c */ /* 0x000fe200000418ff */
[----:B-1----:R-:W-:-:S07]  /*3010*/  FFMA.FTZ R2, R127, c[0x0][0x23c], -R5 ;  /* 0x00008f007f027a23 */ /* 0x002fce0000010805 */
[C---:B------:R-:W-:Y:S01]  /*3020*/  HMMA.16816.F32.BF16 R52, R8.reuse, R26, RZ ;  /* 0x0000001a0834723c */ /* 0x040fe200000418ff */
[----:B------:R1:W2:Y:S07]  /*3030*/  MUFU.EX2 R241, R2 ;  /* 0x0000000200f17308 */ /* 0x0002ae0000000800 */
[----:B------:R-:W-:Y:S01]  /*3040*/  HMMA.16816.F32.BF16 R48, R8, R30, RZ ;  /* 0x0000001e0830723c */ /* 0x000fe200000418ff */
[----:B-1----:R-:W-:Y:S01]  /*3050*/  FFMA.FTZ R2, R154, c[0x0][0x23c], -R5 ;  /* 0x00008f009a027a23 */ /* 0x002fe20000010805 */
[----:B--2---:R-:W-:-:S03]  /*3060*/  F2FP.BF16.PACK_AB R13, R241, R245 ;  /* 0x000000f5f10d723e */ /* 0x004fc600000010ff */
[----:B------:R1:W-:Y:S02]  /*3070*/  MUFU.EX2 R237, R2 ;  /* 0x0000000200ed7308 */ /* 0x0003e40000000800 */
[----:B-1----:R-:W-:-:S06]  /*3080*/  FFMA.FTZ R2, R155, c[0x0][0x23c], -R5 ;  /* 0x00008f009b027a23 */ /* 0x002fcc0000010805 */
[----:B------:R1:W-:Y:S02]  /*3090*/  MUFU.EX2 R233, R2 ;  /* 0x0000000200e97308 */ /* 0x0003e40000000800 */
[----:B-1----:R-:W-:-:S06]  /*30a0*/  FFMA.FTZ R2, R104, c[0x0][0x23c], -R7 ;  /* 0x00008f0068027a23 */ /* 0x002fcc0000010807 */
[----:B------:R-:W1:Y:S02]  /*30b0*/  MUFU.EX2 R2, R2 ;  /* 0x0000000200027308 */ /* 0x000e640000000800 */
[----:B-1----:R1:W-:Y:S04]  /*30c0*/  STL [R1+0x38], R2 ;  /* 0x0000380201007387 */ /* 0x0023e80000100800 */
[----:B------:R-:W-:Y:S04]  /*30d0*/  STL [R1+0xcc], R246 ;  /* 0x0000ccf601007387 */ /* 0x000fe80000100800 */
[----:B------:R-:W-:Y:S04]  /*30e0*/  STL [R1+0xd4], R245 ;  /* 0x0000d4f501007387 */ /* 0x000fe80000100800 */
[----:B------:R2:W-:Y:S01]  /*30f0*/  STL [R1+0xd0], R241 ;  /* 0x0000d0f101007387 */ /* 0x0005e20000100800 */
[C---:B------:R-:W-:Y:S01]  /*3100*/  FMUL.FTZ R0, R135.reuse, c[0x0][0x23c] ;  /* 0x00008f0087007a20 */ /* 0x040fe20000410000 */
[----:B------:R-:W-:Y:S01]  /*3110*/  FSETP.NEU.FTZ.AND P1, PT, R135, -INF , PT ;  /* 0xff8000008700780b */ /* 0x000fe20003f3d000 */
[----:B-1----:R-:W-:-:S04]  /*3120*/  FFMA.FTZ R2, R105, c[0x0][0x23c], -R7 ;  /* 0x00008f0069027a23 */ /* 0x002fc80000010807 */
[----:B------:R1:W-:Y:S01]  /*3130*/  MUFU.EX2 R134, R2 ;  /* 0x0000000200867308 */ /* 0x0003e20000000800 */
[----:B--2---:R-:W2:Y:S01]  /*3140*/  LDL.LU R241, [R1+0x38] ;  /* 0x0000380001f17983 */ /* 0x004ea20000300800 */
[----:B------:R-:W-:Y:S01]  /*3150*/  FSEL R0, R0, RZ, P1 ;  /* 0x000000ff00007208 */ /* 0x000fe20000800000 */
[----:B------:R-:W-:Y:S01]  /*3160*/  HMMA.16816.F32.BF16 R8, R8, R34, RZ ;  /* 0x000000220808723c */ /* 0x000fe200000418ff */
[----:B------:R-:W-:Y:S01]  /*3170*/  F2FP.BF16.PACK_AB R15, R233, R237 ;  /* 0x000000ede90f723e */ /* 0x000fe200000010ff */
[----:B------:R-:W-:Y:S01]  /*3180*/  STL [R1+0xd8], R238 ;  /* 0x0000d8ee01007387 */ /* 0x000fe20000100800 */
[----:B------:R-:W-:Y:S01]  /*3190*/  F2FP.BF16.PACK_AB R14, R124, R238 ;  /* 0x000000ee7c0e723e */ /* 0x000fe200000010ff */
[----:B------:R-:W-:Y:S01]  /*31a0*/  IMAD.MOV.U32 R126, RZ, RZ, R117 ;  /* 0x000000ffff7e7224 */ /* 0x000fe200078e0075 */
[----:B------:R-:W-:Y:S01]  /*31b0*/  MOV R116, R234 ;  /* 0x000000ea00747202 */ /* 0x000fe20000000f00 */
[----:B-1----:R-:W-:Y:S01]  /*31c0*/  FFMA.FTZ R2, R100, c[0x0][0x23c], -R7 ;  /* 0x00008f0064027a23 */ /* 0x002fe20000010807 */
[----:B------:R-:W-:Y:S02]  /*31d0*/  STL [R1+0xe0], R237 ;  /* 0x0000e0ed01007387 */ /* 0x000fe40000100800 */
[----:B------:R-:W-:Y:S01]  /*31e0*/  MOV R117, R116 ;  /* 0x0000007400757202 */ /* 0x000fe20000000f00 */
[----:B------:R1:W-:Y:S01]  /*31f0*/  MUFU.EX2 R160, R2 ;  /* 0x0000000200a07308 */ /* 0x0003e20000000800 */
[----:B------:R3:W-:Y:S01]  /*3200*/  STL [R1+0xdc], R233 ;  /* 0x0000dce901007387 */ /* 0x0007e20000100800 */
[----:B------:R-:W-:Y:S01]  /*3210*/  HMMA.16816.F32.BF16 R76, R12, R46, R56 ;  /* 0x0000002e0c4c723c */ /* 0x000fe20000041838 */
[----:B------:R-:W-:-:S07]  /*3220*/  IMAD.MOV.U32 R116, RZ, RZ, R240 ;  /* 0x000000ffff747224 */ /* 0x000fce00078e00f0 */
[----:B------:R-:W-:Y:S01]  /*3230*/  HMMA.16816.F32.BF16 R80, R12, R42, R52 ;  /* 0x0000002a0c50723c */ /* 0x000fe20000041834 */
[----:B-1----:R-:W-:-:S07]  /*3240*/  FFMA.FTZ R2, R101, c[0x0][0x23c], -R7 ;  /* 0x00008f0065027a23 */ /* 0x002fce0000010807 */
[C---:B------:R-:W-:Y:S01]  /*3250*/  HMMA.16816.F32.BF16 R92, R12.reuse, R70, R8 ;  /* 0x000000460c5c723c */ /* 0x040fe20000041808 */
[----:B------:R1:W-:Y:S06]  /*3260*/  MUFU.EX2 R244, R2 ;  /* 0x0000000200f47308 */ /* 0x0003ec0000000800 */
[----:B------:R-:W-:Y:S01]  /*3270*/  F2FP.BF16.PACK_AB R8, R118, R119 ;  /* 0x000000777608723e */ /* 0x000fe200000010ff */
[C---:B------:R-:W-:Y:S08]  /*3280*/  HMMA.16816.F32.BF16 R88, R12.reuse, R38, R48 ;  /* 0x000000260c58723c */ /* 0x040ff00000041830 */
[----:B------:R-:W-:Y:S01]  /*3290*/  HMMA.16816.F32.BF16 R96, R12, R44, R60 ;  /* 0x0000002c0c60723c */ /* 0x000fe2000004183c */
[----:B-1----:R-:W-:-:S04]  /*32a0*/  FFMA.FTZ R2, R110, c[0x0][0x23c], -R0 ;  /* 0x00008f006e027a23 */ /* 0x002fc80000010800 */
[----:B------:R1:W-:Y:S03]  /*32b0*/  MUFU.EX2 R153, R2 ;  /* 0x0000000200997308 */ /* 0x0003e60000000800 */
[C---:B------:R-:W-:Y:S08]  /*32c0*/  HMMA.16816.F32.BF16 R72, R12.reuse, R40, R72 ;  /* 0x000000280c48723c */ /* 0x040ff00000041848 */
[----:B------:R-:W-:Y:S01]  /*32d0*/  HMMA.16816.F32.BF16 R84, R12, R36, R64 ;  /* 0x000000240c54723c */ /* 0x000fe20000041840 */
[----:B-1----:R-:W-:-:S07]  /*32e0*/  FFMA.FTZ R2, R111, c[0x0][0x23c], -R0 ;  /* 0x00008f006f027a23 */ /* 0x002fce0000010800 */
[----:B------:R-:W-:Y:S01]  /*32f0*/  HMMA.16816.F32.BF16 R108, R12, R68, R20 ;  /* 0x000000440c6c723c */ /* 0x000fe20000041814 */
[----:B------:R1:W4:Y:S02]  /*3300*/  MUFU.EX2 R152, R2 ;  /* 0x0000000200987308 */ /* 0x0003240000000800 */
[----:B-1----:R-:W-:Y:S01]  /*3310*/  FFMA.FTZ R2, R106, c[0x0][0x23c], -R0 ;  /* 0x00008f006a027a23 */ /* 0x002fe20000010800 */
[----:B----4-:R-:W-:-:S05]  /*3320*/  F2FP.BF16.PACK_AB R9, R152, R153 ;  /* 0x000000999809723e */ /* 0x010fca00000010ff */
[----:B------:R1:W-:Y:S02]  /*3330*/  MUFU.EX2 R155, R2 ;  /* 0x00000002009b7308 */ /* 0x0003e40000000800 */
[----:B-1----:R-:W-:-:S06]  /*3340*/  FFMA.FTZ R2, R107, c[0x0][0x23c], -R0 ;  /* 0x00008f006b027a23 */ /* 0x002fcc0000010800 */
[----:B------:R1:W4:Y:S02]  /*3350*/  MUFU.EX2 R154, R2 ;  /* 0x00000002009a7308 */ /* 0x0003240000000800 */
[----:B-1----:R-:W-:Y:S01]  /*3360*/  FFMA.FTZ R2, R112, c[0x0][0x23c], -R7 ;  /* 0x00008f0070027a23 */ /* 0x002fe20000010807 */
[----:B----4-:R-:W-:-:S05]  /*3370*/  F2FP.BF16.PACK_AB R11, R154, R155 ;  /* 0x0000009b9a0b723e */ /* 0x010fca00000010ff */
[----:B------:R1:W4:Y:S02]  /*3380*/  MUFU.EX2 R3, R2 ;  /* 0x0000000200037308 */ /* 0x0003240000000800 */
[----:B-1----:R-:W-:-:S06]  /*3390*/  FFMA.FTZ R2, R113, c[0x0][0x23c], -R7 ;  /* 0x00008f0071027a23 */ /* 0x002fcc0000010807 */
[----:B------:R1:W-:Y:S02]  /*33a0*/  MUFU.EX2 R236, R2 ;  /* 0x0000000200ec7308 */ /* 0x0003e40000000800 */
[----:B-1----:R-:W-:-:S06]  /*33b0*/  FFMA.FTZ R2, R102, c[0x0][0x23c], -R0 ;  /* 0x00008f0066027a23 */ /* 0x002fcc0000010800 */
[----:B------:R1:W-:Y:S02]  /*33c0*/  MUFU.EX2 R247, R2 ;  /* 0x0000000200f77308 */ /* 0x0003e40000000800 */
[----:B-1----:R-:W-:-:S06]  /*33d0*/  FFMA.FTZ R2, R103, c[0x0][0x23c], -R0 ;  /* 0x00008f0067027a23 */ /* 0x002fcc0000010800 */
[----:B------:R1:W1:Y:S02]  /*33e0*/  MUFU.EX2 R243, R2 ;  /* 0x0000000200f37308 */ /* 0x0002640000000800 */
[----:B-1----:R-:W-:-:S06]  /*33f0*/  FFMA.FTZ R2, R114, c[0x0][0x23c], -R0 ;  /* 0x00008f0072027a23 */ /* 0x002fcc0000010800 */
[----:B------:R1:W-:Y:S02]  /*3400*/  MUFU.EX2 R239, R2 ;  /* 0x0000000200ef7308 */ /* 0x0003e40000000800 */
[----:B-1----:R-:W-:Y:S01]  /*3410*/  FFMA.FTZ R2, R115, c[0x0][0x23c], -R0 ;  /* 0x00008f0073027a23 */ /* 0x002fe20000010800 */
[----:B----4-:R-:W-:-:S05]  /*3420*/  MOV R115, R3 ;  /* 0x0000000300737202 */ /* 0x010fca0000000f00 */
[----:B------:R1:W4:Y:S02]  /*3430*/  MUFU.EX2 R235, R2 ;  /* 0x0000000200eb7308 */ /* 0x0003240000000800 */
[----:B-1----:R-:W-:-:S06]  /*3440*/  FFMA.FTZ R2, R120, c[0x0][0x23c], -R7 ;  /* 0x00008f0078027a23 */ /* 0x002fcc0000010807 */
[----:B------:R1:W-:Y:S02]  /*3450*/  MUFU.EX2 R242, R2 ;  /* 0x0000000200f27308 */ /* 0x0003e40000000800 */
[----:B-1----:R-:W-:-:S06]  /*3460*/  FFMA.FTZ R2, R121, c[0x0][0x23c], -R7 ;  /* 0x00008f0079027a23 */ /* 0x002fcc0000010807 */
[----:B---3--:R1:W-:Y:S02]  /*3470*/  MUFU.EX2 R233, R2 ;  /* 0x0000000200e97308 */ /* 0x0083e40000000800 */
[----:B-1----:R-:W-:-:S06]  /*3480*/  FFMA.FTZ R2, R128, c[0x0][0x23c], -R7 ;  /* 0x00008f0080027a23 */ /* 0x002fcc0000010807 */
[----:B------:R1:W-:Y:S01]  /*3490*/  MUFU.EX2 R231, R2 ;  /* 0x0000000200e77308 */ /* 0x0003e20000000800 */
[----:B--2---:R-:W-:-:S07]  /*34a0*/  F2FP.BF16.PACK_AB R10, R134, R241 ;  /* 0x000000f1860a723e */ /* 0x004fce00000010ff */
[----:B------:R-:W-:Y:S01]  /*34b0*/  HMMA.16816.F32.BF16 R56, R8, R16, RZ ;  /* 0x000000100838723c */ /* 0x000fe200000418ff */
[----:B-1----:R-:W-:-:S04]  /*34c0*/  FFMA.FTZ R2, R129, c[0x0][0x23c], -R7 ;  /* 0x00008f0081027a23 */ /* 0x002fc80000010807 */
[----:B------:R1:W-:Y:S03]  /*34d0*/  MUFU.EX2 R133, R2 ;  /* 0x0000000200857308 */ /* 0x0003e60000000800 */
[C---:B------:R-:W-:Y:S08]  /*34e0*/  HMMA.16816.F32.BF16 R52, R8.reuse, R18, RZ ;  /* 0x000000120834723c */ /* 0x040ff000000418ff */
[----:B------:R-:W-:Y:S01]  /*34f0*/  HMMA.16816.F32.BF16 R48, R8, R24, RZ ;  /* 0x000000180830723c */ /* 0x000fe200000418ff */
[----:B-1----:R-:W-:-:S07]  /*3500*/  FFMA.FTZ R2, R122, c[0x0][0x23c], -R0 ;  /* 0x00008f007a027a23 */ /* 0x002fce0000010800 */
[C---:B------:R-:W-:Y:S01]  /*3510*/  HMMA.16816.F32.BF16 R20, R8.reuse, R28, RZ ;  /* 0x0000001c0814723c */ /* 0x040fe200000418ff */
[----:B------:R1:W-:Y:S07]  /*3520*/  MUFU.EX2 R161, R2 ;  /* 0x0000000200a17308 */ /* 0x0003ee0000000800 */
[C---:B------:R-:W-:Y:S08]  /*3530*/  HMMA.16816.F32.BF16 R24, R8.reuse, R26, RZ ;  /* 0x0000001a0818723c */ /* 0x040ff000000418ff */
[----:B------:R-:W-:Y:S01]  /*3540*/  HMMA.16816.F32.BF16 R12, R8, R32, RZ ;  /* 0x00000020080c723c */ /* 0x000fe200000418ff */
[----:B-1----:R-:W-:-:S04]  /*3550*/  FFMA.FTZ R2, R220, c[0x0][0x23c], -R6 ;  /* 0x00008f00dc027a23 */ /* 0x002fc80000010806 */
[----:B------:R1:W-:Y:S03]  /*3560*/  MUFU.EX2 R136, R2 ;  /* 0x0000000200887308 */ /* 0x0003e60000000800 */
[C---:B------:R-:W-:Y:S08]  /*3570*/  HMMA.16816.F32.BF16 R16, R8.reuse, R30, RZ ;  /* 0x0000001e0810723c */ /* 0x040ff000000418ff */
[----:B------:R-:W-:Y:S01]  /*3580*/  HMMA.16816.F32.BF16 R28, R8, R34, RZ ;  /* 0x00000022081c723c */ /* 0x000fe200000418ff */
[----:B-1----:R-:W-:-:S06]  /*3590*/  FFMA.FTZ R2, R221, c[0x0][0x23c], -R6 ;  /* 0x00008f00dd027a23 */ /* 0x002fcc0000010806 */
[----:B------:R-:W-:Y:S01]  /*35a0*/  F2FP.BF16.PACK_AB R8, R244, R160 ;  /* 0x000000a0f408723e */ /* 0x000fe200000010ff */
[----:B------:R1:W2:Y:S01]  /*35b0*/  MUFU.EX2 R3, R2 ;  /* 0x0000000200037308 */ /* 0x0002a20000000800 */
[----:B------:R-:W-:Y:S02]  /*35c0*/  F2FP.BF16.PACK_AB R9, R243, R247 ;  /* 0x000000f7f309723e */ /* 0x000fe400000010ff */
[----:B------:R-:W-:Y:S02]  /*35d0*/  F2FP.BF16.PACK_AB R10, R236, R115 ;  /* 0x00000073ec0a723e */ /* 0x000fe400000010ff */
[----:B----4-:R-:W-:-:S07]  /*35e0*/  F2FP.BF16.PACK_AB R11, R235, R239 ;  /* 0x000000efeb0b723e */ /* 0x010fce00000010ff */
[C---:B------:R-:W-:Y:S01]  /*35f0*/  HMMA.16816.F32.BF16 R48, R8.reuse, R40, R48 ;  /* 0x000000280830723c */ /* 0x040fe20000041830 */
[--C-:B-1----:R-:W-:Y:S02]  /*3600*/  FFMA.FTZ R2, R148, c[0x0][0x23c], -R6.reuse ;  /* 0x00008f0094027a23 */ /* 0x102fe40000010806 */
[----:B--2---:R-:W-:Y:S02]  /*3610*/  IMAD.MOV.U32 R148, RZ, RZ, R3 ;  /* 0x000000ffff947224 */ /* 0x004fe400078e0003 */
[----:B------:R1:W-:Y:S03]  /*3620*/  MUFU.EX2 R128, R2 ;  /* 0x0000000200807308 */ /* 0x0003e60000000800 */
[C---:B------:R-:W-:Y:S01]  /*3630*/  HMMA.16816.F32.BF16 R32, R8.reuse, R36, R20 ;  /* 0x000000240820723c */ /* 0x040fe20000041814 */
[----:B------:R-:W2:Y:S07]  /*3640*/  LDSM.16.MT88.4 R20, [R139+0x9000] ;  /* 0x009000008b14783b */ /* 0x000eae0000004200 */
[----:B------:R-:W-:Y:S01]  /*3650*/  HMMA.16816.F32.BF16 R60, R8, R68, R12 ;  /* 0x00000044083c723c */ /* 0x000fe2000004180c */
[----:B------:R-:W-:Y:S01]  /*3660*/  LDSM.16.MT88.4 R12, [R228+0x9000] ;  /* 0x00900000e40c783b */ /* 0x000fe20000004200 */
[----:B-1----:R-:W-:-:S06]  /*3670*/  FFMA.FTZ R2, R149, c[0x0][0x23c], -R6 ;  /* 0x00008f0095027a23 */ /* 0x002fcc0000010806 */
[C---:B------:R-:W-:Y:S01]  /*3680*/  HMMA.16816.F32.BF16 R40, R8.reuse, R42, R24 ;  /* 0x0000002a0828723c */ /* 0x040fe20000041818 */
[----:B------:R-:W-:Y:S01]  /*3690*/  LDSM.16.MT88.4 R24, [R229+0x9000] ;  /* 0x00900000e518783b */ /* 0x000fe20000004200 */
[----:B------:R1:W3:Y:S06]  /*36a0*/  MUFU.EX2 R127, R2 ;  /* 0x00000002007f7308 */ /* 0x0002ec0000000800 */
[C---:B------:R-:W-:Y:S01]  /*36b0*/  HMMA.16816.F32.BF16 R36, R8.reuse, R38, R16 ;  /* 0x000000260824723c */ /* 0x040fe20000041810 */
[----:B------:R-:W4:Y:S07]  /*36c0*/  LDSM.16.MT88.4 R16, [R230+0x9000] ;  /* 0x00900000e610783b */ /* 0x000f2e0000004200 */
[----:B------:R-:W-:Y:S01]  /*36d0*/  HMMA.16816.F32.BF16 R56, R8, R44, R56 ;  /* 0x0000002c0838723c */ /* 0x000fe20000041838 */
[----:B-1----:R-:W-:-:S04]  /*36e0*/  FFMA.FTZ R2, R222, c[0x0][0x23c], -R5 ;  /* 0x00008f00de027a23 */ /* 0x002fc80000010805 */
[----:B------:R1:W-:Y:S03]  /*36f0*/  MUFU.EX2 R237, R2 ;  /* 0x0000000200ed7308 */ /* 0x0003e60000000800 */
[C---:B------:R-:W-:Y:S08]  /*3700*/  HMMA.16816.F32.BF16 R52, R8.reuse, R46, R52 ;  /* 0x0000002e0834723c */ /* 0x040ff00000041834 */
[----:B------:R-:W-:Y:S01]  /*3710*/  HMMA.16816.F32.BF16 R28, R8, R70, R28 ;  /* 0x00000046081c723c */ /* 0x000fe2000004181c */
[----:B-1----:R-:W-:-:S06]  /*3720*/  FFMA.FTZ R2, R223, c[0x0][0x23c], -R5 ;  /* 0x00008f00df027a23 */ /* 0x002fcc0000010805 */
[----:B------:R-:W-:Y:S02]  /*3730*/  F2FP.BF16.PACK_AB R8, R148, R136 ;  /* 0x000000889408723e */ /* 0x000fe400000010ff */
[----:B---3--:R-:W-:Y:S01]  /*3740*/  F2FP.BF16.PACK_AB R10, R127, R128 ;  /* 0x000000807f0a723e */ /* 0x008fe200000010ff */
[----:B------:R1:W3:Y:S02]  /*3750*/  MUFU.EX2 R232, R2 ;  /* 0x0000000200e87308 */ /* 0x0002e40000000800 */
[----:B-1----:R-:W-:Y:S01]  /*3760*/  FFMA.FTZ R2, R150, c[0x0][0x23c], -R5 ;  /* 0x00008f0096027a23 */ /* 0x002fe20000010805 */
[----:B---3--:R-:W-:Y:S01]  /*3770*/  F2FP.BF16.PACK_AB R9, R232, R237 ;  /* 0x000000ede809723e */ /* 0x008fe200000010ff */
[----:B------:R-:W-:-:S04]  /*3780*/  IMAD.MOV.U32 R150, RZ, RZ, R252 ;  /* 0x000000ffff967224 */ /* 0x000fc800078e00fc */
[----:B------:R1:W-:Y:S02]  /*3790*/  MUFU.EX2 R4, R2 ;  /* 0x0000000200047308 */ /* 0x0003e40000000800 */
[----:B-1----:R-:W-:-:S06]  /*37a0*/  FFMA.FTZ R2, R151, c[0x0][0x23c], -R5 ;  /* 0x00008f0097027a23 */ /* 0x002fcc0000010805 */
[----:B------:R1:W3:Y:S02]  /*37b0*/  MUFU.EX2 R162, R2 ;  /* 0x0000000200a27308 */ /* 0x0002e40000000800 */
[----:B-1----:R-:W-:Y:S01]  /*37c0*/  FFMA.FTZ R2, R123, c[0x0][0x23c], -R0 ;  /* 0x00008f007b027a23 */ /* 0x002fe20000010800 */
[----:B---3--:R-:W-:-:S05]  /*37d0*/  F2FP.BF16.PACK_AB R11, R162, R4 ;  /* 0x00000004a20b723e */ /* 0x008fca00000010ff */
[----:B------:R1:W3:Y:S02]  /*37e0*/  MUFU.EX2 R246, R2 ;  /* 0x0000000200f67308 */ /* 0x0002e40000000800 */
[C---:B--2---:R-:W-:Y:S08]  /*37f0*/  HMMA.16816.F32.BF16 R64, R8.reuse, R20, R96 ;  /* 0x000000140840723c */ /* 0x044ff00000041860 */
[----:B----4-:R-:W-:Y:S01]  /*3800*/  HMMA.16816.F32.BF16 R72, R8, R16, R72 ;  /* 0x000000100848723c */ /* 0x010fe20000041848 */
[----:B-1----:R-:W-:-:S04]  /*3810*/  FFMA.FTZ R2, R130, c[0x0][0x23c], -R0 ;  /* 0x00008f0082027a23 */ /* 0x002fc80000010800 */
[----:B------:R1:W-:Y:S03]  /*3820*/  MUFU.EX2 R149, R2 ;  /* 0x0000000200957308 */ /* 0x0003e60000000800 */
[C---:B------:R-:W-:Y:S08]  /*3830*/  HMMA.16816.F32.BF16 R84, R8.reuse, R12, R84 ;  /* 0x0000000c0854723c */ /* 0x040ff00000041854 */
[----:B------:R-:W-:Y:S01]  /*3840*/  HMMA.16816.F32.BF16 R108, R8, R24, R108 ;  /* 0x00000018086c723c */ /* 0x000fe2000004186c */
[----:B-1----:R-:W-:-:S07]  /*3850*/  FFMA.FTZ R2, R131, c[0x0][0x23c], -R0 ;  /* 0x00008f0083027a23 */ /* 0x002fce0000010800 */
[C---:B------:R-:W-:Y:S01]  /*3860*/  HMMA.16816.F32.BF16 R68, R8.reuse, R22, R76 ;  /* 0x000000160844723c */ /* 0x040fe2000004184c */
[----:B------:R1:W2:Y:S07]  /*3870*/  MUFU.EX2 R114, R2 ;  /* 0x0000000200727308 */ /* 0x0002ae0000000800 */
[C---:B------:R-:W-:Y:S08]  /*3880*/  HMMA.16816.F32.BF16 R80, R8.reuse, R18, R80 ;  /* 0x000000120850723c */ /* 0x040ff00000041850 */
[----:B------:R-:W-:Y:S01]  /*3890*/  HMMA.16816.F32.BF16 R88, R8, R14, R88 ;  /* 0x0000000e0858723c */ /* 0x000fe20000041858 */
[----:B-1----:R-:W-:-:S04]  /*38a0*/  FFMA.FTZ R2, R140, c[0x0][0x23c], -R7 ;  /* 0x00008f008c027a23 */ /* 0x002fc80000010807 */
[----:B------:R1:W-:Y:S03]  /*38b0*/  MUFU.EX2 R100, R2 ;  /* 0x0000000200647308 */ /* 0x0003e60000000800 */
[----:B------:R-:W-:Y:S07]  /*38c0*/  HMMA.16816.F32.BF16 R92, R8, R26, R92 ;  /* 0x0000001a085c723c */ /* 0x000fee000004185c */
[----:B------:R-:W-:-:S02]  /*38d0*/  F2FP.BF16.PACK_AB R8, R233, R242 ;  /* 0x000000f2e908723e */ /* 0x000fc400000010ff */
[----:B---3--:R-:W-:Y:S02]  /*38e0*/  F2FP.BF16.PACK_AB R9, R246, R161 ;  /* 0x000000a1f609723e */ /* 0x008fe400000010ff */
[----:B------:R-:W-:Y:S02]  /*38f0*/  F2FP.BF16.PACK_AB R10, R133, R231 ;  /* 0x000000e7850a723e */ /* 0x000fe400000010ff */
[----:B--2---:R-:W-:Y:S01]  /*3900*/  F2FP.BF16.PACK_AB R11, R114, R149 ;  /* 0x00000095720b723e */ /* 0x004fe200000010ff */
[----:B-1----:R-:W-:-:S04]  /*3910*/  FFMA.FTZ R2, R141, c[0x0][0x23c], -R7 ;  /* 0x00008f008d027a23 */ /* 0x002fc80000010807 */
[----:B------:R1:W2:Y:S02]  /*3920*/  MUFU.EX2 R3, R2 ;  /* 0x0000000200037308 */ /* 0x0002a40000000800 */
[C---:B------:R-:W-:Y:S08]  /*3930*/  HMMA.16816.F32.BF16 R44, R8.reuse, R18, R40 ;  /* 0x00000012082c723c */ /* 0x040ff00000041828 */
[----:B------:R-:W-:Y:S01]  /*3940*/  HMMA.16816.F32.BF16 R40, R8, R12, R32 ;  /* 0x0000000c0828723c */ /* 0x000fe20000041820 */
[----:B-1----:R-:W-:-:S07]  /*3950*/  FFMA.FTZ R2, R144, c[0x0][0x23c], -R7 ;  /* 0x00008f0090027a23 */ /* 0x002fce0000010807 */
[C---:B------:R-:W-:Y:S01]  /*3960*/  HMMA.16816.F32.BF16 R76, R8.reuse, R20, R56 ;  /* 0x00000014084c723c */ /* 0x040fe20000041838 */
[----:B--2---:R-:W-:Y:S01]  /*3970*/  IMAD.MOV.U32 R144, RZ, RZ, R3 ;  /* 0x000000ffff907224 */ /* 0x004fe200078e0003 */
[----:B------:R1:W-:Y:S06]  /*3980*/  MUFU.EX2 R234, R2 ;  /* 0x0000000200ea7308 */ /* 0x0003ec0000000800 */
[C---:B------:R-:W-:Y:S01]  /*3990*/  HMMA.16816.F32.BF16 R52, R8.reuse, R22, R52 ;  /* 0x000000160834723c */ /* 0x040fe20000041834 */
[----:B------:R-:W2:Y:S07]  /*39a0*/  LDSM.16.MT88.4 R20, [R139+0x9800] ;  /* 0x009800008b14783b */ /* 0x000eae0000004200 */
[----:B------:R-:W-:Y:S01]  /*39b0*/  HMMA.16816.F32.BF16 R48, R8, R16, R48 ;  /* 0x000000100830723c */ /* 0x000fe20000041830 */
[----:B------:R-:W3:Y:S01]  /*39c0*/  LDSM.16.MT88.4 R16, [R230+0x9800] ;  /* 0x00980000e610783b */ /* 0x000ee20000004200 */
[----:B-1----:R-:W-:-:S04]  /*39d0*/  FFMA.FTZ R2, R145, c[0x0][0x23c], -R7 ;  /* 0x00008f0091027a23 */ /* 0x002fc80000010807 */
[----:B------:R1:W-:Y:S02]  /*39e0*/  MUFU.EX2 R120, R2 ;  /* 0x0000000200787308 */ /* 0x0003e40000000800 */
[C---:B------:R-:W-:Y:S08]  /*39f0*/  HMMA.16816.F32.BF16 R36, R8.reuse, R14, R36 ;  /* 0x0000000e0824723c */ /* 0x040ff00000041824 */
[----:B------:R-:W-:Y:S01]  /*3a00*/  HMMA.16816.F32.BF16 R32, R8, R24, R60 ;  /* 0x000000180820723c */ /* 0x000fe2000004183c */
[----:B-1----:R-:W-:-:S07]  /*3a10*/  FFMA.FTZ R2, R142, c[0x0][0x23c], -R0 ;  /* 0x00008f008e027a23 */ /* 0x002fce0000010800 */
[----:B------:R-:W-:Y:S01]  /*3a20*/  HMMA.16816.F32.BF16 R28, R8, R26, R28 ;  /* 0x0000001a081c723c */ /* 0x000fe2000004181c */
[----:B------:R-:W-:Y:S01]  /*3a30*/  LDSM.16.MT88.4 R24, [R229+0x9800] ;  /* 0x00980000e518783b */ /* 0x000fe20000004200 */
[----:B------:R1:W-:Y:S02]  /*3a40*/  MUFU.EX2 R3, R2 ;  /* 0x0000000200037308 */ /* 0x0003e40000000800 */
[----:B-1----:R-:W-:-:S06]  /*3a50*/  FFMA.FTZ R2, R212, c[0x0][0x23c], -R6 ;  /* 0x00008f00d4027a23 */ /* 0x002fcc0000010806 */
[----:B------:R1:W4:Y:S02]  /*3a60*/  MUFU.EX2 R12, R2 ;  /* 0x00000002000c7308 */ /* 0x0003240000000800 */
[----:B-1----:R-:W-:-:S06]  /*3a70*/  FFMA.FTZ R2, R213, c[0x0][0x23c], -R6 ;  /* 0x00008f00d5027a23 */ /* 0x002fcc0000010806 */
[----:B------:R1:W1:Y:S02]  /*3a80*/  MUFU.EX2 R121, R2 ;  /* 0x0000000200797308 */ /* 0x0002640000000800 */
[--C-:B-1----:R-:W-:Y:S01]  /*3a90*/  FFMA.FTZ R2, R156, c[0x0][0x23c], -R6.reuse ;  /* 0x00008f009c027a23 */ /* 0x102fe20000010806 */
[----:B----4-:R-:W-:Y:S02]  /*3aa0*/  MOV R156, R12 ;  /* 0x0000000c009c7202 */ /* 0x010fe40000000f00 */
[----:B------:R-:W1:Y:S03]  /*3ab0*/  LDSM.16.MT88.4 R12, [R228+0x9800] ;  /* 0x00980000e40c783b */ /* 0x000e660000004200 */
[----:B------:R4:W-:Y:S01]  /*3ac0*/  MUFU.EX2 R140, R2 ;  /* 0x00000002008c7308 */ /* 0x0009e20000000800 */
[----:B------:R-:W-:Y:S01]  /*3ad0*/  F2FP.BF16.PACK_AB R8, R121, R156 ;  /* 0x0000009c7908723e */ /* 0x000fe200000010ff */
[----:B----4-:R-:W-:-:S02]  /*3ae0*/  FFMA.FTZ R2, R157, c[0x0][0x23c], -R6 ;  /* 0x00008f009d027a23 */ /* 0x010fc40000010806 */
[----:B------:R-:W-:-:S04]  /*3af0*/  IMAD.MOV.U32 R157, RZ, RZ, R3 ;  /* 0x000000ffff9d7224 */ /* 0x000fc800078e0003 */
[----:B------:R4:W2:Y:S02]  /*3b00*/  MUFU.EX2 R245, R2 ;  /* 0x0000000200f57308 */ /* 0x0008a40000000800 */
[----:B----4-:R-:W-:Y:S01]  /*3b10*/  FFMA.FTZ R2, R214, c[0x0][0x23c], -R5 ;  /* 0x00008f00d6027a23 */ /* 0x010fe20000010805 */
[----:B--2---:R-:W-:-:S05]  /*3b20*/  F2FP.BF16.PACK_AB R10, R245, R140 ;  /* 0x0000008cf50a723e */ /* 0x004fca00000010ff */
[----:B------:R2:W-:Y:S02]  /*3b30*/  MUFU.EX2 R145, R2 ;  /* 0x0000000200917308 */ /* 0x0005e40000000800 */
[----:B--2---:R-:W-:-:S06]  /*3b40*/  FFMA.FTZ R2, R215, c[0x0][0x23c], -R5 ;  /* 0x00008f00d7027a23 */ /* 0x004fcc0000010805 */
[----:B------:R2:W4:Y:S02]  /*3b50*/  MUFU.EX2 R3, R2 ;  /* 0x0000000200037308 */ /* 0x0005240000000800 */
[----:B--2---:R-:W-:Y:S01]  /*3b60*/  FFMA.FTZ R2, R158, c[0x0][0x23c], -R5 ;  /* 0x00008f009e027a23 */ /* 0x004fe20000010805 */
[----:B----4-:R-:W-:Y:S02]  /*3b70*/  F2FP.BF16.PACK_AB R9, R3, R145 ;  /* 0x000000910309723e */ /* 0x010fe400000010ff */
[----:B------:R-:W-:-:S03]  /*3b80*/  MOV R158, R100 ;  /* 0x00000064009e7202 */ /* 0x000fc60000000f00 */
[----:B------:R2:W-:Y:S02]  /*3b90*/  MUFU.EX2 R240, R2 ;  /* 0x0000000200f07308 */ /* 0x0005e40000000800 */
[----:B--2---:R-:W-:-:S06]  /*3ba0*/  FFMA.FTZ R2, R159, c[0x0][0x23c], -R5 ;  /* 0x00008f009f027a23 */ /* 0x004fcc0000010805 */
[----:B------:R2:W4:Y:S02]  /*3bb0*/  MUFU.EX2 R112, R2 ;  /* 0x0000000200707308 */ /* 0x0005240000000800 */
[----:B--2---:R-:W-:Y:S01]  /*3bc0*/  FFMA.FTZ R2, R143, c[0x0][0x23c], -R0 ;  /* 0x00008f008f027a23 */ /* 0x004fe20000010800 */
[----:B----4-:R-:W-:-:S05]  /*3bd0*/  F2FP.BF16.PACK_AB R11, R112, R240 ;  /* 0x000000f0700b723e */ /* 0x010fca00000010ff */
[----:B------:R2:W4:Y:S02]  /*3be0*/  MUFU.EX2 R122, R2 ;  /* 0x00000002007a7308 */ /* 0x0005240000000800 */
[C---:B------:R-:W-:Y:S08]  /*3bf0*/  HMMA.16816.F32.BF16 R64, R8.reuse, R20, R64 ;  /* 0x000000140840723c */ /* 0x040ff00000041840 */
[----:B------:R-:W-:Y:S01]  /*3c00*/  HMMA.16816.F32.BF16 R60, R8, R22, R68 ;  /* 0x00000016083c723c */ /* 0x000fe20000041844 */
[----:B--2---:R-:W-:-:S02]  /*3c10*/  FFMA.FTZ R2, R146, c[0x0][0x23c], -R0 ;  /* 0x00008f0092027a23 */ /* 0x004fc40000010800 */
[----:B------:R-:W-:Y:S02]  /*3c20*/  IMAD.MOV.U32 R146, RZ, RZ, R162 ;  /* 0x000000ffff927224 */ /* 0x000fe400078e00a2 */
[----:B------:R2:W-:Y:S03]  /*3c30*/  MUFU.EX2 R131, R2 ;  /* 0x0000000200837308 */ /* 0x0005e60000000800 */
[C---:B---3--:R-:W-:Y:S08]  /*3c40*/  HMMA.16816.F32.BF16 R56, R8.reuse, R16, R72 ;  /* 0x000000100838723c */ /* 0x048ff00000041848 */
[----:B------:R-:W-:Y:S01]  /*3c50*/  HMMA.16816.F32.BF16 R80, R8, R18, R80 ;  /* 0x000000120850723c */ /* 0x000fe20000041850 */
[----:B--2---:R-:W-:-:S07]  /*3c60*/  FFMA.FTZ R2, R147, c[0x0][0x23c], -R0 ;  /* 0x00008f0093027a23 */ /* 0x004fce0000010800 */
[C---:B-1----:R-:W-:Y:S01]  /*3c70*/  HMMA.16816.F32.BF16 R84, R8.reuse, R12, R84 ;  /* 0x0000000c0854723c */ /* 0x042fe20000041854 */
[----:B------:R1:W2:Y:S07]  /*3c80*/  MUFU.EX2 R238, R2 ;  /* 0x0000000200ee7308 */ /* 0x0002ae0000000800 */
[C---:B------:R-:W-:Y:S08]  /*3c90*/  HMMA.16816.F32.BF16 R88, R8.reuse, R14, R88 ;  /* 0x0000000e0858723c */ /* 0x040ff00000041858 */
[----:B------:R-:W-:Y:S01]  /*3ca0*/  HMMA.16816.F32.BF16 R108, R8, R24, R108 ;  /* 0x00000018086c723c */ /* 0x000fe2000004186c */
[----:B-1----:R-:W-:-:S04]  /*3cb0*/  FFMA.FTZ R2, R164, c[0x0][0x23c], -R7 ;  /* 0x00008f00a4027a23 */ /* 0x002fc80000010807 */
[----:B------:R1:W-:Y:S03]  /*3cc0*/  MUFU.EX2 R113, R2 ;  /* 0x0000000200717308 */ /* 0x0003e60000000800 */
[----:B------:R-:W-:Y:S07]  /*3cd0*/  HMMA.16816.F32.BF16 R92, R8, R26, R92 ;  /* 0x0000001a085c723c */ /* 0x000fee000004185c */
[----:B------:R-:W-:-:S02]  /*3ce0*/  F2FP.BF16.PACK_AB R8, R144, R158 ;  /* 0x0000009e9008723e */ /* 0x000fc400000010ff */
[----:B----4-:R-:W-:Y:S02]  /*3cf0*/  F2FP.BF16.PACK_AB R9, R122, R157 ;  /* 0x0000009d7a09723e */ /* 0x010fe400000010ff */
[----:B------:R-:W-:Y:S02]  /*3d00*/  F2FP.BF16.PACK_AB R10, R120, R234 ;  /* 0x000000ea780a723e */ /* 0x000fe400000010ff */
[----:B--2---:R-:W-:Y:S01]  /*3d10*/  F2FP.BF16.PACK_AB R11, R238, R131 ;  /* 0x00000083ee0b723e */ /* 0x004fe200000010ff */
[----:B-1----:R-:W-:-:S04]  /*3d20*/  FFMA.FTZ R2, R165, c[0x0][0x23c], -R7 ;  /* 0x00008f00a5027a23 */ /* 0x002fc80000010807 */
[----:B------:R1:W-:Y:S02]  /*3d30*/  MUFU.EX2 R123, R2 ;  /* 0x00000002007b7308 */ /* 0x0003e40000000800 */
[C---:B------:R-:W-:Y:S08]  /*3d40*/  HMMA.16816.F32.BF16 R68, R8.reuse, R14, R36 ;  /* 0x0000000e0844723c */ /* 0x040ff00000041824 */
[----:B------:R-:W-:Y:S01]  /*3d50*/  HMMA.16816.F32.BF16 R36, R8, R24, R32 ;  /* 0x000000180824723c */ /* 0x000fe20000041820 */
[----:B-1----:R-:W-:-:S07]  /*3d60*/  FFMA.FTZ R2, R168, c[0x0][0x23c], -R7 ;  /* 0x00008f00a8027a23 */ /* 0x002fce0000010807 */
[C---:B------:R-:W-:Y:S01]  /*3d70*/  HMMA.16816.F32.BF16 R28, R8.reuse, R26, R28 ;  /* 0x0000001a081c723c */ /* 0x040fe2000004181c */
[----:B------:R-:W1:Y:S01]  /*3d80*/  LDSM.16.MT88.4 R24, [R229+0xa000] ;  /* 0x00a00000e518783b */ /* 0x000e620000004200 */
[----:B------:R-:W-:Y:S01]  /*3d90*/  MOV R168, R161 ;  /* 0x000000a100a87202 */ /* 0x000fe20000000f00 */
[----:B------:R2:W-:Y:S05]  /*3da0*/  MUFU.EX2 R130, R2 ;  /* 0x0000000200827308 */ /* 0x0005ea0000000800 */
[C---:B------:R-:W-:Y:S08]  /*3db0*/  HMMA.16816.F32.BF16 R104, R8.reuse, R20, R76 ;  /* 0x000000140868723c */ /* 0x040ff0000004184c */
[----:B------:R-:W-:Y:S01]  /*3dc0*/  HMMA.16816.F32.BF16 R100, R8, R22, R52 ;  /* 0x000000160864723c */ /* 0x000fe20000041834 */
[----:B------:R-:W3:Y:S01]  /*3dd0*/  LDSM.16.MT88.4 R20, [R139+0xa000] ;  /* 0x00a000008b14783b */ /* 0x000ee20000004200 */
[----:B--2---:R-:W-:Y:S01]  /*3de0*/  FFMA.FTZ R2, R169, c[0x0][0x23c], -R7 ;  /* 0x00008f00a9027a23 */ /* 0x004fe20000010807 */
[----:B------:R-:W-:-:S03]  /*3df0*/  MOV R169, R115 ;  /* 0x0000007300a97202 */ /* 0x000fc60000000f00 */
[----:B------:R2:W-:Y:S02]  /*3e00*/  MUFU.EX2 R147, R2 ;  /* 0x0000000200937308 */ /* 0x0005e40000000800 */
[C---:B------:R-:W-:Y:S08]  /*3e10*/  HMMA.16816.F32.BF16 R96, R8.reuse, R16, R48 ;  /* 0x000000100860723c */ /* 0x040ff00000041830 */
[----:B------:R-:W-:Y:S01]  /*3e20*/  HMMA.16816.F32.BF16 R76, R8, R18, R44 ;  /* 0x00000012084c723c */ /* 0x000fe2000004182c */
[----:B------:R-:W4:Y:S01]  /*3e30*/  LDSM.16.MT88.4 R16, [R230+0xa000] ;  /* 0x00a00000e610783b */ /* 0x000f220000004200 */
[----:B--2---:R-:W-:-:S06]  /*3e40*/  FFMA.FTZ R2, R166, c[0x0][0x23c], -R0 ;  /* 0x00008f00a6027a23 */ /* 0x004fcc0000010800 */
[----:B------:R-:W-:Y:S01]  /*3e50*/  HMMA.16816.F32.BF16 R72, R8, R12, R40 ;  /* 0x0000000c0848723c */ /* 0x000fe20000041828 */
[----:B------:R-:W2:Y:S01]  /*3e60*/  LDSM.16.MT88.4 R12, [R228+0xa000] ;  /* 0x00a00000e40c783b */ /* 0x000ea20000004200 */
[----:B------:R1:W-:Y:S02]  /*3e70*/  MUFU.EX2 R252, R2 ;  /* 0x0000000200fc7308 */ /* 0x0003e40000000800 */
[----:B-1----:R-:W-:-:S06]  /*3e80*/  FFMA.FTZ R2, R192, c[0x0][0x23c], -R6 ;  /* 0x00008f00c0027a23 */ /* 0x002fcc0000010806 */
[----:B------:R1:W-:Y:S02]  /*3e90*/  MUFU.EX2 R223, R2 ;  /* 0x0000000200df7308 */ /* 0x0003e40000000800 */
[----:B-1----:R-:W-:-:S06]  /*3ea0*/  FFMA.FTZ R2, R193, c[0x0][0x23c], -R6 ;  /* 0x00008f00c1027a23 */ /* 0x002fcc0000010806 */
[----:B------:R1:W1:Y:S02]  /*3eb0*/  MUFU.EX2 R129, R2 ;  /* 0x0000000200817308 */ /* 0x0002640000000800 */
[----:B-1----:R-:W-:Y:S01]  /*3ec0*/  FFMA.FTZ R2, R176, c[0x0][0x23c], -R6 ;  /* 0x00008f00b0027a23 */ /* 0x002fe20000010806 */
[----:B------:R-:W-:-:S05]  /*3ed0*/  F2FP.BF16.PACK_AB R8, R129, R223 ;  /* 0x000000df8108723e */ /* 0x000fca00000010ff */
        /* <DEDUP_REMOVED lines=15> */
[----:B------:R1:W1:Y:S02]  /*3fd0*/  MUFU.EX2 R214, R2 ;  /* 0x0000000200d67308 */ /* 0x0002640000000800 */
[C---:B------:R-:W-:Y:S07]  /*3fe0*/  HMMA.16816.F32.BF16 R40, R8.reuse, R24, R108 ;  /* 0x000000180828723c */ /* 0x040fee000004186c */
[----:B------:R-:W-:Y:S01]  /*3ff0*/  IMAD.MOV.U32 R108, RZ, RZ, R127 ;  /* 0x000000ffff6c7224 */ /* 0x000fe200078e007f */
[----:B---3--:R-:W-:Y:S01]  /*4000*/  HMMA.16816.F32.BF16 R64, R8, R20, R64 ;  /* 0x000000140840723c */ /* 0x008fe20000041840 */
[----:B------:R-:W-:Y:S01]  /*4010*/  MOV R127, R126 ;  /* 0x0000007e007f7202 */ /* 0x000fe20000000f00 */
[----:B------:R-:W-:Y:S01]  /*4020*/  IMAD.MOV.U32 R126, RZ, RZ, R132 ;  /* 0x000000ffff7e7224 */ /* 0x000fe200078e0084 */
[----:B------:R-:W-:Y:S01]  /*4030*/  MOV R111, R124 ;  /* 0x0000007c006f7202 */ /* 0x000fe20000000f00 */
[----:B-1----:R-:W-:Y:S01]  /*4040*/  FFMA.FTZ R2, R170, c[0x0][0x23c], -R0 ;  /* 0x00008f00aa027a23 */ /* 0x002fe20000010800 */
[----:B------:R-:W-:-:S02]  /*4050*/  MOV R170, R140 ;  /* 0x0000008c00aa7202 */ /* 0x000fc40000000f00 */
[----:B------:R-:W-:Y:S01]  /*4060*/  MOV R109, R150 ;  /* 0x00000096006d7202 */ /* 0x000fe20000000f00 */
[----:B------:R1:W-:Y:S01]  /*4070*/  MUFU.EX2 R213, R2 ;  /* 0x0000000200d57308 */ /* 0x0003e20000000800 */
[C---:B------:R-:W-:Y:S08]  /*4080*/  HMMA.16816.F32.BF16 R60, R8.reuse, R22, R60 ;  /* 0x00000016083c723c */ /* 0x040ff0000004183c */
[----:B----4-:R-:W-:Y:S01]  /*4090*/  HMMA.16816.F32.BF16 R56, R8, R16, R56 ;  /* 0x000000100838723c */ /* 0x010fe20000041838 */
[----:B-1----:R-:W-:-:S07]  /*40a0*/  FFMA.FTZ R2, R171, c[0x0][0x23c], -R0 ;  /* 0x00008f00ab027a23 */ /* 0x002fce0000010800 */
[C---:B------:R-:W-:Y:S01]  /*40b0*/  HMMA.16816.F32.BF16 R52, R8.reuse, R18, R80 ;  /* 0x000000120834723c */ /* 0x040fe20000041850 */
[----:B------:R-:W-:Y:S01]  /*40c0*/  IMAD.MOV.U32 R171, RZ, RZ, R131 ;  /* 0x000000ffffab7224 */ /* 0x000fe200078e0083 */
[----:B------:R1:W3:Y:S06]  /*40d0*/  MUFU.EX2 R212, R2 ;  /* 0x0000000200d47308 */ /* 0x0002ec0000000800 */
[C---:B--2---:R-:W-:Y:S08]  /*40e0*/  HMMA.16816.F32.BF16 R48, R8.reuse, R12, R84 ;  /* 0x0000000c0830723c */ /* 0x044ff00000041854 */
[----:B------:R-:W-:Y:S01]  /*40f0*/  HMMA.16816.F32.BF16 R44, R8, R14, R88 ;  /* 0x0000000e082c723c */ /* 0x000fe20000041858 */
[----:B-1----:R-:W-:Y:S01]  /*4100*/  FFMA.FTZ R2, R208, c[0x0][0x23c], -R6 ;  /* 0x00008f00d0027a23 */ /* 0x002fe20000010806 */
[----:B------:R-:W-:-:S03]  /*4110*/  MOV R208, R130 ;  /* 0x0000008200d07202 */ /* 0x000fc60000000f00 */
[----:B------:R1:W-:Y:S03]  /*4120*/  MUFU.EX2 R132, R2 ;  /* 0x0000000200847308 */ /* 0x0003e60000000800 */
[----:B------:R-:W-:Y:S07]  /*4130*/  HMMA.16816.F32.BF16 R32, R8, R26, R92 ;  /* 0x0000001a0820723c */ /* 0x000fee000004185c */
[----:B------:R-:W-:-:S02]  /*4140*/  F2FP.BF16.PACK_AB R8, R123, R113 ;  /* 0x000000717b08723e */ /* 0x000fc400000010ff */
[----:B------:R-:W-:Y:S02]  /*4150*/  F2FP.BF16.PACK_AB R9, R214, R252 ;  /* 0x000000fcd609723e */ /* 0x000fe400000010ff */
[----:B------:R-:W-:Y:S02]  /*4160*/  F2FP.BF16.PACK_AB R10, R147, R130 ;  /* 0x00000082930a723e */ /* 0x000fe400000010ff */
[----:B---3--:R-:W-:Y:S01]  /*4170*/  F2FP.BF16.PACK_AB R11, R212, R213 ;  /* 0x000000d5d40b723e */ /* 0x008fe200000010ff */
[----:B-1----:R-:W-:Y:S02]  /*4180*/  FFMA.FTZ R2, R209, c[0x0][0x23c], -R6 ;  /* 0x00008f00d1027a23 */ /* 0x002fe40000010806 */
[----:B------:R-:W-:Y:S02]  /*4190*/  IMAD.MOV.U32 R209, RZ, RZ, R133 ;  /* 0x000000ffffd17224 */ /* 0x000fe400078e0085 */
[----:B------:R1:W2:Y:S02]  /*41a0*/  MUFU.EX2 R133, R2 ;  /* 0x0000000200857308 */ /* 0x0002a40000000800 */
[C---:B------:R-:W-:Y:S07]  /*41b0*/  HMMA.16816.F32.BF16 R84, R8.reuse, R20, R104 ;  /* 0x000000140854723c */ /* 0x040fee0000041868 */
[----:B------:R-:W-:Y:S01]  /*41c0*/  MOV R107, R115 ;  /* 0x00000073006b7202 */ /* 0x000fe20000000f00 */
[----:B------:R-:W-:Y:S01]  /*41d0*/  IMAD.MOV.U32 R106, RZ, RZ, R114 ;  /* 0x000000ffff6a7224 */ /* 0x000fe200078e0072 */
[----:B------:R-:W-:Y:S01]  /*41e0*/  MOV R115, R118 ;  /* 0x0000007600737202 */ /* 0x000fe20000000f00 */
[----:B------:R-:W-:Y:S01]  /*41f0*/  HMMA.16816.F32.BF16 R92, R8, R22, R100 ;  /* 0x00000016085c723c */ /* 0x000fe20000041864 */
[----:B------:R-:W-:Y:S01]  /*4200*/  MOV R118, R137 ;  /* 0x0000008900767202 */ /* 0x000fe20000000f00 */
[----:B------:R-:W-:Y:S01]  /*4210*/  IMAD.MOV.U32 R114, RZ, RZ, R119 ;  /* 0x000000ffff727224 */ /* 0x000fe200078e0077 */
[----:B------:R-:W3:Y:S01]  /*4220*/  LDSM.16.MT88.4 R20, [R139+0xa800] ;  /* 0x00a800008b14783b */ /* 0x000ee20000004200 */
[----:B------:R-:W-:-:S02]  /*4230*/  IMAD.MOV.U32 R119, RZ, RZ, R138 ;  /* 0x000000ffff777224 */ /* 0x000fc400078e008a */
[--C-:B-1----:R-:W-:Y:S01]  /*4240*/  FFMA.FTZ R2, R180, c[0x0][0x23c], -R6.reuse ;  /* 0x00008f00b4027a23 */ /* 0x102fe20000010806 */
[----:B------:R-:W-:Y:S01]  /*4250*/  MOV R110, R114 ;  /* 0x00000072006e7202 */ /* 0x000fe20000000f00 */
[----:B------:R-:W-:Y:S01]  /*4260*/  HMMA.16816.F32.BF16 R96, R8, R16, R96 ;  /* 0x000000100860723c */ /* 0x000fe20000041860 */
[----:B------:R-:W-:Y:S01]  /*4270*/  FFMA.FTZ R114, R172, c[0x0][0x23c], -R7 ;  /* 0x00008f00ac727a23 */ /* 0x000fe20000010807 */
[----:B------:R1:W-:Y:S01]  /*4280*/  MUFU.EX2 R137, R2 ;  /* 0x0000000200897308 */ /* 0x0003e20000000800 */
[--C-:B------:R-:W-:Y:S02]  /*4290*/  FFMA.FTZ R104, R216, c[0x0][0x23c], -R6.reuse ;  /* 0x00008f00d8687a23 */ /* 0x100fe40000010806 */
[----:B------:R-:W-:-:S03]  /*42a0*/  FFMA.FTZ R105, R217, c[0x0][0x23c], -R6 ;  /* 0x00008f00d9697a23 */ /* 0x000fc60000010806 */
[C---:B------:R-:W-:Y:S01]  /*42b0*/  HMMA.16816.F32.BF16 R88, R8.reuse, R18, R76 ;  /* 0x000000120858723c */ /* 0x040fe2000004184c */
[----:B------:R-:W4:Y:S07]  /*42c0*/  LDSM.16.MT88.4 R16, [R230+0xa800] ;  /* 0x00a80000e610783b */ /* 0x000f2e0000004200 */
[----:B------:R-:W-:Y:S01]  /*42d0*/  HMMA.16816.F32.BF16 R80, R8, R12, R72 ;  /* 0x0000000c0850723c */ /* 0x000fe20000041848 */
[----:B-1----:R-:W-:-:S04]  /*42e0*/  FFMA.FTZ R2, R181, c[0x0][0x23c], -R6 ;  /* 0x00008f00b5027a23 */ /* 0x002fc80000010806 */
[----:B------:R1:W1:Y:S03]  /*42f0*/  MUFU.EX2 R138, R2 ;  /* 0x00000002008a7308 */ /* 0x0002660000000800 */
[C---:B------:R-:W-:Y:S01]  /*4300*/  HMMA.16816.F32.BF16 R76, R8.reuse, R14, R68 ;  /* 0x0000000e084c723c */ /* 0x040fe20000041844 */
[----:B------:R-:W3:Y:S07]  /*4310*/  LDSM.16.MT88.4 R12, [R228+0xa800] ;  /* 0x00a80000e40c783b */ /* 0x000eee0000004200 */
[----:B------:R-:W-:Y:S01]  /*4320*/  HMMA.16816.F32.BF16 R68, R8, R24, R36 ;  /* 0x000000180844723c */ /* 0x000fe20000041824 */
[----:B-1----:R-:W-:Y:S01]  /*4330*/  FFMA.FTZ R2, R210, c[0x0][0x23c], -R5 ;  /* 0x00008f00d2027a23 */ /* 0x002fe20000010805 */
[----:B------:R-:W-:-:S06]  /*4340*/  MOV R210, R129 ;  /* 0x0000008100d27202 */ /* 0x000fcc0000000f00 */
[----:B------:R-:W-:Y:S01]  /*4350*/  HMMA.16816.F32.BF16 R72, R8, R26, R28 ;  /* 0x0000001a0848723c */ /* 0x000fe2000004181c */
[----:B------:R-:W1:Y:S01]  /*4360*/  LDSM.16.MT88.4 R24, [R229+0xa800] ;  /* 0x00a80000e518783b */ /* 0x000e620000004200 */
[----:B------:R4:W-:Y:S01]  /*4370*/  MUFU.EX2 R130, R2 ;  /* 0x0000000200827308 */ /* 0x0009e20000000800 */
[----:B------:R-:W-:Y:S01]  /*4380*/  MOV R39, R125 ;  /* 0x0000007d00277202 */ /* 0x000fe20000000f00 */
[----:B------:R-:W-:Y:S01]  /*4390*/  IMAD.MOV.U32 R38, RZ, RZ, R126 ;  /* 0x000000ffff267224 */ /* 0x000fe200078e007e */
[----:B------:R-:W-:Y:S01]  /*43a0*/  MOV R36, R113 ;  /* 0x0000007100247202 */ /* 0x000fe20000000f00 */
[--C-:B------:R-:W-:Y:S01]  /*43b0*/  FFMA.FTZ R113, R185, c[0x0][0x23c], -R7.reuse ;  /* 0x00008f00b9717a23 */ /* 0x100fe20000010807 */
[----:B--2---:R-:W-:Y:S01]  /*43c0*/  F2FP.BF16.PACK_AB R8, R133, R132 ;  /* 0x000000848508723e */ /* 0x004fe200000010ff */
[----:B------:R-:W-:Y:S01]  /*43d0*/  IMAD.MOV.U32 R28, RZ, RZ, R128 ;  /* 0x000000ffff1c7224 */ /* 0x000fe200078e0080 */
[----:B------:R-:W-:Y:S01]  /*43e0*/  F2FP.BF16.PACK_AB R10, R138, R137 ;  /* 0x000000898a0a723e */ /* 0x000fe200000010ff */
[--C-:B------:R-:W-:Y:S01]  /*43f0*/  FFMA.FTZ R30, R196, c[0x0][0x23c], -R7.reuse ;  /* 0x00008f00c41e7a23 */ /* 0x100fe20000010807 */
[----:B------:R-:W-:Y:S01]  /*4400*/  MOV R29, R123 ;  /* 0x0000007b001d7202 */ /* 0x000fe20000000f00 */
[----:B------:R-:W-:Y:S01]  /*4410*/  FFMA.FTZ R31, R224, c[0x0][0x23c], -R6 ;  /* 0x00008f00e01f7a23 */ /* 0x000fe20000010806 */
[----:B------:R-:W-:Y:S01]  /*4420*/  MOV R37, R112 ;  /* 0x0000007000257202 */ /* 0x000fe20000000f00 */
[----:B------:R-:W-:-:S02]  /*4430*/  FFMA.FTZ R112, R184, c[0x0][0x23c], -R7 ;  /* 0x00008f00b8707a23 */ /* 0x000fc40000010807 */
[--C-:B----4-:R-:W-:Y:S02]  /*4440*/  FFMA.FTZ R2, R211, c[0x0][0x23c], -R5.reuse ;  /* 0x00008f00d3027a23 */ /* 0x110fe40000010805 */
[----:B------:R-:W-:Y:S02]  /*4450*/  IMAD.MOV.U32 R211, RZ, RZ, R4 ;  /* 0x000000ffffd37224 */ /* 0x000fe400078e0004 */
[----:B------:R2:W4:Y:S01]  /*4460*/  MUFU.EX2 R131, R2 ;  /* 0x0000000200837308 */ /* 0x0005220000000800 */
[----:B------:R-:W-:-:S07]  /*4470*/  FFMA.FTZ R4, R183, c[0x0][0x23c], -R5 ;  /* 0x00008f00b7047a23 */ /* 0x000fce0000010805 */
[----:B------:R1:W-:Y:S01]  /*4480*/  MUFU.EX2 R129, R4 ;  /* 0x0000000400817308 */ /* 0x0003e20000000800 */
[----:B--2---:R-:W-:Y:S01]  /*4490*/  FFMA.FTZ R2, R182, c[0x0][0x23c], -R5 ;  /* 0x00008f00b6027a23 */ /* 0x004fe20000010805 */
[----:B----4-:R-:W-:-:S06]  /*44a0*/  F2FP.BF16.PACK_AB R9, R131, R130 ;  /* 0x000000828309723e */ /* 0x010fcc00000010ff */
[----:B------:R2:W4:Y:S01]  /*44b0*/  MUFU.EX2 R128, R2 ;  /* 0x0000000200807308 */ /* 0x0005220000000800 */
[----:B-1----:R-:W-:Y:S02]  /*44c0*/  FFMA.FTZ R4, R202, c[0x0][0x23c], -R0 ;  /* 0x00008f00ca047a23 */ /* 0x002fe40000010800 */
[----:B--2---:R-:W-:Y:S01]  /*44d0*/  FFMA.FTZ R2, R204, c[0x0][0x23c], -R7 ;  /* 0x00008f00cc027a23 */ /* 0x004fe20000010807 */
[----:B----4-:R-:W-:-:S04]  /*44e0*/  F2FP.BF16.PACK_AB R11, R129, R128 ;  /* 0x00000080810b723e */ /* 0x010fc800000010ff */
[----:B------:R1:W-:Y:S03]  /*44f0*/  MUFU.EX2 R124, R2 ;  /* 0x00000002007c7308 */ /* 0x0003e60000000800 */
[C---:B---3--:R-:W-:Y:S07]  /*4500*/  HMMA.16816.F32.BF16 R140, R8.reuse, R20, R64 ;  /* 0x00000014088c723c */ /* 0x048fee0000041840 */
[----:B------:R-:W-:Y:S01]  /*4510*/  IMAD.MOV.U32 R67, RZ, RZ, R127 ;  /* 0x000000ffff437224 */ /* 0x000fe200078e007f */
[----:B------:R-:W-:Y:S01]  /*4520*/  MOV R66, R149 ;  /* 0x0000009500427202 */ /* 0x000fe20000000f00 */
[----:B------:R-:W-:Y:S01]  /*4530*/  IMAD.MOV.U32 R65, RZ, RZ, R148 ;  /* 0x000000ffff417224 */ /* 0x000fe200078e0094 */
[----:B------:R-:W-:Y:S01]  /*4540*/  HMMA.16816.F32.BF16 R164, R8, R18, R52 ;  /* 0x0000001208a4723c */ /* 0x000fe20000041834 */
[----:B------:R-:W-:Y:S01]  /*4550*/  MOV R202, R233 ;  /* 0x000000e900ca7202 */ /* 0x000fe20000000f00 */
[----:B-1----:R-:W-:Y:S01]  /*4560*/  FFMA.FTZ R2, R205, c[0x0][0x23c], -R7 ;  /* 0x00008f00cd027a23 */ /* 0x002fe20000010807 */
[----:B------:R-:W-:-:S03]  /*4570*/  MOV R64, R122 ;  /* 0x0000007a00407202 */ /* 0x000fc60000000f00 */
[----:B------:R1:W2:Y:S02]  /*4580*/  MUFU.EX2 R125, R2 ;  /* 0x00000002007d7308 */ /* 0x0002a40000000800 */
[C---:B------:R-:W-:Y:S07]  /*4590*/  HMMA.16816.F32.BF16 R148, R8.reuse, R22, R60 ;  /* 0x000000160894723c */ /* 0x040fee000004183c */
[----:B------:R-:W-:Y:S01]  /*45a0*/  IMAD.MOV.U32 R60, RZ, RZ, R120 ;  /* 0x000000ffff3c7224 */ /* 0x000fe200078e0078 */
[----:B------:R-:W-:Y:S01]  /*45b0*/  MOV R62, R163 ;  /* 0x000000a3003e7202 */ /* 0x000fe20000000f00 */
[----:B------:R-:W-:Y:S01]  /*45c0*/  IMAD.MOV.U32 R120, RZ, RZ, R119 ;  /* 0x000000ffff787224 */ /* 0x000fe200078e0077 */
[----:B------:R-:W-:Y:S01]  /*45d0*/  MOV R61, R160 ;  /* 0x000000a0003d7202 */ /* 0x000fe20000000f00 */
[C---:B------:R-:W-:Y:S01]  /*45e0*/  HMMA.16816.F32.BF16 R176, R8.reuse, R12, R48 ;  /* 0x0000000c08b0723c */ /* 0x040fe20000041830 */
[----:B------:R-:W-:Y:S01]  /*45f0*/  IMAD.MOV.U32 R63, RZ, RZ, R121 ;  /* 0x000000ffff3f7224 */ /* 0x000fe200078e0079 */
[----:B------:R-:W-:Y:S01]  /*4600*/  MOV R54, R62 ;  /* 0x0000003e00367202 */ /* 0x000fe20000000f00 */
[--C-:B-1----:R-:W-:Y:S01]  /*4610*/  FFMA.FTZ R2, R200, c[0x0][0x23c], -R7.reuse ;  /* 0x00008f00c8027a23 */ /* 0x102fe20000010807 */
[----:B------:R-:W-:Y:S01]  /*4620*/  MOV R52, R60 ;  /* 0x0000003c00347202 */ /* 0x000fe20000000f00 */
[----:B------:R-:W-:Y:S01]  /*4630*/  IMAD.MOV.U32 R121, RZ, RZ, R116 ;  /* 0x000000ffff797224 */ /* 0x000fe200078e0074 */
[----:B------:R-:W-:Y:S01]  /*4640*/  MOV R55, R63 ;  /* 0x0000003f00377202 */ /* 0x000fe20000000f00 */
[----:B------:R1:W-:Y:S01]  /*4650*/  MUFU.EX2 R127, R2 ;  /* 0x00000002007f7308 */ /* 0x0003e20000000800 */
[C---:B------:R-:W-:Y:S01]  /*4660*/  HMMA.16816.F32.BF16 R160, R8.reuse, R16, R56 ;  /* 0x0000001008a0723c */ /* 0x040fe20000041838 */
[--C-:B------:R-:W-:Y:S01]  /*4670*/  FFMA.FTZ R50, R188, c[0x0][0x23c], -R7.reuse ;  /* 0x00008f00bc327a23 */ /* 0x100fe20000010807 */
[----:B------:R-:W-:Y:S01]  /*4680*/  MOV R63, R209 ;  /* 0x000000d1003f7202 */ /* 0x000fe20000000f00 */
[--C-:B------:R-:W-:Y:S01]  /*4690*/  FFMA.FTZ R49, R189, c[0x0][0x23c], -R7.reuse ;  /* 0x00008f00bd317a23 */ /* 0x100fe20000010807 */
[----:B------:R-:W-:Y:S01]  /*46a0*/  MOV R60, R29 ;  /* 0x0000001d003c7202 */ /* 0x000fe20000000f00 */
[--C-:B------:R-:W-:Y:S01]  /*46b0*/  FFMA.FTZ R48, R198, c[0x0][0x23c], -R0.reuse ;  /* 0x00008f00c6307a23 */ /* 0x100fe20000010800 */
[----:B------:R-:W-:Y:S01]  /*46c0*/  MOV R209, R107 ;  /* 0x0000006b00d17202 */ /* 0x000fe20000000f00 */
[--C-:B------:R-:W-:Y:S01]  /*46d0*/  FFMA.FTZ R116, R186, c[0x0][0x23c], -R0.reuse ;  /* 0x00008f00ba747a23 */ /* 0x100fe20000010800 */
[----:B------:R-:W-:Y:S01]  /*46e0*/  MOV R57, R118 ;  /* 0x0000007600397202 */ /* 0x000fe20000000f00 */
[----:B------:R-:W-:Y:S01]  /*46f0*/  HMMA.16816.F32.BF16 R180, R8, R14, R44 ;  /* 0x0000000e08b4723c */ /* 0x000fe2000004182c */
[----:B------:R-:W-:Y:S01]  /*4700*/  MOV R58, R117 ;  /* 0x00000075003a7202 */ /* 0x000fe20000000f00 */
[----:B------:R-:W-:Y:S01]  /*4710*/  FFMA.FTZ R117, R187, c[0x0][0x23c], -R0 ;  /* 0x00008f00bb757a23 */ /* 0x000fe20000010800 */
[----:B------:R-:W-:Y:S01]  /*4720*/  MOV R59, R115 ;  /* 0x00000073003b7202 */ /* 0x000fe20000000f00 */
[----:B------:R-:W-:-:S02]  /*4730*/  FFMA.FTZ R115, R173, c[0x0][0x23c], -R7 ;  /* 0x00008f00ad737a23 */ /* 0x000fc40000010807 */
[----:B-1----:R-:W-:Y:S01]  /*4740*/  FFMA.FTZ R2, R201, c[0x0][0x23c], -R7 ;  /* 0x00008f00c9027a23 */ /* 0x002fe20000010807 */
[----:B------:R-:W-:Y:S01]  /*4750*/  MOV R47, R59 ;  /* 0x0000003b002f7202 */ /* 0x000fe20000000f00 */
[C---:B------:R-:W-:Y:S01]  /*4760*/  HMMA.16816.F32.BF16 R192, R8.reuse, R24, R40 ;  /* 0x0000001808c0723c */ /* 0x040fe20000041828 */
[--C-:B------:R-:W-:Y:S01]  /*4770*/  FFMA.FTZ R118, R174, c[0x0][0x23c], -R0.reuse ;  /* 0x00008f00ae767a23 */ /* 0x100fe20000010800 */
[----:B------:R1:W3:Y:S01]  /*4780*/  MUFU.EX2 R126, R2 ;  /* 0x00000002007e7308 */ /* 0x0002e20000000800 */
[--C-:B------:R-:W-:Y:S02]  /*4790*/  FFMA.FTZ R119, R175, c[0x0][0x23c], -R0.reuse ;  /* 0x00008f00af777a23 */ /* 0x100fe40000010800 */
[----:B------:R-:W-:Y:S01]  /*47a0*/  IMAD.MOV.U32 R53, RZ, RZ, R61 ;  /* 0x000000ffff357224 */ /* 0x000fe200078e003d */
[----:B------:R-:W-:Y:S01]  /*47b0*/  MOV R61, R211 ;  /* 0x000000d3003d7202 */ /* 0x000fe20000000f00 */
[----:B------:R-:W-:Y:S01]  /*47c0*/  FFMA.FTZ R42, R197, c[0x0][0x23c], -R7 ;  /* 0x00008f00c52a7a23 */ /* 0x000fe20000010807 */
[----:B------:R-:W-:Y:S01]  /*47d0*/  HMMA.16816.F32.BF16 R100, R8, R26, R32 ;  /* 0x0000001a0864723c */ /* 0x000fe20000041820 */
[--C-:B------:R-:W-:Y:S01]  /*47e0*/  FFMA.FTZ R7, R207, c[0x0][0x23c], -R0.reuse ;  /* 0x00008f00cf077a23 */ /* 0x100fe20000010800 */
[----:B------:R-:W-:Y:S01]  /*47f0*/  MOV R211, R208 ;  /* 0x000000d000d37202 */ /* 0x000fe20000000f00 */
[--C-:B------:R-:W-:Y:S01]  /*4800*/  FFMA.FTZ R43, R199, c[0x0][0x23c], -R0.reuse ;  /* 0x00008f00c72b7a23 */ /* 0x100fe20000010800 */
[----:B------:R-:W-:Y:S01]  /*4810*/  MOV R208, R108 ;  /* 0x0000006c00d07202 */ /* 0x000fe20000000f00 */
[----:B------:R-:W-:Y:S01]  /*4820*/  FFMA.FTZ R41, R190, c[0x0][0x23c], -R0 ;  /* 0x00008f00be297a23 */ /* 0x000fe20000010800 */
[----:B------:R-:W-:Y:S01]  /*4830*/  MUFU.EX2 R122, R7 ;  /* 0x00000007007a7308 */ /* 0x000fe20000000800 */
[----:B------:R-:W-:-:S02]  /*4840*/  FFMA.FTZ R10, R120, c[0x0][0x23c], -R6 ;  /* 0x00008f00780a7a23 */ /* 0x000fc40000010806 */
[--C-:B------:R-:W-:Y:S02]  /*4850*/  FFMA.FTZ R40, R191, c[0x0][0x23c], -R0.reuse ;  /* 0x00008f00bf287a23 */ /* 0x100fe40000010800 */
[----:B-1----:R-:W-:Y:S02]  /*4860*/  FFMA.FTZ R2, R206, c[0x0][0x23c], -R0 ;  /* 0x00008f00ce027a23 */ /* 0x002fe40000010800 */
[----:B------:R-:W-:Y:S02]  /*4870*/  FFMA.FTZ R11, R121, c[0x0][0x23c], -R6 ;  /* 0x00008f00790b7a23 */ /* 0x000fe40000010806 */
[----:B------:R1:W-:Y:S01]  /*4880*/  MUFU.EX2 R123, R2 ;  /* 0x00000002007b7308 */ /* 0x0003e20000000800 */
[----:B------:R-:W-:Y:S02]  /*4890*/  IMAD.MOV.U32 R56, RZ, RZ, R64 ;  /* 0x000000ffff387224 */ /* 0x000fe400078e0040 */
[----:B------:R-:W-:Y:S02]  /*48a0*/  IMAD.MOV.U32 R62, RZ, RZ, R210 ;  /* 0x000000ffff3e7224 */ /* 0x000fe400078e00d2 */
[----:B------:R-:W-:-:S02]  /*48b0*/  IMAD.MOV.U32 R59, RZ, RZ, R28 ;  /* 0x000000ffff3b7224 */ /* 0x000fc400078e001c */
[----:B------:R-:W-:Y:S01]  /*48c0*/  IMAD.MOV.U32 R210, RZ, RZ, R106 ;  /* 0x000000ffffd27224 */ /* 0x000fe200078e006a */
[----:B------:R-:W-:Y:S01]  /*48d0*/  MUFU.EX2 R121, R4 ;  /* 0x0000000400797308 */ /* 0x000fe20000000800 */
[----:B------:R-:W-:Y:S02]  /*48e0*/  IMAD.MOV.U32 R64, RZ, RZ, R109 ;  /* 0x000000ffff407224 */ /* 0x000fe400078e006d */
[--C-:B------:R-:W-:Y:S02]  /*48f0*/  FFMA.FTZ R9, R248, c[0x0][0x23c], -R6.reuse ;  /* 0x00008f00f8097a23 */ /* 0x100fe40000010806 */
[--C-:B------:R-:W-:Y:S02]  /*4900*/  FFMA.FTZ R8, R249, c[0x0][0x23c], -R6.reuse ;  /* 0x00008f00f9087a23 */ /* 0x100fe40000010806 */
[----:B------:R-:W-:Y:S02]  /*4910*/  FFMA.FTZ R51, R225, c[0x0][0x23c], -R6 ;  /* 0x00008f00e1337a23 */ /* 0x000fe40000010806 */
[----:B-1----:R-:W-:-:S02]  /*4920*/  FFMA.FTZ R2, R203, c[0x0][0x23c], -R0 ;  /* 0x00008f00cb027a23 */ /* 0x002fc40000010800 */
[--C-:B------:R-:W-:Y:S01]  /*4930*/  FFMA.FTZ R0, R58, c[0x0][0x23c], -R5.reuse ;  /* 0x00008f003a007a23 */ /* 0x100fe20000010805 */
[----:B------:R-:W-:Y:S01]  /*4940*/  MOV R58, R66 ;  /* 0x00000042003a7202 */ /* 0x000fe20000000f00 */
[----:B------:R1:W2:Y:S02]  /*4950*/  MUFU.EX2 R120, R2 ;  /* 0x0000000200787308 */ /* 0x0002a40000000800 */
[----:B-1----:R-:W-:Y:S01]  /*4960*/  FFMA.FTZ R2, R57, c[0x0][0x23c], -R5 ;  /* 0x00008f0039027a23 */ /* 0x002fe20000010805 */
[----:B------:R-:W-:Y:S02]  /*4970*/  MOV R57, R65 ;  /* 0x0000004100397202 */ /* 0x000fe40000000f00 */
[----:B------:R-:W-:Y:S02]  /*4980*/  MOV R65, R171 ;  /* 0x000000ab00417202 */ /* 0x000fe40000000f00 */
[----:B------:R-:W-:Y:S01]  /*4990*/  MOV R171, R170 ;  /* 0x000000aa00ab7202 */ /* 0x000fe20000000f00 */
[----:B------:R-:W-:Y:S01]  /*49a0*/  IMAD.MOV.U32 R170, RZ, RZ, R169 ;  /* 0x000000ffffaa7224 */ /* 0x000fe200078e00a9 */
[----:B------:R-:W-:-:S02]  /*49b0*/  MOV R169, R237 ;  /* 0x000000ed00a97202 */ /* 0x000fc40000000f00 */
[----:B------:R-:W4:Y:S04]  /*49c0*/  LDL.LU R237, [R1+0xe0] ;  /* 0x0000e00001ed7983 */ /* 0x000f280000300800 */
[----:B------:R-:W4:Y:S01]  /*49d0*/  LDL.LU R66, [R1+0x74] ;  /* 0x0000740001427983 */ /* 0x000f220000300800 */
[--C-:B------:R-:W-:Y:S01]  /*49e0*/  FFMA.FTZ R28, R250, c[0x0][0x23c], -R5.reuse ;  /* 0x00008f00fa1c7a23 */ /* 0x100fe20000010805 */
[----:B--2---:R-:W-:Y:S01]  /*49f0*/  F2FP.BF16.PACK_AB R4, R125, R124 ;  /* 0x0000007c7d04723e */ /* 0x004fe200000010ff */
[--C-:B------:R-:W-:Y:S01]  /*4a00*/  FFMA.FTZ R29, R251, c[0x0][0x23c], -R5.reuse ;  /* 0x00008f00fb1d7a23 */ /* 0x100fe20000010805 */
[----:B------:R-:W2:Y:S01]  /*4a10*/  LDL.LU R233, [R1+0xdc] ;  /* 0x0000dc0001e97983 */ /* 0x000ea20000300800 */
[--C-:B------:R-:W-:Y:S01]  /*4a20*/  FFMA.FTZ R106, R226, c[0x0][0x23c], -R5.reuse ;  /* 0x00008f00e26a7a23 */ /* 0x100fe20000010805 */
[----:B---3--:R-:W-:Y:S01]  /*4a30*/  F2FP.BF16.PACK_AB R6, R126, R127 ;  /* 0x0000007f7e06723e */ /* 0x008fe200000010ff */
[--C-:B------:R-:W-:Y:S01]  /*4a40*/  FFMA.FTZ R107, R227, c[0x0][0x23c], -R5.reuse ;  /* 0x00008f00e36b7a23 */ /* 0x100fe20000010805 */
[----:B------:R-:W3:Y:S01]  /*4a50*/  LDL.LU R190, [R1+0x70] ;  /* 0x0000700001be7983 */ /* 0x000ee20000300800 */
[--C-:B------:R-:W-:Y:S01]  /*4a60*/  FFMA.FTZ R108, R218, c[0x0][0x23c], -R5.reuse ;  /* 0x00008f00da6c7a23 */ /* 0x100fe20000010805 */
[----:B------:R-:W-:Y:S01]  /*4a70*/  F2FP.BF16.PACK_AB R7, R120, R121 ;  /* 0x000000797807723e */ /* 0x000fe200000010ff */
[----:B------:R-:W-:Y:S01]  /*4a80*/  FFMA.FTZ R109, R219, c[0x0][0x23c], -R5 ;  /* 0x00008f00db6d7a23 */ /* 0x000fe20000010805 */
[----:B------:R-:W-:Y:S01]  /*4a90*/  F2FP.BF16.PACK_AB R5, R122, R123 ;  /* 0x0000007b7a05723e */ /* 0x000fe200000010ff */
[----:B------:R-:W-:Y:S01]  /*4aa0*/  IMAD.MOV.U32 R191, RZ, RZ, R39 ;  /* 0x000000ffffbf7224 */ /* 0x000fe200078e0027 */
[----:B------:R-:W-:Y:S01]  /*4ab0*/  MOV R174, R67 ;  /* 0x0000004300ae7202 */ /* 0x000fe20000000f00 */
[----:B------:R-:W-:Y:S01]  /*4ac0*/  FADD.FTZ R110, R110, R47 ;  /* 0x0000002f6e6e7221 */ /* 0x000fe20000010000 */
        /* <DEDUP_REMOVED lines=13> */
[----:B------:R-:W-:Y:S01]  /*4ba0*/  HMMA.16816.F32.BF16 R56, R4, R22, R92 ;  /* 0x000000160438723c */ /* 0x000fe2000004185c */
[----:B------:R-:W-:-:S02]  /*4bb0*/  MOV R201, R61 ;  /* 0x0000003d00c97202 */ /* 0x000fc40000000f00 */
[----:B------:R-:W-:Y:S02]  /*4bc0*/  MOV R200, R63 ;  /* 0x0000003f00c87202 */ /* 0x000fe40000000f00 */
[----:B------:R-:W-:Y:S02]  /*4bd0*/  MOV R197, R64 ;  /* 0x0000004000c57202 */ /* 0x000fe40000000f00 */
[----:B------:R-:W-:Y:S01]  /*4be0*/  MOV R207, R37 ;  /* 0x0000002500cf7202 */ /* 0x000fe20000000f00 */
[----:B------:R-:W-:Y:S01]  /*4bf0*/  HMMA.16816.F32.BF16 R44, R4, R16, R96 ;  /* 0x00000010042c723c */ /* 0x000fe20000041860 */
[----:B------:R-:W-:-:S07]  /*4c00*/  MOV R173, R111 ;  /* 0x0000006f00ad7202 */ /* 0x000fce0000000f00 */
[C---:B------:R-:W-:Y:S01]  /*4c10*/  HMMA.16816.F32.BF16 R36, R4.reuse, R18, R88 ;  /* 0x000000120424723c */ /* 0x040fe20000041858 */
[----:B------:R-:W-:Y:S07]  /*4c20*/  LDSM.16.MT88.4 R16, [R230+0xb000] ;  /* 0x00b00000e610783b */ /* 0x000fee0000004200 */
[C---:B------:R-:W-:Y:S08]  /*4c30*/  HMMA.16816.F32.BF16 R32, R4.reuse, R12, R80 ;  /* 0x0000000c0420723c */ /* 0x040ff00000041850 */
[C---:B------:R-:W-:Y:S08]  /*4c40*/  HMMA.16816.F32.BF16 R52, R4.reuse, R14, R76 ;  /* 0x0000000e0434723c */ /* 0x040ff0000004184c */
[C---:B------:R-:W-:Y:S08]  /*4c50*/  HMMA.16816.F32.BF16 R68, R4.reuse, R24, R68 ;  /* 0x000000180444723c */ /* 0x040ff00000041844 */
[----:B------:R-:W-:Y:S01]  /*4c60*/  HMMA.16816.F32.BF16 R60, R4, R26, R72 ;  /* 0x0000001a043c723c */ /* 0x000fe20000041848 */
[----:B------:R1:W-:Y:S01]  /*4c70*/  MUFU.EX2 R77, R2 ;  /* 0x00000002004d7308 */ /* 0x0003e20000000800 */
[----:B------:R-:W-:Y:S01]  /*4c80*/  LDSM.16.MT88.4 R12, [R228+0xb000] ;  /* 0x00b00000e40c783b */ /* 0x000fe20000004200 */
[----:B-1----:R-:W-:-:S04]  /*4c90*/  FADD.FTZ R2, R241, R110 ;  /* 0x0000006ef1027221 */ /* 0x002fc80000010000 */
[----:B------:R-:W-:Y:S01]  /*4ca0*/  FADD.FTZ R2, R134, R2 ;  /* 0x0000000286027221 */ /* 0x000fe20000010000 */
[----:B----4-:R-:W-:Y:S02]  /*4cb0*/  MOV R187, R66 ;  /* 0x0000004200bb7202 */ /* 0x010fe40000000f00 */
[----:B------:R-:W-:Y:S07]  /*4cc0*/  HMMA.16816.F32.BF16 R64, R4, R20, R84 ;  /* 0x000000140440723c */ /* 0x000fee0000041854 */
[----:B------:R-:W-:Y:S01]  /*4cd0*/  FADD.FTZ R5, R187, R174 ;  /* 0x000000aebb057221 */ /* 0x000fe20000010000 */
[----:B------:R-:W-:Y:S01]  /*4ce0*/  MOV R174, R191 ;  /* 0x000000bf00ae7202 */ /* 0x000fe20000000f00 */
[----:B------:R-:W-:Y:S01]  /*4cf0*/  IMAD.MOV.U32 R187, RZ, RZ, R186 ;  /* 0x000000ffffbb7224 */ /* 0x000fe200078e00ba */
[----:B---3--:R-:W-:Y:S01]  /*4d00*/  MOV R186, R190 ;  /* 0x000000be00ba7202 */ /* 0x008fe20000000f00 */
[----:B------:R-:W-:Y:S01]  /*4d10*/  IMAD.MOV.U32 R191, RZ, RZ, R199 ;  /* 0x000000ffffbf7224 */ /* 0x000fe200078e00c7 */
[----:B------:R-:W-:Y:S01]  /*4d20*/  MOV R190, R198 ;  /* 0x000000c600be7202 */ /* 0x000fe20000000f00 */
[----:B------:R-:W-:Y:S01]  /*4d30*/  FADD.FTZ R4, R187, R174 ;  /* 0x000000aebb047221 */ /* 0x000fe20000010000 */
[----:B------:R-:W-:Y:S01]  /*4d40*/  MOV R198, R203 ;  /* 0x000000cb00c67202 */ /* 0x000fe20000000f00 */
[----:B------:R-:W-:Y:S01]  /*4d50*/  MUFU.EX2 R80, R8 ;  /* 0x0000000800507308 */ /* 0x000fe20000000800 */
[----:B------:R-:W-:Y:S01]  /*4d60*/  MOV R203, R245 ;  /* 0x000000f500cb7202 */ /* 0x000fe20000000f00 */
[----:B------:R-:W-:Y:S01]  /*4d70*/  IMAD.MOV.U32 R199, RZ, RZ, R238 ;  /* 0x000000ffffc77224 */ /* 0x000fe200078e00ee */
[----:B------:R-:W-:Y:S01]  /*4d80*/  MOV R187, R186 ;  /* 0x000000ba00bb7202 */ /* 0x000fe20000000f00 */
[----:B------:R-:W-:Y:S01]  /*4d90*/  IMAD.MOV.U32 R186, RZ, RZ, R191 ;  /* 0x000000ffffba7224 */ /* 0x000fe200078e00bf */
[----:B------:R-:W3:Y:S01]  /*4da0*/  LDL.LU R238, [R1+0xd8] ;  /* 0x0000d80001ee7983 */ /* 0x000ee20000300800 */
[----:B------:R-:W-:-:S02]  /*4db0*/  MOV R191, R190 ;  /* 0x000000be00bf7202 */ /* 0x000fc40000000f00 */
[----:B------:R-:W-:Y:S01]  /*4dc0*/  MOV R190, R203 ;  /* 0x000000cb00be7202 */ /* 0x000fe20000000f00 */
[----:B------:R-:W4:Y:S01]  /*4dd0*/  LDL.LU R245, [R1+0xd4] ;  /* 0x0000d40001f57983 */ /* 0x000f220000300800 */
[----:B------:R-:W-:Y:S02]  /*4de0*/  IMAD.MOV.U32 R203, RZ, RZ, R246 ;  /* 0x000000ffffcb7224 */ /* 0x000fe400078e00f6 */
[----:B------:R-:W-:Y:S01]  /*4df0*/  FADD.FTZ R25, R187, R5 ;  /* 0x00000005bb197221 */ /* 0x000fe20000010000 */
[----:B------:R-:W2:Y:S04]  /*4e00*/  LDL.LU R241, [R1+0xd0] ;  /* 0x0000d00001f17983 */ /* 0x000ea80000300800 */
[----:B------:R-:W2:Y:S04]  /*4e10*/  LDL.LU R246, [R1+0xcc] ;  /* 0x0000cc0001f67983 */ /* 0x000ea80000300800 */
[----:B------:R-:W2:Y:S04]  /*4e20*/  LDL.LU R187, [R1+0x44] ;  /* 0x0000440001bb7983 */ /* 0x000ea80000300800 */
[----:B------:R-:W3:Y:S01]  /*4e30*/  LDL.LU R134, [R1+0xc8] ;  /* 0x0000c80001867983 */ /* 0x000ee20000300800 */
[----:B------:R-:W-:Y:S03]  /*4e40*/  MUFU.EX2 R84, R11 ;  /* 0x0000000b00547308 */ /* 0x000fe60000000800 */
[----:B------:R-:W1:Y:S05]  /*4e50*/  LDSM.16.MT88.4 R20, [R139+0xb000] ;  /* 0x00b000008b14783b */ /* 0x000e6a0000004200 */
[----:B------:R-:W-:Y:S08]  /*4e60*/  MUFU.EX2 R85, R10 ;  /* 0x0000000a00557308 */ /* 0x000ff00000000800 */
[----:B------:R1:W-:Y:S02]  /*4e70*/  MUFU.EX2 R86, R9 ;  /* 0x0000000900567308 */ /* 0x0003e40000000800 */
[----:B-1----:R-:W1:Y:S06]  /*4e80*/  LDSM.16.MT88.4 R8, [R229+0xb000] ;  /* 0x00b00000e508783b */ /* 0x002e6c0000004200 */
[----:B------:R-:W1:Y:S08]  /*4e90*/  MUFU.EX2 R76, R0 ;  /* 0x00000000004c7308 */ /* 0x000e700000000800 */
[----:B------:R-:W-:Y:S08]  /*4ea0*/  MUFU.EX2 R72, R28 ;  /* 0x0000001c00487308 */ /* 0x000ff00000000800 */
[----:B------:R-:W1:Y:S08]  /*4eb0*/  MUFU.EX2 R73, R29 ;  /* 0x0000001d00497308 */ /* 0x000e700000000800 */
[----:B------:R-:W-:Y:S08]  /*4ec0*/  MUFU.EX2 R27, R30 ;  /* 0x0000001e001b7308 */ /* 0x000ff00000000800 */
[----:B------:R-:W1:Y:S08]  /*4ed0*/  MUFU.EX2 R42, R42 ;  /* 0x0000002a002a7308 */ /* 0x000e700000000800 */
[----:B------:R-:W-:Y:S08]  /*4ee0*/  MUFU.EX2 R50, R50 ;  /* 0x0000003200327308 */ /* 0x000ff00000000800 */
[----:B------:R-:W-:Y:S08]  /*4ef0*/  MUFU.EX2 R49, R49 ;  /* 0x0000003100317308 */ /* 0x000ff00000000800 */
[----:B------:R-:W-:Y:S08]  /*4f00*/  MUFU.EX2 R48, R48 ;  /* 0x0000003000307308 */ /* 0x000ff00000000800 */
[----:B------:R-:W1:Y:S08]  /*4f10*/  MUFU.EX2 R43, R43 ;  /* 0x0000002b002b7308 */ /* 0x000e700000000800 */
[----:B------:R-:W-:Y:S08]  /*4f20*/  MUFU.EX2 R41, R41 ;  /* 0x0000002900297308 */ /* 0x000ff00000000800 */
[----:B------:R-:W2:Y:S01]  /*4f30*/  MUFU.EX2 R40, R40 ;  /* 0x0000002800287308 */ /* 0x000ea20000000800 */
[----:B-1----:R-:W-:-:S02]  /*4f40*/  F2FP.BF16.PACK_AB R5, R76, R77 ;  /* 0x0000004d4c05723e */ /* 0x002fc400000010ff */
[----:B------:R-:W-:Y:S02]  /*4f50*/  F2FP.BF16.PACK_AB R6, R80, R86 ;  /* 0x000000565006723e */ /* 0x000fe400000010ff */
[----:B------:R-:W-:Y:S01]  /*4f60*/  F2FP.BF16.PACK_AB R7, R73, R72 ;  /* 0x000000484907723e */ /* 0x000fe200000010ff */
[----:B------:R-:W-:Y:S02]  /*4f70*/  FADD.FTZ R111, R153, R152 ;  /* 0x00000098996f7221 */ /* 0x000fe40000010000 */
[----:B------:R1:W-:Y:S02]  /*4f80*/  MUFU.EX2 R26, R31 ;  /* 0x0000001f001a7308 */ /* 0x0003e40000000800 */
[----:B------:R-:W-:-:S04]  /*4f90*/  FADD.FTZ R0, R155, R111 ;  /* 0x0000006f9b007221 */ /* 0x000fc80000010000 */
[----:B------:R-:W-:Y:S01]  /*4fa0*/  FADD.FTZ R0, R154, R0 ;  /* 0x000000009a007221 */ /* 0x000fe20000010000 */
[----:B------:R-:W-:Y:S01]  /*4fb0*/  MOV R249, R168 ;  /* 0x000000a800f97202 */ /* 0x000fe20000000f00 */
[----:B------:R-:W-:Y:S01]  /*4fc0*/  IMAD.MOV.U32 R248, RZ, RZ, R242 ;  /* 0x000000fffff87224 */ /* 0x000fe200078e00f2 */
[----:B------:R-:W-:Y:S01]  /*4fd0*/  MOV R96, R188 ;  /* 0x000000bc00607202 */ /* 0x000fe20000000f00 */
[----:B------:R-:W-:Y:S01]  /*4fe0*/  FADD.FTZ R0, R247, R0 ;  /* 0x00000000f7007221 */ /* 0x000fe20000010000 */
[----:B------:R-:W-:Y:S01]  /*4ff0*/  MOV R97, R201 ;  /* 0x000000c900617202 */ /* 0x000fe20000000f00 */
[----:B------:R-:W-:Y:S01]  /*5000*/  IMAD.MOV.U32 R91, RZ, RZ, R189 ;  /* 0x000000ffff5b7224 */ /* 0x000fe200078e00bd */
[----:B------:R-:W-:Y:S01]  /*5010*/  MOV R99, R210 ;  /* 0x000000d200637202 */ /* 0x000fe20000000f00 */
[----:B------:R-:W-:Y:S01]  /*5020*/  FADD.FTZ R0, R243, R0 ;  /* 0x00000000f3007221 */ /* 0x000fe20000010000 */
[----:B------:R-:W-:Y:S01]  /*5030*/  MOV R93, R146 ;  /* 0x00000092005d7202 */ /* 0x000fe20000000f00 */
[----:B------:R-:W-:-:S02]  /*5040*/  IMAD.MOV.U32 R98, RZ, RZ, R200 ;  /* 0x000000ffff627224 */ /* 0x000fc400078e00c8 */
[----:B------:R-:W-:Y:S01]  /*5050*/  IMAD.MOV.U32 R92, RZ, RZ, R208 ;  /* 0x000000ffff5c7224 */ /* 0x000fe200078e00d0 */
[----:B------:R-:W-:Y:S01]  /*5060*/  MOV R94, R157 ;  /* 0x0000009d005e7202 */ /* 0x000fe20000000f00 */
[----:B------:R-:W-:Y:S02]  /*5070*/  FADD.FTZ R0, R239, R0 ;  /* 0x00000000ef007221 */ /* 0x000fe40000010000 */
[----:B--2---:R-:W-:Y:S01]  /*5080*/  FADD.FTZ R24, R187, R4 ;  /* 0x00000004bb187221 */ /* 0x004fe20000010000 */
[----:B------:R-:W-:Y:S01]  /*5090*/  MOV R187, R186 ;  /* 0x000000ba00bb7202 */ /* 0x000fe20000000f00 */
[----:B------:R-:W-:Y:S01]  /*50a0*/  IMAD.MOV.U32 R95, RZ, RZ, R156 ;  /* 0x000000ffff5f7224 */ /* 0x000fe200078e009c */
[----:B------:R-:W-:Y:S01]  /*50b0*/  MOV R186, R191 ;  /* 0x000000bf00ba7202 */ /* 0x000fe20000000f00 */
[----:B------:R-:W-:Y:S01]  /*50c0*/  IMAD.MOV.U32 R191, RZ, RZ, R203 ;  /* 0x000000ffffbf7224 */ /* 0x000fe200078e00cb */
[----:B------:R-:W-:Y:S01]  /*50d0*/  MOV R203, R202 ;  /* 0x000000ca00cb7202 */ /* 0x000fe20000000f00 */
[----:B------:R-:W2:Y:S01]  /*50e0*/  LDSM.16.MT88.4 R152, [R139+0xb800] ;  /* 0x00b800008b98783b */ /* 0x000ea20000004200 */
[----:B------:R-:W-:Y:S01]  /*50f0*/  MOV R202, R173 ;  /* 0x000000ad00ca7202 */ /* 0x000fe20000000f00 */
[----:B------:R-:W-:-:S02]  /*5100*/  IMAD.MOV.U32 R173, RZ, RZ, R3 ;  /* 0x000000ffffad7224 */ /* 0x000fc400078e0003 */
[----:B------:R-:W-:Y:S01]  /*5110*/  FADD.FTZ R25, R187, R25 ;  /* 0x00000019bb197221 */ /* 0x000fe20000010000 */
[----:B------:R-:W-:Y:S02]  /*5120*/  MOV R187, R186 ;  /* 0x000000ba00bb7202 */ /* 0x000fe40000000f00 */
[----:B------:R-:W-:Y:S01]  /*5130*/  F2FP.BF16.PACK_AB R4, R85, R84 ;  /* 0x000000545504723e */ /* 0x000fe200000010ff */
[----:B---3--:R-:W-:Y:S01]  /*5140*/  FADD.FTZ R24, R134, R24 ;  /* 0x0000001886187221 */ /* 0x008fe20000010000 */
[----:B------:R-:W-:Y:S01]  /*5150*/  MOV R186, R203 ;  /* 0x000000cb00ba7202 */ /* 0x000fe20000000f00 */
[----:B------:R-:W-:Y:S01]  /*5160*/  IMAD.MOV.U32 R203, RZ, RZ, R202 ;  /* 0x000000ffffcb7224 */ /* 0x000fe200078e00ca */
[----:B------:R-:W-:Y:S01]  /*5170*/  MOV R202, R173 ;  /* 0x000000ad00ca7202 */ /* 0x000fe20000000f00 */
[----:B------:R3:W5:Y:S01]  /*5180*/  LDL.LU R3, [R1+0xc4] ;  /* 0x0000c40001037983 */ /* 0x0007620000300800 */
[----:B------:R-:W-:Y:S01]  /*5190*/  MOV R173, R172 ;  /* 0x000000ac00ad7202 */ /* 0x000fe20000000f00 */
[----:B------:R-:W-:Y:S01]  /*51a0*/  IMAD.MOV.U32 R172, RZ, RZ, R185 ;  /* 0x000000ffffac7224 */ /* 0x000fe200078e00b9 */
[----:B------:R-:W-:Y:S01]  /*51b0*/  MOV R185, R184 ;  /* 0x000000b800b97202 */ /* 0x000fe20000000f00 */
[----:B------:R-:W-:Y:S01]  /*51c0*/  HMMA.16816.F32.BF16 R140, R4, R20, R140 ;  /* 0x00000014048c723c */ /* 0x000fe2000004188c */
[----:B------:R-:W-:Y:S01]  /*51d0*/  MOV R184, R197 ;  /* 0x000000c500b87202 */ /* 0x000fe20000000f00 */
[----:B------:R-:W-:Y:S01]  /*51e0*/  IMAD.MOV.U32 R197, RZ, RZ, R171 ;  /* 0x000000ffffc57224 */ /* 0x000fe200078e00ab */
[----:B------:R-:W-:-:S05]  /*51f0*/  MOV R171, R170 ;  /* 0x000000aa00ab7202 */ /* 0x000fca0000000f00 */
[----:B------:R-:W-:Y:S01]  /*5200*/  HMMA.16816.F32.BF16 R148, R4, R22, R148 ;  /* 0x000000160494723c */ /* 0x000fe20000041894 */
[----:B------:R-:W-:Y:S01]  /*5210*/  MOV R170, R169 ;  /* 0x000000a900aa7202 */ /* 0x000fe20000000f00 */
[----:B------:R-:W-:Y:S01]  /*5220*/  IMAD.MOV.U32 R169, RZ, RZ, R136 ;  /* 0x000000ffffa97224 */ /* 0x000fe200078e0088 */
[----:B------:R-:W-:-:S05]  /*5230*/  MOV R217, R184 ;  /* 0x000000b800d97202 */ /* 0x000fca0000000f00 */
[----:B------:R-:W-:Y:S01]  /*5240*/  HMMA.16816.F32.BF16 R160, R4, R16, R160 ;  /* 0x0000001004a0723c */ /* 0x000fe200000418a0 */
[----:B------:R-:W-:Y:S01]  /*5250*/  FADD.FTZ R25, R246, R25 ;  /* 0x00000019f6197221 */ /* 0x000fe20000010000 */
[----:B------:R-:W-:-:S06]  /*5260*/  MOV R216, R171 ;  /* 0x000000ab00d87202 */ /* 0x000fcc0000000f00 */
[----:B------:R-:W-:Y:S01]  /*5270*/  HMMA.16816.F32.BF16 R164, R4, R18, R164 ;  /* 0x0000001204a4723c */ /* 0x000fe200000418a4 */
[----:B------:R-:W-:-:S07]  /*5280*/  IMAD.MOV.U32 R225, RZ, RZ, R170 ;  /* 0x000000ffffe17224 */ /* 0x000fce00078e00aa */
[----:B------:R-:W-:Y:S01]  /*5290*/  HMMA.16816.F32.BF16 R176, R4, R12, R176 ;  /* 0x0000000c04b0723c */ /* 0x000fe200000418b0 */
[----:B------:R-:W-:-:S07]  /*52a0*/  FADD.FTZ R2, R187, R2 ;  /* 0x00000002bb027221 */ /* 0x000fce0000010000 */
[----:B------:R-:W-:Y:S01]  /*52b0*/  HMMA.16816.F32.BF16 R180, R4, R14, R180 ;  /* 0x0000000e04b4723c */ /* 0x000fe200000418b4 */
[----:B------:R-:W-:-:S07]  /*52c0*/  MOV R224, R169 ;  /* 0x000000a900e07202 */ /* 0x000fce0000000f00 */
[C---:B------:R-:W-:Y:S08]  /*52d0*/  HMMA.16816.F32.BF16 R192, R4.reuse, R8, R192 ;  /* 0x0000000804c0723c */ /* 0x040ff000000418c0 */
[----:B-1----:R-:W-:Y:S01]  /*52e0*/  HMMA.16816.F32.BF16 R28, R4, R10, R100 ;  /* 0x0000000a041c723c */ /* 0x002fe20000041864 */
[----:B----4-:R-:W-:Y:S01]  /*52f0*/  FADD.FTZ R24, R245, R24 ;  /* 0x00000018f5187221 */ /* 0x010fe20000010000 */
[----:B------:R-:W-:Y:S01]  /*5300*/  MOV R175, R203 ;  /* 0x000000cb00af7202 */ /* 0x000fe20000000f00 */
[----:B------:R-:W-:Y:S01]  /*5310*/  FADD.FTZ R2, R244, R2 ;  /* 0x00000002f4027221 */ /* 0x000fe20000010000 */
[----:B------:R-:W-:Y:S01]  /*5320*/  MOV R174, R186 ;  /* 0x000000ba00ae7202 */ /* 0x000fe20000000f00 */
[----:B------:R3:W5:Y:S02]  /*5330*/  LDL.LU R134, [R1+0xc0] ;  /* 0x0000c00001867983 */ /* 0x0007640000300800 */
[----:B------:R-:W-:-:S02]  /*5340*/  F2FP.BF16.PACK_AB R4, R42, R27 ;  /* 0x0000001b2a04723e */ /* 0x000fc400000010ff */
[----:B------:R-:W-:Y:S01]  /*5350*/  F2FP.BF16.PACK_AB R5, R43, R48 ;  /* 0x000000302b05723e */ /* 0x000fe200000010ff */
[----:B------:R3:W5:Y:S01]  /*5360*/  LDL.LU R136, [R1+0xbc] ;  /* 0x0000bc0001887983 */ /* 0x0007620000300800 */
[----:B------:R-:W-:Y:S02]  /*5370*/  F2FP.BF16.PACK_AB R6, R49, R50 ;  /* 0x000000323106723e */ /* 0x000fe400000010ff */
[----:B------:R-:W-:Y:S01]  /*5380*/  F2FP.BF16.PACK_AB R7, R40, R41 ;  /* 0x000000292807723e */ /* 0x000fe200000010ff */
[----:B------:R3:W5:Y:S04]  /*5390*/  LDL.LU R247, [R1+0xb8] ;  /* 0x0000b80001f77983 */ /* 0x0007680000300800 */
[----:B------:R3:W5:Y:S02]  /*53a0*/  LDL.LU R246, [R1+0xb4] ;  /* 0x0000b40001f67983 */ /* 0x0007640000300800 */
[----:B------:R-:W-:Y:S02]  /*53b0*/  HMMA.16816.F32.BF16 R32, R4, R12, R32 ;  /* 0x0000000c0420723c */ /* 0x000fe40000041820 */
[----:B------:R3:W5:Y:S04]  /*53c0*/  LDL.LU R245, [R1+0xb0] ;  /* 0x0000b00001f57983 */ /* 0x0007680000300800 */
[----:B------:R3:W5:Y:S01]  /*53d0*/  LDL.LU R244, [R1+0xac] ;  /* 0x0000ac0001f47983 */ /* 0x0007620000300800 */
[----:B------:R-:W-:Y:S01]  /*53e0*/  FADD.FTZ R13, R217, R25 ;  /* 0x00000019d90d7221 */ /* 0x000fe20000010000 */
[----:B------:R-:W-:-:S02]  /*53f0*/  MOV R217, R216 ;  /* 0x000000d800d97202 */ /* 0x000fc40000000f00 */
[----:B------:R-:W-:Y:S01]  /*5400*/  MOV R216, R225 ;  /* 0x000000e100d87202 */ /* 0x000fe20000000f00 */
[----:B------:R-:W-:Y:S01]  /*5410*/  IMAD.MOV.U32 R225, RZ, RZ, R224 ;  /* 0x000000ffffe17224 */ /* 0x000fe200078e00e0 */
[----:B------:R-:W-:Y:S01]  /*5420*/  MOV R224, R249 ;  /* 0x000000f900e07202 */ /* 0x000fe20000000f00 */
[----:B------:R-:W-:Y:S01]  /*5430*/  FADD.FTZ R12, R241, R24 ;  /* 0x00000018f10c7221 */ /* 0x000fe20000010000 */
[----:B------:R-:W-:Y:S01]  /*5440*/  MOV R249, R248 ;  /* 0x000000f800f97202 */ /* 0x000fe20000000f00 */
[----:B------:R-:W-:Y:S01]  /*5450*/  FADD.FTZ R2, R217, R2 ;  /* 0x00000002d9027221 */ /* 0x000fe20000010000 */
[C---:B------:R-:W-:Y:S01]  /*5460*/  HMMA.16816.F32.BF16 R68, R4.reuse, R8, R68 ;  /* 0x000000080444723c */ /* 0x040fe20000041844 */
[----:B------:R-:W-:Y:S01]  /*5470*/  IMAD.MOV.U32 R248, RZ, RZ, R175 ;  /* 0x000000fffff87224 */ /* 0x000fe200078e00af */
[----:B------:R-:W-:Y:S01]  /*5480*/  MOV R175, R174 ;  /* 0x000000ae00af7202 */ /* 0x000fe20000000f00 */
[----:B------:R3:W5:Y:S01]  /*5490*/  LDL.LU R243, [R1+0xa8] ;  /* 0x0000a80001f37983 */ /* 0x0007620000300800 */
[----:B------:R-:W-:Y:S01]  /*54a0*/  MOV R174, R191 ;  /* 0x000000bf00ae7202 */ /* 0x000fe20000000f00 */
[----:B------:R-:W-:Y:S01]  /*54b0*/  IMAD.MOV.U32 R191, RZ, RZ, R190 ;  /* 0x000000ffffbf7224 */ /* 0x000fe200078e00be */
[----:B------:R-:W-:Y:S01]  /*54c0*/  MOV R226, R249 ;  /* 0x000000f900e27202 */ /* 0x000fe20000000f00 */
[----:B------:R-:W-:Y:S01]  /*54d0*/  FADD.FTZ R9, R238, R13 ;  /* 0x0000000dee097221 */ /* 0x000fe20000010000 */
[----:B------:R-:W-:Y:S01]  /*54e0*/  MOV R87, R145 ;  /* 0x0000009100577202 */ /* 0x000fe20000000f00 */
[----:B------:R-:W-:Y:S01]  /*54f0*/  FADD.FTZ R8, R237, R12 ;  /* 0x0000000ced087221 */ /* 0x000fe20000010000 */
[----:B------:R-:W-:Y:S01]  /*5500*/  MOV R190, R199 ;  /* 0x000000c700be7202 */ /* 0x000fe20000000f00 */
[----:B------:R-:W-:Y:S01]  /*5510*/  FADD.FTZ R13, R236, R2 ;  /* 0x00000002ec0d7221 */ /* 0x000fe20000010000 */
[----:B------:R3:W5:Y:S01]  /*5520*/  LDL.LU R242, [R1+0xa4] ;  /* 0x0000a40001f27983 */ /* 0x0007620000300800 */
[----:B------:R-:W-:Y:S01]  /*5530*/  MOV R199, R198 ;  /* 0x000000c600c77202 */ /* 0x000fe20000000f00 */
[----:B------:R-:W-:Y:S01]  /*5540*/  FADD.FTZ R12, R235, R0 ;  /* 0x00000000eb0c7221 */ /* 0x000fe20000010000 */
[----:B------:R-:W-:Y:S01]  /*5550*/  MOV R217, R216 ;  /* 0x000000d800d97202 */ /* 0x000fe20000000f00 */
[----:B------:R-:W-:Y:S01]  /*5560*/  HMMA.16816.F32.BF16 R64, R4, R20, R64 ;  /* 0x000000140440723c */ /* 0x000fe20000041840 */
[----:B------:R3:W5:Y:S01]  /*5570*/  LDL.LU R241, [R1+0xa0] ;  /* 0x0000a00001f17983 */ /* 0x0007620000300800 */
[----:B------:R-:W-:-:S02]  /*5580*/  IMAD.MOV.U32 R198, RZ, RZ, R240 ;  /* 0x000000ffffc67224 */ /* 0x000fc400078e00f0 */
[----:B------:R-:W-:Y:S01]  /*5590*/  FADD.FTZ R0, R233, R8 ;  /* 0x00000008e9007221 */ /* 0x000fe20000010000 */
[----:B------:R3:W5:Y:S01]  /*55a0*/  LDL.LU R240, [R1+0x9c] ;  /* 0x00009c0001f07983 */ /* 0x0007620000300800 */
[----:B------:R-:W-:Y:S02]  /*55b0*/  IMAD.MOV.U32 R216, RZ, RZ, R175 ;  /* 0x000000ffffd87224 */ /* 0x000fe400078e00af */
[C---:B------:R-:W-:Y:S01]  /*55c0*/  HMMA.16816.F32.BF16 R56, R4.reuse, R22, R56 ;  /* 0x000000160438723c */ /* 0x040fe20000041838 */
[----:B------:R3:W5:Y:S01]  /*55d0*/  LDL.LU R239, [R1+0x98] ;  /* 0x0000980001ef7983 */ /* 0x0007620000300800 */
[----:B------:R-:W-:Y:S02]  /*55e0*/  IMAD.MOV.U32 R251, RZ, RZ, R224 ;  /* 0x000000fffffb7224 */ /* 0x000fe400078e00e0 */
[----:B------:R-:W-:Y:S01]  /*55f0*/  FADD.FTZ R0, R217, R0 ;  /* 0x00000000d9007221 */ /* 0x000fe20000010000 */
[----:B------:R3:W5:Y:S03]  /*5600*/  LDL.LU R238, [R1+0x94] ;  /* 0x0000940001ee7983 */ /* 0x0007660000300800 */
[----:B------:R-:W-:Y:S01]  /*5610*/  HMMA.16816.F32.BF16 R44, R4, R16, R44 ;  /* 0x00000010042c723c */ /* 0x000fe2000004182c */
[----:B------:R3:W5:Y:S01]  /*5620*/  LDL.LU R237, [R1+0x90] ;  /* 0x0000900001ed7983 */ /* 0x0007620000300800 */
[----:B------:R-:W-:Y:S01]  /*5630*/  IMAD.MOV.U32 R224, RZ, RZ, R190 ;  /* 0x000000ffffe07224 */ /* 0x000fe200078e00be */
[----:B------:R-:W-:-:S02]  /*5640*/  MOV R219, R144 ;  /* 0x0000009000db7202 */ /* 0x000fc40000000f00 */
[----:B------:R3:W5:Y:S03]  /*5650*/  LDL.LU R236, [R1+0x8c] ;  /* 0x00008c0001ec7983 */ /* 0x0007660000300800 */
[C---:B------:R-:W-:Y:S01]  /*5660*/  HMMA.16816.F32.BF16 R36, R4.reuse, R18, R36 ;  /* 0x000000120424723c */ /* 0x040fe20000041824 */
[----:B------:R3:W5:Y:S01]  /*5670*/  LDL.LU R235, [R1+0x88] ;  /* 0x0000880001eb7983 */ /* 0x0007620000300800 */
[----:B------:R-:W-:Y:S02]  /*5680*/  MOV R190, R234 ;  /* 0x000000ea00be7202 */ /* 0x000fe40000000f00 */
[----:B------:R-:W-:Y:S01]  /*5690*/  MOV R210, R209 ;  /* 0x000000d100d27202 */ /* 0x000fe20000000f00 */
[----:B------:R3:W5:Y:S03]  /*56a0*/  LDL.LU R234, [R1+0x84] ;  /* 0x0000840001ea7983 */ /* 0x0007660000300800 */
[----:B------:R-:W-:Y:S01]  /*56b0*/  HMMA.16816.F32.BF16 R52, R4, R14, R52 ;  /* 0x0000000e0434723c */ /* 0x000fe20000041834 */
[----:B------:R3:W5:Y:S01]  /*56c0*/  LDL.LU R233, [R1+0x80] ;  /* 0x0000800001e97983 */ /* 0x0007620000300800 */
[----:B------:R-:W-:-:S03]  /*56d0*/  IMAD.MOV.U32 R208, RZ, RZ, R159 ;  /* 0x000000ffffd07224 */ /* 0x000fc600078e009f */
[----:B------:R-:W1:Y:S03]  /*56e0*/  LDSM.16.MT88.4 R168, [R230+0xb800] ;  /* 0x00b80000e6a8783b */ /* 0x000e660000004200 */
[----:B------:R-:W-:Y:S01]  /*56f0*/  HMMA.16816.F32.BF16 R60, R4, R10, R60 ;  /* 0x0000000a043c723c */ /* 0x000fe2000004183c */
[----:B------:R-:W-:Y:S01]  /*5700*/  FADD.FTZ R0, R232, R0 ;  /* 0x00000000e8007221 */ /* 0x000fe20000010000 */
[----:B------:R-:W-:Y:S01]  /*5710*/  MOV R227, R248 ;  /* 0x000000f800e37202 */ /* 0x000fe20000000f00 */
[----:B------:R3:W5:Y:S04]  /*5720*/  LDL.LU R232, [R1+0x7c] ;  /* 0x00007c0001e87983 */ /* 0x0007680000300800 */
[----:B------:R-:W-:-:S02]  /*5730*/  FADD.FTZ R5, R226, R13 ;  /* 0x0000000de2057221 */ /* 0x000fc40000010000 */
[----:B------:R-:W-:Y:S01]  /*5740*/  IMAD.MOV.U32 R203, RZ, RZ, R202 ;  /* 0x000000ffffcb7224 */ /* 0x000fe200078e00ca */
[----:B------:R-:W-:Y:S01]  /*5750*/  MOV R250, R225 ;  /* 0x000000e100fa7202 */ /* 0x000fe20000000f00 */
[----:B------:R-:W-:Y:S01]  /*5760*/  FADD.FTZ R5, R216, R5 ;  /* 0x00000005d8057221 */ /* 0x000fe20000010000 */
[----:B------:R-:W-:Y:S01]  /*5770*/  MOV R249, R191 ;  /* 0x000000bf00f97202 */ /* 0x000fe20000000f00 */
[----:B------:R-:W-:Y:S02]  /*5780*/  LDSM.16.MT88.4 R16, [R229+0xb800] ;  /* 0x00b80000e510783b */ /* 0x000fe40000004200 */
[----:B------:R-:W-:Y:S02]  /*5790*/  FADD.FTZ R5, R231, R5 ;  /* 0x00000005e7057221 */ /* 0x000fe40000010000 */
[----:B------:R3:W5:Y:S01]  /*57a0*/  LDL.LU R231, [R1+0x78] ;  /* 0x0000780001e77983 */ /* 0x0007620000300800 */
[----:B------:R-:W-:Y:S02]  /*57b0*/  MOV R202, R173 ;  /* 0x000000ad00ca7202 */ /* 0x000fe40000000f00 */
[----:B------:R-:W-:Y:S01]  /*57c0*/  MOV R173, R172 ;  /* 0x000000ac00ad7202 */ /* 0x000fe20000000f00 */
[----:B------:R-:W-:-:S02]  /*57d0*/  IMAD.MOV.U32 R172, RZ, RZ, R185 ;  /* 0x000000ffffac7224 */ /* 0x000fc400078e00b9 */
[----:B------:R-:W-:Y:S01]  /*57e0*/  FADD.FTZ R2, R227, R9 ;  /* 0x00000009e3027221 */ /* 0x000fe20000010000 */
[----:B------:R-:W-:Y:S01]  /*57f0*/  MOV R225, R174 ;  /* 0x000000ae00e17202 */ /* 0x000fe20000000f00 */
[----:B------:R-:W-:Y:S01]  /*5800*/  FADD.FTZ R4, R251, R12 ;  /* 0x0000000cfb047221 */ /* 0x000fe20000010000 */
[----:B------:R-:W-:Y:S01]  /*5810*/  MOV R90, R172 ;  /* 0x000000ac005a7202 */ /* 0x000fe20000000f00 */
[----:B------:R-:W-:Y:S01]  /*5820*/  FADD.FTZ R2, R250, R2 ;  /* 0x00000002fa027221 */ /* 0x000fe20000010000 */
[----:B------:R-:W-:Y:S01]  /*5830*/  MOV R248, R199 ;  /* 0x000000c700f87202 */ /* 0x000fe20000000f00 */
[----:B------:R-:W-:Y:S02]  /*5840*/  FADD.FTZ R4, R225, R4 ;  /* 0x00000004e1047221 */ /* 0x000fe40000010000 */
[----:B------:R-:W-:Y:S02]  /*5850*/  FADD.FTZ R0, R97, R0 ;  /* 0x0000000061007221 */ /* 0x000fe40000010000 */
[----:B------:R-:W-:Y:S01]  /*5860*/  FADD.FTZ R5, R98, R5 ;  /* 0x0000000562057221 */ /* 0x000fe20000010000 */
[----:B------:R-:W-:Y:S01]  /*5870*/  MOV R175, R198 ;  /* 0x000000c600af7202 */ /* 0x000fe20000000f00 */
[----:B------:R-:W-:Y:S01]  /*5880*/  FADD.FTZ R2, R90, R2 ;  /* 0x000000025a027221 */ /* 0x000fe20000010000 */
[----:B------:R-:W-:Y:S01]  /*5890*/  MOV R191, R196 ;  /* 0x000000c400bf7202 */ /* 0x000fe20000000f00 */
[----:B------:R-:W-:Y:S01]  /*58a0*/  FADD.FTZ R4, R91, R4 ;  /* 0x000000045b047221 */ /* 0x000fe20000010000 */
[----:B------:R-:W-:Y:S01]  /*58b0*/  MOV R226, R203 ;  /* 0x000000cb00e27202 */ /* 0x000fe20000000f00 */
[----:B------:R-:W-:Y:S01]  /*58c0*/  FADD.FTZ R2, R96, R2 ;  /* 0x0000000260027221 */ /* 0x000fe20000010000 */
[----:B------:R-:W-:Y:S01]  /*58d0*/  MOV R218, R173 ;  /* 0x000000ad00da7202 */ /* 0x000fe20000000f00 */
[----:B------:R-:W-:Y:S01]  /*58e0*/  IMAD.MOV.U32 R225, RZ, RZ, R248 ;  /* 0x000000ffffe17224 */ /* 0x000fe200078e00f8 */
[----:B------:R-:W-:Y:S01]  /*58f0*/  MOV R248, R158 ;  /* 0x0000009e00f87202 */ /* 0x000fe20000000f00 */
[----:B------:R-:W-:Y:S01]  /*5900*/  FADD.FTZ R4, R99, R4 ;  /* 0x0000000463047221 */ /* 0x000fe20000010000 */
[----:B------:R-:W-:Y:S01]  /*5910*/  MOV R209, R147 ;  /* 0x0000009300d17202 */ /* 0x000fe20000000f00 */
[----:B------:R-:W-:Y:S01]  /*5920*/  FADD.FTZ R2, R92, R2 ;  /* 0x000000025c027221 */ /* 0x000fe20000010000 */
[----:B------:R-:W4:Y:S01]  /*5930*/  LDSM.16.MT88.4 R184, [R228+0xb800] ;  /* 0x00b80000e4b8783b */ /* 0x000f220000004200 */
[----:B------:R-:W-:-:S02]  /*5940*/  FADD.FTZ R0, R93, R0 ;  /* 0x000000005d007221 */ /* 0x000fc40000010000 */
[----:B------:R-:W-:Y:S02]  /*5950*/  IMAD.MOV.U32 R174, RZ, RZ, R197 ;  /* 0x000000ffffae7224 */ /* 0x000fe400078e00c5 */
[----:B------:R-:W-:Y:S02]  /*5960*/  IMAD.MOV.U32 R227, RZ, RZ, R202 ;  /* 0x000000ffffe37224 */ /* 0x000fe400078e00ca */
[----:B------:R-:W-:Y:S02]  /*5970*/  FADD.FTZ R248, R248, R5 ;  /* 0x00000005f8f87221 */ /* 0x000fe40000010000 */
[----:B------:R-:W-:Y:S02]  /*5980*/  FADD.FTZ R4, R94, R4 ;  /* 0x000000045e047221 */ /* 0x000fe40000010000 */
[----:B------:R-:W-:Y:S02]  /*5990*/  FADD.FTZ R2, R95, R2 ;  /* 0x000000025f027221 */ /* 0x000fe40000010000 */
[----:B------:R-:W-:Y:S01]  /*59a0*/  FADD.FTZ R0, R87, R0 ;  /* 0x0000000057007221 */ /* 0x000fe20000010000 */
[----:B------:R-:W-:Y:S01]  /*59b0*/  MOV R216, R175 ;  /* 0x000000af00d87202 */ /* 0x000fe20000000f00 */
[----:B------:R-:W-:Y:S01]  /*59c0*/  IMAD.MOV.U32 R250, RZ, RZ, R191 ;  /* 0x000000fffffa7224 */ /* 0x000fe200078e00bf */
[----:B------:R-:W-:Y:S01]  /*59d0*/  MOV R217, R174 ;  /* 0x000000ae00d97202 */ /* 0x000fe20000000f00 */
[----:B------:R-:W-:Y:S01]  /*59e0*/  FADD.FTZ R248, R219, R248 ;  /* 0x000000f8dbf87221 */ /* 0x000fe20000010000 */
[----:B------:R-:W-:Y:S01]  /*59f0*/  MOV R251, R190 ;  /* 0x000000be00fb7202 */ /* 0x000fe20000000f00 */
        /* <DEDUP_REMOVED lines=42> */
[----:B------:R-:W-:Y:S01]  /*5ca0*/  FADD.FTZ R0, R129, R0 ;  /* 0x0000000081007221 */ /* 0x000fe20000010000 */
[----:B------:R-:W1:Y:S01]  /*5cb0*/  MUFU.EX2 R51, R51 ;  /* 0x0000003300337308 */ /* 0x000e620000000800 */
[----:B------:R-:W-:-:S02]  /*5cc0*/  FADD.FTZ R248, R27, R248 ;  /* 0x000000f81bf87221 */ /* 0x000fc40000010000 */
[----:B------:R-:W-:Y:S02]  /*5cd0*/  FADD.FTZ R4, R48, R4 ;  /* 0x0000000430047221 */ /* 0x000fe40000010000 */
[----:B------:R-:W-:Y:S02]  /*5ce0*/  FADD.FTZ R2, R84, R2 ;  /* 0x0000000254027221 */ /* 0x000fe40000010000 */
[----:B------:R-:W-:Y:S01]  /*5cf0*/  FADD.FTZ R0, R77, R0 ;  /* 0x000000004d007221 */ /* 0x000fe20000010000 */
[----:B------:R-:W-:Y:S01]  /*5d00*/  MUFU.EX2 R104, R104 ;  /* 0x0000006800687308 */ /* 0x000fe20000000800 */
[----:B------:R-:W-:Y:S02]  /*5d10*/  FADD.FTZ R248, R42, R248 ;  /* 0x000000f82af87221 */ /* 0x000fe40000010000 */
[----:B------:R-:W-:-:S05]  /*5d20*/  FADD.FTZ R4, R43, R4 ;  /* 0x000000042b047221 */ /* 0x000fca0000010000 */
[----:B------:R-:W-:Y:S01]  /*5d30*/  MUFU.EX2 R105, R105 ;  /* 0x0000006900697308 */ /* 0x000fe20000000800 */
[----:B------:R-:W-:Y:S02]  /*5d40*/  FADD.FTZ R2, R85, R2 ;  /* 0x0000000255027221 */ /* 0x000fe40000010000 */
[----:B------:R-:W-:-:S05]  /*5d50*/  FADD.FTZ R0, R76, R0 ;  /* 0x000000004c007221 */ /* 0x000fca0000010000 */
[----:B------:R-:W-:Y:S08]  /*5d60*/  MUFU.EX2 R106, R106 ;  /* 0x0000006a006a7308 */ /* 0x000ff00000000800 */
[----:B------:R-:W-:Y:S08]  /*5d70*/  MUFU.EX2 R107, R107 ;  /* 0x0000006b006b7308 */ /* 0x000ff00000000800 */
[----:B------:R-:W-:Y:S08]  /*5d80*/  MUFU.EX2 R108, R108 ;  /* 0x0000006c006c7308 */ /* 0x000ff00000000800 */
[----:B------:R-:W-:Y:S08]  /*5d90*/  MUFU.EX2 R109, R109 ;  /* 0x0000006d006d7308 */ /* 0x000ff00000000800 */
[----:B------:R-:W1:Y:S08]  /*5da0*/  MUFU.EX2 R112, R112 ;  /* 0x0000007000707308 */ /* 0x000e700000000800 */
[----:B------:R-:W-:Y:S08]  /*5db0*/  MUFU.EX2 R113, R113 ;  /* 0x0000007100717308 */ /* 0x000ff00000000800 */
[----:B------:R-:W-:Y:S08]  /*5dc0*/  MUFU.EX2 R114, R114 ;  /* 0x0000007200727308 */ /* 0x000ff00000000800 */
[----:B------:R-:W-:Y:S08]  /*5dd0*/  MUFU.EX2 R115, R115 ;  /* 0x0000007300737308 */ /* 0x000ff00000000800 */
[----:B------:R-:W1:Y:S08]  /*5de0*/  MUFU.EX2 R116, R116 ;  /* 0x0000007400747308 */ /* 0x000e700000000800 */
[----:B------:R-:W1:Y:S08]  /*5df0*/  MUFU.EX2 R117, R117 ;  /* 0x0000007500757308 */ /* 0x000e700000000800 */
[----:B------:R-:W-:Y:S08]  /*5e00*/  MUFU.EX2 R118, R118 ;  /* 0x0000007600767308 */ /* 0x000ff00000000800 */
[----:B------:R-:W1:Y:S01]  /*5e10*/  MUFU.EX2 R119, R119 ;  /* 0x0000007700777308 */ /* 0x000e620000000800 */
[----:B------:R-:W-:-:S02]  /*5e20*/  FADD.FTZ R248, R50, R248 ;  /* 0x000000f832f87221 */ /* 0x000fc40000010000 */
[----:B------:R-:W-:Y:S02]  /*5e30*/  FADD.FTZ R4, R41, R4 ;  /* 0x0000000429047221 */ /* 0x000fe40000010000 */
[----:B------:R-:W-:Y:S02]  /*5e40*/  FADD.FTZ R2, R86, R2 ;  /* 0x0000000256027221 */ /* 0x000fe40000010000 */
[----:B------:R-:W-:Y:S02]  /*5e50*/  FADD.FTZ R0, R72, R0 ;  /* 0x0000000048007221 */ /* 0x000fe40000010000 */
[----:B------:R-:W-:Y:S02]  /*5e60*/  FADD.FTZ R248, R49, R248 ;  /* 0x000000f831f87221 */ /* 0x000fe40000010000 */
[----:B------:R-:W-:Y:S02]  /*5e70*/  FADD.FTZ R4, R40, R4 ;  /* 0x0000000428047221 */ /* 0x000fe40000010000 */
[----:B------:R-:W-:-:S02]  /*5e80*/  FADD.FTZ R2, R80, R2 ;  /* 0x0000000250027221 */ /* 0x000fc40000010000 */
[----:B------:R-:W-:Y:S01]  /*5e90*/  FADD.FTZ R0, R73, R0 ;  /* 0x0000000049007221 */ /* 0x000fe20000010000 */
[----:B-1----:R-:W-:Y:S01]  /*5ea0*/  F2FP.BF16.PACK_AB R196, R51, R26 ;  /* 0x0000001a33c4723e */ /* 0x002fe200000010ff */
[----:B------:R-:W-:Y:S01]  /*5eb0*/  FADD.FTZ R248, R112, R248 ;  /* 0x000000f870f87221 */ /* 0x000fe20000010000 */
[----:B------:R-:W-:Y:S01]  /*5ec0*/  F2FP.BF16.PACK_AB R197, R107, R106 ;  /* 0x0000006a6bc5723e */ /* 0x000fe200000010ff */
[----:B------:R-:W-:Y:S01]  /*5ed0*/  FADD.FTZ R4, R116, R4 ;  /* 0x0000000474047221 */ /* 0x000fe20000010000 */
[----:B------:R-:W-:Y:S01]  /*5ee0*/  F2FP.BF16.PACK_AB R198, R105, R104 ;  /* 0x0000006869c6723e */ /* 0x000fe200000010ff */
[----:B------:R-:W-:Y:S01]  /*5ef0*/  FADD.FTZ R2, R26, R2 ;  /* 0x000000021a027221 */ /* 0x000fe20000010000 */
[----:B------:R-:W-:Y:S01]  /*5f00*/  F2FP.BF16.PACK_AB R199, R109, R108 ;  /* 0x0000006c6dc7723e */ /* 0x000fe200000010ff */
[----:B------:R-:W-:Y:S01]  /*5f10*/  FADD.FTZ R0, R106, R0 ;  /* 0x000000006a007221 */ /* 0x000fe20000010000 */
[----:B------:R-:W-:Y:S02]  /*5f20*/  F2FP.BF16.PACK_AB R200, R113, R112 ;  /* 0x0000007071c8723e */ /* 0x000fe400000010ff */
[----:B------:R-:W-:-:S02]  /*5f30*/  F2FP.BF16.PACK_AB R201, R117, R116 ;  /* 0x0000007475c9723e */ /* 0x000fc400000010ff */
[----:B------:R-:W-:Y:S02]  /*5f40*/  F2FP.BF16.PACK_AB R202, R115, R114 ;  /* 0x0000007273ca723e */ /* 0x000fe400000010ff */
[----:B------:R-:W-:Y:S01]  /*5f50*/  F2FP.BF16.PACK_AB R203, R119, R118 ;  /* 0x0000007677cb723e */ /* 0x000fe200000010ff */
[----:B------:R-:W-:Y:S02]  /*5f60*/  FADD.FTZ R248, R113, R248 ;  /* 0x000000f871f87221 */ /* 0x000fe40000010000 */
[----:B------:R-:W-:Y:S02]  /*5f70*/  FADD.FTZ R4, R117, R4 ;  /* 0x0000000475047221 */ /* 0x000fe40000010000 */
[----:B------:R-:W-:Y:S02]  /*5f80*/  FADD.FTZ R2, R51, R2 ;  /* 0x0000000233027221 */ /* 0x000fe40000010000 */
[----:B------:R-:W-:Y:S01]  /*5f90*/  FADD.FTZ R0, R107, R0 ;  /* 0x000000006b007221 */ /* 0x000fe20000010000 */
[----:B--2---:R-:W-:Y:S01]  /*5fa0*/  HMMA.16816.F32.BF16 R140, R196, R152, R140 ;  /* 0x00000098c48c723c */ /* 0x004fe2000004188c */
[----:B------:R-:W-:-:S02]  /*5fb0*/  FADD.FTZ R248, R114, R248 ;  /* 0x000000f872f87221 */ /* 0x000fc40000010000 */
[----:B------:R-:W-:Y:S02]  /*5fc0*/  FADD.FTZ R4, R118, R4 ;  /* 0x0000000476047221 */ /* 0x000fe40000010000 */
[----:B------:R-:W-:Y:S02]  /*5fd0*/  FADD.FTZ R2, R104, R2 ;  /* 0x0000000268027221 */ /* 0x000fe40000010000 */
[----:B------:R-:W-:Y:S01]  /*5fe0*/  FADD.FTZ R0, R108, R0 ;  /* 0x000000006c007221 */ /* 0x000fe20000010000 */
[----:B------:R-:W-:Y:S01]  /*5ff0*/  HMMA.16816.F32.BF16 R148, R196, R154, R148 ;  /* 0x0000009ac494723c */ /* 0x000fe20000041894 */
[----:B------:R-:W-:Y:S02]  /*6000*/  FADD.FTZ R248, R115, R248 ;  /* 0x000000f873f87221 */ /* 0x000fe40000010000 */
[----:B------:R-:W-:-:S05]  /*6010*/  FADD.FTZ R250, R119, R4 ;  /* 0x0000000477fa7221 */ /* 0x000fca0000010000 */
[----:B------:R-:W-:Y:S01]  /*6020*/  HMMA.16816.F32.BF16 R160, R196, R168, R160 ;  /* 0x000000a8c4a0723c */ /* 0x000fe200000418a0 */
[----:B------:R-:W-:Y:S02]  /*6030*/  FADD.FTZ R249, R105, R2 ;  /* 0x0000000269f97221 */ /* 0x000fe40000010000 */
[----:B------:R-:W-:-:S05]  /*6040*/  FADD.FTZ R251, R109, R0 ;  /* 0x000000006dfb7221 */ /* 0x000fca0000010000 */
[C---:B------:R-:W-:Y:S08]  /*6050*/  HMMA.16816.F32.BF16 R164, R196.reuse, R170, R164 ;  /* 0x000000aac4a4723c */ /* 0x040ff000000418a4 */
[C---:B----4-:R-:W-:Y:S08]  /*6060*/  HMMA.16816.F32.BF16 R176, R196.reuse, R184, R176 ;  /* 0x000000b8c4b0723c */ /* 0x050ff000000418b0 */
        /* <DEDUP_REMOVED lines=11> */
[----:B------:R-:W-:Y:S01]  /*6120*/  @!UPT UIADD3 URZ, URZ, URZ, URZ ;  /* 0x0000003f3f3ff290 */ /* 0x000fe2000fffe03f */
[----:B------:R-:W-:Y:S11]  /*6130*/  @!P0 BRA `(.L_x_87) ;  /* 0x00004a7000008947 */ /* 0x000ff60003800000 */
[----:B---3-5:R-:W-:Y:S01]  /*6140*/  LEA.HI.SX32 R247, R247, 0xfffffffe, 0x19 ;  /* 0xfffffffef7f77811 */ /* 0x028fe200078fcaff */
[----:B------:R-:W-:Y:S01]  /*6150*/  IMAD.MOV.U32 R133, RZ, RZ, R135 ;  /* 0x000000ffff857224 */ /* 0x000fe200078e0087 */
[----:B------:R-:W-:Y:S01]  /*6160*/  MOV R138, R3 ;  /* 0x00000003008a7202 */ /* 0x000fe20000000f00 */
[----:B------:R-:W-:Y:S01]  /*6170*/  IMAD.MOV.U32 R132, RZ, RZ, R136 ;  /* 0x000000ffff847224 */ /* 0x000fe200078e0088 */
[----:B------:R-:W-:Y:S01]  /*6180*/  MOV R137, R134 ;  /* 0x0000008600897202 */ /* 0x000fe20000000f00 */
[----:B------:R-:W-:Y:S06]  /*6190*/  BRA `(.L_x_88) ;  /* 0x0000027000007947 */ /* 0x000fec0003800000 */
.L_x_90:
[----:B------:R-:W2:Y:S01]  /*61a0*/  LDL.64 R218, [R1+0x68] ;  /* 0x0000680001da7983 */ /* 0x000ea20000100a00 */
[----:B------:R-:W-:Y:S03]  /*61b0*/  IADD3 R0, R247, -0x1, RZ ;  /* 0xfffffffff7007810 */ /* 0x000fe60007ffe0ff */
[----:B------:R-:W3:Y:S01]  /*61c0*/  LDL.64 R216, [R1+0x58] ;  /* 0x0000580001d87983 */ /* 0x000ee20000100a00 */
        /* <DEDUP_REMOVED lines=36> */
.L_x_88:
[----:B------:R-:W2:Y:S01]  /*6410*/  LDL.64 R14, [R1+0x60] ;  /* 0x00006000010e7983 */ /* 0x000ea20000100a00 */
[----:B------:R-:W-:Y:S01]  /*6420*/  SHF.R.S32.HI R0, RZ, 0x1f, R247 ;  /* 0x0000001fff007819 */ /* 0x000fe200000114f7 */
[----:B------:R-:W-:Y:S04]  /*6430*/  DEPBAR.LE SB0, 0x0 ;  /* 0x000080000000791a */ /* 0x000fe80000000000 */
[----:B------:R-:W3:Y:S01]  /*6440*/  LDL R6, [R1+0x54] ;  /* 0x0000540001067983 */ /* 0x000ee20000100800 */
[----:B------:R-:W-:Y:S02]  /*6450*/  IMAD R0, R0, c[0x0][0x1a0], RZ ;  /* 0x0000680000007a24 */ /* 0x000fe400078e02ff */
[C---:B------:R-:W-:Y:S01]  /*6460*/  IMAD.WIDE.U32 R4, R247.reuse, c[0x0][0x1a0], RZ ;  /* 0x00006800f7047a25 */ /* 0x040fe200078e00ff */
[----:B------:R-:W-:Y:S03]  /*6470*/  BAR.SYNC.DEFER_BLOCKING 0x0 ;  /* 0x0000000000007b1d */ /* 0x000fe60000010000 */
        /* <DEDUP_REMOVED lines=14> */
[----:B------:R-:W-:Y:S02]  /*6560*/  IADD3.X R13, R7, UR5, RZ, P1, !PT ;  /* 0x00000005070d7c10 */ /* 0x000fe40008ffe4ff */
[----:B------:R-:W-:Y:S02]  /*6570*/  IADD3 R8, P1, R10, UR7, RZ ;  /* 0x000000070a087c10 */ /* 0x000fe4000ff3e0ff */
[----:B------:R-:W-:Y:S01]  /*6580*/  IADD3.X R11, R13, UR5, RZ, P0, !PT ;  /* 0x000000050d0b7c10 */ /* 0x000fe200087fe4ff */
[----:B------:R2:W-:Y:S01]  /*6590*/  LDGSTS.E.BYPASS.LTC128B.128 [R246+0x8800], [R6.64] ;  /* 0x0880000006f67fae */ /* 0x0005e2000b901d48 */
[----:B------:R-:W-:Y:S02]  /*65a0*/  IADD3 R4, P0, R8, UR7, RZ ;  /* 0x0000000708047c10 */ /* 0x000fe4000ff1e0ff */
[----:B------:R-:W-:Y:S04]  /*65b0*/  IADD3.X R9, R11, UR5, RZ, P1, !PT ;  /* 0x000000050b097c10 */ /* 0x000fe80008ffe4ff */
[----:B------:R-:W-:Y:S01]  /*65c0*/  IADD3.X R5, R9, UR5, RZ, P0, !PT ;  /* 0x0000000509057c10 */ /* 0x000fe200087fe4ff */
[----:B------:R3:W-:Y:S08]  /*65d0*/  LDGSTS.E.BYPASS.LTC128B.128 [R246+0x9000], [R12.64] ;  /* 0x090000000cf67fae */ /* 0x0007f0000b901d48 */
[----:B------:R4:W-:Y:S01]  /*65e0*/  LDGSTS.E.BYPASS.LTC128B.128 [R246+0x9800], [R10.64] ;  /* 0x098000000af67fae */ /* 0x0009e2000b901d48 */
[----:B-1----:R-:W-:Y:S04]  /*65f0*/  IADD3 R2, P1, R4, UR7, RZ ;  /* 0x0000000704027c10 */ /* 0x002fe8000ff3e0ff */
[----:B------:R-:W-:Y:S03]  /*6600*/  IADD3.X R3, R5, UR5, RZ, P1, !PT ;  /* 0x0000000505037c10 */ /* 0x000fe60008ffe4ff */
[----:B------:R4:W-:Y:S01]  /*6610*/  LDGSTS.E.BYPASS.LTC128B.128 [R246+0xa000], [R8.64] ;  /* 0x0a00000008f67fae */ /* 0x0009e2000b901d48 */
[----:B--2---:R-:W-:Y:S04]  /*6620*/  IADD3 R6, P0, R2, UR7, RZ ;  /* 0x0000000702067c10 */ /* 0x004fe8000ff1e0ff */
[----:B------:R-:W-:Y:S03]  /*6630*/  IADD3.X R7, R3, UR5, RZ, P0, !PT ;  /* 0x0000000503077c10 */ /* 0x000fe600087fe4ff */
[----:B------:R1:W-:Y:S01]  /*6640*/  LDGSTS.E.BYPASS.LTC128B.128 [R246+0xa800], [R4.64] ;  /* 0x0a80000004f67fae */ /* 0x0003e2000b901d48 */
[----:B------:R-:W-:Y:S07]  /*6650*/  ISETP.GT.AND P0, PT, R247, RZ, PT ;  /* 0x000000fff700720c */ /* 0x000fee0003f04270 */
[----:B------:R2:W-:Y:S08]  /*6660*/  LDGSTS.E.BYPASS.LTC128B.128 [R246+0xb000], [R2.64] ;  /* 0x0b00000002f67fae */ /* 0x0005f0000b901d48 */
[----:B------:R1:W-:Y:S08]  /*6670*/  LDGSTS.E.BYPASS.LTC128B.128 [R246+0xb800], [R6.64] ;  /* 0x0b80000006f67fae */ /* 0x0003f0000b901d48 */
[----:B------:R-:W-:Y:S08]  /*6680*/  LDSM.16.M88.4 R128, [R234] ;  /* 0x00000000ea80783b */ /* 0x000ff00000000200 */
[----:B------:R-:W1:Y:S08]  /*6690*/  LDSM.16.M88.4 R16, [R233] ;  /* 0x00000000e910783b */ /* 0x000e700000000200 */
        /* <DEDUP_REMOVED lines=17> */
[----:B------:R-:W1:Y:S01]  /*67b0*/  LDSM.16.M88.4 R212, [R232] ;  /* 0x00000000e8d4783b */ /* 0x000e620000000200 */
[C---:B------:R-:W-:Y:S07]  /*67c0*/  HMMA.16816.F32.BF16 R32, R128.reuse, R34, RZ ;  /* 0x000000228020723c */ /* 0x040fee00000418ff */
[----:B------:R-:W3:Y:S01]  /*67d0*/  LDSM.16.M88.4 R216, [R237+0x2000] ;  /* 0x00200000edd8783b */ /* 0x000ee20000000200 */
[-C--:B--2---:R-:W-:Y:S07]  /*67e0*/  HMMA.16816.F32.BF16 R36, R128, R48.reuse, RZ ;  /* 0x000000308024723c */ /* 0x084fee00000418ff */
[----:B------:R-:W2:Y:S01]  /*67f0*/  LDSM.16.M88.4 R220, [R232+0x800] ;  /* 0x00080000e8dc783b */ /* 0x000ea20000000200 */
[C---:B------:R-:W-:Y:S07]  /*6800*/  HMMA.16816.F32.BF16 R40, R124.reuse, R48, RZ ;  /* 0x000000307c28723c */ /* 0x040fee00000418ff */
[----:B------:R-:W-:Y:S01]  /*6810*/  LDSM.16.M88.4 R224, [R232+0x2000] ;  /* 0x00200000e8e0783b */ /* 0x000fe20000000200 */
        /* <DEDUP_REMOVED lines=23> */
[-C--:B------:R-:W-:Y:S08]  /*6990*/  HMMA.16816.F32.BF16 R4, R208, R212.reuse, R4 ;  /* 0x000000d4d004723c */ /* 0x080ff00000041804 */
[C---:B------:R-:W-:Y:S08]  /*69a0*/  HMMA.16816.F32.BF16 R8, R216.reuse, R212, R8 ;  /* 0x000000d4d808723c */ /* 0x040ff00000041808 */
[-C--:B------:R-:W-:Y:S08]  /*69b0*/  HMMA.16816.F32.BF16 R12, R216, R214.reuse, R12 ;  /* 0x000000d6d80c723c */ /* 0x080ff0000004180c */
[C---:B------:R-:W-:Y:S01]  /*69c0*/  HMMA.16816.F32.BF16 R16, R208.reuse, R214, R16 ;  /* 0x000000d6d010723c */ /* 0x040fe20000041810 */
[----:B------:R-:W3:Y:S07]  /*69d0*/  LDSM.16.M88.4 R212, [R232+0x1800] ;  /* 0x00180000e8d4783b */ /* 0x000eee0000000200 */
[-C--:B--2---:R-:W-:Y:S08]  /*69e0*/  HMMA.16816.F32.BF16 R20, R208, R220.reuse, R20 ;  /* 0x000000dcd014723c */ /* 0x084ff00000041814 */
[C---:B------:R-:W-:Y:S08]  /*69f0*/  HMMA.16816.F32.BF16 R24, R216.reuse, R220, R24 ;  /* 0x000000dcd818723c */ /* 0x040ff00000041818 */
[-C--:B------:R-:W-:Y:S08]  /*6a00*/  HMMA.16816.F32.BF16 R28, R216, R222.reuse, R28 ;  /* 0x000000ded81c723c */ /* 0x080ff0000004181c */
[C---:B------:R-:W-:Y:S01]  /*6a10*/  HMMA.16816.F32.BF16 R32, R208.reuse, R222, R32 ;  /* 0x000000ded020723c */ /* 0x040fe20000041820 */
[----:B------:R-:W-:Y:S07]  /*6a20*/  LDSM.16.M88.4 R220, [R232+0x3800] ;  /* 0x00380000e8dc783b */ /* 0x000fee0000000200 */
[-C--:B-1----:R-:W-:Y:S08]  /*6a30*/  HMMA.16816.F32.BF16 R36, R208, R204.reuse, R36 ;  /* 0x000000ccd024723c */ /* 0x082ff00000041824 */
[C---:B------:R-:W-:Y:S08]  /*6a40*/  HMMA.16816.F32.BF16 R40, R216.reuse, R204, R40 ;  /* 0x000000ccd828723c */ /* 0x040ff00000041828 */
[-C--:B------:R-:W-:Y:S08]  /*6a50*/  HMMA.16816.F32.BF16 R44, R216, R206.reuse, R44 ;  /* 0x000000ced82c723c */ /* 0x080ff0000004182c */
[C---:B------:R-:W-:Y:S01]  /*6a60*/  HMMA.16816.F32.BF16 R48, R208.reuse, R206, R48 ;  /* 0x000000ced030723c */ /* 0x040fe20000041830 */
[----:B------:R-:W1:Y:S07]  /*6a70*/  LDSM.16.M88.4 R204, [R232+0x2800] ;  /* 0x00280000e8cc783b */ /* 0x000e6e0000000200 */
[-C--:B---3--:R-:W-:Y:S08]  /*6a80*/  HMMA.16816.F32.BF16 R52, R208, R212.reuse, R52 ;  /* 0x000000d4d034723c */ /* 0x088ff00000041834 */
[C---:B------:R-:W-:Y:S08]  /*6a90*/  HMMA.16816.F32.BF16 R56, R216.reuse, R212, R56 ;  /* 0x000000d4d838723c */ /* 0x040ff00000041838 */
[-C--:B------:R-:W-:Y:S08]  /*6aa0*/  HMMA.16816.F32.BF16 R60, R216, R214.reuse, R60 ;  /* 0x000000d6d83c723c */ /* 0x080ff0000004183c */
[C---:B------:R-:W-:Y:S01]  /*6ab0*/  HMMA.16816.F32.BF16 R64, R208.reuse, R214, R64 ;  /* 0x000000d6d040723c */ /* 0x040fe20000041840 */
[----:B------:R-:W2:Y:S07]  /*6ac0*/  LDSM.16.M88.4 R212, [R232+0x3000] ;  /* 0x00300000e8d4783b */ /* 0x000eae0000000200 */
[-C--:B------:R-:W-:Y:S08]  /*6ad0*/  HMMA.16816.F32.BF16 R68, R208, R224.reuse, R68 ;  /* 0x000000e0d044723c */ /* 0x080ff00000041844 */
        /* <DEDUP_REMOVED lines=8> */
[----:B------:R-:W-:Y:S07]  /*6b60*/  LDSM.16.M88.4 R204, [R235] ;  /* 0x00000000ebcc783b */ /* 0x000fee0000000200 */
[-C--:B--2---:R-:W-:Y:S08]  /*6b70*/  HMMA.16816.F32.BF16 R100, R208, R212.reuse, R100 ;  /* 0x000000d4d064723c */ /* 0x084ff00000041864 */
[C---:B------:R-:W-:Y:S08]  /*6b80*/  HMMA.16816.F32.BF16 R104, R216.reuse, R212, R104 ;  /* 0x000000d4d868723c */ /* 0x040ff00000041868 */
[-C--:B------:R-:W-:Y:S08]  /*6b90*/  HMMA.16816.F32.BF16 R108, R216, R214.reuse, R108 ;  /* 0x000000d6d86c723c */ /* 0x080ff0000004186c */
[C---:B------:R-:W-:Y:S01]  /*6ba0*/  HMMA.16816.F32.BF16 R112, R208.reuse, R214, R112 ;  /* 0x000000d6d070723c */ /* 0x040fe20000041870 */
[----:B------:R-:W1:Y:S07]  /*6bb0*/  LDSM.16.M88.4 R212, [R238] ;  /* 0x00000000eed4783b */ /* 0x000e6e0000000200 */
[-C--:B------:R-:W-:Y:S08]  /*6bc0*/  HMMA.16816.F32.BF16 R116, R208, R220.reuse, R116 ;  /* 0x000000dcd074723c */ /* 0x080ff00000041874 */
[C---:B------:R-:W-:Y:S08]  /*6bd0*/  HMMA.16816.F32.BF16 R120, R216.reuse, R220, R120 ;  /* 0x000000dcd878723c */ /* 0x040ff00000041878 */
[-C--:B------:R-:W-:Y:S01]  /*6be0*/  HMMA.16816.F32.BF16 R124, R216, R222.reuse, R124 ;  /* 0x000000ded87c723c */ /* 0x080fe2000004187c */
[----:B------:R-:W2:Y:S07]  /*6bf0*/  LDSM.16.M88.4 R216, [R245] ;  /* 0x00000000f5d8783b */ /* 0x000eae0000000200 */
[----:B------:R-:W-:Y:S01]  /*6c00*/  HMMA.16816.F32.BF16 R128, R208, R222, R128 ;  /* 0x000000ded080723c */ /* 0x000fe20000041880 */
[----:B------:R-:W3:Y:S07]  /*6c10*/  LDSM.16.M88.4 R208, [R244] ;  /* 0x00000000f4d0783b */ /* 0x000eee0000000200 */
[-C--:B-1----:R-:W-:Y:S01]  /*6c20*/  HMMA.16816.F32.BF16 R4, R204, R212.reuse, R4 ;  /* 0x000000d4cc04723c */ /* 0x082fe20000041804 */
[----:B------:R-:W-:Y:S07]  /*6c30*/  LDSM.16.M88.4 R220, [R242] ;  /* 0x00000000f2dc783b */ /* 0x000fee0000000200 */
[C---:B------:R-:W-:Y:S08]  /*6c40*/  HMMA.16816.F32.BF16 R8, R224.reuse, R212, R8 ;  /* 0x000000d4e008723c */ /* 0x040ff00000041808 */
[-C--:B------:R-:W-:Y:S08]  /*6c50*/  HMMA.16816.F32.BF16 R12, R224, R214.reuse, R12 ;  /* 0x000000d6e00c723c */ /* 0x080ff0000004180c */
[C---:B------:R-:W-:Y:S01]  /*6c60*/  HMMA.16816.F32.BF16 R16, R204.reuse, R214, R16 ;  /* 0x000000d6cc10723c */ /* 0x040fe20000041810 */
[----:B------:R-:W1:Y:S07]  /*6c70*/  LDSM.16.M88.4 R212, [R243] ;  /* 0x00000000f3d4783b */ /* 0x000e6e0000000200 */
[-C--:B--2---:R-:W-:Y:S08]  /*6c80*/  HMMA.16816.F32.BF16 R20, R204, R216.reuse, R20 ;  /* 0x000000d8cc14723c */ /* 0x084ff00000041814 */
[C---:B------:R-:W-:Y:S08]  /*6c90*/  HMMA.16816.F32.BF16 R24, R224.reuse, R216, R24 ;  /* 0x000000d8e018723c */ /* 0x040ff00000041818 */
[-C--:B------:R-:W-:Y:S08]  /*6ca0*/  HMMA.16816.F32.BF16 R28, R224, R218.reuse, R28 ;  /* 0x000000dae01c723c */ /* 0x080ff0000004181c */
[C---:B------:R-:W-:Y:S01]  /*6cb0*/  HMMA.16816.F32.BF16 R32, R204.reuse, R218, R32 ;  /* 0x000000dacc20723c */ /* 0x040fe20000041820 */
[----:B------:R-:W-:Y:S07]  /*6cc0*/  LDSM.16.M88.4 R216, [R239] ;  /* 0x00000000efd8783b */ /* 0x000fee0000000200 */
[-C--:B---3--:R-:W-:Y:S08]  /*6cd0*/  HMMA.16816.F32.BF16 R36, R204, R208.reuse, R36 ;  /* 0x000000d0cc24723c */ /* 0x088ff00000041824 */
[C---:B------:R-:W-:Y:S08]  /*6ce0*/  HMMA.16816.F32.BF16 R40, R224.reuse, R208, R40 ;  /* 0x000000d0e028723c */ /* 0x040ff00000041828 */
[-C--:B------:R-:W-:Y:S08]  /*6cf0*/  HMMA.16816.F32.BF16 R44, R224, R210.reuse, R44 ;  /* 0x000000d2e02c723c */ /* 0x080ff0000004182c */
[C---:B------:R-:W-:Y:S01]  /*6d00*/  HMMA.16816.F32.BF16 R48, R204.reuse, R210, R48 ;  /* 0x000000d2cc30723c */ /* 0x040fe20000041830 */
[----:B------:R-:W2:Y:S07]  /*6d10*/  LDSM.16.M88.4 R208, [R241] ;  /* 0x00000000f1d0783b */ /* 0x000eae0000000200 */
[-C--:B-1----:R-:W-:Y:S08]  /*6d20*/  HMMA.16816.F32.BF16 R52, R204, R212.reuse, R52 ;  /* 0x000000d4cc34723c */ /* 0x082ff00000041834 */
[C---:B------:R-:W-:Y:S08]  /*6d30*/  HMMA.16816.F32.BF16 R56, R224.reuse, R212, R56 ;  /* 0x000000d4e038723c */ /* 0x040ff00000041838 */
[-C--:B------:R-:W-:Y:S08]  /*6d40*/  HMMA.16816.F32.BF16 R60, R224, R214.reuse, R60 ;  /* 0x000000d6e03c723c */ /* 0x080ff0000004183c */
[C---:B------:R-:W-:Y:S01]  /*6d50*/  HMMA.16816.F32.BF16 R64, R204.reuse, R214, R64 ;  /* 0x000000d6cc40723c */ /* 0x040fe20000041840 */
[----:B------:R-:W1:Y:S07]  /*6d60*/  LDSM.16.M88.4 R212, [R240] ;  /* 0x00000000f0d4783b */ /* 0x000e6e0000000200 */
[-C--:B------:R-:W-:Y:S08]  /*6d70*/  HMMA.16816.F32.BF16 R68, R204, R220.reuse, R68 ;  /* 0x000000dccc44723c */ /* 0x080ff00000041844 */
[C---:B------:R-:W-:Y:S08]  /*6d80*/  HMMA.16816.F32.BF16 R72, R224.reuse, R220, R72 ;  /* 0x000000dce048723c */ /* 0x040ff00000041848 */
[-C--:B------:R-:W-:Y:S08]  /*6d90*/  HMMA.16816.F32.BF16 R76, R224, R222.reuse, R76 ;  /* 0x000000dee04c723c */ /* 0x080ff0000004184c */
[C---:B------:R-:W-:Y:S01]  /*6da0*/  HMMA.16816.F32.BF16 R80, R204.reuse, R222, R80 ;  /* 0x000000decc50723c */ /* 0x040fe20000041850 */
[----:B------:R-:W-:Y:S07]  /*6db0*/  LDSM.16.M88.4 R220, [R236+0x2000] ;  /* 0x00200000ecdc783b */ /* 0x000fee0000000200 */
[-C--:B--2---:R-:W-:Y:S08]  /*6dc0*/  HMMA.16816.F32.BF16 R84, R204, R208.reuse, R84 ;  /* 0x000000d0cc54723c */ /* 0x084ff00000041854 */
[C---:B------:R-:W-:Y:S08]  /*6dd0*/  HMMA.16816.F32.BF16 R88, R224.reuse, R208, R88 ;  /* 0x000000d0e058723c */ /* 0x040ff00000041858 */
[-C--:B------:R-:W-:Y:S08]  /*6de0*/  HMMA.16816.F32.BF16 R92, R224, R210.reuse, R92 ;  /* 0x000000d2e05c723c */ /* 0x080ff0000004185c */
[C---:B------:R-:W-:Y:S01]  /*6df0*/  HMMA.16816.F32.BF16 R96, R204.reuse, R210, R96 ;  /* 0x000000d2cc60723c */ /* 0x040fe20000041860 */
[----:B------:R-:W-:Y:S07]  /*6e00*/  LDSM.16.M88.4 R208, [R236] ;  /* 0x00000000ecd0783b */ /* 0x000fee0000000200 */
[-C--:B-1----:R-:W-:Y:S08]  /*6e10*/  HMMA.16816.F32.BF16 R100, R204, R212.reuse, R100 ;  /* 0x000000d4cc64723c */ /* 0x082ff00000041864 */
[C---:B------:R-:W-:Y:S08]  /*6e20*/  HMMA.16816.F32.BF16 R104, R224.reuse, R212, R104 ;  /* 0x000000d4e068723c */ /* 0x040ff00000041868 */
[-C--:B------:R-:W-:Y:S08]  /*6e30*/  HMMA.16816.F32.BF16 R108, R224, R214.reuse, R108 ;  /* 0x000000d6e06c723c */ /* 0x080ff0000004186c */
[C---:B------:R-:W-:Y:S01]  /*6e40*/  HMMA.16816.F32.BF16 R112, R204.reuse, R214, R112 ;  /* 0x000000d6cc70723c */ /* 0x040fe20000041870 */
[----:B------:R-:W1:Y:S07]  /*6e50*/  LDSM.16.M88.4 R212, [R231] ;  /* 0x00000000e7d4783b */ /* 0x000e6e0000000200 */
[-C--:B------:R-:W-:Y:S08]  /*6e60*/  HMMA.16816.F32.BF16 R116, R204, R216.reuse, R116 ;  /* 0x000000d8cc74723c */ /* 0x080ff00000041874 */
[C---:B------:R-:W-:Y:S08]  /*6e70*/  HMMA.16816.F32.BF16 R120, R224.reuse, R216, R120 ;  /* 0x000000d8e078723c */ /* 0x040ff00000041878 */
[-C--:B------:R-:W-:Y:S01]  /*6e80*/  HMMA.16816.F32.BF16 R124, R224, R218.reuse, R124 ;  /* 0x000000dae07c723c */ /* 0x080fe2000004187c */
[----:B------:R-:W2:Y:S07]  /*6e90*/  LDSM.16.M88.4 R224, [R231+0x800] ;  /* 0x00080000e7e0783b */ /* 0x000eae0000000200 */
[----:B------:R-:W-:Y:S01]  /*6ea0*/  HMMA.16816.F32.BF16 R128, R204, R218, R128 ;  /* 0x000000dacc80723c */ /* 0x000fe20000041880 */
[----:B------:R-:W3:Y:S07]  /*6eb0*/  LDSM.16.M88.4 R204, [R231+0x1000] ;  /* 0x00100000e7cc783b */ /* 0x000eee0000000200 */
[-C--:B-1----:R-:W-:Y:S01]  /*6ec0*/  HMMA.16816.F32.BF16 R4, R208, R212.reuse, R4 ;  /* 0x000000d4d004723c */ /* 0x082fe20000041804 */
[----:B------:R-:W-:Y:S07]  /*6ed0*/  LDSM.16.M88.4 R216, [R231+0x2000] ;  /* 0x00200000e7d8783b */ /* 0x000fee0000000200 */
[C---:B------:R-:W-:Y:S08]  /*6ee0*/  HMMA.16816.F32.BF16 R8, R220.reuse, R212, R8 ;  /* 0x000000d4dc08723c */ /* 0x040ff00000041808 */
[-C--:B------:R-:W-:Y:S08]  /*6ef0*/  HMMA.16816.F32.BF16 R12, R220, R214.reuse, R12 ;  /* 0x000000d6dc0c723c */ /* 0x080ff0000004180c */
[C---:B------:R-:W-:Y:S01]  /*6f00*/  HMMA.16816.F32.BF16 R16, R208.reuse, R214, R16 ;  /* 0x000000d6d010723c */ /* 0x040fe20000041810 */
[----:B------:R-:W1:Y:S07]  /*6f10*/  LDSM.16.M88.4 R212, [R231+0x1800] ;  /* 0x00180000e7d4783b */ /* 0x000e6e0000000200 */
[-C--:B--2---:R-:W-:Y:S08]  /*6f20*/  HMMA.16816.F32.BF16 R20, R208, R224.reuse, R20 ;  /* 0x000000e0d014723c */ /* 0x084ff00000041814 */
[C---:B------:R-:W-:Y:S08]  /*6f30*/  HMMA.16816.F32.BF16 R24, R220.reuse, R224, R24 ;  /* 0x000000e0dc18723c */ /* 0x040ff00000041818 */
[-C--:B------:R-:W-:Y:S08]  /*6f40*/  HMMA.16816.F32.BF16 R28, R220, R226.reuse, R28 ;  /* 0x000000e2dc1c723c */ /* 0x080ff0000004181c */
[C---:B------:R-:W-:Y:S01]  /*6f50*/  HMMA.16816.F32.BF16 R32, R208.reuse, R226, R32 ;  /* 0x000000e2d020723c */ /* 0x040fe20000041820 */
[----:B------:R-:W-:Y:S07]  /*6f60*/  LDSM.16.M88.4 R224, [R231+0x3800] ;  /* 0x00380000e7e0783b */ /* 0x000fee0000000200 */
[-C--:B---3--:R-:W-:Y:S08]  /*6f70*/  HMMA.16816.F32.BF16 R36, R208, R204.reuse, R36 ;  /* 0x000000ccd024723c */ /* 0x088ff00000041824 */
[C---:B------:R-:W-:Y:S08]  /*6f80*/  HMMA.16816.F32.BF16 R40, R220.reuse, R204, R40 ;  /* 0x000000ccdc28723c */ /* 0x040ff00000041828 */
[-C--:B------:R-:W-:Y:S08]  /*6f90*/  HMMA.16816.F32.BF16 R44, R220, R206.reuse, R44 ;  /* 0x000000cedc2c723c */ /* 0x080ff0000004182c */
[C---:B------:R-:W-:Y:S01]  /*6fa0*/  HMMA.16816.F32.BF16 R48, R208.reuse, R206, R48 ;  /* 0x000000ced030723c */ /* 0x040fe20000041830 */
[----:B------:R-:W2:Y:S07]  /*6fb0*/  LDSM.16.M88.4 R204, [R231+0x2800] ;  /* 0x00280000e7cc783b */ /* 0x000eae0000000200 */
[-C--:B-1----:R-:W-:Y:S08]  /*6fc0*/  HMMA.16816.F32.BF16 R52, R208, R212.reuse, R52 ;  /* 0x000000d4d034723c */ /* 0x082ff00000041834 */
[C---:B------:R-:W-:Y:S08]  /*6fd0*/  HMMA.16816.F32.BF16 R56, R220.reuse, R212, R56 ;  /* 0x000000d4dc38723c */ /* 0x040ff00000041838 */
[-C--:B------:R-:W-:Y:S08]  /*6fe0*/  HMMA.16816.F32.BF16 R60, R220, R214.reuse, R60 ;  /* 0x000000d6dc3c723c */ /* 0x080ff0000004183c */
[C---:B------:R-:W-:Y:S01]  /*6ff0*/  HMMA.16816.F32.BF16 R64, R208.reuse, R214, R64 ;  /* 0x000000d6d040723c */ /* 0x040fe20000041840 */
[----:B------:R-:W1:Y:S01]  /*7000*/  LDSM.16.M88.4 R212, [R231+0x3000] ;  /* 0x00300000e7d4783b */ /* 0x000e620000000200 */
[----:B------:R-:W-:Y:S06]  /*7010*/  DEPBAR.LE SB0, 0x0 ;  /* 0x000080000000791a */ /* 0x000fec0000000000 */
[-C--:B------:R-:W-:Y:S01]  /*7020*/  HMMA.16816.F32.BF16 R68, R208, R216.reuse, R68 ;  /* 0x000000d8d044723c */ /* 0x080fe20000041844 */
[----:B------:R-:W-:Y:S07]  /*7030*/  BAR.SYNC.DEFER_BLOCKING 0x0 ;  /* 0x0000000000007b1d */ /* 0x000fee0000010000 */
[C---:B------:R-:W-:Y:S08]  /*7040*/  HMMA.16816.F32.BF16 R72, R220.reuse, R216, R72 ;  /* 0x000000d8dc48723c */ /* 0x040ff00000041848 */
[-C--:B------:R-:W-:Y:S08]  /*7050*/  HMMA.16816.F32.BF16 R76, R220, R218.reuse, R76 ;  /* 0x000000dadc4c723c */ /* 0x080ff0000004184c */
[C---:B------:R-:W-:Y:S08]  /*7060*/  HMMA.16816.F32.BF16 R80, R208.reuse, R218, R80 ;  /* 0x000000dad050723c */ /* 0x040ff00000041850 */
[-C--:B--2---:R-:W-:Y:S08]  /*7070*/  HMMA.16816.F32.BF16 R84, R208, R204.reuse, R84 ;  /* 0x000000ccd054723c */ /* 0x084ff00000041854 */
[C---:B------:R-:W-:Y:S08]  /*7080*/  HMMA.16816.F32.BF16 R88, R220.reuse, R204, R88 ;  /* 0x000000ccdc58723c */ /* 0x040ff00000041858 */
[-C--:B------:R-:W-:Y:S08]  /*7090*/  HMMA.16816.F32.BF16 R92, R220, R206.reuse, R92 ;  /* 0x000000cedc5c723c */ /* 0x080ff0000004185c */
[C---:B------:R-:W-:Y:S08]  /*70a0*/  HMMA.16816.F32.BF16 R96, R208.reuse, R206, R96 ;  /* 0x000000ced060723c */ /* 0x040ff00000041860 */
[-C--:B-1----:R-:W-:Y:S08]  /*70b0*/  HMMA.16816.F32.BF16 R100, R208, R212.reuse, R100 ;  /* 0x000000d4d064723c */ /* 0x082ff00000041864 */
[C---:B------:R-:W-:Y:S08]  /*70c0*/  HMMA.16816.F32.BF16 R104, R220.reuse, R212, R104 ;  /* 0x000000d4dc68723c */ /* 0x040ff00000041868 */
[-C--:B------:R-:W-:Y:S08]  /*70d0*/  HMMA.16816.F32.BF16 R108, R220, R214.reuse, R108 ;  /* 0x000000d6dc6c723c */ /* 0x080ff0000004186c */
[C---:B------:R-:W-:Y:S08]  /*70e0*/  HMMA.16816.F32.BF16 R112, R208.reuse, R214, R112 ;  /* 0x000000d6d070723c */ /* 0x040ff00000041870 */
[-C--:B------:R-:W-:Y:S08]  /*70f0*/  HMMA.16816.F32.BF16 R116, R208, R224.reuse, R116 ;  /* 0x000000e0d074723c */ /* 0x080ff00000041874 */
[C---:B------:R-:W-:Y:S08]  /*7100*/  HMMA.16816.F32.BF16 R120, R220.reuse, R224, R120 ;  /* 0x000000e0dc78723c */ /* 0x040ff00000041878 */
[-C--:B------:R-:W-:Y:S08]  /*7110*/  HMMA.16816.F32.BF16 R124, R220, R226.reuse, R124 ;  /* 0x000000e2dc7c723c */ /* 0x080ff0000004187c */
[----:B------:R-:W-:Y:S01]  /*7120*/  HMMA.16816.F32.BF16 R128, R208, R226, R128 ;  /* 0x000000e2d080723c */ /* 0x000fe20000041880 */
[----:B------:R-:W-:-:S07]  /*7130*/  @P0 BRA `(.L_x_90) ;  /* 0xfffff06000000947 */ /* 0x000fce000383ffff */
.L_x_89:
        /* <DEDUP_REMOVED lines=145> */
[----:B------:R-:W-:Y:S02]  /*7a50*/  FMNMX.FTZ R0, R127, R0, !PT ;  /* 0x000000007f007209 */ /* 0x000fe40007810000 */
[----:B------:R-:W-:Y:S01]  /*7a60*/  FMNMX.FTZ R134, R124, R2, !PT ;  /* 0x000000027c867209 */ /* 0x000fe20007810000 */
[----:B------:R-:W2:Y:S03]  /*7a70*/  SHFL.BFLY PT, R135, R3, 0x2, 0x1f ;  /* 0x0c401f0003877f89 */ /* 0x000ea600000e0000 */
[----:B------:R-:W-:Y:S05]  /*7a80*/  FMNMX.FTZ R134, R125, R134, !PT ;  /* 0x000000867d867209 */ /* 0x000fea0007810000 */
[----:B------:R-:W3:Y:S01]  /*7a90*/  SHFL.BFLY PT, R2, R0, 0x2, 0x1f ;  /* 0x0c401f0000027f89 */ /* 0x000ee200000e0000 */
[----:B-1----:R-:W-:Y:S07]  /*7aa0*/  FMNMX.FTZ R136, R136, R205, !PT ;  /* 0x000000cd88887209 */ /* 0x002fee0007810000 */
[----:B------:R-:W1:Y:S01]  /*7ab0*/  SHFL.BFLY PT, R204, R134, 0x2, 0x1f ;  /* 0x0c401f0086cc7f89 */ /* 0x000e6200000e0000 */
[----:B------:R-:W-:Y:S02]  /*7ac0*/  FSETP.NEU.FTZ.AND P1, PT, R136, -INF , PT ;  /* 0xff8000008800780b */ /* 0x000fe40003f3d000 */
[----:B--2---:R-:W-:Y:S05]  /*7ad0*/  FMNMX.FTZ R135, R3, R135, !PT ;  /* 0x0000008703877209 */ /* 0x004fea0007810000 */
[----:B------:R-:W-:Y:S04]  /*7ae0*/  STL [R1+0xbc], R136 ;  /* 0x0000bc8801007387 */ /* 0x000fe80000100800 */
[----:B------:R-:W2:Y:S01]  /*7af0*/  SHFL.BFLY PT, R206, R135, 0x1, 0x1f ;  /* 0x0c201f0087ce7f89 */ /* 0x000ea200000e0000 */
[----:B---3--:R-:W-:Y:S01]  /*7b00*/  FMNMX.FTZ R2, R0, R2, !PT ;  /* 0x0000000200027209 */ /* 0x008fe20007810000 */
[----:B------:R-:W-:Y:S04]  /*7b10*/  FADD.FTZ R0, -R136, R132 ;  /* 0x0000008488007221 */ /* 0x000fe80000010100 */
[----:B------:R-:W-:Y:S02]  /*7b20*/  FMUL.FTZ R0, R0, c[0x0][0x23c] ;  /* 0x00008f0000007a20 */ /* 0x000fe40000410000 */
[----:B------:R-:W3:Y:S02]  /*7b30*/  SHFL.BFLY PT, R3, R2, 0x1, 0x1f ;  /* 0x0c201f0002037f89 */ /* 0x000ee400000e0000 */
[----:B------:R4:W-:Y:S01]  /*7b40*/  MUFU.EX2 R132, R0 ;  /* 0x0000000000847308 */ /* 0x0009e20000000800 */
[----:B-1----:R-:W-:Y:S05]  /*7b50*/  FMNMX.FTZ R134, R134, R204, !PT ;  /* 0x000000cc86867209 */ /* 0x002fea0007810000 */
[----:B------:R-:W1:Y:S01]  /*7b60*/  SHFL.BFLY PT, R204, R134, 0x1, 0x1f ;  /* 0x0c201f0086cc7f89 */ /* 0x000e6200000e0000 */
[----:B--2---:R-:W-:Y:S07]  /*7b70*/  FMNMX.FTZ R135, R135, R206, !PT ;  /* 0x000000ce87877209 */ /* 0x004fee0007810000 */
[----:B------:R-:W-:Y:S01]  /*7b80*/  STL [R1+0xc0], R135 ;  /* 0x0000c08701007387 */ /* 0x000fe20000100800 */
[----:B---3--:R-:W-:Y:S01]  /*7b90*/  FMNMX.FTZ R3, R2, R3, !PT ;  /* 0x0000000302037209 */ /* 0x008fe20007810000 */
[----:B----4-:R-:W-:Y:S04]  /*7ba0*/  FADD.FTZ R0, -R135, R133 ;  /* 0x0000008587007221 */ /* 0x010fe80000010100 */
[----:B------:R-:W-:Y:S02]  /*7bb0*/  FMUL.FTZ R205, R3, c[0x0][0x23c] ;  /* 0x00008f0003cd7a20 */ /* 0x000fe40000410000 */
[----:B------:R-:W-:Y:S01]  /*7bc0*/  FMUL.FTZ R0, R0, c[0x0][0x23c] ;  /* 0x00008f0000007a20 */ /* 0x000fe20000410000 */
[----:B-1----:R-:W-:Y:S03]  /*7bd0*/  FMNMX.FTZ R134, R134, R204, !PT ;  /* 0x000000cc86867209 */ /* 0x002fe60007810000 */
[----:B------:R1:W-:Y:S02]  /*7be0*/  MUFU.EX2 R133, R0 ;  /* 0x0000000000857308 */ /* 0x0003e40000000800 */
[----:B------:R-:W-:Y:S01]  /*7bf0*/  STL [R1+0xc4], R134 ;  /* 0x0000c48601007387 */ /* 0x000fe20000100800 */
[C---:B------:R-:W-:Y:S03]  /*7c00*/  FMUL.FTZ R204, R134.reuse, c[0x0][0x23c] ;  /* 0x00008f0086cc7a20 */ /* 0x040fe60000410000 */
[----:B------:R2:W-:Y:S01]  /*7c10*/  STL [R1+0xc8], R3 ;  /* 0x0000c80301007387 */ /* 0x0005e20000100800 */
[----:B-1----:R-:W-:Y:S02]  /*7c20*/  FADD.FTZ R0, -R134, R137 ;  /* 0x0000008986007221 */ /* 0x002fe40000010100 */
[----:B------:R-:W-:Y:S02]  /*7c30*/  FMUL.FTZ R137, R136, c[0x0][0x23c] ;  /* 0x00008f0088897a20 */ /* 0x000fe40000410000 */
[----:B------:R-:W-:Y:S03]  /*7c40*/  FMUL.FTZ R0, R0, c[0x0][0x23c] ;  /* 0x00008f0000007a20 */ /* 0x000fe60000410000 */
[----:B------:R-:W-:Y:S01]  /*7c50*/  FSEL R137, R137, RZ, P1 ;  /* 0x000000ff89897208 */ /* 0x000fe20000800000 */
[----:B------:R1:W-:Y:S01]  /*7c60*/  MUFU.EX2 R2, R0 ;  /* 0x0000000000027308 */ /* 0x0003e20000000800 */
[----:B------:R-:W-:Y:S03]  /*7c70*/  FSETP.NEU.FTZ.AND P1, PT, R135, -INF , PT ;  /* 0xff8000008700780b */ /* 0x000fe60003f3d000 */
[--C-:B------:R-:W-:Y:S02]  /*7c80*/  FFMA.FTZ R21, R21, c[0x0][0x23c], -R137.reuse ;  /* 0x00008f0015157a23 */ /* 0x100fe40000010889 */
[--C-:B------:R-:W-:Y:S02]  /*7c90*/  FFMA.FTZ R4, R4, c[0x0][0x23c], -R137.reuse ;  /* 0x00008f0004047a23 */ /* 0x100fe40000010889 */
[--C-:B------:R-:W-:Y:S02]  /*7ca0*/  FFMA.FTZ R32, R32, c[0x0][0x23c], -R137.reuse ;  /* 0x00008f0020207a23 */ /* 0x100fe40000010889 */
        /* <DEDUP_REMOVED lines=8> */
[--C-:B------:R-:W-:Y:S02]  /*7d30*/  FFMA.FTZ R48, R48, c[0x0][0x23c], -R137.reuse ;  /* 0x00008f0030307a23 */ /* 0x100fe40000010889 */
[----:B-1----:R-:W-:Y:S02]  /*7d40*/  FADD.FTZ R0, -R3, R138 ;  /* 0x0000008a03007221 */ /* 0x002fe40000010100 */
[----:B------:R-:W-:Y:S02]  /*7d50*/  FMUL.FTZ R138, R135, c[0x0][0x23c] ;  /* 0x00008f00878a7a20 */ /* 0x000fe40000410000 */
[--C-:B------:R-:W-:Y:S01]  /*7d60*/  FFMA.FTZ R49, R49, c[0x0][0x23c], -R137.reuse ;  /* 0x00008f0031317a23 */ /* 0x100fe20000010889 */
[----:B------:R-:W-:Y:S01]  /*7d70*/  MUFU.EX2 R221, R20 ;  /* 0x0000001400dd7308 */ /* 0x000fe20000000800 */
[--C-:B------:R-:W-:Y:S01]  /*7d80*/  FFMA.FTZ R5, R5, c[0x0][0x23c], -R137.reuse ;  /* 0x00008f0005057a23 */ /* 0x100fe20000010889 */
[----:B------:R-:W-:Y:S01]  /*7d90*/  FSEL R138, R138, RZ, P1 ;  /* 0x000000ff8a8a7208 */ /* 0x000fe20000800000 */
[--C-:B------:R-:W-:Y:S01]  /*7da0*/  FFMA.FTZ R53, R53, c[0x0][0x23c], -R137.reuse ;  /* 0x00008f0035357a23 */ /* 0x100fe20000010889 */
[----:B------:R-:W-:Y:S01]  /*7db0*/  FSETP.NEU.FTZ.AND P1, PT, R134, -INF , PT ;  /* 0xff8000008600780b */ /* 0x000fe20003f3d000 */
[----:B------:R-:W-:Y:S02]  /*7dc0*/  FFMA.FTZ R52, R52, c[0x0][0x23c], -R137 ;  /* 0x00008f0034347a23 */ /* 0x000fe40000010889 */
[--C-:B------:R-:W-:Y:S01]  /*7dd0*/  FFMA.FTZ R23, R23, c[0x0][0x23c], -R138.reuse ;  /* 0x00008f0017177a23 */ /* 0x100fe2000001088a */
[----:B------:R-:W-:Y:S01]  /*7de0*/  FSEL R204, R204, RZ, P1 ;  /* 0x000000ffcccc7208 */ /* 0x000fe20000800000 */
[--C-:B------:R-:W-:Y:S01]  /*7df0*/  FFMA.FTZ R34, R34, c[0x0][0x23c], -R138.reuse ;  /* 0x00008f0022227a23 */ /* 0x100fe2000001088a */
[----:B------:R-:W-:Y:S01]  /*7e00*/  MUFU.EX2 R213, R5 ;  /* 0x0000000500d57308 */ /* 0x000fe20000000800 */
[----:B------:R-:W-:Y:S01]  /*7e10*/  FSETP.NEU.FTZ.AND P1, PT, R3, -INF , PT ;  /* 0xff8000000300780b */ /* 0x000fe20003f3d000 */
[--C-:B------:R-:W-:Y:S02]  /*7e20*/  FFMA.FTZ R38, R38, c[0x0][0x23c], -R138.reuse ;  /* 0x00008f0026267a23 */ /* 0x100fe4000001088a */
[--C-:B------:R-:W-:Y:S01]  /*7e30*/  FFMA.FTZ R39, R39, c[0x0][0x23c], -R138.reuse ;  /* 0x00008f0027277a23 */ /* 0x100fe2000001088a */
[----:B------:R-:W-:Y:S01]  /*7e40*/  FSEL R205, R205, RZ, P1 ;  /* 0x000000ffcdcd7208 */ /* 0x000fe20000800000 */
[----:B------:R-:W-:Y:S02]  /*7e50*/  FFMA.FTZ R22, R22, c[0x0][0x23c], -R138 ;  /* 0x00008f0016167a23 */ /* 0x000fe4000001088a */
[----:B------:R-:W-:Y:S02]  /*7e60*/  FFMA.FTZ R72, R72, c[0x0][0x23c], -R204 ;  /* 0x00008f0048487a23 */ /* 0x000fe400000108cc */
[----:B--2---:R-:W1:Y:S01]  /*7e70*/  MUFU.EX2 R3, R21 ;  /* 0x0000001500037308 */ /* 0x004e620000000800 */
[----:B------:R-:W-:Y:S02]  /*7e80*/  FFMA.FTZ R35, R35, c[0x0][0x23c], -R138 ;  /* 0x00008f0023237a23 */ /* 0x000fe4000001088a */
[--C-:B------:R-:W-:Y:S02]  /*7e90*/  FFMA.FTZ R28, R28, c[0x0][0x23c], -R204.reuse ;  /* 0x00008f001c1c7a23 */ /* 0x100fe400000108cc */
[--C-:B------:R-:W-:Y:S02]  /*7ea0*/  FFMA.FTZ R29, R29, c[0x0][0x23c], -R204.reuse ;  /* 0x00008f001d1d7a23 */ /* 0x100fe400000108cc */
[--C-:B------:R-:W-:Y:S02]  /*7eb0*/  FFMA.FTZ R30, R30, c[0x0][0x23c], -R205.reuse ;  /* 0x00008f001e1e7a23 */ /* 0x100fe400000108cd */
[--C-:B------:R-:W-:Y:S01]  /*7ec0*/  FFMA.FTZ R31, R31, c[0x0][0x23c], -R205.reuse ;  /* 0x00008f001f1f7a23 */ /* 0x100fe200000108cd */
[----:B------:R-:W-:Y:S01]  /*7ed0*/  MUFU.EX2 R220, R22 ;  /* 0x0000001600dc7308 */ /* 0x000fe20000000800 */
[--C-:B------:R-:W-:Y:S02]  /*7ee0*/  FFMA.FTZ R40, R40, c[0x0][0x23c], -R204.reuse ;  /* 0x00008f0028287a23 */ /* 0x100fe400000108cc */
[----:B------:R-:W-:Y:S02]  /*7ef0*/  FFMA.FTZ R41, R41, c[0x0][0x23c], -R204 ;  /* 0x00008f0029297a23 */ /* 0x000fe400000108cc */
[--C-:B------:R-:W-:Y:S02]  /*7f00*/  FFMA.FTZ R18, R18, c[0x0][0x23c], -R138.reuse ;  /* 0x00008f0012127a23 */ /* 0x100fe4000001088a */
[--C-:B------:R-:W-:Y:S02]  /*7f10*/  FFMA.FTZ R19, R19, c[0x0][0x23c], -R138.reuse ;  /* 0x00008f0013137a23 */ /* 0x100fe4000001088a */
[--C-:B------:R-:W-:Y:S01]  /*7f20*/  FFMA.FTZ R6, R6, c[0x0][0x23c], -R138.reuse ;  /* 0x00008f0006067a23 */ /* 0x100fe2000001088a */
[----:B------:R2:W-:Y:S01]  /*7f30*/  MUFU.EX2 R215, R16 ;  /* 0x0000001000d77308 */ /* 0x0005e20000000800 */
[----:B------:R-:W-:Y:S02]  /*7f40*/  FFMA.FTZ R7, R7, c[0x0][0x23c], -R138 ;  /* 0x00008f0007077a23 */ /* 0x000fe4000001088a */
[--C-:B------:R-:W-:Y:S01]  /*7f50*/  FFMA.FTZ R73, R73, c[0x0][0x23c], -R204.reuse ;  /* 0x00008f0049497a23 */ /* 0x100fe200000108cc */
[----:B-1----:R1:W-:Y:S01]  /*7f60*/  STL [R1+0xc], R3 ;  /* 0x00000c0301007387 */ /* 0x0023e20000100800 */
[--C-:B------:R-:W-:Y:S02]  /*7f70*/  FFMA.FTZ R74, R74, c[0x0][0x23c], -R205.reuse ;  /* 0x00008f004a4a7a23 */ /* 0x100fe400000108cd */
[--C-:B------:R-:W-:Y:S02]  /*7f80*/  FFMA.FTZ R75, R75, c[0x0][0x23c], -R205.reuse ;  /* 0x00008f004b4b7a23 */ /* 0x100fe400000108cd */
        /* <DEDUP_REMOVED lines=8> */
[--C-:B------:R-:W-:Y:S02]  /*8010*/  FFMA.FTZ R14, R14, c[0x0][0x23c], -R205.reuse ;  /* 0x00008f000e0e7a23 */ /* 0x100fe400000108cd */
[--C-:B------:R-:W-:Y:S02]  /*8020*/  FFMA.FTZ R15, R15, c[0x0][0x23c], -R205.reuse ;  /* 0x00008f000f0f7a23 */ /* 0x100fe400000108cd */
[----:B--2---:R-:W-:Y:S02]  /*8030*/  FMUL.FTZ R16, R132, R152 ;  /* 0x0000009884107220 */ /* 0x004fe40000410000 */
[--C-:B------:R-:W-:Y:S02]  /*8040*/  FFMA.FTZ R42, R42, c[0x0][0x23c], -R205.reuse ;  /* 0x00008f002a2a7a23 */ /* 0x100fe400000108cd */
[----:B------:R-:W-:Y:S01]  /*8050*/  FFMA.FTZ R43, R43, c[0x0][0x23c], -R205 ;  /* 0x00008f002b2b7a23 */ /* 0x000fe200000108cd */
[----:B-1----:R-:W1:Y:S01]  /*8060*/  MUFU.EX2 R3, R23 ;  /* 0x0000001700037308 */ /* 0x002e620000000800 */
[----:B------:R-:W-:Y:S02]  /*8070*/  FMUL.FTZ R32, R132, R168 ;  /* 0x000000a884207220 */ /* 0x000fe40000410000 */
[----:B------:R-:W-:Y:S02]  /*8080*/  FFMA.FTZ R168, R116, c[0x0][0x23c], -R137 ;  /* 0x00008f0074a87a23 */ /* 0x000fe40000010889 */
[----:B------:R-:W-:Y:S02]  /*8090*/  FFMA.FTZ R116, R87, c[0x0][0x23c], -R138 ;  /* 0x00008f0057747a23 */ /* 0x000fe4000001088a */
[--C-:B------:R-:W-:Y:S02]  /*80a0*/  FFMA.FTZ R44, R44, c[0x0][0x23c], -R204.reuse ;  /* 0x00008f002c2c7a23 */ /* 0x100fe400000108cc */
[----:B------:R-:W-:Y:S01]  /*80b0*/  FFMA.FTZ R45, R45, c[0x0][0x23c], -R204 ;  /* 0x00008f002d2d7a23 */ /* 0x000fe200000108cc */
[----:B------:R2:W3:Y:S01]  /*80c0*/  MUFU.EX2 R223, R17 ;  /* 0x0000001100df7308 */ /* 0x0004e20000000800 */
[--C-:B------:R-:W-:Y:S02]  /*80d0*/  FFMA.FTZ R46, R46, c[0x0][0x23c], -R205.reuse ;  /* 0x00008f002e2e7a23 */ /* 0x100fe400000108cd */
[--C-:B------:R-:W-:Y:S02]  /*80e0*/  FFMA.FTZ R50, R50, c[0x0][0x23c], -R138.reuse ;  /* 0x00008f0032327a23 */ /* 0x100fe4000001088a */
[--C-:B------:R-:W-:Y:S02]  /*80f0*/  FFMA.FTZ R51, R51, c[0x0][0x23c], -R138.reuse ;  /* 0x00008f0033337a23 */ /* 0x100fe4000001088a */
[--C-:B------:R-:W-:Y:S02]  /*8100*/  FFMA.FTZ R54, R54, c[0x0][0x23c], -R138.reuse ;  /* 0x00008f0036367a23 */ /* 0x100fe4000001088a */
[----:B------:R-:W-:Y:S01]  /*8110*/  FFMA.FTZ R55, R55, c[0x0][0x23c], -R138 ;  /* 0x00008f0037377a23 */ /* 0x000fe2000001088a */
[----:B------:R4:W-:Y:S01]  /*8120*/  MUFU.EX2 R214, R18 ;  /* 0x0000001200d67308 */ /* 0x0009e20000000800 */
[--C-:B------:R-:W-:Y:S02]  /*8130*/  FFMA.FTZ R56, R56, c[0x0][0x23c], -R204.reuse ;  /* 0x00008f0038387a23 */ /* 0x100fe400000108cc */
[--C-:B------:R-:W-:Y:S01]  /*8140*/  FFMA.FTZ R57, R57, c[0x0][0x23c], -R204.reuse ;  /* 0x00008f0039397a23 */ /* 0x100fe200000108cc */
[----:B-1----:R1:W-:Y:S01]  /*8150*/  STL [R1+0x8], R3 ;  /* 0x0000080301007387 */ /* 0x0023e20000100800 */
[--C-:B------:R-:W-:Y:S02]  /*8160*/  FFMA.FTZ R58, R58, c[0x0][0x23c], -R205.reuse ;  /* 0x00008f003a3a7a23 */ /* 0x100fe400000108cd */
[----:B------:R-:W-:Y:S01]  /*8170*/  FFMA.FTZ R59, R59, c[0x0][0x23c], -R205 ;  /* 0x00008f003b3b7a23 */ /* 0x000fe200000108cd */
[----:B------:R-:W3:Y:S01]  /*8180*/  LDSM.16.MT88.4 R20, [R139+0x8000] ;  /* 0x008000008b14783b */ /* 0x000ee20000004200 */
[----:B------:R-:W-:Y:S01]  /*8190*/  FFMA.FTZ R60, R60, c[0x0][0x23c], -R204 ;  /* 0x00008f003c3c7a23 */ /* 0x000fe200000108cc */
[----:B------:R3:W3:Y:S01]  /*81a0*/  MUFU.EX2 R222, R19 ;  /* 0x0000001300de7308 */ /* 0x0006e20000000800 */
[--C-:B------:R-:W-:Y:S02]  /*81b0*/  FFMA.FTZ R64, R64, c[0x0][0x23c], -R137.reuse ;  /* 0x00008f0040407a23 */ /* 0x100fe40000010889 */
[----:B------:R-:W-:Y:S02]  /*81c0*/  FFMA.FTZ R65, R65, c[0x0][0x23c], -R137 ;  /* 0x00008f0041417a23 */ /* 0x000fe40000010889 */
[----:B--2---:R-:W-:Y:S01]  /*81d0*/  FMUL.FTZ R17, R132, R153 ;  /* 0x0000009984117220 */ /* 0x004fe20000410000 */
[----:B------:R2:W-:Y:S01]  /*81e0*/  STL [R1+0x14], R4 ;  /* 0x0000140401007387 */ /* 0x0005e20000100800 */
[----:B------:R-:W-:Y:S02]  /*81f0*/  FFMA.FTZ R66, R66, c[0x0][0x23c], -R138 ;  /* 0x00008f0042427a23 */ /* 0x000fe4000001088a */
[----:B------:R-:W-:Y:S01]  /*8200*/  FMUL.FTZ R0, R0, c[0x0][0x23c] ;  /* 0x00008f0000007a20 */ /* 0x000fe20000410000 */
[----:B------:R2:W-:Y:S01]  /*8210*/  MUFU.EX2 R218, R12 ;  /* 0x0000000c00da7308 */ /* 0x0005e20000000800 */
[--C-:B------:R-:W-:Y:S02]  /*8220*/  FFMA.FTZ R8, R8, c[0x0][0x23c], -R204.reuse ;  /* 0x00008f0008087a23 */ /* 0x100fe400000108cc */
[--C-:B------:R-:W-:Y:S02]  /*8230*/  FFMA.FTZ R9, R9, c[0x0][0x23c], -R204.reuse ;  /* 0x00008f0009097a23 */ /* 0x100fe400000108cc */
[----:B----4-:R-:W-:Y:S02]  /*8240*/  FMUL.FTZ R18, R133, R154 ;  /* 0x0000009a85127220 */ /* 0x010fe40000410000 */
[--C-:B------:R-:W-:Y:S02]  /*8250*/  FFMA.FTZ R10, R10, c[0x0][0x23c], -R205.reuse ;  /* 0x00008f000a0a7a23 */ /* 0x100fe400000108cd */
[--C-:B------:R-:W-:Y:S01]  /*8260*/  FFMA.FTZ R11, R11, c[0x0][0x23c], -R205.reuse ;  /* 0x00008f000b0b7a23 */ /* 0x100fe200000108cd */
[----:B-1----:R-:W1:Y:S01]  /*8270*/  MUFU.EX2 R3, R33 ;  /* 0x0000002100037308 */ /* 0x002e620000000800 */
[----:B------:R-:W-:Y:S01]  /*8280*/  FMUL.FTZ R5, R132, R145 ;  /* 0x0000009184057220 */ /* 0x000fe20000410000 */
[----:B------:R-:W-:Y:S01]  /*8290*/  F2FP.BF16.PACK_AB R145, R212, R208 ;  /* 0x000000d0d491723e */ /* 0x000fe200000010ff */
[----:B------:R-:W-:Y:S01]  /*82a0*/  FMUL.FTZ R6, R133, R146 ;  /* 0x0000009285067220 */ /* 0x000fe20000410000 */
[----:B---3--:R-:W-:Y:S01]  /*82b0*/  F2FP.BF16.PACK_AB R146, R223, R215 ;  /* 0x000000d7df92723e */ /* 0x008fe200000010ff */
[C---:B------:R-:W-:Y:S02]  /*82c0*/  FMUL.FTZ R19, R133.reuse, R155 ;  /* 0x0000009b85137220 */ /* 0x040fe40000410000 */
[----:B------:R-:W-:Y:S01]  /*82d0*/  LDSM.16.MT88.4 R152, [R229+0x8000] ;  /* 0x00800000e598783b */ /* 0x000fe20000004200 */
[----:B------:R-:W-:Y:S01]  /*82e0*/  FMUL.FTZ R7, R133, R147 ;  /* 0x0000009385077220 */ /* 0x000fe20000410000 */
[----:B------:R-:W-:Y:S01]  /*82f0*/  F2FP.BF16.PACK_AB R147, R222, R214 ;  /* 0x000000d6de93723e */ /* 0x000fe200000010ff */
[----:B------:R-:W-:Y:S01]  /*8300*/  MUFU.EX2 R0, R0 ;  /* 0x0000000000007308 */ /* 0x000fe20000000800 */
[--C-:B------:R-:W-:Y:S02]  /*8310*/  FFMA.FTZ R24, R24, c[0x0][0x23c], -R204.reuse ;  /* 0x00008f0018187a23 */ /* 0x100fe400000108cc */
[----:B------:R-:W-:Y:S02]  /*8320*/  FFMA.FTZ R25, R25, c[0x0][0x23c], -R204 ;  /* 0x00008f0019197a23 */ /* 0x000fe400000108cc */
[----:B--2---:R-:W-:Y:S02]  /*8330*/  FMUL.FTZ R12, R2, R148 ;  /* 0x00000094020c7220 */ /* 0x004fe40000410000 */
[--C-:B------:R-:W-:Y:S02]  /*8340*/  FFMA.FTZ R26, R26, c[0x0][0x23c], -R205.reuse ;  /* 0x00008f001a1a7a23 */ /* 0x100fe400000108cd */
[--C-:B------:R-:W-:Y:S01]  /*8350*/  FFMA.FTZ R27, R27, c[0x0][0x23c], -R205.reuse ;  /* 0x00008f001b1b7a23 */ /* 0x100fe200000108cd */
[----:B------:R-:W2:Y:S01]  /*8360*/  MUFU.EX2 R4, R34 ;  /* 0x0000002200047308 */ /* 0x000ea20000000800 */
[----:B------:R-:W-:Y:S02]  /*8370*/  FFMA.FTZ R47, R47, c[0x0][0x23c], -R205 ;  /* 0x00008f002f2f7a23 */ /* 0x000fe400000108cd */
[--C-:B------:R-:W-:Y:S01]  /*8380*/  FFMA.FTZ R67, R67, c[0x0][0x23c], -R138.reuse ;  /* 0x00008f0043437a23 */ /* 0x100fe2000001088a */
[----:B-1----:R1:W-:Y:S01]  /*8390*/  STL [R1+0x34], R3 ;  /* 0x0000340301007387 */ /* 0x0023e20000100800 */
[----:B------:R-:W-:Y:S02]  /*83a0*/  FMUL.FTZ R33, R132, R169 ;  /* 0x000000a984217220 */ /* 0x000fe40000410000 */
[--C-:B------:R-:W-:Y:S02]  /*83b0*/  FFMA.FTZ R169, R117, c[0x0][0x23c], -R137.reuse ;  /* 0x00008f0075a97a23 */ /* 0x100fe40000010889 */
[--C-:B------:R-:W-:Y:S01]  /*83c0*/  FFMA.FTZ R117, R98, c[0x0][0x23c], -R138.reuse ;  /* 0x00008f0062757a23 */ /* 0x100fe2000001088a */
[----:B------:R3:W-:Y:S01]  /*83d0*/  MUFU.EX2 R206, R8 ;  /* 0x0000000800ce7308 */ /* 0x0007e20000000800 */
[--C-:B------:R-:W-:Y:S02]  /*83e0*/  FFMA.FTZ R102, R102, c[0x0][0x23c], -R138.reuse ;  /* 0x00008f0066667a23 */ /* 0x100fe4000001088a */
[--C-:B------:R-:W-:Y:S02]  /*83f0*/  FFMA.FTZ R103, R103, c[0x0][0x23c], -R138.reuse ;  /* 0x00008f0067677a23 */ /* 0x100fe4000001088a */
[--C-:B------:R-:W-:Y:S02]  /*8400*/  FFMA.FTZ R114, R114, c[0x0][0x23c], -R138.reuse ;  /* 0x00008f0072727a23 */ /* 0x100fe4000001088a */
[--C-:B------:R-:W-:Y:S02]  /*8410*/  FFMA.FTZ R115, R115, c[0x0][0x23c], -R138.reuse ;  /* 0x00008f0073737a23 */ /* 0x100fe4000001088a */
[--C-:B------:R-:W-:Y:S01]  /*8420*/  FFMA.FTZ R118, R118, c[0x0][0x23c], -R138.reuse ;  /* 0x00008f0076767a23 */ /* 0x100fe2000001088a */
[----:B------:R-:W4:Y:S01]  /*8430*/  MUFU.EX2 R211, R9 ;  /* 0x0000000900d37308 */ /* 0x000f220000000800 */
[--C-:B------:R-:W-:Y:S02]  /*8440*/  FFMA.FTZ R119, R119, c[0x0][0x23c], -R138.reuse ;  /* 0x00008f0077777a23 */ /* 0x100fe4000001088a */
[--C-:B------:R-:W-:Y:S01]  /*8450*/  FFMA.FTZ R130, R130, c[0x0][0x23c], -R138.reuse ;  /* 0x00008f0082827a23 */ /* 0x100fe2000001088a */
[----:B--2---:R2:W-:Y:S01]  /*8460*/  STL [R1+0x10], R4 ;  /* 0x0000100401007387 */ /* 0x0045e20000100800 */
[----:B------:R-:W-:Y:S02]  /*8470*/  FMUL.FTZ R34, R133, R170 ;  /* 0x000000aa85227220 */ /* 0x000fe40000410000 */
[----:B------:R-:W-:Y:S02]  /*8480*/  FFMA.FTZ R170, R128, c[0x0][0x23c], -R137 ;  /* 0x00008f0080aa7a23 */ /* 0x000fe40000010889 */
[----:B------:R-:W-:Y:S01]  /*8490*/  FFMA.FTZ R128, R99, c[0x0][0x23c], -R138 ;  /* 0x00008f0063807a23 */ /* 0x000fe2000001088a */
[----:B-1----:R-:W1:Y:S01]  /*84a0*/  MUFU.EX2 R3, R35 ;  /* 0x0000002300037308 */ /* 0x002e620000000800 */
[--C-:B------:R-:W-:Y:S02]  /*84b0*/  FFMA.FTZ R94, R94, c[0x0][0x23c], -R205.reuse ;  /* 0x00008f005e5e7a23 */ /* 0x100fe400000108cd */
[--C-:B------:R-:W-:Y:S02]  /*84c0*/  FFMA.FTZ R104, R104, c[0x0][0x23c], -R204.reuse ;  /* 0x00008f0068687a23 */ /* 0x100fe400000108cc */
[----:B---3--:R-:W-:Y:S02]  /*84d0*/  FMUL.FTZ R8, R2, R140 ;  /* 0x0000008c02087220 */ /* 0x008fe40000410000 */
[--C-:B------:R-:W-:Y:S02]  /*84e0*/  FFMA.FTZ R105, R105, c[0x0][0x23c], -R204.reuse ;  /* 0x00008f0069697a23 */ /* 0x100fe400000108cc */
[--C-:B------:R-:W-:Y:S01]  /*84f0*/  FFMA.FTZ R108, R108, c[0x0][0x23c], -R204.reuse ;  /* 0x00008f006c6c7a23 */ /* 0x100fe200000108cc */
[----:B------:R3:W-:Y:S01]  /*8500*/  MUFU.EX2 R209, R10 ;  /* 0x0000000a00d17308 */ /* 0x0007e20000000800 */
[--C-:B------:R-:W-:Y:S02]  /*8510*/  FFMA.FTZ R109, R109, c[0x0][0x23c], -R204.reuse ;  /* 0x00008f006d6d7a23 */ /* 0x100fe400000108cc */
[--C-:B------:R-:W-:Y:S01]  /*8520*/  FFMA.FTZ R95, R95, c[0x0][0x23c], -R205.reuse ;  /* 0x00008f005f5f7a23 */ /* 0x100fe200000108cd */
[----:B----4-:R-:W-:Y:S01]  /*8530*/  F2FP.BF16.PACK_AB R140, R211, R206 ;  /* 0x000000ced38c723e */ /* 0x010fe200000010ff */
[----:B------:R-:W-:Y:S02]  /*8540*/  FMUL.FTZ R9, R2, R141 ;  /* 0x0000008d02097220 */ /* 0x000fe40000410000 */
[--C-:B------:R-:W-:Y:S02]  /*8550*/  FFMA.FTZ R106, R106, c[0x0][0x23c], -R205.reuse ;  /* 0x00008f006a6a7a23 */ /* 0x100fe400000108cd */
[--C-:B------:R-:W-:Y:S01]  /*8560*/  FFMA.FTZ R107, R107, c[0x0][0x23c], -R205.reuse ;  /* 0x00008f006b6b7a23 */ /* 0x100fe200000108cd */
[----:B--2---:R-:W2:Y:S01]  /*8570*/  MUFU.EX2 R4, R28 ;  /* 0x0000001c00047308 */ /* 0x004ea20000000800 */
[--C-:B------:R-:W-:Y:S02]  /*8580*/  FFMA.FTZ R110, R110, c[0x0][0x23c], -R205.reuse ;  /* 0x00008f006e6e7a23 */ /* 0x100fe400000108cd */
[--C-:B------:R-:W-:Y:S01]  /*8590*/  FFMA.FTZ R111, R111, c[0x0][0x23c], -R205.reuse ;  /* 0x00008f006f6f7a23 */ /* 0x100fe200000108cd */
[----:B-1----:R1:W-:Y:S01]  /*85a0*/  STL [R1+0x30], R3 ;  /* 0x0000300301007387 */ /* 0x0023e20000100800 */
[----:B------:R-:W-:Y:S02]  /*85b0*/  FMUL.FTZ R35, R133, R171 ;  /* 0x000000ab85237220 */ /* 0x000fe40000410000 */
[--C-:B------:R-:W-:Y:S02]  /*85c0*/  FFMA.FTZ R122, R122, c[0x0][0x23c], -R205.reuse ;  /* 0x00008f007a7a7a23 */ /* 0x100fe400000108cd */
[--C-:B------:R-:W-:Y:S01]  /*85d0*/  FFMA.FTZ R123, R123, c[0x0][0x23c], -R205.reuse ;  /* 0x00008f007b7b7a23 */ /* 0x100fe200000108cd */
[----:B------:R-:W4:Y:S01]  /*85e0*/  MUFU.EX2 R210, R11 ;  /* 0x0000000b00d27308 */ /* 0x000f220000000800 */
[----:B------:R-:W-:Y:S02]  /*85f0*/  FFMA.FTZ R126, R126, c[0x0][0x23c], -R205 ;  /* 0x00008f007e7e7a23 */ /* 0x000fe400000108cd */
[--C-:B------:R-:W-:Y:S02]  /*8600*/  FFMA.FTZ R120, R120, c[0x0][0x23c], -R204.reuse ;  /* 0x00008f0078787a23 */ /* 0x100fe400000108cc */
[----:B---3--:R-:W-:Y:S02]  /*8610*/  FMUL.FTZ R10, R0, R142 ;  /* 0x0000008e000a7220 */ /* 0x008fe40000410000 */
[--C-:B------:R-:W-:Y:S02]  /*8620*/  FFMA.FTZ R121, R121, c[0x0][0x23c], -R204.reuse ;  /* 0x00008f0079797a23 */ /* 0x100fe400000108cc */
[----:B------:R-:W-:Y:S01]  /*8630*/  FFMA.FTZ R124, R124, c[0x0][0x23c], -R204 ;  /* 0x00008f007c7c7a23 */ /* 0x000fe200000108cc */
[----:B------:R-:W3:Y:S01]  /*8640*/  MUFU.EX2 R219, R13 ;  /* 0x0000000d00db7308 */ /* 0x000ee20000000800 */
[----:B--2---:R2:W-:Y:S01]  /*8650*/  STL [R1+0x20], R4 ;  /* 0x0000200401007387 */ /* 0x0045e20000100800 */
[----:B------:R-:W-:Y:S02]  /*8660*/  FMUL.FTZ R28, R2, R164 ;  /* 0x000000a4021c7220 */ /* 0x000fe40000410000 */
[--C-:B------:R-:W-:Y:S02]  /*8670*/  FFMA.FTZ R164, R100, c[0x0][0x23c], -R137.reuse ;  /* 0x00008f0064a47a23 */ /* 0x100fe40000010889 */
[--C-:B------:R-:W-:Y:S04]  /*8680*/  FFMA.FTZ R100, R83, c[0x0][0x23c], -R138.reuse ;  /* 0x00008f0053647a23 */ /* 0x100fe8000001088a */
[----:B-1----:R-:W1:Y:S01]  /*8690*/  MUFU.EX2 R3, R29 ;  /* 0x0000001d00037308 */ /* 0x002e620000000800 */
[----:B----4-:R-:W-:Y:S01]  /*86a0*/  F2FP.BF16.PACK_AB R141, R210, R209 ;  /* 0x000000d1d28d723e */ /* 0x010fe200000010ff */
[----:B------:R-:W-:Y:S08]  /*86b0*/  FMUL.FTZ R11, R0, R143 ;  /* 0x0000008f000b7220 */ /* 0x000ff00000410000 */
[----:B------:R4:W-:Y:S01]  /*86c0*/  MUFU.EX2 R216, R14 ;  /* 0x0000000e00d87308 */ /* 0x0009e20000000800 */
[----:B---3--:R-:W-:Y:S01]  /*86d0*/  F2FP.BF16.PACK_AB R142, R219, R218 ;  /* 0x000000dadb8e723e */ /* 0x008fe200000010ff */
[C---:B------:R-:W-:Y:S08]  /*86e0*/  FMUL.FTZ R13, R2.reuse, R149 ;  /* 0x00000095020d7220 */ /* 0x040ff00000410000 */
[----:B--2---:R-:W2:Y:S01]  /*86f0*/  MUFU.EX2 R4, R30 ;  /* 0x0000001e00047308 */ /* 0x004ea20000000800 */
[----:B-1----:R1:W-:Y:S01]  /*8700*/  STL [R1+0x24], R3 ;  /* 0x0000240301007387 */ /* 0x0023e20000100800 */
[----:B------:R-:W-:Y:S02]  /*8710*/  FMUL.FTZ R29, R2, R165 ;  /* 0x000000a5021d7220 */ /* 0x000fe40000410000 */
[--C-:B------:R-:W-:Y:S02]  /*8720*/  FFMA.FTZ R165, R101, c[0x0][0x23c], -R137.reuse ;  /* 0x00008f0065a57a23 */ /* 0x100fe40000010889 */
[--C-:B------:R-:W-:Y:S04]  /*8730*/  FFMA.FTZ R101, R82, c[0x0][0x23c], -R138.reuse ;  /* 0x00008f0052657a23 */ /* 0x100fe8000001088a */
[----:B------:R-:W3:Y:S01]  /*8740*/  MUFU.EX2 R217, R15 ;  /* 0x0000000f00d97308 */ /* 0x000ee20000000800 */
[C---:B----4-:R-:W-:Y:S09]  /*8750*/  FMUL.FTZ R14, R0.reuse, R150 ;  /* 0x00000096000e7220 */ /* 0x050ff20000410000 */
[----:B------:R4:W-:Y:S01]  /*8760*/  MUFU.EX2 R227, R24 ;  /* 0x0000001800e37308 */ /* 0x0009e20000000800 */
[----:B--2---:R2:W-:Y:S01]  /*8770*/  STL [R1+0x18], R4 ;  /* 0x0000180401007387 */ /* 0x0045e20000100800 */
[----:B------:R-:W-:Y:S02]  /*8780*/  FMUL.FTZ R30, R0, R166 ;  /* 0x000000a6001e7220 */ /* 0x000fe40000410000 */
[--C-:B------:R-:W-:Y:S02]  /*8790*/  FFMA.FTZ R166, R112, c[0x0][0x23c], -R137.reuse ;  /* 0x00008f0070a67a23 */ /* 0x100fe40000010889 */
[--C-:B------:R-:W-:Y:S04]  /*87a0*/  FFMA.FTZ R112, R71, c[0x0][0x23c], -R138.reuse ;  /* 0x00008f0047707a23 */ /* 0x100fe8000001088a */
[----:B-1----:R-:W1:Y:S01]  /*87b0*/  MUFU.EX2 R3, R31 ;  /* 0x0000001f00037308 */ /* 0x002e620000000800 */
[----:B---3--:R-:W-:Y:S01]  /*87c0*/  F2FP.BF16.PACK_AB R143, R217, R216 ;  /* 0x000000d8d98f723e */ /* 0x008fe200000010ff */
[----:B------:R-:W-:Y:S02]  /*87d0*/  FMUL.FTZ R15, R0, R151 ;  /* 0x00000097000f7220 */ /* 0x000fe40000410000 */
[----:B------:R-:W-:Y:S06]  /*87e0*/  LDSM.16.MT88.4 R148, [R228+0x8000] ;  /* 0x00800000e494783b */ /* 0x000fec0000004200 */
[----:B------:R3:W-:Y:S01]  /*87f0*/  MUFU.EX2 R252, R25 ;  /* 0x0000001900fc7308 */ /* 0x0007e20000000800 */
[----:B----4-:R-:W-:Y:S02]  /*8800*/  FMUL.FTZ R24, R2, R160 ;  /* 0x000000a002187220 */ /* 0x010fe40000410000 */
[--C-:B------:R-:W-:Y:S07]  /*8810*/  FFMA.FTZ R160, R84, c[0x0][0x23c], -R137.reuse ;  /* 0x00008f0054a07a23 */ /* 0x100fee0000010889 */
[----:B--2---:R-:W2:Y:S01]  /*8820*/  MUFU.EX2 R4, R36 ;  /* 0x0000002400047308 */ /* 0x004ea20000000800 */
[----:B-1----:R1:W-:Y:S01]  /*8830*/  STL [R1+0x1c], R3 ;  /* 0x00001c0301007387 */ /* 0x0023e20000100800 */
[----:B------:R-:W-:Y:S02]  /*8840*/  FMUL.FTZ R31, R0, R167 ;  /* 0x000000a7001f7220 */ /* 0x000fe40000410000 */
[--C-:B------:R-:W-:Y:S02]  /*8850*/  FFMA.FTZ R167, R113, c[0x0][0x23c], -R137.reuse ;  /* 0x00008f0071a77a23 */ /* 0x100fe40000010889 */
[--C-:B------:R-:W-:Y:S04]  /*8860*/  FFMA.FTZ R113, R86, c[0x0][0x23c], -R138.reuse ;  /* 0x00008f0056717a23 */ /* 0x100fe8000001088a */
[----:B------:R4:W-:Y:S01]  /*8870*/  MUFU.EX2 R225, R26 ;  /* 0x0000001a00e17308 */ /* 0x0009e20000000800 */
[----:B---3--:R-:W-:Y:S02]  /*8880*/  FMUL.FTZ R25, R2, R161 ;  /* 0x000000a102197220 */ /* 0x008fe40000410000 */
[--C-:B------:R-:W-:Y:S02]  /*8890*/  FFMA.FTZ R161, R85, c[0x0][0x23c], -R137.reuse ;  /* 0x00008f0055a17a23 */ /* 0x100fe40000010889 */
[----:B------:R-:W-:Y:S05]  /*88a0*/  LDSM.16.MT88.4 R84, [R230+0x8800] ;  /* 0x00880000e654783b */ /* 0x000fea0000004200 */
[----:B------:R3:W-:Y:S03]  /*88b0*/  MUFU.EX2 R226, R27 ;  /* 0x0000001b00e27308 */ /* 0x0007e60000000800 */
[----:B--2---:R2:W-:Y:S07]  /*88c0*/  STL [R1+0x2c], R4 ;  /* 0x00002c0401007387 */ /* 0x0045ee0000100800 */
[----:B-1----:R-:W1:Y:S01]  /*88d0*/  MUFU.EX2 R3, R37 ;  /* 0x0000002500037308 */ /* 0x002e620000000800 */
[----:B----4-:R-:W-:Y:S02]  /*88e0*/  FMUL.FTZ R26, R0, R162 ;  /* 0x000000a2001a7220 */ /* 0x010fe40000410000 */
[--C-:B------:R-:W-:Y:S02]  /*88f0*/  FFMA.FTZ R162, R96, c[0x0][0x23c], -R137.reuse ;  /* 0x00008f0060a27a23 */ /* 0x100fe40000010889 */
[--C-:B------:R-:W-:Y:S05]  /*8900*/  FFMA.FTZ R96, R70, c[0x0][0x23c], -R138.reuse ;  /* 0x00008f0046607a23 */ /* 0x100fea000001088a */
[----:B------:R4:W-:Y:S01]  /*8910*/  MUFU.EX2 R136, R44 ;  /* 0x0000002c00887308 */ /* 0x0009e20000000800 */
[----:B------:R-:W-:Y:S02]  /*8920*/  FFMA.FTZ R138, R131, c[0x0][0x23c], -R138 ;  /* 0x00008f00838a7a23 */ /* 0x000fe4000001088a */
[----:B---3--:R-:W-:Y:S02]  /*8930*/  FMUL.FTZ R27, R0, R163 ;  /* 0x000000a3001b7220 */ /* 0x008fe40000410000 */
[--C-:B------:R-:W-:Y:S05]  /*8940*/  FFMA.FTZ R163, R97, c[0x0][0x23c], -R137.reuse ;  /* 0x00008f0061a37a23 */ /* 0x100fea0000010889 */
[----:B------:R3:W-:Y:S01]  /*8950*/  MUFU.EX2 R244, R45 ;  /* 0x0000002d00f47308 */ /* 0x0007e20000000800 */
[----:B-1----:R1:W-:Y:S09]  /*8960*/  STL [R1+0x4c], R3 ;  /* 0x00004c0301007387 */ /* 0x0023f20000100800 */
[----:B--2---:R-:W2:Y:S01]  /*8970*/  MUFU.EX2 R4, R38 ;  /* 0x0000002600047308 */ /* 0x004ea20000000800 */
[C---:B----4-:R-:W-:Y:S09]  /*8980*/  FMUL.FTZ R44, R2.reuse, R180 ;  /* 0x000000b4022c7220 */ /* 0x050ff20000410000 */
[----:B------:R4:W-:Y:S01]  /*8990*/  MUFU.EX2 R247, R46 ;  /* 0x0000002e00f77308 */ /* 0x0009e20000000800 */
[----:B---3--:R-:W-:Y:S09]  /*89a0*/  FMUL.FTZ R45, R2, R181 ;  /* 0x000000b5022d7220 */ /* 0x008ff20000410000 */
[----:B-1----:R-:W1:Y:S01]  /*89b0*/  MUFU.EX2 R3, R39 ;  /* 0x0000002700037308 */ /* 0x002e620000000800 */
[----:B--2---:R2:W-:Y:S09]  /*89c0*/  STL [R1+0x28], R4 ;  /* 0x0000280401007387 */ /* 0x0045f20000100800 */
[----:B------:R3:W-:Y:S01]  /*89d0*/  MUFU.EX2 R134, R48 ;  /* 0x0000003000867308 */ /* 0x0007e20000000800 */
[----:B----4-:R-:W-:Y:S09]  /*89e0*/  FMUL.FTZ R46, R0, R182 ;  /* 0x000000b6002e7220 */ /* 0x010ff20000410000 */
[----:B------:R4:W-:Y:S01]  /*89f0*/  MUFU.EX2 R246, R49 ;  /* 0x0000003100f67308 */ /* 0x0009e20000000800 */
[----:B-1----:R1:W-:Y:S04]  /*8a00*/  STL [R1+0x50], R3 ;  /* 0x0000500301007387 */ /* 0x0023e80000100800 */
[----:B------:R-:W1:Y:S05]  /*8a10*/  LDSM.16.MT88.4 R36, [R230+0x8000] ;  /* 0x00800000e624783b */ /* 0x000e6a0000004200 */
[----:B--2---:R2:W-:Y:S01]  /*8a20*/  MUFU.EX2 R4, R41 ;  /* 0x0000002900047308 */ /* 0x0045e20000000800 */
[C---:B---3--:R-:W-:Y:S09]  /*8a30*/  FMUL.FTZ R48, R132.reuse, R184 ;  /* 0x000000b884307220 */ /* 0x048ff20000410000 */
[----:B------:R3:W-:Y:S01]  /*8a40*/  MUFU.EX2 R135, R50 ;  /* 0x0000003200877308 */ /* 0x0007e20000000800 */
[----:B----4-:R-:W-:Y:S09]  /*8a50*/  FMUL.FTZ R49, R132, R185 ;  /* 0x000000b984317220 */ /* 0x010ff20000410000 */
[----:B-1----:R-:W1:Y:S01]  /*8a60*/  MUFU.EX2 R3, R40 ;  /* 0x0000002800037308 */ /* 0x002e620000000800 */
[C---:B--2---:R-:W-:Y:S09]  /*8a70*/  FMUL.FTZ R41, R2.reuse, R177 ;  /* 0x000000b102297220 */ /* 0x044ff20000410000 */
[----:B------:R-:W2:Y:S01]  /*8a80*/  MUFU.EX2 R40, R47 ;  /* 0x0000002f00287308 */ /* 0x000ea20000000800 */
[C---:B---3--:R-:W-:Y:S09]  /*8a90*/  FMUL.FTZ R50, R133.reuse, R186 ;  /* 0x000000ba85327220 */ /* 0x048ff20000410000 */
[----:B------:R3:W-:Y:S01]  /*8aa0*/  MUFU.EX2 R245, R51 ;  /* 0x0000003300f57308 */ /* 0x0007e20000000800 */
[----:B-1----:R1:W-:Y:S04]  /*8ab0*/  STL [R1+0x40], R3 ;  /* 0x0000400301007387 */ /* 0x0023e80000100800 */
[----:B------:R4:W-:Y:S05]  /*8ac0*/  STL [R1+0x48], R4 ;  /* 0x0000480401007387 */ /* 0x0009ea0000100800 */
[----:B------:R4:W-:Y:S01]  /*8ad0*/  MUFU.EX2 R243, R52 ;  /* 0x0000003400f37308 */ /* 0x0009e20000000800 */
[----:B--2---:R-:W-:Y:S01]  /*8ae0*/  MOV R171, R40 ;  /* 0x0000002800ab7202 */ /* 0x004fe20000000f00 */
[----:B------:R-:W-:Y:S02]  /*8af0*/  FMUL.FTZ R40, R2, R176 ;  /* 0x000000b002287220 */ /* 0x000fe40000410000 */
[----:B------:R-:W-:Y:S06]  /*8b00*/  FMUL.FTZ R47, R0, R183 ;  /* 0x000000b7002f7220 */ /* 0x000fec0000410000 */
[----:B------:R-:W-:Y:S01]  /*8b10*/  MUFU.EX2 R239, R53 ;  /* 0x0000003500ef7308 */ /* 0x000fe20000000800 */
[----:B---3--:R-:W-:Y:S09]  /*8b20*/  FMUL.FTZ R51, R133, R187 ;  /* 0x000000bb85337220 */ /* 0x008ff20000410000 */
[----:B-1----:R-:W1:Y:S01]  /*8b30*/  MUFU.EX2 R3, R42 ;  /* 0x0000002a00037308 */ /* 0x002e620000000800 */
[C---:B----4-:R-:W-:Y:S01]  /*8b40*/  FMUL.FTZ R4, R132.reuse, R144 ;  /* 0x0000009084047220 */ /* 0x050fe20000410000 */
[----:B------:R-:W-:Y:S01]  /*8b50*/  F2FP.BF16.PACK_AB R144, R213, R207 ;  /* 0x000000cfd590723e */ /* 0x000fe200000010ff */
[----:B------:R-:W-:Y:S07]  /*8b60*/  FMUL.FTZ R52, R132, R188 ;  /* 0x000000bc84347220 */ /* 0x000fee0000410000 */
[----:B------:R2:W-:Y:S01]  /*8b70*/  MUFU.EX2 R242, R54 ;  /* 0x0000003600f27308 */ /* 0x0005e20000000800 */
[-C--:B------:R-:W-:Y:S08]  /*8b80*/  HMMA.16816.F32.BF16 R4, R144, R20.reuse, R4 ;  /* 0x000000149004723c */ /* 0x080ff00000041804 */
[C---:B------:R-:W-:Y:S01]  /*8b90*/  HMMA.16816.F32.BF16 R8, R140.reuse, R20, R8 ;  /* 0x000000148c08723c */ /* 0x040fe20000041808 */
[----:B------:R3:W-:Y:S01]  /*8ba0*/  MUFU.EX2 R238, R55 ;  /* 0x0000003700ee7308 */ /* 0x0007e20000000800 */
[----:B-1----:R1:W-:Y:S02]  /*8bb0*/  STL [R1+0x3c], R3 ;  /* 0x00003c0301007387 */ /* 0x0023e40000100800 */
[----:B------:R-:W-:Y:S04]  /*8bc0*/  FMUL.FTZ R42, R0, R178 ;  /* 0x000000b2002a7220 */ /* 0x000fe80000410000 */
[-C--:B------:R-:W-:Y:S01]  /*8bd0*/  HMMA.16816.F32.BF16 R12, R140, R22.reuse, R12 ;  /* 0x000000168c0c723c */ /* 0x080fe2000004180c */
[----:B------:R-:W4:Y:S02]  /*8be0*/  LDL.LU R184, [R1+0x48] ;  /* 0x0000480001b87983 */ /* 0x000f240000300800 */
[----:B------:R1:W-:Y:S01]  /*8bf0*/  MUFU.EX2 R241, R56 ;  /* 0x0000003800f17308 */ /* 0x0003e20000000800 */
[C---:B------:R-:W-:Y:S01]  /*8c00*/  FMUL.FTZ R20, R132.reuse, R156 ;  /* 0x0000009c84147220 */ /* 0x040fe20000410000 */
[----:B------:R-:W4:Y:S01]  /*8c10*/  LDL.LU R185, [R1+0x50] ;  /* 0x0000500001b97983 */ /* 0x000f220000300800 */
[----:B------:R-:W-:Y:S02]  /*8c20*/  FMUL.FTZ R21, R132, R157 ;  /* 0x0000009d84157220 */ /* 0x000fe40000410000 */
[C---:B------:R-:W-:Y:S01]  /*8c30*/  HMMA.16816.F32.BF16 R16, R144.reuse, R22, R16 ;  /* 0x000000169010723c */ /* 0x040fe20000041810 */
[----:B------:R-:W4:Y:S03]  /*8c40*/  LDL.LU R186, [R1+0x4c] ;  /* 0x00004c0001ba7983 */ /* 0x000f260000300800 */
[C---:B--2---:R-:W-:Y:S01]  /*8c50*/  FMUL.FTZ R54, R133.reuse, R190 ;  /* 0x000000be85367220 */ /* 0x044fe20000410000 */
[----:B------:R-:W2:Y:S01]  /*8c60*/  MUFU.EX2 R53, R67 ;  /* 0x0000004300357308 */ /* 0x000ea20000000800 */
[----:B------:R-:W4:Y:S01]  /*8c70*/  LDL.LU R187, [R1+0x3c] ;  /* 0x00003c0001bb7983 */ /* 0x000f220000300800 */
[C---:B------:R-:W-:Y:S02]  /*8c80*/  FMUL.FTZ R22, R133.reuse, R158 ;  /* 0x0000009e85167220 */ /* 0x040fe40000410000 */
[C---:B------:R-:W-:Y:S03]  /*8c90*/  FMUL.FTZ R23, R133.reuse, R159 ;  /* 0x0000009f85177220 */ /* 0x040fe60000410000 */
[----:B---3--:R-:W-:Y:S02]  /*8ca0*/  FMUL.FTZ R55, R133, R191 ;  /* 0x000000bf85377220 */ /* 0x008fe40000410000 */
[--C-:B------:R-:W-:Y:S01]  /*8cb0*/  FFMA.FTZ R159, R80, c[0x0][0x23c], -R137.reuse ;  /* 0x00008f00509f7a23 */ /* 0x100fe20000010889 */
[----:B-1----:R1:W-:Y:S01]  /*8cc0*/  MUFU.EX2 R3, R43 ;  /* 0x0000002b00037308 */ /* 0x0023e20000000800 */
[-C--:B------:R-:W-:Y:S03]  /*8cd0*/  HMMA.16816.F32.BF16 R20, R144, R36.reuse, R20 ;  /* 0x000000249014723c */ /* 0x080fe60000041814 */
[----:B------:R-:W-:Y:S01]  /*8ce0*/  F2FP.BF16.PACK_AB R80, R252, R227 ;  /* 0x000000e3fc50723e */ /* 0x000fe200000010ff */
[----:B------:R-:W-:Y:S02]  /*8cf0*/  FMUL.FTZ R56, R2, R192 ;  /* 0x000000c002387220 */ /* 0x000fe40000410000 */
[--C-:B------:R-:W-:Y:S01]  /*8d00*/  FFMA.FTZ R158, R81, c[0x0][0x23c], -R137.reuse ;  /* 0x00008f00519e7a23 */ /* 0x100fe20000010889 */
[----:B------:R-:W-:Y:S01]  /*8d10*/  F2FP.BF16.PACK_AB R81, R226, R225 ;  /* 0x000000e1e251723e */ /* 0x000fe200000010ff */
[C---:B------:R-:W-:Y:S01]  /*8d20*/  HMMA.16816.F32.BF16 R24, R140.reuse, R36, R24 ;  /* 0x000000248c18723c */ /* 0x040fe20000041818 */
[----:B------:R3:W-:Y:S03]  /*8d30*/  MUFU.EX2 R237, R57 ;  /* 0x0000003900ed7308 */ /* 0x0007e60000000800 */
[----:B------:R-:W-:Y:S01]  /*8d40*/  FFMA.FTZ R156, R68, c[0x0][0x23c], -R137 ;  /* 0x00008f00449c7a23 */ /* 0x000fe20000010889 */
[----:B--2---:R-:W-:Y:S01]  /*8d50*/  MOV R188, R53 ;  /* 0x0000003500bc7202 */ /* 0x004fe20000000f00 */
[C---:B------:R-:W-:Y:S02]  /*8d60*/  FMUL.FTZ R53, R132.reuse, R189 ;  /* 0x000000bd84357220 */ /* 0x040fe40000410000 */
[-C--:B------:R-:W-:Y:S03]  /*8d70*/  HMMA.16816.F32.BF16 R28, R140, R38.reuse, R28 ;  /* 0x000000268c1c723c */ /* 0x080fe6000004181c */
[----:B------:R2:W-:Y:S01]  /*8d80*/  MUFU.EX2 R240, R58 ;  /* 0x0000003a00f07308 */ /* 0x0005e20000000800 */
[C---:B------:R-:W-:Y:S02]  /*8d90*/  FMUL.FTZ R36, R132.reuse, R172 ;  /* 0x000000ac84247220 */ /* 0x040fe40000410000 */
[----:B------:R-:W-:Y:S02]  /*8da0*/  FMUL.FTZ R37, R132, R173 ;  /* 0x000000ad84257220 */ /* 0x000fe40000410000 */
[C---:B------:R-:W-:Y:S04]  /*8db0*/  HMMA.16816.F32.BF16 R32, R144.reuse, R38, R32 ;  /* 0x000000269020723c */ /* 0x040fe80000041820 */
[C---:B-1----:R-:W-:Y:S01]  /*8dc0*/  FMUL.FTZ R43, R0.reuse, R179 ;  /* 0x000000b3002b7220 */ /* 0x042fe20000410000 */
[----:B------:R1:W-:Y:S01]  /*8dd0*/  MUFU.EX2 R236, R59 ;  /* 0x0000003b00ec7308 */ /* 0x0003e20000000800 */
[----:B------:R-:W-:Y:S02]  /*8de0*/  FFMA.FTZ R68, R63, c[0x0][0x23c], -R205 ;  /* 0x00008f003f447a23 */ /* 0x000fe400000108cd */
[C---:B------:R-:W-:Y:S04]  /*8df0*/  FMUL.FTZ R38, R133.reuse, R174 ;  /* 0x000000ae85267220 */ /* 0x040fe80000410000 */
[C---:B------:R-:W-:Y:S02]  /*8e00*/  FMUL.FTZ R39, R133.reuse, R175 ;  /* 0x000000af85277220 */ /* 0x040fe40000410000 */
[----:B------:R-:W-:Y:S01]  /*8e10*/  FMUL.FTZ R63, R0, R199 ;  /* 0x000000c7003f7220 */ /* 0x000fe20000410000 */
[----:B------:R1:W-:Y:S01]  /*8e20*/  MUFU.EX2 R233, R60 ;  /* 0x0000003c00e97308 */ /* 0x0003e20000000800 */
[----:B---3--:R-:W-:Y:S02]  /*8e30*/  FMUL.FTZ R57, R2, R193 ;  /* 0x000000c102397220 */ /* 0x008fe40000410000 */
[----:B------:R-:W-:Y:S01]  /*8e40*/  FMUL.FTZ R67, R133, R203 ;  /* 0x000000cb85437220 */ /* 0x000fe20000410000 */
[-C--:B------:R-:W-:Y:S03]  /*8e50*/  HMMA.16816.F32.BF16 R36, R144, R148.reuse, R36 ;  /* 0x000000949024723c */ /* 0x080fe60000041824 */
[C---:B--2---:R-:W-:Y:S02]  /*8e60*/  FMUL.FTZ R58, R0.reuse, R194 ;  /* 0x000000c2003a7220 */ /* 0x044fe40000410000 */
[--C-:B------:R-:W-:Y:S01]  /*8e70*/  FFMA.FTZ R157, R69, c[0x0][0x23c], -R137.reuse ;  /* 0x00008f00459d7a23 */ /* 0x100fe20000010889 */
[----:B------:R2:W-:Y:S01]  /*8e80*/  MUFU.EX2 R235, R64 ;  /* 0x0000004000eb7308 */ /* 0x0005e20000000800 */
[----:B------:R-:W-:Y:S01]  /*8e90*/  FFMA.FTZ R137, R129, c[0x0][0x23c], -R137 ;  /* 0x00008f0081897a23 */ /* 0x000fe20000010889 */
[C---:B------:R-:W-:Y:S04]  /*8ea0*/  HMMA.16816.F32.BF16 R40, R140.reuse, R148, R40 ;  /* 0x000000948c28723c */ /* 0x040fe80000041828 */
[----:B-1----:R-:W-:Y:S04]  /*8eb0*/  FMUL.FTZ R59, R0, R195 ;  /* 0x000000c3003b7220 */ /* 0x002fe80000410000 */
[-C--:B------:R-:W-:Y:S01]  /*8ec0*/  HMMA.16816.F32.BF16 R44, R140, R150.reuse, R44 ;  /* 0x000000968c2c723c */ /* 0x080fe2000004182c */
[----:B------:R1:W-:Y:S03]  /*8ed0*/  MUFU.EX2 R231, R65 ;  /* 0x0000004100e77308 */ /* 0x0003e60000000800 */
[C---:B------:R-:W-:Y:S04]  /*8ee0*/  FMUL.FTZ R60, R2.reuse, R196 ;  /* 0x000000c4023c7220 */ /* 0x040fe80000410000 */
[C---:B------:R-:W-:Y:S01]  /*8ef0*/  HMMA.16816.F32.BF16 R48, R144.reuse, R150, R48 ;  /* 0x000000969030723c */ /* 0x040fe20000041830 */
[----:B------:R-:W3:Y:S02]  /*8f00*/  LDSM.16.MT88.4 R148, [R139+0x8800] ;  /* 0x008800008b94783b */ /* 0x000ee40000004200 */
[----:B------:R1:W-:Y:S01]  /*8f10*/  MUFU.EX2 R234, R66 ;  /* 0x0000004200ea7308 */ /* 0x0003e20000000800 */
[----:B--2---:R-:W-:Y:S04]  /*8f20*/  FFMA.FTZ R64, R61, c[0x0][0x23c], -R204 ;  /* 0x00008f003d407a23 */ /* 0x004fe800000108cc */
[-C--:B------:R-:W-:Y:S04]  /*8f30*/  HMMA.16816.F32.BF16 R52, R144, R152.reuse, R52 ;  /* 0x000000989034723c */ /* 0x080fe80000041834 */
[----:B------:R-:W-:Y:S01]  /*8f40*/  FMUL.FTZ R61, R2, R197 ;  /* 0x000000c5023d7220 */ /* 0x000fe20000410000 */
[----:B------:R-:W-:Y:S03]  /*8f50*/  MUFU.EX2 R174, R96 ;  /* 0x0000006000ae7308 */ /* 0x000fe60000000800 */
[C---:B------:R-:W-:Y:S01]  /*8f60*/  HMMA.16816.F32.BF16 R56, R140.reuse, R152, R56 ;  /* 0x000000988c38723c */ /* 0x040fe20000041838 */
[----:B------:R-:W2:Y:S03]  /*8f70*/  LDL.LU R152, [R1+0x2c] ;  /* 0x00002c0001987983 */ /* 0x000ea60000300800 */
[----:B-1----:R-:W-:Y:S01]  /*8f80*/  FFMA.FTZ R65, R62, c[0x0][0x23c], -R205 ;  /* 0x00008f003e417a23 */ /* 0x002fe200000108cd */
[----:B------:R-:W2:Y:S01]  /*8f90*/  LDL.LU R153, [R1+0x28] ;  /* 0x0000280001997983 */ /* 0x000ea20000300800 */
[C---:B------:R-:W-:Y:S01]  /*8fa0*/  FMUL.FTZ R62, R0.reuse, R198 ;  /* 0x000000c6003e7220 */ /* 0x040fe20000410000 */
[----:B------:R1:W1:Y:S01]  /*8fb0*/  MUFU.EX2 R189, R64 ;  /* 0x0000004000bd7308 */ /* 0x0002620000000800 */
[----:B------:R-:W-:Y:S01]  /*8fc0*/  FFMA.FTZ R0, R0, R251, R209 ;  /* 0x000000fb00007223 */ /* 0x000fe200000100d1 */
[----:B------:R-:W2:Y:S03]  /*8fd0*/  LDL.LU R196, [R1+0x40] ;  /* 0x0000400001c47983 */ /* 0x000ea60000300800 */
[C---:B------:R-:W-:Y:S01]  /*8fe0*/  FMUL.FTZ R66, R133.reuse, R202 ;  /* 0x000000ca85427220 */ /* 0x040fe20000410000 */
[-C--:B------:R-:W-:Y:S01]  /*8ff0*/  HMMA.16816.F32.BF16 R60, R140, R154.reuse, R60 ;  /* 0x0000009a8c3c723c */ /* 0x080fe2000004183c */
[----:B------:R-:W2:Y:S02]  /*9000*/  LDL.LU R197, [R1+0x1c] ;  /* 0x00001c0001c57983 */ /* 0x000ea40000300800 */
[----:B------:R-:W-:Y:S01]  /*9010*/  FFMA.FTZ R133, R133, R250, R208 ;  /* 0x000000fa85857223 */ /* 0x000fe200000100d0 */
[----:B------:R3:W-:Y:S01]  /*9020*/  MUFU.EX2 R232, R65 ;  /* 0x0000004100e87308 */ /* 0x0007e20000000800 */
[----:B------:R-:W2:Y:S01]  /*9030*/  LDL.LU R198, [R1+0x24] ;  /* 0x0000240001c67983 */ /* 0x000ea20000300800 */
[----:B------:R-:W-:Y:S03]  /*9040*/  FADD.FTZ R0, R210, R0 ;  /* 0x00000000d2007221 */ /* 0x000fe60000010000 */
[----:B------:R-:W2:Y:S03]  /*9050*/  LDL.LU R199, [R1+0x30] ;  /* 0x0000300001c77983 */ /* 0x000ea60000300800 */
[----:B------:R-:W-:Y:S01]  /*9060*/  FADD.FTZ R0, R216, R0 ;  /* 0x00000000d8007221 */ /* 0x000fe20000010000 */
[----:B------:R-:W2:Y:S01]  /*9070*/  LDL.LU R140, [R1+0x10] ;  /* 0x00001000018c7983 */ /* 0x000ea20000300800 */
[----:B------:R-:W-:Y:S02]  /*9080*/  MUFU.EX2 R190, R68 ;  /* 0x0000004400be7308 */ /* 0x000fe40000000800 */
[----:B------:R-:W-:Y:S01]  /*9090*/  FADD.FTZ R0, R217, R0 ;  /* 0x00000000d9007221 */ /* 0x000fe20000010000 */
[----:B------:R-:W4:Y:S01]  /*90a0*/  LDL.LU R141, [R1+0x20] ;  /* 0x00002000018d7983 */ /* 0x000f220000300800 */
[----:B-1----:R-:W-:Y:S01]  /*90b0*/  FMUL.FTZ R64, R132, R200 ;  /* 0x000000c884407220 */ /* 0x002fe20000410000 */
[----:B------:R-:W-:Y:S01]  /*90c0*/  MOV R203, R189 ;  /* 0x000000bd00cb7202 */ /* 0x000fe20000000f00 */
[----:B------:R-:W-:Y:S01]  /*90d0*/  FADD.FTZ R0, R225, R0 ;  /* 0x00000000e1007221 */ /* 0x000fe20000010000 */
[----:B------:R-:W4:Y:S02]  /*90e0*/  LDL.LU R142, [R1+0x18] ;  /* 0x00001800018e7983 */ /* 0x000f240000300800 */
[----:B------:R-:W-:Y:S01]  /*90f0*/  MOV R209, R203 ;  /* 0x000000cb00d17202 */ /* 0x000fe20000000f00 */
[----:B------:R-:W-:Y:S01]  /*9100*/  MUFU.EX2 R173, R72 ;  /* 0x0000004800ad7308 */ /* 0x000fe20000000800 */
[----:B------:R-:W4:Y:S01]  /*9110*/  LDL.LU R143, [R1+0x34] ;  /* 0x00003400018f7983 */ /* 0x000f220000300800 */
[----:B------:R-:W-:Y:S02]  /*9120*/  FADD.FTZ R0, R226, R0 ;  /* 0x00000000e2007221 */ /* 0x000fe40000010000 */
[C---:B---3--:R-:W-:Y:S01]  /*9130*/  FMUL.FTZ R65, R132.reuse, R201 ;  /* 0x000000c984417220 */ /* 0x048fe20000410000 */
[----:B------:R-:W3:Y:S01]  /*9140*/  LDL.LU R200, [R1+0x14] ;  /* 0x0000140001c87983 */ /* 0x000ee20000300800 */
[----:B------:R-:W-:Y:S03]  /*9150*/  FFMA.FTZ R132, R132, R248, R207 ;  /* 0x000000f884847223 */ /* 0x000fe600000100cf */
[----:B------:R-:W3:Y:S01]  /*9160*/  LDL.LU R201, [R1+0x8] ;  /* 0x0000080001c97983 */ /* 0x000ee20000300800 */
[----:B------:R-:W-:Y:S01]  /*9170*/  MUFU.EX2 R178, R73 ;  /* 0x0000004900b27308 */ /* 0x000fe20000000800 */
[----:B------:R-:W-:Y:S02]  /*9180*/  HMMA.16816.F32.BF16 R64, R144, R154, R64 ;  /* 0x0000009a9040723c */ /* 0x000fe40000041840 */
[----:B------:R-:W3:Y:S04]  /*9190*/  LDL.LU R202, [R1+0xc] ;  /* 0x00000c0001ca7983 */ /* 0x000ee80000300800 */
[----:B------:R-:W1:Y:S01]  /*91a0*/  LDSM.16.MT88.4 R96, [R228+0x8800] ;  /* 0x00880000e460783b */ /* 0x000e620000004200 */
[----:B------:R-:W-:Y:S02]  /*91b0*/  MOV R155, R188 ;  /* 0x000000bc009b7202 */ /* 0x000fe40000000f00 */
[----:B------:R-:W-:Y:S03]  /*91c0*/  MUFU.EX2 R172, R74 ;  /* 0x0000004a00ac7308 */ /* 0x000fe60000000800 */
[----:B------:R-:W-:Y:S07]  /*91d0*/  MOV R251, R155 ;  /* 0x0000009b00fb7202 */ /* 0x000fee0000000f00 */
[----:B------:R1:W-:Y:S10]  /*91e0*/  MUFU.EX2 R177, R75 ;  /* 0x0000004b00b17308 */ /* 0x0003f40000000800 */
[----:B------:R-:W-:Y:S10]  /*91f0*/  MUFU.EX2 R176, R76 ;  /* 0x0000004c00b07308 */ /* 0x000ff40000000800 */
[----:B------:R-:W-:Y:S01]  /*9200*/  MUFU.EX2 R224, R77 ;  /* 0x0000004d00e07308 */ /* 0x000fe20000000800 */
[----:B-1----:R-:W1:Y:S09]  /*9210*/  LDSM.16.MT88.4 R72, [R229+0x8800] ;  /* 0x00880000e548783b */ /* 0x002e720000004200 */
[----:B------:R-:W-:Y:S10]  /*9220*/  MUFU.EX2 R183, R78 ;  /* 0x0000004e00b77308 */ /* 0x000ff40000000800 */
[----:B------:R1:W-:Y:S10]  /*9230*/  MUFU.EX2 R182, R79 ;  /* 0x0000004f00b67308 */ /* 0x0003f40000000800 */
[----:B------:R1:W1:Y:S10]  /*9240*/  MUFU.EX2 R192, R100 ;  /* 0x0000006400c07308 */ /* 0x0002740000000800 */
[----:B------:R-:W-:Y:S01]  /*9250*/  MUFU.EX2 R175, R156 ;  /* 0x0000009c00af7308 */ /* 0x000fe20000000800 */
[----:B-1----:R-:W1:Y:S09]  /*9260*/  LDSM.16.MT88.4 R76, [R139+0x9000] ;  /* 0x009000008b4c783b */ /* 0x002e720000004200 */
[----:B------:R-:W-:Y:S01]  /*9270*/  MUFU.EX2 R179, R112 ;  /* 0x0000007000b37308 */ /* 0x000fe20000000800 */
[----:B------:R-:W-:Y:S01]  /*9280*/  FFMA.FTZ R100, R93, c[0x0][0x23c], -R204 ;  /* 0x00008f005d647a23 */ /* 0x000fe200000108cc */
[----:B------:R-:W-:Y:S01]  /*9290*/  MOV R207, R192 ;  /* 0x000000c000cf7202 */ /* 0x000fe20000000f00 */
[--C-:B------:R-:W-:Y:S07]  /*92a0*/  FFMA.FTZ R93, R90, c[0x0][0x23c], -R205.reuse ;  /* 0x00008f005a5d7a23 */ /* 0x100fee00000108cd */
[----:B------:R-:W-:Y:S10]  /*92b0*/  MUFU.EX2 R131, R93 ;  /* 0x0000005d00837308 */ /* 0x000ff40000000800 */
        /* <DEDUP_REMOVED lines=16> */
[----:B------:R-:W-:Y:S01]  /*93c0*/  MUFU.EX2 R107, R107 ;  /* 0x0000006b006b7308 */ /* 0x000fe20000000800 */
[----:B--2---:R-:W-:Y:S09]  /*93d0*/  F2FP.BF16.PACK_AB R71, R199, R140 ;  /* 0x0000008cc747723e */ /* 0x004ff200000010ff */
[----:B------:R-:W-:Y:S01]  /*93e0*/  MUFU.EX2 R108, R108 ;  /* 0x0000006c006c7308 */ /* 0x000fe20000000800 */
[----:B----4-:R-:W-:Y:S02]  /*93f0*/  F2FP.BF16.PACK_AB R82, R198, R141 ;  /* 0x0000008dc652723e */ /* 0x010fe400000010ff */
[C---:B------:R-:W-:Y:S01]  /*9400*/  F2FP.BF16.PACK_AB R83, R197.reuse, R142 ;  /* 0x0000008ec553723e */ /* 0x040fe200000010ff */
[----:B------:R-:W-:Y:S06]  /*9410*/  FADD.FTZ R0, R142, R0 ;  /* 0x000000008e007221 */ /* 0x000fec0000010000 */
[----:B------:R-:W-:Y:S01]  /*9420*/  MUFU.EX2 R109, R109 ;  /* 0x0000006d006d7308 */ /* 0x000fe20000000800 */
[----:B------:R-:W-:Y:S01]  /*9430*/  FADD.FTZ R0, R197, R0 ;  /* 0x00000000c5007221 */ /* 0x000fe20000010000 */
[----:B---3--:R-:W-:Y:S03]  /*9440*/  F2FP.BF16.PACK_AB R70, R143, R200 ;  /* 0x000000c88f46723e */ /* 0x008fe600000010ff */
[----:B------:R-:W-:Y:S01]  /*9450*/  FADD.FTZ R0, R187, R0 ;  /* 0x00000000bb007221 */ /* 0x000fe20000010000 */
[----:B------:R-:W-:Y:S03]  /*9460*/  F2FP.BF16.PACK_AB R69, R201, R220 ;  /* 0x000000dcc945723e */ /* 0x000fe600000010ff */
[----:B------:R-:W-:Y:S01]  /*9470*/  FADD.FTZ R0, R3, R0 ;  /* 0x0000000003007221 */ /* 0x000fe20000010000 */
[----:B------:R-:W-:Y:S01]  /*9480*/  MUFU.EX2 R118, R118 ;  /* 0x0000007600767308 */ /* 0x000fe20000000800 */
[----:B------:R-:W-:Y:S02]  /*9490*/  F2FP.BF16.PACK_AB R68, R202, R221 ;  /* 0x000000ddca44723e */ /* 0x000fe400000010ff */
[----:B------:R-:W-:Y:S05]  /*94a0*/  FADD.FTZ R0, R247, R0 ;  /* 0x00000000f7007221 */ /* 0x000fea0000010000 */
[-C--:B------:R-:W-:Y:S02]  /*94b0*/  HMMA.16816.F32.BF16 R4, R68, R148.reuse, R4 ;  /* 0x000000944404723c */ /* 0x080fe40000041804 */
[----:B------:R-:W-:Y:S06]  /*94c0*/  MUFU.EX2 R119, R119 ;  /* 0x0000007700777308 */ /* 0x000fec0000000800 */
[C---:B------:R-:W-:Y:S04]  /*94d0*/  HMMA.16816.F32.BF16 R8, R80.reuse, R148, R8 ;  /* 0x000000945008723c */ /* 0x040fe80000041808 */
[----:B------:R-:W-:Y:S04]  /*94e0*/  MUFU.EX2 R137, R137 ;  /* 0x0000008900897308 */ /* 0x000fe80000000800 */
[-C--:B------:R-:W-:Y:S06]  /*94f0*/  HMMA.16816.F32.BF16 R12, R80, R150.reuse, R12 ;  /* 0x00000096500c723c */ /* 0x080fec000004180c */
[----:B------:R-:W-:Y:S02]  /*9500*/  MUFU.EX2 R138, R138 ;  /* 0x0000008a008a7308 */ /* 0x000fe40000000800 */
[C---:B------:R-:W-:Y:S08]  /*9510*/  HMMA.16816.F32.BF16 R16, R68.reuse, R150, R16 ;  /* 0x000000964410723c */ /* 0x040ff00000041810 */
[----:B------:R-:W-:Y:S01]  /*9520*/  MUFU.EX2 R157, R157 ;  /* 0x0000009d009d7308 */ /* 0x000fe20000000800 */
[-C--:B------:R-:W-:Y:S08]  /*9530*/  HMMA.16816.F32.BF16 R20, R68, R84.reuse, R20 ;  /* 0x000000544414723c */ /* 0x080ff00000041814 */
[C---:B------:R-:W-:Y:S01]  /*9540*/  HMMA.16816.F32.BF16 R24, R80.reuse, R84, R24 ;  /* 0x000000545018723c */ /* 0x040fe20000041818 */
[----:B------:R-:W2:Y:S07]  /*9550*/  MUFU.EX2 R159, R159 ;  /* 0x0000009f009f7308 */ /* 0x000eae0000000800 */
[-C--:B------:R-:W-:Y:S03]  /*9560*/  HMMA.16816.F32.BF16 R28, R80, R86.reuse, R28 ;  /* 0x00000056501c723c */ /* 0x080fe6000004181c */
[----:B------:R-:W3:Y:S05]  /*9570*/  MUFU.EX2 R158, R158 ;  /* 0x0000009e009e7308 */ /* 0x000eea0000000800 */
[C---:B------:R-:W-:Y:S01]  /*9580*/  HMMA.16816.F32.BF16 R32, R68.reuse, R86, R32 ;  /* 0x000000564420723c */ /* 0x040fe20000041820 */
[----:B------:R-:W4:Y:S04]  /*9590*/  LDSM.16.MT88.4 R84, [R230+0x9000] ;  /* 0x00900000e654783b */ /* 0x000f280000004200 */
[----:B------:R-:W1:Y:S03]  /*95a0*/  MUFU.EX2 R191, R101 ;  /* 0x0000006500bf7308 */ /* 0x000e660000000800 */
[-C--:B------:R-:W-:Y:S04]  /*95b0*/  HMMA.16816.F32.BF16 R36, R68, R96.reuse, R36 ;  /* 0x000000604424723c */ /* 0x080fe80000041824 */
[----:B--2---:R-:W-:Y:S03]  /*95c0*/  MOV R250, R159 ;  /* 0x0000009f00fa7202 */ /* 0x004fe60000000f00 */
[----:B------:R-:W-:Y:S01]  /*95d0*/  MUFU.EX2 R101, R167 ;  /* 0x000000a700657308 */ /* 0x000fe20000000800 */
[C---:B------:R-:W-:Y:S04]  /*95e0*/  HMMA.16816.F32.BF16 R40, R80.reuse, R96, R40 ;  /* 0x000000605028723c */ /* 0x040fe80000041828 */
[----:B---3--:R-:W-:Y:S03]  /*95f0*/  MOV R248, R158 ;  /* 0x0000009e00f87202 */ /* 0x008fe60000000f00 */
[--C-:B------:R-:W-:Y:S01]  /*9600*/  FFMA.FTZ R96, R88, c[0x0][0x23c], -R204.reuse ;  /* 0x00008f0058607a23 */ /* 0x100fe200000108cc */
[-C--:B------:R-:W-:Y:S01]  /*9610*/  HMMA.16816.F32.BF16 R44, R80, R98.reuse, R44 ;  /* 0x00000062502c723c */ /* 0x080fe2000004182c */
[----:B------:R-:W-:Y:S03]  /*9620*/  MUFU.EX2 R110, R110 ;  /* 0x0000006e006e7308 */ /* 0x000fe60000000800 */
[--C-:B------:R-:W-:Y:S01]  /*9630*/  FFMA.FTZ R97, R89, c[0x0][0x23c], -R204.reuse ;  /* 0x00008f0059617a23 */ /* 0x100fe200000108cc */
[----:B-1----:R-:W-:Y:S03]  /*9640*/  MOV R208, R191 ;  /* 0x000000bf00d07202 */ /* 0x002fe60000000f00 */
[C---:B------:R-:W-:Y:S03]  /*9650*/  HMMA.16816.F32.BF16 R48, R68.reuse, R98, R48 ;  /* 0x000000624430723c */ /* 0x040fe60000041830 */
[----:B------:R-:W-:Y:S04]  /*9660*/  MUFU.EX2 R191, R117 ;  /* 0x0000007500bf7308 */ /* 0x000fe80000000800 */
[--C-:B------:R-:W-:Y:S01]  /*9670*/  FFMA.FTZ R98, R91, c[0x0][0x23c], -R205.reuse ;  /* 0x00008f005b627a23 */ /* 0x100fe200000108cd */
[-C--:B------:R-:W-:Y:S01]  /*9680*/  HMMA.16816.F32.BF16 R52, R68, R72.reuse, R52 ;  /* 0x000000484434723c */ /* 0x080fe20000041834 */
[----:B------:R-:W-:Y:S03]  /*9690*/  LDSM.16.MT88.4 R88, [R229+0x9000] ;  /* 0x00900000e558783b */ /* 0x000fe60000004200 */
[----:B------:R-:W-:Y:S01]  /*96a0*/  FFMA.FTZ R99, R92, c[0x0][0x23c], -R204 ;  /* 0x00008f005c637a23 */ /* 0x000fe200000108cc */
[----:B------:R-:W-:Y:S01]  /*96b0*/  MUFU.EX2 R129, R98 ;  /* 0x0000006200817308 */ /* 0x000fe20000000800 */
[----:B------:R-:W-:Y:S01]  /*96c0*/  FFMA.FTZ R92, R2, R249, R206 ;  /* 0x000000f9025c7223 */ /* 0x000fe200000100ce */
[----:B------:R-:W-:Y:S01]  /*96d0*/  MOV R249, R190 ;  /* 0x000000be00f97202 */ /* 0x000fe20000000f00 */
[C---:B------:R-:W-:Y:S04]  /*96e0*/  HMMA.16816.F32.BF16 R56, R80.reuse, R72, R56 ;  /* 0x000000485038723c */ /* 0x040fe80000041838 */
[----:B------:R-:W-:Y:S01]  /*96f0*/  FADD.FTZ R93, R211, R92 ;  /* 0x0000005cd35d7221 */ /* 0x000fe20000010000 */
[----:B------:R-:W-:Y:S01]  /*9700*/  MOV R206, R157 ;  /* 0x0000009d00ce7202 */ /* 0x000fe20000000f00 */
[----:B------:R-:W-:Y:S01]  /*9710*/  FFMA.FTZ R205, R127, c[0x0][0x23c], -R205 ;  /* 0x00008f007fcd7a23 */ /* 0x000fe200000108cd */
[----:B------:R-:W-:Y:S01]  /*9720*/  F2FP.BF16.PACK_AB R72, R184, R196 ;  /* 0x000000c4b848723e */ /* 0x000fe200000010ff */
[-C--:B------:R-:W-:Y:S01]  /*9730*/  HMMA.16816.F32.BF16 R60, R80, R74.reuse, R60 ;  /* 0x0000004a503c723c */ /* 0x080fe2000004183c */
[----:B------:R-:W1:Y:S01]  /*9740*/  LDSM.16.MT88.4 R80, [R228+0x9000] ;  /* 0x00900000e450783b */ /* 0x000e620000004200 */
[----:B------:R-:W-:Y:S02]  /*9750*/  MUFU.EX2 R98, R170 ;  /* 0x000000aa00627308 */ /* 0x000fe40000000800 */
[----:B------:R-:W-:Y:S01]  /*9760*/  F2FP.BF16.PACK_AB R73, R3, R187 ;  /* 0x000000bb0349723e */ /* 0x000fe200000010ff */
[----:B------:R-:W-:Y:S02]  /*9770*/  FFMA.FTZ R204, R125, c[0x0][0x23c], -R204 ;  /* 0x00008f007dcc7a23 */ /* 0x000fe400000108cc */
[----:B------:R-:W-:Y:S01]  /*9780*/  FADD.FTZ R2, R212, R133 ;  /* 0x00000085d4027221 */ /* 0x000fe20000010000 */
[----:B------:R-:W-:Y:S01]  /*9790*/  HMMA.16816.F32.BF16 R64, R68, R74, R64 ;  /* 0x0000004a4440723c */ /* 0x000fe20000041840 */
[----:B------:R-:W2:Y:S03]  /*97a0*/  LDL.LU R3, [R1+0xc8] ;  /* 0x0000c80001037983 */ /* 0x000ea60000300800 */
[----:B------:R-:W-:Y:S01]  /*97b0*/  MUFU.EX2 R125, R94 ;  /* 0x0000005e007d7308 */ /* 0x000fe20000000800 */
[----:B------:R-:W-:Y:S02]  /*97c0*/  FADD.FTZ R2, R214, R2 ;  /* 0x00000002d6027221 */ /* 0x000fe40000010000 */
[----:B------:R-:W-:Y:S02]  /*97d0*/  F2FP.BF16.PACK_AB R68, R186, R152 ;  /* 0x00000098ba44723e */ /* 0x000fe400000010ff */
[----:B------:R-:W-:Y:S03]  /*97e0*/  F2FP.BF16.PACK_AB R69, R185, R153 ;  /* 0x00000099b945723e */ /* 0x000fe600000010ff */
[----:B------:R-:W-:Y:S01]  /*97f0*/  F2FP.BF16.PACK_AB R70, R246, R134 ;  /* 0x00000086f646723e */ /* 0x000fe200000010ff */
[----:B------:R-:W-:Y:S01]  /*9800*/  FADD.FTZ R2, R222, R2 ;  /* 0x00000002de027221 */ /* 0x000fe20000010000 */
        /* <DEDUP_REMOVED lines=12> */
[-C--:B----4-:R-:W-:Y:S04]  /*98d0*/  HMMA.16816.F32.BF16 R20, R68, R84.reuse, R20 ;  /* 0x000000544414723c */ /* 0x090fe80000041814 */
[----:B------:R-:W-:Y:S04]  /*98e0*/  MUFU.EX2 R99, R169 ;  /* 0x000000a900637308 */ /* 0x000fe80000000800 */
[C---:B------:R-:W-:Y:S06]  /*98f0*/  HMMA.16816.F32.BF16 R24, R72.reuse, R84, R24 ;  /* 0x000000544818723c */ /* 0x040fec0000041818 */
[----:B------:R-:W-:Y:S02]  /*9900*/  MUFU.EX2 R189, R96 ;  /* 0x0000006000bd7308 */ /* 0x000fe40000000800 */
[-C--:B------:R-:W-:Y:S08]  /*9910*/  HMMA.16816.F32.BF16 R28, R72, R86.reuse, R28 ;  /* 0x00000056481c723c */ /* 0x080ff0000004181c */
[C---:B------:R-:W-:Y:S01]  /*9920*/  HMMA.16816.F32.BF16 R32, R68.reuse, R86, R32 ;  /* 0x000000564420723c */ /* 0x040fe20000041820 */
[----:B------:R-:W-:Y:S01]  /*9930*/  LDSM.16.MT88.4 R84, [R228+0x9800] ;  /* 0x00980000e454783b */ /* 0x000fe20000004200 */
[----:B------:R-:W-:Y:S06]  /*9940*/  MUFU.EX2 R188, R97 ;  /* 0x0000006100bc7308 */ /* 0x000fec0000000800 */
[-C--:B-1----:R-:W-:Y:S04]  /*9950*/  HMMA.16816.F32.BF16 R36, R68, R80.reuse, R36 ;  /* 0x000000504424723c */ /* 0x082fe80000041824 */
[----:B------:R-:W-:Y:S04]  /*9960*/  MUFU.EX2 R117, R95 ;  /* 0x0000005f00757308 */ /* 0x000fe80000000800 */
[C---:B------:R-:W-:Y:S06]  /*9970*/  HMMA.16816.F32.BF16 R40, R72.reuse, R80, R40 ;  /* 0x000000504828723c */ /* 0x040fec0000041828 */
[----:B------:R-:W1:Y:S02]  /*9980*/  MUFU.EX2 R97, R130 ;  /* 0x0000008200617308 */ /* 0x000e640000000800 */
[-C--:B------:R-:W-:Y:S08]  /*9990*/  HMMA.16816.F32.BF16 R44, R72, R82.reuse, R44 ;  /* 0x00000052482c723c */ /* 0x080ff0000004182c */
[C---:B------:R-:W-:Y:S01]  /*99a0*/  HMMA.16816.F32.BF16 R48, R68.reuse, R82, R48 ;  /* 0x000000524430723c */ /* 0x040fe20000041830 */
[----:B------:R-:W4:Y:S01]  /*99b0*/  LDSM.16.MT88.4 R80, [R230+0x9800] ;  /* 0x00980000e650783b */ /* 0x000f220000004200 */
[----:B------:R-:W-:Y:S06]  /*99c0*/  MUFU.EX2 R111, R111 ;  /* 0x0000006f006f7308 */ /* 0x000fec0000000800 */
[-C--:B------:R-:W-:Y:S04]  /*99d0*/  HMMA.16816.F32.BF16 R52, R68, R88.reuse, R52 ;  /* 0x000000584434723c */ /* 0x080fe80000041834 */
[----:B------:R-:W-:Y:S01]  /*99e0*/  MUFU.EX2 R96, R120 ;  /* 0x0000007800607308 */ /* 0x000fe20000000800 */
[----:B-1----:R-:W-:Y:S03]  /*99f0*/  F2FP.BF16.PACK_AB R203, R138, R97 ;  /* 0x000000618acb723e */ /* 0x002fe600000010ff */
[C---:B------:R-:W-:Y:S06]  /*9a00*/  HMMA.16816.F32.BF16 R56, R72.reuse, R88, R56 ;  /* 0x000000584838723c */ /* 0x040fec0000041838 */
[----:B------:R-:W1:Y:S02]  /*9a10*/  MUFU.EX2 R95, R121 ;  /* 0x00000079005f7308 */ /* 0x000e640000000800 */
[-C--:B------:R-:W-:Y:S07]  /*9a20*/  HMMA.16816.F32.BF16 R60, R72, R90.reuse, R60 ;  /* 0x0000005a483c723c */ /* 0x080fee000004183c */
[----:B------:R-:W-:Y:S01]  /*9a30*/  F2FP.BF16.PACK_AB R73, R236, R240 ;  /* 0x000000f0ec49723e */ /* 0x000fe200000010ff */
[----:B------:R-:W-:Y:S01]  /*9a40*/  HMMA.16816.F32.BF16 R64, R68, R90, R64 ;  /* 0x0000005a4440723c */ /* 0x000fe20000041840 */
[----:B------:R-:W1:Y:S01]  /*9a50*/  LDSM.16.MT88.4 R88, [R229+0x9800] ;  /* 0x00980000e558783b */ /* 0x000e620000004200 */
[----:B------:R-:W-:Y:S02]  /*9a60*/  MUFU.EX2 R204, R204 ;  /* 0x000000cc00cc7308 */ /* 0x000fe40000000800 */
[----:B------:R-:W-:Y:S01]  /*9a70*/  FADD.FTZ R72, R213, R132 ;  /* 0x00000084d5487221 */ /* 0x000fe20000010000 */
[----:B------:R-:W-:Y:S02]  /*9a80*/  F2FP.BF16.PACK_AB R74, R209, R233 ;  /* 0x000000e9d14a723e */ /* 0x000fe400000010ff */
[----:B------:R-:W-:Y:S01]  /*9a90*/  F2FP.BF16.PACK_AB R68, R239, R243 ;  /* 0x000000f3ef44723e */ /* 0x000fe200000010ff */
[----:B------:R-:W-:Y:S01]  /*9aa0*/  FADD.FTZ R92, R215, R72 ;  /* 0x00000048d75c7221 */ /* 0x000fe20000010000 */
[----:B------:R-:W-:Y:S03]  /*9ab0*/  F2FP.BF16.PACK_AB R69, R238, R242 ;  /* 0x000000f2ee45723e */ /* 0x000fe600000010ff */
[----:B------:R-:W-:Y:S01]  /*9ac0*/  F2FP.BF16.PACK_AB R70, R231, R235 ;  /* 0x000000ebe746723e */ /* 0x000fe200000010ff */
[----:B------:R-:W-:Y:S01]  /*9ad0*/  MUFU.EX2 R205, R205 ;  /* 0x000000cd00cd7308 */ /* 0x000fe20000000800 */
[----:B------:R-:W-:Y:S02]  /*9ae0*/  F2FP.BF16.PACK_AB R71, R251, R234 ;  /* 0x000000eafb47723e */ /* 0x000fe400000010ff */
[----:B------:R-:W-:Y:S02]  /*9af0*/  F2FP.BF16.PACK_AB R72, R237, R241 ;  /* 0x000000f1ed48723e */ /* 0x000fe400000010ff */
[C---:B------:R-:W-:Y:S02]  /*9b00*/  F2FP.BF16.PACK_AB R75, R249.reuse, R232 ;  /* 0x000000e8f94b723e */ /* 0x040fe400000010ff */
[----:B------:R-:W-:Y:S01]  /*9b10*/  MOV R132, R171 ;  /* 0x000000ab00847202 */ /* 0x000fe20000000f00 */
[-C--:B---3--:R-:W-:Y:S01]  /*9b20*/  HMMA.16816.F32.BF16 R4, R68, R76.reuse, R4 ;  /* 0x0000004c4404723c */ /* 0x088fe20000041804 */
[----:B------:R-:W-:Y:S03]  /*9b30*/  LDSM.16.MT88.4 R168, [R230+0xb800] ;  /* 0x00b80000e6a8783b */ /* 0x000fe60000004200 */
[----:B------:R-:W-:Y:S04]  /*9b40*/  FADD.FTZ R0, R132, R0 ;  /* 0x0000000084007221 */ /* 0x000fe80000010000 */
[C---:B------:R-:W-:Y:S04]  /*9b50*/  HMMA.16816.F32.BF16 R8, R72.reuse, R76, R8 ;  /* 0x0000004c4808723c */ /* 0x040fe80000041808 */
[----:B------:R-:W-:Y:S04]  /*9b60*/  FADD.FTZ R0, R240, R0 ;  /* 0x00000000f0007221 */ /* 0x000fe80000010000 */
[-C--:B------:R-:W-:Y:S04]  /*9b70*/  HMMA.16816.F32.BF16 R12, R72, R78.reuse, R12 ;  /* 0x0000004e480c723c */ /* 0x080fe8000004180c */
[----:B------:R-:W-:Y:S04]  /*9b80*/  FADD.FTZ R0, R236, R0 ;  /* 0x00000000ec007221 */ /* 0x000fe80000010000 */
[C---:B------:R-:W-:Y:S01]  /*9b90*/  HMMA.16816.F32.BF16 R16, R68.reuse, R78, R16 ;  /* 0x0000004e4410723c */ /* 0x040fe20000041810 */
[----:B------:R-:W3:Y:S03]  /*9ba0*/  LDSM.16.MT88.4 R76, [R139+0xa000] ;  /* 0x00a000008b4c783b */ /* 0x000ee60000004200 */
[----:B------:R-:W-:Y:S04]  /*9bb0*/  FADD.FTZ R0, R232, R0 ;  /* 0x00000000e8007221 */ /* 0x000fe80000010000 */
[-C--:B----4-:R-:W-:Y:S04]  /*9bc0*/  HMMA.16816.F32.BF16 R20, R68, R80.reuse, R20 ;  /* 0x000000504414723c */ /* 0x090fe80000041814 */
[----:B------:R-:W-:Y:S04]  /*9bd0*/  FADD.FTZ R0, R249, R0 ;  /* 0x00000000f9007221 */ /* 0x000fe80000010000 */
[C---:B------:R-:W-:Y:S08]  /*9be0*/  HMMA.16816.F32.BF16 R24, R72.reuse, R80, R24 ;  /* 0x000000504818723c */ /* 0x040ff00000041818 */
[-C--:B------:R-:W-:Y:S08]  /*9bf0*/  HMMA.16816.F32.BF16 R28, R72, R82.reuse, R28 ;  /* 0x00000052481c723c */ /* 0x080ff0000004181c */
[C---:B------:R-:W-:Y:S01]  /*9c00*/  HMMA.16816.F32.BF16 R32, R68.reuse, R82, R32 ;  /* 0x000000524420723c */ /* 0x040fe20000041820 */
[----:B------:R-:W4:Y:S07]  /*9c10*/  LDSM.16.MT88.4 R80, [R230+0xa000] ;  /* 0x00a00000e650783b */ /* 0x000f2e0000004200 */
[-C--:B------:R-:W-:Y:S08]  /*9c20*/  HMMA.16816.F32.BF16 R36, R68, R84.reuse, R36 ;  /* 0x000000544424723c */ /* 0x080ff00000041824 */
[C---:B------:R-:W-:Y:S08]  /*9c30*/  HMMA.16816.F32.BF16 R40, R72.reuse, R84, R40 ;  /* 0x000000544828723c */ /* 0x040ff00000041828 */
[-C--:B------:R-:W-:Y:S08]  /*9c40*/  HMMA.16816.F32.BF16 R44, R72, R86.reuse, R44 ;  /* 0x00000056482c723c */ /* 0x080ff0000004182c */
[C---:B------:R-:W-:Y:S01]  /*9c50*/  HMMA.16816.F32.BF16 R48, R68.reuse, R86, R48 ;  /* 0x000000564430723c */ /* 0x040fe20000041830 */
[----:B------:R-:W2:Y:S07]  /*9c60*/  LDSM.16.MT88.4 R84, [R228+0xa000] ;  /* 0x00a00000e454783b */ /* 0x000eae0000004200 */
[-C--:B-1----:R-:W-:Y:S08]  /*9c70*/  HMMA.16816.F32.BF16 R52, R68, R88.reuse, R52 ;  /* 0x000000584434723c */ /* 0x082ff00000041834 */
[C---:B------:R-:W-:Y:S08]  /*9c80*/  HMMA.16816.F32.BF16 R56, R72.reuse, R88, R56 ;  /* 0x000000584838723c */ /* 0x040ff00000041838 */
[-C--:B------:R-:W-:Y:S07]  /*9c90*/  HMMA.16816.F32.BF16 R60, R72, R90.reuse, R60 ;  /* 0x0000005a483c723c */ /* 0x080fee000004183c */
[----:B------:R-:W-:Y:S01]  /*9ca0*/  F2FP.BF16.PACK_AB R74, R224, R176 ;  /* 0x000000b0e04a723e */ /* 0x000fe200000010ff */
[----:B------:R-:W-:Y:S01]  /*9cb0*/  HMMA.16816.F32.BF16 R64, R68, R90, R64 ;  /* 0x0000005a4440723c */ /* 0x000fe20000041840 */
[----:B------:R-:W1:Y:S03]  /*9cc0*/  LDSM.16.MT88.4 R88, [R229+0xa000] ;  /* 0x00a00000e558783b */ /* 0x000e660000004200 */
[----:B------:R-:W-:Y:S01]  /*9cd0*/  FADD.FTZ R73, R218, R93 ;  /* 0x0000005dda497221 */ /* 0x000fe20000010000 */
[----:B------:R-:W-:Y:S01]  /*9ce0*/  F2FP.BF16.PACK_AB R75, R182, R183 ;  /* 0x000000b7b64b723e */ /* 0x000fe200000010ff */
[----:B------:R-:W-:Y:S01]  /*9cf0*/  FADD.FTZ R72, R223, R92 ;  /* 0x0000005cdf487221 */ /* 0x000fe20000010000 */
[----:B------:R-:W-:Y:S01]  /*9d00*/  F2FP.BF16.PACK_AB R68, R206, R175 ;  /* 0x000000afce44723e */ /* 0x000fe200000010ff */
[----:B------:R-:W-:Y:S01]  /*9d10*/  FADD.FTZ R94, R219, R73 ;  /* 0x00000049db5e7221 */ /* 0x000fe20000010000 */
[----:B------:R-:W-:Y:S03]  /*9d20*/  F2FP.BF16.PACK_AB R69, R179, R174 ;  /* 0x000000aeb345723e */ /* 0x000fe600000010ff */
[----:B------:R-:W-:Y:S01]  /*9d30*/  F2FP.BF16.PACK_AB R70, R248, R250 ;  /* 0x000000faf846723e */ /* 0x000fe200000010ff */
[----:B------:R-:W-:Y:S01]  /*9d40*/  FADD.FTZ R93, R221, R72 ;  /* 0x00000048dd5d7221 */ /* 0x000fe20000010000 */
[----:B------:R-:W-:Y:S01]  /*9d50*/  F2FP.BF16.PACK_AB R71, R207, R208 ;  /* 0x000000d0cf47723e */ /* 0x000fe200000010ff */
[----:B------:R-:W-:Y:S01]  /*9d60*/  FADD.FTZ R92, R220, R2 ;  /* 0x00000002dc5c7221 */ /* 0x000fe20000010000 */
[----:B------:R-:W-:Y:S01]  /*9d70*/  F2FP.BF16.PACK_AB R72, R178, R173 ;  /* 0x000000adb248723e */ /* 0x000fe200000010ff */
[----:B------:R-:W-:Y:S01]  /*9d80*/  FADD.FTZ R2, R227, R94 ;  /* 0x0000005ee3027221 */ /* 0x000fe20000010000 */
[----:B------:R-:W-:Y:S01]  /*9d90*/  F2FP.BF16.PACK_AB R73, R177, R172 ;  /* 0x000000acb149723e */ /* 0x000fe200000010ff */
[----:B------:R-:W-:Y:S02]  /*9da0*/  MUFU.EX2 R94, R122 ;  /* 0x0000007a005e7308 */ /* 0x000fe40000000800 */
[-C--:B---3--:R-:W-:Y:S03]  /*9db0*/  HMMA.16816.F32.BF16 R4, R68, R76.reuse, R4 ;  /* 0x0000004c4404723c */ /* 0x088fe60000041804 */
[----:B------:R-:W-:Y:S04]  /*9dc0*/  FADD.FTZ R2, R252, R2 ;  /* 0x00000002fc027221 */ /* 0x000fe80000010000 */
[----:B------:R-:W-:Y:S01]  /*9dd0*/  FADD.FTZ R2, R141, R2 ;  /* 0x000000028d027221 */ /* 0x000fe20000010000 */
[C---:B------:R-:W-:Y:S04]  /*9de0*/  HMMA.16816.F32.BF16 R8, R72.reuse, R76, R8 ;  /* 0x0000004c4808723c */ /* 0x040fe80000041808 */
[----:B------:R-:W-:Y:S04]  /*9df0*/  FADD.FTZ R2, R198, R2 ;  /* 0x00000002c6027221 */ /* 0x000fe80000010000 */
[-C--:B------:R-:W-:Y:S04]  /*9e00*/  HMMA.16816.F32.BF16 R12, R72, R78.reuse, R12 ;  /* 0x0000004e480c723c */ /* 0x080fe8000004180c */
[----:B------:R-:W-:Y:S01]  /*9e10*/  FADD.FTZ R2, R196, R2 ;  /* 0x00000002c4027221 */ /* 0x000fe20000010000 */
[----:B------:R-:W-:Y:S03]  /*9e20*/  F2FP.BF16.PACK_AB R196, R95, R96 ;  /* 0x000000605fc4723e */ /* 0x000fe600000010ff */
[C---:B------:R-:W-:Y:S01]  /*9e30*/  HMMA.16816.F32.BF16 R16, R68.reuse, R78, R16 ;  /* 0x0000004e4410723c */ /* 0x040fe20000041810 */
[----:B------:R-:W3:Y:S03]  /*9e40*/  LDSM.16.MT88.4 R76, [R139+0xa800] ;  /* 0x00a800008b4c783b */ /* 0x000ee60000004200 */
[----:B------:R-:W-:Y:S04]  /*9e50*/  FADD.FTZ R2, R184, R2 ;  /* 0x00000002b8027221 */ /* 0x000fe80000010000 */
[-C--:B----4-:R-:W-:Y:S08]  /*9e60*/  HMMA.16816.F32.BF16 R20, R68, R80.reuse, R20 ;  /* 0x000000504414723c */ /* 0x090ff00000041814 */
[C---:B------:R-:W-:Y:S08]  /*9e70*/  HMMA.16816.F32.BF16 R24, R72.reuse, R80, R24 ;  /* 0x000000504818723c */ /* 0x040ff00000041818 */
[-C--:B------:R-:W-:Y:S08]  /*9e80*/  HMMA.16816.F32.BF16 R28, R72, R82.reuse, R28 ;  /* 0x00000052481c723c */ /* 0x080ff0000004181c */
[C---:B------:R-:W-:Y:S01]  /*9e90*/  HMMA.16816.F32.BF16 R32, R68.reuse, R82, R32 ;  /* 0x000000524420723c */ /* 0x040fe20000041820 */
[----:B------:R-:W4:Y:S07]  /*9ea0*/  LDSM.16.MT88.4 R80, [R230+0xa800] ;  /* 0x00a80000e650783b */ /* 0x000f2e0000004200 */
[-C--:B--2---:R-:W-:Y:S08]  /*9eb0*/  HMMA.16816.F32.BF16 R36, R68, R84.reuse, R36 ;  /* 0x000000544424723c */ /* 0x084ff00000041824 */
        /* <DEDUP_REMOVED lines=18> */
[----:B------:R-:W-:Y:S02]  /*9fe0*/  F2FP.BF16.PACK_AB R71, R190, R191 ;  /* 0x000000bfbe47723e */ /* 0x000fe400000010ff */
[----:B------:R-:W-:Y:S02]  /*9ff0*/  F2FP.BF16.PACK_AB R72, R188, R189 ;  /* 0x000000bdbc48723e */ /* 0x000fe400000010ff */
[----:B------:R-:W-:Y:S02]  /*a000*/  F2FP.BF16.PACK_AB R73, R129, R131 ;  /* 0x000000838149723e */ /* 0x000fe400000010ff */
[----:B------:R-:W-:Y:S01]  /*a010*/  F2FP.BF16.PACK_AB R200, R99, R100 ;  /* 0x0000006463c8723e */ /* 0x000fe200000010ff */
[-C--:B---3--:R-:W-:Y:S03]  /*a020*/  HMMA.16816.F32.BF16 R4, R68, R76.reuse, R4 ;  /* 0x0000004c4404723c */ /* 0x088fe60000041804 */
[----:B------:R-:W-:Y:S02]  /*a030*/  F2FP.BF16.PACK_AB R201, R119, R118 ;  /* 0x0000007677c9723e */ /* 0x000fe400000010ff */
[----:B------:R-:W-:Y:S03]  /*a040*/  F2FP.BF16.PACK_AB R202, R137, R98 ;  /* 0x0000006289ca723e */ /* 0x000fe600000010ff */
[C---:B------:R-:W-:Y:S08]  /*a050*/  HMMA.16816.F32.BF16 R8, R72.reuse, R76, R8 ;  /* 0x0000004c4808723c */ /* 0x040ff00000041808 */
[-C--:B------:R-:W-:Y:S08]  /*a060*/  HMMA.16816.F32.BF16 R12, R72, R78.reuse, R12 ;  /* 0x0000004e480c723c */ /* 0x080ff0000004180c */
[C---:B------:R-:W-:Y:S01]  /*a070*/  HMMA.16816.F32.BF16 R16, R68.reuse, R78, R16 ;  /* 0x0000004e4410723c */ /* 0x040fe20000041810 */
[----:B------:R-:W3:Y:S07]  /*a080*/  LDSM.16.MT88.4 R76, [R139+0xb000] ;  /* 0x00b000008b4c783b */ /* 0x000eee0000004200 */
        /* <DEDUP_REMOVED lines=13> */
[----:B------:R-:W-:Y:S01]  /*a160*/  FADD.FTZ R73, R143, R93 ;  /* 0x0000005d8f497221 */ /* 0x000fe20000010000 */
[----:B------:R-:W-:Y:S01]  /*a170*/  HMMA.16816.F32.BF16 R64, R68, R90, R64 ;  /* 0x0000005a4440723c */ /* 0x000fe20000041840 */
[----:B------:R-:W1:Y:S03]  /*a180*/  LDSM.16.MT88.4 R88, [R229+0xb000] ;  /* 0x00b00000e558783b */ /* 0x000e660000004200 */
[----:B------:R-:W-:Y:S01]  /*a190*/  FADD.FTZ R72, R199, R92 ;  /* 0x0000005cc7487221 */ /* 0x000fe20000010000 */
[----:B------:R-:W-:Y:S01]  /*a1a0*/  F2FP.BF16.PACK_AB R74, R109, R108 ;  /* 0x0000006c6d4a723e */ /* 0x000fe200000010ff */
[----:B------:R-:W-:Y:S01]  /*a1b0*/  FADD.FTZ R92, R152, R73 ;  /* 0x00000049985c7221 */ /* 0x000fe20000010000 */
[----:B------:R-:W-:Y:S01]  /*a1c0*/  F2FP.BF16.PACK_AB R68, R113, R116 ;  /* 0x000000747144723e */ /* 0x000fe200000010ff */
[----:B------:R-:W-:Y:S01]  /*a1d0*/  FADD.FTZ R93, R153, R72 ;  /* 0x00000048995d7221 */ /* 0x000fe20000010000 */
[----:B------:R-:W-:Y:S01]  /*a1e0*/  F2FP.BF16.PACK_AB R69, R103, R112 ;  /* 0x000000706745723e */ /* 0x000fe200000010ff */
[----:B------:R-:W1:Y:S02]  /*a1f0*/  LDSM.16.MT88.4 R152, [R139+0xb800] ;  /* 0x00b800008b98783b */ /* 0x000e640000004200 */
[----:B------:R-:W-:Y:S02]  /*a200*/  F2FP.BF16.PACK_AB R70, R101, R102 ;  /* 0x000000666546723e */ /* 0x000fe400000010ff */
[----:B------:R-:W-:Y:S02]  /*a210*/  F2FP.BF16.PACK_AB R71, R115, R114 ;  /* 0x000000727347723e */ /* 0x000fe400000010ff */
[----:B------:R-:W-:Y:S02]  /*a220*/  F2FP.BF16.PACK_AB R72, R105, R104 ;  /* 0x000000686948723e */ /* 0x000fe400000010ff */
[----:B------:R-:W-:Y:S02]  /*a230*/  F2FP.BF16.PACK_AB R73, R107, R106 ;  /* 0x0000006a6b49723e */ /* 0x000fe400000010ff */
[----:B------:R-:W-:Y:S01]  /*a240*/  F2FP.BF16.PACK_AB R75, R111, R110 ;  /* 0x0000006e6f4b723e */ /* 0x000fe200000010ff */
[-C--:B---3--:R-:W-:Y:S08]  /*a250*/  HMMA.16816.F32.BF16 R4, R68, R76.reuse, R4 ;  /* 0x0000004c4404723c */ /* 0x088ff00000041804 */
[C---:B------:R-:W-:Y:S01]  /*a260*/  HMMA.16816.F32.BF16 R8, R72.reuse, R76, R8 ;  /* 0x0000004c4808723c */ /* 0x040fe20000041808 */
[----:B------:R-:W3:Y:S06]  /*a270*/  MUFU.EX2 R77, R126 ;  /* 0x0000007e004d7308 */ /* 0x000eec0000000800 */
[----:B------:R-:W-:Y:S01]  /*a280*/  FADD.FTZ R76, R186, R92 ;  /* 0x0000005cba4c7221 */ /* 0x000fe20000010000 */
[-C--:B------:R-:W-:Y:S08]  /*a290*/  HMMA.16816.F32.BF16 R12, R72, R78.reuse, R12 ;  /* 0x0000004e480c723c */ /* 0x080ff0000004180c */
[C---:B------:R-:W-:Y:S01]  /*a2a0*/  HMMA.16816.F32.BF16 R16, R68.reuse, R78, R16 ;  /* 0x0000004e4410723c */ /* 0x040fe20000041810 */
[----:B------:R-:W1:Y:S07]  /*a2b0*/  MUFU.EX2 R79, R123 ;  /* 0x0000007b004f7308 */ /* 0x000e6e0000000800 */
[-C--:B----4-:R-:W-:Y:S03]  /*a2c0*/  HMMA.16816.F32.BF16 R20, R68, R80.reuse, R20 ;  /* 0x000000504414723c */ /* 0x090fe60000041814 */
[----:B------:R-:W4:Y:S01]  /*a2d0*/  MUFU.EX2 R78, R124 ;  /* 0x0000007c004e7308 */ /* 0x000f220000000800 */
[----:B---3--:R-:W-:Y:S04]  /*a2e0*/  F2FP.BF16.PACK_AB R199, R205, R77 ;  /* 0x0000004dcdc7723e */ /* 0x008fe800000010ff */
[C---:B------:R-:W-:Y:S08]  /*a2f0*/  HMMA.16816.F32.BF16 R24, R72.reuse, R80, R24 ;  /* 0x000000504818723c */ /* 0x040ff00000041818 */
[-C--:B------:R-:W-:Y:S04]  /*a300*/  HMMA.16816.F32.BF16 R28, R72, R82.reuse, R28 ;  /* 0x00000052481c723c */ /* 0x080fe8000004181c */
[----:B-1----:R-:W-:Y:S04]  /*a310*/  F2FP.BF16.PACK_AB R197, R79, R94 ;  /* 0x0000005e4fc5723e */ /* 0x002fe800000010ff */
[C---:B------:R-:W-:Y:S04]  /*a320*/  HMMA.16816.F32.BF16 R32, R68.reuse, R82, R32 ;  /* 0x000000524420723c */ /* 0x040fe80000041820 */
[----:B----4-:R-:W-:Y:S04]  /*a330*/  F2FP.BF16.PACK_AB R198, R204, R78 ;  /* 0x0000004eccc6723e */ /* 0x010fe800000010ff */
[-C--:B--2---:R-:W-:Y:S08]  /*a340*/  HMMA.16816.F32.BF16 R36, R68, R84.reuse, R36 ;  /* 0x000000544424723c */ /* 0x084ff00000041824 */
[C---:B------:R-:W-:Y:S08]  /*a350*/  HMMA.16816.F32.BF16 R40, R72.reuse, R84, R40 ;  /* 0x000000544828723c */ /* 0x040ff00000041828 */
[-C--:B------:R-:W-:Y:S08]  /*a360*/  HMMA.16816.F32.BF16 R44, R72, R86.reuse, R44 ;  /* 0x00000056482c723c */ /* 0x080ff0000004182c */
[C---:B------:R-:W-:Y:S08]  /*a370*/  HMMA.16816.F32.BF16 R48, R68.reuse, R86, R48 ;  /* 0x000000564430723c */ /* 0x040ff00000041830 */
[-C--:B------:R-:W-:Y:S08]  /*a380*/  HMMA.16816.F32.BF16 R52, R68, R88.reuse, R52 ;  /* 0x000000584434723c */ /* 0x080ff00000041834 */
[C---:B------:R-:W-:Y:S08]  /*a390*/  HMMA.16816.F32.BF16 R56, R72.reuse, R88, R56 ;  /* 0x000000584838723c */ /* 0x040ff00000041838 */
[-C--:B------:R-:W-:Y:S07]  /*a3a0*/  HMMA.16816.F32.BF16 R60, R72, R90.reuse, R60 ;  /* 0x0000005a483c723c */ /* 0x080fee000004183c */
[----:B------:R-:W-:Y:S01]  /*a3b0*/  FADD.FTZ R72, R185, R93 ;  /* 0x0000005db9487221 */ /* 0x000fe20000010000 */
[----:B------:R-:W-:Y:S01]  /*a3c0*/  HMMA.16816.F32.BF16 R64, R68, R90, R64 ;  /* 0x0000005a4440723c */ /* 0x000fe20000041840 */
[----:B------:R-:W1:Y:S03]  /*a3d0*/  LDSM.16.MT88.4 R184, [R228+0xb800] ;  /* 0x00b80000e4b8783b */ /* 0x000e660000004200 */
[----:B------:R-:W-:Y:S02]  /*a3e0*/  FADD.FTZ R73, R134, R76 ;  /* 0x0000004c86497221 */ /* 0x000fe40000010000 */
[----:B------:R-:W-:Y:S02]  /*a3f0*/  FADD.FTZ R72, R135, R72 ;  /* 0x0000004887487221 */ /* 0x000fe40000010000 */
[----:B------:R-:W-:Y:S01]  /*a400*/  FADD.FTZ R74, R136, R2 ;  /* 0x00000002884a7221 */ /* 0x000fe20000010000 */
[----:B------:R-:W2:Y:S01]  /*a410*/  LDL.LU R134, [R1+0xc4] ;  /* 0x0000c40001867983 */ /* 0x000ea20000300800 */
[-C--:B------:R-:W-:Y:S03]  /*a420*/  HMMA.16816.F32.BF16 R144, R200, R152.reuse, R4 ;  /* 0x00000098c890723c */ /* 0x080fe60000041804 */
[----:B------:R-:W3:Y:S02]  /*a430*/  LDL.LU R135, [R1+0xc0] ;  /* 0x0000c00001877983 */ /* 0x000ee40000300800 */
[----:B------:R-:W-:Y:S02]  /*a440*/  FADD.FTZ R73, R246, R73 ;  /* 0x00000049f6497221 */ /* 0x000fe40000010000 */
[----:B------:R-:W-:Y:S01]  /*a450*/  FADD.FTZ R2, R245, R72 ;  /* 0x00000048f5027221 */ /* 0x000fe20000010000 */
[----:B------:R-:W4:Y:S01]  /*a460*/  LDL.LU R136, [R1+0xbc] ;  /* 0x0000bc0001887983 */ /* 0x000f220000300800 */
[----:B------:R-:W-:Y:S01]  /*a470*/  FADD.FTZ R5, R244, R74 ;  /* 0x0000004af4057221 */ /* 0x000fe20000010000 */
[C---:B------:R-:W-:Y:S02]  /*a480*/  HMMA.16816.F32.BF16 R140, R196.reuse, R152, R8 ;  /* 0x00000098c48c723c */ /* 0x040fe40000041808 */
[----:B------:R-:W4:Y:S02]  /*a490*/  LDL.LU R247, [R1+0xb8] ;  /* 0x0000b80001f77983 */ /* 0x000f240000300800 */
[----:B------:R-:W-:Y:S02]  /*a4a0*/  FADD.FTZ R4, R243, R73 ;  /* 0x00000049f3047221 */ /* 0x000fe40000010000 */
[----:B------:R-:W-:Y:S01]  /*a4b0*/  FADD.FTZ R2, R242, R2 ;  /* 0x00000002f2027221 */ /* 0x000fe20000010000 */
[----:B------:R1:W5:Y:S01]  /*a4c0*/  LDL.LU R246, [R1+0xb4] ;  /* 0x0000b40001f67983 */ /* 0x0003620000300800 */
[----:B------:R-:W-:Y:S01]  /*a4d0*/  FADD.FTZ R5, R241, R5 ;  /* 0x00000005f1057221 */ /* 0x000fe20000010000 */
[-C--:B------:R-:W-:Y:S02]  /*a4e0*/  HMMA.16816.F32.BF16 R148, R196, R154.reuse, R12 ;  /* 0x0000009ac494723c */ /* 0x080fe4000004180c */
[----:B------:R1:W5:Y:S01]  /*a4f0*/  LDL.LU R245, [R1+0xb0] ;  /* 0x0000b00001f57983 */ /* 0x0003620000300800 */
[----:B------:R-:W-:Y:S02]  /*a500*/  FADD.FTZ R4, R239, R4 ;  /* 0x00000004ef047221 */ /* 0x000fe40000010000 */
[----:B------:R-:W-:Y:S01]  /*a510*/  FADD.FTZ R6, R238, R2 ;  /* 0x00000002ee067221 */ /* 0x000fe20000010000 */
[----:B------:R1:W5:Y:S01]  /*a520*/  LDL.LU R244, [R1+0xac] ;  /* 0x0000ac0001f47983 */ /* 0x0003620000300800 */
[----:B------:R-:W-:Y:S01]  /*a530*/  FADD.FTZ R2, R237, R5 ;  /* 0x00000005ed027221 */ /* 0x000fe20000010000 */
[C---:B------:R-:W-:Y:S02]  /*a540*/  HMMA.16816.F32.BF16 R152, R200.reuse, R154, R16 ;  /* 0x0000009ac898723c */ /* 0x040fe40000041810 */
[----:B------:R1:W5:Y:S02]  /*a550*/  LDL.LU R243, [R1+0xa8] ;  /* 0x0000a80001f37983 */ /* 0x0003640000300800 */
        /* <DEDUP_REMOVED lines=28> */
[-C--:B-1----:R-:W-:Y:S02]  /*a720*/  HMMA.16816.F32.BF16 R172, R200, R184.reuse, R36 ;  /* 0x000000b8c8ac723c */ /* 0x082fe40000041824 */
        /* <DEDUP_REMOVED lines=9> */
[----:B------:R-:W1:Y:S01]  /*a7c0*/  LDSM.16.MT88.4 R4, [R229+0xb800] ;  /* 0x00b80000e504783b */ /* 0x000e620000004200 */
[----:B------:R-:W-:Y:S04]  /*a7d0*/  FADD.FTZ R9, R224, R10 ;  /* 0x0000000ae0097221 */ /* 0x000fe80000010000 */
[----:B------:R-:W-:Y:S02]  /*a7e0*/  FADD.FTZ R0, R182, R0 ;  /* 0x00000000b6007221 */ /* 0x000fe40000010000 */
        /* <DEDUP_REMOVED lines=10> */
[----:B------:R-:W-:Y:S04]  /*a890*/  FADD.FTZ R2, R188, R2 ;  /* 0x00000002bc027221 */ /* 0x000fe80000010000 */
[----:B------:R-:W-:Y:S02]  /*a8a0*/  FADD.FTZ R11, R190, R8 ;  /* 0x00000008be0b7221 */ /* 0x000fe40000010000 */
[----:B------:R-:W-:Y:S02]  /*a8b0*/  FADD.FTZ R0, R129, R0 ;  /* 0x0000000081007221 */ /* 0x000fe40000010000 */
        /* <DEDUP_REMOVED lines=15> */
[----:B------:R-:W-:Y:S04]  /*a9b0*/  HMMA.16816.F32.BF16 R200, R200, R6, R64 ;  /* 0x00000006c8c8723c */ /* 0x000fe80000041840 */
[----:B------:R-:W-:Y:S02]  /*a9c0*/  FADD.FTZ R0, R107, R9 ;  /* 0x000000096b007221 */ /* 0x000fe40000010000 */
[----:B------:R-:W-:Y:S02]  /*a9d0*/  FADD.FTZ R4, R102, R10 ;  /* 0x0000000a66047221 */ /* 0x000fe40000010000 */
[----:B------:R-:W-:Y:S04]  /*a9e0*/  FADD.FTZ R2, R114, R2 ;  /* 0x0000000272027221 */ /* 0x000fe80000010000 */
[----:B------:R-:W-:Y:S02]  /*a9f0*/  FADD.FTZ R5, R108, R8 ;  /* 0x000000086c057221 */ /* 0x000fe40000010000 */
        /* <DEDUP_REMOVED lines=22> */
[----:B--2---:R-:W-:Y:S02]  /*ab60*/  MOV R137, R134 ;  /* 0x0000008600897202 */ /* 0x004fe40000000f00 */
[----:B---3--:R-:W-:Y:S02]  /*ab70*/  MOV R133, R135 ;  /* 0x0000008700857202 */ /* 0x008fe40000000f00 */
[----:B----4-:R-:W-:Y:S02]  /*ab80*/  MOV R132, R136 ;  /* 0x0000008800847202 */ /* 0x010fe40000000f00 */
[----:B------:R-:W-:Y:S01]  /*ab90*/  IADD3 R247, R247, -0x1, RZ ;  /* 0xfffffffff7f77810 */ /* 0x000fe20007ffe0ff */
[----:B-----5:R-:W-:-:S05]  /*aba0*/  @P0 BRA `(.L_x_88) ;  /* 0xffffb86000000947 */ /* 0x020fca000383ffff */
.L_x_87:
[----:B---3--:R-:W1:Y:S01]  /*abb0*/  SHFL.BFLY PT, R0, R248, 0x2, 0x1f ;  /* 0x0c401f00f8007f89 */ /* 0x008e6200000e0000 */
[----:B------:R-:W-:Y:S01]  /*abc0*/  ULDC.U8 UR4, c[0x0][0x329] ;  /* 0x0000ca4000047ab9 */ /* 0x000fe20000000000 */
[----:B------:R-:W-:Y:S01]  /*abd0*/  MOV R35, 0xfffffff0 ;  /* 0xfffffff000237802 */ /* 0x000fe20000000f00 */
[----:B------:R-:W-:Y:S01]  /*abe0*/  ULDC.U8 UR5, c[0x0][0x328] ;  /* 0x0000ca0000057ab9 */ /* 0x000fe20000000000 */
[----:B------:R-:W2:Y:S01]  /*abf0*/  SHFL.BFLY PT, R5, R250, 0x2, 0x1f ;  /* 0x0c401f00fa057f89 */ /* 0x000ea200000e0000 */
[----:B------:R-:W-:Y:S01]  /*ac00*/  ISETP.NE.AND P0, PT, RZ, UR4, PT ;  /* 0x00000004ff007c0c */ /* 0x000fe2000bf05270 */
[----:B------:R-:W-:Y:S01]  /*ac10*/  BSSY B0, `(.L_x_91) ;  /* 0x0000120000007945 */ /* 0x000fe20003800000 */
[----:B------:R-:W-:Y:S01]  /*ac20*/  ISETP.NE.AND P3, PT, RZ, UR5, PT ;  /* 0x00000005ff007c0c */ /* 0x000fe2000bf65270 */
[----:B------:R-:W3:Y:S01]  /*ac30*/  SHFL.BFLY PT, R4, R249, 0x2, 0x1f ;  /* 0x0c401f00f9047f89 */ /* 0x000ee200000e0000 */
[----:B------:R-:W-:-:S03]  /*ac40*/  MOV R32, 0x20 ;  /* 0x0000002000207802 */ /* 0x000fc60000000f00 */
[----:B------:R-:W4:Y:S04]  /*ac50*/  SHFL.BFLY PT, R2, R251, 0x2, 0x1f ;  /* 0x0c401f00fb027f89 */ /* 0x000f2800000e0000 */
[----:B------:R-:W4:Y:S02]  /*ac60*/  S2R R55, SR_TID.X ;  /* 0x0000000000377919 */ /* 0x000f240000002100 */
[----:B------:R-:W-:-:S05]  /*ac70*/  @P0 MOV R54, c[0x0][0x210] ;  /* 0x0000840000360a02 */ /* 0x000fca0000000f00 */
[----:B------:R-:W-:Y:S02]  /*ac80*/  @P0 IMAD R54, R54, c[0x0][0x214], RZ ;  /* 0x0000850036360a24 */ /* 0x000fe400078e02ff */
[----:B-1----:R-:W-:Y:S02]  /*ac90*/  FADD.FTZ R0, R0, R248 ;  /* 0x000000f800007221 */ /* 0x002fe40000010000 */
[----:B--2---:R-:W-:-:S03]  /*aca0*/  FADD.FTZ R5, R5, R250 ;  /* 0x000000fa05057221 */ /* 0x004fc60000010000 */
[----:B------:R-:W1:Y:S01]  /*acb0*/  SHFL.BFLY PT, R6, R0, 0x1, 0x1f ;  /* 0x0c201f0000067f89 */ /* 0x000e6200000e0000 */
[----:B---3--:R-:W-:-:S03]  /*acc0*/  FADD.FTZ R4, R4, R249 ;  /* 0x000000f904047221 */ /* 0x008fc60000010000 */
[----:B------:R-:W2:Y:S01]  /*acd0*/  SHFL.BFLY PT, R8, R5, 0x1, 0x1f ;  /* 0x0c201f0005087f89 */ /* 0x000ea200000e0000 */
[----:B----4-:R-:W-:-:S03]  /*ace0*/  FADD.FTZ R2, R2, R251 ;  /* 0x000000fb02027221 */ /* 0x010fc60000010000 */
[----:B------:R-:W3:Y:S01]  /*acf0*/  SHFL.BFLY PT, R7, R4, 0x1, 0x1f ;  /* 0x0c201f0004077f89 */ /* 0x000ee200000e0000 */
[----:B------:R-:W-:-:S04]  /*ad00*/  SHF.R.S32.HI R56, RZ, 0x1f, R55 ;  /* 0x0000001fff387819 */ /* 0x000fc80000011437 */
[CC--:B------:R-:W-:Y:S02]  /*ad10*/  LEA.HI R38, R56.reuse, R55.reuse, RZ, 0x2 ;  /* 0x0000003738267211 */ /* 0x0c0fe400078f10ff */
[----:B------:R-:W-:-:S04]  /*ad20*/  LEA.HI R27, R56, R55, RZ, 0x5 ;  /* 0x00000037381b7211 */ /* 0x000fc800078f28ff */
[----:B------:R-:W-:Y:S01]  /*ad30*/  SHF.R.S32.HI R27, RZ, 0x5, R27 ;  /* 0x00000005ff1b7819 */ /* 0x000fe2000001141b */
[----:B-1----:R-:W-:Y:S01]  /*ad40*/  FADD.FTZ R36, R0, R6 ;  /* 0x0000000600247221 */ /* 0x002fe20000010000 */
[----:B------:R-:W-:Y:S01]  /*ad50*/  MOV R0, 0x3f800000 ;  /* 0x3f80000000007802 */ /* 0x000fe20000000f00 */
[----:B------:R-:W1:Y:S01]  /*ad60*/  SHFL.BFLY PT, R6, R2, 0x1, 0x1f ;  /* 0x0c201f0002067f89 */ /* 0x000e6200000e0000 */
[----:B--2---:R-:W-:Y:S01]  /*ad70*/  FADD.FTZ R37, R5, R8 ;  /* 0x0000000805257221 */ /* 0x004fe20000010000 */
[--C-:B------:R-:W-:Y:S02]  /*ad80*/  SHF.R.S32.HI R8, RZ, 0x2, R38.reuse ;  /* 0x00000002ff087819 */ /* 0x100fe40000011426 */
[----:B------:R-:W-:Y:S01]  /*ad90*/  SHF.R.S32.HI R5, RZ, 0x1f, R38 ;  /* 0x0000001fff057819 */ /* 0x000fe20000011426 */
[----:B---3--:R-:W-:Y:S01]  /*ada0*/  FADD.FTZ R52, R4, R7 ;  /* 0x0000000704347221 */ /* 0x008fe20000010000 */
[----:B------:R-:W-:Y:S02]  /*adb0*/  FSETP.NE.FTZ.AND P6, PT, R36, RZ, PT ;  /* 0x000000ff2400720b */ /* 0x000fe40003fd5000 */
[----:B------:R-:W-:-:S02]  /*adc0*/  LEA.HI R4, R5, R8, RZ, 0x3 ;  /* 0x0000000805047211 */ /* 0x000fc400078f18ff */
[----:B------:R-:W-:Y:S02]  /*add0*/  FSETP.NE.FTZ.AND P5, PT, R37, RZ, PT ;  /* 0x000000ff2500720b */ /* 0x000fe40003fb5000 */
[----:B------:R-:W-:Y:S01]  /*ade0*/  LOP3.LUT R7, R4, 0xfffffff8, RZ, 0xc0, !PT ;  /* 0xfffffff804077812 */ /* 0x000fe200078ec0ff */
[----:B------:R-:W-:Y:S01]  /*adf0*/  IMAD.MOV.U32 R4, RZ, RZ, 0x3f800000 ;  /* 0x3f800000ff047424 */ /* 0x000fe200078e00ff */
[----:B------:R-:W-:Y:S02]  /*ae00*/  FSETP.NE.FTZ.AND P4, PT, R52, RZ, PT ;  /* 0x000000ff3400720b */ /* 0x000fe40003f95000 */
[----:B------:R-:W-:Y:S02]  /*ae10*/  IADD3 R7, R8, -R7, RZ ;  /* 0x8000000708077210 */ /* 0x000fe40007ffe0ff */
[----:B------:R-:W-:Y:S01]  /*ae20*/  @!P0 MOV R5, c[0x0][0x214] ;  /* 0x0000850000058a02 */ /* 0x000fe20000000f00 */
[----:B------:R-:W2:Y:S03]  /*ae30*/  @P6 MUFU.RCP R0, R36 ;  /* 0x0000002400006308 */ /* 0x000ea60000001000 */
[----:B------:R-:W-:Y:S01]  /*ae40*/  @!P0 SEL R54, R5, c[0x0][0x234], !P3 ;  /* 0x00008d0005368a07 */ /* 0x000fe20005800000 */
[----:B-1----:R-:W-:Y:S01]  /*ae50*/  FADD.FTZ R53, R2, R6 ;  /* 0x0000000602357221 */ /* 0x002fe20000010000 */
[----:B------:R-:W-:-:S03]  /*ae60*/  LOP3.LUT R2, R7, 0x1, RZ, 0xc0, !PT ;  /* 0x0000000107027812 */ /* 0x000fc600078ec0ff */
[----:B------:R-:W-:Y:S01]  /*ae70*/  @P5 MUFU.RCP R4, R37 ;  /* 0x0000002500045308 */ /* 0x000fe20000001000 */
[----:B------:R-:W-:Y:S01]  /*ae80*/  ISETP.NE.U32.AND P1, PT, R2, 0x1, PT ;  /* 0x000000010200780c */ /* 0x000fe20003f25070 */
[----:B------:R-:W-:-:S03]  /*ae90*/  IMAD.MOV.U32 R2, RZ, RZ, 0x3f800000 ;  /* 0x3f800000ff027424 */ /* 0x000fc600078e00ff */
[----:B------:R-:W-:Y:S02]  /*aea0*/  SEL R35, R35, 0x10, !P1 ;  /* 0x0000001023237807 */ /* 0x000fe40004800000 */
[----:B------:R-:W-:Y:S01]  /*aeb0*/  R2P PR, R7, 0x6 ;  /* 0x0000000607007804 */ /* 0x000fe20000000000 */
[C---:B--2---:R-:W-:Y:S01]  /*aec0*/  FMUL.FTZ R144, R0.reuse, R144 ;  /* 0x0000009000907220 */ /* 0x044fe20000410000 */
[----:B------:R-:W1:Y:S01]  /*aed0*/  @P4 MUFU.RCP R2, R52 ;  /* 0x0000003400024308 */ /* 0x000e620000001000 */
[C---:B------:R-:W-:Y:S01]  /*aee0*/  FMUL.FTZ R31, R0.reuse, R145 ;  /* 0x00000091001f7220 */ /* 0x040fe20000410000 */
[----:B------:R-:W-:Y:S01]  /*aef0*/  ISETP.NE.OR P3, PT, RZ, UR4, !P3 ;  /* 0x00000004ff007c0c */ /* 0x000fe2000df65670 */
[----:B------:R-:W-:Y:S01]  /*af00*/  FMUL.FTZ R152, R0, R152 ;  /* 0x0000009800987220 */ /* 0x000fe20000410000 */
[----:B------:R-:W-:Y:S01]  /*af10*/  SEL R32, R32, 0xffffffe0, !P1 ;  /* 0xffffffe020207807 */ /* 0x000fe20004800000 */
[C---:B------:R-:W-:Y:S01]  /*af20*/  FMUL.FTZ R5, R0.reuse, R153 ;  /* 0x0000009900057220 */ /* 0x040fe20000410000 */
[----:B------:R-:W-:Y:S01]  /*af30*/  FSETP.NE.FTZ.AND P1, PT, R53, RZ, PT ;  /* 0x000000ff3500720b */ /* 0x000fe20003f35000 */
[C---:B------:R-:W-:Y:S01]  /*af40*/  FMUL.FTZ R156, R0.reuse, R156 ;  /* 0x0000009c009c7220 */ /* 0x040fe20000410000 */
[----:B------:R-:W-:Y:S01]  /*af50*/  F2FP.BF16.PACK_AB R31, R31, R144 ;  /* 0x000000901f1f723e */ /* 0x000fe200000010ff */
        /* <DEDUP_REMOVED lines=16> */
[----:B------:R-:W-:Y:S01]  /*b060*/  MOV R0, 0x3f800000 ;  /* 0x3f80000000007802 */ /* 0x000fe20000000f00 */
[----:B-1----:R-:W-:Y:S01]  /*b070*/  FMUL.FTZ R140, R2, R140 ;  /* 0x0000008c028c7220 */ /* 0x002fe20000410000 */
[----:B------:R-:W-:Y:S01]  /*b080*/  F2FP.BF16.PACK_AB R14, R14, R188 ;  /* 0x000000bc0e0e723e */ /* 0x000fe200000010ff */
[----:B------:R-:W-:Y:S01]  /*b090*/  FMUL.FTZ R34, R2, R141 ;  /* 0x0000008d02227220 */ /* 0x000fe20000410000 */
[----:B------:R-:W-:Y:S01]  /*b0a0*/  F2FP.BF16.PACK_AB R10, R10, R200 ;  /* 0x000000c80a0a723e */ /* 0x000fe200000010ff */
[C---:B------:R-:W-:Y:S01]  /*b0b0*/  FMUL.FTZ R148, R2.reuse, R148 ;  /* 0x0000009402947220 */ /* 0x040fe20000410000 */
[----:B------:R-:W1:Y:S01]  /*b0c0*/  @P1 MUFU.RCP R0, R53 ;  /* 0x0000003500001308 */ /* 0x000e620000001000 */
        /* <DEDUP_REMOVED lines=35> */
[----:B------:R-:W-:Y:S01]  /*b300*/  LOP3.LUT R0, R38, 0x3ffffffc, RZ, 0xc0, !PT ;  /* 0x3ffffffc26007812 */ /* 0x000fe200078ec0ff */
[C---:B------:R-:W-:Y:S01]  /*b310*/  FMUL.FTZ R17, R2.reuse, R181 ;  /* 0x000000b502117220 */ /* 0x040fe20000410000 */
[----:B------:R-:W-:Y:S01]  /*b320*/  F2FP.BF16.PACK_AB R11, R195, R11 ;  /* 0x0000000bc30b723e */ /* 0x000fe200000010ff */
[C---:B------:R-:W-:Y:S02]  /*b330*/  FMUL.FTZ R192, R2.reuse, R192 ;  /* 0x000000c002c07220 */ /* 0x040fe40000410000 */
[C---:B------:R-:W-:Y:S01]  /*b340*/  FMUL.FTZ R12, R2.reuse, R193 ;  /* 0x000000c1020c7220 */ /* 0x040fe20000410000 */
[----:B------:R-:W-:Y:S01]  /*b350*/  F2FP.BF16.PACK_AB R17, R17, R180 ;  /* 0x000000b41111723e */ /* 0x000fe200000010ff */
[----:B------:R-:W-:-:S02]  /*b360*/  FMUL.FTZ R196, R2, R196 ;  /* 0x000000c402c47220 */ /* 0x000fc40000410000 */
[----:B------:R-:W-:Y:S01]  /*b370*/  FMUL.FTZ R8, R2, R197 ;  /* 0x000000c502087220 */ /* 0x000fe20000410000 */
[----:B------:R-:W-:Y:S01]  /*b380*/  SHF.L.U32 R2, R7, 0x6, RZ ;  /* 0x0000000607027819 */ /* 0x000fe200000006ff */
[----:B------:R-:W-:Y:S01]  /*b390*/  IMAD.IADD R0, R55, 0x1, -R0 ;  /* 0x0000000137007824 */ /* 0x000fe200078e0a00 */
[----:B------:R-:W-:Y:S01]  /*b3a0*/  F2FP.BF16.PACK_AB R12, R12, R192 ;  /* 0x000000c00c0c723e */ /* 0x000fe200000010ff */
[----:B------:R-:W-:Y:S01]  /*b3b0*/  FMUL.FTZ R146, R4, R146 ;  /* 0x0000009204927220 */ /* 0x000fe20000410000 */
[----:B------:R-:W-:Y:S01]  /*b3c0*/  LOP3.LUT R2, R2, 0x1c0, RZ, 0xc0, !PT ;  /* 0x000001c002027812 */ /* 0x000fe200078ec0ff */
[C---:B------:R-:W-:Y:S01]  /*b3d0*/  FMUL.FTZ R30, R4.reuse, R147 ;  /* 0x00000093041e7220 */ /* 0x040fe20000410000 */
[----:B------:R-:W-:Y:S01]  /*b3e0*/  LEA R0, R27, R0, 0x9 ;  /* 0x000000001b007211 */ /* 0x000fe200078e48ff */
[----:B------:R-:W-:Y:S01]  /*b3f0*/  FMUL.FTZ R154, R4, R154 ;  /* 0x0000009a049a7220 */ /* 0x000fe20000410000 */
[----:B------:R-:W-:Y:S01]  /*b400*/  LEA.HI R2, R2, R2, RZ, 0x1d ;  /* 0x0000000202027211 */ /* 0x000fe200078fe8ff */
[----:B------:R-:W-:Y:S01]  /*b410*/  FMUL.FTZ R6, R4, R155 ;  /* 0x0000009b04067220 */ /* 0x000fe20000410000 */
[----:B------:R-:W-:Y:S01]  /*b420*/  F2FP.BF16.PACK_AB R30, R30, R146 ;  /* 0x000000921e1e723e */ /* 0x000fe200000010ff */
[----:B------:R-:W-:Y:S01]  /*b430*/  FMUL.FTZ R158, R4, R158 ;  /* 0x0000009e049e7220 */ /* 0x000fe20000410000 */
[----:B------:R-:W-:Y:S01]  /*b440*/  LEA R0, R0, R2, 0x1 ;  /* 0x0000000200007211 */ /* 0x000fe200078e08ff */
[----:B------:R-:W-:Y:S01]  /*b450*/  FMUL.FTZ R26, R4, R159 ;  /* 0x0000009f041a7220 */ /* 0x000fe20000410000 */
[----:B------:R-:W-:Y:S01]  /*b460*/  F2FP.BF16.PACK_AB R6, R6, R154 ;  /* 0x0000009a0606723e */ /* 0x000fe200000010ff */
[----:B------:R-:W-:Y:S01]  /*b470*/  FMUL.FTZ R170, R4, R170 ;  /* 0x000000aa04aa7220 */ /* 0x000fe20000410000 */
[----:B------:R-:W-:Y:S01]  /*b480*/  SHF.L.U32 R2, R0, 0x1, RZ ;  /* 0x0000000100027819 */ /* 0x000fe200000006ff */
[----:B------:R-:W-:Y:S01]  /*b490*/  FMUL.FTZ R19, R4, R171 ;  /* 0x000000ab04137220 */ /* 0x000fe20000410000 */
[----:B------:R-:W-:Y:S01]  /*b4a0*/  F2FP.BF16.PACK_AB R26, R26, R158 ;  /* 0x0000009e1a1a723e */ /* 0x000fe200000010ff */
[----:B------:R-:W-:Y:S01]  /*b4b0*/  FMUL.FTZ R174, R4, R174 ;  /* 0x000000ae04ae7220 */ /* 0x000fe20000410000 */
[----:B------:R-:W-:Y:S01]  /*b4c0*/  IADD3 R0, R2, 0x40, RZ ;  /* 0x0000004002007810 */ /* 0x000fe20007ffe0ff */
[C---:B------:R-:W-:Y:S01]  /*b4d0*/  FMUL.FTZ R24, R4.reuse, R175 ;  /* 0x000000af04187220 */ /* 0x040fe20000410000 */
[----:B------:R-:W-:Y:S01]  /*b4e0*/  STS [R2], R31 ;  /* 0x0000001f02007388 */ /* 0x000fe20000000800 */
[----:B------:R-:W-:Y:S01]  /*b4f0*/  FMUL.FTZ R186, R4, R186 ;  /* 0x000000ba04ba7220 */ /* 0x000fe20000410000 */
[----:B------:R-:W-:Y:S01]  /*b500*/  @P2 IADD3 R0, R2, -0x40, RZ ;  /* 0xffffffc002002810 */ /* 0x000fe20007ffe0ff */
[C---:B------:R-:W-:Y:S01]  /*b510*/  FMUL.FTZ R15, R4.reuse, R187 ;  /* 0x000000bb040f7220 */ /* 0x040fe20000410000 */
[----:B------:R-:W-:Y:S01]  /*b520*/  STS [R2+0x400], R30 ;  /* 0x0004001e02007388 */ /* 0x000fe20000000800 */
[C---:B------:R-:W-:Y:S01]  /*b530*/  FMUL.FTZ R190, R4.reuse, R190 ;  /* 0x000000be04be7220 */ /* 0x040fe20000410000 */
[----:B------:R-:W-:Y:S01]  /*b540*/  F2FP.BF16.PACK_AB R19, R19, R170 ;  /* 0x000000aa1313723e */ /* 0x000fe200000010ff */
[----:B------:R-:W-:Y:S01]  /*b550*/  FMUL.FTZ R13, R4, R191 ;  /* 0x000000bf040d7220 */ /* 0x000fe20000410000 */
[----:B------:R-:W-:Y:S01]  /*b560*/  F2FP.BF16.PACK_AB R24, R24, R174 ;  /* 0x000000ae1818723e */ /* 0x000fe200000010ff */
[C---:B------:R-:W-:Y:S01]  /*b570*/  FMUL.FTZ R202, R4.reuse, R202 ;  /* 0x000000ca04ca7220 */ /* 0x040fe20000410000 */
[----:B------:R-:W-:Y:S01]  /*b580*/  F2FP.BF16.PACK_AB R15, R15, R186 ;  /* 0x000000ba0f0f723e */ /* 0x000fe200000010ff */
[----:B------:R-:W-:Y:S01]  /*b590*/  FMUL.FTZ R9, R4, R203 ;  /* 0x000000cb04097220 */ /* 0x000fe20000410000 */
[----:B------:R-:W-:Y:S01]  /*b5a0*/  F2FP.BF16.PACK_AB R13, R13, R190 ;  /* 0x000000be0d0d723e */ /* 0x000fe200000010ff */
[----:B------:R-:W-:Y:S01]  /*b5b0*/  IMAD.IADD R4, R2, 0x1, R35 ;  /* 0x0000000102047824 */ /* 0x000fe200078e0223 */
[----:B------:R-:W-:-:S02]  /*b5c0*/  F2FP.BF16.PACK_AB R8, R8, R196 ;  /* 0x000000c40808723e */ /* 0x000fc400000010ff */
[----:B------:R-:W-:Y:S02]  /*b5d0*/  F2FP.BF16.PACK_AB R9, R9, R202 ;  /* 0x000000ca0909723e */ /* 0x000fe400000010ff */
[----:B------:R1:W-:Y:S01]  /*b5e0*/  STS [R4+0x400], R6 ;  /* 0x0004000604007388 */ /* 0x0003e20000000800 */
[----:B------:R-:W-:-:S03]  /*b5f0*/  F2FP.BF16.PACK_AB R7, R199, R198 ;  /* 0x000000c6c707723e */ /* 0x000fc600000010ff */
[----:B------:R2:W-:Y:S04]  /*b600*/  STS [R4], R5 ;  /* 0x0000000504007388 */ /* 0x0005e80000000800 */
[----:B------:R-:W-:Y:S04]  /*b610*/  STS [R2+0x2000], R34 ;  /* 0x0020002202007388 */ /* 0x000fe80000000800 */
[----:B------:R3:W-:Y:S04]  /*b620*/  STS [R2+0x2400], R142 ;  /* 0x0024008e02007388 */ /* 0x0007e80000000800 */
[----:B------:R-:W-:Y:S04]  /*b630*/  STS [R4+0x2000], R33 ;  /* 0x0020002104007388 */ /* 0x000fe80000000800 */
[----:B------:R4:W-:Y:S01]  /*b640*/  STS [R4+0x2400], R150 ;  /* 0x0024009604007388 */ /* 0x0009e20000000800 */
[----:B-1----:R-:W-:-:S02]  /*b650*/  IADD3 R6, R2, R32, RZ ;  /* 0x0000002002067210 */ /* 0x002fc40007ffe0ff */
[----:B--2---:R-:W-:-:S03]  /*b660*/  IADD3 R5, R4, R32, RZ ;  /* 0x0000002004057210 */ /* 0x004fc60007ffe0ff */
[----:B------:R-:W-:Y:S04]  /*b670*/  STS [R6], R28 ;  /* 0x0000001c06007388 */ /* 0x000fe80000000800 */
[----:B------:R-:W-:Y:S01]  /*b680*/  STS [R6+0x400], R26 ;  /* 0x0004001a06007388 */ /* 0x000fe20000000800 */
[----:B---3--:R-:W-:-:S03]  /*b690*/  IADD3 R2, R0, 0x400, RZ ;  /* 0x0000040000027810 */ /* 0x008fc60007ffe0ff */
[----:B------:R-:W-:Y:S04]  /*b6a0*/  STS [R5], R20 ;  /* 0x0000001405007388 */ /* 0x000fe80000000800 */
[----:B------:R1:W-:Y:S01]  /*b6b0*/  STS [R5+0x400], R19 ;  /* 0x0004001305007388 */ /* 0x0003e20000000800 */
[----:B----4-:R-:W-:-:S03]  /*b6c0*/  IMAD.IADD R4, R32, 0x1, R0 ;  /* 0x0000000120047824 */ /* 0x010fc600078e0200 */
[----:B------:R-:W-:Y:S04]  /*b6d0*/  STS [R6+0x2000], R29 ;  /* 0x0020001d06007388 */ /* 0x000fe80000000800 */
[----:B------:R2:W-:Y:S04]  /*b6e0*/  STS [R6+0x2400], R162 ;  /* 0x002400a206007388 */ /* 0x0005e80000000800 */
[----:B------:R-:W-:Y:S04]  /*b6f0*/  STS [R5+0x2000], R22 ;  /* 0x0020001605007388 */ /* 0x000fe80000000800 */
[----:B------:R-:W-:Y:S04]  /*b700*/  STS [R5+0x2400], R166 ;  /* 0x002400a605007388 */ /* 0x000fe80000000800 */
[----:B------:R-:W-:Y:S04]  /*b710*/  STS [R0], R25 ;  /* 0x0000001900007388 */ /* 0x000fe80000000800 */
[----:B------:R-:W-:Y:S04]  /*b720*/  STS [R0+0x400], R24 ;  /* 0x0004001800007388 */ /* 0x000fe80000000800 */
[----:B-1----:R-:W1:Y:S01]  /*b730*/  S2R R19, SR_TID.X ;  /* 0x0000000000137919 */ /* 0x002e620000002100 */
[----:B--2---:R-:W-:-:S02]  /*b740*/  IADD3 R6, R35, R2, R32 ;  /* 0x0000000223067210 */ /* 0x004fc40007ffe020 */
[----:B------:R-:W-:-:S05]  /*b750*/  IADD3 R2, R35, R0, RZ ;  /* 0x0000000023027210 */ /* 0x000fca0007ffe0ff */
[----:B------:R-:W-:Y:S04]  /*b760*/  STS [R2], R18 ;  /* 0x0000001202007388 */ /* 0x000fe80000000800 */
[----:B------:R2:W-:Y:S04]  /*b770*/  STS [R2+0x400], R15 ;  /* 0x0004000f02007388 */ /* 0x0005e80000000800 */
[----:B------:R-:W-:Y:S04]  /*b780*/  STS [R0+0x2000], R23 ;  /* 0x0020001700007388 */ /* 0x000fe80000000800 */
[----:B------:R3:W-:Y:S04]  /*b790*/  STS [R0+0x2400], R21 ;  /* 0x0024001500007388 */ /* 0x0007e80000000800 */
[----:B------:R4:W-:Y:S04]  /*b7a0*/  STS [R2+0x2000], R17 ;  /* 0x0020001102007388 */ /* 0x0009e80000000800 */
[----:B------:R1:W-:Y:S04]  /*b7b0*/  STS [R2+0x2400], R16 ;  /* 0x0024001002007388 */ /* 0x0003e80000000800 */
[----:B------:R1:W-:Y:S04]  /*b7c0*/  STS [R4], R14 ;  /* 0x0000000e04007388 */ /* 0x0003e80000000800 */
[----:B------:R1:W-:Y:S01]  /*b7d0*/  STS [R4+0x400], R13 ;  /* 0x0004000d04007388 */ /* 0x0003e20000000800 */
[----:B--2---:R-:W-:-:S03]  /*b7e0*/  MOV R15, 0x7f800000 ;  /* 0x7f800000000f7802 */ /* 0x004fc60000000f00 */
[----:B------:R-:W2:Y:S04]  /*b7f0*/  S2R R24, SR_CTAID.Y ;  /* 0x0000000000187919 */ /* 0x000ea80000002600 */
[----:B------:R-:W2:Y:S01]  /*b800*/  S2R R18, SR_CTAID.X ;  /* 0x0000000000127919 */ /* 0x000ea20000002500 */
[----:B---3--:R-:W-:-:S03]  /*b810*/  IADD3 R0, R32, R2, RZ ;  /* 0x0000000220007210 */ /* 0x008fc60007ffe0ff */
[----:B------:R-:W3:Y:S01]  /*b820*/  S2R R25, SR_CTAID.Z ;  /* 0x0000000000197919 */ /* 0x000ee20000002700 */
[----:B----4-:R-:W-:-:S03]  /*b830*/  MOV R17, 0x7f800000 ;  /* 0x7f80000000117802 */ /* 0x010fc60000000f00 */
[----:B------:R4:W-:Y:S01]  /*b840*/  STS [R0], R10 ;  /* 0x0000000a00007388 */ /* 0x0009e20000000800 */
[----:B-1----:R-:W-:Y:S01]  /*b850*/  SHF.R.S32.HI R2, RZ, 0x1f, R19 ;  /* 0x0000001fff027819 */ /* 0x002fe20000011413 */
[----:B------:R-:W-:Y:S02]  /*b860*/  IMAD.MOV.U32 R16, RZ, RZ, 0x7f800000 ;  /* 0x7f800000ff107424 */ /* 0x000fe400078e00ff */
[----:B------:R-:W-:Y:S01]  /*b870*/  STS [R6], R9 ;  /* 0x0000000906007388 */ /* 0x000fe20000000800 */
[----:B------:R-:W-:Y:S02]  /*b880*/  LEA.HI R2, R2, R19, RZ, 0x5 ;  /* 0x0000001302027211 */ /* 0x000fe400078f28ff */
[----:B------:R-:W-:Y:S01]  /*b890*/  MOV R14, 0x7f800000 ;  /* 0x7f800000000e7802 */ /* 0x000fe20000000f00 */
[----:B------:R-:W-:Y:S01]  /*b8a0*/  STS [R4+0x2000], R12 ;  /* 0x0020000c04007388 */ /* 0x000fe20000000800 */
[----:B------:R-:W-:-:S03]  /*b8b0*/  LOP3.LUT R2, R2, 0xffffffe0, RZ, 0xc0, !PT ;  /* 0xffffffe002027812 */ /* 0x000fc600078ec0ff */
[----:B------:R1:W-:Y:S01]  /*b8c0*/  STS [R4+0x2400], R11 ;  /* 0x0024000b04007388 */ /* 0x0003e20000000800 */
[----:B--2---:R-:W-:-:S03]  /*b8d0*/  @!P3 IMAD R13, R24, c[0x0][0x214], RZ ;  /* 0x00008500180dba24 */ /* 0x004fc600078e02ff */
[----:B------:R2:W-:Y:S04]  /*b8e0*/  STS [R0+0x2000], R8 ;  /* 0x0020000800007388 */ /* 0x0005e80000000800 */
[----:B------:R3:W-:Y:S04]  /*b8f0*/  STS [R6+0x2000], R7 ;  /* 0x0020000706007388 */ /* 0x0007e80000000800 */
[----:B------:R-:W-:Y:S06]  /*b900*/  BAR.SYNC.DEFER_BLOCKING 0x0 ;  /* 0x0000000000007b1d */ /* 0x000fec0000010000 */
[----:B----4-:R-:W4:Y:S01]  /*b910*/  @P5 MUFU.LG2 R10, R37 ;  /* 0x00000025000a5308 */ /* 0x010f220000000c00 */
[----:B-1----:R-:W-:-:S07]  /*b920*/  CS2R R4, SRZ ;  /* 0x0000000000047805 */ /* 0x002fce000001ff00 */
[----:B------:R-:W1:Y:S01]  /*b930*/  @P4 MUFU.LG2 R12, R52 ;  /* 0x00000034000c4308 */ /* 0x000e620000000c00 */
[----:B------:R-:W-:Y:S02]  /*b940*/  @!P3 SHF.R.S32.HI R5, RZ, 0x1f, R13 ;  /* 0x0000001fff05b819 */ /* 0x000fe4000001140d */
[----:B--2---:R-:W-:Y:S01]  /*b950*/  @P0 MOV R0, 0x1 ;  /* 0x0000000100000802 */ /* 0x004fe20000000f00 */
[----:B------:R-:W-:Y:S01]  /*b960*/  @!P0 IMAD R0, R54, c[0x0][0x1c0], RZ ;  /* 0x0000700036008a24 */ /* 0x000fe200078e02ff */
[----:B------:R-:W-:Y:S01]  /*b970*/  @!P3 MOV R4, R13 ;  /* 0x0000000d0004b202 */ /* 0x000fe20000000f00 */
[----:B---3--:R-:W-:Y:S02]  /*b980*/  @P0 IMAD.MOV.U32 R7, RZ, RZ, c[0x0][0x210] ;  /* 0x00008400ff070624 */ /* 0x008fe400078e00ff */
[----:B------:R-:W2:Y:S01]  /*b990*/  @P6 MUFU.LG2 R8, R36 ;  /* 0x0000002400086308 */ /* 0x000ea20000000c00 */
[----:B------:R-:W-:Y:S01]  /*b9a0*/  IMAD R0, R24, R0, RZ ;  /* 0x0000000018007224 */ /* 0x000fe200078e02ff */
[----:B-----5:R3:W3:Y:S01]  /*b9b0*/  LDS.128 R28, [R246] ;  /* 0x00000000f61c7984 */ /* 0x0206e20000000c00 */
[----:B------:R-:W-:Y:S01]  /*b9c0*/  @!P0 MOV R7, 0x1 ;  /* 0x0000000100078802 */ /* 0x000fe20000000f00 */
[----:B----4-:R-:W-:Y:S01]  /*b9d0*/  @P5 FMUL.FTZ R10, R10, 0.69314718246459960938 ;  /* 0x3f3172180a0a5820 */ /* 0x010fe20000410000 */
[----:B------:R-:W-:Y:S01]  /*b9e0*/  IADD3 R6, -R2, R19, RZ ;  /* 0x0000001302067210 */ /* 0x000fe20007ffe1ff */
[----:B------:R4:W3:Y:S01]  /*b9f0*/  LDS.128 R20, [R246+0x800] ;  /* 0x00080000f6147984 */ /* 0x0008e20000000c00 */
[----:B------:R-:W-:Y:S01]  /*ba00*/  SEL R9, R0, RZ, P3 ;  /* 0x000000ff00097207 */ /* 0x000fe20001800000 */
[----:B------:R-:W4:Y:S01]  /*ba10*/  @P1 MUFU.LG2 R11, R53 ;  /* 0x00000035000b1308 */ /* 0x000f220000000c00 */
[----:B------:R-:W-:Y:S01]  /*ba20*/  LOP3.LUT P3, RZ, R6, 0x3, RZ, 0xc0, !PT ;  /* 0x0000000306ff7812 */ /* 0x000fe2000786c0ff */
[----:B------:R3:W3:Y:S01]  /*ba30*/  LDS.128 R32, [R246+0x1000] ;  /* 0x00100000f6207984 */ /* 0x0006e20000000c00 */
[----:B------:R-:W-:-:S02]  /*ba40*/  IMAD R0, R18, R7, RZ ;  /* 0x0000000712007224 */ /* 0x000fc400078e02ff */
[----:B------:R-:W-:Y:S01]  /*ba50*/  IMAD R2, R25, R54, R9 ;  /* 0x0000003619027224 */ /* 0x000fe200078e0209 */
[----:B------:R3:W3:Y:S01]  /*ba60*/  LDS.128 R48, [R246+0x1800] ;  /* 0x00180000f6307984 */ /* 0x0006e20000000c00 */
[----:B-1----:R-:W-:Y:S01]  /*ba70*/  @P4 FMUL.FTZ R9, R12, 0.69314718246459960938 ;  /* 0x3f3172180c094820 */ /* 0x002fe20000410000 */
[----:B------:R-:W-:Y:S01]  /*ba80*/  SHF.L.U32 R0, R0, 0x7, RZ ;  /* 0x0000000700007819 */ /* 0x000fe200000006ff */
[----:B--2---:R-:W-:Y:S01]  /*ba90*/  @P6 FMUL.FTZ R8, R8, 0.69314718246459960938 ;  /* 0x3f31721808086820 */ /* 0x004fe20000410000 */
[----:B------:R1:W2:Y:S01]  /*baa0*/  LDS.128 R44, [R246+0x2000] ;  /* 0x00200000f62c7984 */ /* 0x0002a20000000c00 */
[----:B------:R-:W-:Y:S01]  /*bab0*/  @P5 FFMA.FTZ R16, R135, c[0x0][0x238], R10 ;  /* 0x00008e0087105a23 */ /* 0x000fe2000001000a */
[----:B------:R-:W-:Y:S01]  /*bac0*/  IADD3 R13, P2, P0, R0, R4, R2 ;  /* 0x00000004000d7210 */ /* 0x000fe2000785e002 */
[----:B------:R-:W-:Y:S01]  /*bad0*/  @P6 FFMA.FTZ R17, R136, c[0x0][0x238], R8 ;  /* 0x00008e0088116a23 */ /* 0x000fe20000010008 */
[----:B------:R1:W1:Y:S01]  /*bae0*/  LDS.128 R40, [R246+0x2800] ;  /* 0x00280000f6287984 */ /* 0x0002620000000c00 */
[----:B------:R-:W-:Y:S01]  /*baf0*/  SHF.R.S32.HI R0, RZ, 0x1f, R0 ;  /* 0x0000001fff007819 */ /* 0x000fe20000011400 */
[----:B----4-:R-:W-:Y:S01]  /*bb00*/  @P1 FMUL.FTZ R8, R11, 0.69314718246459960938 ;  /* 0x3f3172180b081820 */ /* 0x010fe20000410000 */
[----:B------:R-:W-:Y:S01]  /*bb10*/  SHF.R.S32.HI R2, RZ, 0x1f, R2 ;  /* 0x0000001fff027819 */ /* 0x000fe20000011402 */
[----:B------:R4:W1:Y:S01]  /*bb20*/  LDS.128 R36, [R246+0x3000] ;  /* 0x00300000f6247984 */ /* 0x0008620000000c00 */
[----:B------:R-:W-:-:S02]  /*bb30*/  @P4 FFMA.FTZ R14, R134, c[0x0][0x238], R9 ;  /* 0x00008e00860e4a23 */ /* 0x000fc40000010009 */
[----:B------:R-:W-:Y:S01]  /*bb40*/  @P1 FFMA.FTZ R15, R3, c[0x0][0x238], R8 ;  /* 0x00008e00030f1a23 */ /* 0x000fe20000010008 */
[----:B------:R-:W1:Y:S01]  /*bb50*/  LDS.128 R244, [R246+0x3800] ;  /* 0x00380000f6f47984 */ /* 0x000e620000000c00 */
[----:B------:R-:W-:Y:S01]  /*bb60*/  IADD3.X R11, R0, R5, R2, P2, P0 ;  /* 0x00000005000b7210 */ /* 0x000fe200017e0402 */
[----:B------:R-:W-:Y:S05]  /*bb70*/  @P3 BRA `(.L_x_92) ;  /* 0x0000029000003947 */ /* 0x000fea0003800000 */
[----:B------:R-:W-:Y:S01]  /*bb80*/  SHF.R.S32.HI R0, RZ, 0x1f, R27 ;  /* 0x0000001fff007819 */ /* 0x000fe2000001141b */
[----:B------:R-:W-:Y:S01]  /*bb90*/  IMAD.MOV.U32 R5, RZ, RZ, c[0x0][0x214] ;  /* 0x00008500ff057624 */ /* 0x000fe200078e00ff */
[----:B------:R-:W-:Y:S02]  /*bba0*/  SHF.R.S32.HI R3, RZ, 0x1f, R6 ;  /* 0x0000001fff037819 */ /* 0x000fe40000011406 */
[----:B------:R-:W-:Y:S01]  /*bbb0*/  LEA.HI R2, R0, R27, RZ, 0x2 ;  /* 0x0000001b00027211 */ /* 0x000fe200078f10ff */
[----:B------:R-:W-:Y:S01]  /*bbc0*/  IMAD R5, R18, -0x80, R5 ;  /* 0xffffff8012057824 */ /* 0x000fe200078e0205 */
[----:B------:R-:W-:Y:S02]  /*bbd0*/  LEA.HI R0, R3, R6, RZ, 0x2 ;  /* 0x0000000603007211 */ /* 0x000fe400078f10ff */
[----:B------:R-:W-:-:S02]  /*bbe0*/  LOP3.LUT R2, R2, 0xffffffc, RZ, 0xc0, !PT ;  /* 0x0ffffffc02027812 */ /* 0x000fc400078ec0ff */
        /* <DEDUP_REMOVED lines=34> */
.L_x_92:
[----:B------:R-:W-:Y:S05]  /*be10*/  BSYNC B0 ;  /* 0x0000000000007941 */ /* 0x000fea0003800000 */
.L_x_91:
[----:B------:R-:W-:Y:S01]  /*be20*/  LEA.HI R0, R56, R55, RZ, 0x3 ;  /* 0x0000003738007211 */ /* 0x000fe200078f18ff */
[----:B------:R-:W-:Y:S01]  /*be30*/  ULDC.64 UR4, c[0x0][0x1e8] ;  /* 0x00007a0000047ab9 */ /* 0x000fe20000000a00 */
[----:B----4-:R-:W-:Y:S01]  /*be40*/  SHF.R.S32.HI R5, RZ, 0x1f, R24 ;  /* 0x0000001fff057819 */ /* 0x010fe20000011418 */
[----:B------:R-:W-:Y:S01]  /*be50*/  USHF.L.U32 UR7, UR4, 0x5, URZ ;  /* 0x0000000504077899 */ /* 0x000fe2000800063f */
[----:B------:R-:W-:Y:S01]  /*be60*/  LOP3.LUT R2, R0, 0xfffffff8, RZ, 0xc0, !PT ;  /* 0xfffffff800027812 */ /* 0x000fe200078ec0ff */
[----:B------:R-:W-:Y:S01]  /*be70*/  UMOV UR6, 0x5 ;  /* 0x0000000500067882 */ /* 0x000fe20000000000 */
[----:B------:R-:W-:Y:S01]  /*be80*/  SHF.R.S32.HI R6, RZ, 0x1f, R25 ;  /* 0x0000001fff067819 */ /* 0x000fe20000011419 */
[----:B------:R-:W-:Y:S01]  /*be90*/  IMAD R5, R5, c[0x0][0x1e0], RZ ;  /* 0x0000780005057a24 */ /* 0x000fe200078e02ff */
[----:B------:R-:W-:Y:S01]  /*bea0*/  SHF.R.S32.HI R4, RZ, 0x3, R0 ;  /* 0x00000003ff047819 */ /* 0x000fe20000011400 */
[----:B------:R-:W-:Y:S01]  /*beb0*/  IMAD.IADD R2, R55, 0x1, -R2 ;  /* 0x0000000137027824 */ /* 0x000fe200078e0a02 */
[----:B------:R-:W-:Y:S01]  /*bec0*/  USHF.L.U64.HI UR5, UR4, UR6, UR5 ;  /* 0x0000000604057299 */ /* 0x000fe20008010205 */
[----:B------:R-:W-:Y:S01]  /*bed0*/  IMAD R0, R24, c[0x0][0x1e4], R5 ;  /* 0x0000790018007a24 */ /* 0x000fe200078e0205 */
[----:B------:R-:W-:Y:S01]  /*bee0*/  SHF.R.S32.HI R5, RZ, 0x1f, R4 ;  /* 0x0000001fff057819 */ /* 0x000fe20000011404 */
[----:B------:R-:W-:-:S02]  /*bef0*/  IMAD.SHL.U32 R2, R2, 0x8, RZ ;  /* 0x0000000802027824 */ /* 0x000fc400078e00ff */
[----:B------:R-:W-:Y:S02]  /*bf00*/  IMAD R6, R6, c[0x0][0x1f0], RZ ;  /* 0x00007c0006067a24 */ /* 0x000fe400078e02ff */
[----:B------:R-:W-:Y:S01]  /*bf10*/  IMAD.WIDE R4, R18, 0x80, R4 ;  /* 0x0000008012047825 */ /* 0x000fe200078e0204 */
[----:B------:R-:W-:-:S03]  /*bf20*/  SHF.R.S32.HI R3, RZ, 0x1f, R2 ;  /* 0x0000001fff037819 */ /* 0x000fc60000011402 */
[----:B------:R-:W-:Y:S02]  /*bf30*/  IMAD R6, R25, c[0x0][0x1f4], R6 ;  /* 0x00007d0019067a24 */ /* 0x000fe400078e0206 */
[----:B------:R-:W-:-:S04]  /*bf40*/  IMAD.WIDE.U32 R2, R24, c[0x0][0x1e0], R2 ;  /* 0x0000780018027a25 */ /* 0x000fc800078e0002 */
[----:B------:R-:W-:Y:S02]  /*bf50*/  IMAD.IADD R3, R3, 0x1, R0 ;  /* 0x0000000103037824 */ /* 0x000fe400078e0200 */
[----:B------:R-:W-:Y:S02]  /*bf60*/  IMAD R0, R5, c[0x0][0x1e8], RZ ;  /* 0x00007a0005007a24 */ /* 0x000fe400078e02ff */
[----:B------:R-:W-:-:S04]  /*bf70*/  IMAD.WIDE.U32 R2, R25, c[0x0][0x1f0], R2 ;  /* 0x00007c0019027a25 */ /* 0x000fc800078e0002 */
[----:B------:R-:W-:Y:S02]  /*bf80*/  IMAD.IADD R3, R3, 0x1, R6 ;  /* 0x0000000103037824 */ /* 0x000fe400078e0206 */
[C---:B------:R-:W-:Y:S02]  /*bf90*/  IMAD R0, R4.reuse, c[0x0][0x1ec], R0 ;  /* 0x00007b0004007a24 */ /* 0x040fe400078e0200 */
[----:B------:R-:W-:-:S04]  /*bfa0*/  IMAD.WIDE.U32 R2, R4, c[0x0][0x1e8], R2 ;  /* 0x00007a0004027a25 */ /* 0x000fc800078e0002 */
[----:B------:R-:W-:Y:S01]  /*bfb0*/  IMAD.IADD R0, R3, 0x1, R0 ;  /* 0x0000000103007824 */ /* 0x000fe200078e0200 */
[----:B------:R-:W-:-:S04]  /*bfc0*/  LEA R12, P0, R2, c[0x0][0x1d0], 0x1 ;  /* 0x00007400020c7a11 */ /* 0x000fc800078008ff */
[----:B------:R-:W-:Y:S02]  /*bfd0*/  LEA.HI.X R13, R2, c[0x0][0x1d4], R0, 0x1, P0 ;  /* 0x00007500020d7a11 */ /* 0x000fe400000f0c00 */
[----:B------:R-:W-:-:S03]  /*bfe0*/  IADD3 R2, P0, R12, UR7, RZ ;  /* 0x000000070c027c10 */ /* 0x000fc6000ff1e0ff */
[----:B---3--:R-:W-:Y:S01]  /*bff0*/  STG.E.128 [R12.64], R28 ;  /* 0x0000001c0c007986 */ /* 0x008fe2000c101d08 */
[----:B------:R-:W-:Y:S02]  /*c000*/  IADD3.X R3, R13, UR5, RZ, P0, !PT ;  /* 0x000000050d037c10 */ /* 0x000fe400087fe4ff */
[----:B------:R-:W-:-:S03]  /*c010*/  IADD3 R10, P0, R2, UR7, RZ ;  /* 0x00000007020a7c10 */ /* 0x000fc6000ff1e0ff */
[----:B------:R3:W-:Y:S01]  /*c020*/  STG.E.128 [R2.64], R20 ;  /* 0x0000001402007986 */ /* 0x0007e2000c101d08 */
[----:B------:R-:W-:Y:S02]  /*c030*/  IADD3.X R11, R3, UR5, RZ, P0, !PT ;  /* 0x00000005030b7c10 */ /* 0x000fe400087fe4ff */
[----:B------:R-:W-:-:S03]  /*c040*/  IADD3 R8, P0, R10, UR7, RZ ;  /* 0x000000070a087c10 */ /* 0x000fc6000ff1e0ff */
[----:B------:R4:W-:Y:S01]  /*c050*/  STG.E.128 [R10.64], R32 ;  /* 0x000000200a007986 */ /* 0x0009e2000c101d08 */
[----:B------:R-:W-:Y:S02]  /*c060*/  IADD3.X R9, R11, UR5, RZ, P0, !PT ;  /* 0x000000050b097c10 */ /* 0x000fe400087fe4ff */
[----:B------:R-:W-:-:S03]  /*c070*/  IADD3 R6, P0, R8, UR7, RZ ;  /* 0x0000000708067c10 */ /* 0x000fc6000ff1e0ff */
[----:B------:R-:W-:Y:S01]  /*c080*/  STG.E.128 [R8.64], R48 ;  /* 0x0000003008007986 */ /* 0x000fe2000c101d08 */
[----:B------:R-:W-:Y:S02]  /*c090*/  IADD3.X R7, R9, UR5, RZ, P0, !PT ;  /* 0x0000000509077c10 */ /* 0x000fe400087fe4ff */
[----:B------:R-:W-:-:S03]  /*c0a0*/  IADD3 R4, P0, R6, UR7, RZ ;  /* 0x0000000706047c10 */ /* 0x000fc6000ff1e0ff */
[----:B--2---:R-:W-:Y:S01]  /*c0b0*/  STG.E.128 [R6.64], R44 ;  /* 0x0000002c06007986 */ /* 0x004fe2000c101d08 */
[----:B------:R-:W-:-:S05]  /*c0c0*/  IADD3.X R5, R7, UR5, RZ, P0, !PT ;  /* 0x0000000507057c10 */ /* 0x000fca00087fe4ff */
[----:B-1----:R-:W-:Y:S01]  /*c0d0*/  STG.E.128 [R4.64], R40 ;  /* 0x0000002804007986 */ /* 0x002fe2000c101d08 */
[----:B---3--:R-:W-:-:S04]  /*c0e0*/  IADD3 R2, P0, R4, UR7, RZ ;  /* 0x0000000704027c10 */ /* 0x008fc8000ff1e0ff */
[----:B------:R-:W-:Y:S02]  /*c0f0*/  IADD3.X R3, R5, UR5, RZ, P0, !PT ;  /* 0x0000000505037c10 */ /* 0x000fe400087fe4ff */
[----:B----4-:R-:W-:-:S03]  /*c100*/  IADD3 R10, P0, R2, UR7, RZ ;  /* 0x00000007020a7c10 */ /* 0x010fc6000ff1e0ff */
[----:B------:R-:W-:Y:S01]  /*c110*/  STG.E.128 [R2.64], R36 ;  /* 0x0000002402007986 */ /* 0x000fe2000c101d08 */
[----:B------:R-:W-:-:S05]  /*c120*/  IADD3.X R11, R3, UR5, RZ, P0, !PT ;  /* 0x00000005030b7c10 */ /* 0x000fca00087fe4ff */
[----:B------:R-:W-:Y:S01]  /*c130*/  STG.E.128 [R10.64], R244 ;  /* 0x000000f40a007986 */ /* 0x000fe2000c101d08 */
[----:B------:R-:W-:Y:S05]  /*c140*/  EXIT ;  /* 0x000000000000794d */ /* 0x000fea0003800000 */
.L_x_93:
        /* <DEDUP_REMOVED lines=11> */
.L_x_2114:


//--------------------- .text._ZN5flash16flash_fwd_kernelI23Flash_fwd_kernel_traitsILi64ELi128ELi128ELi4ELb0ELb0EN7cutlass10bfloat16_tE19Flash_kernel_traitsILi64ELi128ELi128ELi4ES3_EELb0ELb0ELb0ELb0ELb1ELb1ELb1ELb0EEEvNS_16Flash_fwd_paramsE --------------------------
	.section	.text._ZN5flash16flash_fwd_kernelI23Flash_fwd_kernel_traitsILi64ELi128ELi128ELi4ELb0ELb0EN7cutlass10bfloat16_tE19Flash_kernel_traitsILi64ELi128ELi128ELi4ES3_EELb0ELb0ELb0ELb0ELb1ELb1ELb1ELb0EEEvNS_16Flash_fwd_paramsE,"ax",@progbits
	.sectioninfo	@"SHI_REGISTERS=255"
	.align	128
        .global         _ZN5flash16flash_fwd_kernelI23Flash_fwd_kernel_traitsILi64ELi128ELi128ELi4ELb0ELb0EN7cutlass10bfloat16_tE19Flash_kernel_traitsILi64ELi128ELi128ELi4ES3_EELb0ELb0ELb0ELb0ELb1ELb1ELb1ELb0EEEvNS_16Flash_fwd_paramsE
        .type           _ZN5flash16flash_fwd_kernelI23Flash_fwd_kernel_traitsILi64ELi128ELi128ELi4ELb0ELb0EN7cutlass10bfloat16_tE19Flash_kernel_traitsILi64ELi128ELi128ELi4ES3_EELb0ELb0ELb0ELb0ELb1ELb1ELb1ELb0EEEvNS_16Flash_fwd_paramsE,@function
        .size           _ZN5flash16flash_fwd_kernelI23Flash_fwd_kernel_traitsILi64ELi128ELi128ELi4ELb0ELb0EN7cutlass10bfloat16_tE19Flash_kernel_traitsILi64ELi128ELi128ELi4ES3_EELb0ELb0ELb0ELb0ELb1ELb1ELb1ELb0EEEvNS_16Flash_fwd_paramsE,(.L_x_2115 - _ZN5flash16flash_fwd_kernelI23Flash_fwd_kernel_traitsILi64ELi128ELi128ELi4ELb0ELb0EN7cutlass10bfloat16_tE19Flash_kernel_traitsILi64ELi128ELi128ELi4ES3_EELb0ELb0ELb0ELb0ELb1ELb1ELb1ELb0EEEvNS_16Flash_fwd_paramsE)
        .other          _ZN5flash16flash_fwd_kernelI23Flash_fwd_kernel_traitsILi64ELi128ELi128ELi4ELb0ELb0EN7cutlass10bfloat16_tE19Flash_kernel_traitsILi64ELi128ELi128ELi4ES3_EELb0ELb0ELb0ELb0ELb1ELb1ELb1ELb0EEEvNS_16Flash_fwd_paramsE,@"STO_CUDA_ENTRY STV_DEFAULT"
_ZN5flash16flash_fwd_kernelI23Flash_fwd_kernel_traitsILi64ELi128ELi128ELi4ELb0ELb0EN7cutlass10bfloat16_tE19Flash_kernel_traitsILi64ELi128ELi128ELi4ES3_EELb0ELb0ELb0ELb0ELb1ELb1ELb1ELb0EEEvNS_16Flash_fwd_paramsE:
.text._ZN5flash16flash_fwd_kernelI23Flash_fwd_kernel_traitsILi64ELi128ELi128ELi4ELb0ELb0EN7cutlass10bfloat16_tE19Flash_kernel_traitsILi64ELi128ELi128ELi4ES3_EELb0ELb0ELb0ELb0ELb1ELb1ELb1ELb0EEEvNS_16Flash_fwd_paramsE:
        /* <DEDUP_REMOVED lines=27> */
[----:B------:R-:W-:Y:S01]  /*01b0*/  ULDC.64 UR4, c[0x0][0x190] ;  /* 0x0000640000047ab9 */ /* 0x000fe20000000a00 */
[----:B------:R-:W-:Y:S01]  /*01c0*/  MOV R25, R0 ;  /* 0x0000000000197202 */ /* 0x000fe20000000f00 */
        /* <DEDUP_REMOVED lines=21> */
[----:B------:R-:W-:Y:S02]  /*0320*/  SHF.R.S32.HI R2, RZ, 0x3, R22 ;  /* 0x00000003ff027819 */ /* 0x000fe40000011416 */
[----:B------:R-:W-:Y:S02]  /*0330*/  LOP3.LUT R0, R22, 0xfffffff8, RZ, 0xc0, !PT ;  /* 0xfffffff816007812 */ /* 0x000fe400078ec0ff */
[----:B------:R-:W-:-:S02]  /*0340*/  LEA.HI R10, R23, R24, RZ, 0x4 ;  /* 0x00000018170a7211 */ /* 0x000fc400078f20ff */
[----:B---3--:R-:W-:Y:S02]  /*0350*/  IADD3 R4, R4, 0xffffffe, RZ ;  /* 0x0ffffffe04047810 */ /* 0x008fe40007ffe0ff */
[--C-:B------:R-:W-:Y:S02]  /*0360*/  SHF.R.S32.HI R3, RZ, 0x1f, R2.reuse ;  /* 0x0000001fff037819 */ /* 0x100fe40000011402 */
[----:B------:R-:W1:Y:S01]  /*0370*/  F2I.FTZ.U32.TRUNC.NTZ R5, R4 ;  /* 0x0000000400057305 */ /* 0x000e62000021f000 */
[----:B------:R-:W-:Y:S02]  /*0380*/  IADD3 R9, P0, R2, R6, RZ ;  /* 0x0000000602097210 */ /* 0x000fe40007f1e0ff */
[----:B------:R-:W-:Y:S01]  /*0390*/  IADD3 R18, -R0, R24, RZ ;  /* 0x0000001800127210 */ /* 0x000fe20007ffe1ff */
[----:B------:R-:W-:Y:S01]  /*03a0*/  IMAD.WIDE R16, R16, 0x80, R2 ;  /* 0x0000008010107825 */ /* 0x000fe200078e0202 */
[----:B------:R-:W-:Y:S02]  /*03b0*/  SHF.L.U32 R0, R2, 0x6, RZ ;  /* 0x0000000602007819 */ /* 0x000fe400000006ff */
[----:B------:R-:W-:-:S02]  /*03c0*/  SHF.R.S32.HI R8, RZ, 0x4, R10 ;  /* 0x00000004ff087819 */ /* 0x000fc4000001140a */
[----:B------:R-:W-:Y:S02]  /*03d0*/  LEA.HI.X.SX32 R11, R6, R3, 0x1, P0 ;  /* 0x00000003060b7211 */ /* 0x000fe400000f0eff */
[----:B------:R-:W-:Y:S02]  /*03e0*/  LOP3.LUT R0, R0, 0x1c0, RZ, 0xc0, !PT ;  /* 0x000001c000007812 */ /* 0x000fe400078ec0ff */
[----:B------:R-:W-:Y:S02]  /*03f0*/  SHF.L.U32 R6, R18, 0x3, RZ ;  /* 0x0000000312067819 */ /* 0x000fe400000006ff */
[----:B------:R-:W-:Y:S02]  /*0400*/  LEA.HI R7, R10, R8, RZ, 0x1 ;  /* 0x000000080a077211 */ /* 0x000fe400078f08ff */
[----:B-1----:R-:W-:Y:S02]  /*0410*/  IADD3 R4, RZ, -R5, RZ ;  /* 0x80000005ff047210 */ /* 0x002fe40007ffe0ff */
[----:B------:R-:W-:-:S02]  /*0420*/  SHF.R.U32.HI R3, RZ, 0x3, R0 ;  /* 0x00000003ff037819 */ /* 0x000fc40000011600 */
[----:B------:R-:W-:Y:S01]  /*0430*/  LOP3.LUT R2, R0, 0x38, R6, 0xf8, !PT ;  /* 0x0000003800027812 */ /* 0x000fe200078ef806 */
[----:B------:R-:W-:Y:S01]  /*0440*/  IMAD R0, R4, R25, RZ ;  /* 0x0000001904007224 */ /* 0x000fe200078e02ff */
[----:B------:R-:W-:Y:S02]  /*0450*/  LOP3.LUT R7, R7, 0xfffffffe, RZ, 0xc0, !PT ;  /* 0xfffffffe07077812 */ /* 0x000fe400078ec0ff */
[----:B------:R-:W-:Y:S02]  /*0460*/  MOV R4, RZ ;  /* 0x000000ff00047202 */ /* 0x000fe40000000f00 */
[----:B------:R-:W-:Y:S02]  /*0470*/  IADD3 R21, R8, -R7, RZ ;  /* 0x8000000708157210 */ /* 0x000fe40007ffe0ff */
[----:B------:R-:W-:Y:S01]  /*0480*/  IABS R15, R19 ;  /* 0x00000013000f7213 */ /* 0x000fe20000000000 */
[----:B------:R-:W-:Y:S01]  /*0490*/  IMAD.HI.U32 R8, R5, R0, R4 ;  /* 0x0000000005087227 */ /* 0x000fe200078e0004 */
[----:B------:R-:W-:-:S02]  /*04a0*/  SHF.R.S32.HI R7, RZ, 0x1f, R6 ;  /* 0x0000001fff077819 */ /* 0x000fc40000011406 */
[----:B------:R-:W-:Y:S01]  /*04b0*/  LOP3.LUT R5, R10, 0xfffffff0, RZ, 0xc0, !PT ;  /* 0xfffffff00a057812 */ /* 0x000fe200078ec0ff */
[----:B------:R-:W-:Y:S01]  /*04c0*/  IMAD R0, R11, c[0x0][0x198], RZ ;  /* 0x000066000b007a24 */ /* 0x000fe200078e02ff */
[----:B------:R-:W-:Y:S01]  /*04d0*/  LOP3.LUT R243, R2, R3, RZ, 0x3c, !PT ;  /* 0x0000000302f37212 */ /* 0x000fe200078e3cff */
[----:B------:R-:W-:Y:S01]  /*04e0*/  IMAD.HI.U32 R12, R8, R15, RZ ;  /* 0x0000000f080c7227 */ /* 0x000fe200078e00ff */
[----:B------:R-:W-:Y:S02]  /*04f0*/  IADD3 R10, -R5, R24, RZ ;  /* 0x00000018050a7210 */ /* 0x000fe40007ffe1ff */
[----:B------:R-:W-:Y:S01]  /*0500*/  SHF.R.S32.HI R20, RZ, 0x1f, R19 ;  /* 0x0000001fff147819 */ /* 0x000fe20000011413 */
[----:B------:R-:W-:Y:S01]  /*0510*/  IMAD R14, R9, c[0x0][0x19c], R0 ;  /* 0x00006700090e7a24 */ /* 0x000fe200078e0200 */
[----:B------:R-:W-:Y:S01]  /*0520*/  IADD3 R0, -R12, RZ, RZ ;  /* 0x000000ff0c007210 */ /* 0x000fe20007ffe1ff */
[----:B------:R-:W-:Y:S01]  /*0530*/  IMAD R4, R26, c[0x0][0x178], RZ ;  /* 0x00005e001a047a24 */ /* 0x000fe200078e02ff */
[----:B------:R-:W-:Y:S01]  /*0540*/  SHF.R.S32.HI R8, RZ, 0x1f, R10 ;  /* 0x0000001fff087819 */ /* 0x000fe2000001140a */
[----:B------:R-:W-:-:S04]  /*0550*/  IMAD.WIDE.U32 R2, R27, c[0x0][0x178], R6 ;  /* 0x00005e001b027a25 */ /* 0x000fc800078e0006 */
[----:B------:R-:W-:Y:S02]  /*0560*/  IMAD R4, R27, c[0x0][0x17c], R4 ;  /* 0x00005f001b047a24 */ /* 0x000fe400078e0204 */
[----:B------:R-:W-:Y:S01]  /*0570*/  IMAD R5, R11, c[0x0][0x1a0], RZ ;  /* 0x000068000b057a24 */ /* 0x000fe200078e02ff */
[----:B------:R-:W-:Y:S01]  /*0580*/  LEA.HI R11, R23, R24, RZ, 0x6 ;  /* 0x00000018170b7211 */ /* 0x000fe200078f30ff */
[----:B------:R-:W-:Y:S01]  /*0590*/  IMAD R0, R25, R0, R15 ;  /* 0x0000000019007224 */ /* 0x000fe200078e020f */
[----:B------:R-:W-:Y:S01]  /*05a0*/  IADD3 R3, R3, R4, RZ ;  /* 0x0000000403037210 */ /* 0x000fe20007ffe0ff */
[C---:B------:R-:W-:Y:S01]  /*05b0*/  IMAD R13, R9.reuse, c[0x0][0x1a4], R5 ;  /* 0x00006900090d7a24 */ /* 0x040fe200078e0205 */
[----:B------:R-:W-:Y:S01]  /*05c0*/  LEA.HI.SX32 R15, R244, 0xffffffff, 0x19 ;  /* 0xfffffffff40f7811 */ /* 0x000fe200078fcaff */
[----:B------:R-:W-:Y:S01]  /*05d0*/  IMAD.WIDE.U32 R4, R9, c[0x0][0x198], R6 ;  /* 0x0000660009047a25 */ /* 0x000fe200078e0006 */
[----:B------:R-:W-:-:S03]  /*05e0*/  ISETP.GT.U32.AND P2, PT, R25, R0, PT ;  /* 0x000000001900720c */ /* 0x000fc60003f44070 */
[----:B------:R-:W-:Y:S01]  /*05f0*/  IMAD.WIDE.U32 R6, R9, c[0x0][0x1a0], R6 ;  /* 0x0000680009067a25 */ /* 0x000fe200078e0006 */
[----:B------:R-:W-:-:S03]  /*0600*/  IADD3 R5, R5, R14, RZ ;  /* 0x0000000e05057210 */ /* 0x000fc60007ffe0ff */
[----:B------:R-:W-:Y:S01]  /*0610*/  IMAD R9, R20, c[0x0][0x1a8], RZ ;  /* 0x00006a0014097a24 */ /* 0x000fe200078e02ff */
[----:B------:R-:W-:Y:S01]  /*0620*/  LEA.HI R20, R8, R10, RZ, 0x3 ;  /* 0x0000000a08147211 */ /* 0x000fe200078f18ff */
[----:B------:R-:W-:Y:S01]  /*0630*/  IMAD.WIDE.U32 R2, R19, c[0x0][0x1a8], R2 ;  /* 0x00006a0013027a25 */ /* 0x000fe200078e0002 */
[----:B------:R-:W-:Y:S02]  /*0640*/  SHF.L.U32 R8, R11, 0x3, RZ ;  /* 0x000000030b087819 */ /* 0x000fe400000006ff */
[----:B------:R-:W-:Y:S01]  /*0650*/  IADD3 R7, R7, R13, RZ ;  /* 0x0000000d07077210 */ /* 0x000fe20007ffe0ff */
[----:B------:R-:W-:Y:S01]  /*0660*/  IMAD R9, R19, c[0x0][0x1ac], R9 ;  /* 0x00006b0013097a24 */ /* 0x000fe200078e0209 */
[----:B------:R-:W-:Y:S01]  /*0670*/  LOP3.LUT R243, R243, 0x7ffffe00, R8, 0xf8, !PT ;  /* 0x7ffffe00f3f37812 */ /* 0x000fe200078ef808 */
[----:B------:R-:W-:Y:S01]  /*0680*/  IMAD R8, R17, c[0x0][0x190], RZ ;  /* 0x0000640011087a24 */ /* 0x000fe200078e02ff */
[----:B------:R-:W-:Y:S01]  /*0690*/  @!P2 IADD3 R0, R0, -R25, RZ ;  /* 0x800000190000a210 */ /* 0x000fe20007ffe0ff */
[----:B------:R-:W-:Y:S01]  /*06a0*/  IMAD.WIDE.U32 R4, R27, c[0x0][0x180], R4 ;  /* 0x000060001b047a25 */ /* 0x000fe200078e0004 */
[----:B------:R-:W-:-:S02]  /*06b0*/  IADD3 R3, R3, R9, RZ ;  /* 0x0000000903037210 */ /* 0x000fc40007ffe0ff */
[----:B------:R-:W-:Y:S01]  /*06c0*/  ISETP.GE.U32.AND P3, PT, R0, R25, PT ;  /* 0x000000190000720c */ /* 0x000fe20003f66070 */
[----:B------:R-:W-:Y:S01]  /*06d0*/  IMAD R14, R16, c[0x0][0x194], R8 ;  /* 0x00006500100e7a24 */ /* 0x000fe200078e0208 */
[----:B------:R-:W-:Y:S01]  /*06e0*/  LOP3.LUT R11, R20, 0xfffffff8, RZ, 0xc0, !PT ;  /* 0xfffffff8140b7812 */ /* 0x000fe200078ec0ff */
[----:B------:R-:W-:Y:S01]  /*06f0*/  IMAD.WIDE.U32 R2, R16, c[0x0][0x190], R2 ;  /* 0x0000640010027a25 */ /* 0x000fe200078e0002 */
[----:B------:R-:W-:Y:S02]  /*0700*/  @!P2 IADD3 R12, R12, 0x1, RZ ;  /* 0x000000010c0ca810 */ /* 0x000fe40007ffe0ff */
[----:B------:R-:W-:Y:S01]  /*0710*/  IADD3 R19, R10, -R11, RZ ;  /* 0x8000000b0a137210 */ /* 0x000fe20007ffe0ff */
[----:B------:R-:W-:Y:S01]  /*0720*/  IMAD.WIDE.U32 R8, R27, c[0x0][0x188], R6 ;  /* 0x000062001b087a25 */ /* 0x000fe200078e0006 */
[----:B------:R-:W-:Y:S02]  /*0730*/  IADD3 R0, R3, R14, RZ ;  /* 0x0000000e03007210 */ /* 0x000fe40007ffe0ff */
[----:B------:R-:W-:Y:S01]  /*0740*/  LEA R6, P0, R2, c[0x0][0x160], 0x1 ;  /* 0x0000580002067a11 */ /* 0x000fe200078008ff */
[C---:B------:R-:W-:Y:S01]  /*0750*/  IMAD R10, R26.reuse, c[0x0][0x180], RZ ;  /* 0x000060001a0a7a24 */ /* 0x040fe200078e02ff */
[----:B------:R-:W-:Y:S01]  /*0760*/  SHF.L.U32 R243, R243, 0x1, RZ ;  /* 0x00000001f3f37819 */ /* 0x000fe200000006ff */
[----:B------:R-:W-:Y:S01]  /*0770*/  IMAD R13, R26, c[0x0][0x188], RZ ;  /* 0x000062001a0d7a24 */ /* 0x000fe200078e02ff */
[----:B------:R-:W-:Y:S01]  /*0780*/  LEA.HI.X R7, R2, c[0x0][0x164], R0, 0x1, P0 ;  /* 0x0000590002077a11 */ /* 0x000fe200000f0c00 */
[C---:B------:R-:W-:Y:S01]  /*0790*/  IMAD R10, R27.reuse, c[0x0][0x184], R10 ;  /* 0x000061001b0a7a24 */ /* 0x040fe200078e020a */
[----:B------:R-:W-:Y:S01]  /*07a0*/  ISETP.NE.AND P0, PT, RZ, c[0x0][0x1c8], PT ;  /* 0x00007200ff007a0c */ /* 0x000fe20003f05270 */
[----:B------:R-:W-:Y:S01]  /*07b0*/  IMAD R13, R27, c[0x0][0x18c], R13 ;  /* 0x000063001b0d7a24 */ /* 0x000fe200078e020d */
[----:B------:R-:W-:Y:S01]  /*07c0*/  @P3 IADD3 R12, R12, 0x1, RZ ;  /* 0x000000010c0c3810 */ /* 0x000fe20007ffe0ff */
[----:B------:R1:W-:Y:S01]  /*07d0*/  LDGSTS.E.BYPASS.LTC128B.128 [R243], [R6.64] ;  /* 0x0000000006f37fae */ /* 0x0003e2000b901d48 */
[----:B------:R-:W-:-:S02]  /*07e0*/  IADD3 R11, R5, R10, RZ ;  /* 0x0000000a050b7210 */ /* 0x000fc40007ffe0ff */
[----:B------:R-:W-:Y:S02]  /*07f0*/  MOV R0, R12 ;  /* 0x0000000c00007202 */ /* 0x000fe40000000f00 */
[----:B------:R-:W-:Y:S02]  /*0800*/  MOV R10, R4 ;  /* 0x00000004000a7202 */ /* 0x000fe40000000f00 */
[----:B------:R-:W-:Y:S02]  /*0810*/  @!P1 IADD3 R0, -R0, RZ, RZ ;  /* 0x000000ff00009210 */ /* 0x000fe40007ffe1ff */
[----:B------:R-:W-:Y:S02]  /*0820*/  IADD3 R4, P2, R6, UR7, RZ ;  /* 0x0000000706047c10 */ /* 0x000fe4000ff5e0ff */
[----:B------:R-:W-:Y:S02]  /*0830*/  @!P0 LOP3.LUT R0, RZ, c[0x0][0x1c8], RZ, 0x33, !PT ;  /* 0x00007200ff008a12 */ /* 0x000fe400078e33ff */
[----:B------:R-:W-:-:S02]  /*0840*/  IADD3.X R5, R7, UR13, RZ, P2, !PT ;  /* 0x0000000d07057c10 */ /* 0x000fc400097fe4ff */
[----:B------:R-:W-:Y:S01]  /*0850*/  SHF.R.S32.HI R12, RZ, 0x1f, R0 ;  /* 0x0000001fff0c7819 */ /* 0x000fe20000011400 */
[----:B------:R-:W-:Y:S01]  /*0860*/  IMAD.WIDE.U32 R28, R0, c[0x0][0x1b0], R10 ;  /* 0x00006c00001c7a25 */ /* 0x000fe200078e000a */
[----:B------:R-:W-:Y:S01]  /*0870*/  IADD3 R2, P2, R4, UR7, RZ ;  /* 0x0000000704027c10 */ /* 0x000fe2000ff5e0ff */
[----:B------:R2:W-:Y:S01]  /*0880*/  LDGSTS.E.BYPASS.LTC128B.128 [R243+0x800], [R4.64] ;  /* 0x0080000004f37fae */ /* 0x0005e2000b901d48 */
[----:B------:R-:W-:Y:S02]  /*0890*/  SHF.R.S32.HI R16, RZ, 0x1f, R15 ;  /* 0x0000001fff107819 */ /* 0x000fe4000001140f */
[----:B------:R-:W-:Y:S01]  /*08a0*/  IADD3.X R3, R5, UR13, RZ, P2, !PT ;  /* 0x0000000d05037c10 */ /* 0x000fe200097fe4ff */
[----:B------:R-:W-:Y:S01]  /*08b0*/  STL.64 [R1+0x70], R28 ;  /* 0x0000701c01007387 */ /* 0x000fe20000100a00 */
[----:B------:R-:W-:Y:S02]  /*08c0*/  MOV R224, R28 ;  /* 0x0000001c00e07202 */ /* 0x000fe40000000f00 */
[----:B------:R-:W-:Y:S01]  /*08d0*/  IADD3 R9, R9, R13, RZ ;  /* 0x0000000d09097210 */ /* 0x000fe20007ffe0ff */
[----:B------:R3:W-:Y:S01]  /*08e0*/  LDGSTS.E.BYPASS.LTC128B.128 [R243+0x1000], [R2.64] ;  /* 0x0100000002f37fae */ /* 0x0007e2000b901d48 */
[----:B-1----:R-:W-:-:S02]  /*08f0*/  IMAD R6, R12, c[0x0][0x1b0], RZ ;  /* 0x00006c000c067a24 */ /* 0x002fc400078e02ff */
[----:B------:R-:W-:Y:S02]  /*0900*/  IMAD R7, R15, UR10, RZ ;  /* 0x0000000a0f077c24 */ /* 0x000fe4000f8e02ff */
[C---:B------:R-:W-:Y:S02]  /*0910*/  IMAD R6, R0.reuse, c[0x0][0x1b4], R6 ;  /* 0x00006d0000067a24 */ /* 0x040fe400078e0206 */
[----:B------:R-:W-:-:S03]  /*0920*/  IMAD.WIDE.U32 R26, R0, c[0x0][0x1b8], R8 ;  /* 0x00006e00001a7a25 */ /* 0x000fc600078e0008 */
[----:B------:R-:W-:Y:S01]  /*0930*/  IADD3 R225, R29, R6, RZ ;  /* 0x000000061de17210 */ /* 0x000fe20007ffe0ff */
[----:B------:R-:W-:-:S04]  /*0940*/  IMAD R12, R12, c[0x0][0x1b8], RZ ;  /* 0x00006e000c0c7a24 */ /* 0x000fc800078e02ff */
[----:B------:R-:W-:Y:S01]  /*0950*/  IMAD R14, R0, c[0x0][0x1bc], R12 ;  /* 0x00006f00000e7a24 */ /* 0x000fe200078e020c */
[----:B------:R-:W-:Y:S01]  /*0960*/  STL.64 [R1+0x60], R224 ;  /* 0x000060e001007387 */ /* 0x000fe20000100a00 */
[----:B------:R-:W-:Y:S01]  /*0970*/  IMAD R0, R16, c[0x0][0x1a0], RZ ;  /* 0x0000680010007a24 */ /* 0x000fe200078e02ff */
[----:B--2---:R-:W-:Y:S02]  /*0980*/  IADD3 R4, P0, R2, UR7, RZ ;  /* 0x0000000702047c10 */ /* 0x004fe4000ff1e0ff */
[----:B------:R-:W-:Y:S01]  /*0990*/  STL.64 [R1+0x68], R26 ;  /* 0x0000681a01007387 */ /* 0x000fe20000100a00 */
[----:B------:R-:W-:Y:S01]  /*09a0*/  IMAD R0, R15, c[0x0][0x1a4], R0 ;  /* 0x000069000f007a24 */ /* 0x000fe200078e0200 */
[----:B------:R-:W-:Y:S02]  /*09b0*/  IADD3.X R5, R3, UR13, RZ, P0, !PT ;  /* 0x0000000d03057c10 */ /* 0x000fe400087fe4ff */
[----:B---3--:R-:W-:-:S03]  /*09c0*/  IADD3 R2, P0, R4, UR7, RZ ;  /* 0x0000000704027c10 */ /* 0x008fc6000ff1e0ff */
[----:B------:R1:W-:Y:S01]  /*09d0*/  LDGSTS.E.BYPASS.LTC128B.128 [R243+0x1800], [R4.64] ;  /* 0x0180000004f37fae */ /* 0x0003e2000b901d48 */
[----:B------:R-:W-:-:S05]  /*09e0*/  IADD3.X R3, R5, UR13, RZ, P0, !PT ;  /* 0x0000000d05037c10 */ /* 0x000fca00087fe4ff */
[----:B------:R2:W-:Y:S01]  /*09f0*/  LDGSTS.E.BYPASS.LTC128B.128 [R243+0x2000], [R2.64] ;  /* 0x0200000002f37fae */ /* 0x0005e2000b901d48 */
[----:B-1----:R-:W-:Y:S01]  /*0a00*/  IMAD R5, R16, UR11, R7 ;  /* 0x0000000b10057c24 */ /* 0x002fe2000f8e0207 */
[----:B------:R-:W-:Y:S01]  /*0a10*/  IADD3 R4, P1, R2, UR7, RZ ;  /* 0x0000000702047c10 */ /* 0x000fe2000ff3e0ff */
[----:B------:R-:W-:-:S05]  /*0a20*/  IMAD.WIDE.U32 R6, R15, UR11, R224 ;  /* 0x0000000b0f067c25 */ /* 0x000fca000f8e00e0 */
[C---:B------:R-:W-:Y:S02]  /*0a30*/  LEA R10, P0, R6.reuse, c[0x0][0x168], 0x1 ;  /* 0x00005a00060a7a11 */ /* 0x040fe400078008ff */
[----:B--2---:R-:W-:Y:S02]  /*0a40*/  IADD3 R2, R7, R5, RZ ;  /* 0x0000000507027210 */ /* 0x004fe40007ffe0ff */
[----:B------:R-:W-:Y:S02]  /*0a50*/  IADD3.X R5, R3, UR13, RZ, P1, !PT ;  /* 0x0000000d03057c10 */ /* 0x000fe40008ffe4ff */
[----:B------:R-:W-:Y:S02]  /*0a60*/  LEA.HI.X R11, R6, c[0x0][0x16c], R2, 0x1, P0 ;  /* 0x00005b00060b7a11 */ /* 0x000fe400000f0c02 */
[----:B------:R-:W-:Y:S01]  /*0a70*/  IADD3 R8, P0, R10, UR12, RZ ;  /* 0x0000000c0a087c10 */ /* 0x000fe2000ff1e0ff */
[----:B------:R1:W-:Y:S01]  /*0a80*/  LDGSTS.E.BYPASS.LTC128B.128 [R243+0x2800], [R4.64] ;  /* 0x0280000004f37fae */ /* 0x0003e2000b901d48 */
[----:B------:R-:W-:-:S02]  /*0a90*/  IADD3 R2, P1, R4, UR7, RZ ;  /* 0x0000000704027c10 */ /* 0x000fc4000ff3e0ff */
[----:B------:R-:W-:Y:S02]  /*0aa0*/  IADD3.X R9, R11, UR14, RZ, P0, !PT ;  /* 0x0000000e0b097c10 */ /* 0x000fe400087fe4ff */
[----:B------:R-:W-:Y:S02]  /*0ab0*/  IADD3 R6, P0, R8, UR12, RZ ;  /* 0x0000000c08067c10 */ /* 0x000fe4000ff1e0ff */
[----:B------:R-:W-:Y:S02]  /*0ac0*/  IADD3.X R3, R5, UR13, RZ, P1, !PT ;  /* 0x0000000d05037c10 */ /* 0x000fe40008ffe4ff */
[----:B------:R-:W-:Y:S01]  /*0ad0*/  IADD3 R12, P1, R2, UR7, RZ ;  /* 0x00000007020c7c10 */ /* 0x000fe2000ff3e0ff */
[----:B------:R-:W-:Y:S01]  /*0ae0*/  USHF.L.U32 UR7, UR4, 0x5, URZ ;  /* 0x0000000504077899 */ /* 0x000fe2000800063f */
[----:B------:R-:W-:Y:S01]  /*0af0*/  IADD3.X R7, R9, UR14, RZ, P0, !PT ;  /* 0x0000000e09077c10 */ /* 0x000fe200087fe4ff */
[----:B------:R2:W-:Y:S01]  /*0b00*/  LDGSTS.E.BYPASS.LTC128B.128 [R243+0x3000], [R2.64] ;  /* 0x0300000002f37fae */ /* 0x0005e2000b901d48 */
[----:B------:R-:W-:-:S05]  /*0b10*/  IADD3.X R13, R3, UR13, RZ, P1, !PT ;  /* 0x0000000d030d7c10 */ /* 0x000fca0008ffe4ff */
[----:B------:R3:W-:Y:S04]  /*0b20*/  LDGSTS.E.BYPASS.LTC128B.128 [R243+0x3800], [R12.64] ;  /* 0x038000000cf37fae */ /* 0x0007e8000b901d48 */
[----:B------:R4:W-:Y:S04]  /*0b30*/  LDGSTS.E.BYPASS.LTC128B.128 [R243+0x4000], [R10.64] ;  /* 0x040000000af37fae */ /* 0x0009e8000b901d48 */
[----:B------:R5:W-:Y:S01]  /*0b40*/  LDGSTS.E.BYPASS.LTC128B.128 [R243+0x4800], [R8.64] ;  /* 0x0480000008f37fae */ /* 0x000be2000b901d48 */
[----:B-1----:R-:W-:-:S03]  /*0b50*/  IADD3 R4, P0, R6, UR12, RZ ;  /* 0x0000000c06047c10 */ /* 0x002fc6000ff1e0ff */
[----:B------:R1:W-:Y:S01]  /*0b60*/  LDGSTS.E.BYPASS.LTC128B.128 [R243+0x5000], [R6.64] ;  /* 0x0500000006f37fae */ /* 0x0003e2000b901d48 */
[----:B------:R-:W-:-:S05]  /*0b70*/  IADD3.X R5, R7, UR14, RZ, P0, !PT ;  /* 0x0000000e07057c10 */ /* 0x000fca00087fe4ff */
[----:B------:R4:W-:Y:S01]  /*0b80*/  LDGSTS.E.BYPASS.LTC128B.128 [R243+0x5800], [R4.64] ;  /* 0x0580000004f37fae */ /* 0x0009e2000b901d48 */
[----:B--2---:R-:W-:-:S04]  /*0b90*/  IADD3 R2, P0, R4, UR12, RZ ;  /* 0x0000000c04027c10 */ /* 0x004fc8000ff1e0ff */
[----:B------:R-:W-:Y:S02]  /*0ba0*/  IADD3.X R3, R5, UR14, RZ, P0, !PT ;  /* 0x0000000e05037c10 */ /* 0x000fe400087fe4ff */
[----:B---3--:R-:W-:-:S03]  /*0bb0*/  LEA.HI R12, R23, R24, RZ, 0x5 ;  /* 0x00000018170c7211 */ /* 0x008fc600078f28ff */
[----:B------:R2:W-:Y:S01]  /*0bc0*/  LDGSTS.E.BYPASS.LTC128B.128 [R243+0x6000], [R2.64] ;  /* 0x0600000002f37fae */ /* 0x0005e2000b901d48 */
[----:B-----5:R-:W-:-:S04]  /*0bd0*/  IADD3 R8, P0, R2, UR12, RZ ;  /* 0x0000000c02087c10 */ /* 0x020fc8000ff1e0ff */
[----:B------:R-:W-:Y:S02]  /*0be0*/  IADD3.X R9, R3, UR14, RZ, P0, !PT ;  /* 0x0000000e03097c10 */ /* 0x000fe400087fe4ff */
[----:B-1----:R-:W-:-:S03]  /*0bf0*/  IADD3 R6, P0, R8, UR12, RZ ;  /* 0x0000000c08067c10 */ /* 0x002fc6000ff1e0ff */
[----:B------:R1:W-:Y:S01]  /*0c00*/  LDGSTS.E.BYPASS.LTC128B.128 [R243+0x6800], [R8.64] ;  /* 0x0680000008f37fae */ /* 0x0003e2000b901d48 */
[----:B------:R-:W-:Y:S01]  /*0c10*/  IADD3.X R7, R9, UR14, RZ, P0, !PT ;  /* 0x0000000e09077c10 */ /* 0x000fe200087fe4ff */
[----:B----4-:R-:W-:-:S04]  /*0c20*/  IMAD.WIDE.U32 R4, R15, c[0x0][0x1a0], RZ ;  /* 0x000068000f047a25 */ /* 0x010fc800078e00ff */
        /* <DEDUP_REMOVED lines=8> */
[----:B--2---:R-:W-:Y:S01]  /*0cb0*/  SHF.L.U32 R3, R18, 0x6, RZ ;  /* 0x0000000612037819 */ /* 0x004fe200000006ff */
[----:B------:R-:W-:-:S04]  /*0cc0*/  DEPBAR.LE SB0, 0x0 ;  /* 0x000080000000791a */ /* 0x000fc80000000000 */
[----:B------:R-:W-:Y:S02]  /*0cd0*/  IADD3 R2, R5, R0, RZ ;  /* 0x0000000005027210 */ /* 0x000fe40007ffe0ff */
[----:B------:R-:W-:Y:S02]  /*0ce0*/  LOP3.LUT R0, R3, 0x1c0, RZ, 0xc0, !PT ;  /* 0x000001c003007812 */ /* 0x000fe400078ec0ff */
[----:B------:R-:W-:Y:S02]  /*0cf0*/  SHF.L.U32 R5, R19, 0x6, RZ ;  /* 0x0000000613057819 */ /* 0x000fe400000006ff */
[----:B-1----:R-:W-:Y:S02]  /*0d00*/  LOP3.LUT R8, R0, 0x8, R22, 0xf8, !PT ;  /* 0x0000000800087812 */ /* 0x002fe400078ef816 */
[----:B------:R-:W-:Y:S02]  /*0d10*/  SHF.L.U32 R3, R21, 0x3, RZ ;  /* 0x0000000315037819 */ /* 0x000fe400000006ff */
[----:B---3--:R-:W-:-:S02]  /*0d20*/  LEA.HI.X R7, R4, R7, R2, 0x7, P0 ;  /* 0x0000000704077211 */ /* 0x008fc400000f3c02 */
[----:B------:R-:W-:Y:S01]  /*0d30*/  SHF.R.U32.HI R2, RZ, 0x3, R0 ;  /* 0x00000003ff027819 */ /* 0x000fe20000011600 */
[----:B------:R-:W-:Y:S01]  /*0d40*/  BAR.SYNC.DEFER_BLOCKING 0x0 ;  /* 0x0000000000007b1d */ /* 0x000fe20000010000 */
[----:B------:R-:W-:Y:S02]  /*0d50*/  LEA R4, P0, R6, c[0x0][0x170], 0x1 ;  /* 0x00005c0006047a11 */ /* 0x000fe400078008ff */
[----:B------:R-:W-:Y:S02]  /*0d60*/  LOP3.LUT R0, R5, 0x1c0, RZ, 0xc0, !PT ;  /* 0x000001c005007812 */ /* 0x000fe400078ec0ff */
[----:B------:R-:W-:Y:S02]  /*0d70*/  LOP3.LUT R9, R8, R2, RZ, 0x3c, !PT ;  /* 0x0000000208097212 */ /* 0x000fe400078e3cff */
[----:B------:R-:W-:Y:S02]  /*0d80*/  LEA.HI.X R5, R6, c[0x0][0x174], R7, 0x1, P0 ;  /* 0x00005d0006057a11 */ /* 0x000fe400000f0c07 */
[----:B------:R-:W-:-:S02]  /*0d90*/  IADD3 R8, P0, R4, UR7, RZ ;  /* 0x0000000704087c10 */ /* 0x000fc4000ff1e0ff */
[----:B------:R-:W-:Y:S02]  /*0da0*/  LOP3.LUT R2, R0, 0x8, R3, 0xf8, !PT ;  /* 0x0000000800027812 */ /* 0x000fe400078ef803 */
[----:B------:R-:W-:Y:S02]  /*0db0*/  LEA R3, R21, R9, 0x9 ;  /* 0x0000000915037211 */ /* 0x000fe400078e48ff */
[----:B------:R-:W-:Y:S02]  /*0dc0*/  IADD3 R10, P1, R8, UR7, RZ ;  /* 0x00000007080a7c10 */ /* 0x000fe4000ff3e0ff */
[----:B------:R-:W-:Y:S02]  /*0dd0*/  IADD3.X R9, R5, UR5, RZ, P0, !PT ;  /* 0x0000000505097c10 */ /* 0x000fe400087fe4ff */
[----:B------:R-:W-:Y:S02]  /*0de0*/  SHF.R.U32.HI R0, RZ, 0x3, R0 ;  /* 0x00000003ff007819 */ /* 0x000fe40000011600 */
[----:B------:R-:W-:-:S02]  /*0df0*/  IADD3 R6, P0, R10, UR7, RZ ;  /* 0x000000070a067c10 */ /* 0x000fc4000ff1e0ff */
[----:B------:R-:W-:Y:S01]  /*0e00*/  IADD3.X R11, R9, UR5, RZ, P1, !PT ;  /* 0x00000005090b7c10 */ /* 0x000fe20008ffe4ff */
[----:B------:R-:W-:Y:S01]  /*0e10*/  @!PT LDS RZ, [RZ] ;  /* 0x00000000fffff984 */ /* 0x000fe20000000800 */
[----:B------:R-:W-:Y:S01]  /*0e20*/  @!PT LDS RZ, [RZ] ;  /* 0x00000000fffff984 */ /* 0x000fe20000000800 */
[----:B------:R-:W-:Y:S01]  /*0e30*/  @!PT LDS RZ, [RZ] ;  /* 0x00000000fffff984 */ /* 0x000fe20000000800 */
[----:B------:R1:W-:Y:S01]  /*0e40*/  LDGSTS.E.BYPASS.LTC128B.128 [R243+0x8000], [R4.64] ;  /* 0x0800000004f37fae */ /* 0x0003e2000b901d48 */
[----:B------:R-:W-:Y:S02]  /*0e50*/  LOP3.LUT R100, R2, R0, RZ, 0x3c, !PT ;  /* 0x0000000002647212 */ /* 0x000fe400078e3cff */
[----:B------:R-:W-:Y:S01]  /*0e60*/  IADD3.X R7, R11, UR5, RZ, P0, !PT ;  /* 0x000000050b077c10 */ /* 0x000fe200087fe4ff */
[----:B------:R2:W-:Y:S01]  /*0e70*/  LDGSTS.E.BYPASS.LTC128B.128 [R243+0x8800], [R8.64] ;  /* 0x0880000008f37fae */ /* 0x0005e2000b901d48 */
[----:B------:R-:W-:Y:S02]  /*0e80*/  SHF.L.U32 R2, R20, 0x6, RZ ;  /* 0x0000000614027819 */ /* 0x000fe400000006ff */
[----:B------:R-:W-:Y:S01]  /*0e90*/  SHF.R.S32.HI R0, RZ, 0x5, R12 ;  /* 0x00000005ff007819 */ /* 0x000fe2000001140c */
[----:B------:R3:W-:Y:S01]  /*0ea0*/  LDGSTS.E.BYPASS.LTC128B.128 [R243+0x9000], [R10.64] ;  /* 0x090000000af37fae */ /* 0x0007e2000b901d48 */
[----:B------:R-:W-:-:S02]  /*0eb0*/  LOP3.LUT R98, R2, 0xfffffe00, RZ, 0xc0, !PT ;  /* 0xfffffe0002627812 */ /* 0x000fc400078ec0ff */
[C---:B------:R-:W-:Y:S01]  /*0ec0*/  SHF.L.U32 R92, R3.reuse, 0x1, RZ ;  /* 0x00000001035c7819 */ /* 0x040fe200000006ff */
[----:B------:R4:W-:Y:S01]  /*0ed0*/  LDGSTS.E.BYPASS.LTC128B.128 [R243+0x9800], [R6.64] ;  /* 0x0980000006f37fae */ /* 0x0009e2000b901d48 */
[----:B------:R-:W-:Y:S02]  /*0ee0*/  LEA R0, R0, R98, 0xa ;  /* 0x0000006200007211 */ /* 0x000fe400078e50ff */
[----:B------:R-:W-:Y:S02]  /*0ef0*/  MOV R2, 0x20 ;  /* 0x0000002000027802 */ /* 0x000fe40000000f00 */
[----:B------:R-:W-:Y:S02]  /*0f00*/  IADD3 R0, R0, R100, RZ ;  /* 0x0000006400007210 */ /* 0x000fe40007ffe0ff */
[----:B------:R-:W-:Y:S02]  /*0f10*/  LEA R230, R3, 0x4000, 0x1 ;  /* 0x0000400003e67811 */ /* 0x000fe400078e08ff */
[----:B------:R-:W-:-:S02]  /*0f20*/  SHF.L.U32 R231, R0, 0x1, RZ ;  /* 0x0000000100e77819 */ /* 0x000fc400000006ff */
[----:B------:R-:W-:Y:S02]  /*0f30*/  IADD3 R235, R230, 0x40, RZ ;  /* 0x00000040e6eb7810 */ /* 0x000fe40007ffe0ff */
[----:B-1----:R-:W-:-:S04]  /*0f40*/  IADD3 R4, P1, R6, UR7, RZ ;  /* 0x0000000706047c10 */ /* 0x002fc8000ff3e0ff */
[----:B--2---:R-:W-:Y:S02]  /*0f50*/  IADD3 R8, P0, R4, UR7, RZ ;  /* 0x0000000704087c10 */ /* 0x004fe4000ff1e0ff */
[----:B------:R-:W-:-:S04]  /*0f60*/  IADD3.X R5, R7, UR5, RZ, P1, !PT ;  /* 0x0000000507057c10 */ /* 0x000fc80008ffe4ff */
[----:B------:R-:W-:Y:S01]  /*0f70*/  IADD3.X R9, R5, UR5, RZ, P0, !PT ;  /* 0x0000000505097c10 */ /* 0x000fe200087fe4ff */
[----:B------:R1:W-:Y:S01]  /*0f80*/  LDGSTS.E.BYPASS.LTC128B.128 [R243+0xa000], [R4.64] ;  /* 0x0a00000004f37fae */ /* 0x0003e2000b901d48 */
[----:B----4-:R-:W-:-:S03]  /*0f90*/  IADD3 R6, P1, R8, UR7, RZ ;  /* 0x0000000708067c10 */ /* 0x010fc6000ff3e0ff */
[----:B------:R3:W-:Y:S01]  /*0fa0*/  LDGSTS.E.BYPASS.LTC128B.128 [R243+0xa800], [R8.64] ;  /* 0x0a80000008f37fae */ /* 0x0007e2000b901d48 */
[----:B------:R-:W-:Y:S02]  /*0fb0*/  IADD3.X R7, R9, UR5, RZ, P1, !PT ;  /* 0x0000000509077c10 */ /* 0x000fe40008ffe4ff */
[----:B------:R-:W-:-:S03]  /*0fc0*/  LOP3.LUT P1, RZ, R19, 0x2, RZ, 0xc0, !PT ;  /* 0x0000000213ff7812 */ /* 0x000fc6000782c0ff */
[----:B------:R2:W-:Y:S01]  /*0fd0*/  LDGSTS.E.BYPASS.LTC128B.128 [R243+0xb000], [R6.64] ;  /* 0x0b00000006f37fae */ /* 0x0005e2000b901d48 */
[----:B-1----:R-:W-:-:S04]  /*0fe0*/  IADD3 R4, P0, R6, UR7, RZ ;  /* 0x0000000706047c10 */ /* 0x002fc8000ff1e0ff */
[----:B------:R-:W-:Y:S02]  /*0ff0*/  IADD3.X R5, R7, UR5, RZ, P0, !PT ;  /* 0x0000000507057c10 */ /* 0x000fe400087fe4ff */
[----:B------:R-:W-:-:S03]  /*1000*/  LOP3.LUT P0, RZ, R18, 0x2, RZ, 0xc0, !PT ;  /* 0x0000000212ff7812 */ /* 0x000fc6000780c0ff */
[----:B------:R1:W-:Y:S01]  /*1010*/  LDGSTS.E.BYPASS.LTC128B.128 [R243+0xb800], [R4.64] ;  /* 0x0b80000004f37fae */ /* 0x0003e2000b901d48 */
[C---:B------:R-:W-:Y:S02]  /*1020*/  SEL R0, R2.reuse, 0xffffffe0, !P0 ;  /* 0xffffffe002007807 */ /* 0x040fe40004000000 */
[----:B------:R-:W-:Y:S01]  /*1030*/  SEL R2, R2, 0xffffffe0, !P1 ;  /* 0xffffffe002027807 */ /* 0x000fe20004800000 */
[----:B------:R-:W-:Y:S01]  /*1040*/  LDSM.16.M88.4 R36, [R231] ;  /* 0x00000000e724783b */ /* 0x000fe20000000200 */
[----:B------:R-:W-:Y:S02]  /*1050*/  IADD3 R229, R230, R0, RZ ;  /* 0x00000000e6e57210 */ /* 0x000fe40007ffe0ff */
[----:B------:R-:W-:Y:S01]  /*1060*/  IADD3 R234, R231, R2, RZ ;  /* 0x00000002e7ea7210 */ /* 0x000fe20007ffe0ff */
[----:B------:R-:W3:Y:S01]  /*1070*/  LDSM.16.M88.4 R40, [R92+0x4000] ;  /* 0x004000005c28783b */ /* 0x000ee20000000200 */
[----:B------:R-:W-:Y:S02]  /*1080*/  LOP3.LUT P0, RZ, R18, 0x4, RZ, 0xc0, !PT ;  /* 0x0000000412ff7812 */ /* 0x000fe4000780c0ff */
[----:B------:R-:W-:Y:S01]  /*1090*/  LOP3.LUT P1, RZ, R19, 0x4, RZ, 0xc0, !PT ;  /* 0x0000000413ff7812 */ /* 0x000fe2000782c0ff */
[----:B------:R-:W4:Y:S04]  /*10a0*/  LDSM.16.M88.4 R32, [R231+0x2000] ;  /* 0x00200000e720783b */ /* 0x000f280000000200 */
[----:B------:R-:W-:Y:S04]  /*10b0*/  LDSM.16.M88.4 R28, [R234] ;  /* 0x00000000ea1c783b */ /* 0x000fe80000000200 */
[----:B------:R-:W5:Y:S02]  /*10c0*/  LDSM.16.M88.4 R44, [R229] ;  /* 0x00000000e52c783b */ /* 0x000f640000000200 */
[----:B------:R-:W-:-:S02]  /*10d0*/  @P0 IADD3 R235, R230, -0x40, RZ ;  /* 0xffffffc0e6eb0810 */ /* 0x000fc40007ffe0ff */
[----:B------:R-:W2:Y:S01]  /*10e0*/  LDSM.16.M88.4 R24, [R234+0x2000] ;  /* 0x00200000ea18783b */ /* 0x000ea20000000200 */
[----:B------:R-:W-:Y:S02]  /*10f0*/  ISETP.GE.AND P0, PT, R93, 0x81, PT ;  /* 0x000000815d00780c */ /* 0x000fe40003f06270 */
[----:B-1----:R-:W-:Y:S01]  /*1100*/  MOV R4, 0x40 ;  /* 0x0000004000047802 */ /* 0x002fe20000000f00 */
[----:B------:R-:W-:Y:S01]  /*1110*/  LDSM.16.M88.4 R48, [R235] ;  /* 0x00000000eb30783b */ /* 0x000fe20000000200 */
[----:B------:R-:W-:Y:S02]  /*1120*/  IADD3 R228, R0, R235, RZ ;  /* 0x000000eb00e47210 */ /* 0x000fe40007ffe0ff */
[----:B------:R-:W-:Y:S01]  /*1130*/  SEL R4, R4, 0xffffffc0, !P1 ;  /* 0xffffffc004047807 */ /* 0x000fe20004800000 */
[----:B------:R-:W0:Y:S01]  /*1140*/  LDGDEPBAR ;  /* 0x00000000000079af */ /* 0x000e220000000000 */
[----:B------:R-:W-:Y:S02]  /*1150*/  IADD3 R242, R235, 0x800, RZ ;  /* 0x00000800ebf27810 */ /* 0x000fe40007ffe0ff */
[----:B------:R-:W-:Y:S01]  /*1160*/  IADD3 R232, R231, R4, RZ ;  /* 0x00000004e7e87210 */ /* 0x000fe20007ffe0ff */
[----:B------:R-:W-:Y:S01]  /*1170*/  LDSM.16.M88.4 R52, [R228] ;  /* 0x00000000e434783b */ /* 0x000fe20000000200 */
[----:B------:R-:W-:-:S02]  /*1180*/  IADD3 R241, R235, 0x1000, RZ ;  /* 0x00001000ebf17810 */ /* 0x000fc40007ffe0ff */
[----:B------:R-:W-:Y:S01]  /*1190*/  IADD3 R233, R2, R232, RZ ;  /* 0x000000e802e97210 */ /* 0x000fe20007ffe0ff */
[----:B------:R-:W1:Y:S01]  /*11a0*/  LDSM.16.M88.4 R20, [R232] ;  /* 0x00000000e814783b */ /* 0x000e620000000200 */
[C---:B------:R-:W-:Y:S02]  /*11b0*/  IADD3 R240, R235.reuse, 0x1800, RZ ;  /* 0x00001800ebf07810 */ /* 0x040fe40007ffe0ff */
[C---:B------:R-:W-:Y:S01]  /*11c0*/  IADD3 R239, R235.reuse, 0x2000, RZ ;  /* 0x00002000ebef7810 */ /* 0x040fe20007ffe0ff */
[----:B------:R-:W1:Y:S01]  /*11d0*/  LDSM.16.M88.4 R16, [R232+0x2000] ;  /* 0x00200000e810783b */ /* 0x000e620000000200 */
[C---:B------:R-:W-:Y:S02]  /*11e0*/  IADD3 R238, R235.reuse, 0x2800, RZ ;  /* 0x00002800ebee7810 */ /* 0x040fe40007ffe0ff */
[C---:B------:R-:W-:Y:S01]  /*11f0*/  IADD3 R237, R235.reuse, 0x3000, RZ ;  /* 0x00003000ebed7810 */ /* 0x040fe20007ffe0ff */
[----:B---3--:R-:W-:Y:S01]  /*1200*/  HMMA.16816.F32.BF16 R8, R36, R40, RZ ;  /* 0x000000282408723c */ /* 0x008fe200000418ff */
[----:B------:R-:W3:Y:S01]  /*1210*/  LDSM.16.M88.4 R12, [R233] ;  /* 0x00000000e90c783b */ /* 0x000ee20000000200 */
[----:B------:R-:W-:-:S06]  /*1220*/  IADD3 R236, R235, 0x3800, RZ ;  /* 0x00003800ebec7810 */ /* 0x000fcc0007ffe0ff */
[----:B----4-:R-:W-:Y:S08]  /*1230*/  HMMA.16816.F32.BF16 R56, R32, R40, RZ ;  /* 0x000000282038723c */ /* 0x010ff000000418ff */
[----:B------:R-:W-:Y:S08]  /*1240*/  HMMA.16816.F32.BF16 R64, R36, R42, RZ ;  /* 0x0000002a2440723c */ /* 0x000ff000000418ff */
[-C--:B-----5:R-:W-:Y:S01]  /*1250*/  HMMA.16816.F32.BF16 R60, R28, R44.reuse, R8 ;  /* 0x0000002c1c3c723c */ /* 0x0a0fe20000041808 */
[----:B------:R-:W-:Y:S07]  /*1260*/  LDSM.16.M88.4 R8, [R233+0x2000] ;  /* 0x00200000e908783b */ /* 0x000fee0000000200 */
[----:B--2---:R-:W-:Y:S08]  /*1270*/  HMMA.16816.F32.BF16 R56, R24, R44, R56 ;  /* 0x0000002c1838723c */ /* 0x004ff00000041838 */
[----:B------:R-:W-:Y:S01]  /*1280*/  HMMA.16816.F32.BF16 R72, R32, R42, RZ ;  /* 0x0000002a2048723c */ /* 0x000fe200000418ff */
[----:B------:R-:W-:Y:S07]  /*1290*/  LDSM.16.M88.4 R40, [R229+0x800] ;  /* 0x00080000e528783b */ /* 0x000fee0000000200 */
[----:B-1----:R-:W-:Y:S01]  /*12a0*/  HMMA.16816.F32.BF16 R68, R20, R48, R60 ;  /* 0x000000301444723c */ /* 0x002fe2000004183c */
[----:B------:R-:W1:Y:S07]  /*12b0*/  LDSM.16.M88.4 R60, [R92+0x4800] ;  /* 0x004800005c3c783b */ /* 0x000e6e0000000200 */
[----:B------:R-:W-:Y:S08]  /*12c0*/  HMMA.16816.F32.BF16 R64, R28, R46, R64 ;  /* 0x0000002e1c40723c */ /* 0x000ff00000041840 */
[----:B------:R-:W-:Y:S08]  /*12d0*/  HMMA.16816.F32.BF16 R56, R16, R48, R56 ;  /* 0x000000301038723c */ /* 0x000ff00000041838 */
[----:B------:R-:W-:Y:S08]  /*12e0*/  HMMA.16816.F32.BF16 R72, R24, R46, R72 ;  /* 0x0000002e1848723c */ /* 0x000ff00000041848 */
[----:B---3--:R-:W-:Y:S08]  /*12f0*/  HMMA.16816.F32.BF16 R76, R12, R52, R68 ;  /* 0x000000340c4c723c */ /* 0x008ff00000041844 */
[----:B------:R-:W-:Y:S08]  /*1300*/  HMMA.16816.F32.BF16 R64, R20, R50, R64 ;  /* 0x000000321440723c */ /* 0x000ff00000041840 */
[----:B-1----:R-:W-:Y:S08]  /*1310*/  HMMA.16816.F32.BF16 R68, R36, R60, RZ ;  /* 0x0000003c2444723c */ /* 0x002ff000000418ff */
[----:B------:R-:W-:Y:S01]  /*1320*/  HMMA.16816.F32.BF16 R84, R8, R52, R56 ;  /* 0x000000340854723c */ /* 0x000fe20000041838 */
[----:B------:R-:W1:Y:S01]  /*1330*/  LDSM.16.M88.4 R56, [R235+0x800] ;  /* 0x00080000eb38783b */ /* 0x000e620000000200 */
[----:B------:R-:W-:-:S02]  /*1340*/  FMUL.FTZ R76, R76, c[0x0][0x2ec] ;  /* 0x0000bb004c4c7a20 */ /* 0x000fc40000410000 */
[----:B------:R-:W-:Y:S02]  /*1350*/  FMUL.FTZ R77, R77, c[0x0][0x2ec] ;  /* 0x0000bb004d4d7a20 */ /* 0x000fe40000410000 */
[----:B------:R-:W-:Y:S01]  /*1360*/  FMUL.FTZ R78, R78, c[0x0][0x2ec] ;  /* 0x0000bb004e4e7a20 */ /* 0x000fe20000410000 */
[----:B------:R-:W2:Y:S01]  /*1370*/  MUFU.TANH R112, R76 ;  /* 0x0000004c00707308 */ /* 0x000ea20000002400 */
[----:B------:R-:W-:Y:S01]  /*1380*/  HMMA.16816.F32.BF16 R44, R32, R60, RZ ;  /* 0x0000003c202c723c */ /* 0x000fe200000418ff */
[----:B------:R-:W-:-:S06]  /*1390*/  FMUL.FTZ R79, R79, c[0x0][0x2ec] ;  /* 0x0000bb004f4f7a20 */ /* 0x000fcc0000410000 */
[----:B------:R-:W3:Y:S01]  /*13a0*/  MUFU.TANH R113, R77 ;  /* 0x0000004d00717308 */ /* 0x000ee20000002400 */
[----:B------:R-:W-:Y:S07]  /*13b0*/  HMMA.16816.F32.BF16 R48, R16, R50, R72 ;  /* 0x000000321030723c */ /* 0x000fee0000041848 */
[----:B------:R-:W4:Y:S01]  /*13c0*/  MUFU.TANH R218, R78 ;  /* 0x0000004e00da7308 */ /* 0x000f220000002400 */
[----:B------:R-:W-:Y:S01]  /*13d0*/  HMMA.16816.F32.BF16 R72, R28, R40, R68 ;  /* 0x000000281c48723c */ /* 0x000fe20000041844 */
[----:B------:R-:W-:-:S02]  /*13e0*/  FMUL.FTZ R84, R84, c[0x0][0x2ec] ;  /* 0x0000bb0054547a20 */ /* 0x000fc40000410000 */
[----:B------:R-:W-:Y:S02]  /*13f0*/  FMUL.FTZ R85, R85, c[0x0][0x2ec] ;  /* 0x0000bb0055557a20 */ /* 0x000fe40000410000 */
[----:B------:R-:W-:Y:S02]  /*1400*/  FMUL.FTZ R86, R86, c[0x0][0x2ec] ;  /* 0x0000bb0056567a20 */ /* 0x000fe40000410000 */
[----:B------:R5:W1:Y:S01]  /*1410*/  MUFU.TANH R217, R79 ;  /* 0x0000004f00d97308 */ /* 0x000a620000002400 */
[----:B------:R-:W-:Y:S01]  /*1420*/  HMMA.16816.F32.BF16 R80, R12, R54, R64 ;  /* 0x000000360c50723c */ /* 0x000fe20000041840 */
[----:B------:R-:W-:-:S06]  /*1430*/  FMUL.FTZ R87, R87, c[0x0][0x2ec] ;  /* 0x0000bb0057577a20 */ /* 0x000fcc0000410000 */
[----:B------:R-:W1:Y:S01]  /*1440*/  MUFU.TANH R110, R84 ;  /* 0x00000054006e7308 */ /* 0x000e620000002400 */
[----:B------:R-:W-:Y:S01]  /*1450*/  HMMA.16816.F32.BF16 R64, R24, R40, R44 ;  /* 0x000000281840723c */ /* 0x000fe2000004182c */
[----:B------:R-:W2:Y:S06]  /*1460*/  LDSM.16.M88.4 R44, [R228+0x800] ;  /* 0x00080000e42c783b */ /* 0x000eac0000000200 */
[----:B------:R-:W1:Y:S01]  /*1470*/  MUFU.TANH R108, R85 ;  /* 0x00000055006c7308 */ /* 0x000e620000002400 */
[----:B------:R-:W-:Y:S01]  /*1480*/  HMMA.16816.F32.BF16 R88, R8, R54, R48 ;  /* 0x000000360858723c */ /* 0x000fe20000041830 */
[----:B------:R-:W2:Y:S06]  /*1490*/  LDSM.16.M88.4 R48, [R92+0x5000] ;  /* 0x005000005c30783b */ /* 0x000eac0000000200 */
[----:B------:R-:W2:Y:S01]  /*14a0*/  MUFU.TANH R109, R86 ;  /* 0x00000056006d7308 */ /* 0x000ea20000002400 */
[----:B------:R-:W-:Y:S01]  /*14b0*/  HMMA.16816.F32.BF16 R68, R36, R62, RZ ;  /* 0x0000003e2444723c */ /* 0x000fe200000418ff */
[----:B------:R-:W-:-:S02]  /*14c0*/  FMUL.FTZ R80, R80, c[0x0][0x2ec] ;  /* 0x0000bb0050507a20 */ /* 0x000fc40000410000 */
[----:B------:R-:W-:Y:S02]  /*14d0*/  FMUL.FTZ R81, R81, c[0x0][0x2ec] ;  /* 0x0000bb0051517a20 */ /* 0x000fe40000410000 */
[----:B------:R-:W-:Y:S02]  /*14e0*/  FMUL.FTZ R82, R82, c[0x0][0x2ec] ;  /* 0x0000bb0052527a20 */ /* 0x000fe40000410000 */
[----:B------:R-:W-:Y:S01]  /*14f0*/  FMUL.FTZ R83, R83, c[0x0][0x2ec] ;  /* 0x0000bb0053537a20 */ /* 0x000fe20000410000 */
[----:B-1----:R-:W-:Y:S01]  /*1500*/  HMMA.16816.F32.BF16 R72, R20, R56, R72 ;  /* 0x000000381448723c */ /* 0x002fe20000041848 */
[----:B------:R-:W1:Y:S07]  /*1510*/  MUFU.TANH R206, R80 ;  /* 0x0000005000ce7308 */ /* 0x000e6e0000002400 */
[----:B-----5:R-:W-:Y:S01]  /*1520*/  HMMA.16816.F32.BF16 R76, R32, R62, RZ ;  /* 0x0000003e204c723c */ /* 0x020fe200000418ff */
[----:B------:R-:W5:Y:S01]  /*1530*/  LDSM.16.M88.4 R60, [R229+0x1000] ;  /* 0x00100000e53c783b */ /* 0x000f620000000200 */
[----:B------:R-:W1:Y:S01]  /*1540*/  MUFU.TANH R202, R81 ;  /* 0x0000005100ca7308 */ /* 0x000e620000002400 */
[----:B------:R-:W-:-:S02]  /*1550*/  FMUL.FTZ R88, R88, c[0x0][0x2ec] ;  /* 0x0000bb0058587a20 */ /* 0x000fc40000410000 */
[----:B------:R-:W-:Y:S02]  /*1560*/  FMUL.FTZ R89, R89, c[0x0][0x2ec] ;  /* 0x0000bb0059597a20 */ /* 0x000fe40000410000 */
[----:B------:R-:W-:Y:S01]  /*1570*/  FMUL.FTZ R90, R90, c[0x0][0x2ec] ;  /* 0x0000bb005a5a7a20 */ /* 0x000fe20000410000 */
[----:B------:R-:W-:Y:S01]  /*1580*/  HMMA.16816.F32.BF16 R52, R16, R56, R64 ;  /* 0x000000381034723c */ /* 0x000fe20000041840 */
[----:B------:R-:W-:Y:S01]  /*1590*/  FMUL.FTZ R91, R91, c[0x0][0x2ec] ;  /* 0x0000bb005b5b7a20 */ /* 0x000fe20000410000 */
[----:B------:R-:W1:Y:S06]  /*15a0*/  MUFU.TANH R214, R82 ;  /* 0x0000005200d67308 */ /* 0x000e6c0000002400 */
[-C--:B------:R-:W-:Y:S02]  /*15b0*/  HMMA.16816.F32.BF16 R64, R28, R42.reuse, R68 ;  /* 0x0000002a1c40723c */ /* 0x080fe40000041844 */
[----:B------:R2:W1:Y:S06]  /*15c0*/  MUFU.TANH R213, R83 ;  /* 0x0000005300d57308 */ /* 0x00046c0000002400 */
[----:B------:R-:W-:Y:S01]  /*15d0*/  HMMA.16816.F32.BF16 R68, R24, R42, R76 ;  /* 0x0000002a1844723c */ /* 0x000fe2000004184c */
[----:B------:R-:W1:Y:S01]  /*15e0*/  LDSM.16.M88.4 R40, [R235+0x1000] ;  /* 0x00100000eb28783b */ /* 0x000e620000000200 */
[----:B------:R3:W1:Y:S06]  /*15f0*/  MUFU.TANH R111, R87 ;  /* 0x00000057006f7308 */ /* 0x00066c0000002400 */
[----:B--2---:R-:W-:Y:S02]  /*1600*/  HMMA.16816.F32.BF16 R80, R12, R44, R72 ;  /* 0x0000002c0c50723c */ /* 0x004fe40000041848 */
[----:B------:R-:W2:Y:S06]  /*1610*/  MUFU.TANH R105, R88 ;  /* 0x0000005800697308 */ /* 0x000eac0000002400 */
[----:B------:R-:W-:Y:S02]  /*1620*/  HMMA.16816.F32.BF16 R72, R36, R48, RZ ;  /* 0x000000302448723c */ /* 0x000fe400000418ff */
[----:B------:R-:W1:Y:S06]  /*1630*/  MUFU.TANH R103, R89 ;  /* 0x0000005900677308 */ /* 0x000e6c0000002400 */
[----:B---3--:R-:W-:Y:S02]  /*1640*/  HMMA.16816.F32.BF16 R84, R8, R44, R52 ;  /* 0x0000002c0854723c */ /* 0x008fe40000041834 */
[----:B------:R-:W3:Y:S06]  /*1650*/  MUFU.TANH R106, R90 ;  /* 0x0000005a006a7308 */ /* 0x000eec0000002400 */
[----:B------:R-:W-:Y:S01]  /*1660*/  HMMA.16816.F32.BF16 R52, R32, R48, RZ ;  /* 0x000000302034723c */ /* 0x000fe200000418ff */
[----:B------:R-:W-:Y:S01]  /*1670*/  FMUL.FTZ R80, R80, c[0x0][0x2ec] ;  /* 0x0000bb0050507a20 */ /* 0x000fe20000410000 */
[----:B------:R-:W1:Y:S01]  /*1680*/  MUFU.TANH R107, R91 ;  /* 0x0000005b006b7308 */ /* 0x000e620000002400 */
[----:B------:R-:W-:-:S02]  /*1690*/  FMUL.FTZ R81, R81, c[0x0][0x2ec] ;  /* 0x0000bb0051517a20 */ /* 0x000fc40000410000 */
[----:B------:R-:W-:Y:S02]  /*16a0*/  FMUL.FTZ R82, R82, c[0x0][0x2ec] ;  /* 0x0000bb0052527a20 */ /* 0x000fe40000410000 */
[----:B------:R-:W-:Y:S01]  /*16b0*/  FMUL.FTZ R83, R83, c[0x0][0x2ec] ;  /* 0x0000bb0053537a20 */ /* 0x000fe20000410000 */
[-C--:B------:R-:W-:Y:S02]  /*16c0*/  HMMA.16816.F32.BF16 R64, R20, R58.reuse, R64 ;  /* 0x0000003a1440723c */ /* 0x080fe40000041840 */
[----:B------:R-:W1:Y:S06]  /*16d0*/  MUFU.TANH R114, R80 ;  /* 0x0000005000727308 */ /* 0x000e6c0000002400 */
[----:B------:R-:W-:Y:S01]  /*16e0*/  HMMA.16816.F32.BF16 R68, R16, R58, R68 ;  /* 0x0000003a1044723c */ /* 0x000fe20000041844 */
[----:B------:R-:W-:Y:S01]  /*16f0*/  FMUL.FTZ R84, R84, c[0x0][0x2ec] ;  /* 0x0000bb0054547a20 */ /* 0x000fe20000410000 */
[----:B------:R-:W1:Y:S01]  /*1700*/  MUFU.TANH R115, R81 ;  /* 0x0000005100737308 */ /* 0x000e620000002400 */
[----:B------:R-:W-:-:S02]  /*1710*/  FMUL.FTZ R85, R85, c[0x0][0x2ec] ;  /* 0x0000bb0055557a20 */ /* 0x000fc40000410000 */
[----:B------:R-:W-:Y:S02]  /*1720*/  FMUL.FTZ R86, R86, c[0x0][0x2ec] ;  /* 0x0000bb0056567a20 */ /* 0x000fe40000410000 */
[----:B------:R-:W-:Y:S01]  /*1730*/  FMUL.FTZ R87, R87, c[0x0][0x2ec] ;  /* 0x0000bb0057577a20 */ /* 0x000fe20000410000 */
[-C--:B-----5:R-:W-:Y:S02]  /*1740*/  HMMA.16816.F32.BF16 R72, R28, R60.reuse, R72 ;  /* 0x0000003c1c48723c */ /* 0x0a0fe40000041848 */
[----:B------:R-:W1:Y:S06]  /*1750*/  MUFU.TANH R208, R82 ;  /* 0x0000005200d07308 */ /* 0x000e6c0000002400 */
[----:B------:R-:W-:Y:S01]  /*1760*/  HMMA.16816.F32.BF16 R56, R24, R60, R52 ;  /* 0x0000003c1838723c */ /* 0x000fe20000041834 */
[----:B------:R-:W5:Y:S01]  /*1770*/  LDSM.16.M88.4 R52, [R228+0x1000] ;  /* 0x00100000e434783b */ /* 0x000f620000000200 */
[----:B------:R1:W1:Y:S06]  /*1780*/  MUFU.TANH R205, R83 ;  /* 0x0000005300cd7308 */ /* 0x00026c0000002400 */
[-C--:B------:R-:W-:Y:S01]  /*1790*/  HMMA.16816.F32.BF16 R76, R12, R46.reuse, R64 ;  /* 0x0000002e0c4c723c */ /* 0x080fe20000041840 */
[----:B------:R-:W2:Y:S01]  /*17a0*/  LDSM.16.M88.4 R64, [R92+0x5800] ;  /* 0x005800005c40783b */ /* 0x000ea20000000200 */
[----:B------:R-:W2:Y:S06]  /*17b0*/  MUFU.TANH R101, R84 ;  /* 0x0000005400657308 */ /* 0x000eac0000002400 */
[----:B-1----:R-:W-:Y:S02]  /*17c0*/  HMMA.16816.F32.BF16 R80, R8, R46, R68 ;  /* 0x0000002e0850723c */ /* 0x002fe40000041844 */
[----:B------:R-:W1:Y:S06]  /*17d0*/  MUFU.TANH R99, R85 ;  /* 0x0000005500637308 */ /* 0x000e6c0000002400 */
[----:B------:R-:W-:Y:S02]  /*17e0*/  HMMA.16816.F32.BF16 R68, R20, R40, R72 ;  /* 0x000000281444723c */ /* 0x000fe40000041848 */
[----:B------:R-:W1:Y:S06]  /*17f0*/  MUFU.TANH R102, R86 ;  /* 0x0000005600667308 */ /* 0x000e6c0000002400 */
[----:B------:R-:W-:Y:S01]  /*1800*/  FMUL.FTZ R76, R76, c[0x0][0x2ec] ;  /* 0x0000bb004c4c7a20 */ /* 0x000fe20000410000 */
[----:B------:R-:W-:Y:S01]  /*1810*/  HMMA.16816.F32.BF16 R44, R36, R50, RZ ;  /* 0x00000032242c723c */ /* 0x000fe200000418ff */
[----:B------:R-:W-:-:S02]  /*1820*/  FMUL.FTZ R77, R77, c[0x0][0x2ec] ;  /* 0x0000bb004d4d7a20 */ /* 0x000fc40000410000 */
[----:B------:R-:W1:Y:S01]  /*1830*/  MUFU.TANH R159, R76 ;  /* 0x0000004c009f7308 */ /* 0x000e620000002400 */
[----:B------:R-:W-:Y:S02]  /*1840*/  FMUL.FTZ R78, R78, c[0x0][0x2ec] ;  /* 0x0000bb004e4e7a20 */ /* 0x000fe40000410000 */
[----:B------:R-:W-:Y:S02]  /*1850*/  FMUL.FTZ R79, R79, c[0x0][0x2ec] ;  /* 0x0000bb004f4f7a20 */ /* 0x000fe40000410000 */
[----:B------:R-:W-:Y:S01]  /*1860*/  HMMA.16816.F32.BF16 R72, R32, R50, RZ ;  /* 0x000000322048723c */ /* 0x000fe200000418ff */
[----:B------:R-:W-:Y:S02]  /*1870*/  FMUL.FTZ R80, R80, c[0x0][0x2ec] ;  /* 0x0000bb0050507a20 */ /* 0x000fe40000410000 */
[----:B------:R-:W1:Y:S01]  /*1880*/  MUFU.TANH R161, R77 ;  /* 0x0000004d00a17308 */ /* 0x000e620000002400 */
[----:B------:R-:W-:Y:S02]  /*1890*/  FMUL.FTZ R81, R81, c[0x0][0x2ec] ;  /* 0x0000bb0051517a20 */ /* 0x000fe40000410000 */
[----:B------:R-:W-:-:S02]  /*18a0*/  FMUL.FTZ R82, R82, c[0x0][0x2ec] ;  /* 0x0000bb0052527a20 */ /* 0x000fc40000410000 */
[----:B------:R-:W-:Y:S01]  /*18b0*/  FMUL.FTZ R83, R83, c[0x0][0x2ec] ;  /* 0x0000bb0053537a20 */ /* 0x000fe20000410000 */
[----:B------:R-:W-:Y:S02]  /*18c0*/  HMMA.16816.F32.BF16 R48, R16, R40, R56 ;  /* 0x000000281030723c */ /* 0x000fe40000041838 */
[----:B------:R-:W1:Y:S06]  /*18d0*/  MUFU.TANH R171, R78 ;  /* 0x0000004e00ab7308 */ /* 0x000e6c0000002400 */
[----:B------:R-:W-:Y:S01]  /*18e0*/  HMMA.16816.F32.BF16 R56, R28, R62, R44 ;  /* 0x0000003e1c38723c */ /* 0x000fe2000004182c */
[----:B------:R-:W1:Y:S01]  /*18f0*/  LDSM.16.M88.4 R44, [R229+0x1800] ;  /* 0x00180000e52c783b */ /* 0x000e620000000200 */
[----:B------:R5:W1:Y:S08]  /*1900*/  MUFU.TANH R173, R79 ;  /* 0x0000004f00ad7308 */ /* 0x000a700000002400 */
[----:B------:R1:W1:Y:S01]  /*1910*/  MUFU.TANH R104, R87 ;  /* 0x0000005700687308 */ /* 0x0002620000002400 */
[----:B-----5:R-:W-:Y:S07]  /*1920*/  HMMA.16816.F32.BF16 R76, R12, R52, R68 ;  /* 0x000000340c4c723c */ /* 0x020fee0000041844 */
[----:B------:R-:W1:Y:S01]  /*1930*/  MUFU.TANH R95, R80 ;  /* 0x00000050005f7308 */ /* 0x000e620000002400 */
[----:B------:R-:W-:Y:S07]  /*1940*/  HMMA.16816.F32.BF16 R68, R24, R62, R72 ;  /* 0x0000003e1844723c */ /* 0x000fee0000041848 */
[----:B------:R-:W3:Y:S01]  /*1950*/  MUFU.TANH R94, R81 ;  /* 0x00000051005e7308 */ /* 0x000ee20000002400 */
[----:B--2---:R-:W-:Y:S07]  /*1960*/  HMMA.16816.F32.BF16 R72, R36, R64, RZ ;  /* 0x000000402448723c */ /* 0x004fee00000418ff */
[----:B------:R-:W2:Y:S01]  /*1970*/  MUFU.TANH R96, R82 ;  /* 0x0000005200607308 */ /* 0x000ea20000002400 */
[----:B-1----:R-:W-:Y:S01]  /*1980*/  HMMA.16816.F32.BF16 R84, R8, R52, R48 ;  /* 0x000000340854723c */ /* 0x002fe20000041830 */
[----:B------:R-:W-:-:S06]  /*1990*/  FMUL.FTZ R76, R76, c[0x0][0x2ec] ;  /* 0x0000bb004c4c7a20 */ /* 0x000fcc0000410000 */
[----:B------:R1:W1:Y:S01]  /*19a0*/  MUFU.TANH R97, R83 ;  /* 0x0000005300617308 */ /* 0x0002620000002400 */
[----:B------:R-:W-:Y:S02]  /*19b0*/  FMUL.FTZ R77, R77, c[0x0][0x2ec] ;  /* 0x0000bb004d4d7a20 */ /* 0x000fe40000410000 */
[----:B------:R-:W-:Y:S02]  /*19c0*/  FMUL.FTZ R78, R78, c[0x0][0x2ec] ;  /* 0x0000bb004e4e7a20 */ /* 0x000fe40000410000 */
[----:B------:R-:W-:Y:S01]  /*19d0*/  FMUL.FTZ R79, R79, c[0x0][0x2ec] ;  /* 0x0000bb004f4f7a20 */ /* 0x000fe20000410000 */
[-C--:B------:R-:W-:Y:S01]  /*19e0*/  HMMA.16816.F32.BF16 R60, R20, R42.reuse, R56 ;  /* 0x0000002a143c723c */ /* 0x080fe20000041838 */
[----:B------:R-:W5:Y:S01]  /*19f0*/  LDSM.16.M88.4 R56, [R235+0x1800] ;  /* 0x00180000eb38783b */ /* 0x000f620000000200 */
[----:B------:R-:W1:Y:S06]  /*1a00*/  MUFU.TANH R198, R76 ;  /* 0x0000004c00c67308 */ /* 0x000e6c0000002400 */
[----:B------:R-:W-:Y:S01]  /*1a10*/  HMMA.16816.F32.BF16 R68, R16, R42, R68 ;  /* 0x0000002a1044723c */ /* 0x000fe20000041844 */
[----:B------:R-:W2:Y:S01]  /*1a20*/  LDSM.16.M88.4 R40, [R228+0x1800] ;  /* 0x00180000e428783b */ /* 0x000ea20000000200 */
[----:B------:R-:W1:Y:S06]  /*1a30*/  MUFU.TANH R195, R77 ;  /* 0x0000004d00c37308 */ /* 0x000e6c0000002400 */
[----:B------:R-:W-:Y:S01]  /*1a40*/  HMMA.16816.F32.BF16 R48, R32, R64, RZ ;  /* 0x000000402030723c */ /* 0x000fe200000418ff */
[----:B------:R-:W-:Y:S01]  /*1a50*/  FMUL.FTZ R84, R84, c[0x0][0x2ec] ;  /* 0x0000bb0054547a20 */ /* 0x000fe20000410000 */
[----:B------:R-:W2:Y:S01]  /*1a60*/  MUFU.TANH R188, R78 ;  /* 0x0000004e00bc7308 */ /* 0x000ea20000002400 */
[----:B------:R-:W-:-:S02]  /*1a70*/  FMUL.FTZ R85, R85, c[0x0][0x2ec] ;  /* 0x0000bb0055557a20 */ /* 0x000fc40000410000 */
[----:B------:R-:W-:Y:S02]  /*1a80*/  FMUL.FTZ R86, R86, c[0x0][0x2ec] ;  /* 0x0000bb0056567a20 */ /* 0x000fe40000410000 */
[----:B------:R-:W-:Y:S01]  /*1a90*/  FMUL.FTZ R87, R87, c[0x0][0x2ec] ;  /* 0x0000bb0057577a20 */ /* 0x000fe20000410000 */
[----:B------:R-:W-:Y:S02]  /*1aa0*/  HMMA.16816.F32.BF16 R72, R28, R44, R72 ;  /* 0x0000002c1c48723c */ /* 0x000fe40000041848 */
[----:B------:R2:W2:Y:S06]  /*1ab0*/  MUFU.TANH R204, R79 ;  /* 0x0000004f00cc7308 */ /* 0x0004ac0000002400 */
[-C--:B-1----:R-:W-:Y:S02]  /*1ac0*/  HMMA.16816.F32.BF16 R80, R12, R54.reuse, R60 ;  /* 0x000000360c50723c */ /* 0x082fe4000004183c */
[----:B------:R-:W1:Y:S06]  /*1ad0*/  MUFU.TANH R172, R84 ;  /* 0x0000005400ac7308 */ /* 0x000e6c0000002400 */
[----:B------:R-:W-:Y:S02]  /*1ae0*/  HMMA.16816.F32.BF16 R88, R8, R54, R68 ;  /* 0x000000360858723c */ /* 0x000fe40000041844 */
[----:B------:R-:W1:Y:S06]  /*1af0*/  MUFU.TANH R165, R85 ;  /* 0x0000005500a57308 */ /* 0x000e6c0000002400 */
[----:B------:R-:W-:Y:S01]  /*1b00*/  HMMA.16816.F32.BF16 R60, R24, R44, R48 ;  /* 0x0000002c183c723c */ /* 0x000fe20000041830 */
[----:B------:R-:W1:Y:S01]  /*1b10*/  LDSM.16.M88.4 R48, [R92+0x6000] ;  /* 0x006000005c30783b */ /* 0x000e620000000200 */
[----:B------:R-:W1:Y:S06]  /*1b20*/  MUFU.TANH R163, R86 ;  /* 0x0000005600a37308 */ /* 0x000e6c0000002400 */
[----:B------:R-:W-:Y:S01]  /*1b30*/  HMMA.16816.F32.BF16 R68, R36, R66, RZ ;  /* 0x000000422444723c */ /* 0x000fe200000418ff */
[----:B------:R-:W-:Y:S01]  /*1b40*/  FMUL.FTZ R80, R80, c[0x0][0x2ec] ;  /* 0x0000bb0050507a20 */ /* 0x000fe20000410000 */
[----:B------:R-:W1:Y:S01]  /*1b50*/  MUFU.TANH R162, R87 ;  /* 0x0000005700a27308 */ /* 0x000e620000002400 */
[----:B------:R-:W-:-:S02]  /*1b60*/  FMUL.FTZ R81, R81, c[0x0][0x2ec] ;  /* 0x0000bb0051517a20 */ /* 0x000fc40000410000 */
[----:B------:R-:W-:Y:S02]  /*1b70*/  FMUL.FTZ R82, R82, c[0x0][0x2ec] ;  /* 0x0000bb0052527a20 */ /* 0x000fe40000410000 */
[----:B------:R-:W-:Y:S01]  /*1b80*/  FMUL.FTZ R83, R83, c[0x0][0x2ec] ;  /* 0x0000bb0053537a20 */ /* 0x000fe20000410000 */
[----:B--2---:R-:W-:Y:S01]  /*1b90*/  HMMA.16816.F32.BF16 R76, R32, R66, RZ ;  /* 0x00000042204c723c */ /* 0x004fe200000418ff */
[----:B------:R-:W-:Y:S01]  /*1ba0*/  FMUL.FTZ R88, R88, c[0x0][0x2ec] ;  /* 0x0000bb0058587a20 */ /* 0x000fe20000410000 */
[----:B------:R-:W2:Y:S01]  /*1bb0*/  MUFU.TANH R156, R80 ;  /* 0x00000050009c7308 */ /* 0x000ea20000002400 */
[----:B------:R-:W-:Y:S02]  /*1bc0*/  FMUL.FTZ R89, R89, c[0x0][0x2ec] ;  /* 0x0000bb0059597a20 */ /* 0x000fe40000410000 */
[----:B------:R-:W-:Y:S02]  /*1bd0*/  FMUL.FTZ R90, R90, c[0x0][0x2ec] ;  /* 0x0000bb005a5a7a20 */ /* 0x000fe40000410000 */
[----:B------:R-:W-:Y:S01]  /*1be0*/  FMUL.FTZ R91, R91, c[0x0][0x2ec] ;  /* 0x0000bb005b5b7a20 */ /* 0x000fe20000410000 */
[-C--:B-----5:R-:W-:Y:S02]  /*1bf0*/  HMMA.16816.F32.BF16 R72, R20, R56.reuse, R72 ;  /* 0x000000381448723c */ /* 0x0a0fe40000041848 */
[----:B------:R-:W1:Y:S06]  /*1c00*/  MUFU.TANH R154, R81 ;  /* 0x00000051009a7308 */ /* 0x000e6c0000002400 */
[----:B------:R-:W-:Y:S01]  /*1c10*/  HMMA.16816.F32.BF16 R52, R16, R56, R60 ;  /* 0x000000381034723c */ /* 0x000fe2000004183c */
[----:B------:R-:W5:Y:S01]  /*1c20*/  LDSM.16.M88.4 R60, [R229+0x2000] ;  /* 0x00200000e53c783b */ /* 0x000f620000000200 */
[----:B------:R-:W1:Y:S06]  /*1c30*/  MUFU.TANH R170, R82 ;  /* 0x0000005200aa7308 */ /* 0x000e6c0000002400 */
[-C--:B------:R-:W-:Y:S02]  /*1c40*/  HMMA.16816.F32.BF16 R64, R28, R46.reuse, R68 ;  /* 0x0000002e1c40723c */ /* 0x080fe40000041844 */
[----:B------:R1:W1:Y:S06]  /*1c50*/  MUFU.TANH R168, R83 ;  /* 0x0000005300a87308 */ /* 0x00026c0000002400 */
[----:B------:R-:W-:Y:S01]  /*1c60*/  HMMA.16816.F32.BF16 R68, R24, R46, R76 ;  /* 0x0000002e1844723c */ /* 0x000fe2000004184c */
[----:B------:R-:W2:Y:S01]  /*1c70*/  LDSM.16.M88.4 R44, [R235+0x2000] ;  /* 0x00200000eb2c783b */ /* 0x000ea20000000200 */
[----:B------:R-:W2:Y:S06]  /*1c80*/  MUFU.TANH R137, R88 ;  /* 0x0000005800897308 */ /* 0x000eac0000002400 */
[-C--:B------:R-:W-:Y:S02]  /*1c90*/  HMMA.16816.F32.BF16 R76, R8, R40.reuse, R52 ;  /* 0x00000028084c723c */ /* 0x080fe40000041834 */
[----:B------:R-:W2:Y:S06]  /*1ca0*/  MUFU.TANH R133, R89 ;  /* 0x0000005900857308 */ /* 0x000eac0000002400 */
[----:B-1----:R-:W-:Y:S02]  /*1cb0*/  HMMA.16816.F32.BF16 R80, R12, R40, R72 ;  /* 0x000000280c50723c */ /* 0x002fe40000041848 */
[----:B------:R-:W1:Y:S06]  /*1cc0*/  MUFU.TANH R134, R90 ;  /* 0x0000005a00867308 */ /* 0x000e6c0000002400 */
[-C--:B------:R-:W-:Y:S02]  /*1cd0*/  HMMA.16816.F32.BF16 R72, R36, R48.reuse, RZ ;  /* 0x000000302448723c */ /* 0x080fe400000418ff */
[----:B------:R1:W1:Y:S06]  /*1ce0*/  MUFU.TANH R136, R91 ;  /* 0x0000005b00887308 */ /* 0x00026c0000002400 */
[----:B------:R-:W-:Y:S01]  /*1cf0*/  HMMA.16816.F32.BF16 R52, R32, R48, RZ ;  /* 0x000000302034723c */ /* 0x000fe200000418ff */
[----:B------:R-:W-:-:S02]  /*1d00*/  FMUL.FTZ R76, R76, c[0x0][0x2ec] ;  /* 0x0000bb004c4c7a20 */ /* 0x000fc40000410000 */
[----:B------:R-:W-:Y:S02]  /*1d10*/  FMUL.FTZ R77, R77, c[0x0][0x2ec] ;  /* 0x0000bb004d4d7a20 */ /* 0x000fe40000410000 */
[----:B------:R-:W-:Y:S01]  /*1d20*/  FMUL.FTZ R78, R78, c[0x0][0x2ec] ;  /* 0x0000bb004e4e7a20 */ /* 0x000fe20000410000 */
[----:B------:R-:W1:Y:S01]  /*1d30*/  MUFU.TANH R183, R76 ;  /* 0x0000004c00b77308 */ /* 0x000e620000002400 */
[----:B------:R-:W-:Y:S01]  /*1d40*/  FMUL.FTZ R79, R79, c[0x0][0x2ec] ;  /* 0x0000bb004f4f7a20 */ /* 0x000fe20000410000 */
[-C--:B------:R-:W-:Y:S01]  /*1d50*/  HMMA.16816.F32.BF16 R68, R16, R58.reuse, R68 ;  /* 0x0000003a1044723c */ /* 0x080fe20000041844 */
[----:B------:R-:W-:Y:S02]  /*1d60*/  FMUL.FTZ R80, R80, c[0x0][0x2ec] ;  /* 0x0000bb0050507a20 */ /* 0x000fe40000410000 */
[----:B------:R-:W-:Y:S02]  /*1d70*/  FMUL.FTZ R81, R81, c[0x0][0x2ec] ;  /* 0x0000bb0051517a20 */ /* 0x000fe40000410000 */
[----:B------:R-:W-:Y:S01]  /*1d80*/  FMUL.FTZ R82, R82, c[0x0][0x2ec] ;  /* 0x0000bb0052527a20 */ /* 0x000fe20000410000 */
[----:B------:R-:W1:Y:S01]  /*1d90*/  MUFU.TANH R201, R80 ;  /* 0x0000005000c97308 */ /* 0x000e620000002400 */
[----:B------:R-:W-:Y:S01]  /*1da0*/  FMUL.FTZ R83, R83, c[0x0][0x2ec] ;  /* 0x0000bb0053537a20 */ /* 0x000fe20000410000 */
[----:B------:R-:W-:Y:S06]  /*1db0*/  HMMA.16816.F32.BF16 R64, R20, R58, R64 ;  /* 0x0000003a1440723c */ /* 0x000fec0000041840 */
[----:B------:R-:W1:Y:S02]  /*1dc0*/  MUFU.TANH R199, R81 ;  /* 0x0000005100c77308 */ /* 0x000e640000002400 */
[-C--:B-----5:R-:W-:Y:S06]  /*1dd0*/  HMMA.16816.F32.BF16 R72, R28, R60.reuse, R72 ;  /* 0x0000003c1c48723c */ /* 0x0a0fec0000041848 */
[----:B------:R-:W2:Y:S02]  /*1de0*/  MUFU.TANH R197, R82 ;  /* 0x0000005200c57308 */ /* 0x000ea40000002400 */
[----:B------:R-:W-:Y:S01]  /*1df0*/  HMMA.16816.F32.BF16 R56, R24, R60, R52 ;  /* 0x0000003c1838723c */ /* 0x000fe20000041834 */
[----:B------:R-:W5:Y:S05]  /*1e00*/  LDSM.16.M88.4 R52, [R228+0x2000] ;  /* 0x00200000e434783b */ /* 0x000f6a0000000200 */
[----:B------:R2:W2:Y:S02]  /*1e10*/  MUFU.TANH R209, R83 ;  /* 0x0000005300d17308 */ /* 0x0004a40000002400 */
[----:B-1----:R-:W-:Y:S06]  /*1e20*/  HMMA.16816.F32.BF16 R88, R8, R42, R68 ;  /* 0x0000002a0858723c */ /* 0x002fec0000041844 */
[----:B------:R-:W1:Y:S02]  /*1e30*/  MUFU.TANH R174, R77 ;  /* 0x0000004d00ae7308 */ /* 0x000e640000002400 */
[----:B------:R-:W-:Y:S06]  /*1e40*/  HMMA.16816.F32.BF16 R68, R36, R50, RZ ;  /* 0x000000322444723c */ /* 0x000fec00000418ff */
[----:B------:R-:W1:Y:S02]  /*1e50*/  MUFU.TANH R167, R78 ;  /* 0x0000004e00a77308 */ /* 0x000e640000002400 */
[----:B--2---:R-:W-:Y:S01]  /*1e60*/  HMMA.16816.F32.BF16 R80, R12, R42, R64 ;  /* 0x0000002a0c50723c */ /* 0x004fe20000041840 */
[----:B------:R-:W2:Y:S05]  /*1e70*/  LDSM.16.M88.4 R64, [R92+0x6800] ;  /* 0x006800005c40783b */ /* 0x000eaa0000000200 */
[----:B------:R1:W1:Y:S02]  /*1e80*/  MUFU.TANH R166, R79 ;  /* 0x0000004f00a67308 */ /* 0x0002640000002400 */
[----:B------:R-:W-:Y:S01]  /*1e90*/  HMMA.16816.F32.BF16 R72, R20, R44, R72 ;  /* 0x0000002c1448723c */ /* 0x000fe20000041848 */
[----:B------:R-:W-:-:S02]  /*1ea0*/  FMUL.FTZ R88, R88, c[0x0][0x2ec] ;  /* 0x0000bb0058587a20 */ /* 0x000fc40000410000 */
[----:B------:R-:W-:Y:S02]  /*1eb0*/  FMUL.FTZ R89, R89, c[0x0][0x2ec] ;  /* 0x0000bb0059597a20 */ /* 0x000fe40000410000 */
[----:B------:R-:W-:Y:S01]  /*1ec0*/  FMUL.FTZ R90, R90, c[0x0][0x2ec] ;  /* 0x0000bb005a5a7a20 */ /* 0x000fe20000410000 */
[----:B------:R-:W2:Y:S01]  /*1ed0*/  MUFU.TANH R146, R88 ;  /* 0x0000005800927308 */ /* 0x000ea20000002400 */
[----:B------:R-:W-:Y:S01]  /*1ee0*/  FMUL.FTZ R91, R91, c[0x0][0x2ec] ;  /* 0x0000bb005b5b7a20 */ /* 0x000fe20000410000 */
[----:B------:R-:W-:Y:S06]  /*1ef0*/  HMMA.16816.F32.BF16 R40, R16, R44, R56 ;  /* 0x0000002c1028723c */ /* 0x000fec0000041838 */
[----:B------:R-:W2:Y:S02]  /*1f00*/  MUFU.TANH R138, R89 ;  /* 0x00000059008a7308 */ /* 0x000ea40000002400 */
[----:B-1----:R-:W-:Y:S01]  /*1f10*/  HMMA.16816.F32.BF16 R76, R32, R50, RZ ;  /* 0x00000032204c723c */ /* 0x002fe200000418ff */
[----:B------:R-:W1:Y:S01]  /*1f20*/  LDSM.16.M88.4 R48, [R229+0x2800] ;  /* 0x00280000e530783b */ /* 0x000e620000000200 */
[----:B------:R-:W-:-:S02]  /*1f30*/  FMUL.FTZ R80, R80, c[0x0][0x2ec] ;  /* 0x0000bb0050507a20 */ /* 0x000fc40000410000 */
[----:B------:R-:W-:Y:S02]  /*1f40*/  FMUL.FTZ R81, R81, c[0x0][0x2ec] ;  /* 0x0000bb0051517a20 */ /* 0x000fe40000410000 */
[----:B------:R-:W-:Y:S01]  /*1f50*/  FMUL.FTZ R82, R82, c[0x0][0x2ec] ;  /* 0x0000bb0052527a20 */ /* 0x000fe20000410000 */
[----:B------:R-:W1:Y:S01]  /*1f60*/  MUFU.TANH R158, R80 ;  /* 0x00000050009e7308 */ /* 0x000e620000002400 */
[----:B------:R-:W-:Y:S01]  /*1f70*/  HMMA.16816.F32.BF16 R56, R28, R62, R68 ;  /* 0x0000003e1c38723c */ /* 0x000fe20000041844 */
[----:B------:R-:W-:-:S06]  /*1f80*/  FMUL.FTZ R83, R83, c[0x0][0x2ec] ;  /* 0x0000bb0053537a20 */ /* 0x000fcc0000410000 */
[----:B------:R-:W1:Y:S01]  /*1f90*/  MUFU.TANH R157, R81 ;  /* 0x00000051009d7308 */ /* 0x000e620000002400 */
[----:B-----5:R-:W-:Y:S07]  /*1fa0*/  HMMA.16816.F32.BF16 R84, R8, R52, R40 ;  /* 0x000000340854723c */ /* 0x020fee0000041828 */
[----:B------:R-:W1:Y:S01]  /*1fb0*/  MUFU.TANH R178, R82 ;  /* 0x0000005200b27308 */ /* 0x000e620000002400 */
[----:B------:R-:W-:Y:S07]  /*1fc0*/  HMMA.16816.F32.BF16 R68, R24, R62, R76 ;  /* 0x0000003e1844723c */ /* 0x000fee000004184c */
[----:B------:R5:W1:Y:S01]  /*1fd0*/  MUFU.TANH R177, R83 ;  /* 0x0000005300b17308 */ /* 0x000a620000002400 */
[----:B------:R-:W-:Y:S01]  /*1fe0*/  HMMA.16816.F32.BF16 R60, R20, R46, R56 ;  /* 0x0000002e143c723c */ /* 0x000fe20000041838 */
[----:B------:R-:W1:Y:S06]  /*1ff0*/  LDSM.16.M88.4 R56, [R235+0x2800] ;  /* 0x00280000eb38783b */ /* 0x000e6c0000000200 */
[----:B------:R-:W1:Y:S01]  /*2000*/  MUFU.TANH R144, R90 ;  /* 0x0000005a00907308 */ /* 0x000e620000002400 */
[----:B--2---:R-:W-:Y:S01]  /*2010*/  HMMA.16816.F32.BF16 R40, R32, R64, RZ ;  /* 0x000000402028723c */ /* 0x004fe200000418ff */
[----:B------:R-:W-:-:S02]  /*2020*/  FMUL.FTZ R84, R84, c[0x0][0x2ec] ;  /* 0x0000bb0054547a20 */ /* 0x000fc40000410000 */
[----:B------:R-:W-:Y:S02]  /*2030*/  FMUL.FTZ R85, R85, c[0x0][0x2ec] ;  /* 0x0000bb0055557a20 */ /* 0x000fe40000410000 */
[----:B------:R-:W-:Y:S02]  /*2040*/  FMUL.FTZ R86, R86, c[0x0][0x2ec] ;  /* 0x0000bb0056567a20 */ /* 0x000fe40000410000 */
[----:B------:R2:W1:Y:S01]  /*2050*/  MUFU.TANH R139, R91 ;  /* 0x0000005b008b7308 */ /* 0x0004620000002400 */
[----:B-----5:R-:W-:Y:S01]  /*2060*/  HMMA.16816.F32.BF16 R80, R12, R52, R72 ;  /* 0x000000340c50723c */ /* 0x020fe20000041848 */
[----:B------:R-:W-:-:S06]  /*2070*/  FMUL.FTZ R87, R87, c[0x0][0x2ec] ;  /* 0x0000bb0057577a20 */ /* 0x000fcc0000410000 */
[----:B------:R-:W1:Y:S01]  /*2080*/  MUFU.TANH R194, R84 ;  /* 0x0000005400c27308 */ /* 0x000e620000002400 */
[----:B------:R-:W-:Y:S07]  /*2090*/  HMMA.16816.F32.BF16 R72, R36, R64, RZ ;  /* 0x000000402448723c */ /* 0x000fee00000418ff */
[----:B------:R-:W1:Y:S01]  /*20a0*/  MUFU.TANH R185, R85 ;  /* 0x0000005500b97308 */ /* 0x000e620000002400 */
[----:B------:R-:W-:Y:S07]  /*20b0*/  HMMA.16816.F32.BF16 R68, R16, R46, R68 ;  /* 0x0000002e1044723c */ /* 0x000fee0000041844 */
[----:B------:R-:W2:Y:S01]  /*20c0*/  MUFU.TANH R176, R86 ;  /* 0x0000005600b07308 */ /* 0x000ea20000002400 */
[----:B------:R-:W-:Y:S01]  /*20d0*/  HMMA.16816.F32.BF16 R76, R12, R54, R60 ;  /* 0x000000360c4c723c */ /* 0x000fe2000004183c */
[----:B------:R-:W-:-:S02]  /*20e0*/  FMUL.FTZ R80, R80, c[0x0][0x2ec] ;  /* 0x0000bb0050507a20 */ /* 0x000fc40000410000 */
[----:B------:R-:W-:Y:S02]  /*20f0*/  FMUL.FTZ R81, R81, c[0x0][0x2ec] ;  /* 0x0000bb0051517a20 */ /* 0x000fe40000410000 */
[----:B------:R-:W-:Y:S02]  /*2100*/  FMUL.FTZ R82, R82, c[0x0][0x2ec] ;  /* 0x0000bb0052527a20 */ /* 0x000fe40000410000 */
[----:B------:R-:W-:Y:S01]  /*2110*/  FMUL.FTZ R83, R83, c[0x0][0x2ec] ;  /* 0x0000bb0053537a20 */ /* 0x000fe20000410000 */
[----:B-1----:R-:W-:Y:S01]  /*2120*/  HMMA.16816.F32.BF16 R72, R28, R48, R72 ;  /* 0x000000301c48723c */ /* 0x002fe20000041848 */
[----:B------:R-:W1:Y:S07]  /*2130*/  MUFU.TANH R207, R80 ;  /* 0x0000005000cf7308 */ /* 0x000e6e0000002400 */
[----:B--2---:R-:W-:Y:S01]  /*2140*/  HMMA.16816.F32.BF16 R88, R8, R54, R68 ;  /* 0x000000360858723c */ /* 0x004fe20000041844 */
[----:B------:R-:W-:Y:S01]  /*2150*/  LDSM.16.M88.4 R52, [R92+0x7000] ;  /* 0x007000005c34783b */ /* 0x000fe20000000200 */
[----:B------:R-:W2:Y:S06]  /*2160*/  MUFU.TANH R203, R81 ;  /* 0x0000005100cb7308 */ /* 0x000eac0000002400 */
[----:B------:R-:W-:Y:S01]  /*2170*/  HMMA.16816.F32.BF16 R60, R36, R66, RZ ;  /* 0x00000042243c723c */ /* 0x000fe200000418ff */
[----:B------:R-:W-:Y:S01]  /*2180*/  FMUL.FTZ R76, R76, c[0x0][0x2ec] ;  /* 0x0000bb004c4c7a20 */ /* 0x000fe20000410000 */
[----:B------:R-:W1:Y:S01]  /*2190*/  MUFU.TANH R200, R82 ;  /* 0x0000005200c87308 */ /* 0x000e620000002400 */
[----:B------:R-:W-:-:S02]  /*21a0*/  FMUL.FTZ R77, R77, c[0x0][0x2ec] ;  /* 0x0000bb004d4d7a20 */ /* 0x000fc40000410000 */
[----:B------:R-:W-:Y:S02]  /*21b0*/  FMUL.FTZ R78, R78, c[0x0][0x2ec] ;  /* 0x0000bb004e4e7a20 */ /* 0x000fe40000410000 */
[----:B------:R-:W-:Y:S01]  /*21c0*/  FMUL.FTZ R79, R79, c[0x0][0x2ec] ;  /* 0x0000bb004f4f7a20 */ /* 0x000fe20000410000 */
[----:B------:R-:W-:Y:S02]  /*21d0*/  HMMA.16816.F32.BF16 R68, R20, R56, R72 ;  /* 0x000000381444723c */ /* 0x000fe40000041848 */
[----:B------:R-:W1:Y:S06]  /*21e0*/  MUFU.TANH R164, R76 ;  /* 0x0000004c00a47308 */ /* 0x000e6c0000002400 */
[----:B------:R-:W-:Y:S01]  /*21f0*/  HMMA.16816.F32.BF16 R72, R32, R66, RZ ;  /* 0x000000422048723c */ /* 0x000fe200000418ff */
[----:B------:R-:W-:Y:S01]  /*2200*/  LDSM.16.M88.4 R64, [R229+0x3000] ;  /* 0x00300000e540783b */ /* 0x000fe20000000200 */
[----:B------:R-:W1:Y:S01]  /*2210*/  MUFU.TANH R160, R77 ;  /* 0x0000004d00a07308 */ /* 0x000e620000002400 */
[----:B------:R-:W-:-:S02]  /*2220*/  FMUL.FTZ R88, R88, c[0x0][0x2ec] ;  /* 0x0000bb0058587a20 */ /* 0x000fc40000410000 */
[----:B------:R-:W-:Y:S02]  /*2230*/  FMUL.FTZ R89, R89, c[0x0][0x2ec] ;  /* 0x0000bb0059597a20 */ /* 0x000fe40000410000 */
[----:B------:R-:W-:Y:S01]  /*2240*/  FMUL.FTZ R90, R90, c[0x0][0x2ec] ;  /* 0x0000bb005a5a7a20 */ /* 0x000fe20000410000 */
[----:B------:R-:W-:Y:S01]  /*2250*/  HMMA.16816.F32.BF16 R44, R24, R48, R40 ;  /* 0x00000030182c723c */ /* 0x000fe20000041828 */
[----:B------:R-:W5:Y:S01]  /*2260*/  LDSM.16.M88.4 R40, [R228+0x2800] ;  /* 0x00280000e428783b */ /* 0x000f620000000200 */
[----:B------:R-:W1:Y:S01]  /*2270*/  MUFU.TANH R191, R78 ;  /* 0x0000004e00bf7308 */ /* 0x000e620000002400 */
[----:B------:R-:W-:-:S05]  /*2280*/  FMUL.FTZ R91, R91, c[0x0][0x2ec] ;  /* 0x0000bb005b5b7a20 */ /* 0x000fca0000410000 */
[-C--:B------:R-:W-:Y:S02]  /*2290*/  HMMA.16816.F32.BF16 R60, R28, R50.reuse, R60 ;  /* 0x000000321c3c723c */ /* 0x080fe4000004183c */
[----:B------:R5:W1:Y:S06]  /*22a0*/  MUFU.TANH R190, R79 ;  /* 0x0000004f00be7308 */ /* 0x000a6c0000002400 */
[----:B------:R-:W-:Y:S02]  /*22b0*/  HMMA.16816.F32.BF16 R72, R24, R50, R72 ;  /* 0x000000321848723c */ /* 0x000fe40000041848 */
[----:B------:R1:W1:Y:S06]  /*22c0*/  MUFU.TANH R210, R83 ;  /* 0x0000005300d27308 */ /* 0x00026c0000002400 */
[----:B------:R-:W-:Y:S02]  /*22d0*/  HMMA.16816.F32.BF16 R44, R16, R56, R44 ;  /* 0x00000038102c723c */ /* 0x000fe4000004182c */
[----:B------:R1:W1:Y:S06]  /*22e0*/  MUFU.TANH R175, R87 ;  /* 0x0000005700af7308 */ /* 0x00026c0000002400 */
[-C--:B------:R-:W-:Y:S02]  /*22f0*/  HMMA.16816.F32.BF16 R60, R20, R58.reuse, R60 ;  /* 0x0000003a143c723c */ /* 0x080fe4000004183c */
[----:B------:R-:W1:Y:S06]  /*2300*/  MUFU.TANH R153, R88 ;  /* 0x0000005800997308 */ /* 0x000e6c0000002400 */
[----:B------:R-:W-:Y:S02]  /*2310*/  HMMA.16816.F32.BF16 R56, R16, R58, R72 ;  /* 0x0000003a1038723c */ /* 0x000fe40000041848 */
[----:B------:R-:W1:Y:S06]  /*2320*/  MUFU.TANH R147, R89 ;  /* 0x0000005900937308 */ /* 0x000e6c0000002400 */
[----:B-----5:R-:W-:Y:S02]  /*2330*/  HMMA.16816.F32.BF16 R76, R12, R40, R68 ;  /* 0x000000280c4c723c */ /* 0x020fe40000041844 */
[----:B------:R-:W2:Y:S06]  /*2340*/  MUFU.TANH R151, R90 ;  /* 0x0000005a00977308 */ /* 0x000eac0000002400 */
[----:B------:R-:W-:Y:S02]  /*2350*/  HMMA.16816.F32.BF16 R68, R36, R52, RZ ;  /* 0x000000342444723c */ /* 0x000fe400000418ff */
[----:B------:R-:W2:Y:S06]  /*2360*/  MUFU.TANH R150, R91 ;  /* 0x0000005b00967308 */ /* 0x000eac0000002400 */
[----:B-1----:R-:W-:Y:S01]  /*2370*/  HMMA.16816.F32.BF16 R80, R8, R40, R44 ;  /* 0x000000280850723c */ /* 0x002fe2000004182c */
[----:B------:R-:W1:Y:S07]  /*2380*/  LDSM.16.M88.4 R44, [R235+0x3000] ;  /* 0x00300000eb2c783b */ /* 0x000e6e0000000200 */
[----:B------:R-:W-:Y:S01]  /*2390*/  HMMA.16816.F32.BF16 R48, R32, R52, RZ ;  /* 0x000000342030723c */ /* 0x000fe200000418ff */
[----:B------:R-:W-:-:S02]  /*23a0*/  FMUL.FTZ R76, R76, c[0x0][0x2ec] ;  /* 0x0000bb004c4c7a20 */ /* 0x000fc40000410000 */
[----:B------:R-:W-:Y:S02]  /*23b0*/  FMUL.FTZ R77, R77, c[0x0][0x2ec] ;  /* 0x0000bb004d4d7a20 */ /* 0x000fe40000410000 */
[----:B------:R-:W-:Y:S01]  /*23c0*/  FMUL.FTZ R78, R78, c[0x0][0x2ec] ;  /* 0x0000bb004e4e7a20 */ /* 0x000fe20000410000 */
[----:B------:R-:W1:Y:S01]  /*23d0*/  MUFU.TANH R222, R76 ;  /* 0x0000004c00de7308 */ /* 0x000e620000002400 */
[----:B------:R-:W-:Y:S01]  /*23e0*/  FMUL.FTZ R79, R79, c[0x0][0x2ec] ;  /* 0x0000bb004f4f7a20 */ /* 0x000fe20000410000 */
[----:B------:R-:W-:Y:S06]  /*23f0*/  HMMA.16816.F32.BF16 R68, R28, R64, R68 ;  /* 0x000000401c44723c */ /* 0x000fec0000041844 */
[----:B------:R-:W1:Y:S02]  /*2400*/  MUFU.TANH R221, R77 ;  /* 0x0000004d00dd7308 */ /* 0x000e640000002400 */
[----:B------:R-:W-:Y:S01]  /*2410*/  HMMA.16816.F32.BF16 R84, R8, R42, R56 ;  /* 0x0000002a0854723c */ /* 0x000fe20000041838 */
[----:B------:R-:W-:Y:S01]  /*2420*/  LDSM.16.M88.4 R56, [R92+0x7800] ;  /* 0x007800005c38783b */ /* 0x000fe20000000200 */
[----:B------:R-:W-:-:S02]  /*2430*/  FMUL.FTZ R80, R80, c[0x0][0x2ec] ;  /* 0x0000bb0050507a20 */ /* 0x000fc40000410000 */
[----:B------:R-:W-:Y:S02]  /*2440*/  FMUL.FTZ R81, R81, c[0x0][0x2ec] ;  /* 0x0000bb0051517a20 */ /* 0x000fe40000410000 */
[----:B------:R-:W1:Y:S01]  /*2450*/  MUFU.TANH R220, R78 ;  /* 0x0000004e00dc7308 */ /* 0x000e620000002400 */
[----:B------:R-:W-:Y:S01]  /*2460*/  FMUL.FTZ R82, R82, c[0x0][0x2ec] ;  /* 0x0000bb0052527a20 */ /* 0x000fe20000410000 */
[----:B------:R-:W-:Y:S01]  /*2470*/  HMMA.16816.F32.BF16 R48, R24, R64, R48 ;  /* 0x000000401830723c */ /* 0x000fe20000041830 */
[----:B------:R-:W-:-:S05]  /*2480*/  FMUL.FTZ R83, R83, c[0x0][0x2ec] ;  /* 0x0000bb0053537a20 */ /* 0x000fca0000410000 */
[----:B------:R5:W2:Y:S02]  /*2490*/  MUFU.TANH R219, R79 ;  /* 0x0000004f00db7308 */ /* 0x000aa40000002400 */
[----:B------:R-:W-:Y:S06]  /*24a0*/  HMMA.16816.F32.BF16 R72, R32, R54, RZ ;  /* 0x000000362048723c */ /* 0x000fec00000418ff */
[----:B------:R-:W2:Y:S02]  /*24b0*/  MUFU.TANH R196, R80 ;  /* 0x0000005000c47308 */ /* 0x000ea40000002400 */
[----:B-1----:R-:W-:Y:S01]  /*24c0*/  HMMA.16816.F32.BF16 R68, R20, R44, R68 ;  /* 0x0000002c1444723c */ /* 0x002fe20000041844 */
[----:B------:R-:W-:-:S02]  /*24d0*/  FMUL.FTZ R84, R84, c[0x0][0x2ec] ;  /* 0x0000bb0054547a20 */ /* 0x000fc40000410000 */
[----:B------:R-:W-:Y:S02]  /*24e0*/  FMUL.FTZ R85, R85, c[0x0][0x2ec] ;  /* 0x0000bb0055557a20 */ /* 0x000fe40000410000 */
[----:B------:R-:W-:Y:S01]  /*24f0*/  FMUL.FTZ R86, R86, c[0x0][0x2ec] ;  /* 0x0000bb0056567a20 */ /* 0x000fe20000410000 */
[----:B------:R-:W1:Y:S01]  /*2500*/  MUFU.TANH R189, R81 ;  /* 0x0000005100bd7308 */ /* 0x000e620000002400 */
[----:B------:R-:W-:Y:S01]  /*2510*/  FMUL.FTZ R87, R87, c[0x0][0x2ec] ;  /* 0x0000bb0057577a20 */ /* 0x000fe20000410000 */
[----:B-----5:R-:W-:Y:S01]  /*2520*/  HMMA.16816.F32.BF16 R76, R12, R42, R60 ;  /* 0x0000002a0c4c723c */ /* 0x020fe2000004183c */
[----:B------:R-:W5:Y:S05]  /*2530*/  LDSM.16.M88.4 R60, [R228+0x3000] ;  /* 0x00300000e43c783b */ /* 0x000f6a0000000200 */
[----:B------:R-:W1:Y:S02]  /*2540*/  MUFU.TANH R182, R82 ;  /* 0x0000005200b67308 */ /* 0x000e640000002400 */
[----:B------:R-:W-:Y:S06]  /*2550*/  HMMA.16816.F32.BF16 R40, R36, R54, RZ ;  /* 0x000000362428723c */ /* 0x000fec00000418ff */
[----:B------:R5:W1:Y:S02]  /*2560*/  MUFU.TANH R179, R83 ;  /* 0x0000005300b37308 */ /* 0x000a640000002400 */
[----:B------:R-:W-:Y:S06]  /*2570*/  HMMA.16816.F32.BF16 R48, R16, R44, R48 ;  /* 0x0000002c1030723c */ /* 0x000fec0000041830 */
[----:B------:R-:W1:Y:S02]  /*2580*/  MUFU.TANH R155, R84 ;  /* 0x00000054009b7308 */ /* 0x000e640000002400 */
[----:B------:R-:W-:Y:S01]  /*2590*/  FMUL.FTZ R76, R76, c[0x0][0x2ec] ;  /* 0x0000bb004c4c7a20 */ /* 0x000fe20000410000 */
[----:B------:R-:W-:Y:S01]  /*25a0*/  HMMA.16816.F32.BF16 R72, R24, R66, R72 ;  /* 0x000000421848723c */ /* 0x000fe20000041848 */
[----:B------:R-:W-:-:S02]  /*25b0*/  FMUL.FTZ R77, R77, c[0x0][0x2ec] ;  /* 0x0000bb004d4d7a20 */ /* 0x000fc40000410000 */
[----:B------:R-:W-:Y:S02]  /*25c0*/  FMUL.FTZ R78, R78, c[0x0][0x2ec] ;  /* 0x0000bb004e4e7a20 */ /* 0x000fe40000410000 */
[----:B------:R-:W-:Y:S01]  /*25d0*/  FMUL.FTZ R79, R79, c[0x0][0x2ec] ;  /* 0x0000bb004f4f7a20 */ /* 0x000fe20000410000 */
[----:B------:R-:W1:Y:S02]  /*25e0*/  MUFU.TANH R216, R76 ;  /* 0x0000004c00d87308 */ /* 0x000e640000002400 */
[----:B------:R-:W-:Y:S01]  /*25f0*/  HMMA.16816.F32.BF16 R52, R28, R66, R40 ;  /* 0x000000421c34723c */ /* 0x000fe20000041828 */
[----:B------:R-:W1:Y:S05]  /*2600*/  LDSM.16.M88.4 R40, [R229+0x3800] ;  /* 0x00380000e528783b */ /* 0x000e6a0000000200 */
[----:B------:R-:W1:Y:S02]  /*2610*/  MUFU.TANH R212, R77 ;  /* 0x0000004d00d47308 */ /* 0x000e640000002400 */
[----:B-----5:R-:W-:Y:S01]  /*2620*/  HMMA.16816.F32.BF16 R80, R8, R60, R48 ;  /* 0x0000003c0850723c */ /* 0x020fe20000041830 */
[----:B------:R-:W5:Y:S05]  /*2630*/  LDSM.16.M88.4 R48, [R235+0x3800] ;  /* 0x00380000eb30783b */ /* 0x000f6a0000000200 */
[----:B------:R-:W1:Y:S02]  /*2640*/  MUFU.TANH R215, R78 ;  /* 0x0000004e00d77308 */ /* 0x000e640000002400 */
[-C--:B------:R-:W-:Y:S06]  /*2650*/  HMMA.16816.F32.BF16 R72, R16, R46.reuse, R72 ;  /* 0x0000002e1048723c */ /* 0x080fec0000041848 */
[----:B------:R2:W1:Y:S02]  /*2660*/  MUFU.TANH R211, R79 ;  /* 0x0000004f00d37308 */ /* 0x0004640000002400 */
[----:B------:R-:W-:Y:S01]  /*2670*/  HMMA.16816.F32.BF16 R64, R20, R46, R52 ;  /* 0x0000002e1440723c */ /* 0x000fe20000041834 */
[----:B------:R-:W1:Y:S01]  /*2680*/  LDSM.16.M88.4 R44, [R228+0x3800] ;  /* 0x00380000e42c783b */ /* 0x000e620000000200 */
[----:B------:R-:W-:-:S04]  /*2690*/  DEPBAR.LE SB0, 0x0 ;  /* 0x000080000000791a */ /* 0x000fc80000000000 */
[----:B------:R-:W1:Y:S02]  /*26a0*/  MUFU.TANH R149, R85 ;  /* 0x0000005500957308 */ /* 0x000e640000002400 */
[----:B------:R-:W-:Y:S01]  /*26b0*/  HMMA.16816.F32.BF16 R52, R32, R56, RZ ;  /* 0x000000382034723c */ /* 0x000fe200000418ff */
[----:B------:R-:W-:Y:S02]  /*26c0*/  FMUL.FTZ R80, R80, c[0x0][0x2ec] ;  /* 0x0000bb0050507a20 */ /* 0x000fe40000410000 */
[----:B------:R-:W-:Y:S02]  /*26d0*/  FMUL.FTZ R81, R81, c[0x0][0x2ec] ;  /* 0x0000bb0051517a20 */ /* 0x000fe40000410000 */
[----:B------:R-:W-:Y:S01]  /*26e0*/  FMUL.FTZ R82, R82, c[0x0][0x2ec] ;  /* 0x0000bb0052527a20 */ /* 0x000fe20000410000 */
[----:B------:R-:W1:Y:S01]  /*26f0*/  MUFU.TANH R145, R86 ;  /* 0x0000005600917308 */ /* 0x000e620000002400 */
[----:B------:R-:W-:Y:S01]  /*2700*/  FMUL.FTZ R83, R83, c[0x0][0x2ec] ;  /* 0x0000bb0053537a20 */ /* 0x000fe20000410000 */
[----:B--2---:R-:W-:Y:S06]  /*2710*/  HMMA.16816.F32.BF16 R76, R12, R60, R68 ;  /* 0x0000003c0c4c723c */ /* 0x004fec0000041844 */
[----:B------:R-:W2:Y:S02]  /*2720*/  MUFU.TANH R152, R87 ;  /* 0x0000005700987308 */ /* 0x000ea40000002400 */
[C---:B------:R-:W-:Y:S06]  /*2730*/  HMMA.16816.F32.BF16 R68, R36.reuse, R56, RZ ;  /* 0x000000382444723c */ /* 0x040fec00000418ff */
[----:B------:R-:W1:Y:S02]  /*2740*/  MUFU.TANH R186, R80 ;  /* 0x0000005000ba7308 */ /* 0x000e640000002400 */
[-C--:B------:R-:W-:Y:S06]  /*2750*/  HMMA.16816.F32.BF16 R36, R36, R58.reuse, RZ ;  /* 0x0000003a2424723c */ /* 0x080fec00000418ff */
[----:B------:R-:W2:Y:S02]  /*2760*/  MUFU.TANH R180, R81 ;  /* 0x0000005100b47308 */ /* 0x000ea40000002400 */
[----:B------:R-:W-:Y:S01]  /*2770*/  HMMA.16816.F32.BF16 R56, R32, R58, RZ ;  /* 0x0000003a2038723c */ /* 0x000fe200000418ff */
[----:B------:R-:W-:-:S02]  /*2780*/  FMUL.FTZ R76, R76, c[0x0][0x2ec] ;  /* 0x0000bb004c4c7a20 */ /* 0x000fc40000410000 */
[----:B------:R-:W-:Y:S02]  /*2790*/  FMUL.FTZ R77, R77, c[0x0][0x2ec] ;  /* 0x0000bb004d4d7a20 */ /* 0x000fe40000410000 */
[----:B------:R-:W-:Y:S01]  /*27a0*/  FMUL.FTZ R78, R78, c[0x0][0x2ec] ;  /* 0x0000bb004e4e7a20 */ /* 0x000fe20000410000 */
[----:B------:R-:W2:Y:S01]  /*27b0*/  MUFU.TANH R193, R76 ;  /* 0x0000004c00c17308 */ /* 0x000ea20000002400 */
[----:B------:R-:W-:Y:S01]  /*27c0*/  FMUL.FTZ R79, R79, c[0x0][0x2ec] ;  /* 0x0000bb004f4f7a20 */ /* 0x000fe20000410000 */
[C---:B-1----:R-:W-:Y:S06]  /*27d0*/  HMMA.16816.F32.BF16 R68, R28.reuse, R40, R68 ;  /* 0x000000281c44723c */ /* 0x042fec0000041844 */
[----:B------:R-:W1:Y:S02]  /*27e0*/  MUFU.TANH R187, R77 ;  /* 0x0000004d00bb7308 */ /* 0x000e640000002400 */
[----:B------:R-:W-:Y:S06]  /*27f0*/  HMMA.16816.F32.BF16 R28, R28, R42, R36 ;  /* 0x0000002a1c1c723c */ /* 0x000fec0000041824 */
[----:B------:R-:W1:Y:S02]  /*2800*/  MUFU.TANH R192, R78 ;  /* 0x0000004e00c07308 */ /* 0x000e640000002400 */
[-C--:B------:R-:W-:Y:S06]  /*2810*/  HMMA.16816.F32.BF16 R72, R8, R62.reuse, R72 ;  /* 0x0000003e0848723c */ /* 0x080fec0000041848 */
[----:B------:R1:W1:Y:S08]  /*2820*/  MUFU.TANH R184, R79 ;  /* 0x0000004f00b87308 */ /* 0x0002700000002400 */
[----:B------:R-:W2:Y:S01]  /*2830*/  MUFU.TANH R181, R82 ;  /* 0x0000005200b57308 */ /* 0x000ea20000002400 */
[----:B-1----:R-:W-:Y:S07]  /*2840*/  HMMA.16816.F32.BF16 R76, R12, R62, R64 ;  /* 0x0000003e0c4c723c */ /* 0x002fee0000041840 */
[----:B------:R-:W1:Y:S02]  /*2850*/  MUFU.TANH R169, R83 ;  /* 0x0000005300a97308 */ /* 0x000e640000002400 */
[----:B------:R-:W-:-:S02]  /*2860*/  FMUL.FTZ R0, R74, c[0x0][0x2ec] ;  /* 0x0000bb004a007a20 */ /* 0x000fc40000410000 */
[----:B------:R-:W-:Y:S02]  /*2870*/  FMUL.FTZ R72, R72, c[0x0][0x2ec] ;  /* 0x0000bb0048487a20 */ /* 0x000fe40000410000 */
[----:B------:R-:W-:Y:S01]  /*2880*/  FMUL.FTZ R73, R73, c[0x0][0x2ec] ;  /* 0x0000bb0049497a20 */ /* 0x000fe20000410000 */
[C---:B------:R-:W-:Y:S01]  /*2890*/  HMMA.16816.F32.BF16 R64, R24.reuse, R40, R52 ;  /* 0x000000281840723c */ /* 0x040fe20000041834 */
[----:B------:R1:W1:Y:S07]  /*28a0*/  MUFU.TANH R132, R0 ;  /* 0x0000000000847308 */ /* 0x00026e0000002400 */
[----:B------:R-:W-:Y:S01]  /*28b0*/  HMMA.16816.F32.BF16 R24, R24, R42, R56 ;  /* 0x0000002a1818723c */ /* 0x000fe20000041838 */
[----:B------:R-:W2:Y:S07]  /*28c0*/  MUFU.TANH R141, R72 ;  /* 0x00000048008d7308 */ /* 0x000eae0000002400 */
[----:B-----5:R-:W-:Y:S01]  /*28d0*/  HMMA.16816.F32.BF16 R52, R20, R48, R68 ;  /* 0x000000301434723c */ /* 0x020fe20000041844 */
[----:B-1----:R-:W-:Y:S01]  /*28e0*/  FMUL.FTZ R0, R75, c[0x0][0x2ec] ;  /* 0x0000bb004b007a20 */ /* 0x002fe20000410000 */
[----:B------:R-:W1:Y:S01]  /*28f0*/  MUFU.TANH R135, R73 ;  /* 0x0000004900877308 */ /* 0x000e620000002400 */
[----:B------:R-:W-:-:S02]  /*2900*/  FMUL.FTZ R76, R76, c[0x0][0x2ec] ;  /* 0x0000bb004c4c7a20 */ /* 0x000fc40000410000 */
[----:B------:R-:W-:Y:S02]  /*2910*/  FMUL.FTZ R77, R77, c[0x0][0x2ec] ;  /* 0x0000bb004d4d7a20 */ /* 0x000fe40000410000 */
[----:B------:R-:W-:Y:S01]  /*2920*/  FMUL.FTZ R78, R78, c[0x0][0x2ec] ;  /* 0x0000bb004e4e7a20 */ /* 0x000fe20000410000 */
[----:B------:R-:W-:Y:S01]  /*2930*/  HMMA.16816.F32.BF16 R32, R16, R48, R64 ;  /* 0x000000301020723c */ /* 0x000fe20000041840 */
[----:B------:R-:W-:Y:S01]  /*2940*/  FMUL.FTZ R79, R79, c[0x0][0x2ec] ;  /* 0x0000bb004f4f7a20 */ /* 0x000fe20000410000 */
[----:B------:R5:W1:Y:S06]  /*2950*/  MUFU.TANH R131, R0 ;  /* 0x0000000000837308 */ /* 0x000a6c0000002400 */
[-C--:B------:R-:W-:Y:S02]  /*2960*/  HMMA.16816.F32.BF16 R20, R20, R50.reuse, R28 ;  /* 0x000000321414723c */ /* 0x080fe4000004181c */
[----:B------:R-:W1:Y:S06]  /*2970*/  MUFU.TANH R148, R76 ;  /* 0x0000004c00947308 */ /* 0x000e6c0000002400 */
[----:B------:R-:W-:Y:S02]  /*2980*/  HMMA.16816.F32.BF16 R16, R16, R50, R24 ;  /* 0x000000321010723c */ /* 0x000fe40000041818 */
[----:B------:R-:W1:Y:S06]  /*2990*/  MUFU.TANH R142, R77 ;  /* 0x0000004d008e7308 */ /* 0x000e6c0000002400 */
[-C--:B------:R-:W-:Y:S02]  /*29a0*/  HMMA.16816.F32.BF16 R36, R12, R44.reuse, R52 ;  /* 0x0000002c0c24723c */ /* 0x080fe40000041834 */
[----:B------:R-:W1:Y:S06]  /*29b0*/  MUFU.TANH R143, R78 ;  /* 0x0000004e008f7308 */ /* 0x000e6c0000002400 */
[----:B------:R-:W-:Y:S02]  /*29c0*/  HMMA.16816.F32.BF16 R28, R8, R44, R32 ;  /* 0x0000002c081c723c */ /* 0x000fe40000041820 */
[----:B------:R-:W1:Y:S06]  /*29d0*/  MUFU.TANH R140, R79 ;  /* 0x0000004f008c7308 */ /* 0x000e6c0000002400 */
[-C--:B------:R-:W-:Y:S08]  /*29e0*/  HMMA.16816.F32.BF16 R12, R12, R46.reuse, R20 ;  /* 0x0000002e0c0c723c */ /* 0x080ff00000041814 */
[----:B------:R-:W-:Y:S01]  /*29f0*/  HMMA.16816.F32.BF16 R8, R8, R46, R16 ;  /* 0x0000002e0808723c */ /* 0x000fe20000041810 */
[----:B------:R-:W-:-:S02]  /*2a00*/  FMUL.FTZ R36, R36, c[0x0][0x2ec] ;  /* 0x0000bb0024247a20 */ /* 0x000fc40000410000 */
[----:B------:R-:W-:Y:S02]  /*2a10*/  FMUL.FTZ R37, R37, c[0x0][0x2ec] ;  /* 0x0000bb0025257a20 */ /* 0x000fe40000410000 */
[----:B------:R-:W-:Y:S01]  /*2a20*/  FMUL.FTZ R38, R38, c[0x0][0x2ec] ;  /* 0x0000bb0026267a20 */ /* 0x000fe20000410000 */
[----:B------:R-:W1:Y:S01]  /*2a30*/  MUFU.TANH R119, R36 ;  /* 0x0000002400777308 */ /* 0x000e620000002400 */
[----:B-----5:R-:W-:Y:S02]  /*2a40*/  FMUL.FTZ R0, R39, c[0x0][0x2ec] ;  /* 0x0000bb0027007a20 */ /* 0x020fe40000410000 */
[----:B------:R-:W-:Y:S02]  /*2a50*/  FMUL.FTZ R28, R28, c[0x0][0x2ec] ;  /* 0x0000bb001c1c7a20 */ /* 0x000fe40000410000 */
[----:B------:R-:W-:-:S03]  /*2a60*/  FMUL.FTZ R29, R29, c[0x0][0x2ec] ;  /* 0x0000bb001d1d7a20 */ /* 0x000fc60000410000 */
[----:B------:R-:W1:Y:S02]  /*2a70*/  MUFU.TANH R116, R37 ;  /* 0x0000002500747308 */ /* 0x000e640000002400 */
[----:B------:R-:W-:Y:S02]  /*2a80*/  FMUL.FTZ R12, R12, c[0x0][0x2ec] ;  /* 0x0000bb000c0c7a20 */ /* 0x000fe40000410000 */
[----:B------:R-:W-:Y:S02]  /*2a90*/  FMUL.FTZ R13, R13, c[0x0][0x2ec] ;  /* 0x0000bb000d0d7a20 */ /* 0x000fe40000410000 */
[----:B------:R-:W-:Y:S02]  /*2aa0*/  FMUL.FTZ R14, R14, c[0x0][0x2ec] ;  /* 0x0000bb000e0e7a20 */ /* 0x000fe40000410000 */
[----:B------:R-:W-:Y:S01]  /*2ab0*/  FMUL.FTZ R15, R15, c[0x0][0x2ec] ;  /* 0x0000bb000f0f7a20 */ /* 0x000fe20000410000 */
[----:B------:R-:W1:Y:S01]  /*2ac0*/  MUFU.TANH R130, R38 ;  /* 0x0000002600827308 */ /* 0x000e620000002400 */
[----:B------:R-:W-:-:S02]  /*2ad0*/  FMUL.FTZ R8, R8, c[0x0][0x2ec] ;  /* 0x0000bb0008087a20 */ /* 0x000fc40000410000 */
[----:B------:R-:W-:Y:S02]  /*2ae0*/  FMUL.FTZ R9, R9, c[0x0][0x2ec] ;  /* 0x0000bb0009097a20 */ /* 0x000fe40000410000 */
[----:B------:R-:W-:Y:S02]  /*2af0*/  FMUL.FTZ R10, R10, c[0x0][0x2ec] ;  /* 0x0000bb000a0a7a20 */ /* 0x000fe40000410000 */
[----:B------:R-:W-:Y:S01]  /*2b00*/  FMUL.FTZ R11, R11, c[0x0][0x2ec] ;  /* 0x0000bb000b0b7a20 */ /* 0x000fe20000410000 */
[----:B------:R-:W1:Y:S08]  /*2b10*/  MUFU.TANH R127, R28 ;  /* 0x0000001c007f7308 */ /* 0x000e700000002400 */
        /* <DEDUP_REMOVED lines=9> */
[----:B------:R5:W1:Y:S02]  /*2bb0*/  MUFU.TANH R120, R0 ;  /* 0x0000000000787308 */ /* 0x000a640000002400 */
[----:B-----5:R-:W-:-:S06]  /*2bc0*/  FMUL.FTZ R0, R30, c[0x0][0x2ec] ;  /* 0x0000bb001e007a20 */ /* 0x020fcc0000410000 */
[----:B------:R5:W1:Y:S02]  /*2bd0*/  MUFU.TANH R129, R0 ;  /* 0x0000000000817308 */ /* 0x000a640000002400 */
[----:B-----5:R-:W-:-:S06]  /*2be0*/  FMUL.FTZ R0, R31, c[0x0][0x2ec] ;  /* 0x0000bb001f007a20 */ /* 0x020fcc0000410000 */
[----:B------:R5:W1:Y:S02]  /*2bf0*/  MUFU.TANH R128, R0 ;  /* 0x0000000000807308 */ /* 0x000a640000002400 */
[----:B-----5:R-:W-:Y:S01]  /*2c00*/  LOP3.LUT R0, R100, R98, RZ, 0xfc, !PT ;  /* 0x0000006264007212 */ /* 0x020fe200078efcff */
[----:B------:R-:W-:Y:S06]  /*2c10*/  BAR.SYNC.DEFER_BLOCKING 0x0 ;  /* 0x0000000000007b1d */ /* 0x000fec0000010000 */
[----:B------:R-:W-:Y:S05]  /*2c20*/  @!P0 BRA `(.L_x_94) ;  /* 0x0000022000008947 */ /* 0x000fea0003800000 */
[----:B-1234-:R-:W-:-:S04]  /*2c30*/  LEA.HI.SX32 R8, R244, 0xfffffffe, 0x19 ;  /* 0xfffffffef4087811 */ /* 0x01efc800078fcaff */
[----:B------:R-:W-:Y:S01]  /*2c40*/  SHF.R.S32.HI R5, RZ, 0x1f, R8 ;  /* 0x0000001fff057819 */ /* 0x000fe20000011408 */
[C---:B------:R-:W-:Y:S02]  /*2c50*/  IMAD R3, R8.reuse, UR10, RZ ;  /* 0x0000000a08037c24 */ /* 0x040fe4000f8e02ff */
[----:B------:R-:W-:-:S04]  /*2c60*/  IMAD.WIDE.U32 R8, R8, UR11, R224 ;  /* 0x0000000b08087c25 */ /* 0x000fc8000f8e00e0 */
        /* <DEDUP_REMOVED lines=30> */
.L_x_94:
[----:B-1234-:R-:W-:Y:S01]  /*2e50*/  FMNMX.FTZ R3, R112, R113, !PT ;  /* 0x0000007170037209 */ /* 0x01efe20007810000 */
[----:B------:R-:W-:Y:S01]  /*2e60*/  STL [R1+0xbc], R244 ;  /* 0x0000bcf401007387 */ /* 0x000fe20000100800 */
[----:B------:R-:W-:-:S02]  /*2e70*/  SHF.L.U32 R224, R0, 0x1, RZ ;  /* 0x0000000100e07819 */ /* 0x000fc400000006ff */
[----:B------:R-:W-:Y:S01]  /*2e80*/  FMNMX.FTZ R3, R206, R3, !PT ;  /* 0x00000003ce037209 */ /* 0x000fe20007810000 */
[----:B------:R-:W-:Y:S01]  /*2e90*/  STL [R1+0xb8], R243 ;  /* 0x0000b8f301007387 */ /* 0x000fe20000100800 */
[----:B------:R-:W-:Y:S01]  /*2ea0*/  IADD3 R225, R4, R224, RZ ;  /* 0x000000e004e17210 */ /* 0x000fe20007ffe0ff */
[----:B------:R-:W-:Y:S01]  /*2eb0*/  IMAD.IADD R227, R2, 0x1, R224 ;  /* 0x0000000102e37824 */ /* 0x000fe200078e02e0 */
[----:B------:R-:W-:Y:S01]  /*2ec0*/  FMNMX.FTZ R3, R202, R3, !PT ;  /* 0x00000003ca037209 */ /* 0x000fe20007810000 */
[----:B------:R-:W-:Y:S02]  /*2ed0*/  STL [R1+0xb4], R242 ;  /* 0x0000b4f201007387 */ /* 0x000fe40000100800 */
[----:B------:R-:W-:Y:S01]  /*2ee0*/  IMAD.IADD R226, R2, 0x1, R225 ;  /* 0x0000000102e27824 */ /* 0x000fe200078e02e1 */
[----:B------:R-:W-:Y:S01]  /*2ef0*/  FMNMX.FTZ R5, R114, R3, !PT ;  /* 0x0000000372057209 */ /* 0x000fe20007810000 */
[----:B------:R-:W-:Y:S01]  /*2f00*/  STL [R1+0xb0], R241 ;  /* 0x0000b0f101007387 */ /* 0x000fe20000100800 */
[----:B------:R-:W-:-:S02]  /*2f10*/  FMNMX.FTZ R3, R110, R108, !PT ;  /* 0x0000006c6e037209 */ /* 0x000fc40007810000 */
        /* <DEDUP_REMOVED lines=104> */
[----:B------:R-:W-:Y:S01]  /*35a0*/  FMNMX.FTZ R6, R218, R217, !PT ;  /* 0x000000d9da067209 */ /* 0x000fe20007810000 */
[----:B------:R-:W2:Y:S01]  /*35b0*/  SHFL.BFLY PT, R8, R3, 0x2, 0x1f ;  /* 0x0c401f0003087f89 */ /* 0x000ea200000e0000 */
[----:B------:R-:W-:-:S02]  /*35c0*/  FMNMX.FTZ R5, R132, R5, !PT ;  /* 0x0000000584057209 */ /* 0x000fc40007810000 */
[----:B------:R-:W-:Y:S02]  /*35d0*/  FMNMX.FTZ R6, R214, R6, !PT ;  /* 0x00000006d6067209 */ /* 0x000fe40007810000 */
[----:B------:R-:W-:Y:S02]  /*35e0*/  FMNMX.FTZ R5, R131, R5, !PT ;  /* 0x0000000583057209 */ /* 0x000fe40007810000 */
[----:B------:R-:W-:Y:S02]  /*35f0*/  FMNMX.FTZ R6, R213, R6, !PT ;  /* 0x00000006d5067209 */ /* 0x000fe40007810000 */
[----:B------:R-:W-:Y:S02]  /*3600*/  FMNMX.FTZ R5, R129, R5, !PT ;  /* 0x0000000581057209 */ /* 0x000fe40007810000 */
[----:B------:R-:W-:Y:S02]  /*3610*/  FMNMX.FTZ R6, R208, R6, !PT ;  /* 0x00000006d0067209 */ /* 0x000fe40007810000 */
[----:B-1----:R-:W-:-:S02]  /*3620*/  FMNMX.FTZ R74, R74, R7, !PT ;  /* 0x000000074a4a7209 */ /* 0x002fc40007810000 */
[----:B------:R-:W-:Y:S02]  /*3630*/  FMNMX.FTZ R5, R128, R5, !PT ;  /* 0x0000000580057209 */ /* 0x000fe40007810000 */
[----:B------:R-:W-:Y:S01]  /*3640*/  FMNMX.FTZ R6, R205, R6, !PT ;  /* 0x00000006cd067209 */ /* 0x000fe20007810000 */
[----:B------:R-:W1:Y:S01]  /*3650*/  SHFL.BFLY PT, R7, R74, 0x1, 0x1f ;  /* 0x0c201f004a077f89 */ /* 0x000e6200000e0000 */
[----:B------:R-:W-:Y:S02]  /*3660*/  FMNMX.FTZ R5, R125, R5, !PT ;  /* 0x000000057d057209 */ /* 0x000fe40007810000 */
[----:B------:R-:W-:Y:S02]  /*3670*/  FMNMX.FTZ R6, R171, R6, !PT ;  /* 0x00000006ab067209 */ /* 0x000fe40007810000 */
[----:B------:R-:W-:Y:S02]  /*3680*/  FMNMX.FTZ R5, R124, R5, !PT ;  /* 0x000000057c057209 */ /* 0x000fe40007810000 */
[----:B--2---:R-:W-:-:S02]  /*3690*/  FMNMX.FTZ R3, R3, R8, !PT ;  /* 0x0000000803037209 */ /* 0x004fc40007810000 */
[----:B------:R-:W-:Y:S01]  /*36a0*/  FMNMX.FTZ R6, R173, R6, !PT ;  /* 0x00000006ad067209 */ /* 0x000fe20007810000 */
[----:B------:R-:W2:Y:S03]  /*36b0*/  SHFL.BFLY PT, R8, R5, 0x2, 0x1f ;  /* 0x0c401f0005087f89 */ /* 0x000ea600000e0000 */
[----:B------:R-:W-:Y:S01]  /*36c0*/  FMNMX.FTZ R6, R188, R6, !PT ;  /* 0x00000006bc067209 */ /* 0x000fe20007810000 */
[----:B------:R-:W3:Y:S03]  /*36d0*/  SHFL.BFLY PT, R72, R3, 0x1, 0x1f ;  /* 0x0c201f0003487f89 */ /* 0x000ee600000e0000 */
[----:B------:R-:W-:-:S04]  /*36e0*/  FMNMX.FTZ R6, R204, R6, !PT ;  /* 0x00000006cc067209 */ /* 0x000fc80007810000 */
[----:B------:R-:W-:Y:S02]  /*36f0*/  FMNMX.FTZ R6, R170, R6, !PT ;  /* 0x00000006aa067209 */ /* 0x000fe40007810000 */
[----:B-1----:R-:W-:-:S04]  /*3700*/  FMNMX.FTZ R74, R74, R7, !PT ;  /* 0x000000074a4a7209 */ /* 0x002fc80007810000 */
[C---:B------:R-:W-:Y:S01]  /*3710*/  FSETP.NEU.FTZ.AND P1, PT, R74.reuse, -INF , PT ;  /* 0xff8000004a00780b */ /* 0x040fe20003f3d000 */
[----:B------:R-:W-:Y:S01]  /*3720*/  FMUL.FTZ R7, R74, c[0x0][0x23c] ;  /* 0x00008f004a077a20 */ /* 0x000fe20000410000 */
[----:B------:R-:W-:Y:S04]  /*3730*/  STL [R1+0xc0], R74 ;  /* 0x0000c04a01007387 */ /* 0x000fe80000100800 */
[----:B------:R-:W-:Y:S02]  /*3740*/  FSEL R7, R7, RZ, P1 ;  /* 0x000000ff07077208 */ /* 0x000fe40000800000 */
[----:B--2---:R-:W-:Y:S02]  /*3750*/  FMNMX.FTZ R5, R5, R8, !PT ;  /* 0x0000000805057209 */ /* 0x004fe40007810000 */
[----:B---3--:R-:W-:Y:S01]  /*3760*/  FMNMX.FTZ R72, R3, R72, !PT ;  /* 0x0000004803487209 */ /* 0x008fe20007810000 */
[----:B------:R-:W-:Y:S01]  /*3770*/  FFMA.FTZ R8, R112, c[0x0][0x23c], -R7 ;  /* 0x00008f0070087a23 */ /* 0x000fe20000010807 */
[----:B------:R-:W-:Y:S01]  /*3780*/  FMNMX.FTZ R3, R168, R6, !PT ;  /* 0x00000006a8037209 */ /* 0x000fe20007810000 */
[----:B------:R-:W1:Y:S01]  /*3790*/  SHFL.BFLY PT, R9, R5, 0x1, 0x1f ;  /* 0x0c201f0005097f89 */ /* 0x000e6200000e0000 */
[C---:B------:R-:W-:Y:S01]  /*37a0*/  FSETP.NEU.FTZ.AND P1, PT, R72.reuse, -INF , PT ;  /* 0xff8000004800780b */ /* 0x040fe20003f3d000 */
[----:B------:R-:W-:Y:S01]  /*37b0*/  FMUL.FTZ R6, R72, c[0x0][0x23c] ;  /* 0x00008f0048067a20 */ /* 0x000fe20000410000 */
[----:B------:R-:W-:Y:S01]  /*37c0*/  FMNMX.FTZ R3, R197, R3, !PT ;  /* 0x00000003c5037209 */ /* 0x000fe20007810000 */
[----:B------:R2:W-:Y:S01]  /*37d0*/  MUFU.EX2 R98, R8 ;  /* 0x0000000800627308 */ /* 0x0005e20000000800 */
[----:B------:R-:W-:Y:S02]  /*37e0*/  STL [R1+0xc4], R72 ;  /* 0x0000c44801007387 */ /* 0x000fe40000100800 */
[----:B------:R-:W-:-:S02]  /*37f0*/  FMNMX.FTZ R3, R209, R3, !PT ;  /* 0x00000003d1037209 */ /* 0x000fc40007810000 */
[----:B------:R-:W-:Y:S02]  /*3800*/  FSEL R6, R6, RZ, P1 ;  /* 0x000000ff06067208 */ /* 0x000fe40000800000 */
[----:B------:R-:W-:-:S04]  /*3810*/  FMNMX.FTZ R3, R178, R3, !PT ;  /* 0x00000003b2037209 */ /* 0x000fc80007810000 */
[----:B------:R-:W-:-:S04]  /*3820*/  FMNMX.FTZ R3, R177, R3, !PT ;  /* 0x00000003b1037209 */ /* 0x000fc80007810000 */
[----:B------:R-:W-:Y:S01]  /*3830*/  FMNMX.FTZ R3, R200, R3, !PT ;  /* 0x00000003c8037209 */ /* 0x000fe20007810000 */
[----:B--2---:R-:W-:-:S04]  /*3840*/  FFMA.FTZ R8, R113, c[0x0][0x23c], -R7 ;  /* 0x00008f0071087a23 */ /* 0x004fc80000010807 */
[----:B------:R2:W-:Y:S02]  /*3850*/  MUFU.EX2 R12, R8 ;  /* 0x00000008000c7308 */ /* 0x0005e40000000800 */
[----:B--2---:R-:W-:-:S06]  /*3860*/  FFMA.FTZ R8, R110, c[0x0][0x23c], -R6 ;  /* 0x00008f006e087a23 */ /* 0x004fcc0000010806 */
[----:B------:R2:W-:Y:S02]  /*3870*/  MUFU.EX2 R249, R8 ;  /* 0x0000000800f97308 */ /* 0x0005e40000000800 */
[----:B--2---:R-:W-:-:S06]  /*3880*/  FFMA.FTZ R8, R108, c[0x0][0x23c], -R6 ;  /* 0x00008f006c087a23 */ /* 0x004fcc0000010806 */
[----:B------:R2:W-:Y:S02]  /*3890*/  MUFU.EX2 R246, R8 ;  /* 0x0000000800f67308 */ /* 0x0005e40000000800 */
[----:B--2---:R-:W-:Y:S02]  /*38a0*/  FMNMX.FTZ R8, R210, R3, !PT ;  /* 0x00000003d2087209 */ /* 0x004fe40007810000 */
[----:B-1----:R-:W-:Y:S01]  /*38b0*/  FMNMX.FTZ R3, R5, R9, !PT ;  /* 0x0000000905037209 */ /* 0x002fe20007810000 */
[--C-:B------:R-:W-:Y:S01]  /*38c0*/  FFMA.FTZ R5, R105, c[0x0][0x23c], -R6.reuse ;  /* 0x00008f0069057a23 */ /* 0x100fe20000010806 */
[----:B------:R-:W-:Y:S01]  /*38d0*/  FMNMX.FTZ R8, R191, R8, !PT ;  /* 0x00000008bf087209 */ /* 0x000fe20007810000 */
[----:B------:R-:W-:Y:S01]  /*38e0*/  FFMA.FTZ R9, R103, c[0x0][0x23c], -R6 ;  /* 0x00008f0067097a23 */ /* 0x000fe20000010806 */
[----:B------:R-:W-:Y:S01]  /*38f0*/  FSETP.NEU.FTZ.AND P1, PT, R3, -INF , PT ;  /* 0xff8000000300780b */ /* 0x000fe20003f3d000 */
[----:B------:R1:W-:Y:S01]  /*3900*/  MUFU.EX2 R74, R5 ;  /* 0x00000005004a7308 */ /* 0x0003e20000000800 */
[----:B------:R-:W-:Y:S01]  /*3910*/  FMNMX.FTZ R8, R190, R8, !PT ;  /* 0x00000008be087209 */ /* 0x000fe20007810000 */
[----:B------:R-:W-:Y:S03]  /*3920*/  STL [R1+0xc8], R3 ;  /* 0x0000c80301007387 */ /* 0x000fe60000100800 */
[----:B------:R-:W-:-:S03]  /*3930*/  FMNMX.FTZ R8, R220, R8, !PT ;  /* 0x00000008dc087209 */ /* 0x000fc60007810000 */
[----:B------:R-:W2:Y:S01]  /*3940*/  MUFU.EX2 R252, R9 ;  /* 0x0000000900fc7308 */ /* 0x000ea20000000800 */
[----:B------:R-:W-:-:S04]  /*3950*/  FMNMX.FTZ R8, R219, R8, !PT ;  /* 0x00000008db087209 */ /* 0x000fc80007810000 */
[----:B------:R-:W-:Y:S01]  /*3960*/  FMNMX.FTZ R8, R215, R8, !PT ;  /* 0x00000008d7087209 */ /* 0x000fe20007810000 */
[----:B-1----:R-:W-:-:S03]  /*3970*/  FMUL.FTZ R5, R3, c[0x0][0x23c] ;  /* 0x00008f0003057a20 */ /* 0x002fc60000410000 */
[----:B------:R-:W-:-:S04]  /*3980*/  FMNMX.FTZ R8, R211, R8, !PT ;  /* 0x00000008d3087209 */ /* 0x000fc80007810000 */
[----:B------:R-:W-:Y:S02]  /*3990*/  FMNMX.FTZ R0, R192, R8, !PT ;  /* 0x00000008c0007209 */ /* 0x000fe40007810000 */
[----:B------:R-:W-:Y:S02]  /*39a0*/  FSEL R5, R5, RZ, P1 ;  /* 0x000000ff05057208 */ /* 0x000fe40000800000 */
[----:B------:R-:W-:Y:S02]  /*39b0*/  FMNMX.FTZ R0, R184, R0, !PT ;  /* 0x00000000b8007209 */ /* 0x000fe40007810000 */
[----:B--2---:R-:W-:Y:S01]  /*39c0*/  F2FP.BF16.PACK_AB R10, R252, R74 ;  /* 0x0000004afc0a723e */ /* 0x004fe200000010ff */
[--C-:B------:R-:W-:Y:S01]  /*39d0*/  FFMA.FTZ R8, R106, c[0x0][0x23c], -R5.reuse ;  /* 0x00008f006a087a23 */ /* 0x100fe20000010805 */
[----:B------:R-:W-:Y:S01]  /*39e0*/  FMNMX.FTZ R0, R143, R0, !PT ;  /* 0x000000008f007209 */ /* 0x000fe20007810000 */
[--C-:B------:R-:W-:Y:S02]  /*39f0*/  FFMA.FTZ R9, R109, c[0x0][0x23c], -R5.reuse ;  /* 0x00008f006d097a23 */ /* 0x100fe40000010805 */
[----:B------:R1:W-:Y:S01]  /*3a00*/  MUFU.EX2 R244, R8 ;  /* 0x0000000800f47308 */ /* 0x0003e20000000800 */
[----:B------:R-:W-:Y:S01]  /*3a10*/  FMNMX.FTZ R4, R140, R0, !PT ;  /* 0x000000008c047209 */ /* 0x000fe20007810000 */
[----:B------:R-:W-:-:S03]  /*3a20*/  FFMA.FTZ R0, R107, c[0x0][0x23c], -R5 ;  /* 0x00008f006b007a23 */ /* 0x000fc60000010805 */
[----:B------:R-:W-:-:S03]  /*3a30*/  FMNMX.FTZ R2, R130, R4, !PT ;  /* 0x0000000482027209 */ /* 0x000fc60007810000 */
[----:B------:R2:W3:Y:S08]  /*3a40*/  MUFU.EX2 R240, R0 ;  /* 0x0000000000f07308 */ /* 0x0004f00000000800 */
[----:B------:R4:W-:Y:S01]  /*3a50*/  MUFU.EX2 R245, R9 ;  /* 0x0000000900f57308 */ /* 0x0009e20000000800 */
[----:B-1----:R-:W-:Y:S02]  /*3a60*/  F2FP.BF16.PACK_AB R8, R246, R249 ;  /* 0x000000f9f608723e */ /* 0x002fe400000010ff */
[----:B--2---:R-:W-:Y:S01]  /*3a70*/  FMNMX.FTZ R0, R120, R2, !PT ;  /* 0x0000000278007209 */ /* 0x004fe20007810000 */
[----:B------:R-:W-:Y:S01]  /*3a80*/  FFMA.FTZ R2, R101, c[0x0][0x23c], -R6 ;  /* 0x00008f0065027a23 */ /* 0x000fe20000010806 */
[----:B---3--:R-:W-:-:S02]  /*3a90*/  F2FP.BF16.PACK_AB R11, R240, R244 ;  /* 0x000000f4f00b723e */ /* 0x008fc400000010ff */
[----:B------:R-:W-:Y:S01]  /*3aa0*/  FMNMX.FTZ R0, R121, R0, !PT ;  /* 0x0000000079007209 */ /* 0x000fe20007810000 */
[----:B------:R1:W-:Y:S03]  /*3ab0*/  MUFU.EX2 R237, R2 ;  /* 0x0000000200ed7308 */ /* 0x0003e60000000800 */
[----:B------:R-:W-:Y:S01]  /*3ac0*/  FMNMX.FTZ R0, R122, R0, !PT ;  /* 0x000000007a007209 */ /* 0x000fe20007810000 */
[----:B----4-:R-:W-:-:S04]  /*3ad0*/  FFMA.FTZ R9, R111, c[0x0][0x23c], -R5 ;  /* 0x00008f006f097a23 */ /* 0x010fc80000010805 */
[----:B------:R-:W2:Y:S01]  /*3ae0*/  SHFL.BFLY PT, R4, R0, 0x2, 0x1f ;  /* 0x0c401f0000047f89 */ /* 0x000ea200000e0000 */
[----:B------:R-:W3:Y:S01]  /*3af0*/  MUFU.EX2 R223, R9 ;  /* 0x0000000900df7308 */ /* 0x000ee20000000800 */
[----:B-1----:R-:W-:-:S07]  /*3b00*/  FFMA.FTZ R2, R99, c[0x0][0x23c], -R6 ;  /* 0x00008f0063027a23 */ /* 0x002fce0000010806 */
[----:B------:R-:W1:Y:S01]  /*3b10*/  MUFU.EX2 R2, R2 ;  /* 0x0000000200027308 */ /* 0x000e620000000800 */
[----:B---3--:R-:W-:Y:S01]  /*3b20*/  F2FP.BF16.PACK_AB R9, R223, R245 ;  /* 0x000000f5df09723e */ /* 0x008fe200000010ff */
[----:B-1----:R-:W-:Y:S04]  /*3b30*/  STL [R1+0x5c], R2 ;  /* 0x00005c0201007387 */ /* 0x002fe80000100800 */
[----:B------:R-:W-:Y:S04]  /*3b40*/  STL [R1+0xcc], R74 ;  /* 0x0000cc4a01007387 */ /* 0x000fe80000100800 */
[----:B------:R1:W-:Y:S04]  /*3b50*/  STL [R1+0xd4], R244 ;  /* 0x0000d4f401007387 */ /* 0x0003e80000100800 */
[----:B-1----:R-:W3:Y:S01]  /*3b60*/  LDL.LU R244, [R1+0x5c] ;  /* 0x00005c0001f47983 */ /* 0x002ee20000300800 */
[----:B------:R-:W-:Y:S01]  /*3b70*/  FFMA.FTZ R2, R95, c[0x0][0x23c], -R6 ;  /* 0x00008f005f027a23 */ /* 0x000fe20000010806 */
[----:B--2---:R-:W-:Y:S01]  /*3b80*/  FMNMX.FTZ R0, R0, R4, !PT ;  /* 0x0000000400007209 */ /* 0x004fe20007810000 */
[----:B------:R-:W-:Y:S01]  /*3b90*/  HMMA.16816.F32.BF16 R64, R8, R28, RZ ;  /* 0x0000001c0840723c */ /* 0x000fe200000418ff */
[----:B------:R-:W-:Y:S01]  /*3ba0*/  STL [R1+0xd0], R240 ;  /* 0x0000d0f001007387 */ /* 0x000fe20000100800 */
[----:B------:R1:W-:Y:S01]  /*3bb0*/  MUFU.EX2 R231, R2 ;  /* 0x0000000200e77308 */ /* 0x0003e20000000800 */
[----:B------:R-:W-:-:S02]  /*3bc0*/  FFMA.FTZ R116, R116, c[0x0][0x23c], -R7 ;  /* 0x00008f0074747a23 */ /* 0x000fc40000010807 */
[----:B------:R-:W2:Y:S01]  /*3bd0*/  SHFL.BFLY PT, R4, R0, 0x1, 0x1f ;  /* 0x0c201f0000047f89 */ /* 0x000ea200000e0000 */
[--C-:B------:R-:W-:Y:S02]  /*3be0*/  FFMA.FTZ R117, R117, c[0x0][0x23c], -R7.reuse ;  /* 0x00008f0075757a23 */ /* 0x100fe40000010807 */
[----:B------:R-:W-:Y:S01]  /*3bf0*/  HMMA.16816.F32.BF16 R60, R8, R16, RZ ;  /* 0x00000010083c723c */ /* 0x000fe200000418ff */
[----:B------:R-:W-:Y:S02]  /*3c00*/  FFMA.FTZ R118, R118, c[0x0][0x23c], -R7 ;  /* 0x00008f0076767a23 */ /* 0x000fe40000010807 */
[----:B------:R-:W-:-:S05]  /*3c10*/  FFMA.FTZ R75, R75, c[0x0][0x23c], -R6 ;  /* 0x00008f004b4b7a23 */ /* 0x000fca0000010806 */
[----:B------:R-:W-:Y:S01]  /*3c20*/  HMMA.16816.F32.BF16 R76, R8, R24, RZ ;  /* 0x00000018084c723c */ /* 0x000fe200000418ff */
[----:B-1----:R-:W-:-:S04]  /*3c30*/  FFMA.FTZ R2, R94, c[0x0][0x23c], -R6 ;  /* 0x00008f005e027a23 */ /* 0x002fc80000010806 */
[----:B------:R1:W4:Y:S03]  /*3c40*/  MUFU.EX2 R105, R2 ;  /* 0x0000000200697308 */ /* 0x0003260000000800 */
[----:B------:R-:W-:Y:S01]  /*3c50*/  HMMA.16816.F32.BF16 R20, R8, R32, RZ ;  /* 0x000000200814723c */ /* 0x000fe200000418ff */
[----:B--2---:R-:W-:-:S07]  /*3c60*/  FMNMX.FTZ R73, R0, R4, !PT ;  /* 0x0000000400497209 */ /* 0x004fce0007810000 */
[----:B------:R-:W-:Y:S01]  /*3c70*/  HMMA.16816.F32.BF16 R56, R8, R18, RZ ;  /* 0x000000120838723c */ /* 0x000fe200000418ff */
[C---:B------:R-:W-:Y:S01]  /*3c80*/  FSETP.NEU.FTZ.AND P1, PT, R73.reuse, -INF , PT ;  /* 0xff8000004900780b */ /* 0x040fe20003f3d000 */
[----:B------:R-:W-:Y:S02]  /*3c90*/  FMUL.FTZ R0, R73, c[0x0][0x23c] ;  /* 0x00008f0049007a20 */ /* 0x000fe40000410000 */
[----:B-1----:R-:W-:-:S03]  /*3ca0*/  FFMA.FTZ R2, R102, c[0x0][0x23c], -R5 ;  /* 0x00008f0066027a23 */ /* 0x002fc60000010805 */
[----:B------:R-:W-:Y:S01]  /*3cb0*/  FSEL R0, R0, RZ, P1 ;  /* 0x000000ff00007208 */ /* 0x000fe20000800000 */
[C---:B------:R-:W-:Y:S01]  /*3cc0*/  HMMA.16816.F32.BF16 R52, R8.reuse, R26, RZ ;  /* 0x0000001a0834723c */ /* 0x040fe200000418ff */
[----:B----4-:R-:W-:Y:S01]  /*3cd0*/  F2FP.BF16.PACK_AB R14, R105, R231 ;  /* 0x000000e7690e723e */ /* 0x010fe200000010ff */
[----:B------:R1:W-:Y:S02]  /*3ce0*/  MUFU.EX2 R236, R2 ;  /* 0x0000000200ec7308 */ /* 0x0003e40000000800 */
[--C-:B------:R-:W-:Y:S02]  /*3cf0*/  FFMA.FTZ R120, R120, c[0x0][0x23c], -R0.reuse ;  /* 0x00008f0078787a23 */ /* 0x100fe40000010800 */
[--C-:B------:R-:W-:Y:S02]  /*3d00*/  FFMA.FTZ R121, R121, c[0x0][0x23c], -R0.reuse ;  /* 0x00008f0079797a23 */ /* 0x100fe40000010800 */
[----:B------:R-:W-:Y:S01]  /*3d10*/  HMMA.16816.F32.BF16 R48, R8, R30, RZ ;  /* 0x0000001e0830723c */ /* 0x000fe200000418ff */
[----:B------:R-:W-:-:S07]  /*3d20*/  FFMA.FTZ R122, R122, c[0x0][0x23c], -R0 ;  /* 0x00008f007a7a7a23 */ /* 0x000fce0000010800 */
[----:B------:R-:W-:Y:S01]  /*3d30*/  HMMA.16816.F32.BF16 R8, R8, R34, RZ ;  /* 0x000000220808723c */ /* 0x000fe200000418ff */
[----:B-1----:R-:W-:-:S04]  /*3d40*/  FFMA.FTZ R2, R104, c[0x0][0x23c], -R5 ;  /* 0x00008f0068027a23 */ /* 0x002fc80000010805 */
[----:B------:R1:W2:Y:S02]  /*3d50*/  MUFU.EX2 R234, R2 ;  /* 0x0000000200ea7308 */ /* 0x0002a40000000800 */
[----:B-1----:R-:W-:Y:S01]  /*3d60*/  FFMA.FTZ R2, R96, c[0x0][0x23c], -R5 ;  /* 0x00008f0060027a23 */ /* 0x002fe20000010805 */
[----:B--2---:R-:W-:-:S05]  /*3d70*/  F2FP.BF16.PACK_AB R13, R234, R236 ;  /* 0x000000ecea0d723e */ /* 0x004fca00000010ff */
[----:B------:R1:W-:Y:S02]  /*3d80*/  MUFU.EX2 R230, R2 ;  /* 0x0000000200e67308 */ /* 0x0003e40000000800 */
[----:B-1----:R-:W-:-:S06]  /*3d90*/  FFMA.FTZ R2, R97, c[0x0][0x23c], -R5 ;  /* 0x00008f0061027a23 */ /* 0x002fcc0000010805 */
[----:B------:R1:W2:Y:S02]  /*3da0*/  MUFU.EX2 R241, R2 ;  /* 0x0000000200f17308 */ /* 0x0002a40000000800 */
[----:B-1----:R-:W-:Y:S01]  /*3db0*/  FFMA.FTZ R2, R206, c[0x0][0x23c], -R7 ;  /* 0x00008f00ce027a23 */ /* 0x002fe20000010807 */
[----:B--2---:R-:W-:-:S05]  /*3dc0*/  F2FP.BF16.PACK_AB R15, R241, R230 ;  /* 0x000000e6f10f723e */ /* 0x004fca00000010ff */
[----:B------:R1:W-:Y:S02]  /*3dd0*/  MUFU.EX2 R3, R2 ;  /* 0x0000000200037308 */ /* 0x0003e40000000800 */
[----:B-1----:R-:W-:Y:S01]  /*3de0*/  FFMA.FTZ R2, R202, c[0x0][0x23c], -R7 ;  /* 0x00008f00ca027a23 */ /* 0x002fe20000010807 */
[----:B------:R-:W-:-:S05]  /*3df0*/  MOV R202, R12 ;  /* 0x0000000c00ca7202 */ /* 0x000fca0000000f00 */
[----:B------:R1:W2:Y:S02]  /*3e00*/  MUFU.EX2 R243, R2 ;  /* 0x0000000200f37308 */ /* 0x0002a40000000800 */
[----:B-1----:R-:W-:-:S06]  /*3e10*/  FFMA.FTZ R2, R114, c[0x0][0x23c], -R7 ;  /* 0x00008f0072027a23 */ /* 0x002fcc0000010807 */
[----:B------:R1:W-:Y:S02]  /*3e20*/  MUFU.EX2 R247, R2 ;  /* 0x0000000200f77308 */ /* 0x0003e40000000800 */
[----:B-1----:R-:W-:-:S06]  /*3e30*/  FFMA.FTZ R2, R115, c[0x0][0x23c], -R7 ;  /* 0x00008f0073027a23 */ /* 0x002fcc0000010807 */
[----:B------:R1:W-:Y:S02]  /*3e40*/  MUFU.EX2 R235, R2 ;  /* 0x0000000200eb7308 */ /* 0x0003e40000000800 */
[--C-:B-1----:R-:W-:Y:S02]  /*3e50*/  FFMA.FTZ R2, R218, c[0x0][0x23c], -R0.reuse ;  /* 0x00008f00da027a23 */ /* 0x102fe40000010800 */
[----:B------:R-:W-:Y:S01]  /*3e60*/  IMAD.MOV.U32 R218, RZ, RZ, R105 ;  /* 0x000000ffffda7224 */ /* 0x000fe200078e0069 */
[----:B---3--:R-:W-:Y:S01]  /*3e70*/  F2FP.BF16.PACK_AB R12, R244, R237 ;  /* 0x000000edf40c723e */ /* 0x008fe200000010ff */
[----:B------:R1:W-:Y:S04]  /*3e80*/  STL [R1+0xdc], R244 ;  /* 0x0000dcf401007387 */ /* 0x0003e80000100800 */
[----:B------:R-:W-:Y:S02]  /*3e90*/  STL [R1+0xd8], R237 ;  /* 0x0000d8ed01007387 */ /* 0x000fe40000100800 */
[C---:B------:R-:W-:Y:S02]  /*3ea0*/  HMMA.16816.F32.BF16 R88, R12.reuse, R36, R64 ;  /* 0x000000240c58723c */ /* 0x040fe40000041840 */
[----:B------:R3:W-:Y:S06]  /*3eb0*/  STL [R1+0xe0], R234 ;  /* 0x0000e0ea01007387 */ /* 0x0007ec0000100800 */
[C---:B------:R-:W-:Y:S08]  /*3ec0*/  HMMA.16816.F32.BF16 R80, R12.reuse, R46, R56 ;  /* 0x0000002e0c50723c */ /* 0x040ff00000041838 */
[C---:B------:R-:W-:Y:S01]  /*3ed0*/  HMMA.16816.F32.BF16 R84, R12.reuse, R42, R52 ;  /* 0x0000002a0c54723c */ /* 0x040fe20000041834 */
[----:B-1----:R1:W-:Y:S07]  /*3ee0*/  MUFU.EX2 R244, R2 ;  /* 0x0000000200f47308 */ /* 0x0023ee0000000800 */
[C---:B------:R-:W-:Y:S08]  /*3ef0*/  HMMA.16816.F32.BF16 R112, R12.reuse, R68, R20 ;  /* 0x000000440c70723c */ /* 0x040ff00000041814 */
[----:B------:R-:W-:Y:S01]  /*3f00*/  HMMA.16816.F32.BF16 R92, R12, R38, R48 ;  /* 0x000000260c5c723c */ /* 0x000fe20000041830 */
[----:B-1----:R-:W-:Y:S01]  /*3f10*/  FFMA.FTZ R2, R217, c[0x0][0x23c], -R0 ;  /* 0x00008f00d9027a23 */ /* 0x002fe20000010800 */
[----:B------:R-:W-:-:S03]  /*3f20*/  MOV R217, R249 ;  /* 0x000000f900d97202 */ /* 0x000fc60000000f00 */
[----:B---3--:R1:W3:Y:S03]  /*3f30*/  MUFU.EX2 R234, R2 ;  /* 0x0000000200ea7308 */ /* 0x0082e60000000800 */
[C---:B------:R-:W-:Y:S08]  /*3f40*/  HMMA.16816.F32.BF16 R100, R12.reuse, R44, R60 ;  /* 0x0000002c0c64723c */ /* 0x040ff0000004183c */
[----:B------:R-:W-:Y:S01]  /*3f50*/  HMMA.16816.F32.BF16 R76, R12, R40, R76 ;  /* 0x000000280c4c723c */ /* 0x000fe2000004184c */
[----:B-1----:R-:W-:-:S04]  /*3f60*/  FFMA.FTZ R2, R214, c[0x0][0x23c], -R0 ;  /* 0x00008f00d6027a23 */ /* 0x002fc80000010800 */
[----:B------:R1:W-:Y:S02]  /*3f70*/  MUFU.EX2 R248, R2 ;  /* 0x0000000200f87308 */ /* 0x0003e40000000800 */
[----:B-1----:R-:W-:-:S06]  /*3f80*/  FFMA.FTZ R2, R213, c[0x0][0x23c], -R0 ;  /* 0x00008f00d5027a23 */ /* 0x002fcc0000010800 */
[----:B------:R1:W4:Y:S02]  /*3f90*/  MUFU.EX2 R242, R2 ;  /* 0x0000000200f27308 */ /* 0x0003240000000800 */
[----:B-1----:R-:W-:-:S06]  /*3fa0*/  FFMA.FTZ R2, R159, c[0x0][0x23c], -R7 ;  /* 0x00008f009f027a23 */ /* 0x002fcc0000010807 */
[----:B------:R1:W-:Y:S02]  /*3fb0*/  MUFU.EX2 R251, R2 ;  /* 0x0000000200fb7308 */ /* 0x0003e40000000800 */
[----:B-1----:R-:W-:Y:S02]  /*3fc0*/  FFMA.FTZ R2, R161, c[0x0][0x23c], -R7 ;  /* 0x00008f00a1027a23 */ /* 0x002fe40000010807 */
[----:B------:R-:W-:-:S04]  /*3fd0*/  IMAD.MOV.U32 R161, RZ, RZ, R98 ;  /* 0x000000ffffa17224 */ /* 0x000fc800078e0062 */
[----:B------:R1:W-:Y:S01]  /*3fe0*/  MUFU.EX2 R229, R2 ;  /* 0x0000000200e57308 */ /* 0x0003e20000000800 */
[----:B------:R-:W-:Y:S07]  /*3ff0*/  HMMA.16816.F32.BF16 R96, R12, R70, R8 ;  /* 0x000000460c60723c */ /* 0x000fee0000041808 */
[----:B------:R-:W-:Y:S02]  /*4000*/  F2FP.BF16.PACK_AB R8, R202, R161 ;  /* 0x000000a1ca08723e */ /* 0x000fe400000010ff */
[----:B--2---:R-:W-:-:S02]  /*4010*/  F2FP.BF16.PACK_AB R10, R243, R3 ;  /* 0x00000003f30a723e */ /* 0x004fc400000010ff */
[----:B---3--:R-:W-:Y:S02]  /*4020*/  F2FP.BF16.PACK_AB R9, R234, R244 ;  /* 0x000000f4ea09723e */ /* 0x008fe400000010ff */
[----:B----4-:R-:W-:Y:S01]  /*4030*/  F2FP.BF16.PACK_AB R11, R242, R248 ;  /* 0x000000f8f20b723e */ /* 0x010fe200000010ff */
[----:B-1----:R-:W-:-:S04]  /*4040*/  FFMA.FTZ R2, R208, c[0x0][0x23c], -R0 ;  /* 0x00008f00d0027a23 */ /* 0x002fc80000010800 */
[----:B------:R1:W-:Y:S02]  /*4050*/  MUFU.EX2 R238, R2 ;  /* 0x0000000200ee7308 */ /* 0x0003e40000000800 */
[C---:B------:R-:W-:Y:S08]  /*4060*/  HMMA.16816.F32.BF16 R56, R8.reuse, R16, RZ ;  /* 0x000000100838723c */ /* 0x040ff000000418ff */
[----:B------:R-:W-:Y:S01]  /*4070*/  HMMA.16816.F32.BF16 R52, R8, R18, RZ ;  /* 0x000000120834723c */ /* 0x000fe200000418ff */
[----:B-1----:R-:W-:-:S07]  /*4080*/  FFMA.FTZ R2, R205, c[0x0][0x23c], -R0 ;  /* 0x00008f00cd027a23 */ /* 0x002fce0000010800 */
[C---:B------:R-:W-:Y:S01]  /*4090*/  HMMA.16816.F32.BF16 R48, R8.reuse, R24, RZ ;  /* 0x000000180830723c */ /* 0x040fe200000418ff */
[----:B------:R1:W2:Y:S07]  /*40a0*/  MUFU.EX2 R4, R2 ;  /* 0x0000000200047308 */ /* 0x0002ae0000000800 */
[C---:B------:R-:W-:Y:S08]  /*40b0*/  HMMA.16816.F32.BF16 R20, R8.reuse, R28, RZ ;  /* 0x0000001c0814723c */ /* 0x040ff000000418ff */
[----:B------:R-:W-:Y:S01]  /*40c0*/  HMMA.16816.F32.BF16 R16, R8, R30, RZ ;  /* 0x0000001e0810723c */ /* 0x000fe200000418ff */
[----:B-1----:R-:W-:-:S04]  /*40d0*/  FFMA.FTZ R2, R171, c[0x0][0x23c], -R0 ;  /* 0x00008f00ab027a23 */ /* 0x002fc80000010800 */
[----:B------:R1:W-:Y:S03]  /*40e0*/  MUFU.EX2 R232, R2 ;  /* 0x0000000200e87308 */ /* 0x0003e60000000800 */
[C---:B------:R-:W-:Y:S08]  /*40f0*/  HMMA.16816.F32.BF16 R24, R8.reuse, R26, RZ ;  /* 0x0000001a0818723c */ /* 0x040ff000000418ff */
[----:B------:R-:W-:Y:S01]  /*4100*/  HMMA.16816.F32.BF16 R12, R8, R32, RZ ;  /* 0x00000020080c723c */ /* 0x000fe200000418ff */
[----:B-1----:R-:W-:Y:S01]  /*4110*/  FFMA.FTZ R2, R173, c[0x0][0x23c], -R0 ;  /* 0x00008f00ad027a23 */ /* 0x002fe20000010800 */
[----:B--2---:R-:W-:-:S06]  /*4120*/  MOV R173, R4 ;  /* 0x0000000400ad7202 */ /* 0x004fcc0000000f00 */
[----:B------:R-:W-:Y:S01]  /*4130*/  HMMA.16816.F32.BF16 R28, R8, R34, RZ ;  /* 0x00000022081c723c */ /* 0x000fe200000418ff */
[----:B------:R1:W2:Y:S06]  /*4140*/  MUFU.EX2 R228, R2 ;  /* 0x0000000200e47308 */ /* 0x0002ac0000000800 */
[----:B------:R-:W-:Y:S02]  /*4150*/  F2FP.BF16.PACK_AB R8, R235, R247 ;  /* 0x000000f7eb08723e */ /* 0x000fe400000010ff */
[----:B------:R-:W-:Y:S02]  /*4160*/  F2FP.BF16.PACK_AB R9, R173, R238 ;  /* 0x000000eead09723e */ /* 0x000fe400000010ff */
[----:B------:R-:W-:Y:S01]  /*4170*/  F2FP.BF16.PACK_AB R10, R229, R251 ;  /* 0x000000fbe50a723e */ /* 0x000fe200000010ff */
[----:B-1----:R-:W-:Y:S01]  /*4180*/  FFMA.FTZ R2, R198, c[0x0][0x23c], -R7 ;  /* 0x00008f00c6027a23 */ /* 0x002fe20000010807 */
[----:B--2---:R-:W-:-:S03]  /*4190*/  F2FP.BF16.PACK_AB R11, R228, R232 ;  /* 0x000000e8e40b723e */ /* 0x004fc600000010ff */
[----:B------:R1:W-:Y:S04]  /*41a0*/  MUFU.EX2 R213, R2 ;  /* 0x0000000200d57308 */ /* 0x0003e80000000800 */
[C---:B------:R-:W-:Y:S08]  /*41b0*/  HMMA.16816.F32.BF16 R56, R8.reuse, R44, R56 ;  /* 0x0000002c0838723c */ /* 0x040ff00000041838 */
[----:B------:R-:W-:Y:S01]  /*41c0*/  HMMA.16816.F32.BF16 R48, R8, R40, R48 ;  /* 0x000000280830723c */ /* 0x000fe20000041830 */
[----:B-1----:R-:W-:-:S04]  /*41d0*/  FFMA.FTZ R2, R195, c[0x0][0x23c], -R7 ;  /* 0x00008f00c3027a23 */ /* 0x002fc80000010807 */
        /* <DEDUP_REMOVED lines=8> */
[----:B------:R1:W-:Y:S06]  /*4260*/  MUFU.EX2 R64, R2 ;  /* 0x0000000200407308 */ /* 0x0003ec0000000800 */
[C---:B------:R-:W-:Y:S01]  /*4270*/  HMMA.16816.F32.BF16 R36, R8.reuse, R38, R16 ;  /* 0x000000260824723c */ /* 0x040fe20000041810 */
[----:B------:R-:W3:Y:S07]  /*4280*/  LDSM.16.MT88.4 R16, [R227+0x9000] ;  /* 0x00900000e310783b */ /* 0x000eee0000004200 */
[----:B------:R-:W-:Y:S01]  /*4290*/  HMMA.16816.F32.BF16 R52, R8, R46, R52 ;  /* 0x0000002e0834723c */ /* 0x000fe20000041834 */
[----:B-1----:R-:W-:-:S04]  /*42a0*/  FFMA.FTZ R2, R154, c[0x0][0x23c], -R7 ;  /* 0x00008f009a027a23 */ /* 0x002fc80000010807 */
[----:B------:R1:W-:Y:S03]  /*42b0*/  MUFU.EX2 R205, R2 ;  /* 0x0000000200cd7308 */ /* 0x0003e60000000800 */
[----:B------:R-:W-:Y:S01]  /*42c0*/  HMMA.16816.F32.BF16 R28, R8, R70, R28 ;  /* 0x00000046081c723c */ /* 0x000fe2000004181c */
[----:B-1----:R-:W-:-:S04]  /*42d0*/  FFMA.FTZ R2, R188, c[0x0][0x23c], -R0 ;  /* 0x00008f00bc027a23 */ /* 0x002fc80000010800 */
[----:B------:R1:W-:Y:S02]  /*42e0*/  MUFU.EX2 R65, R2 ;  /* 0x0000000200417308 */ /* 0x0003e40000000800 */
[----:B-1----:R-:W-:-:S06]  /*42f0*/  FFMA.FTZ R2, R172, c[0x0][0x23c], -R6 ;  /* 0x00008f00ac027a23 */ /* 0x002fcc0000010806 */
[----:B------:R1:W-:Y:S02]  /*4300*/  MUFU.EX2 R198, R2 ;  /* 0x0000000200c67308 */ /* 0x0003e40000000800 */
[----:B-1----:R-:W-:-:S06]  /*4310*/  FFMA.FTZ R2, R165, c[0x0][0x23c], -R6 ;  /* 0x00008f00a5027a23 */ /* 0x002fcc0000010806 */
[----:B------:R1:W4:Y:S02]  /*4320*/  MUFU.EX2 R214, R2 ;  /* 0x0000000200d67308 */ /* 0x0003240000000800 */
[----:B-1----:R-:W-:Y:S01]  /*4330*/  FFMA.FTZ R2, R137, c[0x0][0x23c], -R6 ;  /* 0x00008f0089027a23 */ /* 0x002fe20000010806 */
[----:B----4-:R-:W-:-:S05]  /*4340*/  F2FP.BF16.PACK_AB R8, R214, R198 ;  /* 0x000000c6d608723e */ /* 0x010fca00000010ff */
[----:B------:R1:W-:Y:S02]  /*4350*/  MUFU.EX2 R4, R2 ;  /* 0x0000000200047308 */ /* 0x0003e40000000800 */
[----:B-1----:R-:W-:Y:S01]  /*4360*/  FFMA.FTZ R2, R133, c[0x0][0x23c], -R6 ;  /* 0x00008f0085027a23 */ /* 0x002fe20000010806 */
[----:B------:R-:W-:-:S05]  /*4370*/  MOV R133, R247 ;  /* 0x000000f700857202 */ /* 0x000fca0000000f00 */
[----:B------:R1:W4:Y:S02]  /*4380*/  MUFU.EX2 R188, R2 ;  /* 0x0000000200bc7308 */ /* 0x0003240000000800 */
[----:B-1----:R-:W-:Y:S01]  /*4390*/  FFMA.FTZ R2, R163, c[0x0][0x23c], -R5 ;  /* 0x00008f00a3027a23 */ /* 0x002fe20000010805 */
[----:B----4-:R-:W-:Y:S01]  /*43a0*/  F2FP.BF16.PACK_AB R10, R188, R4 ;  /* 0x00000004bc0a723e */ /* 0x010fe200000010ff */
[----:B------:R-:W-:-:S04]  /*43b0*/  IMAD.MOV.U32 R163, RZ, RZ, R251 ;  /* 0x000000ffffa37224 */ /* 0x000fc800078e00fb */
[----:B------:R1:W-:Y:S02]  /*43c0*/  MUFU.EX2 R171, R2 ;  /* 0x0000000200ab7308 */ /* 0x0003e40000000800 */
[----:B-1----:R-:W-:Y:S02]  /*43d0*/  FFMA.FTZ R2, R162, c[0x0][0x23c], -R5 ;  /* 0x00008f00a2027a23 */ /* 0x002fe40000010805 */
[----:B------:R-:W-:-:S04]  /*43e0*/  IMAD.MOV.U32 R162, RZ, RZ, R65 ;  /* 0x000000ffffa27224 */ /* 0x000fc800078e0041 */
[----:B------:R1:W-:Y:S02]  /*43f0*/  MUFU.EX2 R44, R2 ;  /* 0x00000002002c7308 */ /* 0x0003e40000000800 */
[----:B-1----:R-:W-:Y:S01]  /*4400*/  FFMA.FTZ R2, R134, c[0x0][0x23c], -R5 ;  /* 0x00008f0086027a23 */ /* 0x002fe20000010805 */
[----:B------:R-:W-:-:S05]  /*4410*/  MOV R134, R252 ;  /* 0x000000fc00867202 */ /* 0x000fca0000000f00 */
[----:B------:R1:W-:Y:S02]  /*4420*/  MUFU.EX2 R137, R2 ;  /* 0x0000000200897308 */ /* 0x0003e40000000800 */
[----:B-1----:R-:W-:Y:S01]  /*4430*/  FFMA.FTZ R2, R136, c[0x0][0x23c], -R5 ;  /* 0x00008f0088027a23 */ /* 0x002fe20000010805 */
[----:B------:R-:W-:-:S05]  /*4440*/  MOV R136, R64 ;  /* 0x0000004000887202 */ /* 0x000fca0000000f00 */
[----:B------:R1:W4:Y:S02]  /*4450*/  MUFU.EX2 R172, R2 ;  /* 0x0000000200ac7308 */ /* 0x0003240000000800 */
[----:B-1----:R-:W-:Y:S01]  /*4460*/  FFMA.FTZ R2, R204, c[0x0][0x23c], -R0 ;  /* 0x00008f00cc027a23 */ /* 0x002fe20000010800 */
[----:B----4-:R-:W-:Y:S01]  /*4470*/  F2FP.BF16.PACK_AB R11, R172, R137 ;  /* 0x00000089ac0b723e */ /* 0x010fe200000010ff */
[----:B------:R-:W-:-:S04]  /*4480*/  IMAD.MOV.U32 R204, RZ, RZ, R44 ;  /* 0x000000ffffcc7224 */ /* 0x000fc800078e002c */
[----:B------:R1:W4:Y:S01]  /*4490*/  MUFU.EX2 R154, R2 ;  /* 0x00000002009a7308 */ /* 0x0003220000000800 */
[----:B------:R-:W-:-:S07]  /*44a0*/  F2FP.BF16.PACK_AB R9, R204, R171 ;  /* 0x000000abcc09723e */ /* 0x000fce00000010ff */
[----:B--2---:R-:W-:Y:S01]  /*44b0*/  HMMA.16816.F32.BF16 R64, R8, R20, R100 ;  /* 0x000000140840723c */ /* 0x004fe20000041864 */
[----:B-1----:R-:W-:-:S07]  /*44c0*/  FFMA.FTZ R2, R170, c[0x0][0x23c], -R0 ;  /* 0x00008f00aa027a23 */ /* 0x002fce0000010800 */
[C---:B---3--:R-:W-:Y:S01]  /*44d0*/  HMMA.16816.F32.BF16 R76, R8.reuse, R16, R76 ;  /* 0x00000010084c723c */ /* 0x048fe2000004184c */
[----:B------:R1:W-:Y:S07]  /*44e0*/  MUFU.EX2 R208, R2 ;  /* 0x0000000200d07308 */ /* 0x0003ee0000000800 */
[C---:B------:R-:W-:Y:S08]  /*44f0*/  HMMA.16816.F32.BF16 R88, R8.reuse, R12, R88 ;  /* 0x0000000c0858723c */ /* 0x040ff00000041858 */
[----:B------:R-:W-:Y:S01]  /*4500*/  HMMA.16816.F32.BF16 R112, R8, R24, R112 ;  /* 0x000000180870723c */ /* 0x000fe20000041870 */
[----:B-1----:R-:W-:-:S04]  /*4510*/  FFMA.FTZ R2, R168, c[0x0][0x23c], -R0 ;  /* 0x00008f00a8027a23 */ /* 0x002fc80000010800 */
[----:B------:R1:W2:Y:S03]  /*4520*/  MUFU.EX2 R206, R2 ;  /* 0x0000000200ce7308 */ /* 0x0002a60000000800 */
[C---:B------:R-:W-:Y:S08]  /*4530*/  HMMA.16816.F32.BF16 R68, R8.reuse, R22, R80 ;  /* 0x000000160844723c */ /* 0x040ff00000041850 */
[----:B------:R-:W-:Y:S01]  /*4540*/  HMMA.16816.F32.BF16 R84, R8, R18, R84 ;  /* 0x000000120854723c */ /* 0x000fe20000041854 */
[----:B-1----:R-:W-:-:S07]  /*4550*/  FFMA.FTZ R2, R201, c[0x0][0x23c], -R7 ;  /* 0x00008f00c9027a23 */ /* 0x002fce0000010807 */
[C---:B------:R-:W-:Y:S01]  /*4560*/  HMMA.16816.F32.BF16 R92, R8.reuse, R14, R92 ;  /* 0x0000000e085c723c */ /* 0x040fe2000004185c */
[----:B------:R-:W-:Y:S01]  /*4570*/  IMAD.MOV.U32 R201, RZ, RZ, R218 ;  /* 0x000000ffffc97224 */ /* 0x000fe200078e00da */
[----:B------:R1:W-:Y:S06]  /*4580*/  MUFU.EX2 R104, R2 ;  /* 0x0000000200687308 */ /* 0x0003ec0000000800 */
[----:B------:R-:W-:Y:S07]  /*4590*/  HMMA.16816.F32.BF16 R96, R8, R26, R96 ;  /* 0x0000001a0860723c */ /* 0x000fee0000041860 */
[----:B------:R-:W-:-:S02]  /*45a0*/  F2FP.BF16.PACK_AB R8, R72, R213 ;  /* 0x000000d54808723e */ /* 0x000fc400000010ff */
[----:B----4-:R-:W-:Y:S01]  /*45b0*/  F2FP.BF16.PACK_AB R9, R154, R162 ;  /* 0x000000a29a09723e */ /* 0x010fe200000010ff */
[--C-:B-1----:R-:W-:Y:S01]  /*45c0*/  FFMA.FTZ R2, R199, c[0x0][0x23c], -R7.reuse ;  /* 0x00008f00c7027a23 */ /* 0x102fe20000010807 */
[----:B------:R-:W-:Y:S02]  /*45d0*/  F2FP.BF16.PACK_AB R10, R205, R136 ;  /* 0x00000088cd0a723e */ /* 0x000fe400000010ff */
[----:B--2---:R-:W-:Y:S01]  /*45e0*/  F2FP.BF16.PACK_AB R11, R206, R208 ;  /* 0x000000d0ce0b723e */ /* 0x004fe200000010ff */
[----:B------:R1:W-:Y:S06]  /*45f0*/  MUFU.EX2 R170, R2 ;  /* 0x0000000200aa7308 */ /* 0x0003ec0000000800 */
[C---:B------:R-:W-:Y:S08]  /*4600*/  HMMA.16816.F32.BF16 R44, R8.reuse, R18, R40 ;  /* 0x00000012082c723c */ /* 0x040ff00000041828 */
[----:B------:R-:W-:Y:S01]  /*4610*/  HMMA.16816.F32.BF16 R40, R8, R12, R32 ;  /* 0x0000000c0828723c */ /* 0x000fe20000041820 */
[----:B-1----:R-:W-:-:S04]  /*4620*/  FFMA.FTZ R2, R158, c[0x0][0x23c], -R7 ;  /* 0x00008f009e027a23 */ /* 0x002fc80000010807 */
[----:B------:R1:W-:Y:S03]  /*4630*/  MUFU.EX2 R156, R2 ;  /* 0x00000002009c7308 */ /* 0x0003e60000000800 */
[C---:B------:R-:W-:Y:S08]  /*4640*/  HMMA.16816.F32.BF16 R80, R8.reuse, R20, R56 ;  /* 0x000000140850723c */ /* 0x040ff00000041838 */
[----:B------:R-:W-:Y:S01]  /*4650*/  HMMA.16816.F32.BF16 R52, R8, R22, R52 ;  /* 0x000000160834723c */ /* 0x000fe20000041834 */
[----:B------:R-:W2:Y:S01]  /*4660*/  LDSM.16.MT88.4 R20, [R224+0x9800] ;  /* 0x00980000e014783b */ /* 0x000ea20000004200 */
[----:B-1----:R-:W-:-:S06]  /*4670*/  FFMA.FTZ R2, R157, c[0x0][0x23c], -R7 ;  /* 0x00008f009d027a23 */ /* 0x002fcc0000010807 */
[C---:B------:R-:W-:Y:S01]  /*4680*/  HMMA.16816.F32.BF16 R48, R8.reuse, R16, R48 ;  /* 0x000000100830723c */ /* 0x040fe20000041830 */
[----:B------:R-:W1:Y:S01]  /*4690*/  LDSM.16.MT88.4 R16, [R227+0x9800] ;  /* 0x00980000e310783b */ /* 0x000e620000004200 */
[----:B------:R3:W-:Y:S06]  /*46a0*/  MUFU.EX2 R233, R2 ;  /* 0x0000000200e97308 */ /* 0x0007ec0000000800 */
[C---:B------:R-:W-:Y:S01]  /*46b0*/  HMMA.16816.F32.BF16 R36, R8.reuse, R14, R36 ;  /* 0x0000000e0824723c */ /* 0x040fe20000041824 */
[----:B------:R-:W4:Y:S07]  /*46c0*/  LDSM.16.MT88.4 R12, [R225+0x9800] ;  /* 0x00980000e10c783b */ /* 0x000f2e0000004200 */
[----:B------:R-:W-:Y:S01]  /*46d0*/  HMMA.16816.F32.BF16 R32, R8, R24, R60 ;  /* 0x000000180820723c */ /* 0x000fe2000004183c */
[----:B---3--:R-:W-:-:S04]  /*46e0*/  FFMA.FTZ R2, R197, c[0x0][0x23c], -R0 ;  /* 0x00008f00c5027a23 */ /* 0x008fc80000010800 */
[----:B------:R3:W-:Y:S03]  /*46f0*/  MUFU.EX2 R197, R2 ;  /* 0x0000000200c57308 */ /* 0x0007e60000000800 */
[----:B------:R-:W-:Y:S01]  /*4700*/  HMMA.16816.F32.BF16 R28, R8, R26, R28 ;  /* 0x0000001a081c723c */ /* 0x000fe2000004181c */
[----:B------:R-:W1:Y:S01]  /*4710*/  LDSM.16.MT88.4 R24, [R226+0x9800] ;  /* 0x00980000e218783b */ /* 0x000e620000004200 */
[----:B---3--:R-:W-:Y:S01]  /*4720*/  FFMA.FTZ R2, R183, c[0x0][0x23c], -R6 ;  /* 0x00008f00b7027a23 */ /* 0x008fe20000010806 */
[----:B------:R-:W-:-:S03]  /*4730*/  MOV R183, R214 ;  /* 0x000000d600b77202 */ /* 0x000fc60000000f00 */
[----:B------:R3:W-:Y:S02]  /*4740*/  MUFU.EX2 R199, R2 ;  /* 0x0000000200c77308 */ /* 0x0007e40000000800 */
[----:B---3--:R-:W-:Y:S02]  /*4750*/  FFMA.FTZ R2, R174, c[0x0][0x23c], -R6 ;  /* 0x00008f00ae027a23 */ /* 0x008fe40000010806 */
[----:B------:R-:W-:-:S04]  /*4760*/  IMAD.MOV.U32 R174, RZ, RZ, R246 ;  /* 0x000000ffffae7224 */ /* 0x000fc800078e00f6 */
[----:B------:R3:W1:Y:S02]  /*4770*/  MUFU.EX2 R159, R2 ;  /* 0x00000002009f7308 */ /* 0x0006640000000800 */
[----:B---3--:R-:W-:Y:S01]  /*4780*/  FFMA.FTZ R2, R146, c[0x0][0x23c], -R6 ;  /* 0x00008f0092027a23 */ /* 0x008fe20000010806 */
[----:B-1----:R-:W-:-:S05]  /*4790*/  F2FP.BF16.PACK_AB R8, R159, R199 ;  /* 0x000000c79f08723e */ /* 0x002fca00000010ff */
[----:B------:R1:W-:Y:S02]  /*47a0*/  MUFU.EX2 R237, R2 ;  /* 0x0000000200ed7308 */ /* 0x0003e40000000800 */
[----:B-1----:R-:W-:-:S06]  /*47b0*/  FFMA.FTZ R2, R138, c[0x0][0x23c], -R6 ;  /* 0x00008f008a027a23 */ /* 0x002fcc0000010806 */
[----:B------:R1:W3:Y:S02]  /*47c0*/  MUFU.EX2 R74, R2 ;  /* 0x00000002004a7308 */ /* 0x0002e40000000800 */
[----:B-1----:R-:W-:Y:S01]  /*47d0*/  FFMA.FTZ R2, R167, c[0x0][0x23c], -R5 ;  /* 0x00008f00a7027a23 */ /* 0x002fe20000010805 */
[----:B---3--:R-:W-:-:S05]  /*47e0*/  F2FP.BF16.PACK_AB R10, R74, R237 ;  /* 0x000000ed4a0a723e */ /* 0x008fca00000010ff */
[----:B------:R1:W-:Y:S02]  /*47f0*/  MUFU.EX2 R168, R2 ;  /* 0x0000000200a87308 */ /* 0x0003e40000000800 */
[----:B-1----:R-:W-:Y:S01]  /*4800*/  FFMA.FTZ R2, R166, c[0x0][0x23c], -R5 ;  /* 0x00008f00a6027a23 */ /* 0x002fe20000010805 */
[----:B------:R-:W-:-:S05]  /*4810*/  MOV R166, R104 ;  /* 0x0000006800a67202 */ /* 0x000fca0000000f00 */
[----:B------:R1:W3:Y:S02]  /*4820*/  MUFU.EX2 R157, R2 ;  /* 0x00000002009d7308 */ /* 0x0002e40000000800 */
[----:B-1----:R-:W-:Y:S01]  /*4830*/  FFMA.FTZ R2, R144, c[0x0][0x23c], -R5 ;  /* 0x00008f0090027a23 */ /* 0x002fe20000010805 */
[----:B---3--:R-:W-:Y:S02]  /*4840*/  F2FP.BF16.PACK_AB R9, R157, R168 ;  /* 0x000000a89d09723e */ /* 0x008fe400000010ff */
[----:B------:R-:W-:-:S03]  /*4850*/  MOV R144, R245 ;  /* 0x000000f500907202 */ /* 0x000fc60000000f00 */
[----:B------:R1:W-:Y:S02]  /*4860*/  MUFU.EX2 R239, R2 ;  /* 0x0000000200ef7308 */ /* 0x0003e40000000800 */
[----:B-1----:R-:W-:Y:S02]  /*4870*/  FFMA.FTZ R2, R139, c[0x0][0x23c], -R5 ;  /* 0x00008f008b027a23 */ /* 0x002fe40000010805 */
[----:B------:R-:W-:-:S04]  /*4880*/  IMAD.MOV.U32 R139, RZ, RZ, R223 ;  /* 0x000000ffff8b7224 */ /* 0x000fc800078e00df */
[----:B------:R1:W3:Y:S02]  /*4890*/  MUFU.EX2 R167, R2 ;  /* 0x0000000200a77308 */ /* 0x0002e40000000800 */
[----:B-1----:R-:W-:Y:S01]  /*48a0*/  FFMA.FTZ R2, R209, c[0x0][0x23c], -R0 ;  /* 0x00008f00d1027a23 */ /* 0x002fe20000010800 */
[----:B---3--:R-:W-:-:S05]  /*48b0*/  F2FP.BF16.PACK_AB R11, R167, R239 ;  /* 0x000000efa70b723e */ /* 0x008fca00000010ff */
[----:B------:R1:W3:Y:S02]  /*48c0*/  MUFU.EX2 R158, R2 ;  /* 0x00000002009e7308 */ /* 0x0002e40000000800 */
[C---:B--2---:R-:W-:Y:S08]  /*48d0*/  HMMA.16816.F32.BF16 R64, R8.reuse, R20, R64 ;  /* 0x000000140840723c */ /* 0x044ff00000041840 */
[----:B------:R-:W-:Y:S01]  /*48e0*/  HMMA.16816.F32.BF16 R60, R8, R22, R68 ;  /* 0x00000016083c723c */ /* 0x000fe20000041844 */
[----:B-1----:R-:W-:Y:S01]  /*48f0*/  FFMA.FTZ R2, R178, c[0x0][0x23c], -R0 ;  /* 0x00008f00b2027a23 */ /* 0x002fe20000010800 */
[----:B------:R-:W-:Y:S01]  /*4900*/  MOV R178, R4 ;  /* 0x0000000400b27202 */ /* 0x000fe20000000f00 */
[----:B------:R-:W-:-:S02]  /*4910*/  FFMA.FTZ R4, R152, c[0x0][0x23c], -R5 ;  /* 0x00008f0098047a23 */ /* 0x000fc40000010805 */
[----:B------:R1:W-:Y:S03]  /*4920*/  MUFU.EX2 R195, R2 ;  /* 0x0000000200c37308 */ /* 0x0003e60000000800 */
[C---:B------:R-:W-:Y:S08]  /*4930*/  HMMA.16816.F32.BF16 R56, R8.reuse, R16, R76 ;  /* 0x000000100838723c */ /* 0x040ff0000004184c */
[----:B------:R-:W-:Y:S01]  /*4940*/  HMMA.16816.F32.BF16 R84, R8, R18, R84 ;  /* 0x000000120854723c */ /* 0x000fe20000041854 */
[----:B-1----:R-:W-:-:S07]  /*4950*/  FFMA.FTZ R2, R177, c[0x0][0x23c], -R0 ;  /* 0x00008f00b1027a23 */ /* 0x002fce0000010800 */
[C---:B----4-:R-:W-:Y:S01]  /*4960*/  HMMA.16816.F32.BF16 R88, R8.reuse, R12, R88 ;  /* 0x0000000c0858723c */ /* 0x050fe20000041858 */
        /* <DEDUP_REMOVED lines=10> */
[----:B-1----:R-:W-:Y:S02]  /*4a10*/  FFMA.FTZ R2, R203, c[0x0][0x23c], -R7 ;  /* 0x00008f00cb027a23 */ /* 0x002fe40000010807 */
[----:B------:R-:W-:Y:S02]  /*4a20*/  IMAD.MOV.U32 R203, RZ, RZ, R137 ;  /* 0x000000ffffcb7224 */ /* 0x000fe400078e0089 */
        /* <DEDUP_REMOVED lines=8> */
[C---:B------:R-:W-:Y:S03]  /*4ab0*/  HMMA.16816.F32.BF16 R100, R8.reuse, R16, R48 ;  /* 0x000000100864723c */ /* 0x040fe60000041830 */
[----:B------:R3:W-:Y:S05]  /*4ac0*/  MUFU.EX2 R205, R4 ;  /* 0x0000000400cd7308 */ /* 0x0007ea0000000800 */
[----:B------:R-:W-:Y:S01]  /*4ad0*/  HMMA.16816.F32.BF16 R80, R8, R18, R44 ;  /* 0x000000120850723c */ /* 0x000fe2000004182c */
[----:B------:R-:W4:Y:S01]  /*4ae0*/  LDSM.16.MT88.4 R16, [R227+0xa000] ;  /* 0x00a00000e310783b */ /* 0x000f220000004200 */
[----:B--2---:R-:W-:-:S02]  /*4af0*/  FFMA.FTZ R2, R160, c[0x0][0x23c], -R7 ;  /* 0x00008f00a0027a23 */ /* 0x004fc40000010807 */
[----:B------:R-:W-:Y:S02]  /*4b00*/  IMAD.MOV.U32 R160, RZ, RZ, R206 ;  /* 0x000000ffffa07224 */ /* 0x000fe400078e00ce */
[----:B------:R2:W-:Y:S02]  /*4b10*/  MUFU.EX2 R165, R2 ;  /* 0x0000000200a57308 */ /* 0x0005e40000000800 */
[----:B------:R-:W-:Y:S01]  /*4b20*/  HMMA.16816.F32.BF16 R76, R8, R12, R40 ;  /* 0x0000000c084c723c */ /* 0x000fe20000041828 */
[----:B------:R-:W1:Y:S01]  /*4b30*/  LDSM.16.MT88.4 R12, [R225+0xa000] ;  /* 0x00a00000e10c783b */ /* 0x000e620000004200 */
[----:B---3--:R-:W-:-:S06]  /*4b40*/  FFMA.FTZ R4, R215, c[0x0][0x23c], -R0 ;  /* 0x00008f00d7047a23 */ /* 0x008fcc0000010800 */
[----:B------:R-:W-:Y:S01]  /*4b50*/  HMMA.16816.F32.BF16 R36, R8, R24, R32 ;  /* 0x000000180824723c */ /* 0x000fe20000041820 */
[----:B--2---:R-:W-:-:S07]  /*4b60*/  FFMA.FTZ R2, R200, c[0x0][0x23c], -R0 ;  /* 0x00008f00c8027a23 */ /* 0x004fce0000010800 */
[----:B------:R-:W-:Y:S01]  /*4b70*/  HMMA.16816.F32.BF16 R28, R8, R26, R28 ;  /* 0x0000001a081c723c */ /* 0x000fe2000004181c */
[----:B------:R-:W2:Y:S01]  /*4b80*/  LDSM.16.MT88.4 R24, [R226+0xa000] ;  /* 0x00a00000e218783b */ /* 0x000ea20000004200 */
[----:B------:R3:W-:Y:S02]  /*4b90*/  MUFU.EX2 R249, R2 ;  /* 0x0000000200f97308 */ /* 0x0007e40000000800 */
[----:B---3--:R-:W-:Y:S02]  /*4ba0*/  FFMA.FTZ R2, R194, c[0x0][0x23c], -R6 ;  /* 0x00008f00c2027a23 */ /* 0x008fe40000010806 */
[----:B------:R-:W-:-:S04]  /*4bb0*/  IMAD.MOV.U32 R194, RZ, RZ, R248 ;  /* 0x000000ffffc27224 */ /* 0x000fc800078e00f8 */
[----:B------:R3:W-:Y:S02]  /*4bc0*/  MUFU.EX2 R248, R2 ;  /* 0x0000000200f87308 */ /* 0x0007e40000000800 */
[----:B---3--:R-:W-:Y:S02]  /*4bd0*/  FFMA.FTZ R2, R185, c[0x0][0x23c], -R6 ;  /* 0x00008f00b9027a23 */ /* 0x008fe40000010806 */
[----:B------:R-:W-:-:S04]  /*4be0*/  IMAD.MOV.U32 R185, RZ, RZ, R163 ;  /* 0x000000ffffb97224 */ /* 0x000fc800078e00a3 */
[----:B------:R3:W1:Y:S02]  /*4bf0*/  MUFU.EX2 R250, R2 ;  /* 0x0000000200fa7308 */ /* 0x0006640000000800 */
[----:B---3--:R-:W-:Y:S01]  /*4c00*/  FFMA.FTZ R2, R153, c[0x0][0x23c], -R6 ;  /* 0x00008f0099027a23 */ /* 0x008fe20000010806 */
[----:B------:R-:W-:Y:S01]  /*4c10*/  MOV R153, R213 ;  /* 0x000000d500997202 */ /* 0x000fe20000000f00 */
[----:B------:R-:W-:Y:S01]  /*4c20*/  IMAD.MOV.U32 R213, RZ, RZ, R217 ;  /* 0x000000ffffd57224 */ /* 0x000fe200078e00d9 */
[----:B-1----:R-:W-:-:S03]  /*4c30*/  F2FP.BF16.PACK_AB R8, R250, R248 ;  /* 0x000000f8fa08723e */ /* 0x002fc600000010ff */
[----:B------:R1:W-:Y:S01]  /*4c40*/  MUFU.EX2 R251, R2 ;  /* 0x0000000200fb7308 */ /* 0x0003e20000000800 */
[----:B------:R-:W-:Y:S01]  /*4c50*/  MOV R200, R213 ;  /* 0x000000d500c87202 */ /* 0x000fe20000000f00 */
[----:B-1----:R-:W-:-:S06]  /*4c60*/  FFMA.FTZ R2, R147, c[0x0][0x23c], -R6 ;  /* 0x00008f0093027a23 */ /* 0x002fcc0000010806 */
[----:B------:R1:W3:Y:S02]  /*4c70*/  MUFU.EX2 R252, R2 ;  /* 0x0000000200fc7308 */ /* 0x0002e40000000800 */
[----:B-1----:R-:W-:Y:S01]  /*4c80*/  FFMA.FTZ R2, R176, c[0x0][0x23c], -R5 ;  /* 0x00008f00b0027a23 */ /* 0x002fe20000010805 */
[----:B---3--:R-:W-:-:S05]  /*4c90*/  F2FP.BF16.PACK_AB R10, R252, R251 ;  /* 0x000000fbfc0a723e */ /* 0x008fca00000010ff */
[----:B------:R1:W-:Y:S02]  /*4ca0*/  MUFU.EX2 R247, R2 ;  /* 0x0000000200f77308 */ /* 0x0003e40000000800 */
[----:B-1----:R-:W-:-:S06]  /*4cb0*/  FFMA.FTZ R2, R175, c[0x0][0x23c], -R5 ;  /* 0x00008f00af027a23 */ /* 0x002fcc0000010805 */
[----:B------:R1:W3:Y:S02]  /*4cc0*/  MUFU.EX2 R223, R2 ;  /* 0x0000000200df7308 */ /* 0x0002e40000000800 */
[----:B-1----:R-:W-:Y:S01]  /*4cd0*/  FFMA.FTZ R2, R151, c[0x0][0x23c], -R5 ;  /* 0x00008f0097027a23 */ /* 0x002fe20000010805 */
[----:B---3--:R-:W-:Y:S02]  /*4ce0*/  F2FP.BF16.PACK_AB R9, R223, R247 ;  /* 0x000000f7df09723e */ /* 0x008fe400000010ff */
[----:B------:R-:W-:-:S03]  /*4cf0*/  MOV R151, R160 ;  /* 0x000000a000977202 */ /* 0x000fc60000000f00 */
[----:B------:R1:W-:Y:S02]  /*4d00*/  MUFU.EX2 R245, R2 ;  /* 0x0000000200f57308 */ /* 0x0003e40000000800 */
[----:B-1----:R-:W-:Y:S02]  /*4d10*/  FFMA.FTZ R2, R150, c[0x0][0x23c], -R5 ;  /* 0x00008f0096027a23 */ /* 0x002fe40000010805 */
[----:B------:R-:W-:Y:S01]  /*4d20*/  IMAD.MOV.U32 R150, RZ, RZ, R164 ;  /* 0x000000ffff967224 */ /* 0x000fe200078e00a4 */
[----:B------:R-:W-:-:S03]  /*4d30*/  MOV R164, R162 ;  /* 0x000000a200a47202 */ /* 0x000fc60000000f00 */
[----:B------:R1:W3:Y:S02]  /*4d40*/  MUFU.EX2 R246, R2 ;  /* 0x0000000200f67308 */ /* 0x0002e40000000800 */
[----:B-1----:R-:W-:Y:S01]  /*4d50*/  FFMA.FTZ R2, R210, c[0x0][0x23c], -R0 ;  /* 0x00008f00d2027a23 */ /* 0x002fe20000010800 */
[----:B---3--:R-:W-:-:S05]  /*4d60*/  F2FP.BF16.PACK_AB R11, R246, R245 ;  /* 0x000000f5f60b723e */ /* 0x008fca00000010ff */
[----:B------:R1:W3:Y:S02]  /*4d70*/  MUFU.EX2 R218, R2 ;  /* 0x0000000200da7308 */ /* 0x0002e40000000800 */
[C---:B------:R-:W-:Y:S08]  /*4d80*/  HMMA.16816.F32.BF16 R64, R8.reuse, R20, R64 ;  /* 0x000000140840723c */ /* 0x040ff00000041840 */
[----:B------:R-:W-:Y:S01]  /*4d90*/  HMMA.16816.F32.BF16 R60, R8, R22, R60 ;  /* 0x00000016083c723c */ /* 0x000fe2000004183c */
[----:B-1----:R-:W-:-:S04]  /*4da0*/  FFMA.FTZ R2, R191, c[0x0][0x23c], -R0 ;  /* 0x00008f00bf027a23 */ /* 0x002fc80000010800 */
[----:B------:R1:W-:Y:S03]  /*4db0*/  MUFU.EX2 R217, R2 ;  /* 0x0000000200d97308 */ /* 0x0003e60000000800 */
[C---:B----4-:R-:W-:Y:S08]  /*4dc0*/  HMMA.16816.F32.BF16 R56, R8.reuse, R16, R56 ;  /* 0x000000100838723c */ /* 0x050ff00000041838 */
[----:B------:R-:W-:Y:S01]  /*4dd0*/  HMMA.16816.F32.BF16 R52, R8, R18, R84 ;  /* 0x000000120834723c */ /* 0x000fe20000041854 */
[----:B-1----:R-:W-:-:S07]  /*4de0*/  FFMA.FTZ R2, R190, c[0x0][0x23c], -R0 ;  /* 0x00008f00be027a23 */ /* 0x002fce0000010800 */
[C---:B------:R-:W-:Y:S01]  /*4df0*/  HMMA.16816.F32.BF16 R48, R8.reuse, R12, R88 ;  /* 0x0000000c0830723c */ /* 0x040fe20000041858 */
[----:B------:R1:W4:Y:S07]  /*4e00*/  MUFU.EX2 R214, R2 ;  /* 0x0000000200d67308 */ /* 0x00032e0000000800 */
[C---:B------:R-:W-:Y:S08]  /*4e10*/  HMMA.16816.F32.BF16 R44, R8.reuse, R14, R92 ;  /* 0x0000000e082c723c */ /* 0x040ff0000004185c */
[----:B--2---:R-:W-:Y:S01]  /*4e20*/  HMMA.16816.F32.BF16 R40, R8, R24, R112 ;  /* 0x000000180828723c */ /* 0x004fe20000041870 */
[----:B-1----:R-:W-:Y:S01]  /*4e30*/  FFMA.FTZ R2, R196, c[0x0][0x23c], -R6 ;  /* 0x00008f00c4027a23 */ /* 0x002fe20000010806 */
[----:B------:R-:W-:-:S05]  /*4e40*/  MOV R196, R203 ;  /* 0x000000cb00c47202 */ /* 0x000fca0000000f00 */
[----:B------:R-:W-:Y:S01]  /*4e50*/  MOV R114, R139 ;  /* 0x0000008b00727202 */ /* 0x000fe20000000f00 */
[----:B------:R-:W-:Y:S01]  /*4e60*/  HMMA.16816.F32.BF16 R32, R8, R26, R96 ;  /* 0x0000001a0820723c */ /* 0x000fe20000041860 */
[----:B------:R-:W-:Y:S01]  /*4e70*/  MOV R113, R161 ;  /* 0x000000a100717202 */ /* 0x000fe20000000f00 */
[----:B------:R-:W-:Y:S02]  /*4e80*/  FFMA.FTZ R115, R119, c[0x0][0x23c], -R7 ;  /* 0x00008f0077737a23 */ /* 0x000fe40000010807 */
[----:B------:R-:W-:Y:S02]  /*4e90*/  FFMA.FTZ R119, R130, c[0x0][0x23c], -R0 ;  /* 0x00008f0082777a23 */ /* 0x000fe40000010800 */
[----:B------:R-:W-:Y:S01]  /*4ea0*/  MUFU.EX2 R130, R4 ;  /* 0x0000000400827308 */ /* 0x000fe20000000800 */
[----:B------:R-:W-:Y:S01]  /*4eb0*/  F2FP.BF16.PACK_AB R8, R146, R138 ;  /* 0x0000008a9208723e */ /* 0x000fe200000010ff */
[----:B------:R-:W-:Y:S01]  /*4ec0*/  FFMA.FTZ R112, R124, c[0x0][0x23c], -R5 ;  /* 0x00008f007c707a23 */ /* 0x000fe20000010805 */
[----:B---3--:R-:W-:-:S02]  /*4ed0*/  F2FP.BF16.PACK_AB R9, R218, R249 ;  /* 0x000000f9da09723e */ /* 0x008fc400000010ff */
[----:B------:R-:W-:Y:S02]  /*4ee0*/  F2FP.BF16.PACK_AB R10, R165, R177 ;  /* 0x000000b1a50a723e */ /* 0x000fe400000010ff */
[----:B----4-:R-:W-:-:S07]  /*4ef0*/  F2FP.BF16.PACK_AB R11, R214, R217 ;  /* 0x000000d9d60b723e */ /* 0x010fce00000010ff */
[C---:B------:R-:W-:Y:S08]  /*4f00*/  HMMA.16816.F32.BF16 R92, R8.reuse, R18, R80 ;  /* 0x00000012085c723c */ /* 0x040ff00000041850 */
[C---:B------:R-:W-:Y:S08]  /*4f10*/  HMMA.16816.F32.BF16 R80, R8.reuse, R14, R68 ;  /* 0x0000000e0850723c */ /* 0x040ff00000041844 */
[C---:B------:R-:W-:Y:S07]  /*4f20*/  HMMA.16816.F32.BF16 R68, R8.reuse, R24, R36 ;  /* 0x000000180844723c */ /* 0x040fee0000041824 */
[----:B------:R-:W-:Y:S01]  /*4f30*/  IMAD.MOV.U32 R39, RZ, RZ, R144 ;  /* 0x000000ffff277224 */ /* 0x000fe200078e0090 */
[C---:B------:R-:W-:Y:S01]  /*4f40*/  HMMA.16816.F32.BF16 R88, R8.reuse, R20, R108 ;  /* 0x000000140858723c */ /* 0x040fe2000004186c */
[----:B------:R-:W-:Y:S01]  /*4f50*/  IMAD.MOV.U32 R144, RZ, RZ, R208 ;  /* 0x000000ffff907224 */ /* 0x000fe200078e00d0 */
[----:B------:R-:W-:Y:S01]  /*4f60*/  MOV R36, R174 ;  /* 0x000000ae00247202 */ /* 0x000fe20000000f00 */
[----:B------:R1:W-:Y:S01]  /*4f70*/  MUFU.EX2 R208, R2 ;  /* 0x0000000200d07308 */ /* 0x0003e20000000800 */
[----:B------:R-:W-:Y:S01]  /*4f80*/  IMAD.MOV.U32 R174, RZ, RZ, R204 ;  /* 0x000000ffffae7224 */ /* 0x000fe200078e00cc */
[----:B------:R-:W-:Y:S01]  /*4f90*/  MOV R38, R167 ;  /* 0x000000a700267202 */ /* 0x000fe20000000f00 */
[----:B------:R-:W-:Y:S01]  /*4fa0*/  IMAD.MOV.U32 R37, RZ, RZ, R138 ;  /* 0x000000ffff257224 */ /* 0x000fe200078e008a */
[----:B------:R-:W-:Y:S01]  /*4fb0*/  MOV R167, R136 ;  /* 0x0000008800a77202 */ /* 0x000fe20000000f00 */
[----:B------:R-:W-:Y:S01]  /*4fc0*/  HMMA.16816.F32.BF16 R96, R8, R22, R104 ;  /* 0x000000160860723c */ /* 0x000fe20000041868 */
[----:B------:R-:W2:Y:S01]  /*4fd0*/  LDSM.16.MT88.4 R20, [R224+0xa800] ;  /* 0x00a80000e014783b */ /* 0x000ea20000004200 */
[----:B------:R-:W-:Y:S01]  /*4fe0*/  FFMA.FTZ R108, R123, c[0x0][0x23c], -R6 ;  /* 0x00008f007b6c7a23 */ /* 0x000fe20000010806 */
[----:B------:R-:W-:Y:S01]  /*4ff0*/  MOV R152, R167 ;  /* 0x000000a700987202 */ /* 0x000fe20000000f00 */
[--C-:B------:R-:W-:Y:S01]  /*5000*/  FFMA.FTZ R109, R129, c[0x0][0x23c], -R5.reuse ;  /* 0x00008f00816d7a23 */ /* 0x100fe20000010805 */
[----:B------:R-:W-:Y:S01]  /*5010*/  MOV R167, R172 ;  /* 0x000000ac00a77202 */ /* 0x000fe20000000f00 */
[----:B------:R-:W-:-:S02]  /*5020*/  FFMA.FTZ R110, R128, c[0x0][0x23c], -R5 ;  /* 0x00008f00806e7a23 */ /* 0x000fc40000010805 */
[----:B------:R-:W-:Y:S01]  /*5030*/  HMMA.16816.F32.BF16 R100, R8, R16, R100 ;  /* 0x000000100864723c */ /* 0x000fe20000041864 */
[----:B------:R-:W3:Y:S01]  /*5040*/  LDSM.16.MT88.4 R16, [R227+0xa800] ;  /* 0x00a80000e310783b */ /* 0x000ee20000004200 */
[----:B------:R-:W-:Y:S02]  /*5050*/  FFMA.FTZ R111, R125, c[0x0][0x23c], -R5 ;  /* 0x00008f007d6f7a23 */ /* 0x000fe40000010805 */
[----:B-1----:R-:W-:-:S04]  /*5060*/  FFMA.FTZ R2, R189, c[0x0][0x23c], -R6 ;  /* 0x00008f00bd027a23 */ /* 0x002fc80000010806 */
[----:B------:R1:W4:Y:S01]  /*5070*/  MUFU.EX2 R209, R2 ;  /* 0x0000000200d17308 */ /* 0x0003220000000800 */
[C---:B------:R-:W-:Y:S01]  /*5080*/  HMMA.16816.F32.BF16 R84, R8.reuse, R12, R76 ;  /* 0x0000000c0854723c */ /* 0x040fe2000004184c */
[----:B------:R-:W-:Y:S07]  /*5090*/  LDSM.16.MT88.4 R12, [R225+0xa800] ;  /* 0x00a80000e10c783b */ /* 0x000fee0000004200 */
[----:B------:R-:W-:Y:S01]  /*50a0*/  HMMA.16816.F32.BF16 R76, R8, R26, R28 ;  /* 0x0000001a084c723c */ /* 0x000fe2000004181c */
[----:B------:R-:W2:Y:S01]  /*50b0*/  LDSM.16.MT88.4 R24, [R226+0xa800] ;  /* 0x00a80000e218783b */ /* 0x000ea20000004200 */
[----:B-1----:R-:W-:-:S05]  /*50c0*/  FFMA.FTZ R2, R155, c[0x0][0x23c], -R6 ;  /* 0x00008f009b027a23 */ /* 0x002fca0000010806 */
[----:B----4-:R-:W-:Y:S01]  /*50d0*/  F2FP.BF16.PACK_AB R8, R209, R208 ;  /* 0x000000d0d108723e */ /* 0x010fe200000010ff */
[----:B------:R-:W-:Y:S01]  /*50e0*/  FFMA.FTZ R30, R193, c[0x0][0x23c], -R7 ;  /* 0x00008f00c11e7a23 */ /* 0x000fe20000010807 */
[----:B------:R1:W-:Y:S01]  /*50f0*/  MUFU.EX2 R210, R2 ;  /* 0x0000000200d27308 */ /* 0x0003e20000000800 */
[----:B------:R-:W-:Y:S02]  /*5100*/  IMAD.MOV.U32 R155, RZ, RZ, R177 ;  /* 0x000000ffff9b7224 */ /* 0x000fe400078e00b1 */
[--C-:B------:R-:W-:Y:S02]  /*5110*/  FFMA.FTZ R31, R127, c[0x0][0x23c], -R6.reuse ;  /* 0x00008f007f1f7a23 */ /* 0x100fe40000010806 */
[--C-:B------:R-:W-:Y:S02]  /*5120*/  FFMA.FTZ R28, R132, c[0x0][0x23c], -R5.reuse ;  /* 0x00008f00841c7a23 */ /* 0x100fe40000010805 */
[----:B------:R-:W-:Y:S02]  /*5130*/  FFMA.FTZ R29, R131, c[0x0][0x23c], -R5 ;  /* 0x00008f00831d7a23 */ /* 0x000fe40000010805 */
[----:B-1----:R-:W-:Y:S01]  /*5140*/  FFMA.FTZ R2, R149, c[0x0][0x23c], -R6 ;  /* 0x00008f0095027a23 */ /* 0x002fe20000010806 */
[----:B------:R-:W-:-:S03]  /*5150*/  MOV R149, R178 ;  /* 0x000000b200957202 */ /* 0x000fc60000000f00 */
[----:B------:R1:W4:Y:S02]  /*5160*/  MUFU.EX2 R213, R2 ;  /* 0x0000000200d57308 */ /* 0x0003240000000800 */
[----:B-1----:R-:W-:Y:S01]  /*5170*/  FFMA.FTZ R2, R182, c[0x0][0x23c], -R5 ;  /* 0x00008f00b6027a23 */ /* 0x002fe20000010805 */
[----:B----4-:R-:W-:Y:S01]  /*5180*/  F2FP.BF16.PACK_AB R10, R213, R210 ;  /* 0x000000d2d50a723e */ /* 0x010fe200000010ff */
[----:B------:R-:W-:-:S04]  /*5190*/  IMAD.MOV.U32 R182, RZ, RZ, R144 ;  /* 0x000000ffffb67224 */ /* 0x000fc800078e0090 */
[----:B------:R1:W-:Y:S02]  /*51a0*/  MUFU.EX2 R206, R2 ;  /* 0x0000000200ce7308 */ /* 0x0003e40000000800 */
[----:B-1----:R-:W-:-:S06]  /*51b0*/  FFMA.FTZ R2, R179, c[0x0][0x23c], -R5 ;  /* 0x00008f00b3027a23 */ /* 0x002fcc0000010805 */
[----:B------:R1:W4:Y:S02]  /*51c0*/  MUFU.EX2 R207, R2 ;  /* 0x0000000200cf7308 */ /* 0x0003240000000800 */
[----:B-1----:R-:W-:Y:S01]  /*51d0*/  FFMA.FTZ R2, R145, c[0x0][0x23c], -R5 ;  /* 0x00008f0091027a23 */ /* 0x002fe20000010805 */
[----:B----4-:R-:W-:-:S05]  /*51e0*/  F2FP.BF16.PACK_AB R9, R207, R206 ;  /* 0x000000cecf09723e */ /* 0x010fca00000010ff */
[----:B------:R-:W1:Y:S02]  /*51f0*/  MUFU.EX2 R204, R2 ;  /* 0x0000000200cc7308 */ /* 0x000e640000000800 */
[----:B-1----:R-:W-:Y:S01]  /*5200*/  F2FP.BF16.PACK_AB R11, R205, R204 ;  /* 0x000000cccd0b723e */ /* 0x002fe200000010ff */
[----:B------:R-:W-:-:S06]  /*5210*/  FFMA.FTZ R2, R222, c[0x0][0x23c], -R7 ;  /* 0x00008f00de027a23 */ /* 0x000fcc0000010807 */
[C---:B--2---:R-:W-:Y:S07]  /*5220*/  HMMA.16816.F32.BF16 R136, R8.reuse, R20, R64 ;  /* 0x000000140888723c */ /* 0x044fee0000041840 */
[----:B------:R-:W-:Y:S01]  /*5230*/  MOV R66, R146 ;  /* 0x0000009200427202 */ /* 0x000fe20000000f00 */
[----:B---3--:R-:W-:Y:S01]  /*5240*/  HMMA.16816.F32.BF16 R160, R8, R18, R52 ;  /* 0x0000001208a0723c */ /* 0x008fe20000041834 */
[----:B------:R-:W-:Y:S01]  /*5250*/  MOV R64, R183 ;  /* 0x000000b700407202 */ /* 0x000fe20000000f00 */
[----:B------:R-:W-:-:S02]  /*5260*/  IMAD.MOV.U32 R65, RZ, RZ, R174 ;  /* 0x000000ffff417224 */ /* 0x000fc400078e00ae */
[----:B------:R-:W-:Y:S02]  /*5270*/  IMAD.MOV.U32 R67, RZ, RZ, R200 ;  /* 0x000000ffff437224 */ /* 0x000fe400078e00c8 */
[----:B------:R1:W-:Y:S01]  /*5280*/  MUFU.EX2 R200, R2 ;  /* 0x0000000200c87308 */ /* 0x0003e20000000800 */
[----:B------:R-:W-:Y:S01]  /*5290*/  IMAD.MOV.U32 R55, RZ, RZ, R202 ;  /* 0x000000ffff377224 */ /* 0x000fe200078e00ca */
[----:B------:R-:W-:Y:S01]  /*52a0*/  HMMA.16816.F32.BF16 R144, R8, R22, R60 ;  /* 0x000000160890723c */ /* 0x000fe2000004183c */
[----:B------:R-:W-:Y:S02]  /*52b0*/  IMAD.MOV.U32 R183, RZ, RZ, R188 ;  /* 0x000000ffffb77224 */ /* 0x000fe400078e00bc */
[----:B------:R-:W-:-:S04]  /*52c0*/  FADD.FTZ R113, R113, R55 ;  /* 0x0000003771717221 */ /* 0x000fc80000010000 */
[----:B------:R-:W-:Y:S01]  /*52d0*/  MOV R63, R158 ;  /* 0x0000009e003f7202 */ /* 0x000fe20000000f00 */
[----:B------:R-:W-:Y:S01]  /*52e0*/  IMAD.MOV.U32 R62, RZ, RZ, R159 ;  /* 0x000000ffff3e7224 */ /* 0x000fe200078e009f */
[----:B------:R-:W-:Y:S01]  /*52f0*/  MOV R61, R157 ;  /* 0x0000009d003d7202 */ /* 0x000fe20000000f00 */
[----:B------:R-:W-:Y:S01]  /*5300*/  HMMA.16816.F32.BF16 R188, R8, R24, R40 ;  /* 0x0000001808bc723c */ /* 0x000fe20000041828 */
[----:B------:R-:W-:Y:S01]  /*5310*/  MOV R60, R156 ;  /* 0x0000009c003c7202 */ /* 0x000fe20000000f00 */
[----:B-1----:R-:W-:-:S05]  /*5320*/  FFMA.FTZ R2, R221, c[0x0][0x23c], -R7 ;  /* 0x00008f00dd027a23 */ /* 0x002fca0000010807 */
[----:B------:R-:W-:Y:S01]  /*5330*/  FFMA.FTZ R42, R187, c[0x0][0x23c], -R7 ;  /* 0x00008f00bb2a7a23 */ /* 0x000fe20000010807 */
[C---:B------:R-:W-:Y:S01]  /*5340*/  HMMA.16816.F32.BF16 R156, R8.reuse, R16, R56 ;  /* 0x00000010089c723c */ /* 0x040fe20000041838 */
[--C-:B------:R-:W-:Y:S02]  /*5350*/  FFMA.FTZ R43, R184, c[0x0][0x23c], -R0.reuse ;  /* 0x00008f00b82b7a23 */ /* 0x100fe40000010800 */
[--C-:B------:R-:W-:Y:S02]  /*5360*/  FFMA.FTZ R41, R143, c[0x0][0x23c], -R0.reuse ;  /* 0x00008f008f297a23 */ /* 0x100fe40000010800 */
[----:B------:R-:W-:Y:S02]  /*5370*/  FFMA.FTZ R40, R140, c[0x0][0x23c], -R0 ;  /* 0x00008f008c287a23 */ /* 0x000fe40000010800 */
[----:B------:R-:W-:Y:S01]  /*5380*/  MOV R56, R173 ;  /* 0x000000ad00387202 */ /* 0x000fe20000000f00 */
[----:B------:R-:W-:Y:S01]  /*5390*/  IMAD.MOV.U32 R59, RZ, RZ, R201 ;  /* 0x000000ffff3b7224 */ /* 0x000fe200078e00c9 */
[----:B------:R-:W-:Y:S01]  /*53a0*/  MOV R58, R134 ;  /* 0x00000086003a7202 */ /* 0x000fe20000000f00 */
[----:B------:R1:W2:Y:S01]  /*53b0*/  MUFU.EX2 R201, R2 ;  /* 0x0000000200c97308 */ /* 0x0002a20000000800 */
[----:B------:R-:W-:Y:S01]  /*53c0*/  MOV R57, R133 ;  /* 0x0000008500397202 */ /* 0x000fe20000000f00 */
[----:B------:R-:W-:Y:S01]  /*53d0*/  HMMA.16816.F32.BF16 R172, R8, R12, R48 ;  /* 0x0000000c08ac723c */ /* 0x000fe20000041830 */
[----:B------:R-:W-:-:S02]  /*53e0*/  MOV R55, R56 ;  /* 0x0000003800377202 */ /* 0x000fc40000000f00 */
[----:B------:R-:W-:Y:S01]  /*53f0*/  MOV R56, R57 ;  /* 0x0000003900387202 */ /* 0x000fe20000000f00 */
[----:B------:R-:W-:Y:S01]  /*5400*/  IMAD.MOV.U32 R57, RZ, RZ, R58 ;  /* 0x000000ffff397224 */ /* 0x000fe200078e003a */
[----:B------:R-:W-:Y:S02]  /*5410*/  MOV R58, R59 ;  /* 0x0000003b003a7202 */ /* 0x000fe40000000f00 */
[----:B------:R-:W-:Y:S01]  /*5420*/  MOV R59, R60 ;  /* 0x0000003c003b7202 */ /* 0x000fe20000000f00 */
[----:B------:R-:W-:Y:S01]  /*5430*/  IMAD.MOV.U32 R60, RZ, RZ, R61 ;  /* 0x000000ffff3c7224 */ /* 0x000fe200078e003d */
[----:B------:R-:W-:Y:S01]  /*5440*/  MOV R61, R62 ;  /* 0x0000003e003d7202 */ /* 0x000fe20000000f00 */
[--C-:B------:R-:W-:Y:S01]  /*5450*/  FFMA.FTZ R50, R148, c[0x0][0x23c], -R7.reuse ;  /* 0x00008f0094327a23 */ /* 0x100fe20000010807 */
[----:B------:R-:W-:Y:S01]  /*5460*/  MOV R62, R63 ;  /* 0x0000003f003e7202 */ /* 0x000fe20000000f00 */
[----:B------:R-:W-:Y:S01]  /*5470*/  IMAD.MOV.U32 R63, RZ, RZ, R64 ;  /* 0x000000ffff3f7224 */ /* 0x000fe200078e0040 */
[----:B------:R-:W-:Y:S01]  /*5480*/  MOV R64, R65 ;  /* 0x0000004100407202 */ /* 0x000fe20000000f00 */
[----:B-1----:R-:W-:Y:S01]  /*5490*/  FFMA.FTZ R2, R216, c[0x0][0x23c], -R7 ;  /* 0x00008f00d8027a23 */ /* 0x002fe20000010807 */
[----:B------:R-:W-:Y:S01]  /*54a0*/  MOV R65, R66 ;  /* 0x0000004200417202 */ /* 0x000fe20000000f00 */
[----:B------:R-:W-:Y:S01]  /*54b0*/  IMAD.MOV.U32 R66, RZ, RZ, R67 ;  /* 0x000000ffff427224 */ /* 0x000fe200078e0043 */
[----:B------:R-:W-:Y:S01]  /*54c0*/  MOV R67, R36 ;  /* 0x0000002400437202 */ /* 0x000fe20000000f00 */
[----:B------:R1:W-:Y:S01]  /*54d0*/  MUFU.EX2 R203, R2 ;  /* 0x0000000200cb7308 */ /* 0x0003e20000000800 */
[----:B------:R-:W-:Y:S01]  /*54e0*/  MOV R36, R37 ;  /* 0x0000002500247202 */ /* 0x000fe20000000f00 */
[----:B------:R-:W-:Y:S01]  /*54f0*/  IMAD.MOV.U32 R37, RZ, RZ, R38 ;  /* 0x000000ffff257224 */ /* 0x000fe200078e0026 */
[----:B------:R-:W-:Y:S01]  /*5500*/  MOV R38, R39 ;  /* 0x0000002700267202 */ /* 0x000fe20000000f00 */
[--C-:B------:R-:W-:Y:S01]  /*5510*/  FFMA.FTZ R49, R142, c[0x0][0x23c], -R7.reuse ;  /* 0x00008f008e317a23 */ /* 0x100fe20000010807 */
[----:B------:R-:W-:Y:S01]  /*5520*/  MOV R39, R114 ;  /* 0x0000007200277202 */ /* 0x000fe20000000f00 */
[----:B------:R-:W-:Y:S01]  /*5530*/  FADD.FTZ R114, R244, R234 ;  /* 0x000000eaf4727221 */ /* 0x000fe20000010000 */
[C---:B------:R-:W-:Y:S01]  /*5540*/  HMMA.16816.F32.BF16 R176, R8.reuse, R14, R44 ;  /* 0x0000000e08b0723c */ /* 0x040fe2000004182c */
[----:B------:R-:W3:Y:S01]  /*5550*/  LDL.LU R234, [R1+0xe0] ;  /* 0x0000e00001ea7983 */ /* 0x000ee20000300800 */
[----:B------:R-:W-:Y:S01]  /*5560*/  FFMA.FTZ R48, R192, c[0x0][0x23c], -R0 ;  /* 0x00008f00c0307a23 */ /* 0x000fe20000010800 */
[----:B--2---:R-:W-:Y:S01]  /*5570*/  F2FP.BF16.PACK_AB R4, R201, R200 ;  /* 0x000000c8c904723e */ /* 0x004fe200000010ff */
[----:B------:R-:W-:Y:S01]  /*5580*/  FFMA.FTZ R51, R126, c[0x0][0x23c], -R6 ;  /* 0x00008f007e337a23 */ /* 0x000fe20000010806 */
[----:B------:R-:W2:Y:S03]  /*5590*/  LDL.LU R244, [R1+0xdc] ;  /* 0x0000dc0001f47983 */ /* 0x000ea60000300800 */
[----:B------:R-:W-:Y:S01]  /*55a0*/  HMMA.16816.F32.BF16 R104, R8, R26, R32 ;  /* 0x0000001a0868723c */ /* 0x000fe20000041820 */
[----:B-1----:R-:W-:-:S02]  /*55b0*/  FFMA.FTZ R2, R212, c[0x0][0x23c], -R7 ;  /* 0x00008f00d4027a23 */ /* 0x002fc40000010807 */
[----:B------:R-:W-:Y:S02]  /*55c0*/  FFMA.FTZ R7, R219, c[0x0][0x23c], -R0 ;  /* 0x00008f00db077a23 */ /* 0x000fe40000010800 */
[----:B------:R1:W4:Y:S02]  /*55d0*/  MUFU.EX2 R202, R2 ;  /* 0x0000000200ca7308 */ /* 0x0003240000000800 */
[--C-:B------:R-:W-:Y:S02]  /*55e0*/  FFMA.FTZ R11, R186, c[0x0][0x23c], -R6.reuse ;  /* 0x00008f00ba0b7a23 */ /* 0x100fe40000010806 */
[--C-:B------:R-:W-:Y:S02]  /*55f0*/  FFMA.FTZ R10, R180, c[0x0][0x23c], -R6.reuse ;  /* 0x00008f00b40a7a23 */ /* 0x100fe40000010806 */
[--C-:B------:R-:W-:Y:S02]  /*5600*/  FFMA.FTZ R9, R141, c[0x0][0x23c], -R6.reuse ;  /* 0x00008f008d097a23 */ /* 0x100fe40000010806 */
[----:B------:R-:W-:Y:S01]  /*5610*/  MUFU.EX2 R133, R7 ;  /* 0x0000000700857308 */ /* 0x000fe20000000800 */
[----:B------:R-:W-:-:S02]  /*5620*/  FFMA.FTZ R8, R135, c[0x0][0x23c], -R6 ;  /* 0x00008f0087087a23 */ /* 0x000fc40000010806 */
[----:B-1----:R-:W-:-:S05]  /*5630*/  FFMA.FTZ R2, R220, c[0x0][0x23c], -R0 ;  /* 0x00008f00dc027a23 */ /* 0x002fca0000010800 */
[----:B------:R1:W1:Y:S02]  /*5640*/  MUFU.EX2 R134, R2 ;  /* 0x0000000200867308 */ /* 0x0002640000000800 */
[----:B-1----:R-:W-:Y:S01]  /*5650*/  FFMA.FTZ R2, R211, c[0x0][0x23c], -R0 ;  /* 0x00008f00d3027a23 */ /* 0x002fe20000010800 */
[----:B----4-:R-:W-:Y:S01]  /*5660*/  F2FP.BF16.PACK_AB R6, R202, R203 ;  /* 0x000000cbca06723e */ /* 0x010fe200000010ff */
[----:B------:R-:W-:-:S04]  /*5670*/  FFMA.FTZ R0, R169, c[0x0][0x23c], -R5 ;  /* 0x00008f00a9007a23 */ /* 0x000fc80000010805 */
[----:B------:R1:W4:Y:S01]  /*5680*/  MUFU.EX2 R123, R2 ;  /* 0x00000002007b7308 */ /* 0x0003220000000800 */
        /* <DEDUP_REMOVED lines=9> */
[----:B-1----:R-:W-:Y:S01]  /*5720*/  FFMA.FTZ R2, R181, c[0x0][0x23c], -R5 ;  /* 0x00008f00b5027a23 */ /* 0x002fe20000010805 */
[----:B------:R-:W-:-:S02]  /*5730*/  F2FP.BF16.PACK_AB R5, R133, R134 ;  /* 0x000000868505723e */ /* 0x000fc400000010ff */
[----:B----4-:R-:W-:Y:S01]  /*5740*/  F2FP.BF16.PACK_AB R7, R123, R130 ;  /* 0x000000827b07723e */ /* 0x010fe200000010ff */
[----:B------:R-:W-:Y:S01]  /*5750*/  IMAD.MOV.U32 R184, RZ, RZ, R58 ;  /* 0x000000ffffb87224 */ /* 0x000fe200078e003a */
[----:B------:R-:W-:Y:S01]  /*5760*/  MOV R193, R62 ;  /* 0x0000003e00c17202 */ /* 0x000fe20000000f00 */
[----:B------:R-:W-:Y:S01]  /*5770*/  IMAD.MOV.U32 R187, RZ, RZ, R61 ;  /* 0x000000ffffbb7224 */ /* 0x000fe200078e003d */
[----:B------:R-:W-:Y:S01]  /*5780*/  MOV R216, R63 ;  /* 0x0000003f00d87202 */ /* 0x000fe20000000f00 */
[----:B------:R-:W-:Y:S01]  /*5790*/  IMAD.MOV.U32 R221, RZ, RZ, R64 ;  /* 0x000000ffffdd7224 */ /* 0x000fe200078e0040 */
[----:B------:R-:W-:Y:S01]  /*57a0*/  MOV R222, R65 ;  /* 0x0000004100de7202 */ /* 0x000fe20000000f00 */
[----:B------:R-:W-:Y:S01]  /*57b0*/  HMMA.16816.F32.BF16 R56, R4, R22, R96 ;  /* 0x000000160438723c */ /* 0x000fe20000041860 */
[----:B------:R-:W-:Y:S02]  /*57c0*/  MOV R212, R36 ;  /* 0x0000002400d47202 */ /* 0x000fe40000000f00 */
[----:B------:R-:W-:-:S02]  /*57d0*/  MOV R220, R37 ;  /* 0x0000002500dc7202 */ /* 0x000fc40000000f00 */
[----:B------:R-:W-:-:S03]  /*57e0*/  MOV R140, R39 ;  /* 0x00000027008c7202 */ /* 0x000fc60000000f00 */
[----:B------:R-:W-:Y:S01]  /*57f0*/  HMMA.16816.F32.BF16 R64, R4, R20, R88 ;  /* 0x000000140440723c */ /* 0x000fe20000041858 */
[----:B------:R-:W-:Y:S01]  /*5800*/  MOV R192, R153 ;  /* 0x0000009900c07202 */ /* 0x000fe20000000f00 */
[----:B------:R-:W1:Y:S01]  /*5810*/  LDSM.16.MT88.4 R20, [R224+0xb000] ;  /* 0x00b00000e014783b */ /* 0x000e620000004200 */
[----:B------:R-:W-:-:S03]  /*5820*/  MOV R194, R237 ;  /* 0x000000ed00c27202 */ /* 0x000fc60000000f00 */
[----:B------:R-:W4:Y:S02]  /*5830*/  LDL.LU R237, [R1+0xd8] ;  /* 0x0000d80001ed7983 */ /* 0x000f240000300800 */
[C---:B------:R-:W-:Y:S08]  /*5840*/  HMMA.16816.F32.BF16 R44, R4.reuse, R16, R100 ;  /* 0x00000010042c723c */ /* 0x040ff00000041864 */
[C---:B------:R-:W-:Y:S08]  /*5850*/  HMMA.16816.F32.BF16 R36, R4.reuse, R18, R92 ;  /* 0x000000120424723c */ /* 0x040ff0000004185c */
[C---:B------:R-:W-:Y:S08]  /*5860*/  HMMA.16816.F32.BF16 R32, R4.reuse, R12, R84 ;  /* 0x0000000c0420723c */ /* 0x040ff00000041854 */
[C---:B------:R-:W-:Y:S08]  /*5870*/  HMMA.16816.F32.BF16 R52, R4.reuse, R14, R80 ;  /* 0x0000000e0434723c */ /* 0x040ff00000041850 */
[C---:B------:R-:W-:Y:S08]  /*5880*/  HMMA.16816.F32.BF16 R68, R4.reuse, R24, R68 ;  /* 0x000000180444723c */ /* 0x040ff00000041844 */
[----:B------:R-:W-:Y:S01]  /*5890*/  HMMA.16816.F32.BF16 R60, R4, R26, R76 ;  /* 0x0000001a043c723c */ /* 0x000fe2000004184c */
[----:B--2---:R-:W-:-:S06]  /*58a0*/  MOV R153, R244 ;  /* 0x000000f400997202 */ /* 0x004fcc0000000f00 */
[----:B------:R-:W-:Y:S01]  /*58b0*/  FADD.FTZ R5, R180, R141 ;  /* 0x0000008db4057221 */ /* 0x000fe20000010000 */
[----:B------:R-:W-:Y:S01]  /*58c0*/  MOV R141, R140 ;  /* 0x0000008c008d7202 */ /* 0x000fe20000000f00 */
[----:B------:R-:W-:Y:S01]  /*58d0*/  IMAD.MOV.U32 R180, RZ, RZ, R186 ;  /* 0x000000ffffb47224 */ /* 0x000fe200078e00ba */
[----:B------:R-:W-:Y:S01]  /*58e0*/  MOV R186, R143 ;  /* 0x0000008f00ba7202 */ /* 0x000fe20000000f00 */
[----:B------:R-:W-:Y:S01]  /*58f0*/  IMAD.MOV.U32 R140, RZ, RZ, R211 ;  /* 0x000000ffff8c7224 */ /* 0x000fe200078e00d3 */
[----:B------:R-:W-:Y:S01]  /*5900*/  MOV R143, R215 ;  /* 0x000000d7008f7202 */ /* 0x000fe20000000f00 */
[----:B------:R-:W2:Y:S01]  /*5910*/  LDL.LU R244, [R1+0xd4] ;  /* 0x0000d40001f47983 */ /* 0x000ea20000300800 */
[----:B------:R-:W-:Y:S01]  /*5920*/  MOV R211, R219 ;  /* 0x000000db00d37202 */ /* 0x000fe20000000f00 */
[----:B------:R-:W-:Y:S01]  /*5930*/  IMAD.MOV.U32 R215, RZ, RZ, R240 ;  /* 0x000000ffffd77224 */ /* 0x000fe200078e00f0 */
[----:B------:R-:W-:Y:S01]  /*5940*/  MOV R219, R74 ;  /* 0x0000004a00db7202 */ /* 0x000fe20000000f00 */
[----:B------:R-:W2:Y:S04]  /*5950*/  LDL.LU R240, [R1+0xd0] ;  /* 0x0000d00001f07983 */ /* 0x000ea80000300800 */
[----:B------:R-:W2:Y:S01]  /*5960*/  LDL.LU R74, [R1+0xcc] ;  /* 0x0000cc00014a7983 */ /* 0x000ea20000300800 */
[----:B------:R-:W-:Y:S03]  /*5970*/  MUFU.EX2 R88, R11 ;  /* 0x0000000b00587308 */ /* 0x000fe60000000800 */
[----:B------:R-:W1:Y:S04]  /*5980*/  LDSM.16.MT88.4 R16, [R227+0xb000] ;  /* 0x00b00000e310783b */ /* 0x000e680000004200 */
[----:B------:R-:W1:Y:S01]  /*5990*/  LDSM.16.MT88.4 R12, [R225+0xb000] ;  /* 0x00b00000e10c783b */ /* 0x000e620000004200 */
[----:B------:R-:W-:Y:S08]  /*59a0*/  MUFU.EX2 R89, R10 ;  /* 0x0000000a00597308 */ /* 0x000ff00000000800 */
[----:B------:R-:W-:Y:S08]  /*59b0*/  MUFU.EX2 R90, R9 ;  /* 0x00000009005a7308 */ /* 0x000ff00000000800 */
[----:B------:R3:W1:Y:S01]  /*59c0*/  MUFU.EX2 R84, R8 ;  /* 0x0000000800547308 */ /* 0x0006620000000800 */
[----:B------:R-:W-:Y:S01]  /*59d0*/  FADD.FTZ R4, R180, R141 ;  /* 0x0000008db4047221 */ /* 0x000fe20000010000 */
[----:B------:R-:W-:Y:S01]  /*59e0*/  MOV R180, R186 ;  /* 0x000000ba00b47202 */ /* 0x000fe20000000f00 */
[----:B------:R-:W-:Y:S01]  /*59f0*/  IMAD.MOV.U32 R186, RZ, RZ, R140 ;  /* 0x000000ffffba7224 */ /* 0x000fe200078e008c */
[----:B---3--:R-:W3:Y:S01]  /*5a00*/  LDSM.16.MT88.4 R8, [R226+0xb000] ;  /* 0x00b00000e208783b */ /* 0x008ee20000004200 */
[----:B------:R-:W-:-:S03]  /*5a10*/  MOV R140, R143 ;  /* 0x0000008f008c7202 */ /* 0x000fc60000000f00 */
[----:B------:R1:W-:Y:S01]  /*5a20*/  MUFU.EX2 R80, R0 ;  /* 0x0000000000507308 */ /* 0x0003e20000000800 */
[----:B------:R-:W-:-:S07]  /*5a30*/  MOV R143, R211 ;  /* 0x000000d3008f7202 */ /* 0x000fce0000000f00 */
[----:B------:R-:W-:Y:S01]  /*5a40*/  MUFU.EX2 R81, R2 ;  /* 0x0000000200517308 */ /* 0x000fe20000000800 */
[----:B-1----:R-:W-:Y:S01]  /*5a50*/  FADD.FTZ R0, R180, R114 ;  /* 0x00000072b4007221 */ /* 0x002fe20000010000 */
[----:B------:R-:W-:-:S06]  /*5a60*/  MOV R180, R186 ;  /* 0x000000ba00b47202 */ /* 0x000fcc0000000f00 */
[----:B------:R-:W-:Y:S01]  /*5a70*/  MUFU.EX2 R76, R28 ;  /* 0x0000001c004c7308 */ /* 0x000fe20000000800 */
[----:B------:R-:W-:Y:S01]  /*5a80*/  MOV R186, R140 ;  /* 0x0000008c00ba7202 */ /* 0x000fe20000000f00 */
[----:B------:R-:W-:Y:S01]  /*5a90*/  IMAD.MOV.U32 R140, RZ, RZ, R143 ;  /* 0x000000ffff8c7224 */ /* 0x000fe200078e008f */
[----:B------:R-:W-:-:S05]  /*5aa0*/  MOV R143, R241 ;  /* 0x000000f1008f7202 */ /* 0x000fca0000000f00 */
        /* <DEDUP_REMOVED lines=9> */
[----:B------:R-:W-:-:S02]  /*5b40*/  F2FP.BF16.PACK_AB R6, R84, R90 ;  /* 0x0000005a5406723e */ /* 0x000fc400000010ff */
[----:B-1----:R-:W-:Y:S01]  /*5b50*/  F2FP.BF16.PACK_AB R7, R77, R76 ;  /* 0x0000004c4d07723e */ /* 0x002fe200000010ff */
[----:B------:R-:W-:-:S04]  /*5b60*/  FADD.FTZ R2, R3, R113 ;  /* 0x0000007103027221 */ /* 0x000fc80000010000 */
[----:B------:R1:W-:Y:S01]  /*5b70*/  MUFU.EX2 R26, R31 ;  /* 0x0000001f001a7308 */ /* 0x0003e20000000800 */
[----:B------:R-:W-:Y:S01]  /*5b80*/  FADD.FTZ R2, R243, R2 ;  /* 0x00000002f3027221 */ /* 0x000fe20000010000 */
[----:B------:R-:W-:Y:S01]  /*5b90*/  MOV R129, R185 ;  /* 0x000000b900817202 */ /* 0x000fe20000000f00 */
[----:B------:R-:W-:Y:S01]  /*5ba0*/  FADD.FTZ R0, R242, R0 ;  /* 0x00000000f2007221 */ /* 0x000fe20000010000 */
[----:B------:R-:W-:Y:S01]  /*5bb0*/  MOV R131, R164 ;  /* 0x000000a400837202 */ /* 0x000fe20000000f00 */
[----:B------:R-:W-:Y:S01]  /*5bc0*/  IMAD.MOV.U32 R211, RZ, RZ, R72 ;  /* 0x000000ffffd37224 */ /* 0x000fe200078e0048 */
[----:B------:R-:W-:Y:S01]  /*5bd0*/  MOV R99, R197 ;  /* 0x000000c500637202 */ /* 0x000fe20000000f00 */
[----:B------:R-:W-:Y:S01]  /*5be0*/  FADD.FTZ R0, R238, R0 ;  /* 0x00000000ee007221 */ /* 0x000fe20000010000 */
[----:B------:R-:W1:Y:S01]  /*5bf0*/  MUFU.EX2 R115, R115 ;  /* 0x0000007300737308 */ /* 0x000e620000000800 */
[----:B------:R-:W-:Y:S01]  /*5c00*/  IMAD.MOV.U32 R185, RZ, RZ, R166 ;  /* 0x000000ffffb97224 */ /* 0x000fe200078e00a6 */
[----:B------:R1:W5:Y:S04]  /*5c10*/  LDL.LU R3, [R1+0xc8] ;  /* 0x0000c80001037983 */ /* 0x0003680000300800 */
[----:B------:R-:W-:Y:S01]  /*5c20*/  MOV R98, R185 ;  /* 0x000000b900627202 */ /* 0x000fe20000000f00 */
[----:B------:R1:W5:Y:S01]  /*5c30*/  LDL.LU R72, [R1+0xc4] ;  /* 0x0000c40001487983 */ /* 0x0003620000300800 */
[----:B------:R-:W1:Y:S08]  /*5c40*/  MUFU.EX2 R119, R119 ;  /* 0x0000007700777308 */ /* 0x000e700000000800 */
[----:B------:R-:W1:Y:S08]  /*5c50*/  MUFU.EX2 R109, R109 ;  /* 0x0000006d006d7308 */ /* 0x000e700000000800 */
[----:B------:R-:W1:Y:S08]  /*5c60*/  MUFU.EX2 R116, R116 ;  /* 0x0000007400747308 */ /* 0x000e700000000800 */
[----:B------:R-:W1:Y:S01]  /*5c70*/  MUFU.EX2 R120, R120 ;  /* 0x0000007800787308 */ /* 0x000e620000000800 */
[----:B--2---:R-:W-:-:S02]  /*5c80*/  FADD.FTZ R25, R74, R5 ;  /* 0x000000054a197221 */ /* 0x004fc40000010000 */
[----:B------:R-:W-:-:S05]  /*5c90*/  FADD.FTZ R24, R244, R4 ;  /* 0x00000004f4187221 */ /* 0x000fca0000010000 */
[----:B------:R-:W2:Y:S01]  /*5ca0*/  MUFU.EX2 R110, R110 ;  /* 0x0000006e006e7308 */ /* 0x000ea20000000800 */
[----:B------:R-:W-:Y:S01]  /*5cb0*/  FADD.FTZ R25, R180, R25 ;  /* 0x00000019b4197221 */ /* 0x000fe20000010000 */
[----:B------:R-:W-:Y:S01]  /*5cc0*/  MOV R180, R186 ;  /* 0x000000ba00b47202 */ /* 0x000fe20000000f00 */
[----:B------:R-:W-:Y:S01]  /*5cd0*/  IMAD.MOV.U32 R186, RZ, RZ, R140 ;  /* 0x000000ffffba7224 */ /* 0x000fe200078e008c */
[----:B------:R-:W-:Y:S01]  /*5ce0*/  MOV R140, R143 ;  /* 0x0000008f008c7202 */ /* 0x000fe20000000f00 */
[----:B------:R1:W5:Y:S01]  /*5cf0*/  LDL.LU R74, [R1+0xc0] ;  /* 0x0000c000014a7983 */ /* 0x0003620000300800 */
[----:B------:R-:W-:Y:S01]  /*5d00*/  MOV R143, R184 ;  /* 0x000000b8008f7202 */ /* 0x000fe20000000f00 */
[----:B------:R-:W-:Y:S01]  /*5d10*/  IMAD.MOV.U32 R184, RZ, RZ, R142 ;  /* 0x000000ffffb87224 */ /* 0x000fe200078e008e */
[----:B------:R-:W-:Y:S02]  /*5d20*/  MOV R142, R148 ;  /* 0x00000094008e7202 */ /* 0x000fe40000000f00 */
[----:B------:R-:W-:-:S02]  /*5d30*/  F2FP.BF16.PACK_AB R4, R89, R88 ;  /* 0x000000585904723e */ /* 0x000fc400000010ff */
[----:B------:R-:W-:Y:S01]  /*5d40*/  F2FP.BF16.PACK_AB R5, R80, R81 ;  /* 0x000000515005723e */ /* 0x000fe200000010ff */
[----:B----4-:R-:W-:Y:S01]  /*5d50*/  FADD.FTZ R25, R237, R25 ;  /* 0x00000019ed197221 */ /* 0x010fe20000010000 */
        /* <DEDUP_REMOVED lines=15> */
[C---:B------:R-:W-:Y:S01]  /*5e50*/  HMMA.16816.F32.BF16 R136, R4.reuse, R20, R136 ;  /* 0x000000140488723c */ /* 0x040fe20000041888 */
[----:B------:R-:W-:Y:S01]  /*5e60*/  MOV R151, R153 ;  /* 0x0000009900977202 */ /* 0x000fe20000000f00 */
[----:B------:R-:W4:Y:S01]  /*5e70*/  MUFU.EX2 R51, R51 ;  /* 0x0000003300337308 */ /* 0x000f220000000800 */
[----:B------:R-:W-:Y:S01]  /*5e80*/  MOV R135, R140 ;  /* 0x0000008c00877202 */ /* 0x000fe20000000f00 */
[----:B------:R1:W5:Y:S04]  /*5e90*/  LDL.LU R244, [R1+0xbc] ;  /* 0x0000bc0001f47983 */ /* 0x0003680000300800 */
[----:B------:R-:W-:Y:S01]  /*5ea0*/  HMMA.16816.F32.BF16 R144, R4, R22, R144 ;  /* 0x000000160490723c */ /* 0x000fe20000041890 */
[----:B------:R-:W-:-:S07]  /*5eb0*/  MOV R128, R151 ;  /* 0x0000009700807202 */ /* 0x000fce0000000f00 */
[----:B------:R-:W-:Y:S01]  /*5ec0*/  HMMA.16816.F32.BF16 R156, R4, R16, R156 ;  /* 0x00000010049c723c */ /* 0x000fe2000004189c */
[----:B------:R-:W-:-:S07]  /*5ed0*/  MOV R132, R142 ;  /* 0x0000008e00847202 */ /* 0x000fce0000000f00 */
[C---:B------:R-:W-:Y:S08]  /*5ee0*/  HMMA.16816.F32.BF16 R160, R4.reuse, R18, R160 ;  /* 0x0000001204a0723c */ /* 0x040ff000000418a0 */
[C---:B------:R-:W-:Y:S08]  /*5ef0*/  HMMA.16816.F32.BF16 R172, R4.reuse, R12, R172 ;  /* 0x0000000c04ac723c */ /* 0x040ff000000418ac */
[C---:B------:R-:W-:Y:S08]  /*5f00*/  HMMA.16816.F32.BF16 R176, R4.reuse, R14, R176 ;  /* 0x0000000e04b0723c */ /* 0x040ff000000418b0 */
[C---:B---3--:R-:W-:Y:S08]  /*5f10*/  HMMA.16816.F32.BF16 R188, R4.reuse, R8, R188 ;  /* 0x0000000804bc723c */ /* 0x048ff000000418bc */
[----:B-1----:R-:W-:Y:S01]  /*5f20*/  HMMA.16816.F32.BF16 R28, R4, R10, R104 ;  /* 0x0000000a041c723c */ /* 0x002fe20000041868 */
[----:B------:R-:W-:Y:S01]  /*5f30*/  IMAD.MOV.U32 R126, RZ, RZ, R184 ;  /* 0x000000ffff7e7224 */ /* 0x000fe200078e00b8 */
[----:B------:R-:W-:Y:S01]  /*5f40*/  MOV R127, R143 ;  /* 0x0000008f007f7202 */ /* 0x000fe20000000f00 */
[----:B------:R-:W-:-:S02]  /*5f50*/  FADD.FTZ R24, R236, R24 ;  /* 0x00000018ec187221 */ /* 0x000fc40000010000 */
[----:B------:R-:W-:Y:S02]  /*5f60*/  FADD.FTZ R2, R235, R2 ;  /* 0x00000002eb027221 */ /* 0x000fe40000010000 */
[----:B------:R-:W-:Y:S01]  /*5f70*/  FADD.FTZ R0, R232, R0 ;  /* 0x00000000e8007221 */ /* 0x000fe20000010000 */
[----:B------:R-:W-:Y:S02]  /*5f80*/  F2FP.BF16.PACK_AB R4, R42, R27 ;  /* 0x0000001b2a04723e */ /* 0x000fe400000010ff */
[----:B------:R-:W-:Y:S01]  /*5f90*/  MOV R186, R193 ;  /* 0x000000c100ba7202 */ /* 0x000fe20000000f00 */
[----:B------:R-:W-:Y:S01]  /*5fa0*/  IMAD.MOV.U32 R153, RZ, RZ, R239 ;  /* 0x000000ffff997224 */ /* 0x000fe200078e00ef */
[----:B------:R-:W-:Y:S01]  /*5fb0*/  F2FP.BF16.PACK_AB R5, R43, R48 ;  /* 0x000000302b05723e */ /* 0x000fe200000010ff */
[----:B------:R-:W-:Y:S01]  /*5fc0*/  IMAD.MOV.U32 R141, RZ, RZ, R187 ;  /* 0x000000ffff8d7224 */ /* 0x000fe200078e00bb */
[----:B------:R-:W-:Y:S01]  /*5fd0*/  F2FP.BF16.PACK_AB R6, R49, R50 ;  /* 0x000000323106723e */ /* 0x000fe200000010ff */
[----:B------:R-:W1:Y:S01]  /*5fe0*/  MUFU.EX2 R117, R117 ;  /* 0x0000007500757308 */ /* 0x000e620000000800 */
[----:B------:R-:W-:Y:S01]  /*5ff0*/  F2FP.BF16.PACK_AB R7, R40, R41 ;  /* 0x000000292807723e */ /* 0x000fe200000010ff */
[----:B------:R3:W5:Y:S01]  /*6000*/  LDL.LU R243, [R1+0xb8] ;  /* 0x0000b80001f37983 */ /* 0x0007620000300800 */
[----:B------:R-:W-:-:S02]  /*6010*/  MOV R140, R216 ;  /* 0x000000d8008c7202 */ /* 0x000fc40000000f00 */
[----:B------:R-:W-:-:S03]  /*6020*/  MOV R143, R222 ;  /* 0x000000de008f7202 */ /* 0x000fc60000000f00 */
[C---:B------:R-:W-:Y:S01]  /*6030*/  HMMA.16816.F32.BF16 R32, R4.reuse, R12, R32 ;  /* 0x0000000c0420723c */ /* 0x040fe20000041820 */
[----:B------:R-:W-:Y:S01]  /*6040*/  MOV R184, R152 ;  /* 0x0000009800b87202 */ /* 0x000fe20000000f00 */
[----:B------:R-:W-:Y:S01]  /*6050*/  IMAD.MOV.U32 R142, RZ, RZ, R182 ;  /* 0x000000ffff8e7224 */ /* 0x000fe200078e00b6 */
[----:B------:R-:W-:Y:S02]  /*6060*/  MOV R187, R155 ;  /* 0x0000009b00bb7202 */ /* 0x000fe40000000f00 */
[----:B------:R-:W-:Y:S01]  /*6070*/  MOV R92, R186 ;  /* 0x000000ba005c7202 */ /* 0x000fe20000000f00 */
[----:B------:R-:W-:Y:S01]  /*6080*/  IMAD.MOV.U32 R193, RZ, RZ, R153 ;  /* 0x000000ffffc17224 */ /* 0x000fe200078e0099 */
[----:B------:R-:W-:Y:S01]  /*6090*/  MOV R169, R148 ;  /* 0x0000009400a97202 */ /* 0x000fe20000000f00 */
[----:B------:R-:W-:Y:S01]  /*60a0*/  FADD.FTZ R13, R128, R25 ;  /* 0x00000019800d7221 */ /* 0x000fe20000010000 */
[----:B------:R-:W-:Y:S01]  /*60b0*/  MOV R128, R129 ;  /* 0x0000008100807202 */ /* 0x000fe20000000f00 */
[C---:B------:R-:W-:Y:S01]  /*60c0*/  HMMA.16816.F32.BF16 R68, R4.reuse, R8, R68 ;  /* 0x000000080444723c */ /* 0x040fe20000041844 */
        /* <DEDUP_REMOVED lines=16> */
[----:B------:R-:W-:Y:S01]  /*61d0*/  HMMA.16816.F32.BF16 R64, R4, R20, R64 ;  /* 0x000000140440723c */ /* 0x000fe20000041840 */
[----:B------:R-:W-:Y:S01]  /*61e0*/  FADD.FTZ R12, R228, R0 ;  /* 0x00000000e40c7221 */ /* 0x000fe20000010000 */
[----:B------:R-:W-:Y:S01]  /*61f0*/  MOV R129, R192 ;  /* 0x000000c000817202 */ /* 0x000fe20000000f00 */
[----:B------:R-:W-:Y:S01]  /*6200*/  FADD.FTZ R0, R124, R8 ;  /* 0x000000087c007221 */ /* 0x000fe20000010000 */
[----:B------:R-:W1:Y:S01]  /*6210*/  MUFU.EX2 R121, R121 ;  /* 0x0000007900797308 */ /* 0x000e620000000800 */
[----:B------:R-:W-:-:S03]  /*6220*/  FADD.FTZ R2, R91, R9 ;  /* 0x000000095b027221 */ /* 0x000fc60000010000 */
[----:B------:R-:W-:Y:S01]  /*6230*/  HMMA.16816.F32.BF16 R56, R4, R22, R56 ;  /* 0x000000160438723c */ /* 0x000fe20000041838 */
[----:B------:R-:W-:Y:S01]  /*6240*/  IMAD.MOV.U32 R222, RZ, RZ, R196 ;  /* 0x000000ffffde7224 */ /* 0x000fe200078e00c4 */
[----:B------:R-:W-:Y:S01]  /*6250*/  MOV R94, R143 ;  /* 0x0000008f005e7202 */ /* 0x000fe20000000f00 */
[----:B------:R-:W-:Y:S01]  /*6260*/  FADD.FTZ R0, R171, R0 ;  /* 0x00000000ab007221 */ /* 0x000fe20000010000 */
[----:B------:R-:W1:Y:S01]  /*6270*/  MUFU.EX2 R111, R111 ;  /* 0x0000006f006f7308 */ /* 0x000e620000000800 */
[----:B------:R-:W-:-:S03]  /*6280*/  IMAD.MOV.U32 R93, RZ, RZ, R140 ;  /* 0x000000ffff5d7224 */ /* 0x000fc600078e008c */
[C---:B------:R-:W-:Y:S01]  /*6290*/  HMMA.16816.F32.BF16 R44, R4.reuse, R16, R44 ;  /* 0x00000010042c723c */ /* 0x040fe2000004182c */
[----:B------:R-:W-:Y:S01]  /*62a0*/  FADD.FTZ R2, R198, R2 ;  /* 0x00000002c6027221 */ /* 0x000fe20000010000 */
[----:B------:R-:W-:Y:S01]  /*62b0*/  MOV R152, R150 ;  /* 0x0000009600987202 */ /* 0x000fe20000000f00 */
[----:B------:R3:W5:Y:S05]  /*62c0*/  LDL.LU R242, [R1+0xb4] ;  /* 0x0000b40001f27983 */ /* 0x00076a0000300800 */
[----:B------:R-:W-:Y:S01]  /*62d0*/  HMMA.16816.F32.BF16 R36, R4, R18, R36 ;  /* 0x000000120424723c */ /* 0x000fe20000041824 */
[----:B------:R-:W-:-:S07]  /*62e0*/  MOV R95, R184 ;  /* 0x000000b8005f7202 */ /* 0x000fce0000000f00 */
[----:B------:R-:W-:Y:S01]  /*62f0*/  HMMA.16816.F32.BF16 R52, R4, R14, R52 ;  /* 0x0000000e0434723c */ /* 0x000fe20000041834 */
[----:B------:R-:W-:-:S07]  /*6300*/  MOV R153, R167 ;  /* 0x000000a700997202 */ /* 0x000fce0000000f00 */
[----:B------:R-:W-:Y:S01]  /*6310*/  HMMA.16816.F32.BF16 R60, R4, R10, R60 ;  /* 0x0000000a043c723c */ /* 0x000fe2000004183c */
        /* <DEDUP_REMOVED lines=10> */
[----:B------:R-:W-:Y:S01]  /*63c0*/  MOV R127, R194 ;  /* 0x000000c2007f7202 */ /* 0x000fe20000000f00 */
[----:B------:R-:W-:Y:S01]  /*63d0*/  FADD.FTZ R5, R129, R5 ;  /* 0x0000000581057221 */ /* 0x000fe20000010000 */
[----:B------:R-:W1:Y:S01]  /*63e0*/  MUFU.EX2 R75, R75 ;  /* 0x0000004b004b7308 */ /* 0x000e620000000800 */
[----:B------:R-:W-:Y:S01]  /*63f0*/  FADD.FTZ R4, R154, R4 ;  /* 0x000000049a047221 */ /* 0x000fe20000010000 */
[----:B------:R-:W-:Y:S01]  /*6400*/  LDSM.16.MT88.4 R180, [R225+0xb800] ;  /* 0x00b80000e1b4783b */ /* 0x000fe20000004200 */
[----:B------:R-:W-:Y:S01]  /*6410*/  FADD.FTZ R5, R94, R5 ;  /* 0x000000055e057221 */ /* 0x000fe20000010000 */
[----:B------:R-:W-:Y:S01]  /*6420*/  MOV R96, R196 ;  /* 0x000000c400607202 */ /* 0x000fe20000000f00 */
[----:B------:R-:W-:Y:S01]  /*6430*/  IMAD.MOV.U32 R103, RZ, RZ, R152 ;  /* 0x000000ffff677224 */ /* 0x000fe200078e0098 */
[----:B------:R-:W-:Y:S01]  /*6440*/  LDSM.16.MT88.4 R16, [R226+0xb800] ;  /* 0x00b80000e210783b */ /* 0x000fe20000004200 */
[----:B------:R-:W-:-:S02]  /*6450*/  FADD.FTZ R4, R95, R4 ;  /* 0x000000045f047221 */ /* 0x000fc40000010000 */
[----:B------:R-:W-:Y:S01]  /*6460*/  IMAD.MOV.U32 R97, RZ, RZ, R153 ;  /* 0x000000ffff617224 */ /* 0x000fe200078e0099 */
[----:B------:R-:W1:Y:S01]  /*6470*/  MUFU.EX2 R118, R118 ;  /* 0x0000007600767308 */ /* 0x000e620000000800 */
[----:B------:R-:W-:Y:S01]  /*6480*/  FADD.FTZ R0, R101, R0 ;  /* 0x0000000065007221 */ /* 0x000fe20000010000 */
[----:B------:R3:W5:Y:S01]  /*6490*/  LDL.LU R241, [R1+0xb0] ;  /* 0x0000b00001f17983 */ /* 0x0007620000300800 */
[----:B------:R-:W-:Y:S02]  /*64a0*/  FADD.FTZ R2, R100, R2 ;  /* 0x0000000264027221 */ /* 0x000fe40000010000 */
[----:B------:R-:W-:Y:S01]  /*64b0*/  FADD.FTZ R5, R102, R5 ;  /* 0x0000000566057221 */ /* 0x000fe20000010000 */
[----:B------:R-:W-:Y:S01]  /*64c0*/  MOV R125, R170 ;  /* 0x000000aa007d7202 */ /* 0x000fe20000000f00 */
[----:B------:R-:W-:Y:S01]  /*64d0*/  FADD.FTZ R4, R103, R4 ;  /* 0x0000000467047221 */ /* 0x000fe20000010000 */
[----:B------:R-:W-:Y:S01]  /*64e0*/  MOV R128, R141 ;  /* 0x0000008d00807202 */ /* 0x000fe20000000f00 */
[----:B------:R-:W-:Y:S01]  /*64f0*/  FADD.FTZ R0, R97, R0 ;  /* 0x0000000061007221 */ /* 0x000fe20000010000 */
[----:B------:R-:W1:Y:S01]  /*6500*/  MUFU.EX2 R122, R122 ;  /* 0x0000007a007a7308 */ /* 0x000e620000000800 */
[----:B------:R-:W-:Y:S01]  /*6510*/  IMAD.MOV.U32 R91, RZ, RZ, R199 ;  /* 0x000000ffff5b7224 */ /* 0x000fe200078e00c7 */
[----:B------:R3:W5:Y:S01]  /*6520*/  LDL.LU R240, [R1+0xac] ;  /* 0x0000ac0001f07983 */ /* 0x0007620000300800 */
[----:B------:R-:W-:-:S02]  /*6530*/  FADD.FTZ R2, R96, R2 ;  /* 0x0000000260027221 */ /* 0x000fc40000010000 */
[----:B------:R-:W-:Y:S01]  /*6540*/  FADD.FTZ R5, R98, R5 ;  /* 0x0000000562057221 */ /* 0x000fe20000010000 */
[----:B------:R3:W5:Y:S01]  /*6550*/  LDL.LU R239, [R1+0xa8] ;  /* 0x0000a80001ef7983 */ /* 0x0007620000300800 */
[----:B------:R-:W-:Y:S02]  /*6560*/  FADD.FTZ R4, R99, R4 ;  /* 0x0000000463047221 */ /* 0x000fe40000010000 */
[----:B------:R-:W-:Y:S01]  /*6570*/  FADD.FTZ R0, R124, R0 ;  /* 0x000000007c007221 */ /* 0x000fe20000010000 */
[----:B------:R-:W1:Y:S01]  /*6580*/  MUFU.EX2 R112, R112 ;  /* 0x0000007000707308 */ /* 0x000e620000000800 */
[----:B------:R-:W-:Y:S01]  /*6590*/  IMAD.MOV.U32 R129, RZ, RZ, R169 ;  /* 0x000000ffff817224 */ /* 0x000fe200078e00a9 */
[----:B------:R3:W5:Y:S01]  /*65a0*/  LDL.LU R238, [R1+0xa4] ;  /* 0x0000a40001ee7983 */ /* 0x0007620000300800 */
[----:B------:R-:W-:Y:S02]  /*65b0*/  FADD.FTZ R2, R91, R2 ;  /* 0x000000025b027221 */ /* 0x000fe40000010000 */
[----:B------:R-:W-:Y:S01]  /*65c0*/  FADD.FTZ R5, R125, R5 ;  /* 0x000000057d057221 */ /* 0x000fe20000010000 */
[----:B------:R3:W5:Y:S01]  /*65d0*/  LDL.LU R237, [R1+0xa0] ;  /* 0x0000a00001ed7983 */ /* 0x0007620000300800 */
[----:B------:R-:W-:-:S02]  /*65e0*/  FADD.FTZ R4, R128, R4 ;  /* 0x0000000480047221 */ /* 0x000fc40000010000 */
[----:B------:R-:W-:Y:S01]  /*65f0*/  IMAD.MOV.U32 R135, RZ, RZ, R193 ;  /* 0x000000ffff877224 */ /* 0x000fe200078e00c1 */
[----:B------:R-:W1:Y:S01]  /*6600*/  MUFU.EX2 R108, R108 ;  /* 0x0000006c006c7308 */ /* 0x000e620000000800 */
[----:B------:R-:W-:Y:S01]  /*6610*/  FADD.FTZ R0, R131, R0 ;  /* 0x0000000083007221 */ /* 0x000fe20000010000 */
[----:B------:R3:W5:Y:S01]  /*6620*/  LDL.LU R236, [R1+0x9c] ;  /* 0x00009c0001ec7983 */ /* 0x0007620000300800 */
[----:B------:R-:W-:Y:S02]  /*6630*/  FADD.FTZ R2, R129, R2 ;  /* 0x0000000281027221 */ /* 0x000fe40000010000 */
[----:B------:R-:W-:Y:S01]  /*6640*/  IMAD.MOV.U32 R211, RZ, RZ, R233 ;  /* 0x000000ffffd37224 */ /* 0x000fe200078e00e9 */
[----:B------:R3:W5:Y:S01]  /*6650*/  LDL.LU R235, [R1+0x98] ;  /* 0x0000980001eb7983 */ /* 0x0007620000300800 */
[----:B------:R-:W-:Y:S02]  /*6660*/  FADD.FTZ R5, R132, R5 ;  /* 0x0000000584057221 */ /* 0x000fe40000010000 */
[----:B------:R-:W-:Y:S01]  /*6670*/  FADD.FTZ R4, R126, R4 ;  /* 0x000000047e047221 */ /* 0x000fe20000010000 */
[----:B------:R3:W5:Y:S01]  /*6680*/  LDL.LU R234, [R1+0x94] ;  /* 0x0000940001ea7983 */ /* 0x0007620000300800 */
[----:B------:R-:W-:-:S02]  /*6690*/  FADD.FTZ R0, R135, R0 ;  /* 0x0000000087007221 */ /* 0x000fc40000010000 */
[----:B------:R-:W-:Y:S01]  /*66a0*/  FADD.FTZ R2, R127, R2 ;  /* 0x000000027f027221 */ /* 0x000fe20000010000 */
[----:B------:R3:W5:Y:S01]  /*66b0*/  LDL.LU R233, [R1+0x90] ;  /* 0x0000900001e97983 */ /* 0x0007620000300800 */
[----:B------:R-:W-:Y:S02]  /*66c0*/  FADD.FTZ R5, R211, R5 ;  /* 0x00000005d3057221 */ /* 0x000fe40000010000 */
[----:B------:R-:W-:Y:S01]  /*66d0*/  FADD.FTZ R4, R215, R4 ;  /* 0x00000004d7047221 */ /* 0x000fe20000010000 */
[----:B------:R3:W5:Y:S01]  /*66e0*/  LDL.LU R232, [R1+0x8c] ;  /* 0x00008c0001e87983 */ /* 0x0007620000300800 */
[----:B------:R-:W-:Y:S02]  /*66f0*/  FADD.FTZ R0, R220, R0 ;  /* 0x00000000dc007221 */ /* 0x000fe40000010000 */
[----:B------:R-:W-:Y:S01]  /*6700*/  FADD.FTZ R2, R219, R2 ;  /* 0x00000002db027221 */ /* 0x000fe20000010000 */
[----:B------:R3:W5:Y:S01]  /*6710*/  LDL.LU R231, [R1+0x88] ;  /* 0x0000880001e77983 */ /* 0x0007620000300800 */
[----:B------:R-:W-:-:S02]  /*6720*/  IMAD.MOV.U32 R216, RZ, RZ, R221 ;  /* 0x000000ffffd87224 */ /* 0x000fc400078e00dd */
[----:B------:R-:W-:Y:S02]  /*6730*/  FADD.FTZ R5, R212, R5 ;  /* 0x00000005d4057221 */ /* 0x000fe40000010000 */
[----:B------:R-:W-:Y:S01]  /*6740*/  FADD.FTZ R4, R249, R4 ;  /* 0x00000004f9047221 */ /* 0x000fe20000010000 */
[----:B------:R-:W-:Y:S01]  /*6750*/  MOV R221, R149 ;  /* 0x0000009500dd7202 */ /* 0x000fe20000000f00 */
[----:B------:R-:W-:Y:S01]  /*6760*/  IMAD.MOV.U32 R155, RZ, RZ, R165 ;  /* 0x000000ffff9b7224 */ /* 0x000fe200078e00a5 */
[----:B------:R-:W1:Y:S01]  /*6770*/  LDSM.16.MT88.4 R148, [R224+0xb800] ;  /* 0x00b80000e094783b */ /* 0x000e620000004200 */
[----:B------:R-:W-:Y:S02]  /*6780*/  FADD.FTZ R0, R247, R0 ;  /* 0x00000000f7007221 */ /* 0x000fe40000010000 */
[----:B------:R-:W-:Y:S01]  /*6790*/  FADD.FTZ R2, R248, R2 ;  /* 0x00000002f8027221 */ /* 0x000fe20000010000 */
[----:B------:R3:W5:Y:S01]  /*67a0*/  LDL.LU R230, [R1+0x84] ;  /* 0x0000840001e67983 */ /* 0x0007620000300800 */
[----:B------:R-:W-:-:S02]  /*67b0*/  FADD.FTZ R5, R216, R5 ;  /* 0x00000005d8057221 */ /* 0x000fc40000010000 */
[----:B------:R-:W-:Y:S01]  /*67c0*/  FADD.FTZ R4, R218, R4 ;  /* 0x00000004da047221 */ /* 0x000fe20000010000 */
[----:B------:R-:W-:Y:S01]  /*67d0*/  MOV R222, R155 ;  /* 0x0000009b00de7202 */ /* 0x000fe20000000f00 */
[----:B------:R-:W-:Y:S01]  /*67e0*/  FADD.FTZ R0, R223, R0 ;  /* 0x00000000df007221 */ /* 0x000fe20000010000 */
[----:B------:R-:W1:Y:S01]  /*67f0*/  LDSM.16.MT88.4 R164, [R227+0xb800] ;  /* 0x00b80000e3a4783b */ /* 0x000e620000004200 */
[----:B------:R-:W-:Y:S02]  /*6800*/  FADD.FTZ R2, R250, R2 ;  /* 0x00000002fa027221 */ /* 0x000fe40000010000 */
[----:B------:R-:W-:Y:S01]  /*6810*/  FADD.FTZ R5, R221, R5 ;  /* 0x00000005dd057221 */ /* 0x000fe20000010000 */
[----:B------:R3:W5:Y:S01]  /*6820*/  LDL.LU R229, [R1+0x80] ;  /* 0x0000800001e57983 */ /* 0x0007620000300800 */
[----:B------:R-:W-:Y:S02]  /*6830*/  FADD.FTZ R4, R217, R4 ;  /* 0x00000004d9047221 */ /* 0x000fe40000010000 */
[----:B------:R-:W-:Y:S01]  /*6840*/  FADD.FTZ R0, R245, R0 ;  /* 0x00000000f5007221 */ /* 0x000fe20000010000 */
[----:B------:R3:W5:Y:S01]  /*6850*/  LDL.LU R228, [R1+0x7c] ;  /* 0x00007c0001e47983 */ /* 0x0007620000300800 */
        /* <DEDUP_REMOVED lines=43> */
[----:B--2---:R-:W-:Y:S02]  /*6b10*/  FADD.FTZ R0, R110, R0 ;  /* 0x000000006e007221 */ /* 0x004fe40000010000 */
[----:B----4-:R-:W-:Y:S02]  /*6b20*/  FADD.FTZ R2, R51, R2 ;  /* 0x0000000233027221 */ /* 0x010fe40000010000 */
[----:B-1----:R-:W-:Y:S02]  /*6b30*/  FADD.FTZ R5, R117, R5 ;  /* 0x0000000575057221 */ /* 0x002fe40000010000 */
[----:B------:R-:W-:Y:S02]  /*6b40*/  FADD.FTZ R4, R121, R4 ;  /* 0x0000000479047221 */ /* 0x000fe40000010000 */
[----:B------:R-:W-:Y:S02]  /*6b50*/  FADD.FTZ R0, R111, R0 ;  /* 0x000000006f007221 */ /* 0x000fe40000010000 */
[----:B------:R-:W-:-:S02]  /*6b60*/  FADD.FTZ R2, R75, R2 ;  /* 0x000000024b027221 */ /* 0x000fc40000010000 */
[----:B------:R-:W-:Y:S02]  /*6b70*/  FADD.FTZ R5, R118, R5 ;  /* 0x0000000576057221 */ /* 0x000fe40000010000 */
[----:B------:R-:W-:Y:S02]  /*6b80*/  FADD.FTZ R4, R122, R4 ;  /* 0x000000047a047221 */ /* 0x000fe40000010000 */
        /* <DEDUP_REMOVED lines=37> */
[----:B------:R1:W-:Y:S01]  /*6de0*/  STL [R1+0x30], R0 ;  /* 0x0000300001007387 */ /* 0x0003e20000100800 */
[----:B------:R-:W-:Y:S05]  /*6df0*/  BRA `(.L_x_96) ;  /* 0x0000027000007947 */ /* 0x000fea0003800000 */
.L_x_98:
        /* <DEDUP_REMOVED lines=39> */
.L_x_96:
[----:B------:R-:W2:Y:S01]  /*7070*/  LDL R250, [R1+0x30] ;  /* 0x0000300001fa7983 */ /* 0x000ea20000100800 */
[----:B------:R-:W-:Y:S04]  /*7080*/  DEPBAR.LE SB0, 0x0 ;  /* 0x000080000000791a */ /* 0x000fe80000000000 */
[----:B------:R-:W3:Y:S06]  /*7090*/  LDL.64 R14, [R1+0x68] ;  /* 0x00006800010e7983 */ /* 0x000eec0000100a00 */
[----:B------:R-:W4:Y:S04]  /*70a0*/  LDL R6, [R1+0x78] ;  /* 0x0000780001067983 */ /* 0x000f280000100800 */
[----:B------:R-:W-:Y:S01]  /*70b0*/  BAR.SYNC.DEFER_BLOCKING 0x0 ;  /* 0x0000000000007b1d */ /* 0x000fe20000010000 */
[----:B-12---:R-:W-:Y:S01]  /*70c0*/  SHF.R.S32.HI R0, RZ, 0x1f, R250 ;  /* 0x0000001fff007819 */ /* 0x006fe200000114fa */
[----:B------:R-:W-:Y:S04]  /*70d0*/  IMAD.WIDE.U32 R4, R250, c[0x0][0x1a0], RZ ;  /* 0x00006800fa047a25 */ /* 0x000fe800078e00ff */
[----:B------:R-:W-:Y:S04]  /*70e0*/  IMAD R0, R0, c[0x0][0x1a0], RZ ;  /* 0x0000680000007a24 */ /* 0x000fe800078e02ff */
[----:B------:R-:W-:Y:S01]  /*70f0*/  IMAD R2, R250, c[0x0][0x1a4], R0 ;  /* 0x00006900fa027a24 */ /* 0x000fe200078e0200 */
[----:B---3--:R-:W-:Y:S04]  /*7100*/  LEA R0, P0, R4, R14, 0x7 ;  /* 0x0000000e04007211 */ /* 0x008fe800078038ff */
[----:B------:R-:W-:Y:S02]  /*7110*/  IADD3 R3, R5, R2, RZ ;  /* 0x0000000205037210 */ /* 0x000fe40007ffe0ff */
[----:B------:R-:W-:Y:S02]  /*7120*/  LEA R2, P1, R0, c[0x0][0x170], 0x1 ;  /* 0x00005c0000027a11 */ /* 0x000fe400078208ff */
[----:B----4-:R-:W-:Y:S02]  /*7130*/  LEA.HI.X R4, R4, R6, R3, 0x7, P0 ;  /* 0x0000000604047211 */ /* 0x010fe400000f3c03 */
        /* <DEDUP_REMOVED lines=23> */
[----:B------:R1:W-:Y:S08]  /*72b0*/  LDGSTS.E.BYPASS.LTC128B.128 [R243+0xa800], [R4.64] ;  /* 0x0a80000004f37fae */ /* 0x0003f0000b901d48 */
[----:B------:R2:W-:Y:S08]  /*72c0*/  LDGSTS.E.BYPASS.LTC128B.128 [R243+0xb000], [R2.64] ;  /* 0x0b00000002f37fae */ /* 0x0005f0000b901d48 */
[----:B------:R1:W-:Y:S08]  /*72d0*/  LDGSTS.E.BYPASS.LTC128B.128 [R243+0xb800], [R6.64] ;  /* 0x0b80000006f37fae */ /* 0x0003f0000b901d48 */
[----:B------:R-:W-:Y:S08]  /*72e0*/  LDSM.16.M88.4 R128, [R231] ;  /* 0x00000000e780783b */ /* 0x000ff00000000200 */
[----:B------:R-:W1:Y:S08]  /*72f0*/  LDSM.16.M88.4 R16, [R230] ;  /* 0x00000000e610783b */ /* 0x000e700000000200 */
[----:B------:R-:W4:Y:S08]  /*7300*/  LDSM.16.M88.4 R124, [R231+0x2000] ;  /* 0x00200000e77c783b */ /* 0x000f300000000200 */
[----:B------:R-:W5:Y:S08]  /*7310*/  LDSM.16.M88.4 R32, [R230+0x800] ;  /* 0x00080000e620783b */ /* 0x000f700000000200 */
[----:B------:R-:W2:Y:S08]  /*7320*/  LDSM.16.M88.4 R48, [R230+0x1000] ;  /* 0x00100000e630783b */ /* 0x000eb00000000200 */
[----:B------:R-:W2:Y:S01]  /*7330*/  LDSM.16.M88.4 R64, [R230+0x1800] ;  /* 0x00180000e640783b */ /* 0x000ea20000000200 */
[-C--:B-1----:R-:W-:Y:S07]  /*7340*/  HMMA.16816.F32.BF16 R4, R128, R16.reuse, RZ ;  /* 0x000000108004723c */ /* 0x082fee00000418ff */
[----:B------:R-:W1:Y:S01]  /*7350*/  LDSM.16.M88.4 R80, [R230+0x2000] ;  /* 0x00200000e650783b */ /* 0x000e620000000200 */
[C---:B----4-:R-:W-:Y:S07]  /*7360*/  HMMA.16816.F32.BF16 R8, R124.reuse, R16, RZ ;  /* 0x000000107c08723c */ /* 0x050fee00000418ff */
[----:B------:R-:W4:Y:S01]  /*7370*/  LDSM.16.M88.4 R96, [R230+0x2800] ;  /* 0x00280000e660783b */ /* 0x000f220000000200 */
[-C--:B---3--:R-:W-:Y:S07]  /*7380*/  HMMA.16816.F32.BF16 R12, R124, R18.reuse, RZ ;  /* 0x000000127c0c723c */ /* 0x088fee00000418ff */
[----:B------:R-:W0:Y:S01]  /*7390*/  LDGDEPBAR ;  /* 0x00000000000079af */ /* 0x000e220000000000 */
[C---:B------:R-:W-:Y:S07]  /*73a0*/  HMMA.16816.F32.BF16 R16, R128.reuse, R18, RZ ;  /* 0x000000128010723c */ /* 0x040fee00000418ff */
[----:B------:R-:W3:Y:S01]  /*73b0*/  LDSM.16.M88.4 R112, [R230+0x3000] ;  /* 0x00300000e670783b */ /* 0x000ee20000000200 */
[-C--:B-----5:R-:W-:Y:S07]  /*73c0*/  HMMA.16816.F32.BF16 R20, R128, R32.reuse, RZ ;  /* 0x000000208014723c */ /* 0x0a0fee00000418ff */
[----:B------:R-:W5:Y:S01]  /*73d0*/  LDSM.16.M88.4 R200, [R230+0x3800] ;  /* 0x00380000e6c8783b */ /* 0x000f620000000200 */
[C---:B------:R-:W-:Y:S07]  /*73e0*/  HMMA.16816.F32.BF16 R24, R124.reuse, R32, RZ ;  /* 0x000000207c18723c */ /* 0x040fee00000418ff */
[----:B------:R-:W-:Y:S01]  /*73f0*/  LDSM.16.M88.4 R204, [R234] ;  /* 0x00000000eacc783b */ /* 0x000fe20000000200 */
[-C--:B------:R-:W-:Y:S07]  /*7400*/  HMMA.16816.F32.BF16 R28, R124, R34.reuse, RZ ;  /* 0x000000227c1c723c */ /* 0x080fee00000418ff */
[----:B------:R-:W1:Y:S01]  /*7410*/  LDSM.16.M88.4 R208, [R229] ;  /* 0x00000000e5d0783b */ /* 0x000e620000000200 */
[C---:B------:R-:W-:Y:S07]  /*7420*/  HMMA.16816.F32.BF16 R32, R128.reuse, R34, RZ ;  /* 0x000000228020723c */ /* 0x040fee00000418ff */
[----:B------:R-:W1:Y:S01]  /*7430*/  LDSM.16.M88.4 R212, [R234+0x2000] ;  /* 0x00200000ead4783b */ /* 0x000e620000000200 */
[-C--:B--2---:R-:W-:Y:S07]  /*7440*/  HMMA.16816.F32.BF16 R36, R128, R48.reuse, RZ ;  /* 0x000000308024723c */ /* 0x084fee00000418ff */
[----:B------:R-:W2:Y:S01]  /*7450*/  LDSM.16.M88.4 R216, [R229+0x800] ;  /* 0x00080000e5d8783b */ /* 0x000ea20000000200 */
[C---:B------:R-:W-:Y:S07]  /*7460*/  HMMA.16816.F32.BF16 R40, R124.reuse, R48, RZ ;  /* 0x000000307c28723c */ /* 0x040fee00000418ff */
[----:B------:R-:W-:Y:S01]  /*7470*/  LDSM.16.M88.4 R220, [R229+0x2000] ;  /* 0x00200000e5dc783b */ /* 0x000fe20000000200 */
[-C--:B------:R-:W-:Y:S08]  /*7480*/  HMMA.16816.F32.BF16 R44, R124, R50.reuse, RZ ;  /* 0x000000327c2c723c */ /* 0x080ff000000418ff */
[C---:B------:R-:W-:Y:S08]  /*7490*/  HMMA.16816.F32.BF16 R48, R128.reuse, R50, RZ ;  /* 0x000000328030723c */ /* 0x040ff000000418ff */
[-C--:B------:R-:W-:Y:S08]  /*74a0*/  HMMA.16816.F32.BF16 R52, R128, R64.reuse, RZ ;  /* 0x000000408034723c */ /* 0x080ff000000418ff */
        /* <DEDUP_REMOVED lines=60> */
[----:B------:R-:W3:Y:S08]  /*7870*/  LDSM.16.M88.4 R204, [R241] ;  /* 0x00000000f1cc783b */ /* 0x000ef00000000200 */
[----:B------:R-:W4:Y:S01]  /*7880*/  LDSM.16.M88.4 R216, [R240] ;  /* 0x00000000f0d8783b */ /* 0x000f220000000200 */
[-C--:B-1----:R-:W-:Y:S08]  /*7890*/  HMMA.16816.F32.BF16 R4, R200, R208.reuse, R4 ;  /* 0x000000d0c804723c */ /* 0x082ff00000041804 */
        /* <DEDUP_REMOVED lines=14> */
[-C--:B----4-:R-:W-:Y:S08]  /*7980*/  HMMA.16816.F32.BF16 R52, R200, R216.reuse, R52 ;  /* 0x000000d8c834723c */ /* 0x090ff00000041834 */
[C---:B------:R-:W-:Y:S08]  /*7990*/  HMMA.16816.F32.BF16 R56, R220.reuse, R216, R56 ;  /* 0x000000d8dc38723c */ /* 0x040ff00000041838 */
[-C--:B------:R-:W-:Y:S08]  /*79a0*/  HMMA.16816.F32.BF16 R60, R220, R218.reuse, R60 ;  /* 0x000000dadc3c723c */ /* 0x080ff0000004183c */
[C---:B------:R-:W-:Y:S01]  /*79b0*/  HMMA.16816.F32.BF16 R64, R200.reuse, R218, R64 ;  /* 0x000000dac840723c */ /* 0x040fe20000041840 */
[----:B------:R-:W3:Y:S07]  /*79c0*/  LDSM.16.M88.4 R216, [R236] ;  /* 0x00000000ecd8783b */ /* 0x000eee0000000200 */
        /* <DEDUP_REMOVED lines=14> */
[----:B------:R-:W2:Y:S07]  /*7ab0*/  LDSM.16.M88.4 R212, [R233+0x2000] ;  /* 0x00200000e9d4783b */ /* 0x000eae0000000200 */
[-C--:B---3--:R-:W-:Y:S08]  /*7ac0*/  HMMA.16816.F32.BF16 R116, R200, R216.reuse, R116 ;  /* 0x000000d8c874723c */ /* 0x088ff00000041874 */
[C---:B------:R-:W-:Y:S08]  /*7ad0*/  HMMA.16816.F32.BF16 R120, R220.reuse, R216, R120 ;  /* 0x000000d8dc78723c */ /* 0x040ff00000041878 */
[-C--:B------:R-:W-:Y:S08]  /*7ae0*/  HMMA.16816.F32.BF16 R124, R220, R218.reuse, R124 ;  /* 0x000000dadc7c723c */ /* 0x080ff0000004187c */
[----:B------:R-:W-:Y:S08]  /*7af0*/  HMMA.16816.F32.BF16 R128, R200, R218, R128 ;  /* 0x000000dac880723c */ /* 0x000ff00000041880 */
[-C--:B-1----:R-:W-:Y:S08]  /*7b00*/  HMMA.16816.F32.BF16 R4, R204, R208.reuse, R4 ;  /* 0x000000d0cc04723c */ /* 0x082ff00000041804 */
[C---:B--2---:R-:W-:Y:S08]  /*7b10*/  HMMA.16816.F32.BF16 R8, R212.reuse, R208, R8 ;  /* 0x000000d0d408723c */ /* 0x044ff00000041808 */
[-C--:B------:R-:W-:Y:S08]  /*7b20*/  HMMA.16816.F32.BF16 R12, R212, R210.reuse, R12 ;  /* 0x000000d2d40c723c */ /* 0x080ff0000004180c */
[----:B------:R-:W-:Y:S01]  /*7b30*/  FMUL.FTZ R5, R5, c[0x0][0x2ec] ;  /* 0x0000bb0005057a20 */ /* 0x000fe20000410000 */
[C---:B------:R-:W-:Y:S03]  /*7b40*/  HMMA.16816.F32.BF16 R16, R204.reuse, R210, R16 ;  /* 0x000000d2cc10723c */ /* 0x040fe60000041810 */
[----:B------:R-:W1:Y:S01]  /*7b50*/  MUFU.TANH R0, R5 ;  /* 0x0000000500007308 */ /* 0x000e620000002400 */
[----:B------:R-:W-:Y:S02]  /*7b60*/  FMUL.FTZ R7, R7, c[0x0][0x2ec] ;  /* 0x0000bb0007077a20 */ /* 0x000fe40000410000 */
[----:B------:R-:W-:Y:S02]  /*7b70*/  FMUL.FTZ R4, R4, c[0x0][0x2ec] ;  /* 0x0000bb0004047a20 */ /* 0x000fe40000410000 */
[----:B------:R-:W-:Y:S04]  /*7b80*/  FMUL.FTZ R9, R9, c[0x0][0x2ec] ;  /* 0x0000bb0009097a20 */ /* 0x000fe80000410000 */
[----:B------:R-:W-:Y:S01]  /*7b90*/  FMUL.FTZ R6, R6, c[0x0][0x2ec] ;  /* 0x0000bb0006067a20 */ /* 0x000fe20000410000 */
[----:B------:R-:W-:Y:S01]  /*7ba0*/  MUFU.TANH R244, R4 ;  /* 0x0000000400f47308 */ /* 0x000fe20000002400 */
[----:B------:R-:W-:Y:S02]  /*7bb0*/  FMUL.FTZ R8, R8, c[0x0][0x2ec] ;  /* 0x0000bb0008087a20 */ /* 0x000fe40000410000 */
[----:B------:R-:W-:Y:S02]  /*7bc0*/  FMUL.FTZ R10, R10, c[0x0][0x2ec] ;  /* 0x0000bb000a0a7a20 */ /* 0x000fe40000410000 */
[----:B------:R-:W-:Y:S02]  /*7bd0*/  FMUL.FTZ R11, R11, c[0x0][0x2ec] ;  /* 0x0000bb000b0b7a20 */ /* 0x000fe40000410000 */
[----:B------:R-:W-:Y:S02]  /*7be0*/  FMUL.FTZ R14, R14, c[0x0][0x2ec] ;  /* 0x0000bb000e0e7a20 */ /* 0x000fe40000410000 */
[----:B------:R-:W-:Y:S01]  /*7bf0*/  FMUL.FTZ R15, R15, c[0x0][0x2ec] ;  /* 0x0000bb000f0f7a20 */ /* 0x000fe20000410000 */
[----:B------:R-:W-:Y:S01]  /*7c00*/  MUFU.TANH R223, R6 ;  /* 0x0000000600df7308 */ /* 0x000fe20000002400 */
[----:B------:R-:W-:Y:S02]  /*7c10*/  FMUL.FTZ R16, R16, c[0x0][0x2ec] ;  /* 0x0000bb0010107a20 */ /* 0x000fe40000410000 */
[----:B------:R-:W-:Y:S01]  /*7c20*/  FMUL.FTZ R17, R17, c[0x0][0x2ec] ;  /* 0x0000bb0011117a20 */ /* 0x000fe20000410000 */
[----:B-1----:R1:W-:Y:S01]  /*7c30*/  STL [R1+0xc], R0 ;  /* 0x00000c0001007387 */ /* 0x0023e20000100800 */
[----:B------:R-:W-:Y:S02]  /*7c40*/  FMUL.FTZ R18, R18, c[0x0][0x2ec] ;  /* 0x0000bb0012127a20 */ /* 0x000fe40000410000 */
[----:B------:R-:W-:Y:S02]  /*7c50*/  FMUL.FTZ R19, R19, c[0x0][0x2ec] ;  /* 0x0000bb0013137a20 */ /* 0x000fe40000410000 */
[----:B------:R-:W-:Y:S01]  /*7c60*/  FMUL.FTZ R12, R12, c[0x0][0x2ec] ;  /* 0x0000bb000c0c7a20 */ /* 0x000fe20000410000 */
[----:B------:R-:W-:Y:S01]  /*7c70*/  MUFU.TANH R245, R8 ;  /* 0x0000000800f57308 */ /* 0x000fe20000002400 */
[----:B------:R-:W-:Y:S09]  /*7c80*/  FMUL.FTZ R13, R13, c[0x0][0x2ec] ;  /* 0x0000bb000d0d7a20 */ /* 0x000ff20000410000 */
[----:B------:R-:W-:Y:S10]  /*7c90*/  MUFU.TANH R222, R10 ;  /* 0x0000000a00de7308 */ /* 0x000ff40000002400 */
[----:B-1----:R1:W2:Y:S10]  /*7ca0*/  MUFU.TANH R0, R7 ;  /* 0x0000000700007308 */ /* 0x0022b40000002400 */
[----:B------:R-:W-:Y:S10]  /*7cb0*/  MUFU.TANH R249, R12 ;  /* 0x0000000c00f97308 */ /* 0x000ff40000002400 */
[----:B------:R-:W-:Y:S01]  /*7cc0*/  MUFU.TANH R248, R13 ;  /* 0x0000000d00f87308 */ /* 0x000fe20000002400 */
[----:B-1----:R-:W1:Y:S09]  /*7cd0*/  LDSM.16.M88.4 R4, [R228+0x800] ;  /* 0x00080000e404783b */ /* 0x002e720000000200 */
[----:B------:R-:W-:Y:S01]  /*7ce0*/  MUFU.TANH R247, R14 ;  /* 0x0000000e00f77308 */ /* 0x000fe20000002400 */
[----:B--2---:R2:W-:Y:S09]  /*7cf0*/  STL [R1+0x4], R0 ;  /* 0x0000040001007387 */ /* 0x0045f20000100800 */
[----:B------:R-:W-:Y:S10]  /*7d00*/  MUFU.TANH R246, R15 ;  /* 0x0000000f00f67308 */ /* 0x000ff40000002400 */
[----:B------:R-:W-:Y:S10]  /*7d10*/  MUFU.TANH R217, R16 ;  /* 0x0000001000d97308 */ /* 0x000ff40000002400 */
[----:B--2---:R-:W2:Y:S01]  /*7d20*/  MUFU.TANH R0, R9 ;  /* 0x0000000900007308 */ /* 0x004ea20000002400 */
[-C--:B-1----:R-:W-:Y:S09]  /*7d30*/  HMMA.16816.F32.BF16 R20, R204, R4.reuse, R20 ;  /* 0x00000004cc14723c */ /* 0x082ff20000041814 */
[----:B------:R-:W-:Y:S01]  /*7d40*/  MUFU.TANH R17, R17 ;  /* 0x0000001100117308 */ /* 0x000fe20000002400 */
[C---:B------:R-:W-:Y:S09]  /*7d50*/  HMMA.16816.F32.BF16 R24, R212.reuse, R4, R24 ;  /* 0x00000004d418723c */ /* 0x040ff20000041818 */
[----:B------:R-:W-:Y:S01]  /*7d60*/  MUFU.TANH R18, R18 ;  /* 0x0000001200127308 */ /* 0x000fe20000002400 */
[-C--:B------:R-:W-:Y:S01]  /*7d70*/  HMMA.16816.F32.BF16 R28, R212, R6.reuse, R28 ;  /* 0x00000006d41c723c */ /* 0x080fe2000004181c */
[----:B--2---:R1:W-:Y:S03]  /*7d80*/  STL [R1+0x8], R0 ;  /* 0x0000080001007387 */ /* 0x0043e60000100800 */
[----:B------:R-:W-:Y:S04]  /*7d90*/  FMUL.FTZ R20, R20, c[0x0][0x2ec] ;  /* 0x0000bb0014147a20 */ /* 0x000fe80000410000 */
[C---:B------:R-:W-:Y:S01]  /*7da0*/  HMMA.16816.F32.BF16 R32, R204.reuse, R6, R32 ;  /* 0x00000006cc20723c */ /* 0x040fe20000041820 */
[----:B------:R-:W-:Y:S01]  /*7db0*/  MUFU.TANH R19, R19 ;  /* 0x0000001300137308 */ /* 0x000fe20000002400 */
[----:B------:R-:W-:Y:S02]  /*7dc0*/  LDSM.16.M88.4 R4, [R228+0x1800] ;  /* 0x00180000e404783b */ /* 0x000fe40000000200 */
[----:B------:R-:W-:Y:S02]  /*7dd0*/  FMUL.FTZ R21, R21, c[0x0][0x2ec] ;  /* 0x0000bb0015157a20 */ /* 0x000fe40000410000 */
[----:B------:R-:W-:Y:S02]  /*7de0*/  FMUL.FTZ R22, R22, c[0x0][0x2ec] ;  /* 0x0000bb0016167a20 */ /* 0x000fe40000410000 */
[----:B------:R-:W-:Y:S03]  /*7df0*/  FMUL.FTZ R23, R23, c[0x0][0x2ec] ;  /* 0x0000bb0017177a20 */ /* 0x000fe60000410000 */
[----:B------:R-:W-:Y:S01]  /*7e00*/  MUFU.TANH R20, R20 ;  /* 0x0000001400147308 */ /* 0x000fe20000002400 */
[----:B------:R-:W-:Y:S02]  /*7e10*/  FMUL.FTZ R24, R24, c[0x0][0x2ec] ;  /* 0x0000bb0018187a20 */ /* 0x000fe40000410000 */
[----:B------:R-:W-:Y:S02]  /*7e20*/  FMUL.FTZ R25, R25, c[0x0][0x2ec] ;  /* 0x0000bb0019197a20 */ /* 0x000fe40000410000 */
[----:B------:R-:W-:Y:S02]  /*7e30*/  FMUL.FTZ R26, R26, c[0x0][0x2ec] ;  /* 0x0000bb001a1a7a20 */ /* 0x000fe40000410000 */
[----:B------:R-:W-:Y:S02]  /*7e40*/  FMUL.FTZ R27, R27, c[0x0][0x2ec] ;  /* 0x0000bb001b1b7a20 */ /* 0x000fe40000410000 */
[----:B------:R-:W-:Y:S01]  /*7e50*/  FMUL.FTZ R28, R28, c[0x0][0x2ec] ;  /* 0x0000bb001c1c7a20 */ /* 0x000fe20000410000 */
[----:B-1----:R1:W2:Y:S01]  /*7e60*/  MUFU.TANH R0, R11 ;  /* 0x0000000b00007308 */ /* 0x0022a20000002400 */
[----:B------:R-:W-:Y:S02]  /*7e70*/  FMUL.FTZ R29, R29, c[0x0][0x2ec] ;  /* 0x0000bb001d1d7a20 */ /* 0x000fe40000410000 */
[----:B------:R-:W-:Y:S02]  /*7e80*/  FMUL.FTZ R30, R30, c[0x0][0x2ec] ;  /* 0x0000bb001e1e7a20 */ /* 0x000fe40000410000 */
[----:B------:R-:W-:Y:S02]  /*7e90*/  FMUL.FTZ R31, R31, c[0x0][0x2ec] ;  /* 0x0000bb001f1f7a20 */ /* 0x000fe40000410000 */
[----:B------:R-:W-:Y:S02]  /*7ea0*/  FMUL.FTZ R32, R32, c[0x0][0x2ec] ;  /* 0x0000bb0020207a20 */ /* 0x000fe40000410000 */
[----:B------:R-:W-:Y:S01]  /*7eb0*/  FMUL.FTZ R33, R33, c[0x0][0x2ec] ;  /* 0x0000bb0021217a20 */ /* 0x000fe20000410000 */
[----:B------:R-:W-:Y:S01]  /*7ec0*/  MUFU.TANH R21, R21 ;  /* 0x0000001500157308 */ /* 0x000fe20000002400 */
[----:B------:R-:W-:Y:S02]  /*7ed0*/  FMUL.FTZ R34, R34, c[0x0][0x2ec] ;  /* 0x0000bb0022227a20 */ /* 0x000fe40000410000 */
[----:B------:R-:W-:Y:S07]  /*7ee0*/  FMUL.FTZ R35, R35, c[0x0][0x2ec] ;  /* 0x0000bb0023237a20 */ /* 0x000fee0000410000 */
[----:B------:R-:W-:Y:S01]  /*7ef0*/  MUFU.TANH R22, R22 ;  /* 0x0000001600167308 */ /* 0x000fe20000002400 */
[----:B-1----:R-:W1:Y:S09]  /*7f00*/  LDSM.16.M88.4 R8, [R228+0x1000] ;  /* 0x00100000e408783b */ /* 0x002e720000000200 */
[----:B------:R-:W-:Y:S01]  /*7f10*/  MUFU.TANH R23, R23 ;  /* 0x0000001700177308 */ /* 0x000fe20000002400 */
[----:B--2---:R-:W-:Y:S09]  /*7f20*/  STL [R1], R0 ;  /* 0x0000000001007387 */ /* 0x004ff20000100800 */
[----:B------:R-:W-:Y:S10]  /*7f30*/  MUFU.TANH R16, R24 ;  /* 0x0000001800107308 */ /* 0x000ff40000002400 */
[----:B------:R-:W-:Y:S10]  /*7f40*/  MUFU.TANH R15, R25 ;  /* 0x00000019000f7308 */ /* 0x000ff40000002400 */
[----:B------:R-:W-:Y:S01]  /*7f50*/  MUFU.TANH R26, R26 ;  /* 0x0000001a001a7308 */ /* 0x000fe20000002400 */
[-C--:B-1----:R-:W-:Y:S09]  /*7f60*/  HMMA.16816.F32.BF16 R36, R204, R8.reuse, R36 ;  /* 0x00000008cc24723c */ /* 0x082ff20000041824 */
[----:B------:R-:W-:Y:S01]  /*7f70*/  MUFU.TANH R27, R27 ;  /* 0x0000001b001b7308 */ /* 0x000fe20000002400 */
[C---:B------:R-:W-:Y:S09]  /*7f80*/  HMMA.16816.F32.BF16 R40, R212.reuse, R8, R40 ;  /* 0x00000008d428723c */ /* 0x040ff20000041828 */
[----:B------:R-:W-:Y:S01]  /*7f90*/  MUFU.TANH R28, R28 ;  /* 0x0000001c001c7308 */ /* 0x000fe20000002400 */
[-C--:B------:R-:W-:Y:S04]  /*7fa0*/  HMMA.16816.F32.BF16 R44, R212, R10.reuse, R44 ;  /* 0x0000000ad42c723c */ /* 0x080fe8000004182c */
[----:B------:R-:W-:Y:S04]  /*7fb0*/  FMUL.FTZ R36, R36, c[0x0][0x2ec] ;  /* 0x0000bb0024247a20 */ /* 0x000fe80000410000 */
[C---:B------:R-:W-:Y:S01]  /*7fc0*/  HMMA.16816.F32.BF16 R48, R204.reuse, R10, R48 ;  /* 0x0000000acc30723c */ /* 0x040fe20000041830 */
[----:B------:R-:W-:Y:S01]  /*7fd0*/  MUFU.TANH R29, R29 ;  /* 0x0000001d001d7308 */ /* 0x000fe20000002400 */
[----:B------:R-:W1:Y:S02]  /*7fe0*/  LDSM.16.M88.4 R8, [R228+0x2000] ;  /* 0x00200000e408783b */ /* 0x000e640000000200 */
[----:B------:R-:W-:Y:S02]  /*7ff0*/  FMUL.FTZ R37, R37, c[0x0][0x2ec] ;  /* 0x0000bb0025257a20 */ /* 0x000fe40000410000 */
[----:B------:R-:W-:Y:S02]  /*8000*/  FMUL.FTZ R38, R38, c[0x0][0x2ec] ;  /* 0x0000bb0026267a20 */ /* 0x000fe40000410000 */
[-C--:B------:R-:W-:Y:S03]  /*8010*/  HMMA.16816.F32.BF16 R52, R204, R4.reuse, R52 ;  /* 0x00000004cc34723c */ /* 0x080fe60000041834 */
[----:B------:R-:W-:Y:S01]  /*8020*/  MUFU.TANH R30, R30 ;  /* 0x0000001e001e7308 */ /* 0x000fe20000002400 */
[----:B------:R-:W-:Y:S02]  /*8030*/  FMUL.FTZ R39, R39, c[0x0][0x2ec] ;  /* 0x0000bb0027277a20 */ /* 0x000fe40000410000 */
[----:B------:R-:W-:Y:S02]  /*8040*/  FMUL.FTZ R40, R40, c[0x0][0x2ec] ;  /* 0x0000bb0028287a20 */ /* 0x000fe40000410000 */
[C---:B------:R-:W-:Y:S04]  /*8050*/  HMMA.16816.F32.BF16 R56, R212.reuse, R4, R56 ;  /* 0x00000004d438723c */ /* 0x040fe80000041838 */
[----:B------:R-:W-:Y:S01]  /*8060*/  FMUL.FTZ R41, R41, c[0x0][0x2ec] ;  /* 0x0000bb0029297a20 */ /* 0x000fe20000410000 */
[----:B------:R-:W-:Y:S01]  /*8070*/  MUFU.TANH R31, R31 ;  /* 0x0000001f001f7308 */ /* 0x000fe20000002400 */
[----:B------:R-:W-:Y:S02]  /*8080*/  FMUL.FTZ R42, R42, c[0x0][0x2ec] ;  /* 0x0000bb002a2a7a20 */ /* 0x000fe40000410000 */
[-C--:B------:R-:W-:Y:S04]  /*8090*/  HMMA.16816.F32.BF16 R60, R212, R6.reuse, R60 ;  /* 0x00000006d43c723c */ /* 0x080fe8000004183c */
[----:B------:R-:W-:Y:S02]  /*80a0*/  FMUL.FTZ R43, R43, c[0x0][0x2ec] ;  /* 0x0000bb002b2b7a20 */ /* 0x000fe40000410000 */
[----:B------:R-:W-:Y:S01]  /*80b0*/  FMUL.FTZ R44, R44, c[0x0][0x2ec] ;  /* 0x0000bb002c2c7a20 */ /* 0x000fe20000410000 */
[----:B------:R-:W-:Y:S01]  /*80c0*/  MUFU.TANH R32, R32 ;  /* 0x0000002000207308 */ /* 0x000fe20000002400 */
[C---:B------:R-:W-:Y:S01]  /*80d0*/  HMMA.16816.F32.BF16 R64, R204.reuse, R6, R64 ;  /* 0x00000006cc40723c */ /* 0x040fe20000041840 */
[----:B------:R-:W2:Y:S03]  /*80e0*/  LDSM.16.M88.4 R4, [R228+0x2800] ;  /* 0x00280000e404783b */ /* 0x000ea60000000200 */
[----:B------:R-:W-:Y:S02]  /*80f0*/  FMUL.FTZ R45, R45, c[0x0][0x2ec] ;  /* 0x0000bb002d2d7a20 */ /* 0x000fe40000410000 */
[----:B------:R-:W-:Y:S02]  /*8100*/  FMUL.FTZ R46, R46, c[0x0][0x2ec] ;  /* 0x0000bb002e2e7a20 */ /* 0x000fe40000410000 */
[----:B------:R-:W-:Y:S01]  /*8110*/  FMUL.FTZ R58, R58, c[0x0][0x2ec] ;  /* 0x0000bb003a3a7a20 */ /* 0x000fe20000410000 */
[----:B------:R-:W-:Y:S01]  /*8120*/  MUFU.TANH R33, R33 ;  /* 0x0000002100217308 */ /* 0x000fe20000002400 */
[-C--:B-1----:R-:W-:Y:S03]  /*8130*/  HMMA.16816.F32.BF16 R68, R204, R8.reuse, R68 ;  /* 0x00000008cc44723c */ /* 0x082fe60000041844 */
[----:B------:R-:W-:Y:S02]  /*8140*/  FMUL.FTZ R59, R59, c[0x0][0x2ec] ;  /* 0x0000bb003b3b7a20 */ /* 0x000fe40000410000 */
[----:B------:R-:W-:Y:S02]  /*8150*/  FMUL.FTZ R47, R47, c[0x0][0x2ec] ;  /* 0x0000bb002f2f7a20 */ /* 0x000fe40000410000 */
[----:B------:R-:W-:Y:S01]  /*8160*/  FMUL.FTZ R61, R61, c[0x0][0x2ec] ;  /* 0x0000bb003d3d7a20 */ /* 0x000fe20000410000 */
[C---:B------:R-:W-:Y:S01]  /*8170*/  HMMA.16816.F32.BF16 R72, R212.reuse, R8, R72 ;  /* 0x00000008d448723c */ /* 0x040fe20000041848 */
[----:B------:R-:W1:Y:S03]  /*8180*/  MUFU.TANH R2, R58 ;  /* 0x0000003a00027308 */ /* 0x000e660000002400 */
[----:B------:R-:W-:Y:S02]  /*8190*/  FMUL.FTZ R62, R62, c[0x0][0x2ec] ;  /* 0x0000bb003e3e7a20 */ /* 0x000fe40000410000 */
[----:B------:R-:W-:Y:S02]  /*81a0*/  FMUL.FTZ R63, R63, c[0x0][0x2ec] ;  /* 0x0000bb003f3f7a20 */ /* 0x000fe40000410000 */
[-C--:B------:R-:W-:Y:S03]  /*81b0*/  HMMA.16816.F32.BF16 R76, R212, R10.reuse, R76 ;  /* 0x0000000ad44c723c */ /* 0x080fe6000004184c */
[----:B------:R-:W3:Y:S01]  /*81c0*/  MUFU.TANH R0, R59 ;  /* 0x0000003b00007308 */ /* 0x000ee20000002400 */
[----:B------:R-:W-:Y:S02]  /*81d0*/  FMUL.FTZ R48, R48, c[0x0][0x2ec] ;  /* 0x0000bb0030307a20 */ /* 0x000fe40000410000 */
[----:B------:R-:W-:Y:S02]  /*81e0*/  FMUL.FTZ R49, R49, c[0x0][0x2ec] ;  /* 0x0000bb0031317a20 */ /* 0x000fe40000410000 */
[C---:B------:R-:W-:Y:S01]  /*81f0*/  HMMA.16816.F32.BF16 R80, R204.reuse, R10, R80 ;  /* 0x0000000acc50723c */ /* 0x040fe20000041850 */
[----:B------:R-:W4:Y:S03]  /*8200*/  LDSM.16.M88.4 R8, [R228+0x3000] ;  /* 0x00300000e408783b */ /* 0x000f260000000200 */
[----:B------:R-:W-:Y:S01]  /*8210*/  FMUL.FTZ R70, R70, c[0x0][0x2ec] ;  /* 0x0000bb0046467a20 */ /* 0x000fe20000410000 */
[----:B------:R-:W-:Y:S01]  /*8220*/  MUFU.TANH R34, R34 ;  /* 0x0000002200227308 */ /* 0x000fe20000002400 */
[----:B------:R-:W-:Y:S02]  /*8230*/  FMUL.FTZ R71, R71, c[0x0][0x2ec] ;  /* 0x0000bb0047477a20 */ /* 0x000fe40000410000 */
[-C--:B--2---:R-:W-:Y:S01]  /*8240*/  HMMA.16816.F32.BF16 R84, R204, R4.reuse, R84 ;  /* 0x00000004cc54723c */ /* 0x084fe20000041854 */
[----:B-1----:R1:W-:Y:S03]  /*8250*/  STL [R1+0x10], R2 ;  /* 0x0000100201007387 */ /* 0x0023e60000100800 */
[----:B------:R-:W-:Y:S02]  /*8260*/  FMUL.FTZ R72, R72, c[0x0][0x2ec] ;  /* 0x0000bb0048487a20 */ /* 0x000fe40000410000 */
[----:B------:R-:W-:Y:S01]  /*8270*/  FMUL.FTZ R50, R50, c[0x0][0x2ec] ;  /* 0x0000bb0032327a20 */ /* 0x000fe20000410000 */
[----:B------:R-:W-:Y:S01]  /*8280*/  MUFU.TANH R35, R35 ;  /* 0x0000002300237308 */ /* 0x000fe20000002400 */
[C---:B------:R-:W-:Y:S01]  /*8290*/  HMMA.16816.F32.BF16 R88, R212.reuse, R4, R88 ;  /* 0x00000004d458723c */ /* 0x040fe20000041858 */
[----:B---3--:R2:W-:Y:S03]  /*82a0*/  STL [R1+0x14], R0 ;  /* 0x0000140001007387 */ /* 0x0085e60000100800 */
[----:B------:R-:W-:Y:S01]  /*82b0*/  FMUL.FTZ R78, R78, c[0x0][0x2ec] ;  /* 0x0000bb004e4e7a20 */ /* 0x000fe20000410000 */
[----:B------:R-:W-:Y:S01]  /*82c0*/  MOV R59, R250 ;  /* 0x000000fa003b7202 */ /* 0x000fe20000000f00 */
[----:B------:R-:W-:Y:S02]  /*82d0*/  FMUL.FTZ R51, R51, c[0x0][0x2ec] ;  /* 0x0000bb0033337a20 */ /* 0x000fe40000410000 */
[-C--:B------:R-:W-:Y:S01]  /*82e0*/  HMMA.16816.F32.BF16 R92, R212, R6.reuse, R92 ;  /* 0x00000006d45c723c */ /* 0x080fe2000004185c */
[----:B------:R-:W-:Y:S02]  /*82f0*/  MUFU.TANH R36, R36 ;  /* 0x0000002400247308 */ /* 0x000fe40000002400 */
[----:B------:R-:W-:Y:S01]  /*8300*/  ISETP.GT.AND P0, PT, R59, RZ, PT ;  /* 0x000000ff3b00720c */ /* 0x000fe20003f04270 */
[----:B------:R-:W-:Y:S02]  /*8310*/  FMUL.FTZ R52, R52, c[0x0][0x2ec] ;  /* 0x0000bb0034347a20 */ /* 0x000fe40000410000 */
[----:B------:R-:W-:Y:S02]  /*8320*/  FMUL.FTZ R53, R53, c[0x0][0x2ec] ;  /* 0x0000bb0035357a20 */ /* 0x000fe40000410000 */
[C---:B------:R-:W-:Y:S01]  /*8330*/  HMMA.16816.F32.BF16 R96, R204.reuse, R6, R96 ;  /* 0x00000006cc60723c */ /* 0x040fe20000041860 */
[----:B------:R-:W3:Y:S01]  /*8340*/  LDSM.16.M88.4 R4, [R228+0x3800] ;  /* 0x00380000e404783b */ /* 0x000ee20000000200 */
[----:B------:R-:W-:Y:S04]  /*8350*/  DEPBAR.LE SB0, 0x0 ;  /* 0x000080000000791a */ /* 0x000fe80000000000 */
[----:B-1----:R-:W-:Y:S01]  /*8360*/  MUFU.TANH R2, R62 ;  /* 0x0000003e00027308 */ /* 0x002fe20000002400 */
[----:B------:R-:W-:Y:S02]  /*8370*/  FMUL.FTZ R54, R54, c[0x0][0x2ec] ;  /* 0x0000bb0036367a20 */ /* 0x000fe40000410000 */
[----:B------:R-:W-:Y:S01]  /*8380*/  BAR.SYNC.DEFER_BLOCKING 0x0 ;  /* 0x0000000000007b1d */ /* 0x000fe20000010000 */
[-C--:B----4-:R-:W-:Y:S05]  /*8390*/  HMMA.16816.F32.BF16 R100, R204, R8.reuse, R100 ;  /* 0x00000008cc64723c */ /* 0x090fea0000041864 */
[----:B------:R-:W-:Y:S01]  /*83a0*/  FMUL.FTZ R55, R55, c[0x0][0x2ec] ;  /* 0x0000bb0037377a20 */ /* 0x000fe20000410000 */
[----:B--2---:R-:W1:Y:S01]  /*83b0*/  MUFU.TANH R0, R61 ;  /* 0x0000003d00007308 */ /* 0x004e620000002400 */
[----:B------:R-:W-:Y:S01]  /*83c0*/  FMUL.FTZ R56, R56, c[0x0][0x2ec] ;  /* 0x0000bb0038387a20 */ /* 0x000fe20000410000 */
[C---:B------:R-:W-:Y:S04]  /*83d0*/  HMMA.16816.F32.BF16 R104, R212.reuse, R8, R104 ;  /* 0x00000008d468723c */ /* 0x040fe80000041868 */
[----:B------:R-:W-:Y:S02]  /*83e0*/  FMUL.FTZ R57, R57, c[0x0][0x2ec] ;  /* 0x0000bb0039397a20 */ /* 0x000fe40000410000 */
[----:B------:R-:W-:Y:S02]  /*83f0*/  FMUL.FTZ R60, R60, c[0x0][0x2ec] ;  /* 0x0000bb003c3c7a20 */ /* 0x000fe40000410000 */
[----:B------:R-:W-:Y:S01]  /*8400*/  MUFU.TANH R37, R37 ;  /* 0x0000002500257308 */ /* 0x000fe20000002400 */
[-C--:B------:R-:W-:Y:S03]  /*8410*/  HMMA.16816.F32.BF16 R108, R212, R10.reuse, R108 ;  /* 0x0000000ad46c723c */ /* 0x080fe6000004186c */
[----:B------:R-:W-:Y:S02]  /*8420*/  FMUL.FTZ R64, R64, c[0x0][0x2ec] ;  /* 0x0000bb0040407a20 */ /* 0x000fe40000410000 */
[----:B------:R-:W-:Y:S02]  /*8430*/  FMUL.FTZ R65, R65, c[0x0][0x2ec] ;  /* 0x0000bb0041417a20 */ /* 0x000fe40000410000 */
[----:B------:R-:W-:Y:S01]  /*8440*/  FMUL.FTZ R66, R66, c[0x0][0x2ec] ;  /* 0x0000bb0042427a20 */ /* 0x000fe20000410000 */
[C---:B------:R-:W-:Y:S01]  /*8450*/  HMMA.16816.F32.BF16 R112, R204.reuse, R10, R112 ;  /* 0x0000000acc70723c */ /* 0x040fe20000041870 */
[----:B------:R-:W-:Y:S03]  /*8460*/  MUFU.TANH R38, R38 ;  /* 0x0000002600267308 */ /* 0x000fe60000002400 */
[----:B------:R-:W-:Y:S01]  /*8470*/  FMUL.FTZ R67, R67, c[0x0][0x2ec] ;  /* 0x0000bb0043437a20 */ /* 0x000fe20000410000 */
[----:B-1----:R1:W-:Y:S01]  /*8480*/  STL [R1+0x24], R0 ;  /* 0x0000240001007387 */ /* 0x0023e20000100800 */
[----:B------:R-:W-:Y:S02]  /*8490*/  FMUL.FTZ R68, R68, c[0x0][0x2ec] ;  /* 0x0000bb0044447a20 */ /* 0x000fe40000410000 */
[-C--:B---3--:R-:W-:Y:S01]  /*84a0*/  HMMA.16816.F32.BF16 R116, R204, R4.reuse, R116 ;  /* 0x00000004cc74723c */ /* 0x088fe20000041874 */
[----:B------:R2:W-:Y:S02]  /*84b0*/  STL [R1+0x20], R2 ;  /* 0x0000200201007387 */ /* 0x0005e40000100800 */
        /* <DEDUP_REMOVED lines=10> */
[----:B-1----:R-:W1:Y:S01]  /*8560*/  MUFU.TANH R0, R63 ;  /* 0x0000003f00007308 */ /* 0x002e620000002400 */
[----:B------:R-:W-:Y:S04]  /*8570*/  HMMA.16816.F32.BF16 R128, R204, R6, R128 ;  /* 0x00000006cc80723c */ /* 0x000fe80000041880 */
[----:B------:R-:W-:Y:S02]  /*8580*/  FMUL.FTZ R79, R79, c[0x0][0x2ec] ;  /* 0x0000bb004f4f7a20 */ /* 0x000fe40000410000 */
[----:B------:R-:W-:Y:S02]  /*8590*/  FMUL.FTZ R80, R80, c[0x0][0x2ec] ;  /* 0x0000bb0050507a20 */ /* 0x000fe40000410000 */
[----:B------:R-:W-:Y:S01]  /*85a0*/  FMUL.FTZ R81, R81, c[0x0][0x2ec] ;  /* 0x0000bb0051517a20 */ /* 0x000fe20000410000 */
[----:B--2---:R2:W-:Y:S03]  /*85b0*/  MUFU.TANH R2, R71 ;  /* 0x0000004700027308 */ /* 0x0045e60000002400 */
        /* <DEDUP_REMOVED lines=22> */
[----:B--2---:R-:W-:Y:S01]  /*8720*/  FMUL.FTZ R71, R126, c[0x0][0x2ec] ;  /* 0x0000bb007e477a20 */ /* 0x004fe20000410000 */
[----:B-1----:R-:W1:Y:S01]  /*8730*/  MUFU.TANH R0, R70 ;  /* 0x0000004600007308 */ /* 0x002e620000002400 */
        /* <DEDUP_REMOVED lines=16> */
[----:B------:R-:W-:Y:S01]  /*8840*/  FMUL.FTZ R95, R95, c[0x0][0x2ec] ;  /* 0x0000bb005f5f7a20 */ /* 0x000fe20000410000 */
[----:B------:R-:W-:Y:S01]  /*8850*/  STL [R1+0x18], R2 ;  /* 0x0000180201007387 */ /* 0x000fe20000100800 */
        /* <DEDUP_REMOVED lines=13> */
[----:B-1----:R-:W1:Y:S01]  /*8930*/  MUFU.TANH R0, R72 ;  /* 0x0000004800007308 */ /* 0x002e620000002400 */
[----:B------:R-:W-:Y:S02]  /*8940*/  FMUL.FTZ R113, R113, c[0x0][0x2ec] ;  /* 0x0000bb0071717a20 */ /* 0x000fe40000410000 */
[----:B------:R-:W-:Y:S02]  /*8950*/  FMUL.FTZ R120, R120, c[0x0][0x2ec] ;  /* 0x0000bb0078787a20 */ /* 0x000fe40000410000 */
[----:B------:R-:W-:Y:S02]  /*8960*/  FMUL.FTZ R121, R121, c[0x0][0x2ec] ;  /* 0x0000bb0079797a20 */ /* 0x000fe40000410000 */
[----:B------:R-:W-:Y:S02]  /*8970*/  FMUL.FTZ R122, R122, c[0x0][0x2ec] ;  /* 0x0000bb007a7a7a20 */ /* 0x000fe40000410000 */
[----:B------:R-:W-:Y:S01]  /*8980*/  FMUL.FTZ R123, R123, c[0x0][0x2ec] ;  /* 0x0000bb007b7b7a20 */ /* 0x000fe20000410000 */
[----:B------:R-:W-:Y:S10]  /*8990*/  MUFU.TANH R48, R48 ;  /* 0x0000003000307308 */ /* 0x000ff40000002400 */
[----:B------:R-:W-:Y:S01]  /*89a0*/  MUFU.TANH R49, R49 ;  /* 0x0000003100317308 */ /* 0x000fe20000002400 */
[----:B-1----:R1:W-:Y:S09]  /*89b0*/  STL [R1+0x2c], R0 ;  /* 0x00002c0001007387 */ /* 0x0023f20000100800 */
[----:B------:R-:W-:Y:S10]  /*89c0*/  MUFU.TANH R50, R50 ;  /* 0x0000003200327308 */ /* 0x000ff40000002400 */
[----:B------:R-:W-:Y:S10]  /*89d0*/  MUFU.TANH R51, R51 ;  /* 0x0000003300337308 */ /* 0x000ff40000002400 */
[----:B-1----:R-:W1:Y:S10]  /*89e0*/  MUFU.TANH R0, R78 ;  /* 0x0000004e00007308 */ /* 0x002e740000002400 */
[----:B------:R-:W2:Y:S10]  /*89f0*/  MUFU.TANH R52, R52 ;  /* 0x0000003400347308 */ /* 0x000eb40000002400 */
[----:B------:R3:W4:Y:S01]  /*8a00*/  MUFU.TANH R210, R53 ;  /* 0x0000003500d27308 */ /* 0x0007220000002400 */
[----:B-1----:R1:W-:Y:S09]  /*8a10*/  STL [R1+0x34], R0 ;  /* 0x0000340001007387 */ /* 0x0023f20000100800 */
[----:B------:R3:W2:Y:S10]  /*8a20*/  MUFU.TANH R47, R54 ;  /* 0x00000036002f7308 */ /* 0x0006b40000002400 */
[----:B------:R3:W2:Y:S01]  /*8a30*/  MUFU.TANH R218, R55 ;  /* 0x0000003700da7308 */ /* 0x0006a20000002400 */
[----:B-1----:R-:W-:Y:S09]  /*8a40*/  FMUL.FTZ R0, R127, c[0x0][0x2ec] ;  /* 0x0000bb007f007a20 */ /* 0x002ff20000410000 */
[----:B------:R3:W1:Y:S10]  /*8a50*/  MUFU.TANH R53, R56 ;  /* 0x0000003800357308 */ /* 0x0006740000002400 */
[----:B------:R3:W1:Y:S10]  /*8a60*/  MUFU.TANH R54, R57 ;  /* 0x0000003900367308 */ /* 0x0006740000002400 */
[----:B------:R-:W1:Y:S10]  /*8a70*/  MUFU.TANH R60, R60 ;  /* 0x0000003c003c7308 */ /* 0x000e740000002400 */
[----:B------:R3:W1:Y:S10]  /*8a80*/  MUFU.TANH R44, R64 ;  /* 0x00000040002c7308 */ /* 0x0006740000002400 */
        /* <DEDUP_REMOVED lines=53> */
[----:B------:R3:W1:Y:S10]  /*8de0*/  MUFU.TANH R212, R122 ;  /* 0x0000007a00d47308 */ /* 0x0006740000002400 */
[----:B------:R3:W1:Y:S10]  /*8df0*/  MUFU.TANH R211, R123 ;  /* 0x0000007b00d37308 */ /* 0x0006740000002400 */
[----:B------:R-:W1:Y:S10]  /*8e00*/  MUFU.TANH R124, R124 ;  /* 0x0000007c007c7308 */ /* 0x000e740000002400 */
[----:B------:R-:W1:Y:S10]  /*8e10*/  MUFU.TANH R125, R125 ;  /* 0x0000007d007d7308 */ /* 0x000e740000002400 */
[----:B------:R-:W1:Y:S10]  /*8e20*/  MUFU.TANH R71, R71 ;  /* 0x0000004700477308 */ /* 0x000e740000002400 */
[----:B------:R3:W1:Y:S10]  /*8e30*/  MUFU.TANH R70, R0 ;  /* 0x0000000000467308 */ /* 0x0006740000002400 */
[----:B------:R-:W1:Y:S10]  /*8e40*/  MUFU.TANH R128, R128 ;  /* 0x0000008000807308 */ /* 0x000e740000002400 */
[----:B------:R-:W1:Y:S10]  /*8e50*/  MUFU.TANH R129, R129 ;  /* 0x0000008100817308 */ /* 0x000e740000002400 */
[----:B------:R-:W1:Y:S10]  /*8e60*/  MUFU.TANH R130, R130 ;  /* 0x0000008200827308 */ /* 0x000e740000002400 */
[----:B------:R-:W1:Y:S02]  /*8e70*/  MUFU.TANH R131, R131 ;  /* 0x0000008300837308 */ /* 0x000e640000002400 */
[----:B-1234-:R-:W-:-:S05]  /*8e80*/  @P0 BRA `(.L_x_98) ;  /* 0xffffdf7000000947 */ /* 0x01efca000383ffff */
.L_x_97:
[----:B---3--:R-:W2:Y:S01]  /*8e90*/  LDL.LU R4, [R1+0x14] ;  /* 0x0000140001047983 */ /* 0x008ea20000300800 */
[----:B------:R-:W-:Y:S02]  /*8ea0*/  MOV R84, R60 ;  /* 0x0000003c00547202 */ /* 0x000fe40000000f00 */
[----:B------:R-:W-:Y:S01]  /*8eb0*/  MOV R96, R61 ;  /* 0x0000003d00607202 */ /* 0x000fe20000000f00 */
[----:B------:R-:W3:Y:S01]  /*8ec0*/  LDL.LU R3, [R1+0x10] ;  /* 0x0000100001037983 */ /* 0x000ee20000300800 */
[----:B------:R-:W-:Y:S02]  /*8ed0*/  MOV R105, R74 ;  /* 0x0000004a00697202 */ /* 0x000fe40000000f00 */
[----:B------:R-:W-:Y:S01]  /*8ee0*/  MOV R86, R65 ;  /* 0x0000004100567202 */ /* 0x000fe20000000f00 */
[----:B------:R-:W4:Y:S01]  /*8ef0*/  LDL.LU R2, [R1+0x20] ;  /* 0x0000200001027983 */ /* 0x000f220000300800 */
        /* <DEDUP_REMOVED lines=18> */
[----:B------:R-:W-:Y:S03]  /*9020*/  MOV R127, R76 ;  /* 0x0000004c007f7202 */ /* 0x000fe60000000f00 */
[----:B------:R-:W4:Y:S04]  /*9030*/  LDL.LU R12, [R1+0xc] ;  /* 0x00000c00010c7983 */ /* 0x000f280000300800 */
[----:B------:R-:W4:Y:S04]  /*9040*/  LDL.LU R11, [R1+0x4] ;  /* 0x00000400010b7983 */ /* 0x000f280000300800 */
[----:B------:R-:W4:Y:S04]  /*9050*/  LDL.LU R9, [R1+0x8] ;  /* 0x0000080001097983 */ /* 0x000f280000300800 */
[----:B------:R-:W4:Y:S04]  /*9060*/  LDL.LU R8, [R1] ;  /* 0x0000000001087983 */ /* 0x000f280000300800 */
[----:B------:R-:W-:Y:S04]  /*9070*/  STL [R1+0xb8], R243 ;  /* 0x0000b8f301007387 */ /* 0x000fe80000100800 */
        /* <DEDUP_REMOVED lines=15> */
[----:B------:R-:W-:Y:S01]  /*9170*/  LDSM.16.MT88.4 R80, [R226+0x8000] ;  /* 0x00800000e250783b */ /* 0x000fe20000004200 */
[----:B--2---:R-:W-:Y:S02]  /*9180*/  MOV R61, R4 ;  /* 0x00000004003d7202 */ /* 0x004fe40000000f00 */
[----:B---3--:R-:W-:Y:S02]  /*9190*/  MOV R60, R3 ;  /* 0x00000003003c7202 */ /* 0x008fe40000000f00 */
[----:B----4-:R-:W-:Y:S02]  /*91a0*/  MOV R87, R2 ;  /* 0x0000000200577202 */ /* 0x010fe40000000f00 */
[----:B------:R-:W-:Y:S02]  /*91b0*/  MOV R10, R0 ;  /* 0x00000000000a7202 */ /* 0x000fe40000000f00 */
[----:B------:R-:W-:Y:S04]  /*91c0*/  FMNMX.FTZ R0, R244, R132, !PT ;  /* 0x00000084f4007209 */ /* 0x000fe80007810000 */
        /* <DEDUP_REMOVED lines=93> */
[----:B------:R-:W-:Y:S01]  /*97a0*/  FMNMX.FTZ R0, R222, R135, !PT ;  /* 0x00000087de007209 */ /* 0x000fe20007810000 */
[----:B------:R-:W2:Y:S01]  /*97b0*/  SHFL.BFLY PT, R5, R4, 0x2, 0x1f ;  /* 0x0c401f0004057f89 */ /* 0x000ea200000e0000 */
[----:B------:R-:W-:Y:S02]  /*97c0*/  FMNMX.FTZ R3, R119, R3, !PT ;  /* 0x0000000377037209 */ /* 0x000fe40007810000 */
[----:B------:R-:W-:Y:S02]  /*97d0*/  FMNMX.FTZ R0, R8, R0, !PT ;  /* 0x0000000008007209 */ /* 0x000fe40007810000 */
[----:B------:R-:W-:Y:S02]  /*97e0*/  FMNMX.FTZ R3, R130, R3, !PT ;  /* 0x0000000382037209 */ /* 0x000fe40007810000 */
[----:B------:R-:W-:Y:S02]  /*97f0*/  FMNMX.FTZ R0, R247, R0, !PT ;  /* 0x00000000f7007209 */ /* 0x000fe40007810000 */
[----:B------:R-:W-:Y:S02]  /*9800*/  FMNMX.FTZ R3, R131, R3, !PT ;  /* 0x0000000383037209 */ /* 0x000fe40007810000 */
[----:B-1----:R-:W-:Y:S02]  /*9810*/  FMNMX.FTZ R74, R74, R6, !PT ;  /* 0x000000064a4a7209 */ /* 0x002fe40007810000 */
[----:B------:R-:W-:Y:S01]  /*9820*/  FMNMX.FTZ R0, R246, R0, !PT ;  /* 0x00000000f6007209 */ /* 0x000fe20007810000 */
[----:B------:R-:W1:Y:S03]  /*9830*/  SHFL.BFLY PT, R73, R3, 0x2, 0x1f ;  /* 0x0c401f0003497f89 */ /* 0x000e6600000e0000 */
[----:B------:R-:W-:Y:S04]  /*9840*/  FMNMX.FTZ R0, R26, R0, !PT ;  /* 0x000000001a007209 */ /* 0x000fe80007810000 */
[----:B------:R-:W-:Y:S01]  /*9850*/  FMNMX.FTZ R0, R27, R0, !PT ;  /* 0x000000001b007209 */ /* 0x000fe20007810000 */
[----:B------:R-:W3:Y:S01]  /*9860*/  SHFL.BFLY PT, R6, R74, 0x1, 0x1f ;  /* 0x0c201f004a067f89 */ /* 0x000ee200000e0000 */
[----:B--2---:R-:W-:Y:S02]  /*9870*/  FMNMX.FTZ R4, R4, R5, !PT ;  /* 0x0000000504047209 */ /* 0x004fe40007810000 */
[----:B------:R-:W-:Y:S05]  /*9880*/  FMNMX.FTZ R0, R30, R0, !PT ;  /* 0x000000001e007209 */ /* 0x000fea0007810000 */
[----:B------:R-:W2:Y:S01]  /*9890*/  SHFL.BFLY PT, R72, R4, 0x1, 0x1f ;  /* 0x0c201f0004487f89 */ /* 0x000ea200000e0000 */
[----:B------:R-:W-:Y:S04]  /*98a0*/  FMNMX.FTZ R0, R31, R0, !PT ;  /* 0x000000001f007209 */ /* 0x000fe80007810000 */
[----:B------:R-:W-:Y:S02]  /*98b0*/  FMNMX.FTZ R0, R42, R0, !PT ;  /* 0x000000002a007209 */ /* 0x000fe40007810000 */
[----:B-1----:R-:W-:Y:S02]  /*98c0*/  FMNMX.FTZ R73, R3, R73, !PT ;  /* 0x0000004903497209 */ /* 0x002fe40007810000 */
[----:B------:R-:W-:Y:S03]  /*98d0*/  FMNMX.FTZ R0, R43, R0, !PT ;  /* 0x000000002b007209 */ /* 0x000fe60007810000 */
[----:B------:R-:W1:Y:S01]  /*98e0*/  SHFL.BFLY PT, R7, R73, 0x1, 0x1f ;  /* 0x0c201f0049077f89 */ /* 0x000e6200000e0000 */
[----:B------:R-:W-:Y:S02]  /*98f0*/  FMNMX.FTZ R0, R24, R0, !PT ;  /* 0x0000000018007209 */ /* 0x000fe40007810000 */
[----:B---3--:R-:W-:Y:S02]  /*9900*/  FMNMX.FTZ R74, R74, R6, !PT ;  /* 0x000000064a4a7209 */ /* 0x008fe40007810000 */
[----:B------:R-:W-:Y:S02]  /*9910*/  FMNMX.FTZ R0, R25, R0, !PT ;  /* 0x0000000019007209 */ /* 0x000fe40007810000 */
[C---:B------:R-:W-:Y:S01]  /*9920*/  FSETP.NEU.FTZ.AND P1, PT, R74.reuse, -INF , PT ;  /* 0xff8000004a00780b */ /* 0x040fe20003f3d000 */
[----:B------:R-:W-:Y:S01]  /*9930*/  FMUL.FTZ R75, R74, c[0x0][0x23c] ;  /* 0x00008f004a4b7a20 */ /* 0x000fe20000410000 */
[----:B------:R-:W-:Y:S01]  /*9940*/  FMNMX.FTZ R0, R60, R0, !PT ;  /* 0x000000003c007209 */ /* 0x000fe20007810000 */
[----:B------:R-:W-:Y:S01]  /*9950*/  STL [R1+0xbc], R74 ;  /* 0x0000bc4a01007387 */ /* 0x000fe20000100800 */
[----:B--2---:R-:W-:Y:S02]  /*9960*/  FMNMX.FTZ R72, R4, R72, !PT ;  /* 0x0000004804487209 */ /* 0x004fe40007810000 */
[----:B------:R-:W-:Y:S02]  /*9970*/  FSEL R75, R75, RZ, P1 ;  /* 0x000000ff4b4b7208 */ /* 0x000fe40000800000 */
[----:B------:R-:W-:Y:S01]  /*9980*/  FMNMX.FTZ R0, R61, R0, !PT ;  /* 0x000000003d007209 */ /* 0x000fe20007810000 */
[----:B------:R-:W-:Y:S02]  /*9990*/  FMUL.FTZ R93, R72, c[0x0][0x23c] ;  /* 0x00008f00485d7a20 */ /* 0x000fe40000410000 */
[--C-:B------:R-:W-:Y:S01]  /*99a0*/  FFMA.FTZ R4, R244, c[0x0][0x23c], -R75.reuse ;  /* 0x00008f00f4047a23 */ /* 0x100fe2000001084b */
[----:B------:R-:W-:Y:S01]  /*99b0*/  FMNMX.FTZ R0, R87, R0, !PT ;  /* 0x0000000057007209 */ /* 0x000fe20007810000 */
[--C-:B------:R-:W-:Y:S02]  /*99c0*/  FFMA.FTZ R5, R12, c[0x0][0x23c], -R75.reuse ;  /* 0x00008f000c057a23 */ /* 0x100fe4000001084b */
[----:B------:R2:W-:Y:S01]  /*99d0*/  MUFU.EX2 R205, R4 ;  /* 0x0000000400cd7308 */ /* 0x0005e20000000800 */
[----:B------:R-:W-:Y:S01]  /*99e0*/  FMNMX.FTZ R0, R103, R0, !PT ;  /* 0x0000000067007209 */ /* 0x000fe20007810000 */
[--C-:B------:R-:W-:Y:S01]  /*99f0*/  FFMA.FTZ R6, R33, c[0x0][0x23c], -R75.reuse ;  /* 0x00008f0021067a23 */ /* 0x100fe2000001084b */
[----:B-1----:R-:W-:Y:S01]  /*9a00*/  FMNMX.FTZ R73, R73, R7, !PT ;  /* 0x0000000749497209 */ /* 0x002fe20007810000 */
[--C-:B------:R-:W-:Y:S01]  /*9a10*/  FFMA.FTZ R7, R32, c[0x0][0x23c], -R75.reuse ;  /* 0x00008f0020077a23 */ /* 0x100fe2000001084b */
[----:B------:R-:W-:Y:S01]  /*9a20*/  FMNMX.FTZ R0, R113, R0, !PT ;  /* 0x0000000071007209 */ /* 0x000fe20007810000 */
[----:B------:R-:W-:Y:S01]  /*9a30*/  FFMA.FTZ R96, R96, c[0x0][0x23c], -R75 ;  /* 0x00008f0060607a23 */ /* 0x000fe2000001084b */
[C---:B------:R-:W-:Y:S01]  /*9a40*/  FSETP.NEU.FTZ.AND P1, PT, R73.reuse, -INF , PT ;  /* 0xff8000004900780b */ /* 0x040fe20003f3d000 */
[----:B------:R-:W-:Y:S01]  /*9a50*/  FMUL.FTZ R92, R73, c[0x0][0x23c] ;  /* 0x00008f00495c7a20 */ /* 0x000fe20000410000 */
[----:B------:R-:W-:Y:S01]  /*9a60*/  FMNMX.FTZ R0, R109, R0, !PT ;  /* 0x000000006d007209 */ /* 0x000fe20007810000 */
[----:B------:R1:W3:Y:S01]  /*9a70*/  MUFU.EX2 R244, R5 ;  /* 0x0000000500f47308 */ /* 0x0002e20000000800 */
[----:B------:R-:W-:Y:S02]  /*9a80*/  STL [R1+0xc0], R73 ;  /* 0x0000c04901007387 */ /* 0x000fe40000100800 */
[----:B------:R-:W-:Y:S02]  /*9a90*/  FSEL R92, R92, RZ, P1 ;  /* 0x000000ff5c5c7208 */ /* 0x000fe40000800000 */
[----:B------:R-:W-:Y:S02]  /*9aa0*/  FMNMX.FTZ R0, R102, R0, !PT ;  /* 0x0000000066007209 */ /* 0x000fe40007810000 */
[----:B------:R-:W-:Y:S01]  /*9ab0*/  FSETP.NEU.FTZ.AND P1, PT, R72, -INF , PT ;  /* 0xff8000004800780b */ /* 0x000fe20003f3d000 */
[--C-:B------:R-:W-:Y:S01]  /*9ac0*/  FFMA.FTZ R33, R47, c[0x0][0x23c], -R92.reuse ;  /* 0x00008f002f217a23 */ /* 0x100fe2000001085c */
[----:B------:R-:W-:Y:S01]  /*9ad0*/  FMNMX.FTZ R0, R64, R0, !PT ;  /* 0x0000000040007209 */ /* 0x000fe20007810000 */
[--C-:B------:R-:W-:Y:S01]  /*9ae0*/  FFMA.FTZ R95, R95, c[0x0][0x23c], -R92.reuse ;  /* 0x00008f005f5f7a23 */ /* 0x100fe2000001085c */
[----:B------:R-:W-:Y:S02]  /*9af0*/  FSEL R93, R93, RZ, P1 ;  /* 0x000000ff5d5d7208 */ /* 0x000fe40000800000 */
[----:B------:R-:W-:Y:S01]  /*9b00*/  FMNMX.FTZ R0, R110, R0, !PT ;  /* 0x000000006e007209 */ /* 0x000fe20007810000 */
[--C-:B--2---:R-:W-:Y:S02]  /*9b10*/  FFMA.FTZ R4, R223, c[0x0][0x23c], -R92.reuse ;  /* 0x00008f00df047a23 */ /* 0x104fe4000001085c */
[--C-:B------:R-:W-:Y:S01]  /*9b20*/  FFMA.FTZ R106, R106, c[0x0][0x23c], -R93.reuse ;  /* 0x00008f006a6a7a23 */ /* 0x100fe2000001085d */
[----:B------:R-:W-:Y:S01]  /*9b30*/  FMNMX.FTZ R0, R121, R0, !PT ;  /* 0x0000000079007209 */ /* 0x000fe20007810000 */
[----:B------:R2:W-:Y:S01]  /*9b40*/  MUFU.EX2 R206, R4 ;  /* 0x0000000400ce7308 */ /* 0x0005e20000000800 */
[--C-:B------:R-:W-:Y:S02]  /*9b50*/  FFMA.FTZ R108, R108, c[0x0][0x23c], -R93.reuse ;  /* 0x00008f006c6c7a23 */ /* 0x100fe4000001085d */
[----:B------:R-:W-:Y:S01]  /*9b60*/  FMNMX.FTZ R0, R127, R0, !PT ;  /* 0x000000007f007209 */ /* 0x000fe20007810000 */
[--C-:B-1----:R-:W-:Y:S03]  /*9b70*/  FFMA.FTZ R5, R19, c[0x0][0x23c], -R92.reuse ;  /* 0x00008f0013057a23 */ /* 0x102fe6000001085c */
[----:B------:R-:W-:Y:S02]  /*9b80*/  FMNMX.FTZ R0, R63, R0, !PT ;  /* 0x000000003f007209 */ /* 0x000fe40007810000 */
[----:B---3--:R-:W-:Y:S01]  /*9b90*/  F2FP.BF16.PACK_AB R76, R244, R205 ;  /* 0x000000cdf44c723e */ /* 0x008fe200000010ff */
[----:B------:R-:W-:Y:S01]  /*9ba0*/  MUFU.EX2 R108, R108 ;  /* 0x0000006c006c7308 */ /* 0x000fe20000000800 */
[----:B------:R-:W-:Y:S04]  /*9bb0*/  FMNMX.FTZ R0, R62, R0, !PT ;  /* 0x000000003e007209 */ /* 0x000fe80007810000 */
[----:B------:R-:W-:Y:S04]  /*9bc0*/  FMNMX.FTZ R0, R58, R0, !PT ;  /* 0x000000003a007209 */ /* 0x000fe80007810000 */
[----:B------:R-:W-:Y:S04]  /*9bd0*/  FMNMX.FTZ R0, R99, R0, !PT ;  /* 0x0000000063007209 */ /* 0x000fe80007810000 */
[----:B------:R-:W-:Y:S01]  /*9be0*/  FMNMX.FTZ R0, R104, R0, !PT ;  /* 0x0000000068007209 */ /* 0x000fe20007810000 */
[----:B--2---:R-:W-:Y:S02]  /*9bf0*/  FFMA.FTZ R4, R11, c[0x0][0x23c], -R92 ;  /* 0x00008f000b047a23 */ /* 0x004fe4000001085c */
[----:B------:R1:W-:Y:S01]  /*9c00*/  MUFU.EX2 R11, R5 ;  /* 0x00000005000b7308 */ /* 0x0003e20000000800 */
[----:B------:R-:W-:Y:S04]  /*9c10*/  FMNMX.FTZ R0, R212, R0, !PT ;  /* 0x00000000d4007209 */ /* 0x000fe80007810000 */
[----:B------:R-:W-:Y:S04]  /*9c20*/  FMNMX.FTZ R0, R211, R0, !PT ;  /* 0x00000000d3007209 */ /* 0x000fe80007810000 */
[----:B------:R-:W-:Y:S01]  /*9c30*/  FMNMX.FTZ R0, R71, R0, !PT ;  /* 0x0000000047007209 */ /* 0x000fe20007810000 */
[----:B------:R2:W3:Y:S03]  /*9c40*/  MUFU.EX2 R215, R4 ;  /* 0x0000000400d77308 */ /* 0x0004e60000000800 */
[----:B------:R-:W-:Y:S05]  /*9c50*/  FMNMX.FTZ R0, R70, R0, !PT ;  /* 0x0000000046007209 */ /* 0x000fea0007810000 */
[----:B------:R-:W4:Y:S01]  /*9c60*/  SHFL.BFLY PT, R2, R0, 0x2, 0x1f ;  /* 0x0c401f0000027f89 */ /* 0x000f2200000e0000 */
[----:B-1----:R-:W-:Y:S04]  /*9c70*/  FFMA.FTZ R5, R249, c[0x0][0x23c], -R93 ;  /* 0x00008f00f9057a23 */ /* 0x002fe8000001085d */
[----:B------:R1:W-:Y:S01]  /*9c80*/  MUFU.EX2 R249, R5 ;  /* 0x0000000500f97308 */ /* 0x0003e20000000800 */
[--C-:B--2---:R-:W-:Y:S01]  /*9c90*/  FFMA.FTZ R4, R217, c[0x0][0x23c], -R75.reuse ;  /* 0x00008f00d9047a23 */ /* 0x104fe2000001084b */
[----:B---3--:R-:W-:Y:S08]  /*9ca0*/  F2FP.BF16.PACK_AB R77, R215, R206 ;  /* 0x000000ced74d723e */ /* 0x008ff000000010ff */
[----:B------:R2:W-:Y:S01]  /*9cb0*/  MUFU.EX2 R223, R4 ;  /* 0x0000000400df7308 */ /* 0x0005e20000000800 */
[----:B----4-:R-:W-:Y:S01]  /*9cc0*/  FMNMX.FTZ R2, R0, R2, !PT ;  /* 0x0000000200027209 */ /* 0x010fe20007810000 */
[----:B------:R-:W-:Y:S01]  /*9cd0*/  FADD.FTZ R0, -R74, R132 ;  /* 0x000000844a007221 */ /* 0x000fe20000010100 */
[----:B------:R-:W-:Y:S03]  /*9ce0*/  MOV R132, R55 ;  /* 0x0000003700847202 */ /* 0x000fe60000000f00 */
[----:B------:R-:W3:Y:S04]  /*9cf0*/  SHFL.BFLY PT, R3, R2, 0x1, 0x1f ;  /* 0x0c201f0002037f89 */ /* 0x000ee800000e0000 */
[----:B------:R-:W-:Y:S01]  /*9d00*/  MUFU.EX2 R74, R6 ;  /* 0x00000006004a7308 */ /* 0x000fe20000000800 */
[----:B------:R-:W-:Y:S02]  /*9d10*/  FMUL.FTZ R0, R0, c[0x0][0x23c] ;  /* 0x00008f0000007a20 */ /* 0x000fe40000410000 */
[----:B-1----:R-:W-:Y:S07]  /*9d20*/  FFMA.FTZ R5, R22, c[0x0][0x23c], -R92 ;  /* 0x00008f0016057a23 */ /* 0x002fee000001085c */
[----:B------:R1:W4:Y:S01]  /*9d30*/  MUFU.EX2 R68, R0 ;  /* 0x0000000000447308 */ /* 0x0003220000000800 */
[----:B--2---:R-:W-:Y:S02]  /*9d40*/  FFMA.FTZ R4, R17, c[0x0][0x23c], -R75 ;  /* 0x00008f0011047a23 */ /* 0x004fe4000001084b */
[----:B------:R-:W-:Y:S07]  /*9d50*/  FFMA.FTZ R17, R45, c[0x0][0x23c], -R93 ;  /* 0x00008f002d117a23 */ /* 0x000fee000001085d */
[----:B------:R-:W2:Y:S01]  /*9d60*/  MUFU.EX2 R13, R4 ;  /* 0x00000004000d7308 */ /* 0x000ea20000000800 */
[----:B---3--:R-:W-:Y:S04]  /*9d70*/  FMNMX.FTZ R3, R2, R3, !PT ;  /* 0x0000000302037209 */ /* 0x008fe80007810000 */
[C---:B------:R-:W-:Y:S01]  /*9d80*/  FSETP.NEU.FTZ.AND P1, PT, R3.reuse, -INF , PT ;  /* 0xff8000000300780b */ /* 0x040fe20003f3d000 */
[----:B------:R-:W-:Y:S04]  /*9d90*/  FMUL.FTZ R94, R3, c[0x0][0x23c] ;  /* 0x00008f00035e7a20 */ /* 0x000fe80000410000 */
[----:B------:R3:W-:Y:S01]  /*9da0*/  MUFU.EX2 R228, R17 ;  /* 0x0000001100e47308 */ /* 0x0007e20000000800 */
[----:B------:R-:W-:Y:S01]  /*9db0*/  FSEL R94, R94, RZ, P1 ;  /* 0x000000ff5e5e7208 */ /* 0x000fe20000800000 */
[----:B-1----:R-:W-:Y:S01]  /*9dc0*/  FADD.FTZ R0, -R73, R133 ;  /* 0x0000008549007221 */ /* 0x002fe20000010100 */
[----:B------:R-:W-:Y:S01]  /*9dd0*/  MOV R133, R10 ;  /* 0x0000000a00857202 */ /* 0x000fe20000000f00 */
[----:B----4-:R-:W-:Y:S02]  /*9de0*/  FMUL.FTZ R32, R68, R164 ;  /* 0x000000a444207220 */ /* 0x010fe40000410000 */
[----:B------:R-:W-:Y:S02]  /*9df0*/  FMUL.FTZ R0, R0, c[0x0][0x23c] ;  /* 0x00008f0000007a20 */ /* 0x000fe40000410000 */
[--C-:B------:R-:W-:Y:S02]  /*9e00*/  FFMA.FTZ R12, R42, c[0x0][0x23c], -R94.reuse ;  /* 0x00008f002a0c7a23 */ /* 0x100fe4000001085e */
[----:B------:R1:W4:Y:S01]  /*9e10*/  MUFU.EX2 R69, R0 ;  /* 0x0000000000457308 */ /* 0x0003220000000800 */
[----:B------:R-:W-:Y:S01]  /*9e20*/  FFMA.FTZ R25, R25, c[0x0][0x23c], -R94 ;  /* 0x00008f0019197a23 */ /* 0x000fe2000001085e */
[----:B--2---:R2:W-:Y:S01]  /*9e30*/  STL [R1+0xc], R13 ;  /* 0x00000c0d01007387 */ /* 0x0045e20000100800 */
[----:B------:R-:W-:Y:S01]  /*9e40*/  FFMA.FTZ R4, R18, c[0x0][0x23c], -R92 ;  /* 0x00008f0012047a23 */ /* 0x000fe2000001085c */
[----:B------:R-:W-:Y:S01]  /*9e50*/  F2FP.BF16.PACK_AB R78, R13, R223 ;  /* 0x000000df0d4e723e */ /* 0x000fe200000010ff */
[--C-:B------:R-:W-:Y:S01]  /*9e60*/  FFMA.FTZ R60, R60, c[0x0][0x23c], -R94.reuse ;  /* 0x00008f003c3c7a23 */ /* 0x100fe2000001085e */
[----:B------:R-:W-:Y:S01]  /*9e70*/  STL [R1+0xc4], R72 ;  /* 0x0000c44801007387 */ /* 0x000fe20000100800 */
[--C-:B------:R-:W-:Y:S02]  /*9e80*/  FFMA.FTZ R212, R212, c[0x0][0x23c], -R94.reuse ;  /* 0x00008f00d4d47a23 */ /* 0x100fe4000001085e */
[----:B------:R-:W-:Y:S01]  /*9e90*/  FFMA.FTZ R211, R211, c[0x0][0x23c], -R94 ;  /* 0x00008f00d3d37a23 */ /* 0x000fe2000001085e */
[----:B------:R2:W2:Y:S01]  /*9ea0*/  MUFU.EX2 R217, R4 ;  /* 0x0000000400d97308 */ /* 0x0004a20000000800 */
[----:B------:R2:W-:Y:S01]  /*9eb0*/  STL [R1+0x4], R11 ;  /* 0x0000040b01007387 */ /* 0x0005e20000100800 */
[----:B---3--:R-:W-:Y:S03]  /*9ec0*/  FMUL.FTZ R17, R68, R149 ;  /* 0x0000009544117220 */ /* 0x008fe60000410000 */
[----:B------:R3:W-:Y:S05]  /*9ed0*/  STL [R1+0xc8], R3 ;  /* 0x0000c80301007387 */ /* 0x0007ea0000100800 */
[----:B------:R3:W-:Y:S01]  /*9ee0*/  MUFU.EX2 R237, R12 ;  /* 0x0000000c00ed7308 */ /* 0x0007e20000000800 */
[----:B-1----:R-:W-:Y:S01]  /*9ef0*/  FADD.FTZ R0, -R72, R134 ;  /* 0x0000008648007221 */ /* 0x002fe20000010100 */
[----:B------:R-:W-:Y:S01]  /*9f00*/  MOV R134, R64 ;  /* 0x0000004000867202 */ /* 0x000fe20000000f00 */
[C---:B----4-:R-:W-:Y:S02]  /*9f10*/  FMUL.FTZ R18, R69.reuse, R150 ;  /* 0x0000009645127220 */ /* 0x050fe40000410000 */
[----:B------:R-:W-:Y:S02]  /*9f20*/  FMUL.FTZ R0, R0, c[0x0][0x23c] ;  /* 0x00008f0000007a20 */ /* 0x000fe40000410000 */
[----:B------:R-:W-:Y:S03]  /*9f30*/  FMUL.FTZ R19, R69, R151 ;  /* 0x0000009745137220 */ /* 0x000fe60000410000 */
[----:B------:R1:W4:Y:S01]  /*9f40*/  MUFU.EX2 R2, R0 ;  /* 0x0000000000027308 */ /* 0x0003220000000800 */
[----:B--2---:R-:W-:Y:S01]  /*9f50*/  FFMA.FTZ R4, R245, c[0x0][0x23c], -R93 ;  /* 0x00008f00f5047a23 */ /* 0x004fe2000001085d */
[----:B------:R-:W-:Y:S08]  /*9f60*/  F2FP.BF16.PACK_AB R79, R11, R217 ;  /* 0x000000d90b4f723e */ /* 0x000ff000000010ff */
[----:B------:R2:W-:Y:S01]  /*9f70*/  MUFU.EX2 R204, R4 ;  /* 0x0000000400cc7308 */ /* 0x0005e20000000800 */
[--C-:B---3--:R-:W-:Y:S09]  /*9f80*/  FFMA.FTZ R12, R43, c[0x0][0x23c], -R94.reuse ;  /* 0x00008f002b0c7a23 */ /* 0x108ff2000001085e */
[----:B------:R3:W-:Y:S01]  /*9f90*/  MUFU.EX2 R233, R12 ;  /* 0x0000000c00e97308 */ /* 0x0007e20000000800 */
[----:B-1----:R-:W-:Y:S01]  /*9fa0*/  FADD.FTZ R0, -R3, R135 ;  /* 0x0000008703007221 */ /* 0x002fe20000010100 */
[----:B------:R-:W-:Y:S01]  /*9fb0*/  MOV R135, R54 ;  /* 0x0000003600877202 */ /* 0x000fe20000000f00 */
[----:B----4-:R-:W-:Y:S02]  /*9fc0*/  FMUL.FTZ R13, R2, R145 ;  /* 0x00000091020d7220 */ /* 0x010fe40000410000 */
[----:B------:R-:W-:Y:S05]  /*9fd0*/  FMUL.FTZ R0, R0, c[0x0][0x23c] ;  /* 0x00008f0000007a20 */ /* 0x000fea0000410000 */
[----:B------:R1:W-:Y:S01]  /*9fe0*/  MUFU.EX2 R145, R25 ;  /* 0x0000001900917308 */ /* 0x0003e20000000800 */
[C---:B------:R-:W-:Y:S02]  /*9ff0*/  FMUL.FTZ R45, R2.reuse, R177 ;  /* 0x000000b1022d7220 */ /* 0x040fe40000410000 */
[--C-:B--2---:R-:W-:Y:S02]  /*a000*/  FFMA.FTZ R4, R9, c[0x0][0x23c], -R93.reuse ;  /* 0x00008f0009047a23 */ /* 0x104fe4000001085d */
[----:B------:R-:W-:Y:S01]  /*a010*/  FMUL.FTZ R9, R2, R137 ;  /* 0x0000008902097220 */ /* 0x000fe20000410000 */
[----:B------:R-:W-:Y:S04]  /*a020*/  MOV R137, R86 ;  /* 0x0000005600897202 */ /* 0x000fe80000000f00 */
[----:B------:R2:W4:Y:S01]  /*a030*/  MUFU.EX2 R214, R4 ;  /* 0x0000000400d67308 */ /* 0x0005220000000800 */
[----:B---3--:R-:W-:Y:S09]  /*a040*/  FFMA.FTZ R12, R14, c[0x0][0x23c], -R93 ;  /* 0x00008f000e0c7a23 */ /* 0x008ff2000001085d */
[----:B------:R-:W3:Y:S01]  /*a050*/  MUFU.EX2 R0, R0 ;  /* 0x0000000000007308 */ /* 0x000ee20000000800 */
[----:B-1----:R-:W-:Y:S02]  /*a060*/  FMUL.FTZ R25, R2, R157 ;  /* 0x0000009d02197220 */ /* 0x002fe40000410000 */
[----:B--2---:R-:W-:Y:S01]  /*a070*/  FFMA.FTZ R4, R222, c[0x0][0x23c], -R94 ;  /* 0x00008f00de047a23 */ /* 0x004fe2000001085e */
[----:B----4-:R-:W-:Y:S06]  /*a080*/  F2FP.BF16.PACK_AB R64, R214, R204 ;  /* 0x000000ccd640723e */ /* 0x010fec00000010ff */
[----:B------:R1:W-:Y:S01]  /*a090*/  MUFU.EX2 R207, R4 ;  /* 0x0000000400cf7308 */ /* 0x0003e20000000800 */
[C---:B---3--:R-:W-:Y:S01]  /*a0a0*/  FMUL.FTZ R10, R0.reuse, R138 ;  /* 0x0000008a000a7220 */ /* 0x048fe20000410000 */
[----:B------:R-:W-:Y:S01]  /*a0b0*/  MOV R138, R87 ;  /* 0x00000057008a7202 */ /* 0x000fe20000000f00 */
[C---:B------:R-:W-:Y:S01]  /*a0c0*/  FMUL.FTZ R11, R0.reuse, R139 ;  /* 0x0000008b000b7220 */ /* 0x040fe20000410000 */
[----:B------:R-:W-:Y:S01]  /*a0d0*/  MOV R139, R133 ;  /* 0x00000085008b7202 */ /* 0x000fe20000000f00 */
[C---:B------:R-:W-:Y:S01]  /*a0e0*/  FMUL.FTZ R14, R0.reuse, R146 ;  /* 0x00000092000e7220 */ /* 0x040fe20000410000 */
[----:B------:R-:W-:Y:S01]  /*a0f0*/  MOV R133, R63 ;  /* 0x0000003f00857202 */ /* 0x000fe20000000f00 */
[C---:B------:R-:W-:Y:S02]  /*a100*/  FMUL.FTZ R43, R0.reuse, R175 ;  /* 0x000000af002b7220 */ /* 0x040fe40000410000 */
[C---:B------:R-:W-:Y:S02]  /*a110*/  FMUL.FTZ R42, R0.reuse, R174 ;  /* 0x000000ae002a7220 */ /* 0x040fe40000410000 */
[----:B------:R-:W-:Y:S01]  /*a120*/  FMUL.FTZ R47, R0, R179 ;  /* 0x000000b3002f7220 */ /* 0x000fe20000410000 */
[----:B------:R-:W-:Y:S01]  /*a130*/  MOV R179, R121 ;  /* 0x0000007900b37202 */ /* 0x000fe20000000f00 */
[----:B------:R-:W-:Y:S02]  /*a140*/  FFMA.FTZ R121, R200, c[0x0][0x23c], -R92 ;  /* 0x00008f00c8797a23 */ /* 0x000fe4000001085c */
[--C-:B------:R-:W-:Y:S02]  /*a150*/  FFMA.FTZ R63, R61, c[0x0][0x23c], -R94.reuse ;  /* 0x00008f003d3f7a23 */ /* 0x100fe4000001085e */
[----:B------:R-:W-:Y:S02]  /*a160*/  FMUL.FTZ R61, R2, R193 ;  /* 0x000000c1023d7220 */ /* 0x000fe40000410000 */
[----:B------:R-:W-:Y:S01]  /*a170*/  MUFU.EX2 R121, R121 ;  /* 0x0000007900797308 */ /* 0x000fe20000000800 */
[--C-:B-1----:R-:W-:Y:S02]  /*a180*/  FFMA.FTZ R4, R8, c[0x0][0x23c], -R94.reuse ;  /* 0x00008f0008047a23 */ /* 0x102fe4000001085e */
[----:B------:R-:W-:Y:S07]  /*a190*/  FFMA.FTZ R8, R20, c[0x0][0x23c], -R75 ;  /* 0x00008f0014087a23 */ /* 0x000fee000001084b */
[----:B------:R1:W2:Y:S02]  /*a1a0*/  MUFU.EX2 R213, R4 ;  /* 0x0000000400d57308 */ /* 0x0002a40000000800 */
[----:B-1----:R-:W-:Y:S01]  /*a1b0*/  FFMA.FTZ R4, R248, c[0x0][0x23c], -R93 ;  /* 0x00008f00f8047a23 */ /* 0x002fe2000001085d */
[----:B--2---:R-:W-:Y:S07]  /*a1c0*/  F2FP.BF16.PACK_AB R65, R213, R207 ;  /* 0x000000cfd541723e */ /* 0x004fee00000010ff */
[----:B------:R1:W2:Y:S02]  /*a1d0*/  MUFU.EX2 R248, R4 ;  /* 0x0000000400f87308 */ /* 0x0002a40000000800 */
[----:B-1----:R-:W-:Y:S01]  /*a1e0*/  FFMA.FTZ R4, R247, c[0x0][0x23c], -R94 ;  /* 0x00008f00f7047a23 */ /* 0x002fe2000001085e */
[----:B--2---:R-:W-:Y:S07]  /*a1f0*/  F2FP.BF16.PACK_AB R66, R248, R249 ;  /* 0x000000f9f842723e */ /* 0x004fee00000010ff */
[----:B------:R1:W-:Y:S10]  /*a200*/  MUFU.EX2 R247, R8 ;  /* 0x0000000800f77308 */ /* 0x0003f40000000800 */
[----:B------:R2:W-:Y:S01]  /*a210*/  MUFU.EX2 R222, R4 ;  /* 0x0000000400de7308 */ /* 0x0005e20000000800 */
[--C-:B-1----:R-:W-:Y:S02]  /*a220*/  FFMA.FTZ R8, R49, c[0x0][0x23c], -R75.reuse ;  /* 0x00008f0031087a23 */ /* 0x102fe4000001084b */
[----:B------:R-:W-:Y:S07]  /*a230*/  FFMA.FTZ R49, R56, c[0x0][0x23c], -R92 ;  /* 0x00008f0038317a23 */ /* 0x000fee000001085c */
[----:B------:R1:W-:Y:S01]  /*a240*/  MUFU.EX2 R230, R8 ;  /* 0x0000000800e67308 */ /* 0x0003e20000000800 */
[----:B------:R-:W-:Y:S02]  /*a250*/  FMUL.FTZ R56, R2, R188 ;  /* 0x000000bc02387220 */ /* 0x000fe40000410000 */
[----:B--2---:R-:W-:Y:S07]  /*a260*/  FFMA.FTZ R4, R246, c[0x0][0x23c], -R94 ;  /* 0x00008f00f6047a23 */ /* 0x004fee000001085e */
[----:B------:R2:W3:Y:S10]  /*a270*/  MUFU.EX2 R245, R4 ;  /* 0x0000000400f57308 */ /* 0x0004f40000000800 */
[----:B------:R-:W-:Y:S01]  /*a280*/  MUFU.EX2 R246, R5 ;  /* 0x0000000500f67308 */ /* 0x000fe20000000800 */
[----:B-1----:R-:W-:Y:S01]  /*a290*/  FMUL.FTZ R8, R2, R136 ;  /* 0x0000008802087220 */ /* 0x002fe20000410000 */
[----:B------:R-:W-:Y:S01]  /*a2a0*/  MOV R136, R58 ;  /* 0x0000003a00887202 */ /* 0x000fe20000000f00 */
[----:B------:R-:W-:Y:S07]  /*a2b0*/  FMUL.FTZ R58, R0, R190 ;  /* 0x000000be003a7220 */ /* 0x000fee0000410000 */
[----:B------:R1:W-:Y:S01]  /*a2c0*/  MUFU.EX2 R164, R49 ;  /* 0x0000003100a47308 */ /* 0x0003e20000000800 */
[--C-:B--2---:R-:W-:Y:S01]  /*a2d0*/  FFMA.FTZ R4, R21, c[0x0][0x23c], -R75.reuse ;  /* 0x00008f0015047a23 */ /* 0x104fe2000001084b */
[----:B---3--:R-:W-:Y:S08]  /*a2e0*/  F2FP.BF16.PACK_AB R67, R245, R222 ;  /* 0x000000def543723e */ /* 0x008ff000000010ff */
[----:B------:R-:W2:Y:S01]  /*a2f0*/  MUFU.EX2 R3, R4 ;  /* 0x0000000400037308 */ /* 0x000ea20000000800 */
[----:B-1----:R-:W-:Y:S01]  /*a300*/  FMUL.FTZ R49, R68, R181 ;  /* 0x000000b544317220 */ /* 0x002fe20000410000 */
[----:B------:R-:W-:Y:S01]  /*a310*/  MOV R181, R102 ;  /* 0x0000006600b57202 */ /* 0x000fe20000000f00 */
[--C-:B------:R-:W-:Y:S01]  /*a320*/  FFMA.FTZ R102, R221, c[0x0][0x23c], -R92.reuse ;  /* 0x00008f00dd667a23 */ /* 0x100fe2000001085c */
[----:B--2---:R1:W-:Y:S01]  /*a330*/  STL [R1+0x44], R3 ;  /* 0x0000440301007387 */ /* 0x0043e20000100800 */
[--C-:B------:R-:W-:Y:S03]  /*a340*/  FFMA.FTZ R4, R23, c[0x0][0x23c], -R92.reuse ;  /* 0x00008f0017047a23 */ /* 0x100fe6000001085c */
[----:B------:R-:W2:Y:S03]  /*a350*/  LDSM.16.MT88.4 R20, [R224+0x8000] ;  /* 0x00800000e014783b */ /* 0x000ea60000004200 */
[----:B------:R-:W3:Y:S10]  /*a360*/  MUFU.EX2 R4, R4 ;  /* 0x0000000400047308 */ /* 0x000ef40000000800 */
[----:B-1----:R-:W1:Y:S01]  /*a370*/  MUFU.EX2 R3, R7 ;  /* 0x0000000700037308 */ /* 0x002e620000000800 */
[----:B---3--:R3:W-:Y:S04]  /*a380*/  STL [R1+0x40], R4 ;  /* 0x0000400401007387 */ /* 0x0087e80000100800 */
[----:B-1----:R1:W-:Y:S01]  /*a390*/  STL [R1+0x48], R3 ;  /* 0x0000480301007387 */ /* 0x0023e20000100800 */
[--C-:B------:R-:W-:Y:S04]  /*a3a0*/  FFMA.FTZ R7, R36, c[0x0][0x23c], -R75.reuse ;  /* 0x00008f0024077a23 */ /* 0x100fe8000001084b */
[----:B------:R4:W-:Y:S01]  /*a3b0*/  MUFU.EX2 R240, R7 ;  /* 0x0000000700f07308 */ /* 0x0009e20000000800 */
[--C-:B---3--:R-:W-:Y:S02]  /*a3c0*/  FFMA.FTZ R4, R34, c[0x0][0x23c], -R92.reuse ;  /* 0x00008f0022047a23 */ /* 0x108fe4000001085c */
[C---:B------:R-:W-:Y:S01]  /*a3d0*/  FMUL.FTZ R34, R69.reuse, R166 ;  /* 0x000000a645227220 */ /* 0x040fe20000410000 */
[----:B------:R-:W-:Y:S01]  /*a3e0*/  MOV R166, R126 ;  /* 0x0000007e00a67202 */ /* 0x000fe20000000f00 */
[--C-:B------:R-:W-:Y:S02]  /*a3f0*/  FFMA.FTZ R126, R112, c[0x0][0x23c], -R75.reuse ;  /* 0x00008f00707e7a23 */ /* 0x100fe4000001084b */
[--C-:B------:R-:W-:Y:S01]  /*a400*/  FFMA.FTZ R112, R202, c[0x0][0x23c], -R92.reuse ;  /* 0x00008f00ca707a23 */ /* 0x100fe2000001085c */
[----:B------:R-:W-:Y:S03]  /*a410*/  MOV R177, R166 ;  /* 0x000000a600b17202 */ /* 0x000fe60000000f00 */
[----:B------:R-:W-:Y:S10]  /*a420*/  MUFU.EX2 R126, R126 ;  /* 0x0000007e007e7308 */ /* 0x000ff40000000800 */
[----:B-1----:R1:W-:Y:S01]  /*a430*/  MUFU.EX2 R3, R4 ;  /* 0x0000000400037308 */ /* 0x0023e20000000800 */
[--C-:B----4-:R-:W-:Y:S02]  /*a440*/  FFMA.FTZ R7, R50, c[0x0][0x23c], -R92.reuse ;  /* 0x00008f0032077a23 */ /* 0x110fe4000001085c */
[----:B------:R-:W-:Y:S01]  /*a450*/  FMUL.FTZ R50, R69, R182 ;  /* 0x000000b645327220 */ /* 0x000fe20000410000 */
[----:B------:R-:W-:Y:S01]  /*a460*/  MOV R182, R98 ;  /* 0x0000006200b67202 */ /* 0x000fe20000000f00 */
[--C-:B------:R-:W-:Y:S01]  /*a470*/  FFMA.FTZ R98, R251, c[0x0][0x23c], -R92.reuse ;  /* 0x00008f00fb627a23 */ /* 0x100fe2000001085c */
[----:B------:R-:W-:Y:S04]  /*a480*/  MOV R251, R164 ;  /* 0x000000a400fb7202 */ /* 0x000fe80000000f00 */
[----:B------:R3:W-:Y:S10]  /*a490*/  MUFU.EX2 R231, R7 ;  /* 0x0000000700e77308 */ /* 0x0007f40000000800 */
[----:B------:R-:W-:Y:S01]  /*a4a0*/  MUFU.EX2 R200, R98 ;  /* 0x0000006200c87308 */ /* 0x000fe20000000800 */
[----:B-1----:R-:W-:Y:S02]  /*a4b0*/  FFMA.FTZ R4, R35, c[0x0][0x23c], -R92 ;  /* 0x00008f0023047a23 */ /* 0x002fe4000001085c */
[----:B------:R-:W-:Y:S01]  /*a4c0*/  FMUL.FTZ R35, R69, R167 ;  /* 0x000000a745237220 */ /* 0x000fe20000410000 */
[----:B------:R-:W-:Y:S01]  /*a4d0*/  MOV R167, R120 ;  /* 0x0000007800a77202 */ /* 0x000fe20000000f00 */
[----:B------:R-:W-:Y:S05]  /*a4e0*/  FFMA.FTZ R120, R90, c[0x0][0x23c], -R75 ;  /* 0x00008f005a787a23 */ /* 0x000fea000001084b */
[----:B------:R1:W-:Y:S01]  /*a4f0*/  MUFU.EX2 R243, R4 ;  /* 0x0000000400f37308 */ /* 0x0003e20000000800 */
[----:B------:R-:W-:Y:S01]  /*a500*/  MOV R174, R167 ;  /* 0x000000a700ae7202 */ /* 0x000fe20000000f00 */
[----:B---3--:R-:W-:Y:S02]  /*a510*/  FFMA.FTZ R7, R41, c[0x0][0x23c], -R93 ;  /* 0x00008f0029077a23 */ /* 0x008fe4000001085d */
[--C-:B------:R-:W-:Y:S02]  /*a520*/  FFMA.FTZ R41, R44, c[0x0][0x23c], -R75.reuse ;  /* 0x00008f002c297a23 */ /* 0x100fe4000001084b */
[----:B------:R-:W-:Y:S04]  /*a530*/  FFMA.FTZ R44, R46, c[0x0][0x23c], -R75 ;  /* 0x00008f002e2c7a23 */ /* 0x000fe8000001084b */
[----:B------:R3:W-:Y:S01]  /*a540*/  MUFU.EX2 R234, R7 ;  /* 0x0000000700ea7308 */ /* 0x0007e20000000800 */
[----:B------:R-:W-:Y:S09]  /*a550*/  FMUL.FTZ R46, R0, R178 ;  /* 0x000000b2002e7220 */ /* 0x000ff20000410000 */
[----:B------:R4:W-:Y:S01]  /*a560*/  MUFU.EX2 R157, R41 ;  /* 0x00000029009d7308 */ /* 0x0009e20000000800 */
[----:B-1----:R-:W-:Y:S02]  /*a570*/  FFMA.FTZ R4, R16, c[0x0][0x23c], -R93 ;  /* 0x00008f0010047a23 */ /* 0x002fe4000001085d */
[----:B------:R-:W-:Y:S07]  /*a580*/  FMUL.FTZ R16, R68, R148 ;  /* 0x0000009444107220 */ /* 0x000fee0000410000 */
[----:B------:R1:W1:Y:S01]  /*a590*/  MUFU.EX2 R5, R4 ;  /* 0x0000000400057308 */ /* 0x0002620000000800 */
[----:B---3--:R-:W-:Y:S09]  /*a5a0*/  FMUL.FTZ R7, R69, R143 ;  /* 0x0000008f45077220 */ /* 0x008ff20000410000 */
[----:B------:R3:W-:Y:S01]  /*a5b0*/  MUFU.EX2 R143, R12 ;  /* 0x0000000c008f7308 */ /* 0x0007e20000000800 */
[----:B----4-:R-:W-:Y:S01]  /*a5c0*/  FMUL.FTZ R41, R2, R173 ;  /* 0x000000ad02297220 */ /* 0x010fe20000410000 */
[----:B------:R-:W-:Y:S01]  /*a5d0*/  MOV R173, R103 ;  /* 0x0000006700ad7202 */ /* 0x000fe20000000f00 */
[----:B------:R-:W-:Y:S07]  /*a5e0*/  FFMA.FTZ R103, R209, c[0x0][0x23c], -R75 ;  /* 0x00008f00d1677a23 */ /* 0x000fee000001084b */
[----:B------:R-:W-:Y:S01]  /*a5f0*/  MUFU.EX2 R120, R120 ;  /* 0x0000007800787308 */ /* 0x000fe20000000800 */
[----:B-1----:R-:W-:Y:S01]  /*a600*/  FFMA.FTZ R4, R15, c[0x0][0x23c], -R93 ;  /* 0x00008f000f047a23 */ /* 0x002fe2000001085d */
[----:B------:R1:W-:Y:S01]  /*a610*/  STL [R1+0x38], R5 ;  /* 0x0000380501007387 */ /* 0x0003e20000100800 */
[----:B------:R-:W-:Y:S07]  /*a620*/  FMUL.FTZ R15, R0, R147 ;  /* 0x00000093000f7220 */ /* 0x000fee0000410000 */
[----:B------:R4:W1:Y:S01]  /*a630*/  MUFU.EX2 R6, R4 ;  /* 0x0000000400067308 */ /* 0x0008620000000800 */
[----:B---3--:R-:W-:Y:S02]  /*a640*/  FMUL.FTZ R12, R2, R144 ;  /* 0x00000090020c7220 */ /* 0x008fe40000410000 */
[--C-:B----4-:R-:W-:Y:S01]  /*a650*/  FFMA.FTZ R4, R26, c[0x0][0x23c], -R94.reuse ;  /* 0x00008f001a047a23 */ /* 0x110fe2000001085e */
[----:B-1----:R1:W-:Y:S01]  /*a660*/  STL [R1+0x3c], R6 ;  /* 0x00003c0601007387 */ /* 0x0023e20000100800 */
[C---:B------:R-:W-:Y:S05]  /*a670*/  FMUL.FTZ R26, R0.reuse, R158 ;  /* 0x0000009e001a7220 */ /* 0x040fea0000410000 */
[----:B------:R3:W4:Y:S01]  /*a680*/  MUFU.EX2 R5, R4 ;  /* 0x0000000400057308 */ /* 0x0007220000000800 */
[----:B-1----:R-:W-:Y:S02]  /*a690*/  FFMA.FTZ R6, R37, c[0x0][0x23c], -R75 ;  /* 0x00008f0025067a23 */ /* 0x002fe4000001084b */
[----:B---3--:R-:W-:Y:S01]  /*a6a0*/  FFMA.FTZ R4, R27, c[0x0][0x23c], -R94 ;  /* 0x00008f001b047a23 */ /* 0x008fe2000001085e */
[----:B----4-:R1:W-:Y:S06]  /*a6b0*/  STL [R1], R5 ;  /* 0x0000000501007387 */ /* 0x0103ec0000100800 */
[----:B------:R3:W-:Y:S01]  /*a6c0*/  MUFU.EX2 R236, R6 ;  /* 0x0000000600ec7308 */ /* 0x0007e20000000800 */
[----:B------:R-:W-:Y:S09]  /*a6d0*/  FMUL.FTZ R27, R0, R159 ;  /* 0x0000009f001b7220 */ /* 0x000ff20000410000 */
[----:B------:R-:W4:Y:S10]  /*a6e0*/  MUFU.EX2 R4, R4 ;  /* 0x0000000400047308 */ /* 0x000f340000000800 */
[----:B------:R2:W-:Y:S01]  /*a6f0*/  MUFU.EX2 R159, R44 ;  /* 0x0000002c009f7308 */ /* 0x0005e20000000800 */
[----:B-1----:R-:W-:Y:S02]  /*a700*/  FFMA.FTZ R5, R28, c[0x0][0x23c], -R93 ;  /* 0x00008f001c057a23 */ /* 0x002fe4000001085d */
[----:B---3--:R-:W-:Y:S02]  /*a710*/  FMUL.FTZ R6, R69, R142 ;  /* 0x0000008e45067220 */ /* 0x008fe40000410000 */
[----:B------:R-:W-:Y:S05]  /*a720*/  FFMA.FTZ R28, R52, c[0x0][0x23c], -R75 ;  /* 0x00008f00341c7a23 */ /* 0x000fea000001084b */
[----:B------:R1:W-:Y:S01]  /*a730*/  MUFU.EX2 R72, R5 ;  /* 0x0000000500487308 */ /* 0x0003e20000000800 */
[----:B----4-:R3:W-:Y:S01]  /*a740*/  STL [R1+0x8], R4 ;  /* 0x0000080401007387 */ /* 0x0107e20000100800 */
[--C-:B--2---:R-:W-:Y:S02]  /*a750*/  FFMA.FTZ R44, R57, c[0x0][0x23c], -R92.reuse ;  /* 0x00008f00392c7a23 */ /* 0x104fe4000001085c */
[----:B------:R-:W-:Y:S01]  /*a760*/  FFMA.FTZ R57, R135, c[0x0][0x23c], -R93 ;  /* 0x00008f0087397a23 */ /* 0x000fe2000001085d */
[----:B------:R-:W-:Y:S05]  /*a770*/  MOV R135, R134 ;  /* 0x0000008600877202 */ /* 0x000fea0000000f00 */
[----:B------:R2:W4:Y:S01]  /*a780*/  MUFU.EX2 R158, R44 ;  /* 0x0000002c009e7308 */ /* 0x0005220000000800 */
[----:B------:R-:W-:Y:S01]  /*a790*/  MOV R134, R62 ;  /* 0x0000003e00867202 */ /* 0x000fe20000000f00 */
[----:B------:R-:W-:Y:S01]  /*a7a0*/  FMUL.FTZ R62, R0, R194 ;  /* 0x000000c2003e7220 */ /* 0x000fe20000410000 */
[----:B------:R-:W-:Y:S02]  /*a7b0*/  MOV R144, R135 ;  /* 0x0000008700907202 */ /* 0x000fe40000000f00 */
[----:B------:R-:W-:Y:S01]  /*a7c0*/  MOV R135, R122 ;  /* 0x0000007a00877202 */ /* 0x000fe20000000f00 */
[----:B-1----:R-:W-:Y:S01]  /*a7d0*/  FMUL.FTZ R5, R68, R141 ;  /* 0x0000008d44057220 */ /* 0x002fe20000410000 */
[----:B------:R-:W-:Y:S01]  /*a7e0*/  MOV R141, R59 ;  /* 0x0000003b008d7202 */ /* 0x000fe20000000f00 */
[----:B------:R-:W-:Y:S01]  /*a7f0*/  FMUL.FTZ R59, R0, R191 ;  /* 0x000000bf003b7220 */ /* 0x000fe20000410000 */
[----:B------:R-:W-:Y:S01]  /*a800*/  MOV R167, R134 ;  /* 0x0000008600a77202 */ /* 0x000fe20000000f00 */
[----:B------:R-:W-:Y:S02]  /*a810*/  FFMA.FTZ R122, R89, c[0x0][0x23c], -R75 ;  /* 0x00008f00597a7a23 */ /* 0x000fe4000001084b */
[--C-:B---3--:R-:W-:Y:S02]  /*a820*/  FFMA.FTZ R4, R29, c[0x0][0x23c], -R93.reuse ;  /* 0x00008f001d047a23 */ /* 0x108fe4000001085d */
[----:B------:R-:W-:Y:S02]  /*a830*/  FMUL.FTZ R29, R2, R161 ;  /* 0x000000a1021d7220 */ /* 0x000fe40000410000 */
[----:B------:R1:W-:Y:S01]  /*a840*/  MUFU.EX2 R242, R4 ;  /* 0x0000000400f27308 */ /* 0x0003e20000000800 */
[--C-:B------:R-:W-:Y:S02]  /*a850*/  FFMA.FTZ R134, R119, c[0x0][0x23c], -R92.reuse ;  /* 0x00008f0077867a23 */ /* 0x100fe4000001085c */
[--C-:B------:R-:W-:Y:S02]  /*a860*/  FFMA.FTZ R119, R123, c[0x0][0x23c], -R93.reuse ;  /* 0x00008f007b777a23 */ /* 0x100fe4000001085d */
[----:B------:R-:W-:Y:S02]  /*a870*/  FFMA.FTZ R123, R252, c[0x0][0x23c], -R93 ;  /* 0x00008f00fc7b7a23 */ /* 0x000fe4000001085d */
[----:B--2---:R-:W-:Y:S01]  /*a880*/  FMUL.FTZ R44, R2, R176 ;  /* 0x000000b0022c7220 */ /* 0x004fe20000410000 */
[----:B------:R-:W-:Y:S01]  /*a890*/  MOV R176, R127 ;  /* 0x0000007f00b07202 */ /* 0x000fe20000000f00 */
[----:B------:R-:W-:Y:S01]  /*a8a0*/  FFMA.FTZ R127, R114, c[0x0][0x23c], -R92 ;  /* 0x00008f00727f7a23 */ /* 0x000fe2000001085c */
[----:B----4-:R-:W-:Y:S01]  /*a8b0*/  MOV R221, R158 ;  /* 0x0000009e00dd7202 */ /* 0x010fe20000000f00 */
[----:B------:R-:W-:Y:S10]  /*a8c0*/  MUFU.EX2 R122, R122 ;  /* 0x0000007a007a7308 */ /* 0x000ff40000000800 */
[----:B------:R-:W-:Y:S01]  /*a8d0*/  MUFU.EX2 R127, R127 ;  /* 0x0000007f007f7308 */ /* 0x000fe20000000800 */
[--C-:B-1----:R-:W-:Y:S02]  /*a8e0*/  FFMA.FTZ R4, R30, c[0x0][0x23c], -R94.reuse ;  /* 0x00008f001e047a23 */ /* 0x102fe4000001085e */
[C---:B------:R-:W-:Y:S07]  /*a8f0*/  FMUL.FTZ R30, R0.reuse, R162 ;  /* 0x000000a2001e7220 */ /* 0x040fee0000410000 */
[----:B------:R1:W-:Y:S10]  /*a900*/  MUFU.EX2 R73, R4 ;  /* 0x0000000400497308 */ /* 0x0003f40000000800 */
[----:B------:R-:W-:Y:S10]  /*a910*/  MUFU.EX2 R134, R134 ;  /* 0x0000008600867308 */ /* 0x000ff40000000800 */
[----:B------:R-:W-:Y:S01]  /*a920*/  MUFU.EX2 R119, R119 ;  /* 0x0000007700777308 */ /* 0x000fe20000000800 */
[----:B-1----:R-:W-:Y:S02]  /*a930*/  FFMA.FTZ R4, R31, c[0x0][0x23c], -R94 ;  /* 0x00008f001f047a23 */ /* 0x002fe4000001085e */
[----:B------:R-:W-:Y:S07]  /*a940*/  FMUL.FTZ R31, R0, R163 ;  /* 0x000000a3001f7220 */ /* 0x000fee0000410000 */
[----:B------:R1:W-:Y:S10]  /*a950*/  MUFU.EX2 R241, R4 ;  /* 0x0000000400f17308 */ /* 0x0003f40000000800 */
[----:B------:R2:W-:Y:S10]  /*a960*/  MUFU.EX2 R163, R33 ;  /* 0x0000002100a37308 */ /* 0x0005f40000000800 */
[----:B------:R-:W-:Y:S01]  /*a970*/  MUFU.EX2 R123, R123 ;  /* 0x0000007b007b7308 */ /* 0x000fe20000000800 */
[--C-:B-1----:R-:W-:Y:S09]  /*a980*/  FFMA.FTZ R4, R38, c[0x0][0x23c], -R92.reuse ;  /* 0x00008f0026047a23 */ /* 0x102ff2000001085c */
[----:B------:R1:W-:Y:S01]  /*a990*/  MUFU.EX2 R239, R4 ;  /* 0x0000000400ef7308 */ /* 0x0003e20000000800 */
[----:B--2---:R-:W-:Y:S01]  /*a9a0*/  FMUL.FTZ R33, R68, R165 ;  /* 0x000000a544217220 */ /* 0x004fe20000410000 */
[----:B------:R-:W-:Y:S01]  /*a9b0*/  MOV R165, R132 ;  /* 0x0000008400a57202 */ /* 0x000fe20000000f00 */
[--C-:B------:R-:W-:Y:S03]  /*a9c0*/  FFMA.FTZ R132, R88, c[0x0][0x23c], -R75.reuse ;  /* 0x00008f0058847a23 */ /* 0x100fe6000001084b */
[----:B------:R-:W-:Y:S02]  /*a9d0*/  MOV R178, R165 ;  /* 0x000000a500b27202 */ /* 0x000fe40000000f00 */
[----:B------:R-:W-:Y:S01]  /*a9e0*/  MOV R165, R99 ;  /* 0x0000006300a57202 */ /* 0x000fe20000000f00 */
[--C-:B------:R-:W-:Y:S01]  /*a9f0*/  FFMA.FTZ R99, R250, c[0x0][0x23c], -R92.reuse ;  /* 0x00008f00fa637a23 */ /* 0x100fe2000001085c */
[----:B------:R-:W-:Y:S01]  /*aa00*/  MOV R250, R159 ;  /* 0x0000009f00fa7202 */ /* 0x000fe20000000f00 */
[----:B------:R-:W-:Y:S01]  /*aa10*/  MUFU.EX2 R132, R132 ;  /* 0x0000008400847308 */ /* 0x000fe20000000800 */
[--C-:B-1----:R-:W-:Y:S09]  /*aa20*/  FFMA.FTZ R4, R39, c[0x0][0x23c], -R92.reuse ;  /* 0x00008f0027047a23 */ /* 0x102ff2000001085c */
[----:B------:R-:W-:Y:S01]  /*aa30*/  MUFU.EX2 R202, R99 ;  /* 0x0000006300ca7308 */ /* 0x000fe20000000800 */
[----:B------:R-:W1:Y:S09]  /*aa40*/  LDSM.16.MT88.4 R36, [R227+0x8000] ;  /* 0x00800000e324783b */ /* 0x000e720000004200 */
[----:B------:R2:W-:Y:S02]  /*aa50*/  MUFU.EX2 R235, R4 ;  /* 0x0000000400eb7308 */ /* 0x0005e40000000800 */
[----:B--2---:R-:W-:Y:S02]  /*aa60*/  FFMA.FTZ R4, R48, c[0x0][0x23c], -R75 ;  /* 0x00008f0030047a23 */ /* 0x004fe4000001084b */
[----:B------:R-:W-:Y:S01]  /*aa70*/  FMUL.FTZ R48, R68, R180 ;  /* 0x000000b444307220 */ /* 0x000fe20000410000 */
[----:B------:R-:W-:Y:S05]  /*aa80*/  MOV R180, R110 ;  /* 0x0000006e00b47202 */ /* 0x000fea0000000f00 */
[----:B------:R2:W-:Y:S01]  /*aa90*/  MUFU.EX2 R232, R4 ;  /* 0x0000000400e87308 */ /* 0x0005e20000000800 */
[--C-:B------:R-:W-:Y:S02]  /*aaa0*/  FFMA.FTZ R110, R203, c[0x0][0x23c], -R92.reuse ;  /* 0x00008f00cb6e7a23 */ /* 0x100fe4000001085c */
[--C-:B--2---:R-:W-:Y:S02]  /*aab0*/  FFMA.FTZ R4, R51, c[0x0][0x23c], -R92.reuse ;  /* 0x00008f0033047a23 */ /* 0x104fe4000001085c */
[----:B------:R-:W-:Y:S01]  /*aac0*/  FMUL.FTZ R51, R69, R183 ;  /* 0x000000b745337220 */ /* 0x000fe20000410000 */
[----:B------:R-:W-:Y:S04]  /*aad0*/  MOV R183, R144 ;  /* 0x0000009000b77202 */ /* 0x000fe80000000f00 */
[----:B------:R2:W-:Y:S01]  /*aae0*/  MUFU.EX2 R229, R4 ;  /* 0x0000000400e57308 */ /* 0x0005e20000000800 */
[----:B------:R-:W-:Y:S01]  /*aaf0*/  MOV R144, R141 ;  /* 0x0000008d00907202 */ /* 0x000fe20000000f00 */
[----:B------:R-:W-:Y:S02]  /*ab00*/  FFMA.FTZ R141, R131, c[0x0][0x23c], -R92 ;  /* 0x00008f00838d7a23 */ /* 0x000fe4000001085c */
[--C-:B------:R-:W-:Y:S02]  /*ab10*/  FFMA.FTZ R131, R124, c[0x0][0x23c], -R93.reuse ;  /* 0x00008f007c837a23 */ /* 0x100fe4000001085d */
[----:B--2---:R-:W-:Y:S02]  /*ab20*/  FFMA.FTZ R4, R40, c[0x0][0x23c], -R93 ;  /* 0x00008f0028047a23 */ /* 0x004fe4000001085d */
[----:B------:R-:W-:Y:S01]  /*ab30*/  FMUL.FTZ R40, R2, R172 ;  /* 0x000000ac02287220 */ /* 0x000fe20000410000 */
[----:B------:R-:W-:Y:S01]  /*ab40*/  MOV R172, R100 ;  /* 0x0000006400ac7202 */ /* 0x000fe20000000f00 */
[----:B------:R2:W-:Y:S01]  /*ab50*/  MUFU.EX2 R238, R4 ;  /* 0x0000000400ee7308 */ /* 0x0005e20000000800 */
[--C-:B------:R-:W-:Y:S09]  /*ab60*/  FFMA.FTZ R100, R216, c[0x0][0x23c], -R75.reuse ;  /* 0x00008f00d8647a23 */ /* 0x100ff2000001084b */
[----:B------:R-:W-:Y:S01]  /*ab70*/  MUFU.EX2 R203, R100 ;  /* 0x0000006400cb7308 */ /* 0x000fe20000000800 */
[----:B--2---:R-:W-:Y:S01]  /*ab80*/  FMUL.FTZ R4, R68, R140 ;  /* 0x0000008c44047220 */ /* 0x004fe20000410000 */
[----:B------:R-:W-:Y:S02]  /*ab90*/  MOV R140, R53 ;  /* 0x00000035008c7202 */ /* 0x000fe40000000f00 */
[----:B------:R-:W2:Y:S04]  /*aba0*/  LDSM.16.MT88.4 R52, [R225+0x8000] ;  /* 0x00800000e134783b */ /* 0x000ea80000004200 */
[-C--:B------:R-:W-:Y:S08]  /*abb0*/  HMMA.16816.F32.BF16 R4, R76, R20.reuse, R4 ;  /* 0x000000144c04723c */ /* 0x080ff00000041804 */
[C---:B------:R-:W-:Y:S07]  /*abc0*/  HMMA.16816.F32.BF16 R8, R64.reuse, R20, R8 ;  /* 0x000000144008723c */ /* 0x040fee0000041808 */
[----:B------:R-:W-:Y:S01]  /*abd0*/  FFMA.FTZ R20, R24, c[0x0][0x23c], -R94 ;  /* 0x00008f0018147a23 */ /* 0x000fe2000001085e */
[-C--:B------:R-:W-:Y:S03]  /*abe0*/  HMMA.16816.F32.BF16 R12, R64, R22.reuse, R12 ;  /* 0x00000016400c723c */ /* 0x080fe6000004180c */
[----:B------:R3:W-:Y:S01]  /*abf0*/  MUFU.EX2 R142, R20 ;  /* 0x00000014008e7308 */ /* 0x0007e20000000800 */
[----:B------:R-:W-:Y:S02]  /*ac00*/  FMUL.FTZ R21, R68, R153 ;  /* 0x0000009944157220 */ /* 0x000fe40000410000 */
[----:B------:R-:W-:Y:S02]  /*ac10*/  FMUL.FTZ R24, R2, R156 ;  /* 0x0000009c02187220 */ /* 0x000fe40000410000 */
[C---:B------:R-:W-:Y:S05]  /*ac20*/  HMMA.16816.F32.BF16 R16, R76.reuse, R22, R16 ;  /* 0x000000164c10723c */ /* 0x040fea0000041810 */
[----:B------:R4:W-:Y:S02]  /*ac30*/  MUFU.EX2 R153, R28 ;  /* 0x0000001c00997308 */ /* 0x0009e40000000800 */
[C---:B------:R-:W-:Y:S02]  /*ac40*/  FMUL.FTZ R22, R69.reuse, R154 ;  /* 0x0000009a45167220 */ /* 0x040fe40000410000 */
[----:B------:R-:W-:Y:S06]  /*ac50*/  FMUL.FTZ R23, R69, R155 ;  /* 0x0000009b45177220 */ /* 0x000fec0000410000 */
[----:B------:R2:W-:Y:S01]  /*ac60*/  MUFU.EX2 R155, R57 ;  /* 0x00000039009b7308 */ /* 0x0005e20000000800 */
[----:B---3--:R-:W-:Y:S02]  /*ac70*/  FMUL.FTZ R20, R68, R152 ;  /* 0x0000009844147220 */ /* 0x008fe40000410000 */
[----:B------:R-:W3:Y:S04]  /*ac80*/  LDL.LU R152, [R1+0x38] ;  /* 0x0000380001987983 */ /* 0x000ee80000300800 */
[----:B------:R-:W3:Y:S01]  /*ac90*/  LDL.LU R151, [R1] ;  /* 0x0000000001977983 */ /* 0x000ee20000300800 */
[-C--:B-1----:R-:W-:Y:S02]  /*aca0*/  HMMA.16816.F32.BF16 R20, R76, R36.reuse, R20 ;  /* 0x000000244c14723c */ /* 0x082fe40000041814 */
[----:B------:R-:W1:Y:S01]  /*acb0*/  MUFU.EX2 R156, R63 ;  /* 0x0000003f009c7308 */ /* 0x000e620000000800 */
[--C-:B----4-:R-:W-:Y:S01]  /*acc0*/  FFMA.FTZ R28, R210, c[0x0][0x23c], -R75.reuse ;  /* 0x00008f00d21c7a23 */ /* 0x110fe2000001084b */
[----:B------:R-:W4:Y:S04]  /*acd0*/  LDL.LU R150, [R1+0x44] ;  /* 0x0000440001967983 */ /* 0x000f280000300800 */
[C---:B------:R-:W-:Y:S01]  /*ace0*/  HMMA.16816.F32.BF16 R24, R64.reuse, R36, R24 ;  /* 0x000000244018723c */ /* 0x040fe20000041818 */
[----:B------:R-:W3:Y:S03]  /*acf0*/  LDL.LU R149, [R1+0x40] ;  /* 0x0000400001957983 */ /* 0x000ee60000300800 */
[----:B------:R1:W-:Y:S01]  /*ad00*/  MUFU.EX2 R154, R28 ;  /* 0x0000001c009a7308 */ /* 0x0003e20000000800 */
[----:B------:R-:W3:Y:S01]  /*ad10*/  LDL.LU R148, [R1+0x3c] ;  /* 0x00003c0001947983 */ /* 0x000ee20000300800 */
[----:B--2---:R-:W-:Y:S02]  /*ad20*/  FMUL.FTZ R57, R2, R189 ;  /* 0x000000bd02397220 */ /* 0x004fe40000410000 */
[--C-:B------:R-:W-:Y:S01]  /*ad30*/  FFMA.FTZ R36, R218, c[0x0][0x23c], -R92.reuse ;  /* 0x00008f00da247a23 */ /* 0x100fe2000001085c */
[----:B------:R-:W3:Y:S03]  /*ad40*/  LDL.LU R147, [R1+0x8] ;  /* 0x0000080001937983 */ /* 0x000ee60000300800 */
[----:B------:R-:W-:Y:S01]  /*ad50*/  FMUL.FTZ R37, R68, R169 ;  /* 0x000000a944257220 */ /* 0x000fe20000410000 */
[----:B------:R-:W3:Y:S01]  /*ad60*/  LDL.LU R146, [R1+0x48] ;  /* 0x0000480001927983 */ /* 0x000ee20000300800 */
[----:B------:R1:W-:Y:S01]  /*ad70*/  MUFU.EX2 R162, R36 ;  /* 0x0000002400a27308 */ /* 0x0003e20000000800 */
[----:B------:R-:W-:Y:S01]  /*ad80*/  MOV R169, R109 ;  /* 0x0000006d00a97202 */ /* 0x000fe20000000f00 */
[--C-:B------:R-:W-:Y:S01]  /*ad90*/  FFMA.FTZ R109, R91, c[0x0][0x23c], -R75.reuse ;  /* 0x00008f005b6d7a23 */ /* 0x100fe2000001084b */
[----:B-1----:R-:W-:Y:S01]  /*ada0*/  MOV R252, R156 ;  /* 0x0000009c00fc7202 */ /* 0x002fe20000000f00 */
[----:B------:R-:W-:Y:S01]  /*adb0*/  FMUL.FTZ R63, R0, R195 ;  /* 0x000000c3003f7220 */ /* 0x000fe20000410000 */
[----:B------:R-:W-:Y:S05]  /*adc0*/  LDSM.16.MT88.4 R88, [R227+0x8800] ;  /* 0x00880000e358783b */ /* 0x000fea0000004200 */
[----:B------:R-:W-:Y:S01]  /*add0*/  MUFU.EX2 R188, R109 ;  /* 0x0000006d00bc7308 */ /* 0x000fe20000000800 */
[----:B------:R-:W-:Y:S07]  /*ade0*/  FMUL.FTZ R28, R2, R160 ;  /* 0x000000a0021c7220 */ /* 0x000fee0000410000 */
[-C--:B------:R-:W-:Y:S02]  /*adf0*/  HMMA.16816.F32.BF16 R28, R64, R38.reuse, R28 ;  /* 0x00000026401c723c */ /* 0x080fe4000004181c */
[----:B------:R1:W-:Y:S01]  /*ae00*/  MUFU.EX2 R160, R60 ;  /* 0x0000003c00a07308 */ /* 0x0003e20000000800 */
[----:B------:R-:W-:Y:S01]  /*ae10*/  FMUL.FTZ R36, R68, R168 ;  /* 0x000000a844247220 */ /* 0x000fe20000410000 */
[----:B------:R-:W-:Y:S01]  /*ae20*/  MOV R168, R113 ;  /* 0x0000007100a87202 */ /* 0x000fe20000000f00 */
[--C-:B------:R-:W-:Y:S03]  /*ae30*/  FFMA.FTZ R113, R97, c[0x0][0x23c], -R75.reuse ;  /* 0x00008f0061717a23 */ /* 0x100fe6000001084b */
[C---:B------:R-:W-:Y:S04]  /*ae40*/  HMMA.16816.F32.BF16 R32, R76.reuse, R38, R32 ;  /* 0x000000264c20723c */ /* 0x040fe80000041820 */
[----:B------:R-:W-:Y:S01]  /*ae50*/  MUFU.EX2 R109, R106 ;  /* 0x0000006a006d7308 */ /* 0x000fe20000000800 */
[----:B------:R-:W-:Y:S02]  /*ae60*/  FFMA.FTZ R97, R172, c[0x0][0x23c], -R92 ;  /* 0x00008f00ac617a23 */ /* 0x000fe4000001085c */
[C---:B------:R-:W-:Y:S01]  /*ae70*/  FMUL.FTZ R38, R69.reuse, R170 ;  /* 0x000000aa45267220 */ /* 0x040fe20000410000 */
[----:B------:R-:W-:Y:S01]  /*ae80*/  MOV R170, R105 ;  /* 0x0000006900aa7202 */ /* 0x000fe20000000f00 */
[----:B------:R-:W-:Y:S03]  /*ae90*/  FMUL.FTZ R39, R69, R171 ;  /* 0x000000ab45277220 */ /* 0x000fe60000410000 */
[----:B------:R-:W-:Y:S01]  /*aea0*/  MOV R171, R101 ;  /* 0x0000006500ab7202 */ /* 0x000fe20000000f00 */
[--C-:B------:R-:W-:Y:S01]  /*aeb0*/  FFMA.FTZ R101, R219, c[0x0][0x23c], -R75.reuse ;  /* 0x00008f00db657a23 */ /* 0x100fe2000001084b */
[----:B------:R-:W-:Y:S01]  /*aec0*/  MUFU.EX2 R175, R97 ;  /* 0x0000006100af7308 */ /* 0x000fe20000000800 */
[----:B------:R-:W-:Y:S01]  /*aed0*/  MOV R172, R170 ;  /* 0x000000aa00ac7202 */ /* 0x000fe20000000f00 */
[-C--:B------:R-:W-:Y:S03]  /*aee0*/  HMMA.16816.F32.BF16 R36, R76, R52.reuse, R36 ;  /* 0x000000344c24723c */ /* 0x080fe60000041824 */
[----:B-1----:R-:W-:Y:S01]  /*aef0*/  FMUL.FTZ R60, R2, R192 ;  /* 0x000000c0023c7220 */ /* 0x002fe20000410000 */
[----:B------:R-:W-:Y:S01]  /*af00*/  MOV R219, R144 ;  /* 0x0000009000db7202 */ /* 0x000fe20000000f00 */
[----:B------:R-:W-:Y:S03]  /*af10*/  FFMA.FTZ R105, R208, c[0x0][0x23c], -R75 ;  /* 0x00008f00d0697a23 */ /* 0x000fe6000001084b */
[C---:B------:R-:W-:Y:S01]  /*af20*/  HMMA.16816.F32.BF16 R40, R64.reuse, R52, R40 ;  /* 0x000000344028723c */ /* 0x040fe20000041828 */
[----:B------:R-:W-:Y:S03]  /*af30*/  MUFU.EX2 R170, R95 ;  /* 0x0000005f00aa7308 */ /* 0x000fe60000000800 */
[----:B------:R-:W-:Y:S03]  /*af40*/  IADD3 R219, R219, -0x1, RZ ;  /* 0xffffffffdbdb7810 */ /* 0x000fe60007ffe0ff */
[--C-:B------:R-:W-:Y:S01]  /*af50*/  FFMA.FTZ R52, R140, c[0x0][0x23c], -R93.reuse ;  /* 0x00008f008c347a23 */ /* 0x100fe2000001085d */
[-C--:B------:R-:W-:Y:S03]  /*af60*/  HMMA.16816.F32.BF16 R44, R64, R54.reuse, R44 ;  /* 0x00000036402c723c */ /* 0x080fe6000004182c */
[----:B------:R1:W-:Y:S01]  /*af70*/  MUFU.EX2 R161, R52 ;  /* 0x0000003400a17308 */ /* 0x0003e20000000800 */
[----:B------:R-:W-:Y:S01]  /*af80*/  MOV R140, R85 ;  /* 0x00000055008c7202 */ /* 0x000fe20000000f00 */
[C---:B------:R-:W-:Y:S01]  /*af90*/  FMUL.FTZ R53, R68.reuse, R185 ;  /* 0x000000b944357220 */ /* 0x040fe20000410000 */
[----:B------:R-:W-:Y:S02]  /*afa0*/  MOV R185, R171 ;  /* 0x000000ab00b97202 */ /* 0x000fe40000000f00 */
[C---:B------:R-:W-:Y:S05]  /*afb0*/  HMMA.16816.F32.BF16 R48, R76.reuse, R54, R48 ;  /* 0x000000364c30723c */ /* 0x040fea0000041830 */
[----:B------:R-:W-:Y:S02]  /*afc0*/  MUFU.EX2 R208, R96 ;  /* 0x0000006000d07308 */ /* 0x000fe40000000800 */
[C---:B------:R-:W-:Y:S02]  /*afd0*/  FMUL.FTZ R54, R69.reuse, R186 ;  /* 0x000000ba45367220 */ /* 0x040fe40000410000 */
[----:B------:R-:W-:Y:S06]  /*afe0*/  FMUL.FTZ R55, R69, R187 ;  /* 0x000000bb45377220 */ /* 0x000fec0000410000 */
[----:B------:R1:W-:Y:S02]  /*aff0*/  MUFU.EX2 R190, R105 ;  /* 0x0000006900be7308 */ /* 0x0003e40000000800 */
[----:B-1----:R-:W-:Y:S08]  /*b000*/  FMUL.FTZ R52, R68, R184 ;  /* 0x000000b844347220 */ /* 0x002ff00000410000 */
[----:B------:R-:W-:Y:S01]  /*b010*/  MUFU.EX2 R187, R113 ;  /* 0x0000007100bb7308 */ /* 0x000fe20000000800 */
[-C--:B------:R-:W-:Y:S08]  /*b020*/  HMMA.16816.F32.BF16 R52, R76, R80.reuse, R52 ;  /* 0x000000504c34723c */ /* 0x080ff00000041834 */
[C---:B------:R-:W-:Y:S01]  /*b030*/  HMMA.16816.F32.BF16 R56, R64.reuse, R80, R56 ;  /* 0x000000504038723c */ /* 0x040fe20000041838 */
[----:B------:R-:W-:Y:S03]  /*b040*/  MUFU.EX2 R186, R110 ;  /* 0x0000006e00ba7308 */ /* 0x000fe60000000800 */
[----:B------:R-:W-:Y:S03]  /*b050*/  FFMA.FTZ R105, R165, c[0x0][0x23c], -R94 ;  /* 0x00008f00a5697a23 */ /* 0x000fe6000001085e */
[----:B------:R-:W-:Y:S01]  /*b060*/  FFMA.FTZ R80, R84, c[0x0][0x23c], -R93 ;  /* 0x00008f0054507a23 */ /* 0x000fe2000001085d */
[-C--:B------:R-:W-:Y:S01]  /*b070*/  HMMA.16816.F32.BF16 R60, R64, R82.reuse, R60 ;  /* 0x00000052403c723c */ /* 0x080fe2000004183c */
[----:B------:R-:W1:Y:S02]  /*b080*/  LDSM.16.MT88.4 R84, [R224+0x8800] ;  /* 0x00880000e054783b */ /* 0x000e640000004200 */
[----:B------:R1:W-:Y:S01]  /*b090*/  MUFU.EX2 R218, R80 ;  /* 0x0000005000da7308 */ /* 0x0003e20000000800 */
[--C-:B------:R-:W-:Y:S01]  /*b0a0*/  FFMA.FTZ R81, R137, c[0x0][0x23c], -R75.reuse ;  /* 0x00008f0089517a23 */ /* 0x100fe2000001084b */
[----:B------:R-:W-:Y:S01]  /*b0b0*/  MOV R137, R136 ;  /* 0x0000008800897202 */ /* 0x000fe20000000f00 */
[----:B------:R-:W-:Y:S02]  /*b0c0*/  FFMA.FTZ R136, R116, c[0x0][0x23c], -R75 ;  /* 0x00008f0074887a23 */ /* 0x000fe4000001084b */
[----:B------:R-:W-:Y:S01]  /*b0d0*/  FFMA.FTZ R64, R139, c[0x0][0x23c], -R93 ;  /* 0x00008f008b407a23 */ /* 0x000fe2000001085d */
[----:B------:R-:W-:Y:S03]  /*b0e0*/  MOV R139, R140 ;  /* 0x0000008c008b7202 */ /* 0x000fe60000000f00 */
[----:B------:R-:W-:Y:S01]  /*b0f0*/  FMUL.FTZ R65, R68, R197 ;  /* 0x000000c544417220 */ /* 0x000fe20000410000 */
[----:B------:R1:W-:Y:S01]  /*b100*/  MUFU.EX2 R216, R64 ;  /* 0x0000004000d87308 */ /* 0x0003e20000000800 */
[C---:B------:R-:W-:Y:S01]  /*b110*/  FMUL.FTZ R66, R69.reuse, R198 ;  /* 0x000000c645427220 */ /* 0x040fe20000410000 */
[----:B------:R-:W-:Y:S01]  /*b120*/  MOV R184, R139 ;  /* 0x0000008b00b87202 */ /* 0x000fe20000000f00 */
[----:B------:R-:W-:Y:S01]  /*b130*/  FMUL.FTZ R67, R69, R199 ;  /* 0x000000c745437220 */ /* 0x000fe20000410000 */
[----:B------:R-:W-:Y:S01]  /*b140*/  MOV R166, R137 ;  /* 0x0000008900a67202 */ /* 0x000fe20000000f00 */
[----:B------:R-:W-:Y:S01]  /*b150*/  FFMA.FTZ R140, R128, c[0x0][0x23c], -R75 ;  /* 0x00008f00808c7a23 */ /* 0x000fe2000001084b */
[----:B------:R-:W-:Y:S01]  /*b160*/  MOV R137, R104 ;  /* 0x0000006800897202 */ /* 0x000fe20000000f00 */
[--C-:B------:R-:W-:Y:S01]  /*b170*/  FFMA.FTZ R104, R220, c[0x0][0x23c], -R92.reuse ;  /* 0x00008f00dc687a23 */ /* 0x100fe2000001085c */
[----:B------:R-:W-:Y:S01]  /*b180*/  MOV R220, R157 ;  /* 0x0000009d00dc7202 */ /* 0x000fe20000000f00 */
[--C-:B------:R-:W-:Y:S01]  /*b190*/  FFMA.FTZ R128, R115, c[0x0][0x23c], -R92.reuse ;  /* 0x00008f0073807a23 */ /* 0x100fe2000001085c */
[----:B------:R-:W-:Y:S01]  /*b1a0*/  MUFU.EX2 R171, R81 ;  /* 0x0000005100ab7308 */ /* 0x000fe20000000800 */
[----:B------:R-:W-:Y:S02]  /*b1b0*/  FFMA.FTZ R139, R130, c[0x0][0x23c], -R92 ;  /* 0x00008f00828b7a23 */ /* 0x000fe4000001085c */
[----:B------:R-:W-:Y:S02]  /*b1c0*/  FFMA.FTZ R116, R135, c[0x0][0x23c], -R93 ;  /* 0x00008f0087747a23 */ /* 0x000fe4000001085d */
[----:B-1----:R-:W-:Y:S02]  /*b1d0*/  FFMA.FTZ R80, R138, c[0x0][0x23c], -R94 ;  /* 0x00008f008a507a23 */ /* 0x002fe4000001085e */
[----:B------:R-:W-:Y:S02]  /*b1e0*/  FFMA.FTZ R138, R117, c[0x0][0x23c], -R75 ;  /* 0x00008f00758a7a23 */ /* 0x000fe4000001084b */
[----:B------:R-:W-:Y:S01]  /*b1f0*/  FFMA.FTZ R117, R201, c[0x0][0x23c], -R92 ;  /* 0x00008f00c9757a23 */ /* 0x000fe2000001085c */
[----:B------:R-:W-:Y:S01]  /*b200*/  MUFU.EX2 R210, R80 ;  /* 0x0000005000d27308 */ /* 0x000fe20000000800 */
[--C-:B------:R-:W-:Y:S02]  /*b210*/  FFMA.FTZ R130, R107, c[0x0][0x23c], -R93.reuse ;  /* 0x00008f006b827a23 */ /* 0x100fe4000001085d */
[----:B------:R-:W-:Y:S02]  /*b220*/  FFMA.FTZ R135, R125, c[0x0][0x23c], -R93 ;  /* 0x00008f007d877a23 */ /* 0x000fe4000001085d */
[----:B------:R-:W-:Y:S02]  /*b230*/  FMUL.FTZ R64, R68, R196 ;  /* 0x000000c444407220 */ /* 0x000fe40000410000 */
[--C-:B------:R-:W-:Y:S02]  /*b240*/  FFMA.FTZ R115, R167, c[0x0][0x23c], -R94.reuse ;  /* 0x00008f00a7737a23 */ /* 0x100fe4000001085e */
[--C-:B------:R-:W-:Y:S01]  /*b250*/  FFMA.FTZ R124, R137, c[0x0][0x23c], -R94.reuse ;  /* 0x00008f00897c7a23 */ /* 0x100fe2000001085e */
[----:B------:R1:W-:Y:S01]  /*b260*/  MUFU.EX2 R201, R101 ;  /* 0x0000006500c97308 */ /* 0x0003e20000000800 */
[--C-:B------:R-:W-:Y:S01]  /*b270*/  FFMA.FTZ R125, R71, c[0x0][0x23c], -R94.reuse ;  /* 0x00008f00477d7a23 */ /* 0x100fe2000001085e */
[----:B------:R-:W-:Y:S04]  /*b280*/  HMMA.16816.F32.BF16 R64, R76, R82, R64 ;  /* 0x000000524c40723c */ /* 0x000fe80000041840 */
[--C-:B------:R-:W-:Y:S01]  /*b290*/  FFMA.FTZ R137, R70, c[0x0][0x23c], -R94.reuse ;  /* 0x00008f0046897a23 */ /* 0x100fe2000001085e */
[----:B------:R-:W-:Y:S01]  /*b2a0*/  F2FP.BF16.PACK_AB R70, R228, R143 ;  /* 0x0000008fe446723e */ /* 0x000fe200000010ff */
[----:B------:R-:W-:Y:S01]  /*b2b0*/  FFMA.FTZ R75, R129, c[0x0][0x23c], -R75 ;  /* 0x00008f00814b7a23 */ /* 0x000fe2000001084b */
[----:B------:R-:W-:Y:S01]  /*b2c0*/  F2FP.BF16.PACK_AB R79, R243, R3 ;  /* 0x00000003f34f723e */ /* 0x000fe200000010ff */
[----:B------:R-:W-:Y:S01]  /*b2d0*/  FFMA.FTZ R76, R173, c[0x0][0x23c], -R94 ;  /* 0x00008f00ad4c7a23 */ /* 0x000fe2000001085e */
[----:B------:R-:W-:Y:S01]  /*b2e0*/  F2FP.BF16.PACK_AB R82, R242, R72 ;  /* 0x00000048f252723e */ /* 0x000fe200000010ff */
[----:B------:R-:W-:Y:S02]  /*b2f0*/  MUFU.EX2 R189, R104 ;  /* 0x0000006800bd7308 */ /* 0x000fe40000000800 */
[----:B------:R-:W-:Y:S01]  /*b300*/  F2FP.BF16.PACK_AB R83, R241, R73 ;  /* 0x00000049f153723e */ /* 0x000fe200000010ff */
[--C-:B------:R-:W-:Y:S01]  /*b310*/  FFMA.FTZ R129, R111, c[0x0][0x23c], -R93.reuse ;  /* 0x00008f006f817a23 */ /* 0x100fe2000001085d */
[----:B------:R-:W-:Y:S02]  /*b320*/  MOV R173, R169 ;  /* 0x000000a900ad7202 */ /* 0x000fe40000000f00 */
[----:B------:R-:W-:Y:S01]  /*b330*/  MOV R169, R133 ;  /* 0x0000008500a97202 */ /* 0x000fe20000000f00 */
[----:B------:R-:W-:Y:S01]  /*b340*/  FFMA.FTZ R133, R118, c[0x0][0x23c], -R92 ;  /* 0x00008f0076857a23 */ /* 0x000fe2000001085c */
[----:B------:R-:W-:Y:S01]  /*b350*/  F2FP.BF16.PACK_AB R71, R145, R142 ;  /* 0x0000008e9147723e */ /* 0x000fe200000010ff */
[--C-:B------:R-:W-:Y:S01]  /*b360*/  FFMA.FTZ R92, R168, c[0x0][0x23c], -R94.reuse ;  /* 0x00008f00a85c7a23 */ /* 0x100fe2000001085e */
[----:B------:R-:W-:Y:S01]  /*b370*/  MUFU.EX2 R209, R76 ;  /* 0x0000004c00d17308 */ /* 0x000fe20000000800 */
[--C-:B------:R-:W-:Y:S01]  /*b380*/  FFMA.FTZ R118, R166, c[0x0][0x23c], -R94.reuse ;  /* 0x00008f00a6767a23 */ /* 0x100fe2000001085e */
[----:B-1----:R-:W2:Y:S04]  /*b390*/  LDL.LU R101, [R1+0x4c] ;  /* 0x00004c0001657983 */ /* 0x002ea80000300800 */
[----:B------:R-:W2:Y:S04]  /*b3a0*/  LDL.LU R98, [R1+0x54] ;  /* 0x0000540001627983 */ /* 0x000ea80000300800 */
[----:B------:R-:W2:Y:S01]  /*b3b0*/  LDL.LU R97, [R1+0x50] ;  /* 0x0000500001617983 */ /* 0x000ea20000300800 */
[----:B------:R1:W-:Y:S03]  /*b3c0*/  MUFU.EX2 R168, R92 ;  /* 0x0000005c00a87308 */ /* 0x0003e60000000800 */
[----:B------:R-:W-:Y:S07]  /*b3d0*/  LDSM.16.MT88.4 R164, [R227+0xb800] ;  /* 0x00b80000e3a4783b */ /* 0x000fee0000004200 */
[----:B------:R-:W-:Y:S10]  /*b3e0*/  MUFU.EX2 R117, R117 ;  /* 0x0000007500757308 */ /* 0x000ff40000000800 */
[----:B------:R-:W-:Y:S01]  /*b3f0*/  MUFU.EX2 R128, R128 ;  /* 0x0000008000807308 */ /* 0x000fe20000000800 */
[--C-:B-1----:R-:W-:Y:S09]  /*b400*/  FFMA.FTZ R92, R173, c[0x0][0x23c], -R94.reuse ;  /* 0x00008f00ad5c7a23 */ /* 0x102ff2000001085e */
[----:B------:R1:W-:Y:S10]  /*b410*/  MUFU.EX2 R173, R92 ;  /* 0x0000005c00ad7308 */ /* 0x0003f40000000800 */
[----:B------:R-:W-:Y:S10]  /*b420*/  MUFU.EX2 R116, R116 ;  /* 0x0000007400747308 */ /* 0x000ff40000000800 */
[----:B------:R-:W-:Y:S01]  /*b430*/  MUFU.EX2 R104, R138 ;  /* 0x0000008a00687308 */ /* 0x000fe20000000800 */
[--C-:B-1----:R-:W-:Y:S09]  /*b440*/  FFMA.FTZ R92, R172, c[0x0][0x23c], -R93.reuse ;  /* 0x00008f00ac5c7a23 */ /* 0x102ff2000001085d */
[----:B------:R-:W-:Y:S10]  /*b450*/  MUFU.EX2 R172, R92 ;  /* 0x0000005c00ac7308 */ /* 0x000ff40000000800 */
[----:B------:R-:W1:Y:S10]  /*b460*/  MUFU.EX2 R133, R133 ;  /* 0x0000008500857308 */ /* 0x000e740000000800 */
[----:B------:R-:W-:Y:S10]  /*b470*/  MUFU.EX2 R115, R115 ;  /* 0x0000007300737308 */ /* 0x000ff40000000800 */
[----:B------:R-:W-:Y:S01]  /*b480*/  MUFU.EX2 R118, R118 ;  /* 0x0000007600767308 */ /* 0x000fe20000000800 */
[----:B-1----:R-:W-:Y:S02]  /*b490*/  F2FP.BF16.PACK_AB R197, R134, R133 ;  /* 0x0000008586c5723e */ /* 0x002fe400000010ff */
[----:B----4-:R-:W-:Y:S07]  /*b4a0*/  F2FP.BF16.PACK_AB R76, R150, R247 ;  /* 0x000000f7964c723e */ /* 0x010fee00000010ff */
[----:B------:R-:W-:Y:S01]  /*b4b0*/  MUFU.EX2 R106, R105 ;  /* 0x00000069006a7308 */ /* 0x000fe20000000800 */
[----:B---3--:R-:W-:Y:S02]  /*b4c0*/  F2FP.BF16.PACK_AB R77, R149, R246 ;  /* 0x000000f6954d723e */ /* 0x008fe400000010ff */
[----:B------:R-:W-:Y:S02]  /*b4d0*/  F2FP.BF16.PACK_AB R80, R148, R152 ;  /* 0x000000989450723e */ /* 0x000fe400000010ff */
[----:B------:R-:W-:Y:S05]  /*b4e0*/  F2FP.BF16.PACK_AB R81, R147, R151 ;  /* 0x000000979351723e */ /* 0x000fea00000010ff */
[----:B------:R-:W1:Y:S01]  /*b4f0*/  MUFU.EX2 R105, R136 ;  /* 0x0000008800697308 */ /* 0x000e620000000800 */
[----:B------:R-:W-:Y:S07]  /*b500*/  F2FP.BF16.PACK_AB R78, R74, R146 ;  /* 0x000000924a4e723e */ /* 0x000fee00000010ff */
[-C--:B------:R-:W-:Y:S02]  /*b510*/  HMMA.16816.F32.BF16 R4, R76, R84.reuse, R4 ;  /* 0x000000544c04723c */ /* 0x080fe40000041804 */
[----:B------:R-:W-:Y:S06]  /*b520*/  MUFU.EX2 R124, R124 ;  /* 0x0000007c007c7308 */ /* 0x000fec0000000800 */
[C---:B------:R-:W-:Y:S04]  /*b530*/  HMMA.16816.F32.BF16 R8, R80.reuse, R84, R8 ;  /* 0x000000545008723c */ /* 0x040fe80000041808 */
[----:B-1----:R-:W-:Y:S04]  /*b540*/  F2FP.BF16.PACK_AB R196, R104, R105 ;  /* 0x0000006968c4723e */ /* 0x002fe800000010ff */
[-C--:B------:R-:W-:Y:S08]  /*b550*/  HMMA.16816.F32.BF16 R12, R80, R86.reuse, R12 ;  /* 0x00000056500c723c */ /* 0x080ff0000004180c */
[C---:B------:R-:W-:Y:S01]  /*b560*/  HMMA.16816.F32.BF16 R16, R76.reuse, R86, R16 ;  /* 0x000000564c10723c */ /* 0x040fe20000041810 */
[----:B------:R-:W1:Y:S07]  /*b570*/  LDSM.16.MT88.4 R84, [R225+0x8800] ;  /* 0x00880000e154783b */ /* 0x000e6e0000004200 */
[-C--:B------:R-:W-:Y:S08]  /*b580*/  HMMA.16816.F32.BF16 R20, R76, R88.reuse, R20 ;  /* 0x000000584c14723c */ /* 0x080ff00000041814 */
[C---:B------:R-:W-:Y:S07]  /*b590*/  HMMA.16816.F32.BF16 R24, R80.reuse, R88, R24 ;  /* 0x000000585018723c */ /* 0x040fee0000041818 */
[--C-:B------:R-:W-:Y:S01]  /*b5a0*/  FFMA.FTZ R88, R182, c[0x0][0x23c], -R93.reuse ;  /* 0x00008f00b6587a23 */ /* 0x100fe2000001085d */
[-C--:B------:R-:W-:Y:S04]  /*b5b0*/  HMMA.16816.F32.BF16 R28, R80, R90.reuse, R28 ;  /* 0x0000005a501c723c */ /* 0x080fe8000004181c */
[----:B------:R-:W-:Y:S02]  /*b5c0*/  MOV R182, R181 ;  /* 0x000000b500b67202 */ /* 0x000fe40000000f00 */
[----:B------:R-:W-:Y:S02]  /*b5d0*/  MOV R181, R180 ;  /* 0x000000b400b57202 */ /* 0x000fe40000000f00 */
[C---:B------:R-:W-:Y:S04]  /*b5e0*/  HMMA.16816.F32.BF16 R32, R76.reuse, R90, R32 ;  /* 0x0000005a4c20723c */ /* 0x040fe80000041820 */
[----:B------:R-:W-:Y:S02]  /*b5f0*/  MOV R180, R179 ;  /* 0x000000b300b47202 */ /* 0x000fe40000000f00 */
[----:B------:R-:W-:Y:S02]  /*b600*/  MOV R179, R176 ;  /* 0x000000b000b37202 */ /* 0x000fe40000000f00 */
[----:B------:R-:W-:Y:S01]  /*b610*/  MOV R176, R169 ;  /* 0x000000a900b07202 */ /* 0x000fe20000000f00 */
[-C--:B-1----:R-:W-:Y:S01]  /*b620*/  HMMA.16816.F32.BF16 R36, R76, R84.reuse, R36 ;  /* 0x000000544c24723c */ /* 0x082fe20000041824 */
[----:B------:R1:W-:Y:S03]  /*b630*/  MUFU.EX2 R169, R88 ;  /* 0x0000005800a97308 */ /* 0x0003e60000000800 */
[--C-:B------:R-:W-:Y:S04]  /*b640*/  FFMA.FTZ R111, R176, c[0x0][0x23c], -R94.reuse ;  /* 0x00008f00b06f7a23 */ /* 0x100fe8000001085e */
[C---:B------:R-:W-:Y:S03]  /*b650*/  HMMA.16816.F32.BF16 R40, R80.reuse, R84, R40 ;  /* 0x000000545028723c */ /* 0x040fe60000041828 */
[----:B------:R-:W-:Y:S04]  /*b660*/  MUFU.EX2 R176, R102 ;  /* 0x0000006600b07308 */ /* 0x000fe80000000800 */
[--C-:B------:R-:W-:Y:S01]  /*b670*/  FFMA.FTZ R84, R185, c[0x0][0x23c], -R93.reuse ;  /* 0x00008f00b9547a23 */ /* 0x100fe2000001085d */
[-C--:B------:R-:W-:Y:S05]  /*b680*/  HMMA.16816.F32.BF16 R44, R80, R86.reuse, R44 ;  /* 0x00000056502c723c */ /* 0x080fea000004182c */
[----:B------:R3:W-:Y:S03]  /*b690*/  MUFU.EX2 R191, R84 ;  /* 0x0000005400bf7308 */ /* 0x0007e60000000800 */
[C---:B------:R-:W-:Y:S04]  /*b6a0*/  HMMA.16816.F32.BF16 R48, R76.reuse, R86, R48 ;  /* 0x000000564c30723c */ /* 0x040fe80000041830 */
[--C-:B-1----:R-:W-:Y:S01]  /*b6b0*/  FFMA.FTZ R88, R184, c[0x0][0x23c], -R93.reuse ;  /* 0x00008f00b8587a23 */ /* 0x102fe2000001085d */
[----:B------:R-:W-:Y:S02]  /*b6c0*/  MOV R184, R183 ;  /* 0x000000b700b87202 */ /* 0x000fe40000000f00 */
[----:B------:R-:W-:Y:S01]  /*b6d0*/  MOV R183, R178 ;  /* 0x000000b200b77202 */ /* 0x000fe20000000f00 */
[----:B------:R-:W-:Y:S01]  /*b6e0*/  MUFU.EX2 R102, R75 ;  /* 0x0000004b00667308 */ /* 0x000fe20000000800 */
[----:B------:R-:W-:Y:S03]  /*b6f0*/  MOV R178, R177 ;  /* 0x000000b100b27202 */ /* 0x000fe60000000f00 */
[----:B------:R-:W-:Y:S01]  /*b700*/  MOV R177, R174 ;  /* 0x000000ae00b17202 */ /* 0x000fe20000000f00 */
[--C-:B------:R-:W-:Y:S02]  /*b710*/  FFMA.FTZ R96, R183, c[0x0][0x23c], -R93.reuse ;  /* 0x00008f00b7607a23 */ /* 0x100fe4000001085d */
[--C-:B------:R-:W-:Y:S02]  /*b720*/  FFMA.FTZ R100, R178, c[0x0][0x23c], -R93.reuse ;  /* 0x00008f00b2647a23 */ /* 0x100fe4000001085d */
[----:B------:R-:W-:Y:S01]  /*b730*/  FFMA.FTZ R114, R177, c[0x0][0x23c], -R93 ;  /* 0x00008f00b1727a23 */ /* 0x000fe2000001085d */
[----:B------:R1:W-:Y:S01]  /*b740*/  MUFU.EX2 R174, R88 ;  /* 0x0000005800ae7308 */ /* 0x0003e20000000800 */
[--C-:B---3--:R-:W-:Y:S01]  /*b750*/  FFMA.FTZ R84, R182, c[0x0][0x23c], -R94.reuse ;  /* 0x00008f00b6547a23 */ /* 0x108fe2000001085e */
[----:B------:R-:W-:Y:S02]  /*b760*/  MOV R182, R181 ;  /* 0x000000b500b67202 */ /* 0x000fe40000000f00 */
[----:B------:R-:W-:Y:S02]  /*b770*/  MOV R181, R180 ;  /* 0x000000b400b57202 */ /* 0x000fe40000000f00 */
[----:B------:R-:W-:Y:S01]  /*b780*/  MOV R180, R179 ;  /* 0x000000b300b47202 */ /* 0x000fe20000000f00 */
[--C-:B------:R-:W-:Y:S03]  /*b790*/  FFMA.FTZ R99, R182, c[0x0][0x23c], -R94.reuse ;  /* 0x00008f00b6637a23 */ /* 0x100fe6000001085e */
[----:B------:R3:W-:Y:S01]  /*b7a0*/  MUFU.EX2 R179, R84 ;  /* 0x0000005400b37308 */ /* 0x0007e20000000800 */
[--C-:B------:R-:W-:Y:S09]  /*b7b0*/  FFMA.FTZ R107, R180, c[0x0][0x23c], -R94.reuse ;  /* 0x00008f00b46b7a23 */ /* 0x100ff2000001085e */
[----:B------:R4:W-:Y:S01]  /*b7c0*/  MUFU.EX2 R177, R103 ;  /* 0x0000006700b17308 */ /* 0x0009e20000000800 */
[----:B-1----:R-:W1:Y:S09]  /*b7d0*/  LDSM.16.MT88.4 R88, [R226+0x8800] ;  /* 0x00880000e258783b */ /* 0x002e720000004200 */
[----:B------:R-:W-:Y:S01]  /*b7e0*/  MUFU.EX2 R185, R112 ;  /* 0x0000007000b97308 */ /* 0x000fe20000000800 */
[--C-:B---3--:R-:W-:Y:S09]  /*b7f0*/  FFMA.FTZ R84, R184, c[0x0][0x23c], -R94.reuse ;  /* 0x00008f00b8547a23 */ /* 0x108ff2000001085e */
[----:B------:R3:W-:Y:S01]  /*b800*/  MUFU.EX2 R178, R84 ;  /* 0x0000005400b27308 */ /* 0x0007e20000000800 */
[----:B----4-:R-:W-:Y:S02]  /*b810*/  FFMA.FTZ R103, R181, c[0x0][0x23c], -R94 ;  /* 0x00008f00b5677a23 */ /* 0x010fe4000001085e */
[----:B------:R-:W-:Y:S07]  /*b820*/  LDSM.16.MT88.4 R92, [R227+0x9000] ;  /* 0x00900000e35c783b */ /* 0x000fee0000004200 */
[----:B------:R4:W-:Y:S01]  /*b830*/  MUFU.EX2 R184, R96 ;  /* 0x0000006000b87308 */ /* 0x0009e20000000800 */
[----:B------:R-:W-:Y:S09]  /*b840*/  LDSM.16.MT88.4 R180, [R225+0xb800] ;  /* 0x00b80000e1b4783b */ /* 0x000ff20000004200 */
[----:B------:R-:W-:Y:S01]  /*b850*/  MUFU.EX2 R113, R100 ;  /* 0x0000006400717308 */ /* 0x000fe20000000800 */
[-C--:B-1----:R-:W-:Y:S01]  /*b860*/  HMMA.16816.F32.BF16 R52, R76, R88.reuse, R52 ;  /* 0x000000584c34723c */ /* 0x082fe20000041834 */
[----:B---3--:R-:W1:Y:S02]  /*b870*/  LDSM.16.MT88.4 R84, [R224+0x9000] ;  /* 0x00900000e054783b */ /* 0x008e640000004200 */
[----:B--2---:R-:W-:Y:S01]  /*b880*/  FFMA.FTZ R101, R68, R101, R205 ;  /* 0x0000006544657223 */ /* 0x004fe200000100cd */
[----:B------:R-:W-:Y:S01]  /*b890*/  F2FP.BF16.PACK_AB R68, R234, R238 ;  /* 0x000000eeea44723e */ /* 0x000fe200000010ff */
[----:B------:R-:W-:Y:S01]  /*b8a0*/  FFMA.FTZ R98, R69, R98, R206 ;  /* 0x0000006245627223 */ /* 0x000fe200000100ce */
[----:B------:R-:W-:Y:S03]  /*b8b0*/  MOV R206, R154 ;  /* 0x0000009a00ce7202 */ /* 0x000fe60000000f00 */
[----:B------:R-:W-:Y:S01]  /*b8c0*/  MUFU.EX2 R100, R141 ;  /* 0x0000008d00647308 */ /* 0x000fe20000000800 */
[C---:B------:R-:W-:Y:S04]  /*b8d0*/  HMMA.16816.F32.BF16 R56, R80.reuse, R88, R56 ;  /* 0x000000585038723c */ /* 0x040fe80000041838 */
[----:B------:R-:W-:Y:S01]  /*b8e0*/  FFMA.FTZ R97, R2, R97, R204 ;  /* 0x0000006102617223 */ /* 0x000fe200000100cc */
[----:B------:R-:W-:Y:S01]  /*b8f0*/  F2FP.BF16.PACK_AB R69, R233, R237 ;  /* 0x000000ede945723e */ /* 0x000fe200000010ff */
[----:B------:R-:W2:Y:S01]  /*b900*/  LDL.LU R2, [R1+0x58] ;  /* 0x0000580001027983 */ /* 0x000ea20000300800 */
[----:B------:R-:W-:Y:S01]  /*b910*/  MOV R204, R153 ;  /* 0x0000009900cc7202 */ /* 0x000fe20000000f00 */
[-C--:B------:R-:W-:Y:S01]  /*b920*/  HMMA.16816.F32.BF16 R60, R80, R90.reuse, R60 ;  /* 0x0000005a503c723c */ /* 0x080fe2000004183c */
[----:B------:R-:W-:Y:S01]  /*b930*/  MUFU.EX2 R112, R99 ;  /* 0x0000006300707308 */ /* 0x000fe20000000800 */
[----:B------:R-:W3:Y:S02]  /*b940*/  LDL.LU R154, [R1+0xc] ;  /* 0x00000c00019a7983 */ /* 0x000ee40000300800 */
[----:B------:R-:W-:Y:S01]  /*b950*/  MOV R205, R155 ;  /* 0x0000009b00cd7202 */ /* 0x000fe20000000f00 */
[----:B------:R-:W-:Y:S01]  /*b960*/  FADD.FTZ R97, R214, R97 ;  /* 0x00000061d6617221 */ /* 0x000fe20000010000 */
[----:B------:R-:W1:Y:S01]  /*b970*/  LDSM.16.MT88.4 R80, [R225+0x9000] ;  /* 0x00900000e150783b */ /* 0x000e620000004200 */
[----:B----4-:R-:W-:Y:S01]  /*b980*/  FADD.FTZ R96, R244, R101 ;  /* 0x00000065f4607221 */ /* 0x010fe20000010000 */
[----:B------:R-:W-:Y:S03]  /*b990*/  HMMA.16816.F32.BF16 R64, R76, R90, R64 ;  /* 0x0000005a4c40723c */ /* 0x000fe60000041840 */
[----:B------:R-:W-:Y:S01]  /*b9a0*/  MUFU.EX2 R110, R103 ;  /* 0x00000067006e7308 */ /* 0x000fe20000000800 */
[----:B------:R-:W-:Y:S02]  /*b9b0*/  FADD.FTZ R96, R223, R96 ;  /* 0x00000060df607221 */ /* 0x000fe40000010000 */
[----:B------:R-:W4:Y:S01]  /*b9c0*/  LDSM.16.MT88.4 R88, [R226+0x9000] ;  /* 0x00900000e258783b */ /* 0x000f220000004200 */
[----:B------:R-:W-:Y:S02]  /*b9d0*/  F2FP.BF16.PACK_AB R76, R236, R240 ;  /* 0x000000f0ec4c723e */ /* 0x000fe400000010ff */
[----:B------:R-:W-:Y:S03]  /*b9e0*/  F2FP.BF16.PACK_AB R77, R235, R239 ;  /* 0x000000efeb4d723e */ /* 0x000fe600000010ff */
[----:B------:R-:W-:Y:S01]  /*b9f0*/  F2FP.BF16.PACK_AB R78, R230, R232 ;  /* 0x000000e8e64e723e */ /* 0x000fe200000010ff */
[----:B------:R-:W1:Y:S01]  /*ba00*/  MUFU.EX2 R103, R140 ;  /* 0x0000008c00677308 */ /* 0x000e620000000800 */
[----:B------:R-:W-:Y:S01]  /*ba10*/  F2FP.BF16.PACK_AB R79, R229, R231 ;  /* 0x000000e7e54f723e */ /* 0x000fe200000010ff */
[----:B------:R-:W3:Y:S06]  /*ba20*/  LDL.LU R153, [R1+0x4] ;  /* 0x0000040001997983 */ /* 0x000eec0000300800 */
[-C--:B-1----:R-:W-:Y:S02]  /*ba30*/  HMMA.16816.F32.BF16 R4, R76, R84.reuse, R4 ;  /* 0x000000544c04723c */ /* 0x082fe40000041804 */
[----:B------:R-:W-:Y:S06]  /*ba40*/  MUFU.EX2 R107, R107 ;  /* 0x0000006b006b7308 */ /* 0x000fec0000000800 */
[C---:B------:R-:W-:Y:S04]  /*ba50*/  HMMA.16816.F32.BF16 R8, R68.reuse, R84, R8 ;  /* 0x000000544408723c */ /* 0x040fe80000041808 */
[----:B------:R-:W-:Y:S04]  /*ba60*/  MUFU.EX2 R111, R111 ;  /* 0x0000006f006f7308 */ /* 0x000fe80000000800 */
[-C--:B------:R-:W-:Y:S04]  /*ba70*/  HMMA.16816.F32.BF16 R12, R68, R86.reuse, R12 ;  /* 0x00000056440c723c */ /* 0x080fe8000004180c */
[----:B------:R-:W-:Y:S02]  /*ba80*/  F2FP.BF16.PACK_AB R198, R102, R103 ;  /* 0x0000006766c6723e */ /* 0x000fe400000010ff */
[----:B------:R-:W-:Y:S02]  /*ba90*/  MUFU.EX2 R114, R114 ;  /* 0x0000007200727308 */ /* 0x000fe40000000800 */
[C---:B------:R-:W-:Y:S01]  /*baa0*/  HMMA.16816.F32.BF16 R16, R76.reuse, R86, R16 ;  /* 0x000000564c10723c */ /* 0x040fe20000041810 */
[----:B------:R-:W1:Y:S07]  /*bab0*/  LDSM.16.MT88.4 R84, [R224+0x9800] ;  /* 0x00980000e054783b */ /* 0x000e6e0000004200 */
[-C--:B------:R-:W-:Y:S01]  /*bac0*/  HMMA.16816.F32.BF16 R20, R76, R92.reuse, R20 ;  /* 0x0000005c4c14723c */ /* 0x080fe20000041814 */
[----:B------:R-:W4:Y:S07]  /*bad0*/  MUFU.EX2 R101, R139 ;  /* 0x0000008b00657308 */ /* 0x000f2e0000000800 */
[C---:B------:R-:W-:Y:S03]  /*bae0*/  HMMA.16816.F32.BF16 R24, R68.reuse, R92, R24 ;  /* 0x0000005c4418723c */ /* 0x040fe60000041818 */
[----:B------:R-:W-:Y:S05]  /*baf0*/  MUFU.EX2 R99, R129 ;  /* 0x0000008100637308 */ /* 0x000fea0000000800 */
[-C--:B------:R-:W-:Y:S08]  /*bb00*/  HMMA.16816.F32.BF16 R28, R68, R94.reuse, R28 ;  /* 0x0000005e441c723c */ /* 0x080ff0000004181c */
[C---:B------:R-:W-:Y:S01]  /*bb10*/  HMMA.16816.F32.BF16 R32, R76.reuse, R94, R32 ;  /* 0x0000005e4c20723c */ /* 0x040fe20000041820 */
[----:B------:R-:W-:Y:S03]  /*bb20*/  LDSM.16.MT88.4 R92, [R225+0x9800] ;  /* 0x00980000e15c783b */ /* 0x000fe60000004200 */
[----:B----4-:R-:W-:Y:S04]  /*bb30*/  F2FP.BF16.PACK_AB R199, R100, R101 ;  /* 0x0000006564c7723e */ /* 0x010fe800000010ff */
[-C--:B------:R-:W-:Y:S08]  /*bb40*/  HMMA.16816.F32.BF16 R36, R76, R80.reuse, R36 ;  /* 0x000000504c24723c */ /* 0x080ff00000041824 */
[C---:B------:R-:W-:Y:S08]  /*bb50*/  HMMA.16816.F32.BF16 R40, R68.reuse, R80, R40 ;  /* 0x000000504428723c */ /* 0x040ff00000041828 */
[-C--:B------:R-:W-:Y:S08]  /*bb60*/  HMMA.16816.F32.BF16 R44, R68, R82.reuse, R44 ;  /* 0x00000052442c723c */ /* 0x080ff0000004182c */
[C---:B------:R-:W-:Y:S01]  /*bb70*/  HMMA.16816.F32.BF16 R48, R76.reuse, R82, R48 ;  /* 0x000000524c30723c */ /* 0x040fe20000041830 */
[----:B------:R-:W4:Y:S07]  /*bb80*/  LDSM.16.MT88.4 R80, [R227+0x9800] ;  /* 0x00980000e350783b */ /* 0x000f2e0000004200 */
[-C--:B------:R-:W-:Y:S08]  /*bb90*/  HMMA.16816.F32.BF16 R52, R76, R88.reuse, R52 ;  /* 0x000000584c34723c */ /* 0x080ff00000041834 */
[C---:B------:R-:W-:Y:S08]  /*bba0*/  HMMA.16816.F32.BF16 R56, R68.reuse, R88, R56 ;  /* 0x000000584438723c */ /* 0x040ff00000041838 */
[-C--:B------:R-:W-:Y:S07]  /*bbb0*/  HMMA.16816.F32.BF16 R60, R68, R90.reuse, R60 ;  /* 0x0000005a443c723c */ /* 0x080fee000004183c */
[----:B------:R-:W-:Y:S01]  /*bbc0*/  F2FP.BF16.PACK_AB R68, R206, R204 ;  /* 0x000000ccce44723e */ /* 0x000fe200000010ff */
[----:B------:R-:W-:Y:S01]  /*bbd0*/  HMMA.16816.F32.BF16 R64, R76, R90, R64 ;  /* 0x0000005a4c40723c */ /* 0x000fe20000041840 */
[----:B------:R-:W4:Y:S03]  /*bbe0*/  LDSM.16.MT88.4 R88, [R226+0x9800] ;  /* 0x00980000e258783b */ /* 0x000f260000004200 */
[----:B------:R-:W-:Y:S02]  /*bbf0*/  F2FP.BF16.PACK_AB R69, R162, R163 ;  /* 0x000000a3a245723e */ /* 0x000fe400000010ff */
[----:B------:R-:W-:Y:S02]  /*bc00*/  F2FP.BF16.PACK_AB R70, R250, R220 ;  /* 0x000000dcfa46723e */ /* 0x000fe400000010ff */
[----:B------:R-:W-:Y:S04]  /*bc10*/  F2FP.BF16.PACK_AB R71, R251, R221 ;  /* 0x000000ddfb47723e */ /* 0x000fe800000010ff */
[----:B------:R-:W-:Y:S02]  /*bc20*/  F2FP.BF16.PACK_AB R76, R205, R161 ;  /* 0x000000a1cd4c723e */ /* 0x000fe400000010ff */
[----:B------:R-:W-:Y:S01]  /*bc30*/  F2FP.BF16.PACK_AB R77, R252, R160 ;  /* 0x000000a0fc4d723e */ /* 0x000fe200000010ff */
[-C--:B-1----:R-:W-:Y:S05]  /*bc40*/  HMMA.16816.F32.BF16 R4, R68, R84.reuse, R4 ;  /* 0x000000544404723c */ /* 0x082fea0000041804 */
[----:B------:R-:W-:Y:S02]  /*bc50*/  F2FP.BF16.PACK_AB R78, R216, R218 ;  /* 0x000000dad84e723e */ /* 0x000fe400000010ff */
[----:B------:R-:W-:Y:S07]  /*bc60*/  F2FP.BF16.PACK_AB R79, R209, R210 ;  /* 0x000000d2d14f723e */ /* 0x000fee00000010ff */
[C---:B------:R-:W-:Y:S08]  /*bc70*/  HMMA.16816.F32.BF16 R8, R76.reuse, R84, R8 ;  /* 0x000000544c08723c */ /* 0x040ff00000041808 */
[-C--:B------:R-:W-:Y:S08]  /*bc80*/  HMMA.16816.F32.BF16 R12, R76, R86.reuse, R12 ;  /* 0x000000564c0c723c */ /* 0x080ff0000004180c */
[C---:B------:R-:W-:Y:S01]  /*bc90*/  HMMA.16816.F32.BF16 R16, R68.reuse, R86, R16 ;  /* 0x000000564410723c */ /* 0x040fe20000041810 */
[----:B------:R-:W-:Y:S07]  /*bca0*/  LDSM.16.MT88.4 R84, [R227+0xa000] ;  /* 0x00a00000e354783b */ /* 0x000fee0000004200 */
[-C--:B----4-:R-:W-:Y:S08]  /*bcb0*/  HMMA.16816.F32.BF16 R20, R68, R80.reuse, R20 ;  /* 0x000000504414723c */ /* 0x090ff00000041814 */
[C---:B------:R-:W-:Y:S08]  /*bcc0*/  HMMA.16816.F32.BF16 R24, R76.reuse, R80, R24 ;  /* 0x000000504c18723c */ /* 0x040ff00000041818 */
[-C--:B------:R-:W-:Y:S08]  /*bcd0*/  HMMA.16816.F32.BF16 R28, R76, R82.reuse, R28 ;  /* 0x000000524c1c723c */ /* 0x080ff0000004181c */
[C---:B------:R-:W-:Y:S01]  /*bce0*/  HMMA.16816.F32.BF16 R32, R68.reuse, R82, R32 ;  /* 0x000000524420723c */ /* 0x040fe20000041820 */
[----:B------:R-:W1:Y:S07]  /*bcf0*/  LDSM.16.MT88.4 R80, [R224+0xa000] ;  /* 0x00a00000e050783b */ /* 0x000e6e0000004200 */
        /* <DEDUP_REMOVED lines=11> */
[----:B------:R-:W-:Y:S01]  /*bdb0*/  FADD.FTZ R77, R249, R97 ;  /* 0x00000061f94d7221 */ /* 0x000fe20000010000 */
[----:B------:R-:W-:Y:S02]  /*bdc0*/  F2FP.BF16.PACK_AB R79, R178, R179 ;  /* 0x000000b3b24f723e */ /* 0x000fe400000010ff */
[----:B------:R-:W-:Y:S01]  /*bdd0*/  F2FP.BF16.PACK_AB R68, R208, R171 ;  /* 0x000000abd044723e */ /* 0x000fe200000010ff */
[----:B--2---:R-:W-:Y:S01]  /*bde0*/  FFMA.FTZ R0, R0, R2, R207 ;  /* 0x0000000200007223 */ /* 0x004fe200000100cf */
[----:B------:R-:W-:Y:S03]  /*bdf0*/  F2FP.BF16.PACK_AB R69, R175, R170 ;  /* 0x000000aaaf45723e */ /* 0x000fe600000010ff */
[----:B------:R-:W-:Y:S01]  /*be00*/  F2FP.BF16.PACK_AB R70, R203, R201 ;  /* 0x000000c9cb46723e */ /* 0x000fe200000010ff */
[----:B---3--:R-:W-:Y:S01]  /*be10*/  FADD.FTZ R76, R154, R96 ;  /* 0x000000609a4c7221 */ /* 0x008fe20000010000 */
[----:B------:R-:W-:Y:S01]  /*be20*/  F2FP.BF16.PACK_AB R71, R202, R200 ;  /* 0x000000c8ca47723e */ /* 0x000fe200000010ff */
[----:B------:R-:W-:Y:S01]  /*be30*/  FADD.FTZ R2, R215, R98 ;  /* 0x00000062d7027221 */ /* 0x000fe20000010000 */
[----:B------:R-:W-:Y:S01]  /*be40*/  MOV R207, R145 ;  /* 0x0000009100cf7202 */ /* 0x000fe20000000f00 */
[----:B------:R-:W-:Y:S01]  /*be50*/  FADD.FTZ R97, R247, R76 ;  /* 0x0000004cf7617221 */ /* 0x000fe20000010000 */
[----:B------:R-:W-:Y:S01]  /*be60*/  F2FP.BF16.PACK_AB R76, R174, R169 ;  /* 0x000000a9ae4c723e */ /* 0x000fe200000010ff */
[----:B------:R-:W-:Y:S01]  /*be70*/  FADD.FTZ R98, R248, R77 ;  /* 0x0000004df8627221 */ /* 0x000fe20000010000 */
[----:B------:R-:W-:Y:S01]  /*be80*/  F2FP.BF16.PACK_AB R77, R173, R168 ;  /* 0x000000a8ad4d723e */ /* 0x000fe200000010ff */
[-C--:B-1----:R-:W-:Y:S03]  /*be90*/  HMMA.16816.F32.BF16 R4, R68, R80.reuse, R4 ;  /* 0x000000504404723c */ /* 0x082fe60000041804 */
[----:B------:R-:W-:Y:S02]  /*bea0*/  FADD.FTZ R2, R217, R2 ;  /* 0x00000002d9027221 */ /* 0x000fe40000010000 */
[----:B------:R-:W-:Y:S03]  /*beb0*/  FADD.FTZ R0, R213, R0 ;  /* 0x00000000d5007221 */ /* 0x000fe60000010000 */
[C---:B------:R-:W-:Y:S04]  /*bec0*/  HMMA.16816.F32.BF16 R8, R76.reuse, R80, R8 ;  /* 0x000000504c08723c */ /* 0x040fe80000041808 */
[----:B------:R-:W-:Y:S02]  /*bed0*/  FADD.FTZ R2, R153, R2 ;  /* 0x0000000299027221 */ /* 0x000fe40000010000 */
[----:B------:R-:W-:Y:S02]  /*bee0*/  FADD.FTZ R0, R222, R0 ;  /* 0x00000000de007221 */ /* 0x000fe40000010000 */
[-C--:B------:R-:W-:Y:S04]  /*bef0*/  HMMA.16816.F32.BF16 R12, R76, R82.reuse, R12 ;  /* 0x000000524c0c723c */ /* 0x080fe8000004180c */
[----:B------:R-:W-:Y:S02]  /*bf00*/  FADD.FTZ R96, R246, R2 ;  /* 0x00000002f6607221 */ /* 0x000fe40000010000 */
[----:B------:R-:W-:Y:S02]  /*bf10*/  FADD.FTZ R0, R245, R0 ;  /* 0x00000000f5007221 */ /* 0x000fe40000010000 */
[C---:B------:R-:W-:Y:S01]  /*bf20*/  HMMA.16816.F32.BF16 R16, R68.reuse, R82, R16 ;  /* 0x000000524410723c */ /* 0x040fe20000041810 */
[----:B------:R-:W1:Y:S03]  /*bf30*/  LDSM.16.MT88.4 R80, [R224+0xa800] ;  /* 0x00a80000e050783b */ /* 0x000e660000004200 */
[----:B------:R-:W-:Y:S02]  /*bf40*/  FADD.FTZ R0, R151, R0 ;  /* 0x0000000097007221 */ /* 0x000fe40000010000 */
[----:B------:R-:W-:Y:S02]  /*bf50*/  FADD.FTZ R2, R152, R98 ;  /* 0x0000006298027221 */ /* 0x000fe40000010000 */
[-C--:B------:R-:W-:Y:S01]  /*bf60*/  HMMA.16816.F32.BF16 R20, R68, R84.reuse, R20 ;  /* 0x000000544414723c */ /* 0x080fe20000041814 */
[----:B------:R-:W2:Y:S03]  /*bf70*/  MUFU.EX2 R98, R130 ;  /* 0x0000008200627308 */ /* 0x000ea60000000800 */
        /* <DEDUP_REMOVED lines=8> */
[C---:B------:R-:W-:Y:S01]  /*c000*/  HMMA.16816.F32.BF16 R32, R68.reuse, R86, R32 ;  /* 0x000000564420723c */ /* 0x040fe20000041820 */
[----:B------:R-:W3:Y:S03]  /*c010*/  LDSM.16.MT88.4 R84, [R227+0xa800] ;  /* 0x00a80000e354783b */ /* 0x000ee60000004200 */
[----:B------:R-:W-:Y:S01]  /*c020*/  FADD.FTZ R2, R238, R2 ;  /* 0x00000002ee027221 */ /* 0x000fe20000010000 */
[----:B--2---:R-:W-:Y:S01]  /*c030*/  F2FP.BF16.PACK_AB R192, R98, R99 ;  /* 0x0000006362c0723e */ /* 0x004fe200000010ff */
[----:B------:R-:W-:Y:S02]  /*c040*/  FADD.FTZ R0, R237, R0 ;  /* 0x00000000ed007221 */ /* 0x000fe40000010000 */
[-C--:B----4-:R-:W-:Y:S04]  /*c050*/  HMMA.16816.F32.BF16 R36, R68, R92.reuse, R36 ;  /* 0x0000005c4424723c */ /* 0x090fe80000041824 */
[----:B------:R-:W-:Y:S02]  /*c060*/  FADD.FTZ R2, R234, R2 ;  /* 0x00000002ea027221 */ /* 0x000fe40000010000 */
[----:B------:R-:W-:Y:S02]  /*c070*/  FADD.FTZ R0, R233, R0 ;  /* 0x00000000e9007221 */ /* 0x000fe40000010000 */
[C---:B------:R-:W-:Y:S04]  /*c080*/  HMMA.16816.F32.BF16 R40, R76.reuse, R92, R40 ;  /* 0x0000005c4c28723c */ /* 0x040fe80000041828 */
[----:B------:R-:W-:Y:S04]  /*c090*/  FADD.FTZ R0, R142, R0 ;  /* 0x000000008e007221 */ /* 0x000fe80000010000 */
[-C--:B------:R-:W-:Y:S04]  /*c0a0*/  HMMA.16816.F32.BF16 R44, R76, R94.reuse, R44 ;  /* 0x0000005e4c2c723c */ /* 0x080fe8000004182c */
[----:B------:R-:W-:Y:S04]  /*c0b0*/  FADD.FTZ R0, R207, R0 ;  /* 0x00000000cf007221 */ /* 0x000fe80000010000 */
[C---:B------:R-:W-:Y:S01]  /*c0c0*/  HMMA.16816.F32.BF16 R48, R68.reuse, R94, R48 ;  /* 0x0000005e4430723c */ /* 0x040fe20000041830 */
[----:B------:R-:W2:Y:S03]  /*c0d0*/  LDSM.16.MT88.4 R92, [R225+0xa800] ;  /* 0x00a80000e15c783b */ /* 0x000ea60000004200 */
[----:B------:R-:W-:Y:S04]  /*c0e0*/  FADD.FTZ R0, R160, R0 ;  /* 0x00000000a0007221 */ /* 0x000fe80000010000 */
[-C--:B------:R-:W-:Y:S04]  /*c0f0*/  HMMA.16816.F32.BF16 R52, R68, R88.reuse, R52 ;  /* 0x000000584434723c */ /* 0x080fe80000041834 */
[----:B------:R-:W-:Y:S04]  /*c100*/  FADD.FTZ R0, R252, R0 ;  /* 0x00000000fc007221 */ /* 0x000fe80000010000 */
[C---:B------:R-:W-:Y:S04]  /*c110*/  HMMA.16816.F32.BF16 R56, R76.reuse, R88, R56 ;  /* 0x000000584c38723c */ /* 0x040fe80000041838 */
[----:B------:R-:W-:Y:S04]  /*c120*/  FADD.FTZ R0, R210, R0 ;  /* 0x00000000d2007221 */ /* 0x000fe80000010000 */
[-C--:B------:R-:W-:Y:S04]  /*c130*/  HMMA.16816.F32.BF16 R60, R76, R90.reuse, R60 ;  /* 0x0000005a4c3c723c */ /* 0x080fe8000004183c */
[----:B------:R-:W-:Y:S03]  /*c140*/  FADD.FTZ R0, R209, R0 ;  /* 0x00000000d1007221 */ /* 0x000fe60000010000 */
[----:B------:R-:W-:Y:S01]  /*c150*/  FADD.FTZ R77, R150, R97 ;  /* 0x00000061964d7221 */ /* 0x000fe20000010000 */
[----:B------:R-:W-:Y:S01]  /*c160*/  HMMA.16816.F32.BF16 R64, R68, R90, R64 ;  /* 0x0000005a4440723c */ /* 0x000fe20000041840 */
[----:B------:R-:W2:Y:S03]  /*c170*/  LDSM.16.MT88.4 R88, [R226+0xa800] ;  /* 0x00a80000e258783b */ /* 0x000ea60000004200 */
[----:B------:R-:W-:Y:S01]  /*c180*/  FADD.FTZ R76, R149, R96 ;  /* 0x00000060954c7221 */ /* 0x000fe20000010000 */
[----:B------:R-:W-:Y:S01]  /*c190*/  F2FP.BF16.PACK_AB R78, R108, R109 ;  /* 0x0000006d6c4e723e */ /* 0x000fe200000010ff */
[----:B------:R-:W-:Y:S01]  /*c1a0*/  FADD.FTZ R97, R146, R77 ;  /* 0x0000004d92617221 */ /* 0x000fe20000010000 */
[----:B------:R-:W-:Y:S01]  /*c1b0*/  F2FP.BF16.PACK_AB R68, R190, R177 ;  /* 0x000000b1be44723e */ /* 0x000fe200000010ff */
[----:B------:R-:W-:Y:S01]  /*c1c0*/  FADD.FTZ R96, R3, R76 ;  /* 0x0000004c03607221 */ /* 0x000fe20000010000 */
[----:B------:R-:W-:Y:S01]  /*c1d0*/  F2FP.BF16.PACK_AB R69, R189, R176 ;  /* 0x000000b0bd45723e */ /* 0x000fe200000010ff */
[----:B------:R-:W2:Y:S02]  /*c1e0*/  LDL.LU R3, [R1+0xc8] ;  /* 0x0000c80001037983 */ /* 0x000ea40000300800 */
[----:B------:R-:W-:Y:S01]  /*c1f0*/  F2FP.BF16.PACK_AB R70, R187, R188 ;  /* 0x000000bcbb46723e */ /* 0x000fe200000010ff */
[----:B------:R-:W-:Y:S01]  /*c200*/  FADD.FTZ R75, R243, R96 ;  /* 0x00000060f34b7221 */ /* 0x000fe20000010000 */
[----:B------:R-:W-:Y:S01]  /*c210*/  F2FP.BF16.PACK_AB R71, R185, R186 ;  /* 0x000000bab947723e */ /* 0x000fe200000010ff */
[----:B------:R-:W-:Y:S01]  /*c220*/  LDSM.16.MT88.4 R148, [R224+0xb800] ;  /* 0x00b80000e094783b */ /* 0x000fe20000004200 */
[----:B------:R-:W-:Y:S01]  /*c230*/  F2FP.BF16.PACK_AB R76, R113, R184 ;  /* 0x000000b8714c723e */ /* 0x000fe200000010ff */
[----:B------:R-:W-:Y:S01]  /*c240*/  FADD.FTZ R75, R239, R75 ;  /* 0x0000004bef4b7221 */ /* 0x000fe20000010000 */
[----:B------:R-:W-:Y:S02]  /*c250*/  F2FP.BF16.PACK_AB R77, R110, R112 ;  /* 0x000000706e4d723e */ /* 0x000fe400000010ff */
[----:B------:R-:W-:Y:S01]  /*c260*/  F2FP.BF16.PACK_AB R79, R111, R107 ;  /* 0x0000006b6f4f723e */ /* 0x000fe200000010ff */
[-C--:B-1----:R-:W-:Y:S02]  /*c270*/  HMMA.16816.F32.BF16 R4, R68, R80.reuse, R4 ;  /* 0x000000504404723c */ /* 0x082fe40000041804 */
[----:B------:R-:W2:Y:S01]  /*c280*/  LDL.LU R72, [R1+0xc4] ;  /* 0x0000c40001487983 */ /* 0x000ea20000300800 */
[----:B------:R-:W-:Y:S03]  /*c290*/  FADD.FTZ R75, R235, R75 ;  /* 0x0000004beb4b7221 */ /* 0x000fe60000010000 */
[----:B------:R-:W2:Y:S01]  /*c2a0*/  LDL.LU R73, [R1+0xc0] ;  /* 0x0000c00001497983 */ /* 0x000ea20000300800 */
[----:B------:R-:W-:Y:S01]  /*c2b0*/  FADD.FTZ R75, R231, R75 ;  /* 0x0000004be74b7221 */ /* 0x000fe20000010000 */
[C---:B------:R-:W-:Y:S08]  /*c2c0*/  HMMA.16816.F32.BF16 R8, R76.reuse, R80, R8 ;  /* 0x000000504c08723c */ /* 0x040ff00000041808 */
[-C--:B------:R-:W-:Y:S08]  /*c2d0*/  HMMA.16816.F32.BF16 R12, R76, R82.reuse, R12 ;  /* 0x000000524c0c723c */ /* 0x080ff0000004180c */
[C---:B------:R-:W-:Y:S01]  /*c2e0*/  HMMA.16816.F32.BF16 R16, R68.reuse, R82, R16 ;  /* 0x000000524410723c */ /* 0x040fe20000041810 */
[----:B------:R-:W1:Y:S07]  /*c2f0*/  LDSM.16.MT88.4 R80, [R224+0xb000] ;  /* 0x00b00000e050783b */ /* 0x000e6e0000004200 */
[-C--:B---3--:R-:W-:Y:S08]  /*c300*/  HMMA.16816.F32.BF16 R20, R68, R84.reuse, R20 ;  /* 0x000000544414723c */ /* 0x088ff00000041814 */
[C---:B------:R-:W-:Y:S08]  /*c310*/  HMMA.16816.F32.BF16 R24, R76.reuse, R84, R24 ;  /* 0x000000544c18723c */ /* 0x040ff00000041818 */
[-C--:B------:R-:W-:Y:S08]  /*c320*/  HMMA.16816.F32.BF16 R28, R76, R86.reuse, R28 ;  /* 0x000000564c1c723c */ /* 0x080ff0000004181c */
[C---:B------:R-:W-:Y:S01]  /*c330*/  HMMA.16816.F32.BF16 R32, R68.reuse, R86, R32 ;  /* 0x000000564420723c */ /* 0x040fe20000041820 */
[----:B------:R-:W3:Y:S07]  /*c340*/  LDSM.16.MT88.4 R84, [R227+0xb000] ;  /* 0x00b00000e354783b */ /* 0x000eee0000004200 */
[-C--:B--2---:R-:W-:Y:S08]  /*c350*/  HMMA.16816.F32.BF16 R36, R68, R92.reuse, R36 ;  /* 0x0000005c4424723c */ /* 0x084ff00000041824 */
[C---:B------:R-:W-:Y:S08]  /*c360*/  HMMA.16816.F32.BF16 R40, R76.reuse, R92, R40 ;  /* 0x0000005c4c28723c */ /* 0x040ff00000041828 */
[-C--:B------:R-:W-:Y:S08]  /*c370*/  HMMA.16816.F32.BF16 R44, R76, R94.reuse, R44 ;  /* 0x0000005e4c2c723c */ /* 0x080ff0000004182c */
[C---:B------:R-:W-:Y:S01]  /*c380*/  HMMA.16816.F32.BF16 R48, R68.reuse, R94, R48 ;  /* 0x0000005e4430723c */ /* 0x040fe20000041830 */
[----:B------:R-:W2:Y:S07]  /*c390*/  LDSM.16.MT88.4 R92, [R225+0xb000] ;  /* 0x00b00000e15c783b */ /* 0x000eae0000004200 */
[-C--:B------:R-:W-:Y:S08]  /*c3a0*/  HMMA.16816.F32.BF16 R52, R68, R88.reuse, R52 ;  /* 0x000000584434723c */ /* 0x080ff00000041834 */
[C---:B------:R-:W-:Y:S08]  /*c3b0*/  HMMA.16816.F32.BF16 R56, R76.reuse, R88, R56 ;  /* 0x000000584c38723c */ /* 0x040ff00000041838 */
[-C--:B------:R-:W-:Y:S07]  /*c3c0*/  HMMA.16816.F32.BF16 R60, R76, R90.reuse, R60 ;  /* 0x0000005a4c3c723c */ /* 0x080fee000004183c */
[----:B------:R-:W-:Y:S01]  /*c3d0*/  FADD.FTZ R76, R74, R97 ;  /* 0x000000614a4c7221 */ /* 0x000fe20000010000 */
[----:B------:R-:W-:Y:S01]  /*c3e0*/  HMMA.16816.F32.BF16 R64, R68, R90, R64 ;  /* 0x0000005a4440723c */ /* 0x000fe20000041840 */
[----:B------:R-:W2:Y:S01]  /*c3f0*/  LDSM.16.MT88.4 R88, [R226+0xb000] ;  /* 0x00b00000e258783b */ /* 0x000ea20000004200 */
[----:B------:R-:W-:Y:S02]  /*c400*/  MUFU.EX2 R97, R212 ;  /* 0x000000d400617308 */ /* 0x000fe40000000800 */
[----:B------:R-:W-:Y:S01]  /*c410*/  FADD.FTZ R96, R240, R76 ;  /* 0x0000004cf0607221 */ /* 0x000fe20000010000 */
[----:B------:R-:W-:Y:S02]  /*c420*/  F2FP.BF16.PACK_AB R76, R116, R114 ;  /* 0x00000072744c723e */ /* 0x000fe400000010ff */
[----:B------:R-:W-:Y:S02]  /*c430*/  F2FP.BF16.PACK_AB R68, R122, R120 ;  /* 0x000000787a44723e */ /* 0x000fe400000010ff */
[----:B------:R-:W-:Y:S01]  /*c440*/  F2FP.BF16.PACK_AB R69, R121, R117 ;  /* 0x000000757945723e */ /* 0x000fe200000010ff */
[----:B------:R-:W4:Y:S02]  /*c450*/  LDL.LU R74, [R1+0xbc] ;  /* 0x0000bc00014a7983 */ /* 0x000f240000300800 */
[----:B------:R-:W-:Y:S02]  /*c460*/  F2FP.BF16.PACK_AB R70, R132, R126 ;  /* 0x0000007e8446723e */ /* 0x000fe400000010ff */
[----:B------:R-:W-:Y:S01]  /*c470*/  F2FP.BF16.PACK_AB R71, R128, R127 ;  /* 0x0000007f8047723e */ /* 0x000fe200000010ff */
[----:B------:R2:W5:Y:S01]  /*c480*/  LDL.LU R243, [R1+0xb8] ;  /* 0x0000b80001f37983 */ /* 0x0005620000300800 */
[----:B------:R-:W-:Y:S02]  /*c490*/  F2FP.BF16.PACK_AB R77, R118, R115 ;  /* 0x00000073764d723e */ /* 0x000fe400000010ff */
[----:B------:R-:W-:Y:S01]  /*c4a0*/  F2FP.BF16.PACK_AB R78, R123, R119 ;  /* 0x000000777b4e723e */ /* 0x000fe200000010ff */
[----:B------:R2:W5:Y:S01]  /*c4b0*/  LDL.LU R242, [R1+0xb4] ;  /* 0x0000b40001f27983 */ /* 0x0005620000300800 */
[----:B------:R-:W-:Y:S01]  /*c4c0*/  F2FP.BF16.PACK_AB R79, R124, R106 ;  /* 0x0000006a7c4f723e */ /* 0x000fe200000010ff */
[-C--:B-1----:R-:W-:Y:S02]  /*c4d0*/  HMMA.16816.F32.BF16 R4, R68, R80.reuse, R4 ;  /* 0x000000504404723c */ /* 0x082fe40000041804 */
[----:B------:R1:W5:Y:S04]  /*c4e0*/  LDL.LU R241, [R1+0xb0] ;  /* 0x0000b00001f17983 */ /* 0x0003680000300800 */
[----:B------:R1:W5:Y:S02]  /*c4f0*/  LDL.LU R240, [R1+0xac] ;  /* 0x0000ac0001f07983 */ /* 0x0003640000300800 */
[C---:B------:R-:W-:Y:S01]  /*c500*/  HMMA.16816.F32.BF16 R8, R76.reuse, R80, R8 ;  /* 0x000000504c08723c */ /* 0x040fe20000041808 */
[----:B------:R-:W-:Y:S01]  /*c510*/  MUFU.EX2 R81, R137 ;  /* 0x0000008900517308 */ /* 0x000fe20000000800 */
[----:B------:R1:W5:Y:S04]  /*c520*/  LDL.LU R239, [R1+0xa8] ;  /* 0x0000a80001ef7983 */ /* 0x0003680000300800 */
[----:B------:R1:W5:Y:S01]  /*c530*/  LDL.LU R238, [R1+0xa4] ;  /* 0x0000a40001ee7983 */ /* 0x0003620000300800 */
[----:B------:R-:W-:Y:S01]  /*c540*/  FADD.FTZ R80, R236, R96 ;  /* 0x00000060ec507221 */ /* 0x000fe20000010000 */
[-C--:B------:R-:W-:Y:S02]  /*c550*/  HMMA.16816.F32.BF16 R12, R76, R82.reuse, R12 ;  /* 0x000000524c0c723c */ /* 0x080fe4000004180c */
[----:B------:R1:W5:Y:S04]  /*c560*/  LDL.LU R237, [R1+0xa0] ;  /* 0x0000a00001ed7983 */ /* 0x0003680000300800 */
[----:B------:R1:W5:Y:S02]  /*c570*/  LDL.LU R236, [R1+0x9c] ;  /* 0x00009c0001ec7983 */ /* 0x0003640000300800 */
[C---:B------:R-:W-:Y:S01]  /*c580*/  HMMA.16816.F32.BF16 R16, R68.reuse, R82, R16 ;  /* 0x000000524410723c */ /* 0x040fe20000041810 */
[----:B------:R-:W-:Y:S01]  /*c590*/  MUFU.EX2 R83, R135 ;  /* 0x0000008700537308 */ /* 0x000fe20000000800 */
[----:B------:R1:W5:Y:S04]  /*c5a0*/  LDL.LU R235, [R1+0x98] ;  /* 0x0000980001eb7983 */ /* 0x0003680000300800 */
[----:B------:R1:W5:Y:S02]  /*c5b0*/  LDL.LU R234, [R1+0x94] ;  /* 0x0000940001ea7983 */ /* 0x0003640000300800 */
[-C--:B---3--:R-:W-:Y:S02]  /*c5c0*/  HMMA.16816.F32.BF16 R20, R68, R84.reuse, R20 ;  /* 0x000000544414723c */ /* 0x088fe40000041814 */
[----:B------:R1:W5:Y:S01]  /*c5d0*/  LDL.LU R233, [R1+0x90] ;  /* 0x0000900001e97983 */ /* 0x0003620000300800 */
[----:B------:R-:W3:Y:S05]  /*c5e0*/  MUFU.EX2 R82, R125 ;  /* 0x0000007d00527308 */ /* 0x000eea0000000800 */
[C---:B------:R-:W-:Y:S05]  /*c5f0*/  HMMA.16816.F32.BF16 R24, R76.reuse, R84, R24 ;  /* 0x000000544c18723c */ /* 0x040fea0000041818 */
[----:B------:R-:W1:Y:S03]  /*c600*/  MUFU.EX2 R85, R211 ;  /* 0x000000d300557308 */ /* 0x000e660000000800 */
[-C--:B------:R-:W-:Y:S07]  /*c610*/  HMMA.16816.F32.BF16 R28, R76, R86.reuse, R28 ;  /* 0x000000564c1c723c */ /* 0x080fee000004181c */
[----:B------:R-:W2:Y:S01]  /*c620*/  MUFU.EX2 R84, R131 ;  /* 0x0000008300547308 */ /* 0x000ea20000000800 */
[C---:B------:R-:W-:Y:S04]  /*c630*/  HMMA.16816.F32.BF16 R32, R68.reuse, R86, R32 ;  /* 0x000000564420723c */ /* 0x040fe80000041820 */
[----:B---3--:R-:W-:Y:S04]  /*c640*/  F2FP.BF16.PACK_AB R195, R81, R82 ;  /* 0x0000005251c3723e */ /* 0x008fe800000010ff */
[-C--:B--2---:R-:W-:Y:S04]  /*c650*/  HMMA.16816.F32.BF16 R36, R68, R92.reuse, R36 ;  /* 0x0000005c4424723c */ /* 0x084fe80000041824 */
[----:B-1----:R-:W-:Y:S04]  /*c660*/  F2FP.BF16.PACK_AB R193, R85, R97 ;  /* 0x0000006155c1723e */ /* 0x002fe800000010ff */
[C---:B------:R-:W-:Y:S04]  /*c670*/  HMMA.16816.F32.BF16 R40, R76.reuse, R92, R40 ;  /* 0x0000005c4c28723c */ /* 0x040fe80000041828 */
[----:B------:R-:W-:Y:S04]  /*c680*/  F2FP.BF16.PACK_AB R194, R83, R84 ;  /* 0x0000005453c2723e */ /* 0x000fe800000010ff */
[-C--:B------:R-:W-:Y:S08]  /*c690*/  HMMA.16816.F32.BF16 R44, R76, R94.reuse, R44 ;  /* 0x0000005e4c2c723c */ /* 0x080ff0000004182c */
[C---:B------:R-:W-:Y:S08]  /*c6a0*/  HMMA.16816.F32.BF16 R48, R68.reuse, R94, R48 ;  /* 0x0000005e4430723c */ /* 0x040ff00000041830 */
[-C--:B------:R-:W-:Y:S08]  /*c6b0*/  HMMA.16816.F32.BF16 R52, R68, R88.reuse, R52 ;  /* 0x000000584434723c */ /* 0x080ff00000041834 */
[C---:B------:R-:W-:Y:S08]  /*c6c0*/  HMMA.16816.F32.BF16 R56, R76.reuse, R88, R56 ;  /* 0x000000584c38723c */ /* 0x040ff00000041838 */
[-C--:B------:R-:W-:Y:S07]  /*c6d0*/  HMMA.16816.F32.BF16 R60, R76, R90.reuse, R60 ;  /* 0x0000005a4c3c723c */ /* 0x080fee000004183c */
[----:B------:R-:W-:Y:S01]  /*c6e0*/  FADD.FTZ R76, R232, R80 ;  /* 0x00000050e84c7221 */ /* 0x000fe20000010000 */
[----:B------:R-:W-:Y:S01]  /*c6f0*/  HMMA.16816.F32.BF16 R64, R68, R90, R64 ;  /* 0x0000005a4440723c */ /* 0x000fe20000041840 */
[----:B------:R1:W5:Y:S03]  /*c700*/  LDL.LU R232, [R1+0x8c] ;  /* 0x00008c0001e87983 */ /* 0x0003660000300800 */
[----:B------:R-:W-:Y:S01]  /*c710*/  FADD.FTZ R77, R143, R2 ;  /* 0x000000028f4d7221 */ /* 0x000fe20000010000 */
[----:B------:R1:W5:Y:S01]  /*c720*/  LDL.LU R231, [R1+0x88] ;  /* 0x0000880001e77983 */ /* 0x0003620000300800 */
[----:B------:R-:W-:Y:S02]  /*c730*/  FADD.FTZ R76, R230, R76 ;  /* 0x0000004ce64c7221 */ /* 0x000fe40000010000 */
[----:B------:R-:W-:Y:S01]  /*c740*/  FADD.FTZ R2, R229, R75 ;  /* 0x0000004be5027221 */ /* 0x000fe20000010000 */
[-C--:B------:R-:W-:Y:S01]  /*c750*/  HMMA.16816.F32.BF16 R140, R196, R148.reuse, R4 ;  /* 0x00000094c48c723c */ /* 0x080fe20000041804 */
[----:B------:R1:W5:Y:S04]  /*c760*/  LDL.LU R230, [R1+0x84] ;  /* 0x0000840001e67983 */ /* 0x0003680000300800 */
[----:B------:R-:W-:Y:S01]  /*c770*/  FADD.FTZ R2, R163, R2 ;  /* 0x00000002a3027221 */ /* 0x000fe20000010000 */
[----:B------:R1:W5:Y:S01]  /*c780*/  LDL.LU R229, [R1+0x80] ;  /* 0x0000800001e57983 */ /* 0x0003620000300800 */
[----:B------:R-:W-:Y:S01]  /*c790*/  FADD.FTZ R5, R228, R77 ;  /* 0x0000004de4057221 */ /* 0x000fe20000010000 */
[C---:B------:R-:W-:Y:S02]  /*c7a0*/  HMMA.16816.F32.BF16 R136, R192.reuse, R148, R8 ;  /* 0x00000094c088723c */ /* 0x040fe40000041808 */
[----:B------:R1:W5:Y:S02]  /*c7b0*/  LDL.LU R228, [R1+0x7c] ;  /* 0x00007c0001e47983 */ /* 0x0003640000300800 */
[----:B------:R-:W-:Y:S02]  /*c7c0*/  FADD.FTZ R4, R204, R76 ;  /* 0x0000004ccc047221 */ /* 0x000fe40000010000 */
[----:B------:R-:W-:Y:S02]  /*c7d0*/  FADD.FTZ R5, R161, R5 ;  /* 0x00000005a1057221 */ /* 0x000fe40000010000 */
[----:B------:R-:W-:Y:S01]  /*c7e0*/  FADD.FTZ R4, R206, R4 ;  /* 0x00000004ce047221 */ /* 0x000fe20000010000 */
[-C--:B------:R-:W-:Y:S03]  /*c7f0*/  HMMA.16816.F32.BF16 R144, R192, R150.reuse, R12 ;  /* 0x00000096c090723c */ /* 0x080fe6000004180c */
[----:B------:R-:W-:Y:S01]  /*c800*/  FADD.FTZ R6, R162, R2 ;  /* 0x00000002a2067221 */ /* 0x000fe20000010000 */
[----:B------:R-:W-:Y:S01]  /*c810*/  MOV R135, R3 ;  /* 0x0000000300877202 */ /* 0x000fe20000000f00 */
[----:B------:R-:W-:Y:S02]  /*c820*/  FADD.FTZ R2, R205, R5 ;  /* 0x00000005cd027221 */ /* 0x000fe40000010000 */
[----:B------:R-:W-:Y:S01]  /*c830*/  FADD.FTZ R4, R220, R4 ;  /* 0x00000004dc047221 */ /* 0x000fe20000010000 */
[C---:B------:R-:W-:Y:S04]  /*c840*/  HMMA.16816.F32.BF16 R148, R196.reuse, R150, R16 ;  /* 0x00000096c494723c */ /* 0x040fe80000041810 */
[----:B------:R-:W-:Y:S02]  /*c850*/  FADD.FTZ R8, R221, R6 ;  /* 0x00000006dd087221 */ /* 0x000fe40000010000 */
[----:B------:R-:W-:Y:S02]  /*c860*/  FADD.FTZ R12, R250, R4 ;  /* 0x00000004fa0c7221 */ /* 0x000fe40000010000 */
[----:B------:R-:W-:Y:S01]  /*c870*/  FADD.FTZ R2, R218, R2 ;  /* 0x00000002da027221 */ /* 0x000fe20000010000 */
[-C--:B------:R-:W-:Y:S01]  /*c880*/  HMMA.16816.F32.BF16 R152, R196, R164.reuse, R20 ;  /* 0x000000a4c498723c */ /* 0x080fe20000041814 */
[----:B------:R-:W2:Y:S02]  /*c890*/  LDSM.16.MT88.4 R4, [R226+0xb800] ;  /* 0x00b80000e204783b */ /* 0x000ea40000004200 */
        /* <DEDUP_REMOVED lines=33> */
[----:B------:R-:W-:Y:S02]  /*cab0*/  FADD.FTZ R11, R185, R8 ;  /* 0x00000008b90b7221 */ /* 0x000fe40000010000 */
[-C--:B--2---:R-:W-:Y:S03]  /*cac0*/  HMMA.16816.F32.BF16 R184, R196, R4.reuse, R52 ;  /* 0x00000004c4b8723c */ /* 0x084fe60000041834 */
        /* <DEDUP_REMOVED lines=21> */
[----:B------:R-:W-:Y:S01]  /*cc20*/  FADD.FTZ R5, R119, R8 ;  /* 0x0000000877057221 */ /* 0x000fe20000010000 */
[----:B----4-:R-:W-:Y:S01]  /*cc30*/  MOV R132, R74 ;  /* 0x0000004a00847202 */ /* 0x010fe20000000f00 */
        /* <DEDUP_REMOVED lines=17> */
[----:B------:R1:W-:Y:S03]  /*cd50*/  STL [R1+0x4c], R6 ;  /* 0x00004c0601007387 */ /* 0x0003e60000100800 */
[----:B------:R-:W-:Y:S02]  /*cd60*/  FADD.FTZ R2, R84, R0 ;  /* 0x0000000054027221 */ /* 0x000fe40000010000 */
[----:B------:R-:W-:Y:S02]  /*cd70*/  FADD.FTZ R0, R82, R4 ;  /* 0x0000000452007221 */ /* 0x000fe40000010000 */
[----:B------:R-:W-:Y:S02]  /*cd80*/  FADD.FTZ R4, R100, R5 ;  /* 0x0000000564047221 */ /* 0x000fe40000010000 */
[----:B------:R-:W-:Y:S02]  /*cd90*/  FADD.FTZ R2, R83, R2 ;  /* 0x0000000253027221 */ /* 0x000fe40000010000 */
[----:B------:R-:W-:Y:S01]  /*cda0*/  FADD.FTZ R0, R81, R0 ;  /* 0x0000000051007221 */ /* 0x000fe20000010000 */
[----:B------:R1:W-:Y:S04]  /*cdb0*/  STL [R1+0x54], R4 ;  /* 0x0000540401007387 */ /* 0x0003e80000100800 */
[----:B------:R1:W-:Y:S04]  /*cdc0*/  STL [R1+0x50], R2 ;  /* 0x0000500201007387 */ /* 0x0003e80000100800 */
[----:B------:R1:W-:Y:S04]  /*cdd0*/  STL [R1+0x58], R0 ;  /* 0x0000580001007387 */ /* 0x0003e80000100800 */
[----:B------:R1:W-:Y:S02]  /*cde0*/  STL [R1+0x30], R219 ;  /* 0x000030db01007387 */ /* 0x0003e40000100800 */
[----:B-1---5:R-:W-:-:S05]  /*cdf0*/  @P0 BRA `(.L_x_96) ;  /* 0xffffa27000000947 */ /* 0x022fca000383ffff */
.L_x_95:
[----:B---3--:R-:W2:Y:S04]  /*ce00*/  LDL.LU R2, [R1+0x4c] ;  /* 0x00004c0001027983 */ /* 0x008ea80000300800 */
[----:B------:R-:W3:Y:S04]  /*ce10*/  LDL.LU R8, [R1+0x54] ;  /* 0x0000540001087983 */ /* 0x000ee80000300800 */
[----:B------:R-:W4:Y:S04]  /*ce20*/  LDL.LU R7, [R1+0x50] ;  /* 0x0000500001077983 */ /* 0x000f280000300800 */
[----:B------:R-:W4:Y:S01]  /*ce30*/  LDL.LU R9, [R1+0x58] ;  /* 0x0000580001097983 */ /* 0x000f220000300800 */
[----:B------:R-:W-:Y:S01]  /*ce40*/  ULDC.U8 UR4, c[0x0][0x329] ;  /* 0x0000ca4000047ab9 */ /* 0x000fe20000000000 */
[----:B------:R-:W-:Y:S01]  /*ce50*/  MOV R35, 0xfffffff0 ;  /* 0xfffffff000237802 */ /* 0x000fe20000000f00 */
[----:B------:R-:W-:Y:S01]  /*ce60*/  ULDC.U8 UR5, c[0x0][0x328] ;  /* 0x0000ca0000057ab9 */ /* 0x000fe20000000000 */
[----:B------:R-:W1:Y:S01]  /*ce70*/  S2R R59, SR_TID.X ;  /* 0x00000000003b7919 */ /* 0x000e620000002100 */
[----:B------:R-:W-:Y:S01]  /*ce80*/  ISETP.NE.AND P0, PT, RZ, UR4, PT ;  /* 0x00000004ff007c0c */ /* 0x000fe2000bf05270 */
[----:B------:R-:W-:Y:S01]  /*ce90*/  BSSY B0, `(.L_x_99) ;  /* 0x0000121000007945 */ /* 0x000fe20003800000 */
[----:B------:R-:W-:-:S02]  /*cea0*/  ISETP.NE.AND P3, PT, RZ, UR5, PT ;  /* 0x00000005ff007c0c */ /* 0x000fc4000bf65270 */
[----:B------:R-:W-:-:S09]  /*ceb0*/  MOV R32, 0x20 ;  /* 0x0000002000207802 */ /* 0x000fd20000000f00 */
[----:B------:R-:W-:-:S05]  /*cec0*/  @P0 MOV R58, c[0x0][0x210] ;  /* 0x00008400003a0a02 */ /* 0x000fca0000000f00 */
[----:B------:R-:W-:Y:S01]  /*ced0*/  @P0 IMAD R58, R58, c[0x0][0x214], RZ ;  /* 0x000085003a3a0a24 */ /* 0x000fe200078e02ff */
[----:B-1----:R-:W-:-:S04]  /*cee0*/  SHF.R.S32.HI R60, RZ, 0x1f, R59 ;  /* 0x0000001fff3c7819 */ /* 0x002fc8000001143b */
[CC--:B------:R-:W-:Y:S02]  /*cef0*/  LEA.HI R38, R60.reuse, R59.reuse, RZ, 0x2 ;  /* 0x0000003b3c267211 */ /* 0x0c0fe400078f10ff */
[----:B------:R-:W-:-:S04]  /*cf00*/  LEA.HI R27, R60, R59, RZ, 0x5 ;  /* 0x0000003b3c1b7211 */ /* 0x000fc800078f28ff */
[----:B------:R-:W-:Y:S01]  /*cf10*/  SHF.R.S32.HI R27, RZ, 0x5, R27 ;  /* 0x00000005ff1b7819 */ /* 0x000fe2000001141b */
[----:B--2---:R-:W1:Y:S04]  /*cf20*/  SHFL.BFLY PT, R0, R2, 0x2, 0x1f ;  /* 0x0c401f0002007f89 */ /* 0x004e6800000e0000 */
[----:B---3--:R-:W2:Y:S04]  /*cf30*/  SHFL.BFLY PT, R5, R8, 0x2, 0x1f ;  /* 0x0c401f0008057f89 */ /* 0x008ea800000e0000 */
[----:B----4-:R-:W3:Y:S01]  /*cf40*/  SHFL.BFLY PT, R4, R7, 0x2, 0x1f ;  /* 0x0c401f0007047f89 */ /* 0x010ee200000e0000 */
[----:B-1----:R-:W-:-:S03]  /*cf50*/  FADD.FTZ R0, R0, R2 ;  /* 0x0000000200007221 */ /* 0x002fc60000010000 */
[----:B------:R-:W1:Y:S01]  /*cf60*/  SHFL.BFLY PT, R2, R9, 0x2, 0x1f ;  /* 0x0c401f0009027f89 */ /* 0x000e6200000e0000 */
[----:B--2---:R-:W-:-:S03]  /*cf70*/  FADD.FTZ R5, R5, R8 ;  /* 0x0000000805057221 */ /* 0x004fc60000010000 */
[----:B------:R-:W2:Y:S01]  /*cf80*/  SHFL.BFLY PT, R6, R0, 0x1, 0x1f ;  /* 0x0c201f0000067f89 */ /* 0x000ea200000e0000 */
[----:B---3--:R-:W-:-:S03]  /*cf90*/  FADD.FTZ R4, R4, R7 ;  /* 0x0000000704047221 */ /* 0x008fc60000010000 */
[----:B------:R-:W3:Y:S04]  /*cfa0*/  SHFL.BFLY PT, R8, R5, 0x1, 0x1f ;  /* 0x0c201f0005087f89 */ /* 0x000ee800000e0000 */
[----:B------:R-:W4:Y:S01]  /*cfb0*/  SHFL.BFLY PT, R7, R4, 0x1, 0x1f ;  /* 0x0c201f0004077f89 */ /* 0x000f2200000e0000 */
[----:B-1----:R-:W-:Y:S02]  /*cfc0*/  FADD.FTZ R2, R2, R9 ;  /* 0x0000000902027221 */ /* 0x002fe40000010000 */
[----:B--2---:R-:W-:Y:S01]  /*cfd0*/  FADD.FTZ R36, R0, R6 ;  /* 0x0000000600247221 */ /* 0x004fe20000010000 */
[----:B------:R-:W-:Y:S02]  /*cfe0*/  MOV R0, 0x3f800000 ;  /* 0x3f80000000007802 */ /* 0x000fe40000000f00 */
[----:B------:R-:W1:Y:S01]  /*cff0*/  SHFL.BFLY PT, R6, R2, 0x1, 0x1f ;  /* 0x0c201f0002067f89 */ /* 0x000e6200000e0000 */
[----:B---3--:R-:W-:Y:S01]  /*d000*/  FADD.FTZ R37, R5, R8 ;  /* 0x0000000805257221 */ /* 0x008fe20000010000 */
[----:B------:R-:W-:-:S02]  /*d010*/  SHF.R.S32.HI R8, RZ, 0x2, R38 ;  /* 0x00000002ff087819 */ /* 0x000fc40000011426 */
[----:B------:R-:W-:Y:S01]  /*d020*/  SHF.R.S32.HI R5, RZ, 0x1f, R38 ;  /* 0x0000001fff057819 */ /* 0x000fe20000011426 */
[----:B----4-:R-:W-:Y:S01]  /*d030*/  FADD.FTZ R56, R4, R7 ;  /* 0x0000000704387221 */ /* 0x010fe20000010000 */
[----:B------:R-:W-:Y:S02]  /*d040*/  FSETP.NE.FTZ.AND P6, PT, R36, RZ, PT ;  /* 0x000000ff2400720b */ /* 0x000fe40003fd5000 */
[----:B------:R-:W-:Y:S02]  /*d050*/  LEA.HI R4, R5, R8, RZ, 0x3 ;  /* 0x0000000805047211 */ /* 0x000fe400078f18ff */
[----:B------:R-:W-:Y:S02]  /*d060*/  FSETP.NE.FTZ.AND P5, PT, R37, RZ, PT ;  /* 0x000000ff2500720b */ /* 0x000fe40003fb5000 */
[----:B------:R-:W-:Y:S01]  /*d070*/  LOP3.LUT R7, R4, 0xfffffff8, RZ, 0xc0, !PT ;  /* 0xfffffff804077812 */ /* 0x000fe200078ec0ff */
[----:B------:R-:W-:Y:S01]  /*d080*/  IMAD.MOV.U32 R4, RZ, RZ, 0x3f800000 ;  /* 0x3f800000ff047424 */ /* 0x000fe200078e00ff */
[----:B------:R-:W-:-:S02]  /*d090*/  FSETP.NE.FTZ.AND P4, PT, R56, RZ, PT ;  /* 0x000000ff3800720b */ /* 0x000fc40003f95000 */
        /* <DEDUP_REMOVED lines=212> */
[----:B------:R4:W1:Y:S01]  /*dde0*/  LDS.128 R32, [R243+0x3800] ;  /* 0x00380000f3207984 */ /* 0x0008620000000c00 */
        /* <DEDUP_REMOVED lines=43> */
.L_x_100:
[----:B------:R-:W-:Y:S05]  /*e0a0*/  BSYNC B0 ;  /* 0x0000000000007941 */ /* 0x000fea0003800000 */
.L_x_99:
        /* <DEDUP_REMOVED lines=35> */
[----:B--2---:R2:W-:Y:S01]  /*e2e0*/  STG.E.128 [R10.64], R36 ;  /* 0x000000240a007986 */ /* 0x0045e2000c101d08 */
[----:B------:R-:W-:Y:S02]  /*e2f0*/  IADD3.X R9, R11, UR5, RZ, P0, !PT ;  /* 0x000000050b097c10 */ /* 0x000fe400087fe4ff */
[----:B------:R-:W-:-:S03]  /*e300*/  IADD3 R6, P0, R8, UR7, RZ ;  /* 0x0000000708067c10 */ /* 0x000fc6000ff1e0ff */
[----:B------:R-:W-:Y:S01]  /*e310*/  STG.E.128 [R8.64], R52 ;  /* 0x0000003408007986 */ /* 0x000fe2000c101d08 */
[----:B------:R-:W-:Y:S02]  /*e320*/  IADD3.X R7, R9, UR5, RZ, P0, !PT ;  /* 0x0000000509077c10 */ /* 0x000fe400087fe4ff */
[----:B------:R-:W-:-:S03]  /*e330*/  IADD3 R4, P0, R6, UR7, RZ ;  /* 0x0000000706047c10 */ /* 0x000fc6000ff1e0ff */
[----:B------:R-:W-:Y:S01]  /*e340*/  STG.E.128 [R6.64], R48 ;  /* 0x0000003006007986 */ /* 0x000fe2000c101d08 */
[----:B------:R-:W-:-:S05]  /*e350*/  IADD3.X R5, R7, UR5, RZ, P0, !PT ;  /* 0x0000000507057c10 */ /* 0x000fca00087fe4ff */
[----:B-1----:R-:W-:Y:S01]  /*e360*/  STG.E.128 [R4.64], R44 ;  /* 0x0000002c04007986 */ /* 0x002fe2000c101d08 */
[----:B---3--:R-:W-:-:S04]  /*e370*/  IADD3 R2, P0, R4, UR7, RZ ;  /* 0x0000000704027c10 */ /* 0x008fc8000ff1e0ff */
[----:B------:R-:W-:Y:S02]  /*e380*/  IADD3.X R3, R5, UR5, RZ, P0, !PT ;  /* 0x0000000505037c10 */ /* 0x000fe400087fe4ff */
[----:B--2---:R-:W-:-:S03]  /*e390*/  IADD3 R10, P0, R2, UR7, RZ ;  /* 0x00000007020a7c10 */ /* 0x004fc6000ff1e0ff */
[----:B------:R-:W-:Y:S01]  /*e3a0*/  STG.E.128 [R2.64], R40 ;  /* 0x0000002802007986 */ /* 0x000fe2000c101d08 */
[----:B------:R-:W-:-:S05]  /*e3b0*/  IADD3.X R11, R3, UR5, RZ, P0, !PT ;  /* 0x00000005030b7c10 */ /* 0x000fca00087fe4ff */
[----:B------:R-:W-:Y:S01]  /*e3c0*/  STG.E.128 [R10.64], R32 ;  /* 0x000000200a007986 */ /* 0x000fe2000c101d08 */
[----:B------:R-:W-:Y:S05]  /*e3d0*/  EXIT ;  /* 0x000000000000794d */ /* 0x000fea0003800000 */
.L_x_101:
        /* <DEDUP_REMOVED lines=10> */
.L_x_2115:


//--------------------- .text._ZN5flash16flash_fwd_kernelI23Flash_fwd_kernel_traitsILi64ELi128ELi128ELi4ELb0ELb0EN7cutlass10bfloat16_tE19Flash_kernel_traitsILi64ELi128ELi128ELi4ES3_EELb0ELb0ELb0ELb0ELb0ELb0ELb0ELb0EEEvNS_16Flash_fwd_paramsE --------------------------
	.section	.text._ZN5flash16flash_fwd_kernelI23Flash_fwd_kernel_traitsILi64ELi128ELi128ELi4ELb0ELb0EN7cutlass10bfloat16_tE19Flash_kernel_traitsILi64ELi128ELi128ELi4ES3_EELb0ELb0ELb0ELb0ELb0ELb0ELb0ELb0EEEvNS_16Flash_fwd_paramsE,"ax",@progbits
	.sectioninfo	@"SHI_REGISTERS=255"
	.align	128
        .global         _ZN5flash16flash_fwd_kernelI23Flash_fwd_kernel_traitsILi64ELi128ELi128ELi4ELb0ELb0EN7cutlass10bfloat16_tE19Flash_kernel_traitsILi64ELi128ELi128ELi4ES3_EELb0ELb0ELb0ELb0ELb0ELb0ELb0ELb0EEEvNS_16Flash_fwd_paramsE
        .type           _ZN5flash16flash_fwd_kernelI23Flash_fwd_kernel_traitsILi64ELi128ELi128ELi4ELb0ELb0EN7cutlass10bfloat16_tE19Flash_kernel_traitsILi64ELi128ELi128ELi4ES3_EELb0ELb0ELb0ELb0ELb0ELb0ELb0ELb0EEEvNS_16Flash_fwd_paramsE,@function
        .size           _ZN5flash16flash_fwd_kernelI23Flash_fwd_kernel_traitsILi64ELi128ELi128ELi4ELb0ELb0EN7cutlass10bfloat16_tE19Flash_kernel_traitsILi64ELi128ELi128ELi4ES3_EELb0ELb0ELb0ELb0ELb0ELb0ELb0ELb0EEEvNS_16Flash_fwd_paramsE,(.L_x_2116 - _ZN5flash16flash_fwd_kernelI23Flash_fwd_kernel_traitsILi64ELi128ELi128ELi4ELb0ELb0EN7cutlass10bfloat16_tE19Flash_kernel_traitsILi64ELi128ELi128ELi4ES3_EELb0ELb0ELb0ELb0ELb0ELb0ELb0ELb0EEEvNS_16Flash_fwd_paramsE)
        .other          _ZN5flash16flash_fwd_kernelI23Flash_fwd_kernel_traitsILi64ELi128ELi128ELi4ELb0ELb0EN7cutlass10bfloat16_tE19Flash_kernel_traitsILi64ELi128ELi128ELi4ES3_EELb0ELb0ELb0ELb0ELb0ELb0ELb0ELb0EEEvNS_16Flash_fwd_paramsE,@"STO_CUDA_ENTRY STV_DEFAULT"
_ZN5flash16flash_fwd_kernelI23Flash_fwd_kernel_traitsILi64ELi128ELi128ELi4ELb0ELb0EN7cutlass10bfloat16_tE19Flash_kernel_traitsILi64ELi128ELi128ELi4ES3_EELb0ELb0ELb0ELb0ELb0ELb0ELb0ELb0EEEvNS_16Flash_fwd_paramsE:
.text._ZN5flash16flash_fwd_kernelI23Flash_fwd_kernel_traitsILi64ELi128ELi128ELi4ELb0ELb0EN7cutlass10bfloat16_tE19Flash_kernel_traitsILi64ELi128ELi128ELi4ES3_EELb0ELb0ELb0ELb0ELb0ELb0ELb0ELb0EEEvNS_16Flash_fwd_paramsE:
[----:B------:R-:W-:Y:S02]  /*0000*/  MOV R1, c[0x0][0x28] ;  /* 0x00000a0000017a02 */ /* 0x000fe40000000f00 */
[----:B------:R-:W1:Y:S01]  /*0010*/  S2UR UR11, SR_CTAID.Y ;  /* 0x00000000000b79c3 */ /* 0x000e620000002600 */
[----:B------:R-:W-:Y:S01]  /*0020*/  ULDC.64 UR4, c[0x0][0x240] ;  /* 0x0000900000047ab9 */ /* 0x000fe20000000a00 */
[----:B------:R-:W-:Y:S01]  /*0030*/  IADD3 R1, R1, -0xe8, RZ ;  /* 0xffffff1801017810 */ /* 0x000fe20007ffe0ff */
[----:B------:R-:W-:Y:S02]  /*0040*/  UISETP.NE.U32.AND UP2, UPT, URZ, UR4, UPT ;  /* 0x000000043f00728c */ /* 0x000fe4000bf45070 */
[----:B------:R-:W-:Y:S02]  /*0050*/  UMOV UR9, 0x4 ;  /* 0x0000000400097882 */ /* 0x000fe40000000000 */
[----:B------:R-:W-:Y:S02]  /*0060*/  UISETP.NE.AND.EX UP2, UPT, URZ, UR5, UPT, UP2 ;  /* 0x000000053f00728c */ /* 0x000fe4000bf45320 */
[----:B------:R-:W-:Y:S02]  /*0070*/  ULDC.64 UR12, c[0x0][0x240] ;  /* 0x00009000000c7ab9 */ /* 0x000fe40000000a00 */
[----:B------:R-:W-:-:S02]  /*0080*/  ULDC.64 UR4, c[0x0][0x250] ;  /* 0x0000940000047ab9 */ /* 0x000fc40000000a00 */
[----:B------:R-:W-:Y:S01]  /*0090*/  PLOP3.LUT P2, PT, PT, PT, UP2, 0x80, 0x0 ;  /* 0x000000000000781c */ /* 0x000fe20003f4f028 */
[----:B------:R-:W-:Y:S02]  /*00a0*/  UISETP.NE.U32.AND UP0, UPT, URZ, UR4, UPT ;  /* 0x000000043f00728c */ /* 0x000fe4000bf05070 */
[----:B------:R-:W-:Y:S02]  /*00b0*/  ULDC.64 UR18, c[0x0][0x118] ;  /* 0x0000460000127ab9 */ /* 0x000fe40000000a00 */
[----:B------:R-:W-:Y:S02]  /*00c0*/  UISETP.NE.AND.EX UP0, UPT, URZ, UR5, UPT, UP0 ;  /* 0x000000053f00728c */ /* 0x000fe4000bf05300 */
[----:B------:R-:W-:Y:S02]  /*00d0*/  ULDC.U8 UR8, c[0x0][0x312] ;  /* 0x0000c48000087ab9 */ /* 0x000fe40000000000 */
[----:B------:R-:W-:Y:S02]  /*00e0*/  ULDC.64 UR6, c[0x0][0x248] ;  /* 0x0000920000067ab9 */ /* 0x000fe40000000a00 */
[----:B-1----:R-:W-:Y:S01]  /*00f0*/  UIMAD.WIDE UR12, UR11, UR9, UR12 ;  /* 0x000000090b0c72a5 */ /* 0x002fe2000f8e020c */
[----:B------:R-:W-:Y:S01]  /*0100*/  PLOP3.LUT P0, PT, PT, PT, UP0, 0x80, 0x0 ;  /* 0x000000000000781c */ /* 0x000fe20003f0f008 */
[----:B------:R-:W-:-:S02]  /*0110*/  ULDC.64 UR4, c[0x0][0x250] ;  /* 0x0000940000047ab9 */ /* 0x000fc40000000a00 */
[----:B------:R-:W-:Y:S02]  /*0120*/  UISETP.NE.AND UP3, UPT, UR8, URZ, UPT ;  /* 0x0000003f0800728c */ /* 0x000fe4000bf65270 */
[----:B------:R-:W-:Y:S01]  /*0130*/  IMAD.U32 R2, RZ, RZ, UR12 ;  /* 0x0000000cff027e24 */ /* 0x000fe2000f8e00ff */
[----:B------:R-:W-:Y:S01]  /*0140*/  UISETP.EQ.U32.AND UP1, UPT, URZ, UR6, UPT ;  /* 0x000000063f00728c */ /* 0x000fe2000bf22070 */
[----:B------:R-:W-:Y:S01]  /*0150*/  IMAD.U32 R3, RZ, RZ, UR13 ;  /* 0x0000000dff037e24 */ /* 0x000fe2000f8e00ff */
[----:B------:R-:W-:Y:S02]  /*0160*/  @UP0 UIMAD.WIDE UR4, UR11, UR9, UR4 ;  /* 0x000000090b0402a5 */ /* 0x000fe4000f8e0204 */
[----:B------:R-:W-:Y:S02]  /*0170*/  UISETP.EQ.OR.EX UP1, UPT, URZ, UR7, !UP3, UP1 ;  /* 0x000000073f00728c */ /* 0x000fe4000df22710 */
[----:B------:R1:W2:Y:S01]  /*0180*/  @P2 LDG.E R7, [R2.64] ;  /* 0x0000001202072981 */ /* 0x0002a2000c1e1900 */
[----:B------:R-:W-:-:S03]  /*0190*/  ULDC.64 UR6, c[0x0][0x248] ;  /* 0x0000920000067ab9 */ /* 0x000fc60000000a00 */
[----:B------:R1:W3:Y:S01]  /*01a0*/  @P2 LDG.E R6, [R2.64+0x4] ;  /* 0x0000041202062981 */ /* 0x0002e2000c1e1900 */
[----:B------:R-:W-:Y:S02]  /*01b0*/  IMAD.U32 R4, RZ, RZ, UR4 ;  /* 0x00000004ff047e24 */ /* 0x000fe4000f8e00ff */
[----:B------:R-:W-:Y:S01]  /*01c0*/  IMAD.U32 R5, RZ, RZ, UR5 ;  /* 0x00000005ff057e24 */ /* 0x000fe2000f8e00ff */
[----:B------:R-:W-:-:S04]  /*01d0*/  PLOP3.LUT P1, PT, PT, PT, UP1, 0x80, 0x0 ;  /* 0x000000000000781c */ /* 0x000fc80003f2f018 */
[----:B------:R-:W4:Y:S01]  /*01e0*/  @P0 LDG.E R4, [R4.64] ;  /* 0x0000001204040981 */ /* 0x000f22000c1e1900 */
[----:B------:R-:W-:-:S06]  /*01f0*/  UIMAD.WIDE UR6, UR11, UR9, UR6 ;  /* 0x000000090b0672a5 */ /* 0x000fcc000f8e0206 */
[----:B-1----:R-:W-:Y:S02]  /*0200*/  IMAD.U32 R2, RZ, RZ, UR6 ;  /* 0x00000006ff027e24 */ /* 0x002fe4000f8e00ff */
[----:B------:R-:W-:-:S05]  /*0210*/  IMAD.U32 R3, RZ, RZ, UR7 ;  /* 0x00000007ff037e24 */ /* 0x000fca000f8e00ff */
[----:B------:R-:W5:Y:S01]  /*0220*/  @!P1 LDG.E R0, [R2.64] ;  /* 0x0000001202009981 */ /* 0x000f62000c1e1900 */
[----:B------:R-:W-:Y:S02]  /*0230*/  UMOV UR10, 0xffffffff ;  /* 0xffffffff000a7882 */ /* 0x000fe40000000000 */
[----:B------:R-:W-:Y:S01]  /*0240*/  UMOV UR15, URZ ;  /* 0x0000003f000f7c82 */ /* 0x000fe20008000000 */
[----:B------:R-:W1:Y:S01]  /*0250*/  S2R R219, SR_TID.X ;  /* 0x0000000000db7919 */ /* 0x000e620000002100 */
[----:B------:R-:W-:Y:S01]  /*0260*/  UMOV UR20, 0xffffffff ;  /* 0xffffffff00147882 */ /* 0x000fe20000000000 */
[----:B------:R-:W1:Y:S08]  /*0270*/  S2UR UR13, SR_CTAID.X ;  /* 0x00000000000d79c3 */ /* 0x000e700000002500 */
[----:B------:R-:W1:Y:S08]  /*0280*/  S2UR UR12, SR_CTAID.Z ;  /* 0x00000000000c79c3 */ /* 0x000e700000002700 */
[----:B--2---:R-:W2:Y:S08]  /*0290*/  @P2 R2UR UR10, R7 ;  /* 0x00000000070a23c2 */ /* 0x004eb000000e0000 */
[----:B---3--:R-:W2:Y:S08]  /*02a0*/  @P2 R2UR UR16, R6 ;  /* 0x00000000061023c2 */ /* 0x008eb000000e0000 */
[----:B----4-:R3:W4:Y:S01]  /*02b0*/  @P0 R2UR UR15, R4 ;  /* 0x00000000040f03c2 */ /* 0x01072200000e0000 */
[----:B------:R-:W-:-:S04]  /*02c0*/  ISETP.NE.U32.AND P0, PT, RZ, c[0x0][0x248], PT ;  /* 0x00009200ff007a0c */ /* 0x000fc80003f05070 */
[----:B------:R-:W-:Y:S01]  /*02d0*/  ISETP.NE.AND.EX P0, PT, RZ, c[0x0][0x24c], PT, P0 ;  /* 0x00009300ff007a0c */ /* 0x000fe20003f05300 */
[----:B--2---:R-:W-:Y:S02]  /*02e0*/  @UP2 UIADD3 UR16, UR16, -UR10, URZ ;  /* 0x8000000a10102290 */ /* 0x004fe4000fffe03f */
[----:B-----5:R3:W2:Y:S05]  /*02f0*/  @!P1 R2UR UR20, R0 ;  /* 0x00000000001493c2 */ /* 0x0206aa00000e0000 */
[----:B------:R-:W-:-:S05]  /*0300*/  @!UP2 ULDC UR16, c[0x0][0x214] ;  /* 0x000085000010aab9 */ /* 0x000fca0000000800 */
[----:B-1234-:R-:W-:Y:S05]  /*0310*/  @!P0 BRA `(.L_x_102) ;  /* 0x0000007000008947 */ /* 0x01efea0003800000 */
[----:B------:R-:W-:-:S13]  /*0320*/  PLOP3.LUT P0, PT, PT, PT, UP3, 0x80, 0x0 ;  /* 0x000000000000781c */ /* 0x000fda0003f0f038 */
[----:B------:R-:W2:Y:S04]  /*0330*/  @P0 LDG.E R0, [R2.64+0x4] ;  /* 0x0000041202000981 */ /* 0x000ea8000c1e1900 */
[----:B------:R-:W3:Y:S01]  /*0340*/  @!P0 LDG.E R2, [R2.64] ;  /* 0x0000001202028981 */ /* 0x000ee2000c1e1900 */
[----:B--2---:R-:W1:Y:S02]  /*0350*/  @P0 R2UR UR6, R0 ;  /* 0x00000000000603c2 */ /* 0x004e6400000e0000 */
[----:B-1----:R-:W-:-:S11]  /*0360*/  @UP3 UIADD3 UR6, UR6, -UR20, URZ ;  /* 0x8000001406063290 */ /* 0x002fd6000fffe03f */
[----:B---3--:R1:W2:Y:S02]  /*0370*/  @!P0 R2UR UR6, R2 ;  /* 0x00000000020683c2 */ /* 0x0082a400000e0000 */
[----:B-12---:R-:W-:Y:S05]  /*0380*/  BRA `(.L_x_103) ;  /* 0x0000001000007947 */ /* 0x006fea0003800000 */
.L_x_102:
[----:B------:R-:W-:Y:S02]  /*0390*/  ULDC UR6, c[0x0][0x218] ;  /* 0x0000860000067ab9 */ /* 0x000fe40000000800 */
.L_x_103:
[----:B------:R-:W-:Y:S02]  /*03a0*/  ULDC.64 UR4, c[0x0][0x258] ;  /* 0x0000960000047ab9 */ /* 0x000fe40000000a00 */
[----:B------:R-:W-:-:S04]  /*03b0*/  UISETP.NE.U32.AND UP2, UPT, URZ, UR4, UPT ;  /* 0x000000043f00728c */ /* 0x000fc8000bf45070 */
[----:B------:R-:W-:-:S03]  /*03c0*/  UISETP.NE.AND.EX UP2, UPT, URZ, UR5, UPT, UP2 ;  /* 0x000000053f00728c */ /* 0x000fc6000bf45320 */
[----:B------:R-:W-:-:S03]  /*03d0*/  ULDC.64 UR4, c[0x0][0x258] ;  /* 0x0000960000047ab9 */ /* 0x000fc60000000a00 */
[----:B------:R-:W-:-:S05]  /*03e0*/  PLOP3.LUT P0, PT, PT, PT, UP2, 0x80, 0x0 ;  /* 0x000000000000781c */ /* 0x000fca0003f0f028 */
[----:B------:R-:W-:-:S06]  /*03f0*/  @UP2 UIMAD.WIDE UR4, UR11, UR9, UR4 ;  /* 0x000000090b0422a5 */ /* 0x000fcc000f8e0204 */
[----:B------:R-:W-:Y:S02]  /*0400*/  IMAD.U32 R2, RZ, RZ, UR4 ;  /* 0x00000004ff027e24 */ /* 0x000fe4000f8e00ff */
[----:B------:R-:W-:Y:S01]  /*0410*/  IMAD.U32 R3, RZ, RZ, UR5 ;  /* 0x00000005ff037e24 */ /* 0x000fe2000f8e00ff */
[----:B------:R-:W-:Y:S02]  /*0420*/  USHF.L.U32 UR13, UR13, 0x7, URZ ;  /* 0x000000070d0d7899 */ /* 0x000fe4000800063f */
[----:B------:R-:W-:Y:S02]  /*0430*/  ULDC.64 UR4, c[0x0][0x268] ;  /* 0x00009a0000047ab9 */ /* 0x000fe40000000a00 */
[----:B------:R-:W2:Y:S01]  /*0440*/  @P0 LDG.E R0, [R2.64] ;  /* 0x0000001202000981 */ /* 0x000ea2000c1e1900 */
[----:B------:R-:W-:Y:S02]  /*0450*/  UISETP.GT.AND UP0, UPT, UR16, UR13, UPT ;  /* 0x0000000d1000728c */ /* 0x000fe4000bf04270 */
[----:B------:R-:W-:-:S03]  /*0460*/  @!UP2 UISETP.NE.U32.AND UP1, UPT, URZ, UR4, UPT ;  /* 0x000000043f00a28c */ /* 0x000fc6000bf25070 */
[----:B------:R-:W-:Y:S02]  /*0470*/  ULDC UR4, c[0x0][0x21c] ;  /* 0x0000870000047ab9 */ /* 0x000fe40000000800 */
[----:B------:R-:W-:-:S04]  /*0480*/  @!UP2 UISETP.NE.AND.EX UP1, UPT, URZ, UR5, UPT, UP1 ;  /* 0x000000053f00a28c */ /* 0x000fc8000bf25310 */
[----:B------:R-:W-:Y:S01]  /*0490*/  @!UP2 USEL UR4, URZ, UR4, !UP1 ;  /* 0x000000043f04a287 */ /* 0x000fe2000c800000 */
[----:B--2---:R-:W1:Y:S01]  /*04a0*/  @P0 R2UR UR14, R0 ;  /* 0x00000000000e03c2 */ /* 0x004e6200000e0000 */
[----:B------:R-:W-:Y:S01]  /*04b0*/  PLOP3.LUT P0, PT, PT, PT, UP0, 0x80, 0x0 ;  /* 0x000000000000781c */ /* 0x000fe20003f0f008 */
[----:B-1----:R-:W-:Y:S02]  /*04c0*/  @UP2 UIADD3 UR14, UR14, -UR15, URZ ;  /* 0x8000000f0e0e2290 */ /* 0x002fe4000fffe03f */
[----:B------:R-:W-:-:S10]  /*04d0*/  @!UP2 UIADD3 UR14, UR4, UR6, -UR15 ;  /* 0x00000006040ea290 */ /* 0x000fd4000fffe80f */
[----:B------:R-:W-:Y:S05]  /*04e0*/  @!P0 EXIT ;  /* 0x000000000000894d */ /* 0x000fea0003800000 */
[----:B------:R-:W-:Y:S02]  /*04f0*/  UISETP.GE.AND UP0, UPT, UR14, 0x1, UPT ;  /* 0x000000010e00788c */ /* 0x000fe4000bf06270 */
[----:B------:R-:W-:-:S04]  /*0500*/  UIADD3 UR4, UR14, 0x7f, URZ ;  /* 0x0000007f0e047890 */ /* 0x000fc8000fffe03f */
[----:B------:R-:W-:Y:S01]  /*0510*/  PLOP3.LUT P0, PT, PT, PT, UP0, 0x80, 0x0 ;  /* 0x000000000000781c */ /* 0x000fe20003f0f008 */
[----:B------:R-:W-:-:S04]  /*0520*/  USHF.R.S32.HI UR8, URZ, 0x1f, UR4 ;  /* 0x0000001f3f087899 */ /* 0x000fc80008011404 */
[----:B------:R-:W-:-:S08]  /*0530*/  ULEA.HI UR8, UR8, UR4, URZ, 0x7 ;  /* 0x0000000408087291 */ /* 0x000fd0000f8f383f */
[----:B------:R-:W-:Y:S05]  /*0540*/  @!P0 BRA `(.L_x_104) ;  /* 0x0000fd4000008947 */ /* 0x000fea0003800000 */
[----:B------:R-:W-:Y:S02]  /*0550*/  UISETP.NE.AND UP1, UPT, UR10, -0x1, UPT ;  /* 0xffffffff0a00788c */ /* 0x000fe4000bf25270 */
[----:B------:R-:W-:Y:S02]  /*0560*/  UISETP.NE.AND UP0, UPT, UR20, -0x1, UPT ;  /* 0xffffffff1400788c */ /* 0x000fe4000bf05270 */
[----:B------:R-:W-:Y:S02]  /*0570*/  ULDC.64 UR4, c[0x0][0x190] ;  /* 0x0000640000047ab9 */ /* 0x000fe40000000a00 */
[----:B------:R-:W-:Y:S02]  /*0580*/  ULDC.64 UR6, c[0x0][0x178] ;  /* 0x00005e0000067ab9 */ /* 0x000fe40000000a00 */
[----:B------:R-:W-:-:S03]  /*0590*/  PLOP3.LUT P0, PT, PT, PT, UP0, 0x80, 0x0 ;  /* 0x000000000000781c */ /* 0x000fc60003f0f008 */
[----:B------:R-:W-:Y:S02]  /*05a0*/  @UP1 UIMAD.WIDE.U32 UR26, UR10, UR4, URZ ;  /* 0x000000040a1a12a5 */ /* 0x000fe4000f8e003f */
[----:B------:R-:W-:Y:S02]  /*05b0*/  @!UP1 USHF.R.S32.HI UR21, URZ, 0x1f, UR11 ;  /* 0x0000001f3f159899 */ /* 0x000fe4000801140b */
[----:B------:R-:W-:Y:S02]  /*05c0*/  @UP0 UIADD3 UR24, UR15, UR20, URZ ;  /* 0x000000140f180290 */ /* 0x000fe4000fffe03f */
[----:B------:R-:W-:Y:S02]  /*05d0*/  @UP1 UIMAD UR17, UR10, UR5, UR27 ;  /* 0x000000050a1112a4 */ /* 0x000fe4000f8e021b */
[----:B------:R-:W-:Y:S02]  /*05e0*/  @!UP1 UIMAD.WIDE.U32 UR22, UR11, UR6, URZ ;  /* 0x000000060b1692a5 */ /* 0x000fe4000f8e003f */
[----:B------:R-:W-:-:S02]  /*05f0*/  ULDC.64 UR4, c[0x0][0x198] ;  /* 0x0000660000047ab9 */ /* 0x000fc40000000a00 */
[----:B------:R-:W-:Y:S02]  /*0600*/  @!UP1 UIMAD UR21, UR21, UR6, URZ ;  /* 0x00000006151592a4 */ /* 0x000fe4000f8e023f */
[----:B------:R-:W-:Y:S02]  /*0610*/  @UP0 UIMAD.WIDE.U32 UR28, UR24, UR4, URZ ;  /* 0x00000004181c02a5 */ /* 0x000fe4000f8e003f */
[----:B------:R-:W-:Y:S02]  /*0620*/  @!UP1 UIMAD UR21, UR11, UR7, UR21 ;  /* 0x000000070b1592a4 */ /* 0x000fe4000f8e0215 */
[----:B------:R-:W-:Y:S02]  /*0630*/  @UP1 UMOV UR6, UR26 ;  /* 0x0000001a00061c82 */ /* 0x000fe40008000000 */
[----:B------:R-:W-:Y:S02]  /*0640*/  @!UP1 UMOV UR6, UR22 ;  /* 0x0000001600069c82 */ /* 0x000fe40008000000 */
[----:B------:R-:W-:-:S02]  /*0650*/  @UP0 UIMAD UR7, UR24, UR5, UR29 ;  /* 0x00000005180702a4 */ /* 0x000fc4000f8e021d */
[----:B------:R-:W-:Y:S02]  /*0660*/  @!UP1 UIADD3 UR17, UR23, UR21, URZ ;  /* 0x0000001517119290 */ /* 0x000fe4000fffe03f */
[----:B------:R-:W-:Y:S01]  /*0670*/  @UP0 UMOV UR22, UR28 ;  /* 0x0000001c00160c82 */ /* 0x000fe20008000000 */
[----:B------:R-:W-:Y:S05]  /*0680*/  @P0 BRA `(.L_x_105) ;  /* 0x000000c000000947 */ /* 0x000fea0003800000 */
[----:B------:R-:W-:Y:S02]  /*0690*/  USHF.R.S32.HI UR21, URZ, 0x1f, UR15 ;  /* 0x0000001f3f157899 */ /* 0x000fe4000801140f */
[----:B------:R-:W-:Y:S02]  /*06a0*/  ULDC.64 UR4, c[0x0][0x198] ;  /* 0x0000660000047ab9 */ /* 0x000fe40000000a00 */
[----:B------:R-:W-:Y:S02]  /*06b0*/  UIMAD UR21, UR21, UR4, URZ ;  /* 0x00000004151572a4 */ /* 0x000fe4000f8e023f */
[----:B------:R-:W-:Y:S02]  /*06c0*/  UIMAD.WIDE.U32 UR22, UR15, UR4, URZ ;  /* 0x000000040f1672a5 */ /* 0x000fe4000f8e003f */
[----:B------:R-:W-:-:S02]  /*06d0*/  UIMAD UR21, UR15, UR5, UR21 ;  /* 0x000000050f1572a4 */ /* 0x000fc4000f8e0215 */
[----:B------:R-:W-:Y:S02]  /*06e0*/  USHF.R.S32.HI UR7, URZ, 0x1f, UR11 ;  /* 0x0000001f3f077899 */ /* 0x000fe4000801140b */
[----:B------:R-:W-:Y:S02]  /*06f0*/  ULDC.64 UR4, c[0x0][0x180] ;  /* 0x0000600000047ab9 */ /* 0x000fe40000000a00 */
[----:B------:R-:W-:Y:S02]  /*0700*/  UIADD3 UR23, UR23, UR21, URZ ;  /* 0x0000001517177290 */ /* 0x000fe4000fffe03f */
[----:B------:R-:W-:Y:S02]  /*0710*/  UIMAD UR7, UR7, UR4, URZ ;  /* 0x00000004070772a4 */ /* 0x000fe4000f8e023f */
[----:B------:R-:W-:Y:S02]  /*0720*/  UIMAD.WIDE.U32 UR22, UR11, UR4, UR22 ;  /* 0x000000040b1672a5 */ /* 0x000fe4000f8e0016 */
[----:B------:R-:W-:-:S04]  /*0730*/  UIMAD UR7, UR11, UR5, UR7 ;  /* 0x000000050b0772a4 */ /* 0x000fc8000f8e0207 */
[----:B------:R-:W-:Y:S02]  /*0740*/  UIADD3 UR7, UR23, UR7, URZ ;  /* 0x0000000717077290 */ /* 0x000fe4000fffe03f */
.L_x_105:
[----:B------:R-:W-:Y:S01]  /*0750*/  IABS R0, c[0x0][0x1c8] ;  /* 0x0000720000007a13 */ /* 0x000fe20000000000 */
[----:B------:R-:W1:Y:S01]  /*0760*/  S2R R5, SR_CTAID.Z ;  /* 0x0000000000057919 */ /* 0x000e620000002700 */
[----:B------:R-:W-:Y:S02]  /*0770*/  ULDC UR4, c[0x0][0x1c8] ;  /* 0x0000720000047ab9 */ /* 0x000fe40000000800 */
[----:B------:R-:W-:Y:S01]  /*0780*/  ULOP3.LUT UR4, UR12, UR4, URZ, 0x3c, !UPT ;  /* 0x000000040c047292 */ /* 0x000fe2000f8e3c3f */
[----:B------:R-:W-:Y:S01]  /*0790*/  IMAD.MOV.U32 R4, RZ, RZ, R0 ;  /* 0x000000ffff047224 */ /* 0x000fe200078e0000 */
[----:B------:R-:W-:-:S03]  /*07a0*/  @UP0 UIADD3 UR20, UR15, UR20, URZ ;  /* 0x000000140f140290 */ /* 0x000fc6000fffe03f */
[----:B------:R-:W2:Y:S01]  /*07b0*/  I2F.RP R2, R4 ;  /* 0x0000000400027306 */ /* 0x000ea20000209400 */
[----:B------:R-:W-:Y:S01]  /*07c0*/  ISETP.LE.AND P1, PT, RZ, UR4, PT ;  /* 0x00000004ff007c0c */ /* 0x000fe2000bf23270 */
[----:B------:R-:W-:Y:S02]  /*07d0*/  ULDC.64 UR4, c[0x0][0x1a0] ;  /* 0x0000680000047ab9 */ /* 0x000fe40000000a00 */
[----:B------:R-:W-:-:S04]  /*07e0*/  @UP0 UIMAD.WIDE.U32 UR24, UR20, UR4, URZ ;  /* 0x00000004141802a5 */ /* 0x000fc8000f8e003f */
[----:B------:R-:W-:Y:S02]  /*07f0*/  @UP0 UIMAD UR21, UR20, UR5, UR25 ;  /* 0x00000005141502a4 */ /* 0x000fe4000f8e0219 */
[----:B------:R-:W-:Y:S01]  /*0800*/  USHF.R.S32.HI UR20, URZ, 0x1f, UR12 ;  /* 0x0000001f3f147899 */ /* 0x000fe2000801140c */
[----:B--2---:R-:W2:Y:S01]  /*0810*/  MUFU.RCP R2, R2 ;  /* 0x0000000200027308 */ /* 0x004ea20000001000 */
[----:B-1----:R-:W-:Y:S02]  /*0820*/  IABS R5, R5 ;  /* 0x0000000500057213 */ /* 0x002fe40000000000 */
[----:B--2---:R-:W-:-:S05]  /*0830*/  IADD3 R2, R2, 0xffffffe, RZ ;  /* 0x0ffffffe02027810 */ /* 0x004fca0007ffe0ff */
[----:B------:R-:W1:Y:S02]  /*0840*/  F2I.FTZ.U32.TRUNC.NTZ R3, R2 ;  /* 0x0000000200037305 */ /* 0x000e64000021f000 */
[----:B-1----:R-:W-:Y:S02]  /*0850*/  IMAD.MOV R0, RZ, RZ, -R3 ;  /* 0x000000ffff007224 */ /* 0x002fe400078e0a03 */
[----:B------:R-:W-:Y:S02]  /*0860*/  IMAD.MOV.U32 R2, RZ, RZ, RZ ;  /* 0x000000ffff027224 */ /* 0x000fe400078e00ff */
[----:B------:R-:W-:-:S04]  /*0870*/  IMAD R0, R0, R4, RZ ;  /* 0x0000000400007224 */ /* 0x000fc800078e02ff */
[----:B------:R-:W-:-:S04]  /*0880*/  IMAD.HI.U32 R0, R3, R0, R2 ;  /* 0x0000000003007227 */ /* 0x000fc800078e0002 */
[----:B------:R-:W-:-:S04]  /*0890*/  IMAD.MOV.U32 R3, RZ, RZ, R5 ;  /* 0x000000ffff037224 */ /* 0x000fc800078e0005 */
[----:B------:R-:W-:-:S05]  /*08a0*/  IMAD.HI.U32 R0, R0, R3, RZ ;  /* 0x0000000300007227 */ /* 0x000fca00078e00ff */
[----:B------:R-:W-:-:S05]  /*08b0*/  IADD3 R2, -R0, RZ, RZ ;  /* 0x000000ff00027210 */ /* 0x000fca0007ffe1ff */
[----:B------:R-:W-:-:S05]  /*08c0*/  IMAD R2, R4, R2, R3 ;  /* 0x0000000204027224 */ /* 0x000fca00078e0203 */
[----:B------:R-:W-:-:S13]  /*08d0*/  ISETP.GT.U32.AND P2, PT, R4, R2, PT ;  /* 0x000000020400720c */ /* 0x000fda0003f44070 */
[----:B------:R-:W-:Y:S01]  /*08e0*/  @!P2 IMAD.IADD R2, R2, 0x1, -R4 ;  /* 0x000000010202a824 */ /* 0x000fe200078e0a04 */
[----:B------:R-:W-:Y:S02]  /*08f0*/  @!P2 IADD3 R0, R0, 0x1, RZ ;  /* 0x000000010000a810 */ /* 0x000fe40007ffe0ff */
[----:B------:R-:W-:Y:S02]  /*0900*/  ISETP.NE.AND P2, PT, RZ, c[0x0][0x1c8], PT ;  /* 0x00007200ff007a0c */ /* 0x000fe40003f45270 */
[----:B------:R-:W-:-:S13]  /*0910*/  ISETP.GE.U32.AND P3, PT, R2, R4, PT ;  /* 0x000000040200720c */ /* 0x000fda0003f66070 */
[----:B------:R-:W-:-:S05]  /*0920*/  @P3 IADD3 R0, R0, 0x1, RZ ;  /* 0x0000000100003810 */ /* 0x000fca0007ffe0ff */
[----:B------:R-:W-:-:S05]  /*0930*/  IMAD.MOV.U32 R10, RZ, RZ, R0 ;  /* 0x000000ffff0a7224 */ /* 0x000fca00078e0000 */
[----:B------:R-:W-:Y:S02]  /*0940*/  @!P1 IADD3 R10, -R10, RZ, RZ ;  /* 0x000000ff0a0a9210 */ /* 0x000fe40007ffe1ff */
[----:B------:R-:W-:Y:S01]  /*0950*/  @!P2 LOP3.LUT R10, RZ, c[0x0][0x1c8], RZ, 0x33, !PT ;  /* 0x00007200ff0aaa12 */ /* 0x000fe200078e33ff */
        /* <DEDUP_REMOVED lines=13> */
.L_x_106:
[----:B------:R-:W1:Y:S01]  /*0a30*/  S2R R5, SR_CTAID.X ;  /* 0x0000000000057919 */ /* 0x000e620000002500 */
[----:B------:R-:W-:Y:S01]  /*0a40*/  SHF.R.S32.HI R23, RZ, 0x1f, R219 ;  /* 0x0000001fff177819 */ /* 0x000fe200000114db */
[----:B------:R-:W-:Y:S01]  /*0a50*/  UIADD3 UR13, -UR13, UR16, URZ ;  /* 0x000000100d0d7290 */ /* 0x000fe2000fffe13f */
[----:B------:R-:W-:Y:S01]  /*0a60*/  BSSY B0, `(.L_x_107) ;  /* 0x000002e000007945 */ /* 0x000fe20003800000 */
[----:B------:R-:W2:Y:S01]  /*0a70*/  S2R R8, SR_CTAID.Z ;  /* 0x0000000000087919 */ /* 0x000ea20000002700 */
[CC--:B------:R-:W-:Y:S01]  /*0a80*/  LEA.HI R0, R23.reuse, R219.reuse, RZ, 0x3 ;  /* 0x000000db17007211 */ /* 0x0c0fe200078f18ff */
[----:B------:R-:W-:Y:S01]  /*0a90*/  ULDC.64 UR4, c[0x0][0x1a8] ;  /* 0x00006a0000047ab9 */ /* 0x000fe20000000a00 */
[-C--:B------:R-:W-:Y:S01]  /*0aa0*/  LEA.HI R4, R23, R219.reuse, RZ, 0x6 ;  /* 0x000000db17047211 */ /* 0x080fe200078f30ff */
[----:B------:R-:W-:Y:S01]  /*0ab0*/  UIMAD UR4, UR20, UR4, URZ ;  /* 0x00000004140472a4 */ /* 0x000fe2000f8e023f */
[----:B------:R-:W-:Y:S02]  /*0ac0*/  LOP3.LUT R2, R0, 0xfffffff8, RZ, 0xc0, !PT ;  /* 0xfffffff800027812 */ /* 0x000fe400078ec0ff */
[----:B------:R-:W-:Y:S01]  /*0ad0*/  SHF.R.S32.HI R14, RZ, 0x3, R0 ;  /* 0x00000003ff0e7819 */ /* 0x000fe20000011400 */
[----:B------:R-:W-:Y:S01]  /*0ae0*/  IMAD.SHL.U32 R4, R4, 0x8, RZ ;  /* 0x0000000804047824 */ /* 0x000fe200078e00ff */
[----:B------:R-:W-:Y:S01]  /*0af0*/  UIMAD UR4, UR12, UR5, UR4 ;  /* 0x000000050c0472a4 */ /* 0x000fe2000f8e0204 */
[----:B------:R-:W-:Y:S01]  /*0b00*/  IMAD.IADD R48, R219, 0x1, -R2 ;  /* 0x00000001db307824 */ /* 0x000fe200078e0a02 */
[----:B------:R-:W-:Y:S01]  /*0b10*/  SHF.R.S32.HI R15, RZ, 0x1f, R14 ;  /* 0x0000001fff0f7819 */ /* 0x000fe2000001140e */
[----:B------:R-:W-:Y:S01]  /*0b20*/  IMAD.SHL.U32 R0, R14, 0x40, RZ ;  /* 0x000000400e007824 */ /* 0x000fe200078e00ff */
[----:B------:R-:W-:Y:S01]  /*0b30*/  SHF.R.S32.HI R11, RZ, 0x1f, R10 ;  /* 0x0000001fff0b7819 */ /* 0x000fe2000001140a */
[----:B------:R-:W-:Y:S01]  /*0b40*/  IMAD.SHL.U32 R26, R48, 0x8, RZ ;  /* 0x00000008301a7824 */ /* 0x000fe200078e00ff */
[----:B------:R-:W-:-:S02]  /*0b50*/  LEA.HI R24, R23, R219, RZ, 0x5 ;  /* 0x000000db17187211 */ /* 0x000fc400078f28ff */
[----:B------:R-:W-:Y:S02]  /*0b60*/  LOP3.LUT R0, R0, 0x1c0, RZ, 0xc0, !PT ;  /* 0x000001c000007812 */ /* 0x000fe400078ec0ff */
[----:B------:R-:W-:Y:S01]  /*0b70*/  SHF.R.S32.HI R27, RZ, 0x1f, R26 ;  /* 0x0000001fff1b7819 */ /* 0x000fe2000001141a */
[----:B-1----:R-:W-:Y:S01]  /*0b80*/  IMAD.WIDE R12, R5, 0x80, R14 ;  /* 0x00000080050c7825 */ /* 0x002fe200078e020e */
[----:B------:R-:W-:Y:S02]  /*0b90*/  SHF.R.U32.HI R3, RZ, 0x3, R0 ;  /* 0x00000003ff037819 */ /* 0x000fe40000011600 */
[----:B------:R-:W-:Y:S01]  /*0ba0*/  LOP3.LUT R0, R0, 0x38, R26, 0xf8, !PT ;  /* 0x0000003800007812 */ /* 0x000fe200078ef81a */
[----:B------:R1:W-:Y:S01]  /*0bb0*/  STL.64 [R1+0x28], R26 ;  /* 0x0000281a01007387 */ /* 0x0003e20000100a00 */
[----:B------:R-:W-:Y:S02]  /*0bc0*/  IADD3 R2, P0, R26, UR6, RZ ;  /* 0x000000061a027c10 */ /* 0x000fe4000ff1e0ff */
[----:B------:R-:W-:Y:S01]  /*0bd0*/  LOP3.LUT R0, R0, R3, RZ, 0x3c, !PT ;  /* 0x0000000300007212 */ /* 0x000fe200078e3cff */
[----:B------:R1:W-:Y:S01]  /*0be0*/  STL.64 [R1+0x30], R12 ;  /* 0x0000300c01007387 */ /* 0x0003e20000100a00 */
[----:B------:R-:W-:-:S02]  /*0bf0*/  IADD3.X R3, R27, UR17, RZ, P0, !PT ;  /* 0x000000111b037c10 */ /* 0x000fc400087fe4ff */
[----:B------:R-:W-:Y:S02]  /*0c00*/  ISETP.GE.AND P0, PT, R14, UR13, PT ;  /* 0x0000000d0e007c0c */ /* 0x000fe4000bf06270 */
[----:B------:R-:W-:Y:S01]  /*0c10*/  LOP3.LUT R0, R0, 0xfffffe00, R4, 0xf8, !PT ;  /* 0xfffffe0000007812 */ /* 0x000fe200078ef804 */
[----:B--2---:R-:W-:-:S04]  /*0c20*/  IMAD.WIDE.U32 R8, R8, c[0x0][0x1a8], R2 ;  /* 0x00006a0008087a25 */ /* 0x004fc800078e0002 */
[----:B------:R-:W-:Y:S01]  /*0c30*/  IMAD.SHL.U32 R235, R0, 0x2, RZ ;  /* 0x0000000200eb7824 */ /* 0x000fe200078e00ff */
[----:B------:R-:W-:-:S05]  /*0c40*/  IADD3 R7, R9, UR4, RZ ;  /* 0x0000000409077c10 */ /* 0x000fca000fffe0ff */
[----:B------:R-:W-:Y:S05]  /*0c50*/  @P0 BRA `(.L_x_108) ;  /* 0x000000e000000947 */ /* 0x000fea0003800000 */
[----:B------:R-:W-:-:S13]  /*0c60*/  ISETP.GE.AND P0, PT, R26, c[0x0][0x220], PT ;  /* 0x000088001a007a0c */ /* 0x000fda0003f06270 */
[----:B------:R2:W-:Y:S01]  /*0c70*/  @P0 STS.128 [R235], RZ ;  /* 0x000000ffeb000388 */ /* 0x0005e20000000c00 */
        /* <DEDUP_REMOVED lines=8> */
[----:B------:R-:W-:Y:S01]  /*0d00*/  @!PT LDS RZ, [RZ] ;  /* 0x00000000fffff984 */ /* 0x000fe20000000800 */
[----:B------:R-:W-:Y:S01]  /*0d10*/  @!PT LDS RZ, [RZ] ;  /* 0x00000000fffff984 */ /* 0x000fe20000000800 */
[----:B------:R-:W-:Y:S01]  /*0d20*/  @!PT LDS RZ, [RZ] ;  /* 0x00000000fffff984 */ /* 0x000fe20000000800 */
[----:B------:R3:W-:Y:S02]  /*0d30*/  LDGSTS.E.BYPASS.LTC128B.128 [R235], [R4.64] ;  /* 0x0000000004eb7fae */ /* 0x0007e4000b901d52 */
.L_x_108:
[----:B------:R-:W-:Y:S05]  /*0d40*/  BSYNC B0 ;  /* 0x0000000000007941 */ /* 0x000fea0003800000 */
.L_x_107:
[----:B------:R-:W-:Y:S01]  /*0d50*/  IADD3 R22, R14, 0x10, RZ ;  /* 0x000000100e167810 */ /* 0x000fe20007ffe0ff */
[----:B------:R-:W-:Y:S03]  /*0d60*/  BSSY B0, `(.L_x_109) ;  /* 0x0000014000007945 */ /* 0x000fe60003800000 */
[----:B------:R-:W-:-:S13]  /*0d70*/  ISETP.GE.AND P0, PT, R22, UR13, PT ;  /* 0x0000000d16007c0c */ /* 0x000fda000bf06270 */
[----:B------:R-:W-:Y:S05]  /*0d80*/  @P0 BRA `(.L_x_110) ;  /* 0x0000011000000947 */ /* 0x000fea0003800000 */
[----:B------:R-:W-:-:S13]  /*0d90*/  ISETP.GE.AND P0, PT, R26, c[0x0][0x220], PT ;  /* 0x000088001a007a0c */ /* 0x000fda0003f06270 */
[----:B------:R4:W-:Y:S01]  /*0da0*/  @P0 STS.128 [R235+0x800], RZ ;  /* 0x000800ffeb000388 */ /* 0x0009e20000000c00 */
[----:B------:R-:W-:Y:S05]  /*0db0*/  @P0 BRA `(.L_x_110) ;  /* 0x000000e000000947 */ /* 0x000fea0003800000 */
[----:B---3--:R-:W-:Y:S01]  /*0dc0*/  IADD3 R4, P0, R12, 0x10, RZ ;  /* 0x000000100c047810 */ /* 0x008fe20007f1e0ff */
        /* <DEDUP_REMOVED lines=9> */
[----:B------:R-:W-:Y:S01]  /*0e60*/  @!PT LDS RZ, [RZ] ;  /* 0x00000000fffff984 */ /* 0x000fe20000000800 */
[----:B------:R-:W-:Y:S01]  /*0e70*/  @!PT LDS RZ, [RZ] ;  /* 0x00000000fffff984 */ /* 0x000fe20000000800 */
[----:B------:R-:W-:Y:S01]  /*0e80*/  @!PT LDS RZ, [RZ] ;  /* 0x00000000fffff984 */ /* 0x000fe20000000800 */
[----:B------:R3:W-:Y:S02]  /*0e90*/  LDGSTS.E.BYPASS.LTC128B.128 [R235+0x800], [R4.64] ;  /* 0x0080000004eb7fae */ /* 0x0007e4000b901d52 */
.L_x_110:
[----:B------:R-:W-:Y:S05]  /*0ea0*/  BSYNC B0 ;  /* 0x0000000000007941 */ /* 0x000fea0003800000 */
.L_x_109:
        /* <DEDUP_REMOVED lines=21> */
.L_x_112:
[----:B------:R-:W-:Y:S05]  /*1000*/  BSYNC B0 ;  /* 0x0000000000007941 */ /* 0x000fea0003800000 */
.L_x_111:
        /* <DEDUP_REMOVED lines=21> */
.L_x_114:
[----:B------:R-:W-:Y:S05]  /*1160*/  BSYNC B0 ;  /* 0x0000000000007941 */ /* 0x000fea0003800000 */
.L_x_113:
        /* <DEDUP_REMOVED lines=21> */
.L_x_116:
[----:B------:R-:W-:Y:S05]  /*12c0*/  BSYNC B0 ;  /* 0x0000000000007941 */ /* 0x000fea0003800000 */
.L_x_115:
        /* <DEDUP_REMOVED lines=21> */
.L_x_118:
[----:B------:R-:W-:Y:S05]  /*1420*/  BSYNC B0 ;  /* 0x0000000000007941 */ /* 0x000fea0003800000 */
.L_x_117:
        /* <DEDUP_REMOVED lines=21> */
.L_x_120:
[----:B------:R-:W-:Y:S05]  /*1580*/  BSYNC B0 ;  /* 0x0000000000007941 */ /* 0x000fea0003800000 */
.L_x_119:
[----:B------:R-:W-:Y:S01]  /*1590*/  IADD3 R16, R14, 0x70, RZ ;  /* 0x000000700e107810 */ /* 0x000fe20007ffe0ff */
[----:B------:R-:W-:Y:S01]  /*15a0*/  UMOV UR6, 0x7 ;  /* 0x0000000700067882 */ /* 0x000fe20000000000 */
[----:B------:R-:W-:Y:S01]  /*15b0*/  BSSY B0, `(.L_x_121) ;  /* 0x0000017000007945 */ /* 0x000fe20003800000 */
[----:B------:R-:W-:Y:S01]  /*15c0*/  ULDC.64 UR4, c[0x0][0x198] ;  /* 0x0000660000047ab9 */ /* 0x000fe20000000a00 */
[----:B------:R-:W-:Y:S01]  /*15d0*/  ISETP.GE.AND P0, PT, R16, UR13, PT ;  /* 0x0000000d10007c0c */ /* 0x000fe2000bf06270 */
[----:B------:R-:W-:Y:S02]  /*15e0*/  USHF.L.U64.HI UR5, UR4, UR6, UR5 ;  /* 0x0000000604057299 */ /* 0x000fe40008010205 */
[----:B------:R-:W-:-:S10]  /*15f0*/  USHF.L.U32 UR11, UR4, 0x7, URZ ;  /* 0x00000007040b7899 */ /* 0x000fd4000800063f */
[----:B------:R-:W-:Y:S05]  /*1600*/  @P0 BRA `(.L_x_122) ;  /* 0x0000011000000947 */ /* 0x000fea0003800000 */
[----:B------:R-:W-:-:S13]  /*1610*/  ISETP.GE.AND P0, PT, R26, c[0x0][0x220], PT ;  /* 0x000088001a007a0c */ /* 0x000fda0003f06270 */
[----:B------:R1:W-:Y:S01]  /*1620*/  @P0 STS.128 [R235+0x3800], RZ ;  /* 0x003800ffeb000388 */ /* 0x0003e20000000c00 */
[----:B------:R-:W-:Y:S05]  /*1630*/  @P0 BRA `(.L_x_122) ;  /* 0x000000e000000947 */ /* 0x000fea0003800000 */
[----:B------:R-:W-:Y:S01]  /*1640*/  IADD3 R6, P0, R12, 0x70, RZ ;  /* 0x000000700c067810 */ /* 0x000fe20007f1e0ff */
[----:B------:R-:W-:Y:S01]  /*1650*/  IMAD.MOV.U32 R2, RZ, RZ, R8 ;  /* 0x000000ffff027224 */ /* 0x000fe200078e0008 */
[----:B------:R-:W-:-:S03]  /*1660*/  MOV R3, R7 ;  /* 0x0000000700037202 */ /* 0x000fc60000000f00 */
[----:B------:R-:W-:Y:S02]  /*1670*/  IMAD.X R0, RZ, RZ, R13, P0 ;  /* 0x000000ffff007224 */ /* 0x000fe400000e060d */
[----:B---3--:R-:W-:-:S04]  /*1680*/  IMAD.WIDE.U32 R4, R6, c[0x0][0x190], R2 ;  /* 0x0000640006047a25 */ /* 0x008fc800078e0002 */
[----:B------:R-:W-:Y:S01]  /*1690*/  IMAD R0, R0, c[0x0][0x190], RZ ;  /* 0x0000640000007a24 */ /* 0x000fe200078e02ff */
[----:B------:R-:W-:-:S03]  /*16a0*/  LEA R2, P0, R4, c[0x0][0x160], 0x1 ;  /* 0x0000580004027a11 */ /* 0x000fc600078008ff */
[----:B------:R-:W-:-:S05]  /*16b0*/  IMAD R0, R6, c[0x0][0x194], R0 ;  /* 0x0000650006007a24 */ /* 0x000fca00078e0200 */
[----:B------:R-:W-:-:S04]  /*16c0*/  IADD3 R0, R5, R0, RZ ;  /* 0x0000000005007210 */ /* 0x000fc80007ffe0ff */
[----:B------:R-:W-:-:S05]  /*16d0*/  LEA.HI.X R3, R4, c[0x0][0x164], R0, 0x1, P0 ;  /* 0x0000590004037a11 */ /* 0x000fca00000f0c00 */
[----:B------:R-:W-:Y:S01]  /*16e0*/  @!PT LDS RZ, [RZ] ;  /* 0x00000000fffff984 */ /* 0x000fe20000000800 */
[----:B------:R-:W-:Y:S01]  /*16f0*/  @!PT LDS RZ, [RZ] ;  /* 0x00000000fffff984 */ /* 0x000fe20000000800 */
[----:B------:R-:W-:Y:S01]  /*1700*/  @!PT LDS RZ, [RZ] ;  /* 0x00000000fffff984 */ /* 0x000fe20000000800 */
[----:B------:R3:W-:Y:S02]  /*1710*/  LDGSTS.E.BYPASS.LTC128B.128 [R235+0x3800], [R2.64] ;  /* 0x0380000002eb7fae */ /* 0x0007e4000b901d52 */
.L_x_122:
[----:B------:R-:W-:Y:S05]  /*1720*/  BSYNC B0 ;  /* 0x0000000000007941 */ /* 0x000fea0003800000 */
.L_x_121:
[----:B------:R-:W-:Y:S01]  /*1730*/  IMAD R6, R15, c[0x0][0x198], RZ ;  /* 0x000066000f067a24 */ /* 0x000fe200078e02ff */
[----:B------:R-:W-:Y:S01]  /*1740*/  LEA.HI R23, R23, R219, RZ, 0x4 ;  /* 0x000000db17177211 */ /* 0x000fe200078f20ff */
[----:B------:R-:W-:Y:S01]  /*1750*/  IMAD R0, R15, c[0x0][0x1a0], RZ ;  /* 0x000068000f007a24 */ /* 0x000fe200078e02ff */
[----:B------:R-:W-:Y:S01]  /*1760*/  ULEA.HI.SX32 UR17, UR8, 0xffffffff, 0x19 ;  /* 0xffffffff08117891 */ /* 0x000fe2000f8fca3f */
[C-C-:B---3--:R-:W-:Y:S01]  /*1770*/  IMAD.WIDE.U32 R4, R14.reuse, c[0x0][0x198], R26.reuse ;  /* 0x000066000e047a25 */ /* 0x148fe200078e001a */
[----:B------:R-:W-:Y:S01]  /*1780*/  MOV R49, 0x20 ;  /* 0x0000002000317802 */ /* 0x000fe20000000f00 */
[----:B------:R-:W-:Y:S01]  /*1790*/  BSSY B0, `(.L_x_123) ;  /* 0x0000033000007945 */ /* 0x000fe20003800000 */
[----:B------:R-:W-:Y:S01]  /*17a0*/  UIMAD UR12, UR17, -0x80, UR14 ;  /* 0xffffff80110c78a4 */ /* 0x000fe2000f8e020e */
[----:B------:R-:W-:Y:S01]  /*17b0*/  IMAD.WIDE.U32 R2, R14, c[0x0][0x1a0], R26 ;  /* 0x000068000e027a25 */ /* 0x000fe200078e001a */
[----:B------:R-:W-:Y:S01]  /*17c0*/  IADD3 R4, P1, R4, UR22, RZ ;  /* 0x0000001604047c10 */ /* 0x000fe2000ff3e0ff */
[----:B------:R-:W-:-:S02]  /*17d0*/  USHF.R.S32.HI UR15, URZ, 0x1f, UR17 ;  /* 0x0000001f3f0f7899 */ /* 0x000fc40008011411 */
[C---:B------:R-:W-:Y:S01]  /*17e0*/  IMAD R7, R14.reuse, c[0x0][0x19c], R6 ;  /* 0x000067000e077a24 */ /* 0x040fe200078e0206 */
[----:B------:R-:W-:Y:S01]  /*17f0*/  LOP3.LUT R6, R23, 0xfffffff0, RZ, 0xc0, !PT ;  /* 0xfffffff017067812 */ /* 0x000fe200078ec0ff */
[----:B------:R-:W-:Y:S01]  /*1800*/  IMAD R0, R14, c[0x0][0x1a4], R0 ;  /* 0x000069000e007a24 */ /* 0x000fe200078e0200 */
[----:B------:R-:W-:Y:S01]  /*1810*/  IADD3 R2, P0, R2, UR24, RZ ;  /* 0x0000001802027c10 */ /* 0x000fe2000ff1e0ff */
[----:B------:R-:W-:Y:S01]  /*1820*/  UIMAD UR6, UR5, UR17, URZ ;  /* 0x00000011050672a4 */ /* 0x000fe2000f8e023f */
[----:B------:R-:W-:Y:S01]  /*1830*/  IADD3.X R5, R5, UR7, R7, P1, !PT ;  /* 0x0000000705057c10 */ /* 0x000fe20008ffe407 */
[----:B------:R-:W-:Y:S01]  /*1840*/  IMAD.IADD R6, R219, 0x1, -R6 ;  /* 0x00000001db067824 */ /* 0x000fe200078e0a06 */
[----:B------:R-:W-:Y:S01]  /*1850*/  IADD3.X R3, R3, UR21, R0, P0, !PT ;  /* 0x0000001503037c10 */ /* 0x000fe200087fe400 */
[C---:B------:R-:W-:Y:S01]  /*1860*/  IMAD R0, R11.reuse, c[0x0][0x1b0], RZ ;  /* 0x00006c000b007a24 */ /* 0x040fe200078e02ff */
[----:B------:R-:W-:Y:S01]  /*1870*/  ISETP.GE.AND P0, PT, R14, UR12, PT ;  /* 0x0000000c0e007c0c */ /* 0x000fe2000bf06270 */
[----:B------:R-:W-:Y:S01]  /*1880*/  IMAD R7, R11, c[0x0][0x1b8], RZ ;  /* 0x00006e000b077a24 */ /* 0x000fe200078e02ff */
[----:B------:R-:W-:Y:S01]  /*1890*/  SHF.R.S32.HI R9, RZ, 0x1f, R6 ;  /* 0x0000001fff097819 */ /* 0x000fe20000011406 */
[C---:B------:R-:W-:Y:S01]  /*18a0*/  IMAD R8, R10.reuse, c[0x0][0x1b4], R0 ;  /* 0x00006d000a087a24 */ /* 0x040fe200078e0200 */
[----:B------:R-:W-:Y:S01]  /*18b0*/  UIMAD UR6, UR15, UR11, UR6 ;  /* 0x0000000b0f0672a4 */ /* 0x000fe2000f8e0206 */
[----:B------:R-:W-:Y:S01]  /*18c0*/  IMAD.WIDE.U32 R30, R10, c[0x0][0x1b0], R4 ;  /* 0x00006c000a1e7a25 */ /* 0x000fe200078e0004 */
[----:B------:R-:W-:-:S03]  /*18d0*/  LEA.HI R0, R9, R6, RZ, 0x3 ;  /* 0x0000000609007211 */ /* 0x000fc600078f18ff */
[C---:B------:R-:W-:Y:S01]  /*18e0*/  IMAD R9, R10.reuse, c[0x0][0x1bc], R7 ;  /* 0x00006f000a097a24 */ /* 0x040fe200078e0207 */
[----:B-1----:R-:W-:Y:S01]  /*18f0*/  IADD3 R13, R31, R8, RZ ;  /* 0x000000081f0d7210 */ /* 0x002fe20007ffe0ff */
[----:B------:R-:W-:Y:S01]  /*1900*/  IMAD.WIDE.U32 R28, R10, c[0x0][0x1b8], R2 ;  /* 0x00006e000a1c7a25 */ /* 0x000fe200078e0002 */
[----:B------:R-:W-:Y:S01]  /*1910*/  MOV R12, R30 ;  /* 0x0000001e000c7202 */ /* 0x000fe20000000f00 */
[----:B------:R1:W-:Y:S01]  /*1920*/  STL.64 [R1+0x8], R30 ;  /* 0x0000081e01007387 */ /* 0x0003e20000100a00 */
[----:B------:R-:W-:Y:S01]  /*1930*/  LOP3.LUT R7, R0, 0xfffffff8, RZ, 0xc0, !PT ;  /* 0xfffffff800077812 */ /* 0x000fe200078ec0ff */
[----:B------:R-:W-:Y:S02]  /*1940*/  IMAD.IADD R25, R29, 0x1, R9 ;  /* 0x000000011d197824 */ /* 0x000fe400078e0209 */
[----:B------:R1:W-:Y:S01]  /*1950*/  STL.64 [R1+0x48], R28 ;  /* 0x0000481c01007387 */ /* 0x0003e20000100a00 */
[----:B------:R-:W-:Y:S01]  /*1960*/  IADD3 R5, R6, -R7, RZ ;  /* 0x8000000706057210 */ /* 0x000fe20007ffe0ff */
[----:B------:R-:W-:-:S02]  /*1970*/  IMAD.U32 R6, RZ, RZ, UR17 ;  /* 0x00000011ff067e24 */ /* 0x000fc4000f8e00ff */
[----:B------:R1:W-:Y:S01]  /*1980*/  STL.64 [R1], R12 ;  /* 0x0000000c01007387 */ /* 0x0003e20000100a00 */
[----:B------:R-:W-:Y:S01]  /*1990*/  IMAD.MOV.U32 R2, RZ, RZ, 0x10 ;  /* 0x00000010ff027424 */ /* 0x000fe200078e00ff */
[----:B------:R-:W-:Y:S01]  /*19a0*/  R2P PR, R5, 0x6 ;  /* 0x0000000605007804 */ /* 0x000fe20000000000 */
[----:B------:R-:W-:Y:S01]  /*19b0*/  IMAD.WIDE.U32 R6, R6, UR11, R12 ;  /* 0x0000000b06067c25 */ /* 0x000fe2000f8e000c */
[----:B------:R1:W-:Y:S03]  /*19c0*/  STL [R1+0x50], R25 ;  /* 0x0000501901007387 */ /* 0x0003e60000100800 */
[----:B------:R-:W-:Y:S01]  /*19d0*/  IMAD.SHL.U32 R0, R0, 0x40, RZ ;  /* 0x0000004000007824 */ /* 0x000fe200078e00ff */
[----:B------:R-:W-:Y:S02]  /*19e0*/  IADD3 R9, R7, UR6, RZ ;  /* 0x0000000607097c10 */ /* 0x000fe4000fffe0ff */
[----:B------:R-:W-:-:S02]  /*19f0*/  SEL R2, R2, 0xfffffff0, !P1 ;  /* 0xfffffff002027807 */ /* 0x000fc40004800000 */
[----:B------:R-:W-:Y:S02]  /*1a00*/  LOP3.LUT R218, R0, 0xfffffe00, RZ, 0xc0, !PT ;  /* 0xfffffe0000da7812 */ /* 0x000fe400078ec0ff */
[----:B------:R-:W-:Y:S01]  /*1a10*/  SEL R4, R49, 0xffffffe0, !P2 ;  /* 0xffffffe031047807 */ /* 0x000fe20005000000 */
[----:B------:R-:W-:Y:S05]  /*1a20*/  @P0 BRA `(.L_x_124) ;  /* 0x0000009000000947 */ /* 0x000fea0003800000 */
[----:B------:R-:W-:-:S13]  /*1a30*/  ISETP.GE.AND P0, PT, R26, c[0x0][0x220], PT ;  /* 0x000088001a007a0c */ /* 0x000fda0003f06270 */
[----:B------:R3:W-:Y:S01]  /*1a40*/  @P0 STS.128 [R235+0x4000], RZ ;  /* 0x004000ffeb000388 */ /* 0x0007e20000000c00 */
[----:B------:R-:W-:Y:S05]  /*1a50*/  @P0 BRA `(.L_x_124) ;  /* 0x0000006000000947 */ /* 0x000fea0003800000 */
[----:B------:R-:W-:-:S04]  /*1a60*/  LEA R10, P0, R6, c[0x0][0x168], 0x1 ;  /* 0x00005a00060a7a11 */ /* 0x000fc800078008ff */
[----:B------:R-:W-:-:S05]  /*1a70*/  LEA.HI.X R11, R6, c[0x0][0x16c], R9, 0x1, P0 ;  /* 0x00005b00060b7a11 */ /* 0x000fca00000f0c09 */
[----:B------:R-:W-:Y:S01]  /*1a80*/  @!PT LDS RZ, [RZ] ;  /* 0x00000000fffff984 */ /* 0x000fe20000000800 */
[----:B------:R-:W-:Y:S01]  /*1a90*/  @!PT LDS RZ, [RZ] ;  /* 0x00000000fffff984 */ /* 0x000fe20000000800 */
[----:B------:R-:W-:Y:S01]  /*1aa0*/  @!PT LDS RZ, [RZ] ;  /* 0x00000000fffff984 */ /* 0x000fe20000000800 */
[----:B------:R1:W-:Y:S04]  /*1ab0*/  LDGSTS.E.BYPASS.LTC128B.128 [R235+0x4000], [R10.64] ;  /* 0x040000000aeb7fae */ /* 0x0003e8000b901d52 */
.L_x_124:
[----:B------:R-:W-:Y:S05]  /*1ac0*/  BSYNC B0 ;  /* 0x0000000000007941 */ /* 0x000fea0003800000 */
.L_x_123:
[----:B------:R-:W-:Y:S01]  /*1ad0*/  ISETP.GE.AND P0, PT, R22, UR12, PT ;  /* 0x0000000c16007c0c */ /* 0x000fe2000bf06270 */
[----:B------:R-:W-:Y:S01]  /*1ae0*/  ULDC UR6, c[0x0][0x19c] ;  /* 0x0000670000067ab9 */ /* 0x000fe20000000800 */
[----:B------:R-:W-:Y:S01]  /*1af0*/  BSSY B0, `(.L_x_125) ;  /* 0x000000f000007945 */ /* 0x000fe20003800000 */
[----:B------:R-:W-:Y:S02]  /*1b00*/  USHF.L.U32 UR20, UR4, 0x4, URZ ;  /* 0x0000000404147899 */ /* 0x000fe4000800063f */
[----:B------:R-:W-:-:S08]  /*1b10*/  USHF.L.U64.HI UR9, UR4, UR9, UR6 ;  /* 0x0000000904097299 */ /* 0x000fd00008010206 */
[----:B------:R-:W-:Y:S05]  /*1b20*/  @P0 BRA `(.L_x_126) ;  /* 0x000000b000000947 */ /* 0x000fea0003800000 */
[----:B------:R-:W-:-:S13]  /*1b30*/  ISETP.GE.AND P0, PT, R26, c[0x0][0x220], PT ;  /* 0x000088001a007a0c */ /* 0x000fda0003f06270 */
[----:B------:R1:W-:Y:S01]  /*1b40*/  @P0 STS.128 [R235+0x4800], RZ ;  /* 0x004800ffeb000388 */ /* 0x0003e20000000c00 */
[----:B------:R-:W-:Y:S05]  /*1b50*/  @P0 BRA `(.L_x_126) ;  /* 0x0000008000000947 */ /* 0x000fea0003800000 */
[----:B------:R-:W-:-:S04]  /*1b60*/  IADD3 R0, P0, R6, UR20, RZ ;  /* 0x0000001406007c10 */ /* 0x000fc8000ff1e0ff */
[----:B------:R-:W-:Y:S02]  /*1b70*/  IADD3.X R3, R9, UR9, RZ, P0, !PT ;  /* 0x0000000909037c10 */ /* 0x000fe400087fe4ff */
[----:B-1----:R-:W-:-:S04]  /*1b80*/  LEA R10, P0, R0, c[0x0][0x168], 0x1 ;  /* 0x00005a00000a7a11 */ /* 0x002fc800078008ff */
[----:B------:R-:W-:-:S05]  /*1b90*/  LEA.HI.X R11, R0, c[0x0][0x16c], R3, 0x1, P0 ;  /* 0x00005b00000b7a11 */ /* 0x000fca00000f0c03 */
[----:B------:R-:W-:Y:S01]  /*1ba0*/  @!PT LDS RZ, [RZ] ;  /* 0x00000000fffff984 */ /* 0x000fe20000000800 */
[----:B------:R-:W-:Y:S01]  /*1bb0*/  @!PT LDS RZ, [RZ] ;  /* 0x00000000fffff984 */ /* 0x000fe20000000800 */
[----:B------:R-:W-:Y:S01]  /*1bc0*/  @!PT LDS RZ, [RZ] ;  /* 0x00000000fffff984 */ /* 0x000fe20000000800 */
[----:B------:R1:W-:Y:S04]  /*1bd0*/  LDGSTS.E.BYPASS.LTC128B.128 [R235+0x4800], [R10.64] ;  /* 0x048000000aeb7fae */ /* 0x0003e8000b901d52 */
.L_x_126:
[----:B------:R-:W-:Y:S05]  /*1be0*/  BSYNC B0 ;  /* 0x0000000000007941 */ /* 0x000fea0003800000 */
.L_x_125:
[----:B------:R-:W-:Y:S01]  /*1bf0*/  ISETP.GE.AND P0, PT, R21, UR12, PT ;  /* 0x0000000c15007c0c */ /* 0x000fe2000bf06270 */
[----:B------:R-:W-:-:S12]  /*1c00*/  BSSY B0, `(.L_x_127) ;  /* 0x0000010000007945 */ /* 0x000fd80003800000 */
[----:B------:R-:W-:Y:S05]  /*1c10*/  @P0 BRA `(.L_x_128) ;  /* 0x000000e000000947 */ /* 0x000fea0003800000 */
[----:B------:R-:W-:-:S13]  /*1c20*/  ISETP.GE.AND P0, PT, R26, c[0x0][0x220], PT ;  /* 0x000088001a007a0c */ /* 0x000fda0003f06270 */
[----:B------:R1:W-:Y:S01]  /*1c30*/  @P0 STS.128 [R235+0x5000], RZ ;  /* 0x005000ffeb000388 */ /* 0x0003e20000000c00 */
[----:B------:R-:W-:Y:S05]  /*1c40*/  @P0 BRA `(.L_x_128) ;  /* 0x000000b000000947 */ /* 0x000fea0003800000 */
[----:B------:R-:W-:Y:S02]  /*1c50*/  IMAD.U32 R0, RZ, RZ, UR4 ;  /* 0x00000004ff007e24 */ /* 0x000fe4000f8e00ff */
[----:B-1----:R-:W-:Y:S02]  /*1c60*/  IMAD.MOV.U32 R10, RZ, RZ, c[0x0][0x19c] ;  /* 0x00006700ff0a7624 */ /* 0x002fe400078e00ff */
[----:B------:R-:W-:Y:S01]  /*1c70*/  IMAD.U32 R3, RZ, RZ, UR4 ;  /* 0x00000004ff037e24 */ /* 0x000fe2000f8e00ff */
[----:B------:R-:W-:-:S04]  /*1c80*/  LEA R0, P0, R0, R6, 0x5 ;  /* 0x0000000600007211 */ /* 0x000fc800078028ff */
[----:B------:R-:W-:Y:S02]  /*1c90*/  LEA.HI.X R3, R3, R9, R10, 0x5, P0 ;  /* 0x0000000903037211 */ /* 0x000fe400000f2c0a */
[----:B------:R-:W-:-:S04]  /*1ca0*/  LEA R10, P0, R0, c[0x0][0x168], 0x1 ;  /* 0x00005a00000a7a11 */ /* 0x000fc800078008ff */
[----:B------:R-:W-:-:S05]  /*1cb0*/  LEA.HI.X R11, R0, c[0x0][0x16c], R3, 0x1, P0 ;  /* 0x00005b00000b7a11 */ /* 0x000fca00000f0c03 */
[----:B------:R-:W-:Y:S01]  /*1cc0*/  @!PT LDS RZ, [RZ] ;  /* 0x00000000fffff984 */ /* 0x000fe20000000800 */
[----:B------:R-:W-:Y:S01]  /*1cd0*/  @!PT LDS RZ, [RZ] ;  /* 0x00000000fffff984 */ /* 0x000fe20000000800 */
[----:B------:R-:W-:Y:S01]  /*1ce0*/  @!PT LDS RZ, [RZ] ;  /* 0x00000000fffff984 */ /* 0x000fe20000000800 */
[----:B------:R1:W-:Y:S04]  /*1cf0*/  LDGSTS.E.BYPASS.LTC128B.128 [R235+0x5000], [R10.64] ;  /* 0x050000000aeb7fae */ /* 0x0003e8000b901d52 */
.L_x_128:
[----:B------:R-:W-:Y:S05]  /*1d00*/  BSYNC B0 ;  /* 0x0000000000007941 */ /* 0x000fea0003800000 */
.L_x_127:
[----:B------:R-:W-:Y:S01]  /*1d10*/  ISETP.GE.AND P0, PT, R20, UR12, PT ;  /* 0x0000000c14007c0c */ /* 0x000fe2000bf06270 */
[----:B------:R-:W-:-:S12]  /*1d20*/  BSSY B0, `(.L_x_129) ;  /* 0x0000011000007945 */ /* 0x000fd80003800000 */
[----:B------:R-:W-:Y:S05]  /*1d30*/  @P0 BRA `(.L_x_130) ;  /* 0x000000f000000947 */ /* 0x000fea0003800000 */
[----:B------:R-:W-:-:S13]  /*1d40*/  ISETP.GE.AND P0, PT, R26, c[0x0][0x220], PT ;  /* 0x000088001a007a0c */ /* 0x000fda0003f06270 */
[----:B------:R1:W-:Y:S01]  /*1d50*/  @P0 STS.128 [R235+0x5800], RZ ;  /* 0x005800ffeb000388 */ /* 0x0003e20000000c00 */
[----:B------:R-:W-:Y:S05]  /*1d60*/  @P0 BRA `(.L_x_130) ;  /* 0x000000c000000947 */ /* 0x000fea0003800000 */
[----:B-1----:R-:W-:Y:S01]  /*1d70*/  IMAD.U32 R12, RZ, RZ, UR4 ;  /* 0x00000004ff0c7e24 */ /* 0x002fe2000f8e00ff */
[----:B------:R-:W-:Y:S01]  /*1d80*/  ULDC UR6, c[0x0][0x19c] ;  /* 0x0000670000067ab9 */ /* 0x000fe20000000800 */
[----:B------:R-:W-:Y:S01]  /*1d90*/  IMAD.MOV.U32 R8, RZ, RZ, R6 ;  /* 0x000000ffff087224 */ /* 0x000fe200078e0006 */
[----:B------:R-:W-:-:S03]  /*1da0*/  UIMAD UR6, UR6, 0x30, URZ ;  /* 0x00000030060678a4 */ /* 0x000fc6000f8e023f */
[----:B------:R-:W-:-:S05]  /*1db0*/  IMAD.WIDE.U32 R12, R12, 0x30, R8 ;  /* 0x000000300c0c7825 */ /* 0x000fca00078e0008 */
[----:B------:R-:W-:Y:S02]  /*1dc0*/  IADD3 R0, R13, UR6, RZ ;  /* 0x000000060d007c10 */ /* 0x000fe4000fffe0ff */
[----:B------:R-:W-:-:S04]  /*1dd0*/  LEA R10, P0, R12, c[0x0][0x168], 0x1 ;  /* 0x00005a000c0a7a11 */ /* 0x000fc800078008ff */
[----:B------:R-:W-:-:S05]  /*1de0*/  LEA.HI.X R11, R12, c[0x0][0x16c], R0, 0x1, P0 ;  /* 0x00005b000c0b7a11 */ /* 0x000fca00000f0c00 */
[----:B------:R-:W-:Y:S01]  /*1df0*/  @!PT LDS RZ, [RZ] ;  /* 0x00000000fffff984 */ /* 0x000fe20000000800 */
[----:B------:R-:W-:Y:S01]  /*1e00*/  @!PT LDS RZ, [RZ] ;  /* 0x00000000fffff984 */ /* 0x000fe20000000800 */
[----:B------:R-:W-:Y:S01]  /*1e10*/  @!PT LDS RZ, [RZ] ;  /* 0x00000000fffff984 */ /* 0x000fe20000000800 */
[----:B------:R1:W-:Y:S04]  /*1e20*/  LDGSTS.E.BYPASS.LTC128B.128 [R235+0x5800], [R10.64] ;  /* 0x058000000aeb7fae */ /* 0x0003e8000b901d52 */
.L_x_130:
[----:B------:R-:W-:Y:S05]  /*1e30*/  BSYNC B0 ;  /* 0x0000000000007941 */ /* 0x000fea0003800000 */
.L_x_129:
        /* <DEDUP_REMOVED lines=17> */
.L_x_132:
[----:B------:R-:W-:Y:S05]  /*1f50*/  BSYNC B0 ;  /* 0x0000000000007941 */ /* 0x000fea0003800000 */
.L_x_131:
[----:B------:R-:W-:Y:S01]  /*1f60*/  ISETP.GE.AND P0, PT, R18, UR12, PT ;  /* 0x0000000c12007c0c */ /* 0x000fe2000bf06270 */
[----:B------:R-:W-:-:S12]  /*1f70*/  BSSY B0, `(.L_x_133) ;  /* 0x0000012000007945 */ /* 0x000fd80003800000 */
[----:B------:R-:W-:Y:S05]  /*1f80*/  @P0 BRA `(.L_x_134) ;  /* 0x0000010000000947 */ /* 0x000fea0003800000 */
[----:B------:R-:W-:-:S13]  /*1f90*/  ISETP.GE.AND P0, PT, R26, c[0x0][0x220], PT ;  /* 0x000088001a007a0c */ /* 0x000fda0003f06270 */
[----:B------:R1:W-:Y:S01]  /*1fa0*/  @P0 STS.128 [R235+0x6800], RZ ;  /* 0x006800ffeb000388 */ /* 0x0003e20000000c00 */
[----:B------:R-:W-:Y:S05]  /*1fb0*/  @P0 BRA `(.L_x_134) ;  /* 0x000000d000000947 */ /* 0x000fea0003800000 */
[----:B-1----:R-:W-:Y:S01]  /*1fc0*/  MOV R10, R6 ;  /* 0x00000006000a7202 */ /* 0x002fe20000000f00 */
[----:B------:R-:W-:Y:S01]  /*1fd0*/  IMAD.U32 R0, RZ, RZ, UR4 ;  /* 0x00000004ff007e24 */ /* 0x000fe2000f8e00ff */
        /* <DEDUP_REMOVED lines=11> */
.L_x_134:
[----:B------:R-:W-:Y:S05]  /*2090*/  BSYNC B0 ;  /* 0x0000000000007941 */ /* 0x000fea0003800000 */
.L_x_133:
        /* <DEDUP_REMOVED lines=19> */
.L_x_136:
[----:B------:R-:W-:Y:S05]  /*21d0*/  BSYNC B0 ;  /* 0x0000000000007941 */ /* 0x000fea0003800000 */
.L_x_135:
[----:B------:R-:W-:Y:S01]  /*21e0*/  ISETP.GE.AND P0, PT, R16, UR12, PT ;  /* 0x0000000c10007c0c */ /* 0x000fe2000bf06270 */
[----:B------:R-:W-:-:S12]  /*21f0*/  BSSY B0, `(.L_x_137) ;  /* 0x0000011000007945 */ /* 0x000fd80003800000 */
[----:B------:R-:W-:Y:S05]  /*2200*/  @P0 BRA `(.L_x_138) ;  /* 0x000000f000000947 */ /* 0x000fea0003800000 */
[----:B------:R-:W-:-:S13]  /*2210*/  ISETP.GE.AND P0, PT, R26, c[0x0][0x220], PT ;  /* 0x000088001a007a0c */ /* 0x000fda0003f06270 */
[----:B------:R1:W-:Y:S01]  /*2220*/  @P0 STS.128 [R235+0x7800], RZ ;  /* 0x007800ffeb000388 */ /* 0x0003e20000000c00 */
[----:B------:R-:W-:Y:S05]  /*2230*/  @P0 BRA `(.L_x_138) ;  /* 0x000000c000000947 */ /* 0x000fea0003800000 */
        /* <DEDUP_REMOVED lines=12> */
.L_x_138:
[----:B------:R-:W-:Y:S05]  /*2300*/  BSYNC B0 ;  /* 0x0000000000007941 */ /* 0x000fea0003800000 */
.L_x_137:
[----:B------:R-:W0:Y:S01]  /*2310*/  LDGDEPBAR ;  /* 0x00000000000079af */ /* 0x000e220000000000 */
[----:B------:R-:W-:Y:S01]  /*2320*/  ISETP.GE.AND P1, PT, R14, UR12, PT ;  /* 0x0000000c0e007c0c */ /* 0x000fe2000bf26270 */
[----:B------:R-:W-:Y:S01]  /*2330*/  ULDC.64 UR6, c[0x0][0x1a0] ;  /* 0x0000680000067ab9 */ /* 0x000fe20000000a00 */
[----:B------:R-:W-:Y:S01]  /*2340*/  BSSY B0, `(.L_x_139) ;  /* 0x0000017000007945 */ /* 0x000fe20003800000 */
[----:B------:R-:W-:Y:S02]  /*2350*/  UIMAD.WIDE.U32 UR22, UR17, UR6, URZ ;  /* 0x00000006111672a5 */ /* 0x000fe4000f8e003f */
[----:B------:R-:W-:-:S04]  /*2360*/  UIMAD UR6, UR15, UR6, URZ ;  /* 0x000000060f0672a4 */ /* 0x000fc8000f8e023f */
[----:B------:R-:W-:Y:S01]  /*2370*/  UIMAD UR6, UR17, UR7, UR6 ;  /* 0x00000007110672a4 */ /* 0x000fe2000f8e0206 */
[----:B------:R-:W-:Y:S02]  /*2380*/  IMAD.U32 R8, RZ, RZ, UR22 ;  /* 0x00000016ff087e24 */ /* 0x000fe4000f8e00ff */
[----:B------:R-:W-:Y:S01]  /*2390*/  IMAD.U32 R9, RZ, RZ, UR23 ;  /* 0x00000017ff097e24 */ /* 0x000fe2000f8e00ff */
[----:B------:R-:W-:Y:S02]  /*23a0*/  UIADD3 UR6, UR23, UR6, URZ ;  /* 0x0000000617067290 */ /* 0x000fe4000fffe03f */
[----:B-1----:R-:W-:-:S04]  /*23b0*/  LEA R6, P0, R8, R28, 0x7 ;  /* 0x0000001c08067211 */ /* 0x002fc800078038ff */
[----:B------:R-:W-:Y:S01]  /*23c0*/  IMAD.U32 R0, RZ, RZ, UR6 ;  /* 0x00000006ff007e24 */ /* 0x000fe2000f8e00ff */
[----:B------:R-:W-:-:S04]  /*23d0*/  DEPBAR.LE SB0, 0x0 ;  /* 0x000080000000791a */ /* 0x000fc80000000000 */
[----:B------:R-:W-:Y:S01]  /*23e0*/  BAR.SYNC.DEFER_BLOCKING 0x0 ;  /* 0x0000000000007b1d */ /* 0x000fe20000010000 */
[----:B------:R-:W-:-:S05]  /*23f0*/  LEA.HI.X R7, R8, R25, R0, 0x7, P0 ;  /* 0x0000001908077211 */ /* 0x000fca00000f3c00 */
[----:B------:R1:W-:Y:S01]  /*2400*/  @P1 STS.128 [R235+0x8000], RZ ;  /* 0x008000ffeb001388 */ /* 0x0003e20000000c00 */
        /* <DEDUP_REMOVED lines=10> */
.L_x_140:
[----:B------:R-:W-:Y:S05]  /*24b0*/  BSYNC B0 ;  /* 0x0000000000007941 */ /* 0x000fea0003800000 */
.L_x_139:
[----:B------:R-:W-:Y:S01]  /*24c0*/  ISETP.GE.AND P0, PT, R22, UR12, PT ;  /* 0x0000000c16007c0c */ /* 0x000fe2000bf06270 */
[----:B------:R-:W-:-:S12]  /*24d0*/  BSSY B0, `(.L_x_141) ;  /* 0x0000010000007945 */ /* 0x000fd80003800000 */
[----:B------:R1:W-:Y:S01]  /*24e0*/  @P0 STS.128 [R235+0x8800], RZ ;  /* 0x008800ffeb000388 */ /* 0x0003e20000000c00 */
[----:B------:R-:W-:Y:S05]  /*24f0*/  @P0 BRA `(.L_x_142) ;  /* 0x000000d000000947 */ /* 0x000fea0003800000 */
[----:B------:R-:W-:-:S13]  /*2500*/  ISETP.GE.AND P0, PT, R26, c[0x0][0x220], PT ;  /* 0x000088001a007a0c */ /* 0x000fda0003f06270 */
[----:B------:R1:W-:Y:S01]  /*2510*/  @P0 STS.128 [R235+0x8800], RZ ;  /* 0x008800ffeb000388 */ /* 0x0003e20000000c00 */
[----:B------:R-:W-:Y:S05]  /*2520*/  @P0 BRA `(.L_x_142) ;  /* 0x000000a000000947 */ /* 0x000fea0003800000 */
[----:B------:R-:W-:Y:S02]  /*2530*/  IMAD.MOV.U32 R3, RZ, RZ, c[0x0][0x1a0] ;  /* 0x00006800ff037624 */ /* 0x000fe400078e00ff */
[----:B-1----:R-:W-:-:S03]  /*2540*/  IMAD.MOV.U32 R8, RZ, RZ, c[0x0][0x1a4] ;  /* 0x00006900ff087624 */ /* 0x002fc600078e00ff */
        /* <DEDUP_REMOVED lines=8> */
.L_x_142:
[----:B------:R-:W-:Y:S05]  /*25d0*/  BSYNC B0 ;  /* 0x0000000000007941 */ /* 0x000fea0003800000 */
.L_x_141:
        /* <DEDUP_REMOVED lines=17> */
.L_x_144:
[----:B------:R-:W-:Y:S05]  /*26f0*/  BSYNC B0 ;  /* 0x0000000000007941 */ /* 0x000fea0003800000 */
.L_x_143:
[----:B------:R-:W-:Y:S01]  /*2700*/  ISETP.GE.AND P0, PT, R20, UR12, PT ;  /* 0x0000000c14007c0c */ /* 0x000fe2000bf06270 */
[----:B------:R-:W-:-:S12]  /*2710*/  BSSY B0, `(.L_x_145) ;  /* 0x0000011000007945 */ /* 0x000fd80003800000 */
[----:B------:R1:W-:Y:S01]  /*2720*/  @P0 STS.128 [R235+0x9800], RZ ;  /* 0x009800ffeb000388 */ /* 0x0003e20000000c00 */
[----:B------:R-:W-:Y:S05]  /*2730*/  @P0 BRA `(.L_x_146) ;  /* 0x000000e000000947 */ /* 0x000fea0003800000 */
[----:B------:R-:W-:-:S13]  /*2740*/  ISETP.GE.AND P0, PT, R26, c[0x0][0x220], PT ;  /* 0x000088001a007a0c */ /* 0x000fda0003f06270 */
[----:B------:R1:W-:Y:S01]  /*2750*/  @P0 STS.128 [R235+0x9800], RZ ;  /* 0x009800ffeb000388 */ /* 0x0003e20000000c00 */
[----:B------:R-:W-:Y:S05]  /*2760*/  @P0 BRA `(.L_x_146) ;  /* 0x000000b000000947 */ /* 0x000fea0003800000 */
[----:B------:R-:W-:Y:S01]  /*2770*/  IMAD.MOV.U32 R10, RZ, RZ, c[0x0][0x1a0] ;  /* 0x00006800ff0a7624 */ /* 0x000fe200078e00ff */
[----:B------:R-:W-:Y:S02]  /*2780*/  ULDC UR6, c[0x0][0x1a4] ;  /* 0x0000690000067ab9 */ /* 0x000fe40000000800 */
[----:B------:R-:W-:Y:S01]  /*2790*/  UIMAD UR6, UR6, 0x30, URZ ;  /* 0x00000030060678a4 */ /* 0x000fe2000f8e023f */
[----:B------:R-:W-:-:S05]  /*27a0*/  IMAD.WIDE.U32 R10, R10, 0x30, R6 ;  /* 0x000000300a0a7825 */ /* 0x000fca00078e0006 */
[----:B------:R-:W-:Y:S02]  /*27b0*/  IADD3 R0, R11, UR6, RZ ;  /* 0x000000060b007c10 */ /* 0x000fe4000fffe0ff */
[----:B-1----:R-:W-:-:S04]  /*27c0*/  LEA R8, P0, R10, c[0x0][0x170], 0x1 ;  /* 0x00005c000a087a11 */ /* 0x002fc800078008ff */
[----:B------:R-:W-:-:S05]  /*27d0*/  LEA.HI.X R9, R10, c[0x0][0x174], R0, 0x1, P0 ;  /* 0x00005d000a097a11 */ /* 0x000fca00000f0c00 */
[----:B------:R-:W-:Y:S01]  /*27e0*/  @!PT LDS RZ, [RZ] ;  /* 0x00000000fffff984 */ /* 0x000fe20000000800 */
[----:B------:R-:W-:Y:S01]  /*27f0*/  @!PT LDS RZ, [RZ] ;  /* 0x00000000fffff984 */ /* 0x000fe20000000800 */
[----:B------:R-:W-:Y:S01]  /*2800*/  @!PT LDS RZ, [RZ] ;  /* 0x00000000fffff984 */ /* 0x000fe20000000800 */
[----:B------:R1:W-:Y:S04]  /*2810*/  LDGSTS.E.BYPASS.LTC128B.128 [R235+0x9800], [R8.64] ;  /* 0x0980000008eb7fae */ /* 0x0003e8000b901d52 */
.L_x_146:
[----:B------:R-:W-:Y:S05]  /*2820*/  BSYNC B0 ;  /* 0x0000000000007941 */ /* 0x000fea0003800000 */
.L_x_145:
        /* <DEDUP_REMOVED lines=17> */
.L_x_148:
[----:B------:R-:W-:Y:S05]  /*2940*/  BSYNC B0 ;  /* 0x0000000000007941 */ /* 0x000fea0003800000 */
.L_x_147:
[----:B------:R-:W-:Y:S01]  /*2950*/  ISETP.GE.AND P0, PT, R18, UR12, PT ;  /* 0x0000000c12007c0c */ /* 0x000fe2000bf06270 */
[----:B------:R-:W-:-:S12]  /*2960*/  BSSY B0, `(.L_x_149) ;  /* 0x0000013000007945 */ /* 0x000fd80003800000 */
[----:B------:R1:W-:Y:S01]  /*2970*/  @P0 STS.128 [R235+0xa800], RZ ;  /* 0x00a800ffeb000388 */ /* 0x0003e20000000c00 */
[----:B------:R-:W-:Y:S05]  /*2980*/  @P0 BRA `(.L_x_150) ;  /* 0x0000010000000947 */ /* 0x000fea0003800000 */
[----:B------:R-:W-:-:S13]  /*2990*/  ISETP.GE.AND P0, PT, R26, c[0x0][0x220], PT ;  /* 0x000088001a007a0c */ /* 0x000fda0003f06270 */
[----:B------:R1:W-:Y:S01]  /*29a0*/  @P0 STS.128 [R235+0xa800], RZ ;  /* 0x00a800ffeb000388 */ /* 0x0003e20000000c00 */
[----:B------:R-:W-:Y:S05]  /*29b0*/  @P0 BRA `(.L_x_150) ;  /* 0x000000d000000947 */ /* 0x000fea0003800000 */
[----:B-1----:R-:W-:Y:S01]  /*29c0*/  MOV R8, R6 ;  /* 0x0000000600087202 */ /* 0x002fe20000000f00 */
[----:B------:R-:W-:Y:S01]  /*29d0*/  IMAD.MOV.U32 R0, RZ, RZ, c[0x0][0x1a0] ;  /* 0x00006800ff007624 */ /* 0x000fe200078e00ff */
        /* <DEDUP_REMOVED lines=11> */
.L_x_150:
[----:B------:R-:W-:Y:S05]  /*2a90*/  BSYNC B0 ;  /* 0x0000000000007941 */ /* 0x000fea0003800000 */
.L_x_149:
        /* <DEDUP_REMOVED lines=20> */
.L_x_152:
[----:B------:R-:W-:Y:S05]  /*2be0*/  BSYNC B0 ;  /* 0x0000000000007941 */ /* 0x000fea0003800000 */
.L_x_151:
[----:B------:R-:W-:Y:S01]  /*2bf0*/  ISETP.GE.AND P0, PT, R16, UR12, PT ;  /* 0x0000000c10007c0c */ /* 0x000fe2000bf06270 */
[----:B------:R-:W-:Y:S01]  /*2c00*/  BSSY B0, `(.L_x_153) ;  /* 0x0000012000007945 */ /* 0x000fe20003800000 */
[----:B-1----:R-:W-:-:S11]  /*2c10*/  SHF.R.S32.HI R10, RZ, 0x5, R24 ;  /* 0x00000005ff0a7819 */ /* 0x002fd60000011418 */
        /* <DEDUP_REMOVED lines=16> */
.L_x_154:
[----:B------:R-:W-:Y:S05]  /*2d20*/  BSYNC B0 ;  /* 0x0000000000007941 */ /* 0x000fea0003800000 */
.L_x_153:
[----:B-1----:R-:W-:Y:S01]  /*2d30*/  SHF.R.S32.HI R7, RZ, 0x4, R23 ;  /* 0x00000004ff077819 */ /* 0x002fe20000011417 */
[C---:B------:R-:W-:Y:S01]  /*2d40*/  IMAD.SHL.U32 R6, R48.reuse, 0x40, RZ ;  /* 0x0000004030067824 */ /* 0x040fe200078e00ff */
[----:B------:R-:W-:Y:S01]  /*2d50*/  R2P PR, R48, 0x6 ;  /* 0x0000000630007804 */ /* 0x000fe20000000000 */
[----:B------:R-:W-:Y:S01]  /*2d60*/  IMAD.SHL.U32 R3, R5, 0x40, RZ ;  /* 0x0000004005037824 */ /* 0x000fe200078e00ff */
[----:B------:R-:W-:Y:S01]  /*2d70*/  LEA.HI R0, R23, R7, RZ, 0x1 ;  /* 0x0000000717007211 */ /* 0x000fe200078f08ff */
[----:B------:R-:W-:Y:S01]  /*2d80*/  IMAD.SHL.U32 R5, R14, 0x8, RZ ;  /* 0x000000080e057824 */ /* 0x000fe200078e00ff */
[----:B------:R-:W0:Y:S01]  /*2d90*/  LDGDEPBAR ;  /* 0x00000000000079af */ /* 0x000e220000000000 */
[----:B------:R-:W-:Y:S01]  /*2da0*/  UISETP.GE.AND UP0, UPT, UR14, 0x81, UPT ;  /* 0x000000810e00788c */ /* 0x000fe2000bf06270 */
[----:B------:R-:W-:Y:S02]  /*2db0*/  LOP3.LUT R0, R0, 0xfffffffe, RZ, 0xc0, !PT ;  /* 0xfffffffe00007812 */ /* 0x000fe400078ec0ff */
[----:B------:R-:W-:-:S03]  /*2dc0*/  LOP3.LUT R3, R3, 0x1c0, RZ, 0xc0, !PT ;  /* 0x000001c003037812 */ /* 0x000fc600078ec0ff */
[----:B------:R-:W-:Y:S01]  /*2dd0*/  IMAD.IADD R7, R7, 0x1, -R0 ;  /* 0x0000000107077824 */ /* 0x000fe200078e0a00 */
[----:B------:R-:W-:-:S03]  /*2de0*/  LOP3.LUT R0, R6, 0x1c0, RZ, 0xc0, !PT ;  /* 0x000001c006007812 */ /* 0x000fc600078ec0ff */
[----:B------:R-:W-:Y:S01]  /*2df0*/  IMAD.SHL.U32 R6, R7, 0x8, RZ ;  /* 0x0000000807067824 */ /* 0x000fe200078e00ff */
[----:B------:R-:W-:Y:S02]  /*2e00*/  LOP3.LUT R8, R0, 0x8, R5, 0xf8, !PT ;  /* 0x0000000800087812 */ /* 0x000fe400078ef805 */
[----:B------:R-:W-:Y:S02]  /*2e10*/  SHF.R.U32.HI R0, RZ, 0x3, R0 ;  /* 0x00000003ff007819 */ /* 0x000fe40000011600 */
[----:B------:R-:W-:Y:S02]  /*2e20*/  LOP3.LUT R6, R3, 0x8, R6, 0xf8, !PT ;  /* 0x0000000803067812 */ /* 0x000fe400078ef806 */
[----:B------:R-:W-:Y:S01]  /*2e30*/  SHF.R.U32.HI R5, RZ, 0x3, R3 ;  /* 0x00000003ff057819 */ /* 0x000fe20000011603 */
[----:B------:R-:W-:Y:S01]  /*2e40*/  IMAD R3, R10, 0x400, R218 ;  /* 0x000004000a037824 */ /* 0x000fe200078e02da */
[----:B------:R-:W-:Y:S02]  /*2e50*/  LOP3.LUT R0, R8, R0, RZ, 0x3c, !PT ;  /* 0x0000000008007212 */ /* 0x000fe400078e3cff */
[----:B------:R-:W-:-:S03]  /*2e60*/  LOP3.LUT R217, R6, R5, RZ, 0x3c, !PT ;  /* 0x0000000506d97212 */ /* 0x000fc600078e3cff */
[----:B------:R-:W-:Y:S02]  /*2e70*/  IMAD R0, R7, 0x200, R0 ;  /* 0x0000020007007824 */ /* 0x000fe400078e0200 */
[----:B------:R-:W-:Y:S02]  /*2e80*/  IMAD.IADD R3, R217, 0x1, R3 ;  /* 0x00000001d9037824 */ /* 0x000fe400078e0203 */
[----:B------:R-:W-:Y:S01]  /*2e90*/  IMAD.SHL.U32 R216, R0, 0x2, RZ ;  /* 0x0000000200d87824 */ /* 0x000fe200078e00ff */
[----:B------:R-:W-:Y:S01]  /*2ea0*/  SEL R0, R49, 0xffffffe0, !P1 ;  /* 0xffffffe031007807 */ /* 0x000fe20004800000 */
[----:B------:R-:W-:-:S03]  /*2eb0*/  IMAD.SHL.U32 R223, R3, 0x2, RZ ;  /* 0x0000000203df7824 */ /* 0x000fc600078e00ff */
[----:B------:R-:W-:Y:S01]  /*2ec0*/  LDSM.16.M88.4 R16, [R216+0x4000] ;  /* 0x00400000d810783b */ /* 0x000fe20000000200 */
[C---:B------:R-:W-:Y:S01]  /*2ed0*/  IMAD.IADD R222, R216.reuse, 0x1, R0 ;  /* 0x00000001d8de7824 */ /* 0x040fe200078e0200 */
[----:B------:R-:W-:Y:S01]  /*2ee0*/  IADD3 R3, R216, 0x4000, RZ ;  /* 0x00004000d8037810 */ /* 0x000fe20007ffe0ff */
[--C-:B------:R-:W-:Y:S01]  /*2ef0*/  IMAD R226, R2, 0x2, R223.reuse ;  /* 0x0000000202e27824 */ /* 0x100fe200078e02df */
[----:B------:R-:W1:Y:S01]  /*2f00*/  LDSM.16.M88.4 R12, [R223] ;  /* 0x00000000df0c783b */ /* 0x000e620000000200 */
[----:B------:R-:W-:Y:S01]  /*2f10*/  IADD3 R227, R216, 0x4040, RZ ;  /* 0x00004040d8e37810 */ /* 0x000fe20007ffe0ff */
[----:B------:R-:W-:Y:S01]  /*2f20*/  IMAD R224, R4, 0x2, R223 ;  /* 0x0000000204e07824 */ /* 0x000fe200078e02df */
[----:B------:R-:W-:Y:S01]  /*2f30*/  @P2 IADD3 R227, R3, -0x40, RZ ;  /* 0xffffffc003e32810 */ /* 0x000fe20007ffe0ff */
[----:B------:R-:W5:Y:S01]  /*2f40*/  LDSM.16.M88.4 R8, [R223+0x2000] ;  /* 0x00200000df08783b */ /* 0x000f620000000200 */
[----:B------:R-:W-:Y:S02]  /*2f50*/  IMAD.SHL.U32 R3, R219, 0x2, RZ ;  /* 0x00000002db037824 */ /* 0x000fe400078e00ff */
[----:B------:R-:W-:Y:S01]  /*2f60*/  IMAD R225, R2, 0x2, R224 ;  /* 0x0000000202e17824 */ /* 0x000fe200078e02e0 */
[----:B------:R-:W2:Y:S01]  /*2f70*/  LDSM.16.M88.4 R20, [R216+0x7800] ;  /* 0x00780000d814783b */ /* 0x000ea20000000200 */
[----:B------:R-:W-:Y:S01]  /*2f80*/  IMAD.IADD R221, R0, 0x1, R227 ;  /* 0x0000000100dd7824 */ /* 0x000fe200078e02e3 */
[----:B------:R-:W-:Y:S01]  /*2f90*/  LOP3.LUT R3, R3, 0x6, RZ, 0xc0, !PT ;  /* 0x0000000603037812 */ /* 0x000fe200078ec0ff */
[----:B------:R-:W-:Y:S01]  /*2fa0*/  IMAD.U32 R0, RZ, RZ, UR17 ;  /* 0x00000011ff007e24 */ /* 0x000fe2000f8e00ff */
[----:B------:R-:W3:Y:S01]  /*2fb0*/  LDSM.16.M88.4 R24, [R216+0x7000] ;  /* 0x00700000d818783b */ /* 0x000ee20000000200 */
[----:B------:R-:W-:-:S02]  /*2fc0*/  IADD3 R234, R227, 0x800, RZ ;  /* 0x00000800e3ea7810 */ /* 0x000fc40007ffe0ff */
[----:B------:R-:W-:Y:S01]  /*2fd0*/  IMAD R0, R0, 0x80, R3 ;  /* 0x0000008000007824 */ /* 0x000fe200078e0203 */
[----:B------:R-:W4:Y:S01]  /*2fe0*/  LDSM.16.M88.4 R44, [R216+0x4800] ;  /* 0x00480000d82c783b */ /* 0x000f220000000200 */
[C---:B------:R-:W-:Y:S02]  /*2ff0*/  IADD3 R233, R227.reuse, 0x1000, RZ ;  /* 0x00001000e3e97810 */ /* 0x040fe40007ffe0ff */
[----:B------:R-:W-:Y:S01]  /*3000*/  IADD3 R232, R227, 0x1800, RZ ;  /* 0x00001800e3e87810 */ /* 0x000fe20007ffe0ff */
[----:B------:R-:W2:Y:S01]  /*3010*/  LDSM.16.M88.4 R40, [R216+0x5000] ;  /* 0x00500000d828783b */ /* 0x000ea20000000200 */
[C---:B------:R-:W-:Y:S02]  /*3020*/  IADD3 R3, R0.reuse, 0x1, RZ ;  /* 0x0000000100037810 */ /* 0x040fe40007ffe0ff */
[----:B------:R-:W-:Y:S01]  /*3030*/  ISETP.GE.AND P3, PT, R0, UR14, PT ;  /* 0x0000000e00007c0c */ /* 0x000fe2000bf66270 */
[----:B------:R-:W2:Y:S01]  /*3040*/  LDSM.16.M88.4 R36, [R216+0x5800] ;  /* 0x00580000d824783b */ /* 0x000ea20000000200 */
[----:B------:R-:W-:-:S02]  /*3050*/  ISETP.GE.AND P2, PT, R3, UR14, PT ;  /* 0x0000000e03007c0c */ /* 0x000fc4000bf46270 */
[C---:B------:R-:W-:Y:S01]  /*3060*/  IADD3 R3, R0.reuse, 0x10, RZ ;  /* 0x0000001000037810 */ /* 0x040fe20007ffe0ff */
[----:B------:R-:W2:Y:S03]  /*3070*/  LDSM.16.M88.4 R32, [R216+0x6000] ;  /* 0x00600000d820783b */ /* 0x000ea60000000200 */
[----:B------:R-:W-:Y:S01]  /*3080*/  ISETP.GE.AND P6, PT, R3, UR14, PT ;  /* 0x0000000e03007c0c */ /* 0x000fe2000bfc6270 */
[----:B------:R-:W2:Y:S01]  /*3090*/  LDSM.16.M88.4 R28, [R216+0x6800] ;  /* 0x00680000d81c783b */ /* 0x000ea20000000200 */
[----:B------:R-:W-:-:S03]  /*30a0*/  IADD3 R3, R0, 0x18, RZ ;  /* 0x0000001800037810 */ /* 0x000fc60007ffe0ff */
[----:B------:R-:W-:Y:S01]  /*30b0*/  LDSM.16.M88.4 R84, [R222+0x7800] ;  /* 0x00780000de54783b */ /* 0x000fe20000000200 */
[----:B------:R-:W-:Y:S02]  /*30c0*/  ISETP.GE.AND P4, PT, R3, UR14, PT ;  /* 0x0000000e03007c0c */ /* 0x000fe4000bf86270 */
[----:B------:R-:W-:Y:S01]  /*30d0*/  IADD3 R3, R0, 0x19, RZ ;  /* 0x0000001900037810 */ /* 0x000fe20007ffe0ff */
[C---:B-1----:R-:W-:Y:S01]  /*30e0*/  HMMA.16816.F32.BF16 R52, R12.reuse, R18, RZ ;  /* 0x000000120c34723c */ /* 0x042fe200000418ff */
[----:B------:R-:W-:Y:S04]  /*30f0*/  LDSM.16.M88.4 R88, [R222+0x7000] ;  /* 0x00700000de58783b */ /* 0x000fe80000000200 */
[----:B------:R-:W-:Y:S03]  /*3100*/  LDSM.16.M88.4 R112, [R222+0x4800] ;  /* 0x00480000de70783b */ /* 0x000fe60000000200 */
[-C--:B------:R-:W-:Y:S01]  /*3110*/  HMMA.16816.F32.BF16 R180, R12, R16.reuse, RZ ;  /* 0x000000100cb4723c */ /* 0x080fe200000418ff */
[----:B------:R-:W-:Y:S04]  /*3120*/  LDSM.16.M88.4 R108, [R222+0x4000] ;  /* 0x00400000de6c783b */ /* 0x000fe80000000200 */
[----:B------:R-:W-:Y:S03]  /*3130*/  LDSM.16.M88.4 R104, [R222+0x5000] ;  /* 0x00500000de68783b */ /* 0x000fe60000000200 */
[C---:B-----5:R-:W-:Y:S01]  /*3140*/  HMMA.16816.F32.BF16 R76, R8.reuse, R16, RZ ;  /* 0x00000010084c723c */ /* 0x060fe200000418ff */
[----:B------:R-:W-:Y:S04]  /*3150*/  LDSM.16.M88.4 R100, [R222+0x5800] ;  /* 0x00580000de64783b */ /* 0x000fe80000000200 */
[----:B------:R-:W-:Y:S03]  /*3160*/  LDSM.16.M88.4 R96, [R222+0x6000] ;  /* 0x00600000de60783b */ /* 0x000fe60000000200 */
[----:B------:R-:W-:Y:S01]  /*3170*/  HMMA.16816.F32.BF16 R80, R8, R18, RZ ;  /* 0x000000120850723c */ /* 0x000fe200000418ff */
[----:B------:R-:W1:Y:S01]  /*3180*/  LDSM.16.M88.4 R16, [R226+0x2000] ;  /* 0x00200000e210783b */ /* 0x000e620000000200 */
[----:B------:R-:W-:-:S02]  /*3190*/  IMAD.MOV.U32 R220, RZ, RZ, R52 ;  /* 0x000000ffffdc7224 */ /* 0x000fc400078e0034 */
[----:B------:R-:W-:Y:S01]  /*31a0*/  IMAD.MOV.U32 R7, RZ, RZ, R53 ;  /* 0x000000ffff077224 */ /* 0x000fe200078e0035 */
[----:B------:R-:W5:Y:S01]  /*31b0*/  LDSM.16.M88.4 R92, [R222+0x6800] ;  /* 0x00680000de5c783b */ /* 0x000f620000000200 */
[----:B------:R-:W-:Y:S02]  /*31c0*/  IMAD.MOV.U32 R6, RZ, RZ, R54 ;  /* 0x000000ffff067224 */ /* 0x000fe400078e0036 */
[----:B------:R-:W-:Y:S01]  /*31d0*/  IMAD.MOV.U32 R5, RZ, RZ, R55 ;  /* 0x000000ffff057224 */ /* 0x000fe200078e0037 */
[C---:B--2---:R-:W-:Y:S08]  /*31e0*/  HMMA.16816.F32.BF16 R48, R8.reuse, R20, RZ ;  /* 0x000000140830723c */ /* 0x044ff000000418ff */
[C---:B---3--:R-:W-:Y:S08]  /*31f0*/  HMMA.16816.F32.BF16 R52, R8.reuse, R24, RZ ;  /* 0x000000180834723c */ /* 0x048ff000000418ff */
[C---:B----4-:R-:W-:Y:S08]  /*3200*/  HMMA.16816.F32.BF16 R72, R8.reuse, R44, RZ ;  /* 0x0000002c0848723c */ /* 0x050ff000000418ff */
        /* <DEDUP_REMOVED lines=10> */
[----:B------:R-:W-:Y:S01]  /*32b0*/  HMMA.16816.F32.BF16 R156, R8, R22, RZ ;  /* 0x00000016089c723c */ /* 0x000fe200000418ff */
[----:B------:R-:W2:Y:S07]  /*32c0*/  LDSM.16.M88.4 R8, [R226] ;  /* 0x00000000e208783b */ /* 0x000eae0000000200 */
[C---:B------:R-:W-:Y:S08]  /*32d0*/  HMMA.16816.F32.BF16 R164, R12.reuse, R32, RZ ;  /* 0x000000200ca4723c */ /* 0x040ff000000418ff */
[C---:B------:R-:W-:Y:S01]  /*32e0*/  HMMA.16816.F32.BF16 R236, R12.reuse, R34, RZ ;  /* 0x000000220cec723c */ /* 0x040fe200000418ff */
[----:B------:R-:W-:Y:S07]  /*32f0*/  LDSM.16.M88.4 R32, [R227+0x800] ;  /* 0x00080000e320783b */ /* 0x000fee0000000200 */
[C---:B------:R-:W-:Y:S08]  /*3300*/  HMMA.16816.F32.BF16 R136, R12.reuse, R20, RZ ;  /* 0x000000140c88723c */ /* 0x040ff000000418ff */
[----:B------:R-:W-:Y:S01]  /*3310*/  HMMA.16816.F32.BF16 R208, R12, R22, RZ ;  /* 0x000000160cd0723c */ /* 0x000fe200000418ff */
[----:B------:R-:W3:Y:S07]  /*3320*/  LDSM.16.M88.4 R20, [R224+0x2000] ;  /* 0x00200000e014783b */ /* 0x000eee0000000200 */
[C---:B-1----:R-:W-:Y:S01]  /*3330*/  HMMA.16816.F32.BF16 R120, R16.reuse, R84, R48 ;  /* 0x000000541078723c */ /* 0x042fe20000041830 */
[----:B------:R-:W1:Y:S07]  /*3340*/  LDSM.16.M88.4 R48, [R227+0x2800] ;  /* 0x00280000e330783b */ /* 0x000e6e0000000200 */
[----:B------:R-:W-:Y:S01]  /*3350*/  HMMA.16816.F32.BF16 R124, R16, R88, R52 ;  /* 0x00000058107c723c */ /* 0x000fe20000041834 */
[----:B------:R-:W4:Y:S07]  /*3360*/  LDSM.16.M88.4 R52, [R227+0x2000] ;  /* 0x00200000e334783b */ /* 0x000f2e0000000200 */
[C---:B------:R-:W-:Y:S08]  /*3370*/  HMMA.16816.F32.BF16 R148, R12.reuse, R28, RZ ;  /* 0x0000001c0c94723c */ /* 0x040ff000000418ff */
[C---:B------:R-:W-:Y:S08]  /*3380*/  HMMA.16816.F32.BF16 R176, R12.reuse, R44, RZ ;  /* 0x0000002c0cb0723c */ /* 0x040ff000000418ff */
[C---:B------:R-:W-:Y:S01]  /*3390*/  HMMA.16816.F32.BF16 R248, R12.reuse, R46, RZ ;  /* 0x0000002e0cf8723c */ /* 0x040fe200000418ff */
[----:B------:R-:W1:Y:S07]  /*33a0*/  LDSM.16.M88.4 R44, [R227+0x3000] ;  /* 0x00300000e32c783b */ /* 0x000e6e0000000200 */
[----:B------:R-:W-:Y:S08]  /*33b0*/  HMMA.16816.F32.BF16 R172, R12, R40, RZ ;  /* 0x000000280cac723c */ /* 0x000ff000000418ff */
[----:B------:R-:W-:Y:S08]  /*33c0*/  HMMA.16816.F32.BF16 R200, R16, R112, R72 ;  /* 0x0000007010c8723c */ /* 0x000ff00000041848 */
[C---:B------:R-:W-:Y:S01]  /*33d0*/  HMMA.16816.F32.BF16 R244, R12.reuse, R42, RZ ;  /* 0x0000002a0cf4723c */ /* 0x040fe200000418ff */
[----:B------:R-:W-:Y:S07]  /*33e0*/  LDSM.16.M88.4 R40, [R227+0x3800] ;  /* 0x00380000e328783b */ /* 0x000fee0000000200 */
[C---:B------:R-:W-:Y:S08]  /*33f0*/  HMMA.16816.F32.BF16 R168, R12.reuse, R36, RZ ;  /* 0x000000240ca8723c */ /* 0x040ff000000418ff */
[C---:B------:R-:W-:Y:S01]  /*3400*/  HMMA.16816.F32.BF16 R240, R12.reuse, R38, RZ ;  /* 0x000000260cf0723c */ /* 0x040fe200000418ff */
[----:B------:R-:W-:Y:S07]  /*3410*/  LDSM.16.M88.4 R36, [R227] ;  /* 0x00000000e324783b */ /* 0x000fee0000000200 */
[C---:B------:R-:W-:Y:S01]  /*3420*/  HMMA.16816.F32.BF16 R228, R12.reuse, R30, RZ ;  /* 0x0000001e0ce4723c */ /* 0x040fe200000418ff */
[----:B------:R-:W1:Y:S07]  /*3430*/  LDSM.16.M88.4 R28, [R227+0x1000] ;  /* 0x00100000e31c783b */ /* 0x000e6e0000000200 */
[C---:B------:R-:W-:Y:S08]  /*3440*/  HMMA.16816.F32.BF16 R140, R12.reuse, R24, RZ ;  /* 0x000000180c8c723c */ /* 0x040ff000000418ff */
[----:B------:R-:W-:Y:S08]  /*3450*/  HMMA.16816.F32.BF16 R212, R12, R26, RZ ;  /* 0x0000001a0cd4723c */ /* 0x000ff000000418ff */
[C---:B------:R-:W-:Y:S08]  /*3460*/  HMMA.16816.F32.BF16 R204, R16.reuse, R108, R76 ;  /* 0x0000006c10cc723c */ /* 0x040ff0000004184c */
[C---:B------:R-:W-:Y:S08]  /*3470*/  HMMA.16816.F32.BF16 R196, R16.reuse, R104, R68 ;  /* 0x0000006810c4723c */ /* 0x040ff00000041844 */
[C---:B------:R-:W-:Y:S08]  /*3480*/  HMMA.16816.F32.BF16 R192, R16.reuse, R100, R64 ;  /* 0x0000006410c0723c */ /* 0x040ff00000041840 */
[C---:B------:R-:W-:Y:S08]  /*3490*/  HMMA.16816.F32.BF16 R188, R16.reuse, R96, R60 ;  /* 0x0000006010bc723c */ /* 0x040ff0000004183c */
[C---:B-----5:R-:W-:Y:S01]  /*34a0*/  HMMA.16816.F32.BF16 R184, R16.reuse, R92, R56 ;  /* 0x0000005c10b8723c */ /* 0x060fe20000041838 */
[----:B------:R-:W-:Y:S07]  /*34b0*/  LDSM.16.M88.4 R56, [R227+0x1800] ;  /* 0x00180000e338783b */ /* 0x000fee0000000200 */
[C---:B------:R-:W-:Y:S08]  /*34c0*/  HMMA.16816.F32.BF16 R72, R16.reuse, R110, R80 ;  /* 0x0000006e1048723c */ /* 0x040ff00000041850 */
[C---:B------:R-:W-:Y:S08]  /*34d0*/  HMMA.16816.F32.BF16 R68, R16.reuse, R114, R116 ;  /* 0x000000721044723c */ /* 0x040ff00000041874 */
[C---:B------:R-:W-:Y:S07]  /*34e0*/  HMMA.16816.F32.BF16 R64, R16.reuse, R106, R128 ;  /* 0x0000006a1040723c */ /* 0x040fee0000041880 */
[----:B------:R-:W-:Y:S01]  /*34f0*/  IMAD.MOV.U32 R128, RZ, RZ, R220 ;  /* 0x000000ffff807224 */ /* 0x000fe200078e00dc */
[----:B------:R-:W-:Y:S01]  /*3500*/  HMMA.16816.F32.BF16 R60, R16, R102, R132 ;  /* 0x00000066103c723c */ /* 0x000fe20000041884 */
[----:B------:R-:W-:-:S02]  /*3510*/  IMAD.MOV.U32 R129, RZ, RZ, R7 ;  /* 0x000000ffff817224 */ /* 0x000fc400078e0007 */
[----:B------:R-:W-:Y:S01]  /*3520*/  IMAD.MOV.U32 R130, RZ, RZ, R6 ;  /* 0x000000ffff827224 */ /* 0x000fe200078e0006 */
[C---:B------:R-:W-:Y:S01]  /*3530*/  IADD3 R6, R0.reuse, 0x8, RZ ;  /* 0x0000000800067810 */ /* 0x040fe20007ffe0ff */
[----:B------:R-:W-:Y:S01]  /*3540*/  IMAD.MOV.U32 R131, RZ, RZ, R5 ;  /* 0x000000ffff837224 */ /* 0x000fe200078e0005 */
[----:B------:R-:W-:Y:S02]  /*3550*/  IADD3 R5, R0, 0x9, RZ ;  /* 0x0000000900057810 */ /* 0x000fe40007ffe0ff */
[----:B------:R-:W-:Y:S01]  /*3560*/  HMMA.16816.F32.BF16 R24, R16, R98, R144 ;  /* 0x000000621018723c */ /* 0x000fe20000041890 */
[----:B------:R-:W-:Y:S02]  /*3570*/  ISETP.GE.AND P1, PT, R6, UR14, PT ;  /* 0x0000000e06007c0c */ /* 0x000fe4000bf26270 */
[----:B------:R-:W-:Y:S02]  /*3580*/  ISETP.GE.AND P0, PT, R5, UR14, PT ;  /* 0x0000000e05007c0c */ /* 0x000fe4000bf06270 */
[----:B------:R-:W-:-:S03]  /*3590*/  IADD3 R6, R0, 0x11, RZ ;  /* 0x0000001100067810 */ /* 0x000fc60007ffe0ff */
[----:B------:R-:W-:Y:S01]  /*35a0*/  HMMA.16816.F32.BF16 R12, R16, R94, R152 ;  /* 0x0000005e100c723c */ /* 0x000fe20000041898 */
[----:B------:R-:W-:-:S07]  /*35b0*/  ISETP.GE.AND P5, PT, R6, UR14, PT ;  /* 0x0000000e06007c0c */ /* 0x000fce000bfa6270 */
[C---:B------:R-:W-:Y:S08]  /*35c0*/  HMMA.16816.F32.BF16 R76, R16.reuse, R90, R160 ;  /* 0x0000005a104c723c */ /* 0x040ff000000418a0 */
[----:B------:R-:W-:Y:S01]  /*35d0*/  HMMA.16816.F32.BF16 R80, R16, R86, R156 ;  /* 0x000000561050723c */ /* 0x000fe2000004189c */
[----:B------:R-:W5:Y:S07]  /*35e0*/  LDSM.16.M88.4 R16, [R224] ;  /* 0x00000000e010783b */ /* 0x000f6e0000000200 */
[C---:B--2---:R-:W-:Y:S08]  /*35f0*/  HMMA.16816.F32.BF16 R116, R8.reuse, R108, R180 ;  /* 0x0000006c0874723c */ /* 0x044ff000000418b4 */
[C---:B------:R-:W-:Y:S08]  /*3600*/  HMMA.16816.F32.BF16 R160, R8.reuse, R92, R148 ;  /* 0x0000005c08a0723c */ /* 0x040ff00000041894 */
[----:B------:R-:W-:Y:S08]  /*3610*/  HMMA.16816.F32.BF16 R152, R8, R104, R172 ;  /* 0x000000680898723c */ /* 0x000ff000000418ac */
[----:B---3--:R-:W-:Y:S08]  /*3620*/  HMMA.16816.F32.BF16 R148, R20, R32, R200 ;  /* 0x000000201494723c */ /* 0x008ff000000418c8 */
[C---:B------:R-:W-:Y:S08]  /*3630*/  HMMA.16816.F32.BF16 R144, R8.reuse, R112, R176 ;  /* 0x000000700890723c */ /* 0x040ff000000418b0 */
[C---:B------:R-:W-:Y:S08]  /*3640*/  HMMA.16816.F32.BF16 R168, R8.reuse, R100, R168 ;  /* 0x0000006408a8723c */ /* 0x040ff000000418a8 */
[C---:B------:R-:W-:Y:S08]  /*3650*/  HMMA.16816.F32.BF16 R172, R8.reuse, R88, R140 ;  /* 0x0000005808ac723c */ /* 0x040ff0000004188c */
[C---:B------:R-:W-:Y:S08]  /*3660*/  HMMA.16816.F32.BF16 R156, R8.reuse, R84, R136 ;  /* 0x00000054089c723c */ /* 0x040ff00000041888 */
[----:B------:R-:W-:Y:S08]  /*3670*/  HMMA.16816.F32.BF16 R108, R8, R110, R128 ;  /* 0x0000006e086c723c */ /* 0x000ff00000041880 */
[----:B-1----:R-:W-:Y:S08]  /*3680*/  HMMA.16816.F32.BF16 R200, R20, R48, R184 ;  /* 0x0000003014c8723c */ /* 0x002ff000000418b8 */
        /* <DEDUP_REMOVED lines=8> */
[----:B------:R-:W-:Y:S07]  /*3710*/  LDSM.16.M88.4 R8, [R225+0x2000] ;  /* 0x00200000e108783b */ /* 0x000fee0000000200 */
[C---:B----4-:R-:W-:Y:S01]  /*3720*/  HMMA.16816.F32.BF16 R180, R20.reuse, R54, R24 ;  /* 0x0000003614b4723c */ /* 0x050fe20000041818 */
[----:B------:R-:W1:Y:S07]  /*3730*/  LDSM.16.M88.4 R24, [R221] ;  /* 0x00000000dd18783b */ /* 0x000e6e0000000200 */
[C---:B------:R-:W-:Y:S01]  /*3740*/  HMMA.16816.F32.BF16 R184, R20.reuse, R50, R12 ;  /* 0x0000003214b8723c */ /* 0x040fe2000004180c */
[----:B------:R-:W2:Y:S07]  /*3750*/  LDSM.16.M88.4 R12, [R225] ;  /* 0x00000000e10c783b */ /* 0x000eae0000000200 */
[C---:B------:R-:W-:Y:S08]  /*3760*/  HMMA.16816.F32.BF16 R212, R20.reuse, R44, R124 ;  /* 0x0000002c14d4723c */ /* 0x040ff0000004187c */
[C---:B------:R-:W-:Y:S08]  /*3770*/  HMMA.16816.F32.BF16 R124, R20.reuse, R30, R64 ;  /* 0x0000001e147c723c */ /* 0x040ff00000041840 */
[-C--:B------:R-:W-:Y:S08]  /*3780*/  HMMA.16816.F32.BF16 R96, R20, R36.reuse, R204 ;  /* 0x000000241460723c */ /* 0x080ff000000418cc */
[----:B-----5:R-:W-:Y:S08]  /*3790*/  HMMA.16816.F32.BF16 R64, R16, R36, R116 ;  /* 0x000000241040723c */ /* 0x020ff00000041874 */
[C---:B------:R-:W-:Y:S01]  /*37a0*/  HMMA.16816.F32.BF16 R176, R20.reuse, R58, R60 ;  /* 0x0000003a14b0723c */ /* 0x040fe2000004183c */
[----:B------:R-:W3:Y:S07]  /*37b0*/  LDSM.16.M88.4 R60, [R221+0x800] ;  /* 0x00080000dd3c783b */ /* 0x000eee0000000200 */
        /* <DEDUP_REMOVED lines=11> */
[C---:B------:R-:W-:Y:S01]  /*3870*/  HMMA.16816.F32.BF16 R84, R16.reuse, R30, R104 ;  /* 0x0000001e1054723c */ /* 0x040fe20000041868 */
[----:B------:R-:W5:Y:S07]  /*3880*/  LDSM.16.M88.4 R28, [R221+0x1800] ;  /* 0x00180000dd1c783b */ /* 0x000f6e0000000200 */
        /* <DEDUP_REMOVED lines=13> */
[-C--:B-1----:R-:W-:Y:S08]  /*3960*/  HMMA.16816.F32.BF16 R36, R8, R24.reuse, R96 ;  /* 0x000000180824723c */ /* 0x082ff00000041860 */
[----:B--2---:R-:W-:Y:S08]  /*3970*/  HMMA.16816.F32.BF16 R32, R12, R24, R64 ;  /* 0x000000180c20723c */ /* 0x004ff00000041840 */
[-C--:B------:R-:W-:Y:S08]  /*3980*/  HMMA.16816.F32.BF16 R48, R8, R26.reuse, R92 ;  /* 0x0000001a0830723c */ /* 0x080ff0000004185c */
[----:B------:R-:W-:Y:S01]  /*3990*/  HMMA.16816.F32.BF16 R40, R12, R26, R68 ;  /* 0x0000001a0c28723c */ /* 0x000fe20000041844 */
[----:B------:R-:W-:-:S02]  /*39a0*/  FSEL R118, R38, -INF , !P3 ;  /* 0xff80000026767808 */ /* 0x000fc40005800000 */
[----:B------:R-:W-:Y:S02]  /*39b0*/  FSEL R114, R36, -INF , !P3 ;  /* 0xff80000024727808 */ /* 0x000fe40005800000 */
[----:B------:R-:W-:Y:S02]  /*39c0*/  FSEL R115, R39, -INF , !P2 ;  /* 0xff80000027737808 */ /* 0x000fe40005000000 */
[----:B------:R-:W-:Y:S01]  /*39d0*/  FSEL R113, R37, -INF , !P2 ;  /* 0xff80000025717808 */ /* 0x000fe20005000000 */
[----:B---3--:R-:W-:Y:S01]  /*39e0*/  HMMA.16816.F32.BF16 R44, R12, R60, R72 ;  /* 0x0000003c0c2c723c */ /* 0x008fe20000041848 */
[----:B------:R-:W-:-:S07]  /*39f0*/  FSEL R112, R32, -INF , !P3 ;  /* 0xff80000020707808 */ /* 0x000fce0005800000 */
[----:B------:R-:W-:Y:S01]  /*3a00*/  HMMA.16816.F32.BF16 R24, R8, R60, R148 ;  /* 0x0000003c0818723c */ /* 0x000fe20000041894 */
[----:B------:R-:W-:-:S07]  /*3a10*/  FSEL R119, R50, -INF , !P1 ;  /* 0xff80000032777808 */ /* 0x000fce0004800000 */
[----:B----4-:R-:W-:Y:S01]  /*3a20*/  HMMA.16816.F32.BF16 R96, R8, R22, R124 ;  /* 0x000000160860723c */ /* 0x010fe2000004187c */
[----:B------:R-:W-:Y:S02]  /*3a30*/  FSEL R148, R42, -INF , !P1 ;  /* 0xff8000002a947808 */ /* 0x000fe40004800000 */
[----:B------:R-:W-:-:S04]  /*3a40*/  FSEL R147, R43, -INF , !P0 ;  /* 0xff8000002b937808 */ /* 0x000fc80004000000 */
[----:B------:R-:W-:Y:S01]  /*3a50*/  FSEL R126, R34, -INF , !P3 ;  /* 0xff800000227e7808 */ /* 0x000fe20005800000 */
[----:B-----5:R-:W-:Y:S01]  /*3a60*/  HMMA.16816.F32.BF16 R72, R12, R30, R100 ;  /* 0x0000001e0c48723c */ /* 0x020fe20000041864 */
[----:B------:R-:W-:Y:S02]  /*3a70*/  ISETP.GE.AND P3, PT, R3, UR14, PT ;  /* 0x0000000e03007c0c */ /* 0x000fe4000bf66270 */
[----:B------:R-:W-:Y:S02]  /*3a80*/  IADD3 R3, R0, 0x20, RZ ;  /* 0x0000002000037810 */ /* 0x000fe40007ffe0ff */
[----:B------:R-:W-:Y:S02]  /*3a90*/  FSEL R125, R35, -INF , !P2 ;  /* 0xff800000237d7808 */ /* 0x000fe40005000000 */
[----:B------:R-:W-:Y:S01]  /*3aa0*/  FSEL R100, R33, -INF , !P2 ;  /* 0xff80000021647808 */ /* 0x000fe20005000000 */
[----:B------:R-:W-:Y:S01]  /*3ab0*/  HMMA.16816.F32.BF16 R52, R8, R62, R120 ;  /* 0x0000003e0834723c */ /* 0x000fe20000041878 */
[----:B------:R-:W-:-:S02]  /*3ac0*/  ISETP.GE.AND P2, PT, R3, UR14, PT ;  /* 0x0000000e03007c0c */ /* 0x000fc4000bf46270 */
[----:B------:R-:W-:Y:S02]  /*3ad0*/  IADD3 R3, R0, 0x21, RZ ;  /* 0x0000002100037810 */ /* 0x000fe40007ffe0ff */
[----:B------:R-:W-:Y:S02]  /*3ae0*/  FSEL R103, R40, -INF , !P1 ;  /* 0xff80000028677808 */ /* 0x000fe40004800000 */
[----:B------:R-:W-:Y:S01]  /*3af0*/  FSEL R120, R51, -INF , !P0 ;  /* 0xff80000033787808 */ /* 0x000fe20004000000 */
[----:B------:R-:W-:Y:S01]  /*3b00*/  HMMA.16816.F32.BF16 R60, R12, R62, R76 ;  /* 0x0000003e0c3c723c */ /* 0x000fe2000004184c */
[----:B------:R-:W-:Y:S02]  /*3b10*/  FSEL R146, R46, -INF , !P6 ;  /* 0xff8000002e927808 */ /* 0x000fe40007000000 */
[----:B------:R-:W-:Y:S02]  /*3b20*/  FSEL R121, R26, -INF , !P6 ;  /* 0xff8000001a797808 */ /* 0x000fe40007000000 */
[----:B------:R-:W-:-:S02]  /*3b30*/  FSEL R102, R44, -INF , !P6 ;  /* 0xff8000002c667808 */ /* 0x000fc40007000000 */
[----:B------:R-:W-:Y:S01]  /*3b40*/  FSEL R122, R27, -INF , !P5 ;  /* 0xff8000001b7a7808 */ /* 0x000fe20006800000 */
[----:B------:R-:W-:Y:S01]  /*3b50*/  HMMA.16816.F32.BF16 R92, R12, R20, R80 ;  /* 0x000000140c5c723c */ /* 0x000fe20000041850 */
[----:B------:R-:W-:Y:S02]  /*3b60*/  FSEL R117, R25, -INF , !P5 ;  /* 0xff80000019757808 */ /* 0x000fe40006800000 */
[----:B------:R-:W-:Y:S02]  /*3b70*/  FSEL R145, R47, -INF , !P5 ;  /* 0xff8000002f917808 */ /* 0x000fe40006800000 */
[----:B------:R-:W-:-:S03]  /*3b80*/  FSEL R101, R45, -INF , !P5 ;  /* 0xff8000002d657808 */ /* 0x000fc60006800000 */
[----:B------:R-:W-:Y:S01]  /*3b90*/  HMMA.16816.F32.BF16 R56, R8, R20, R196 ;  /* 0x000000140838723c */ /* 0x000fe200000418c4 */
[----:B------:R-:W-:Y:S02]  /*3ba0*/  FSEL R123, R54, -INF , !P4 ;  /* 0xff800000367b7808 */ /* 0x000fe40006000000 */
[----:B------:R-:W-:Y:S02]  /*3bb0*/  FSEL R116, R52, -INF , !P4 ;  /* 0xff80000034747808 */ /* 0x000fe40006000000 */
[----:B------:R-:W-:-:S03]  /*3bc0*/  FSEL R124, R55, -INF , !P3 ;  /* 0xff800000377c7808 */ /* 0x000fc60005800000 */
[C---:B------:R-:W-:Y:S01]  /*3bd0*/  HMMA.16816.F32.BF16 R68, R12.reuse, R22, R84 ;  /* 0x000000160c44723c */ /* 0x040fe20000041854 */
[----:B------:R-:W1:Y:S01]  /*3be0*/  LDSM.16.M88.4 R20, [R221+0x2800] ;  /* 0x00280000dd14783b */ /* 0x000e620000000200 */
[----:B------:R-:W-:Y:S02]  /*3bf0*/  FSEL R144, R62, -INF , !P4 ;  /* 0xff8000003e907808 */ /* 0x000fe40006000000 */
[----:B------:R-:W-:Y:S02]  /*3c00*/  FSEL R60, R60, -INF , !P4 ;  /* 0xff8000003c3c7808 */ /* 0x000fe40006000000 */
[----:B------:R-:W-:Y:S02]  /*3c10*/  FSEL R62, R53, -INF , !P3 ;  /* 0xff800000353e7808 */ /* 0x000fe40005800000 */
[----:B------:R-:W-:Y:S01]  /*3c20*/  HMMA.16816.F32.BF16 R80, R12, R16, R104 ;  /* 0x000000100c50723c */ /* 0x000fe20000041868 */
[----:B------:R-:W-:Y:S02]  /*3c30*/  FSEL R127, R63, -INF , !P3 ;  /* 0xff8000003f7f7808 */ /* 0x000fe40005800000 */
[----:B------:R-:W-:-:S02]  /*3c40*/  FSEL R61, R61, -INF , !P3 ;  /* 0xff8000003d3d7808 */ /* 0x000fc40005800000 */
[----:B------:R-:W-:Y:S02]  /*3c50*/  FSEL R152, R94, -INF , !P2 ;  /* 0xff8000005e987808 */ /* 0x000fe40005000000 */
[----:B------:R-:W-:Y:S01]  /*3c60*/  FSEL R107, R48, -INF , !P1 ;  /* 0xff800000306b7808 */ /* 0x000fe20004800000 */
[-C--:B------:R-:W-:Y:S01]  /*3c70*/  HMMA.16816.F32.BF16 R88, R12, R28.reuse, R88 ;  /* 0x0000001c0c58723c */ /* 0x080fe20000041858 */
        /* <DEDUP_REMOVED lines=8> */
[----:B------:R-:W-:Y:S01]  /*3d00*/  ISETP.GE.AND P6, PT, R3, UR14, PT ;  /* 0x0000000e03007c0c */ /* 0x000fe2000bfc6270 */
[----:B------:R-:W-:Y:S01]  /*3d10*/  HMMA.16816.F32.BF16 R24, R12, R18, R140 ;  /* 0x000000120c18723c */ /* 0x000fe2000004188c */
[----:B------:R-:W-:Y:S02]  /*3d20*/  IADD3 R3, R0, 0x30, RZ ;  /* 0x0000003000037810 */ /* 0x000fe40007ffe0ff */
[----:B------:R-:W-:Y:S02]  /*3d30*/  FSEL R160, R58, -INF , !P2 ;  /* 0xff8000003aa07808 */ /* 0x000fe40005000000 */
[----:B------:R-:W-:-:S02]  /*3d40*/  ISETP.GE.AND P5, PT, R3, UR14, PT ;  /* 0x0000000e03007c0c */ /* 0x000fc4000bfa6270 */
[----:B------:R-:W-:Y:S01]  /*3d50*/  IADD3 R3, R0, 0x31, RZ ;  /* 0x0000003100037810 */ /* 0x000fe20007ffe0ff */
[C---:B------:R-:W-:Y:S01]  /*3d60*/  HMMA.16816.F32.BF16 R84, R8.reuse, R30, R176 ;  /* 0x0000001e0854723c */ /* 0x040fe200000418b0 */
[----:B------:R-:W-:Y:S02]  /*3d70*/  FSEL R154, R56, -INF , !P2 ;  /* 0xff800000389a7808 */ /* 0x000fe40005000000 */
[----:B------:R-:W-:Y:S02]  /*3d80*/  ISETP.GE.AND P4, PT, R3, UR14, PT ;  /* 0x0000000e03007c0c */ /* 0x000fe4000bf86270 */
[----:B------:R-:W-:Y:S02]  /*3d90*/  IADD3 R3, R0, 0x38, RZ ;  /* 0x0000003800037810 */ /* 0x000fe40007ffe0ff */
[----:B------:R-:W-:Y:S01]  /*3da0*/  FSEL R143, R92, -INF , !P2 ;  /* 0xff8000005c8f7808 */ /* 0x000fe20005000000 */
[----:B------:R-:W-:Y:S01]  /*3db0*/  HMMA.16816.F32.BF16 R28, R8, R16, R188 ;  /* 0x00000010081c723c */ /* 0x000fe200000418bc */
[----:B------:R-:W-:-:S02]  /*3dc0*/  ISETP.GE.AND P3, PT, R3, UR14, PT ;  /* 0x0000000e03007c0c */ /* 0x000fc4000bf66270 */
[C---:B------:R-:W-:Y:S02]  /*3dd0*/  IADD3 R3, R0.reuse, 0x39, RZ ;  /* 0x0000003900037810 */ /* 0x040fe40007ffe0ff */
[----:B------:R-:W-:Y:S02]  /*3de0*/  FSEL R155, R59, -INF , !P1 ;  /* 0xff8000003b9b7808 */ /* 0x000fe40004800000 */
[----:B------:R-:W-:Y:S01]  /*3df0*/  ISETP.GE.AND P2, PT, R3, UR14, PT ;  /* 0x0000000e03007c0c */ /* 0x000fe2000bf46270 */
[----:B------:R-:W-:Y:S01]  /*3e00*/  HMMA.16816.F32.BF16 R64, R8, R18, R180 ;  /* 0x000000120840723c */ /* 0x000fe200000418b4 */
[----:B------:R-:W-:Y:S01]  /*3e10*/  IADD3 R3, R0, 0x40, RZ ;  /* 0x0000004000037810 */ /* 0x000fe20007ffe0ff */
[----:B------:R-:W2:Y:S01]  /*3e20*/  LDSM.16.M88.4 R16, [R221+0x3000] ;  /* 0x00300000dd10783b */ /* 0x000ea20000000200 */
[----:B------:R-:W-:Y:S02]  /*3e30*/  FSEL R151, R57, -INF , !P1 ;  /* 0xff80000039977808 */ /* 0x000fe40004800000 */
[----:B------:R-:W-:-:S02]  /*3e40*/  FSEL R149, R95, -INF , !P1 ;  /* 0xff8000005f957808 */ /* 0x000fc40004800000 */
[----:B------:R-:W-:Y:S01]  /*3e50*/  FSEL R140, R93, -INF , !P1 ;  /* 0xff8000005d8c7808 */ /* 0x000fe20004800000 */
[-C--:B-1----:R-:W-:Y:S01]  /*3e60*/  HMMA.16816.F32.BF16 R44, R12, R20.reuse, R108 ;  /* 0x000000140c2c723c */ /* 0x082fe2000004186c */
[----:B------:R-:W-:Y:S02]  /*3e70*/  ISETP.GE.AND P1, PT, R3, UR14, PT ;  /* 0x0000000e03007c0c */ /* 0x000fe4000bf26270 */
[----:B------:R-:W-:Y:S02]  /*3e80*/  IADD3 R3, R0, 0x41, RZ ;  /* 0x0000004100037810 */ /* 0x000fe40007ffe0ff */
[----:B------:R-:W-:Y:S02]  /*3e90*/  FSEL R153, R98, -INF , !P0 ;  /* 0xff80000062997808 */ /* 0x000fe40004000000 */
[----:B------:R-:W-:Y:S01]  /*3ea0*/  FSEL R142, R96, -INF , !P0 ;  /* 0xff800000608e7808 */ /* 0x000fe20004000000 */
[----:B------:R-:W-:Y:S01]  /*3eb0*/  HMMA.16816.F32.BF16 R32, R8, R20, R200 ;  /* 0x000000140820723c */ /* 0x000fe200000418c8 */
[----:B------:R-:W-:-:S02]  /*3ec0*/  FSEL R111, R70, -INF , !P0 ;  /* 0xff800000466f7808 */ /* 0x000fc40004000000 */
[----:B------:R-:W-:Y:S02]  /*3ed0*/  FSEL R109, R68, -INF , !P0 ;  /* 0xff800000446d7808 */ /* 0x000fe40004000000 */
[----:B------:R-:W-:Y:S02]  /*3ee0*/  ISETP.GE.AND P0, PT, R3, UR14, PT ;  /* 0x0000000e03007c0c */ /* 0x000fe4000bf06270 */
[----:B------:R-:W-:Y:S01]  /*3ef0*/  IADD3 R3, R0, 0x48, RZ ;  /* 0x0000004800037810 */ /* 0x000fe20007ffe0ff */
[----:B------:R-:W-:Y:S01]  /*3f00*/  HMMA.16816.F32.BF16 R48, R8, R22, R184 ;  /* 0x000000160830723c */ /* 0x000fe200000418b8 */
[----:B------:R-:W-:Y:S02]  /*3f10*/  FSEL R150, R99, -INF , !P6 ;  /* 0xff80000063967808 */ /* 0x000fe40007000000 */
[----:B------:R-:W-:Y:S02]  /*3f20*/  FSEL R141, R97, -INF , !P6 ;  /* 0xff800000618d7808 */ /* 0x000fe40007000000 */
[----:B------:R-:W-:-:S02]  /*3f30*/  FSEL R110, R71, -INF , !P6 ;  /* 0xff800000476e7808 */ /* 0x000fc40007000000 */
[----:B------:R-:W-:Y:S01]  /*3f40*/  FSEL R108, R69, -INF , !P6 ;  /* 0xff800000456c7808 */ /* 0x000fe20007000000 */
[----:B------:R-:W-:Y:S01]  /*3f50*/  HMMA.16816.F32.BF16 R36, R12, R22, R136 ;  /* 0x000000160c24723c */ /* 0x000fe20000041888 */
[----:B------:R-:W-:Y:S01]  /*3f60*/  ISETP.GE.AND P6, PT, R3, UR14, PT ;  /* 0x0000000e03007c0c */ /* 0x000fe2000bfc6270 */
[----:B------:R-:W1:Y:S01]  /*3f70*/  LDSM.16.M88.4 R20, [R221+0x3800] ;  /* 0x00380000dd14783b */ /* 0x000e620000000200 */
[----:B------:R-:W-:Y:S01]  /*3f80*/  IADD3 R3, R0, 0x49, RZ ;  /* 0x0000004900037810 */ /* 0x000fe20007ffe0ff */
[----:B------:R-:W-:-:S04]  /*3f90*/  DEPBAR.LE SB0, 0x0 ;  /* 0x000080000000791a */ /* 0x000fc80000000000 */
[----:B------:R-:W-:Y:S02]  /*3fa0*/  FSEL R171, R90, -INF , !P5 ;  /* 0xff8000005aab7808 */ /* 0x000fe40006800000 */
[----:B------:R-:W-:Y:S01]  /*3fb0*/  FSEL R178, R78, -INF , !P5 ;  /* 0xff8000004eb27808 */ /* 0x000fe20006800000 */
[-C--:B--2---:R-:W-:Y:S01]  /*3fc0*/  HMMA.16816.F32.BF16 R56, R12, R16.reuse, R172 ;  /* 0x000000100c38723c */ /* 0x084fe200000418ac */
[----:B------:R-:W-:Y:S02]  /*3fd0*/  FSEL R177, R76, -INF , !P5 ;  /* 0xff8000004cb17808 */ /* 0x000fe40006800000 */
[----:B------:R-:W-:Y:S02]  /*3fe0*/  FSEL R169, R88, -INF , !P5 ;  /* 0xff80000058a97808 */ /* 0x000fe40006800000 */
[----:B------:R-:W-:Y:S02]  /*3ff0*/  ISETP.GE.AND P5, PT, R3, UR14, PT ;  /* 0x0000000e03007c0c */ /* 0x000fe4000bfa6270 */
[----:B------:R-:W-:Y:S01]  /*4000*/  IADD3 R3, R0, 0x50, RZ ;  /* 0x0000005000037810 */ /* 0x000fe20007ffe0ff */
[----:B------:R-:W-:Y:S01]  /*4010*/  HMMA.16816.F32.BF16 R40, R8, R16, R212 ;  /* 0x000000100828723c */ /* 0x000fe200000418d4 */
[----:B------:R-:W-:-:S02]  /*4020*/  FSEL R176, R79, -INF , !P4 ;  /* 0xff8000004fb07808 */ /* 0x000fc40006000000 */
[----:B------:R-:W-:Y:S02]  /*4030*/  FSEL R168, R77, -INF , !P4 ;  /* 0xff8000004da87808 */ /* 0x000fe40006000000 */
[----:B------:R-:W-:Y:S02]  /*4040*/  FSEL R166, R91, -INF , !P4 ;  /* 0xff8000005ba67808 */ /* 0x000fe40006000000 */
[----:B------:R-:W-:Y:S01]  /*4050*/  FSEL R163, R89, -INF , !P4 ;  /* 0xff80000059a37808 */ /* 0x000fe20006000000 */
[----:B------:R-:W-:Y:S01]  /*4060*/  HMMA.16816.F32.BF16 R52, R8, R18, R204 ;  /* 0x000000120834723c */ /* 0x000fe200000418cc */
[----:B------:R-:W-:Y:S02]  /*4070*/  ISETP.GE.AND P4, PT, R3, UR14, PT ;  /* 0x0000000e03007c0c */ /* 0x000fe4000bf86270 */
[----:B------:R-:W-:Y:S02]  /*4080*/  IADD3 R3, R0, 0x51, RZ ;  /* 0x0000005100037810 */ /* 0x000fe40007ffe0ff */
[----:B------:R-:W-:-:S02]  /*4090*/  FSEL R170, R86, -INF , !P3 ;  /* 0xff80000056aa7808 */ /* 0x000fc40005800000 */
[----:B------:R-:W-:Y:S02]  /*40a0*/  FSEL R165, R84, -INF , !P3 ;  /* 0xff80000054a57808 */ /* 0x000fe40005800000 */
[----:B------:R-:W-:Y:S02]  /*40b0*/  FSEL R162, R74, -INF , !P3 ;  /* 0xff8000004aa27808 */ /* 0x000fe40005800000 */
[----:B------:R-:W-:Y:S02]  /*40c0*/  FSEL R139, R72, -INF , !P3 ;  /* 0xff800000488b7808 */ /* 0x000fe40005800000 */
        /* <DEDUP_REMOVED lines=16> */
[----:B------:R-:W-:Y:S01]  /*41d0*/  FSEL R182, R83, -INF , !P0 ;  /* 0xff80000053b67808 */ /* 0x000fe20004000000 */
[----:B------:R-:W-:Y:S01]  /*41e0*/  HMMA.16816.F32.BF16 R28, R12, R18, R132 ;  /* 0x000000120c1c723c */ /* 0x000fe20000041884 */
[----:B------:R-:W-:Y:S02]  /*41f0*/  FSEL R175, R81, -INF , !P0 ;  /* 0xff80000051af7808 */ /* 0x000fe40004000000 */
[----:B------:R-:W-:Y:S02]  /*4200*/  ISETP.GE.AND P0, PT, R3, UR14, PT ;  /* 0x0000000e03007c0c */ /* 0x000fe4000bf06270 */
[----:B------:R-:W-:Y:S02]  /*4210*/  IADD3 R3, R0, 0x61, RZ ;  /* 0x0000006100037810 */ /* 0x000fe40007ffe0ff */
[----:B------:R-:W-:Y:S01]  /*4220*/  FSEL R184, R66, -INF , !P6 ;  /* 0xff80000042b87808 */ /* 0x000fe20007000000 */
[----:B-1----:R-:W-:Y:S01]  /*4230*/  HMMA.16816.F32.BF16 R16, R8, R20, R228 ;  /* 0x000000140810723c */ /* 0x002fe200000418e4 */
[----:B------:R-:W-:-:S02]  /*4240*/  FSEL R180, R64, -INF , !P6 ;  /* 0xff80000040b47808 */ /* 0x000fc40007000000 */
[----:B------:R-:W-:Y:S02]  /*4250*/  FSEL R174, R26, -INF , !P6 ;  /* 0xff8000001aae7808 */ /* 0x000fe40007000000 */
[----:B------:R-:W-:Y:S02]  /*4260*/  FSEL R172, R24, -INF , !P6 ;  /* 0xff80000018ac7808 */ /* 0x000fe40007000000 */
[----:B------:R-:W-:Y:S01]  /*4270*/  ISETP.GE.AND P6, PT, R3, UR14, PT ;  /* 0x0000000e03007c0c */ /* 0x000fe2000bfc6270 */
[----:B------:R-:W-:Y:S01]  /*4280*/  HMMA.16816.F32.BF16 R8, R8, R22, R208 ;  /* 0x000000160808723c */ /* 0x000fe200000418d0 */
[----:B------:R-:W-:Y:S02]  /*4290*/  IADD3 R3, R0, 0x68, RZ ;  /* 0x0000006800037810 */ /* 0x000fe40007ffe0ff */
[----:B------:R-:W-:Y:S02]  /*42a0*/  FSEL R179, R67, -INF , !P5 ;  /* 0xff80000043b37808 */ /* 0x000fe40006800000 */
        /* <DEDUP_REMOVED lines=8> */
[----:B------:R-:W-:Y:S01]  /*4330*/  FSEL R194, R32, -INF , !P4 ;  /* 0xff80000020c27808 */ /* 0x000fe20006000000 */
[----:B------:R-:W-:Y:S01]  /*4340*/  HMMA.16816.F32.BF16 R12, R12, R22, R128 ;  /* 0x000000160c0c723c */ /* 0x000fe20000041880 */
[----:B------:R-:W-:Y:S02]  /*4350*/  FSEL R212, R44, -INF , !P4 ;  /* 0xff8000002cd47808 */ /* 0x000fe40006000000 */
[----:B------:R-:W-:Y:S02]  /*4360*/  ISETP.GE.AND P4, PT, R3, UR14, PT ;  /* 0x0000000e03007c0c */ /* 0x000fe4000bf86270 */
[----:B------:R-:W-:Y:S02]  /*4370*/  IADD3 R3, R0, 0x70, RZ ;  /* 0x0000007000037810 */ /* 0x000fe40007ffe0ff */
[----:B------:R-:W-:Y:S02]  /*4380*/  FSEL R195, R35, -INF , !P3 ;  /* 0xff80000023c37808 */ /* 0x000fe40005800000 */
[----:B------:R-:W-:-:S02]  /*4390*/  FSEL R193, R33, -INF , !P3 ;  /* 0xff80000021c17808 */ /* 0x000fc40005800000 */
[----:B------:R-:W-:Y:S02]  /*43a0*/  FSEL R247, R47, -INF , !P3 ;  /* 0xff8000002ff77808 */ /* 0x000fe40005800000 */
        /* <DEDUP_REMOVED lines=8> */
[C---:B------:R-:W-:Y:S02]  /*4430*/  IADD3 R3, R0.reuse, 0x78, RZ ;  /* 0x0000007800037810 */ /* 0x040fe40007ffe0ff */
[----:B------:R-:W-:Y:S02]  /*4440*/  IADD3 R0, R0, 0x79, RZ ;  /* 0x0000007900007810 */ /* 0x000fe40007ffe0ff */
[----:B------:R-:W-:-:S02]  /*4450*/  FSEL R242, R58, -INF , !P0 ;  /* 0xff8000003af27808 */ /* 0x000fc40004000000 */
[----:B------:R-:W-:Y:S02]  /*4460*/  FSEL R245, R42, -INF , !P0 ;  /* 0xff8000002af57808 */ /* 0x000fe40004000000 */
[----:B------:R-:W-:Y:S02]  /*4470*/  FSEL R243, R40, -INF , !P0 ;  /* 0xff80000028f37808 */ /* 0x000fe40004000000 */
[----:B------:R-:W-:Y:S02]  /*4480*/  FSEL R191, R56, -INF , !P0 ;  /* 0xff80000038bf7808 */ /* 0x000fe40004000000 */
[----:B------:R-:W-:Y:S01]  /*4490*/  ISETP.GE.AND P0, PT, R0, UR14, PT ;  /* 0x0000000e00007c0c */ /* 0x000fe2000bf06270 */
[----:B------:R-:W-:Y:S01]  /*44a0*/  IMAD.IADD R0, R218, 0x1, R217 ;  /* 0x00000001da007824 */ /* 0x000fe200078e02d9 */
[----:B------:R-:W-:Y:S02]  /*44b0*/  FSEL R190, R51, -INF , !P1 ;  /* 0xff80000033be7808 */ /* 0x000fe40004800000 */
[----:B------:R-:W-:-:S02]  /*44c0*/  FSEL R211, R11, -INF , !P0 ;  /* 0xff8000000bd37808 */ /* 0x000fc40004000000 */
[----:B------:R-:W-:Y:S02]  /*44d0*/  FSEL R203, R9, -INF , !P0 ;  /* 0xff80000009cb7808 */ /* 0x000fe40004000000 */
[----:B------:R-:W-:Y:S02]  /*44e0*/  FSEL R200, R15, -INF , !P0 ;  /* 0xff8000000fc87808 */ /* 0x000fe40004000000 */
[----:B------:R-:W-:Y:S02]  /*44f0*/  FSEL R128, R13, -INF , !P0 ;  /* 0xff8000000d807808 */ /* 0x000fe40004000000 */
[----:B------:R-:W-:Y:S02]  /*4500*/  PLOP3.LUT P0, PT, PT, PT, UP0, 0x80, 0x0 ;  /* 0x000000000000781c */ /* 0x000fe40003f0f008 */
[----:B------:R-:W-:Y:S02]  /*4510*/  FSEL R159, R49, -INF , !P1 ;  /* 0xff800000319f7808 */ /* 0x000fe40004800000 */
[----:B------:R-:W-:-:S02]  /*4520*/  FSEL R244, R39, -INF , !P1 ;  /* 0xff80000027f47808 */ /* 0x000fc40004800000 */
[----:B------:R-:W-:Y:S02]  /*4530*/  FSEL R196, R37, -INF , !P1 ;  /* 0xff80000025c47808 */ /* 0x000fe40004800000 */
[----:B------:R-:W-:Y:S02]  /*4540*/  ISETP.GE.AND P1, PT, R3, UR14, PT ;  /* 0x0000000e03007c0c */ /* 0x000fe4000bf26270 */
        /* <DEDUP_REMOVED lines=24> */
[C---:B------:R-:W-:Y:S02]  /*46d0*/  IADD3 R231, R227.reuse, 0x2000, RZ ;  /* 0x00002000e3e77810 */ /* 0x040fe40007ffe0ff */
[C---:B------:R-:W-:Y:S02]  /*46e0*/  IADD3 R230, R227.reuse, 0x2800, RZ ;  /* 0x00002800e3e67810 */ /* 0x040fe40007ffe0ff */
[C---:B------:R-:W-:Y:S02]  /*46f0*/  IADD3 R229, R227.reuse, 0x3000, RZ ;  /* 0x00003000e3e57810 */ /* 0x040fe40007ffe0ff */
[----:B------:R-:W-:Y:S01]  /*4700*/  IADD3 R228, R227, 0x3800, RZ ;  /* 0x00003800e3e47810 */ /* 0x000fe20007ffe0ff */
[----:B------:R-:W-:Y:S06]  /*4710*/  BAR.SYNC.DEFER_BLOCKING 0x0 ;  /* 0x0000000000007b1d */ /* 0x000fec0000010000 */
[----:B------:R-:W-:Y:S05]  /*4720*/  @!P0 BRA `(.L_x_155) ;  /* 0x000006b000008947 */ /* 0x000fea0003800000 */
[----:B------:R-:W2:Y:S04]  /*4730*/  LDL.64 R6, [R1+0x28] ;  /* 0x0000280001067983 */ /* 0x000ea80000100a00 */
[----:B------:R-:W3:Y:S01]  /*4740*/  LDL.64 R250, [R1] ;  /* 0x0000000001fa7983 */ /* 0x000ee20000100a00 */
[----:B------:R-:W-:Y:S01]  /*4750*/  ULEA.HI.SX32 UR7, UR8, 0xfffffffe, 0x19 ;  /* 0xfffffffe08077891 */ /* 0x000fe2000f8fca3f */
[----:B------:R-:W-:Y:S01]  /*4760*/  IMAD.U32 R5, RZ, RZ, UR4 ;  /* 0x00000004ff057e24 */ /* 0x000fe2000f8e00ff */
[----:B------:R-:W-:Y:S01]  /*4770*/  BSSY B0, `(.L_x_156) ;  /* 0x0000065000007945 */ /* 0x000fe20003800000 */
[----:B------:R-:W-:Y:S01]  /*4780*/  IMAD.U32 R13, RZ, RZ, UR4 ;  /* 0x00000004ff0d7e24 */ /* 0x000fe2000f8e00ff */
[----:B------:R-:W-:Y:S01]  /*4790*/  USHF.R.S32.HI UR6, URZ, 0x1f, UR7 ;  /* 0x0000001f3f067899 */ /* 0x000fe20008011407 */
[----:B------:R-:W-:Y:S01]  /*47a0*/  IMAD.U32 R14, RZ, RZ, UR4 ;  /* 0x00000004ff0e7e24 */ /* 0x000fe2000f8e00ff */
[----:B------:R-:W-:Y:S01]  /*47b0*/  UIMAD UR5, UR5, UR7, URZ ;  /* 0x00000007050572a4 */ /* 0x000fe2000f8e023f */
[----:B------:R-:W-:-:S02]  /*47c0*/  IMAD.U32 R8, RZ, RZ, UR7 ;  /* 0x00000007ff087e24 */ /* 0x000fc4000f8e00ff */
[----:B------:R-:W-:Y:S01]  /*47d0*/  IMAD.U32 R17, RZ, RZ, UR4 ;  /* 0x00000004ff117e24 */ /* 0x000fe2000f8e00ff */
[----:B------:R-:W-:Y:S01]  /*47e0*/  UIMAD UR5, UR6, UR11, UR5 ;  /* 0x0000000b060572a4 */ /* 0x000fe2000f8e0205 */
[----:B--2---:R-:W-:Y:S01]  /*47f0*/  ISETP.GE.AND P1, PT, R6, c[0x0][0x220], PT ;  /* 0x0000880006007a0c */ /* 0x004fe20003f26270 */
[----:B------:R-:W-:Y:S02]  /*4800*/  IMAD.U32 R6, RZ, RZ, UR4 ;  /* 0x00000004ff067e24 */ /* 0x000fe4000f8e00ff */
[----:B---3--:R-:W-:-:S05]  /*4810*/  IMAD.WIDE.U32 R8, R8, UR11, R250 ;  /* 0x0000000b08087c25 */ /* 0x008fca000f8e00fa */
[----:B------:R-:W-:-:S05]  /*4820*/  IADD3 R7, R9, UR5, RZ ;  /* 0x0000000509077c10 */ /* 0x000fca000fffe0ff */
[----:B------:R-:W-:Y:S01]  /*4830*/  @!P1 MOV R11, c[0x0][0x19c] ;  /* 0x00006700000b9a02 */ /* 0x000fe20000000f00 */
[----:B------:R-:W-:Y:S01]  /*4840*/  @!P1 IMAD.MOV.U32 R12, RZ, RZ, c[0x0][0x19c] ;  /* 0x00006700ff0c9624 */ /* 0x000fe200078e00ff */
[-C--:B------:R-:W-:Y:S01]  /*4850*/  @!P1 LEA R5, P3, R5, R8.reuse, 0x5 ;  /* 0x0000000805059211 */ /* 0x080fe200078628ff */
[----:B------:R-:W-:Y:S01]  /*4860*/  @!P1 IMAD.MOV.U32 R16, RZ, RZ, c[0x0][0x19c] ;  /* 0x00006700ff109624 */ /* 0x000fe200078e00ff */
[----:B------:R-:W-:Y:S01]  /*4870*/  @!P1 IADD3 R3, P4, R8, UR20, RZ ;  /* 0x0000001408039c10 */ /* 0x000fe2000ff9e0ff */
[----:B------:R1:W-:Y:S01]  /*4880*/  @P1 STS.128 [R235+0x4000], RZ ;  /* 0x004000ffeb001388 */ /* 0x0003e20000000c00 */
[----:B------:R-:W-:Y:S01]  /*4890*/  @!P1 LEA R6, P2, R6, R8, 0x6 ;  /* 0x0000000806069211 */ /* 0x000fe200078430ff */
[----:B------:R-:W-:Y:S01]  /*48a0*/  @!P1 IMAD R16, R16, 0x60, RZ ;  /* 0x0000006010109824 */ /* 0x000fe200078e02ff */
[----:B------:R-:W-:Y:S01]  /*48b0*/  @!P1 LEA.HI.X R11, R13, R7, R11, 0x5, P3 ;  /* 0x000000070d0b9211 */ /* 0x000fe200018f2c0b */
[----:B------:R-:W-:Y:S01]  /*48c0*/  @!P1 IMAD.MOV.U32 R13, RZ, RZ, R7 ;  /* 0x000000ffff0d9224 */ /* 0x000fe200078e0007 */
[----:B------:R-:W-:-:S02]  /*48d0*/  @!P1 IADD3.X R10, R7, UR9, RZ, P4, !PT ;  /* 0x00000009070a9c10 */ /* 0x000fc4000a7fe4ff */
[----:B------:R-:W-:Y:S02]  /*48e0*/  @!P1 LEA.HI.X R12, R14, R7, R12, 0x6, P2 ;  /* 0x000000070e0c9211 */ /* 0x000fe400010f340c */
[C---:B------:R-:W-:Y:S02]  /*48f0*/  @!P1 LEA R24, P3, R6.reuse, c[0x0][0x168], 0x1 ;  /* 0x00005a0006189a11 */ /* 0x040fe400078608ff */
[C---:B------:R-:W-:Y:S02]  /*4900*/  @!P1 LEA R28, P4, R3.reuse, c[0x0][0x168], 0x1 ;  /* 0x00005a00031c9a11 */ /* 0x040fe400078808ff */
[----:B------:R-:W-:Y:S01]  /*4910*/  @!P1 LEA.HI.X R25, R6, c[0x0][0x16c], R12, 0x1, P3 ;  /* 0x00005b0006199a11 */ /* 0x000fe200018f0c0c */
[----:B------:R-:W-:Y:S01]  /*4920*/  @!P1 IMAD.MOV.U32 R6, RZ, RZ, R8 ;  /* 0x000000ffff069224 */ /* 0x000fe200078e0008 */
[----:B------:R-:W-:Y:S01]  /*4930*/  @!P1 LEA.HI.X R29, R3, c[0x0][0x16c], R10, 0x1, P4 ;  /* 0x00005b00031d9a11 */ /* 0x000fe200020f0c0a */
[----:B------:R-:W-:Y:S01]  /*4940*/  IMAD.U32 R3, RZ, RZ, UR4 ;  /* 0x00000004ff037e24 */ /* 0x000fe2000f8e00ff */
[----:B------:R-:W-:Y:S01]  /*4950*/  @!P1 MOV R12, R8 ;  /* 0x00000008000c9202 */ /* 0x000fe20000000f00 */
[----:B------:R-:W-:Y:S01]  /*4960*/  @!P1 IMAD.WIDE.U32 R14, R14, 0x30, R6 ;  /* 0x000000300e0e9825 */ /* 0x000fe200078e0006 */
[----:B------:R-:W-:-:S03]  /*4970*/  @!P1 LEA R26, P2, R5, c[0x0][0x168], 0x1 ;  /* 0x00005a00051a9a11 */ /* 0x000fc600078408ff */
[----:B------:R-:W-:Y:S01]  /*4980*/  @!P1 IMAD.WIDE.U32 R12, R3, 0x50, R12 ;  /* 0x00000050030c9825 */ /* 0x000fe200078e000c */
[----:B------:R-:W-:Y:S02]  /*4990*/  @!P1 LEA.HI.X R27, R5, c[0x0][0x16c], R11, 0x1, P2 ;  /* 0x00005b00051b9a11 */ /* 0x000fe400010f0c0b */
[----:B------:R-:W-:Y:S01]  /*49a0*/  @!P1 MOV R5, c[0x0][0x19c] ;  /* 0x0000670000059a02 */ /* 0x000fe20000000f00 */
[----:B------:R-:W-:Y:S01]  /*49b0*/  @!P1 IMAD.MOV.U32 R3, RZ, RZ, c[0x0][0x19c] ;  /* 0x00006700ff039624 */ /* 0x000fe200078e00ff */
[----:B------:R-:W-:Y:S01]  /*49c0*/  @!P1 LEA R22, P2, R8, c[0x0][0x168], 0x1 ;  /* 0x00005a0008169a11 */ /* 0x000fe200078408ff */
[----:B------:R-:W-:Y:S01]  /*49d0*/  @!P1 IMAD.MOV.U32 R10, RZ, RZ, R8 ;  /* 0x000000ffff0a9224 */ /* 0x000fe200078e0008 */
[----:B------:R-:W-:Y:S01]  /*49e0*/  @!P1 LEA R20, P4, R14, c[0x0][0x168], 0x1 ;  /* 0x00005a000e149a11 */ /* 0x000fe200078808ff */
[----:B------:R-:W-:Y:S01]  /*49f0*/  @!P1 IMAD R3, R3, 0x30, RZ ;  /* 0x0000003003039824 */ /* 0x000fe200078e02ff */
[--C-:B------:R-:W-:Y:S01]  /*4a00*/  @!P1 LEA.HI.X R23, R8, c[0x0][0x16c], R7.reuse, 0x1, P2 ;  /* 0x00005b0008179a11 */ /* 0x100fe200010f0c07 */
[----:B------:R-:W-:Y:S01]  /*4a10*/  @!P1 IMAD.MOV.U32 R11, RZ, RZ, R7 ;  /* 0x000000ffff0b9224 */ /* 0x000fe200078e0007 */
[----:B------:R-:W-:Y:S01]  /*4a20*/  @!P1 LEA R18, P3, R12, c[0x0][0x168], 0x1 ;  /* 0x00005a000c129a11 */ /* 0x000fe200078608ff */
[----:B------:R-:W-:Y:S01]  /*4a30*/  @!P1 IMAD R5, R5, 0x50, RZ ;  /* 0x0000005005059824 */ /* 0x000fe200078e02ff */
[----:B------:R-:W-:Y:S01]  /*4a40*/  @!P1 IADD3 R3, R3, R15, RZ ;  /* 0x0000000f03039210 */ /* 0x000fe20007ffe0ff */
[----:B------:R-:W-:Y:S01]  /*4a50*/  @!P1 IMAD.WIDE.U32 R10, R17, 0x60, R10 ;  /* 0x00000060110a9825 */ /* 0x000fe200078e000a */
[----:B------:R-:W-:Y:S01]  /*4a60*/  @!PT LDS RZ, [RZ] ;  /* 0x00000000fffff984 */ /* 0x000fe20000000800 */
[----:B------:R-:W-:Y:S01]  /*4a70*/  @!PT LDS RZ, [RZ] ;  /* 0x00000000fffff984 */ /* 0x000fe20000000800 */
[----:B------:R-:W-:Y:S01]  /*4a80*/  @!PT LDS RZ, [RZ] ;  /* 0x00000000fffff984 */ /* 0x000fe20000000800 */
[----:B------:R1:W-:Y:S02]  /*4a90*/  @!P1 LDGSTS.E.BYPASS.LTC128B.128 [R235+0x4000], [R22.64] ;  /* 0x0400000016eb9fae */ /* 0x0003e4000b901d52 */
[----:B------:R-:W-:Y:S01]  /*4aa0*/  @!P1 LEA.HI.X R21, R14, c[0x0][0x16c], R3, 0x1, P4 ;  /* 0x00005b000e159a11 */ /* 0x000fe200020f0c03 */
[----:B------:R-:W-:Y:S01]  /*4ab0*/  @!P1 IMAD.IADD R5, R5, 0x1, R13 ;  /* 0x0000000105059824 */ /* 0x000fe200078e020d */
[----:B------:R1:W-:Y:S01]  /*4ac0*/  @P1 STS.128 [R235+0x4800], RZ ;  /* 0x004800ffeb001388 */ /* 0x0003e20000000c00 */
[----:B------:R-:W-:Y:S01]  /*4ad0*/  @!P1 IMAD.IADD R11, R16, 0x1, R11 ;  /* 0x00000001100b9824 */ /* 0x000fe200078e020b */
[----:B------:R-:W-:-:S02]  /*4ae0*/  @!P1 LEA R16, P2, R10, c[0x0][0x168], 0x1 ;  /* 0x00005a000a109a11 */ /* 0x000fc400078408ff */
[----:B------:R-:W-:Y:S01]  /*4af0*/  @!PT LDS RZ, [RZ] ;  /* 0x00000000fffff984 */ /* 0x000fe20000000800 */
[----:B------:R-:W-:Y:S01]  /*4b00*/  @!PT LDS RZ, [RZ] ;  /* 0x00000000fffff984 */ /* 0x000fe20000000800 */
[----:B------:R-:W-:Y:S01]  /*4b10*/  @!PT LDS RZ, [RZ] ;  /* 0x00000000fffff984 */ /* 0x000fe20000000800 */
[----:B------:R1:W-:Y:S01]  /*4b20*/  @!P1 LDGSTS.E.BYPASS.LTC128B.128 [R235+0x4800], [R28.64] ;  /* 0x048000001ceb9fae */ /* 0x0003e2000b901d52 */
[----:B------:R-:W-:Y:S02]  /*4b30*/  @!P1 LEA.HI.X R19, R12, c[0x0][0x16c], R5, 0x1, P3 ;  /* 0x00005b000c139a11 */ /* 0x000fe400018f0c05 */
[----:B------:R-:W-:Y:S01]  /*4b40*/  @!P1 LEA.HI.X R17, R10, c[0x0][0x16c], R11, 0x1, P2 ;  /* 0x00005b000a119a11 */ /* 0x000fe200010f0c0b */
[----:B------:R1:W-:Y:S04]  /*4b50*/  @P1 STS.128 [R235+0x5000], RZ ;  /* 0x005000ffeb001388 */ /* 0x0003e80000000c00 */
[----:B------:R-:W-:Y:S01]  /*4b60*/  @!PT LDS RZ, [RZ] ;  /* 0x00000000fffff984 */ /* 0x000fe20000000800 */
[----:B------:R-:W-:Y:S01]  /*4b70*/  @!PT LDS RZ, [RZ] ;  /* 0x00000000fffff984 */ /* 0x000fe20000000800 */
[----:B------:R-:W-:Y:S01]  /*4b80*/  @!PT LDS RZ, [RZ] ;  /* 0x00000000fffff984 */ /* 0x000fe20000000800 */
[----:B------:R1:W-:Y:S04]  /*4b90*/  @!P1 LDGSTS.E.BYPASS.LTC128B.128 [R235+0x5000], [R26.64] ;  /* 0x050000001aeb9fae */ /* 0x0003e8000b901d52 */
        /* <DEDUP_REMOVED lines=34> */
.L_x_157:
[----:B------:R-:W-:Y:S05]  /*4dc0*/  BSYNC B0 ;  /* 0x0000000000007941 */ /* 0x000fea0003800000 */
.L_x_156:
[----:B------:R-:W0:Y:S02]  /*4dd0*/  LDGDEPBAR ;  /* 0x00000000000079af */ /* 0x000e240000000000 */
.L_x_155:
[----:B------:R-:W-:Y:S01]  /*4de0*/  FMNMX.FTZ R3, R112, R100, !PT ;  /* 0x0000006470037209 */ /* 0x000fe20007810000 */
[----:B------:R-:W-:Y:S01]  /*4df0*/  STL [R1+0xc8], R235 ;  /* 0x0000c8eb01007387 */ /* 0x000fe20000100800 */
[----:B------:R-:W-:Y:S02]  /*4e00*/  SHF.L.U32 R217, R0, 0x1, RZ ;  /* 0x0000000100d97819 */ /* 0x000fe400000006ff */
[----:B------:R-:W-:Y:S01]  /*4e10*/  FMNMX.FTZ R3, R103, R3, !PT ;  /* 0x0000000367037209 */ /* 0x000fe20007810000 */
[----:B------:R-:W-:Y:S01]  /*4e20*/  STL [R1+0xc4], R234 ;  /* 0x0000c4ea01007387 */ /* 0x000fe20000100800 */
[----:B------:R-:W-:Y:S02]  /*4e30*/  LEA R218, R4, R217, 0x1 ;  /* 0x000000d904da7211 */ /* 0x000fe400078e08ff */
[----:B------:R-:W-:Y:S01]  /*4e40*/  FMNMX.FTZ R3, R104, R3, !PT ;  /* 0x0000000368037209 */ /* 0x000fe20007810000 */
[----:B------:R-:W-:Y:S01]  /*4e50*/  STL [R1+0xc0], R233 ;  /* 0x0000c0e901007387 */ /* 0x000fe20000100800 */
[----:B------:R-:W-:-:S02]  /*4e60*/  LEA R220, R2, R217, 0x1 ;  /* 0x000000d902dc7211 */ /* 0x000fc400078e08ff */
[----:B------:R-:W-:Y:S01]  /*4e70*/  FMNMX.FTZ R3, R102, R3, !PT ;  /* 0x0000000366037209 */ /* 0x000fe20007810000 */
[----:B------:R-:W-:Y:S01]  /*4e80*/  STL [R1+0xbc], R232 ;  /* 0x0000bce801007387 */ /* 0x000fe20000100800 */
[----:B------:R-:W-:Y:S02]  /*4e90*/  LEA R219, R2, R218, 0x1 ;  /* 0x000000da02db7211 */ /* 0x000fe400078e08ff */
        /* <DEDUP_REMOVED lines=40> */
[----:B-1----:R-:W-:Y:S01]  /*5120*/  LDSM.16.MT88.4 R24, [R220+0x8800] ;  /* 0x00880000dc18783b */ /* 0x002fe20000004200 */
        /* <DEDUP_REMOVED lines=63> */
[----:B-1----:R-:W-:Y:S01]  /*5520*/  FMNMX.FTZ R137, R137, R7, !PT ;  /* 0x0000000789897209 */ /* 0x002fe20007810000 */
[----:B--2---:R-:W1:Y:S01]  /*5530*/  SHFL.BFLY PT, R8, R136, 0x2, 0x1f ;  /* 0x0c401f0088087f89 */ /* 0x004e6200000e0000 */
[----:B------:R-:W-:-:S02]  /*5540*/  FMNMX.FTZ R5, R147, R6, !PT ;  /* 0x0000000693057209 */ /* 0x000fc40007810000 */
[----:B------:R-:W-:Y:S01]  /*5550*/  FMNMX.FTZ R3, R192, R3, !PT ;  /* 0x00000003c0037209 */ /* 0x000fe20007810000 */
[C---:B------:R-:W-:Y:S01]  /*5560*/  FMUL.FTZ R6, R137.reuse, c[0x0][0x23c] ;  /* 0x00008f0089067a20 */ /* 0x040fe20000410000 */
[----:B------:R-:W-:Y:S01]  /*5570*/  FMNMX.FTZ R5, R146, R5, !PT ;  /* 0x0000000592057209 */ /* 0x000fe20007810000 */
[----:B------:R-:W-:Y:S01]  /*5580*/  STL [R1+0xcc], R137 ;  /* 0x0000cc8901007387 */ /* 0x000fe20000100800 */
[----:B------:R-:W-:Y:S02]  /*5590*/  FSETP.NEU.FTZ.AND P1, PT, R137, -INF , PT ;  /* 0xff8000008900780b */ /* 0x000fe40003f3d000 */
[----:B------:R-:W-:Y:S02]  /*55a0*/  FMNMX.FTZ R3, R190, R3, !PT ;  /* 0x00000003be037209 */ /* 0x000fe40007810000 */
[----:B------:R-:W-:Y:S02]  /*55b0*/  FMNMX.FTZ R5, R145, R5, !PT ;  /* 0x0000000591057209 */ /* 0x000fe40007810000 */
[----:B------:R-:W-:-:S02]  /*55c0*/  FSEL R6, R6, RZ, P1 ;  /* 0x000000ff06067208 */ /* 0x000fc40000800000 */
[----:B------:R-:W-:Y:S02]  /*55d0*/  FMNMX.FTZ R3, R245, R3, !PT ;  /* 0x00000003f5037209 */ /* 0x000fe40007810000 */
[----:B------:R-:W-:Y:S01]  /*55e0*/  FMNMX.FTZ R5, R144, R5, !PT ;  /* 0x0000000590057209 */ /* 0x000fe20007810000 */
[----:B------:R-:W-:Y:S01]  /*55f0*/  FFMA.FTZ R7, R112, c[0x0][0x23c], -R6 ;  /* 0x00008f0070077a23 */ /* 0x000fe20000010806 */
[----:B------:R-:W-:Y:S02]  /*5600*/  FMNMX.FTZ R3, R241, R3, !PT ;  /* 0x00000003f1037209 */ /* 0x000fe40007810000 */
[----:B------:R-:W-:Y:S01]  /*5610*/  FMNMX.FTZ R5, R127, R5, !PT ;  /* 0x000000057f057209 */ /* 0x000fe20007810000 */
[----:B------:R2:W-:Y:S01]  /*5620*/  MUFU.EX2 R250, R7 ;  /* 0x0000000700fa7308 */ /* 0x0005e20000000800 */
[----:B------:R-:W-:Y:S02]  /*5630*/  FMNMX.FTZ R3, R240, R3, !PT ;  /* 0x00000003f0037209 */ /* 0x000fe40007810000 */
[----:B------:R-:W-:-:S02]  /*5640*/  FMNMX.FTZ R5, R152, R5, !PT ;  /* 0x0000000598057209 */ /* 0x000fc40007810000 */
[----:B------:R-:W-:Y:S02]  /*5650*/  FMNMX.FTZ R3, R239, R3, !PT ;  /* 0x00000003ef037209 */ /* 0x000fe40007810000 */
[----:B------:R-:W-:Y:S02]  /*5660*/  FMNMX.FTZ R5, R149, R5, !PT ;  /* 0x0000000595057209 */ /* 0x000fe40007810000 */
[----:B-1----:R-:W-:Y:S02]  /*5670*/  FMNMX.FTZ R136, R136, R8, !PT ;  /* 0x0000000888887209 */ /* 0x002fe40007810000 */
[----:B------:R-:W-:Y:S02]  /*5680*/  FMNMX.FTZ R3, R215, R3, !PT ;  /* 0x00000003d7037209 */ /* 0x000fe40007810000 */
[----:B------:R-:W-:Y:S02]  /*5690*/  FMNMX.FTZ R5, R111, R5, !PT ;  /* 0x000000056f057209 */ /* 0x000fe40007810000 */
[----:B------:R-:W-:Y:S01]  /*56a0*/  FMNMX.FTZ R3, R214, R3, !PT ;  /* 0x00000003d6037209 */ /* 0x000fe20007810000 */
[----:B--2---:R-:W-:Y:S01]  /*56b0*/  FFMA.FTZ R7, R100, c[0x0][0x23c], -R6 ;  /* 0x00008f0064077a23 */ /* 0x004fe20000010806 */
[----:B------:R-:W-:-:S02]  /*56c0*/  FMNMX.FTZ R5, R110, R5, !PT ;  /* 0x000000056e057209 */ /* 0x000fc40007810000 */
[----:B------:R-:W-:Y:S01]  /*56d0*/  FMNMX.FTZ R134, R213, R3, !PT ;  /* 0x00000003d5867209 */ /* 0x000fe20007810000 */
[----:B------:R1:W-:Y:S01]  /*56e0*/  MUFU.EX2 R249, R7 ;  /* 0x0000000700f97308 */ /* 0x0003e20000000800 */
[----:B------:R-:W-:Y:S01]  /*56f0*/  FFMA.FTZ R3, R104, c[0x0][0x23c], -R6 ;  /* 0x00008f0068037a23 */ /* 0x000fe20000010806 */
[----:B------:R-:W-:Y:S02]  /*5700*/  FMNMX.FTZ R5, R171, R5, !PT ;  /* 0x00000005ab057209 */ /* 0x000fe40007810000 */
[----:B------:R-:W-:-:S04]  /*5710*/  FMNMX.FTZ R134, R211, R134, !PT ;  /* 0x00000086d3867209 */ /* 0x000fc80007810000 */
[----:B------:R2:W3:Y:S01]  /*5720*/  MUFU.EX2 R85, R3 ;  /* 0x0000000300557308 */ /* 0x0004e20000000800 */
[----:B------:R-:W4:Y:S01]  /*5730*/  SHFL.BFLY PT, R8, R134, 0x2, 0x1f ;  /* 0x0c401f0086087f89 */ /* 0x000f2200000e0000 */
[----:B-1----:R-:W-:-:S06]  /*5740*/  FFMA.FTZ R7, R103, c[0x0][0x23c], -R6 ;  /* 0x00008f0067077a23 */ /* 0x002fcc0000010806 */
[----:B------:R1:W-:Y:S01]  /*5750*/  MUFU.EX2 R11, R7 ;  /* 0x00000007000b7308 */ /* 0x0003e20000000800 */
[----:B--2---:R-:W-:Y:S01]  /*5760*/  FMNMX.FTZ R3, R166, R5, !PT ;  /* 0x00000005a6037209 */ /* 0x004fe20007810000 */
[----:B------:R-:W-:Y:S01]  /*5770*/  FFMA.FTZ R5, R102, c[0x0][0x23c], -R6 ;  /* 0x00008f0066057a23 */ /* 0x000fe20000010806 */
[----:B---3--:R-:W-:Y:S02]  /*5780*/  STL [R1+0x70], R85 ;  /* 0x0000705501007387 */ /* 0x008fe40000100800 */
[----:B------:R-:W-:-:S03]  /*5790*/  FMNMX.FTZ R3, R162, R3, !PT ;  /* 0x00000003a2037209 */ /* 0x000fc60007810000 */
[----:B------:R2:W3:Y:S01]  /*57a0*/  MUFU.EX2 R235, R5 ;  /* 0x0000000500eb7308 */ /* 0x0004e20000000800 */
[----:B------:R-:W-:Y:S02]  /*57b0*/  FMNMX.FTZ R3, R161, R3, !PT ;  /* 0x00000003a1037209 */ /* 0x000fe40007810000 */
[----:B----4-:R-:W-:Y:S01]  /*57c0*/  FMNMX.FTZ R134, R134, R8, !PT ;  /* 0x0000000886867209 */ /* 0x010fe20007810000 */
[----:B-1----:R-:W1:Y:S01]  /*57d0*/  SHFL.BFLY PT, R7, R136, 0x1, 0x1f ;  /* 0x0c201f0088077f89 */ /* 0x002e6200000e0000 */
[----:B------:R-:W-:-:S03]  /*57e0*/  FMNMX.FTZ R3, R185, R3, !PT ;  /* 0x00000003b9037209 */ /* 0x000fc60007810000 */
[----:B------:R-:W4:Y:S01]  /*57f0*/  SHFL.BFLY PT, R8, R134, 0x1, 0x1f ;  /* 0x0c201f0086087f89 */ /* 0x000f2200000e0000 */
[----:B------:R-:W-:Y:S01]  /*5800*/  FMNMX.FTZ R3, R182, R3, !PT ;  /* 0x00000003b6037209 */ /* 0x000fe20007810000 */
[----:B--2---:R-:W-:-:S03]  /*5810*/  FFMA.FTZ R5, R101, c[0x0][0x23c], -R6 ;  /* 0x00008f0065057a23 */ /* 0x004fc60000010806 */
[----:B------:R-:W-:Y:S01]  /*5820*/  FMNMX.FTZ R3, R174, R3, !PT ;  /* 0x00000003ae037209 */ /* 0x000fe20007810000 */
[----:B---3--:R-:W-:Y:S01]  /*5830*/  STL [R1+0x6c], R235 ;  /* 0x00006ceb01007387 */ /* 0x008fe20000100800 */
[----:B------:R2:W3:Y:S02]  /*5840*/  MUFU.EX2 R234, R5 ;  /* 0x0000000500ea7308 */ /* 0x0004e40000000800 */
[----:B------:R-:W-:-:S04]  /*5850*/  FMNMX.FTZ R3, R133, R3, !PT ;  /* 0x0000000385037209 */ /* 0x000fc80007810000 */
[----:B------:R-:W-:Y:S02]  /*5860*/  FMNMX.FTZ R3, R248, R3, !PT ;  /* 0x00000003f8037209 */ /* 0x000fe40007810000 */
[----:B-1----:R-:W-:-:S04]  /*5870*/  FMNMX.FTZ R136, R136, R7, !PT ;  /* 0x0000000788887209 */ /* 0x002fc80007810000 */
[----:B------:R-:W-:Y:S01]  /*5880*/  FSETP.NEU.FTZ.AND P1, PT, R136, -INF , PT ;  /* 0xff8000008800780b */ /* 0x000fe20003f3d000 */
[----:B--2---:R-:W-:Y:S01]  /*5890*/  FFMA.FTZ R5, R60, c[0x0][0x23c], -R6 ;  /* 0x00008f003c057a23 */ /* 0x004fe20000010806 */
[----:B---3--:R-:W-:Y:S01]  /*58a0*/  STL [R1+0x7c], R234 ;  /* 0x00007cea01007387 */ /* 0x008fe20000100800 */
[----:B----4-:R-:W-:Y:S02]  /*58b0*/  FMNMX.FTZ R134, R134, R8, !PT ;  /* 0x0000000886867209 */ /* 0x010fe40007810000 */
[----:B------:R-:W1:Y:S02]  /*58c0*/  MUFU.EX2 R7, R5 ;  /* 0x0000000500077308 */ /* 0x000e640000000800 */
[----:B-1----:R1:W-:Y:S01]  /*58d0*/  STL [R1+0x78], R7 ;  /* 0x0000780701007387 */ /* 0x0023e20000100800 */
[----:B------:R-:W-:-:S03]  /*58e0*/  FMUL.FTZ R5, R136, c[0x0][0x23c] ;  /* 0x00008f0088057a20 */ /* 0x000fc60000410000 */
[----:B------:R-:W-:Y:S02]  /*58f0*/  STL [R1+0xd0], R136 ;  /* 0x0000d08801007387 */ /* 0x000fe40000100800 */
[----:B------:R-:W-:Y:S02]  /*5900*/  FSEL R5, R5, RZ, P1 ;  /* 0x000000ff05057208 */ /* 0x000fe40000800000 */
[----:B------:R-:W-:-:S03]  /*5910*/  FSETP.NEU.FTZ.AND P1, PT, R134, -INF , PT ;  /* 0xff8000008600780b */ /* 0x000fc60003f3d000 */
[----:B------:R-:W-:-:S04]  /*5920*/  FFMA.FTZ R8, R105, c[0x0][0x23c], -R5 ;  /* 0x00008f0069087a23 */ /* 0x000fc80000010805 */
[----:B------:R-:W-:Y:S01]  /*5930*/  MUFU.EX2 R56, R8 ;  /* 0x0000000800387308 */ /* 0x000fe20000000800 */
[----:B-1----:R-:W-:-:S07]  /*5940*/  FFMA.FTZ R7, R61, c[0x0][0x23c], -R6 ;  /* 0x00008f003d077a23 */ /* 0x002fce0000010806 */
[----:B------:R1:W2:Y:S02]  /*5950*/  MUFU.EX2 R9, R7 ;  /* 0x0000000700097308 */ /* 0x0002a40000000800 */
[----:B-1----:R-:W-:Y:S01]  /*5960*/  FMNMX.FTZ R7, R247, R3, !PT ;  /* 0x00000003f7077209 */ /* 0x002fe20007810000 */
[----:B------:R-:W-:Y:S01]  /*5970*/  FFMA.FTZ R3, R114, c[0x0][0x23c], -R5 ;  /* 0x00008f0072037a23 */ /* 0x000fe20000010805 */
[----:B--2---:R1:W-:Y:S02]  /*5980*/  STL [R1+0x88], R9 ;  /* 0x0000880901007387 */ /* 0x0043e40000100800 */
[----:B------:R-:W-:Y:S02]  /*5990*/  FMNMX.FTZ R7, R246, R7, !PT ;  /* 0x00000007f6077209 */ /* 0x000fe40007810000 */
[----:B------:R2:W-:Y:S02]  /*59a0*/  MUFU.EX2 R252, R3 ;  /* 0x0000000300fc7308 */ /* 0x0005e40000000800 */
[----:B------:R-:W-:-:S04]  /*59b0*/  FMNMX.FTZ R7, R244, R7, !PT ;  /* 0x00000007f4077209 */ /* 0x000fc80007810000 */
[----:B------:R-:W-:-:S04]  /*59c0*/  FMNMX.FTZ R7, R242, R7, !PT ;  /* 0x00000007f2077209 */ /* 0x000fc80007810000 */
[----:B------:R-:W-:-:S04]  /*59d0*/  FMNMX.FTZ R7, R210, R7, !PT ;  /* 0x00000007d2077209 */ /* 0x000fc80007810000 */
[----:B------:R-:W-:Y:S01]  /*59e0*/  FMNMX.FTZ R7, R208, R7, !PT ;  /* 0x00000007d0077209 */ /* 0x000fe20007810000 */
[----:B--2---:R-:W-:-:S03]  /*59f0*/  FFMA.FTZ R3, R113, c[0x0][0x23c], -R5 ;  /* 0x00008f0071037a23 */ /* 0x004fc60000010805 */
[----:B------:R-:W-:Y:S01]  /*5a00*/  FMNMX.FTZ R7, R206, R7, !PT ;  /* 0x00000007ce077209 */ /* 0x000fe20007810000 */
[----:B------:R2:W3:Y:S03]  /*5a10*/  MUFU.EX2 R251, R3 ;  /* 0x0000000300fb7308 */ /* 0x0004e60000000800 */
[----:B------:R-:W-:-:S04]  /*5a20*/  FMNMX.FTZ R7, R204, R7, !PT ;  /* 0x00000007cc077209 */ /* 0x000fc80007810000 */
[----:B------:R-:W-:-:S04]  /*5a30*/  FMNMX.FTZ R7, R202, R7, !PT ;  /* 0x00000007ca077209 */ /* 0x000fc80007810000 */
[----:B------:R-:W-:-:S04]  /*5a40*/  FMNMX.FTZ R7, R201, R7, !PT ;  /* 0x00000007c9077209 */ /* 0x000fc80007810000 */
[----:B------:R-:W-:Y:S01]  /*5a50*/  FMNMX.FTZ R0, R200, R7, !PT ;  /* 0x00000007c8007209 */ /* 0x000fe20007810000 */
[----:B--2---:R-:W-:Y:S01]  /*5a60*/  FFMA.FTZ R3, R107, c[0x0][0x23c], -R5 ;  /* 0x00008f006b037a23 */ /* 0x004fe20000010805 */
[----:B---3--:R-:W-:-:S03]  /*5a70*/  F2FP.BF16.PACK_AB R12, R251, R252 ;  /* 0x000000fcfb0c723e */ /* 0x008fc600000010ff */
[----:B------:R2:W3:Y:S02]  /*5a80*/  MUFU.EX2 R13, R3 ;  /* 0x00000003000d7308 */ /* 0x0004e40000000800 */
[----:B--2---:R-:W-:Y:S01]  /*5a90*/  FFMA.FTZ R3, R106, c[0x0][0x23c], -R5 ;  /* 0x00008f006a037a23 */ /* 0x004fe20000010805 */
[----:B---3--:R-:W-:Y:S05]  /*5aa0*/  STL [R1+0x58], R13 ;  /* 0x0000580d01007387 */ /* 0x008fea0000100800 */
[----:B------:R2:W3:Y:S01]  /*5ab0*/  MUFU.EX2 R14, R3 ;  /* 0x00000003000e7308 */ /* 0x0004e20000000800 */
[----:B------:R-:W-:Y:S01]  /*5ac0*/  STL [R1+0xd4], R134 ;  /* 0x0000d48601007387 */ /* 0x000fe20000100800 */
[----:B--2---:R-:W-:-:S03]  /*5ad0*/  FMUL.FTZ R3, R134, c[0x0][0x23c] ;  /* 0x00008f0086037a20 */ /* 0x004fc60000410000 */
[----:B---3--:R2:W-:Y:S02]  /*5ae0*/  STL [R1+0x54], R14 ;  /* 0x0000540e01007387 */ /* 0x0085e40000100800 */
[----:B------:R-:W-:Y:S02]  /*5af0*/  FSEL R3, R3, RZ, P1 ;  /* 0x000000ff03037208 */ /* 0x000fe40000800000 */
[----:B------:R-:W-:Y:S03]  /*5b00*/  STL [R1+0x68], R56 ;  /* 0x0000683801007387 */ /* 0x000fe60000100800 */
[--C-:B------:R-:W-:Y:S02]  /*5b10*/  FFMA.FTZ R8, R118, c[0x0][0x23c], -R3.reuse ;  /* 0x00008f0076087a23 */ /* 0x100fe40000010803 */
[--C-:B------:R-:W-:Y:S02]  /*5b20*/  FFMA.FTZ R7, R115, c[0x0][0x23c], -R3.reuse ;  /* 0x00008f0073077a23 */ /* 0x100fe40000010803 */
[----:B-1----:R1:W3:Y:S01]  /*5b30*/  MUFU.EX2 R9, R8 ;  /* 0x0000000800097308 */ /* 0x0022e20000000800 */
[----:B------:R-:W-:-:S02]  /*5b40*/  FFMA.FTZ R4, R119, c[0x0][0x23c], -R3 ;  /* 0x00008f0077047a23 */ /* 0x000fc40000010803 */
[----:B------:R-:W-:-:S05]  /*5b50*/  FFMA.FTZ R2, R120, c[0x0][0x23c], -R3 ;  /* 0x00008f0078027a23 */ /* 0x000fca0000010803 */
[----:B------:R-:W4:Y:S01]  /*5b60*/  MUFU.EX2 R10, R7 ;  /* 0x00000007000a7308 */ /* 0x000f220000000800 */
[----:B--2---:R-:W-:Y:S01]  /*5b70*/  F2FP.BF16.PACK_AB R14, R14, R13 ;  /* 0x0000000d0e0e723e */ /* 0x004fe200000010ff */
[----:B-1----:R-:W1:Y:S06]  /*5b80*/  SHFL.BFLY PT, R8, R0, 0x2, 0x1f ;  /* 0x0c401f0000087f89 */ /* 0x002e6c00000e0000 */
[----:B------:R-:W2:Y:S01]  /*5b90*/  MUFU.EX2 R7, R4 ;  /* 0x0000000400077308 */ /* 0x000ea20000000800 */
[----:B---3--:R-:W-:Y:S01]  /*5ba0*/  MOV R120, R9 ;  /* 0x0000000900787202 */ /* 0x008fe20000000f00 */
[----:B----4-:R-:W-:-:S06]  /*5bb0*/  IMAD.MOV.U32 R119, RZ, RZ, R10 ;  /* 0x000000ffff777224 */ /* 0x010fcc00078e000a */
[----:B------:R3:W4:Y:S01]  /*5bc0*/  MUFU.EX2 R9, R2 ;  /* 0x0000000200097308 */ /* 0x0007220000000800 */
[----:B------:R-:W-:Y:S01]  /*5bd0*/  F2FP.BF16.PACK_AB R13, R119, R120 ;  /* 0x00000078770d723e */ /* 0x000fe200000010ff */
[----:B--2---:R-:W-:Y:S01]  /*5be0*/  STL [R1+0x24], R7 ;  /* 0x0000240701007387 */ /* 0x004fe20000100800 */
[----:B-1----:R-:W-:Y:S01]  /*5bf0*/  FMNMX.FTZ R0, R0, R8, !PT ;  /* 0x0000000800007209 */ /* 0x002fe20007810000 */
[--C-:B---3--:R-:W-:Y:S02]  /*5c00*/  FFMA.FTZ R2, R117, c[0x0][0x23c], -R5.reuse ;  /* 0x00008f0075027a23 */ /* 0x108fe40000010805 */
[----:B----4-:R-:W-:Y:S01]  /*5c10*/  STL [R1+0x3c], R9 ;  /* 0x00003c0901007387 */ /* 0x010fe20000100800 */
[----:B------:R-:W-:Y:S01]  /*5c20*/  F2FP.BF16.PACK_AB R15, R9, R7 ;  /* 0x00000007090f723e */ /* 0x000fe200000010ff */
[----:B------:R1:W2:Y:S02]  /*5c30*/  MUFU.EX2 R57, R2 ;  /* 0x0000000200397308 */ /* 0x0002a40000000800 */
[----:B------:R-:W3:Y:S04]  /*5c40*/  SHFL.BFLY PT, R4, R0, 0x1, 0x1f ;  /* 0x0c201f0000047f89 */ /* 0x000ee800000e0000 */
[C---:B------:R-:W-:Y:S08]  /*5c50*/  HMMA.16816.F32.BF16 R68, R12.reuse, R40, RZ ;  /* 0x000000280c44723c */ /* 0x040ff000000418ff */
[C---:B------:R-:W-:Y:S01]  /*5c60*/  HMMA.16816.F32.BF16 R64, R12.reuse, R36, RZ ;  /* 0x000000240c40723c */ /* 0x040fe200000418ff */
[----:B-1----:R-:W-:Y:S01]  /*5c70*/  FFMA.FTZ R2, R116, c[0x0][0x23c], -R5 ;  /* 0x00008f0074027a23 */ /* 0x002fe20000010805 */
[----:B--2---:R-:W-:Y:S03]  /*5c80*/  STL [R1+0x64], R57 ;  /* 0x0000643901007387 */ /* 0x004fe60000100800 */
[----:B------:R1:W2:Y:S03]  /*5c90*/  MUFU.EX2 R10, R2 ;  /* 0x00000002000a7308 */ /* 0x0002a60000000800 */
[----:B------:R-:W-:Y:S01]  /*5ca0*/  HMMA.16816.F32.BF16 R52, R12, R44, RZ ;  /* 0x0000002c0c34723c */ /* 0x000fe200000418ff */
[----:B---3--:R-:W-:Y:S01]  /*5cb0*/  FMNMX.FTZ R135, R0, R4, !PT ;  /* 0x0000000400877209 */ /* 0x008fe20007810000 */
[----:B------:R-:W-:-:S03]  /*5cc0*/  FFMA.FTZ R0, R123, c[0x0][0x23c], -R3 ;  /* 0x00008f007b007a23 */ /* 0x000fc60000010803 */
[C---:B------:R-:W-:Y:S01]  /*5cd0*/  FSETP.NEU.FTZ.AND P1, PT, R135.reuse, -INF , PT ;  /* 0xff8000008700780b */ /* 0x040fe20003f3d000 */
[----:B------:R-:W-:Y:S01]  /*5ce0*/  MUFU.EX2 R7, R0 ;  /* 0x0000000000077308 */ /* 0x000fe20000000800 */
[----:B------:R-:W-:Y:S02]  /*5cf0*/  FMUL.FTZ R4, R135, c[0x0][0x23c] ;  /* 0x00008f0087047a20 */ /* 0x000fe40000410000 */
[----:B-1----:R-:W-:Y:S01]  /*5d00*/  FFMA.FTZ R2, R62, c[0x0][0x23c], -R5 ;  /* 0x00008f003e027a23 */ /* 0x002fe20000010805 */
[----:B--2---:R1:W-:Y:S01]  /*5d10*/  STL [R1+0x84], R10 ;  /* 0x0000840a01007387 */ /* 0x0043e20000100800 */
[----:B------:R-:W-:Y:S01]  /*5d20*/  F2FP.BF16.PACK_AB R8, R57, R56 ;  /* 0x000000383908723e */ /* 0x000fe200000010ff */
[----:B------:R-:W-:Y:S02]  /*5d30*/  HMMA.16816.F32.BF16 R60, R12, R32, RZ ;  /* 0x000000200c3c723c */ /* 0x000fe400000418ff */
[----:B------:R2:W-:Y:S02]  /*5d40*/  MUFU.EX2 R136, R2 ;  /* 0x0000000200887308 */ /* 0x0005e40000000800 */
[----:B--2---:R-:W-:-:S06]  /*5d50*/  FFMA.FTZ R2, R121, c[0x0][0x23c], -R3 ;  /* 0x00008f0079027a23 */ /* 0x004fcc0000010803 */
[----:B------:R2:W3:Y:S02]  /*5d60*/  MUFU.EX2 R9, R2 ;  /* 0x0000000200097308 */ /* 0x0004e40000000800 */
[--C-:B--2---:R-:W-:Y:S01]  /*5d70*/  FFMA.FTZ R2, R122, c[0x0][0x23c], -R3.reuse ;  /* 0x00008f007a027a23 */ /* 0x104fe20000010803 */
[----:B------:R-:W-:Y:S01]  /*5d80*/  MOV R122, R11 ;  /* 0x0000000b007a7202 */ /* 0x000fe20000000f00 */
[----:B---3--:R-:W-:Y:S04]  /*5d90*/  STL [R1+0x5c], R9 ;  /* 0x00005c0901007387 */ /* 0x008fe80000100800 */
[----:B------:R-:W2:Y:S01]  /*5da0*/  MUFU.EX2 R11, R2 ;  /* 0x00000002000b7308 */ /* 0x000ea20000000800 */
[----:B-1----:R-:W-:Y:S01]  /*5db0*/  F2FP.BF16.PACK_AB R10, R136, R10 ;  /* 0x0000000a880a723e */ /* 0x002fe200000010ff */
[----:B--2---:R-:W-:Y:S04]  /*5dc0*/  STL [R1+0x60], R11 ;  /* 0x0000600b01007387 */ /* 0x004fe80000100800 */
[----:B------:R1:W-:Y:S04]  /*5dd0*/  STL [R1+0xd8], R135 ;  /* 0x0000d88701007387 */ /* 0x0003e80000100800 */
[----:B-1----:R-:W2:Y:S01]  /*5de0*/  LDL.LU R135, [R1+0x88] ;  /* 0x0000880001877983 */ /* 0x002ea20000300800 */
[----:B------:R-:W-:Y:S01]  /*5df0*/  FFMA.FTZ R2, R124, c[0x0][0x23c], -R3 ;  /* 0x00008f007c027a23 */ /* 0x000fe20000010803 */
[----:B------:R-:W-:Y:S01]  /*5e00*/  FSEL R0, R4, RZ, P1 ;  /* 0x000000ff04007208 */ /* 0x000fe20000800000 */
[----:B------:R-:W-:Y:S01]  /*5e10*/  HMMA.16816.F32.BF16 R48, R12, R42, RZ ;  /* 0x0000002a0c30723c */ /* 0x000fe200000418ff */
[----:B------:R-:W-:Y:S01]  /*5e20*/  STL [R1+0x80], R7 ;  /* 0x0000800701007387 */ /* 0x000fe20000100800 */
[----:B------:R1:W3:Y:S01]  /*5e30*/  MUFU.EX2 R137, R2 ;  /* 0x0000000200897308 */ /* 0x0002e20000000800 */
[----:B------:R-:W-:-:S02]  /*5e40*/  F2FP.BF16.PACK_AB R9, R11, R9 ;  /* 0x000000090b09723e */ /* 0x000fc400000010ff */
[----:B------:R4:W-:Y:S03]  /*5e50*/  STL [R1+0xdc], R136 ;  /* 0x0000dc8801007387 */ /* 0x0009e60000100800 */
[C---:B------:R-:W-:Y:S08]  /*5e60*/  HMMA.16816.F32.BF16 R76, R12.reuse, R38, RZ ;  /* 0x000000260c4c723c */ /* 0x040ff000000418ff */
[----:B------:R-:W-:Y:S01]  /*5e70*/  HMMA.16816.F32.BF16 R72, R12, R34, RZ ;  /* 0x000000220c48723c */ /* 0x000fe200000418ff */
[----:B-1----:R-:W-:-:S04]  /*5e80*/  FFMA.FTZ R2, R126, c[0x0][0x23c], -R0 ;  /* 0x00008f007e027a23 */ /* 0x002fc80000010800 */
[----:B------:R1:W-:Y:S01]  /*5e90*/  MUFU.EX2 R117, R2 ;  /* 0x0000000200757308 */ /* 0x0003e20000000800 */
[----:B----4-:R-:W2:Y:S01]  /*5ea0*/  LDL.LU R136, [R1+0x78] ;  /* 0x0000780001887983 */ /* 0x010ea20000300800 */
[----:B-1----:R-:W-:-:S06]  /*5eb0*/  FFMA.FTZ R2, R125, c[0x0][0x23c], -R0 ;  /* 0x00008f007d027a23 */ /* 0x002fcc0000010800 */
[----:B------:R1:W-:Y:S01]  /*5ec0*/  MUFU.EX2 R121, R2 ;  /* 0x0000000200797308 */ /* 0x0003e20000000800 */
[----:B------:R-:W-:Y:S01]  /*5ed0*/  HMMA.16816.F32.BF16 R56, R12, R46, RZ ;  /* 0x0000002e0c38723c */ /* 0x000fe200000418ff */
[----:B---3--:R-:W-:Y:S01]  /*5ee0*/  F2FP.BF16.PACK_AB R11, R137, R7 ;  /* 0x00000007890b723e */ /* 0x008fe200000010ff */
[----:B-1----:R-:W-:-:S05]  /*5ef0*/  FFMA.FTZ R2, R148, c[0x0][0x23c], -R0 ;  /* 0x00008f0094027a23 */ /* 0x002fca0000010800 */
[----:B------:R1:W3:Y:S01]  /*5f00*/  MUFU.EX2 R15, R2 ;  /* 0x00000002000f7308 */ /* 0x0002e20000000800 */
[----:B------:R4:W-:Y:S01]  /*5f10*/  STL [R1+0xe0], R137 ;  /* 0x0000e08901007387 */ /* 0x0009e20000100800 */
[----:B-1----:R-:W-:-:S06]  /*5f20*/  FFMA.FTZ R2, R147, c[0x0][0x23c], -R0 ;  /* 0x00008f0093027a23 */ /* 0x002fcc0000010800 */
[----:B------:R1:W1:Y:S02]  /*5f30*/  MUFU.EX2 R84, R2 ;  /* 0x0000000200547308 */ /* 0x0002640000000800 */
[----:B-1----:R-:W-:-:S06]  /*5f40*/  FFMA.FTZ R2, R146, c[0x0][0x23c], -R0 ;  /* 0x00008f0092027a23 */ /* 0x002fcc0000010800 */
[----:B------:R1:W1:Y:S02]  /*5f50*/  MUFU.EX2 R7, R2 ;  /* 0x0000000200077308 */ /* 0x0002640000000800 */
[----:B-1----:R-:W-:-:S06]  /*5f60*/  FFMA.FTZ R2, R145, c[0x0][0x23c], -R0 ;  /* 0x00008f0091027a23 */ /* 0x002fcc0000010800 */
[----:B----4-:R1:W4:Y:S01]  /*5f70*/  MUFU.EX2 R137, R2 ;  /* 0x0000000200897308 */ /* 0x0103220000000800 */
[----:B---3--:R3:W-:Y:S01]  /*5f80*/  STL [R1+0x10], R15 ;  /* 0x0000100f01007387 */ /* 0x0087e20000100800 */
[----:B-1----:R-:W-:-:S06]  /*5f90*/  FFMA.FTZ R2, R144, c[0x0][0x23c], -R0 ;  /* 0x00008f0090027a23 */ /* 0x002fcc0000010800 */
[----:B------:R1:W1:Y:S01]  /*5fa0*/  MUFU.EX2 R4, R2 ;  /* 0x0000000200047308 */ /* 0x0002620000000800 */
[----:B------:R-:W-:Y:S01]  /*5fb0*/  HMMA.16816.F32.BF16 R96, R8, R24, R64 ;  /* 0x000000180860723c */ /* 0x000fe20000041840 */
[----:B------:R4:W-:Y:S01]  /*5fc0*/  STL [R1+0x14], R84 ;  /* 0x0000145401007387 */ /* 0x0009e20000100800 */
[----:B------:R-:W-:Y:S01]  /*5fd0*/  F2FP.BF16.PACK_AB R14, R85, R122 ;  /* 0x0000007a550e723e */ /* 0x000fe200000010ff */
[----:B-1----:R-:W-:-:S04]  /*5fe0*/  FFMA.FTZ R2, R127, c[0x0][0x23c], -R0 ;  /* 0x00008f007f027a23 */ /* 0x002fc80000010800 */
[----:B------:R1:W1:Y:S01]  /*5ff0*/  MUFU.EX2 R134, R2 ;  /* 0x0000000200867308 */ /* 0x0002620000000800 */
[----:B---3--:R-:W-:Y:S01]  /*6000*/  F2FP.BF16.PACK_AB R15, R84, R15 ;  /* 0x0000000f540f723e */ /* 0x008fe200000010ff */
[----:B------:R-:W-:Y:S01]  /*6010*/  HMMA.16816.F32.BF16 R80, R8, R28, R68 ;  /* 0x0000001c0850723c */ /* 0x000fe20000041844 */
[----:B------:R3:W-:Y:S01]  /*6020*/  STL [R1+0x18], R7 ;  /* 0x0000180701007387 */ /* 0x0007e20000100800 */
[----:B-1----:R-:W-:-:S06]  /*6030*/  FFMA.FTZ R2, R143, c[0x0][0x23c], -R6 ;  /* 0x00008f008f027a23 */ /* 0x002fcc0000010806 */
[C---:B------:R-:W-:Y:S01]  /*6040*/  HMMA.16816.F32.BF16 R92, R8.reuse, R20, R60 ;  /* 0x00000014085c723c */ /* 0x040fe2000004183c */
[----:B------:R1:W-:Y:S07]  /*6050*/  MUFU.EX2 R143, R2 ;  /* 0x00000002008f7308 */ /* 0x0003ee0000000800 */
[C---:B------:R-:W-:Y:S08]  /*6060*/  HMMA.16816.F32.BF16 R112, R8.reuse, R16, R52 ;  /* 0x000000100870723c */ /* 0x040ff00000041834 */
[----:B------:R-:W-:Y:S01]  /*6070*/  HMMA.16816.F32.BF16 R64, R8, R30, R48 ;  /* 0x0000001e0840723c */ /* 0x000fe20000041830 */
[----:B-1----:R-:W-:-:S07]  /*6080*/  FFMA.FTZ R2, R140, c[0x0][0x23c], -R6 ;  /* 0x00008f008c027a23 */ /* 0x002fce0000010806 */
[C---:B------:R-:W-:Y:S08]  /*6090*/  HMMA.16816.F32.BF16 R88, R8.reuse, R26, R76 ;  /* 0x0000001a0858723c */ /* 0x040ff0000004184c */
[C---:B------:R-:W-:Y:S08]  /*60a0*/  HMMA.16816.F32.BF16 R72, R8.reuse, R22, R72 ;  /* 0x000000160848723c */ /* 0x040ff00000041848 */
[----:B----4-:R-:W-:Y:S07]  /*60b0*/  HMMA.16816.F32.BF16 R84, R8, R18, R56 ;  /* 0x000000120854723c */ /* 0x010fee0000041838 */
[----:B------:R-:W-:-:S02]  /*60c0*/  F2FP.BF16.PACK_AB R9, R137, R7 ;  /* 0x000000078909723e */ /* 0x000fc400000010ff */
[----:B---3--:R1:W3:Y:S01]  /*60d0*/  MUFU.EX2 R7, R2 ;  /* 0x0000000200077308 */ /* 0x0082e20000000800 */
[----:B------:R4:W-:Y:S01]  /*60e0*/  STL [R1+0x74], R4 ;  /* 0x0000740401007387 */ /* 0x0009e20000100800 */
[----:B------:R-:W-:Y:S01]  /*60f0*/  F2FP.BF16.PACK_AB R11, R134, R4 ;  /* 0x00000004860b723e */ /* 0x000fe200000010ff */
[----:B-1----:R-:W-:-:S05]  /*6100*/  FFMA.FTZ R2, R109, c[0x0][0x23c], -R6 ;  /* 0x00008f006d027a23 */ /* 0x002fca0000010806 */
[----:B------:R1:W-:Y:S02]  /*6110*/  MUFU.EX2 R144, R2 ;  /* 0x0000000200907308 */ /* 0x0003e40000000800 */
[----:B-1----:R-:W-:-:S06]  /*6120*/  FFMA.FTZ R2, R108, c[0x0][0x23c], -R6 ;  /* 0x00008f006c027a23 */ /* 0x002fcc0000010806 */
[----:B------:R1:W-:Y:S02]  /*6130*/  MUFU.EX2 R233, R2 ;  /* 0x0000000200e97308 */ /* 0x0003e40000000800 */
[----:B-1----:R-:W-:-:S06]  /*6140*/  FFMA.FTZ R2, R152, c[0x0][0x23c], -R0 ;  /* 0x00008f0098027a23 */ /* 0x002fcc0000010800 */
[----:B----4-:R1:W4:Y:S02]  /*6150*/  MUFU.EX2 R4, R2 ;  /* 0x0000000200047308 */ /* 0x0103240000000800 */
[----:B-1----:R-:W-:-:S06]  /*6160*/  FFMA.FTZ R2, R149, c[0x0][0x23c], -R0 ;  /* 0x00008f0095027a23 */ /* 0x002fcc0000010800 */
[----:B------:R1:W-:Y:S02]  /*6170*/  MUFU.EX2 R152, R2 ;  /* 0x0000000200987308 */ /* 0x0003e40000000800 */
[----:B-1----:R-:W-:-:S06]  /*6180*/  FFMA.FTZ R2, R111, c[0x0][0x23c], -R0 ;  /* 0x00008f006f027a23 */ /* 0x002fcc0000010800 */
[----:B------:R1:W-:Y:S02]  /*6190*/  MUFU.EX2 R146, R2 ;  /* 0x0000000200927308 */ /* 0x0003e40000000800 */
[----:B-1----:R-:W-:-:S06]  /*61a0*/  FFMA.FTZ R2, R110, c[0x0][0x23c], -R0 ;  /* 0x00008f006e027a23 */ /* 0x002fcc0000010800 */
[----:B------:R1:W-:Y:S01]  /*61b0*/  MUFU.EX2 R232, R2 ;  /* 0x0000000200e87308 */ /* 0x0003e20000000800 */
[----:B------:R-:W-:Y:S01]  /*61c0*/  F2FP.BF16.PACK_AB R8, R234, R235 ;  /* 0x000000ebea08723e */ /* 0x000fe200000010ff */
[----:B-1----:R-:W-:Y:S02]  /*61d0*/  FFMA.FTZ R2, R154, c[0x0][0x23c], -R5 ;  /* 0x00008f009a027a23 */ /* 0x002fe40000010805 */
[----:B---3--:R-:W-:-:S04]  /*61e0*/  IMAD.MOV.U32 R154, RZ, RZ, R7 ;  /* 0x000000ffff9a7224 */ /* 0x008fc800078e0007 */
[----:B------:R1:W-:Y:S02]  /*61f0*/  MUFU.EX2 R7, R2 ;  /* 0x0000000200077308 */ /* 0x0003e40000000800 */
[----:B-1----:R-:W-:-:S06]  /*6200*/  FFMA.FTZ R2, R151, c[0x0][0x23c], -R5 ;  /* 0x00008f0097027a23 */ /* 0x002fcc0000010805 */
        /* <DEDUP_REMOVED lines=10> */
[----:B------:R1:W-:Y:S01]  /*62b0*/  MUFU.EX2 R234, R2 ;  /* 0x0000000200ea7308 */ /* 0x0003e20000000800 */
[----:B------:R-:W-:Y:S02]  /*62c0*/  F2FP.BF16.PACK_AB R12, R249, R250 ;  /* 0x000000faf90c723e */ /* 0x000fe400000010ff */
[----:B------:R-:W-:Y:S01]  /*62d0*/  F2FP.BF16.PACK_AB R13, R121, R117 ;  /* 0x00000075790d723e */ /* 0x000fe200000010ff */
[----:B-1----:R-:W-:-:S04]  /*62e0*/  FFMA.FTZ R2, R150, c[0x0][0x23c], -R3 ;  /* 0x00008f0096027a23 */ /* 0x002fc80000010803 */
[----:B------:R1:W-:Y:S02]  /*62f0*/  MUFU.EX2 R230, R2 ;  /* 0x0000000200e67308 */ /* 0x0003e40000000800 */
[----:B------:R-:W-:Y:S01]  /*6300*/  HMMA.16816.F32.BF16 R48, R12, R40, RZ ;  /* 0x000000280c30723c */ /* 0x000fe200000418ff */
[----:B-1----:R-:W-:-:S05]  /*6310*/  FFMA.FTZ R2, R169, c[0x0][0x23c], -R6 ;  /* 0x00008f00a9027a23 */ /* 0x002fca0000010806 */
[----:B------:R1:W-:Y:S01]  /*6320*/  MUFU.EX2 R229, R2 ;  /* 0x0000000200e57308 */ /* 0x0003e20000000800 */
[----:B----4-:R-:W-:Y:S01]  /*6330*/  MOV R150, R4 ;  /* 0x0000000400967202 */ /* 0x010fe20000000f00 */
[----:B-1----:R-:W-:-:S06]  /*6340*/  FFMA.FTZ R2, R163, c[0x0][0x23c], -R6 ;  /* 0x00008f00a3027a23 */ /* 0x002fcc0000010806 */
[----:B------:R1:W-:Y:S02]  /*6350*/  MUFU.EX2 R225, R2 ;  /* 0x0000000200e17308 */ /* 0x0003e40000000800 */
[----:B-1----:R-:W-:-:S06]  /*6360*/  FFMA.FTZ R2, R139, c[0x0][0x23c], -R6 ;  /* 0x00008f008b027a23 */ /* 0x002fcc0000010806 */
[----:B------:R1:W-:Y:S01]  /*6370*/  MUFU.EX2 R221, R2 ;  /* 0x0000000200dd7308 */ /* 0x0003e20000000800 */
[----:B--2---:R-:W-:Y:S01]  /*6380*/  F2FP.BF16.PACK_AB R10, R135, R136 ;  /* 0x00000088870a723e */ /* 0x004fe200000010ff */
[----:B-1----:R-:W-:-:S06]  /*6390*/  FFMA.FTZ R2, R138, c[0x0][0x23c], -R6 ;  /* 0x00008f008a027a23 */ /* 0x002fcc0000010806 */
[----:B------:R1:W2:Y:S02]  /*63a0*/  MUFU.EX2 R4, R2 ;  /* 0x0000000200047308 */ /* 0x0002a40000000800 */
[----:B-1----:R-:W-:-:S06]  /*63b0*/  FFMA.FTZ R2, R171, c[0x0][0x23c], -R0 ;  /* 0x00008f00ab027a23 */ /* 0x002fcc0000010800 */
[----:B------:R1:W-:Y:S01]  /*63c0*/  MUFU.EX2 R228, R2 ;  /* 0x0000000200e47308 */ /* 0x0003e20000000800 */
[----:B------:R-:W-:Y:S01]  /*63d0*/  HMMA.16816.F32.BF16 R60, R8, R28, R48 ;  /* 0x0000001c083c723c */ /* 0x000fe20000041830 */
[----:B-1----:R-:W-:-:S06]  /*63e0*/  FFMA.FTZ R2, R166, c[0x0][0x23c], -R0 ;  /* 0x00008f00a6027a23 */ /* 0x002fcc0000010800 */
[----:B------:R1:W-:Y:S01]  /*63f0*/  MUFU.EX2 R224, R2 ;  /* 0x0000000200e07308 */ /* 0x0003e20000000800 */
[----:B------:R-:W-:Y:S01]  /*6400*/  HMMA.16816.F32.BF16 R56, R12, R42, RZ ;  /* 0x0000002a0c38723c */ /* 0x000fe200000418ff */
[----:B-1----:R-:W-:-:S06]  /*6410*/  FFMA.FTZ R2, R162, c[0x0][0x23c], -R0 ;  /* 0x00008f00a2027a23 */ /* 0x002fcc0000010800 */
[----:B------:R1:W-:Y:S01]  /*6420*/  MUFU.EX2 R216, R2 ;  /* 0x0000000200d87308 */ /* 0x0003e20000000800 */
[C---:B------:R-:W-:Y:S08]  /*6430*/  HMMA.16816.F32.BF16 R52, R12.reuse, R36, RZ ;  /* 0x000000240c34723c */ /* 0x040ff000000418ff */
[----:B------:R-:W-:Y:S01]  /*6440*/  HMMA.16816.F32.BF16 R48, R12, R38, RZ ;  /* 0x000000260c30723c */ /* 0x000fe200000418ff */
[----:B-1----:R-:W-:-:S07]  /*6450*/  FFMA.FTZ R2, R161, c[0x0][0x23c], -R0 ;  /* 0x00008f00a1027a23 */ /* 0x002fce0000010800 */
[C---:B------:R-:W-:Y:S01]  /*6460*/  HMMA.16816.F32.BF16 R40, R12.reuse, R32, RZ ;  /* 0x000000200c28723c */ /* 0x040fe200000418ff */
[----:B------:R1:W-:Y:S07]  /*6470*/  MUFU.EX2 R153, R2 ;  /* 0x0000000200997308 */ /* 0x0003ee0000000800 */
[C---:B------:R-:W-:Y:S08]  /*6480*/  HMMA.16816.F32.BF16 R36, R12.reuse, R34, RZ ;  /* 0x000000220c24723c */ /* 0x040ff000000418ff */
[----:B------:R-:W-:Y:S01]  /*6490*/  HMMA.16816.F32.BF16 R32, R12, R44, RZ ;  /* 0x0000002c0c20723c */ /* 0x000fe200000418ff */
[----:B-1----:R-:W-:-:S07]  /*64a0*/  FFMA.FTZ R2, R177, c[0x0][0x23c], -R5 ;  /* 0x00008f00b1027a23 */ /* 0x002fce0000010805 */
[----:B------:R-:W-:Y:S01]  /*64b0*/  HMMA.16816.F32.BF16 R12, R12, R46, RZ ;  /* 0x0000002e0c0c723c */ /* 0x000fe200000418ff */
[----:B------:R1:W-:Y:S01]  /*64c0*/  MUFU.EX2 R227, R2 ;  /* 0x0000000200e37308 */ /* 0x0003e20000000800 */
[----:B--2---:R-:W-:Y:S01]  /*64d0*/  MOV R177, R4 ;  /* 0x0000000400b17202 */ /* 0x004fe20000000f00 */
[----:B-1----:R-:W-:-:S06]  /*64e0*/  FFMA.FTZ R2, R168, c[0x0][0x23c], -R5 ;  /* 0x00008f00a8027a23 */ /* 0x002fcc0000010805 */
[----:B------:R1:W-:Y:S01]  /*64f0*/  MUFU.EX2 R223, R2 ;  /* 0x0000000200df7308 */ /* 0x0003e20000000800 */
[----:B------:R-:W-:Y:S01]  /*6500*/  HMMA.16816.F32.BF16 R56, R8, R30, R56 ;  /* 0x0000001e0838723c */ /* 0x000fe20000041838 */
[----:B------:R-:W2:Y:S01]  /*6510*/  LDSM.16.MT88.4 R28, [R217+0x9000] ;  /* 0x00900000d91c783b */ /* 0x000ea20000004200 */
[----:B-1----:R-:W-:-:S05]  /*6520*/  FFMA.FTZ R2, R165, c[0x0][0x23c], -R5 ;  /* 0x00008f00a5027a23 */ /* 0x002fca0000010805 */
[----:B------:R1:W3:Y:S01]  /*6530*/  MUFU.EX2 R4, R2 ;  /* 0x0000000200047308 */ /* 0x0002e20000000800 */
[C---:B------:R-:W-:Y:S08]  /*6540*/  HMMA.16816.F32.BF16 R52, R8.reuse, R24, R52 ;  /* 0x000000180834723c */ /* 0x040ff00000041834 */
[----:B------:R-:W-:Y:S01]  /*6550*/  HMMA.16816.F32.BF16 R48, R8, R26, R48 ;  /* 0x0000001a0830723c */ /* 0x000fe20000041830 */
[----:B------:R-:W4:Y:S01]  /*6560*/  LDSM.16.MT88.4 R24, [R220+0x9000] ;  /* 0x00900000dc18783b */ /* 0x000f220000004200 */
[----:B-1----:R-:W-:-:S04]  /*6570*/  FFMA.FTZ R2, R164, c[0x0][0x23c], -R5 ;  /* 0x00008f00a4027a23 */ /* 0x002fc80000010805 */
[----:B------:R1:W-:Y:S02]  /*6580*/  MUFU.EX2 R155, R2 ;  /* 0x00000002009b7308 */ /* 0x0003e40000000800 */
[C---:B------:R-:W-:Y:S08]  /*6590*/  HMMA.16816.F32.BF16 R44, R8.reuse, R20, R40 ;  /* 0x00000014082c723c */ /* 0x040ff00000041828 */
[----:B------:R-:W-:Y:S01]  /*65a0*/  HMMA.16816.F32.BF16 R36, R8, R22, R36 ;  /* 0x000000160824723c */ /* 0x000fe20000041824 */
[----:B------:R-:W2:Y:S01]  /*65b0*/  LDSM.16.MT88.4 R20, [R218+0x9000] ;  /* 0x00900000da14783b */ /* 0x000ea20000004200 */
[----:B-1----:R-:W-:-:S06]  /*65c0*/  FFMA.FTZ R2, R178, c[0x0][0x23c], -R3 ;  /* 0x00008f00b2027a23 */ /* 0x002fcc0000010803 */
[C---:B------:R-:W-:Y:S01]  /*65d0*/  HMMA.16816.F32.BF16 R68, R8.reuse, R16, R32 ;  /* 0x000000100844723c */ /* 0x040fe20000041820 */
[----:B------:R1:W-:Y:S07]  /*65e0*/  MUFU.EX2 R226, R2 ;  /* 0x0000000200e27308 */ /* 0x0003ee0000000800 */
[----:B------:R-:W-:Y:S01]  /*65f0*/  HMMA.16816.F32.BF16 R32, R8, R18, R12 ;  /* 0x000000120820723c */ /* 0x000fe2000004180c */
[----:B------:R-:W2:Y:S01]  /*6600*/  LDSM.16.MT88.4 R16, [R219+0x9000] ;  /* 0x00900000db10783b */ /* 0x000ea20000004200 */
[----:B-1----:R-:W-:-:S04]  /*6610*/  FFMA.FTZ R2, R176, c[0x0][0x23c], -R3 ;  /* 0x00008f00b0027a23 */ /* 0x002fc80000010803 */
[----:B------:R1:W-:Y:S01]  /*6620*/  MUFU.EX2 R222, R2 ;  /* 0x0000000200de7308 */ /* 0x0003e20000000800 */
[----:B------:R-:W-:Y:S01]  /*6630*/  MOV R160, R7 ;  /* 0x0000000700a07202 */ /* 0x000fe20000000f00 */
[----:B-1----:R-:W-:-:S06]  /*6640*/  FFMA.FTZ R2, R170, c[0x0][0x23c], -R3 ;  /* 0x00008f00aa027a23 */ /* 0x002fcc0000010803 */
[----:B------:R1:W-:Y:S01]  /*6650*/  MUFU.EX2 R178, R2 ;  /* 0x0000000200b27308 */ /* 0x0003e20000000800 */
[----:B---3--:R-:W-:Y:S02]  /*6660*/  IMAD.MOV.U32 R176, RZ, RZ, R4 ;  /* 0x000000ffffb07224 */ /* 0x008fe400078e0004 */
[----:B-1----:R-:W-:-:S05]  /*6670*/  FFMA.FTZ R2, R167, c[0x0][0x23c], -R3 ;  /* 0x00008f00a7027a23 */ /* 0x002fca0000010803 */
[----:B------:R1:W-:Y:S01]  /*6680*/  MUFU.EX2 R142, R2 ;  /* 0x00000002008e7308 */ /* 0x0003e20000000800 */
[----:B------:R-:W-:Y:S01]  /*6690*/  F2FP.BF16.PACK_AB R8, R140, R160 ;  /* 0x000000a08c08723e */ /* 0x000fe200000010ff */
[----:B-1----:R-:W-:-:S06]  /*66a0*/  FFMA.FTZ R2, R181, c[0x0][0x23c], -R6 ;  /* 0x00008f00b5027a23 */ /* 0x002fcc0000010806 */
[----:B------:R1:W3:Y:S01]  /*66b0*/  MUFU.EX2 R7, R2 ;  /* 0x0000000200077308 */ /* 0x0002e20000000800 */
[----:B------:R-:W-:Y:S02]  /*66c0*/  F2FP.BF16.PACK_AB R9, R151, R141 ;  /* 0x0000008d9709723e */ /* 0x000fe400000010ff */
[----:B------:R-:W-:Y:S02]  /*66d0*/  F2FP.BF16.PACK_AB R10, R231, R235 ;  /* 0x000000ebe70a723e */ /* 0x000fe400000010ff */
[----:B------:R-:W-:Y:S01]  /*66e0*/  F2FP.BF16.PACK_AB R11, R230, R234 ;  /* 0x000000eae60b723e */ /* 0x000fe200000010ff */
[----:B-1----:R-:W-:-:S04]  /*66f0*/  FFMA.FTZ R2, R175, c[0x0][0x23c], -R6 ;  /* 0x00008f00af027a23 */ /* 0x002fc80000010806 */
[----:B------:R1:W1:Y:S01]  /*6700*/  MUFU.EX2 R4, R2 ;  /* 0x0000000200047308 */ /* 0x0002620000000800 */
[----:B------:R-:W-:Y:S02]  /*6710*/  F2FP.BF16.PACK_AB R12, R154, R143 ;  /* 0x0000008f9a0c723e */ /* 0x000fe400000010ff */
[----:B------:R-:W-:Y:S02]  /*6720*/  F2FP.BF16.PACK_AB R13, R152, R150 ;  /* 0x00000096980d723e */ /* 0x000fe400000010ff */
[----:B------:R-:W-:Y:S02]  /*6730*/  F2FP.BF16.PACK_AB R14, R233, R144 ;  /* 0x00000090e90e723e */ /* 0x000fe400000010ff */
[----:B------:R-:W-:Y:S01]  /*6740*/  F2FP.BF16.PACK_AB R15, R232, R146 ;  /* 0x00000092e80f723e */ /* 0x000fe200000010ff */
[----:B-1----:R-:W-:-:S04]  /*6750*/  FFMA.FTZ R2, R172, c[0x0][0x23c], -R6 ;  /* 0x00008f00ac027a23 */ /* 0x002fc80000010806 */
[----:B------:R1:W-:Y:S01]  /*6760*/  MUFU.EX2 R145, R2 ;  /* 0x0000000200917308 */ /* 0x0003e20000000800 */
[----:B--2---:R-:W-:Y:S01]  /*6770*/  HMMA.16816.F32.BF16 R76, R8, R30, R64 ;  /* 0x0000001e084c723c */ /* 0x004fe20000041840 */
[----:B-1----:R-:W-:-:S06]  /*6780*/  FFMA.FTZ R2, R132, c[0x0][0x23c], -R6 ;  /* 0x00008f0084027a23 */ /* 0x002fcc0000010806 */
[----:B------:R1:W-:Y:S01]  /*6790*/  MUFU.EX2 R138, R2 ;  /* 0x00000002008a7308 */ /* 0x0003e20000000800 */
[C---:B----4-:R-:W-:Y:S08]  /*67a0*/  HMMA.16816.F32.BF16 R64, R12.reuse, R24, R52 ;  /* 0x000000180c40723c */ /* 0x050ff00000041834 */
[----:B------:R-:W-:Y:S01]  /*67b0*/  HMMA.16816.F32.BF16 R52, R12, R20, R44 ;  /* 0x000000140c34723c */ /* 0x000fe2000004182c */
[----:B-1----:R-:W-:-:S07]  /*67c0*/  FFMA.FTZ R2, R185, c[0x0][0x23c], -R0 ;  /* 0x00008f00b9027a23 */ /* 0x002fce0000010800 */
[----:B------:R-:W-:Y:S01]  /*67d0*/  HMMA.16816.F32.BF16 R40, R12, R28, R60 ;  /* 0x0000001c0c28723c */ /* 0x000fe2000004183c */
[----:B------:R1:W-:Y:S07]  /*67e0*/  MUFU.EX2 R168, R2 ;  /* 0x0000000200a87308 */ /* 0x0003ee0000000800 */
[-C--:B------:R-:W-:Y:S08]  /*67f0*/  HMMA.16816.F32.BF16 R108, R8, R22.reuse, R72 ;  /* 0x00000016086c723c */ /* 0x080ff00000041848 */
[----:B------:R-:W-:Y:S01]  /*6800*/  HMMA.16816.F32.BF16 R44, R12, R22, R36 ;  /* 0x000000160c2c723c */ /* 0x000fe20000041824 */
[----:B-1----:R-:W-:Y:S01]  /*6810*/  FFMA.FTZ R2, R182, c[0x0][0x23c], -R0 ;  /* 0x00008f00b6027a23 */ /* 0x002fe20000010800 */
[----:B---3--:R-:W-:-:S06]  /*6820*/  MOV R182, R7 ;  /* 0x0000000700b67202 */ /* 0x008fcc0000000f00 */
[C---:B------:R-:W-:Y:S01]  /*6830*/  HMMA.16816.F32.BF16 R60, R8.reuse, R28, R80 ;  /* 0x0000001c083c723c */ /* 0x040fe20000041850 */
[----:B------:R1:W-:Y:S07]  /*6840*/  MUFU.EX2 R7, R2 ;  /* 0x0000000200077308 */ /* 0x0003ee0000000800 */
[C---:B------:R-:W-:Y:S08]  /*6850*/  HMMA.16816.F32.BF16 R112, R8.reuse, R16, R112 ;  /* 0x000000100870723c */ /* 0x040ff00000041870 */
[----:B------:R-:W-:Y:S01]  /*6860*/  HMMA.16816.F32.BF16 R84, R8, R18, R84 ;  /* 0x000000120854723c */ /* 0x000fe20000041854 */
[----:B-1----:R-:W-:-:S07]  /*6870*/  FFMA.FTZ R2, R174, c[0x0][0x23c], -R0 ;  /* 0x00008f00ae027a23 */ /* 0x002fce0000010800 */
[C---:B------:R-:W-:Y:S01]  /*6880*/  HMMA.16816.F32.BF16 R72, R12.reuse, R30, R56 ;  /* 0x0000001e0c48723c */ /* 0x040fe20000041838 */
[----:B------:R-:W1:Y:S07]  /*6890*/  LDSM.16.MT88.4 R28, [R217+0x9800] ;  /* 0x00980000d91c783b */ /* 0x000e6e0000004200 */
[C---:B------:R-:W-:Y:S08]  /*68a0*/  HMMA.16816.F32.BF16 R36, R12.reuse, R16, R68 ;  /* 0x000000100c24723c */ /* 0x040ff00000041844 */
[----:B------:R-:W-:Y:S01]  /*68b0*/  HMMA.16816.F32.BF16 R32, R12, R18, R32 ;  /* 0x000000120c20723c */ /* 0x000fe20000041820 */
[----:B------:R-:W2:Y:S07]  /*68c0*/  LDSM.16.MT88.4 R16, [R219+0x9800] ;  /* 0x00980000db10783b */ /* 0x000eae0000004200 */
[C---:B------:R-:W-:Y:S01]  /*68d0*/  HMMA.16816.F32.BF16 R80, R8.reuse, R24, R96 ;  /* 0x000000180850723c */ /* 0x040fe20000041860 */
[----:B------:R3:W-:Y:S07]  /*68e0*/  MUFU.EX2 R139, R2 ;  /* 0x00000002008b7308 */ /* 0x0007ee0000000800 */
[-C--:B------:R-:W-:Y:S08]  /*68f0*/  HMMA.16816.F32.BF16 R88, R8, R26.reuse, R88 ;  /* 0x0000001a0858723c */ /* 0x080ff00000041858 */
[----:B------:R-:W-:Y:S01]  /*6900*/  HMMA.16816.F32.BF16 R56, R12, R26, R48 ;  /* 0x0000001a0c38723c */ /* 0x000fe20000041830 */
[----:B------:R-:W4:Y:S07]  /*6910*/  LDSM.16.MT88.4 R24, [R220+0x9800] ;  /* 0x00980000dc18783b */ /* 0x000f2e0000004200 */
[----:B------:R-:W-:Y:S01]  /*6920*/  HMMA.16816.F32.BF16 R92, R8, R20, R92 ;  /* 0x00000014085c723c */ /* 0x000fe2000004185c */
[----:B------:R-:W1:Y:S01]  /*6930*/  LDSM.16.MT88.4 R20, [R218+0x9800] ;  /* 0x00980000da14783b */ /* 0x000e620000004200 */
[----:B---3--:R-:W-:Y:S01]  /*6940*/  FFMA.FTZ R2, R133, c[0x0][0x23c], -R0 ;  /* 0x00008f0085027a23 */ /* 0x008fe20000010800 */
[----:B------:R-:W-:-:S03]  /*6950*/  MOV R174, R4 ;  /* 0x0000000400ae7202 */ /* 0x000fc60000000f00 */
[----:B------:R3:W1:Y:S01]  /*6960*/  MUFU.EX2 R4, R2 ;  /* 0x0000000200047308 */ /* 0x0006620000000800 */
[----:B------:R-:W-:Y:S02]  /*6970*/  F2FP.BF16.PACK_AB R8, R223, R227 ;  /* 0x000000e3df08723e */ /* 0x000fe400000010ff */
[----:B------:R-:W-:Y:S01]  /*6980*/  F2FP.BF16.PACK_AB R9, R222, R226 ;  /* 0x000000e2de09723e */ /* 0x000fe200000010ff */
[----:B---3--:R-:W-:-:S04]  /*6990*/  FFMA.FTZ R2, R186, c[0x0][0x23c], -R5 ;  /* 0x00008f00ba027a23 */ /* 0x008fc80000010805 */
[----:B------:R3:W-:Y:S01]  /*69a0*/  MUFU.EX2 R171, R2 ;  /* 0x0000000200ab7308 */ /* 0x0007e20000000800 */
[----:B------:R-:W-:Y:S02]  /*69b0*/  F2FP.BF16.PACK_AB R10, R155, R176 ;  /* 0x000000b09b0a723e */ /* 0x000fe400000010ff */
[----:B------:R-:W-:Y:S02]  /*69c0*/  F2FP.BF16.PACK_AB R11, R142, R178 ;  /* 0x000000b28e0b723e */ /* 0x000fe400000010ff */
[----:B------:R-:W-:Y:S02]  /*69d0*/  F2FP.BF16.PACK_AB R12, R225, R229 ;  /* 0x000000e5e10c723e */ /* 0x000fe400000010ff */
[----:B------:R-:W-:Y:S01]  /*69e0*/  F2FP.BF16.PACK_AB R13, R224, R228 ;  /* 0x000000e4e00d723e */ /* 0x000fe200000010ff */
[----:B---3--:R-:W-:Y:S01]  /*69f0*/  FFMA.FTZ R2, R183, c[0x0][0x23c], -R5 ;  /* 0x00008f00b7027a23 */ /* 0x008fe20000010805 */
[----:B-1----:R-:W-:-:S03]  /*6a00*/  MOV R183, R4 ;  /* 0x0000000400b77202 */ /* 0x002fc60000000f00 */
[----:B------:R1:W3:Y:S01]  /*6a10*/  MUFU.EX2 R4, R2 ;  /* 0x0000000200047308 */ /* 0x0002e20000000800 */
[----:B------:R-:W-:Y:S02]  /*6a20*/  F2FP.BF16.PACK_AB R14, R177, R221 ;  /* 0x000000ddb10e723e */ /* 0x000fe400000010ff */
[----:B------:R-:W-:Y:S01]  /*6a30*/  F2FP.BF16.PACK_AB R15, R153, R216 ;  /* 0x000000d8990f723e */ /* 0x000fe200000010ff */
[----:B------:R-:W-:Y:S01]  /*6a40*/  HMMA.16816.F32.BF16 R48, R8, R28, R60 ;  /* 0x0000001c0830723c */ /* 0x000fe2000004183c */
[----:B-1----:R-:W-:-:S04]  /*6a50*/  FFMA.FTZ R2, R180, c[0x0][0x23c], -R5 ;  /* 0x00008f00b4027a23 */ /* 0x002fc80000010805 */
[----:B------:R1:W-:Y:S03]  /*6a60*/  MUFU.EX2 R123, R2 ;  /* 0x00000002007b7308 */ /* 0x0003e60000000800 */
[----:B--2---:R-:W-:Y:S08]  /*6a70*/  HMMA.16816.F32.BF16 R104, R8, R18, R84 ;  /* 0x000000120868723c */ /* 0x004ff00000041854 */
[----:B------:R-:W-:Y:S01]  /*6a80*/  HMMA.16816.F32.BF16 R40, R12, R28, R40 ;  /* 0x0000001c0c28723c */ /* 0x000fe20000041828 */
[----:B-1----:R-:W-:-:S07]  /*6a90*/  FFMA.FTZ R2, R173, c[0x0][0x23c], -R5 ;  /* 0x00008f00ad027a23 */ /* 0x002fce0000010805 */
[C---:B------:R-:W-:Y:S01]  /*6aa0*/  HMMA.16816.F32.BF16 R60, R8.reuse, R30, R76 ;  /* 0x0000001e083c723c */ /* 0x040fe2000004184c */
[----:B------:R1:W-:Y:S07]  /*6ab0*/  MUFU.EX2 R162, R2 ;  /* 0x0000000200a27308 */ /* 0x0003ee0000000800 */
[C---:B----4-:R-:W-:Y:S08]  /*6ac0*/  HMMA.16816.F32.BF16 R80, R8.reuse, R24, R80 ;  /* 0x000000180850723c */ /* 0x050ff00000041850 */
[----:B------:R-:W-:Y:S01]  /*6ad0*/  HMMA.16816.F32.BF16 R88, R8, R26, R88 ;  /* 0x0000001a0858723c */ /* 0x000fe20000041858 */
[----:B-1----:R-:W-:-:S07]  /*6ae0*/  FFMA.FTZ R2, R188, c[0x0][0x23c], -R3 ;  /* 0x00008f00bc027a23 */ /* 0x002fce0000010803 */
[C---:B------:R-:W-:Y:S01]  /*6af0*/  HMMA.16816.F32.BF16 R100, R12.reuse, R30, R72 ;  /* 0x0000001e0c64723c */ /* 0x040fe20000041848 */
[----:B------:R-:W1:Y:S01]  /*6b00*/  LDSM.16.MT88.4 R28, [R217+0xa000] ;  /* 0x00a00000d91c783b */ /* 0x000e620000004200 */
[----:B------:R2:W-:Y:S06]  /*6b10*/  MUFU.EX2 R169, R2 ;  /* 0x0000000200a97308 */ /* 0x0005ec0000000800 */
[----:B------:R-:W-:Y:S01]  /*6b20*/  HMMA.16816.F32.BF16 R96, R12, R24, R64 ;  /* 0x000000180c60723c */ /* 0x000fe20000041840 */
[----:B---3--:R-:W-:-:S07]  /*6b30*/  MOV R188, R4 ;  /* 0x0000000400bc7202 */ /* 0x008fce0000000f00 */
[----:B------:R-:W-:Y:S01]  /*6b40*/  HMMA.16816.F32.BF16 R84, R12, R26, R56 ;  /* 0x0000001a0c54723c */ /* 0x000fe20000041838 */
[----:B------:R-:W3:Y:S01]  /*6b50*/  LDSM.16.MT88.4 R24, [R220+0xa000] ;  /* 0x00a00000dc18783b */ /* 0x000ee20000004200 */
[----:B--2---:R-:W-:-:S06]  /*6b60*/  FFMA.FTZ R2, R187, c[0x0][0x23c], -R3 ;  /* 0x00008f00bb027a23 */ /* 0x004fcc0000010803 */
[C---:B------:R-:W-:Y:S01]  /*6b70*/  HMMA.16816.F32.BF16 R92, R8.reuse, R20, R92 ;  /* 0x00000014085c723c */ /* 0x040fe2000004185c */
[----:B------:R2:W4:Y:S07]  /*6b80*/  MUFU.EX2 R4, R2 ;  /* 0x0000000200047308 */ /* 0x00052e0000000800 */
[----:B------:R-:W-:Y:S08]  /*6b90*/  HMMA.16816.F32.BF16 R108, R8, R22, R108 ;  /* 0x00000016086c723c */ /* 0x000ff0000004186c */
[C---:B------:R-:W-:Y:S08]  /*6ba0*/  HMMA.16816.F32.BF16 R76, R12.reuse, R20, R52 ;  /* 0x000000140c4c723c */ /* 0x040ff00000041834 */
[----:B------:R-:W-:Y:S01]  /*6bb0*/  HMMA.16816.F32.BF16 R72, R12, R22, R44 ;  /* 0x000000160c48723c */ /* 0x000fe2000004182c */
[----:B------:R-:W1:Y:S07]  /*6bc0*/  LDSM.16.MT88.4 R20, [R218+0xa000] ;  /* 0x00a00000da14783b */ /* 0x000e6e0000004200 */
[----:B------:R-:W-:Y:S01]  /*6bd0*/  HMMA.16816.F32.BF16 R112, R8, R16, R112 ;  /* 0x000000100870723c */ /* 0x000fe20000041870 */
[----:B--2---:R-:W-:-:S07]  /*6be0*/  FFMA.FTZ R2, R184, c[0x0][0x23c], -R3 ;  /* 0x00008f00b8027a23 */ /* 0x004fce0000010803 */
[C---:B------:R-:W-:Y:S08]  /*6bf0*/  HMMA.16816.F32.BF16 R68, R12.reuse, R16, R36 ;  /* 0x000000100c44723c */ /* 0x040ff00000041824 */
[----:B------:R-:W-:Y:S01]  /*6c00*/  HMMA.16816.F32.BF16 R32, R12, R18, R32 ;  /* 0x000000120c20723c */ /* 0x000fe20000041820 */
[----:B------:R-:W2:Y:S01]  /*6c10*/  LDSM.16.MT88.4 R16, [R219+0xa000] ;  /* 0x00a00000db10783b */ /* 0x000ea20000004200 */
[----:B------:R1:W-:Y:S02]  /*6c20*/  MUFU.EX2 R132, R2 ;  /* 0x0000000200847308 */ /* 0x0003e40000000800 */
[----:B-1----:R-:W-:-:S06]  /*6c30*/  FFMA.FTZ R2, R179, c[0x0][0x23c], -R3 ;  /* 0x00008f00b3027a23 */ /* 0x002fcc0000010803 */
[----:B------:R1:W1:Y:S01]  /*6c40*/  MUFU.EX2 R161, R2 ;  /* 0x0000000200a17308 */ /* 0x0002620000000800 */
[----:B------:R-:W-:Y:S01]  /*6c50*/  IMAD.MOV.U32 R173, RZ, RZ, R7 ;  /* 0x000000ffffad7224 */ /* 0x000fe200078e0007 */
[----:B----4-:R-:W-:Y:S02]  /*6c60*/  MOV R179, R4 ;  /* 0x0000000400b37202 */ /* 0x010fe40000000f00 */
[----:B------:R-:W-:Y:S02]  /*6c70*/  F2FP.BF16.PACK_AB R8, R188, R171 ;  /* 0x000000abbc08723e */ /* 0x000fe400000010ff */
[----:B------:R-:W-:Y:S02]  /*6c80*/  F2FP.BF16.PACK_AB R9, R179, R169 ;  /* 0x000000a9b309723e */ /* 0x000fe400000010ff */
[----:B------:R-:W-:Y:S01]  /*6c90*/  F2FP.BF16.PACK_AB R10, R162, R123 ;  /* 0x0000007ba20a723e */ /* 0x000fe200000010ff */
[----:B-1----:R-:W-:-:S04]  /*6ca0*/  FFMA.FTZ R2, R194, c[0x0][0x23c], -R5 ;  /* 0x00008f00c2027a23 */ /* 0x002fc80000010805 */
[----:B------:R1:W-:Y:S01]  /*6cb0*/  MUFU.EX2 R172, R2 ;  /* 0x0000000200ac7308 */ /* 0x0003e20000000800 */
[----:B------:R-:W-:Y:S02]  /*6cc0*/  F2FP.BF16.PACK_AB R11, R161, R132 ;  /* 0x00000084a10b723e */ /* 0x000fe400000010ff */
[----:B------:R-:W-:Y:S02]  /*6cd0*/  F2FP.BF16.PACK_AB R12, R174, R182 ;  /* 0x000000b6ae0c723e */ /* 0x000fe400000010ff */
[----:B------:R-:W-:Y:S02]  /*6ce0*/  F2FP.BF16.PACK_AB R13, R173, R168 ;  /* 0x000000a8ad0d723e */ /* 0x000fe400000010ff */
[----:B------:R-:W-:Y:S02]  /*6cf0*/  F2FP.BF16.PACK_AB R14, R138, R145 ;  /* 0x000000918a0e723e */ /* 0x000fe400000010ff */
[----:B------:R-:W-:Y:S01]  /*6d00*/  F2FP.BF16.PACK_AB R15, R183, R139 ;  /* 0x0000008bb70f723e */ /* 0x000fe200000010ff */
[----:B-1----:R-:W-:-:S04]  /*6d10*/  FFMA.FTZ R2, R193, c[0x0][0x23c], -R5 ;  /* 0x00008f00c1027a23 */ /* 0x002fc80000010805 */
[----:B------:R1:W4:Y:S01]  /*6d20*/  MUFU.EX2 R4, R2 ;  /* 0x0000000200047308 */ /* 0x0003220000000800 */
[C---:B------:R-:W-:Y:S08]  /*6d30*/  HMMA.16816.F32.BF16 R64, R8.reuse, R28, R48 ;  /* 0x0000001c0840723c */ /* 0x040ff00000041830 */
[----:B---3--:R-:W-:Y:S01]  /*6d40*/  HMMA.16816.F32.BF16 R56, R8, R24, R80 ;  /* 0x000000180838723c */ /* 0x008fe20000041850 */
[----:B-1----:R-:W-:-:S07]  /*6d50*/  FFMA.FTZ R2, R189, c[0x0][0x23c], -R5 ;  /* 0x00008f00bd027a23 */ /* 0x002fce0000010805 */
[----:B------:R-:W-:Y:S01]  /*6d60*/  HMMA.16816.F32.BF16 R48, R8, R20, R92 ;  /* 0x000000140830723c */ /* 0x000fe2000004185c */
[----:B------:R1:W-:Y:S07]  /*6d70*/  MUFU.EX2 R194, R2 ;  /* 0x0000000200c27308 */ /* 0x0003ee0000000800 */
[-C--:B------:R-:W-:Y:S08]  /*6d80*/  HMMA.16816.F32.BF16 R80, R12, R22.reuse, R72 ;  /* 0x000000160c50723c */ /* 0x080ff00000041848 */
[----:B------:R-:W-:Y:S01]  /*6d90*/  HMMA.16816.F32.BF16 R44, R8, R22, R108 ;  /* 0x00000016082c723c */ /* 0x000fe2000004186c */
[----:B-1----:R-:W-:-:S07]  /*6da0*/  FFMA.FTZ R2, R159, c[0x0][0x23c], -R5 ;  /* 0x00008f009f027a23 */ /* 0x002fce0000010805 */
[C---:B------:R-:W-:Y:S01]  /*6db0*/  HMMA.16816.F32.BF16 R92, R12.reuse, R26, R84 ;  /* 0x0000001a0c5c723c */ /* 0x040fe20000041854 */
[----:B------:R1:W-:Y:S07]  /*6dc0*/  MUFU.EX2 R181, R2 ;  /* 0x0000000200b57308 */ /* 0x0003ee0000000800 */
[C---:B--2---:R-:W-:Y:S08]  /*6dd0*/  HMMA.16816.F32.BF16 R72, R12.reuse, R16, R68 ;  /* 0x000000100c48723c */ /* 0x044ff00000041844 */
[----:B------:R-:W-:Y:S01]  /*6de0*/  HMMA.16816.F32.BF16 R124, R12, R28, R40 ;  /* 0x0000001c0c7c723c */ /* 0x000fe20000041828 */
[----:B-1----:R-:W-:-:S07]  /*6df0*/  FFMA.FTZ R2, R197, c[0x0][0x23c], -R3 ;  /* 0x00008f00c5027a23 */ /* 0x002fce0000010803 */
[C---:B------:R-:W-:Y:S01]  /*6e00*/  HMMA.16816.F32.BF16 R108, R12.reuse, R30, R100 ;  /* 0x0000001e0c6c723c */ /* 0x040fe20000041864 */
[----:B------:R1:W2:Y:S07]  /*6e10*/  MUFU.EX2 R133, R2 ;  /* 0x0000000200857308 */ /* 0x0002ae0000000800 */
[C---:B------:R-:W-:Y:S08]  /*6e20*/  HMMA.16816.F32.BF16 R96, R12.reuse, R24, R96 ;  /* 0x000000180c60723c */ /* 0x040ff00000041860 */
[C---:B------:R-:W-:Y:S01]  /*6e30*/  HMMA.16816.F32.BF16 R84, R12.reuse, R20, R76 ;  /* 0x000000140c54723c */ /* 0x040fe2000004184c */
[--C-:B-1----:R-:W-:Y:S01]  /*6e40*/  FFMA.FTZ R2, R195, c[0x0][0x23c], -R3.reuse ;  /* 0x00008f00c3027a23 */ /* 0x102fe20000010803 */
[----:B------:R-:W-:Y:S06]  /*6e50*/  LDSM.16.MT88.4 R20, [R217+0xa800] ;  /* 0x00a80000d914783b */ /* 0x000fec0000004200 */
[----:B------:R-:W-:Y:S01]  /*6e60*/  HMMA.16816.F32.BF16 R68, R12, R18, R32 ;  /* 0x000000120c44723c */ /* 0x000fe20000041820 */
[----:B------:R-:W1:Y:S01]  /*6e70*/  LDSM.16.MT88.4 R12, [R218+0xa800] ;  /* 0x00a80000da0c783b */ /* 0x000e620000004200 */
[----:B------:R3:W1:Y:S02]  /*6e80*/  MUFU.EX2 R195, R2 ;  /* 0x0000000200c37308 */ /* 0x0006640000000800 */
[--C-:B---3--:R-:W-:Y:S01]  /*6e90*/  FFMA.FTZ R2, R192, c[0x0][0x23c], -R3.reuse ;  /* 0x00008f00c0027a23 */ /* 0x108fe20000010803 */
[----:B----4-:R-:W-:Y:S01]  /*6ea0*/  MOV R192, R4 ;  /* 0x0000000400c07202 */ /* 0x010fe20000000f00 */
[----:B------:R-:W-:-:S04]  /*6eb0*/  FFMA.FTZ R4, R190, c[0x0][0x23c], -R3 ;  /* 0x00008f00be047a23 */ /* 0x000fc80000010803 */
[----:B------:R3:W-:Y:S08]  /*6ec0*/  MUFU.EX2 R180, R2 ;  /* 0x0000000200b47308 */ /* 0x0007f00000000800 */
[----:B------:R4:W1:Y:S01]  /*6ed0*/  MUFU.EX2 R170, R4 ;  /* 0x0000000400aa7308 */ /* 0x0008620000000800 */
[--C-:B------:R-:W-:Y:S02]  /*6ee0*/  FFMA.FTZ R118, R156, c[0x0][0x23c], -R6.reuse ;  /* 0x00008f009c767a23 */ /* 0x100fe40000010806 */
[----:B--2---:R-:W-:Y:S01]  /*6ef0*/  IMAD.MOV.U32 R156, RZ, RZ, R133 ;  /* 0x000000ffff9c7224 */ /* 0x004fe200078e0085 */
[----:B------:R-:W-:Y:S01]  /*6f00*/  HMMA.16816.F32.BF16 R60, R8, R30, R60 ;  /* 0x0000001e083c723c */ /* 0x000fe2000004183c */
[----:B---3--:R-:W-:-:S07]  /*6f10*/  FFMA.FTZ R2, R196, c[0x0][0x23c], -R6 ;  /* 0x00008f00c4027a23 */ /* 0x008fce0000010806 */
[C---:B------:R-:W-:Y:S08]  /*6f20*/  HMMA.16816.F32.BF16 R52, R8.reuse, R26, R88 ;  /* 0x0000001a0834723c */ /* 0x040ff00000041858 */
[----:B------:R-:W-:Y:S01]  /*6f30*/  HMMA.16816.F32.BF16 R40, R8, R16, R112 ;  /* 0x000000100828723c */ /* 0x000fe20000041870 */
[----:B----4-:R-:W-:-:S07]  /*6f40*/  FFMA.FTZ R4, R198, c[0x0][0x23c], -R6 ;  /* 0x00008f00c6047a23 */ /* 0x010fce0000010806 */
[----:B------:R-:W-:Y:S01]  /*6f50*/  HMMA.16816.F32.BF16 R36, R8, R18, R104 ;  /* 0x000000120824723c */ /* 0x000fe20000041868 */
[--C-:B------:R-:W-:Y:S01]  /*6f60*/  FFMA.FTZ R28, R212, c[0x0][0x23c], -R6.reuse ;  /* 0x00008f00d41c7a23 */ /* 0x100fe20000010806 */
[----:B------:R-:W-:Y:S01]  /*6f70*/  MOV R34, R139 ;  /* 0x0000008b00227202 */ /* 0x000fe20000000f00 */
[--C-:B------:R-:W-:Y:S01]  /*6f80*/  FFMA.FTZ R7, R199, c[0x0][0x23c], -R6.reuse ;  /* 0x00008f00c7077a23 */ /* 0x100fe20000010806 */
[----:B------:R-:W-:Y:S01]  /*6f90*/  MOV R33, R138 ;  /* 0x0000008a00217202 */ /* 0x000fe20000000f00 */
[--C-:B------:R-:W-:Y:S01]  /*6fa0*/  FFMA.FTZ R116, R157, c[0x0][0x23c], -R6.reuse ;  /* 0x00008f009d747a23 */ /* 0x100fe20000010806 */
[----:B------:R-:W4:Y:S01]  /*6fb0*/  LDSM.16.MT88.4 R16, [R220+0xa800] ;  /* 0x00a80000dc10783b */ /* 0x000f220000004200 */
[----:B------:R-:W-:Y:S02]  /*6fc0*/  F2FP.BF16.PACK_AB R8, R192, R172 ;  /* 0x000000acc008723e */ /* 0x000fe400000010ff */
[----:B-1----:R-:W-:Y:S01]  /*6fd0*/  F2FP.BF16.PACK_AB R9, R195, R156 ;  /* 0x0000009cc309723e */ /* 0x002fe200000010ff */
[--C-:B------:R-:W-:Y:S01]  /*6fe0*/  FFMA.FTZ R148, R129, c[0x0][0x23c], -R6.reuse ;  /* 0x00008f0081947a23 */ /* 0x100fe20000010806 */
[----:B------:R-:W-:Y:S01]  /*6ff0*/  F2FP.BF16.PACK_AB R10, R181, R194 ;  /* 0x000000c2b50a723e */ /* 0x000fe200000010ff */
[--C-:B------:R-:W-:Y:S01]  /*7000*/  FFMA.FTZ R149, R128, c[0x0][0x23c], -R6.reuse ;  /* 0x00008f0080957a23 */ /* 0x100fe20000010806 */
[----:B------:R-:W-:Y:S01]  /*7010*/  F2FP.BF16.PACK_AB R11, R170, R180 ;  /* 0x000000b4aa0b723e */ /* 0x000fe200000010ff */
[--C-:B------:R-:W-:Y:S01]  /*7020*/  FFMA.FTZ R104, R191, c[0x0][0x23c], -R6.reuse ;  /* 0x00008f00bf687a23 */ /* 0x100fe20000010806 */
[----:B------:R-:W-:Y:S01]  /*7030*/  MOV R191, R252 ;  /* 0x000000fc00bf7202 */ /* 0x000fe20000000f00 */
[----:B------:R-:W1:Y:S01]  /*7040*/  LDSM.16.MT88.4 R24, [R219+0xa800] ;  /* 0x00a80000db18783b */ /* 0x000e620000004200 */
[----:B------:R3:W-:Y:S01]  /*7050*/  MUFU.EX2 R252, R2 ;  /* 0x0000000200fc7308 */ /* 0x0007e20000000800 */
[----:B------:R-:W-:-:S02]  /*7060*/  FFMA.FTZ R106, R158, c[0x0][0x23c], -R6 ;  /* 0x00008f009e6a7a23 */ /* 0x000fc40000010806 */
[----:B------:R-:W-:Y:S01]  /*7070*/  HMMA.16816.F32.BF16 R76, R8, R14, R44 ;  /* 0x0000000e084c723c */ /* 0x000fe2000004182c */
[----:B------:R-:W-:Y:S02]  /*7080*/  IMAD.MOV.U32 R158, RZ, RZ, R251 ;  /* 0x000000ffff9e7224 */ /* 0x000fe400078e00fb */
[----:B------:R-:W-:Y:S02]  /*7090*/  FFMA.FTZ R138, R131, c[0x0][0x23c], -R6 ;  /* 0x00008f00838a7a23 */ /* 0x000fe40000010806 */
[----:B------:R4:W1:Y:S02]  /*70a0*/  MUFU.EX2 R251, R4 ;  /* 0x0000000400fb7308 */ /* 0x0008640000000800 */
[--C-:B------:R-:W-:Y:S02]  /*70b0*/  FFMA.FTZ R45, R210, c[0x0][0x23c], -R0.reuse ;  /* 0x00008f00d22d7a23 */ /* 0x100fe40000010800 */
[--C-:B------:R-:W-:Y:S01]  /*70c0*/  FFMA.FTZ R46, R242, c[0x0][0x23c], -R0.reuse ;  /* 0x00008f00f22e7a23 */ /* 0x100fe20000010800 */
[----:B------:R-:W2:Y:S01]  /*70d0*/  LDL.LU R210, [R1+0x10] ;  /* 0x0000100001d27983 */ /* 0x000ea20000300800 */
[----:B---3--:R-:W-:-:S03]  /*70e0*/  FFMA.FTZ R2, R248, c[0x0][0x23c], -R0 ;  /* 0x00008f00f8027a23 */ /* 0x008fc60000010800 */
[----:B------:R-:W3:Y:S01]  /*70f0*/  LDL.LU R242, [R1+0x58] ;  /* 0x0000580001f27983 */ /* 0x000ee20000300800 */
[----:B------:R-:W-:Y:S01]  /*7100*/  FFMA.FTZ R139, R130, c[0x0][0x23c], -R6 ;  /* 0x00008f00828b7a23 */ /* 0x000fe20000010806 */
[----:B------:R1:W-:Y:S01]  /*7110*/  MUFU.EX2 R212, R2 ;  /* 0x0000000200d47308 */ /* 0x0003e20000000800 */
[--C-:B------:R-:W-:Y:S02]  /*7120*/  FFMA.FTZ R6, R247, c[0x0][0x23c], -R0.reuse ;  /* 0x00008f00f7067a23 */ /* 0x100fe40000010800 */
[--C-:B----4-:R-:W-:Y:S02]  /*7130*/  FFMA.FTZ R4, R246, c[0x0][0x23c], -R0.reuse ;  /* 0x00008f00f6047a23 */ /* 0x110fe40000010800 */
[--C-:B-1----:R-:W-:Y:S02]  /*7140*/  FFMA.FTZ R2, R244, c[0x0][0x23c], -R0.reuse ;  /* 0x00008f00f4027a23 */ /* 0x102fe40000010800 */
[----:B------:R-:W3:Y:S04]  /*7150*/  LDL.LU R244, [R1+0x24] ;  /* 0x0000240001f47983 */ /* 0x000ee80000300800 */
[----:B------:R-:W3:Y:S04]  /*7160*/  LDL.LU R246, [R1+0x70] ;  /* 0x0000700001f67983 */ /* 0x000ee80000300800 */
[----:B------:R-:W3:Y:S04]  /*7170*/  LDL.LU R247, [R1+0x14] ;  /* 0x0000140001f77983 */ /* 0x000ee80000300800 */
[----:B------:R-:W3:Y:S01]  /*7180*/  LDL.LU R248, [R1+0x54] ;  /* 0x0000540001f87983 */ /* 0x000ee20000300800 */
[----:B------:R-:W-:Y:S01]  /*7190*/  MOV R129, R250 ;  /* 0x000000fa00817202 */ /* 0x000fe20000000f00 */
[--C-:B------:R-:W-:Y:S01]  /*71a0*/  FFMA.FTZ R44, R208, c[0x0][0x23c], -R0.reuse ;  /* 0x00008f00d02c7a23 */ /* 0x100fe20000010800 */
[----:B------:R-:W-:Y:S01]  /*71b0*/  MOV R128, R249 ;  /* 0x000000f900807202 */ /* 0x000fe20000000f00 */
[--C-:B------:R-:W-:Y:S01]  /*71c0*/  FFMA.FTZ R31, R206, c[0x0][0x23c], -R0.reuse ;  /* 0x00008f00ce1f7a23 */ /* 0x100fe20000010800 */
[----:B------:R1:W-:Y:S01]  /*71d0*/  MUFU.EX2 R249, R28 ;  /* 0x0000001c00f97308 */ /* 0x0003e20000000800 */
[----:B------:R-:W-:-:S07]  /*71e0*/  FFMA.FTZ R130, R204, c[0x0][0x23c], -R0 ;  /* 0x00008f00cc827a23 */ /* 0x000fce0000010800 */
[----:B------:R-:W1:Y:S08]  /*71f0*/  MUFU.EX2 R250, R7 ;  /* 0x0000000700fa7308 */ /* 0x000e700000000800 */
[----:B------:R1:W-:Y:S08]  /*7200*/  MUFU.EX2 R208, R6 ;  /* 0x0000000600d07308 */ /* 0x0003f00000000800 */
[----:B------:R1:W-:Y:S08]  /*7210*/  MUFU.EX2 R206, R4 ;  /* 0x0000000400ce7308 */ /* 0x0003f00000000800 */
[----:B------:R-:W1:Y:S01]  /*7220*/  MUFU.EX2 R204, R2 ;  /* 0x0000000200cc7308 */ /* 0x000e620000000800 */
[----:B------:R-:W-:Y:S01]  /*7230*/  MOV R175, R146 ;  /* 0x0000009200af7202 */ /* 0x000fe20000000f00 */
[----:B------:R-:W-:Y:S01]  /*7240*/  IMAD.MOV.U32 R163, RZ, RZ, R144 ;  /* 0x000000ffffa37224 */ /* 0x000fe200078e0090 */
[----:B------:R-:W-:Y:S01]  /*7250*/  MOV R35, R145 ;  /* 0x0000009100237202 */ /* 0x000fe20000000f00 */
[----:B------:R-:W-:Y:S01]  /*7260*/  HMMA.16816.F32.BF16 R196, R8, R20, R64 ;  /* 0x0000001408c4723c */ /* 0x000fe20000041840 */
[----:B------:R-:W-:Y:S01]  /*7270*/  MOV R157, R117 ;  /* 0x00000075009d7202 */ /* 0x000fe20000000f00 */
[--C-:B-1----:R-:W-:Y:S01]  /*7280*/  FFMA.FTZ R28, R243, c[0x0][0x23c], -R5.reuse ;  /* 0x00008f00f31c7a23 */ /* 0x102fe20000010805 */
[----:B------:R-:W-:Y:S01]  /*7290*/  F2FP.BF16.PACK_AB R6, R252, R251 ;  /* 0x000000fbfc06723e */ /* 0x000fe200000010ff */
[--C-:B------:R-:W-:Y:S01]  /*72a0*/  FFMA.FTZ R30, R209, c[0x0][0x23c], -R5.reuse ;  /* 0x00008f00d11e7a23 */ /* 0x100fe20000010805 */
[----:B------:R-:W-:Y:S01]  /*72b0*/  F2FP.BF16.PACK_AB R4, R250, R249 ;  /* 0x000000f9fa04723e */ /* 0x000fe200000010ff */
[----:B------:R-:W-:-:S02]  /*72c0*/  FFMA.FTZ R105, R207, c[0x0][0x23c], -R5 ;  /* 0x00008f00cf697a23 */ /* 0x000fc40000010805 */
[----:B------:R-:W-:Y:S01]  /*72d0*/  HMMA.16816.F32.BF16 R184, R8, R22, R60 ;  /* 0x0000001608b8723c */ /* 0x000fe2000004183c */
[--C-:B------:R-:W-:Y:S02]  /*72e0*/  FFMA.FTZ R107, R205, c[0x0][0x23c], -R5.reuse ;  /* 0x00008f00cd6b7a23 */ /* 0x100fe40000010805 */
[----:B------:R-:W-:Y:S01]  /*72f0*/  FFMA.FTZ R117, R203, c[0x0][0x23c], -R5 ;  /* 0x00008f00cb757a23 */ /* 0x000fe20000010805 */
[----:B------:R-:W-:-:S04]  /*7300*/  F2FP.BF16.PACK_AB R7, R204, R206 ;  /* 0x000000cecc07723e */ /* 0x000fc800000010ff */
[----:B------:R-:W-:Y:S01]  /*7310*/  HMMA.16816.F32.BF16 R164, R8, R16, R56 ;  /* 0x0000001008a4723c */ /* 0x000fe20000041838 */
[----:B------:R-:W-:Y:S01]  /*7320*/  MOV R32, R132 ;  /* 0x0000008400207202 */ /* 0x000fe20000000f00 */
[----:B------:R-:W-:Y:S01]  /*7330*/  IMAD.MOV.U32 R189, RZ, RZ, R122 ;  /* 0x000000ffffbd7224 */ /* 0x000fe200078e007a */
[----:B------:R-:W-:Y:S01]  /*7340*/  MOV R193, R123 ;  /* 0x0000007b00c17202 */ /* 0x000fe20000000f00 */
[----:B------:R-:W-:-:S04]  /*7350*/  FFMA.FTZ R131, R202, c[0x0][0x23c], -R0 ;  /* 0x00008f00ca837a23 */ /* 0x000fc80000010800 */
[----:B------:R-:W-:Y:S01]  /*7360*/  HMMA.16816.F32.BF16 R100, R8, R18, R52 ;  /* 0x000000120864723c */ /* 0x000fe20000041834 */
[----:B------:R-:W-:Y:S01]  /*7370*/  MOV R159, R120 ;  /* 0x00000078009f7202 */ /* 0x000fe20000000f00 */
[--C-:B------:R-:W-:Y:S01]  /*7380*/  FFMA.FTZ R132, R201, c[0x0][0x23c], -R0.reuse ;  /* 0x00008f00c9847a23 */ /* 0x100fe20000010800 */
[----:B------:R-:W-:Y:S01]  /*7390*/  MOV R190, R119 ;  /* 0x0000007700be7202 */ /* 0x000fe20000000f00 */
[----:B------:R-:W-:-:S04]  /*73a0*/  FFMA.FTZ R133, R200, c[0x0][0x23c], -R0 ;  /* 0x00008f00c8857a23 */ /* 0x000fc80000010800 */
[----:B------:R-:W-:Y:S01]  /*73b0*/  HMMA.16816.F32.BF16 R88, R8, R12, R48 ;  /* 0x0000000c0858723c */ /* 0x000fe20000041830 */
[--C-:B------:R-:W-:Y:S02]  /*73c0*/  FFMA.FTZ R0, R241, c[0x0][0x23c], -R3.reuse ;  /* 0x00008f00f1007a23 */ /* 0x100fe40000010803 */
[----:B------:R-:W-:-:S05]  /*73d0*/  FFMA.FTZ R2, R240, c[0x0][0x23c], -R3 ;  /* 0x00008f00f0027a23 */ /* 0x000fca0000010803 */
[----:B------:R-:W-:Y:S01]  /*73e0*/  HMMA.16816.F32.BF16 R144, R8, R24, R40 ;  /* 0x000000180890723c */ /* 0x000fe20000041828 */
[--C-:B------:R-:W-:Y:S02]  /*73f0*/  FFMA.FTZ R29, R239, c[0x0][0x23c], -R3.reuse ;  /* 0x00008f00ef1d7a23 */ /* 0x100fe40000010803 */
[----:B------:R-:W-:-:S05]  /*7400*/  FFMA.FTZ R119, R215, c[0x0][0x23c], -R3 ;  /* 0x00008f00d7777a23 */ /* 0x000fca0000010803 */
[----:B------:R-:W-:Y:S01]  /*7410*/  HMMA.16816.F32.BF16 R112, R8, R26, R36 ;  /* 0x0000001a0870723c */ /* 0x000fe20000041824 */
[--C-:B------:R-:W-:Y:S02]  /*7420*/  FFMA.FTZ R120, R214, c[0x0][0x23c], -R3.reuse ;  /* 0x00008f00d6787a23 */ /* 0x100fe40000010803 */
[----:B------:R-:W-:-:S04]  /*7430*/  FFMA.FTZ R122, R213, c[0x0][0x23c], -R3 ;  /* 0x00008f00d57a7a23 */ /* 0x000fc80000010803 */
[--C-:B------:R-:W-:Y:S02]  /*7440*/  FFMA.FTZ R11, R238, c[0x0][0x23c], -R5.reuse ;  /* 0x00008f00ee0b7a23 */ /* 0x100fe40000010805 */
[--C-:B------:R-:W-:Y:S02]  /*7450*/  FFMA.FTZ R10, R237, c[0x0][0x23c], -R5.reuse ;  /* 0x00008f00ed0a7a23 */ /* 0x100fe40000010805 */
[----:B------:R-:W-:Y:S01]  /*7460*/  FFMA.FTZ R9, R236, c[0x0][0x23c], -R5 ;  /* 0x00008f00ec097a23 */ /* 0x000fe20000010805 */
[----:B------:R-:W-:Y:S01]  /*7470*/  F2FP.BF16.PACK_AB R5, R208, R212 ;  /* 0x000000d4d005723e */ /* 0x000fe200000010ff */
[--C-:B------:R-:W-:Y:S02]  /*7480*/  FFMA.FTZ R8, R245, c[0x0][0x23c], -R3.reuse ;  /* 0x00008f00f5087a23 */ /* 0x100fe40000010803 */
[----:B------:R-:W-:Y:S02]  /*7490*/  FFMA.FTZ R123, R211, c[0x0][0x23c], -R3 ;  /* 0x00008f00d37b7a23 */ /* 0x000fe40000010803 */
[----:B------:R-:W-:-:S02]  /*74a0*/  FADD.FTZ R3, R129, R128 ;  /* 0x0000008081037221 */ /* 0x000fc40000010000 */
[----:B------:R-:W-:Y:S01]  /*74b0*/  FADD.FTZ R121, R157, R121 ;  /* 0x000000799d797221 */ /* 0x000fe20000010000 */
[C---:B------:R-:W-:Y:S01]  /*74c0*/  HMMA.16816.F32.BF16 R56, R4.reuse, R26, R68 ;  /* 0x0000001a0438723c */ /* 0x040fe20000041844 */
[----:B------:R-:W-:Y:S01]  /*74d0*/  FADD.FTZ R128, R191, R158 ;  /* 0x0000009ebf807221 */ /* 0x000fe20000010000 */
[----:B------:R2:W-:Y:S01]  /*74e0*/  MUFU.EX2 R69, R2 ;  /* 0x0000000200457308 */ /* 0x0005e20000000800 */
[----:B------:R-:W-:Y:S01]  /*74f0*/  FADD.FTZ R129, R159, R190 ;  /* 0x000000be9f817221 */ /* 0x000fe20000010000 */
[----:B------:R-:W-:Y:S01]  /*7500*/  MOV R159, R32 ;  /* 0x00000020009f7202 */ /* 0x000fe20000000f00 */
[----:B------:R-:W-:Y:S01]  /*7510*/  FADD.FTZ R47, R189, R3 ;  /* 0x00000003bd2f7221 */ /* 0x000fe20000010000 */
[----:B------:R-:W-:Y:S01]  /*7520*/  MOV R190, R34 ;  /* 0x0000002200be7202 */ /* 0x000fe20000000f00 */
[----:B------:R-:W-:Y:S01]  /*7530*/  IMAD.MOV.U32 R191, RZ, RZ, R193 ;  /* 0x000000ffffbf7224 */ /* 0x000fe200078e00c1 */
[----:B------:R-:W-:Y:S01]  /*7540*/  MOV R193, R33 ;  /* 0x0000002100c17202 */ /* 0x000fe20000000f00 */
[----:B------:R-:W-:Y:S01]  /*7550*/  IMAD.MOV.U32 R189, RZ, RZ, R35 ;  /* 0x000000ffffbd7224 */ /* 0x000fe200078e0023 */
[----:B------:R-:W4:Y:S01]  /*7560*/  LDL.LU R157, [R1+0x3c] ;  /* 0x00003c00019d7983 */ /* 0x000f220000300800 */
[C---:B------:R-:W-:Y:S03]  /*7570*/  HMMA.16816.F32.BF16 R64, R4.reuse, R20, R124 ;  /* 0x000000140440723c */ /* 0x040fe6000004187c */
[----:B------:R-:W4:Y:S05]  /*7580*/  LDL.LU R158, [R1+0x6c] ;  /* 0x00006c00019e7983 */ /* 0x000f2a0000300800 */
[C---:B------:R-:W-:Y:S01]  /*7590*/  HMMA.16816.F32.BF16 R52, R4.reuse, R22, R108 ;  /* 0x000000160434723c */ /* 0x040fe2000004186c */
[----:B------:R-:W1:Y:S07]  /*75a0*/  LDSM.16.MT88.4 R20, [R217+0xb000] ;  /* 0x00b00000d914783b */ /* 0x000e6e0000004200 */
[C---:B------:R-:W-:Y:S08]  /*75b0*/  HMMA.16816.F32.BF16 R40, R4.reuse, R16, R96 ;  /* 0x000000100428723c */ /* 0x040ff00000041860 */
[C---:B------:R-:W-:Y:S08]  /*75c0*/  HMMA.16816.F32.BF16 R36, R4.reuse, R18, R92 ;  /* 0x000000120424723c */ /* 0x040ff0000004185c */
[C---:B------:R-:W-:Y:S08]  /*75d0*/  HMMA.16816.F32.BF16 R32, R4.reuse, R12, R84 ;  /* 0x0000000c0420723c */ /* 0x040ff00000041854 */
[C---:B------:R-:W-:Y:S08]  /*75e0*/  HMMA.16816.F32.BF16 R48, R4.reuse, R14, R80 ;  /* 0x0000000e0430723c */ /* 0x040ff00000041850 */
[----:B------:R-:W-:Y:S01]  /*75f0*/  HMMA.16816.F32.BF16 R60, R4, R24, R72 ;  /* 0x00000018043c723c */ /* 0x000fe20000041848 */
[----:B------:R1:W-:Y:S01]  /*7600*/  MUFU.EX2 R72, R0 ;  /* 0x0000000000487308 */ /* 0x0003e20000000800 */
[----:B------:R-:W1:Y:S04]  /*7610*/  LDSM.16.MT88.4 R16, [R220+0xb000] ;  /* 0x00b00000dc10783b */ /* 0x000e680000004200 */
[----:B------:R-:W1:Y:S01]  /*7620*/  LDSM.16.MT88.4 R12, [R218+0xb000] ;  /* 0x00b00000da0c783b */ /* 0x000e620000004200 */
[----:B--2---:R-:W-:-:S02]  /*7630*/  FADD.FTZ R2, R210, R121 ;  /* 0x00000079d2027221 */ /* 0x004fc40000010000 */
[----:B---3--:R-:W-:Y:S02]  /*7640*/  FADD.FTZ R3, R242, R128 ;  /* 0x00000080f2037221 */ /* 0x008fe40000010000 */
[----:B------:R-:W-:Y:S02]  /*7650*/  FADD.FTZ R4, R244, R129 ;  /* 0x00000081f4047221 */ /* 0x000fe40000010000 */
[----:B------:R-:W2:Y:S01]  /*7660*/  LDL.LU R244, [R1+0x18] ;  /* 0x0000180001f47983 */ /* 0x000ea20000300800 */
[----:B-1----:R-:W-:-:S03]  /*7670*/  FADD.FTZ R0, R246, R47 ;  /* 0x0000002ff6007221 */ /* 0x002fc60000010000 */
[----:B------:R-:W3:Y:S01]  /*7680*/  LDL.LU R246, [R1+0x68] ;  /* 0x0000680001f67983 */ /* 0x000ee20000300800 */
[----:B------:R-:W-:-:S03]  /*7690*/  FADD.FTZ R2, R247, R2 ;  /* 0x00000002f7027221 */ /* 0x000fc60000010000 */
[----:B------:R-:W3:Y:S01]  /*76a0*/  LDL.LU R247, [R1+0x5c] ;  /* 0x00005c0001f77983 */ /* 0x000ee20000300800 */
[----:B------:R-:W-:-:S03]  /*76b0*/  FADD.FTZ R3, R248, R3 ;  /* 0x00000003f8037221 */ /* 0x000fc60000010000 */
[----:B------:R-:W3:Y:S01]  /*76c0*/  LDL.LU R248, [R1+0x7c] ;  /* 0x00007c0001f87983 */ /* 0x000ee20000300800 */
[----:B----4-:R-:W-:Y:S02]  /*76d0*/  FADD.FTZ R0, R158, R0 ;  /* 0x000000009e007221 */ /* 0x010fe40000010000 */
[----:B------:R-:W-:Y:S02]  /*76e0*/  FADD.FTZ R25, R157, R4 ;  /* 0x000000049d197221 */ /* 0x000fe40000010000 */
[----:B------:R-:W4:Y:S04]  /*76f0*/  LDL.LU R157, [R1+0x64] ;  /* 0x00006400019d7983 */ /* 0x000f280000300800 */
[----:B------:R-:W4:Y:S01]  /*7700*/  LDL.LU R158, [R1+0x60] ;  /* 0x00006000019e7983 */ /* 0x000f220000300800 */
[----:B--2---:R-:W-:-:S04]  /*7710*/  FADD.FTZ R24, R244, R2 ;  /* 0x00000002f4187221 */ /* 0x004fc80000010000 */
[----:B------:R-:W-:Y:S02]  /*7720*/  FADD.FTZ R26, R137, R24 ;  /* 0x00000018891a7221 */ /* 0x000fe40000010000 */
[----:B------:R-:W2:Y:S01]  /*7730*/  LDL.LU R137, [R1+0xe0] ;  /* 0x0000e00001897983 */ /* 0x000ea20000300800 */
[----:B---3--:R-:W-:-:S04]  /*7740*/  FADD.FTZ R0, R248, R0 ;  /* 0x00000000f8007221 */ /* 0x008fc80000010000 */
[----:B------:R-:W-:Y:S02]  /*7750*/  FADD.FTZ R27, R136, R0 ;  /* 0x00000000881b7221 */ /* 0x000fe40000010000 */
[----:B------:R-:W3:Y:S04]  /*7760*/  LDL.LU R136, [R1+0xdc] ;  /* 0x0000dc0001887983 */ /* 0x000ee80000300800 */
[----:B------:R-:W2:Y:S04]  /*7770*/  LDL.LU R236, [R1+0x74] ;  /* 0x0000740001ec7983 */ /* 0x000ea80000300800 */
[----:B------:R-:W3:Y:S04]  /*7780*/  LDL.LU R237, [R1+0x84] ;  /* 0x0000840001ed7983 */ /* 0x000ee80000300800 */
[----:B------:R-:W3:Y:S01]  /*7790*/  LDL.LU R238, [R1+0x80] ;  /* 0x0000800001ee7983 */ /* 0x000ee20000300800 */
[----:B------:R-:W-:Y:S08]  /*77a0*/  MUFU.EX2 R93, R11 ;  /* 0x0000000b005d7308 */ /* 0x000ff00000000800 */
[----:B------:R-:W-:Y:S08]  /*77b0*/  MUFU.EX2 R94, R10 ;  /* 0x0000000a005e7308 */ /* 0x000ff00000000800 */
[----:B------:R-:W-:Y:S08]  /*77c0*/  MUFU.EX2 R84, R9 ;  /* 0x0000000900547308 */ /* 0x000ff00000000800 */
[----:B------:R1:W-:Y:S02]  /*77d0*/  MUFU.EX2 R80, R8 ;  /* 0x0000000800507308 */ /* 0x0003e40000000800 */
[----:B-1----:R-:W1:Y:S06]  /*77e0*/  LDSM.16.MT88.4 R8, [R219+0xb000] ;  /* 0x00b00000db08783b */ /* 0x002e6c0000004200 */
[----:B------:R-:W1:Y:S08]  /*77f0*/  MUFU.EX2 R92, R28 ;  /* 0x0000001c005c7308 */ /* 0x000e700000000800 */
[----:B------:R-:W1:Y:S08]  /*7800*/  MUFU.EX2 R70, R29 ;  /* 0x0000001d00467308 */ /* 0x000e700000000800 */
[----:B------:R-:W-:Y:S08]  /*7810*/  MUFU.EX2 R68, R46 ;  /* 0x0000002e00447308 */ /* 0x000ff00000000800 */
[----:B------:R-:W-:Y:S08]  /*7820*/  MUFU.EX2 R47, R45 ;  /* 0x0000002d002f7308 */ /* 0x000ff00000000800 */
[----:B------:R-:W-:Y:S08]  /*7830*/  MUFU.EX2 R104, R104 ;  /* 0x0000006800687308 */ /* 0x000ff00000000800 */
[----:B------:R-:W1:Y:S08]  /*7840*/  MUFU.EX2 R106, R106 ;  /* 0x0000006a006a7308 */ /* 0x000e700000000800 */
[----:B------:R-:W-:Y:S08]  /*7850*/  MUFU.EX2 R116, R116 ;  /* 0x0000007400747308 */ /* 0x000ff00000000800 */
[----:B------:R-:W1:Y:S08]  /*7860*/  MUFU.EX2 R118, R118 ;  /* 0x0000007600767308 */ /* 0x000e700000000800 */
[----:B------:R-:W-:Y:S08]  /*7870*/  MUFU.EX2 R46, R44 ;  /* 0x0000002c002e7308 */ /* 0x000ff00000000800 */
[----:B------:R-:W4:Y:S01]  /*7880*/  MUFU.EX2 R45, R31 ;  /* 0x0000001f002d7308 */ /* 0x000f220000000800 */
[----:B-1----:R-:W-:-:S02]  /*7890*/  F2FP.BF16.PACK_AB R4, R93, R92 ;  /* 0x0000005c5d04723e */ /* 0x002fc400000010ff */
[----:B------:R-:W-:Y:S02]  /*78a0*/  F2FP.BF16.PACK_AB R5, R72, R80 ;  /* 0x000000504805723e */ /* 0x000fe400000010ff */
[----:B------:R-:W-:Y:S02]  /*78b0*/  F2FP.BF16.PACK_AB R6, R84, R94 ;  /* 0x0000005e5406723e */ /* 0x000fe400000010ff */
[----:B------:R-:W-:Y:S01]  /*78c0*/  F2FP.BF16.PACK_AB R7, R70, R69 ;  /* 0x000000454607723e */ /* 0x000fe200000010ff */
[----:B------:R-:W-:Y:S01]  /*78d0*/  FADD.FTZ R3, R246, R3 ;  /* 0x00000003f6037221 */ /* 0x000fe20000010000 */
[----:B------:R1:W-:Y:S01]  /*78e0*/  MUFU.EX2 R44, R30 ;  /* 0x0000001e002c7308 */ /* 0x0003e20000000800 */
[----:B------:R-:W-:Y:S02]  /*78f0*/  FADD.FTZ R2, R247, R25 ;  /* 0x00000019f7027221 */ /* 0x000fe40000010000 */
[----:B----4-:R-:W-:Y:S02]  /*7900*/  FADD.FTZ R25, R157, R3 ;  /* 0x000000039d197221 */ /* 0x010fe40000010000 */
[----:B------:R-:W-:Y:S01]  /*7910*/  HMMA.16816.F32.BF16 R196, R4, R20, R196 ;  /* 0x0000001404c4723c */ /* 0x000fe200000418c4 */
[----:B------:R-:W-:-:S07]  /*7920*/  FADD.FTZ R24, R158, R2 ;  /* 0x000000029e187221 */ /* 0x000fce0000010000 */
[C---:B------:R-:W-:Y:S08]  /*7930*/  HMMA.16816.F32.BF16 R184, R4.reuse, R22, R184 ;  /* 0x0000001604b8723c */ /* 0x040ff000000418b8 */
[C---:B------:R-:W-:Y:S08]  /*7940*/  HMMA.16816.F32.BF16 R164, R4.reuse, R16, R164 ;  /* 0x0000001004a4723c */ /* 0x040ff000000418a4 */
[C---:B------:R-:W-:Y:S08]  /*7950*/  HMMA.16816.F32.BF16 R100, R4.reuse, R18, R100 ;  /* 0x000000120464723c */ /* 0x040ff00000041864 */
[C---:B------:R-:W-:Y:S08]  /*7960*/  HMMA.16816.F32.BF16 R88, R4.reuse, R12, R88 ;  /* 0x0000000c0458723c */ /* 0x040ff00000041858 */
[C---:B------:R-:W-:Y:S08]  /*7970*/  HMMA.16816.F32.BF16 R76, R4.reuse, R14, R76 ;  /* 0x0000000e044c723c */ /* 0x040ff0000004184c */
[C---:B------:R-:W-:Y:S08]  /*7980*/  HMMA.16816.F32.BF16 R144, R4.reuse, R8, R144 ;  /* 0x000000080490723c */ /* 0x040ff00000041890 */
[----:B-1----:R-:W-:Y:S07]  /*7990*/  HMMA.16816.F32.BF16 R28, R4, R10, R112 ;  /* 0x0000000a041c723c */ /* 0x002fee0000041870 */
[----:B------:R-:W-:-:S02]  /*79a0*/  F2FP.BF16.PACK_AB R4, R106, R104 ;  /* 0x000000686a04723e */ /* 0x000fc400000010ff */
[----:B------:R-:W-:Y:S02]  /*79b0*/  F2FP.BF16.PACK_AB R5, R47, R68 ;  /* 0x000000442f05723e */ /* 0x000fe400000010ff */
[----:B------:R-:W-:Y:S02]  /*79c0*/  F2FP.BF16.PACK_AB R6, R118, R116 ;  /* 0x000000747606723e */ /* 0x000fe400000010ff */
[----:B------:R-:W-:Y:S02]  /*79d0*/  F2FP.BF16.PACK_AB R7, R45, R46 ;  /* 0x0000002e2d07723e */ /* 0x000fe400000010ff */
[----:B------:R-:W-:Y:S02]  /*79e0*/  MOV R214, R150 ;  /* 0x0000009600d67202 */ /* 0x000fe40000000f00 */
[----:B------:R-:W-:-:S03]  /*79f0*/  MOV R215, R160 ;  /* 0x000000a000d77202 */ /* 0x000fc60000000f00 */
[----:B------:R-:W-:Y:S01]  /*7a00*/  HMMA.16816.F32.BF16 R60, R4, R8, R60 ;  /* 0x00000008043c723c */ /* 0x000fe2000004183c */
[----:B------:R-:W-:Y:S01]  /*7a10*/  MOV R239, R141 ;  /* 0x0000008d00ef7202 */ /* 0x000fe20000000f00 */
[----:B------:R-:W-:Y:S01]  /*7a20*/  IMAD.MOV.U32 R246, RZ, RZ, R175 ;  /* 0x000000fffff67224 */ /* 0x000fe200078e00af */
[----:B------:R-:W-:-:S04]  /*7a30*/  MOV R241, R152 ;  /* 0x0000009800f17202 */ /* 0x000fc80000000f00 */
[----:B------:R-:W-:Y:S01]  /*7a40*/  FADD.FTZ R8, R135, R27 ;  /* 0x0000001b87087221 */ /* 0x000fe20000010000 */
[C---:B------:R-:W-:Y:S01]  /*7a50*/  HMMA.16816.F32.BF16 R64, R4.reuse, R20, R64 ;  /* 0x000000140440723c */ /* 0x040fe20000041840 */
[----:B------:R-:W-:Y:S01]  /*7a60*/  IMAD.MOV.U32 R240, RZ, RZ, R154 ;  /* 0x000000fffff07224 */ /* 0x000fe200078e009a */
[----:B------:R-:W-:Y:S02]  /*7a70*/  MOV R245, R140 ;  /* 0x0000008c00f57202 */ /* 0x000fe40000000f00 */
[----:B------:R-:W-:Y:S02]  /*7a80*/  MOV R203, R151 ;  /* 0x0000009700cb7202 */ /* 0x000fe40000000f00 */
[----:B------:R-:W-:Y:S01]  /*7a90*/  MOV R205, R163 ;  /* 0x000000a300cd7202 */ /* 0x000fe20000000f00 */
[----:B------:R-:W-:Y:S01]  /*7aa0*/  IMAD.MOV.U32 R158, RZ, RZ, R177 ;  /* 0x000000ffff9e7224 */ /* 0x000fe200078e00b1 */
[----:B------:R-:W-:Y:S01]  /*7ab0*/  HMMA.16816.F32.BF16 R52, R4, R22, R52 ;  /* 0x000000160434723c */ /* 0x000fe20000041834 */
[----:B------:R-:W-:-:S02]  /*7ac0*/  MOV R98, R246 ;  /* 0x000000f600627202 */ /* 0x000fc40000000f00 */
[----:B------:R-:W-:Y:S01]  /*7ad0*/  MOV R209, R183 ;  /* 0x000000b700d17202 */ /* 0x000fe20000000f00 */
[----:B------:R-:W-:-:S04]  /*7ae0*/  IMAD.MOV.U32 R202, RZ, RZ, R179 ;  /* 0x000000ffffca7224 */ /* 0x000fc800078e00b3 */
[C---:B------:R-:W-:Y:S08]  /*7af0*/  HMMA.16816.F32.BF16 R40, R4.reuse, R16, R40 ;  /* 0x000000100428723c */ /* 0x040ff00000041828 */
[C---:B------:R-:W-:Y:S08]  /*7b00*/  HMMA.16816.F32.BF16 R36, R4.reuse, R18, R36 ;  /* 0x000000120424723c */ /* 0x040ff00000041824 */
[C---:B------:R-:W-:Y:S08]  /*7b10*/  HMMA.16816.F32.BF16 R32, R4.reuse, R12, R32 ;  /* 0x0000000c0420723c */ /* 0x040ff00000041820 */
[C---:B------:R-:W-:Y:S08]  /*7b20*/  HMMA.16816.F32.BF16 R48, R4.reuse, R14, R48 ;  /* 0x0000000e0430723c */ /* 0x040ff00000041830 */
[----:B------:R-:W-:Y:S01]  /*7b30*/  HMMA.16816.F32.BF16 R56, R4, R10, R56 ;  /* 0x0000000a0438723c */ /* 0x000fe20000041838 */
[----:B------:R-:W-:Y:S01]  /*7b40*/  MOV R157, R178 ;  /* 0x000000b2009d7202 */ /* 0x000fe20000000f00 */
[----:B------:R-:W1:Y:S01]  /*7b50*/  MUFU.EX2 R138, R138 ;  /* 0x0000008a008a7308 */ /* 0x000e620000000800 */
[----:B------:R-:W-:Y:S01]  /*7b60*/  MOV R247, R176 ;  /* 0x000000b000f77202 */ /* 0x000fe20000000f00 */
[----:B------:R-:W-:Y:S01]  /*7b70*/  LDSM.16.MT88.4 R12, [R219+0xb800] ;  /* 0x00b80000db0c783b */ /* 0x000fe20000004200 */
[----:B--2---:R-:W-:-:S02]  /*7b80*/  FADD.FTZ R3, R236, R26 ;  /* 0x0000001aec037221 */ /* 0x004fc40000010000 */
[----:B---3--:R-:W-:Y:S02]  /*7b90*/  FADD.FTZ R2, R237, R25 ;  /* 0x00000019ed027221 */ /* 0x008fe40000010000 */
        /* <DEDUP_REMOVED lines=37> */
[----:B------:R-:W2:Y:S01]  /*7df0*/  MUFU.EX2 R130, R130 ;  /* 0x0000008200827308 */ /* 0x000ea20000000800 */
[----:B------:R-:W-:Y:S01]  /*7e00*/  FADD.FTZ R0, R230, R3 ;  /* 0x00000003e6007221 */ /* 0x000fe20000010000 */
[----:B------:R-:W-:Y:S01]  /*7e10*/  LDSM.16.MT88.4 R176, [R220+0xb800] ;  /* 0x00b80000dcb0783b */ /* 0x000fe20000004200 */
[----:B------:R-:W-:-:S02]  /*7e20*/  FADD.FTZ R5, R229, R5 ;  /* 0x00000005e5057221 */ /* 0x000fc40000010000 */
[----:B------:R-:W-:Y:S01]  /*7e30*/  FADD.FTZ R3, R228, R4 ;  /* 0x00000004e4037221 */ /* 0x000fe20000010000 */
[----:B------:R3:W5:Y:S01]  /*7e40*/  LDL.LU R135, [R1+0xd8] ;  /* 0x0000d80001877983 */ /* 0x0007620000300800 */
[----:B------:R-:W-:Y:S02]  /*7e50*/  FADD.FTZ R0, R226, R0 ;  /* 0x00000000e2007221 */ /* 0x000fe40000010000 */
[----:B------:R-:W-:Y:S02]  /*7e60*/  FADD.FTZ R2, R227, R2 ;  /* 0x00000002e3027221 */ /* 0x000fe40000010000 */
        /* <DEDUP_REMOVED lines=8> */
[----:B------:R-:W-:Y:S01]  /*7ef0*/  MOV R239, R202 ;  /* 0x000000ca00ef7202 */ /* 0x000fe20000000f00 */
[----:B------:R-:W-:-:S02]  /*7f00*/  FADD.FTZ R2, R223, R2 ;  /* 0x00000002df027221 */ /* 0x000fc40000010000 */
        /* <DEDUP_REMOVED lines=10> */
[----:B------:R-:W-:-:S02]  /*7fb0*/  FADD.FTZ R2, R99, R2 ;  /* 0x0000000263027221 */ /* 0x000fc40000010000 */
[----:B------:R-:W-:Y:S01]  /*7fc0*/  IMAD.MOV.U32 R236, RZ, RZ, R162 ;  /* 0x000000ffffec7224 */ /* 0x000fe200078e00a2 */
[----:B------:R-:W4:Y:S01]  /*7fd0*/  MUFU.EX2 R119, R119 ;  /* 0x0000007700777308 */ /* 0x000f220000000800 */
[----:B------:R-:W-:Y:S01]  /*7fe0*/  FADD.FTZ R4, R109, R4 ;  /* 0x000000046d047221 */ /* 0x000fe20000010000 */
[----:B------:R-:W1:Y:S01]  /*7ff0*/  LDSM.16.MT88.4 R188, [R217+0xb800] ;  /* 0x00b80000d9bc783b */ /* 0x000e620000004200 */
[----:B------:R-:W-:Y:S02]  /*8000*/  FADD.FTZ R3, R110, R3 ;  /* 0x000000036e037221 */ /* 0x000fe40000010000 */
[----:B------:R-:W-:Y:S01]  /*8010*/  FADD.FTZ R0, R124, R0 ;  /* 0x000000007c007221 */ /* 0x000fe20000010000 */
[----:B------:R-:W1:Y:S01]  /*8020*/  LDSM.16.MT88.4 R172, [R218+0xb800] ;  /* 0x00b80000daac783b */ /* 0x000e620000004200 */
[----:B------:R-:W-:Y:S02]  /*8030*/  FADD.FTZ R2, R111, R2 ;  /* 0x000000026f027221 */ /* 0x000fe40000010000 */
[----:B------:R-:W-:Y:S01]  /*8040*/  FADD.FTZ R4, R125, R4 ;  /* 0x000000047d047221 */ /* 0x000fe20000010000 */
[----:B------:R-:W1:Y:S01]  /*8050*/  MUFU.EX2 R139, R139 ;  /* 0x0000008b008b7308 */ /* 0x000e620000000800 */
[----:B------:R-:W-:Y:S01]  /*8060*/  FADD.FTZ R3, R126, R3 ;  /* 0x000000037e037221 */ /* 0x000fe20000010000 */
[----:B------:R3:W5:Y:S01]  /*8070*/  LDL.LU R134, [R1+0xd4] ;  /* 0x0000d40001867983 */ /* 0x0007620000300800 */
[----:B------:R-:W-:-:S02]  /*8080*/  FADD.FTZ R0, R211, R0 ;  /* 0x00000000d3007221 */ /* 0x000fc40000010000 */
[----:B------:R-:W-:Y:S02]  /*8090*/  FADD.FTZ R2, R127, R2 ;  /* 0x000000027f027221 */ /* 0x000fe40000010000 */
        /* <DEDUP_REMOVED lines=16> */
[----:B------:R-:W-:Y:S01]  /*81a0*/  MOV R248, R170 ;  /* 0x000000aa00f87202 */ /* 0x000fe20000000f00 */
        /* <DEDUP_REMOVED lines=24> */
[----:B------:R-:W-:Y:S01]  /*8330*/  IMAD.MOV.U32 R247, RZ, RZ, R181 ;  /* 0x000000fffff77224 */ /* 0x000fe200078e00b5 */
        /* <DEDUP_REMOVED lines=24> */
[----:B------:R-:W2:Y:S01]  /*84c0*/  MUFU.EX2 R7, R149 ;  /* 0x0000009500077308 */ /* 0x000ea20000000800 */
[----:B------:R-:W-:Y:S01]  /*84d0*/  FADD.FTZ R0, R69, R0 ;  /* 0x0000000045007221 */ /* 0x000fe20000010000 */
[----:B------:R3:W5:Y:S01]  /*84e0*/  LDL.LU R224, [R1+0x9c] ;  /* 0x00009c0001e07983 */ /* 0x0007620000300800 */
[----:B------:R-:W-:Y:S02]  /*84f0*/  FADD.FTZ R2, R94, R2 ;  /* 0x000000025e027221 */ /* 0x000fe40000010000 */
[----:B------:R-:W-:Y:S01]  /*8500*/  FADD.FTZ R4, R118, R4 ;  /* 0x0000000476047221 */ /* 0x000fe20000010000 */
[----:B------:R3:W5:Y:S01]  /*8510*/  LDL.LU R223, [R1+0x98] ;  /* 0x0000980001df7983 */ /* 0x0007620000300800 */
[----:B------:R-:W-:Y:S01]  /*8520*/  FADD.FTZ R3, R45, R3 ;  /* 0x000000032d037221 */ /* 0x000fe20000010000 */
[----:B------:R-:W3:Y:S01]  /*8530*/  MUFU.EX2 R133, R133 ;  /* 0x0000008500857308 */ /* 0x000ee20000000800 */
[----:B------:R-:W-:Y:S01]  /*8540*/  FADD.FTZ R0, R70, R0 ;  /* 0x0000000046007221 */ /* 0x000fe20000010000 */
[----:B------:R3:W5:Y:S01]  /*8550*/  LDL.LU R222, [R1+0x94] ;  /* 0x0000940001de7983 */ /* 0x0007620000300800 */
[----:B------:R-:W-:-:S02]  /*8560*/  FADD.FTZ R2, R84, R2 ;  /* 0x0000000254027221 */ /* 0x000fc40000010000 */
[----:B-1----:R-:W-:Y:S01]  /*8570*/  FADD.FTZ R4, R138, R4 ;  /* 0x000000048a047221 */ /* 0x002fe20000010000 */
[----:B------:R1:W5:Y:S02]  /*8580*/  LDL.LU R221, [R1+0x90] ;  /* 0x0000900001dd7983 */ /* 0x0003640000300800 */
[----:B------:R-:W1:Y:S01]  /*8590*/  MUFU.EX2 R123, R123 ;  /* 0x0000007b007b7308 */ /* 0x000e620000000800 */
[----:B--2---:R-:W-:Y:S01]  /*85a0*/  FADD.FTZ R3, R130, R3 ;  /* 0x0000000382037221 */ /* 0x004fe20000010000 */
[----:B------:R2:W5:Y:S01]  /*85b0*/  LDL.LU R216, [R1+0x8c] ;  /* 0x00008c0001d87983 */ /* 0x0005620000300800 */
[----:B----4-:R-:W-:-:S05]  /*85c0*/  FADD.FTZ R0, R119, R0 ;  /* 0x0000000077007221 */ /* 0x010fca0000010000 */
[----:B------:R-:W4:Y:S01]  /*85d0*/  MUFU.EX2 R117, R117 ;  /* 0x0000007500757308 */ /* 0x000f220000000800 */
        /* <DEDUP_REMOVED lines=10> */
[----:B---3--:R-:W-:Y:S02]  /*8680*/  FADD.FTZ R3, R133, R3 ;  /* 0x0000000385037221 */ /* 0x008fe40000010000 */
[----:B-1----:R-:W-:-:S02]  /*8690*/  FADD.FTZ R0, R123, R0 ;  /* 0x000000007b007221 */ /* 0x002fc40000010000 */
[----:B----4-:R-:W-:Y:S01]  /*86a0*/  FADD.FTZ R2, R117, R2 ;  /* 0x0000000275027221 */ /* 0x010fe20000010000 */
        /* <DEDUP_REMOVED lines=29> */
[----:B--2---:R-:W2:Y:S01]  /*8880*/  LDL.64 R246, [R1+0x28] ;  /* 0x0000280001f67983 */ /* 0x004ea20000100a00 */
[----:B------:R-:W-:Y:S01]  /*8890*/  MOV R0, c[0x0][0x1a4] ;  /* 0x0000690000007a02 */ /* 0x000fe20000000f00 */
[----:B------:R-:W-:Y:S01]  /*88a0*/  IMAD.MOV.U32 R2, RZ, RZ, c[0x0][0x1a4] ;  /* 0x00006900ff027624 */ /* 0x000fe200078e00ff */
[----:B------:R-:W-:Y:S01]  /*88b0*/  MOV R4, c[0x0][0x1a4] ;  /* 0x0000690000047a02 */ /* 0x000fe20000000f00 */
[----:B------:R-:W-:Y:S01]  /*88c0*/  ULDC.64 UR4, c[0x0][0x1a0] ;  /* 0x0000680000047ab9 */ /* 0x000fe20000000a00 */
[----:B------:R-:W-:Y:S01]  /*88d0*/  MOV R3, c[0x0][0x1a4] ;  /* 0x0000690000037a02 */ /* 0x000fe20000000f00 */
[----:B-----5:R-:W-:Y:S01]  /*88e0*/  IMAD.MOV.U32 R133, RZ, RZ, R136 ;  /* 0x000000ffff857224 */ /* 0x020fe200078e0088 */
[----:B------:R-:W-:Y:S01]  /*88f0*/  MOV R139, R135 ;  /* 0x00000087008b7202 */ /* 0x000fe20000000f00 */
[----:B------:R-:W-:Y:S01]  /*8900*/  USHF.L.U64.HI UR6, UR4, 0x4, UR5 ;  /* 0x0000000404067899 */ /* 0x000fe20008010205 */
[----:B------:R-:W-:Y:S01]  /*8910*/  MOV R132, R137 ;  /* 0x0000008900847202 */ /* 0x000fe20000000f00 */
[----:B------:R-:W-:Y:S01]  /*8920*/  USHF.L.U32 UR11, UR4, 0x4, URZ ;  /* 0x00000004040b7899 */ /* 0x000fe2000800063f */
[----:B------:R-:W-:Y:S01]  /*8930*/  MOV R138, R134 ;  /* 0x00000086008a7202 */ /* 0x000fe20000000f00 */
[----:B------:R-:W-:-:S02]  /*8940*/  ULEA.HI.SX32 UR8, UR8, 0xfffffffe, 0x19 ;  /* 0xfffffffe08087891 */ /* 0x000fc4000f8fca3f */
[----:B------:R-:W-:Y:S01]  /*8950*/  ULDC.64 UR4, c[0x0][0x1a0] ;  /* 0x0000680000047ab9 */ /* 0x000fe20000000a00 */
[----:B--2---:R-:W-:-:S13]  /*8960*/  ISETP.GE.AND P0, PT, R246, c[0x0][0x220], PT ;  /* 0x00008800f6007a0c */ /* 0x004fda0003f06270 */
[----:B------:R-:W-:Y:S02]  /*8970*/  @!P0 IMAD R0, R0, 0x30, RZ ;  /* 0x0000003000008824 */ /* 0x000fe400078e02ff */
[----:B------:R-:W-:-:S03]  /*8980*/  @!P0 IMAD R5, R2, 0x50, RZ ;  /* 0x0000005002058824 */ /* 0x000fc600078e02ff */
[----:B------:R1:W-:Y:S01]  /*8990*/  @!P0 STL [R1+0x44], R0 ;  /* 0x0000440001008387 */ /* 0x0003e20000100800 */
[----:B------:R-:W-:-:S03]  /*89a0*/  @!P0 IMAD R2, R3, 0x60, RZ ;  /* 0x0000006003028824 */ /* 0x000fc600078e02ff */
[----:B------:R2:W-:Y:S01]  /*89b0*/  @!P0 STL [R1+0x40], R5 ;  /* 0x0000400501008387 */ /* 0x0005e20000100800 */
[----:B-1----:R-:W-:-:S05]  /*89c0*/  @!P0 IMAD R0, R4, 0x70, RZ ;  /* 0x0000007004008824 */ /* 0x002fca00078e02ff */
[----:B------:R2:W-:Y:S04]  /*89d0*/  @!P0 STL [R1+0x38], R0 ;  /* 0x0000380001008387 */ /* 0x0005e80000100800 */
[----:B------:R2:W-:Y:S01]  /*89e0*/  @!P0 STL [R1+0x3c], R2 ;  /* 0x00003c0201008387 */ /* 0x0005e20000100800 */
[----:B------:R-:W-:Y:S05]  /*89f0*/  BRA `(.L_x_159) ;  /* 0x00000a2000007947 */ /* 0x000fea0003800000 */
.L_x_161:
[----:B------:R-:W-:Y:S01]  /*8a00*/  IMAD.U32 R0, RZ, RZ, UR8 ;  /* 0x00000008ff007e24 */ /* 0x000fe2000f8e00ff */
[----:B------:R-:W2:Y:S01]  /*8a10*/  LDL.64 R238, [R1+0x8] ;  /* 0x0000080001ee7983 */ /* 0x000ea20000100a00 */
[----:B------:R-:W-:Y:S03]  /*8a20*/  IMAD.U32 R2, RZ, RZ, UR8 ;  /* 0x00000008ff027e24 */ /* 0x000fe6000f8e00ff */
[----:B------:R-:W-:Y:S01]  /*8a30*/  @!P0 IADD3 R0, R0, -0x1, RZ ;  /* 0xffffffff00008810 */ /* 0x000fe20007ffe0ff */
[----:B------:R-:W3:Y:S01]  /*8a40*/  LDL.64 R236, [R1] ;  /* 0x0000000001ec7983 */ /* 0x000ee20000100a00 */
[----:B------:R-:W-:Y:S02]  /*8a50*/  @!P0 IADD3 R2, R2, -0x1, RZ ;  /* 0xffffffff02028810 */ /* 0x000fe40007ffe0ff */
[----:B------:R-:W-:Y:S01]  /*8a60*/  @!P0 SHF.R.S32.HI R3, RZ, 0x1f, R0 ;  /* 0x0000001fff038819 */ /* 0x000fe20000011400 */
[C---:B------:R-:W-:Y:S01]  /*8a70*/  @!P0 IMAD.WIDE.U32 R134, R0.reuse, c[0x0][0x198], RZ ;  /* 0x0000660000868a25 */ /* 0x040fe200078e00ff */
[----:B------:R1:W-:Y:S03]  /*8a80*/  @P0 STS.128 [R235+0x4000], RZ ;  /* 0x004000ffeb000388 */ /* 0x0003e60000000c00 */
[----:B------:R-:W-:Y:S01]  /*8a90*/  @!P0 IMAD R136, R3, c[0x0][0x198], RZ ;  /* 0x0000660003888a24 */ /* 0x000fe200078e02ff */
[----:B------:R-:W-:Y:S03]  /*8aa0*/  @!P0 SHF.R.S32.HI R3, RZ, 0x1f, R2 ;  /* 0x0000001fff038819 */ /* 0x000fe60000011402 */
[----:B------:R-:W-:Y:S02]  /*8ab0*/  @!P0 IMAD R136, R0, c[0x0][0x19c], R136 ;  /* 0x0000670000888a24 */ /* 0x000fe400078e0288 */
[----:B------:R-:W-:Y:S02]  /*8ac0*/  @!P0 IMAD R3, R3, c[0x0][0x198], RZ ;  /* 0x0000660003038a24 */ /* 0x000fe400078e02ff */
[----:B------:R-:W-:Y:S02]  /*8ad0*/  @!P0 IMAD.IADD R136, R135, 0x1, R136 ;  /* 0x0000000187888824 */ /* 0x000fe400078e0288 */
[C---:B------:R-:W-:Y:S02]  /*8ae0*/  @!P0 IMAD R135, R2.reuse, c[0x0][0x19c], R3 ;  /* 0x0000670002878a24 */ /* 0x040fe400078e0203 */
[----:B------:R-:W-:Y:S04]  /*8af0*/  @!P0 IMAD.WIDE.U32 R2, R2, c[0x0][0x198], RZ ;  /* 0x0000660002028a25 */ /* 0x000fe800078e00ff */
[----:B------:R-:W-:Y:S01]  /*8b00*/  @!P0 IMAD.IADD R135, R3, 0x1, R135 ;  /* 0x0000000103878824 */ /* 0x000fe200078e0287 */
[CC--:B--2---:R-:W-:Y:S04]  /*8b10*/  @!P0 LEA R0, P2, R134.reuse, R238.reuse, 0x7 ;  /* 0x000000ee86008211 */ /* 0x0c4fe800078438ff */
[-C--:B---3--:R-:W-:Y:S01]  /*8b20*/  @!P0 LEA.HI.X R136, R134, R237.reuse, R136, 0x7, P2 ;  /* 0x000000ed86888211 */ /* 0x088fe200010f3c88 */
[----:B------:R-:W-:Y:S01]  /*8b30*/  IMAD.U32 R134, RZ, RZ, UR8 ;  /* 0x00000008ff867e24 */ /* 0x000fe2000f8e00ff */
[----:B------:R-:W-:Y:S04]  /*8b40*/  @!P0 LEA R137, P2, R2, R238, 0x7 ;  /* 0x000000ee02898211 */ /* 0x000fe800078438ff */
[----:B------:R-:W-:Y:S02]  /*8b50*/  @!P0 IADD3 R3, R134, -0x1, RZ ;  /* 0xffffffff86038810 */ /* 0x000fe40007ffe0ff */
[-C--:B------:R-:W-:Y:S02]  /*8b60*/  @!P0 LEA.HI.X R204, R2, R237.reuse, R135, 0x7, P2 ;  /* 0x000000ed02cc8211 */ /* 0x080fe400010f3c87 */
[C---:B------:R-:W-:Y:S02]  /*8b70*/  @!P0 LEA R134, P2, R0.reuse, c[0x0][0x168], 0x1 ;  /* 0x00005a0000868a11 */ /* 0x040fe400078408ff */
[----:B------:R-:W-:Y:S02]  /*8b80*/  @!P0 SHF.R.S32.HI R2, RZ, 0x1f, R3 ;  /* 0x0000001fff028819 */ /* 0x000fe40000011403 */
[----:B------:R-:W-:Y:S03]  /*8b90*/  @!P0 LEA.HI.X R135, R0, c[0x0][0x16c], R136, 0x1, P2 ;  /* 0x00005b0000878a11 */ /* 0x000fe600010f0c88 */
[----:B------:R-:W-:Y:S02]  /*8ba0*/  @!P0 IMAD R2, R2, c[0x0][0x198], RZ ;  /* 0x0000660002028a24 */ /* 0x000fe400078e02ff */
[----:B------:R-:W-:Y:S01]  /*8bb0*/  @!PT LDS RZ, [RZ] ;  /* 0x00000000fffff984 */ /* 0x000fe20000000800 */
[----:B------:R-:W-:Y:S01]  /*8bc0*/  @!PT LDS RZ, [RZ] ;  /* 0x00000000fffff984 */ /* 0x000fe20000000800 */
[----:B------:R-:W-:Y:S01]  /*8bd0*/  @!PT LDS RZ, [RZ] ;  /* 0x00000000fffff984 */ /* 0x000fe20000000800 */
[----:B------:R2:W-:Y:S02]  /*8be0*/  @!P0 LDGSTS.E.BYPASS.LTC128B.128 [R235+0x4000], [R134.64] ;  /* 0x0400000086eb8fae */ /* 0x0005e4000b901d52 */
[C---:B------:R-:W-:Y:S02]  /*8bf0*/  @!P0 IMAD R0, R3.reuse, c[0x0][0x19c], R2 ;  /* 0x0000670003008a24 */ /* 0x040fe400078e0202 */
[----:B------:R-:W-:Y:S01]  /*8c00*/  @!P0 IMAD.WIDE.U32 R2, R3, c[0x0][0x198], RZ ;  /* 0x0000660003028a25 */ /* 0x000fe200078e00ff */
[----:B------:R1:W-:Y:S04]  /*8c10*/  @P0 STS.128 [R235+0x4800], RZ ;  /* 0x004800ffeb000388 */ /* 0x0003e80000000c00 */
[----:B------:R-:W-:Y:S02]  /*8c20*/  @!P0 IADD3 R0, R3, R0, RZ ;  /* 0x0000000003008210 */ /* 0x000fe40007ffe0ff */
[CC--:B--2---:R-:W-:Y:S04]  /*8c30*/  @!P0 LEA R134, P2, R2.reuse, R238.reuse, 0x7 ;  /* 0x000000ee02868211 */ /* 0x0c4fe800078438ff */
[-C--:B------:R-:W-:Y:S01]  /*8c40*/  @!P0 LEA.HI.X R135, R2, R237.reuse, R0, 0x7, P2 ;  /* 0x000000ed02878211 */ /* 0x080fe200010f3c00 */
[----:B------:R-:W-:Y:S02]  /*8c50*/  @!P0 IMAD.MOV.U32 R2, RZ, RZ, c[0x0][0x198] ;  /* 0x00006600ff028624 */ /* 0x000fe400078e00ff */
[----:B------:R-:W-:Y:S02]  /*8c60*/  @!P0 IMAD.MOV.U32 R0, RZ, RZ, c[0x0][0x19c] ;  /* 0x00006700ff008624 */ /* 0x000fe400078e00ff */
[----:B------:R-:W-:Y:S04]  /*8c70*/  @!P0 IMAD.WIDE.U32 R2, R2, 0x30, R134 ;  /* 0x0000003002028825 */ /* 0x000fe800078e0086 */
[----:B------:R-:W-:Y:S01]  /*8c80*/  @!P0 IMAD R0, R0, 0x30, RZ ;  /* 0x0000003000008824 */ /* 0x000fe200078e02ff */
[----:B------:R-:W-:Y:S01]  /*8c90*/  @!P0 LEA R136, P2, R2, c[0x0][0x168], 0x1 ;  /* 0x00005a0002888a11 */ /* 0x000fe200078408ff */
[----:B------:R-:W-:Y:S02]  /*8ca0*/  IMAD.U32 R134, RZ, RZ, UR8 ;  /* 0x00000008ff867e24 */ /* 0x000fe4000f8e00ff */
[----:B------:R-:W-:Y:S01]  /*8cb0*/  @!P0 IMAD.IADD R135, R0, 0x1, R3 ;  /* 0x0000000100878824 */ /* 0x000fe200078e0203 */
[----:B------:R-:W-:Y:S02]  /*8cc0*/  @!P0 IADD3 R0, P3, R137, UR20, RZ ;  /* 0x0000001489008c10 */ /* 0x000fe4000ff7e0ff */
[----:B------:R-:W-:Y:S02]  /*8cd0*/  @!P0 IADD3 R3, R134, -0x1, RZ ;  /* 0xffffffff86038810 */ /* 0x000fe40007ffe0ff */
[----:B------:R-:W-:Y:S02]  /*8ce0*/  @!P0 LEA.HI.X R137, R2, c[0x0][0x16c], R135, 0x1, P2 ;  /* 0x00005b0002898a11 */ /* 0x000fe400010f0c87 */
[----:B------:R-:W-:Y:S02]  /*8cf0*/  @!P0 LEA R134, P2, R0, c[0x0][0x168], 0x1 ;  /* 0x00005a0000868a11 */ /* 0x000fe400078408ff */
[----:B------:R-:W-:Y:S02]  /*8d00*/  @!P0 IADD3.X R135, R204, UR9, RZ, P3, !PT ;  /* 0x00000009cc878c10 */ /* 0x000fe40009ffe4ff */
        /* <DEDUP_REMOVED lines=10> */
[C---:B------:R-:W-:Y:S02]  /*8db0*/  @!P0 LEA R204, P2, R2.reuse, R238, 0x7 ;  /* 0x000000ee02cc8211 */ /* 0x040fe400078438ff */
[----:B------:R-:W-:Y:S01]  /*8dc0*/  @!P0 IADD3 R0, R3, R0, RZ ;  /* 0x0000000003008210 */ /* 0x000fe20007ffe0ff */
[----:B--2---:R-:W-:Y:S03]  /*8dd0*/  @!P0 IMAD.MOV.U32 R134, RZ, RZ, c[0x0][0x19c] ;  /* 0x00006700ff868624 */ /* 0x004fe600078e00ff */
[----:B------:R-:W-:Y:S01]  /*8de0*/  @!P0 LEA.HI.X R135, R2, R237, R0, 0x7, P2 ;  /* 0x000000ed02878211 */ /* 0x000fe200010f3c00 */
[----:B------:R-:W-:Y:S02]  /*8df0*/  @!P0 IMAD.MOV.U32 R0, RZ, RZ, c[0x0][0x198] ;  /* 0x00006600ff008624 */ /* 0x000fe400078e00ff */
[----:B------:R-:W-:Y:S03]  /*8e00*/  IMAD.U32 R2, RZ, RZ, UR8 ;  /* 0x00000008ff027e24 */ /* 0x000fe6000f8e00ff */
[----:B------:R-:W-:Y:S02]  /*8e10*/  @!P0 LEA R3, P2, R0, R204, 0x5 ;  /* 0x000000cc00038211 */ /* 0x000fe400078428ff */
[----:B------:R-:W-:Y:S02]  /*8e20*/  @!P0 IADD3 R2, R2, -0x1, RZ ;  /* 0xffffffff02028810 */ /* 0x000fe40007ffe0ff */
[----:B------:R-:W-:Y:S02]  /*8e30*/  @!P0 LEA.HI.X R135, R0, R135, R134, 0x5, P2 ;  /* 0x0000008700878211 */ /* 0x000fe400010f2c86 */
        /* <DEDUP_REMOVED lines=10> */
[----:B------:R1:W-:Y:S03]  /*8ee0*/  @P0 STS.128 [R235+0x5800], RZ ;  /* 0x005800ffeb000388 */ /* 0x0003e60000000c00 */
[----:B------:R-:W-:Y:S02]  /*8ef0*/  @!P0 IMAD.IADD R0, R3, 0x1, R0 ;  /* 0x0000000103008824 */ /* 0x000fe400078e0200 */
[----:B------:R-:W-:Y:S01]  /*8f00*/  @!PT LDS RZ, [RZ] ;  /* 0x00000000fffff984 */ /* 0x000fe20000000800 */
[----:B------:R-:W-:Y:S01]  /*8f10*/  @!PT LDS RZ, [RZ] ;  /* 0x00000000fffff984 */ /* 0x000fe20000000800 */
[----:B------:R-:W-:Y:S01]  /*8f20*/  @!PT LDS RZ, [RZ] ;  /* 0x00000000fffff984 */ /* 0x000fe20000000800 */
[----:B------:R3:W-:Y:S05]  /*8f30*/  @!P0 LDGSTS.E.BYPASS.LTC128B.128 [R235+0x5800], [R136.64] ;  /* 0x0580000088eb8fae */ /* 0x0007ea000b901d52 */
[----:B------:R1:W-:Y:S01]  /*8f40*/  @P0 STS.128 [R235+0x6000], RZ ;  /* 0x006000ffeb000388 */ /* 0x0003e20000000c00 */
[CC--:B--2---:R-:W-:Y:S04]  /*8f50*/  @!P0 LEA R134, P2, R2.reuse, R238.reuse, 0x7 ;  /* 0x000000ee02868211 */ /* 0x0c4fe800078438ff */
[-C--:B------:R-:W-:Y:S01]  /*8f60*/  @!P0 LEA.HI.X R135, R2, R237.reuse, R0, 0x7, P2 ;  /* 0x000000ed02878211 */ /* 0x080fe200010f3c00 */
[----:B------:R-:W-:Y:S01]  /*8f70*/  @!P0 IMAD.MOV.U32 R0, RZ, RZ, c[0x0][0x19c] ;  /* 0x00006700ff008624 */ /* 0x000fe200078e00ff */
[----:B------:R-:W-:Y:S03]  /*8f80*/  @!P0 MOV R2, c[0x0][0x198] ;  /* 0x0000660000028a02 */ /* 0x000fe60000000f00 */
[----:B------:R-:W-:Y:S02]  /*8f90*/  @!P0 IMAD R0, R0, 0x50, RZ ;  /* 0x0000005000008824 */ /* 0x000fe400078e02ff */
[----:B------:R-:W-:Y:S04]  /*8fa0*/  @!P0 IMAD.WIDE.U32 R2, R2, 0x50, R134 ;  /* 0x0000005002028825 */ /* 0x000fe800078e0086 */
[----:B------:R-:W-:Y:S01]  /*8fb0*/  IMAD.U32 R134, RZ, RZ, UR8 ;  /* 0x00000008ff867e24 */ /* 0x000fe2000f8e00ff */
[----:B------:R-:W-:Y:S01]  /*8fc0*/  @!P0 LEA R204, P2, R2, c[0x0][0x168], 0x1 ;  /* 0x00005a0002cc8a11 */ /* 0x000fe200078408ff */
[----:B------:R-:W-:Y:S03]  /*8fd0*/  @!P0 IMAD.IADD R0, R0, 0x1, R3 ;  /* 0x0000000100008824 */ /* 0x000fe600078e0203 */
[----:B------:R-:W-:Y:S02]  /*8fe0*/  @!P0 IADD3 R3, R134, -0x1, RZ ;  /* 0xffffffff86038810 */ /* 0x000fe40007ffe0ff */
[----:B------:R-:W-:Y:S02]  /*8ff0*/  @!P0 LEA.HI.X R205, R2, c[0x0][0x16c], R0, 0x1, P2 ;  /* 0x00005b0002cd8a11 */ /* 0x000fe400010f0c00 */
[----:B------:R-:W-:Y:S05]  /*9000*/  @!P0 SHF.R.S32.HI R0, RZ, 0x1f, R3 ;  /* 0x0000001fff008819 */ /* 0x000fea0000011403 */
[----:B------:R-:W-:Y:S04]  /*9010*/  @!P0 IMAD R0, R0, c[0x0][0x198], RZ ;  /* 0x0000660000008a24 */ /* 0x000fe800078e02ff */
[C---:B------:R-:W-:Y:S02]  /*9020*/  @!P0 IMAD R0, R3.reuse, c[0x0][0x19c], R0 ;  /* 0x0000670003008a24 */ /* 0x040fe400078e0200 */
[----:B------:R-:W-:Y:S04]  /*9030*/  @!P0 IMAD.WIDE.U32 R2, R3, c[0x0][0x198], RZ ;  /* 0x0000660003028a25 */ /* 0x000fe800078e00ff */
[----:B------:R-:W-:Y:S01]  /*9040*/  @!P0 IMAD.IADD R0, R3, 0x1, R0 ;  /* 0x0000000103008824 */ /* 0x000fe200078e0200 */
[CC--:B------:R-:W-:Y:S04]  /*9050*/  @!P0 LEA R134, P2, R2.reuse, R238.reuse, 0x7 ;  /* 0x000000ee02868211 */ /* 0x0c0fe800078438ff */
[-C--:B------:R-:W-:Y:S01]  /*9060*/  @!P0 LEA.HI.X R135, R2, R237.reuse, R0, 0x7, P2 ;  /* 0x000000ed02878211 */ /* 0x080fe200010f3c00 */
[----:B------:R-:W-:Y:S01]  /*9070*/  @!P0 IMAD.MOV.U32 R0, RZ, RZ, c[0x0][0x19c] ;  /* 0x00006700ff008624 */ /* 0x000fe200078e00ff */
[----:B------:R-:W-:Y:S03]  /*9080*/  @!P0 MOV R2, c[0x0][0x198] ;  /* 0x0000660000028a02 */ /* 0x000fe60000000f00 */
[----:B------:R-:W-:Y:S02]  /*9090*/  @!P0 IMAD R0, R0, 0x60, RZ ;  /* 0x0000006000008824 */ /* 0x000fe400078e02ff */
[----:B------:R-:W-:Y:S04]  /*90a0*/  @!P0 IMAD.WIDE.U32 R2, R2, 0x60, R134 ;  /* 0x0000006002028825 */ /* 0x000fe800078e0086 */
[----:B------:R-:W-:Y:S01]  /*90b0*/  IMAD.U32 R134, RZ, RZ, UR8 ;  /* 0x00000008ff867e24 */ /* 0x000fe2000f8e00ff */
[----:B---3--:R-:W-:Y:S01]  /*90c0*/  @!P0 LEA R136, P2, R2, c[0x0][0x168], 0x1 ;  /* 0x00005a0002888a11 */ /* 0x008fe200078408ff */
        /* <DEDUP_REMOVED lines=8> */
[C---:B------:R-:W-:Y:S01]  /*9150*/  @!P0 LEA R135, P2, R2.reuse, R238, 0x7 ;  /* 0x000000ee02878211 */ /* 0x040fe200078438ff */
[----:B------:R-:W-:Y:S03]  /*9160*/  @!P0 IMAD.MOV.U32 R3, RZ, RZ, c[0x0][0x19c] ;  /* 0x00006700ff038624 */ /* 0x000fe600078e00ff */
[----:B------:R-:W-:Y:S02]  /*9170*/  @!P0 LEA.HI.X R134, R2, R237, R0, 0x7, P2 ;  /* 0x000000ed02868211 */ /* 0x000fe400010f3c00 */
[----:B------:R-:W-:Y:S04]  /*9180*/  @!P0 MOV R0, c[0x0][0x198] ;  /* 0x0000660000008a02 */ /* 0x000fe80000000f00 */
[C---:B------:R-:W-:Y:S04]  /*9190*/  @!P0 LEA R2, P2, R0.reuse, R135, 0x6 ;  /* 0x0000008700028211 */ /* 0x040fe800078430ff */
[----:B------:R-:W-:Y:S02]  /*91a0*/  @!P0 LEA.HI.X R3, R0, R134, R3, 0x6, P2 ;  /* 0x0000008600038211 */ /* 0x000fe400010f3403 */
[C---:B------:R-:W-:Y:S04]  /*91b0*/  @!P0 LEA R134, P2, R2.reuse, c[0x0][0x168], 0x1 ;  /* 0x00005a0002868a11 */ /* 0x040fe800078408ff */
[----:B------:R-:W-:Y:S01]  /*91c0*/  @!P0 LEA.HI.X R135, R2, c[0x0][0x16c], R3, 0x1, P2 ;  /* 0x00005b0002878a11 */ /* 0x000fe200010f0c03 */
[----:B------:R-:W-:Y:S04]  /*91d0*/  IMAD.U32 R2, RZ, RZ, UR8 ;  /* 0x00000008ff027e24 */ /* 0x000fe8000f8e00ff */
[----:B------:R-:W-:Y:S01]  /*91e0*/  @!PT LDS RZ, [RZ] ;  /* 0x00000000fffff984 */ /* 0x000fe20000000800 */
[----:B------:R-:W-:Y:S01]  /*91f0*/  @!PT LDS RZ, [RZ] ;  /* 0x00000000fffff984 */ /* 0x000fe20000000800 */
[----:B------:R-:W-:Y:S01]  /*9200*/  @!PT LDS RZ, [RZ] ;  /* 0x00000000fffff984 */ /* 0x000fe20000000800 */
[----:B------:R2:W-:Y:S01]  /*9210*/  @!P0 LDGSTS.E.BYPASS.LTC128B.128 [R235+0x6000], [R134.64] ;  /* 0x0600000086eb8fae */ /* 0x0005e2000b901d52 */
[----:B------:R-:W-:Y:S04]  /*9220*/  @!P0 IADD3 R2, R2, -0x1, RZ ;  /* 0xffffffff02028810 */ /* 0x000fe80007ffe0ff */
[----:B------:R1:W-:Y:S01]  /*9230*/  @P0 STS.128 [R235+0x6800], RZ ;  /* 0x006800ffeb000388 */ /* 0x0003e20000000c00 */
[----:B------:R-:W-:Y:S04]  /*9240*/  @!P0 SHF.R.S32.HI R0, RZ, 0x1f, R2 ;  /* 0x0000001fff008819 */ /* 0x000fe80000011402 */
[----:B------:R-:W-:Y:S01]  /*9250*/  @!PT LDS RZ, [RZ] ;  /* 0x00000000fffff984 */ /* 0x000fe20000000800 */
[----:B------:R-:W-:Y:S01]  /*9260*/  @!PT LDS RZ, [RZ] ;  /* 0x00000000fffff984 */ /* 0x000fe20000000800 */
[----:B------:R-:W-:Y:S01]  /*9270*/  @!PT LDS RZ, [RZ] ;  /* 0x00000000fffff984 */ /* 0x000fe20000000800 */
[----:B------:R1:W-:Y:S01]  /*9280*/  @!P0 LDGSTS.E.BYPASS.LTC128B.128 [R235+0x6800], [R204.64] ;  /* 0x06800000cceb8fae */ /* 0x0003e2000b901d52 */
[----:B------:R-:W-:Y:S04]  /*9290*/  @!P0 IMAD R0, R0, c[0x0][0x198], RZ ;  /* 0x0000660000008a24 */ /* 0x000fe800078e02ff */
[----:B------:R1:W-:Y:S01]  /*92a0*/  @P0 STS.128 [R235+0x7000], RZ ;  /* 0x007000ffeb000388 */ /* 0x0003e20000000c00 */
[C---:B------:R-:W-:Y:S02]  /*92b0*/  @!P0 IMAD R0, R2.reuse, c[0x0][0x19c], R0 ;  /* 0x0000670002008a24 */ /* 0x040fe400078e0200 */
[----:B------:R-:W-:Y:S02]  /*92c0*/  @!P0 IMAD.WIDE.U32 R2, R2, c[0x0][0x198], RZ ;  /* 0x0000660002028a25 */ /* 0x000fe400078e00ff */
[----:B------:R-:W-:Y:S01]  /*92d0*/  @!PT LDS RZ, [RZ] ;  /* 0x00000000fffff984 */ /* 0x000fe20000000800 */
[----:B------:R-:W-:Y:S01]  /*92e0*/  @!PT LDS RZ, [RZ] ;  /* 0x00000000fffff984 */ /* 0x000fe20000000800 */
[----:B------:R-:W-:Y:S01]  /*92f0*/  @!PT LDS RZ, [RZ] ;  /* 0x00000000fffff984 */ /* 0x000fe20000000800 */
[----:B------:R1:W-:Y:S02]  /*9300*/  @!P0 LDGSTS.E.BYPASS.LTC128B.128 [R235+0x7000], [R136.64] ;  /* 0x0700000088eb8fae */ /* 0x0003e4000b901d52 */
[----:B------:R-:W-:Y:S03]  /*9310*/  @!P0 IMAD.IADD R0, R3, 0x1, R0 ;  /* 0x0000000103008824 */ /* 0x000fe600078e0200 */
[----:B------:R1:W-:Y:S01]  /*9320*/  @P0 STS.128 [R235+0x7800], RZ ;  /* 0x007800ffeb000388 */ /* 0x0003e20000000c00 */
[C---:B--2---:R-:W-:Y:S04]  /*9330*/  @!P0 LEA R134, P2, R2.reuse, R238, 0x7 ;  /* 0x000000ee02868211 */ /* 0x044fe800078438ff */
[----:B------:R-:W-:Y:S01]  /*9340*/  @!P0 LEA.HI.X R135, R2, R237, R0, 0x7, P2 ;  /* 0x000000ed02878211 */ /* 0x000fe200010f3c00 */
[----:B------:R-:W-:Y:S01]  /*9350*/  @!P0 IMAD.MOV.U32 R0, RZ, RZ, c[0x0][0x19c] ;  /* 0x00006700ff008624 */ /* 0x000fe200078e00ff */
[----:B------:R-:W-:Y:S03]  /*9360*/  @!P0 MOV R2, c[0x0][0x198] ;  /* 0x0000660000028a02 */ /* 0x000fe60000000f00 */
[----:B------:R-:W-:Y:S02]  /*9370*/  @!P0 IMAD R0, R0, 0x70, RZ ;  /* 0x0000007000008824 */ /* 0x000fe400078e02ff */
[----:B------:R-:W-:Y:S04]  /*9380*/  @!P0 IMAD.WIDE.U32 R2, R2, 0x70, R134 ;  /* 0x0000007002028825 */ /* 0x000fe800078e0086 */
[----:B------:R-:W-:Y:S01]  /*9390*/  @!P0 IMAD.IADD R0, R0, 0x1, R3 ;  /* 0x0000000100008824 */ /* 0x000fe200078e0203 */
[C---:B------:R-:W-:Y:S04]  /*93a0*/  @!P0 LEA R134, P2, R2.reuse, c[0x0][0x168], 0x1 ;  /* 0x00005a0002868a11 */ /* 0x040fe800078408ff */
[----:B------:R-:W-:Y:S05]  /*93b0*/  @!P0 LEA.HI.X R135, R2, c[0x0][0x16c], R0, 0x1, P2 ;  /* 0x00005b0002878a11 */ /* 0x000fea00010f0c00 */
[----:B------:R-:W-:Y:S01]  /*93c0*/  @!PT LDS RZ, [RZ] ;  /* 0x00000000fffff984 */ /* 0x000fe20000000800 */
[----:B------:R-:W-:Y:S01]  /*93d0*/  @!PT LDS RZ, [RZ] ;  /* 0x00000000fffff984 */ /* 0x000fe20000000800 */
[----:B------:R-:W-:Y:S01]  /*93e0*/  @!PT LDS RZ, [RZ] ;  /* 0x00000000fffff984 */ /* 0x000fe20000000800 */
[----:B------:R1:W-:Y:S05]  /*93f0*/  @!P0 LDGSTS.E.BYPASS.LTC128B.128 [R235+0x7800], [R134.64] ;  /* 0x0780000086eb8fae */ /* 0x0003ea000b901d52 */
[----:B------:R-:W0:Y:S01]  /*9400*/  LDGDEPBAR ;  /* 0x00000000000079af */ /* 0x000e220000000000 */
[----:B------:R-:W-:-:S05]  /*9410*/  BRA `(.L_x_160) ;  /* 0x0000110000007947 */ /* 0x000fca0003800000 */
.L_x_159:
[----:B--2---:R-:W2:Y:S01]  /*9420*/  LDL.64 R2, [R1+0x48] ;  /* 0x0000480001027983 */ /* 0x004ea20000100a00 */
[----:B------:R-:W-:Y:S01]  /*9430*/  USHF.R.S32.HI UR7, URZ, 0x1f, UR8 ;  /* 0x0000001f3f077899 */ /* 0x000fe20008011408 */
[----:B------:R-:W-:Y:S04]  /*9440*/  DEPBAR.LE SB0, 0x0 ;  /* 0x000080000000791a */ /* 0x000fe80000000000 */
[----:B------:R-:W3:Y:S01]  /*9450*/  LDL R7, [R1+0x50] ;  /* 0x0000500001077983 */ /* 0x000ee20000100800 */
[----:B------:R-:W-:Y:S01]  /*9460*/  UIMAD UR7, UR7, UR4, URZ ;  /* 0x00000004070772a4 */ /* 0x000fe2000f8e023f */
[----:B------:R-:W-:Y:S01]  /*9470*/  IMAD.MOV.U32 R8, RZ, RZ, c[0x0][0x1a0] ;  /* 0x00006800ff087624 */ /* 0x000fe200078e00ff */
[----:B------:R-:W-:Y:S01]  /*9480*/  UIMAD.WIDE.U32 UR14, UR8, UR4, URZ ;  /* 0x00000004080e72a5 */ /* 0x000fe2000f8e003f */
[----:B------:R-:W-:Y:S01]  /*9490*/  IMAD.MOV.U32 R9, RZ, RZ, c[0x0][0x1a0] ;  /* 0x00006800ff097624 */ /* 0x000fe200078e00ff */
[----:B------:R-:W-:Y:S01]  /*94a0*/  UIMAD UR7, UR8, UR5, UR7 ;  /* 0x00000005080772a4 */ /* 0x000fe2000f8e0207 */
[----:B------:R-:W4:Y:S01]  /*94b0*/  LDL R14, [R1+0x44] ;  /* 0x00004400010e7983 */ /* 0x000f220000100800 */
[----:B------:R-:W-:Y:S02]  /*94c0*/  IMAD.MOV.U32 R13, RZ, RZ, c[0x0][0x1a4] ;  /* 0x00006900ff0d7624 */ /* 0x000fe400078e00ff */
[----:B------:R-:W-:Y:S01]  /*94d0*/  UIADD3 UR7, UR15, UR7, URZ ;  /* 0x000000070f077290 */ /* 0x000fe2000fffe03f */
[----:B------:R-:W-:Y:S02]  /*94e0*/  IMAD.U32 R4, RZ, RZ, UR14 ;  /* 0x0000000eff047e24 */ /* 0x000fe4000f8e00ff */
[----:B------:R-:W5:Y:S01]  /*94f0*/  LDL R11, [R1+0x40] ;  /* 0x00004000010b7983 */ /* 0x000f620000100800 */
[----:B------:R-:W-:Y:S02]  /*9500*/  IMAD.U32 R5, RZ, RZ, UR15 ;  /* 0x0000000fff057e24 */ /* 0x000fe4000f8e00ff */
[----:B------:R-:W-:Y:S02]  /*9510*/  IMAD.MOV.U32 R12, RZ, RZ, c[0x0][0x1a4] ;  /* 0x00006900ff0c7624 */ /* 0x000fe400078e00ff */
[----:B------:R-:W-:Y:S01]  /*9520*/  IMAD.MOV.U32 R15, RZ, RZ, c[0x0][0x1a0] ;  /* 0x00006800ff0f7624 */ /* 0x000fe200078e00ff */
[----:B------:R-:W4:Y:S01]  /*9530*/  LDL R10, [R1+0x3c] ;  /* 0x00003c00010a7983 */ /* 0x000f220000100800 */
[----:B------:R-:W-:Y:S02]  /*9540*/  IMAD.MOV.U32 R16, RZ, RZ, c[0x0][0x1a0] ;  /* 0x00006800ff107624 */ /* 0x000fe400078e00ff */
[----:B------:R-:W-:Y:S03]  /*9550*/  IMAD.MOV.U32 R17, RZ, RZ, c[0x0][0x1a0] ;  /* 0x00006800ff117624 */ /* 0x000fe600078e00ff */
[----:B------:R-:W4:Y:S06]  /*9560*/  LDL R24, [R1+0x38] ;  /* 0x0000380001187983 */ /* 0x000f2c0000100800 */
[----:B------:R-:W-:Y:S06]  /*9570*/  BAR.SYNC.DEFER_BLOCKING 0x0 ;  /* 0x0000000000007b1d */ /* 0x000fec0000010000 */
[----:B------:R-:W-:Y:S01]  /*9580*/  @P0 STS.128 [R235+0x8000], RZ ;  /* 0x008000ffeb000388 */ /* 0x000fe20000000c00 */
[----:B--2---:R-:W-:Y:S01]  /*9590*/  IMAD.U32 R3, RZ, RZ, UR7 ;  /* 0x00000007ff037e24 */ /* 0x004fe2000f8e00ff */
[----:B------:R-:W-:Y:S04]  /*95a0*/  LEA R2, P1, R4, R2, 0x7 ;  /* 0x0000000204027211 */ /* 0x000fe800078238ff */
[-C--:B------:R-:W-:Y:S02]  /*95b0*/  @!P0 LEA R5, P4, R8, R2.reuse, 0x5 ;  /* 0x0000000208058211 */ /* 0x080fe400078828ff */
[----:B------:R-:W-:Y:S02]  /*95c0*/  @!P0 LEA R6, P2, R9, R2, 0x6 ;  /* 0x0000000209068211 */ /* 0x000fe400078430ff */
[----:B---3--:R-:W-:Y:S02]  /*95d0*/  LEA.HI.X R3, R4, R7, R3, 0x7, P1 ;  /* 0x0000000704037211 */ /* 0x008fe400008f3c03 */
[----:B------:R-:W-:Y:S02]  /*95e0*/  @!P0 LEA R20, P3, R5, c[0x0][0x170], 0x1 ;  /* 0x00005c0005148a11 */ /* 0x000fe400078608ff */
[-C--:B------:R-:W-:Y:S01]  /*95f0*/  @!P0 LEA.HI.X R8, R8, R3.reuse, R13, 0x5, P4 ;  /* 0x0000000308088211 */ /* 0x080fe200020f2c0d */
[----:B------:R-:W-:Y:S01]  /*9600*/  @!P0 IMAD.MOV.U32 R13, RZ, RZ, R3 ;  /* 0x000000ffff0d8224 */ /* 0x000fe200078e0003 */
[----:B------:R-:W-:Y:S01]  /*9610*/  @!P0 LEA.HI.X R9, R9, R3, R12, 0x6, P2 ;  /* 0x0000000309098211 */ /* 0x000fe200010f340c */
[----:B------:R-:W-:Y:S01]  /*9620*/  @!P0 IMAD.MOV.U32 R12, RZ, RZ, R2 ;  /* 0x000000ffff0c8224 */ /* 0x000fe200078e0002 */
[----:B------:R-:W-:Y:S02]  /*9630*/  @!P0 LEA R4, P2, R2, c[0x0][0x170], 0x1 ;  /* 0x00005c0002048a11 */ /* 0x000fe400078408ff */
[----:B------:R-:W-:Y:S01]  /*9640*/  @!P0 LEA.HI.X R21, R5, c[0x0][0x174], R8, 0x1, P3 ;  /* 0x00005d0005158a11 */ /* 0x000fe200018f0c08 */
[----:B------:R-:W-:Y:S01]  /*9650*/  @!P0 IMAD.WIDE.U32 R12, R16, 0x60, R12 ;  /* 0x00000060100c8825 */ /* 0x000fe200078e000c */
[C---:B------:R-:W-:Y:S02]  /*9660*/  @!P0 LEA.HI.X R5, R2.reuse, c[0x0][0x174], R3, 0x1, P2 ;  /* 0x00005d0002058a11 */ /* 0x040fe400010f0c03 */
[----:B------:R-:W-:Y:S01]  /*9670*/  @!P0 IADD3 R0, P6, R2, UR11, RZ ;  /* 0x0000000b02008c10 */ /* 0x000fe2000ffde0ff */
[----:B------:R-:W-:Y:S01]  /*9680*/  @!P0 IMAD.MOV.U32 R8, RZ, RZ, R2 ;  /* 0x000000ffff088224 */ /* 0x000fe200078e0002 */
[----:B------:R-:W-:Y:S01]  /*9690*/  @!P0 LEA R18, P1, R6, c[0x0][0x170], 0x1 ;  /* 0x00005c0006128a11 */ /* 0x000fe200078208ff */
[----:B------:R-:W-:Y:S01]  /*96a0*/  @!PT LDS RZ, [RZ] ;  /* 0x00000000fffff984 */ /* 0x000fe20000000800 */
[----:B------:R-:W-:Y:S01]  /*96b0*/  @!PT LDS RZ, [RZ] ;  /* 0x00000000fffff984 */ /* 0x000fe20000000800 */
[----:B------:R-:W-:Y:S01]  /*96c0*/  @!PT LDS RZ, [RZ] ;  /* 0x00000000fffff984 */ /* 0x000fe20000000800 */
[----:B------:R1:W-:Y:S01]  /*96d0*/  @!P0 LDGSTS.E.BYPASS.LTC128B.128 [R235+0x8000], [R4.64] ;  /* 0x0800000004eb8fae */ /* 0x0003e2000b901d52 */
[----:B------:R-:W-:Y:S02]  /*96e0*/  @!P0 LEA R22, P5, R0, c[0x0][0x170], 0x1 ;  /* 0x00005c0000168a11 */ /* 0x000fe400078a08ff */
[----:B------:R-:W-:Y:S02]  /*96f0*/  @!P0 IADD3.X R7, R3, UR6, RZ, P6, !PT ;  /* 0x0000000603078c10 */ /* 0x000fe4000b7fe4ff */
[----:B------:R-:W-:Y:S01]  /*9700*/  @!P0 LEA.HI.X R19, R6, c[0x0][0x174], R9, 0x1, P1 ;  /* 0x00005d0006138a11 */ /* 0x000fe200008f0c09 */
[----:B------:R-:W-:Y:S01]  /*9710*/  @P0 STS.128 [R235+0x8800], RZ ;  /* 0x008800ffeb000388 */ /* 0x000fe20000000c00 */
[----:B------:R-:W-:Y:S01]  /*9720*/  @!P0 LEA.HI.X R23, R0, c[0x0][0x174], R7, 0x1, P5 ;  /* 0x00005d0000178a11 */ /* 0x000fe200028f0c07 */
[----:B------:R-:W-:Y:S04]  /*9730*/  @!P0 IMAD.MOV.U32 R9, RZ, RZ, R3 ;  /* 0x000000ffff098224 */ /* 0x000fe800078e0003 */
[----:B------:R-:W-:Y:S01]  /*9740*/  @!PT LDS RZ, [RZ] ;  /* 0x00000000fffff984 */ /* 0x000fe20000000800 */
[----:B------:R-:W-:Y:S01]  /*9750*/  @!PT LDS RZ, [RZ] ;  /* 0x00000000fffff984 */ /* 0x000fe20000000800 */
[----:B------:R-:W-:Y:S01]  /*9760*/  @!PT LDS RZ, [RZ] ;  /* 0x00000000fffff984 */ /* 0x000fe20000000800 */
[----:B------:R2:W-:Y:S01]  /*9770*/  @!P0 LDGSTS.E.BYPASS.LTC128B.128 [R235+0x8800], [R22.64] ;  /* 0x0880000016eb8fae */ /* 0x0005e2000b901d52 */
[C---:B------:R-:W-:Y:S04]  /*9780*/  @!P0 IMAD.WIDE.U32 R8, R15.reuse, 0x70, R8 ;  /* 0x000000700f088825 */ /* 0x040fe800078e0008 */
[----:B----4-:R-:W-:Y:S01]  /*9790*/  @!P0 IMAD.IADD R7, R24, 0x1, R9 ;  /* 0x0000000118078824 */ /* 0x010fe200078e0209 */
[----:B------:R-:W-:Y:S01]  /*97a0*/  @P0 STS.128 [R235+0x9000], RZ ;  /* 0x009000ffeb000388 */ /* 0x000fe20000000c00 */
[C---:B------:R-:W-:Y:S04]  /*97b0*/  @!P0 LEA R6, P1, R8.reuse, c[0x0][0x170], 0x1 ;  /* 0x00005c0008068a11 */ /* 0x040fe800078208ff */
[----:B------:R-:W-:Y:S01]  /*97c0*/  @!P0 LEA.HI.X R7, R8, c[0x0][0x174], R7, 0x1, P1 ;  /* 0x00005d0008078a11 */ /* 0x000fe200008f0c07 */
[----:B------:R-:W-:Y:S01]  /*97d0*/  @!PT LDS RZ, [RZ] ;  /* 0x00000000fffff984 */ /* 0x000fe20000000800 */
[----:B------:R-:W-:Y:S01]  /*97e0*/  @!PT LDS RZ, [RZ] ;  /* 0x00000000fffff984 */ /* 0x000fe20000000800 */
[----:B------:R-:W-:Y:S01]  /*97f0*/  @!PT LDS RZ, [RZ] ;  /* 0x00000000fffff984 */ /* 0x000fe20000000800 */
[----:B------:R2:W-:Y:S01]  /*9800*/  @!P0 LDGSTS.E.BYPASS.LTC128B.128 [R235+0x9000], [R20.64] ;  /* 0x0900000014eb8fae */ /* 0x0005e2000b901d52 */
[----:B------:R-:W-:Y:S01]  /*9810*/  ISETP.LT.AND P1, PT, RZ, UR8, PT ;  /* 0x00000008ff007c0c */ /* 0x000fe2000bf21270 */
[----:B-1----:R-:W-:Y:S04]  /*9820*/  @!P0 IMAD.WIDE.U32 R4, R15, 0x30, R2 ;  /* 0x000000300f048825 */ /* 0x002fe800078e0002 */
[----:B------:R-:W-:Y:S01]  /*9830*/  @P0 STS.128 [R235+0x9800], RZ ;  /* 0x009800ffeb000388 */ /* 0x000fe20000000c00 */
[----:B------:R-:W-:Y:S01]  /*9840*/  @!P0 IMAD.IADD R0, R14, 0x1, R5 ;  /* 0x000000010e008824 */ /* 0x000fe200078e0205 */
[C---:B------:R-:W-:Y:S01]  /*9850*/  @!P0 LEA R16, P4, R4.reuse, c[0x0][0x170], 0x1 ;  /* 0x00005c0004108a11 */ /* 0x040fe200078808ff */
[----:B------:R-:W-:Y:S03]  /*9860*/  @!P0 IMAD.WIDE.U32 R2, R17, 0x50, R2 ;  /* 0x0000005011028825 */ /* 0x000fe600078e0002 */
[----:B------:R-:W-:Y:S01]  /*9870*/  @!P0 LEA.HI.X R17, R4, c[0x0][0x174], R0, 0x1, P4 ;  /* 0x00005d0004118a11 */ /* 0x000fe200020f0c00 */
[----:B-----5:R-:W-:Y:S01]  /*9880*/  @!P0 IMAD.IADD R3, R11, 0x1, R3 ;  /* 0x000000010b038824 */ /* 0x020fe200078e0203 */
[----:B------:R-:W-:Y:S01]  /*9890*/  @!P0 LEA R14, P3, R2, c[0x0][0x170], 0x1 ;  /* 0x00005c00020e8a11 */ /* 0x000fe200078608ff */
[----:B------:R-:W-:Y:S01]  /*98a0*/  @!P0 IMAD.IADD R5, R10, 0x1, R13 ;  /* 0x000000010a058824 */ /* 0x000fe200078e020d */
[----:B------:R-:W-:Y:S01]  /*98b0*/  @!P0 LEA R10, P2, R12, c[0x0][0x170], 0x1 ;  /* 0x00005c000c0a8a11 */ /* 0x000fe200078408ff */
[----:B------:R-:W-:Y:S01]  /*98c0*/  @!PT LDS RZ, [RZ] ;  /* 0x00000000fffff984 */ /* 0x000fe20000000800 */
[----:B------:R-:W-:Y:S01]  /*98d0*/  @!PT LDS RZ, [RZ] ;  /* 0x00000000fffff984 */ /* 0x000fe20000000800 */
[----:B------:R-:W-:Y:S01]  /*98e0*/  @!PT LDS RZ, [RZ] ;  /* 0x00000000fffff984 */ /* 0x000fe20000000800 */
[----:B------:R1:W-:Y:S01]  /*98f0*/  @!P0 LDGSTS.E.BYPASS.LTC128B.128 [R235+0x9800], [R16.64] ;  /* 0x0980000010eb8fae */ /* 0x0003e2000b901d52 */
[----:B------:R-:W-:Y:S02]  /*9900*/  @!P0 LEA.HI.X R15, R2, c[0x0][0x174], R3, 0x1, P3 ;  /* 0x00005d00020f8a11 */ /* 0x000fe400018f0c03 */
[----:B------:R-:W-:Y:S03]  /*9910*/  @!P0 LEA.HI.X R11, R12, c[0x0][0x174], R5, 0x1, P2 ;  /* 0x00005d000c0b8a11 */ /* 0x000fe600010f0c05 */
[----:B------:R-:W-:Y:S06]  /*9920*/  @P0 STS.128 [R235+0xa000], RZ ;  /* 0x00a000ffeb000388 */ /* 0x000fec0000000c00 */
[----:B------:R-:W-:Y:S01]  /*9930*/  @!PT LDS RZ, [RZ] ;  /* 0x00000000fffff984 */ /* 0x000fe20000000800 */
[----:B------:R-:W-:Y:S01]  /*9940*/  @!PT LDS RZ, [RZ] ;  /* 0x00000000fffff984 */ /* 0x000fe20000000800 */
[----:B------:R-:W-:Y:S01]  /*9950*/  @!PT LDS RZ, [RZ] ;  /* 0x00000000fffff984 */ /* 0x000fe20000000800 */
[----:B------:R1:W-:Y:S06]  /*9960*/  @!P0 LDGSTS.E.BYPASS.LTC128B.128 [R235+0xa000], [R18.64] ;  /* 0x0a00000012eb8fae */ /* 0x0003ec000b901d52 */
        /* <DEDUP_REMOVED lines=15> */
[----:B------:R-:W-:Y:S06]  /*9a60*/  LDSM.16.M88.4 R128, [R223] ;  /* 0x00000000df80783b */ /* 0x000fec0000000200 */
[----:B-1----:R-:W5:Y:S06]  /*9a70*/  LDSM.16.M88.4 R16, [R216+0x4000] ;  /* 0x00400000d810783b */ /* 0x002f6c0000000200 */
[----:B------:R-:W4:Y:S06]  /*9a80*/  LDSM.16.M88.4 R124, [R223+0x2000] ;  /* 0x00200000df7c783b */ /* 0x000f2c0000000200 */
[----:B------:R-:W2:Y:S06]  /*9a90*/  LDSM.16.M88.4 R32, [R216+0x4800] ;  /* 0x00480000d820783b */ /* 0x000eac0000000200 */
[----:B------:R-:W0:Y:S06]  /*9aa0*/  LDGDEPBAR ;  /* 0x00000000000079af */ /* 0x000e2c0000000000 */
[----:B------:R-:W1:Y:S06]  /*9ab0*/  LDSM.16.M88.4 R48, [R216+0x5000] ;  /* 0x00500000d830783b */ /* 0x000e6c0000000200 */
[----:B------:R-:W1:Y:S06]  /*9ac0*/  LDSM.16.M88.4 R64, [R216+0x5800] ;  /* 0x00580000d840783b */ /* 0x000e6c0000000200 */
[----:B------:R-:W1:Y:S01]  /*9ad0*/  LDSM.16.M88.4 R80, [R216+0x6000] ;  /* 0x00600000d850783b */ /* 0x000e620000000200 */
[-C--:B-----5:R-:W-:Y:S05]  /*9ae0*/  HMMA.16816.F32.BF16 R4, R128, R16.reuse, RZ ;  /* 0x000000108004723c */ /* 0x0a0fea00000418ff */
[----:B------:R-:W5:Y:S03]  /*9af0*/  LDSM.16.M88.4 R96, [R216+0x6800] ;  /* 0x00680000d860783b */ /* 0x000f660000000200 */
[C---:B----4-:R-:W-:Y:S03]  /*9b00*/  HMMA.16816.F32.BF16 R8, R124.reuse, R16, RZ ;  /* 0x000000107c08723c */ /* 0x050fe600000418ff */
[----:B------:R-:W4:Y:S06]  /*9b10*/  LDSM.16.M88.4 R112, [R216+0x7000] ;  /* 0x00700000d870783b */ /* 0x000f2c0000000200 */
[----:B------:R-:W1:Y:S01]  /*9b20*/  LDSM.16.M88.4 R204, [R216+0x7800] ;  /* 0x00780000d8cc783b */ /* 0x000e620000000200 */
[-C--:B---3--:R-:W-:Y:S05]  /*9b30*/  HMMA.16816.F32.BF16 R12, R124, R18.reuse, RZ ;  /* 0x000000127c0c723c */ /* 0x088fea00000418ff */
[----:B------:R-:W-:Y:S03]  /*9b40*/  LDSM.16.M88.4 R208, [R226] ;  /* 0x00000000e2d0783b */ /* 0x000fe60000000200 */
[C---:B------:R-:W-:Y:S03]  /*9b50*/  HMMA.16816.F32.BF16 R16, R128.reuse, R18, RZ ;  /* 0x000000128010723c */ /* 0x040fe600000418ff */
[----:B------:R-:W-:Y:S05]  /*9b60*/  LDSM.16.M88.4 R212, [R226+0x2000] ;  /* 0x00200000e2d4783b */ /* 0x000fea0000000200 */
        /* <DEDUP_REMOVED lines=19> */
[C---:B------:R-:W-:Y:S08]  /*9ca0*/  HMMA.16816.F32.BF16 R96, R128.reuse, R98, RZ ;  /* 0x000000628060723c */ /* 0x040ff000000418ff */
[-C--:B----4-:R-:W-:Y:S08]  /*9cb0*/  HMMA.16816.F32.BF16 R100, R128, R112.reuse, RZ ;  /* 0x000000708064723c */ /* 0x090ff000000418ff */
[C---:B------:R-:W-:Y:S08]  /*9cc0*/  HMMA.16816.F32.BF16 R104, R124.reuse, R112, RZ ;  /* 0x000000707c68723c */ /* 0x040ff000000418ff */
[-C--:B------:R-:W-:Y:S08]  /*9cd0*/  HMMA.16816.F32.BF16 R108, R124, R114.reuse, RZ ;  /* 0x000000727c6c723c */ /* 0x080ff000000418ff */
[C---:B------:R-:W-:Y:S08]  /*9ce0*/  HMMA.16816.F32.BF16 R112, R128.reuse, R114, RZ ;  /* 0x000000728070723c */ /* 0x040ff000000418ff */
[-C--:B------:R-:W-:Y:S08]  /*9cf0*/  HMMA.16816.F32.BF16 R116, R128, R204.reuse, RZ ;  /* 0x000000cc8074723c */ /* 0x080ff000000418ff */
        /* <DEDUP_REMOVED lines=44> */
[----:B------:R-:W-:Y:S06]  /*9fc0*/  LDSM.16.M88.4 R204, [R224] ;  /* 0x00000000e0cc783b */ /* 0x000fec0000000200 */
        /* <DEDUP_REMOVED lines=78> */
[----:B------:R-:W-:Y:S05]  /*a4b0*/  DEPBAR.LE SB0, 0x0 ;  /* 0x000080000000791a */ /* 0x000fea0000000000 */
[----:B------:R-:W-:Y:S01]  /*a4c0*/  BAR.SYNC.DEFER_BLOCKING 0x0 ;  /* 0x0000000000007b1d */ /* 0x000fe20000010000 */
[-C--:B-1----:R-:W-:Y:S08]  /*a4d0*/  HMMA.16816.F32.BF16 R116, R204, R208.reuse, R116 ;  /* 0x000000d0cc74723c */ /* 0x082ff00000041874 */
[C---:B------:R-:W-:Y:S08]  /*a4e0*/  HMMA.16816.F32.BF16 R120, R212.reuse, R208, R120 ;  /* 0x000000d0d478723c */ /* 0x040ff00000041878 */
[-C--:B------:R-:W-:Y:S08]  /*a4f0*/  HMMA.16816.F32.BF16 R124, R212, R210.reuse, R124 ;  /* 0x000000d2d47c723c */ /* 0x080ff0000004187c */
[----:B------:R-:W-:Y:S01]  /*a500*/  HMMA.16816.F32.BF16 R128, R204, R210, R128 ;  /* 0x000000d2cc80723c */ /* 0x000fe20000041880 */
[----:B------:R-:W-:-:S07]  /*a510*/  @P1 BRA `(.L_x_161) ;  /* 0xffffe4e000001947 */ /* 0x000fce000383ffff */
.L_x_160:
[----:B------:R-:W-:Y:S01]  /*a520*/  FMNMX.FTZ R2, R4, R132, !PT ;  /* 0x0000008404027209 */ /* 0x000fe20007810000 */
[----:B------:R-:W-:Y:S01]  /*a530*/  STL [R1+0xb4], R230 ;  /* 0x0000b4e601007387 */ /* 0x000fe20000100800 */
[----:B------:R-:W-:Y:S01]  /*a540*/  FMNMX.FTZ R0, R8, R133, !PT ;  /* 0x0000008508007209 */ /* 0x000fe20007810000 */
[----:B------:R-:W-:Y:S01]  /*a550*/  UIADD3 UR8, UR8, -0x1, URZ ;  /* 0xffffffff08087890 */ /* 0x000fe2000fffe03f */
        /* <DEDUP_REMOVED lines=12> */
[----:B-1----:R-:W-:Y:S01]  /*a620*/  FMNMX.FTZ R134, R21, R3, !PT ;  /* 0x0000000315867209 */ /* 0x002fe20007810000 */
        /* <DEDUP_REMOVED lines=124> */
[----:B--2---:R-:W-:Y:S01]  /*adf0*/  FMNMX.FTZ R134, R134, R136, !PT ;  /* 0x0000008886867209 */ /* 0x004fe20007810000 */
[----:B------:R-:W1:Y:S01]  /*ae00*/  SHFL.BFLY PT, R2, R0, 0x2, 0x1f ;  /* 0x0c401f0000027f89 */ /* 0x000e6200000e0000 */
[----:B------:R-:W-:Y:S04]  /*ae10*/  FMNMX.FTZ R3, R130, R3, !PT ;  /* 0x0000000382037209 */ /* 0x000fe80007810000 */
[----:B------:R-:W-:Y:S03]  /*ae20*/  FMNMX.FTZ R3, R131, R3, !PT ;  /* 0x0000000383037209 */ /* 0x000fe60007810000 */
[----:B------:R-:W2:Y:S08]  /*ae30*/  SHFL.BFLY PT, R136, R137, 0x1, 0x1f ;  /* 0x0c201f0089887f89 */ /* 0x000eb000000e0000 */
[----:B------:R-:W3:Y:S01]  /*ae40*/  SHFL.BFLY PT, R135, R3, 0x2, 0x1f ;  /* 0x0c401f0003877f89 */ /* 0x000ee200000e0000 */
[----:B-1----:R-:W-:Y:S07]  /*ae50*/  FMNMX.FTZ R2, R0, R2, !PT ;  /* 0x0000000200027209 */ /* 0x002fee0007810000 */
[----:B------:R-:W1:Y:S01]  /*ae60*/  SHFL.BFLY PT, R204, R134, 0x1, 0x1f ;  /* 0x0c201f0086cc7f89 */ /* 0x000e6200000e0000 */
[----:B--2---:R-:W-:Y:S04]  /*ae70*/  FMNMX.FTZ R137, R137, R136, !PT ;  /* 0x0000008889897209 */ /* 0x004fe80007810000 */
[C---:B------:R-:W-:Y:S01]  /*ae80*/  FSETP.NEU.FTZ.AND P4, PT, R137.reuse, -INF , PT ;  /* 0xff8000008900780b */ /* 0x040fe20003f9d000 */
[----:B------:R-:W-:Y:S01]  /*ae90*/  FADD.FTZ R0, -R137, R132 ;  /* 0x0000008489007221 */ /* 0x000fe20000010100 */
[----:B---3--:R-:W-:Y:S03]  /*aea0*/  FMNMX.FTZ R135, R3, R135, !PT ;  /* 0x0000008703877209 */ /* 0x008fe60007810000 */
[----:B------:R-:W-:Y:S01]  /*aeb0*/  FMUL.FTZ R0, R0, c[0x0][0x23c] ;  /* 0x00008f0000007a20 */ /* 0x000fe20000410000 */
[----:B------:R-:W2:Y:S03]  /*aec0*/  SHFL.BFLY PT, R3, R2, 0x1, 0x1f ;  /* 0x0c201f0002037f89 */ /* 0x000ea600000e0000 */
[----:B------:R3:W4:Y:S01]  /*aed0*/  MUFU.EX2 R132, R0 ;  /* 0x0000000000847308 */ /* 0x0007220000000800 */
[----:B-1----:R-:W-:Y:S04]  /*aee0*/  FMNMX.FTZ R136, R134, R204, !PT ;  /* 0x000000cc86887209 */ /* 0x002fe80007810000 */
[----:B------:R-:W1:Y:S01]  /*aef0*/  SHFL.BFLY PT, R205, R135, 0x1, 0x1f ;  /* 0x0c201f0087cd7f89 */ /* 0x000e6200000e0000 */
[----:B------:R-:W-:Y:S01]  /*af00*/  FMUL.FTZ R204, R137, c[0x0][0x23c] ;  /* 0x00008f0089cc7a20 */ /* 0x000fe20000410000 */
[----:B------:R-:W-:Y:S04]  /*af10*/  FSETP.NEU.FTZ.AND P3, PT, R136, -INF , PT ;  /* 0xff8000008800780b */ /* 0x000fe80003f7d000 */
[----:B------:R-:W-:Y:S05]  /*af20*/  FSEL R204, R204, RZ, P4 ;  /* 0x000000ffcccc7208 */ /* 0x000fea0002000000 */
[--C-:B------:R-:W-:Y:S02]  /*af30*/  FFMA.FTZ R229, R69, c[0x0][0x23c], -R204.reuse ;  /* 0x00008f0045e57a23 */ /* 0x100fe400000108cc */
[--C-:B------:R-:W-:Y:S02]  /*af40*/  FFMA.FTZ R5, R5, c[0x0][0x23c], -R204.reuse ;  /* 0x00008f0005057a23 */ /* 0x100fe400000108cc */
[--C-:B------:R-:W-:Y:S01]  /*af50*/  FFMA.FTZ R216, R101, c[0x0][0x23c], -R204.reuse ;  /* 0x00008f0065d87a23 */ /* 0x100fe200000108cc */
[----:B--2---:R-:W-:Y:S01]  /*af60*/  FMNMX.FTZ R134, R2, R3, !PT ;  /* 0x0000000302867209 */ /* 0x004fe20007810000 */
[----:B------:R4:W2:Y:S01]  /*af70*/  MUFU.EX2 R227, R5 ;  /* 0x0000000500e37308 */ /* 0x0008a20000000800 */
[--C-:B------:R-:W-:Y:S02]  /*af80*/  FFMA.FTZ R17, R17, c[0x0][0x23c], -R204.reuse ;  /* 0x00008f0011117a23 */ /* 0x100fe400000108cc */
[----:B---3--:R-:W-:Y:S01]  /*af90*/  FADD.FTZ R0, -R136, R133 ;  /* 0x0000008588007221 */ /* 0x008fe20000010100 */
[----:B------:R-:W-:Y:S01]  /*afa0*/  FSETP.NEU.FTZ.AND P2, PT, R134, -INF , PT ;  /* 0xff8000008600780b */ /* 0x000fe20003f5d000 */
[----:B------:R-:W-:Y:S02]  /*afb0*/  FFMA.FTZ R243, R65, c[0x0][0x23c], -R204 ;  /* 0x00008f0041f37a23 */ /* 0x000fe400000108cc */
[----:B------:R-:W-:Y:S01]  /*afc0*/  FMUL.FTZ R2, R0, c[0x0][0x23c] ;  /* 0x00008f0000027a20 */ /* 0x000fe20000410000 */
[----:B-1----:R-:W-:Y:S01]  /*afd0*/  FMNMX.FTZ R135, R135, R205, !PT ;  /* 0x000000cd87877209 */ /* 0x002fe20007810000 */
[C---:B------:R-:W-:Y:S02]  /*afe0*/  FADD.FTZ R0, -R134.reuse, R138 ;  /* 0x0000008a86007221 */ /* 0x040fe40000010100 */
[----:B------:R1:W-:Y:S01]  /*aff0*/  MUFU.EX2 R133, R2 ;  /* 0x0000000200857308 */ /* 0x0003e20000000800 */
[----:B------:R-:W-:Y:S02]  /*b000*/  FMUL.FTZ R138, R134, c[0x0][0x23c] ;  /* 0x00008f00868a7a20 */ /* 0x000fe40000410000 */
[----:B------:R-:W-:Y:S02]  /*b010*/  FMUL.FTZ R0, R0, c[0x0][0x23c] ;  /* 0x00008f0000007a20 */ /* 0x000fe40000410000 */
[--C-:B------:R-:W-:Y:S01]  /*b020*/  FFMA.FTZ R224, R80, c[0x0][0x23c], -R204.reuse ;  /* 0x00008f0050e07a23 */ /* 0x100fe200000108cc */
[----:B------:R-:W-:Y:S01]  /*b030*/  FSEL R138, R138, RZ, P2 ;  /* 0x000000ff8a8a7208 */ /* 0x000fe20001000000 */
[--C-:B------:R-:W-:Y:S01]  /*b040*/  FFMA.FTZ R252, R81, c[0x0][0x23c], -R204.reuse ;  /* 0x00008f0051fc7a23 */ /* 0x100fe200000108cc */
[----:B------:R-:W-:Y:S01]  /*b050*/  FSETP.NEU.FTZ.AND P2, PT, R135, -INF , PT ;  /* 0xff8000008700780b */ /* 0x000fe20003f5d000 */
[----:B------:R-:W-:Y:S01]  /*b060*/  FFMA.FTZ R221, R85, c[0x0][0x23c], -R204 ;  /* 0x00008f0055dd7a23 */ /* 0x000fe200000108cc */
[----:B------:R3:W-:Y:S01]  /*b070*/  MUFU.EX2 R3, R0 ;  /* 0x0000000000037308 */ /* 0x0007e20000000800 */
[--C-:B------:R-:W-:Y:S02]  /*b080*/  FFMA.FTZ R11, R11, c[0x0][0x23c], -R138.reuse ;  /* 0x00008f000b0b7a23 */ /* 0x100fe4000001088a */
[----:B----4-:R-:W-:Y:S02]  /*b090*/  FMUL.FTZ R5, R132, R201 ;  /* 0x000000c984057220 */ /* 0x010fe40000410000 */
[--C-:B------:R-:W-:Y:S02]  /*b0a0*/  FFMA.FTZ R10, R10, c[0x0][0x23c], -R138.reuse ;  /* 0x00008f000a0a7a23 */ /* 0x100fe4000001088a */
[--C-:B------:R-:W-:Y:S02]  /*b0b0*/  FFMA.FTZ R81, R42, c[0x0][0x23c], -R138.reuse ;  /* 0x00008f002a517a23 */ /* 0x100fe4000001088a */
[----:B------:R-:W-:Y:S01]  /*b0c0*/  FFMA.FTZ R80, R43, c[0x0][0x23c], -R138 ;  /* 0x00008f002b507a23 */ /* 0x000fe2000001088a */
[----:B------:R-:W4:Y:S01]  /*b0d0*/  MUFU.EX2 R228, R10 ;  /* 0x0000000a00e47308 */ /* 0x000f220000000800 */
        /* <DEDUP_REMOVED lines=8> */
[----:B------:R-:W-:Y:S02]  /*b160*/  FFMA.FTZ R53, R68, c[0x0][0x23c], -R204 ;  /* 0x00008f0044357a23 */ /* 0x000fe400000108cc */
[----:B---3--:R-:W-:Y:S02]  /*b170*/  FMUL.FTZ R0, R2, c[0x0][0x23c] ;  /* 0x00008f0002007a20 */ /* 0x008fe40000410000 */
[----:B------:R-:W-:Y:S02]  /*b180*/  FMUL.FTZ R2, R135, c[0x0][0x23c] ;  /* 0x00008f0087027a20 */ /* 0x000fe40000410000 */
[--C-:B------:R-:W-:Y:S01]  /*b190*/  FFMA.FTZ R8, R8, c[0x0][0x23c], -R139.reuse ;  /* 0x00008f0008087a23 */ /* 0x100fe2000001088b */
[----:B------:R-:W-:Y:S01]  /*b1a0*/  MUFU.EX2 R68, R4 ;  /* 0x0000000400447308 */ /* 0x000fe20000000800 */
[--C-:B------:R-:W-:Y:S01]  /*b1b0*/  FFMA.FTZ R214, R72, c[0x0][0x23c], -R139.reuse ;  /* 0x00008f0048d67a23 */ /* 0x100fe2000001088b */
[----:B------:R-:W-:Y:S01]  /*b1c0*/  FSEL R2, R2, RZ, P2 ;  /* 0x000000ff02027208 */ /* 0x000fe20001000000 */
[--C-:B------:R-:W-:Y:S01]  /*b1d0*/  FFMA.FTZ R213, R73, c[0x0][0x23c], -R139.reuse ;  /* 0x00008f0049d57a23 */ /* 0x100fe2000001088b */
[----:B--2---:R-:W-:Y:S01]  /*b1e0*/  MOV R72, R227 ;  /* 0x000000e300487202 */ /* 0x004fe20000000f00 */
[--C-:B------:R-:W-:Y:S01]  /*b1f0*/  FFMA.FTZ R227, R105, c[0x0][0x23c], -R139.reuse ;  /* 0x00008f0069e37a23 */ /* 0x100fe2000001088b */
[----:B----4-:R-:W-:Y:S01]  /*b200*/  MOV R73, R228 ;  /* 0x000000e400497202 */ /* 0x010fe20000000f00 */
[--C-:B------:R-:W-:Y:S02]  /*b210*/  FFMA.FTZ R6, R6, c[0x0][0x23c], -R2.reuse ;  /* 0x00008f0006067a23 */ /* 0x100fe40000010802 */
[--C-:B------:R-:W-:Y:S01]  /*b220*/  FFMA.FTZ R18, R18, c[0x0][0x23c], -R2.reuse ;  /* 0x00008f0012127a23 */ /* 0x100fe20000010802 */
[----:B------:R-:W-:Y:S01]  /*b230*/  MUFU.EX2 R8, R8 ;  /* 0x0000000800087308 */ /* 0x000fe20000000800 */
[----:B------:R-:W-:Y:S02]  /*b240*/  FFMA.FTZ R251, R86, c[0x0][0x23c], -R2 ;  /* 0x00008f0056fb7a23 */ /* 0x000fe40000010802 */
[----:B------:R-:W-:Y:S02]  /*b250*/  FFMA.FTZ R86, R26, c[0x0][0x23c], -R138 ;  /* 0x00008f001a567a23 */ /* 0x000fe4000001088a */
[----:B------:R-:W2:Y:S01]  /*b260*/  LDL.LU R26, [R1+0x18] ;  /* 0x00001800011a7983 */ /* 0x000ea20000300800 */
[--C-:B------:R-:W-:Y:S02]  /*b270*/  FFMA.FTZ R225, R87, c[0x0][0x23c], -R2.reuse ;  /* 0x00008f0057e17a23 */ /* 0x100fe40000010802 */
[--C-:B------:R-:W-:Y:S02]  /*b280*/  FFMA.FTZ R223, R102, c[0x0][0x23c], -R2.reuse ;  /* 0x00008f0066df7a23 */ /* 0x100fe40000010802 */
[----:B------:R1:W-:Y:S01]  /*b290*/  MUFU.EX2 R69, R6 ;  /* 0x0000000600457308 */ /* 0x0003e20000000800 */
[--C-:B------:R-:W-:Y:S02]  /*b2a0*/  FFMA.FTZ R211, R55, c[0x0][0x23c], -R2.reuse ;  /* 0x00008f0037d37a23 */ /* 0x100fe40000010802 */
[--C-:B------:R-:W-:Y:S02]  /*b2b0*/  FFMA.FTZ R226, R114, c[0x0][0x23c], -R2.reuse ;  /* 0x00008f0072e27a23 */ /* 0x100fe40000010802 */
[--C-:B------:R-:W-:Y:S02]  /*b2c0*/  FFMA.FTZ R222, R115, c[0x0][0x23c], -R2.reuse ;  /* 0x00008f0073de7a23 */ /* 0x100fe40000010802 */
[----:B------:R-:W-:Y:S02]  /*b2d0*/  FFMA.FTZ R230, R130, c[0x0][0x23c], -R2 ;  /* 0x00008f0082e67a23 */ /* 0x000fe40000010802 */
        /* <DEDUP_REMOVED lines=8> */
[--C-:B------:R-:W-:Y:S02]  /*b360*/  FFMA.FTZ R210, R66, c[0x0][0x23c], -R2.reuse ;  /* 0x00008f0042d27a23 */ /* 0x100fe40000010802 */
[----:B------:R-:W-:Y:S02]  /*b370*/  FFMA.FTZ R66, R99, c[0x0][0x23c], -R2 ;  /* 0x00008f0063427a23 */ /* 0x000fe40000010802 */
[--C-:B------:R-:W-:Y:S02]  /*b380*/  FFMA.FTZ R99, R29, c[0x0][0x23c], -R139.reuse ;  /* 0x00008f001d637a23 */ /* 0x100fe4000001088b */
[--C-:B-1----:R-:W-:Y:S02]  /*b390*/  FFMA.FTZ R6, R123, c[0x0][0x23c], -R138.reuse ;  /* 0x00008f007b067a23 */ /* 0x102fe4000001088a */
[----:B------:R-:W-:Y:S01]  /*b3a0*/  FFMA.FTZ R82, R31, c[0x0][0x23c], -R138 ;  /* 0x00008f001f527a23 */ /* 0x000fe2000001088a */
[----:B------:R1:W-:Y:S01]  /*b3b0*/  MUFU.EX2 R29, R17 ;  /* 0x00000011001d7308 */ /* 0x0003e20000000800 */
[--C-:B------:R-:W-:Y:S01]  /*b3c0*/  FFMA.FTZ R19, R19, c[0x0][0x23c], -R2.reuse ;  /* 0x00008f0013137a23 */ /* 0x100fe20000010802 */
[----:B------:R-:W-:Y:S01]  /*b3d0*/  MOV R201, R6 ;  /* 0x0000000600c97202 */ /* 0x000fe20000000f00 */
[--C-:B------:R-:W-:Y:S02]  /*b3e0*/  FFMA.FTZ R7, R7, c[0x0][0x23c], -R2.reuse ;  /* 0x00008f0007077a23 */ /* 0x100fe40000010802 */
[--C-:B------:R-:W-:Y:S02]  /*b3f0*/  FFMA.FTZ R10, R119, c[0x0][0x23c], -R2.reuse ;  /* 0x00008f00770a7a23 */ /* 0x100fe40000010802 */
[--C-:B------:R-:W-:Y:S02]  /*b400*/  FFMA.FTZ R119, R77, c[0x0][0x23c], -R139.reuse ;  /* 0x00008f004d777a23 */ /* 0x100fe4000001088b */
[----:B------:R-:W-:Y:S01]  /*b410*/  FFMA.FTZ R247, R83, c[0x0][0x23c], -R2 ;  /* 0x00008f0053f77a23 */ /* 0x000fe20000010802 */
[----:B------:R-:W4:Y:S01]  /*b420*/  MUFU.EX2 R64, R7 ;  /* 0x0000000700407308 */ /* 0x000f220000000800 */
[--C-:B------:R-:W-:Y:S02]  /*b430*/  FFMA.FTZ R83, R30, c[0x0][0x23c], -R138.reuse ;  /* 0x00008f001e537a23 */ /* 0x100fe4000001088a */
[--C-:B------:R-:W-:Y:S01]  /*b440*/  FFMA.FTZ R12, R12, c[0x0][0x23c], -R139.reuse ;  /* 0x00008f000c0c7a23 */ /* 0x100fe2000001088b */
[----:B---3--:R-:W3:Y:S01]  /*b450*/  LDL.LU R11, [R1+0x1c] ;  /* 0x00001c00010b7983 */ /* 0x008ee20000300800 */
[--C-:B------:R-:W-:Y:S02]  /*b460*/  FFMA.FTZ R101, R25, c[0x0][0x23c], -R139.reuse ;  /* 0x00008f0019657a23 */ /* 0x100fe4000001088b */
[----:B------:R-:W-:Y:S01]  /*b470*/  FMUL.FTZ R4, R132, R200 ;  /* 0x000000c884047220 */ /* 0x000fe20000410000 */
[----:B------:R-:W3:Y:S01]  /*b480*/  LDL.LU R6, [R1+0x20] ;  /* 0x0000200001067983 */ /* 0x000ee20000300800 */
[----:B------:R-:W-:Y:S01]  /*b490*/  FFMA.FTZ R120, R90, c[0x0][0x23c], -R138 ;  /* 0x00008f005a787a23 */ /* 0x000fe2000001088a */
[----:B------:R-:W4:Y:S01]  /*b4a0*/  MUFU.EX2 R77, R19 ;  /* 0x00000013004d7308 */ /* 0x000f220000000800 */
[--C-:B------:R-:W-:Y:S02]  /*b4b0*/  FFMA.FTZ R65, R97, c[0x0][0x23c], -R204.reuse ;  /* 0x00008f0061417a23 */ /* 0x100fe400000108cc */
[----:B------:R-:W-:Y:S02]  /*b4c0*/  FFMA.FTZ R241, R21, c[0x0][0x23c], -R204 ;  /* 0x00008f0015f17a23 */ /* 0x000fe400000108cc */
[----:B-1----:R-:W-:Y:S01]  /*b4d0*/  FMUL.FTZ R17, R132, R189 ;  /* 0x000000bd84117220 */ /* 0x002fe20000410000 */
[----:B------:R-:W-:Y:S01]  /*b4e0*/  MOV R189, R70 ;  /* 0x0000004600bd7202 */ /* 0x000fe20000000f00 */
[----:B------:R-:W-:Y:S01]  /*b4f0*/  FFMA.FTZ R21, R98, c[0x0][0x23c], -R2 ;  /* 0x00008f0062157a23 */ /* 0x000fe20000010802 */
[----:B------:R-:W3:Y:S01]  /*b500*/  LDL.LU R70, [R1+0x24] ;  /* 0x0000240001467983 */ /* 0x000ee20000300800 */
[--C-:B------:R-:W-:Y:S01]  /*b510*/  FFMA.FTZ R240, R32, c[0x0][0x23c], -R204.reuse ;  /* 0x00008f0020f07a23 */ /* 0x100fe200000108cc */
[----:B------:R-:W-:Y:S01]  /*b520*/  MUFU.EX2 R0, R0 ;  /* 0x0000000000007308 */ /* 0x000fe20000000800 */
[--C-:B------:R-:W-:Y:S02]  /*b530*/  FFMA.FTZ R32, R117, c[0x0][0x23c], -R204.reuse ;  /* 0x00008f0075207a23 */ /* 0x100fe400000108cc */
[--C-:B------:R-:W-:Y:S01]  /*b540*/  FFMA.FTZ R239, R33, c[0x0][0x23c], -R204.reuse ;  /* 0x00008f0021ef7a23 */ /* 0x100fe200000108cc */
[----:B----4-:R-:W-:Y:S01]  /*b550*/  MOV R25, R64 ;  /* 0x0000004000197202 */ /* 0x010fe20000000f00 */
[--C-:B------:R-:W-:Y:S02]  /*b560*/  FFMA.FTZ R33, R113, c[0x0][0x23c], -R204.reuse ;  /* 0x00008f0071217a23 */ /* 0x100fe400000108cc */
[----:B------:R-:W-:Y:S01]  /*b570*/  FFMA.FTZ R238, R36, c[0x0][0x23c], -R204 ;  /* 0x00008f0024ee7a23 */ /* 0x000fe200000108cc */
[----:B------:R-:W-:Y:S01]  /*b580*/  MOV R47, R25 ;  /* 0x00000019002f7202 */ /* 0x000fe20000000f00 */
[----:B------:R-:W-:Y:S01]  /*b590*/  FFMA.FTZ R36, R118, c[0x0][0x23c], -R2 ;  /* 0x00008f0076247a23 */ /* 0x000fe20000010802 */
        /* <DEDUP_REMOVED lines=16> */
[--C-:B------:R-:W-:Y:S02]  /*b6a0*/  FFMA.FTZ R96, R44, c[0x0][0x23c], -R139.reuse ;  /* 0x00008f002c607a23 */ /* 0x100fe4000001088b */
[----:B------:R-:W-:Y:S02]  /*b6b0*/  FMUL.FTZ R36, R132, R180 ;  /* 0x000000b484247220 */ /* 0x000fe40000410000 */
[----:B------:R-:W-:Y:S01]  /*b6c0*/  FFMA.FTZ R204, R129, c[0x0][0x23c], -R204 ;  /* 0x00008f0081cc7a23 */ /* 0x000fe200000108cc */
[----:B------:R-:W-:Y:S01]  /*b6d0*/  MUFU.EX2 R240, R240 ;  /* 0x000000f000f07308 */ /* 0x000fe20000000800 */
[--C-:B------:R-:W-:Y:S01]  /*b6e0*/  FFMA.FTZ R208, R22, c[0x0][0x23c], -R2.reuse ;  /* 0x00008f0016d07a23 */ /* 0x100fe20000010802 */
[----:B------:R-:W-:Y:S01]  /*b6f0*/  MOV R22, R49 ;  /* 0x0000003100167202 */ /* 0x000fe20000000f00 */
[----:B------:R-:W-:Y:S02]  /*b700*/  FMUL.FTZ R49, R132, R173 ;  /* 0x000000ad84317220 */ /* 0x000fe40000410000 */
[--C-:B------:R-:W-:Y:S01]  /*b710*/  FFMA.FTZ R207, R23, c[0x0][0x23c], -R2.reuse ;  /* 0x00008f0017cf7a23 */ /* 0x100fe20000010802 */
[----:B------:R-:W-:Y:S01]  /*b720*/  MOV R23, R52 ;  /* 0x0000003400177202 */ /* 0x000fe20000000f00 */
[--C-:B------:R-:W-:Y:S02]  /*b730*/  FFMA.FTZ R206, R34, c[0x0][0x23c], -R2.reuse ;  /* 0x00008f0022ce7a23 */ /* 0x100fe40000010802 */
[--C-:B------:R-:W-:Y:S01]  /*b740*/  FFMA.FTZ R34, R89, c[0x0][0x23c], -R139.reuse ;  /* 0x00008f0059227a23 */ /* 0x100fe2000001088b */
[----:B------:R-:W-:Y:S01]  /*b750*/  MUFU.EX2 R208, R208 ;  /* 0x000000d000d07308 */ /* 0x000fe20000000800 */
[--C-:B------:R-:W-:Y:S01]  /*b760*/  FFMA.FTZ R205, R35, c[0x0][0x23c], -R2.reuse ;  /* 0x00008f0023cd7a23 */ /* 0x100fe20000010802 */
[----:B------:R-:W-:Y:S01]  /*b770*/  MOV R35, R221 ;  /* 0x000000dd00237202 */ /* 0x000fe20000000f00 */
[--C-:B------:R-:W-:Y:S02]  /*b780*/  FFMA.FTZ R129, R38, c[0x0][0x23c], -R2.reuse ;  /* 0x00008f0026817a23 */ /* 0x100fe40000010802 */
[--C-:B------:R-:W-:Y:S02]  /*b790*/  FFMA.FTZ R38, R88, c[0x0][0x23c], -R139.reuse ;  /* 0x00008f0058267a23 */ /* 0x100fe4000001088b */
[--C-:B------:R-:W-:Y:S01]  /*b7a0*/  FFMA.FTZ R117, R50, c[0x0][0x23c], -R2.reuse ;  /* 0x00008f0032757a23 */ /* 0x100fe20000010802 */
[----:B------:R-:W-:Y:S01]  /*b7b0*/  MOV R50, R32 ;  /* 0x0000002000327202 */ /* 0x000fe20000000f00 */
[----:B------:R-:W-:Y:S01]  /*b7c0*/  FMUL.FTZ R32, R132, R176 ;  /* 0x000000b084207220 */ /* 0x000fe20000410000 */
[----:B------:R-:W-:Y:S01]  /*b7d0*/  MUFU.EX2 R207, R207 ;  /* 0x000000cf00cf7308 */ /* 0x000fe20000000800 */
[----:B------:R-:W-:Y:S02]  /*b7e0*/  FFMA.FTZ R116, R51, c[0x0][0x23c], -R2 ;  /* 0x00008f0033747a23 */ /* 0x000fe40000010802 */
[--C-:B------:R-:W-:Y:S02]  /*b7f0*/  FFMA.FTZ R51, R104, c[0x0][0x23c], -R139.reuse ;  /* 0x00008f0068337a23 */ /* 0x100fe4000001088b */
        /* <DEDUP_REMOVED lines=9> */
[----:B------:R-:W-:Y:S02]  /*b890*/  FFMA.FTZ R108, R74, c[0x0][0x23c], -R138 ;  /* 0x00008f004a6c7a23 */ /* 0x000fe4000001088a */
[----:B------:R-:W-:Y:S01]  /*b8a0*/  FMUL.FTZ R37, R132, R181 ;  /* 0x000000b584257220 */ /* 0x000fe20000410000 */
[----:B------:R-:W-:Y:S01]  /*b8b0*/  MUFU.EX2 R206, R206 ;  /* 0x000000ce00ce7308 */ /* 0x000fe20000000800 */
[--C-:B------:R-:W-:Y:S01]  /*b8c0*/  FFMA.FTZ R118, R60, c[0x0][0x23c], -R139.reuse ;  /* 0x00008f003c767a23 */ /* 0x100fe2000001088b */
[----:B------:R-:W-:Y:S01]  /*b8d0*/  MOV R60, R21 ;  /* 0x00000015003c7202 */ /* 0x000fe20000000f00 */
[----:B------:R-:W-:Y:S02]  /*b8e0*/  FMUL.FTZ R21, R132, R193 ;  /* 0x000000c184157220 */ /* 0x000fe40000410000 */
[--C-:B------:R-:W-:Y:S01]  /*b8f0*/  FFMA.FTZ R130, R76, c[0x0][0x23c], -R139.reuse ;  /* 0x00008f004c827a23 */ /* 0x100fe2000001088b */
[----:B------:R-:W-:Y:S01]  /*b900*/  MOV R76, R8 ;  /* 0x00000008004c7202 */ /* 0x000fe20000000f00 */
[--C-:B------:R-:W-:Y:S01]  /*b910*/  FFMA.FTZ R8, R92, c[0x0][0x23c], -R139.reuse ;  /* 0x00008f005c087a23 */ /* 0x100fe2000001088b */
[----:B------:R-:W-:Y:S01]  /*b920*/  MOV R30, R60 ;  /* 0x0000003c001e7202 */ /* 0x000fe20000000f00 */
[--C-:B------:R-:W-:Y:S01]  /*b930*/  FFMA.FTZ R7, R121, c[0x0][0x23c], -R139.reuse ;  /* 0x00008f0079077a23 */ /* 0x100fe2000001088b */
[----:B------:R-:W-:Y:S01]  /*b940*/  MUFU.EX2 R92, R9 ;  /* 0x00000009005c7308 */ /* 0x000fe20000000800 */
[C---:B------:R-:W-:Y:S01]  /*b950*/  FMUL.FTZ R52, R132.reuse, R168 ;  /* 0x000000a884347220 */ /* 0x040fe20000410000 */
[----:B------:R-:W-:Y:S01]  /*b960*/  MOV R60, R29 ;  /* 0x0000001d003c7202 */ /* 0x000fe20000000f00 */
[C---:B------:R-:W-:Y:S01]  /*b970*/  FMUL.FTZ R53, R132.reuse, R169 ;  /* 0x000000a984357220 */ /* 0x040fe20000410000 */
[----:B------:R-:W-:Y:S01]  /*b980*/  MOV R42, R8 ;  /* 0x00000008002a7202 */ /* 0x000fe20000000f00 */
[----:B------:R-:W-:Y:S01]  /*b990*/  FMUL.FTZ R64, R132, R156 ;  /* 0x0000009c84407220 */ /* 0x000fe20000410000 */
[----:B------:R-:W-:Y:S01]  /*b9a0*/  MOV R169, R34 ;  /* 0x0000002200a97202 */ /* 0x000fe20000000f00 */
[--C-:B------:R-:W-:Y:S02]  /*b9b0*/  FFMA.FTZ R128, R39, c[0x0][0x23c], -R2.reuse ;  /* 0x00008f0027807a23 */ /* 0x100fe40000010802 */
[--C-:B------:R-:W-:Y:S01]  /*b9c0*/  FFMA.FTZ R39, R109, c[0x0][0x23c], -R139.reuse ;  /* 0x00008f006d277a23 */ /* 0x100fe2000001088b */
[----:B------:R-:W-:Y:S01]  /*b9d0*/  MUFU.EX2 R205, R205 ;  /* 0x000000cd00cd7308 */ /* 0x000fe20000000800 */
[----:B------:R-:W-:Y:S02]  /*b9e0*/  FFMA.FTZ R212, R54, c[0x0][0x23c], -R2 ;  /* 0x00008f0036d47a23 */ /* 0x000fe40000010802 */
[----:B------:R-:W-:Y:S02]  /*b9f0*/  IMAD.MOV.U32 R54, RZ, RZ, R20 ;  /* 0x000000ffff367224 */ /* 0x000fe400078e0014 */
[C---:B------:R-:W-:Y:S02]  /*ba00*/  FMUL.FTZ R20, R132.reuse, R192 ;  /* 0x000000c084147220 */ /* 0x040fe40000410000 */
[----:B------:R-:W-:Y:S02]  /*ba10*/  FFMA.FTZ R209, R67, c[0x0][0x23c], -R2 ;  /* 0x00008f0043d17a23 */ /* 0x000fe40000010802 */
[----:B------:R-:W-:Y:S01]  /*ba20*/  IMAD.MOV.U32 R67, RZ, RZ, R48 ;  /* 0x000000ffff437224 */ /* 0x000fe200078e0030 */
[----:B------:R-:W-:Y:S01]  /*ba30*/  MUFU.EX2 R100, R100 ;  /* 0x0000006400647308 */ /* 0x000fe20000000800 */
[C---:B------:R-:W-:Y:S02]  /*ba40*/  FMUL.FTZ R48, R132.reuse, R172 ;  /* 0x000000ac84307220 */ /* 0x040fe40000410000 */
[--C-:B------:R-:W-:Y:S01]  /*ba50*/  FFMA.FTZ R249, R71, c[0x0][0x23c], -R2.reuse ;  /* 0x00008f0047f97a23 */ /* 0x100fe20000010802 */
[----:B------:R-:W-:Y:S01]  /*ba60*/  MOV R71, R33 ;  /* 0x0000002100477202 */ /* 0x000fe20000000f00 */
[----:B------:R-:W-:Y:S02]  /*ba70*/  FMUL.FTZ R33, R132, R177 ;  /* 0x000000b184217220 */ /* 0x000fe40000410000 */
[----:B------:R-:W-:Y:S02]  /*ba80*/  FFMA.FTZ R2, R131, c[0x0][0x23c], -R2 ;  /* 0x00008f0083027a23 */ /* 0x000fe40000010802 */
[--C-:B------:R-:W-:Y:S01]  /*ba90*/  FFMA.FTZ R131, R61, c[0x0][0x23c], -R139.reuse ;  /* 0x00008f003d837a23 */ /* 0x100fe2000001088b */
[----:B------:R-:W-:Y:S01]  /*baa0*/  MUFU.EX2 R238, R238 ;  /* 0x000000ee00ee7308 */ /* 0x000fe20000000800 */
[--C-:B------:R-:W-:Y:S01]  /*bab0*/  FFMA.FTZ R102, R24, c[0x0][0x23c], -R139.reuse ;  /* 0x00008f0018667a23 */ /* 0x100fe2000001088b */
[----:B------:R-:W-:Y:S01]  /*bac0*/  MOV R24, R65 ;  /* 0x0000004100187202 */ /* 0x000fe20000000f00 */
[C---:B------:R-:W-:Y:S01]  /*bad0*/  FMUL.FTZ R65, R132.reuse, R157 ;  /* 0x0000009d84417220 */ /* 0x040fe20000410000 */
[----:B------:R-:W-:Y:S01]  /*bae0*/  MOV R61, R224 ;  /* 0x000000e0003d7202 */ /* 0x000fe20000000f00 */
[--C-:B------:R-:W-:Y:S01]  /*baf0*/  FFMA.FTZ R103, R45, c[0x0][0x23c], -R139.reuse ;  /* 0x00008f002d677a23 */ /* 0x100fe2000001088b */
[----:B------:R-:W-:Y:S01]  /*bb00*/  MOV R45, R16 ;  /* 0x00000010002d7202 */ /* 0x000fe20000000f00 */
[----:B------:R-:W-:Y:S01]  /*bb10*/  FMUL.FTZ R16, R132, R188 ;  /* 0x000000bc84107220 */ /* 0x000fe20000410000 */
[----:B------:R-:W-:Y:S01]  /*bb20*/  MOV R157, R38 ;  /* 0x00000026009d7202 */ /* 0x000fe20000000f00 */
[--C-:B------:R-:W-:Y:S01]  /*bb30*/  FFMA.FTZ R113, R57, c[0x0][0x23c], -R139.reuse ;  /* 0x00008f0039717a23 */ /* 0x100fe2000001088b */
[----:B------:R-:W-:Y:S01]  /*bb40*/  MUFU.EX2 R102, R102 ;  /* 0x0000006600667308 */ /* 0x000fe20000000800 */
[--C-:B------:R-:W-:Y:S02]  /*bb50*/  FFMA.FTZ R57, R124, c[0x0][0x23c], -R139.reuse ;  /* 0x00008f007c397a23 */ /* 0x100fe4000001088b */
[--C-:B------:R-:W-:Y:S02]  /*bb60*/  FFMA.FTZ R44, R93, c[0x0][0x23c], -R139.reuse ;  /* 0x00008f005d2c7a23 */ /* 0x100fe4000001088b */
[----:B------:R-:W-:Y:S02]  /*bb70*/  FFMA.FTZ R139, R125, c[0x0][0x23c], -R139 ;  /* 0x00008f007d8b7a23 */ /* 0x000fe4000001088b */
        /* <DEDUP_REMOVED lines=13> */
[----:B------:R1:W-:Y:S01]  /*bc50*/  MUFU.EX2 R110, R15 ;  /* 0x0000000f006e7308 */ /* 0x0003e20000000800 */
[--C-:B------:R-:W-:Y:S02]  /*bc60*/  FFMA.FTZ R14, R14, c[0x0][0x23c], -R138.reuse ;  /* 0x00008f000e0e7a23 */ /* 0x100fe4000001088a */
[--C-:B------:R-:W-:Y:S02]  /*bc70*/  FFMA.FTZ R124, R94, c[0x0][0x23c], -R138.reuse ;  /* 0x00008f005e7c7a23 */ /* 0x100fe4000001088a */
[--C-:B------:R-:W-:Y:S02]  /*bc80*/  FFMA.FTZ R114, R62, c[0x0][0x23c], -R138.reuse ;  /* 0x00008f003e727a23 */ /* 0x100fe4000001088a */
[--C-:B------:R-:W-:Y:S02]  /*bc90*/  FFMA.FTZ R62, R111, c[0x0][0x23c], -R138.reuse ;  /* 0x00008f006f3e7a23 */ /* 0x100fe4000001088a */
[----:B------:R-:W-:Y:S01]  /*bca0*/  FFMA.FTZ R85, R27, c[0x0][0x23c], -R138 ;  /* 0x00008f001b557a23 */ /* 0x000fe2000001088a */
[----:B------:R4:W-:Y:S01]  /*bcb0*/  MUFU.EX2 R111, R13 ;  /* 0x0000000d006f7308 */ /* 0x0009e20000000800 */
[----:B------:R-:W-:Y:S01]  /*bcc0*/  IMAD.MOV.U32 R58, RZ, RZ, R60 ;  /* 0x000000ffff3a7224 */ /* 0x000fe200078e003c */
[----:B------:R-:W-:Y:S01]  /*bcd0*/  MOV R27, R61 ;  /* 0x0000003d001b7202 */ /* 0x000fe20000000f00 */
[----:B------:R-:W-:Y:S01]  /*bce0*/  IMAD.MOV.U32 R61, RZ, RZ, R28 ;  /* 0x000000ffff3d7224 */ /* 0x000fe200078e001c */
[----:B------:R-:W-:Y:S01]  /*bcf0*/  MOV R200, R62 ;  /* 0x0000003e00c87202 */ /* 0x000fe20000000f00 */
[----:B------:R-:W-:Y:S01]  /*bd00*/  FMUL.FTZ R40, R133, R152 ;  /* 0x0000009885287220 */ /* 0x000fe20000410000 */
[----:B------:R-:W-:Y:S01]  /*bd10*/  MOV R176, R58 ;  /* 0x0000003a00b07202 */ /* 0x000fe20000000f00 */
[--C-:B------:R-:W-:Y:S01]  /*bd20*/  FFMA.FTZ R109, R63, c[0x0][0x23c], -R138.reuse ;  /* 0x00008f003f6d7a23 */ /* 0x100fe2000001088a */
[----:B------:R-:W-:Y:S01]  /*bd30*/  MOV R63, R57 ;  /* 0x00000039003f7202 */ /* 0x000fe20000000f00 */
[--C-:B------:R-:W-:Y:S01]  /*bd40*/  FFMA.FTZ R121, R91, c[0x0][0x23c], -R138.reuse ;  /* 0x00008f005b797a23 */ /* 0x100fe2000001088a */
[----:B------:R4:W4:Y:S01]  /*bd50*/  MUFU.EX2 R94, R14 ;  /* 0x0000000e005e7308 */ /* 0x0009220000000800 */
[----:B------:R-:W-:Y:S01]  /*bd60*/  MOV R91, R18 ;  /* 0x00000012005b7202 */ /* 0x000fe20000000f00 */
[----:B------:R-:W-:Y:S01]  /*bd70*/  FMUL.FTZ R57, R133, R145 ;  /* 0x0000009185397220 */ /* 0x000fe20000410000 */
[----:B------:R-:W-:Y:S01]  /*bd80*/  MOV R145, R47 ;  /* 0x0000002f00917202 */ /* 0x000fe20000000f00 */
[--C-:B------:R-:W-:Y:S01]  /*bd90*/  FFMA.FTZ R93, R59, c[0x0][0x23c], -R138.reuse ;  /* 0x00008f003b5d7a23 */ /* 0x100fe2000001088a */
[----:B------:R-:W-:Y:S01]  /*bda0*/  MOV R47, R42 ;  /* 0x0000002a002f7202 */ /* 0x000fe20000000f00 */
[----:B-1----:R-:W-:Y:S01]  /*bdb0*/  FMUL.FTZ R15, R3, R187 ;  /* 0x000000bb030f7220 */ /* 0x002fe20000410000 */
[----:B------:R-:W-:Y:S01]  /*bdc0*/  MOV R59, R61 ;  /* 0x0000003d003b7202 */ /* 0x000fe20000000f00 */
[--C-:B------:R-:W-:Y:S01]  /*bdd0*/  FFMA.FTZ R43, R107, c[0x0][0x23c], -R138.reuse ;  /* 0x00008f006b2b7a23 */ /* 0x100fe2000001088a */
[----:B------:R-:W-:Y:S01]  /*bde0*/  MOV R42, R31 ;  /* 0x0000001f002a7202 */ /* 0x000fe20000000f00 */
[--C-:B------:R-:W-:Y:S01]  /*bdf0*/  FFMA.FTZ R104, R78, c[0x0][0x23c], -R138.reuse ;  /* 0x00008f004e687a23 */ /* 0x100fe2000001088a */
[----:B------:R-:W-:Y:S01]  /*be00*/  MOV R31, R30 ;  /* 0x0000001e001f7202 */ /* 0x000fe20000000f00 */
[--C-:B------:R-:W-:Y:S01]  /*be10*/  FFMA.FTZ R115, R79, c[0x0][0x23c], -R138.reuse ;  /* 0x00008f004f737a23 */ /* 0x100fe2000001088a */
[----:B------:R-:W-:Y:S01]  /*be20*/  MOV R30, R27 ;  /* 0x0000001b001e7202 */ /* 0x000fe20000000f00 */
[----:B------:R-:W-:Y:S01]  /*be30*/  FFMA.FTZ R19, R122, c[0x0][0x23c], -R138 ;  /* 0x00008f007a137a23 */ /* 0x000fe2000001088a */
[----:B------:R-:W-:Y:S01]  /*be40*/  MOV R27, R10 ;  /* 0x0000000a001b7202 */ /* 0x000fe20000000f00 */
[C---:B------:R-:W-:Y:S01]  /*be50*/  FMUL.FTZ R8, R133.reuse, R196 ;  /* 0x000000c485087220 */ /* 0x040fe20000410000 */
[----:B------:R-:W-:Y:S01]  /*be60*/  MOV R79, R56 ;  /* 0x00000038004f7202 */ /* 0x000fe20000000f00 */
[C---:B------:R-:W-:Y:S01]  /*be70*/  FMUL.FTZ R9, R133.reuse, R197 ;  /* 0x000000c585097220 */ /* 0x040fe20000410000 */
[----:B------:R-:W-:Y:S01]  /*be80*/  MOV R192, R27 ;  /* 0x0000001b00c07202 */ /* 0x000fe20000000f00 */
[C---:B------:R-:W-:Y:S01]  /*be90*/  FMUL.FTZ R12, R133.reuse, R184 ;  /* 0x000000b8850c7220 */ /* 0x040fe20000410000 */
[----:B------:R-:W-:Y:S01]  /*bea0*/  MOV R18, R44 ;  /* 0x0000002c00127202 */ /* 0x000fe20000000f00 */
[C---:B----4-:R-:W-:Y:S01]  /*beb0*/  FMUL.FTZ R13, R133.reuse, R185 ;  /* 0x000000b9850d7220 */ /* 0x050fe20000410000 */
[----:B------:R-:W-:Y:S01]  /*bec0*/  MOV R78, R41 ;  /* 0x00000029004e7202 */ /* 0x000fe20000000f00 */
[----:B------:R-:W-:Y:S01]  /*bed0*/  FMUL.FTZ R24, R133, R164 ;  /* 0x000000a485187220 */ /* 0x000fe20000410000 */
[----:B------:R-:W-:Y:S01]  /*bee0*/  MOV R188, R59 ;  /* 0x0000003b00bc7202 */ /* 0x000fe20000000f00 */
[----:B------:R-:W-:Y:S01]  /*bef0*/  FMUL.FTZ R59, R3, R147 ;  /* 0x00000093033b7220 */ /* 0x000fe20000410000 */
        /* <DEDUP_REMOVED lines=39> */
[----:B--2---:R-:W-:Y:S01]  /*c170*/  FFMA.FTZ R132, R132, R26, R68 ;  /* 0x0000001a84847223 */ /* 0x004fe20000010044 */
[----:B------:R-:W-:Y:S01]  /*c180*/  MOV R192, R51 ;  /* 0x0000003300c07202 */ /* 0x000fe20000000f00 */
[----:B------:R-:W-:Y:S01]  /*c190*/  IMAD.MOV.U32 R26, RZ, RZ, R72 ;  /* 0x000000ffff1a7224 */ /* 0x000fe200078e0048 */
[----:B------:R-:W-:Y:S01]  /*c1a0*/  MOV R161, R67 ;  /* 0x0000004300a17202 */ /* 0x000fe20000000f00 */
[----:B------:R-:W1:Y:S01]  /*c1b0*/  LDSM.16.MT88.4 R72, [R217+0x8000] ;  /* 0x00800000d948783b */ /* 0x000e620000004200 */
[----:B------:R-:W-:Y:S01]  /*c1c0*/  FMUL.FTZ R43, R3, R155 ;  /* 0x0000009b032b7220 */ /* 0x000fe20000410000 */
[----:B------:R-:W-:Y:S01]  /*c1d0*/  MOV R196, R66 ;  /* 0x0000004200c47202 */ /* 0x000fe20000000f00 */
[--C-:B------:R-:W-:Y:S01]  /*c1e0*/  FFMA.FTZ R126, R126, c[0x0][0x23c], -R138.reuse ;  /* 0x00008f007e7e7a23 */ /* 0x100fe2000001088a */
[----:B------:R-:W-:Y:S01]  /*c1f0*/  MOV R152, R26 ;  /* 0x0000001a00987202 */ /* 0x000fe20000000f00 */
[----:B------:R-:W-:Y:S01]  /*c200*/  IMAD.MOV.U32 R26, RZ, RZ, R45 ;  /* 0x000000ffff1a7224 */ /* 0x000fe200078e002d */
[----:B------:R-:W-:Y:S01]  /*c210*/  MOV R160, R55 ;  /* 0x0000003700a07202 */ /* 0x000fe20000000f00 */
[----:B------:R-:W-:Y:S01]  /*c220*/  FMUL.FTZ R45, R133, R149 ;  /* 0x00000095852d7220 */ /* 0x000fe20000410000 */
[----:B------:R-:W-:Y:S01]  /*c230*/  F2FP.BF16.PACK_AB R68, R152, R68 ;  /* 0x000000449844723e */ /* 0x000fe200000010ff */
[----:B------:R-:W-:Y:S01]  /*c240*/  FFMA.FTZ R138, R127, c[0x0][0x23c], -R138 ;  /* 0x00008f007f8a7a23 */ /* 0x000fe2000001088a */
[----:B------:R-:W-:Y:S01]  /*c250*/  MOV R187, R26 ;  /* 0x0000001a00bb7202 */ /* 0x000fe20000000f00 */
[C---:B------:R-:W-:Y:S01]  /*c260*/  FMUL.FTZ R26, R3.reuse, R166 ;  /* 0x000000a6031a7220 */ /* 0x040fe20000410000 */
[----:B------:R-:W-:Y:S01]  /*c270*/  MOV R166, R91 ;  /* 0x0000005b00a67202 */ /* 0x000fe20000000f00 */
[----:B------:R-:W-:Y:S01]  /*c280*/  IMAD.MOV.U32 R91, RZ, RZ, R63 ;  /* 0x000000ffff5b7224 */ /* 0x000fe200078e003f */
[----:B------:R-:W-:Y:S01]  /*c290*/  MOV R127, R31 ;  /* 0x0000001f007f7202 */ /* 0x000fe20000000f00 */
[C---:B------:R-:W-:Y:S01]  /*c2a0*/  FMUL.FTZ R31, R3.reuse, R163 ;  /* 0x000000a3031f7220 */ /* 0x040fe20000410000 */
[----:B------:R-:W-:Y:S01]  /*c2b0*/  MOV R185, R54 ;  /* 0x0000003600b97202 */ /* 0x000fe20000000f00 */
[----:B------:R-:W-:Y:S01]  /*c2c0*/  FMUL.FTZ R63, R3, R143 ;  /* 0x0000008f033f7220 */ /* 0x000fe20000410000 */
[----:B------:R-:W-:Y:S01]  /*c2d0*/  MOV R144, R165 ;  /* 0x000000a500907202 */ /* 0x000fe20000000f00 */
[----:B------:R-:W-:Y:S01]  /*c2e0*/  IMAD.MOV.U32 R188, RZ, RZ, R19 ;  /* 0x000000ffffbc7224 */ /* 0x000fe200078e0013 */
        /* <DEDUP_REMOVED lines=12> */
[----:B------:R-:W-:Y:S01]  /*c3b0*/  MUFU.EX2 R99, R83 ;  /* 0x0000005300637308 */ /* 0x000fe20000000800 */
[----:B------:R-:W-:Y:S01]  /*c3c0*/  IMAD.MOV.U32 R173, RZ, RZ, R50 ;  /* 0x000000ffffad7224 */ /* 0x000fe200078e0032 */
[----:B------:R-:W-:Y:S01]  /*c3d0*/  MOV R167, R186 ;  /* 0x000000ba00a77202 */ /* 0x000fe20000000f00 */
[C---:B------:R-:W-:Y:S01]  /*c3e0*/  FMUL.FTZ R50, R0.reuse, R174 ;  /* 0x000000ae00327220 */ /* 0x040fe20000410000 */
[----:B------:R-:W-:Y:S01]  /*c3f0*/  MOV R186, R193 ;  /* 0x000000c100ba7202 */ /* 0x000fe20000000f00 */
[C---:B------:R-:W-:Y:S01]  /*c400*/  FMUL.FTZ R51, R0.reuse, R175 ;  /* 0x000000af00337220 */ /* 0x040fe20000410000 */
[----:B------:R-:W-:Y:S01]  /*c410*/  MOV R193, R230 ;  /* 0x000000e600c17202 */ /* 0x000fe20000000f00 */
[C---:B------:R-:W-:Y:S01]  /*c420*/  FMUL.FTZ R54, R0.reuse, R170 ;  /* 0x000000aa00367220 */ /* 0x040fe20000410000 */
[----:B------:R2:W5:Y:S01]  /*c430*/  LDL.LU R230, [R1+0xb4] ;  /* 0x0000b40001e67983 */ /* 0x0005620000300800 */
[C---:B------:R-:W-:Y:S01]  /*c440*/  FMUL.FTZ R55, R0.reuse, R171 ;  /* 0x000000ab00377220 */ /* 0x040fe20000410000 */
[----:B------:R-:W-:Y:S01]  /*c450*/  MUFU.EX2 R142, R87 ;  /* 0x00000057008e7308 */ /* 0x000fe20000000800 */
[----:B------:R-:W-:Y:S01]  /*c460*/  FMUL.FTZ R66, R0, R158 ;  /* 0x0000009e00427220 */ /* 0x000fe20000410000 */
[----:B------:R-:W-:Y:S01]  /*c470*/  MOV R154, R163 ;  /* 0x000000a3009a7202 */ /* 0x000fe20000000f00 */
[----:B---3--:R-:W-:Y:S01]  /*c480*/  FFMA.FTZ R133, R133, R11, R76 ;  /* 0x0000000b85857223 */ /* 0x008fe2000001004c */
[----:B------:R-:W-:Y:S01]  /*c490*/  F2FP.BF16.PACK_AB R76, R92, R76 ;  /* 0x0000004c5c4c723e */ /* 0x000fe200000010ff */
[C---:B------:R-:W-:Y:S01]  /*c4a0*/  FMUL.FTZ R11, R3.reuse, R199 ;  /* 0x000000c7030b7220 */ /* 0x040fe20000410000 */
[----:B------:R-:W-:Y:S01]  /*c4b0*/  MOV R185, R184 ;  /* 0x000000b800b97202 */ /* 0x000fe20000000f00 */
[----:B------:R-:W-:Y:S01]  /*c4c0*/  FFMA.FTZ R84, R3, R6, R77 ;  /* 0x0000000603547223 */ /* 0x000fe2000001004d */
[----:B------:R-:W-:Y:S01]  /*c4d0*/  F2FP.BF16.PACK_AB R77, R166, R77 ;  /* 0x0000004da64d723e */ /* 0x000fe200000010ff */
        /* <DEDUP_REMOVED lines=8> */
[C---:B------:R-:W-:Y:S01]  /*c560*/  FFMA.FTZ R3, R0.reuse, R70, R69 ;  /* 0x0000004600037223 */ /* 0x040fe20000010045 */
[----:B------:R-:W-:Y:S01]  /*c570*/  MOV R78, R7 ;  /* 0x00000007004e7202 */ /* 0x000fe20000000f00 */
[----:B------:R-:W-:Y:S01]  /*c580*/  FMUL.FTZ R7, R0, R203 ;  /* 0x000000cb00077220 */ /* 0x000fe20000410000 */
[----:B------:R-:W-:Y:S01]  /*c590*/  F2FP.BF16.PACK_AB R69, R145, R69 ;  /* 0x000000459145723e */ /* 0x000fe200000010ff */
[----:B------:R-:W-:Y:S01]  /*c5a0*/  IMAD.MOV.U32 R180, RZ, RZ, R176 ;  /* 0x000000ffffb47224 */ /* 0x000fe200078e00b0 */
[----:B------:R-:W-:Y:S01]  /*c5b0*/  F2FP.BF16.PACK_AB R70, R202, R187 ;  /* 0x000000bbca46723e */ /* 0x000fe200000010ff */
[----:B------:R-:W3:Y:S01]  /*c5c0*/  MUFU.EX2 R106, R101 ;  /* 0x00000065006a7308 */ /* 0x000ee20000000800 */
[----:B------:R-:W-:Y:S01]  /*c5d0*/  MOV R176, R23 ;  /* 0x0000001700b07202 */ /* 0x000fe20000000f00 */
[----:B------:R-:W-:Y:S01]  /*c5e0*/  FMUL.FTZ R23, R0, R195 ;  /* 0x000000c300177220 */ /* 0x000fe20000410000 */
[----:B------:R-:W-:Y:S01]  /*c5f0*/  MOV R197, R189 ;  /* 0x000000bd00c57202 */ /* 0x000fe20000000f00 */
[----:B------:R-:W-:Y:S01]  /*c600*/  FADD.FTZ R133, R92, R133 ;  /* 0x000000855c857221 */ /* 0x000fe20000010000 */
[----:B------:R-:W-:Y:S01]  /*c610*/  MOV R189, R78 ;  /* 0x0000004e00bd7202 */ /* 0x000fe20000000f00 */
[-C--:B-1----:R-:W-:Y:S04]  /*c620*/  HMMA.16816.F32.BF16 R4, R68, R72.reuse, R4 ;  /* 0x000000484404723c */ /* 0x082fe80000041804 */
[----:B------:R-:W-:Y:S01]  /*c630*/  MUFU.EX2 R101, R86 ;  /* 0x0000005600657308 */ /* 0x000fe20000000800 */
[----:B------:R-:W-:Y:S01]  /*c640*/  F2FP.BF16.PACK_AB R78, R111, R90 ;  /* 0x0000005a6f4e723e */ /* 0x000fe200000010ff */
[----:B------:R-:W-:Y:S01]  /*c650*/  IMAD.MOV.U32 R199, RZ, RZ, R157 ;  /* 0x000000ffffc77224 */ /* 0x000fe200078e009d */
[----:B------:R-:W-:Y:S02]  /*c660*/  MOV R168, R91 ;  /* 0x0000005b00a87202 */ /* 0x000fe40000000f00 */
[----:B------:R-:W-:Y:S03]  /*c670*/  MOV R91, R22 ;  /* 0x00000016005b7202 */ /* 0x000fe60000000f00 */
[C---:B------:R-:W-:Y:S02]  /*c680*/  HMMA.16816.F32.BF16 R8, R76.reuse, R72, R8 ;  /* 0x000000484c08723c */ /* 0x040fe40000041808 */
[----:B------:R-:W-:Y:S02]  /*c690*/  MUFU.EX2 R98, R98 ;  /* 0x0000006200627308 */ /* 0x000fe40000000800 */
[----:B------:R-:W-:Y:S01]  /*c6a0*/  FMUL.FTZ R22, R0, R194 ;  /* 0x000000c200167220 */ /* 0x000fe20000410000 */
[----:B------:R-:W-:Y:S01]  /*c6b0*/  MOV R161, R123 ;  /* 0x0000007b00a17202 */ /* 0x000fe20000000f00 */
[----:B------:R-:W-:Y:S01]  /*c6c0*/  FADD.FTZ R0, R152, R132 ;  /* 0x0000008498007221 */ /* 0x000fe20000010000 */
[----:B------:R-:W-:Y:S01]  /*c6d0*/  MOV R149, R180 ;  /* 0x000000b400957202 */ /* 0x000fe20000000f00 */
[-C--:B------:R-:W-:Y:S04]  /*c6e0*/  HMMA.16816.F32.BF16 R12, R76, R74.reuse, R12 ;  /* 0x0000004a4c0c723c */ /* 0x080fe8000004180c */
[----:B------:R-:W-:Y:S01]  /*c6f0*/  MUFU.EX2 R123, R82 ;  /* 0x00000052007b7308 */ /* 0x000fe20000000800 */
[----:B------:R-:W-:Y:S01]  /*c700*/  MOV R152, R127 ;  /* 0x0000007f00987202 */ /* 0x000fe20000000f00 */
[----:B------:R-:W-:Y:S01]  /*c710*/  IMAD.MOV.U32 R180, RZ, RZ, R107 ;  /* 0x000000ffffb47224 */ /* 0x000fe200078e006b */
[----:B------:R-:W-:Y:S01]  /*c720*/  MOV R198, R153 ;  /* 0x0000009900c67202 */ /* 0x000fe20000000f00 */
[C---:B------:R-:W-:Y:S01]  /*c730*/  HMMA.16816.F32.BF16 R16, R68.reuse, R74, R16 ;  /* 0x0000004a4410723c */ /* 0x040fe20000041810 */
[----:B------:R-:W1:Y:S03]  /*c740*/  LDSM.16.MT88.4 R72, [R220+0x8000] ;  /* 0x00800000dc48783b */ /* 0x000e660000004200 */
[----:B------:R-:W-:Y:S01]  /*c750*/  MOV R162, R198 ;  /* 0x000000c600a27202 */ /* 0x000fe20000000f00 */
[----:B------:R-:W-:Y:S01]  /*c760*/  FADD.FTZ R92, R187, R0 ;  /* 0x00000000bb5c7221 */ /* 0x000fe20000010000 */
[----:B------:R-:W-:Y:S01]  /*c770*/  MUFU.EX2 R132, R80 ;  /* 0x0000005000847308 */ /* 0x000fe20000000800 */
[----:B------:R-:W-:Y:S02]  /*c780*/  MOV R198, R149 ;  /* 0x0000009500c67202 */ /* 0x000fe40000000f00 */
[----:B------:R-:W-:Y:S03]  /*c790*/  MOV R187, R180 ;  /* 0x000000b400bb7202 */ /* 0x000fe60000000f00 */
[----:B------:R-:W-:Y:S02]  /*c7a0*/  MOV R184, R156 ;  /* 0x0000009c00b87202 */ /* 0x000fe40000000f00 */
[----:B------:R-:W-:Y:S02]  /*c7b0*/  MOV R163, R162 ;  /* 0x000000a200a37202 */ /* 0x000fe40000000f00 */
[----:B------:R-:W-:Y:S01]  /*c7c0*/  MUFU.EX2 R149, R89 ;  /* 0x0000005900957308 */ /* 0x000fe20000000800 */
[----:B------:R-:W-:Y:S01]  /*c7d0*/  MOV R162, R167 ;  /* 0x000000a700a27202 */ /* 0x000fe20000000f00 */
[----:B------:R-:W-:Y:S01]  /*c7e0*/  IMAD.MOV.U32 R167, RZ, RZ, R199 ;  /* 0x000000ffffa77224 */ /* 0x000fe200078e00c7 */
[----:B------:R-:W-:Y:S02]  /*c7f0*/  MOV R199, R192 ;  /* 0x000000c000c77202 */ /* 0x000fe40000000f00 */
[----:B------:R-:W-:Y:S02]  /*c800*/  MOV R192, R228 ;  /* 0x000000e400c07202 */ /* 0x000fe40000000f00 */
[----:B------:R-:W-:Y:S02]  /*c810*/  MOV R203, R163 ;  /* 0x000000a300cb7202 */ /* 0x000fe40000000f00 */
[----:B------:R-:W-:Y:S01]  /*c820*/  MOV R163, R162 ;  /* 0x000000a200a37202 */ /* 0x000fe20000000f00 */
[----:B------:R-:W-:Y:S01]  /*c830*/  MUFU.EX2 R127, R97 ;  /* 0x00000061007f7308 */ /* 0x000fe20000000800 */
[----:B------:R-:W-:Y:S02]  /*c840*/  MOV R162, R167 ;  /* 0x000000a700a27202 */ /* 0x000fe40000000f00 */
[----:B------:R-:W-:Y:S01]  /*c850*/  MOV R167, R198 ;  /* 0x000000c600a77202 */ /* 0x000fe20000000f00 */
[----:B------:R-:W-:Y:S06]  /*c860*/  IMAD.MOV.U32 R198, RZ, RZ, R227 ;  /* 0x000000ffffc67224 */ /* 0x000fec00078e00e3 */
[----:B------:R4:W-:Y:S01]  /*c870*/  MUFU.EX2 R97, R81 ;  /* 0x0000005100617308 */ /* 0x0009e20000000800 */
[-C--:B-1----:R-:W-:Y:S09]  /*c880*/  HMMA.16816.F32.BF16 R20, R68, R72.reuse, R20 ;  /* 0x000000484414723c */ /* 0x082ff20000041814 */
[----:B------:R1:W1:Y:S01]  /*c890*/  MUFU.EX2 R107, R85 ;  /* 0x00000055006b7308 */ /* 0x0002620000000800 */
[C---:B------:R-:W-:Y:S09]  /*c8a0*/  HMMA.16816.F32.BF16 R24, R76.reuse, R72, R24 ;  /* 0x000000484c18723c */ /* 0x040ff20000041818 */
[----:B------:R-:W-:Y:S01]  /*c8b0*/  MUFU.EX2 R141, R96 ;  /* 0x00000060008d7308 */ /* 0x000fe20000000800 */
[-C--:B------:R-:W-:Y:S01]  /*c8c0*/  HMMA.16816.F32.BF16 R28, R76, R74.reuse, R28 ;  /* 0x0000004a4c1c723c */ /* 0x080fe2000004181c */
[----:B----4-:R-:W-:Y:S07]  /*c8d0*/  LDSM.16.MT88.4 R80, [R217+0x8800] ;  /* 0x00880000d950783b */ /* 0x010fee0000004200 */
[C---:B------:R-:W-:Y:S01]  /*c8e0*/  HMMA.16816.F32.BF16 R32, R68.reuse, R74, R32 ;  /* 0x0000004a4420723c */ /* 0x040fe20000041820 */
[----:B------:R-:W-:Y:S01]  /*c8f0*/  MUFU.EX2 R96, R88 ;  /* 0x0000005800607308 */ /* 0x000fe20000000800 */
[----:B------:R-:W4:Y:S02]  /*c900*/  LDSM.16.MT88.4 R72, [R218+0x8000] ;  /* 0x00800000da48783b */ /* 0x000f240000004200 */
[----:B-1----:R-:W-:Y:S01]  /*c910*/  FADD.FTZ R85, R145, R3 ;  /* 0x0000000391557221 */ /* 0x002fe20000010000 */
[----:B------:R-:W-:Y:S01]  /*c920*/  MOV R145, R144 ;  /* 0x0000009000917202 */ /* 0x000fe20000000f00 */
[----:B------:R-:W-:Y:S01]  /*c930*/  FADD.FTZ R3, R166, R84 ;  /* 0x00000054a6037221 */ /* 0x000fe20000010000 */
[----:B------:R-:W-:Y:S04]  /*c940*/  MOV R144, R160 ;  /* 0x000000a000907202 */ /* 0x000fe80000000f00 */
[----:B------:R-:W-:Y:S01]  /*c950*/  MUFU.EX2 R160, R243 ;  /* 0x000000f300a07308 */ /* 0x000fe20000000800 */
[----:B------:R-:W-:Y:S01]  /*c960*/  FADD.FTZ R0, R94, R3 ;  /* 0x000000035e007221 */ /* 0x000fe20000010000 */
[----:B------:R-:W-:Y:S01]  /*c970*/  MOV R166, R145 ;  /* 0x0000009100a67202 */ /* 0x000fe20000000f00 */
[----:B------:R-:W-:Y:S02]  /*c980*/  IMAD.MOV.U32 R145, RZ, RZ, R152 ;  /* 0x000000ffff917224 */ /* 0x000fe400078e0098 */
[----:B------:R-:W-:Y:S02]  /*c990*/  FADD.FTZ R3, R202, R92 ;  /* 0x0000005cca037221 */ /* 0x000fe40000010000 */
[----:B------:R-:W-:Y:S03]  /*c9a0*/  FADD.FTZ R92, R110, R0 ;  /* 0x000000006e5c7221 */ /* 0x000fe60000010000 */
[----:B------:R1:W-:Y:S10]  /*c9b0*/  MUFU.EX2 R243, R229 ;  /* 0x000000e500f37308 */ /* 0x0003f40000000800 */
[----:B------:R-:W-:Y:S10]  /*c9c0*/  MUFU.EX2 R204, R204 ;  /* 0x000000cc00cc7308 */ /* 0x000ff40000000800 */
[----:B------:R-:W-:Y:S01]  /*c9d0*/  MUFU.EX2 R139, R139 ;  /* 0x0000008b008b7308 */ /* 0x000fe20000000800 */
[-C--:B----4-:R-:W-:Y:S01]  /*c9e0*/  HMMA.16816.F32.BF16 R36, R68, R72.reuse, R36 ;  /* 0x000000484424723c */ /* 0x090fe20000041824 */
[----:B-1----:R2:W5:Y:S04]  /*c9f0*/  LDL.LU R229, [R1+0xb0] ;  /* 0x0000b00001e57983 */ /* 0x0025680000300800 */
[----:B------:R2:W5:Y:S03]  /*ca00*/  LDL.LU R228, [R1+0xac] ;  /* 0x0000ac0001e47983 */ /* 0x0005660000300800 */
[C---:B------:R-:W-:Y:S01]  /*ca10*/  HMMA.16816.F32.BF16 R40, R76.reuse, R72, R40 ;  /* 0x000000484c28723c */ /* 0x040fe20000041828 */
[----:B------:R-:W-:Y:S01]  /*ca20*/  MUFU.EX2 R138, R138 ;  /* 0x0000008a008a7308 */ /* 0x000fe20000000800 */
[----:B------:R2:W5:Y:S06]  /*ca30*/  LDL.LU R227, [R1+0xa8] ;  /* 0x0000a80001e37983 */ /* 0x00056c0000300800 */
[-C--:B------:R-:W-:Y:S03]  /*ca40*/  HMMA.16816.F32.BF16 R44, R76, R74.reuse, R44 ;  /* 0x0000004a4c2c723c */ /* 0x080fe6000004182c */
[----:B------:R-:W-:Y:S05]  /*ca50*/  MUFU.EX2 R129, R129 ;  /* 0x0000008100817308 */ /* 0x000fea0000000800 */
[C---:B------:R-:W-:Y:S01]  /*ca60*/  HMMA.16816.F32.BF16 R48, R68.reuse, R74, R48 ;  /* 0x0000004a4430723c */ /* 0x040fe20000041830 */
[----:B------:R-:W1:Y:S04]  /*ca70*/  LDSM.16.MT88.4 R72, [R219+0x8000] ;  /* 0x00800000db48783b */ /* 0x000e680000004200 */
[----:B------:R-:W-:Y:S10]  /*ca80*/  MUFU.EX2 R128, R128 ;  /* 0x0000008000807308 */ /* 0x000ff40000000800 */
[----:B------:R-:W-:Y:S10]  /*ca90*/  MUFU.EX2 R236, R236 ;  /* 0x000000ec00ec7308 */ /* 0x000ff40000000800 */
[----:B------:R-:W-:Y:S10]  /*caa0*/  MUFU.EX2 R215, R215 ;  /* 0x000000d700d77308 */ /* 0x000ff40000000800 */
[----:B------:R-:W-:Y:S01]  /*cab0*/  MUFU.EX2 R143, R117 ;  /* 0x00000075008f7308 */ /* 0x000fe20000000800 */
[-C--:B-1----:R-:W-:Y:S09]  /*cac0*/  HMMA.16816.F32.BF16 R52, R68, R72.reuse, R52 ;  /* 0x000000484434723c */ /* 0x082ff20000041834 */
[----:B------:R-:W-:Y:S01]  /*cad0*/  MUFU.EX2 R146, R116 ;  /* 0x0000007400927308 */ /* 0x000fe20000000800 */
[C---:B------:R-:W-:Y:S09]  /*cae0*/  HMMA.16816.F32.BF16 R56, R76.reuse, R72, R56 ;  /* 0x000000484c38723c */ /* 0x040ff20000041838 */
[----:B------:R-:W1:Y:S03]  /*caf0*/  MUFU.EX2 R140, R103 ;  /* 0x00000067008c7308 */ /* 0x000e660000000800 */
[----:B---3--:R-:W-:Y:S01]  /*cb00*/  F2FP.BF16.PACK_AB R72, R106, R102 ;  /* 0x000000666a48723e */ /* 0x008fe200000010ff */
[-C--:B------:R-:W-:Y:S01]  /*cb10*/  HMMA.16816.F32.BF16 R60, R76, R74.reuse, R60 ;  /* 0x0000004a4c3c723c */ /* 0x080fe2000004183c */
[----:B------:R-:W3:Y:S02]  /*cb20*/  LDSM.16.MT88.4 R76, [R220+0x8800] ;  /* 0x00880000dc4c783b */ /* 0x000ee40000004200 */
[----:B------:R-:W-:Y:S05]  /*cb30*/  F2FP.BF16.PACK_AB R73, R107, R101 ;  /* 0x000000656b49723e */ /* 0x000fea00000010ff */
[----:B------:R-:W-:Y:S01]  /*cb40*/  HMMA.16816.F32.BF16 R64, R68, R74, R64 ;  /* 0x0000004a4440723c */ /* 0x000fe20000041840 */
[----:B------:R4:W-:Y:S06]  /*cb50*/  MUFU.EX2 R170, R203 ;  /* 0x000000cb00aa7308 */ /* 0x0009ec0000000800 */
[----:B------:R-:W-:Y:S02]  /*cb60*/  F2FP.BF16.PACK_AB R68, R241, R242 ;  /* 0x000000f2f144723e */ /* 0x000fe400000010ff */
[----:B------:R-:W-:Y:S02]  /*cb70*/  F2FP.BF16.PACK_AB R69, R207, R208 ;  /* 0x000000d0cf45723e */ /* 0x000fe400000010ff */
[----:B------:R-:W-:Y:S01]  /*cb80*/  MUFU.EX2 R246, R246 ;  /* 0x000000f600f67308 */ /* 0x000fe20000000800 */
[----:B------:R-:W-:Y:S02]  /*cb90*/  F2FP.BF16.PACK_AB R70, R239, R240 ;  /* 0x000000f0ef46723e */ /* 0x000fe400000010ff */
[----:B------:R-:W-:Y:S02]  /*cba0*/  F2FP.BF16.PACK_AB R71, R205, R206 ;  /* 0x000000cecd47723e */ /* 0x000fe400000010ff */
[----:B------:R-:W-:Y:S02]  /*cbb0*/  F2FP.BF16.PACK_AB R74, R122, R100 ;  /* 0x000000647a4a723e */ /* 0x000fe400000010ff */
[----:B------:R-:W-:Y:S03]  /*cbc0*/  F2FP.BF16.PACK_AB R75, R123, R99 ;  /* 0x000000637b4b723e */ /* 0x000fe600000010ff */
[-C--:B------:R-:W-:Y:S01]  /*cbd0*/  HMMA.16816.F32.BF16 R4, R68, R80.reuse, R4 ;  /* 0x000000504404723c */ /* 0x080fe20000041804 */
[----:B------:R-:W-:Y:S02]  /*cbe0*/  MUFU.EX2 R156, R245 ;  /* 0x000000f5009c7308 */ /* 0x000fe40000000800 */
[----:B----4-:R-:W-:Y:S02]  /*cbf0*/  MOV R203, R163 ;  /* 0x000000a300cb7202 */ /* 0x010fe40000000f00 */
[----:B------:R-:W-:Y:S03]  /*cc00*/  MOV R163, R162 ;  /* 0x000000a200a37202 */ /* 0x000fe60000000f00 */
[C---:B------:R-:W-:Y:S03]  /*cc10*/  HMMA.16816.F32.BF16 R8, R72.reuse, R80, R8 ;  /* 0x000000504808723c */ /* 0x040fe60000041808 */
[----:B------:R-:W-:Y:S01]  /*cc20*/  MUFU.EX2 R245, R119 ;  /* 0x0000007700f57308 */ /* 0x000fe20000000800 */
[----:B------:R-:W-:Y:S02]  /*cc30*/  MOV R162, R167 ;  /* 0x000000a700a27202 */ /* 0x000fe40000000f00 */
[----:B------:R-:W-:Y:S02]  /*cc40*/  MOV R167, R187 ;  /* 0x000000bb00a77202 */ /* 0x000fe40000000f00 */
[-C--:B------:R-:W-:Y:S04]  /*cc50*/  HMMA.16816.F32.BF16 R12, R72, R82.reuse, R12 ;  /* 0x00000052480c723c */ /* 0x080fe8000004180c */
[----:B------:R-:W-:Y:S01]  /*cc60*/  MOV R187, R226 ;  /* 0x000000e200bb7202 */ /* 0x000fe20000000f00 */
[----:B------:R-:W-:Y:S01]  /*cc70*/  MUFU.EX2 R212, R212 ;  /* 0x000000d400d47308 */ /* 0x000fe20000000800 */
[----:B------:R2:W5:Y:S01]  /*cc80*/  LDL.LU R226, [R1+0xa4] ;  /* 0x0000a40001e27983 */ /* 0x0005620000300800 */
[----:B------:R-:W-:Y:S01]  /*cc90*/  MOV R202, R163 ;  /* 0x000000a300ca7202 */ /* 0x000fe20000000f00 */
[C---:B------:R-:W-:Y:S02]  /*cca0*/  HMMA.16816.F32.BF16 R16, R68.reuse, R82, R16 ;  /* 0x000000524410723c */ /* 0x040fe40000041810 */
[----:B------:R-:W4:Y:S02]  /*ccb0*/  LDSM.16.MT88.4 R80, [R218+0x8800] ;  /* 0x00880000da50783b */ /* 0x000f240000004200 */
[----:B------:R-:W-:Y:S02]  /*ccc0*/  MOV R163, R184 ;  /* 0x000000b800a37202 */ /* 0x000fe40000000f00 */
[----:B------:R-:W-:Y:S01]  /*ccd0*/  MOV R184, R169 ;  /* 0x000000a900b87202 */ /* 0x000fe20000000f00 */
[----:B------:R-:W-:Y:S01]  /*cce0*/  MUFU.EX2 R157, R211 ;  /* 0x000000d3009d7308 */ /* 0x000fe20000000800 */
[-C--:B---3--:R-:W-:Y:S08]  /*ccf0*/  HMMA.16816.F32.BF16 R20, R68, R76.reuse, R20 ;  /* 0x0000004c4414723c */ /* 0x088ff00000041814 */
[C---:B------:R-:W-:Y:S01]  /*cd00*/  HMMA.16816.F32.BF16 R24, R72.reuse, R76, R24 ;  /* 0x0000004c4818723c */ /* 0x040fe20000041818 */
[----:B------:R3:W-:Y:S07]  /*cd10*/  MUFU.EX2 R169, R225 ;  /* 0x000000e100a97308 */ /* 0x0007ee0000000800 */
[-C--:B------:R-:W-:Y:S03]  /*cd20*/  HMMA.16816.F32.BF16 R28, R72, R78.reuse, R28 ;  /* 0x0000004e481c723c */ /* 0x080fe6000004181c */
[----:B------:R-:W-:Y:S05]  /*cd30*/  MUFU.EX2 R159, R244 ;  /* 0x000000f4009f7308 */ /* 0x000fea0000000800 */
[C---:B------:R-:W-:Y:S01]  /*cd40*/  HMMA.16816.F32.BF16 R32, R68.reuse, R78, R32 ;  /* 0x0000004e4420723c */ /* 0x040fe20000041820 */
[----:B------:R-:W1:Y:S04]  /*cd50*/  LDSM.16.MT88.4 R76, [R219+0x8800] ;  /* 0x00880000db4c783b */ /* 0x000e680000004200 */
[----:B------:R-:W-:Y:S04]  /*cd60*/  MUFU.EX2 R158, R210 ;  /* 0x000000d2009e7308 */ /* 0x000fe80000000800 */
[----:B---3--:R2:W5:Y:S01]  /*cd70*/  LDL.LU R225, [R1+0xa0] ;  /* 0x0000a00001e17983 */ /* 0x0085620000300800 */
[-C--:B----4-:R-:W-:Y:S05]  /*cd80*/  HMMA.16816.F32.BF16 R36, R68, R80.reuse, R36 ;  /* 0x000000504424723c */ /* 0x090fea0000041824 */
[----:B------:R-:W-:Y:S03]  /*cd90*/  MUFU.EX2 R183, R209 ;  /* 0x000000d100b77308 */ /* 0x000fe60000000800 */
[C---:B------:R-:W-:Y:S07]  /*cda0*/  HMMA.16816.F32.BF16 R40, R72.reuse, R80, R40 ;  /* 0x000000504828723c */ /* 0x040fee0000041828 */
[----:B------:R3:W-:Y:S01]  /*cdb0*/  MUFU.EX2 R150, R93 ;  /* 0x0000005d00967308 */ /* 0x0007e20000000800 */
[-C--:B------:R-:W-:Y:S08]  /*cdc0*/  HMMA.16816.F32.BF16 R44, R72, R82.reuse, R44 ;  /* 0x00000052482c723c */ /* 0x080ff0000004182c */
[C---:B------:R-:W-:Y:S01]  /*cdd0*/  HMMA.16816.F32.BF16 R48, R68.reuse, R82, R48 ;  /* 0x000000524430723c */ /* 0x040fe20000041830 */
[----:B------:R-:W4:Y:S01]  /*cde0*/  LDSM.16.MT88.4 R80, [R217+0x9000] ;  /* 0x00900000d950783b */ /* 0x000f220000004200 */
[----:B------:R-:W-:Y:S06]  /*cdf0*/  MUFU.EX2 R153, R112 ;  /* 0x0000007000997308 */ /* 0x000fec0000000800 */
[-C--:B-1----:R-:W-:Y:S04]  /*ce00*/  HMMA.16816.F32.BF16 R52, R68, R76.reuse, R52 ;  /* 0x0000004c4434723c */ /* 0x082fe80000041834 */
[----:B------:R-:W-:Y:S01]  /*ce10*/  MUFU.EX2 R152, R113 ;  /* 0x0000007100987308 */ /* 0x000fe20000000800 */
[----:B---3--:R-:W-:Y:S03]  /*ce20*/  FADD.FTZ R93, R242, R3 ;  /* 0x00000003f25d7221 */ /* 0x008fe60000010000 */
[C---:B------:R-:W-:Y:S06]  /*ce30*/  HMMA.16816.F32.BF16 R56, R72.reuse, R76, R56 ;  /* 0x0000004c4838723c */ /* 0x040fec0000041838 */
[----:B------:R-:W-:Y:S01]  /*ce40*/  MUFU.EX2 R151, R118 ;  /* 0x0000007600977308 */ /* 0x000fe20000000800 */
[----:B------:R-:W-:Y:S01]  /*ce50*/  FADD.FTZ R77, R147, R85 ;  /* 0x00000055934d7221 */ /* 0x000fe20000010000 */
[-C--:B------:R-:W-:Y:S01]  /*ce60*/  HMMA.16816.F32.BF16 R60, R72, R78.reuse, R60 ;  /* 0x0000004e483c723c */ /* 0x080fe2000004183c */
[----:B------:R-:W1:Y:S03]  /*ce70*/  LDSM.16.MT88.4 R84, [R220+0x9000] ;  /* 0x00900000dc54783b */ /* 0x000e660000004200 */
[----:B------:R-:W-:Y:S01]  /*ce80*/  FADD.FTZ R76, R90, R133 ;  /* 0x000000855a4c7221 */ /* 0x000fe20000010000 */
[----:B------:R-:W-:Y:S01]  /*ce90*/  MOV R147, R167 ;  /* 0x000000a700937202 */ /* 0x000fe20000000f00 */
[----:B------:R-:W-:Y:S01]  /*cea0*/  FADD.FTZ R95, R95, R77 ;  /* 0x0000004d5f5f7221 */ /* 0x000fe20000010000 */
[----:B------:R-:W-:Y:S01]  /*ceb0*/  F2FP.BF16.PACK_AB R72, R127, R98 ;  /* 0x000000627f48723e */ /* 0x000fe200000010ff */
[----:B------:R-:W-:Y:S01]  /*cec0*/  HMMA.16816.F32.BF16 R64, R68, R78, R64 ;  /* 0x0000004e4440723c */ /* 0x000fe20000041840 */
[----:B------:R-:W3:Y:S03]  /*ced0*/  MUFU.EX2 R182, R131 ;  /* 0x0000008300b67308 */ /* 0x000ee60000000800 */
[----:B------:R-:W-:Y:S01]  /*cee0*/  F2FP.BF16.PACK_AB R73, R132, R97 ;  /* 0x000000618449723e */ /* 0x000fe200000010ff */
[----:B------:R-:W-:Y:S01]  /*cef0*/  IMAD.MOV.U32 R167, RZ, RZ, R144 ;  /* 0x000000ffffa77224 */ /* 0x000fe200078e0090 */
[----:B------:R-:W-:Y:S01]  /*cf00*/  F2FP.BF16.PACK_AB R74, R140, R141 ;  /* 0x0000008d8c4a723e */ /* 0x000fe200000010ff */
[----:B------:R-:W-:Y:S01]  /*cf10*/  FADD.FTZ R94, R111, R76 ;  /* 0x0000004c6f5e7221 */ /* 0x000fe20000010000 */
[----:B------:R-:W-:Y:S01]  /*cf20*/  F2FP.BF16.PACK_AB R68, R237, R238 ;  /* 0x000000eeed44723e */ /* 0x000fe200000010ff */
[----:B------:R-:W-:Y:S02]  /*cf30*/  LDSM.16.MT88.4 R76, [R219+0x9000] ;  /* 0x00900000db4c783b */ /* 0x000fe40000004200 */
[----:B------:R-:W-:Y:S01]  /*cf40*/  MUFU.EX2 R148, R114 ;  /* 0x0000007200947308 */ /* 0x000fe20000000800 */
[----:B------:R-:W-:Y:S01]  /*cf50*/  F2FP.BF16.PACK_AB R69, R128, R129 ;  /* 0x000000818045723e */ /* 0x000fe200000010ff */
[----:B------:R-:W-:Y:S01]  /*cf60*/  FADD.FTZ R0, R102, R94 ;  /* 0x0000005e66007221 */ /* 0x000fe20000010000 */
[----:B------:R-:W-:Y:S01]  /*cf70*/  F2FP.BF16.PACK_AB R70, R215, R236 ;  /* 0x000000ecd746723e */ /* 0x000fe200000010ff */
[----:B------:R-:W-:Y:S01]  /*cf80*/  FADD.FTZ R3, R208, R95 ;  /* 0x0000005fd0037221 */ /* 0x000fe20000010000 */
[----:B------:R-:W-:Y:S01]  /*cf90*/  F2FP.BF16.PACK_AB R71, R146, R143 ;  /* 0x0000008f9247723e */ /* 0x000fe200000010ff */
[----:B------:R-:W-:Y:S01]  /*cfa0*/  FADD.FTZ R0, R106, R0 ;  /* 0x000000006a007221 */ /* 0x000fe20000010000 */
[----:B------:R-:W-:Y:S01]  /*cfb0*/  F2FP.BF16.PACK_AB R75, R142, R96 ;  /* 0x000000608e4b723e */ /* 0x000fe200000010ff */
[----:B------:R-:W-:Y:S01]  /*cfc0*/  FADD.FTZ R3, R207, R3 ;  /* 0x00000003cf037221 */ /* 0x000fe20000010000 */
[----:B------:R-:W-:Y:S01]  /*cfd0*/  MOV R144, R196 ;  /* 0x000000c400907202 */ /* 0x000fe20000000f00 */
[----:B------:R-:W-:Y:S01]  /*cfe0*/  MUFU.EX2 R94, R189 ;  /* 0x000000bd005e7308 */ /* 0x000fe20000000800 */
[----:B------:R-:W-:Y:S01]  /*cff0*/  MOV R196, R91 ;  /* 0x0000005b00c47202 */ /* 0x000fe20000000f00 */
[-C--:B----4-:R-:W-:Y:S01]  /*d000*/  HMMA.16816.F32.BF16 R4, R68, R80.reuse, R4 ;  /* 0x000000504404723c */ /* 0x090fe20000041804 */
[----:B------:R-:W4:Y:S02]  /*d010*/  LDSM.16.MT88.4 R88, [R218+0x9000] ;  /* 0x00900000da58783b */ /* 0x000f240000004200 */
[----:B------:R-:W-:Y:S02]  /*d020*/  FADD.FTZ R0, R100, R0 ;  /* 0x0000000064007221 */ /* 0x000fe40000010000 */
[----:B------:R-:W-:Y:S02]  /*d030*/  FADD.FTZ R3, R206, R3 ;  /* 0x00000003ce037221 */ /* 0x000fe40000010000 */
[----:B------:R-:W-:Y:S01]  /*d040*/  FADD.FTZ R0, R122, R0 ;  /* 0x000000007a007221 */ /* 0x000fe20000010000 */
[C---:B------:R-:W-:Y:S01]  /*d050*/  HMMA.16816.F32.BF16 R8, R72.reuse, R80, R8 ;  /* 0x000000504808723c */ /* 0x040fe20000041808 */
[----:B------:R-:W-:Y:S03]  /*d060*/  MUFU.EX2 R100, R172 ;  /* 0x000000ac00647308 */ /* 0x000fe60000000800 */
[----:B------:R-:W-:Y:S02]  /*d070*/  FADD.FTZ R0, R98, R0 ;  /* 0x0000000062007221 */ /* 0x000fe40000010000 */
[----:B------:R-:W-:Y:S02]  /*d080*/  FADD.FTZ R3, R205, R3 ;  /* 0x00000003cd037221 */ /* 0x000fe40000010000 */
[-C--:B------:R-:W-:Y:S03]  /*d090*/  HMMA.16816.F32.BF16 R12, R72, R82.reuse, R12 ;  /* 0x00000052480c723c */ /* 0x080fe6000004180c */
[----:B------:R-:W-:Y:S01]  /*d0a0*/  MUFU.EX2 R98, R176 ;  /* 0x000000b000627308 */ /* 0x000fe20000000800 */
[----:B------:R-:W-:Y:S02]  /*d0b0*/  FADD.FTZ R0, R127, R0 ;  /* 0x000000007f007221 */ /* 0x000fe40000010000 */
[----:B------:R-:W-:Y:S02]  /*d0c0*/  FADD.FTZ R3, R129, R3 ;  /* 0x0000000381037221 */ /* 0x000fe40000010000 */
[C---:B------:R-:W-:Y:S01]  /*d0d0*/  HMMA.16816.F32.BF16 R16, R68.reuse, R82, R16 ;  /* 0x000000524410723c */ /* 0x040fe20000041810 */
[----:B------:R-:W2:Y:S03]  /*d0e0*/  LDSM.16.MT88.4 R80, [R217+0x9800] ;  /* 0x00980000d950783b */ /* 0x000ea60000004200 */
[----:B------:R-:W-:Y:S01]  /*d0f0*/  FADD.FTZ R0, R141, R0 ;  /* 0x000000008d007221 */ /* 0x000fe20000010000 */
[----:B------:R-:W2:Y:S01]  /*d100*/  MUFU.EX2 R180, R109 ;  /* 0x0000006d00b47308 */ /* 0x000ea20000000800 */
[----:B------:R-:W-:Y:S02]  /*d110*/  FADD.FTZ R3, R128, R3 ;  /* 0x0000000380037221 */ /* 0x000fe40000010000 */
[-C--:B-1----:R-:W-:Y:S04]  /*d120*/  HMMA.16816.F32.BF16 R20, R68, R84.reuse, R20 ;  /* 0x000000544414723c */ /* 0x082fe80000041814 */
[----:B------:R-:W-:Y:S03]  /*d130*/  FADD.FTZ R3, R143, R3 ;  /* 0x000000038f037221 */ /* 0x000fe60000010000 */
[----:B------:R-:W-:Y:S01]  /*d140*/  MUFU.EX2 R181, R181 ;  /* 0x000000b500b57308 */ /* 0x000fe20000000800 */
[C---:B------:R-:W-:Y:S08]  /*d150*/  HMMA.16816.F32.BF16 R24, R72.reuse, R84, R24 ;  /* 0x000000544818723c */ /* 0x040ff00000041818 */
[-C--:B------:R-:W-:Y:S01]  /*d160*/  HMMA.16816.F32.BF16 R28, R72, R86.reuse, R28 ;  /* 0x00000056481c723c */ /* 0x080fe2000004181c */
[----:B------:R-:W-:Y:S07]  /*d170*/  MUFU.EX2 R250, R250 ;  /* 0x000000fa00fa7308 */ /* 0x000fee0000000800 */
[C---:B------:R-:W-:Y:S01]  /*d180*/  HMMA.16816.F32.BF16 R32, R68.reuse, R86, R32 ;  /* 0x000000564420723c */ /* 0x040fe20000041820 */
[----:B------:R-:W1:Y:S02]  /*d190*/  LDSM.16.MT88.4 R84, [R220+0x9800] ;  /* 0x00980000dc54783b */ /* 0x000e640000004200 */
[----:B------:R-:W-:Y:S05]  /*d1a0*/  MUFU.EX2 R249, R249 ;  /* 0x000000f900f97308 */ /* 0x000fea0000000800 */
[-C--:B----4-:R-:W-:Y:S05]  /*d1b0*/  HMMA.16816.F32.BF16 R36, R68, R88.reuse, R36 ;  /* 0x000000584424723c */ /* 0x090fea0000041824 */
[----:B------:R-:W-:Y:S03]  /*d1c0*/  MUFU.EX2 R244, R154 ;  /* 0x0000009a00f47308 */ /* 0x000fe60000000800 */
[C---:B------:R-:W-:Y:S07]  /*d1d0*/  HMMA.16816.F32.BF16 R40, R72.reuse, R88, R40 ;  /* 0x000000584828723c */ /* 0x040fee0000041828 */
[----:B------:R-:W-:Y:S01]  /*d1e0*/  MUFU.EX2 R252, R252 ;  /* 0x000000fc00fc7308 */ /* 0x000fe20000000800 */
[-C--:B------:R-:W-:Y:S08]  /*d1f0*/  HMMA.16816.F32.BF16 R44, R72, R90.reuse, R44 ;  /* 0x0000005a482c723c */ /* 0x080ff0000004182c */
[C---:B------:R-:W-:Y:S01]  /*d200*/  HMMA.16816.F32.BF16 R48, R68.reuse, R90, R48 ;  /* 0x0000005a4430723c */ /* 0x040fe20000041830 */
[----:B------:R-:W4:Y:S01]  /*d210*/  LDSM.16.MT88.4 R88, [R218+0x9800] ;  /* 0x00980000da58783b */ /* 0x000f220000004200 */
[----:B------:R-:W-:Y:S06]  /*d220*/  MUFU.EX2 R248, R248 ;  /* 0x000000f800f87308 */ /* 0x000fec0000000800 */
[-C--:B------:R-:W-:Y:S04]  /*d230*/  HMMA.16816.F32.BF16 R52, R68, R76.reuse, R52 ;  /* 0x0000004c4434723c */ /* 0x080fe80000041834 */
[----:B------:R-:W-:Y:S04]  /*d240*/  MUFU.EX2 R247, R247 ;  /* 0x000000f700f77308 */ /* 0x000fe80000000800 */
[C---:B------:R-:W-:Y:S06]  /*d250*/  HMMA.16816.F32.BF16 R56, R72.reuse, R76, R56 ;  /* 0x0000004c4838723c */ /* 0x040fec0000041838 */
[----:B------:R-:W-:Y:S02]  /*d260*/  MUFU.EX2 R214, R214 ;  /* 0x000000d600d67308 */ /* 0x000fe40000000800 */
[-C--:B------:R-:W-:Y:S07]  /*d270*/  HMMA.16816.F32.BF16 R60, R72, R78.reuse, R60 ;  /* 0x0000004e483c723c */ /* 0x080fee000004183c */
[----:B------:R-:W-:Y:S01]  /*d280*/  FADD.FTZ R72, R101, R92 ;  /* 0x0000005c65487221 */ /* 0x000fe20000010000 */
[----:B------:R-:W-:Y:S01]  /*d290*/  HMMA.16816.F32.BF16 R64, R68, R78, R64 ;  /* 0x0000004e4440723c */ /* 0x000fe20000041840 */
[----:B------:R-:W1:Y:S01]  /*d2a0*/  LDSM.16.MT88.4 R76, [R219+0x9800] ;  /* 0x00980000db4c783b */ /* 0x000e620000004200 */
[----:B------:R4:W-:Y:S02]  /*d2b0*/  MUFU.EX2 R101, R173 ;  /* 0x000000ad00657308 */ /* 0x0009e40000000800 */
[----:B------:R-:W-:Y:S01]  /*d2c0*/  FADD.FTZ R73, R241, R93 ;  /* 0x0000005df1497221 */ /* 0x000fe20000010000 */
[----:B---3--:R-:W-:Y:S01]  /*d2d0*/  F2FP.BF16.PACK_AB R74, R182, R151 ;  /* 0x00000097b64a723e */ /* 0x008fe200000010ff */
[----:B------:R-:W-:Y:S01]  /*d2e0*/  FADD.FTZ R92, R107, R72 ;  /* 0x000000486b5c7221 */ /* 0x000fe20000010000 */
[----:B------:R-:W-:Y:S01]  /*d2f0*/  F2FP.BF16.PACK_AB R68, R156, R246 ;  /* 0x000000f69c44723e */ /* 0x000fe200000010ff */
[----:B------:R-:W-:Y:S01]  /*d300*/  FADD.FTZ R93, R240, R73 ;  /* 0x00000049f05d7221 */ /* 0x000fe20000010000 */
[----:B------:R-:W-:Y:S03]  /*d310*/  F2FP.BF16.PACK_AB R69, R157, R212 ;  /* 0x000000d49d45723e */ /* 0x000fe600000010ff */
[----:B------:R-:W-:Y:S01]  /*d320*/  F2FP.BF16.PACK_AB R70, R160, R159 ;  /* 0x0000009fa046723e */ /* 0x000fe200000010ff */
[----:B------:R-:W-:Y:S01]  /*d330*/  MUFU.EX2 R213, R213 ;  /* 0x000000d500d57308 */ /* 0x000fe20000000800 */
[----:B------:R-:W-:Y:S02]  /*d340*/  F2FP.BF16.PACK_AB R71, R183, R158 ;  /* 0x0000009eb747723e */ /* 0x000fe400000010ff */
[----:B------:R-:W-:Y:S02]  /*d350*/  F2FP.BF16.PACK_AB R72, R152, R153 ;  /* 0x000000999848723e */ /* 0x000fe400000010ff */
[----:B------:R-:W-:Y:S02]  /*d360*/  F2FP.BF16.PACK_AB R73, R150, R149 ;  /* 0x000000959649723e */ /* 0x000fe400000010ff */
[----:B--2---:R-:W-:Y:S01]  /*d370*/  F2FP.BF16.PACK_AB R75, R180, R148 ;  /* 0x00000094b44b723e */ /* 0x004fe200000010ff */
[-C--:B------:R-:W-:Y:S02]  /*d380*/  HMMA.16816.F32.BF16 R4, R68, R80.reuse, R4 ;  /* 0x000000504404723c */ /* 0x080fe40000041804 */
[----:B------:R-:W-:Y:S01]  /*d390*/  MUFU.EX2 R154, R108 ;  /* 0x0000006c009a7308 */ /* 0x000fe20000000800 */
[----:B----4-:R-:W-:Y:S05]  /*d3a0*/  LDSM.16.MT88.4 R172, [R218+0xb800] ;  /* 0x00b80000daac783b */ /* 0x010fea0000004200 */
[C---:B------:R-:W-:Y:S04]  /*d3b0*/  HMMA.16816.F32.BF16 R8, R72.reuse, R80, R8 ;  /* 0x000000504808723c */ /* 0x040fe80000041808 */
[----:B------:R-:W-:Y:S04]  /*d3c0*/  MUFU.EX2 R155, R105 ;  /* 0x00000069009b7308 */ /* 0x000fe80000000800 */
[-C--:B------:R-:W-:Y:S06]  /*d3d0*/  HMMA.16816.F32.BF16 R12, R72, R82.reuse, R12 ;  /* 0x00000052480c723c */ /* 0x080fec000004180c */
[----:B------:R-:W2:Y:S02]  /*d3e0*/  MUFU.EX2 R210, R130 ;  /* 0x0000008200d27308 */ /* 0x000ea40000000800 */
[C---:B------:R-:W-:Y:S01]  /*d3f0*/  HMMA.16816.F32.BF16 R16, R68.reuse, R82, R16 ;  /* 0x000000524410723c */ /* 0x040fe20000041810 */
[----:B------:R-:W3:Y:S07]  /*d400*/  LDSM.16.MT88.4 R80, [R217+0xa000] ;  /* 0x00a00000d950783b */ /* 0x000eee0000004200 */
[-C--:B-1----:R-:W-:Y:S01]  /*d410*/  HMMA.16816.F32.BF16 R20, R68, R84.reuse, R20 ;  /* 0x000000544414723c */ /* 0x082fe20000041814 */
[----:B------:R-:W-:Y:S07]  /*d420*/  MUFU.EX2 R130, R120 ;  /* 0x0000007800827308 */ /* 0x000fee0000000800 */
[C---:B------:R-:W-:Y:S03]  /*d430*/  HMMA.16816.F32.BF16 R24, R72.reuse, R84, R24 ;  /* 0x000000544818723c */ /* 0x040fe60000041818 */
[----:B------:R-:W-:Y:S05]  /*d440*/  MUFU.EX2 R211, R104 ;  /* 0x0000006800d37308 */ /* 0x000fea0000000800 */
[-C--:B------:R-:W-:Y:S05]  /*d450*/  HMMA.16816.F32.BF16 R28, R72, R86.reuse, R28 ;  /* 0x00000056481c723c */ /* 0x080fea000004181c */
[----:B------:R-:W1:Y:S03]  /*d460*/  MUFU.EX2 R209, R115 ;  /* 0x0000007300d17308 */ /* 0x000e660000000800 */
[C---:B------:R-:W-:Y:S01]  /*d470*/  HMMA.16816.F32.BF16 R32, R68.reuse, R86, R32 ;  /* 0x000000564420723c */ /* 0x040fe20000041820 */
[----:B------:R-:W4:Y:S06]  /*d480*/  LDSM.16.MT88.4 R84, [R220+0xa000] ;  /* 0x00a00000dc54783b */ /* 0x000f2c0000004200 */
[----:B------:R1:W-:Y:S01]  /*d490*/  MUFU.EX2 R171, R203 ;  /* 0x000000cb00ab7308 */ /* 0x0003e20000000800 */
[-C--:B------:R-:W-:Y:S08]  /*d4a0*/  HMMA.16816.F32.BF16 R36, R68, R88.reuse, R36 ;  /* 0x000000584424723c */ /* 0x080ff00000041824 */
[C---:B------:R-:W-:Y:S01]  /*d4b0*/  HMMA.16816.F32.BF16 R40, R72.reuse, R88, R40 ;  /* 0x000000584828723c */ /* 0x040fe20000041828 */
[----:B------:R-:W-:Y:S07]  /*d4c0*/  MUFU.EX2 R251, R251 ;  /* 0x000000fb00fb7308 */ /* 0x000fee0000000800 */
[-C--:B------:R-:W-:Y:S03]  /*d4d0*/  HMMA.16816.F32.BF16 R44, R72, R90.reuse, R44 ;  /* 0x0000005a482c723c */ /* 0x080fe6000004182c */
[----:B------:R-:W-:Y:S01]  /*d4e0*/  MUFU.EX2 R168, R168 ;  /* 0x000000a800a87308 */ /* 0x000fe20000000800 */
[----:B-1----:R-:W-:Y:S04]  /*d4f0*/  MOV R203, R202 ;  /* 0x000000ca00cb7202 */ /* 0x002fe80000000f00 */
[C---:B------:R-:W-:Y:S01]  /*d500*/  HMMA.16816.F32.BF16 R48, R68.reuse, R90, R48 ;  /* 0x0000005a4430723c */ /* 0x040fe20000041830 */
[----:B------:R-:W1:Y:S03]  /*d510*/  LDSM.16.MT88.4 R88, [R218+0xa000] ;  /* 0x00a00000da58783b */ /* 0x000e660000004200 */
[----:B------:R-:W-:Y:S01]  /*d520*/  MOV R202, R163 ;  /* 0x000000a300ca7202 */ /* 0x000fe20000000f00 */
[----:B------:R-:W-:Y:S01]  /*d530*/  IMAD.MOV.U32 R163, RZ, RZ, R184 ;  /* 0x000000ffffa37224 */ /* 0x000fe200078e00b8 */
[----:B------:R-:W-:Y:S01]  /*d540*/  MOV R184, R224 ;  /* 0x000000e000b87202 */ /* 0x000fe20000000f00 */
[----:B------:R-:W-:Y:S01]  /*d550*/  MUFU.EX2 R147, R147 ;  /* 0x0000009300937308 */ /* 0x000fe20000000800 */
[-C--:B------:R-:W-:Y:S01]  /*d560*/  HMMA.16816.F32.BF16 R52, R68, R76.reuse, R52 ;  /* 0x0000004c4434723c */ /* 0x080fe20000041834 */
[----:B------:R1:W5:Y:S03]  /*d570*/  LDL.LU R224, [R1+0x9c] ;  /* 0x00009c0001e07983 */ /* 0x0003660000300800 */
[----:B------:R-:W-:Y:S02]  /*d580*/  MOV R190, R203 ;  /* 0x000000cb00be7202 */ /* 0x000fe40000000f00 */
[----:B------:R-:W-:Y:S02]  /*d590*/  MOV R203, R202 ;  /* 0x000000ca00cb7202 */ /* 0x000fe40000000f00 */
[C---:B------:R-:W-:Y:S01]  /*d5a0*/  HMMA.16816.F32.BF16 R56, R72.reuse, R76, R56 ;  /* 0x0000004c4838723c */ /* 0x040fe20000041838 */
[----:B------:R-:W-:Y:S03]  /*d5b0*/  MUFU.EX2 R145, R145 ;  /* 0x0000009100917308 */ /* 0x000fe60000000800 */
[----:B------:R-:W-:Y:S02]  /*d5c0*/  MOV R202, R163 ;  /* 0x000000a300ca7202 */ /* 0x000fe40000000f00 */
[----:B------:R-:W-:Y:S02]  /*d5d0*/  MOV R163, R223 ;  /* 0x000000df00a37202 */ /* 0x000fe40000000f00 */
[-C--:B------:R-:W-:Y:S01]  /*d5e0*/  HMMA.16816.F32.BF16 R60, R72, R78.reuse, R60 ;  /* 0x0000004e483c723c */ /* 0x080fe2000004183c */
[----:B------:R1:W5:Y:S02]  /*d5f0*/  LDL.LU R223, [R1+0x98] ;  /* 0x0000980001df7983 */ /* 0x0003640000300800 */
[----:B------:R-:W-:Y:S01]  /*d600*/  MUFU.EX2 R118, R203 ;  /* 0x000000cb00767308 */ /* 0x000fe20000000800 */
[----:B------:R-:W-:Y:S02]  /*d610*/  MOV R191, R190 ;  /* 0x000000be00bf7202 */ /* 0x000fe40000000f00 */
[----:B------:R-:W-:Y:S01]  /*d620*/  MOV R190, R202 ;  /* 0x000000ca00be7202 */ /* 0x000fe20000000f00 */
[----:B------:R-:W-:Y:S01]  /*d630*/  FADD.FTZ R72, R99, R92 ;  /* 0x0000005c63487221 */ /* 0x000fe20000010000 */
[----:B------:R-:W-:Y:S01]  /*d640*/  HMMA.16816.F32.BF16 R64, R68, R78, R64 ;  /* 0x0000004e4440723c */ /* 0x000fe20000041840 */
[----:B------:R-:W1:Y:S03]  /*d650*/  LDSM.16.MT88.4 R76, [R219+0xa000] ;  /* 0x00a00000db4c783b */ /* 0x000e660000004200 */
[----:B------:R-:W-:Y:S01]  /*d660*/  FADD.FTZ R73, R239, R93 ;  /* 0x0000005def497221 */ /* 0x000fe20000010000 */
[----:B--2---:R-:W-:Y:S01]  /*d670*/  F2FP.BF16.PACK_AB R74, R245, R210 ;  /* 0x000000d2f54a723e */ /* 0x004fe200000010ff */
[----:B------:R-:W-:Y:S01]  /*d680*/  FADD.FTZ R92, R123, R72 ;  /* 0x000000487b5c7221 */ /* 0x000fe20000010000 */
[----:B------:R-:W-:Y:S01]  /*d690*/  F2FP.BF16.PACK_AB R68, R243, R181 ;  /* 0x000000b5f344723e */ /* 0x000fe200000010ff */
[----:B------:R-:W-:Y:S01]  /*d6a0*/  FADD.FTZ R93, R238, R73 ;  /* 0x00000049ee5d7221 */ /* 0x000fe20000010000 */
[----:B------:R-:W-:Y:S01]  /*d6b0*/  F2FP.BF16.PACK_AB R69, R249, R250 ;  /* 0x000000faf945723e */ /* 0x000fe200000010ff */
[----:B------:R2:W-:Y:S02]  /*d6c0*/  MUFU.EX2 R99, R177 ;  /* 0x000000b100637308 */ /* 0x0005e40000000800 */
[----:B------:R-:W-:Y:S01]  /*d6d0*/  F2FP.BF16.PACK_AB R70, R252, R244 ;  /* 0x000000f4fc46723e */ /* 0x000fe200000010ff */
[----:B------:R-:W-:Y:S01]  /*d6e0*/  IMAD.MOV.U32 R202, RZ, RZ, R186 ;  /* 0x000000ffffca7224 */ /* 0x000fe200078e00ba */
[----:B------:R-:W-:Y:S02]  /*d6f0*/  F2FP.BF16.PACK_AB R71, R247, R248 ;  /* 0x000000f8f747723e */ /* 0x000fe400000010ff */
[----:B------:R-:W-:Y:S02]  /*d700*/  MOV R186, R222 ;  /* 0x000000de00ba7202 */ /* 0x000fe40000000f00 */
[----:B------:R1:W5:Y:S01]  /*d710*/  LDL.LU R222, [R1+0x94] ;  /* 0x0000940001de7983 */ /* 0x0003620000300800 */
[----:B------:R-:W-:Y:S01]  /*d720*/  F2FP.BF16.PACK_AB R72, R213, R214 ;  /* 0x000000d6d548723e */ /* 0x000fe200000010ff */
[----:B------:R-:W-:Y:S01]  /*d730*/  MUFU.EX2 R144, R144 ;  /* 0x0000009000907308 */ /* 0x000fe20000000800 */
[-C--:B---3--:R-:W-:Y:S03]  /*d740*/  HMMA.16816.F32.BF16 R4, R68, R80.reuse, R4 ;  /* 0x000000504404723c */ /* 0x088fe60000041804 */
[----:B------:R-:W-:Y:S02]  /*d750*/  F2FP.BF16.PACK_AB R73, R155, R154 ;  /* 0x0000009a9b49723e */ /* 0x000fe400000010ff */
[----:B------:R-:W-:Y:S02]  /*d760*/  F2FP.BF16.PACK_AB R75, R209, R211 ;  /* 0x000000d3d14b723e */ /* 0x000fe400000010ff */
[----:B------:R-:W-:Y:S02]  /*d770*/  MOV R194, R191 ;  /* 0x000000bf00c27202 */ /* 0x000fe40000000f00 */
[----:B------:R-:W-:Y:S01]  /*d780*/  MOV R191, R190 ;  /* 0x000000be00bf7202 */ /* 0x000fe20000000f00 */
[----:B------:R-:W-:Y:S02]  /*d790*/  MUFU.EX2 R121, R121 ;  /* 0x0000007900797308 */ /* 0x000fe40000000800 */
[C---:B------:R-:W-:Y:S01]  /*d7a0*/  HMMA.16816.F32.BF16 R8, R72.reuse, R80, R8 ;  /* 0x000000504808723c */ /* 0x040fe20000041808 */
[----:B--2---:R-:W-:Y:S03]  /*d7b0*/  LDSM.16.MT88.4 R176, [R220+0xb800] ;  /* 0x00b80000dcb0783b */ /* 0x004fe60000004200 */
[----:B------:R-:W-:Y:S02]  /*d7c0*/  MOV R190, R202 ;  /* 0x000000ca00be7202 */ /* 0x000fe40000000f00 */
[----:B------:R-:W-:Y:S02]  /*d7d0*/  MOV R202, R161 ;  /* 0x000000a100ca7202 */ /* 0x000fe40000000f00 */
[-C--:B------:R-:W-:Y:S01]  /*d7e0*/  HMMA.16816.F32.BF16 R12, R72, R82.reuse, R12 ;  /* 0x00000052480c723c */ /* 0x080fe2000004180c */
[----:B------:R-:W-:Y:S03]  /*d7f0*/  MUFU.EX2 R124, R124 ;  /* 0x0000007c007c7308 */ /* 0x000fe60000000800 */
[----:B------:R-:W-:Y:S02]  /*d800*/  MOV R161, R221 ;  /* 0x000000dd00a17202 */ /* 0x000fe40000000f00 */
[----:B------:R2:W5:Y:S01]  /*d810*/  LDL.LU R221, [R1+0x90] ;  /* 0x0000900001dd7983 */ /* 0x0005620000300800 */
[----:B------:R-:W-:Y:S01]  /*d820*/  MOV R195, R194 ;  /* 0x000000c200c37202 */ /* 0x000fe20000000f00 */
[C---:B------:R-:W-:Y:S02]  /*d830*/  HMMA.16816.F32.BF16 R16, R68.reuse, R82, R16 ;  /* 0x000000524410723c */ /* 0x040fe40000041810 */
[----:B------:R-:W3:Y:S01]  /*d840*/  LDSM.16.MT88.4 R80, [R217+0xa800] ;  /* 0x00a80000d950783b */ /* 0x000ee20000004200 */
[----:B------:R-:W-:Y:S01]  /*d850*/  MUFU.EX2 R133, R195 ;  /* 0x000000c300857308 */ /* 0x000fe20000000800 */
[----:B------:R-:W-:Y:S01]  /*d860*/  IMAD.MOV.U32 R194, RZ, RZ, R191 ;  /* 0x000000ffffc27224 */ /* 0x000fe200078e00bf */
[----:B------:R-:W-:Y:S02]  /*d870*/  MOV R191, R190 ;  /* 0x000000be00bf7202 */ /* 0x000fe40000000f00 */
[----:B------:R-:W-:Y:S01]  /*d880*/  MOV R190, R202 ;  /* 0x000000ca00be7202 */ /* 0x000fe20000000f00 */
[-C--:B----4-:R-:W-:Y:S04]  /*d890*/  HMMA.16816.F32.BF16 R20, R68, R84.reuse, R20 ;  /* 0x000000544414723c */ /* 0x090fe80000041814 */
[----:B------:R-:W-:Y:S01]  /*d8a0*/  MOV R202, R216 ;  /* 0x000000d800ca7202 */ /* 0x000fe20000000f00 */
[----:B------:R-:W-:Y:S01]  /*d8b0*/  MUFU.EX2 R120, R191 ;  /* 0x000000bf00787308 */ /* 0x000fe20000000800 */
[----:B------:R2:W5:Y:S02]  /*d8c0*/  LDL.LU R216, [R1+0x8c] ;  /* 0x00008c0001d87983 */ /* 0x0005640000300800 */
[C---:B------:R-:W-:Y:S07]  /*d8d0*/  HMMA.16816.F32.BF16 R24, R72.reuse, R84, R24 ;  /* 0x000000544818723c */ /* 0x040fee0000041818 */
[----:B------:R-:W4:Y:S01]  /*d8e0*/  MUFU.EX2 R119, R190 ;  /* 0x000000be00777308 */ /* 0x000f220000000800 */
[-C--:B------:R-:W-:Y:S08]  /*d8f0*/  HMMA.16816.F32.BF16 R28, R72, R86.reuse, R28 ;  /* 0x00000056481c723c */ /* 0x080ff0000004181c */
[C---:B------:R-:W-:Y:S01]  /*d900*/  HMMA.16816.F32.BF16 R32, R68.reuse, R86, R32 ;  /* 0x000000564420723c */ /* 0x040fe20000041820 */
[----:B------:R-:W2:Y:S01]  /*d910*/  LDSM.16.MT88.4 R84, [R220+0xa800] ;  /* 0x00a80000dc54783b */ /* 0x000ea20000004200 */
[----:B------:R-:W-:Y:S06]  /*d920*/  MUFU.EX2 R117, R202 ;  /* 0x000000ca00757308 */ /* 0x000fec0000000800 */
[-C--:B-1----:R-:W-:Y:S04]  /*d930*/  HMMA.16816.F32.BF16 R36, R68, R88.reuse, R36 ;  /* 0x000000584424723c */ /* 0x082fe80000041824 */
[----:B------:R-:W-:Y:S04]  /*d940*/  MUFU.EX2 R131, R194 ;  /* 0x000000c200837308 */ /* 0x000fe80000000800 */
[C---:B------:R-:W-:Y:S06]  /*d950*/  HMMA.16816.F32.BF16 R40, R72.reuse, R88, R40 ;  /* 0x000000584828723c */ /* 0x040fec0000041828 */
[----:B------:R-:W1:Y:S02]  /*d960*/  MUFU.EX2 R125, R125 ;  /* 0x0000007d007d7308 */ /* 0x000e640000000800 */
[-C--:B------:R-:W-:Y:S08]  /*d970*/  HMMA.16816.F32.BF16 R44, R72, R90.reuse, R44 ;  /* 0x0000005a482c723c */ /* 0x080ff0000004182c */
[C---:B------:R-:W-:Y:S01]  /*d980*/  HMMA.16816.F32.BF16 R48, R68.reuse, R90, R48 ;  /* 0x0000005a4430723c */ /* 0x040fe20000041830 */
[----:B------:R-:W2:Y:S01]  /*d990*/  LDSM.16.MT88.4 R88, [R218+0xa800] ;  /* 0x00a80000da58783b */ /* 0x000ea20000004200 */
[----:B------:R-:W-:Y:S06]  /*d9a0*/  MUFU.EX2 R116, R163 ;  /* 0x000000a300747308 */ /* 0x000fec0000000800 */
[-C--:B------:R-:W-:Y:S04]  /*d9b0*/  HMMA.16816.F32.BF16 R52, R68, R76.reuse, R52 ;  /* 0x0000004c4434723c */ /* 0x080fe80000041834 */
[----:B------:R-:W-:Y:S04]  /*d9c0*/  MUFU.EX2 R114, R162 ;  /* 0x000000a200727308 */ /* 0x000fe80000000800 */
[C---:B------:R-:W-:Y:S06]  /*d9d0*/  HMMA.16816.F32.BF16 R56, R72.reuse, R76, R56 ;  /* 0x0000004c4838723c */ /* 0x040fec0000041838 */
[----:B------:R-:W-:Y:S02]  /*d9e0*/  MUFU.EX2 R115, R167 ;  /* 0x000000a700737308 */ /* 0x000fe40000000800 */
[-C--:B------:R-:W-:Y:S07]  /*d9f0*/  HMMA.16816.F32.BF16 R60, R72, R78.reuse, R60 ;  /* 0x0000004e483c723c */ /* 0x080fee000004183c */
[----:B----4-:R-:W-:Y:S01]  /*da00*/  F2FP.BF16.PACK_AB R74, R119, R120 ;  /* 0x00000078774a723e */ /* 0x010fe200000010ff */
[----:B------:R-:W-:Y:S01]  /*da10*/  HMMA.16816.F32.BF16 R64, R68, R78, R64 ;  /* 0x0000004e4440723c */ /* 0x000fe20000041840 */
[----:B------:R-:W4:Y:S01]  /*da20*/  LDSM.16.MT88.4 R76, [R219+0xa800] ;  /* 0x00a80000db4c783b */ /* 0x000f220000004200 */
[----:B------:R-:W-:Y:S02]  /*da30*/  MUFU.EX2 R113, R166 ;  /* 0x000000a600717308 */ /* 0x000fe40000000800 */
[----:B------:R-:W-:Y:S01]  /*da40*/  FADD.FTZ R72, R97, R92 ;  /* 0x0000005c61487221 */ /* 0x000fe20000010000 */
[----:B-1----:R-:W-:Y:S01]  /*da50*/  F2FP.BF16.PACK_AB R75, R125, R124 ;  /* 0x0000007c7d4b723e */ /* 0x002fe200000010ff */
[----:B------:R-:W-:Y:S01]  /*da60*/  FADD.FTZ R73, R237, R93 ;  /* 0x0000005ded497221 */ /* 0x000fe20000010000 */
[----:B------:R-:W-:Y:S01]  /*da70*/  F2FP.BF16.PACK_AB R68, R171, R170 ;  /* 0x000000aaab44723e */ /* 0x000fe200000010ff */
[----:B------:R-:W-:Y:S01]  /*da80*/  FADD.FTZ R92, R132, R72 ;  /* 0x00000048845c7221 */ /* 0x000fe20000010000 */
[----:B------:R-:W-:Y:S03]  /*da90*/  F2FP.BF16.PACK_AB R69, R169, R251 ;  /* 0x000000fba945723e */ /* 0x000fe600000010ff */
[----:B------:R-:W-:Y:S01]  /*daa0*/  F2FP.BF16.PACK_AB R70, R147, R168 ;  /* 0x000000a89346723e */ /* 0x000fe200000010ff */
[----:B------:R-:W-:Y:S01]  /*dab0*/  FADD.FTZ R93, R236, R73 ;  /* 0x00000049ec5d7221 */ /* 0x000fe20000010000 */
[----:B------:R-:W-:Y:S01]  /*dac0*/  F2FP.BF16.PACK_AB R71, R144, R145 ;  /* 0x000000919047723e */ /* 0x000fe200000010ff */
[----:B------:R-:W-:Y:S01]  /*dad0*/  MUFU.EX2 R112, R187 ;  /* 0x000000bb00707308 */ /* 0x000fe20000000800 */
[----:B------:R-:W-:Y:S02]  /*dae0*/  F2FP.BF16.PACK_AB R72, R131, R133 ;  /* 0x000000858348723e */ /* 0x000fe400000010ff */
[----:B------:R-:W-:Y:S02]  /*daf0*/  F2FP.BF16.PACK_AB R73, R121, R130 ;  /* 0x000000827949723e */ /* 0x000fe400000010ff */
[----:B------:R-:W-:Y:S01]  /*db00*/  MOV R132, R137 ;  /* 0x0000008900847202 */ /* 0x000fe20000000f00 */
[-C--:B---3--:R-:W-:Y:S04]  /*db10*/  HMMA.16816.F32.BF16 R4, R68, R80.reuse, R4 ;  /* 0x000000504404723c */ /* 0x088fe80000041804 */
[----:B------:R-:W-:Y:S04]  /*db20*/  MUFU.EX2 R111, R186 ;  /* 0x000000ba006f7308 */ /* 0x000fe80000000800 */
[C---:B------:R-:W-:Y:S06]  /*db30*/  HMMA.16816.F32.BF16 R8, R72.reuse, R80, R8 ;  /* 0x000000504808723c */ /* 0x040fec0000041808 */
[----:B------:R-:W-:Y:S02]  /*db40*/  MUFU.EX2 R102, R196 ;  /* 0x000000c400667308 */ /* 0x000fe40000000800 */
[-C--:B------:R-:W-:Y:S08]  /*db50*/  HMMA.16816.F32.BF16 R12, R72, R82.reuse, R12 ;  /* 0x00000052480c723c */ /* 0x080ff0000004180c */
[C---:B------:R-:W-:Y:S01]  /*db60*/  HMMA.16816.F32.BF16 R16, R68.reuse, R82, R16 ;  /* 0x000000524410723c */ /* 0x040fe20000041810 */
[----:B------:R-:W1:Y:S01]  /*db70*/  LDSM.16.MT88.4 R80, [R217+0xb000] ;  /* 0x00b00000d950783b */ /* 0x000e620000004200 */
[----:B------:R-:W-:Y:S06]  /*db80*/  MUFU.EX2 R97, R193 ;  /* 0x000000c100617308 */ /* 0x000fec0000000800 */
[-C--:B--2---:R-:W-:Y:S04]  /*db90*/  HMMA.16816.F32.BF16 R20, R68, R84.reuse, R20 ;  /* 0x000000544414723c */ /* 0x084fe80000041814 */
[----:B------:R-:W-:Y:S04]  /*dba0*/  MUFU.EX2 R110, R199 ;  /* 0x000000c7006e7308 */ /* 0x000fe80000000800 */
[C---:B------:R-:W-:Y:S06]  /*dbb0*/  HMMA.16816.F32.BF16 R24, R72.reuse, R84, R24 ;  /* 0x000000544818723c */ /* 0x040fec0000041818 */
[----:B------:R-:W-:Y:S02]  /*dbc0*/  MUFU.EX2 R109, R198 ;  /* 0x000000c6006d7308 */ /* 0x000fe40000000800 */
        /* <DEDUP_REMOVED lines=8> */
[-C--:B------:R-:W-:Y:S08]  /*dc50*/  HMMA.16816.F32.BF16 R44, R72, R90.reuse, R44 ;  /* 0x0000005a482c723c */ /* 0x080ff0000004182c */
[C---:B------:R-:W-:Y:S01]  /*dc60*/  HMMA.16816.F32.BF16 R48, R68.reuse, R90, R48 ;  /* 0x0000005a4430723c */ /* 0x040fe20000041830 */
[----:B------:R-:W3:Y:S01]  /*dc70*/  LDSM.16.MT88.4 R88, [R218+0xb000] ;  /* 0x00b00000da58783b */ /* 0x000ee20000004200 */
[----:B------:R-:W1:Y:S06]  /*dc80*/  MUFU.EX2 R106, R185 ;  /* 0x000000b9006a7308 */ /* 0x000e6c0000000800 */
[-C--:B----4-:R-:W-:Y:S04]  /*dc90*/  HMMA.16816.F32.BF16 R52, R68, R76.reuse, R52 ;  /* 0x0000004c4434723c */ /* 0x090fe80000041834 */
[----:B------:R-:W-:Y:S04]  /*dca0*/  MUFU.EX2 R104, R184 ;  /* 0x000000b800687308 */ /* 0x000fe80000000800 */
[C---:B------:R-:W-:Y:S06]  /*dcb0*/  HMMA.16816.F32.BF16 R56, R72.reuse, R76, R56 ;  /* 0x0000004c4838723c */ /* 0x040fec0000041838 */
[----:B------:R-:W4:Y:S02]  /*dcc0*/  MUFU.EX2 R103, R197 ;  /* 0x000000c500677308 */ /* 0x000f240000000800 */
[-C--:B------:R-:W-:Y:S07]  /*dcd0*/  HMMA.16816.F32.BF16 R60, R72, R78.reuse, R60 ;  /* 0x0000004e483c723c */ /* 0x080fee000004183c */
[----:B------:R-:W-:Y:S01]  /*dce0*/  FADD.FTZ R72, R96, R92 ;  /* 0x0000005c60487221 */ /* 0x000fe20000010000 */
[----:B------:R-:W-:Y:S01]  /*dcf0*/  HMMA.16816.F32.BF16 R64, R68, R78, R64 ;  /* 0x0000004e4440723c */ /* 0x000fe20000041840 */
[----:B------:R2:W2:Y:S01]  /*dd00*/  MUFU.EX2 R96, R2 ;  /* 0x0000000200607308 */ /* 0x0004a20000000800 */
[----:B------:R-:W3:Y:S02]  /*dd10*/  LDSM.16.MT88.4 R76, [R219+0xb000] ;  /* 0x00b00000db4c783b */ /* 0x000ee40000004200 */
[----:B------:R-:W-:Y:S01]  /*dd20*/  FADD.FTZ R73, R215, R93 ;  /* 0x0000005dd7497221 */ /* 0x000fe20000010000 */
[----:B-1----:R-:W-:Y:S01]  /*dd30*/  F2FP.BF16.PACK_AB R74, R106, R105 ;  /* 0x000000696a4a723e */ /* 0x002fe200000010ff */
[----:B------:R-:W-:Y:S01]  /*dd40*/  FADD.FTZ R93, R146, R3 ;  /* 0x00000003925d7221 */ /* 0x000fe20000010000 */
[----:B------:R-:W-:Y:S01]  /*dd50*/  F2FP.BF16.PACK_AB R68, R117, R118 ;  /* 0x000000767544723e */ /* 0x000fe200000010ff */
[----:B------:R-:W-:Y:S01]  /*dd60*/  FADD.FTZ R3, R142, R72 ;  /* 0x000000488e037221 */ /* 0x000fe20000010000 */
[----:B------:R-:W-:Y:S02]  /*dd70*/  F2FP.BF16.PACK_AB R69, R114, R116 ;  /* 0x000000747245723e */ /* 0x000fe400000010ff */
[----:B------:R-:W1:Y:S01]  /*dd80*/  MUFU.EX2 R95, R192 ;  /* 0x000000c0005f7308 */ /* 0x000e620000000800 */
[----:B------:R-:W-:Y:S01]  /*dd90*/  F2FP.BF16.PACK_AB R70, R113, R115 ;  /* 0x000000737146723e */ /* 0x000fe200000010ff */
[----:B------:R-:W-:Y:S01]  /*dda0*/  FADD.FTZ R92, R140, R0 ;  /* 0x000000008c5c7221 */ /* 0x000fe20000010000 */
[----:B------:R-:W-:Y:S01]  /*ddb0*/  F2FP.BF16.PACK_AB R71, R111, R112 ;  /* 0x000000706f47723e */ /* 0x000fe200000010ff */
[----:B------:R-:W-:Y:S01]  /*ddc0*/  FADD.FTZ R0, R212, R93 ;  /* 0x0000005dd4007221 */ /* 0x000fe20000010000 */
[----:B------:R-:W-:Y:S01]  /*ddd0*/  F2FP.BF16.PACK_AB R72, R109, R110 ;  /* 0x0000006e6d48723e */ /* 0x000fe200000010ff */
[----:B------:R-:W-:Y:S01]  /*dde0*/  FADD.FTZ R3, R149, R3 ;  /* 0x0000000395037221 */ /* 0x000fe20000010000 */
[----:B----4-:R-:W-:Y:S01]  /*ddf0*/  F2FP.BF16.PACK_AB R75, R103, R104 ;  /* 0x00000068674b723e */ /* 0x010fe200000010ff */
[----:B------:R-:W-:Y:S01]  /*de00*/  FADD.FTZ R0, R157, R0 ;  /* 0x000000009d007221 */ /* 0x000fe20000010000 */
[----:B------:R-:W-:Y:S01]  /*de10*/  F2FP.BF16.PACK_AB R157, R99, R100 ;  /* 0x00000064639d723e */ /* 0x000fe200000010ff */
[-C--:B------:R-:W-:Y:S03]  /*de20*/  HMMA.16816.F32.BF16 R4, R68, R80.reuse, R4 ;  /* 0x000000504404723c */ /* 0x080fe60000041804 */
[----:B------:R-:W-:Y:S02]  /*de30*/  FADD.FTZ R3, R150, R3 ;  /* 0x0000000396037221 */ /* 0x000fe40000010000 */
[----:B--2---:R-:W-:Y:S01]  /*de40*/  FADD.FTZ R2, R246, R73 ;  /* 0x00000049f6027221 */ /* 0x004fe20000010000 */
[----:B------:R-:W-:Y:S03]  /*de50*/  F2FP.BF16.PACK_AB R73, R108, R107 ;  /* 0x0000006b6c49723e */ /* 0x000fe600000010ff */
[----:B------:R-:W-:Y:S03]  /*de60*/  FADD.FTZ R2, R156, R2 ;  /* 0x000000029c027221 */ /* 0x000fe60000010000 */
[----:B------:R-:W-:Y:S01]  /*de70*/  F2FP.BF16.PACK_AB R156, R101, R102 ;  /* 0x00000066659c723e */ /* 0x000fe200000010ff */
[C---:B------:R-:W-:Y:S01]  /*de80*/  HMMA.16816.F32.BF16 R8, R72.reuse, R80, R8 ;  /* 0x000000504808723c */ /* 0x040fe20000041808 */
[----:B------:R-:W2:Y:S03]  /*de90*/  MUFU.EX2 R81, R200 ;  /* 0x000000c800517308 */ /* 0x000ea60000000800 */
[----:B------:R-:W-:Y:S01]  /*dea0*/  FADD.FTZ R2, R159, R2 ;  /* 0x000000029f027221 */ /* 0x000fe20000010000 */
[----:B------:R-:W-:Y:S02]  /*deb0*/  F2FP.BF16.PACK_AB R159, R96, R97 ;  /* 0x00000061609f723e */ /* 0x000fe400000010ff */
[----:B-1----:R-:W-:Y:S01]  /*dec0*/  F2FP.BF16.PACK_AB R140, R94, R95 ;  /* 0x0000005f5e8c723e */ /* 0x002fe200000010ff */
[-C--:B------:R-:W-:Y:S03]  /*ded0*/  HMMA.16816.F32.BF16 R12, R72, R82.reuse, R12 ;  /* 0x00000052480c723c */ /* 0x080fe6000004180c */
[----:B------:R-:W1:Y:S05]  /*dee0*/  MUFU.EX2 R80, R126 ;  /* 0x0000007e00507308 */ /* 0x000e6a0000000800 */
[C---:B------:R-:W-:Y:S05]  /*def0*/  HMMA.16816.F32.BF16 R16, R68.reuse, R82, R16 ;  /* 0x000000524410723c */ /* 0x040fea0000041810 */
[----:B------:R4:W-:Y:S03]  /*df00*/  MUFU.EX2 R83, R188 ;  /* 0x000000bc00537308 */ /* 0x0009e60000000800 */
[-C--:B------:R-:W-:Y:S04]  /*df10*/  HMMA.16816.F32.BF16 R20, R68, R84.reuse, R20 ;  /* 0x000000544414723c */ /* 0x080fe80000041814 */
[----:B--2---:R-:W-:Y:S03]  /*df20*/  F2FP.BF16.PACK_AB R142, R139, R81 ;  /* 0x000000518b8e723e */ /* 0x004fe600000010ff */
[----:B------:R-:W2:Y:S01]  /*df30*/  MUFU.EX2 R82, R201 ;  /* 0x000000c900527308 */ /* 0x000ea20000000800 */
[C---:B------:R-:W-:Y:S04]  /*df40*/  HMMA.16816.F32.BF16 R24, R72.reuse, R84, R24 ;  /* 0x000000544818723c */ /* 0x040fe80000041818 */
[----:B-1----:R-:W-:Y:S04]  /*df50*/  F2FP.BF16.PACK_AB R143, R138, R80 ;  /* 0x000000508a8f723e */ /* 0x002fe800000010ff */
[-C--:B------:R-:W-:Y:S01]  /*df60*/  HMMA.16816.F32.BF16 R28, R72, R86.reuse, R28 ;  /* 0x00000056481c723c */ /* 0x080fe2000004181c */
[----:B----4-:R-:W1:Y:S07]  /*df70*/  LDSM.16.MT88.4 R188, [R217+0xb800] ;  /* 0x00b80000d9bc783b */ /* 0x010e6e0000004200 */
[C---:B------:R-:W-:Y:S04]  /*df80*/  HMMA.16816.F32.BF16 R32, R68.reuse, R86, R32 ;  /* 0x000000564420723c */ /* 0x040fe80000041820 */
[----:B--2---:R-:W-:Y:S04]  /*df90*/  F2FP.BF16.PACK_AB R141, R82, R83 ;  /* 0x00000053528d723e */ /* 0x004fe800000010ff */
[-C--:B---3--:R-:W-:Y:S08]  /*dfa0*/  HMMA.16816.F32.BF16 R36, R68, R88.reuse, R36 ;  /* 0x000000584424723c */ /* 0x088ff00000041824 */
[C---:B------:R-:W-:Y:S08]  /*dfb0*/  HMMA.16816.F32.BF16 R40, R72.reuse, R88, R40 ;  /* 0x000000584828723c */ /* 0x040ff00000041828 */
[-C--:B------:R-:W-:Y:S08]  /*dfc0*/  HMMA.16816.F32.BF16 R44, R72, R90.reuse, R44 ;  /* 0x0000005a482c723c */ /* 0x080ff0000004182c */
[C---:B------:R-:W-:Y:S08]  /*dfd0*/  HMMA.16816.F32.BF16 R48, R68.reuse, R90, R48 ;  /* 0x0000005a4430723c */ /* 0x040ff00000041830 */
[-C--:B------:R-:W-:Y:S08]  /*dfe0*/  HMMA.16816.F32.BF16 R52, R68, R76.reuse, R52 ;  /* 0x0000004c4434723c */ /* 0x080ff00000041834 */
[C---:B------:R-:W-:Y:S07]  /*dff0*/  HMMA.16816.F32.BF16 R56, R72.reuse, R76, R56 ;  /* 0x0000004c4838723c */ /* 0x040fee0000041838 */
[----:B------:R-:W-:Y:S01]  /*e000*/  FADD.FTZ R76, R153, R92 ;  /* 0x0000005c994c7221 */ /* 0x000fe20000010000 */
[-C--:B------:R-:W-:Y:S04]  /*e010*/  HMMA.16816.F32.BF16 R60, R72, R78.reuse, R60 ;  /* 0x0000004e483c723c */ /* 0x080fe8000004183c */
[----:B------:R-:W-:Y:S03]  /*e020*/  FADD.FTZ R76, R152, R76 ;  /* 0x0000004c984c7221 */ /* 0x000fe60000010000 */
[----:B------:R-:W-:Y:S01]  /*e030*/  FADD.FTZ R72, R158, R0 ;  /* 0x000000009e487221 */ /* 0x000fe20000010000 */
[----:B------:R-:W-:Y:S04]  /*e040*/  HMMA.16816.F32.BF16 R64, R68, R78, R64 ;  /* 0x0000004e4440723c */ /* 0x000fe80000041840 */
[----:B------:R-:W-:Y:S01]  /*e050*/  FADD.FTZ R76, R151, R76 ;  /* 0x0000004c974c7221 */ /* 0x000fe20000010000 */
[----:B------:R-:W-:Y:S01]  /*e060*/  F2FP.BF16.PACK_AB R158, R204, R98 ;  /* 0x00000062cc9e723e */ /* 0x000fe200000010ff */
[----:B------:R-:W-:Y:S02]  /*e070*/  FADD.FTZ R0, R148, R3 ;  /* 0x0000000394007221 */ /* 0x000fe40000010000 */
[----:B------:R-:W-:Y:S04]  /*e080*/  FADD.FTZ R68, R160, R2 ;  /* 0x00000002a0447221 */ /* 0x000fe80000010000 */
[----:B------:R-:W-:Y:S01]  /*e090*/  FADD.FTZ R3, R183, R72 ;  /* 0x00000048b7037221 */ /* 0x000fe20000010000 */
[-C--:B-1----:R-:W-:Y:S01]  /*e0a0*/  HMMA.16816.F32.BF16 R200, R156, R188.reuse, R4 ;  /* 0x000000bc9cc8723c */ /* 0x082fe20000041804 */
[----:B------:R-:W1:Y:S04]  /*e0b0*/  LDSM.16.MT88.4 R4, [R219+0xb800] ;  /* 0x00b80000db04783b */ /* 0x000e680000004200 */
[----:B------:R-:W-:Y:S02]  /*e0c0*/  FADD.FTZ R2, R182, R76 ;  /* 0x0000004cb6027221 */ /* 0x000fe40000010000 */
[----:B------:R-:W-:Y:S01]  /*e0d0*/  FADD.FTZ R0, R180, R0 ;  /* 0x00000000b4007221 */ /* 0x000fe20000010000 */
[C---:B------:R-:W-:Y:S07]  /*e0e0*/  HMMA.16816.F32.BF16 R196, R140.reuse, R188, R8 ;  /* 0x000000bc8cc4723c */ /* 0x040fee0000041808 */
[----:B------:R-:W-:Y:S01]  /*e0f0*/  FADD.FTZ R11, R181, R68 ;  /* 0x00000044b50b7221 */ /* 0x000fe20000010000 */
        /* <DEDUP_REMOVED lines=74> */
[----:B------:R1:W-:Y:S01]  /*e5a0*/  STL [R1+0x18], R5 ;  /* 0x0000180501007387 */ /* 0x0003e20000100800 */
[----:B------:R-:W-:Y:S02]  /*e5b0*/  FADD.FTZ R0, R80, R3 ;  /* 0x0000000350007221 */ /* 0x000fe40000010000 */
[----:B------:R-:W-:Y:S02]  /*e5c0*/  FADD.FTZ R3, R96, R4 ;  /* 0x0000000460037221 */ /* 0x000fe40000010000 */
[----:B------:R-:W-:Y:S01]  /*e5d0*/  FADD.FTZ R2, R139, R2 ;  /* 0x000000028b027221 */ /* 0x000fe20000010000 */
[----:B------:R-:W-:Y:S01]  /*e5e0*/  MOV R139, R135 ;  /* 0x00000087008b7202 */ /* 0x000fe20000000f00 */
[----:B------:R-:W-:Y:S01]  /*e5f0*/  FADD.FTZ R0, R138, R0 ;  /* 0x000000008a007221 */ /* 0x000fe20000010000 */
[----:B------:R1:W-:Y:S01]  /*e600*/  STL [R1+0x24], R3 ;  /* 0x0000240301007387 */ /* 0x0003e20000100800 */
[----:B------:R-:W-:Y:S03]  /*e610*/  MOV R138, R134 ;  /* 0x00000086008a7202 */ /* 0x000fe60000000f00 */
[----:B------:R1:W-:Y:S04]  /*e620*/  STL [R1+0x1c], R2 ;  /* 0x00001c0201007387 */ /* 0x0003e80000100800 */
[----:B------:R1:W-:Y:S02]  /*e630*/  STL [R1+0x20], R0 ;  /* 0x0000200001007387 */ /* 0x0003e40000100800 */
[----:B-1---5:R-:W-:-:S05]  /*e640*/  @P1 BRA `(.L_x_159) ;  /* 0xffffadd000001947 */ /* 0x022fca000383ffff */
.L_x_158:
[----:B--2---:R-:W2:Y:S04]  /*e650*/  LDL.LU R2, [R1+0x18] ;  /* 0x0000180001027983 */ /* 0x004ea80000300800 */
[----:B------:R-:W1:Y:S01]  /*e660*/  S2R R42, SR_TID.X ;  /* 0x00000000002a7919 */ /* 0x000e620000002100 */
[----:B------:R-:W3:Y:S01]  /*e670*/  S2UR UR6, SR_CTAID.Y ;  /* 0x00000000000679c3 */ /* 0x000ee20000002600 */
[----:B------:R-:W-:-:S02]  /*e680*/  UISETP.NE.AND UP0, UPT, UR10, -0x1, UPT ;  /* 0xffffffff0a00788c */ /* 0x000fc4000bf05270 */
[----:B------:R-:W4:Y:S01]  /*e690*/  LDL.LU R7, [R1+0x24] ;  /* 0x0000240001077983 */ /* 0x000f220000300800 */
[----:B------:R-:W-:-:S03]  /*e6a0*/  ULDC.64 UR4, c[0x0][0x1e8] ;  /* 0x00007a0000047ab9 */ /* 0x000fc60000000a00 */
[----:B------:R-:W4:Y:S04]  /*e6b0*/  LDL.LU R8, [R1+0x1c] ;  /* 0x00001c0001087983 */ /* 0x000f280000300800 */
[----:B------:R-:W4:Y:S01]  /*e6c0*/  LDL.LU R6, [R1+0x20] ;  /* 0x0000200001067983 */ /* 0x000f220000300800 */
[----:B------:R-:W-:Y:S01]  /*e6d0*/  @UP0 UIMAD.WIDE.U32 UR14, UR10, UR4, URZ ;  /* 0x000000040a0e02a5 */ /* 0x000fe2000f8e003f */
[----:B------:R-:W3:Y:S01]  /*e6e0*/  S2UR UR9, SR_CTAID.X ;  /* 0x00000000000979c3 */ /* 0x000ee20000002500 */
[----:B------:R-:W-:Y:S01]  /*e6f0*/  ULDC UR8, c[0x0][0x214] ;  /* 0x0000850000087ab9 */ /* 0x000fe20000000800 */
[----:B------:R-:W-:Y:S01]  /*e700*/  BSSY B0, `(.L_x_162) ;  /* 0x000012c000007945 */ /* 0x000fe20003800000 */
[----:B------:R-:W-:Y:S02]  /*e710*/  @UP0 UIMAD UR7, UR10, UR5, UR15 ;  /* 0x000000050a0702a4 */ /* 0x000fe4000f8e020f */
[----:B------:R-:W-:-:S02]  /*e720*/  UMOV UR24, URZ ;  /* 0x0000003f00187c82 */ /* 0x000fc40008000000 */
[----:B------:R-:W-:Y:S01]  /*e730*/  ULDC.64 UR4, c[0x0][0x1e0] ;  /* 0x0000780000047ab9 */ /* 0x000fe20000000a00 */
[----:B------:R-:W3:Y:S01]  /*e740*/  S2UR UR11, SR_CTAID.Z ;  /* 0x00000000000b79c3 */ /* 0x000ee20000002700 */
[----:B------:R-:W-:Y:S01]  /*e750*/  UMOV UR25, URZ ;  /* 0x0000003f00197c82 */ /* 0x000fe20008000000 */
[----:B-1----:R-:W-:Y:S01]  /*e760*/  SHF.R.S32.HI R43, RZ, 0x1f, R42 ;  /* 0x0000001fff2b7819 */ /* 0x002fe2000001142a */
[----:B---3--:R-:W-:Y:S02]  /*e770*/  @!UP0 USHF.R.S32.HI UR12, URZ, 0x1f, UR6 ;  /* 0x0000001f3f0c8899 */ /* 0x008fe40008011406 */
[----:B------:R-:W-:Y:S01]  /*e780*/  @!UP0 UIMAD.WIDE.U32 UR22, UR6, UR4, URZ ;  /* 0x00000004061682a5 */ /* 0x000fe2000f8e003f */
[----:B------:R-:W-:Y:S01]  /*e790*/  LEA.HI R17, R43, R42, RZ, 0x5 ;  /* 0x0000002a2b117211 */ /* 0x000fe200078f28ff */
[----:B------:R-:W-:-:S03]  /*e7a0*/  @!UP0 UIMAD UR12, UR12, UR4, URZ ;  /* 0x000000040c0c82a4 */ /* 0x000fc6000f8e023f */
[----:B------:R-:W-:Y:S01]  /*e7b0*/  SHF.R.S32.HI R17, RZ, 0x5, R17 ;  /* 0x00000005ff117819 */ /* 0x000fe20000011411 */
[----:B------:R-:W-:Y:S02]  /*e7c0*/  ULDC.U8 UR4, c[0x0][0x329] ;  /* 0x0000ca4000047ab9 */ /* 0x000fe40000000000 */
[----:B------:R-:W-:Y:S02]  /*e7d0*/  UISETP.NE.AND UP1, UPT, UR4, URZ, UPT ;  /* 0x0000003f0400728c */ /* 0x000fe4000bf25270 */
[----:B------:R-:W-:Y:S02]  /*e7e0*/  @!UP0 UIMAD UR12, UR6, UR5, UR12 ;  /* 0x00000005060c82a4 */ /* 0x000fe4000f8e020c */
[----:B------:R-:W-:Y:S02]  /*e7f0*/  @!UP0 UMOV UR14, UR22 ;  /* 0x00000016000e8c82 */ /* 0x000fe40008000000 */
[----:B------:R-:W-:Y:S02]  /*e800*/  ULDC.U8 UR5, c[0x0][0x328] ;  /* 0x0000ca0000057ab9 */ /* 0x000fe40000000000 */
[----:B------:R-:W-:-:S02]  /*e810*/  UISETP.NE.AND UP2, UPT, UR5, URZ, UPT ;  /* 0x0000003f0500728c */ /* 0x000fc4000bf45270 */
[----:B------:R-:W-:Y:S02]  /*e820*/  @!UP0 UIADD3 UR7, UR23, UR12, URZ ;  /* 0x0000000c17078290 */ /* 0x000fe4000fffe03f */
[----:B------:R-:W-:Y:S02]  /*e830*/  UISETP.NE.OR UP3, UPT, UR4, URZ, !UP2 ;  /* 0x0000003f0400728c */ /* 0x000fe4000d765670 */
[----:B------:R-:W-:Y:S02]  /*e840*/  @UP1 ULDC UR15, c[0x0][0x210] ;  /* 0x00008400000f1ab9 */ /* 0x000fe40000000800 */
[----:B------:R-:W-:Y:S02]  /*e850*/  ULDC UR5, c[0x0][0x234] ;  /* 0x00008d0000057ab9 */ /* 0x000fe40000000800 */
[----:B------:R-:W-:Y:S02]  /*e860*/  @UP1 UIMAD UR15, UR15, UR8, URZ ;  /* 0x000000080f0f12a4 */ /* 0x000fe4000f8e023f */
[----:B------:R-:W-:-:S02]  /*e870*/  @!UP1 USEL UR15, UR8, UR5, !UP2 ;  /* 0x00000005080f9287 */ /* 0x000fc4000d000000 */
[----:B------:R-:W-:Y:S02]  /*e880*/  ULDC UR4, c[0x0][0x1c0] ;  /* 0x0000700000047ab9 */ /* 0x000fe40000000800 */
[----:B------:R-:W-:Y:S02]  /*e890*/  @UP1 UMOV UR17, 0x1 ;  /* 0x0000000100111882 */ /* 0x000fe40000000000 */
[----:B------:R-:W-:Y:S02]  /*e8a0*/  @!UP1 UIMAD UR17, UR15, UR4, URZ ;  /* 0x000000040f1192a4 */ /* 0x000fe4000f8e023f */
[----:B------:R-:W-:Y:S02]  /*e8b0*/  @!UP3 UIMAD UR21, UR6, UR8, URZ ;  /* 0x000000080615b2a4 */ /* 0x000fe4000f8e023f */
[----:B------:R-:W-:Y:S02]  /*e8c0*/  @UP1 ULDC UR20, c[0x0][0x210] ;  /* 0x0000840000141ab9 */ /* 0x000fe40000000800 */
[----:B------:R-:W-:-:S02]  /*e8d0*/  UIMAD UR5, UR6, UR17, URZ ;  /* 0x00000011060572a4 */ /* 0x000fc4000f8e023f */
[----:B------:R-:W-:Y:S02]  /*e8e0*/  @!UP1 UMOV UR20, 0x1 ;  /* 0x0000000100149882 */ /* 0x000fe40000000000 */
[----:B------:R-:W-:Y:S02]  /*e8f0*/  @!UP3 USEL UR21, UR21, UR10, !UP0 ;  /* 0x0000000a1515b287 */ /* 0x000fe4000c000000 */
[----:B------:R-:W-:Y:S02]  /*e900*/  UIMAD UR4, UR9, UR20, URZ ;  /* 0x00000014090472a4 */ /* 0x000fe4000f8e023f */
[----:B------:R-:W-:Y:S02]  /*e910*/  USEL UR5, UR5, URZ, UP3 ;  /* 0x0000003f05057287 */ /* 0x000fe40009800000 */
[----:B------:R-:W-:Y:S02]  /*e920*/  USHF.L.U32 UR4, UR4, 0x7, URZ ;  /* 0x0000000704047899 */ /* 0x000fe4000800063f */
[----:B------:R-:W-:-:S02]  /*e930*/  UIMAD UR15, UR11, UR15, UR5 ;  /* 0x0000000f0b0f72a4 */ /* 0x000fc4000f8e0205 */
[----:B------:R-:W-:Y:S02]  /*e940*/  @!UP3 UMOV UR24, UR21 ;  /* 0x000000150018bc82 */ /* 0x000fe40008000000 */
[----:B------:R-:W-:Y:S02]  /*e950*/  USHF.R.S32.HI UR5, URZ, 0x1f, UR4 ;  /* 0x0000001f3f057899 */ /* 0x000fe40008011404 */
[----:B------:R-:W-:Y:S02]  /*e960*/  @!UP3 USHF.R.S32.HI UR25, URZ, 0x1f, UR21 ;  /* 0x0000001f3f19b899 */ /* 0x000fe40008011415 */
[----:B------:R-:W-:Y:S02]  /*e970*/  USHF.R.S32.HI UR6, URZ, 0x1f, UR15 ;  /* 0x0000001f3f067899 */ /* 0x000fe4000801140f */
[----:B------:R-:W-:-:S04]  /*e980*/  UIADD3 UR4, UP2, UP1, UR4, UR24, UR15 ;  /* 0x0000001804047290 */ /* 0x000fc8000f95e00f */
[----:B------:R-:W-:Y:S01]  /*e990*/  UIADD3.X UR5, UR5, UR25, UR6, UP2, UP1 ;  /* 0x0000001905057290 */ /* 0x000fe200097e2406 */
[----:B--2---:R-:W1:Y:S04]  /*e9a0*/  SHFL.BFLY PT, R0, R2, 0x2, 0x1f ;  /* 0x0c401f0002007f89 */ /* 0x004e6800000e0000 */
[----:B----4-:R-:W2:Y:S04]  /*e9b0*/  SHFL.BFLY PT, R4, R7, 0x2, 0x1f ;  /* 0x0c401f0007047f89 */ /* 0x010ea800000e0000 */
[----:B------:R-:W3:Y:S01]  /*e9c0*/  SHFL.BFLY PT, R3, R8, 0x2, 0x1f ;  /* 0x0c401f0008037f89 */ /* 0x000ee200000e0000 */
[----:B-1----:R-:W-:-:S03]  /*e9d0*/  FADD.FTZ R0, R0, R2 ;  /* 0x0000000200007221 */ /* 0x002fc60000010000 */
[----:B------:R-:W1:Y:S04]  /*e9e0*/  SHFL.BFLY PT, R2, R6, 0x2, 0x1f ;  /* 0x0c401f0006027f89 */ /* 0x000e6800000e0000 */
[----:B------:R-:W4:Y:S01]  /*e9f0*/  SHFL.BFLY PT, R5, R0, 0x1, 0x1f ;  /* 0x0c201f0000057f89 */ /* 0x000f2200000e0000 */
[----:B--2---:R-:W-:Y:S02]  /*ea00*/  FADD.FTZ R4, R4, R7 ;  /* 0x0000000704047221 */ /* 0x004fe40000010000 */
[----:B---3--:R-:W-:-:S03]  /*ea10*/  FADD.FTZ R3, R3, R8 ;  /* 0x0000000803037221 */ /* 0x008fc60000010000 */
[----:B------:R-:W2:Y:S01]  /*ea20*/  SHFL.BFLY PT, R7, R4, 0x1, 0x1f ;  /* 0x0c201f0004077f89 */ /* 0x000ea200000e0000 */
[----:B-1----:R-:W-:Y:S02]  /*ea30*/  FADD.FTZ R2, R2, R6 ;  /* 0x0000000602027221 */ /* 0x002fe40000010000 */
[----:B----4-:R-:W-:-:S03]  /*ea40*/  FADD.FTZ R39, R0, R5 ;  /* 0x0000000500277221 */ /* 0x010fc60000010000 */
[----:B------:R-:W1:Y:S01]  /*ea50*/  SHFL.BFLY PT, R6, R2, 0x1, 0x1f ;  /* 0x0c201f0002067f89 */ /* 0x000e6200000e0000 */
[----:B------:R-:W-:-:S03]  /*ea60*/  MOV R0, 0x3f800000 ;  /* 0x3f80000000007802 */ /* 0x000fc60000000f00 */
[----:B------:R-:W3:Y:S01]  /*ea70*/  SHFL.BFLY PT, R5, R3, 0x1, 0x1f ;  /* 0x0c201f0003057f89 */ /* 0x000ee200000e0000 */
[----:B------:R-:W-:Y:S01]  /*ea80*/  FSETP.NE.FTZ.AND P5, PT, R39, RZ, PT ;  /* 0x000000ff2700720b */ /* 0x000fe20003fb5000 */
[----:B--2---:R-:W-:-:S05]  /*ea90*/  FADD.FTZ R38, R4, R7 ;  /* 0x0000000704267221 */ /* 0x004fca0000010000 */
[----:B------:R-:W-:-:S07]  /*eaa0*/  FSETP.NE.FTZ.AND P4, PT, R38, RZ, PT ;  /* 0x000000ff2600720b */ /* 0x000fce0003f95000 */
[----:B------:R-:W2:Y:S01]  /*eab0*/  @P5 MUFU.RCP R0, R39 ;  /* 0x0000002700005308 */ /* 0x000ea20000001000 */
[----:B-1----:R-:W-:Y:S01]  /*eac0*/  FADD.FTZ R41, R2, R6 ;  /* 0x0000000602297221 */ /* 0x002fe20000010000 */
[----:B------:R-:W-:Y:S01]  /*ead0*/  MOV R2, 0x3f800000 ;  /* 0x3f80000000027802 */ /* 0x000fe20000000f00 */
[----:B---3--:R-:W-:Y:S01]  /*eae0*/  FADD.FTZ R40, R3, R5 ;  /* 0x0000000503287221 */ /* 0x008fe20000010000 */
[----:B------:R-:W-:Y:S02]  /*eaf0*/  MOV R3, 0x3f800000 ;  /* 0x3f80000000037802 */ /* 0x000fe40000000f00 */
[----:B------:R-:W-:Y:S02]  /*eb00*/  FSETP.NE.FTZ.AND P0, PT, R41, RZ, PT ;  /* 0x000000ff2900720b */ /* 0x000fe40003f15000 */
[----:B------:R-:W-:Y:S01]  /*eb10*/  FSETP.NE.FTZ.AND P3, PT, R40, RZ, PT ;  /* 0x000000ff2800720b */ /* 0x000fe20003f75000 */
[C---:B--2---:R-:W-:Y:S01]  /*eb20*/  FMUL.FTZ R200, R0.reuse, R200 ;  /* 0x000000c800c87220 */ /* 0x044fe20000410000 */
[----:B------:R-:W1:Y:S01]  /*eb30*/  @P4 MUFU.RCP R3, R38 ;  /* 0x0000002600034308 */ /* 0x000e620000001000 */
[----:B------:R-:W-:-:S02]  /*eb40*/  FMUL.FTZ R9, R0, R201 ;  /* 0x000000c900097220 */ /* 0x000fc40000410000 */
[C---:B------:R-:W-:Y:S02]  /*eb50*/  FMUL.FTZ R188, R0.reuse, R188 ;  /* 0x000000bc00bc7220 */ /* 0x040fe40000410000 */
[C---:B------:R-:W-:Y:S01]  /*eb60*/  FMUL.FTZ R6, R0.reuse, R189 ;  /* 0x000000bd00067220 */ /* 0x040fe20000410000 */
[----:B------:R-:W-:Y:S01]  /*eb70*/  F2FP.BF16.PACK_AB R9, R9, R200 ;  /* 0x000000c80909723e */ /* 0x000fe200000010ff */
[C---:B------:R-:W-:Y:S02]  /*eb80*/  FMUL.FTZ R192, R0.reuse, R192 ;  /* 0x000000c000c07220 */ /* 0x040fe40000410000 */
[----:B------:R-:W-:Y:S01]  /*eb90*/  FMUL.FTZ R24, R0, R193 ;  /* 0x000000c100187220 */ /* 0x000fe20000410000 */
[----:B------:R-:W-:Y:S01]  /*eba0*/  F2FP.BF16.PACK_AB R6, R6, R188 ;  /* 0x000000bc0606723e */ /* 0x000fe200000010ff */
[----:B------:R-:W2:Y:S01]  /*ebb0*/  @P3 MUFU.RCP R2, R40 ;  /* 0x0000002800023308 */ /* 0x000ea20000001000 */
[C---:B------:R-:W-:Y:S02]  /*ebc0*/  FMUL.FTZ R176, R0.reuse, R176 ;  /* 0x000000b000b07220 */ /* 0x040fe40000410000 */
[----:B------:R-:W-:Y:S01]  /*ebd0*/  FMUL.FTZ R20, R0, R177 ;  /* 0x000000b100147220 */ /* 0x000fe20000410000 */
[----:B------:R-:W-:Y:S01]  /*ebe0*/  F2FP.BF16.PACK_AB R24, R24, R192 ;  /* 0x000000c01818723e */ /* 0x000fe200000010ff */
[----:B------:R-:W-:-:S02]  /*ebf0*/  FMUL.FTZ R180, R0, R180 ;  /* 0x000000b400b47220 */ /* 0x000fc40000410000 */
[----:B------:R-:W-:Y:S01]  /*ec00*/  FMUL.FTZ R35, R0, R181 ;  /* 0x000000b500237220 */ /* 0x000fe20000410000 */
        /* <DEDUP_REMOVED lines=9> */
[----:B------:R-:W-:Y:S01]  /*eca0*/  MOV R0, 0x3f800000 ;  /* 0x3f80000000007802 */ /* 0x000fe20000000f00 */
[C---:B-1----:R-:W-:Y:S01]  /*ecb0*/  FMUL.FTZ R202, R3.reuse, R202 ;  /* 0x000000ca03ca7220 */ /* 0x042fe20000410000 */
[----:B------:R-:W-:Y:S01]  /*ecc0*/  F2FP.BF16.PACK_AB R28, R28, R168 ;  /* 0x000000a81c1c723e */ /* 0x000fe200000010ff */
[----:B------:R-:W-:Y:S01]  /*ecd0*/  FMUL.FTZ R8, R3, R203 ;  /* 0x000000cb03087220 */ /* 0x000fe20000410000 */
[----:B------:R-:W-:Y:S01]  /*ece0*/  F2FP.BF16.PACK_AB R13, R13, R156 ;  /* 0x0000009c0d0d723e */ /* 0x000fe200000010ff */
[C---:B------:R-:W-:Y:S01]  /*ecf0*/  FMUL.FTZ R190, R3.reuse, R190 ;  /* 0x000000be03be7220 */ /* 0x040fe20000410000 */
[----:B------:R-:W1:Y:S01]  /*ed00*/  @P0 MUFU.RCP R0, R41 ;  /* 0x0000002900000308 */ /* 0x000e620000001000 */
        /* <DEDUP_REMOVED lines=19> */
[----:B------:R-:W-:Y:S01]  /*ee40*/  LEA.HI R3, R43, R42, RZ, 0x2 ;  /* 0x0000002a2b037211 */ /* 0x000fe200078f10ff */
[----:B--2---:R-:W-:Y:S01]  /*ee50*/  FMUL.FTZ R196, R2, R196 ;  /* 0x000000c402c47220 */ /* 0x004fe20000410000 */
[----:B------:R-:W-:Y:S01]  /*ee60*/  F2FP.BF16.PACK_AB R26, R26, R170 ;  /* 0x000000aa1a1a723e */ /* 0x000fe200000010ff */
[C---:B------:R-:W-:Y:S01]  /*ee70*/  FMUL.FTZ R7, R2.reuse, R197 ;  /* 0x000000c502077220 */ /* 0x040fe20000410000 */
[----:B------:R-:W-:Y:S01]  /*ee80*/  SHF.R.S32.HI R5, RZ, 0x2, R3 ;  /* 0x00000002ff057819 */ /* 0x000fe20000011403 */
[----:B------:R-:W-:Y:S01]  /*ee90*/  FMUL.FTZ R184, R2, R184 ;  /* 0x000000b802b87220 */ /* 0x000fe20000410000 */
        /* <DEDUP_REMOVED lines=21> */
[C---:B-1----:R-:W-:Y:S01]  /*eff0*/  FMUL.FTZ R199, R0.reuse, R199 ;  /* 0x000000c700c77220 */ /* 0x042fe20000410000 */
[----:B------:R-:W-:Y:S01]  /*f000*/  F2FP.BF16.PACK_AB R15, R15, R144 ;  /* 0x000000900f0f723e */ /* 0x000fe200000010ff */
[----:B------:R-:W-:Y:S01]  /*f010*/  FMUL.FTZ R16, R0, R198 ;  /* 0x000000c600107220 */ /* 0x000fe20000410000 */
[----:B------:R-:W-:Y:S01]  /*f020*/  LEA.HI R2, R2, R5, RZ, 0x3 ;  /* 0x0000000502027211 */ /* 0x000fe200078f18ff */
[----:B------:R-:W-:Y:S01]  /*f030*/  FMUL.FTZ R187, R0, R187 ;  /* 0x000000bb00bb7220 */ /* 0x000fe20000410000 */
[----:B------:R-:W-:Y:S01]  /*f040*/  F2FP.BF16.PACK_AB R10, R10, R140 ;  /* 0x0000008c0a0a723e */ /* 0x000fe200000010ff */
[----:B------:R-:W-:Y:S01]  /*f050*/  FMUL.FTZ R25, R0, R186 ;  /* 0x000000ba00197220 */ /* 0x000fe20000410000 */
[----:B------:R-:W-:Y:S01]  /*f060*/  LOP3.LUT R2, R2, 0xfffffff8, RZ, 0xc0, !PT ;  /* 0xfffffff802027812 */ /* 0x000fe200078ec0ff */
        /* <DEDUP_REMOVED lines=18> */
[----:B------:R-:W-:Y:S02]  /*f190*/  IADD3 R0, R5, -R2, RZ ;  /* 0x8000000205007210 */ /* 0x000fe40007ffe0ff */
[----:B------:R-:W-:Y:S02]  /*f1a0*/  LOP3.LUT R2, R3, 0x3ffffffc, RZ, 0xc0, !PT ;  /* 0x3ffffffc03027812 */ /* 0x000fe400078ec0ff */
[----:B------:R-:W-:Y:S02]  /*f1b0*/  SHF.L.U32 R3, R0, 0x6, RZ ;  /* 0x0000000600037819 */ /* 0x000fe400000006ff */
[----:B------:R-:W-:-:S02]  /*f1c0*/  IADD3 R2, -R2, R42, RZ ;  /* 0x0000002a02027210 */ /* 0x000fc40007ffe1ff */
[----:B------:R-:W-:Y:S02]  /*f1d0*/  LOP3.LUT R3, R3, 0x1c0, RZ, 0xc0, !PT ;  /* 0x000001c003037812 */ /* 0x000fe400078ec0ff */
[----:B------:R-:W-:Y:S02]  /*f1e0*/  LOP3.LUT R5, R0, 0x1, RZ, 0xc0, !PT ;  /* 0x0000000100057812 */ /* 0x000fe400078ec0ff */
[----:B------:R-:W-:Y:S02]  /*f1f0*/  LEA R2, R17, R2, 0x9 ;  /* 0x0000000211027211 */ /* 0x000fe400078e48ff */
[----:B------:R-:W-:Y:S02]  /*f200*/  LEA.HI R3, R3, R3, RZ, 0x1d ;  /* 0x0000000303037211 */ /* 0x000fe400078fe8ff */
[----:B------:R-:W-:Y:S02]  /*f210*/  ISETP.NE.U32.AND P1, PT, R5, 0x1, PT ;  /* 0x000000010500780c */ /* 0x000fe40003f25070 */
[----:B------:R-:W-:-:S02]  /*f220*/  MOV R5, 0xfffffff0 ;  /* 0xfffffff000057802 */ /* 0x000fc40000000f00 */
        /* <DEDUP_REMOVED lines=8> */
[----:B------:R-:W-:Y:S01]  /*f2b0*/  STS [R2+0x400], R8 ;  /* 0x0004000802007388 */ /* 0x000fe20000000800 */
[----:B------:R-:W-:-:S03]  /*f2c0*/  F2FP.BF16.PACK_AB R11, R143, R11 ;  /* 0x0000000b8f0b723e */ /* 0x000fc600000010ff */
[----:B------:R2:W-:Y:S02]  /*f2d0*/  STS [R3], R6 ;  /* 0x0000000603007388 */ /* 0x0005e40000000800 */
[----:B------:R-:W-:Y:S02]  /*f2e0*/  @P2 IADD3 R0, R2, -0x40, RZ ;  /* 0xffffffc002002810 */ /* 0x000fe40007ffe0ff */
[----:B------:R3:W-:Y:S04]  /*f2f0*/  STS [R3+0x400], R4 ;  /* 0x0004000403007388 */ /* 0x0007e80000000800 */
[----:B------:R-:W-:Y:S04]  /*f300*/  STS [R2+0x2000], R7 ;  /* 0x0020000702007388 */ /* 0x000fe80000000800 */
[----:B------:R4:W-:Y:S04]  /*f310*/  STS [R2+0x2400], R16 ;  /* 0x0024001002007388 */ /* 0x0009e80000000800 */
[----:B------:R-:W-:Y:S01]  /*f320*/  STS [R3+0x2000], R36 ;  /* 0x0020002403007388 */ /* 0x000fe20000000800 */
[----:B-1----:R-:W-:-:S03]  /*f330*/  MOV R9, 0x7f800000 ;  /* 0x7f80000000097802 */ /* 0x002fc60000000f00 */
[----:B------:R-:W-:Y:S01]  /*f340*/  STS [R3+0x2400], R25 ;  /* 0x0024001903007388 */ /* 0x000fe20000000800 */
[----:B--2---:R-:W-:-:S04]  /*f350*/  MOV R6, 0x20 ;  /* 0x0000002000067802 */ /* 0x004fc80000000f00 */
[----:B------:R-:W-:-:S04]  /*f360*/  SEL R6, R6, 0xffffffe0, !P1 ;  /* 0xffffffe006067807 */ /* 0x000fc80004800000 */
[-C--:B---3--:R-:W-:Y:S02]  /*f370*/  IADD3 R4, R2, R6.reuse, RZ ;  /* 0x0000000602047210 */ /* 0x088fe40007ffe0ff */
[----:B----4-:R-:W-:-:S03]  /*f380*/  IADD3 R2, R3, R6, RZ ;  /* 0x0000000603027210 */ /* 0x010fc60007ffe0ff */
[----:B------:R-:W-:Y:S04]  /*f390*/  STS [R4], R24 ;  /* 0x0000001804007388 */ /* 0x000fe80000000800 */
[----:B------:R-:W-:Y:S04]  /*f3a0*/  STS [R4+0x400], R23 ;  /* 0x0004001704007388 */ /* 0x000fe80000000800 */
[----:B------:R-:W-:Y:S04]  /*f3b0*/  STS [R2], R20 ;  /* 0x0000001402007388 */ /* 0x000fe80000000800 */
[----:B------:R-:W-:Y:S04]  /*f3c0*/  STS [R2+0x400], R19 ;  /* 0x0004001302007388 */ /* 0x000fe80000000800 */
[----:B------:R-:W-:Y:S04]  /*f3d0*/  STS [R4+0x2000], R22 ;  /* 0x0020001604007388 */ /* 0x000fe80000000800 */
[----:B------:R1:W-:Y:S04]  /*f3e0*/  STS [R4+0x2400], R21 ;  /* 0x0024001504007388 */ /* 0x0003e80000000800 */
[----:B------:R-:W-:Y:S04]  /*f3f0*/  STS [R2+0x2000], R18 ;  /* 0x0020001202007388 */ /* 0x000fe80000000800 */
[----:B------:R2:W-:Y:S04]  /*f400*/  STS [R2+0x2400], R27 ;  /* 0x0024001b02007388 */ /* 0x0005e80000000800 */
[----:B------:R-:W-:Y:S04]  /*f410*/  STS [R0], R35 ;  /* 0x0000002300007388 */ /* 0x000fe80000000800 */
[----:B------:R-:W-:Y:S01]  /*f420*/  STS [R0+0x400], R34 ;  /* 0x0004002200007388 */ /* 0x000fe20000000800 */
[----:B-1----:R-:W-:-:S04]  /*f430*/  IADD3 R4, R6, 0x400, R0 ;  /* 0x0000040006047810 */ /* 0x002fc80007ffe000 */
[C---:B------:R-:W-:Y:S02]  /*f440*/  IADD3 R4, R5.reuse, R4, RZ ;  /* 0x0000000405047210 */ /* 0x040fe40007ffe0ff */
[----:B--2---:R-:W-:Y:S02]  /*f450*/  IADD3 R2, R5, R0, RZ ;  /* 0x0000000005027210 */ /* 0x004fe40007ffe0ff */
[----:B------:R-:W1:Y:S02]  /*f460*/  @P5 MUFU.LG2 R5, R39 ;  /* 0x0000002700055308 */ /* 0x000e640000000c00 */
[----:B------:R-:W-:Y:S01]  /*f470*/  IADD3 R3, R6, R2, RZ ;  /* 0x0000000206037210 */ /* 0x000fe20007ffe0ff */
[----:B------:R-:W-:Y:S04]  /*f480*/  STS [R2], R31 ;  /* 0x0000001f02007388 */ /* 0x000fe80000000800 */
[----:B------:R-:W-:Y:S04]  /*f490*/  STS [R2+0x400], R30 ;  /* 0x0004001e02007388 */ /* 0x000fe80000000800 */
[----:B------:R-:W-:Y:S04]  /*f4a0*/  STS [R0+0x2000], R33 ;  /* 0x0020002100007388 */ /* 0x000fe80000000800 */
[----:B------:R2:W-:Y:S01]  /*f4b0*/  STS [R0+0x2400], R32 ;  /* 0x0024002000007388 */ /* 0x0005e20000000800 */
[----:B-1----:R-:W-:-:S03]  /*f4c0*/  @P5 FMUL.FTZ R5, R5, 0.69314718246459960938 ;  /* 0x3f31721805055820 */ /* 0x002fc60000410000 */
[----:B------:R-:W-:Y:S04]  /*f4d0*/  STS [R2+0x2000], R29 ;  /* 0x0020001d02007388 */ /* 0x000fe80000000800 */
[----:B------:R1:W-:Y:S01]  /*f4e0*/  STS [R2+0x2400], R37 ;  /* 0x0024002502007388 */ /* 0x0003e20000000800 */
[----:B--2---:R-:W-:Y:S02]  /*f4f0*/  IADD3 R0, R6, R0, RZ ;  /* 0x0000000006007210 */ /* 0x004fe40007ffe0ff */
[----:B------:R-:W-:Y:S03]  /*f500*/  @P0 MUFU.LG2 R6, R41 ;  /* 0x0000002900060308 */ /* 0x000fe60000000c00 */
[----:B------:R-:W-:Y:S04]  /*f510*/  STS [R0], R28 ;  /* 0x0000001c00007388 */ /* 0x000fe80000000800 */
[----:B------:R-:W-:Y:S01]  /*f520*/  STS [R0+0x400], R26 ;  /* 0x0004001a00007388 */ /* 0x000fe20000000800 */
[----:B-1----:R-:W1:Y:S03]  /*f530*/  @P4 MUFU.LG2 R2, R38 ;  /* 0x0000002600024308 */ /* 0x002e660000000c00 */
[----:B------:R2:W-:Y:S04]  /*f540*/  STS [R3], R13 ;  /* 0x0000000d03007388 */ /* 0x0005e80000000800 */
[----:B------:R3:W-:Y:S04]  /*f550*/  STS [R4], R12 ;  /* 0x0000000c04007388 */ /* 0x0007e80000000800 */
[----:B------:R4:W-:Y:S04]  /*f560*/  STS [R0+0x2000], R15 ;  /* 0x0020000f00007388 */ /* 0x0009e80000000800 */
[----:B------:R1:W-:Y:S04]  /*f570*/  STS [R0+0x2400], R14 ;  /* 0x0024000e00007388 */ /* 0x0003e80000000800 */
[----:B------:R1:W-:Y:S04]  /*f580*/  STS [R3+0x2000], R10 ;  /* 0x0020000a03007388 */ /* 0x0003e80000000800 */
[----:B------:R1:W-:Y:S04]  /*f590*/  STS [R4+0x2000], R11 ;  /* 0x0020000b04007388 */ /* 0x0003e80000000800 */
[----:B------:R-:W-:Y:S01]  /*f5a0*/  BAR.SYNC.DEFER_BLOCKING 0x0 ;  /* 0x0000000000007b1d */ /* 0x000fe20000010000 */
[----:B--2---:R-:W-:-:S02]  /*f5b0*/  MOV R13, 0x7f800000 ;  /* 0x7f800000000d7802 */ /* 0x004fc40000000f00 */
[----:B---3--:R-:W-:-:S03]  /*f5c0*/  MOV R12, 0x7f800000 ;  /* 0x7f800000000c7802 */ /* 0x008fc60000000f00 */
[----:B----4-:R-:W2:Y:S01]  /*f5d0*/  S2R R15, SR_TID.X ;  /* 0x00000000000f7919 */ /* 0x010ea20000002100 */
[----:B-1----:R-:W-:Y:S01]  /*f5e0*/  MOV R14, 0x7f800000 ;  /* 0x7f800000000e7802 */ /* 0x002fe20000000f00 */
[----:B-----5:R-:W-:Y:S01]  /*f5f0*/  @P5 FFMA.FTZ R14, R137, c[0x0][0x238], R5 ;  /* 0x00008e00890e5a23 */ /* 0x020fe20000010005 */
[----:B------:R-:W1:Y:S01]  /*f600*/  @P3 MUFU.LG2 R3, R40 ;  /* 0x0000002800033308 */ /* 0x000e620000000c00 */
[----:B------:R-:W-:Y:S02]  /*f610*/  @P4 FMUL.FTZ R4, R2, 0.69314718246459960938 ;  /* 0x3f31721802044820 */ /* 0x000fe40000410000 */
[----:B------:R-:W-:Y:S01]  /*f620*/  @P0 FMUL.FTZ R2, R6, 0.69314718246459960938 ;  /* 0x3f31721806020820 */ /* 0x000fe20000410000 */
[----:B------:R3:W4:Y:S01]  /*f630*/  LDS.128 R20, [R235] ;  /* 0x00000000eb147984 */ /* 0x0007220000000c00 */
[----:B------:R-:W-:Y:S02]  /*f640*/  @P4 FFMA.FTZ R13, R135, c[0x0][0x238], R4 ;  /* 0x00008e00870d4a23 */ /* 0x000fe40000010004 */
[----:B------:R-:W-:Y:S01]  /*f650*/  @P0 FFMA.FTZ R9, R134, c[0x0][0x238], R2 ;  /* 0x00008e0086090a23 */ /* 0x000fe20000010002 */
[----:B------:R3:W3:Y:S04]  /*f660*/  LDS.128 R24, [R235+0x800] ;  /* 0x00080000eb187984 */ /* 0x0006e80000000c00 */
[----:B------:R3:W3:Y:S01]  /*f670*/  LDS.128 R28, [R235+0x1000] ;  /* 0x00100000eb1c7984 */ /* 0x0006e20000000c00 */
[----:B--2---:R-:W-:Y:S01]  /*f680*/  SHF.R.S32.HI R16, RZ, 0x1f, R15 ;  /* 0x0000001fff107819 */ /* 0x004fe2000001140f */
[----:B-1----:R-:W-:-:S02]  /*f690*/  @P3 FMUL.FTZ R3, R3, 0.69314718246459960938 ;  /* 0x3f31721803033820 */ /* 0x002fc40000410000 */
[----:B------:R1:W2:Y:S01]  /*f6a0*/  LDS.128 R32, [R235+0x1800] ;  /* 0x00180000eb207984 */ /* 0x0002a20000000c00 */
[----:B------:R-:W-:Y:S01]  /*f6b0*/  LEA.HI R0, R16, R15, RZ, 0x5 ;  /* 0x0000000f10007211 */ /* 0x000fe200078f28ff */
[----:B------:R-:W-:Y:S02]  /*f6c0*/  @P3 FFMA.FTZ R12, R136, c[0x0][0x238], R3 ;  /* 0x00008e00880c3a23 */ /* 0x000fe40000010003 */
[----:B------:R1:W1:Y:S01]  /*f6d0*/  LDS.128 R36, [R235+0x2000] ;  /* 0x00200000eb247984 */ /* 0x0002620000000c00 */
[----:B------:R-:W-:-:S03]  /*f6e0*/  LOP3.LUT R0, R0, 0xffffffe0, RZ, 0xc0, !PT ;  /* 0xffffffe000007812 */ /* 0x000fc600078ec0ff */
[----:B------:R1:W1:Y:S01]  /*f6f0*/  LDS.128 R44, [R235+0x2800] ;  /* 0x00280000eb2c7984 */ /* 0x0002620000000c00 */
[----:B------:R-:W-:-:S03]  /*f700*/  IADD3 R0, -R0, R15, RZ ;  /* 0x0000000f00007210 */ /* 0x000fc60007ffe1ff */
[----:B------:R1:W1:Y:S01]  /*f710*/  LDS.128 R48, [R235+0x3000] ;  /* 0x00300000eb307984 */ /* 0x0002620000000c00 */
[----:B------:R-:W-:-:S03]  /*f720*/  LOP3.LUT P1, RZ, R0, 0x3, RZ, 0xc0, !PT ;  /* 0x0000000300ff7812 */ /* 0x000fc6000782c0ff */
[----:B------:R1:W1:Y:S10]  /*f730*/  LDS.128 R52, [R235+0x3800] ;  /* 0x00380000eb347984 */ /* 0x0002740000000c00 */
        /* <DEDUP_REMOVED lines=9> */
[C---:B------:R-:W-:Y:S02]  /*f7d0*/  ISETP.GE.AND P6, PT, R0.reuse, UR13, PT ;  /* 0x0000000d00007c0c */ /* 0x040fe4000bfc6270 */
[C---:B------:R-:W-:Y:S02]  /*f7e0*/  IADD3 R2, R0.reuse, 0x8, RZ ;  /* 0x0000000800027810 */ /* 0x040fe40007ffe0ff */
[----:B------:R-:W-:Y:S02]  /*f7f0*/  IADD3 R5, R0, 0x40, RZ ;  /* 0x0000004000057810 */ /* 0x000fe40007ffe0ff */
[----:B------:R-:W-:Y:S02]  /*f800*/  ISETP.GE.AND P5, PT, R2, UR13, PT ;  /* 0x0000000d02007c0c */ /* 0x000fe4000bfa6270 */
[----:B------:R-:W-:Y:S02]  /*f810*/  IADD3 R4, R0, 0x48, RZ ;  /* 0x0000004800047810 */ /* 0x000fe40007ffe0ff */
[----:B------:R-:W-:-:S02]  /*f820*/  ISETP.GE.AND P4, PT, R5, UR13, PT ;  /* 0x0000000d05007c0c */ /* 0x000fc4000bf86270 */
[----:B------:R-:W-:Y:S01]  /*f830*/  ISETP.GE.AND P3, PT, R4, UR13, PT ;  /* 0x0000000d04007c0c */ /* 0x000fe2000bf66270 */
[----:B------:R-:W-:-:S05]  /*f840*/  @!P6 IMAD R3, R0, UR20, RZ ;  /* 0x000000140003ec24 */ /* 0x000fca000f8e02ff */
[----:B------:R-:W-:Y:S01]  /*f850*/  @!P6 IADD3 R0, P0, R3, UR4, RZ ;  /* 0x000000040300ec10 */ /* 0x000fe2000ff1e0ff */
[----:B------:R-:W-:-:S03]  /*f860*/  @!P5 IMAD R2, R2, UR20, RZ ;  /* 0x000000140202dc24 */ /* 0x000fc6000f8e02ff */
[----:B------:R-:W-:Y:S01]  /*f870*/  @!P6 LEA.HI.X.SX32 R6, R3, UR5, 0x1, P0 ;  /* 0x000000050306ec11 */ /* 0x000fe200080f0eff */
[----:B------:R-:W-:Y:S01]  /*f880*/  @!P4 IMAD R5, R5, UR20, RZ ;  /* 0x000000140505cc24 */ /* 0x000fe2000f8e02ff */
[----:B------:R-:W-:Y:S01]  /*f890*/  @!P6 LEA R10, P1, R0, c[0x0][0x200], 0x2 ;  /* 0x00008000000aea11 */ /* 0x000fe200078210ff */
[----:B------:R-:W-:Y:S01]  /*f8a0*/  @!P3 IMAD R3, R4, UR20, RZ ;  /* 0x000000140403bc24 */ /* 0x000fe2000f8e02ff */
[----:B------:R-:W-:Y:S02]  /*f8b0*/  @!P5 IADD3 R7, P0, R2, UR4, RZ ;  /* 0x000000040207dc10 */ /* 0x000fe4000ff1e0ff */
[----:B------:R-:W-:Y:S02]  /*f8c0*/  @!P6 LEA.HI.X R11, R0, c[0x0][0x204], R6, 0x2, P1 ;  /* 0x00008100000bea11 */ /* 0x000fe400008f1406 */
[----:B------:R-:W-:Y:S02]  /*f8d0*/  @!P5 LEA.HI.X.SX32 R2, R2, UR5, 0x1, P0 ;  /* 0x000000050202dc11 */ /* 0x000fe400080f0eff */
[----:B------:R-:W-:Y:S01]  /*f8e0*/  @!P4 IADD3 R0, P1, R5, UR4, RZ ;  /* 0x000000040500cc10 */ /* 0x000fe2000ff3e0ff */
[----:B------:R4:W-:Y:S01]  /*f8f0*/  @!P6 STG.E [R10.64], R14 ;  /* 0x0000000e0a00e986 */ /* 0x0009e2000c101912 */
[----:B------:R-:W-:-:S02]  /*f900*/  @!P5 LEA R6, P2, R7, c[0x0][0x200], 0x2 ;  /* 0x000080000706da11 */ /* 0x000fc400078410ff */
[----:B------:R-:W-:Y:S02]  /*f910*/  @!P3 IADD3 R8, P0, R3, UR4, RZ ;  /* 0x000000040308bc10 */ /* 0x000fe4000ff1e0ff */
[----:B------:R-:W-:Y:S02]  /*f920*/  @!P4 LEA.HI.X.SX32 R5, R5, UR5, 0x1, P1 ;  /* 0x000000050505cc11 */ /* 0x000fe400088f0eff */
[----:B------:R-:W-:Y:S02]  /*f930*/  @!P5 LEA.HI.X R7, R7, c[0x0][0x204], R2, 0x2, P2 ;  /* 0x000081000707da11 */ /* 0x000fe400010f1402 */
[----:B------:R-:W-:Y:S02]  /*f940*/  @!P3 LEA.HI.X.SX32 R3, R3, UR5, 0x1, P0 ;  /* 0x000000050303bc11 */ /* 0x000fe400080f0eff */
[----:B------:R-:W-:Y:S01]  /*f950*/  @!P4 LEA R4, P1, R0, c[0x0][0x200], 0x2 ;  /* 0x000080000004ca11 */ /* 0x000fe200078210ff */
[----:B------:R4:W-:Y:S01]  /*f960*/  @!P5 STG.E [R6.64], R13 ;  /* 0x0000000d0600d986 */ /* 0x0009e2000c101912 */
[----:B------:R-:W-:-:S02]  /*f970*/  @!P3 LEA R2, P0, R8, c[0x0][0x200], 0x2 ;  /* 0x000080000802ba11 */ /* 0x000fc400078010ff */
[----:B------:R-:W-:Y:S02]  /*f980*/  @!P4 LEA.HI.X R5, R0, c[0x0][0x204], R5, 0x2, P1 ;  /* 0x000081000005ca11 */ /* 0x000fe400008f1405 */
[----:B------:R-:W-:-:S03]  /*f990*/  @!P3 LEA.HI.X R3, R8, c[0x0][0x204], R3, 0x2, P0 ;  /* 0x000081000803ba11 */ /* 0x000fc600000f1403 */
[----:B------:R4:W-:Y:S04]  /*f9a0*/  @!P4 STG.E [R4.64], R12 ;  /* 0x0000000c0400c986 */ /* 0x0009e8000c101912 */
[----:B------:R4:W-:Y:S02]  /*f9b0*/  @!P3 STG.E [R2.64], R9 ;  /* 0x000000090200b986 */ /* 0x0009e4000c101912 */
.L_x_163:
[----:B------:R-:W-:Y:S05]  /*f9c0*/  BSYNC B0 ;  /* 0x0000000000007941 */ /* 0x000fea0003800000 */
.L_x_162:
[----:B----4-:R-:W4:Y:S04]  /*f9d0*/  LDL.LU.64 R4, [R1+0x28] ;  /* 0x0000280001047983 */ /* 0x010f280000300a00 */
[----:B------:R-:W3:Y:S01]  /*f9e0*/  S2R R8, SR_CTAID.Z ;  /* 0x0000000000087919 */ /* 0x000ee20000002700 */
[----:B------:R-:W-:Y:S01]  /*f9f0*/  LEA.HI R10, R43, R42, RZ, 0x3 ;  /* 0x0000002a2b0a7211 */ /* 0x000fe200078f18ff */
[----:B------:R-:W-:-:S02]  /*fa00*/  UIMAD UR9, UR9, -0x80, UR16 ;  /* 0xffffff80090978a4 */ /* 0x000fc4000f8e0210 */
[----:B------:R2:W5:Y:S01]  /*fa10*/  LDL.64 R12, [R1+0x30] ;  /* 0x00003000010c7983 */ /* 0x0005620000100a00 */
[----:B------:R-:W-:Y:S01]  /*fa20*/  SHF.R.S32.HI R0, RZ, 0x3, R10 ;  /* 0x00000003ff007819 */ /* 0x000fe2000001140a */
[----:B------:R-:W-:Y:S01]  /*fa30*/  USHF.R.S32.HI UR6, URZ, 0x1f, UR11 ;  /* 0x0000001f3f067899 */ /* 0x000fe2000801140b */
[----:B------:R-:W-:Y:S01]  /*fa40*/  BSSY B0, `(.L_x_164) ;  /* 0x0000013000007945 */ /* 0x000fe20003800000 */
[----:B------:R-:W-:Y:S02]  /*fa50*/  ULDC.64 UR4, c[0x0][0x1f0] ;  /* 0x00007c0000047ab9 */ /* 0x000fe40000000a00 */
[----:B------:R-:W-:-:S04]  /*fa60*/  UIMAD UR4, UR6, UR4, URZ ;  /* 0x00000004060472a4 */ /* 0x000fc8000f8e023f */
[----:B------:R-:W-:Y:S01]  /*fa70*/  UIMAD UR4, UR11, UR5, UR4 ;  /* 0x000000050b0472a4 */ /* 0x000fe2000f8e0204 */
[C---:B----4-:R-:W-:Y:S02]  /*fa80*/  IADD3 R2, P0, R4.reuse, UR14, RZ ;  /* 0x0000000e04027c10 */ /* 0x050fe4000ff1e0ff */
[----:B------:R-:W-:Y:S02]  /*fa90*/  ISETP.GE.AND P1, PT, R4, c[0x0][0x220], PT ;  /* 0x0000880004007a0c */ /* 0x000fe40003f26270 */
[----:B------:R-:W-:Y:S02]  /*faa0*/  IADD3.X R3, R5, UR7, RZ, P0, !PT ;  /* 0x0000000705037c10 */ /* 0x000fe400087fe4ff */
[----:B------:R-:W-:-:S03]  /*fab0*/  ISETP.GE.OR P0, PT, R0, UR9, P1 ;  /* 0x0000000900007c0c */ /* 0x000fc60008f06670 */
[----:B---3--:R-:W-:-:S05]  /*fac0*/  IMAD.WIDE.U32 R8, R8, c[0x0][0x1f0], R2 ;  /* 0x00007c0008087a25 */ /* 0x008fca00078e0002 */
[----:B------:R-:W-:-:S05]  /*fad0*/  IADD3 R7, R9, UR4, RZ ;  /* 0x0000000409077c10 */ /* 0x000fca000fffe0ff */
[----:B------:R-:W-:Y:S05]  /*fae0*/  @P0 BRA `(.L_x_165) ;  /* 0x0000008000000947 */ /* 0x000fea0003800000 */
[----:B--2---:R-:W-:Y:S01]  /*faf0*/  MOV R6, R8 ;  /* 0x0000000800067202 */ /* 0x004fe20000000f00 */
[----:B-----5:R-:W-:-:S04]  /*fb00*/  IMAD R0, R13, c[0x0][0x1e8], RZ ;  /* 0x00007a000d007a24 */ /* 0x020fc800078e02ff */
[----:B------:R-:W-:-:S04]  /*fb10*/  IMAD.WIDE.U32 R2, R12, c[0x0][0x1e8], R6 ;  /* 0x00007a000c027a25 */ /* 0x000fc800078e0006 */
[----:B------:R-:W-:Y:S01]  /*fb20*/  IMAD R0, R12, c[0x0][0x1ec], R0 ;  /* 0x00007b000c007a24 */ /* 0x000fe200078e0200 */
[----:B------:R-:W-:-:S04]  /*fb30*/  LEA R4, P0, R2, c[0x0][0x1d0], 0x1 ;  /* 0x0000740002047a11 */ /* 0x000fc800078008ff */
[----:B------:R-:W-:-:S04]  /*fb40*/  IADD3 R0, R3, R0, RZ ;  /* 0x0000000003007210 */ /* 0x000fc80007ffe0ff */
[----:B------:R-:W-:-:S05]  /*fb50*/  LEA.HI.X R5, R2, c[0x0][0x1d4], R0, 0x1, P0 ;  /* 0x0000750002057a11 */ /* 0x000fca00000f0c00 */
[----:B------:R2:W-:Y:S02]  /*fb60*/  STG.E.128 [R4.64], R20 ;  /* 0x0000001404007986 */ /* 0x0005e4000c101d12 */
.L_x_165:
[----:B--2---:R-:W-:Y:S05]  /*fb70*/  BSYNC B0 ;  /* 0x0000000000007941 */ /* 0x004fea0003800000 */
.L_x_164:
[----:B------:R-:W-:Y:S01]  /*fb80*/  LEA.HI.SX32 R0, R10, 0x10, 0x1d ;  /* 0x000000100a007811 */ /* 0x000fe200078feaff */
[----:B------:R-:W-:Y:S03]  /*fb90*/  BSSY B0, `(.L_x_166) ;  /* 0x000000e000007945 */ /* 0x000fe60003800000 */
[----:B------:R-:W-:-:S13]  /*fba0*/  ISETP.GE.OR P0, PT, R0, UR9, P1 ;  /* 0x0000000900007c0c */ /* 0x000fda0008f06670 */
        /* <DEDUP_REMOVED lines=12> */
.L_x_167:
[----:B------:R-:W-:Y:S05]  /*fc70*/  BSYNC B0 ;  /* 0x0000000000007941 */ /* 0x000fea0003800000 */
.L_x_166:
[----:B------:R-:W-:Y:S01]  /*fc80*/  LEA.HI R0, R16, R15, RZ, 0x3 ;  /* 0x0000000f10007211 */ /* 0x000fe200078f18ff */
[----:B------:R-:W-:Y:S03]  /*fc90*/  BSSY B0, `(.L_x_168) ;  /* 0x0000010000007945 */ /* 0x000fe60003800000 */
[----:B------:R-:W-:-:S04]  /*fca0*/  SHF.R.S32.HI R10, RZ, 0x3, R0 ;  /* 0x00000003ff0a7819 */ /* 0x000fc80000011400 */
[----:B------:R-:W-:-:S04]  /*fcb0*/  IADD3 R0, R10, 0x20, RZ ;  /* 0x000000200a007810 */ /* 0x000fc80007ffe0ff */
[----:B------:R-:W-:-:S13]  /*fcc0*/  ISETP.GE.OR P0, PT, R0, UR13, P1 ;  /* 0x0000000d00007c0c */ /* 0x000fda0008f06670 */
[----:B------:R-:W-:Y:S05]  /*fcd0*/  @P0 BRA `(.L_x_169) ;  /* 0x000000b000000947 */ /* 0x000fea0003800000 */
[----:B--2--5:R-:W-:Y:S01]  /*fce0*/  IADD3 R4, P0, R12, 0x20, RZ ;  /* 0x000000200c047810 */ /* 0x024fe20007f1e0ff */
        /* <DEDUP_REMOVED lines=10> */
.L_x_169:
[----:B------:R-:W-:Y:S05]  /*fd90*/  BSYNC B0 ;  /* 0x0000000000007941 */ /* 0x000fea0003800000 */
.L_x_168:
[----:B------:R-:W-:Y:S01]  /*fda0*/  IADD3 R0, R10, 0x30, RZ ;  /* 0x000000300a007810 */ /* 0x000fe20007ffe0ff */
[----:B------:R-:W-:Y:S03]  /*fdb0*/  BSSY B0, `(.L_x_170) ;  /* 0x000000e000007945 */ /* 0x000fe60003800000 */
        /* <DEDUP_REMOVED lines=13> */
.L_x_171:
[----:B------:R-:W-:Y:S05]  /*fe90*/  BSYNC B0 ;  /* 0x0000000000007941 */ /* 0x000fea0003800000 */
.L_x_170:
        /* <DEDUP_REMOVED lines=14> */
[----:B-1----:R1:W-:Y:S02]  /*ff80*/  STG.E.128 [R4.64], R36 ;  /* 0x0000002404007986 */ /* 0x0023e4000c101d12 */
.L_x_173:
[----:B------:R-:W-:Y:S05]  /*ff90*/  BSYNC B0 ;  /* 0x0000000000007941 */ /* 0x000fea0003800000 */
.L_x_172:
[----:B------:R-:W-:Y:S01]  /*ffa0*/  IADD3 R0, R10, 0x50, RZ ;  /* 0x000000500a007810 */ /* 0x000fe20007ffe0ff */
[----:B------:R-:W-:Y:S03]  /*ffb0*/  BSSY B0, `(.L_x_174) ;  /* 0x000000e000007945 */ /* 0x000fe60003800000 */
[----:B------:R-:W-:-:S13]  /*ffc0*/  ISETP.GE.OR P0, PT, R0, UR13, P1 ;  /* 0x0000000d00007c0c */ /* 0x000fda0008f06670 */
[----:B------:R-:W-:Y:S05]  /*ffd0*/  @P0 BRA `(.L_x_175) ;  /* 0x000000b000000947 */ /* 0x000fea0003800000 */
[----:B-12--5:R-:W-:Y:S01]  /*ffe0*/  IADD3 R4, P0, R12, 0x50, RZ ;  /* 0x000000500c047810 */ /* 0x026fe20007f1e0ff */
        /* <DEDUP_REMOVED lines=10> */
.L_x_175:
[----:B------:R-:W-:Y:S05]  /*10090*/  BSYNC B0 ;  /* 0x0000000000007941 */ /* 0x000fea0003800000 */
.L_x_174:
        /* <DEDUP_REMOVED lines=15> */
.L_x_177:
[----:B------:R-:W-:Y:S05]  /*10190*/  BSYNC B0 ;  /* 0x0000000000007941 */ /* 0x000fea0003800000 */
.L_x_176:
[----:B------:R-:W-:-:S04]  /*101a0*/  IADD3 R0, R10, 0x70, RZ ;  /* 0x000000700a007810 */ /* 0x000fc80007ffe0ff */
[----:B------:R-:W-:-:S13]  /*101b0*/  ISETP.GE.OR P1, PT, R0, UR13, P1 ;  /* 0x0000000d00007c0c */ /* 0x000fda0008f26670 */
[----:B------:R-:W-:Y:S05]  /*101c0*/  @P1 EXIT ;  /* 0x000000000000194d */ /* 0x000fea0003800000 */
[----:B-----5:R-:W-:Y:S01]  /*101d0*/  IADD3 R6, P0, R12, 0x70, RZ ;  /* 0x000000700c067810 */ /* 0x020fe20007f1e0ff */
[----:B------:R-:W-:Y:S01]  /*101e0*/  IMAD.MOV.U32 R2, RZ, RZ, R8 ;  /* 0x000000ffff027224 */ /* 0x000fe200078e0008 */
[----:B------:R-:W-:-:S03]  /*101f0*/  MOV R3, R7 ;  /* 0x0000000700037202 */ /* 0x000fc60000000f00 */
[----:B------:R-:W-:Y:S02]  /*10200*/  IMAD.X R0, RZ, RZ, R13, P0 ;  /* 0x000000ffff007224 */ /* 0x000fe400000e060d */
[----:B-12---:R-:W-:-:S04]  /*10210*/  IMAD.WIDE.U32 R4, R6, c[0x0][0x1e8], R2 ;  /* 0x00007a0006047a25 */ /* 0x006fc800078e0002 */
[----:B------:R-:W-:Y:S01]  /*10220*/  IMAD R0, R0, c[0x0][0x1e8], RZ ;  /* 0x00007a0000007a24 */ /* 0x000fe200078e02ff */
[----:B------:R-:W-:-:S03]  /*10230*/  LEA R2, P0, R4, c[0x0][0x1d0], 0x1 ;  /* 0x0000740004027a11 */ /* 0x000fc600078008ff */
[----:B------:R-:W-:-:S05]  /*10240*/  IMAD R0, R6, c[0x0][0x1ec], R0 ;  /* 0x00007b0006007a24 */ /* 0x000fca00078e0200 */
[----:B------:R-:W-:-:S04]  /*10250*/  IADD3 R0, R5, R0, RZ ;  /* 0x0000000005007210 */ /* 0x000fc80007ffe0ff */
[----:B------:R-:W-:-:S05]  /*10260*/  LEA.HI.X R3, R4, c[0x0][0x1d4], R0, 0x1, P0 ;  /* 0x0000750004037a11 */ /* 0x000fca00000f0c00 */
[----:B------:R-:W-:Y:S01]  /*10270*/  STG.E.128 [R2.64], R52 ;  /* 0x0000003402007986 */ /* 0x000fe2000c101d12 */
[----:B------:R-:W-:Y:S05]  /*10280*/  EXIT ;  /* 0x000000000000794d */ /* 0x000fea0003800000 */
.L_x_104:
[----:B------:R-:W-:Y:S01]  /*10290*/  UISETP.NE.AND UP4, UPT, UR10, -0x1, UPT ;  /* 0xffffffff0a00788c */ /* 0x000fe2000bf85270 */
[----:B------:R-:W-:Y:S01]  /*102a0*/  SHF.R.S32.HI R4, RZ, 0x1f, R219 ;  /* 0x0000001fff047819 */ /* 0x000fe200000114db */
[----:B------:R-:W-:Y:S01]  /*102b0*/  ULDC.64 UR4, c[0x0][0x1e8] ;  /* 0x00007a0000047ab9 */ /* 0x000fe20000000a00 */
[----:B------:R-:W1:Y:S01]  /*102c0*/  S2R R8, SR_CTAID.Z ;  /* 0x0000000000087919 */ /* 0x000e620000002700 */
[----:B------:R-:W-:Y:S01]  /*102d0*/  USHF.R.S32.HI UR9, URZ, 0x1f, UR12 ;  /* 0x0000001f3f097899 */ /* 0x000fe2000801140c */
[----:B------:R-:W-:Y:S01]  /*102e0*/  LEA.HI R4, R4, R219, RZ, 0x3 ;  /* 0x000000db04047211 */ /* 0x000fe200078f18ff */
[----:B------:R-:W-:Y:S01]  /*102f0*/  ULDC.64 UR6, c[0x0][0x1e0] ;  /* 0x0000780000067ab9 */ /* 0x000fe20000000a00 */
[----:B------:R-:W2:Y:S01]  /*10300*/  S2R R6, SR_CTAID.X ;  /* 0x0000000000067919 */ /* 0x000ea20000002500 */
[----:B------:R-:W-:Y:S01]  /*10310*/  UIADD3 UR16, -UR13, UR16, URZ ;  /* 0x000000100d107290 */ /* 0x000fe2000fffe13f */
[----:B------:R-:W-:Y:S01]  /*10320*/  LOP3.LUT R0, R4, 0xfffffff8, RZ, 0xc0, !PT ;  /* 0xfffffff804007812 */ /* 0x000fe200078ec0ff */
[----:B------:R-:W-:Y:S01]  /*10330*/  UMOV UR22, URZ ;  /* 0x0000003f00167c82 */ /* 0x000fe20008000000 */
[----:B------:R-:W-:Y:S01]  /*10340*/  SHF.R.S32.HI R4, RZ, 0x3, R4 ;  /* 0x00000003ff047819 */ /* 0x000fe20000011404 */
[----:B------:R-:W-:Y:S01]  /*10350*/  @UP4 UIMAD.WIDE.U32 UR14, UR10, UR4, URZ ;  /* 0x000000040a0e42a5 */ /* 0x000fe2000f8e003f */
[----:B------:R-:W-:Y:S01]  /*10360*/  BSSY B0, `(.L_x_178) ;  /* 0x000003c000007945 */ /* 0x000fe20003800000 */
[----:B------:R-:W-:Y:S01]  /*10370*/  @!UP4 USHF.R.S32.HI UR17, URZ, 0x1f, UR11 ;  /* 0x0000001f3f11c899 */ /* 0x000fe2000801140b */
[----:B------:R-:W-:Y:S01]  /*10380*/  IMAD.IADD R14, R219, 0x1, -R0 ;  /* 0x00000001db0e7824 */ /* 0x000fe200078e0a00 */
[----:B------:R-:W-:Y:S01]  /*10390*/  @UP4 UIMAD UR8, UR10, UR5, UR15 ;  /* 0x000000050a0842a4 */ /* 0x000fe2000f8e020f */
[----:B------:R-:W-:Y:S01]  /*103a0*/  SHF.R.S32.HI R5, RZ, 0x1f, R4 ;  /* 0x0000001fff057819 */ /* 0x000fe20000011404 */
[----:B------:R-:W-:Y:S01]  /*103b0*/  @!UP4 UIMAD UR17, UR17, UR6, URZ ;  /* 0x000000061111c2a4 */ /* 0x000fe2000f8e023f */
[----:B------:R-:W-:Y:S01]  /*103c0*/  IMAD.SHL.U32 R0, R14, 0x8, RZ ;  /* 0x000000080e007824 */ /* 0x000fe200078e00ff */
[----:B------:R-:W-:Y:S01]  /*103d0*/  ULDC.64 UR4, c[0x0][0x1f0] ;  /* 0x00007c0000047ab9 */ /* 0x000fe20000000a00 */
[----:B------:R-:W-:Y:S01]  /*103e0*/  ISETP.GE.AND P2, PT, R4, UR16, PT ;  /* 0x0000001004007c0c */ /* 0x000fe2000bf46270 */
[----:B------:R-:W-:-:S02]  /*103f0*/  UIMAD UR4, UR9, UR4, URZ ;  /* 0x00000004090472a4 */ /* 0x000fc4000f8e023f */
[----:B------:R-:W-:Y:S01]  /*10400*/  ULDC.U8 UR15, c[0x0][0x328] ;  /* 0x0000ca00000f7ab9 */ /* 0x000fe20000000000 */
[----:B------:R-:W-:Y:S01]  /*10410*/  ISETP.GE.AND P1, PT, R0, c[0x0][0x220], PT ;  /* 0x0000880000007a0c */ /* 0x000fe20003f26270 */
[----:B------:R-:W-:Y:S01]  /*10420*/  ULDC.U8 UR9, c[0x0][0x329] ;  /* 0x0000ca4000097ab9 */ /* 0x000fe20000000000 */
[----:B------:R-:W-:Y:S01]  /*10430*/  P2R R22, PR, RZ, 0x4 ;  /* 0x00000004ff167803 */ /* 0x000fe20000000000 */
[----:B------:R-:W-:Y:S02]  /*10440*/  UISETP.NE.AND UP1, UPT, UR9, URZ, UPT ;  /* 0x0000003f0900728c */ /* 0x000fe4000bf25270 */
[----:B------:R-:W-:Y:S02]  /*10450*/  UISETP.NE.AND UP3, UPT, UR15, URZ, UPT ;  /* 0x0000003f0f00728c */ /* 0x000fe4000bf65270 */
[----:B------:R-:W-:Y:S02]  /*10460*/  @!UP4 UIMAD UR17, UR11, UR7, UR17 ;  /* 0x000000070b11c2a4 */ /* 0x000fe4000f8e0211 */
[----:B------:R-:W-:-:S02]  /*10470*/  UISETP.NE.OR UP2, UPT, UR9, URZ, !UP3 ;  /* 0x0000003f0900728c */ /* 0x000fc4000df45670 */
[----:B------:R-:W-:Y:S02]  /*10480*/  @!UP4 UIMAD.WIDE.U32 UR20, UR11, UR6, URZ ;  /* 0x000000060b14c2a5 */ /* 0x000fe4000f8e003f */
[----:B------:R-:W-:Y:S02]  /*10490*/  ULDC UR7, c[0x0][0x214] ;  /* 0x0000850000077ab9 */ /* 0x000fe40000000800 */
[----:B------:R-:W-:Y:S02]  /*104a0*/  @UP1 ULDC UR9, c[0x0][0x210] ;  /* 0x0000840000091ab9 */ /* 0x000fe40000000800 */
[----:B------:R-:W-:Y:S02]  /*104b0*/  ULDC UR6, c[0x0][0x234] ;  /* 0x00008d0000067ab9 */ /* 0x000fe40000000800 */
[----:B------:R-:W-:Y:S02]  /*104c0*/  @UP1 UIMAD UR9, UR9, UR7, URZ ;  /* 0x00000007090912a4 */ /* 0x000fe4000f8e023f */
[----:B------:R-:W-:-:S02]  /*104d0*/  @!UP1 USEL UR9, UR7, UR6, !UP3 ;  /* 0x0000000607099287 */ /* 0x000fc4000d800000 */
[----:B------:R-:W-:Y:S02]  /*104e0*/  UIMAD UR5, UR12, UR5, UR4 ;  /* 0x000000050c0572a4 */ /* 0x000fe4000f8e0204 */
[----:B------:R-:W-:Y:S02]  /*104f0*/  UISETP.NE.OR UP0, UPT, UR10, -0x1, UP2 ;  /* 0xffffffff0a00788c */ /* 0x000fe40009705670 */
[----:B------:R-:W-:Y:S02]  /*10500*/  ULDC UR4, c[0x0][0x1c0] ;  /* 0x0000700000047ab9 */ /* 0x000fe40000000800 */
[----:B------:R-:W-:Y:S02]  /*10510*/  @UP1 UMOV UR15, 0x1 ;  /* 0x00000001000f1882 */ /* 0x000fe40000000000 */
[----:B------:R-:W-:Y:S02]  /*10520*/  @!UP1 UIMAD UR15, UR9, UR4, URZ ;  /* 0x00000004090f92a4 */ /* 0x000fe4000f8e023f */
[----:B------:R-:W-:-:S02]  /*10530*/  @!UP4 UMOV UR14, UR20 ;  /* 0x00000014000ecc82 */ /* 0x000fc40008000000 */
[----:B------:R-:W-:Y:S01]  /*10540*/  @!UP4 UIADD3 UR8, UR21, UR17, URZ ;  /* 0x000000111508c290 */ /* 0x000fe2000fffe03f */
[C---:B------:R-:W-:Y:S01]  /*10550*/  IADD3 R2, P0, R0.reuse, UR14, RZ ;  /* 0x0000000e00027c10 */ /* 0x040fe2000ff1e0ff */
[----:B------:R-:W-:Y:S02]  /*10560*/  UIMAD UR15, UR11, UR15, URZ ;  /* 0x0000000f0b0f72a4 */ /* 0x000fe4000f8e023f */
[----:B------:R-:W-:Y:S02]  /*10570*/  @!UP0 UIMAD UR10, UR11, UR7, URZ ;  /* 0x000000070b0a82a4 */ /* 0x000fe4000f8e023f */
[----:B------:R-:W-:Y:S01]  /*10580*/  LEA.HI.X.SX32 R3, R0, UR8, 0x1, P0 ;  /* 0x0000000800037c11 */ /* 0x000fe200080f0eff */
[----:B------:R-:W-:Y:S01]  /*10590*/  USEL UR15, UR15, URZ, UP2 ;  /* 0x0000003f0f0f7287 */ /* 0x000fe20009000000 */
[----:B------:R-:W-:Y:S01]  /*105a0*/  ISETP.GE.OR P0, PT, R4, UR16, P1 ;  /* 0x0000001004007c0c */ /* 0x000fe20008f06670 */
[----:B------:R-:W-:Y:S02]  /*105b0*/  @UP1 ULDC UR24, c[0x0][0x210] ;  /* 0x0000840000181ab9 */ /* 0x000fe40000000800 */
[----:B------:R-:W-:Y:S01]  /*105c0*/  @!UP1 UMOV UR24, 0x1 ;  /* 0x0000000100189882 */ /* 0x000fe20000000000 */
[----:B-1----:R-:W-:Y:S01]  /*105d0*/  IMAD.WIDE.U32 R8, R8, c[0x0][0x1f0], R2 ;  /* 0x00007c0008087a25 */ /* 0x002fe200078e0002 */
[----:B------:R-:W-:-:S02]  /*105e0*/  UIMAD UR9, UR12, UR9, UR15 ;  /* 0x000000090c0972a4 */ /* 0x000fc4000f8e020f */
[----:B------:R-:W-:Y:S01]  /*105f0*/  UIMAD UR13, UR13, UR24, URZ ;  /* 0x000000180d0d72a4 */ /* 0x000fe2000f8e023f */
[----:B--2---:R-:W-:Y:S01]  /*10600*/  IMAD.WIDE R2, R6, 0x80, R4 ;  /* 0x0000008006027825 */ /* 0x004fe200078e0204 */
[----:B------:R-:W-:Y:S01]  /*10610*/  @!UP2 UMOV UR22, UR10 ;  /* 0x0000000a0016ac82 */ /* 0x000fe20008000000 */
[----:B------:R-:W-:Y:S01]  /*10620*/  IADD3 R7, R9, UR5, RZ ;  /* 0x0000000509077c10 */ /* 0x000fe2000fffe0ff */
[----:B------:R-:W-:Y:S02]  /*10630*/  UMOV UR23, URZ ;  /* 0x0000003f00177c82 */ /* 0x000fe40008000000 */
[----:B------:R-:W-:Y:S02]  /*10640*/  USHF.R.S32.HI UR6, URZ, 0x1f, UR9 ;  /* 0x0000001f3f067899 */ /* 0x000fe40008011409 */
[----:B------:R-:W-:Y:S02]  /*10650*/  @!UP2 USHF.R.S32.HI UR23, URZ, 0x1f, UR10 ;  /* 0x0000001f3f17a899 */ /* 0x000fe4000801140a */
[----:B------:R-:W-:-:S02]  /*10660*/  USHF.R.S32.HI UR4, URZ, 0x1f, UR13 ;  /* 0x0000001f3f047899 */ /* 0x000fc4000801140d */
[----:B------:R-:W-:-:S04]  /*10670*/  UIADD3 UR9, UP1, UP0, UR13, UR22, UR9 ;  /* 0x000000160d097290 */ /* 0x000fc8000f83e009 */
[----:B------:R-:W-:Y:S01]  /*10680*/  UIADD3.X UR4, UR4, UR23, UR6, UP1, UP0 ;  /* 0x0000001704047290 */ /* 0x000fe20008fe0406 */
[----:B------:R-:W-:Y:S06]  /*10690*/  @P0 BRA `(.L_x_179) ;  /* 0x0000008000000947 */ /* 0x000fec0003800000 */
        /* <DEDUP_REMOVED lines=8> */
.L_x_179:
[----:B------:R-:W-:Y:S05]  /*10720*/  BSYNC B0 ;  /* 0x0000000000007941 */ /* 0x000fea0003800000 */
.L_x_178:
[----:B------:R-:W-:Y:S01]  /*10730*/  IADD3 R20, R4, 0x10, RZ ;  /* 0x0000001004147810 */ /* 0x000fe20007ffe0ff */
[----:B------:R-:W-:Y:S03]  /*10740*/  BSSY B0, `(.L_x_180) ;  /* 0x0000010000007945 */ /* 0x000fe60003800000 */
[C---:B------:R-:W-:Y:S02]  /*10750*/  ISETP.GE.OR P0, PT, R20.reuse, UR16, P1 ;  /* 0x0000001014007c0c */ /* 0x040fe40008f06670 */
[----:B------:R-:W-:-:S04]  /*10760*/  ISETP.GE.AND P2, PT, R20, UR16, PT ;  /* 0x0000001014007c0c */ /* 0x000fc8000bf46270 */
[----:B------:R-:W-:-:S07]  /*10770*/  P2R R21, PR, RZ, 0x4 ;  /* 0x00000004ff157803 */ /* 0x000fce0000000000 */
        /* <DEDUP_REMOVED lines=12> */
.L_x_181:
[----:B------:R-:W-:Y:S05]  /*10840*/  BSYNC B0 ;  /* 0x0000000000007941 */ /* 0x000fea0003800000 */
.L_x_180:
[----:B------:R-:W-:Y:S01]  /*10850*/  IADD3 R19, R4, 0x20, RZ ;  /* 0x0000002004137810 */ /* 0x000fe20007ffe0ff */
[----:B------:R-:W-:Y:S03]  /*10860*/  BSSY B0, `(.L_x_182) ;  /* 0x000000f000007945 */ /* 0x000fe60003800000 */
[C---:B------:R-:W-:Y:S02]  /*10870*/  ISETP.GE.OR P0, PT, R19.reuse, UR16, P1 ;  /* 0x0000001013007c0c */ /* 0x040fe40008f06670 */
[----:B------:R-:W-:-:S11]  /*10880*/  ISETP.GE.AND P6, PT, R19, UR16, PT ;  /* 0x0000001013007c0c */ /* 0x000fd6000bfc6270 */
        /* <DEDUP_REMOVED lines=12> */
.L_x_183:
[----:B------:R-:W-:Y:S05]  /*10950*/  BSYNC B0 ;  /* 0x0000000000007941 */ /* 0x000fea0003800000 */
.L_x_182:
        /* <DEDUP_REMOVED lines=16> */
.L_x_185:
[----:B------:R-:W-:Y:S05]  /*10a60*/  BSYNC B0 ;  /* 0x0000000000007941 */ /* 0x000fea0003800000 */
.L_x_184:
        /* <DEDUP_REMOVED lines=16> */
.L_x_187:
[----:B------:R-:W-:Y:S05]  /*10b70*/  BSYNC B0 ;  /* 0x0000000000007941 */ /* 0x000fea0003800000 */
.L_x_186:
        /* <DEDUP_REMOVED lines=16> */
.L_x_189:
[----:B------:R-:W-:Y:S05]  /*10c80*/  BSYNC B0 ;  /* 0x0000000000007941 */ /* 0x000fea0003800000 */
.L_x_188:
        /* <DEDUP_REMOVED lines=16> */
.L_x_191:
[----:B------:R-:W-:Y:S05]  /*10d90*/  BSYNC B0 ;  /* 0x0000000000007941 */ /* 0x000fea0003800000 */
.L_x_190:
[----:B-1----:R-:W-:Y:S01]  /*10da0*/  IADD3 R13, R4, 0x70, RZ ;  /* 0x00000070040d7810 */ /* 0x002fe20007ffe0ff */
[----:B------:R-:W-:Y:S03]  /*10db0*/  BSSY B0, `(.L_x_192) ;  /* 0x000000e000007945 */ /* 0x000fe60003800000 */
[C---:B------:R-:W-:Y:S02]  /*10dc0*/  ISETP.GE.OR P0, PT, R13.reuse, UR16, P1 ;  /* 0x000000100d007c0c */ /* 0x040fe40008f06670 */
[----:B------:R-:W-:-:S11]  /*10dd0*/  ISETP.GE.AND P1, PT, R13, UR16, PT ;  /* 0x000000100d007c0c */ /* 0x000fd6000bf26270 */
[----:B------:R-:W-:Y:S05]  /*10de0*/  @P0 BRA `(.L_x_193) ;  /* 0x000000a000000947 */ /* 0x000fea0003800000 */
[----:B------:R-:W-:Y:S02]  /*10df0*/  IADD3 R0, P0, R2, 0x70, RZ ;  /* 0x0000007002007810 */ /* 0x000fe40007f1e0ff */
[----:B------:R-:W-:Y:S02]  /*10e00*/  MOV R6, R8 ;  /* 0x0000000800067202 */ /* 0x000fe40000000f00 */
[----:B------:R-:W-:-:S03]  /*10e10*/  IADD3.X R2, RZ, R3, RZ, P0, !PT ;  /* 0x00000003ff027210 */ /* 0x000fc600007fe4ff */
[----:B------:R-:W-:-:S04]  /*10e20*/  IMAD.WIDE.U32 R6, R0, c[0x0][0x1e8], R6 ;  /* 0x00007a0000067a25 */ /* 0x000fc800078e0006 */
[----:B------:R-:W-:-:S04]  /*10e30*/  IMAD R2, R2, c[0x0][0x1e8], RZ ;  /* 0x00007a0002027a24 */ /* 0x000fc800078e02ff */
[----:B------:R-:W-:Y:S01]  /*10e40*/  IMAD R0, R0, c[0x0][0x1ec], R2 ;  /* 0x00007b0000007a24 */ /* 0x000fe200078e0202 */
[----:B------:R-:W-:-:S04]  /*10e50*/  LEA R2, P0, R6, c[0x0][0x1d0], 0x1 ;  /* 0x0000740006027a11 */ /* 0x000fc800078008ff */
[----:B------:R-:W-:-:S04]  /*10e60*/  IADD3 R0, R0, R7, RZ ;  /* 0x0000000700007210 */ /* 0x000fc80007ffe0ff */
[----:B------:R-:W-:-:S05]  /*10e70*/  LEA.HI.X R3, R6, c[0x0][0x1d4], R0, 0x1, P0 ;  /* 0x0000750006037a11 */ /* 0x000fca00000f0c00 */
[----:B------:R1:W-:Y:S02]  /*10e80*/  STG.E.128 [R2.64], RZ ;  /* 0x000000ff02007986 */ /* 0x0003e4000c101d12 */
.L_x_193:
[----:B------:R-:W-:Y:S05]  /*10e90*/  BSYNC B0 ;  /* 0x0000000000007941 */ /* 0x000fea0003800000 */
.L_x_192:
[----:B------:R-:W-:Y:S02]  /*10ea0*/  ISETP.NE.AND P0, PT, R22, RZ, PT ;  /* 0x000000ff1600720c */ /* 0x000fe40003f05270 */
[----:B------:R-:W-:Y:S02]  /*10eb0*/  P2R R7, PR, RZ, 0x2 ;  /* 0x00000002ff077803 */ /* 0x000fe40000000000 */
[C---:B------:R-:W-:Y:S02]  /*10ec0*/  ISETP.NE.OR P0, PT, R14.reuse, RZ, P0 ;  /* 0x000000ff0e00720c */ /* 0x040fe40000705670 */
[----:B------:R-:W-:Y:S02]  /*10ed0*/  P2R R6, PR, RZ, 0x4 ;  /* 0x00000004ff067803 */ /* 0x000fe40000000000 */
[----:B------:R-:W-:Y:S02]  /*10ee0*/  ISETP.NE.AND P2, PT, R21, RZ, PT ;  /* 0x000000ff1500720c */ /* 0x000fe40003f45270 */
[----:B------:R-:W-:-:S02]  /*10ef0*/  ISETP.NE.OR P6, PT, R14, RZ, P6 ;  /* 0x000000ff0e00720c */ /* 0x000fc400037c5670 */
[C---:B------:R-:W-:Y:S02]  /*10f00*/  ISETP.NE.OR P5, PT, R14.reuse, RZ, P5 ;  /* 0x000000ff0e00720c */ /* 0x040fe40002fa5670 */
[C---:B------:R-:W-:Y:S02]  /*10f10*/  ISETP.NE.OR P4, PT, R14.reuse, RZ, P4 ;  /* 0x000000ff0e00720c */ /* 0x040fe40002785670 */
[----:B------:R-:W-:Y:S01]  /*10f20*/  ISETP.NE.OR P3, PT, R14, RZ, P3 ;  /* 0x000000ff0e00720c */ /* 0x000fe20001f65670 */
[----:B------:R-:W-:-:S05]  /*10f30*/  @!P0 IMAD R4, R4, UR24, RZ ;  /* 0x0000001804048c24 */ /* 0x000fca000f8e02ff */
[----:B-1----:R-:W-:Y:S01]  /*10f40*/  @!P0 IADD3 R2, P1, R4, UR9, RZ ;  /* 0x0000000904028c10 */ /* 0x002fe2000ff3e0ff */
[----:B------:R-:W-:-:S03]  /*10f50*/  @!P6 IMAD.MOV.U32 R12, RZ, RZ, 0x7f800000 ;  /* 0x7f800000ff0ce424 */ /* 0x000fc600078e00ff */
[----:B------:R-:W-:Y:S02]  /*10f60*/  @!P0 LEA.HI.X.SX32 R5, R4, UR4, 0x1, P1 ;  /* 0x0000000404058c11 */ /* 0x000fe400088f0eff */
[----:B------:R-:W-:-:S13]  /*10f70*/  ISETP.NE.OR P1, PT, R14, RZ, P2 ;  /* 0x000000ff0e00720c */ /* 0x000fda0001725670 */
[----:B------:R-:W-:-:S05]  /*10f80*/  @!P1 IMAD R0, R20, UR24, RZ ;  /* 0x0000001814009c24 */ /* 0x000fca000f8e02ff */
[----:B------:R-:W-:-:S04]  /*10f90*/  @!P1 IADD3 R3, P2, R0, UR9, RZ ;  /* 0x0000000900039c10 */ /* 0x000fc8000ff5e0ff */
[----:B------:R-:W-:Y:S02]  /*10fa0*/  @!P1 LEA.HI.X.SX32 R0, R0, UR4, 0x1, P2 ;  /* 0x0000000400009c11 */ /* 0x000fe400090f0eff */
[----:B------:R-:W-:-:S04]  /*10fb0*/  @!P0 LEA R4, P2, R2, c[0x0][0x200], 0x2 ;  /* 0x0000800002048a11 */ /* 0x000fc800078410ff */
[----:B------:R-:W-:Y:S02]  /*10fc0*/  @!P0 LEA.HI.X R5, R2, c[0x0][0x204], R5, 0x2, P2 ;  /* 0x0000810002058a11 */ /* 0x000fe400010f1405 */
[----:B------:R-:W-:-:S04]  /*10fd0*/  @!P1 LEA R2, P2, R3, c[0x0][0x200], 0x2 ;  /* 0x0000800003029a11 */ /* 0x000fc800078410ff */
[----:B------:R-:W-:Y:S01]  /*10fe0*/  @!P1 LEA.HI.X R3, R3, c[0x0][0x204], R0, 0x2, P2 ;  /* 0x0000810003039a11 */ /* 0x000fe200010f1400 */
[----:B------:R-:W-:Y:S01]  /*10ff0*/  @!P0 IMAD.MOV.U32 R0, RZ, RZ, 0x7f800000 ;  /* 0x7f800000ff008424 */ /* 0x000fe200078e00ff */
[----:B------:R-:W-:-:S04]  /*11000*/  ISETP.NE.AND P2, PT, R6, RZ, PT ;  /* 0x000000ff0600720c */ /* 0x000fc80003f45270 */
[----:B------:R1:W-:Y:S01]  /*11010*/  @!P0 STG.E [R4.64], R0 ;  /* 0x0000000004008986 */ /* 0x0003e2000c101912 */
[----:B------:R-:W-:Y:S01]  /*11020*/  ISETP.NE.OR P2, PT, R14, RZ, P2 ;  /* 0x000000ff0e00720c */ /* 0x000fe20001745670 */
[----:B-1----:R-:W-:Y:S02]  /*11030*/  @!P1 IMAD.MOV.U32 R0, RZ, RZ, 0x7f800000 ;  /* 0x7f800000ff009424 */ /* 0x002fe400078e00ff */
[----:B------:R-:W-:-:S03]  /*11040*/  @!P6 IMAD R4, R19, UR24, RZ ;  /* 0x000000181304ec24 */ /* 0x000fc6000f8e02ff */
[----:B------:R1:W-:Y:S01]  /*11050*/  @!P1 STG.E [R2.64], R0 ;  /* 0x0000000002009986 */ /* 0x0003e2000c101912 */
[----:B------:R-:W-:-:S04]  /*11060*/  ISETP.NE.AND P1, PT, R7, RZ, PT ;  /* 0x000000ff0700720c */ /* 0x000fc80003f25270 */
[----:B------:R-:W-:Y:S02]  /*11070*/  ISETP.NE.OR P1, PT, R14, RZ, P1 ;  /* 0x000000ff0e00720c */ /* 0x000fe40000f25670 */
[----:B-1----:R-:W-:Y:S01]  /*11080*/  @!P6 IADD3 R0, P0, R4, UR9, RZ ;  /* 0x000000090400ec10 */ /* 0x002fe2000ff1e0ff */
[----:B------:R-:W-:-:S03]  /*11090*/  @!P5 IMAD R2, R18, UR24, RZ ;  /* 0x000000181202dc24 */ /* 0x000fc6000f8e02ff */
[----:B------:R-:W-:Y:S02]  /*110a0*/  @!P6 LEA.HI.X.SX32 R3, R4, UR4, 0x1, P0 ;  /* 0x000000040403ec11 */ /* 0x000fe400080f0eff */
[----:B------:R-:W-:-:S04]  /*110b0*/  @!P6 LEA R10, P0, R0, c[0x0][0x200], 0x2 ;  /* 0x00008000000aea11 */ /* 0x000fc800078010ff */
[----:B------:R-:W-:Y:S02]  /*110c0*/  @!P6 LEA.HI.X R11, R0, c[0x0][0x204], R3, 0x2, P0 ;  /* 0x00008100000bea11 */ /* 0x000fe400000f1403 */
[----:B------:R-:W-:-:S03]  /*110d0*/  @!P5 IADD3 R0, P0, R2, UR9, RZ ;  /* 0x000000090200dc10 */ /* 0x000fc6000ff1e0ff */
[----:B------:R1:W-:Y:S01]  /*110e0*/  @!P6 STG.E [R10.64], R12 ;  /* 0x0000000c0a00e986 */ /* 0x0003e2000c101912 */
[----:B------:R-:W-:Y:S01]  /*110f0*/  @!P5 LEA.HI.X.SX32 R3, R2, UR4, 0x1, P0 ;  /* 0x000000040203dc11 */ /* 0x000fe200080f0eff */
[----:B------:R-:W-:Y:S01]  /*11100*/  @!P4 IMAD R2, R17, UR24, RZ ;  /* 0x000000181102cc24 */ /* 0x000fe2000f8e02ff */
[----:B------:R-:W-:-:S04]  /*11110*/  @!P5 LEA R8, P0, R0, c[0x0][0x200], 0x2 ;  /* 0x000080000008da11 */ /* 0x000fc800078010ff */
[----:B------:R-:W-:Y:S01]  /*11120*/  @!P5 LEA.HI.X R9, R0, c[0x0][0x204], R3, 0x2, P0 ;  /* 0x000081000009da11 */ /* 0x000fe200000f1403 */
[----:B------:R-:W-:Y:S01]  /*11130*/  @!P3 IMAD R3, R16, UR24, RZ ;  /* 0x000000181003bc24 */ /* 0x000fe2000f8e02ff */
[----:B------:R-:W-:-:S04]  /*11140*/  @!P4 IADD3 R0, P0, R2, UR9, RZ ;  /* 0x000000090200cc10 */ /* 0x000fc8000ff1e0ff */
[----:B------:R-:W-:Y:S02]  /*11150*/  @!P4 LEA.HI.X.SX32 R2, R2, UR4, 0x1, P0 ;  /* 0x000000040202cc11 */ /* 0x000fe400080f0eff */
[----:B------:R-:W-:-:S04]  /*11160*/  @!P4 LEA R6, P0, R0, c[0x0][0x200], 0x2 ;  /* 0x000080000006ca11 */ /* 0x000fc800078010ff */
[----:B------:R-:W-:Y:S01]  /*11170*/  @!P4 LEA.HI.X R7, R0, c[0x0][0x204], R2, 0x2, P0 ;  /* 0x000081000007ca11 */ /* 0x000fe200000f1402 */
[----:B------:R-:W-:Y:S01]  /*11180*/  @!P2 IMAD R2, R15, UR24, RZ ;  /* 0x000000180f02ac24 */ /* 0x000fe2000f8e02ff */
[----:B------:R-:W-:-:S04]  /*11190*/  @!P3 IADD3 R0, P0, R3, UR9, RZ ;  /* 0x000000090300bc10 */ /* 0x000fc8000ff1e0ff */
[----:B------:R-:W-:Y:S02]  /*111a0*/  @!P3 LEA.HI.X.SX32 R3, R3, UR4, 0x1, P0 ;  /* 0x000000040303bc11 */ /* 0x000fe400080f0eff */
[----:B------:R-:W-:Y:S01]  /*111b0*/  @!P3 LEA R4, P0, R0, c[0x0][0x200], 0x2 ;  /* 0x000080000004ba11 */ /* 0x000fe200078010ff */
[----:B-1----:R-:W-:-:S03]  /*111c0*/  @!P4 IMAD.MOV.U32 R10, RZ, RZ, 0x7f800000 ;  /* 0x7f800000ff0ac424 */ /* 0x002fc600078e00ff */
[----:B------:R-:W-:Y:S02]  /*111d0*/  @!P3 LEA.HI.X R5, R0, c[0x0][0x204], R3, 0x2, P0 ;  /* 0x000081000005ba11 */ /* 0x000fe400000f1403 */
[----:B------:R-:W-:-:S04]  /*111e0*/  @!P2 IADD3 R0, P0, R2, UR9, RZ ;  /* 0x000000090200ac10 */ /* 0x000fc8000ff1e0ff */
[----:B------:R-:W-:Y:S02]  /*111f0*/  @!P2 LEA.HI.X.SX32 R3, R2, UR4, 0x1, P0 ;  /* 0x000000040203ac11 */ /* 0x000fe400080f0eff */
        /* <DEDUP_REMOVED lines=10> */
[----:B--2---:R-:W-:-:S05]  /*112a0*/  IMAD R0, R13, UR24, RZ ;  /* 0x000000180d007c24 */ /* 0x004fca000f8e02ff */
[----:B------:R-:W-:-:S04]  /*112b0*/  IADD3 R3, P0, R0, UR9, RZ ;  /* 0x0000000900037c10 */ /* 0x000fc8000ff1e0ff */
[----:B------:R-:W-:Y:S02]  /*112c0*/  LEA.HI.X.SX32 R0, R0, UR4, 0x1, P0 ;  /* 0x0000000400007c11 */ /* 0x000fe400080f0eff */
[----:B------:R-:W-:-:S04]  /*112d0*/  LEA R2, P0, R3, c[0x0][0x200], 0x2 ;  /* 0x0000800003027a11 */ /* 0x000fc800078010ff */
[----:B------:R-:W-:Y:S01]  /*112e0*/  LEA.HI.X R3, R3, c[0x0][0x204], R0, 0x2, P0 ;  /* 0x0000810003037a11 */ /* 0x000fe200000f1400 */
[----:B------:R-:W-:-:S05]  /*112f0*/  IMAD.MOV.U32 R0, RZ, RZ, 0x7f800000 ;  /* 0x7f800000ff007424 */ /* 0x000fca00078e00ff */
[----:B------:R-:W-:Y:S01]  /*11300*/  STG.E [R2.64], R0 ;  /* 0x0000000002007986 */ /* 0x000fe2000c101912 */
[----:B------:R-:W-:Y:S05]  /*11310*/  EXIT ;  /* 0x000000000000794d */ /* 0x000fea0003800000 */
.L_x_194:
        /* <DEDUP_REMOVED lines=14> */
.L_x_2116:


//--------------------- .text._ZN5flash16flash_fwd_kernelI23Flash_fwd_kernel_traitsILi64ELi128ELi128ELi4ELb0ELb0EN7cutlass10bfloat16_tE19Flash_kernel_traitsILi64ELi128ELi128ELi4ES3_EELb0ELb0ELb0ELb0ELb0ELb0ELb1ELb0EEEvNS_16Flash_fwd_paramsE --------------------------
	.section	.text._ZN5flash16flash_fwd_kernelI23Flash_fwd_kernel_traitsILi64ELi128ELi128ELi4ELb0ELb0EN7cutlass10bfloat16_tE19Flash_kernel_traitsILi64ELi128ELi128ELi4ES3_EELb0ELb0ELb0ELb0ELb0ELb0ELb1ELb0EEEvNS_16Flash_fwd_paramsE,"ax",@progbits
	.sectioninfo	@"SHI_REGISTERS=255"
	.align	128
        .global         _ZN5flash16flash_fwd_kernelI23Flash_fwd_kernel_traitsILi64ELi128ELi128ELi4ELb0ELb0EN7cutlass10bfloat16_tE19Flash_kernel_traitsILi64ELi128ELi128ELi4ES3_EELb0ELb0ELb0ELb0ELb0ELb0ELb1ELb0EEEvNS_16Flash_fwd_paramsE
        .type           _ZN5flash16flash_fwd_kernelI23Flash_fwd_kernel_traitsILi64ELi128ELi128ELi4ELb0ELb0EN7cutlass10bfloat16_tE19Flash_kernel_traitsILi64ELi128ELi128ELi4ES3_EELb0ELb0ELb0ELb0ELb0ELb0ELb1ELb0EEEvNS_16Flash_fwd_paramsE,@function
        .size           _ZN5flash16flash_fwd_kernelI23Flash_fwd_kernel_traitsILi64ELi128ELi128ELi4ELb0ELb0EN7cutlass10bfloat16_tE19Flash_kernel_traitsILi64ELi128ELi128ELi4ES3_EELb0ELb0ELb0ELb0ELb0ELb0ELb1ELb0EEEvNS_16Flash_fwd_paramsE,(.L_x_2117 - _ZN5flash16flash_fwd_kernelI23Flash_fwd_kernel_traitsILi64ELi128ELi128ELi4ELb0ELb0EN7cutlass10bfloat16_tE19Flash_kernel_traitsILi64ELi128ELi128ELi4ES3_EELb0ELb0ELb0ELb0ELb0ELb0ELb1ELb0EEEvNS_16Flash_fwd_paramsE)
        .other          _ZN5flash16flash_fwd_kernelI23Flash_fwd_kernel_traitsILi64ELi128ELi128ELi4ELb0ELb0EN7cutlass10bfloat16_tE19Flash_kernel_traitsILi64ELi128ELi128ELi4ES3_EELb0ELb0ELb0ELb0ELb0ELb0ELb1ELb0EEEvNS_16Flash_fwd_paramsE,@"STO_CUDA_ENTRY STV_DEFAULT"
_ZN5flash16flash_fwd_kernelI23Flash_fwd_kernel_traitsILi64ELi128ELi128ELi4ELb0ELb0EN7cutlass10bfloat16_tE19Flash_kernel_traitsILi64ELi128ELi128ELi4ES3_EELb0ELb0ELb0ELb0ELb0ELb0ELb1ELb0EEEvNS_16Flash_fwd_paramsE:
.text._ZN5flash16flash_fwd_kernelI23Flash_fwd_kernel_traitsILi64ELi128ELi128ELi4ELb0ELb0EN7cutlass10bfloat16_tE19Flash_kernel_traitsILi64ELi128ELi128ELi4ES3_EELb0ELb0ELb0ELb0ELb0ELb0ELb1ELb0EEEvNS_16Flash_fwd_paramsE:
        /* <DEDUP_REMOVED lines=24> */
[----:B------:R-:W2:Y:S01]  /*0180*/  @P2 LDG.E R7, [R10.64] ;  /* 0x000000120a072981 */ /* 0x000ea2000c1e1900 */
[----:B------:R-:W-:-:S03]  /*0190*/  ULDC.64 UR6, c[0x0][0x248] ;  /* 0x0000920000067ab9 */ /* 0x000fc60000000a00 */
[----:B------:R-:W3:Y:S01]  /*01a0*/  @P2 LDG.E R0, [R10.64+0x4] ;  /* 0x000004120a002981 */ /* 0x000ee2000c1e1900 */
[----:B------:R-:W-:Y:S02]  /*01b0*/  IMAD.U32 R8, RZ, RZ, UR4 ;  /* 0x00000004ff087e24 */ /* 0x000fe4000f8e00ff */
[----:B------:R-:W-:Y:S01]  /*01c0*/  IMAD.U32 R9, RZ, RZ, UR5 ;  /* 0x00000005ff097e24 */ /* 0x000fe2000f8e00ff */
[----:B------:R-:W-:-:S04]  /*01d0*/  PLOP3.LUT P1, PT, PT, PT, UP1, 0x80, 0x0 ;  /* 0x000000000000781c */ /* 0x000fc80003f2f018 */
[----:B------:R-:W4:Y:S01]  /*01e0*/  @P0 LDG.E R4, [R8.64] ;  /* 0x0000001208040981 */ /* 0x000f22000c1e1900 */
[----:B------:R-:W-:-:S06]  /*01f0*/  UIMAD.WIDE UR6, UR11, UR9, UR6 ;  /* 0x000000090b0672a5 */ /* 0x000fcc000f8e0206 */
[----:B------:R-:W-:Y:S02]  /*0200*/  IMAD.U32 R2, RZ, RZ, UR6 ;  /* 0x00000006ff027e24 */ /* 0x000fe4000f8e00ff */
        /* <DEDUP_REMOVED lines=24> */
.L_x_195:
[----:B------:R-:W-:Y:S02]  /*0390*/  ULDC UR6, c[0x0][0x218] ;  /* 0x0000860000067ab9 */ /* 0x000fe40000000800 */
.L_x_196:
        /* <DEDUP_REMOVED lines=59> */
.L_x_198:
[----:B------:R-:W-:Y:S01]  /*0750*/  IABS R3, c[0x0][0x1c8] ;  /* 0x0000720000037a13 */ /* 0x000fe20000000000 */
[----:B------:R-:W1:Y:S01]  /*0760*/  S2R R0, SR_CTAID.Z ;  /* 0x0000000000007919 */ /* 0x000e620000002700 */
[----:B------:R-:W-:Y:S02]  /*0770*/  ULDC UR4, c[0x0][0x1c8] ;  /* 0x0000720000047ab9 */ /* 0x000fe40000000800 */
[----:B------:R-:W2:Y:S01]  /*0780*/  I2F.RP R7, R3 ;  /* 0x0000000300077306 */ /* 0x000ea20000209400 */
[----:B------:R-:W-:Y:S02]  /*0790*/  ULOP3.LUT UR4, UR12, UR4, URZ, 0x3c, !UPT ;  /* 0x000000040c047292 */ /* 0x000fe4000f8e3c3f */
[----:B------:R-:W-:-:S04]  /*07a0*/  @UP0 UIADD3 UR20, UR15, UR20, URZ ;  /* 0x000000140f140290 */ /* 0x000fc8000fffe03f */
[----:B------:R-:W-:Y:S01]  /*07b0*/  ISETP.LE.AND P1, PT, RZ, UR4, PT ;  /* 0x00000004ff007c0c */ /* 0x000fe2000bf23270 */
[----:B------:R-:W-:Y:S02]  /*07c0*/  ULDC.64 UR4, c[0x0][0x1a0] ;  /* 0x0000680000047ab9 */ /* 0x000fe40000000a00 */
[----:B------:R-:W-:-:S04]  /*07d0*/  @UP0 UIMAD.WIDE.U32 UR24, UR20, UR4, URZ ;  /* 0x00000004141802a5 */ /* 0x000fc8000f8e003f */
[----:B------:R-:W-:Y:S01]  /*07e0*/  @UP0 UIMAD UR21, UR20, UR5, UR25 ;  /* 0x00000005141502a4 */ /* 0x000fe2000f8e0219 */
[----:B--2---:R-:W2:Y:S01]  /*07f0*/  MUFU.RCP R4, R7 ;  /* 0x0000000700047308 */ /* 0x004ea20000001000 */
[----:B------:R-:W-:Y:S01]  /*0800*/  USHF.R.S32.HI UR20, URZ, 0x1f, UR12 ;  /* 0x0000001f3f147899 */ /* 0x000fe2000801140c */
[----:B-1----:R-:W-:Y:S02]  /*0810*/  IABS R0, R0 ;  /* 0x0000000000007213 */ /* 0x002fe40000000000 */
[----:B--2---:R-:W-:-:S04]  /*0820*/  IADD3 R4, R4, 0xffffffe, RZ ;  /* 0x0ffffffe04047810 */ /* 0x004fc80007ffe0ff */
[----:B------:R-:W1:Y:S02]  /*0830*/  F2I.FTZ.U32.TRUNC.NTZ R5, R4 ;  /* 0x0000000400057305 */ /* 0x000e64000021f000 */
[----:B-1----:R-:W-:Y:S02]  /*0840*/  IMAD.MOV R2, RZ, RZ, -R5 ;  /* 0x000000ffff027224 */ /* 0x002fe400078e0a05 */
[----:B------:R-:W-:Y:S02]  /*0850*/  IMAD.MOV.U32 R4, RZ, RZ, RZ ;  /* 0x000000ffff047224 */ /* 0x000fe400078e00ff */
[----:B------:R-:W-:-:S04]  /*0860*/  IMAD R2, R2, R3, RZ ;  /* 0x0000000302027224 */ /* 0x000fc800078e02ff */
[----:B------:R-:W-:-:S04]  /*0870*/  IMAD.HI.U32 R5, R5, R2, R4 ;  /* 0x0000000205057227 */ /* 0x000fc800078e0004 */
[----:B------:R-:W-:-:S04]  /*0880*/  IMAD.MOV.U32 R2, RZ, RZ, R0 ;  /* 0x000000ffff027224 */ /* 0x000fc800078e0000 */
[----:B------:R-:W-:-:S04]  /*0890*/  IMAD.HI.U32 R5, R5, R2, RZ ;  /* 0x0000000205057227 */ /* 0x000fc800078e00ff */
[----:B------:R-:W-:-:S04]  /*08a0*/  IMAD.MOV R0, RZ, RZ, -R5 ;  /* 0x000000ffff007224 */ /* 0x000fc800078e0a05 */
[----:B------:R-:W-:-:S05]  /*08b0*/  IMAD R0, R3, R0, R2 ;  /* 0x0000000003007224 */ /* 0x000fca00078e0202 */
[----:B------:R-:W-:-:S13]  /*08c0*/  ISETP.GT.U32.AND P2, PT, R3, R0, PT ;  /* 0x000000000300720c */ /* 0x000fda0003f44070 */
[----:B------:R-:W-:Y:S01]  /*08d0*/  @!P2 IMAD.IADD R0, R0, 0x1, -R3 ;  /* 0x000000010000a824 */ /* 0x000fe200078e0a03 */
[----:B------:R-:W-:Y:S02]  /*08e0*/  @!P2 IADD3 R5, R5, 0x1, RZ ;  /* 0x000000010505a810 */ /* 0x000fe40007ffe0ff */
[----:B------:R-:W-:Y:S02]  /*08f0*/  ISETP.NE.AND P2, PT, RZ, c[0x0][0x1c8], PT ;  /* 0x00007200ff007a0c */ /* 0x000fe40003f45270 */
[----:B------:R-:W-:-:S13]  /*0900*/  ISETP.GE.U32.AND P3, PT, R0, R3, PT ;  /* 0x000000030000720c */ /* 0x000fda0003f66070 */
[----:B------:R-:W-:-:S05]  /*0910*/  @P3 IADD3 R5, R5, 0x1, RZ ;  /* 0x0000000105053810 */ /* 0x000fca0007ffe0ff */
[----:B------:R-:W-:Y:S01]  /*0920*/  @!P1 IMAD.MOV R5, RZ, RZ, -R5 ;  /* 0x000000ffff059224 */ /* 0x000fe200078e0a05 */
        /* <DEDUP_REMOVED lines=14> */
.L_x_199:
[----:B------:R-:W-:Y:S01]  /*0a10*/  SHF.R.S32.HI R7, RZ, 0x1f, R6 ;  /* 0x0000001fff077819 */ /* 0x000fe20000011406 */
[----:B------:R-:W1:Y:S01]  /*0a20*/  S2R R3, SR_CTAID.X ;  /* 0x0000000000037919 */ /* 0x000e620000002500 */
[----:B------:R-:W-:Y:S01]  /*0a30*/  UIADD3 UR13, -UR13, UR16, URZ ;  /* 0x000000100d0d7290 */ /* 0x000fe2000fffe13f */
[----:B------:R-:W-:Y:S01]  /*0a40*/  BSSY B0, `(.L_x_200) ;  /* 0x000002f000007945 */ /* 0x000fe20003800000 */
[CC--:B------:R-:W-:Y:S01]  /*0a50*/  LEA.HI R9, R7.reuse, R6.reuse, RZ, 0x3 ;  /* 0x0000000607097211 */ /* 0x0c0fe200078f18ff */
[----:B------:R-:W2:Y:S01]  /*0a60*/  S2R R10, SR_CTAID.Z ;  /* 0x00000000000a7919 */ /* 0x000ea20000002700 */
[----:B------:R-:W-:Y:S01]  /*0a70*/  LEA.HI R2, R7, R6, RZ, 0x6 ;  /* 0x0000000607027211 */ /* 0x000fe200078f30ff */
[----:B------:R-:W-:Y:S01]  /*0a80*/  ULDC.64 UR4, c[0x0][0x1a8] ;  /* 0x00006a0000047ab9 */ /* 0x000fe20000000a00 */
[----:B------:R-:W-:Y:S01]  /*0a90*/  SHF.R.S32.HI R24, RZ, 0x3, R9 ;  /* 0x00000003ff187819 */ /* 0x000fe20000011409 */
[----:B------:R-:W-:Y:S01]  /*0aa0*/  UIMAD UR4, UR20, UR4, URZ ;  /* 0x00000004140472a4 */ /* 0x000fe2000f8e023f */
[----:B------:R-:W-:-:S02]  /*0ab0*/  LOP3.LUT R9, R9, 0xfffffff8, RZ, 0xc0, !PT ;  /* 0xfffffff809097812 */ /* 0x000fc400078ec0ff */
[----:B------:R-:W-:Y:S01]  /*0ac0*/  SHF.R.S32.HI R25, RZ, 0x1f, R24 ;  /* 0x0000001fff197819 */ /* 0x000fe20000011418 */
[----:B------:R-:W-:Y:S01]  /*0ad0*/  IMAD.SHL.U32 R11, R24, 0x40, RZ ;  /* 0x00000040180b7824 */ /* 0x000fe200078e00ff */
[----:B------:R-:W-:Y:S01]  /*0ae0*/  UIMAD UR4, UR12, UR5, UR4 ;  /* 0x000000050c0472a4 */ /* 0x000fe2000f8e0204 */
[----:B------:R-:W-:Y:S01]  /*0af0*/  IMAD.IADD R9, R6, 0x1, -R9 ;  /* 0x0000000106097824 */ /* 0x000fe200078e0a09 */
[----:B------:R-:W-:Y:S02]  /*0b00*/  LEA.HI R19, R7, R6, RZ, 0x5 ;  /* 0x0000000607137211 */ /* 0x000fe400078f28ff */
[----:B------:R-:W-:Y:S01]  /*0b10*/  LOP3.LUT R11, R11, 0x1c0, RZ, 0xc0, !PT ;  /* 0x000001c00b0b7812 */ /* 0x000fe200078ec0ff */
[----:B------:R-:W-:-:S03]  /*0b20*/  IMAD.SHL.U32 R242, R9, 0x8, RZ ;  /* 0x0000000809f27824 */ /* 0x000fc600078e00ff */
[----:B------:R-:W-:Y:S02]  /*0b30*/  SHF.R.U32.HI R0, RZ, 0x3, R11 ;  /* 0x00000003ff007819 */ /* 0x000fe4000001160b */
[----:B------:R-:W-:Y:S01]  /*0b40*/  LOP3.LUT R11, R11, 0x38, R242, 0xf8, !PT ;  /* 0x000000380b0b7812 */ /* 0x000fe200078ef8f2 */
[----:B-1----:R-:W-:Y:S01]  /*0b50*/  IMAD.WIDE R28, R3, 0x80, R24 ;  /* 0x00000080031c7825 */ /* 0x002fe200078e0218 */
[----:B------:R-:W-:Y:S02]  /*0b60*/  SHF.R.S32.HI R243, RZ, 0x1f, R242 ;  /* 0x0000001ffff37819 */ /* 0x000fe400000114f2 */
[----:B------:R-:W-:Y:S01]  /*0b70*/  LOP3.LUT R0, R11, R0, RZ, 0x3c, !PT ;  /* 0x000000000b007212 */ /* 0x000fe200078e3cff */
[----:B------:R-:W-:Y:S01]  /*0b80*/  IMAD.SHL.U32 R11, R2, 0x8, RZ ;  /* 0x00000008020b7824 */ /* 0x000fe200078e00ff */
[----:B------:R-:W-:Y:S01]  /*0b90*/  IADD3 R12, P0, R242, UR6, RZ ;  /* 0x00000006f20c7c10 */ /* 0x000fe2000ff1e0ff */
[----:B------:R1:W-:Y:S03]  /*0ba0*/  STL.64 [R1+0x38], R242 ;  /* 0x000038f201007387 */ /* 0x0003e60000100a00 */
[----:B------:R-:W-:Y:S01]  /*0bb0*/  LOP3.LUT R2, R0, 0xfffffe00, R11, 0xf8, !PT ;  /* 0xfffffe0000027812 */ /* 0x000fe200078ef80b */
[----:B------:R1:W-:Y:S01]  /*0bc0*/  STL.64 [R1+0x40], R28 ;  /* 0x0000401c01007387 */ /* 0x0003e20000100a00 */
[----:B------:R-:W-:-:S02]  /*0bd0*/  IADD3.X R13, R243, UR17, RZ, P0, !PT ;  /* 0x00000011f30d7c10 */ /* 0x000fc400087fe4ff */
[----:B------:R-:W-:Y:S01]  /*0be0*/  ISETP.GE.AND P0, PT, R24, UR13, PT ;  /* 0x0000000d18007c0c */ /* 0x000fe2000bf06270 */
[----:B------:R-:W-:Y:S01]  /*0bf0*/  IMAD.SHL.U32 R182, R2, 0x2, RZ ;  /* 0x0000000202b67824 */ /* 0x000fe200078e00ff */
[----:B------:R-:W-:Y:S01]  /*0c00*/  SHF.R.S32.HI R0, RZ, 0x1f, R5 ;  /* 0x0000001fff007819 */ /* 0x000fe20000011405 */
[----:B--2---:R-:W-:-:S03]  /*0c10*/  IMAD.WIDE.U32 R10, R10, c[0x0][0x1a8], R12 ;  /* 0x00006a000a0a7a25 */ /* 0x004fc600078e000c */
[----:B------:R1:W-:Y:S02]  /*0c20*/  STL [R1+0x1c], R182 ;  /* 0x00001cb601007387 */ /* 0x0003e40000100800 */
        /* <DEDUP_REMOVED lines=16> */
.L_x_201:
[----:B------:R-:W-:Y:S05]  /*0d30*/  BSYNC B0 ;  /* 0x0000000000007941 */ /* 0x000fea0003800000 */
.L_x_200:
[----:B------:R-:W-:Y:S01]  /*0d40*/  IADD3 R18, R24, 0x10, RZ ;  /* 0x0000001018127810 */ /* 0x000fe20007ffe0ff */
[----:B------:R-:W-:Y:S03]  /*0d50*/  BSSY B0, `(.L_x_202) ;  /* 0x0000014000007945 */ /* 0x000fe60003800000 */
[----:B------:R-:W-:-:S13]  /*0d60*/  ISETP.GE.AND P0, PT, R18, UR13, PT ;  /* 0x0000000d12007c0c */ /* 0x000fda000bf06270 */
        /* <DEDUP_REMOVED lines=8> */
[----:B------:R-:W-:-:S04]  /*0df0*/  IMAD.WIDE.U32 R12, R3, c[0x0][0x190], R12 ;  /* 0x00006400030c7a25 */ /* 0x000fc800078e000c */
[----:B------:R-:W-:Y:S01]  /*0e00*/  IMAD R2, R2, c[0x0][0x190], RZ ;  /* 0x0000640002027a24 */ /* 0x000fe200078e02ff */
[----:B---3--:R-:W-:-:S03]  /*0e10*/  LEA R14, P0, R12, c[0x0][0x160], 0x1 ;  /* 0x000058000c0e7a11 */ /* 0x008fc600078008ff */
[----:B------:R-:W-:-:S05]  /*0e20*/  IMAD R2, R3, c[0x0][0x194], R2 ;  /* 0x0000650003027a24 */ /* 0x000fca00078e0202 */
[----:B------:R-:W-:-:S04]  /*0e30*/  IADD3 R2, R13, R2, RZ ;  /* 0x000000020d027210 */ /* 0x000fc80007ffe0ff */
[----:B------:R-:W-:-:S05]  /*0e40*/  LEA.HI.X R15, R12, c[0x0][0x164], R2, 0x1, P0 ;  /* 0x000059000c0f7a11 */ /* 0x000fca00000f0c02 */
[----:B------:R-:W-:Y:S01]  /*0e50*/  @!PT LDS RZ, [RZ] ;  /* 0x00000000fffff984 */ /* 0x000fe20000000800 */
[----:B------:R-:W-:Y:S01]  /*0e60*/  @!PT LDS RZ, [RZ] ;  /* 0x00000000fffff984 */ /* 0x000fe20000000800 */
[----:B------:R-:W-:Y:S01]  /*0e70*/  @!PT LDS RZ, [RZ] ;  /* 0x00000000fffff984 */ /* 0x000fe20000000800 */
[----:B------:R3:W-:Y:S02]  /*0e80*/  LDGSTS.E.BYPASS.LTC128B.128 [R182+0x800], [R14.64] ;  /* 0x008000000eb67fae */ /* 0x0007e4000b901d52 */
.L_x_203:
[----:B------:R-:W-:Y:S05]  /*0e90*/  BSYNC B0 ;  /* 0x0000000000007941 */ /* 0x000fea0003800000 */
.L_x_202:
        /* <DEDUP_REMOVED lines=21> */
.L_x_205:
[----:B------:R-:W-:Y:S05]  /*0ff0*/  BSYNC B0 ;  /* 0x0000000000007941 */ /* 0x000fea0003800000 */
.L_x_204:
        /* <DEDUP_REMOVED lines=21> */
.L_x_207:
[----:B------:R-:W-:Y:S05]  /*1150*/  BSYNC B0 ;  /* 0x0000000000007941 */ /* 0x000fea0003800000 */
.L_x_206:
[----:B---3--:R-:W-:Y:S01]  /*1160*/  IADD3 R15, R24, 0x40, RZ ;  /* 0x00000040180f7810 */ /* 0x008fe20007ffe0ff */
        /* <DEDUP_REMOVED lines=20> */
.L_x_209:
[----:B------:R-:W-:Y:S05]  /*12b0*/  BSYNC B0 ;  /* 0x0000000000007941 */ /* 0x000fea0003800000 */
.L_x_208:
        /* <DEDUP_REMOVED lines=17> */
[----:B------:R-:W-:Y:S01]  /*13d0*/  @!PT LDS RZ, [RZ] ;  /* 0x00000000fffff984 */ /* 0x000fe20000000800 */
[----:B------:R-:W-:Y:S01]  /*13e0*/  @!PT LDS RZ, [RZ] ;  /* 0x00000000fffff984 */ /* 0x000fe20000000800 */
[----:B------:R-:W-:Y:S01]  /*13f0*/  @!PT LDS RZ, [RZ] ;  /* 0x00000000fffff984 */ /* 0x000fe20000000800 */
[----:B------:R1:W-:Y:S02]  /*1400*/  LDGSTS.E.BYPASS.LTC128B.128 [R182+0x2800], [R22.64] ;  /* 0x0280000016b67fae */ /* 0x0003e4000b901d52 */
.L_x_211:
[----:B------:R-:W-:Y:S05]  /*1410*/  BSYNC B0 ;  /* 0x0000000000007941 */ /* 0x000fea0003800000 */
.L_x_210:
        /* <DEDUP_REMOVED lines=21> */
.L_x_213:
[----:B------:R-:W-:Y:S05]  /*1570*/  BSYNC B0 ;  /* 0x0000000000007941 */ /* 0x000fea0003800000 */
.L_x_212:
        /* <DEDUP_REMOVED lines=24> */
.L_x_215:
[----:B------:R-:W-:Y:S05]  /*1700*/  BSYNC B0 ;  /* 0x0000000000007941 */ /* 0x000fea0003800000 */
.L_x_214:
[----:B------:R-:W-:Y:S01]  /*1710*/  LEA.HI R10, R7, R6, RZ, 0x4 ;  /* 0x00000006070a7211 */ /* 0x000fe200078f20ff */
[C---:B------:R-:W-:Y:S01]  /*1720*/  IMAD R7, R25.reuse, c[0x0][0x198], RZ ;  /* 0x0000660019077a24 */ /* 0x040fe200078e02ff */
[----:B------:R-:W-:Y:S01]  /*1730*/  ULEA.HI.SX32 UR17, UR8, 0xffffffff, 0x19 ;  /* 0xffffffff08117891 */ /* 0x000fe2000f8fca3f */
[----:B------:R-:W-:Y:S01]  /*1740*/  IMAD R3, R25, c[0x0][0x1a0], RZ ;  /* 0x0000680019037a24 */ /* 0x000fe200078e02ff */
[----:B------:R-:W-:Y:S01]  /*1750*/  MOV R8, 0x20 ;  /* 0x0000002000087802 */ /* 0x000fe20000000f00 */
[C-C-:B-1----:R-:W-:Y:S01]  /*1760*/  IMAD.WIDE.U32 R22, R24.reuse, c[0x0][0x198], R242.reuse ;  /* 0x0000660018167a25 */ /* 0x142fe200078e00f2 */
[----:B------:R-:W-:Y:S01]  /*1770*/  UIMAD UR12, UR17, -0x80, UR14 ;  /* 0xffffff80110c78a4 */ /* 0x000fe2000f8e020e */
[----:B------:R-:W-:Y:S01]  /*1780*/  BSSY B0, `(.L_x_216) ;  /* 0x0000032000007945 */ /* 0x000fe20003800000 */
[----:B------:R-:W-:Y:S01]  /*1790*/  USHF.R.S32.HI UR15, URZ, 0x1f, UR17 ;  /* 0x0000001f3f0f7899 */ /* 0x000fe20008011411 */
[----:B------:R-:W-:Y:S01]  /*17a0*/  IMAD.WIDE.U32 R20, R24, c[0x0][0x1a0], R242 ;  /* 0x0000680018147a25 */ /* 0x000fe200078e00f2 */
[----:B------:R-:W-:Y:S01]  /*17b0*/  IADD3 R22, P1, R22, UR22, RZ ;  /* 0x0000001616167c10 */ /* 0x000fe2000ff3e0ff */
[----:B------:R-:W-:-:S02]  /*17c0*/  UIMAD UR6, UR5, UR17, URZ ;  /* 0x00000011050672a4 */ /* 0x000fc4000f8e023f */
[----:B------:R-:W-:Y:S01]  /*17d0*/  IMAD R4, R24, c[0x0][0x19c], R7 ;  /* 0x0000670018047a24 */ /* 0x000fe200078e0207 */
[----:B------:R-:W-:Y:S01]  /*17e0*/  IADD3 R20, P0, R20, UR24, RZ ;  /* 0x0000001814147c10 */ /* 0x000fe2000ff1e0ff */
[----:B------:R-:W-:Y:S01]  /*17f0*/  IMAD R2, R24, c[0x0][0x1a4], R3 ;  /* 0x0000690018027a24 */ /* 0x000fe200078e0203 */
[----:B------:R-:W-:Y:S01]  /*1800*/  LOP3.LUT R3, R10, 0xfffffff0, RZ, 0xc0, !PT ;  /* 0xfffffff00a037812 */ /* 0x000fe200078ec0ff */
[----:B------:R-:W-:Y:S01]  /*1810*/  UIMAD UR6, UR15, UR11, UR6 ;  /* 0x0000000b0f0672a4 */ /* 0x000fe2000f8e0206 */
[----:B------:R-:W-:Y:S02]  /*1820*/  IADD3.X R23, R23, UR7, R4, P1, !PT ;  /* 0x0000000717177c10 */ /* 0x000fe40008ffe404 */
[----:B------:R-:W-:Y:S01]  /*1830*/  IADD3.X R21, R21, UR21, R2, P0, !PT ;  /* 0x0000001515157c10 */ /* 0x000fe200087fe402 */
[----:B------:R-:W-:Y:S01]  /*1840*/  IMAD R2, R0, c[0x0][0x1b0], RZ ;  /* 0x00006c0000027a24 */ /* 0x000fe200078e02ff */
[----:B------:R-:W-:Y:S01]  /*1850*/  ISETP.GE.AND P0, PT, R24, UR12, PT ;  /* 0x0000000c18007c0c */ /* 0x000fe2000bf06270 */
[----:B------:R-:W-:-:S02]  /*1860*/  IMAD R0, R0, c[0x0][0x1b8], RZ ;  /* 0x00006e0000007a24 */ /* 0x000fc400078e02ff */
[C---:B------:R-:W-:Y:S02]  /*1870*/  IMAD R2, R5.reuse, c[0x0][0x1b4], R2 ;  /* 0x00006d0005027a24 */ /* 0x040fe400078e0202 */
[----:B------:R-:W-:-:S04]  /*1880*/  IMAD.WIDE.U32 R26, R5, c[0x0][0x1b0], R22 ;  /* 0x00006c00051a7a25 */ /* 0x000fc800078e0016 */
[----:B------:R-:W-:Y:S01]  /*1890*/  IMAD R0, R5, c[0x0][0x1bc], R0 ;  /* 0x00006f0005007a24 */ /* 0x000fe200078e0200 */
[----:B------:R-:W-:Y:S01]  /*18a0*/  IADD3 R187, R27, R2, RZ ;  /* 0x000000021bbb7210 */ /* 0x000fe20007ffe0ff */
[----:B------:R-:W-:Y:S01]  /*18b0*/  IMAD.WIDE.U32 R32, R5, c[0x0][0x1b8], R20 ;  /* 0x00006e0005207a25 */ /* 0x000fe200078e0014 */
[----:B------:R-:W-:Y:S01]  /*18c0*/  MOV R186, R26 ;  /* 0x0000001a00ba7202 */ /* 0x000fe20000000f00 */
[----:B------:R1:W-:Y:S02]  /*18d0*/  STL.64 [R1+0x28], R26 ;  /* 0x0000281a01007387 */ /* 0x0003e40000100a00 */
[----:B------:R-:W-:Y:S02]  /*18e0*/  IMAD.IADD R3, R6, 0x1, -R3 ;  /* 0x0000000106037824 */ /* 0x000fe400078e0a03 */
[----:B------:R-:W-:Y:S01]  /*18f0*/  IMAD.IADD R30, R33, 0x1, R0 ;  /* 0x00000001211e7824 */ /* 0x000fe200078e0200 */
[----:B------:R1:W-:Y:S01]  /*1900*/  STL.64 [R1+0x20], R32 ;  /* 0x0000202001007387 */ /* 0x0003e20000100a00 */
[----:B------:R-:W-:Y:S01]  /*1910*/  IMAD.U32 R20, RZ, RZ, UR17 ;  /* 0x00000011ff147e24 */ /* 0x000fe2000f8e00ff */
[----:B------:R-:W-:-:S02]  /*1920*/  SHF.R.S32.HI R4, RZ, 0x1f, R3 ;  /* 0x0000001fff047819 */ /* 0x000fc40000011403 */
[----:B------:R1:W-:Y:S01]  /*1930*/  STL.64 [R1+0x30], R186 ;  /* 0x000030ba01007387 */ /* 0x0003e20000100a00 */
[----:B------:R-:W-:Y:S01]  /*1940*/  IMAD.WIDE.U32 R20, R20, UR11, R186 ;  /* 0x0000000b14147c25 */ /* 0x000fe2000f8e00ba */
[----:B------:R-:W-:Y:S02]  /*1950*/  LEA.HI R7, R4, R3, RZ, 0x3 ;  /* 0x0000000304077211 */ /* 0x000fe400078f18ff */
[----:B------:R1:W-:Y:S02]  /*1960*/  STL [R1+0x18], R30 ;  /* 0x0000181e01007387 */ /* 0x0003e40000100800 */
[C---:B------:R-:W-:Y:S01]  /*1970*/  LOP3.LUT R4, R7.reuse, 0xfffffff8, RZ, 0xc0, !PT ;  /* 0xfffffff807047812 */ /* 0x040fe200078ec0ff */
[----:B------:R-:W-:Y:S01]  /*1980*/  IMAD.SHL.U32 R7, R7, 0x40, RZ ;  /* 0x0000004007077824 */ /* 0x000fe200078e00ff */
[----:B------:R-:W-:Y:S02]  /*1990*/  IADD3 R23, R21, UR6, RZ ;  /* 0x0000000615177c10 */ /* 0x000fe4000fffe0ff */
[----:B------:R-:W-:Y:S01]  /*19a0*/  IADD3 R4, R3, -R4, RZ ;  /* 0x8000000403047210 */ /* 0x000fe20007ffe0ff */
[----:B------:R-:W-:Y:S01]  /*19b0*/  IMAD.MOV.U32 R3, RZ, RZ, 0x10 ;  /* 0x00000010ff037424 */ /* 0x000fe200078e00ff */
[----:B------:R-:W-:-:S02]  /*19c0*/  LOP3.LUT R7, R7, 0xfffffe00, RZ, 0xc0, !PT ;  /* 0xfffffe0007077812 */ /* 0x000fc400078ec0ff */
[----:B------:R-:W-:-:S05]  /*19d0*/  R2P PR, R4, 0x6 ;  /* 0x0000000604007804 */ /* 0x000fca0000000000 */
[----:B------:R-:W-:Y:S02]  /*19e0*/  SEL R3, R3, 0xfffffff0, !P1 ;  /* 0xfffffff003037807 */ /* 0x000fe40004800000 */
[----:B------:R-:W-:Y:S01]  /*19f0*/  SEL R5, R8, 0xffffffe0, !P2 ;  /* 0xffffffe008057807 */ /* 0x000fe20005000000 */
[----:B------:R-:W-:Y:S05]  /*1a00*/  @P0 BRA `(.L_x_217) ;  /* 0x0000009000000947 */ /* 0x000fea0003800000 */
[----:B------:R-:W-:-:S13]  /*1a10*/  ISETP.GE.AND P0, PT, R242, c[0x0][0x220], PT ;  /* 0x00008800f2007a0c */ /* 0x000fda0003f06270 */
[----:B------:R1:W-:Y:S01]  /*1a20*/  @P0 STS.128 [R182+0x4000], RZ ;  /* 0x004000ffb6000388 */ /* 0x0003e20000000c00 */
[----:B------:R-:W-:Y:S05]  /*1a30*/  @P0 BRA `(.L_x_217) ;  /* 0x0000006000000947 */ /* 0x000fea0003800000 */
[----:B-1----:R-:W-:-:S04]  /*1a40*/  LEA R26, P0, R20, c[0x0][0x168], 0x1 ;  /* 0x00005a00141a7a11 */ /* 0x002fc800078008ff */
[----:B------:R-:W-:-:S05]  /*1a50*/  LEA.HI.X R27, R20, c[0x0][0x16c], R23, 0x1, P0 ;  /* 0x00005b00141b7a11 */ /* 0x000fca00000f0c17 */
[----:B------:R-:W-:Y:S01]  /*1a60*/  @!PT LDS RZ, [RZ] ;  /* 0x00000000fffff984 */ /* 0x000fe20000000800 */
[----:B------:R-:W-:Y:S01]  /*1a70*/  @!PT LDS RZ, [RZ] ;  /* 0x00000000fffff984 */ /* 0x000fe20000000800 */
[----:B------:R-:W-:Y:S01]  /*1a80*/  @!PT LDS RZ, [RZ] ;  /* 0x00000000fffff984 */ /* 0x000fe20000000800 */
[----:B------:R1:W-:Y:S04]  /*1a90*/  LDGSTS.E.BYPASS.LTC128B.128 [R182+0x4000], [R26.64] ;  /* 0x040000001ab67fae */ /* 0x0003e8000b901d52 */
.L_x_217:
[----:B------:R-:W-:Y:S05]  /*1aa0*/  BSYNC B0 ;  /* 0x0000000000007941 */ /* 0x000fea0003800000 */
.L_x_216:
        /* <DEDUP_REMOVED lines=17> */
.L_x_219:
[----:B------:R-:W-:Y:S05]  /*1bc0*/  BSYNC B0 ;  /* 0x0000000000007941 */ /* 0x000fea0003800000 */
.L_x_218:
[----:B------:R-:W-:Y:S01]  /*1bd0*/  ISETP.GE.AND P0, PT, R17, UR12, PT ;  /* 0x0000000c11007c0c */ /* 0x000fe2000bf06270 */
[----:B------:R-:W-:-:S12]  /*1be0*/  BSSY B0, `(.L_x_220) ;  /* 0x0000010000007945 */ /* 0x000fd80003800000 */
[----:B------:R-:W-:Y:S05]  /*1bf0*/  @P0 BRA `(.L_x_221) ;  /* 0x000000e000000947 */ /* 0x000fea0003800000 */
[----:B------:R-:W-:-:S13]  /*1c00*/  ISETP.GE.AND P0, PT, R242, c[0x0][0x220], PT ;  /* 0x00008800f2007a0c */ /* 0x000fda0003f06270 */
[----:B------:R1:W-:Y:S01]  /*1c10*/  @P0 STS.128 [R182+0x5000], RZ ;  /* 0x005000ffb6000388 */ /* 0x0003e20000000c00 */
[----:B------:R-:W-:Y:S05]  /*1c20*/  @P0 BRA `(.L_x_221) ;  /* 0x000000b000000947 */ /* 0x000fea0003800000 */
[----:B------:R-:W-:Y:S02]  /*1c30*/  IMAD.U32 R2, RZ, RZ, UR4 ;  /* 0x00000004ff027e24 */ /* 0x000fe4000f8e00ff */
[----:B------:R-:W-:Y:S02]  /*1c40*/  IMAD.MOV.U32 R11, RZ, RZ, c[0x0][0x19c] ;  /* 0x00006700ff0b7624 */ /* 0x000fe400078e00ff */
[----:B------:R-:W-:Y:S01]  /*1c50*/  IMAD.U32 R0, RZ, RZ, UR4 ;  /* 0x00000004ff007e24 */ /* 0x000fe2000f8e00ff */
[----:B------:R-:W-:-:S04]  /*1c60*/  LEA R2, P0, R2, R20, 0x5 ;  /* 0x0000001402027211 */ /* 0x000fc800078028ff */
[----:B------:R-:W-:Y:S02]  /*1c70*/  LEA.HI.X R11, R0, R23, R11, 0x5, P0 ;  /* 0x00000017000b7211 */ /* 0x000fe400000f2c0b */
[----:B-1----:R-:W-:-:S04]  /*1c80*/  LEA R26, P0, R2, c[0x0][0x168], 0x1 ;  /* 0x00005a00021a7a11 */ /* 0x002fc800078008ff */
[----:B------:R-:W-:-:S05]  /*1c90*/  LEA.HI.X R27, R2, c[0x0][0x16c], R11, 0x1, P0 ;  /* 0x00005b00021b7a11 */ /* 0x000fca00000f0c0b */
[----:B------:R-:W-:Y:S01]  /*1ca0*/  @!PT LDS RZ, [RZ] ;  /* 0x00000000fffff984 */ /* 0x000fe20000000800 */
[----:B------:R-:W-:Y:S01]  /*1cb0*/  @!PT LDS RZ, [RZ] ;  /* 0x00000000fffff984 */ /* 0x000fe20000000800 */
[----:B------:R-:W-:Y:S01]  /*1cc0*/  @!PT LDS RZ, [RZ] ;  /* 0x00000000fffff984 */ /* 0x000fe20000000800 */
[----:B------:R1:W-:Y:S04]  /*1cd0*/  LDGSTS.E.BYPASS.LTC128B.128 [R182+0x5000], [R26.64] ;  /* 0x050000001ab67fae */ /* 0x0003e8000b901d52 */
.L_x_221:
[----:B------:R-:W-:Y:S05]  /*1ce0*/  BSYNC B0 ;  /* 0x0000000000007941 */ /* 0x000fea0003800000 */
.L_x_220:
        /* <DEDUP_REMOVED lines=18> */
.L_x_223:
[----:B------:R-:W-:Y:S05]  /*1e10*/  BSYNC B0 ;  /* 0x0000000000007941 */ /* 0x000fea0003800000 */
.L_x_222:
        /* <DEDUP_REMOVED lines=17> */
.L_x_225:
[----:B------:R-:W-:Y:S05]  /*1f30*/  BSYNC B0 ;  /* 0x0000000000007941 */ /* 0x000fea0003800000 */
.L_x_224:
[----:B------:R-:W-:Y:S01]  /*1f40*/  ISETP.GE.AND P0, PT, R14, UR12, PT ;  /* 0x0000000c0e007c0c */ /* 0x000fe2000bf06270 */
[----:B------:R-:W-:-:S12]  /*1f50*/  BSSY B0, `(.L_x_226) ;  /* 0x0000012000007945 */ /* 0x000fd80003800000 */
[----:B------:R-:W-:Y:S05]  /*1f60*/  @P0 BRA `(.L_x_227) ;  /* 0x0000010000000947 */ /* 0x000fea0003800000 */
[----:B------:R-:W-:-:S13]  /*1f70*/  ISETP.GE.AND P0, PT, R242, c[0x0][0x220], PT ;  /* 0x00008800f2007a0c */ /* 0x000fda0003f06270 */
[----:B------:R1:W-:Y:S01]  /*1f80*/  @P0 STS.128 [R182+0x6800], RZ ;  /* 0x006800ffb6000388 */ /* 0x0003e20000000c00 */
[----:B------:R-:W-:Y:S05]  /*1f90*/  @P0 BRA `(.L_x_227) ;  /* 0x000000d000000947 */ /* 0x000fea0003800000 */
[----:B------:R-:W-:Y:S01]  /*1fa0*/  MOV R28, R20 ;  /* 0x00000014001c7202 */ /* 0x000fe20000000f00 */
        /* <DEDUP_REMOVED lines=12> */
.L_x_227:
[----:B------:R-:W-:Y:S05]  /*2070*/  BSYNC B0 ;  /* 0x0000000000007941 */ /* 0x000fea0003800000 */
.L_x_226:
        /* <DEDUP_REMOVED lines=19> */
.L_x_229:
[----:B------:R-:W-:Y:S05]  /*21b0*/  BSYNC B0 ;  /* 0x0000000000007941 */ /* 0x000fea0003800000 */
.L_x_228:
        /* <DEDUP_REMOVED lines=18> */
.L_x_231:
[----:B------:R-:W-:Y:S05]  /*22e0*/  BSYNC B0 ;  /* 0x0000000000007941 */ /* 0x000fea0003800000 */
.L_x_230:
        /* <DEDUP_REMOVED lines=26> */
.L_x_233:
[----:B------:R-:W-:Y:S05]  /*2490*/  BSYNC B0 ;  /* 0x0000000000007941 */ /* 0x000fea0003800000 */
.L_x_232:
        /* <DEDUP_REMOVED lines=8> */
[----:B------:R-:W-:-:S03]  /*2520*/  IMAD.MOV.U32 R0, RZ, RZ, c[0x0][0x1a4] ;  /* 0x00006900ff007624 */ /* 0x000fc600078e00ff */
        /* <DEDUP_REMOVED lines=8> */
.L_x_235:
[----:B------:R-:W-:Y:S05]  /*25b0*/  BSYNC B0 ;  /* 0x0000000000007941 */ /* 0x000fea0003800000 */
.L_x_234:
        /* <DEDUP_REMOVED lines=17> */
.L_x_237:
[----:B------:R-:W-:Y:S05]  /*26d0*/  BSYNC B0 ;  /* 0x0000000000007941 */ /* 0x000fea0003800000 */
.L_x_236:
        /* <DEDUP_REMOVED lines=10> */
[----:B-1----:R-:W-:-:S05]  /*2780*/  IMAD.WIDE.U32 R22, R11, 0x30, R20 ;  /* 0x000000300b167825 */ /* 0x002fca00078e0014 */
[----:B------:R-:W-:Y:S02]  /*2790*/  IADD3 R0, R23, UR6, RZ ;  /* 0x0000000617007c10 */ /* 0x000fe4000fffe0ff */
[----:B------:R-:W-:-:S04]  /*27a0*/  LEA R16, P0, R22, c[0x0][0x170], 0x1 ;  /* 0x00005c0016107a11 */ /* 0x000fc800078008ff */
[----:B------:R-:W-:-:S05]  /*27b0*/  LEA.HI.X R17, R22, c[0x0][0x174], R0, 0x1, P0 ;  /* 0x00005d0016117a11 */ /* 0x000fca00000f0c00 */
[----:B------:R-:W-:Y:S01]  /*27c0*/  @!PT LDS RZ, [RZ] ;  /* 0x00000000fffff984 */ /* 0x000fe20000000800 */
[----:B------:R-:W-:Y:S01]  /*27d0*/  @!PT LDS RZ, [RZ] ;  /* 0x00000000fffff984 */ /* 0x000fe20000000800 */
[----:B------:R-:W-:Y:S01]  /*27e0*/  @!PT LDS RZ, [RZ] ;  /* 0x00000000fffff984 */ /* 0x000fe20000000800 */
[----:B------:R1:W-:Y:S04]  /*27f0*/  LDGSTS.E.BYPASS.LTC128B.128 [R182+0x9800], [R16.64] ;  /* 0x0980000010b67fae */ /* 0x0003e8000b901d52 */
.L_x_239:
[----:B------:R-:W-:Y:S05]  /*2800*/  BSYNC B0 ;  /* 0x0000000000007941 */ /* 0x000fea0003800000 */
.L_x_238:
        /* <DEDUP_REMOVED lines=17> */
.L_x_241:
[----:B------:R-:W-:Y:S05]  /*2920*/  BSYNC B0 ;  /* 0x0000000000007941 */ /* 0x000fea0003800000 */
.L_x_240:
        /* <DEDUP_REMOVED lines=20> */
.L_x_243:
[----:B------:R-:W-:Y:S05]  /*2a70*/  BSYNC B0 ;  /* 0x0000000000007941 */ /* 0x000fea0003800000 */
.L_x_242:
        /* <DEDUP_REMOVED lines=20> */
.L_x_245:
[----:B------:R-:W-:Y:S05]  /*2bc0*/  BSYNC B0 ;  /* 0x0000000000007941 */ /* 0x000fea0003800000 */
.L_x_244:
[----:B------:R-:W-:Y:S01]  /*2bd0*/  ISETP.GE.AND P0, PT, R12, UR12, PT ;  /* 0x0000000c0c007c0c */ /* 0x000fe2000bf06270 */
[----:B------:R-:W-:Y:S01]  /*2be0*/  BSSY B0, `(.L_x_246) ;  /* 0x0000014000007945 */ /* 0x000fe20003800000 */
[----:B------:R-:W-:-:S11]  /*2bf0*/  SHF.R.S32.HI R2, RZ, 0x5, R19 ;  /* 0x00000005ff027819 */ /* 0x000fd60000011413 */
        /* <DEDUP_REMOVED lines=18> */
.L_x_247:
[----:B------:R-:W-:Y:S05]  /*2d20*/  BSYNC B0 ;  /* 0x0000000000007941 */ /* 0x000fea0003800000 */
.L_x_246:
[----:B------:R-:W-:Y:S01]  /*2d30*/  SHF.R.S32.HI R11, RZ, 0x4, R10 ;  /* 0x00000004ff0b7819 */ /* 0x000fe2000001140a */
[C---:B------:R-:W-:Y:S01]  /*2d40*/  IMAD.SHL.U32 R0, R9.reuse, 0x40, RZ ;  /* 0x0000004009007824 */ /* 0x040fe200078e00ff */
[----:B------:R-:W-:Y:S01]  /*2d50*/  R2P PR, R9, 0x6 ;  /* 0x0000000609007804 */ /* 0x000fe20000000000 */
[----:B------:R-:W-:Y:S01]  /*2d60*/  IMAD.SHL.U32 R4, R4, 0x40, RZ ;  /* 0x0000004004047824 */ /* 0x000fe200078e00ff */
[----:B------:R-:W-:Y:S01]  /*2d70*/  LEA.HI R10, R10, R11, RZ, 0x1 ;  /* 0x0000000b0a0a7211 */ /* 0x000fe200078f08ff */
[----:B------:R-:W-:Y:S01]  /*2d80*/  IMAD.SHL.U32 R24, R24, 0x8, RZ ;  /* 0x0000000818187824 */ /* 0x000fe200078e00ff */
[----:B------:R-:W0:Y:S01]  /*2d90*/  LDGDEPBAR ;  /* 0x00000000000079af */ /* 0x000e220000000000 */
[----:B-1----:R-:W-:Y:S01]  /*2da0*/  IMAD R15, R2, 0x400, R7 ;  /* 0x00000400020f7824 */ /* 0x002fe200078e0207 */
[----:B------:R-:W-:Y:S01]  /*2db0*/  LOP3.LUT R10, R10, 0xfffffffe, RZ, 0xc0, !PT ;  /* 0xfffffffe0a0a7812 */ /* 0x000fe200078ec0ff */
[----:B------:R-:W-:Y:S01]  /*2dc0*/  IMAD.SHL.U32 R6, R6, 0x2, RZ ;  /* 0x0000000206067824 */ /* 0x000fe200078e00ff */
[----:B------:R-:W-:Y:S01]  /*2dd0*/  LOP3.LUT R13, R4, 0x1c0, RZ, 0xc0, !PT ;  /* 0x000001c0040d7812 */ /* 0x000fe200078ec0ff */
[----:B------:R-:W-:Y:S01]  /*2de0*/  IMAD.U32 R173, RZ, RZ, UR17 ;  /* 0x00000011ffad7e24 */ /* 0x000fe2000f8e00ff */
[----:B------:R-:W-:Y:S01]  /*2df0*/  UISETP.GE.AND UP0, UPT, UR14, 0x81, UPT ;  /* 0x000000810e00788c */ /* 0x000fe2000bf06270 */
[----:B------:R-:W-:Y:S01]  /*2e00*/  IMAD.IADD R10, R11, 0x1, -R10 ;  /* 0x000000010b0a7824 */ /* 0x000fe200078e0a0a */
[----:B------:R-:W-:-:S02]  /*2e10*/  LOP3.LUT R11, R0, 0x1c0, RZ, 0xc0, !PT ;  /* 0x000001c0000b7812 */ /* 0x000fc400078ec0ff */
[----:B------:R-:W-:Y:S01]  /*2e20*/  LOP3.LUT R6, R6, 0x6, RZ, 0xc0, !PT ;  /* 0x0000000606067812 */ /* 0x000fe200078ec0ff */
[----:B------:R-:W-:Y:S01]  /*2e30*/  IMAD.SHL.U32 R0, R10, 0x8, RZ ;  /* 0x000000080a007824 */ /* 0x000fe200078e00ff */
[----:B------:R-:W-:Y:S02]  /*2e40*/  LOP3.LUT R24, R11, 0x8, R24, 0xf8, !PT ;  /* 0x000000080b187812 */ /* 0x000fe400078ef818 */
[----:B------:R-:W-:Y:S01]  /*2e50*/  SHF.R.U32.HI R11, RZ, 0x3, R11 ;  /* 0x00000003ff0b7819 */ /* 0x000fe2000001160b */
[----:B------:R-:W-:Y:S01]  /*2e60*/  IMAD R173, R173, 0x80, R6 ;  /* 0x00000080adad7824 */ /* 0x000fe200078e0206 */
[----:B------:R-:W-:Y:S02]  /*2e70*/  LOP3.LUT R0, R13, 0x8, R0, 0xf8, !PT ;  /* 0x000000080d007812 */ /* 0x000fe400078ef800 */
[----:B------:R-:W-:Y:S02]  /*2e80*/  SHF.R.U32.HI R13, RZ, 0x3, R13 ;  /* 0x00000003ff0d7819 */ /* 0x000fe4000001160d */
[----:B------:R-:W-:-:S02]  /*2e90*/  LOP3.LUT R11, R24, R11, RZ, 0x3c, !PT ;  /* 0x0000000b180b7212 */ /* 0x000fc400078e3cff */
[----:B------:R-:W-:Y:S02]  /*2ea0*/  LOP3.LUT R4, R0, R13, RZ, 0x3c, !PT ;  /* 0x0000000d00047212 */ /* 0x000fe400078e3cff */
[C---:B------:R-:W-:Y:S01]  /*2eb0*/  IADD3 R6, R173.reuse, 0x1, RZ ;  /* 0x00000001ad067810 */ /* 0x040fe20007ffe0ff */
[----:B------:R-:W-:Y:S01]  /*2ec0*/  IMAD R2, R10, 0x200, R11 ;  /* 0x000002000a027824 */ /* 0x000fe200078e020b */
[C---:B------:R-:W-:Y:S01]  /*2ed0*/  ISETP.GE.AND P4, PT, R173.reuse, UR14, PT ;  /* 0x0000000ead007c0c */ /* 0x040fe2000bf86270 */
[----:B------:R-:W-:Y:S01]  /*2ee0*/  IMAD.IADD R0, R4, 0x1, R15 ;  /* 0x0000000104007824 */ /* 0x000fe200078e020f */
[----:B------:R-:W-:Y:S01]  /*2ef0*/  ISETP.GE.AND P3, PT, R6, UR14, PT ;  /* 0x0000000e06007c0c */ /* 0x000fe2000bf66270 */
[----:B------:R-:W-:Y:S01]  /*2f00*/  IMAD.SHL.U32 R152, R2, 0x2, RZ ;  /* 0x0000000202987824 */ /* 0x000fe200078e00ff */
[----:B------:R-:W-:Y:S01]  /*2f10*/  IADD3 R6, R173, 0x9, RZ ;  /* 0x00000009ad067810 */ /* 0x000fe20007ffe0ff */
[----:B------:R-:W-:Y:S01]  /*2f20*/  IMAD.SHL.U32 R12, R0, 0x2, RZ ;  /* 0x00000002000c7824 */ /* 0x000fe200078e00ff */
[----:B------:R-:W-:Y:S01]  /*2f30*/  SEL R0, R8, 0xffffffe0, !P1 ;  /* 0xffffffe008007807 */ /* 0x000fe20004800000 */
[----:B------:R-:W-:Y:S01]  /*2f40*/  IMAD.IADD R252, R7, 0x1, R4 ;  /* 0x0000000107fc7824 */ /* 0x000fe200078e0204 */
[----:B------:R-:W-:Y:S01]  /*2f50*/  LDSM.16.M88.4 R52, [R152+0x4000] ;  /* 0x004000009834783b */ /* 0x000fe20000000200 */
[----:B------:R-:W-:Y:S01]  /*2f60*/  IMAD R14, R3, 0x2, R12 ;  /* 0x00000002030e7824 */ /* 0x000fe200078e020c */
[C---:B------:R-:W-:Y:S01]  /*2f70*/  IADD3 R2, R152.reuse, 0x4000, RZ ;  /* 0x0000400098027810 */ /* 0x040fe20007ffe0ff */
[C---:B------:R-:W-:Y:S01]  /*2f80*/  IMAD.IADD R251, R152.reuse, 0x1, R0 ;  /* 0x0000000198fb7824 */ /* 0x040fe200078e0200 */
[----:B------:R-:W1:Y:S01]  /*2f90*/  LDSM.16.M88.4 R32, [R12] ;  /* 0x000000000c20783b */ /* 0x000e620000000200 */
[----:B------:R-:W-:Y:S01]  /*2fa0*/  IADD3 R184, R152, 0x4040, RZ ;  /* 0x0000404098b87810 */ /* 0x000fe20007ffe0ff */
[----:B------:R-:W-:Y:S01]  /*2fb0*/  IMAD R8, R5, 0x2, R12 ;  /* 0x0000000205087824 */ /* 0x000fe200078e020c */
[----:B------:R-:W-:Y:S01]  /*2fc0*/  @P2 IADD3 R184, R2, -0x40, RZ ;  /* 0xffffffc002b82810 */ /* 0x000fe20007ffe0ff */
[----:B------:R-:W5:Y:S01]  /*2fd0*/  LDSM.16.M88.4 R28, [R12+0x2000] ;  /* 0x002000000c1c783b */ /* 0x000f620000000200 */
[----:B------:R-:W-:Y:S01]  /*2fe0*/  ISETP.GE.AND P1, PT, R6, UR14, PT ;  /* 0x0000000e06007c0c */ /* 0x000fe2000bf26270 */
[----:B------:R-:W-:Y:S01]  /*2ff0*/  IMAD R2, R3, 0x2, R8 ;  /* 0x0000000203027824 */ /* 0x000fe200078e0208 */
[----:B------:R-:W-:Y:S01]  /*3000*/  IADD3 R6, R173, 0x18, RZ ;  /* 0x00000018ad067810 */ /* 0x000fe20007ffe0ff */
[----:B------:R-:W-:Y:S01]  /*3010*/  LDSM.16.M88.4 R36, [R251+0x4000] ;  /* 0x00400000fb24783b */ /* 0x000fe20000000200 */
[----:B------:R-:W-:Y:S01]  /*3020*/  IMAD.IADD R198, R0, 0x1, R184 ;  /* 0x0000000100c67824 */ /* 0x000fe200078e02b8 */
[----:B------:R-:W-:-:S02]  /*3030*/  IADD3 R247, R184, 0x800, RZ ;  /* 0x00000800b8f77810 */ /* 0x000fc40007ffe0ff */
[----:B------:R-:W2:Y:S01]  /*3040*/  LDSM.16.M88.4 R24, [R14] ;  /* 0x000000000e18783b */ /* 0x000ea20000000200 */
[----:B------:R-:W-:Y:S02]  /*3050*/  ISETP.GE.AND P5, PT, R6, UR14, PT ;  /* 0x0000000e06007c0c */ /* 0x000fe4000bfa6270 */
[C---:B------:R-:W-:Y:S01]  /*3060*/  IADD3 R246, R184.reuse, 0x1000, RZ ;  /* 0x00001000b8f67810 */ /* 0x040fe20007ffe0ff */
[----:B------:R-:W3:Y:S01]  /*3070*/  LDSM.16.M88.4 R20, [R14+0x2000] ;  /* 0x002000000e14783b */ /* 0x000ee20000000200 */
[C---:B------:R-:W-:Y:S02]  /*3080*/  IADD3 R245, R184.reuse, 0x1800, RZ ;  /* 0x00001800b8f57810 */ /* 0x040fe40007ffe0ff */
[C---:B------:R-:W-:Y:S01]  /*3090*/  IADD3 R244, R184.reuse, 0x2000, RZ ;  /* 0x00002000b8f47810 */ /* 0x040fe20007ffe0ff */
[----:B------:R-:W-:Y:S01]  /*30a0*/  LDSM.16.M88.4 R76, [R184] ;  /* 0x00000000b84c783b */ /* 0x000fe20000000200 */
[C---:B------:R-:W-:Y:S02]  /*30b0*/  IADD3 R203, R184.reuse, 0x2800, RZ ;  /* 0x00002800b8cb7810 */ /* 0x040fe40007ffe0ff */
[C---:B------:R-:W-:Y:S01]  /*30c0*/  IADD3 R202, R184.reuse, 0x3000, RZ ;  /* 0x00003000b8ca7810 */ /* 0x040fe20007ffe0ff */
[----:B------:R-:W4:Y:S01]  /*30d0*/  LDSM.16.M88.4 R16, [R8] ;  /* 0x000000000810783b */ /* 0x000f220000000200 */
[----:B------:R-:W-:-:S03]  /*30e0*/  IADD3 R200, R184, 0x3800, RZ ;  /* 0x00003800b8c87810 */ /* 0x000fc60007ffe0ff */
[----:B------:R-:W-:Y:S04]  /*30f0*/  STL [R1+0x10], R152 ;  /* 0x0000109801007387 */ /* 0x000fe80000100800 */
[----:B------:R-:W-:Y:S04]  /*3100*/  STL [R1+0x14], R12 ;  /* 0x0000140c01007387 */ /* 0x000fe80000100800 */
[----:B------:R-:W-:Y:S01]  /*3110*/  STL [R1+0xc], R14 ;  /* 0x00000c0e01007387 */ /* 0x000fe20000100800 */
[-C--:B-1----:R-:W-:Y:S03]  /*3120*/  HMMA.16816.F32.BF16 R72, R32, R52.reuse, RZ ;  /* 0x000000342048723c */ /* 0x082fe600000418ff */
[----:B------:R-:W1:Y:S04]  /*3130*/  LDSM.16.M88.4 R12, [R8+0x2000] ;  /* 0x00200000080c783b */ /* 0x000e680000000200 */
[----:B------:R-:W-:Y:S01]  /*3140*/  LDSM.16.M88.4 R40, [R198] ;  /* 0x00000000c628783b */ /* 0x000fe20000000200 */
[----:B-----5:R-:W-:Y:S03]  /*3150*/  HMMA.16816.F32.BF16 R48, R28, R52, RZ ;  /* 0x000000341c30723c */ /* 0x020fe600000418ff */
[----:B------:R-:W5:Y:S04]  /*3160*/  LDSM.16.M88.4 R44, [R2] ;  /* 0x00000000022c783b */ /* 0x000f680000000200 */
[----:B------:R-:W1:Y:S01]  /*3170*/  LDSM.16.M88.4 R64, [R152+0x4800] ;  /* 0x004800009840783b */ /* 0x000e620000000200 */
[----:B------:R-:W-:Y:S03]  /*3180*/  HMMA.16816.F32.BF16 R56, R32, R54, RZ ;  /* 0x000000362038723c */ /* 0x000fe600000418ff */
[----:B------:R-:W-:Y:S04]  /*3190*/  STL [R1+0x4], R184 ;  /* 0x000004b801007387 */ /* 0x000fe80000100800 */
[----:B------:R-:W-:Y:S01]  /*31a0*/  STL [R1+0x8], R8 ;  /* 0x0000080801007387 */ /* 0x000fe20000100800 */
[----:B--2---:R-:W-:Y:S03]  /*31b0*/  HMMA.16816.F32.BF16 R72, R24, R36, R72 ;  /* 0x000000241848723c */ /* 0x004fe60000041848 */
[----:B------:R-:W2:Y:S04]  /*31c0*/  LDSM.16.M88.4 R8, [R2+0x2000] ;  /* 0x002000000208783b */ /* 0x000ea80000000200 */
[----:B------:R-:W1:Y:S01]  /*31d0*/  LDSM.16.M88.4 R60, [R251+0x4800] ;  /* 0x00480000fb3c783b */ /* 0x000e620000000200 */
[----:B------:R-:W-:Y:S03]  /*31e0*/  HMMA.16816.F32.BF16 R52, R28, R54, RZ ;  /* 0x000000361c34723c */ /* 0x000fe600000418ff */
[----:B------:R-:W2:Y:S04]  /*31f0*/  LDSM.16.M88.4 R80, [R184+0x800] ;  /* 0x00080000b850783b */ /* 0x000ea80000000200 */
[----:B------:R1:W-:Y:S01]  /*3200*/  STL [R1], R2 ;  /* 0x0000000201007387 */ /* 0x0003e20000100800 */
[----:B---3--:R-:W-:Y:S08]  /*3210*/  HMMA.16816.F32.BF16 R48, R20, R36, R48 ;  /* 0x000000241430723c */ /* 0x008ff00000041830 */
[----:B----4-:R-:W-:Y:S08]  /*3220*/  HMMA.16816.F32.BF16 R72, R16, R76, R72 ;  /* 0x0000004c1048723c */ /* 0x010ff00000041848 */
[-C--:B------:R-:W-:Y:S08]  /*3230*/  HMMA.16816.F32.BF16 R56, R24, R38.reuse, R56 ;  /* 0x000000261838723c */ /* 0x080ff00000041838 */
[----:B------:R-:W-:Y:S08]  /*3240*/  HMMA.16816.F32.BF16 R52, R20, R38, R52 ;  /* 0x000000261434723c */ /* 0x000ff00000041834 */
[----:B-1----:R-:W-:Y:S08]  /*3250*/  HMMA.16816.F32.BF16 R48, R12, R76, R48 ;  /* 0x0000004c0c30723c */ /* 0x002ff00000041830 */
        /* <DEDUP_REMOVED lines=8> */
[----:B------:R-:W1:Y:S01]  /*32e0*/  MUFU.TANH R95, R72 ;  /* 0x00000048005f7308 */ /* 0x000e620000002400 */
[----:B------:R-:W-:Y:S01]  /*32f0*/  FMUL.FTZ R75, R75, c[0x0][0x2ec] ;  /* 0x0000bb004b4b7a20 */ /* 0x000fe20000410000 */
[----:B------:R-:W-:Y:S06]  /*3300*/  HMMA.16816.F32.BF16 R36, R28, R64, RZ ;  /* 0x000000401c24723c */ /* 0x000fec00000418ff */
[----:B------:R-:W3:Y:S02]  /*3310*/  MUFU.TANH R94, R73 ;  /* 0x00000049005e7308 */ /* 0x000ee40000002400 */
[----:B--2---:R-:W-:Y:S06]  /*3320*/  HMMA.16816.F32.BF16 R48, R8, R40, R48 ;  /* 0x000000280830723c */ /* 0x004fec0000041830 */
[----:B------:R-:W2:Y:S01]  /*3330*/  MUFU.TANH R93, R74 ;  /* 0x0000004a005d7308 */ /* 0x000ea20000002400 */
[----:B-1----:R-:W-:Y:S01]  /*3340*/  FSEL R163, R95, -INF , !P4 ;  /* 0xff8000005fa37808 */ /* 0x002fe20006000000 */
[----:B------:R-:W-:Y:S06]  /*3350*/  HMMA.16816.F32.BF16 R68, R24, R60, R68 ;  /* 0x0000003c1844723c */ /* 0x000fec0000041844 */
[----:B------:R1:W-:Y:S01]  /*3360*/  MUFU.TANH R92, R75 ;  /* 0x0000004b005c7308 */ /* 0x0003e20000002400 */
[----:B---3--:R-:W-:Y:S01]  /*3370*/  FSEL R160, R94, -INF , !P3 ;  /* 0xff8000005ea07808 */ /* 0x008fe20005800000 */
[----:B------:R-:W-:Y:S01]  /*3380*/  HMMA.16816.F32.BF16 R56, R44, R42, R56 ;  /* 0x0000002a2c38723c */ /* 0x000fe20000041838 */
[----:B--2---:R-:W-:-:S07]  /*3390*/  FSEL R6, R93, -INF , !P4 ;  /* 0xff8000005d067808 */ /* 0x004fce0006000000 */
[----:B------:R-:W-:Y:S01]  /*33a0*/  HMMA.16816.F32.BF16 R52, R8, R42, R52 ;  /* 0x0000002a0834723c */ /* 0x000fe20000041834 */
[----:B------:R-:W-:Y:S02]  /*33b0*/  FMUL.FTZ R48, R48, c[0x0][0x2ec] ;  /* 0x0000bb0030307a20 */ /* 0x000fe40000410000 */
[----:B------:R-:W-:Y:S02]  /*33c0*/  FMUL.FTZ R49, R49, c[0x0][0x2ec] ;  /* 0x0000bb0031317a20 */ /* 0x000fe40000410000 */
[----:B------:R-:W2:Y:S01]  /*33d0*/  MUFU.TANH R91, R48 ;  /* 0x00000030005b7308 */ /* 0x000ea20000002400 */
[----:B-1----:R-:W1:Y:S01]  /*33e0*/  LDSM.16.M88.4 R72, [R152+0x5000] ;  /* 0x005000009848783b */ /* 0x002e620000000200 */
[----:B------:R-:W-:Y:S01]  /*33f0*/  FMUL.FTZ R89, R50, c[0x0][0x2ec] ;  /* 0x0000bb0032597a20 */ /* 0x000fe20000410000 */
[----:B------:R-:W-:Y:S01]  /*3400*/  HMMA.16816.F32.BF16 R36, R20, R60, R36 ;  /* 0x0000003c1424723c */ /* 0x000fe20000041824 */
[----:B------:R-:W-:-:S04]  /*3410*/  FMUL.FTZ R88, R51, c[0x0][0x2ec] ;  /* 0x0000bb0033587a20 */ /* 0x000fc80000410000 */
[----:B------:R3:W4:Y:S03]  /*3420*/  MUFU.TANH R90, R49 ;  /* 0x00000031005a7308 */ /* 0x0007260000002400 */
[----:B------:R-:W-:Y:S01]  /*3430*/  HMMA.16816.F32.BF16 R40, R32, R66, RZ ;  /* 0x000000422028723c */ /* 0x000fe200000418ff */
[----:B------:R-:W-:Y:S02]  /*3440*/  FMUL.FTZ R56, R56, c[0x0][0x2ec] ;  /* 0x0000bb0038387a20 */ /* 0x000fe40000410000 */
[----:B------:R-:W-:Y:S02]  /*3450*/  FMUL.FTZ R57, R57, c[0x0][0x2ec] ;  /* 0x0000bb0039397a20 */ /* 0x000fe40000410000 */
[----:B------:R-:W-:Y:S01]  /*3460*/  FMUL.FTZ R58, R58, c[0x0][0x2ec] ;  /* 0x0000bb003a3a7a20 */ /* 0x000fe20000410000 */
[----:B------:R-:W-:Y:S01]  /*3470*/  MUFU.TANH R87, R56 ;  /* 0x0000003800577308 */ /* 0x000fe20000002400 */
[----:B------:R-:W-:Y:S01]  /*3480*/  FMUL.FTZ R59, R59, c[0x0][0x2ec] ;  /* 0x0000bb003b3b7a20 */ /* 0x000fe20000410000 */
[----:B------:R-:W-:Y:S01]  /*3490*/  HMMA.16816.F32.BF16 R68, R16, R80, R68 ;  /* 0x000000501044723c */ /* 0x000fe20000041844 */
[----:B------:R-:W-:Y:S01]  /*34a0*/  FMUL.FTZ R2, R52, c[0x0][0x2ec] ;  /* 0x0000bb0034027a20 */ /* 0x000fe20000410000 */
[----:B--2---:R-:W-:Y:S01]  /*34b0*/  FSEL R158, R91, -INF , !P4 ;  /* 0xff8000005b9e7808 */ /* 0x004fe20006000000 */
[----:B------:R-:W-:-:S02]  /*34c0*/  FMUL.FTZ R0, R53, c[0x0][0x2ec] ;  /* 0x0000bb0035007a20 */ /* 0x000fc40000410000 */
[----:B------:R-:W-:Y:S01]  /*34d0*/  FMUL.FTZ R97, R54, c[0x0][0x2ec] ;  /* 0x0000bb0036617a20 */ /* 0x000fe20000410000 */
[----:B------:R-:W2:Y:S01]  /*34e0*/  MUFU.TANH R86, R57 ;  /* 0x0000003900567308 */ /* 0x000ea20000002400 */
[----:B------:R-:W-:Y:S01]  /*34f0*/  FMUL.FTZ R96, R55, c[0x0][0x2ec] ;  /* 0x0000bb0037607a20 */ /* 0x000fe20000410000 */
[----:B---3--:R-:W-:Y:S01]  /*3500*/  HMMA.16816.F32.BF16 R48, R28, R66, RZ ;  /* 0x000000421c30723c */ /* 0x008fe200000418ff */
[----:B------:R-:W3:Y:S01]  /*3510*/  LDSM.16.M88.4 R64, [R251+0x5000] ;  /* 0x00500000fb40783b */ /* 0x000ee20000000200 */
[----:B----4-:R-:W-:-:S03]  /*3520*/  FSEL R159, R90, -INF , !P3 ;  /* 0xff8000005a9f7808 */ /* 0x010fc60005800000 */
[----:B------:R-:W4:Y:S01]  /*3530*/  LDSM.16.M88.4 R52, [R184+0x1000] ;  /* 0x00100000b834783b */ /* 0x000f220000000200 */
[----:B------:R-:W-:Y:S02]  /*3540*/  MUFU.TANH R85, R58 ;  /* 0x0000003a00557308 */ /* 0x000fe40000002400 */
[----:B------:R-:W-:Y:S06]  /*3550*/  HMMA.16816.F32.BF16 R36, R12, R80, R36 ;  /* 0x000000500c24723c */ /* 0x000fec0000041824 */
[----:B------:R-:W-:Y:S01]  /*3560*/  MUFU.TANH R84, R59 ;  /* 0x0000003b00547308 */ /* 0x000fe20000002400 */
[----:B--2---:R-:W-:Y:S01]  /*3570*/  FSEL R179, R86, -INF , !P1 ;  /* 0xff80000056b37808 */ /* 0x004fe20004800000 */
[-C--:B------:R-:W-:Y:S06]  /*3580*/  HMMA.16816.F32.BF16 R40, R24, R62.reuse, R40 ;  /* 0x0000003e1828723c */ /* 0x080fec0000041828 */
[----:B------:R-:W2:Y:S02]  /*3590*/  MUFU.TANH R0, R0 ;  /* 0x0000000000007308 */ /* 0x000ea40000002400 */
[----:B------:R-:W-:Y:S06]  /*35a0*/  HMMA.16816.F32.BF16 R48, R20, R62, R48 ;  /* 0x0000003e1430723c */ /* 0x000fec0000041830 */
[----:B------:R-:W5:Y:S02]  /*35b0*/  MUFU.TANH R96, R96 ;  /* 0x0000006000607308 */ /* 0x000f640000002400 */
[----:B-1----:R-:W-:Y:S06]  /*35c0*/  HMMA.16816.F32.BF16 R60, R32, R72, RZ ;  /* 0x00000048203c723c */ /* 0x002fec00000418ff */
[----:B------:R-:W1:Y:S01]  /*35d0*/  MUFU.TANH R89, R89 ;  /* 0x0000005900597308 */ /* 0x000e620000002400 */
[----:B--2---:R-:W-:Y:S01]  /*35e0*/  FSEL R162, R0, -INF , !P1 ;  /* 0xff80000000a27808 */ /* 0x004fe20004800000 */
[----:B------:R-:W-:Y:S06]  /*35f0*/  HMMA.16816.F32.BF16 R68, R44, R76, R68 ;  /* 0x0000004c2c44723c */ /* 0x000fec0000041844 */
[----:B------:R-:W2:Y:S01]  /*3600*/  MUFU.TANH R88, R88 ;  /* 0x0000005800587308 */ /* 0x000ea20000002400 */
[----:B-----5:R-:W-:Y:S01]  /*3610*/  FSEL R169, R96, -INF , !P1 ;  /* 0xff80000060a97808 */ /* 0x020fe20004800000 */
[----:B------:R-:W-:Y:S06]  /*3620*/  HMMA.16816.F32.BF16 R56, R28, R72, RZ ;  /* 0x000000481c38723c */ /* 0x000fec00000418ff */
[----:B------:R-:W-:Y:S01]  /*3630*/  MUFU.TANH R2, R2 ;  /* 0x0000000200027308 */ /* 0x000fe20000002400 */
[----:B-1----:R-:W-:Y:S01]  /*3640*/  FSEL R155, R89, -INF , !P4 ;  /* 0xff800000599b7808 */ /* 0x002fe20006000000 */
[----:B------:R-:W-:Y:S06]  /*3650*/  HMMA.16816.F32.BF16 R36, R8, R76, R36 ;  /* 0x0000004c0824723c */ /* 0x000fec0000041824 */
[----:B------:R-:W-:Y:S01]  /*3660*/  MUFU.TANH R97, R97 ;  /* 0x0000006100617308 */ /* 0x000fe20000002400 */
[----:B--2---:R-:W-:Y:S01]  /*3670*/  FSEL R156, R88, -INF , !P3 ;  /* 0xff800000589c7808 */ /* 0x004fe20005800000 */
        /* <DEDUP_REMOVED lines=9> */
[----:B---3--:R-:W-:Y:S01]  /*3710*/  HMMA.16816.F32.BF16 R60, R24, R64, R60 ;  /* 0x00000040183c723c */ /* 0x008fe2000004183c */
[----:B------:R-:W-:-:S02]  /*3720*/  FMUL.FTZ R36, R36, c[0x0][0x2ec] ;  /* 0x0000bb0024247a20 */ /* 0x000fc40000410000 */
[----:B------:R-:W-:Y:S02]  /*3730*/  FMUL.FTZ R103, R37, c[0x0][0x2ec] ;  /* 0x0000bb0025677a20 */ /* 0x000fe40000410000 */
[----:B------:R-:W-:Y:S01]  /*3740*/  FMUL.FTZ R104, R38, c[0x0][0x2ec] ;  /* 0x0000bb0026687a20 */ /* 0x000fe20000410000 */
[----:B------:R2:W-:Y:S01]  /*3750*/  MUFU.TANH R102, R36 ;  /* 0x0000002400667308 */ /* 0x0005e20000002400 */
[----:B------:R-:W-:Y:S01]  /*3760*/  FMUL.FTZ R105, R39, c[0x0][0x2ec] ;  /* 0x0000bb0027697a20 */ /* 0x000fe20000410000 */
[----:B------:R-:W-:Y:S01]  /*3770*/  HMMA.16816.F32.BF16 R56, R20, R64, R56 ;  /* 0x000000401438723c */ /* 0x000fe20000041838 */
[----:B-1----:R-:W1:Y:S05]  /*3780*/  LDSM.16.M88.4 R68, [R198+0x1000] ;  /* 0x00100000c644783b */ /* 0x002e6a0000000200 */
[----:B------:R-:W-:Y:S02]  /*3790*/  MUFU.TANH R100, R100 ;  /* 0x0000006400647308 */ /* 0x000fe40000002400 */
[-C--:B------:R-:W-:Y:S01]  /*37a0*/  HMMA.16816.F32.BF16 R40, R44, R78.reuse, R40 ;  /* 0x0000004e2c28723c */ /* 0x080fe20000041828 */
[----:B--2---:R-:W2:Y:S05]  /*37b0*/  LDSM.16.M88.4 R36, [R152+0x5800] ;  /* 0x005800009824783b */ /* 0x004eaa0000000200 */
[----:B------:R-:W-:Y:S02]  /*37c0*/  MUFU.TANH R104, R104 ;  /* 0x0000006800687308 */ /* 0x000fe40000002400 */
[----:B------:R-:W-:Y:S06]  /*37d0*/  HMMA.16816.F32.BF16 R48, R8, R78, R48 ;  /* 0x0000004e0830723c */ /* 0x000fec0000041830 */
[----:B------:R-:W-:Y:S02]  /*37e0*/  MUFU.TANH R101, R101 ;  /* 0x0000006500657308 */ /* 0x000fe40000002400 */
[----:B----4-:R-:W-:Y:S06]  /*37f0*/  HMMA.16816.F32.BF16 R60, R16, R52, R60 ;  /* 0x00000034103c723c */ /* 0x010fec000004183c */
[----:B------:R-:W-:Y:S02]  /*3800*/  MUFU.TANH R103, R103 ;  /* 0x0000006700677308 */ /* 0x000fe40000002400 */
[----:B------:R-:W-:Y:S01]  /*3810*/  HMMA.16816.F32.BF16 R76, R32, R74, RZ ;  /* 0x0000004a204c723c */ /* 0x000fe200000418ff */
[----:B------:R-:W-:-:S02]  /*3820*/  FMUL.FTZ R40, R40, c[0x0][0x2ec] ;  /* 0x0000bb0028287a20 */ /* 0x000fc40000410000 */
[----:B------:R-:W-:Y:S02]  /*3830*/  FMUL.FTZ R107, R41, c[0x0][0x2ec] ;  /* 0x0000bb00296b7a20 */ /* 0x000fe40000410000 */
[----:B------:R-:W-:Y:S01]  /*3840*/  FMUL.FTZ R108, R42, c[0x0][0x2ec] ;  /* 0x0000bb002a6c7a20 */ /* 0x000fe20000410000 */
[----:B------:R3:W4:Y:S02]  /*3850*/  MUFU.TANH R106, R40 ;  /* 0x00000028006a7308 */ /* 0x0007240000002400 */
[----:B------:R-:W-:Y:S01]  /*3860*/  HMMA.16816.F32.BF16 R72, R28, R74, RZ ;  /* 0x0000004a1c48723c */ /* 0x000fe200000418ff */
[----:B------:R-:W-:Y:S02]  /*3870*/  FMUL.FTZ R109, R43, c[0x0][0x2ec] ;  /* 0x0000bb002b6d7a20 */ /* 0x000fe40000410000 */
[----:B------:R-:W-:Y:S02]  /*3880*/  FMUL.FTZ R48, R48, c[0x0][0x2ec] ;  /* 0x0000bb0030307a20 */ /* 0x000fe40000410000 */
[----:B------:R-:W-:-:S02]  /*3890*/  FMUL.FTZ R111, R49, c[0x0][0x2ec] ;  /* 0x0000bb00316f7a20 */ /* 0x000fc40000410000 */
[----:B------:R-:W5:Y:S01]  /*38a0*/  MUFU.TANH R110, R48 ;  /* 0x00000030006e7308 */ /* 0x000f620000002400 */
[----:B------:R-:W-:Y:S01]  /*38b0*/  HMMA.16816.F32.BF16 R56, R12, R52, R56 ;  /* 0x000000340c38723c */ /* 0x000fe20000041838 */
[----:B------:R-:W-:Y:S02]  /*38c0*/  FMUL.FTZ R112, R50, c[0x0][0x2ec] ;  /* 0x0000bb0032707a20 */ /* 0x000fe40000410000 */
[----:B------:R-:W-:Y:S01]  /*38d0*/  FMUL.FTZ R113, R51, c[0x0][0x2ec] ;  /* 0x0000bb0033717a20 */ /* 0x000fe20000410000 */
[----:B---3--:R-:W3:Y:S04]  /*38e0*/  LDSM.16.M88.4 R40, [R251+0x5800] ;  /* 0x00580000fb28783b */ /* 0x008ee80000000200 */
[----:B-1----:R-:W-:Y:S01]  /*38f0*/  HMMA.16816.F32.BF16 R60, R44, R68, R60 ;  /* 0x000000442c3c723c */ /* 0x002fe2000004183c */
[----:B------:R-:W-:Y:S01]  /*3900*/  MUFU.TANH R105, R105 ;  /* 0x0000006900697308 */ /* 0x000fe20000002400 */
[----:B----4-:R-:W-:-:S02]  /*3910*/  FSEL R185, R106, -INF , !P5 ;  /* 0xff8000006ab97808 */ /* 0x010fc40006800000 */
[----:B-----5:R-:W-:-:S04]  /*3920*/  FSEL R172, R110, -INF , !P5 ;  /* 0xff8000006eac7808 */ /* 0x020fc80006800000 */
[-C--:B------:R-:W-:Y:S01]  /*3930*/  HMMA.16816.F32.BF16 R72, R20, R66.reuse, R72 ;  /* 0x000000421448723c */ /* 0x080fe20000041848 */
[----:B------:R-:W1:Y:S07]  /*3940*/  MUFU.TANH R108, R108 ;  /* 0x0000006c006c7308 */ /* 0x000e6e0000002400 */
[----:B------:R-:W-:Y:S01]  /*3950*/  HMMA.16816.F32.BF16 R76, R24, R66, R76 ;  /* 0x00000042184c723c */ /* 0x000fe2000004184c */
[----:B------:R-:W4:Y:S07]  /*3960*/  MUFU.TANH R112, R112 ;  /* 0x0000007000707308 */ /* 0x000f2e0000002400 */
[----:B------:R-:W-:Y:S01]  /*3970*/  HMMA.16816.F32.BF16 R56, R8, R68, R56 ;  /* 0x000000440838723c */ /* 0x000fe20000041838 */
[----:B------:R-:W-:Y:S01]  /*3980*/  FMUL.FTZ R60, R60, c[0x0][0x2ec] ;  /* 0x0000bb003c3c7a20 */ /* 0x000fe20000410000 */
[----:B------:R-:W5:Y:S01]  /*3990*/  MUFU.TANH R113, R113 ;  /* 0x0000007100717308 */ /* 0x000f620000002400 */
[----:B------:R-:W-:Y:S01]  /*39a0*/  FMUL.FTZ R61, R61, c[0x0][0x2ec] ;  /* 0x0000bb003d3d7a20 */ /* 0x000fe20000410000 */
[----:B-1----:R-:W-:Y:S01]  /*39b0*/  FSEL R164, R108, -INF , !P5 ;  /* 0xff8000006ca47808 */ /* 0x002fe20006800000 */
[----:B------:R-:W-:-:S02]  /*39c0*/  FMUL.FTZ R62, R62, c[0x0][0x2ec] ;  /* 0x0000bb003e3e7a20 */ /* 0x000fc40000410000 */
[----:B------:R-:W-:Y:S01]  /*39d0*/  FMUL.FTZ R63, R63, c[0x0][0x2ec] ;  /* 0x0000bb003f3f7a20 */ /* 0x000fe20000410000 */
[-C--:B--2---:R-:W-:Y:S01]  /*39e0*/  HMMA.16816.F32.BF16 R64, R32, R36.reuse, RZ ;  /* 0x000000242040723c */ /* 0x084fe200000418ff */
[----:B----4-:R-:W-:Y:S01]  /*39f0*/  FSEL R165, R112, -INF , !P5 ;  /* 0xff80000070a57808 */ /* 0x010fe20006800000 */
[----:B------:R-:W-:Y:S06]  /*3a00*/  MUFU.TANH R114, R60 ;  /* 0x0000003c00727308 */ /* 0x000fec0000002400 */
[----:B------:R-:W-:Y:S02]  /*3a10*/  HMMA.16816.F32.BF16 R48, R28, R36, RZ ;  /* 0x000000241c30723c */ /* 0x000fe400000418ff */
        /* <DEDUP_REMOVED lines=16> */
[----:B------:R-:W-:Y:S06]  /*3b20*/  MUFU.TANH R109, R109 ;  /* 0x0000006d006d7308 */ /* 0x000fec0000002400 */
[----:B------:R-:W-:Y:S02]  /*3b30*/  HMMA.16816.F32.BF16 R36, R28, R38, RZ ;  /* 0x000000261c24723c */ /* 0x000fe400000418ff */
[----:B------:R-:W2:Y:S06]  /*3b40*/  MUFU.TANH R111, R111 ;  /* 0x0000006f006f7308 */ /* 0x000eac0000002400 */
[----:B------:R-:W-:Y:S02]  /*3b50*/  HMMA.16816.F32.BF16 R72, R8, R70, R72 ;  /* 0x000000460848723c */ /* 0x000fe40000041848 */
[----:B------:R-:W3:Y:S06]  /*3b60*/  MUFU.TANH R120, R120 ;  /* 0x0000007800787308 */ /* 0x000eec0000002400 */
[-C--:B------:R-:W-:Y:S02]  /*3b70*/  HMMA.16816.F32.BF16 R60, R24, R42.reuse, R60 ;  /* 0x0000002a183c723c */ /* 0x080fe4000004183c */
[----:B------:R-:W-:Y:S06]  /*3b80*/  MUFU.TANH R119, R119 ;  /* 0x0000007700777308 */ /* 0x000fec0000002400 */
[----:B------:R-:W-:Y:S02]  /*3b90*/  HMMA.16816.F32.BF16 R36, R20, R42, R36 ;  /* 0x0000002a1424723c */ /* 0x000fe40000041824 */
[----:B------:R-:W4:Y:S06]  /*3ba0*/  MUFU.TANH R121, R121 ;  /* 0x0000007900797308 */ /* 0x000f2c0000002400 */
        /* <DEDUP_REMOVED lines=21> */
[----:B------:R-:W-:Y:S02]  /*3d00*/  MUFU.TANH R124, R78 ;  /* 0x0000004e007c7308 */ /* 0x000fe40000002400 */
[-C--:B------:R-:W-:Y:S06]  /*3d10*/  HMMA.16816.F32.BF16 R64, R44, R52.reuse, R64 ;  /* 0x000000342c40723c */ /* 0x080fec0000041840 */
[----:B------:R1:W-:Y:S02]  /*3d20*/  MUFU.TANH R125, R79 ;  /* 0x0000004f007d7308 */ /* 0x0003e40000002400 */
[----:B------:R-:W-:Y:S06]  /*3d30*/  HMMA.16816.F32.BF16 R48, R8, R52, R48 ;  /* 0x000000340830723c */ /* 0x000fec0000041830 */
[----:B------:R-:W2:Y:S02]  /*3d40*/  MUFU.TANH R129, R129 ;  /* 0x0000008100817308 */ /* 0x000ea40000002400 */
        /* <DEDUP_REMOVED lines=34> */
[----:B------:R-:W1:Y:S01]  /*3f70*/  MUFU.TANH R139, R139 ;  /* 0x0000008b008b7308 */ /* 0x000e620000002400 */
[----:B------:R-:W-:Y:S07]  /*3f80*/  HMMA.16816.F32.BF16 R52, R24, R70, R52 ;  /* 0x000000461834723c */ /* 0x000fee0000041834 */
[----:B------:R-:W-:Y:S01]  /*3f90*/  MUFU.TANH R133, R133 ;  /* 0x0000008500857308 */ /* 0x000fe20000002400 */
[----:B------:R-:W-:Y:S07]  /*3fa0*/  HMMA.16816.F32.BF16 R40, R16, R76, R40 ;  /* 0x0000004c1028723c */ /* 0x000fee0000041828 */
[----:B------:R-:W1:Y:S01]  /*3fb0*/  MUFU.TANH R135, R135 ;  /* 0x0000008700877308 */ /* 0x000e620000002400 */
        /* <DEDUP_REMOVED lines=15> */
[----:B------:R-:W-:Y:S01]  /*40b0*/  MUFU.TANH R143, R143 ;  /* 0x0000008f008f7308 */ /* 0x000fe20000002400 */
[----:B------:R-:W-:Y:S01]  /*40c0*/  HMMA.16816.F32.BF16 R56, R12, R78, R56 ;  /* 0x0000004e0c38723c */ /* 0x000fe20000041838 */
[----:B--2---:R-:W2:Y:S07]  /*40d0*/  LDSM.16.M88.4 R72, [R152+0x7000] ;  /* 0x007000009848783b */ /* 0x004eae0000000200 */
[----:B-1----:R-:W-:Y:S01]  /*40e0*/  HMMA.16816.F32.BF16 R68, R24, R60, R68 ;  /* 0x0000003c1844723c */ /* 0x002fe20000041844 */
[----:B------:R-:W-:Y:S01]  /*40f0*/  FMUL.FTZ R40, R40, c[0x0][0x2ec] ;  /* 0x0000bb0028287a20 */ /* 0x000fe20000410000 */
[----:B------:R-:W1:Y:S01]  /*4100*/  MUFU.TANH R147, R147 ;  /* 0x0000009300937308 */ /* 0x000e620000002400 */
        /* <DEDUP_REMOVED lines=8> */
[----:B------:R-:W-:Y:S06]  /*4190*/  MUFU.TANH R146, R146 ;  /* 0x0000009200927308 */ /* 0x000fec0000002400 */
[----:B------:R-:W-:Y:S01]  /*41a0*/  HMMA.16816.F32.BF16 R64, R32, R50, RZ ;  /* 0x000000322040723c */ /* 0x000fe200000418ff */
[----:B------:R-:W-:Y:S01]  /*41b0*/  FMUL.FTZ R52, R52, c[0x0][0x2ec] ;  /* 0x0000bb0034347a20 */ /* 0x000fe20000410000 */
[----:B---3--:R-:W3:Y:S01]  /*41c0*/  LDSM.16.M88.4 R40, [R198+0x2800] ;  /* 0x00280000c628783b */ /* 0x008ee20000000200 */
[----:B------:R-:W-:Y:S01]  /*41d0*/  FMUL.FTZ R151, R53, c[0x0][0x2ec] ;  /* 0x0000bb0035977a20 */ /* 0x000fe20000410000 */
[----:B------:R-:W-:Y:S01]  /*41e0*/  MUFU.TANH R148, R148 ;  /* 0x0000009400947308 */ /* 0x000fe20000002400 */
[----:B------:R-:W-:-:S02]  /*41f0*/  FMUL.FTZ R222, R54, c[0x0][0x2ec] ;  /* 0x0000bb0036de7a20 */ /* 0x000fc40000410000 */
[----:B------:R-:W-:Y:S01]  /*4200*/  FMUL.FTZ R230, R55, c[0x0][0x2ec] ;  /* 0x0000bb0037e67a20 */ /* 0x000fe20000410000 */
[----:B------:R-:W-:Y:S04]  /*4210*/  HMMA.16816.F32.BF16 R48, R28, R50, RZ ;  /* 0x000000321c30723c */ /* 0x000fe800000418ff */
[----:B------:R1:W-:Y:S04]  /*4220*/  MUFU.TANH R153, R52 ;  /* 0x0000003400997308 */ /* 0x0003e80000002400 */
[----:B------:R-:W-:Y:S01]  /*4230*/  HMMA.16816.F32.BF16 R68, R16, R80, R68 ;  /* 0x000000501044723c */ /* 0x000fe20000041844 */
[----:B------:R-:W-:-:S02]  /*4240*/  FMUL.FTZ R56, R56, c[0x0][0x2ec] ;  /* 0x0000bb0038387a20 */ /* 0x000fc40000410000 */
[----:B------:R-:W-:Y:S01]  /*4250*/  FMUL.FTZ R57, R57, c[0x0][0x2ec] ;  /* 0x0000bb0039397a20 */ /* 0x000fe20000410000 */
[----:B------:R-:W-:Y:S01]  /*4260*/  MUFU.TANH R222, R222 ;  /* 0x000000de00de7308 */ /* 0x000fe20000002400 */
[----:B------:R-:W-:Y:S02]  /*4270*/  FMUL.FTZ R229, R58, c[0x0][0x2ec] ;  /* 0x0000bb003ae57a20 */ /* 0x000fe40000410000 */
[----:B------:R-:W-:Y:S01]  /*4280*/  FMUL.FTZ R213, R59, c[0x0][0x2ec] ;  /* 0x0000bb003bd57a20 */ /* 0x000fe20000410000 */
[----:B------:R-:W-:Y:S01]  /*4290*/  HMMA.16816.F32.BF16 R36, R12, R80, R36 ;  /* 0x000000500c24723c */ /* 0x000fe20000041824 */
[----:B-1----:R-:W1:Y:S03]  /*42a0*/  LDSM.16.M88.4 R52, [R251+0x7000] ;  /* 0x00700000fb34783b */ /* 0x002e660000000200 */
[----:B------:R-:W-:Y:S04]  /*42b0*/  MUFU.TANH R216, R56 ;  /* 0x0000003800d87308 */ /* 0x000fe80000002400 */
[-C--:B------:R-:W-:Y:S04]  /*42c0*/  HMMA.16816.F32.BF16 R64, R24, R62.reuse, R64 ;  /* 0x0000003e1840723c */ /* 0x080fe80000041840 */
[----:B------:R3:W-:Y:S04]  /*42d0*/  MUFU.TANH R214, R57 ;  /* 0x0000003900d67308 */ /* 0x0007e80000002400 */
[----:B------:R-:W-:Y:S04]  /*42e0*/  HMMA.16816.F32.BF16 R48, R20, R62, R48 ;  /* 0x0000003e1430723c */ /* 0x000fe80000041830 */
[----:B------:R-:W1:Y:S04]  /*42f0*/  MUFU.TANH R229, R229 ;  /* 0x000000e500e57308 */ /* 0x000e680000002400 */
[----:B--2---:R-:W-:Y:S01]  /*4300*/  HMMA.16816.F32.BF16 R60, R32, R72, RZ ;  /* 0x00000048203c723c */ /* 0x004fe200000418ff */
[----:B---3--:R-:W2:Y:S03]  /*4310*/  LDSM.16.M88.4 R56, [R184+0x3000] ;  /* 0x00300000b838783b */ /* 0x008ea60000000200 */
[----:B------:R-:W-:Y:S04]  /*4320*/  MUFU.TANH R151, R151 ;  /* 0x0000009700977308 */ /* 0x000fe80000002400 */
[-C--:B------:R-:W-:Y:S04]  /*4330*/  HMMA.16816.F32.BF16 R68, R44, R40.reuse, R68 ;  /* 0x000000282c44723c */ /* 0x080fe80000041844 */
[----:B------:R-:W-:Y:S04]  /*4340*/  MUFU.TANH R230, R230 ;  /* 0x000000e600e67308 */ /* 0x000fe80000002400 */
[----:B------:R-:W-:Y:S04]  /*4350*/  HMMA.16816.F32.BF16 R36, R8, R40, R36 ;  /* 0x000000280824723c */ /* 0x000fe80000041824 */
[----:B------:R-:W3:Y:S04]  /*4360*/  MUFU.TANH R213, R213 ;  /* 0x000000d500d57308 */ /* 0x000ee80000002400 */
[----:B-1----:R-:W-:Y:S04]  /*4370*/  HMMA.16816.F32.BF16 R60, R24, R52, R60 ;  /* 0x00000034183c723c */ /* 0x002fe8000004183c */
[----:B------:R-:W-:Y:S04]  /*4380*/  MUFU.TANH R231, R231 ;  /* 0x000000e700e77308 */ /* 0x000fe80000002400 */
[----:B------:R-:W-:Y:S01]  /*4390*/  FMUL.FTZ R68, R68, c[0x0][0x2ec] ;  /* 0x0000bb0044447a20 */ /* 0x000fe20000410000 */
[----:B------:R-:W-:Y:S01]  /*43a0*/  HMMA.16816.F32.BF16 R64, R16, R82, R64 ;  /* 0x000000521040723c */ /* 0x000fe20000041840 */
[----:B------:R-:W-:-:S02]  /*43b0*/  FMUL.FTZ R69, R69, c[0x0][0x2ec] ;  /* 0x0000bb0045457a20 */ /* 0x000fc40000410000 */
[----:B------:R-:W-:Y:S01]  /*43c0*/  FMUL.FTZ R80, R70, c[0x0][0x2ec] ;  /* 0x0000bb0046507a20 */ /* 0x000fe20000410000 */
[----:B------:R-:W-:Y:S01]  /*43d0*/  MUFU.TANH R201, R68 ;  /* 0x0000004400c97308 */ /* 0x000fe20000002400 */
[----:B------:R-:W-:-:S03]  /*43e0*/  FMUL.FTZ R81, R71, c[0x0][0x2ec] ;  /* 0x0000bb0047517a20 */ /* 0x000fc60000410000 */
[----:B------:R-:W-:Y:S01]  /*43f0*/  HMMA.16816.F32.BF16 R48, R12, R82, R48 ;  /* 0x000000520c30723c */ /* 0x000fe20000041830 */
[----:B------:R-:W-:Y:S02]  /*4400*/  FMUL.FTZ R36, R36, c[0x0][0x2ec] ;  /* 0x0000bb0024247a20 */ /* 0x000fe40000410000 */
[----:B------:R-:W-:Y:S01]  /*4410*/  FMUL.FTZ R210, R37, c[0x0][0x2ec] ;  /* 0x0000bb0025d27a20 */ /* 0x000fe20000410000 */
[----:B------:R1:W-:Y:S01]  /*4420*/  MUFU.TANH R199, R69 ;  /* 0x0000004500c77308 */ /* 0x0003e20000002400 */
[----:B------:R-:W-:Y:S02]  /*4430*/  FMUL.FTZ R211, R38, c[0x0][0x2ec] ;  /* 0x0000bb0026d37a20 */ /* 0x000fe40000410000 */
[----:B------:R-:W-:Y:S01]  /*4440*/  FSEL R83, R92, -INF , !P3 ;  /* 0xff8000005c537808 */ /* 0x000fe20005800000 */
[----:B------:R-:W-:Y:S01]  /*4450*/  HMMA.16816.F32.BF16 R76, R28, R72, RZ ;  /* 0x000000481c4c723c */ /* 0x000fe200000418ff */
[----:B------:R-:W-:-:S03]  /*4460*/  FMUL.FTZ R209, R39, c[0x0][0x2ec] ;  /* 0x0000bb0027d17a20 */ /* 0x000fc60000410000 */
[----:B------:R3:W-:Y:S04]  /*4470*/  MUFU.TANH R212, R36 ;  /* 0x0000002400d47308 */ /* 0x0007e80000002400 */
[----:B--2---:R-:W-:Y:S01]  /*4480*/  HMMA.16816.F32.BF16 R60, R16, R56, R60 ;  /* 0x00000038103c723c */ /* 0x004fe2000004183c */
[----:B-1----:R-:W1:Y:S03]  /*4490*/  LDSM.16.M88.4 R68, [R198+0x3000] ;  /* 0x00300000c644783b */ /* 0x002e660000000200 */
[----:B------:R-:W-:Y:S04]  /*44a0*/  MUFU.TANH R80, R80 ;  /* 0x0000005000507308 */ /* 0x000fe80000002400 */
[----:B------:R-:W-:Y:S04]  /*44b0*/  HMMA.16816.F32.BF16 R64, R44, R42, R64 ;  /* 0x0000002a2c40723c */ /* 0x000fe80000041840 */
[----:B------:R-:W2:Y:S04]  /*44c0*/  MUFU.TANH R211, R211 ;  /* 0x000000d300d37308 */ /* 0x000ea80000002400 */
[-C--:B---3--:R-:W-:Y:S04]  /*44d0*/  HMMA.16816.F32.BF16 R36, R28, R74.reuse, RZ ;  /* 0x0000004a1c24723c */ /* 0x088fe800000418ff */
[----:B------:R-:W-:Y:S04]  /*44e0*/  MUFU.TANH R81, R81 ;  /* 0x0000005100517308 */ /* 0x000fe80000002400 */
[----:B------:R-:W-:Y:S04]  /*44f0*/  HMMA.16816.F32.BF16 R72, R32, R74, RZ ;  /* 0x0000004a2048723c */ /* 0x000fe800000418ff */
[----:B------:R-:W-:Y:S04]  /*4500*/  MUFU.TANH R210, R210 ;  /* 0x000000d200d27308 */ /* 0x000fe80000002400 */
[----:B------:R-:W-:Y:S01]  /*4510*/  HMMA.16816.F32.BF16 R48, R8, R42, R48 ;  /* 0x0000002a0830723c */ /* 0x000fe20000041830 */
[----:B------:R3:W2:Y:S01]  /*4520*/  LDSM.16.M88.4 R40, [R152+0x7800] ;  /* 0x007800009828783b */ /* 0x0006a20000000200 */
[----:B------:R-:W-:-:S02]  /*4530*/  FMUL.FTZ R64, R64, c[0x0][0x2ec] ;  /* 0x0000bb0040407a20 */ /* 0x000fc40000410000 */
[----:B------:R-:W-:Y:S02]  /*4540*/  FMUL.FTZ R65, R65, c[0x0][0x2ec] ;  /* 0x0000bb0041417a20 */ /* 0x000fe40000410000 */
[----:B------:R-:W-:Y:S01]  /*4550*/  FMUL.FTZ R66, R66, c[0x0][0x2ec] ;  /* 0x0000bb0042427a20 */ /* 0x000fe20000410000 */
[----:B------:R-:W-:Y:S01]  /*4560*/  MUFU.TANH R197, R64 ;  /* 0x0000004000c57308 */ /* 0x000fe20000002400 */
[----:B------:R-:W-:Y:S01]  /*4570*/  HMMA.16816.F32.BF16 R76, R20, R52, R76 ;  /* 0x00000034144c723c */ /* 0x000fe2000004184c */
[----:B------:R-:W-:-:S06]  /*4580*/  FMUL.FTZ R67, R67, c[0x0][0x2ec] ;  /* 0x0000bb0043437a20 */ /* 0x000fcc0000410000 */
[----:B------:R-:W-:Y:S01]  /*4590*/  MUFU.TANH R196, R65 ;  /* 0x0000004100c47308 */ /* 0x000fe20000002400 */
[----:B-1----:R-:W-:Y:S07]  /*45a0*/  HMMA.16816.F32.BF16 R60, R44, R68, R60 ;  /* 0x000000442c3c723c */ /* 0x002fee000004183c */
[----:B------:R-:W-:Y:S01]  /*45b0*/  MUFU.TANH R157, R66 ;  /* 0x00000042009d7308 */ /* 0x000fe20000002400 */
[----:B------:R-:W-:Y:S01]  /*45c0*/  HMMA.16816.F32.BF16 R36, R20, R54, R36 ;  /* 0x000000361424723c */ /* 0x000fe20000041824 */
[----:B------:R-:W-:Y:S01]  /*45d0*/  FMUL.FTZ R208, R48, c[0x0][0x2ec] ;  /* 0x0000bb0030d07a20 */ /* 0x000fe20000410000 */
[----:B---3--:R-:W-:Y:S01]  /*45e0*/  FSEL R152, R84, -INF , !P1 ;  /* 0xff80000054987808 */ /* 0x008fe20004800000 */
[----:B------:R-:W-:-:S02]  /*45f0*/  FMUL.FTZ R206, R49, c[0x0][0x2ec] ;  /* 0x0000bb0031ce7a20 */ /* 0x000fc40000410000 */
[----:B------:R-:W-:Y:S02]  /*4600*/  FMUL.FTZ R207, R50, c[0x0][0x2ec] ;  /* 0x0000bb0032cf7a20 */ /* 0x000fe40000410000 */
[----:B------:R-:W-:Y:S01]  /*4610*/  FMUL.FTZ R205, R51, c[0x0][0x2ec] ;  /* 0x0000bb0033cd7a20 */ /* 0x000fe20000410000 */
[----:B------:R-:W-:Y:S01]  /*4620*/  HMMA.16816.F32.BF16 R72, R24, R54, R72 ;  /* 0x000000361848723c */ /* 0x000fe20000041848 */
[----:B------:R-:W1:Y:S01]  /*4630*/  LDSM.16.M88.4 R48, [R251+0x7800] ;  /* 0x00780000fb30783b */ /* 0x000e620000000200 */
[----:B------:R-:W3:Y:S06]  /*4640*/  MUFU.TANH R209, R209 ;  /* 0x000000d100d17308 */ /* 0x000eec0000002400 */
[----:B------:R-:W-:Y:S01]  /*4650*/  HMMA.16816.F32.BF16 R76, R12, R56, R76 ;  /* 0x000000380c4c723c */ /* 0x000fe2000004184c */
[----:B------:R-:W-:Y:S01]  /*4660*/  FMUL.FTZ R60, R60, c[0x0][0x2ec] ;  /* 0x0000bb003c3c7a20 */ /* 0x000fe20000410000 */
[----:B------:R-:W-:Y:S01]  /*4670*/  MUFU.TANH R208, R208 ;  /* 0x000000d000d07308 */ /* 0x000fe20000002400 */
[----:B------:R-:W-:Y:S01]  /*4680*/  FMUL.FTZ R170, R61, c[0x0][0x2ec] ;  /* 0x0000bb003daa7a20 */ /* 0x000fe20000410000 */
[----:B------:R-:W-:Y:S01]  /*4690*/  IADD3 R61, R173, 0x10, RZ ;  /* 0x00000010ad3d7810 */ /* 0x000fe20007ffe0ff */
[----:B------:R-:W-:-:S02]  /*46a0*/  FMUL.FTZ R62, R62, c[0x0][0x2ec] ;  /* 0x0000bb003e3e7a20 */ /* 0x000fc40000410000 */
[----:B------:R-:W-:Y:S01]  /*46b0*/  IADD3 R56, R173, 0x8, RZ ;  /* 0x00000008ad387810 */ /* 0x000fe20007ffe0ff */
[----:B--2---:R-:W-:Y:S01]  /*46c0*/  HMMA.16816.F32.BF16 R52, R32, R40, RZ ;  /* 0x000000282034723c */ /* 0x004fe200000418ff */
[----:B------:R-:W-:Y:S01]  /*46d0*/  FMUL.FTZ R63, R63, c[0x0][0x2ec] ;  /* 0x0000bb003f3f7a20 */ /* 0x000fe20000410000 */
[----:B------:R2:W-:Y:S01]  /*46e0*/  MUFU.TANH R171, R60 ;  /* 0x0000003c00ab7308 */ /* 0x0005e20000002400 */
[----:B------:R-:W-:Y:S02]  /*46f0*/  ISETP.GE.AND P2, PT, R56, UR14, PT ;  /* 0x0000000e38007c0c */ /* 0x000fe4000bf46270 */
[----:B------:R-:W-:Y:S02]  /*4700*/  ISETP.GE.AND P0, PT, R61, UR14, PT ;  /* 0x0000000e3d007c0c */ /* 0x000fe4000bf06270 */
[----:B------:R-:W-:Y:S01]  /*4710*/  FSEL R161, R97, -INF , !P2 ;  /* 0xff80000061a17808 */ /* 0x000fe20005000000 */
[----:B------:R-:W-:Y:S01]  /*4720*/  HMMA.16816.F32.BF16 R36, R12, R58, R36 ;  /* 0x0000003a0c24723c */ /* 0x000fe20000041824 */
[----:B------:R-:W-:Y:S01]  /*4730*/  FSEL R82, R85, -INF , !P2 ;  /* 0xff80000055527808 */ /* 0x000fe20005000000 */
[----:B------:R-:W-:Y:S01]  /*4740*/  MUFU.TANH R178, R62 ;  /* 0x0000003e00b27308 */ /* 0x000fe20000002400 */
[----:B------:R-:W-:-:S02]  /*4750*/  FSEL R175, R87, -INF , !P2 ;  /* 0xff80000057af7808 */ /* 0x000fc40005000000 */
[----:B------:R-:W-:Y:S02]  /*4760*/  FSEL R176, R102, -INF , !P0 ;  /* 0xff80000066b07808 */ /* 0x000fe40004000000 */
[----:B------:R-:W-:Y:S01]  /*4770*/  FSEL R154, R100, -INF , !P0 ;  /* 0xff800000649a7808 */ /* 0x000fe20004000000 */
[----:B------:R-:W-:Y:S01]  /*4780*/  HMMA.16816.F32.BF16 R72, R16, R58, R72 ;  /* 0x0000003a1048723c */ /* 0x000fe20000041848 */
[----:B------:R-:W-:Y:S01]  /*4790*/  FSEL R181, R98, -INF , !P0 ;  /* 0xff80000062b57808 */ /* 0x000fe20004000000 */
[----:B------:R1:W-:Y:S01]  /*47a0*/  MUFU.TANH R177, R63 ;  /* 0x0000003f00b17308 */ /* 0x0003e20000002400 */
[----:B--2---:R-:W-:-:S04]  /*47b0*/  IADD3 R60, R173, 0x11, RZ ;  /* 0x00000011ad3c7810 */ /* 0x004fc80007ffe0ff */
[----:B------:R-:W-:Y:S01]  /*47c0*/  ISETP.GE.AND P6, PT, R60, UR14, PT ;  /* 0x0000000e3c007c0c */ /* 0x000fe2000bfc6270 */
[----:B------:R-:W-:Y:S02]  /*47d0*/  HMMA.16816.F32.BF16 R32, R32, R42, RZ ;  /* 0x0000002a2020723c */ /* 0x000fe400000418ff */
[----:B------:R-:W2:Y:S01]  /*47e0*/  MUFU.TANH R207, R207 ;  /* 0x000000cf00cf7308 */ /* 0x000ea20000002400 */
[----:B------:R-:W-:Y:S02]  /*47f0*/  FSEL R167, R105, -INF , !P6 ;  /* 0xff80000069a77808 */ /* 0x000fe40007000000 */
[----:B------:R-:W-:Y:S02]  /*4800*/  FSEL R168, R103, -INF , !P6 ;  /* 0xff80000067a87808 */ /* 0x000fe40007000000 */
[----:B------:R-:W-:Y:S01]  /*4810*/  FSEL R183, R99, -INF , !P6 ;  /* 0xff80000063b77808 */ /* 0x000fe20007000000 */
[C---:B------:R-:W-:Y:S01]  /*4820*/  HMMA.16816.F32.BF16 R56, R28.reuse, R40, RZ ;  /* 0x000000281c38723c */ /* 0x040fe200000418ff */
[----:B-1----:R-:W1:Y:S01]  /*4830*/  LDSM.16.M88.4 R60, [R184+0x3800] ;  /* 0x00380000b83c783b */ /* 0x002e620000000200 */
[----:B------:R-:W-:Y:S05]  /*4840*/  MUFU.TANH R170, R170 ;  /* 0x000000aa00aa7308 */ /* 0x000fea0000002400 */
[C---:B------:R-:W-:Y:S01]  /*4850*/  IADD3 R40, R173.reuse, 0x19, RZ ;  /* 0x00000019ad287810 */ /* 0x040fe20007ffe0ff */
[----:B------:R-:W-:Y:S03]  /*4860*/  HMMA.16816.F32.BF16 R28, R28, R42, RZ ;  /* 0x0000002a1c1c723c */ /* 0x000fe600000418ff */
[----:B------:R-:W-:Y:S01]  /*4870*/  ISETP.GE.AND P4, PT, R40, UR14, PT ;  /* 0x0000000e28007c0c */ /* 0x000fe2000bf86270 */
[----:B------:R-:W-:Y:S01]  /*4880*/  MUFU.TANH R149, R149 ;  /* 0x0000009500957308 */ /* 0x000fe20000002400 */
[----:B------:R-:W-:-:S02]  /*4890*/  IADD3 R40, R173, 0x20, RZ ;  /* 0x00000020ad287810 */ /* 0x000fc40007ffe0ff */
[----:B------:R-:W-:Y:S01]  /*48a0*/  FSEL R42, R101, -INF , !P6 ;  /* 0xff800000652a7808 */ /* 0x000fe20007000000 */
[----:B------:R-:W-:Y:S01]  /*48b0*/  HMMA.16816.F32.BF16 R52, R24, R48, R52 ;  /* 0x000000301834723c */ /* 0x000fe20000041834 */
[----:B------:R-:W-:Y:S02]  /*48c0*/  ISETP.GE.AND P3, PT, R40, UR14, PT ;  /* 0x0000000e28007c0c */ /* 0x000fe4000bf66270 */
[----:B------:R-:W-:Y:S01]  /*48d0*/  IADD3 R40, R173, 0x21, RZ ;  /* 0x00000021ad287810 */ /* 0x000fe20007ffe0ff */
[----:B------:R-:W-:Y:S01]  /*48e0*/  MUFU.TANH R218, R218 ;  /* 0x000000da00da7308 */ /* 0x000fe20000002400 */
[----:B-----5:R-:W-:Y:S02]  /*48f0*/  FSEL R43, R113, -INF , !P4 ;  /* 0xff800000712b7808 */ /* 0x020fe40006000000 */
[----:B------:R-:W-:Y:S01]  /*4900*/  FSEL R174, R111, -INF , !P4 ;  /* 0xff8000006fae7808 */ /* 0x000fe20006000000 */
[----:B------:R-:W-:Y:S01]  /*4910*/  HMMA.16816.F32.BF16 R76, R8, R68, R76 ;  /* 0x00000044084c723c */ /* 0x000fe2000004184c */
[----:B------:R-:W-:-:S02]  /*4920*/  FSEL R166, R109, -INF , !P4 ;  /* 0xff8000006da67808 */ /* 0x000fc40006000000 */
[----:B------:R-:W-:Y:S01]  /*4930*/  FSEL R113, R107, -INF , !P4 ;  /* 0xff8000006b717808 */ /* 0x000fe20006000000 */
[----:B------:R-:W-:Y:S04]  /*4940*/  MUFU.TANH R215, R215 ;  /* 0x000000d700d77308 */ /* 0x000fe80000002400 */
[----:B------:R-:W-:Y:S04]  /*4950*/  HMMA.16816.F32.BF16 R72, R44, R70, R72 ;  /* 0x000000462c48723c */ /* 0x000fe80000041848 */
[----:B------:R-:W-:Y:S04]  /*4960*/  MUFU.TANH R67, R67 ;  /* 0x0000004300437308 */ /* 0x000fe80000002400 */
[----:B------:R-:W-:Y:S04]  /*4970*/  HMMA.16816.F32.BF16 R24, R24, R50, R32 ;  /* 0x000000321818723c */ /* 0x000fe80000041820 */
[----:B------:R-:W-:Y:S03]  /*4980*/  MUFU.TANH R206, R206 ;  /* 0x000000ce00ce7308 */ /* 0x000fe60000002400 */
[----:B------:R-:W-:Y:S01]  /*4990*/  IADD3 R34, R173, 0x39, RZ ;  /* 0x00000039ad227810 */ /* 0x000fe20007ffe0ff */
[----:B------:R-:W-:Y:S01]  /*49a0*/  HMMA.16816.F32.BF16 R56, R20, R48, R56 ;  /* 0x000000301438723c */ /* 0x000fe20000041838 */
[----:B------:R-:W-:Y:S01]  /*49b0*/  FSEL R35, R120, -INF , !P3 ;  /* 0xff80000078237808 */ /* 0x000fe20005800000 */
[----:B------:R-:W-:Y:S01]  /*49c0*/  FMUL.FTZ R76, R76, c[0x0][0x2ec] ;  /* 0x0000bb004c4c7a20 */ /* 0x000fe20000410000 */
[----:B------:R-:W-:Y:S01]  /*49d0*/  FSEL R32, R116, -INF , !P3 ;  /* 0xff80000074207808 */ /* 0x000fe20005800000 */
[----:B------:R-:W-:Y:S01]  /*49e0*/  FMUL.FTZ R77, R77, c[0x0][0x2ec] ;  /* 0x0000bb004d4d7a20 */ /* 0x000fe20000410000 */
[----:B------:R-:W-:Y:S01]  /*49f0*/  FSEL R33, R114, -INF , !P3 ;  /* 0xff80000072217808 */ /* 0x000fe20005800000 */
[----:B------:R-:W-:Y:S01]  /*4a00*/  FMUL.FTZ R78, R78, c[0x0][0x2ec] ;  /* 0x0000bb004e4e7a20 */ /* 0x000fe20000410000 */
[----:B------:R-:W-:Y:S01]  /*4a10*/  FSEL R48, R2, -INF , !P2 ;  /* 0xff80000002307808 */ /* 0x000fe20005000000 */
[----:B------:R-:W-:Y:S01]  /*4a20*/  HMMA.16816.F32.BF16 R68, R8, R70, R36 ;  /* 0x000000460844723c */ /* 0x000fe20000041824 */
[----:B------:R-:W-:Y:S01]  /*4a30*/  ISETP.GE.AND P2, PT, R40, UR14, PT ;  /* 0x0000000e28007c0c */ /* 0x000fe2000bf46270 */
[----:B------:R-:W-:Y:S01]  /*4a40*/  FMUL.FTZ R79, R79, c[0x0][0x2ec] ;  /* 0x0000bb004f4f7a20 */ /* 0x000fe20000410000 */
[----:B------:R-:W-:Y:S01]  /*4a50*/  IADD3 R40, R173, 0x29, RZ ;  /* 0x00000029ad287810 */ /* 0x000fe20007ffe0ff */
[----:B------:R-:W-:Y:S01]  /*4a60*/  FMUL.FTZ R73, R73, c[0x0][0x2ec] ;  /* 0x0000bb0049497a20 */ /* 0x000fe20000410000 */
[----:B------:R-:W-:Y:S01]  /*4a70*/  FSEL R49, R104, -INF , !P0 ;  /* 0xff80000068317808 */ /* 0x000fe20004000000 */
[----:B------:R-:W-:Y:S01]  /*4a80*/  FMUL.FTZ R74, R74, c[0x0][0x2ec] ;  /* 0x0000bb004a4a7a20 */ /* 0x000fe20000410000 */
[----:B------:R-:W-:Y:S01]  /*4a90*/  IADD3 R36, R173, 0x28, RZ ;  /* 0x00000028ad247810 */ /* 0x000fe20007ffe0ff */
[----:B------:R-:W-:Y:S01]  /*4aa0*/  HMMA.16816.F32.BF16 R28, R20, R50, R28 ;  /* 0x00000032141c723c */ /* 0x000fe2000004181c */
[----:B------:R-:W-:Y:S01]  /*4ab0*/  ISETP.GE.AND P0, PT, R40, UR14, PT ;  /* 0x0000000e28007c0c */ /* 0x000fe2000bf06270 */
[----:B------:R-:W-:Y:S01]  /*4ac0*/  FMUL.FTZ R75, R75, c[0x0][0x2ec] ;  /* 0x0000bb004b4b7a20 */ /* 0x000fe20000410000 */
[----:B------:R-:W-:Y:S01]  /*4ad0*/  ISETP.GE.AND P1, PT, R36, UR14, PT ;  /* 0x0000000e24007c0c */ /* 0x000fe2000bf26270 */
[----:B------:R-:W-:Y:S01]  /*4ae0*/  MUFU.TANH R180, R76 ;  /* 0x0000004c00b47308 */ /* 0x000fe20000002400 */
[----:B------:R-:W5:Y:S01]  /*4af0*/  LDSM.16.M88.4 R36, [R198+0x3800] ;  /* 0x00380000c624783b */ /* 0x000f620000000200 */
[----:B------:R-:W-:Y:S01]  /*4b00*/  IADD3 R40, R173, 0x30, RZ ;  /* 0x00000030ad287810 */ /* 0x000fe20007ffe0ff */
[----:B------:R-:W-:Y:S01]  /*4b10*/  FMUL.FTZ R0, R72, c[0x0][0x2ec] ;  /* 0x0000bb0048007a20 */ /* 0x000fe20000410000 */
[----:B-1----:R-:W-:Y:S01]  /*4b20*/  HMMA.16816.F32.BF16 R24, R16, R62, R24 ;  /* 0x0000003e1018723c */ /* 0x002fe20000041818 */
[----:B----4-:R-:W-:Y:S01]  /*4b30*/  FSEL R65, R121, -INF , !P2 ;  /* 0xff80000079417808 */ /* 0x010fe20005000000 */
[----:B------:R-:W-:-:S04]  /*4b40*/  DEPBAR.LE SB0, 0x0 ;  /* 0x000080000000791a */ /* 0x000fc80000000000 */
[----:B------:R-:W-:Y:S01]  /*4b50*/  ISETP.GE.AND P6, PT, R40, UR14, PT ;  /* 0x0000000e28007c0c */ /* 0x000fe2000bfc6270 */
[----:B------:R-:W-:Y:S01]  /*4b60*/  MUFU.TANH R89, R77 ;  /* 0x0000004d00597308 */ /* 0x000fe20000002400 */
[-C--:B------:R-:W-:Y:S01]  /*4b70*/  HMMA.16816.F32.BF16 R52, R16, R60.reuse, R52 ;  /* 0x0000003c1034723c */ /* 0x080fe20000041834 */
[----:B------:R-:W-:Y:S01]  /*4b80*/  IADD3 R40, R173, 0x31, RZ ;  /* 0x00000031ad287810 */ /* 0x000fe20007ffe0ff */
[----:B------:R-:W-:Y:S01]  /*4b90*/  FMUL.FTZ R68, R68, c[0x0][0x2ec] ;  /* 0x0000bb0044447a20 */ /* 0x000fe20000410000 */
[----:B------:R-:W-:Y:S01]  /*4ba0*/  FSEL R64, R119, -INF , !P2 ;  /* 0xff80000077407808 */ /* 0x000fe20005000000 */
[----:B------:R-:W-:Y:S01]  /*4bb0*/  FMUL.FTZ R69, R69, c[0x0][0x2ec] ;  /* 0x0000bb0045457a20 */ /* 0x000fe20000410000 */
[----:B------:R-:W-:Y:S01]  /*4bc0*/  ISETP.GE.AND P5, PT, R40, UR14, PT ;  /* 0x0000000e28007c0c */ /* 0x000fe2000bfa6270 */
[----:B------:R-:W-:Y:S01]  /*4bd0*/  FMUL.FTZ R70, R70, c[0x0][0x2ec] ;  /* 0x0000bb0046467a20 */ /* 0x000fe20000410000 */
[----:B------:R-:W-:Y:S01]  /*4be0*/  IADD3 R40, R173, 0x38, RZ ;  /* 0x00000038ad287810 */ /* 0x000fe20007ffe0ff */
[----:B------:R-:W-:Y:S01]  /*4bf0*/  HMMA.16816.F32.BF16 R56, R12, R60, R56 ;  /* 0x0000003c0c38723c */ /* 0x000fe20000041838 */
[----:B------:R-:W-:Y:S01]  /*4c00*/  FSEL R66, R117, -INF , !P2 ;  /* 0xff80000075427808 */ /* 0x000fe20005000000 */
[----:B------:R-:W-:Y:S01]  /*4c10*/  MUFU.TANH R88, R78 ;  /* 0x0000004e00587308 */ /* 0x000fe20000002400 */
[----:B------:R-:W-:Y:S01]  /*4c20*/  ISETP.GE.AND P4, PT, R40, UR14, PT ;  /* 0x0000000e28007c0c */ /* 0x000fe2000bf86270 */
[----:B------:R-:W-:Y:S01]  /*4c30*/  FMUL.FTZ R71, R71, c[0x0][0x2ec] ;  /* 0x0000bb0047477a20 */ /* 0x000fe20000410000 */
[----:B------:R-:W-:-:S02]  /*4c40*/  FSEL R40, R118, -INF , !P3 ;  /* 0xff80000076287808 */ /* 0x000fc40005800000 */
[----:B------:R-:W-:Y:S01]  /*4c50*/  ISETP.GE.AND P3, PT, R34, UR14, PT ;  /* 0x0000000e22007c0c */ /* 0x000fe2000bf66270 */
[----:B------:R-:W-:Y:S01]  /*4c60*/  HMMA.16816.F32.BF16 R28, R12, R62, R28 ;  /* 0x0000003e0c1c723c */ /* 0x000fe2000004181c */
[----:B------:R-:W-:Y:S01]  /*4c70*/  IADD3 R34, R173, 0x40, RZ ;  /* 0x00000040ad227810 */ /* 0x000fe20007ffe0ff */
[----:B------:R1:W4:Y:S01]  /*4c80*/  MUFU.TANH R2, R79 ;  /* 0x0000004f00027308 */ /* 0x0003220000002400 */
[----:B------:R-:W-:Y:S02]  /*4c90*/  FSEL R41, R115, -INF , !P2 ;  /* 0xff80000073297808 */ /* 0x000fe40005000000 */
[----:B------:R-:W-:Y:S02]  /*4ca0*/  ISETP.GE.AND P2, PT, R34, UR14, PT ;  /* 0x0000000e22007c0c */ /* 0x000fe4000bf46270 */
[----:B------:R-:W-:Y:S02]  /*4cb0*/  IADD3 R34, R173, 0x41, RZ ;  /* 0x00000041ad227810 */ /* 0x000fe40007ffe0ff */
[----:B------:R-:W-:Y:S01]  /*4cc0*/  FSEL R233, R128, -INF , !P1 ;  /* 0xff80000080e97808 */ /* 0x000fe20004800000 */
[----:B------:R-:W-:Y:S01]  /*4cd0*/  MUFU.TANH R84, R73 ;  /* 0x0000004900547308 */ /* 0x000fe20000002400 */
[----:B------:R-:W-:Y:S01]  /*4ce0*/  FSEL R238, R126, -INF , !P1 ;  /* 0xff8000007eee7808 */ /* 0x000fe20004800000 */
[----:B-----5:R-:W-:Y:S01]  /*4cf0*/  HMMA.16816.F32.BF16 R24, R44, R38, R24 ;  /* 0x000000262c18723c */ /* 0x020fe20000041818 */
[----:B------:R-:W-:-:S02]  /*4d00*/  FSEL R235, R129, -INF , !P0 ;  /* 0xff80000081eb7808 */ /* 0x000fc40004000000 */
[----:B------:R-:W-:-:S03]  /*4d10*/  FSEL R236, R127, -INF , !P0 ;  /* 0xff8000007fec7808 */ /* 0x000fc60004000000 */
[----:B------:R-:W-:Y:S01]  /*4d20*/  MUFU.TANH R99, R74 ;  /* 0x0000004a00637308 */ /* 0x000fe20000002400 */
[----:B------:R-:W-:Y:S01]  /*4d30*/  FSEL R240, R125, -INF , !P0 ;  /* 0xff8000007df07808 */ /* 0x000fe20004000000 */
[----:B-1----:R-:W-:Y:S01]  /*4d40*/  HMMA.16816.F32.BF16 R76, R8, R36, R56 ;  /* 0x00000024084c723c */ /* 0x002fe20000041838 */
[----:B------:R-:W-:Y:S02]  /*4d50*/  FSEL R237, R123, -INF , !P0 ;  /* 0xff8000007bed7808 */ /* 0x000fe40004000000 */
[----:B------:R-:W-:-:S03]  /*4d60*/  IADD3 R20, R173, 0x49, RZ ;  /* 0x00000049ad147810 */ /* 0x000fc60007ffe0ff */
[----:B------:R1:W-:Y:S01]  /*4d70*/  MUFU.TANH R96, R75 ;  /* 0x0000004b00607308 */ /* 0x0003e20000002400 */
[----:B------:R-:W-:Y:S01]  /*4d80*/  FSEL R51, R139, -INF , !P6 ;  /* 0xff8000008b337808 */ /* 0x000fe20007000000 */
[----:B------:R-:W-:Y:S01]  /*4d90*/  HMMA.16816.F32.BF16 R28, R8, R38, R28 ;  /* 0x00000026081c723c */ /* 0x000fe2000004181c */
[----:B------:R-:W-:Y:S02]  /*4da0*/  FSEL R58, R132, -INF , !P6 ;  /* 0xff800000843a7808 */ /* 0x000fe40007000000 */
[----:B------:R-:W-:Y:S02]  /*4db0*/  IADD3 R16, R173, 0x50, RZ ;  /* 0x00000050ad107810 */ /* 0x000fe40007ffe0ff */
[----:B------:R-:W-:Y:S01]  /*4dc0*/  FSEL R56, R135, -INF , !P5 ;  /* 0xff80000087387808 */ /* 0x000fe20006800000 */
[----:B------:R-:W5:Y:S01]  /*4dd0*/  MUFU.TANH R205, R205 ;  /* 0x000000cd00cd7308 */ /* 0x000f620000002400 */
[----:B------:R-:W-:Y:S01]  /*4de0*/  IADD3 R8, R173, 0x61, RZ ;  /* 0x00000061ad087810 */ /* 0x000fe20007ffe0ff */
[----:B------:R-:W-:Y:S01]  /*4df0*/  FMUL.FTZ R4, R27, c[0x0][0x2ec] ;  /* 0x0000bb001b047a20 */ /* 0x000fe20000410000 */
[----:B------:R-:W-:Y:S01]  /*4e00*/  FSEL R228, R133, -INF , !P5 ;  /* 0xff80000085e47808 */ /* 0x000fe20006800000 */
[----:B------:R-:W-:Y:S01]  /*4e10*/  FMUL.FTZ R24, R24, c[0x0][0x2ec] ;  /* 0x0000bb0018187a20 */ /* 0x000fe20000410000 */
[----:B------:R-:W-:Y:S01]  /*4e20*/  FSEL R59, R130, -INF , !P5 ;  /* 0xff800000823b7808 */ /* 0x000fe20006800000 */
[----:B------:R-:W-:Y:S01]  /*4e30*/  FMUL.FTZ R26, R26, c[0x0][0x2ec] ;  /* 0x0000bb001a1a7a20 */ /* 0x000fe20000410000 */
[----:B-1----:R-:W-:Y:S01]  /*4e40*/  HMMA.16816.F32.BF16 R72, R44, R36, R52 ;  /* 0x000000242c48723c */ /* 0x002fe20000041834 */
        /* <DEDUP_REMOVED lines=10> */
[----:B------:R-:W-:Y:S01]  /*4ef0*/  ISETP.GE.AND P1, PT, R34, UR14, PT ;  /* 0x0000000e22007c0c */ /* 0x000fe2000bf26270 */
[----:B------:R-:W-:Y:S01]  /*4f00*/  FMUL.FTZ R28, R28, c[0x0][0x2ec] ;  /* 0x0000bb001c1c7a20 */ /* 0x000fe20000410000 */
[----:B------:R-:W-:Y:S01]  /*4f10*/  IADD3 R34, R173, 0x48, RZ ;  /* 0x00000048ad227810 */ /* 0x000fe20007ffe0ff */
[----:B------:R-:W-:Y:S01]  /*4f20*/  FMUL.FTZ R30, R30, c[0x0][0x2ec] ;  /* 0x0000bb001e1e7a20 */ /* 0x000fe20000410000 */
[----:B------:R-:W-:Y:S01]  /*4f30*/  FSEL R52, R134, -INF , !P6 ;  /* 0xff80000086347808 */ /* 0x000fe20007000000 */
[----:B------:R-:W-:Y:S01]  /*4f40*/  FMUL.FTZ R29, R29, c[0x0][0x2ec] ;  /* 0x0000bb001d1d7a20 */ /* 0x000fe20000410000 */
[----:B------:R-:W-:Y:S01]  /*4f50*/  ISETP.GE.AND P0, PT, R34, UR14, PT ;  /* 0x0000000e22007c0c */ /* 0x000fe2000bf06270 */
[----:B------:R-:W-:Y:S01]  /*4f60*/  FMUL.FTZ R31, R31, c[0x0][0x2ec] ;  /* 0x0000bb001f1f7a20 */ /* 0x000fe20000410000 */
[----:B------:R-:W-:Y:S01]  /*4f70*/  FSEL R55, R131, -INF , !P6 ;  /* 0xff80000083377808 */ /* 0x000fe20007000000 */
[----:B------:R-:W-:Y:S01]  /*4f80*/  MUFU.TANH R0, R0 ;  /* 0x0000000000007308 */ /* 0x000fe20000002400 */
[----:B------:R-:W-:-:S02]  /*4f90*/  FSEL R229, R229, -INF , !P0 ;  /* 0xff800000e5e57808 */ /* 0x000fc40004000000 */
        /* <DEDUP_REMOVED lines=8> */
[----:B------:R-:W-:Y:S01]  /*5020*/  ISETP.GE.AND P0, PT, R8, UR14, PT ;  /* 0x0000000e08007c0c */ /* 0x000fe2000bf06270 */
        /* <DEDUP_REMOVED lines=8> */
[----:B------:R-:W-:-:S02]  /*50b0*/  ISETP.GE.AND P5, PT, R16, UR14, PT ;  /* 0x0000000e10007c0c */ /* 0x000fc4000bfa6270 */
[----:B------:R-:W-:Y:S01]  /*50c0*/  ISETP.GE.AND P6, PT, R8, UR14, PT ;  /* 0x0000000e08007c0c */ /* 0x000fe2000bfc6270 */
[----:B------:R-:W1:Y:S01]  /*50d0*/  MUFU.TANH R101, R70 ;  /* 0x0000004600657308 */ /* 0x000e620000002400 */
[C---:B------:R-:W-:Y:S02]  /*50e0*/  IADD3 R8, R173.reuse, 0x69, RZ ;  /* 0x00000069ad087810 */ /* 0x040fe40007ffe0ff */
[----:B------:R-:W-:Y:S02]  /*50f0*/  IADD3 R16, R173, 0x51, RZ ;  /* 0x00000051ad107810 */ /* 0x000fe40007ffe0ff */
[----:B------:R-:W-:Y:S02]  /*5100*/  FSEL R211, R211, -INF , !P5 ;  /* 0xff800000d3d37808 */ /* 0x000fe40006800000 */
[----:B------:R-:W-:Y:S01]  /*5110*/  FSEL R212, R212, -INF , !P5 ;  /* 0xff800000d4d47808 */ /* 0x000fe20006800000 */
[----:B------:R-:W1:Y:S01]  /*5120*/  MUFU.TANH R98, R71 ;  /* 0x0000004700627308 */ /* 0x000e620000002400 */
[----:B------:R-:W-:-:S02]  /*5130*/  FSEL R111, R80, -INF , !P5 ;  /* 0xff800000506f7808 */ /* 0x000fc40006800000 */
        /* <DEDUP_REMOVED lines=9> */
[----:B------:R-:W-:Y:S02]  /*51d0*/  ISETP.GE.AND P5, PT, R8, UR14, PT ;  /* 0x0000000e08007c0c */ /* 0x000fe4000bfa6270 */
[----:B------:R-:W-:Y:S02]  /*51e0*/  ISETP.GE.AND P4, PT, R16, UR14, PT ;  /* 0x0000000e10007c0c */ /* 0x000fe4000bf86270 */
[----:B------:R-:W-:Y:S02]  /*51f0*/  ISETP.GE.AND P3, PT, R12, UR14, PT ;  /* 0x0000000e0c007c0c */ /* 0x000fe4000bf66270 */
[C---:B------:R-:W-:Y:S01]  /*5200*/  IADD3 R8, R173.reuse, 0x70, RZ ;  /* 0x00000070ad087810 */ /* 0x040fe20007ffe0ff */
[----:B------:R-:W-:Y:S01]  /*5210*/  MUFU.TANH R94, R76 ;  /* 0x0000004c005e7308 */ /* 0x000fe20000002400 */
[----:B------:R-:W-:-:S02]  /*5220*/  IADD3 R9, R173, 0x71, RZ ;  /* 0x00000071ad097810 */ /* 0x000fc40007ffe0ff */
[----:B------:R-:W-:Y:S02]  /*5230*/  IADD3 R12, R173, 0x59, RZ ;  /* 0x00000059ad0c7810 */ /* 0x000fe40007ffe0ff */
[----:B---3--:R-:W-:Y:S02]  /*5240*/  FSEL R209, R209, -INF , !P4 ;  /* 0xff800000d1d17808 */ /* 0x008fe40006000000 */
[----:B------:R-:W-:Y:S01]  /*5250*/  FSEL R210, R210, -INF , !P4 ;  /* 0xff800000d2d27808 */ /* 0x000fe20006000000 */
[----:B------:R-:W3:Y:S01]  /*5260*/  MUFU.TANH R95, R78 ;  /* 0x0000004e005f7308 */ /* 0x000ee20000002400 */
[----:B------:R-:W-:Y:S02]  /*5270*/  FSEL R110, R81, -INF , !P4 ;  /* 0xff800000516e7808 */ /* 0x000fe40006000000 */
[----:B------:R-:W-:Y:S02]  /*5280*/  FSEL R199, R199, -INF , !P4 ;  /* 0xff800000c7c77808 */ /* 0x000fe40006000000 */
[----:B--2---:R-:W-:-:S02]  /*5290*/  FSEL R207, R207, -INF , !P3 ;  /* 0xff800000cfcf7808 */ /* 0x004fc40005800000 */
[----:B------:R-:W-:Y:S01]  /*52a0*/  FSEL R208, R208, -INF , !P3 ;  /* 0xff800000d0d07808 */ /* 0x000fe20005800000 */
[----:B------:R-:W-:Y:S01]  /*52b0*/  MUFU.TANH R126, R73 ;  /* 0x00000049007e7308 */ /* 0x000fe20000002400 */
[----:B------:R-:W-:Y:S02]  /*52c0*/  FSEL R109, R157, -INF , !P3 ;  /* 0xff8000009d6d7808 */ /* 0x000fe40005800000 */
[----:B------:R-:W-:Y:S02]  /*52d0*/  FSEL R197, R197, -INF , !P3 ;  /* 0xff800000c5c57808 */ /* 0x000fe40005800000 */
[----:B------:R-:W-:Y:S02]  /*52e0*/  ISETP.GE.AND P4, PT, R8, UR14, PT ;  /* 0x0000000e08007c0c */ /* 0x000fe4000bf86270 */
[----:B------:R-:W-:Y:S01]  /*52f0*/  ISETP.GE.AND P3, PT, R9, UR14, PT ;  /* 0x0000000e09007c0c */ /* 0x000fe2000bf66270 */
[----:B------:R-:W-:Y:S01]  /*5300*/  MUFU.TANH R90, R75 ;  /* 0x0000004b005a7308 */ /* 0x000fe20000002400 */
[----:B----4-:R-:W-:-:S02]  /*5310*/  FSEL R104, R2, -INF , !P0 ;  /* 0xff80000002687808 */ /* 0x010fc40004000000 */
        /* <DEDUP_REMOVED lines=8> */
[----:B------:R-:W2:Y:S01]  /*53a0*/  MUFU.TANH R92, R79 ;  /* 0x0000004f005c7308 */ /* 0x000ea20000002400 */
[----:B------:R-:W-:Y:S02]  /*53b0*/  PLOP3.LUT P0, PT, PT, PT, UP0, 0x80, 0x0 ;  /* 0x000000000000781c */ /* 0x000fe40003f0f008 */
[----:B------:R-:W-:Y:S02]  /*53c0*/  ISETP.GE.AND P2, PT, R12, UR14, PT ;  /* 0x0000000e0c007c0c */ /* 0x000fe4000bf46270 */
[----:B------:R-:W-:Y:S02]  /*53d0*/  IADD3 R12, R173, 0x60, RZ ;  /* 0x00000060ad0c7810 */ /* 0x000fe40007ffe0ff */
[----:B------:R-:W-:Y:S01]  /*53e0*/  FSEL R215, R215, -INF , !P1 ;  /* 0xff800000d7d77808 */ /* 0x000fe20004800000 */
[----:B------:R-:W-:Y:S01]  /*53f0*/  MUFU.TANH R125, R24 ;  /* 0x00000018007d7308 */ /* 0x000fe20000002400 */
[----:B------:R-:W-:-:S02]  /*5400*/  FSEL R218, R218, -INF , !P1 ;  /* 0xff800000dada7808 */ /* 0x000fc40004800000 */
[----:B------:R-:W-:Y:S02]  /*5410*/  FSEL R232, R149, -INF , !P1 ;  /* 0xff80000095e87808 */ /* 0x000fe40004800000 */
[----:B------:R-:W-:Y:S02]  /*5420*/  FSEL R221, R144, -INF , !P1 ;  /* 0xff80000090dd7808 */ /* 0x000fe40004800000 */
[----:B------:R-:W-:Y:S01]  /*5430*/  ISETP.GE.AND P1, PT, R12, UR14, PT ;  /* 0x0000000e0c007c0c */ /* 0x000fe2000bf26270 */
[----:B------:R-:W-:Y:S01]  /*5440*/  MUFU.TANH R87, R26 ;  /* 0x0000001a00577308 */ /* 0x000fe20000002400 */
[C---:B------:R-:W-:Y:S02]  /*5450*/  IADD3 R10, R173.reuse, 0x78, RZ ;  /* 0x00000078ad0a7810 */ /* 0x040fe40007ffe0ff */
[----:B------:R-:W-:Y:S02]  /*5460*/  IADD3 R173, R173, 0x79, RZ ;  /* 0x00000079adad7810 */ /* 0x000fe40007ffe0ff */
[----:B-----5:R-:W-:-:S02]  /*5470*/  FSEL R205, R205, -INF , !P2 ;  /* 0xff800000cdcd7808 */ /* 0x020fc40005000000 */
[----:B------:R-:W-:Y:S01]  /*5480*/  FSEL R206, R206, -INF , !P2 ;  /* 0xff800000cece7808 */ /* 0x000fe20005000000 */
[----:B------:R-:W-:Y:S01]  /*5490*/  MUFU.TANH R8, R28 ;  /* 0x0000001c00087308 */ /* 0x000fe20000002400 */
[----:B------:R-:W-:Y:S02]  /*54a0*/  FSEL R108, R67, -INF , !P2 ;  /* 0xff800000436c7808 */ /* 0x000fe40005000000 */
[----:B------:R-:W-:Y:S02]  /*54b0*/  FSEL R196, R196, -INF , !P2 ;  /* 0xff800000c4c47808 */ /* 0x000fe40005000000 */
[----:B------:R-:W-:Y:S02]  /*54c0*/  FSEL R107, R88, -INF , !P1 ;  /* 0xff800000586b7808 */ /* 0x000fe40004800000 */
[----:B------:R-:W-:Y:S01]  /*54d0*/  FSEL R106, R180, -INF , !P1 ;  /* 0xff800000b46a7808 */ /* 0x000fe20004800000 */
[----:B------:R-:W4:Y:S01]  /*54e0*/  MUFU.TANH R9, R30 ;  /* 0x0000001e00097308 */ /* 0x000f220000002400 */
[----:B------:R-:W-:-:S02]  /*54f0*/  FSEL R105, R178, -INF , !P1 ;  /* 0xff800000b2697808 */ /* 0x000fc40004800000 */
[----:B------:R-:W-:Y:S02]  /*5500*/  FSEL R131, R171, -INF , !P1 ;  /* 0xff800000ab837808 */ /* 0x000fe40004800000 */
[----:B------:R-:W-:Y:S02]  /*5510*/  ISETP.GE.AND P2, PT, R10, UR14, PT ;  /* 0x0000000e0a007c0c */ /* 0x000fe4000bf46270 */
[----:B------:R-:W-:Y:S01]  /*5520*/  ISETP.GE.AND P1, PT, R173, UR14, PT ;  /* 0x0000000ead007c0c */ /* 0x000fe2000bf26270 */
[----:B------:R-:W-:Y:S01]  /*5530*/  MUFU.TANH R124, R25 ;  /* 0x00000019007c7308 */ /* 0x000fe20000002400 */
[----:B------:R-:W-:Y:S02]  /*5540*/  FSEL R128, R84, -INF , !P5 ;  /* 0xff80000054807808 */ /* 0x000fe40006800000 */
[----:B-1----:R-:W-:Y:S02]  /*5550*/  FSEL R101, R101, -INF , !P6 ;  /* 0xff80000065657808 */ /* 0x002fe40007000000 */
[----:B------:R-:W-:-:S02]  /*5560*/  FSEL R100, R100, -INF , !P6 ;  /* 0xff80000064647808 */ /* 0x000fc40007000000 */
[----:B------:R-:W-:Y:S01]  /*5570*/  FSEL R99, R99, -INF , !P6 ;  /* 0xff80000063637808 */ /* 0x000fe20007000000 */
[----:B------:R-:W-:Y:S01]  /*5580*/  MUFU.TANH R4, R4 ;  /* 0x0000000400047308 */ /* 0x000fe20000002400 */
[----:B------:R-:W-:Y:S02]  /*5590*/  FSEL R129, R0, -INF , !P6 ;  /* 0xff80000000817808 */ /* 0x000fe40007000000 */
[----:B------:R-:W-:Y:S02]  /*55a0*/  FSEL R98, R98, -INF , !P5 ;  /* 0xff80000062627808 */ /* 0x000fe40006800000 */
[----:B------:R-:W-:Y:S02]  /*55b0*/  FSEL R97, R97, -INF , !P5 ;  /* 0xff80000061617808 */ /* 0x000fe40006800000 */
[----:B------:R-:W-:Y:S01]  /*55c0*/  FSEL R96, R96, -INF , !P5 ;  /* 0xff80000060607808 */ /* 0x000fe20006800000 */
[----:B------:R-:W-:Y:S01]  /*55d0*/  MUFU.TANH R85, R29 ;  /* 0x0000001d00557308 */ /* 0x000fe20000002400 */
[----:B---3--:R-:W-:-:S02]  /*55e0*/  FSEL R95, R95, -INF , !P4 ;  /* 0xff8000005f5f7808 */ /* 0x008fc40006000000 */
[----:B------:R-:W-:Y:S02]  /*55f0*/  FSEL R94, R94, -INF , !P4 ;  /* 0xff8000005e5e7808 */ /* 0x000fe40006000000 */
[----:B------:R-:W-:Y:S02]  /*5600*/  FSEL R93, R93, -INF , !P4 ;  /* 0xff8000005d5d7808 */ /* 0x000fe40006000000 */
[----:B------:R-:W-:Y:S01]  /*5610*/  FSEL R127, R127, -INF , !P4 ;  /* 0xff8000007f7f7808 */ /* 0x000fe20006000000 */
[----:B------:R-:W1:Y:S01]  /*5620*/  MUFU.TANH R86, R31 ;  /* 0x0000001f00567308 */ /* 0x000e620000002400 */
[----:B--2---:R-:W-:Y:S02]  /*5630*/  FSEL R92, R92, -INF , !P3 ;  /* 0xff8000005c5c7808 */ /* 0x004fe40005800000 */
[----:B------:R-:W-:Y:S02]  /*5640*/  FSEL R91, R91, -INF , !P3 ;  /* 0xff8000005b5b7808 */ /* 0x000fe40005800000 */
[----:B------:R-:W-:-:S02]  /*5650*/  FSEL R90, R90, -INF , !P3 ;  /* 0xff8000005a5a7808 */ /* 0x000fc40005800000 */
[----:B------:R-:W-:Y:S02]  /*5660*/  FSEL R126, R126, -INF , !P3 ;  /* 0xff8000007e7e7808 */ /* 0x000fe40005800000 */
[----:B----4-:R-:W-:Y:S02]  /*5670*/  FSEL R89, R9, -INF , !P2 ;  /* 0xff80000009597808 */ /* 0x010fe40005000000 */
[----:B------:R-:W-:Y:S02]  /*5680*/  FSEL R88, R8, -INF , !P2 ;  /* 0xff80000008587808 */ /* 0x000fe40005000000 */
[----:B------:R-:W-:Y:S02]  /*5690*/  FSEL R87, R87, -INF , !P2 ;  /* 0xff80000057577808 */ /* 0x000fe40005000000 */
[----:B------:R-:W-:Y:S02]  /*56a0*/  FSEL R125, R125, -INF , !P2 ;  /* 0xff8000007d7d7808 */ /* 0x000fe40005000000 */
[----:B-1----:R-:W-:-:S02]  /*56b0*/  FSEL R86, R86, -INF , !P1 ;  /* 0xff80000056567808 */ /* 0x002fc40004800000 */
[----:B------:R-:W-:Y:S02]  /*56c0*/  FSEL R85, R85, -INF , !P1 ;  /* 0xff80000055557808 */ /* 0x000fe40004800000 */
[----:B------:R-:W-:Y:S02]  /*56d0*/  FSEL R84, R4, -INF , !P1 ;  /* 0xff80000004547808 */ /* 0x000fe40004800000 */
[----:B------:R-:W-:Y:S01]  /*56e0*/  FSEL R124, R124, -INF , !P1 ;  /* 0xff8000007c7c7808 */ /* 0x000fe20004800000 */
[----:B------:R-:W-:Y:S06]  /*56f0*/  BAR.SYNC.DEFER_BLOCKING 0x0 ;  /* 0x0000000000007b1d */ /* 0x000fec0000010000 */
[----:B------:R-:W-:Y:S05]  /*5700*/  @!P0 BRA `(.L_x_248) ;  /* 0x0000068000008947 */ /* 0x000fea0003800000 */
[----:B------:R-:W-:Y:S01]  /*5710*/  ULEA.HI.SX32 UR7, UR8, 0xfffffffe, 0x19 ;  /* 0xfffffffe08077891 */ /* 0x000fe2000f8fca3f */
[----:B------:R-:W-:Y:S01]  /*5720*/  ISETP.GE.AND P1, PT, R242, c[0x0][0x220], PT ;  /* 0x00008800f2007a0c */ /* 0x000fe20003f26270 */
[----:B------:R-:W-:Y:S01]  /*5730*/  IMAD.U32 R19, RZ, RZ, UR4 ;  /* 0x00000004ff137e24 */ /* 0x000fe2000f8e00ff */
[----:B------:R-:W-:Y:S01]  /*5740*/  BSSY B0, `(.L_x_249) ;  /* 0x0000063000007945 */ /* 0x000fe20003800000 */
[----:B------:R-:W-:Y:S01]  /*5750*/  USHF.R.S32.HI UR6, URZ, 0x1f, UR7 ;  /* 0x0000001f3f067899 */ /* 0x000fe20008011407 */
[----:B------:R-:W-:Y:S01]  /*5760*/  IMAD.U32 R17, RZ, RZ, UR4 ;  /* 0x00000004ff117e24 */ /* 0x000fe2000f8e00ff */
[----:B------:R-:W-:Y:S01]  /*5770*/  UIMAD UR5, UR5, UR7, URZ ;  /* 0x00000007050572a4 */ /* 0x000fe2000f8e023f */
[----:B------:R-:W-:-:S02]  /*5780*/  IMAD.U32 R12, RZ, RZ, UR7 ;  /* 0x00000007ff0c7e24 */ /* 0x000fc4000f8e00ff */
[----:B------:R-:W-:Y:S01]  /*5790*/  IMAD.U32 R2, RZ, RZ, UR4 ;  /* 0x00000004ff027e24 */ /* 0x000fe2000f8e00ff */
[----:B------:R-:W-:Y:S01]  /*57a0*/  UIMAD UR5, UR6, UR11, UR5 ;  /* 0x0000000b060572a4 */ /* 0x000fe2000f8e0205 */
[----:B------:R-:W-:-:S03]  /*57b0*/  IMAD.WIDE.U32 R12, R12, UR11, R186 ;  /* 0x0000000b0c0c7c25 */ /* 0x000fc6000f8e00ba */
[----:B------:R-:W-:Y:S01]  /*57c0*/  @!P1 MOV R7, c[0x0][0x19c] ;  /* 0x0000670000079a02 */ /* 0x000fe20000000f00 */
[----:B------:R-:W-:Y:S01]  /*57d0*/  @!P1 IMAD.MOV.U32 R9, RZ, RZ, c[0x0][0x19c] ;  /* 0x00006700ff099624 */ /* 0x000fe200078e00ff */
[----:B------:R-:W-:Y:S01]  /*57e0*/  IADD3 R15, R13, UR5, RZ ;  /* 0x000000050d0f7c10 */ /* 0x000fe2000fffe0ff */
[----:B------:R-:W-:Y:S01]  /*57f0*/  IMAD.U32 R0, RZ, RZ, UR4 ;  /* 0x00000004ff007e24 */ /* 0x000fe2000f8e00ff */
[-C--:B------:R-:W-:Y:S01]  /*5800*/  @!P1 LEA R8, P3, R19, R12.reuse, 0x5 ;  /* 0x0000000c13089211 */ /* 0x080fe200078628ff */
[--C-:B------:R-:W-:Y:S01]  /*5810*/  @!P1 IMAD.MOV.U32 R14, RZ, RZ, R12.reuse ;  /* 0x000000ffff0e9224 */ /* 0x100fe200078e000c */
[----:B------:R-:W-:Y:S01]  /*5820*/  @!P1 IADD3 R11, P4, R12, UR20, RZ ;  /* 0x000000140c0b9c10 */ /* 0x000fe2000ff9e0ff */
[----:B------:R-:W-:Y:S01]  /*5830*/  @!P1 IMAD.MOV.U32 R24, RZ, RZ, R12 ;  /* 0x000000ffff189224 */ /* 0x000fe200078e000c */
[----:B------:R-:W-:Y:S01]  /*5840*/  @!P1 LEA R10, P2, R17, R12, 0x6 ;  /* 0x0000000c110a9211 */ /* 0x000fe200078430ff */
[----:B------:R-:W-:Y:S01]  /*5850*/  @!P1 IMAD.MOV.U32 R25, RZ, RZ, R15 ;  /* 0x000000ffff199224 */ /* 0x000fe200078e000f */
[-C--:B------:R-:W-:Y:S01]  /*5860*/  @!P1 LEA.HI.X R9, R2, R15.reuse, R9, 0x5, P3 ;  /* 0x0000000f02099211 */ /* 0x080fe200018f2c09 */
[----:B------:R1:W-:Y:S01]  /*5870*/  @P1 STS.128 [R182+0x4000], RZ ;  /* 0x004000ffb6001388 */ /* 0x0003e20000000c00 */
[----:B------:R-:W-:Y:S01]  /*5880*/  @!P1 IADD3.X R4, R15, UR9, RZ, P4, !PT ;  /* 0x000000090f049c10 */ /* 0x000fe2000a7fe4ff */
[C---:B------:R-:W-:Y:S01]  /*5890*/  @!P1 IMAD.WIDE.U32 R24, R0.reuse, 0x60, R24 ;  /* 0x0000006000189825 */ /* 0x040fe200078e0018 */
[----:B------:R-:W-:-:S02]  /*58a0*/  @!P1 LEA.HI.X R7, R0, R15, R7, 0x6, P2 ;  /* 0x0000000f00079211 */ /* 0x000fc400010f3407 */
[----:B------:R-:W-:Y:S02]  /*58b0*/  @!P1 LEA R20, P3, R10, c[0x0][0x168], 0x1 ;  /* 0x00005a000a149a11 */ /* 0x000fe400078608ff */
[C---:B------:R-:W-:Y:S02]  /*58c0*/  @!P1 LEA R16, P4, R11.reuse, c[0x0][0x168], 0x1 ;  /* 0x00005a000b109a11 */ /* 0x040fe400078808ff */
[----:B------:R-:W-:Y:S02]  /*58d0*/  @!P1 LEA R18, P2, R8, c[0x0][0x168], 0x1 ;  /* 0x00005a0008129a11 */ /* 0x000fe400078408ff */
[----:B------:R-:W-:Y:S01]  /*58e0*/  @!P1 LEA.HI.X R21, R10, c[0x0][0x16c], R7, 0x1, P3 ;  /* 0x00005b000a159a11 */ /* 0x000fe200018f0c07 */
[----:B------:R-:W-:Y:S01]  /*58f0*/  @!P1 IMAD.MOV.U32 R7, RZ, RZ, c[0x0][0x19c] ;  /* 0x00006700ff079624 */ /* 0x000fe200078e00ff */
[----:B------:R-:W-:Y:S01]  /*5900*/  @!P1 LEA.HI.X R17, R11, c[0x0][0x16c], R4, 0x1, P4 ;  /* 0x00005b000b119a11 */ /* 0x000fe200020f0c04 */
[----:B------:R-:W-:Y:S01]  /*5910*/  @!P1 IMAD.MOV.U32 R10, RZ, RZ, R12 ;  /* 0x000000ffff0a9224 */ /* 0x000fe200078e000c */
[----:B------:R-:W-:Y:S01]  /*5920*/  @!P1 LEA.HI.X R19, R8, c[0x0][0x16c], R9, 0x1, P2 ;  /* 0x00005b0008139a11 */ /* 0x000fe200010f0c09 */
[--C-:B------:R-:W-:Y:S01]  /*5930*/  @!P1 IMAD.MOV.U32 R11, RZ, RZ, R15.reuse ;  /* 0x000000ffff0b9224 */ /* 0x100fe200078e000f */
[----:B------:R-:W-:Y:S01]  /*5940*/  @!P1 MOV R4, c[0x0][0x19c] ;  /* 0x0000670000049a02 */ /* 0x000fe20000000f00 */
[----:B------:R-:W-:Y:S01]  /*5950*/  @!P1 IMAD.WIDE.U32 R8, R0, 0x30, R14 ;  /* 0x0000003000089825 */ /* 0x000fe200078e000e */
[----:B------:R-:W-:-:S03]  /*5960*/  @!P1 LEA R22, P2, R12, c[0x0][0x168], 0x1 ;  /* 0x00005a000c169a11 */ /* 0x000fc600078408ff */
[----:B------:R-:W-:Y:S01]  /*5970*/  @!P1 IMAD R7, R7, 0x30, RZ ;  /* 0x0000003007079824 */ /* 0x000fe200078e02ff */
[----:B------:R-:W-:Y:S01]  /*5980*/  @!P1 LEA.HI.X R23, R12, c[0x0][0x16c], R15, 0x1, P2 ;  /* 0x00005b000c179a11 */ /* 0x000fe200010f0c0f */
[----:B------:R-:W-:Y:S01]  /*5990*/  @!P1 IMAD.WIDE.U32 R10, R2, 0x50, R10 ;  /* 0x00000050020a9825 */ /* 0x000fe200078e000a */
[----:B------:R-:W-:Y:S02]  /*59a0*/  @!P1 LEA R30, P4, R8, c[0x0][0x168], 0x1 ;  /* 0x00005a00081e9a11 */ /* 0x000fe400078808ff */
[----:B------:R-:W-:Y:S01]  /*59b0*/  @!P1 IADD3 R7, R7, R9, RZ ;  /* 0x0000000907079210 */ /* 0x000fe20007ffe0ff */
[----:B------:R-:W-:Y:S01]  /*59c0*/  @!P1 IMAD.MOV.U32 R2, RZ, RZ, c[0x0][0x19c] ;  /* 0x00006700ff029624 */ /* 0x000fe200078e00ff */
[----:B------:R-:W-:Y:S01]  /*59d0*/  @!PT LDS RZ, [RZ] ;  /* 0x00000000fffff984 */ /* 0x000fe20000000800 */
[----:B------:R-:W-:Y:S01]  /*59e0*/  @!PT LDS RZ, [RZ] ;  /* 0x00000000fffff984 */ /* 0x000fe20000000800 */
[----:B------:R-:W-:Y:S01]  /*59f0*/  @!PT LDS RZ, [RZ] ;  /* 0x00000000fffff984 */ /* 0x000fe20000000800 */
[----:B------:R1:W-:Y:S01]  /*5a00*/  @!P1 LDGSTS.E.BYPASS.LTC128B.128 [R182+0x4000], [R22.64] ;  /* 0x0400000016b69fae */ /* 0x0003e2000b901d52 */
[----:B------:R-:W-:Y:S01]  /*5a10*/  @!P1 IMAD R4, R4, 0x50, RZ ;  /* 0x0000005004049824 */ /* 0x000fe200078e02ff */
[----:B------:R-:W-:Y:S01]  /*5a20*/  @!P1 LEA R28, P3, R10, c[0x0][0x168], 0x1 ;  /* 0x00005a000a1c9a11 */ /* 0x000fe200078608ff */
[----:B------:R-:W-:Y:S01]  /*5a30*/  @!P1 IMAD R2, R2, 0x60, RZ ;  /* 0x0000006002029824 */ /* 0x000fe200078e02ff */
        /* <DEDUP_REMOVED lines=51> */
.L_x_250:
[----:B------:R-:W-:Y:S05]  /*5d70*/  BSYNC B0 ;  /* 0x0000000000007941 */ /* 0x000fea0003800000 */
.L_x_249:
[----:B------:R-:W0:Y:S02]  /*5d80*/  LDGDEPBAR ;  /* 0x00000000000079af */ /* 0x000e240000000000 */
.L_x_248:
        /* <DEDUP_REMOVED lines=42> */
[----:B--2---:R-:W-:Y:S02]  /*6030*/  FMNMX.FTZ R9, R197, R0, !PT ;  /* 0x00000000c5097209 */ /* 0x004fe40007810000 */
        /* <DEDUP_REMOVED lines=19> */
[----:B------:R-:W-:Y:S01]  /*6170*/  FMNMX.FTZ R7, R208, R7, !PT ;  /* 0x00000007d0077209 */ /* 0x000fe20007810000 */
[----:B------:R-:W2:Y:S01]  /*6180*/  SHFL.BFLY PT, R11, R4, 0x2, 0x1f ;  /* 0x0c401f00040b7f89 */ /* 0x000ea200000e0000 */
        /* <DEDUP_REMOVED lines=12> */
[----:B--2---:R-:W-:Y:S02]  /*6250*/  FMNMX.FTZ R11, R4, R11, !PT ;  /* 0x0000000b040b7209 */ /* 0x004fe40007810000 */
        /* <DEDUP_REMOVED lines=16> */
[----:B------:R-:W3:Y:S01]  /*6360*/  SHFL.BFLY PT, R2, R7, 0x2, 0x1f ;  /* 0x0c401f0007027f89 */ /* 0x000ee200000e0000 */
[----:B--2---:R-:W-:-:S02]  /*6370*/  FMNMX.FTZ R68, R11, R68, !PT ;  /* 0x000000440b447209 */ /* 0x004fc40007810000 */
[----:B------:R-:W-:Y:S02]  /*6380*/  FMNMX.FTZ R11, R107, R0, !PT ;  /* 0x000000006b0b7209 */ /* 0x000fe40007810000 */
[----:B------:R-:W-:Y:S01]  /*6390*/  FMNMX.FTZ R9, R164, R9, !PT ;  /* 0x00000009a4097209 */ /* 0x000fe20007810000 */
[----:B------:R-:W-:Y:S01]  /*63a0*/  FMUL.FTZ R204, R68, c[0x0][0x23c] ;  /* 0x00008f0044cc7a20 */ /* 0x000fe20000410000 */
        /* <DEDUP_REMOVED lines=10> */
[----:B---3--:R-:W-:Y:S02]  /*6450*/  FMNMX.FTZ R2, R7, R2, !PT ;  /* 0x0000000207027209 */ /* 0x008fe40007810000 */
[----:B------:R-:W-:Y:S02]  /*6460*/  FMNMX.FTZ R11, R58, R11, !PT ;  /* 0x0000000b3a0b7209 */ /* 0x000fe40007810000 */
[----:B------:R-:W-:Y:S01]  /*6470*/  FMNMX.FTZ R7, R89, R0, !PT ;  /* 0x0000000059077209 */ /* 0x000fe20007810000 */
[----:B------:R-:W2:Y:S01]  /*6480*/  SHFL.BFLY PT, R9, R2, 0x1, 0x1f ;  /* 0x0c201f0002097f89 */ /* 0x000ea200000e0000 */
[----:B------:R-:W-:Y:S02]  /*6490*/  FMNMX.FTZ R11, R228, R11, !PT ;  /* 0x0000000be40b7209 */ /* 0x000fe40007810000 */
[----:B------:R-:W-:Y:S02]  /*64a0*/  FMNMX.FTZ R0, R86, R7, !PT ;  /* 0x0000000756007209 */ /* 0x000fe40007810000 */
[----:B------:R-:W-:-:S02]  /*64b0*/  FMNMX.FTZ R11, R60, R11, !PT ;  /* 0x0000000b3c0b7209 */ /* 0x000fc40007810000 */
[----:B------:R-:W-:Y:S01]  /*64c0*/  SHF.L.U32 R252, R252, 0x1, RZ ;  /* 0x00000001fcfc7819 */ /* 0x000fe200000006ff */
[----:B------:R-:W3:Y:S01]  /*64d0*/  SHFL.BFLY PT, R7, R0, 0x2, 0x1f ;  /* 0x0c401f0000077f89 */ /* 0x000ee200000e0000 */
[----:B------:R-:W-:Y:S02]  /*64e0*/  FMNMX.FTZ R11, R234, R11, !PT ;  /* 0x0000000bea0b7209 */ /* 0x000fe40007810000 */
[-C--:B------:R-:W-:Y:S01]  /*64f0*/  LEA R249, R5, R252.reuse, 0x1 ;  /* 0x000000fc05f97211 */ /* 0x080fe200078e08ff */
[----:B------:R-:W-:Y:S01]  /*6500*/  LDSM.16.MT88.4 R144, [R252+0x8000] ;  /* 0x00800000fc90783b */ /* 0x000fe20000004200 */
[----:B------:R-:W-:Y:S02]  /*6510*/  FMNMX.FTZ R11, R224, R11, !PT ;  /* 0x0000000be00b7209 */ /* 0x000fe40007810000 */
[----:B------:R-:W-:Y:S01]  /*6520*/  LEA R250, R3, R252, 0x1 ;  /* 0x000000fc03fa7211 */ /* 0x000fe200078e08ff */
[----:B-1----:R-:W-:Y:S01]  /*6530*/  LDSM.16.MT88.4 R24, [R252+0x8800] ;  /* 0x00880000fc18783b */ /* 0x002fe20000004200 */
[----:B------:R-:W-:-:S02]  /*6540*/  FMNMX.FTZ R11, R232, R11, !PT ;  /* 0x0000000be80b7209 */ /* 0x000fc40007810000 */
[----:B------:R-:W-:Y:S01]  /*6550*/  LEA R248, R3, R249, 0x1 ;  /* 0x000000f903f87211 */ /* 0x000fe200078e08ff */
[----:B------:R-:W-:Y:S01]  /*6560*/  LDSM.16.MT88.4 R16, [R250+0x8800] ;  /* 0x00880000fa10783b */ /* 0x000fe20000004200 */
[----:B------:R-:W-:Y:S02]  /*6570*/  FMNMX.FTZ R11, R222, R11, !PT ;  /* 0x0000000bde0b7209 */ /* 0x000fe40007810000 */
[----:B------:R-:W-:Y:S01]  /*6580*/  FSETP.NEU.FTZ.AND P1, PT, R68, -INF , PT ;  /* 0xff8000004400780b */ /* 0x000fe20003f3d000 */
[----:B------:R-:W-:Y:S01]  /*6590*/  LDSM.16.MT88.4 R20, [R248+0x8000] ;  /* 0x00800000f814783b */ /* 0x000fe20000004200 */
[----:B------:R-:W-:Y:S02]  /*65a0*/  FMNMX.FTZ R4, R230, R11, !PT ;  /* 0x0000000be6047209 */ /* 0x000fe40007810000 */
[----:B--2---:R-:W-:Y:S01]  /*65b0*/  FMNMX.FTZ R2, R2, R9, !PT ;  /* 0x0000000902027209 */ /* 0x004fe20007810000 */
[----:B------:R-:W-:Y:S01]  /*65c0*/  LDSM.16.MT88.4 R12, [R249+0x8800] ;  /* 0x00880000f90c783b */ /* 0x000fe20000004200 */
[----:B------:R-:W-:-:S02]  /*65d0*/  FMNMX.FTZ R9, R111, R4, !PT ;  /* 0x000000046f097209 */ /* 0x000fc40007810000 */
[----:B------:R-:W-:Y:S01]  /*65e0*/  FSEL R204, R204, RZ, P1 ;  /* 0x000000ffcccc7208 */ /* 0x000fe20000800000 */
[----:B------:R-:W-:Y:S01]  /*65f0*/  FMUL.FTZ R115, R2, c[0x0][0x23c] ;  /* 0x00008f0002737a20 */ /* 0x000fe20000410000 */
[----:B---3--:R-:W-:Y:S02]  /*6600*/  FMNMX.FTZ R0, R0, R7, !PT ;  /* 0x0000000700007209 */ /* 0x008fe40007810000 */
[----:B------:R-:W-:Y:S01]  /*6610*/  FMNMX.FTZ R4, R110, R9, !PT ;  /* 0x000000096e047209 */ /* 0x000fe20007810000 */
[--C-:B------:R-:W-:Y:S01]  /*6620*/  FFMA.FTZ R44, R113, c[0x0][0x23c], -R204.reuse ;  /* 0x00008f00712c7a23 */ /* 0x100fe200000108cc */
[----:B------:R-:W-:Y:S01]  /*6630*/  FSETP.NEU.FTZ.AND P1, PT, R2, -INF , PT ;  /* 0xff8000000200780b */ /* 0x000fe20003f3d000 */
[----:B------:R-:W1:Y:S01]  /*6640*/  SHFL.BFLY PT, R7, R0, 0x1, 0x1f ;  /* 0x0c201f0000077f89 */ /* 0x000e6200000e0000 */
[----:B------:R-:W-:Y:S01]  /*6650*/  FMNMX.FTZ R9, R109, R4, !PT ;  /* 0x000000046d097209 */ /* 0x000fe20007810000 */
[--C-:B------:R-:W-:Y:S01]  /*6660*/  FFMA.FTZ R118, R163, c[0x0][0x23c], -R204.reuse ;  /* 0x00008f00a3767a23 */ /* 0x100fe200000108cc */
[----:B------:R-:W-:Y:S01]  /*6670*/  FSEL R115, R115, RZ, P1 ;  /* 0x000000ff73737208 */ /* 0x000fe20000800000 */
[--C-:B------:R-:W-:Y:S01]  /*6680*/  FFMA.FTZ R117, R160, c[0x0][0x23c], -R204.reuse ;  /* 0x00008f00a0757a23 */ /* 0x100fe200000108cc */
[----:B------:R-:W-:Y:S01]  /*6690*/  FMNMX.FTZ R4, R108, R9, !PT ;  /* 0x000000096c047209 */ /* 0x000fe20007810000 */
[----:B------:R-:W-:Y:S01]  /*66a0*/  FFMA.FTZ R116, R175, c[0x0][0x23c], -R204 ;  /* 0x00008f00af747a23 */ /* 0x000fe200000108cc */
[----:B------:R-:W-:Y:S01]  /*66b0*/  MUFU.EX2 R44, R44 ;  /* 0x0000002c002c7308 */ /* 0x000fe20000000800 */
[--C-:B------:R-:W-:Y:S01]  /*66c0*/  FFMA.FTZ R114, R158, c[0x0][0x23c], -R115.reuse ;  /* 0x00008f009e727a23 */ /* 0x100fe20000010873 */
[----:B------:R-:W-:Y:S01]  /*66d0*/  FMNMX.FTZ R9, R105, R4, !PT ;  /* 0x0000000469097209 */ /* 0x000fe20007810000 */
[----:B------:R-:W-:-:S02]  /*66e0*/  FFMA.FTZ R113, R159, c[0x0][0x23c], -R115 ;  /* 0x00008f009f717a23 */ /* 0x000fc40000010873 */
[--C-:B------:R-:W-:Y:S01]  /*66f0*/  FFMA.FTZ R76, R162, c[0x0][0x23c], -R115.reuse ;  /* 0x00008f00a24c7a23 */ /* 0x100fe20000010873 */
[----:B------:R-:W-:Y:S01]  /*6700*/  FMNMX.FTZ R4, R102, R9, !PT ;  /* 0x0000000966047209 */ /* 0x000fe20007810000 */
[--C-:B------:R-:W-:Y:S01]  /*6710*/  FFMA.FTZ R77, R48, c[0x0][0x23c], -R115.reuse ;  /* 0x00008f00304d7a23 */ /* 0x100fe20000010873 */
[----:B------:R-:W-:Y:S01]  /*6720*/  MUFU.EX2 R114, R114 ;  /* 0x0000007200727308 */ /* 0x000fe20000000800 */
[--C-:B------:R-:W-:Y:S01]  /*6730*/  FFMA.FTZ R79, R179, c[0x0][0x23c], -R204.reuse ;  /* 0x00008f00b34f7a23 */ /* 0x100fe200000108cc */
[----:B------:R-:W-:Y:S01]  /*6740*/  FMNMX.FTZ R9, R99, R4, !PT ;  /* 0x0000000463097209 */ /* 0x000fe20007810000 */
[--C-:B------:R-:W-:Y:S02]  /*6750*/  FFMA.FTZ R75, R176, c[0x0][0x23c], -R115.reuse ;  /* 0x00008f00b04b7a23 */ /* 0x100fe40000010873 */
[--C-:B------:R-:W-:Y:S01]  /*6760*/  FFMA.FTZ R72, R168, c[0x0][0x23c], -R115.reuse ;  /* 0x00008f00a8487a23 */ /* 0x100fe20000010873 */
[----:B------:R-:W-:Y:S01]  /*6770*/  FMNMX.FTZ R4, R96, R9, !PT ;  /* 0x0000000960047209 */ /* 0x000fe20007810000 */
[--C-:B------:R-:W-:Y:S01]  /*6780*/  FFMA.FTZ R48, R172, c[0x0][0x23c], -R115.reuse ;  /* 0x00008f00ac307a23 */ /* 0x100fe20000010873 */
[----:B------:R-:W2:Y:S01]  /*6790*/  MUFU.EX2 R113, R113 ;  /* 0x0000007100717308 */ /* 0x000ea20000000800 */
[----:B-1----:R-:W-:Y:S01]  /*67a0*/  FMNMX.FTZ R0, R0, R7, !PT ;  /* 0x0000000700007209 */ /* 0x002fe20007810000 */
[----:B------:R-:W-:Y:S01]  /*67b0*/  LDSM.16.MT88.4 R8, [R248+0x8800] ;  /* 0x00880000f808783b */ /* 0x000fe20000004200 */
[----:B------:R-:W-:Y:S01]  /*67c0*/  FMNMX.FTZ R7, R93, R4, !PT ;  /* 0x000000045d077209 */ /* 0x000fe20007810000 */
[----:B------:R-:W-:Y:S01]  /*67d0*/  FFMA.FTZ R47, R174, c[0x0][0x23c], -R115 ;  /* 0x00008f00ae2f7a23 */ /* 0x000fe20000010873 */
[C---:B------:R-:W-:Y:S01]  /*67e0*/  FSETP.NEU.FTZ.AND P1, PT, R0.reuse, -INF , PT ;  /* 0xff8000000000780b */ /* 0x040fe20003f3d000 */
[----:B------:R-:W-:Y:S01]  /*67f0*/  FMUL.FTZ R112, R0, c[0x0][0x23c] ;  /* 0x00008f0000707a20 */ /* 0x000fe20000410000 */
[----:B------:R-:W-:Y:S01]  /*6800*/  FMNMX.FTZ R4, R90, R7, !PT ;  /* 0x000000075a047209 */ /* 0x000fe20007810000 */
[----:B------:R-:W-:Y:S01]  /*6810*/  MUFU.EX2 R77, R77 ;  /* 0x0000004d004d7308 */ /* 0x000fe20000000800 */
[----:B------:R-:W-:-:S02]  /*6820*/  FFMA.FTZ R78, R181, c[0x0][0x23c], -R204 ;  /* 0x00008f00b54e7a23 */ /* 0x000fc400000108cc */
[----:B------:R-:W-:Y:S01]  /*6830*/  FMNMX.FTZ R7, R87, R4, !PT ;  /* 0x0000000457077209 */ /* 0x000fe20007810000 */
[--C-:B------:R-:W-:Y:S01]  /*6840*/  FFMA.FTZ R69, R183, c[0x0][0x23c], -R204.reuse ;  /* 0x00008f00b7457a23 */ /* 0x100fe200000108cc */
[----:B------:R-:W-:Y:S01]  /*6850*/  FSEL R112, R112, RZ, P1 ;  /* 0x000000ff70707208 */ /* 0x000fe20000800000 */
[----:B------:R-:W-:Y:S01]  /*6860*/  FFMA.FTZ R67, R185, c[0x0][0x23c], -R204 ;  /* 0x00008f00b9437a23 */ /* 0x000fe200000108cc */
[----:B------:R-:W-:Y:S01]  /*6870*/  FMNMX.FTZ R4, R84, R7, !PT ;  /* 0x0000000754047209 */ /* 0x000fe20007810000 */
[----:B------:R-:W1:Y:S01]  /*6880*/  MUFU.EX2 R76, R76 ;  /* 0x0000004c004c7308 */ /* 0x000e620000000800 */
[----:B--2---:R-:W-:Y:S01]  /*6890*/  F2FP.BF16.PACK_AB R192, R113, R114 ;  /* 0x0000007271c0723e */ /* 0x004fe200000010ff */
[--C-:B------:R-:W-:Y:S02]  /*68a0*/  FFMA.FTZ R119, R156, c[0x0][0x23c], -R112.reuse ;  /* 0x00008f009c777a23 */ /* 0x100fe40000010870 */
[----:B------:R-:W2:Y:S01]  /*68b0*/  SHFL.BFLY PT, R7, R4, 0x2, 0x1f ;  /* 0x0c401f0004077f89 */ /* 0x000ea200000e0000 */
[----:B------:R-:W-:-:S02]  /*68c0*/  FFMA.FTZ R80, R161, c[0x0][0x23c], -R112 ;  /* 0x00008f00a1507a23 */ /* 0x000fc40000010870 */
[--C-:B------:R-:W-:Y:S01]  /*68d0*/  FFMA.FTZ R120, R155, c[0x0][0x23c], -R112.reuse ;  /* 0x00008f009b787a23 */ /* 0x100fe20000010870 */
[----:B------:R-:W-:Y:S01]  /*68e0*/  LDSM.16.MT88.4 R156, [R250+0x8000] ;  /* 0x00800000fa9c783b */ /* 0x000fe20000004200 */
[--C-:B------:R-:W-:Y:S01]  /*68f0*/  FFMA.FTZ R81, R169, c[0x0][0x23c], -R112.reuse ;  /* 0x00008f00a9517a23 */ /* 0x100fe20000010870 */
[----:B------:R-:W-:Y:S01]  /*6900*/  MUFU.EX2 R119, R119 ;  /* 0x0000007700777308 */ /* 0x000fe20000000800 */
[--C-:B------:R-:W-:Y:S01]  /*6910*/  FFMA.FTZ R71, R49, c[0x0][0x23c], -R112.reuse ;  /* 0x00008f0031477a23 */ /* 0x100fe20000010870 */
[----:B------:R-:W-:Y:S01]  /*6920*/  LDSM.16.MT88.4 R160, [R249+0x8000] ;  /* 0x00800000f9a0783b */ /* 0x000fe20000004200 */
[--C-:B------:R-:W-:Y:S02]  /*6930*/  FFMA.FTZ R70, R167, c[0x0][0x23c], -R112.reuse ;  /* 0x00008f00a7467a23 */ /* 0x100fe40000010870 */
[--C-:B------:R-:W-:Y:S01]  /*6940*/  FFMA.FTZ R46, R165, c[0x0][0x23c], -R112.reuse ;  /* 0x00008f00a52e7a23 */ /* 0x100fe20000010870 */
[----:B-1----:R-:W-:Y:S01]  /*6950*/  F2FP.BF16.PACK_AB R194, R76, R77 ;  /* 0x0000004d4cc2723e */ /* 0x002fe200000010ff */
[----:B------:R-:W-:Y:S01]  /*6960*/  FFMA.FTZ R45, R43, c[0x0][0x23c], -R112 ;  /* 0x00008f002b2d7a23 */ /* 0x000fe20000010870 */
[----:B------:R-:W1:Y:S01]  /*6970*/  MUFU.EX2 R120, R120 ;  /* 0x0000007800787308 */ /* 0x000e620000000800 */
[----:B------:R-:W-:-:S02]  /*6980*/  FFMA.FTZ R38, R41, c[0x0][0x23c], -R204 ;  /* 0x00008f0029267a23 */ /* 0x000fc400000108cc */
[--C-:B------:R-:W-:Y:S02]  /*6990*/  FFMA.FTZ R43, R33, c[0x0][0x23c], -R204.reuse ;  /* 0x00008f00212b7a23 */ /* 0x100fe400000108cc */
[--C-:B------:R-:W-:Y:S02]  /*69a0*/  FFMA.FTZ R41, R40, c[0x0][0x23c], -R115.reuse ;  /* 0x00008f0028297a23 */ /* 0x100fe40000010873 */
[----:B------:R-:W-:Y:S01]  /*69b0*/  FFMA.FTZ R39, R37, c[0x0][0x23c], -R204 ;  /* 0x00008f0025277a23 */ /* 0x000fe200000108cc */
[----:B------:R-:W-:Y:S01]  /*69c0*/  MUFU.EX2 R80, R80 ;  /* 0x0000005000507308 */ /* 0x000fe20000000800 */
[----:B------:R-:W-:Y:S01]  /*69d0*/  FFMA.FTZ R40, R35, c[0x0][0x23c], -R112 ;  /* 0x00008f0023287a23 */ /* 0x000fe20000010870 */
[----:B--2---:R-:W-:Y:S01]  /*69e0*/  FMNMX.FTZ R3, R4, R7, !PT ;  /* 0x0000000704037209 */ /* 0x004fe20007810000 */
[----:B------:R-:W-:Y:S02]  /*69f0*/  FFMA.FTZ R34, R237, c[0x0][0x23c], -R204 ;  /* 0x00008f00ed227a23 */ /* 0x000fe400000108cc */
[----:B------:R-:W-:-:S02]  /*6a00*/  FFMA.FTZ R31, R238, c[0x0][0x23c], -R115 ;  /* 0x00008f00ee1f7a23 */ /* 0x000fc40000010873 */
[----:B------:R-:W2:Y:S01]  /*6a10*/  SHFL.BFLY PT, R4, R3, 0x1, 0x1f ;  /* 0x0c201f0003047f89 */ /* 0x000ea200000e0000 */
[----:B------:R-:W3:Y:S01]  /*6a20*/  MUFU.EX2 R81, R81 ;  /* 0x0000005100517308 */ /* 0x000ee20000000800 */
[----:B-1----:R-:W-:Y:S01]  /*6a30*/  F2FP.BF16.PACK_AB R193, R119, R120 ;  /* 0x0000007877c1723e */ /* 0x002fe200000010ff */
[----:B------:R-:W-:Y:S02]  /*6a40*/  FFMA.FTZ R30, R236, c[0x0][0x23c], -R115 ;  /* 0x00008f00ec1e7a23 */ /* 0x000fe40000010873 */
[--C-:B------:R-:W-:Y:S02]  /*6a50*/  FFMA.FTZ R35, R65, c[0x0][0x23c], -R112.reuse ;  /* 0x00008f0041237a23 */ /* 0x100fe40000010870 */
[--C-:B------:R-:W-:Y:S02]  /*6a60*/  FFMA.FTZ R29, R233, c[0x0][0x23c], -R112.reuse ;  /* 0x00008f00e91d7a23 */ /* 0x100fe40000010870 */
[----:B------:R-:W-:Y:S01]  /*6a70*/  MUFU.EX2 R118, R118 ;  /* 0x0000007600767308 */ /* 0x000fe20000000800 */
[----:B------:R-:W-:-:S02]  /*6a80*/  FFMA.FTZ R28, R235, c[0x0][0x23c], -R112 ;  /* 0x00008f00eb1c7a23 */ /* 0x000fc40000010870 */
[--C-:B------:R-:W-:Y:S02]  /*6a90*/  FFMA.FTZ R65, R59, c[0x0][0x23c], -R204.reuse ;  /* 0x00008f003b417a23 */ /* 0x100fe400000108cc */
[----:B------:R-:W-:Y:S02]  /*6aa0*/  FFMA.FTZ R63, R61, c[0x0][0x23c], -R204 ;  /* 0x00008f003d3f7a23 */ /* 0x000fe400000108cc */
[--C-:B------:R-:W-:Y:S01]  /*6ab0*/  FFMA.FTZ R53, R53, c[0x0][0x23c], -R112.reuse ;  /* 0x00008f0035357a23 */ /* 0x100fe20000010870 */
[----:B------:R-:W1:Y:S01]  /*6ac0*/  MUFU.EX2 R117, R117 ;  /* 0x0000007500757308 */ /* 0x000e620000000800 */
[----:B---3--:R-:W-:Y:S01]  /*6ad0*/  F2FP.BF16.PACK_AB R195, R81, R80 ;  /* 0x0000005051c3723e */ /* 0x008fe200000010ff */
[--C-:B------:R-:W-:Y:S02]  /*6ae0*/  FFMA.FTZ R220, R220, c[0x0][0x23c], -R115.reuse ;  /* 0x00008f00dcdc7a23 */ /* 0x100fe40000010873 */
[--C-:B------:R-:W-:Y:S02]  /*6af0*/  FFMA.FTZ R215, R215, c[0x0][0x23c], -R112.reuse ;  /* 0x00008f00d7d77a23 */ /* 0x100fe40000010870 */
[----:B------:R-:W-:Y:S01]  /*6b00*/  FFMA.FTZ R213, R213, c[0x0][0x23c], -R112 ;  /* 0x00008f00d5d57a23 */ /* 0x000fe20000010870 */
[----:B--2---:R-:W-:Y:S01]  /*6b10*/  FMNMX.FTZ R3, R3, R4, !PT ;  /* 0x0000000403037209 */ /* 0x004fe20007810000 */
[----:B------:R-:W-:Y:S01]  /*6b20*/  MUFU.EX2 R116, R116 ;  /* 0x0000007400747308 */ /* 0x000fe20000000800 */
[----:B------:R-:W-:Y:S01]  /*6b30*/  HMMA.16816.F32.BF16 R140, R192, R144, RZ ;  /* 0x00000090c08c723c */ /* 0x000fe200000418ff */
[----:B------:R-:W-:Y:S01]  /*6b40*/  FFMA.FTZ R212, R212, c[0x0][0x23c], -R115 ;  /* 0x00008f00d4d47a23 */ /* 0x000fe20000010873 */
[C---:B------:R-:W-:Y:S01]  /*6b50*/  FSETP.NEU.FTZ.AND P1, PT, R3.reuse, -INF , PT ;  /* 0xff8000000300780b */ /* 0x040fe20003f3d000 */
[----:B------:R-:W-:-:S02]  /*6b60*/  FMUL.FTZ R123, R3, c[0x0][0x23c] ;  /* 0x00008f00037b7a20 */ /* 0x000fc40000410000 */
[----:B------:R-:W-:Y:S02]  /*6b70*/  FFMA.FTZ R208, R208, c[0x0][0x23c], -R115 ;  /* 0x00008f00d0d07a23 */ /* 0x000fe40000010873 */
[----:B------:R-:W2:Y:S01]  /*6b80*/  MUFU.EX2 R79, R79 ;  /* 0x0000004f004f7308 */ /* 0x000ea20000000800 */
[----:B------:R-:W-:Y:S01]  /*6b90*/  FSEL R123, R123, RZ, P1 ;  /* 0x000000ff7b7b7208 */ /* 0x000fe20000800000 */
[C---:B------:R-:W-:Y:S01]  /*6ba0*/  HMMA.16816.F32.BF16 R168, R192.reuse, R156, RZ ;  /* 0x0000009cc0a8723c */ /* 0x040fe200000418ff */
[----:B-1----:R-:W-:Y:S01]  /*6bb0*/  F2FP.BF16.PACK_AB R176, R117, R118 ;  /* 0x0000007675b0723e */ /* 0x002fe200000010ff */
[----:B------:R-:W-:Y:S02]  /*6bc0*/  FFMA.FTZ R209, R209, c[0x0][0x23c], -R112 ;  /* 0x00008f00d1d17a23 */ /* 0x000fe40000010870 */
[--C-:B------:R-:W-:Y:S02]  /*6bd0*/  FFMA.FTZ R121, R83, c[0x0][0x23c], -R123.reuse ;  /* 0x00008f0053797a23 */ /* 0x100fe4000001087b */
[--C-:B------:R-:W-:Y:S01]  /*6be0*/  FFMA.FTZ R83, R82, c[0x0][0x23c], -R123.reuse ;  /* 0x00008f0052537a23 */ /* 0x100fe2000001087b */
[----:B------:R-:W-:Y:S01]  /*6bf0*/  MUFU.EX2 R75, R75 ;  /* 0x0000004b004b7308 */ /* 0x000fe20000000800 */
[--C-:B------:R-:W-:Y:S01]  /*6c00*/  FFMA.FTZ R122, R6, c[0x0][0x23c], -R123.reuse ;  /* 0x00008f00067a7a23 */ /* 0x100fe2000001087b */
[----:B------:R-:W-:Y:S01]  /*6c10*/  HMMA.16816.F32.BF16 R180, R192, R160, RZ ;  /* 0x000000a0c0b4723c */ /* 0x000fe200000418ff */
[----:B------:R-:W-:-:S02]  /*6c20*/  FFMA.FTZ R82, R152, c[0x0][0x23c], -R123 ;  /* 0x00008f0098527a23 */ /* 0x000fc4000001087b */
[--C-:B------:R-:W-:Y:S01]  /*6c30*/  FFMA.FTZ R74, R154, c[0x0][0x23c], -R123.reuse ;  /* 0x00008f009a4a7a23 */ /* 0x100fe2000001087b */
[----:B--2---:R-:W-:Y:S02]  /*6c40*/  F2FP.BF16.PACK_AB R178, R79, R116 ;  /* 0x000000744fb2723e */ /* 0x004fe400000010ff */
[----:B------:R-:W-:Y:S01]  /*6c50*/  MUFU.EX2 R122, R122 ;  /* 0x0000007a007a7308 */ /* 0x000fe20000000800 */
[--C-:B------:R-:W-:Y:S01]  /*6c60*/  FFMA.FTZ R73, R42, c[0x0][0x23c], -R123.reuse ;  /* 0x00008f002a497a23 */ /* 0x100fe2000001087b */
[C---:B------:R-:W-:Y:S01]  /*6c70*/  HMMA.16816.F32.BF16 R188, R192.reuse, R20, RZ ;  /* 0x00000014c0bc723c */ /* 0x040fe200000418ff */
[--C-:B------:R-:W-:Y:S02]  /*6c80*/  FFMA.FTZ R50, R164, c[0x0][0x23c], -R123.reuse ;  /* 0x00008f00a4327a23 */ /* 0x100fe4000001087b */
[--C-:B------:R-:W-:Y:S02]  /*6c90*/  FFMA.FTZ R49, R166, c[0x0][0x23c], -R123.reuse ;  /* 0x00008f00a6317a23 */ /* 0x100fe4000001087b */
[--C-:B------:R-:W-:Y:S01]  /*6ca0*/  FFMA.FTZ R42, R32, c[0x0][0x23c], -R123.reuse ;  /* 0x00008f00202a7a23 */ /* 0x100fe2000001087b */
[----:B------:R-:W1:Y:S01]  /*6cb0*/  MUFU.EX2 R121, R121 ;  /* 0x0000007900797308 */ /* 0x000e620000000800 */
[--C-:B------:R-:W-:Y:S01]  /*6cc0*/  FFMA.FTZ R33, R36, c[0x0][0x23c], -R123.reuse ;  /* 0x00008f0024217a23 */ /* 0x100fe2000001087b */
[----:B------:R-:W-:Y:S01]  /*6cd0*/  HMMA.16816.F32.BF16 R148, R192, R146, RZ ;  /* 0x00000092c094723c */ /* 0x000fe200000418ff */
[----:B------:R-:W-:-:S02]  /*6ce0*/  FFMA.FTZ R37, R66, c[0x0][0x23c], -R123 ;  /* 0x00008f0042257a23 */ /* 0x000fc4000001087b */
[----:B------:R-:W-:Y:S02]  /*6cf0*/  FFMA.FTZ R32, R240, c[0x0][0x23c], -R123 ;  /* 0x00008f00f0207a23 */ /* 0x000fe4000001087b */
[--C-:B------:R-:W-:Y:S01]  /*6d00*/  FFMA.FTZ R36, R64, c[0x0][0x23c], -R115.reuse ;  /* 0x00008f0040247a23 */ /* 0x100fe20000010873 */
[----:B------:R-:W-:Y:S01]  /*6d10*/  MUFU.EX2 R83, R83 ;  /* 0x0000005300537308 */ /* 0x000fe20000000800 */
[--C-:B------:R-:W-:Y:S01]  /*6d20*/  FFMA.FTZ R64, R57, c[0x0][0x23c], -R204.reuse ;  /* 0x00008f0039407a23 */ /* 0x100fe200000108cc */
[C---:B------:R-:W-:Y:S01]  /*6d30*/  HMMA.16816.F32.BF16 R172, R192.reuse, R158, RZ ;  /* 0x0000009ec0ac723c */ /* 0x040fe200000418ff */
[----:B------:R-:W-:Y:S02]  /*6d40*/  FFMA.FTZ R57, R56, c[0x0][0x23c], -R115 ;  /* 0x00008f0038397a23 */ /* 0x000fe40000010873 */
[----:B------:R-:W-:Y:S02]  /*6d50*/  FFMA.FTZ R62, R58, c[0x0][0x23c], -R123 ;  /* 0x00008f003a3e7a23 */ /* 0x000fe4000001087b */
[----:B------:R-:W-:Y:S01]  /*6d60*/  FFMA.FTZ R56, R54, c[0x0][0x23c], -R115 ;  /* 0x00008f0036387a23 */ /* 0x000fe20000010873 */
[----:B------:R-:W2:Y:S01]  /*6d70*/  MUFU.EX2 R82, R82 ;  /* 0x0000005200527308 */ /* 0x000ea20000000800 */
[----:B-1----:R-:W-:Y:S01]  /*6d80*/  F2FP.BF16.PACK_AB R177, R121, R122 ;  /* 0x0000007a79b1723e */ /* 0x002fe200000010ff */
[----:B------:R-:W-:Y:S01]  /*6d90*/  HMMA.16816.F32.BF16 R184, R192, R162, RZ ;  /* 0x000000a2c0b8723c */ /* 0x000fe200000418ff */
[----:B------:R-:W-:-:S02]  /*6da0*/  FFMA.FTZ R66, R55, c[0x0][0x23c], -R204 ;  /* 0x00008f0037427a23 */ /* 0x000fc400000108cc */
[----:B------:R-:W-:Y:S02]  /*6db0*/  FFMA.FTZ R58, R52, c[0x0][0x23c], -R115 ;  /* 0x00008f00343a7a23 */ /* 0x000fe40000010873 */
[--C-:B------:R-:W-:Y:S01]  /*6dc0*/  FFMA.FTZ R54, R51, c[0x0][0x23c], -R112.reuse ;  /* 0x00008f0033367a23 */ /* 0x100fe20000010870 */
[----:B------:R-:W1:Y:S01]  /*6dd0*/  MUFU.EX2 R72, R72 ;  /* 0x0000004800487308 */ /* 0x000e620000000800 */
[--C-:B------:R-:W-:Y:S01]  /*6de0*/  FFMA.FTZ R61, R228, c[0x0][0x23c], -R123.reuse ;  /* 0x00008f00e43d7a23 */ /* 0x100fe2000001087b */
[----:B------:R-:W-:Y:S01]  /*6df0*/  HMMA.16816.F32.BF16 R192, R192, R22, RZ ;  /* 0x00000016c0c0723c */ /* 0x000fe200000418ff */
[--C-:B------:R-:W-:Y:S02]  /*6e00*/  FFMA.FTZ R60, R60, c[0x0][0x23c], -R123.reuse ;  /* 0x00008f003c3c7a23 */ /* 0x100fe4000001087b */
[----:B------:R-:W-:Y:S02]  /*6e10*/  FFMA.FTZ R59, R234, c[0x0][0x23c], -R123 ;  /* 0x00008f00ea3b7a23 */ /* 0x000fe4000001087b */
[----:B------:R-:W-:Y:S01]  /*6e20*/  FFMA.FTZ R55, R226, c[0x0][0x23c], -R115 ;  /* 0x00008f00e2377a23 */ /* 0x000fe20000010873 */
[----:B--2---:R-:W-:Y:S01]  /*6e30*/  F2FP.BF16.PACK_AB R179, R82, R83 ;  /* 0x0000005352b3723e */ /* 0x004fe200000010ff */
[----:B------:R-:W-:Y:S01]  /*6e40*/  MUFU.EX2 R48, R48 ;  /* 0x0000003000307308 */ /* 0x000fe20000000800 */
[----:B------:R-:W-:-:S02]  /*6e50*/  FFMA.FTZ R52, R225, c[0x0][0x23c], -R112 ;  /* 0x00008f00e1347a23 */ /* 0x000fc40000010870 */
[----:B------:R-:W-:Y:S02]  /*6e60*/  FFMA.FTZ R51, R227, c[0x0][0x23c], -R112 ;  /* 0x00008f00e3337a23 */ /* 0x000fe40000010870 */
[--C-:B------:R-:W-:Y:S01]  /*6e70*/  FFMA.FTZ R226, R219, c[0x0][0x23c], -R204.reuse ;  /* 0x00008f00dbe27a23 */ /* 0x100fe200000108cc */
[C---:B------:R-:W-:Y:S01]  /*6e80*/  HMMA.16816.F32.BF16 R132, R176.reuse, R144, RZ ;  /* 0x00000090b084723c */ /* 0x040fe200000418ff */
[----:B-1----:R-:W-:Y:S01]  /*6e90*/  F2FP.BF16.PACK_AB R4, R72, R75 ;  /* 0x0000004b4804723e */ /* 0x002fe200000010ff */
[----:B------:R-:W1:Y:S01]  /*6ea0*/  MUFU.EX2 R47, R47 ;  /* 0x0000002f002f7308 */ /* 0x000e620000000800 */
[--C-:B------:R-:W-:Y:S02]  /*6eb0*/  FFMA.FTZ R225, R217, c[0x0][0x23c], -R204.reuse ;  /* 0x00008f00d9e17a23 */ /* 0x100fe400000108cc */
[--C-:B------:R-:W-:Y:S02]  /*6ec0*/  FFMA.FTZ R219, R218, c[0x0][0x23c], -R115.reuse ;  /* 0x00008f00dadb7a23 */ /* 0x100fe40000010873 */
[--C-:B------:R-:W-:Y:S01]  /*6ed0*/  FFMA.FTZ R228, R223, c[0x0][0x23c], -R204.reuse ;  /* 0x00008f00dfe47a23 */ /* 0x100fe200000108cc */
[----:B------:R-:W-:Y:S01]  /*6ee0*/  HMMA.16816.F32.BF16 R136, R176, R156, RZ ;  /* 0x0000009cb088723c */ /* 0x000fe200000418ff */
[----:B------:R-:W-:Y:S01]  /*6ef0*/  FFMA.FTZ R227, R221, c[0x0][0x23c], -R204 ;  /* 0x00008f00dde37a23 */ /* 0x000fe200000108cc */
[----:B------:R-:W-:Y:S01]  /*6f00*/  MUFU.EX2 R71, R71 ;  /* 0x0000004700477308 */ /* 0x000fe20000000800 */
[----:B------:R-:W-:-:S02]  /*6f10*/  FFMA.FTZ R218, R216, c[0x0][0x23c], -R115 ;  /* 0x00008f00d8da7a23 */ /* 0x000fc40000010873 */
[----:B------:R-:W-:Y:S02]  /*6f20*/  FFMA.FTZ R217, R214, c[0x0][0x23c], -R115 ;  /* 0x00008f00d6d97a23 */ /* 0x000fe40000010873 */
[--C-:B------:R-:W-:Y:S01]  /*6f30*/  FFMA.FTZ R224, R224, c[0x0][0x23c], -R123.reuse ;  /* 0x00008f00e0e07a23 */ /* 0x100fe2000001087b */
[C---:B------:R-:W-:Y:S01]  /*6f40*/  HMMA.16816.F32.BF16 R152, R176.reuse, R160, RZ ;  /* 0x000000a0b098723c */ /* 0x040fe200000418ff */
[--C-:B------:R-:W-:Y:S01]  /*6f50*/  FFMA.FTZ R223, R232, c[0x0][0x23c], -R123.reuse ;  /* 0x00008f00e8df7a23 */ /* 0x100fe2000001087b */
[----:B------:R-:W2:Y:S01]  /*6f60*/  MUFU.EX2 R70, R70 ;  /* 0x0000004600467308 */ /* 0x000ea20000000800 */
[----:B-1----:R-:W-:Y:S01]  /*6f70*/  F2FP.BF16.PACK_AB R6, R47, R48 ;  /* 0x000000302f06723e */ /* 0x002fe200000010ff */
[--C-:B------:R-:W-:Y:S02]  /*6f80*/  FFMA.FTZ R222, R222, c[0x0][0x23c], -R123.reuse ;  /* 0x00008f00dede7a23 */ /* 0x100fe4000001087b */
[----:B------:R-:W-:Y:S02]  /*6f90*/  FFMA.FTZ R221, R230, c[0x0][0x23c], -R123 ;  /* 0x00008f00e6dd7a23 */ /* 0x000fe4000001087b */
[----:B------:R-:W-:Y:S01]  /*6fa0*/  HMMA.16816.F32.BF16 R144, R176, R146, RZ ;  /* 0x00000092b090723c */ /* 0x000fe200000418ff */
[--C-:B------:R-:W-:Y:S01]  /*6fb0*/  FFMA.FTZ R216, R231, c[0x0][0x23c], -R112.reuse ;  /* 0x00008f00e7d87a23 */ /* 0x100fe20000010870 */
[----:B------:R-:W-:Y:S01]  /*6fc0*/  MUFU.EX2 R46, R46 ;  /* 0x0000002e002e7308 */ /* 0x000fe20000000800 */
[----:B------:R-:W-:-:S02]  /*6fd0*/  FFMA.FTZ R214, R229, c[0x0][0x23c], -R112 ;  /* 0x00008f00e5d67a23 */ /* 0x000fc40000010870 */
[--C-:B------:R-:W-:Y:S02]  /*6fe0*/  FFMA.FTZ R229, R210, c[0x0][0x23c], -R115.reuse ;  /* 0x00008f00d2e57a23 */ /* 0x100fe40000010873 */
[----:B------:R-:W-:Y:S01]  /*6ff0*/  FFMA.FTZ R231, R206, c[0x0][0x23c], -R115 ;  /* 0x00008f00cee77a23 */ /* 0x000fe20000010873 */
[C---:B------:R-:W-:Y:S01]  /*7000*/  HMMA.16816.F32.BF16 R156, R176.reuse, R158, RZ ;  /* 0x0000009eb09c723c */ /* 0x040fe200000418ff */
[--C-:B------:R-:W-:Y:S01]  /*7010*/  FFMA.FTZ R206, R211, c[0x0][0x23c], -R112.reuse ;  /* 0x00008f00d3ce7a23 */ /* 0x100fe20000010870 */
[----:B------:R-:W1:Y:S01]  /*7020*/  MUFU.EX2 R45, R45 ;  /* 0x0000002d002d7308 */ /* 0x000e620000000800 */
[----:B--2---:R-:W-:Y:S01]  /*7030*/  F2FP.BF16.PACK_AB R5, R70, R71 ;  /* 0x000000474605723e */ /* 0x004fe200000010ff */
[--C-:B------:R-:W-:Y:S02]  /*7040*/  FFMA.FTZ R210, R207, c[0x0][0x23c], -R112.reuse ;  /* 0x00008f00cfd27a23 */ /* 0x100fe40000010870 */
[----:B------:R-:W-:Y:S02]  /*7050*/  FFMA.FTZ R205, R205, c[0x0][0x23c], -R112 ;  /* 0x00008f00cdcd7a23 */ /* 0x000fe40000010870 */
[----:B------:R-:W-:Y:S01]  /*7060*/  HMMA.16816.F32.BF16 R160, R176, R162, RZ ;  /* 0x000000a2b0a0723c */ /* 0x000fe200000418ff */
[----:B------:R-:W-:Y:S01]  /*7070*/  FFMA.FTZ R111, R111, c[0x0][0x23c], -R123 ;  /* 0x00008f006f6f7a23 */ /* 0x000fe2000001087b */
[----:B------:R-:W-:Y:S01]  /*7080*/  MUFU.EX2 R78, R78 ;  /* 0x0000004e004e7308 */ /* 0x000fe20000000800 */
[----:B------:R-:W-:-:S02]  /*7090*/  FFMA.FTZ R201, R201, c[0x0][0x23c], -R204 ;  /* 0x00008f00c9c97a23 */ /* 0x000fc400000108cc */
[--C-:B------:R-:W-:Y:S02]  /*70a0*/  FFMA.FTZ R93, R93, c[0x0][0x23c], -R123.reuse ;  /* 0x00008f005d5d7a23 */ /* 0x100fe4000001087b */
[--C-:B------:R-:W-:Y:S01]  /*70b0*/  FFMA.FTZ R90, R90, c[0x0][0x23c], -R123.reuse ;  /* 0x00008f005a5a7a23 */ /* 0x100fe2000001087b */
[C---:B------:R-:W-:Y:S01]  /*70c0*/  HMMA.16816.F32.BF16 R164, R176.reuse, R20, RZ ;  /* 0x00000014b0a4723c */ /* 0x040fe200000418ff */
[----:B------:R-:W-:Y:S01]  /*70d0*/  FFMA.FTZ R87, R87, c[0x0][0x23c], -R123 ;  /* 0x00008f0057577a23 */ /* 0x000fe2000001087b */
[----:B------:R-:W2:Y:S01]  /*70e0*/  MUFU.EX2 R69, R69 ;  /* 0x0000004500457308 */ /* 0x000ea20000000800 */
[----:B-1----:R-:W-:Y:S01]  /*70f0*/  F2FP.BF16.PACK_AB R7, R45, R46 ;  /* 0x0000002e2d07723e */ /* 0x002fe200000010ff */
[----:B------:R-:W-:Y:S02]  /*7100*/  FFMA.FTZ R106, R106, c[0x0][0x23c], -R115 ;  /* 0x00008f006a6a7a23 */ /* 0x000fe40000010873 */
[--C-:B------:R-:W-:Y:S02]  /*7110*/  FFMA.FTZ R107, R107, c[0x0][0x23c], -R112.reuse ;  /* 0x00008f006b6b7a23 */ /* 0x100fe40000010870 */
[----:B------:R-:W-:Y:S01]  /*7120*/  HMMA.16816.F32.BF16 R176, R176, R22, RZ ;  /* 0x00000016b0b0723c */ /* 0x000fe200000418ff */
[----:B------:R-:W-:Y:S01]  /*7130*/  FFMA.FTZ R104, R104, c[0x0][0x23c], -R112 ;  /* 0x00008f0068687a23 */ /* 0x000fe20000010870 */
[----:B------:R-:W-:Y:S01]  /*7140*/  MUFU.EX2 R67, R67 ;  /* 0x0000004300437308 */ /* 0x000fe20000000800 */
[----:B------:R-:W-:-:S02]  /*7150*/  FADD.FTZ R117, R118, R117 ;  /* 0x0000007576757221 */ /* 0x000fc40000010000 */
[----:B------:R-:W-:Y:S02]  /*7160*/  FADD.FTZ R122, R122, R121 ;  /* 0x000000797a7a7221 */ /* 0x000fe40000010000 */
[----:B------:R-:W-:Y:S01]  /*7170*/  FADD.FTZ R116, R116, R117 ;  /* 0x0000007574747221 */ /* 0x000fe20000010000 */
[----:B------:R-:W-:Y:S01]  /*7180*/  HMMA.16816.F32.BF16 R140, R4, R24, R140 ;  /* 0x00000018048c723c */ /* 0x000fe2000004188c */
[----:B------:R-:W-:Y:S01]  /*7190*/  FADD.FTZ R114, R114, R113 ;  /* 0x0000007172727221 */ /* 0x000fe20000010000 */
[----:B------:R-:W-:Y:S01]  /*71a0*/  MUFU.EX2 R74, R74 ;  /* 0x0000004a004a7308 */ /* 0x000fe20000000800 */
[----:B------:R-:W-:Y:S02]  /*71b0*/  FADD.FTZ R119, R120, R119 ;  /* 0x0000007778777221 */ /* 0x000fe40000010000 */
[----:B------:R-:W-:-:S03]  /*71c0*/  FADD.FTZ R79, R79, R116 ;  /* 0x000000744f4f7221 */ /* 0x000fc60000010000 */
[C---:B------:R-:W-:Y:S02]  /*71d0*/  HMMA.16816.F32.BF16 R168, R4.reuse, R16, R168 ;  /* 0x0000001004a8723c */ /* 0x040fe400000418a8 */
[----:B------:R-:W1:Y:S06]  /*71e0*/  MUFU.EX2 R73, R73 ;  /* 0x0000004900497308 */ /* 0x000e6c0000000800 */
[C---:B------:R-:W-:Y:S02]  /*71f0*/  HMMA.16816.F32.BF16 R180, R4.reuse, R12, R180 ;  /* 0x0000000c04b4723c */ /* 0x040fe400000418b4 */
[----:B------:R-:W-:Y:S06]  /*7200*/  MUFU.EX2 R50, R50 ;  /* 0x0000003200327308 */ /* 0x000fec0000000800 */
[C---:B------:R-:W-:Y:S02]  /*7210*/  HMMA.16816.F32.BF16 R188, R4.reuse, R8, R188 ;  /* 0x0000000804bc723c */ /* 0x040fe400000418bc */
[----:B------:R-:W3:Y:S06]  /*7220*/  MUFU.EX2 R49, R49 ;  /* 0x0000003100317308 */ /* 0x000eec0000000800 */
[C---:B------:R-:W-:Y:S02]  /*7230*/  HMMA.16816.F32.BF16 R148, R4.reuse, R26, R148 ;  /* 0x0000001a0494723c */ /* 0x040fe40000041894 */
[----:B------:R-:W-:Y:S06]  /*7240*/  MUFU.EX2 R43, R43 ;  /* 0x0000002b002b7308 */ /* 0x000fec0000000800 */
[C---:B------:R-:W-:Y:S02]  /*7250*/  HMMA.16816.F32.BF16 R172, R4.reuse, R18, R172 ;  /* 0x0000001204ac723c */ /* 0x040fe400000418ac */
[----:B------:R-:W-:Y:S06]  /*7260*/  MUFU.EX2 R38, R38 ;  /* 0x0000002600267308 */ /* 0x000fec0000000800 */
[C---:B------:R-:W-:Y:S02]  /*7270*/  HMMA.16816.F32.BF16 R184, R4.reuse, R14, R184 ;  /* 0x0000000e04b8723c */ /* 0x040fe400000418b8 */
[----:B------:R-:W-:Y:S06]  /*7280*/  MUFU.EX2 R39, R39 ;  /* 0x0000002700277308 */ /* 0x000fec0000000800 */
[----:B------:R-:W-:Y:S02]  /*7290*/  HMMA.16816.F32.BF16 R192, R4, R10, R192 ;  /* 0x0000000a04c0723c */ /* 0x000fe400000418c0 */
[----:B------:R-:W-:Y:S05]  /*72a0*/  MUFU.EX2 R34, R34 ;  /* 0x0000002200227308 */ /* 0x000fea0000000800 */
[----:B--2---:R-:W-:-:S02]  /*72b0*/  F2FP.BF16.PACK_AB R4, R69, R78 ;  /* 0x0000004e4504723e */ /* 0x004fc400000010ff */
[----:B-1----:R-:W-:Y:S01]  /*72c0*/  F2FP.BF16.PACK_AB R5, R73, R74 ;  /* 0x0000004a4905723e */ /* 0x002fe200000010ff */
[----:B------:R-:W-:Y:S01]  /*72d0*/  MUFU.EX2 R42, R42 ;  /* 0x0000002a002a7308 */ /* 0x000fe20000000800 */
[----:B------:R-:W-:Y:S02]  /*72e0*/  F2FP.BF16.PACK_AB R6, R44, R67 ;  /* 0x000000432c06723e */ /* 0x000fe400000010ff */
[----:B---3--:R-:W-:-:S05]  /*72f0*/  F2FP.BF16.PACK_AB R7, R49, R50 ;  /* 0x000000323107723e */ /* 0x008fca00000010ff */
[----:B------:R-:W-:Y:S02]  /*7300*/  MUFU.EX2 R37, R37 ;  /* 0x0000002500257308 */ /* 0x000fe40000000800 */
[C---:B------:R-:W-:Y:S06]  /*7310*/  HMMA.16816.F32.BF16 R132, R4.reuse, R24, R132 ;  /* 0x000000180484723c */ /* 0x040fec0000041884 */
[----:B------:R-:W-:Y:S02]  /*7320*/  MUFU.EX2 R33, R33 ;  /* 0x0000002100217308 */ /* 0x000fe40000000800 */
[C---:B------:R-:W-:Y:S06]  /*7330*/  HMMA.16816.F32.BF16 R136, R4.reuse, R16, R136 ;  /* 0x000000100488723c */ /* 0x040fec0000041888 */
[----:B------:R-:W-:Y:S02]  /*7340*/  MUFU.EX2 R32, R32 ;  /* 0x0000002000207308 */ /* 0x000fe40000000800 */
[C---:B------:R-:W-:Y:S06]  /*7350*/  HMMA.16816.F32.BF16 R152, R4.reuse, R12, R152 ;  /* 0x0000000c0498723c */ /* 0x040fec0000041898 */
[----:B------:R-:W-:Y:S02]  /*7360*/  MUFU.EX2 R41, R41 ;  /* 0x0000002900297308 */ /* 0x000fe40000000800 */
[C---:B------:R-:W-:Y:S06]  /*7370*/  HMMA.16816.F32.BF16 R164, R4.reuse, R8, R164 ;  /* 0x0000000804a4723c */ /* 0x040fec00000418a4 */
[----:B------:R-:W1:Y:S02]  /*7380*/  MUFU.EX2 R36, R36 ;  /* 0x0000002400247308 */ /* 0x000e640000000800 */
[C---:B------:R-:W-:Y:S01]  /*7390*/  HMMA.16816.F32.BF16 R144, R4.reuse, R26, R144 ;  /* 0x0000001a0490723c */ /* 0x040fe20000041890 */
[----:B------:R-:W2:Y:S05]  /*73a0*/  LDSM.16.MT88.4 R24, [R252+0x9000] ;  /* 0x00900000fc18783b */ /* 0x000eaa0000004200 */
[----:B------:R-:W-:Y:S02]  /*73b0*/  MUFU.EX2 R31, R31 ;  /* 0x0000001f001f7308 */ /* 0x000fe40000000800 */
[C---:B------:R-:W-:Y:S01]  /*73c0*/  HMMA.16816.F32.BF16 R156, R4.reuse, R18, R156 ;  /* 0x00000012049c723c */ /* 0x040fe2000004189c */
[----:B------:R-:W3:Y:S05]  /*73d0*/  LDSM.16.MT88.4 R16, [R250+0x9000] ;  /* 0x00900000fa10783b */ /* 0x000eea0000004200 */
[----:B------:R-:W4:Y:S01]  /*73e0*/  MUFU.EX2 R30, R30 ;  /* 0x0000001e001e7308 */ /* 0x000f220000000800 */
[----:B-1----:R-:W-:Y:S01]  /*73f0*/  F2FP.BF16.PACK_AB R20, R36, R41 ;  /* 0x000000292414723e */ /* 0x002fe200000010ff */
[C---:B------:R-:W-:Y:S01]  /*7400*/  HMMA.16816.F32.BF16 R160, R4.reuse, R14, R160 ;  /* 0x0000000e04a0723c */ /* 0x040fe200000418a0 */
[----:B------:R-:W1:Y:S05]  /*7410*/  LDSM.16.MT88.4 R12, [R249+0x9000] ;  /* 0x00900000f90c783b */ /* 0x000e6a0000004200 */
[----:B------:R-:W-:Y:S02]  /*7420*/  MUFU.EX2 R40, R40 ;  /* 0x0000002800287308 */ /* 0x000fe40000000800 */
[----:B------:R-:W-:Y:S01]  /*7430*/  HMMA.16816.F32.BF16 R176, R4, R10, R176 ;  /* 0x0000000a04b0723c */ /* 0x000fe200000418b0 */
[----:B------:R-:W5:Y:S05]  /*7440*/  LDSM.16.MT88.4 R8, [R248+0x9000] ;  /* 0x00900000f808783b */ /* 0x000f6a0000004200 */
[----:B------:R-:W2:Y:S01]  /*7450*/  MUFU.EX2 R35, R35 ;  /* 0x0000002300237308 */ /* 0x000ea20000000800 */
[----:B------:R-:W-:-:S02]  /*7460*/  F2FP.BF16.PACK_AB R4, R38, R43 ;  /* 0x0000002b2604723e */ /* 0x000fc400000010ff */
[----:B------:R-:W-:Y:S02]  /*7470*/  F2FP.BF16.PACK_AB R5, R37, R42 ;  /* 0x0000002a2505723e */ /* 0x000fe400000010ff */
[----:B------:R-:W-:Y:S02]  /*7480*/  F2FP.BF16.PACK_AB R6, R34, R39 ;  /* 0x000000272206723e */ /* 0x000fe400000010ff */
[----:B------:R-:W-:Y:S01]  /*7490*/  F2FP.BF16.PACK_AB R7, R32, R33 ;  /* 0x000000212007723e */ /* 0x000fe200000010ff */
[----:B------:R-:W-:Y:S01]  /*74a0*/  MUFU.EX2 R29, R29 ;  /* 0x0000001d001d7308 */ /* 0x000fe20000000800 */
[----:B----4-:R-:W-:-:S05]  /*74b0*/  F2FP.BF16.PACK_AB R22, R30, R31 ;  /* 0x0000001f1e16723e */ /* 0x010fca00000010ff */
[----:B--2---:R-:W-:Y:S02]  /*74c0*/  HMMA.16816.F32.BF16 R132, R4, R24, R132 ;  /* 0x000000180484723c */ /* 0x004fe40000041884 */
[----:B------:R-:W2:Y:S01]  /*74d0*/  MUFU.EX2 R28, R28 ;  /* 0x0000001c001c7308 */ /* 0x000ea20000000800 */
[----:B------:R-:W-:-:S05]  /*74e0*/  F2FP.BF16.PACK_AB R21, R35, R40 ;  /* 0x000000282315723e */ /* 0x000fca00000010ff */
[C---:B------:R-:W-:Y:S02]  /*74f0*/  HMMA.16816.F32.BF16 R144, R4.reuse, R26, R144 ;  /* 0x0000001a0490723c */ /* 0x040fe40000041890 */
[----:B------:R-:W-:Y:S06]  /*7500*/  MUFU.EX2 R66, R66 ;  /* 0x0000004200427308 */ /* 0x000fec0000000800 */
[C---:B---3--:R-:W-:Y:S01]  /*7510*/  HMMA.16816.F32.BF16 R136, R4.reuse, R16, R136 ;  /* 0x000000100488723c */ /* 0x048fe20000041888 */
[----:B--2---:R-:W-:Y:S01]  /*7520*/  F2FP.BF16.PACK_AB R23, R28, R29 ;  /* 0x0000001d1c17723e */ /* 0x004fe200000010ff */
[----:B------:R-:W-:Y:S06]  /*7530*/  MUFU.EX2 R65, R65 ;  /* 0x0000004100417308 */ /* 0x000fec0000000800 */
[----:B------:R-:W-:Y:S02]  /*7540*/  HMMA.16816.F32.BF16 R156, R4, R18, R156 ;  /* 0x00000012049c723c */ /* 0x000fe4000004189c */
[----:B------:R-:W-:Y:S06]  /*7550*/  MUFU.EX2 R64, R64 ;  /* 0x0000004000407308 */ /* 0x000fec0000000800 */
[C---:B------:R-:W-:Y:S02]  /*7560*/  HMMA.16816.F32.BF16 R140, R20.reuse, R24, R140 ;  /* 0x00000018148c723c */ /* 0x040fe4000004188c */
[----:B------:R-:W-:Y:S06]  /*7570*/  MUFU.EX2 R63, R63 ;  /* 0x0000003f003f7308 */ /* 0x000fec0000000800 */
[C---:B------:R-:W-:Y:S02]  /*7580*/  HMMA.16816.F32.BF16 R168, R20.reuse, R16, R168 ;  /* 0x0000001014a8723c */ /* 0x040fe400000418a8 */
[----:B------:R-:W-:Y:S06]  /*7590*/  MUFU.EX2 R62, R62 ;  /* 0x0000003e003e7308 */ /* 0x000fec0000000800 */
[C---:B-1----:R-:W-:Y:S02]  /*75a0*/  HMMA.16816.F32.BF16 R180, R20.reuse, R12, R180 ;  /* 0x0000000c14b4723c */ /* 0x042fe400000418b4 */
[----:B------:R-:W-:Y:S06]  /*75b0*/  MUFU.EX2 R61, R61 ;  /* 0x0000003d003d7308 */ /* 0x000fec0000000800 */
[C---:B-----5:R-:W-:Y:S02]  /*75c0*/  HMMA.16816.F32.BF16 R188, R20.reuse, R8, R188 ;  /* 0x0000000814bc723c */ /* 0x060fe400000418bc */
[----:B------:R-:W-:Y:S06]  /*75d0*/  MUFU.EX2 R60, R60 ;  /* 0x0000003c003c7308 */ /* 0x000fec0000000800 */
[C---:B------:R-:W-:Y:S01]  /*75e0*/  HMMA.16816.F32.BF16 R148, R20.reuse, R26, R148 ;  /* 0x0000001a1494723c */ /* 0x040fe20000041894 */
[----:B------:R-:W1:Y:S01]  /*75f0*/  LDSM.16.MT88.4 R24, [R252+0x9800] ;  /* 0x00980000fc18783b */ /* 0x000e620000004200 */
[----:B------:R-:W-:Y:S06]  /*7600*/  MUFU.EX2 R59, R59 ;  /* 0x0000003b003b7308 */ /* 0x000fec0000000800 */
[C---:B------:R-:W-:Y:S01]  /*7610*/  HMMA.16816.F32.BF16 R172, R20.reuse, R18, R172 ;  /* 0x0000001214ac723c */ /* 0x040fe200000418ac */
[----:B------:R-:W2:Y:S01]  /*7620*/  LDSM.16.MT88.4 R16, [R250+0x9800] ;  /* 0x00980000fa10783b */ /* 0x000ea20000004200 */
[----:B------:R-:W-:Y:S06]  /*7630*/  MUFU.EX2 R58, R58 ;  /* 0x0000003a003a7308 */ /* 0x000fec0000000800 */
[C---:B------:R-:W-:Y:S02]  /*7640*/  HMMA.16816.F32.BF16 R184, R20.reuse, R14, R184 ;  /* 0x0000000e14b8723c */ /* 0x040fe400000418b8 */
[----:B------:R-:W3:Y:S06]  /*7650*/  MUFU.EX2 R57, R57 ;  /* 0x0000003900397308 */ /* 0x000eec0000000800 */
[----:B------:R-:W-:Y:S02]  /*7660*/  HMMA.16816.F32.BF16 R192, R20, R10, R192 ;  /* 0x0000000a14c0723c */ /* 0x000fe400000418c0 */
[----:B------:R-:W-:Y:S06]  /*7670*/  MUFU.EX2 R56, R56 ;  /* 0x0000003800387308 */ /* 0x000fec0000000800 */
[----:B------:R-:W-:Y:S02]  /*7680*/  HMMA.16816.F32.BF16 R152, R4, R12, R152 ;  /* 0x0000000c0498723c */ /* 0x000fe40000041898 */
[----:B------:R-:W4:Y:S01]  /*7690*/  MUFU.EX2 R55, R55 ;  /* 0x0000003700377308 */ /* 0x000f220000000800 */
[----:B---3--:R-:W-:-:S05]  /*76a0*/  F2FP.BF16.PACK_AB R20, R57, R58 ;  /* 0x0000003a3914723e */ /* 0x008fca00000010ff */
[C---:B------:R-:W-:Y:S01]  /*76b0*/  HMMA.16816.F32.BF16 R160, R4.reuse, R14, R160 ;  /* 0x0000000e04a0723c */ /* 0x040fe200000418a0 */
[----:B------:R-:W3:Y:S01]  /*76c0*/  LDSM.16.MT88.4 R12, [R249+0x9800] ;  /* 0x00980000f90c783b */ /* 0x000ee20000004200 */
[----:B------:R-:W-:Y:S06]  /*76d0*/  MUFU.EX2 R54, R54 ;  /* 0x0000003600367308 */ /* 0x000fec0000000800 */
[----:B------:R-:W-:Y:S02]  /*76e0*/  HMMA.16816.F32.BF16 R164, R4, R8, R164 ;  /* 0x0000000804a4723c */ /* 0x000fe400000418a4 */
[----:B------:R-:W5:Y:S01]  /*76f0*/  MUFU.EX2 R53, R53 ;  /* 0x0000003500357308 */ /* 0x000f620000000800 */
[----:B----4-:R-:W-:-:S05]  /*7700*/  F2FP.BF16.PACK_AB R22, R55, R56 ;  /* 0x000000383716723e */ /* 0x010fca00000010ff */
[----:B------:R-:W-:Y:S01]  /*7710*/  HMMA.16816.F32.BF16 R176, R4, R10, R176 ;  /* 0x0000000a04b0723c */ /* 0x000fe200000418b0 */
[----:B------:R-:W4:Y:S01]  /*7720*/  LDSM.16.MT88.4 R8, [R248+0x9800] ;  /* 0x00980000f808783b */ /* 0x000f220000004200 */
[----:B------:R-:W-:Y:S05]  /*7730*/  MUFU.EX2 R52, R52 ;  /* 0x0000003400347308 */ /* 0x000fea0000000800 */
[----:B------:R-:W-:Y:S02]  /*7740*/  F2FP.BF16.PACK_AB R4, R65, R66 ;  /* 0x000000424104723e */ /* 0x000fe400000010ff */
[----:B------:R-:W-:Y:S01]  /*7750*/  F2FP.BF16.PACK_AB R5, R61, R62 ;  /* 0x0000003e3d05723e */ /* 0x000fe200000010ff */
[----:B------:R-:W2:Y:S01]  /*7760*/  MUFU.EX2 R51, R51 ;  /* 0x0000003300337308 */ /* 0x000ea20000000800 */
[----:B------:R-:W-:-:S02]  /*7770*/  F2FP.BF16.PACK_AB R6, R63, R64 ;  /* 0x000000403f06723e */ /* 0x000fc400000010ff */
[----:B------:R-:W-:Y:S02]  /*7780*/  F2FP.BF16.PACK_AB R7, R59, R60 ;  /* 0x0000003c3b07723e */ /* 0x000fe400000010ff */
[----:B-----5:R-:W-:-:S03]  /*7790*/  F2FP.BF16.PACK_AB R21, R53, R54 ;  /* 0x000000363515723e */ /* 0x020fc600000010ff */
[----:B------:R-:W-:Y:S02]  /*77a0*/  MUFU.EX2 R228, R228 ;  /* 0x000000e400e47308 */ /* 0x000fe40000000800 */
[----:B-1----:R-:W-:Y:S01]  /*77b0*/  HMMA.16816.F32.BF16 R132, R4, R24, R132 ;  /* 0x000000180484723c */ /* 0x002fe20000041884 */
[----:B--2---:R-:W-:-:S05]  /*77c0*/  F2FP.BF16.PACK_AB R23, R51, R52 ;  /* 0x000000343317723e */ /* 0x004fca00000010ff */
[----:B------:R-:W-:Y:S02]  /*77d0*/  MUFU.EX2 R227, R227 ;  /* 0x000000e300e37308 */ /* 0x000fe40000000800 */
[----:B------:R-:W-:Y:S06]  /*77e0*/  HMMA.16816.F32.BF16 R144, R4, R26, R144 ;  /* 0x0000001a0490723c */ /* 0x000fec0000041890 */
[----:B------:R-:W-:Y:S02]  /*77f0*/  MUFU.EX2 R226, R226 ;  /* 0x000000e200e27308 */ /* 0x000fe40000000800 */
[C---:B------:R-:W-:Y:S06]  /*7800*/  HMMA.16816.F32.BF16 R140, R20.reuse, R24, R140 ;  /* 0x00000018148c723c */ /* 0x040fec000004188c */
[----:B------:R-:W-:Y:S02]  /*7810*/  MUFU.EX2 R225, R225 ;  /* 0x000000e100e17308 */ /* 0x000fe40000000800 */
[C---:B------:R-:W-:Y:S01]  /*7820*/  HMMA.16816.F32.BF16 R148, R20.reuse, R26, R148 ;  /* 0x0000001a1494723c */ /* 0x040fe20000041894 */
[----:B------:R-:W-:Y:S05]  /*7830*/  LDSM.16.MT88.4 R24, [R252+0xa000] ;  /* 0x00a00000fc18783b */ /* 0x000fea0000004200 */
[----:B------:R-:W-:Y:S02]  /*7840*/  MUFU.EX2 R224, R224 ;  /* 0x000000e000e07308 */ /* 0x000fe40000000800 */
[C---:B------:R-:W-:Y:S06]  /*7850*/  HMMA.16816.F32.BF16 R168, R20.reuse, R16, R168 ;  /* 0x0000001014a8723c */ /* 0x040fec00000418a8 */
[----:B------:R-:W-:Y:S02]  /*7860*/  MUFU.EX2 R223, R223 ;  /* 0x000000df00df7308 */ /* 0x000fe40000000800 */
[C---:B------:R-:W-:Y:S06]  /*7870*/  HMMA.16816.F32.BF16 R172, R20.reuse, R18, R172 ;  /* 0x0000001214ac723c */ /* 0x040fec00000418ac */
[----:B------:R-:W-:Y:S02]  /*7880*/  MUFU.EX2 R222, R222 ;  /* 0x000000de00de7308 */ /* 0x000fe40000000800 */
[C---:B---3--:R-:W-:Y:S06]  /*7890*/  HMMA.16816.F32.BF16 R180, R20.reuse, R12, R180 ;  /* 0x0000000c14b4723c */ /* 0x048fec00000418b4 */
[----:B------:R-:W-:Y:S02]  /*78a0*/  MUFU.EX2 R221, R221 ;  /* 0x000000dd00dd7308 */ /* 0x000fe40000000800 */
[C---:B------:R-:W-:Y:S06]  /*78b0*/  HMMA.16816.F32.BF16 R184, R20.reuse, R14, R184 ;  /* 0x0000000e14b8723c */ /* 0x040fec00000418b8 */
[----:B------:R-:W-:Y:S02]  /*78c0*/  MUFU.EX2 R220, R220 ;  /* 0x000000dc00dc7308 */ /* 0x000fe40000000800 */
[C---:B----4-:R-:W-:Y:S06]  /*78d0*/  HMMA.16816.F32.BF16 R188, R20.reuse, R8, R188 ;  /* 0x0000000814bc723c */ /* 0x050fec00000418bc */
[----:B------:R-:W1:Y:S02]  /*78e0*/  MUFU.EX2 R219, R219 ;  /* 0x000000db00db7308 */ /* 0x000e640000000800 */
[----:B------:R-:W-:Y:S06]  /*78f0*/  HMMA.16816.F32.BF16 R192, R20, R10, R192 ;  /* 0x0000000a14c0723c */ /* 0x000fec00000418c0 */
[----:B------:R-:W-:Y:S02]  /*7900*/  MUFU.EX2 R218, R218 ;  /* 0x000000da00da7308 */ /* 0x000fe40000000800 */
[C---:B------:R-:W-:Y:S06]  /*7910*/  HMMA.16816.F32.BF16 R136, R4.reuse, R16, R136 ;  /* 0x000000100488723c */ /* 0x040fec0000041888 */
[----:B------:R-:W2:Y:S02]  /*7920*/  MUFU.EX2 R217, R217 ;  /* 0x000000d900d97308 */ /* 0x000ea40000000800 */
[----:B------:R-:W-:Y:S01]  /*7930*/  HMMA.16816.F32.BF16 R156, R4, R18, R156 ;  /* 0x00000012049c723c */ /* 0x000fe2000004189c */
[----:B------:R-:W3:Y:S01]  /*7940*/  LDSM.16.MT88.4 R16, [R250+0xa000] ;  /* 0x00a00000fa10783b */ /* 0x000ee20000004200 */
[----:B-1----:R-:W-:-:S04]  /*7950*/  F2FP.BF16.PACK_AB R20, R219, R220 ;  /* 0x000000dcdb14723e */ /* 0x002fc800000010ff */
[----:B------:R-:W-:Y:S02]  /*7960*/  MUFU.EX2 R216, R216 ;  /* 0x000000d800d87308 */ /* 0x000fe40000000800 */
[C---:B------:R-:W-:Y:S06]  /*7970*/  HMMA.16816.F32.BF16 R152, R4.reuse, R12, R152 ;  /* 0x0000000c0498723c */ /* 0x040fec0000041898 */
[----:B------:R-:W1:Y:S02]  /*7980*/  MUFU.EX2 R215, R215 ;  /* 0x000000d700d77308 */ /* 0x000e640000000800 */
[----:B------:R-:W-:Y:S01]  /*7990*/  HMMA.16816.F32.BF16 R160, R4, R14, R160 ;  /* 0x0000000e04a0723c */ /* 0x000fe200000418a0 */
[----:B------:R-:W4:Y:S01]  /*79a0*/  LDSM.16.MT88.4 R12, [R249+0xa000] ;  /* 0x00a00000f90c783b */ /* 0x000f220000004200 */
[----:B--2---:R-:W-:-:S04]  /*79b0*/  F2FP.BF16.PACK_AB R22, R217, R218 ;  /* 0x000000dad916723e */ /* 0x004fc800000010ff */
[----:B------:R-:W-:Y:S02]  /*79c0*/  MUFU.EX2 R214, R214 ;  /* 0x000000d600d67308 */ /* 0x000fe40000000800 */
[C---:B------:R-:W-:Y:S06]  /*79d0*/  HMMA.16816.F32.BF16 R164, R4.reuse, R8, R164 ;  /* 0x0000000804a4723c */ /* 0x040fec00000418a4 */
[----:B------:R-:W2:Y:S02]  /*79e0*/  MUFU.EX2 R213, R213 ;  /* 0x000000d500d57308 */ /* 0x000ea40000000800 */
[----:B------:R-:W-:Y:S01]  /*79f0*/  HMMA.16816.F32.BF16 R176, R4, R10, R176 ;  /* 0x0000000a04b0723c */ /* 0x000fe200000418b0 */
[----:B------:R-:W5:Y:S01]  /*7a00*/  LDSM.16.MT88.4 R8, [R248+0xa000] ;  /* 0x00a00000f808783b */ /* 0x000f620000004200 */
[----:B-1----:R-:W-:-:S05]  /*7a10*/  F2FP.BF16.PACK_AB R21, R215, R216 ;  /* 0x000000d8d715723e */ /* 0x002fca00000010ff */
[----:B------:R-:W-:Y:S01]  /*7a20*/  F2FP.BF16.PACK_AB R4, R227, R228 ;  /* 0x000000e4e304723e */ /* 0x000fe200000010ff */
[----:B------:R-:W-:Y:S01]  /*7a30*/  MUFU.EX2 R212, R212 ;  /* 0x000000d400d47308 */ /* 0x000fe20000000800 */
[----:B------:R-:W-:Y:S02]  /*7a40*/  F2FP.BF16.PACK_AB R5, R223, R224 ;  /* 0x000000e0df05723e */ /* 0x000fe400000010ff */
[----:B------:R-:W-:Y:S02]  /*7a50*/  F2FP.BF16.PACK_AB R6, R225, R226 ;  /* 0x000000e2e106723e */ /* 0x000fe400000010ff */
[----:B------:R-:W-:Y:S02]  /*7a60*/  F2FP.BF16.PACK_AB R7, R221, R222 ;  /* 0x000000dedd07723e */ /* 0x000fe400000010ff */
[----:B--2---:R-:W-:Y:S01]  /*7a70*/  F2FP.BF16.PACK_AB R23, R213, R214 ;  /* 0x000000d6d517723e */ /* 0x004fe200000010ff */
[----:B------:R-:W1:Y:S04]  /*7a80*/  MUFU.EX2 R229, R229 ;  /* 0x000000e500e57308 */ /* 0x000e680000000800 */
[----:B---3--:R-:W-:Y:S04]  /*7a90*/  HMMA.16816.F32.BF16 R136, R4, R16, R136 ;  /* 0x000000100488723c */ /* 0x008fe80000041888 */
[----:B------:R-:W-:Y:S04]  /*7aa0*/  MUFU.EX2 R208, R208 ;  /* 0x000000d000d07308 */ /* 0x000fe80000000800 */
[C---:B------:R-:W-:Y:S04]  /*7ab0*/  HMMA.16816.F32.BF16 R140, R20.reuse, R24, R140 ;  /* 0x00000018148c723c */ /* 0x040fe8000004188c */
[----:B------:R-:W-:Y:S04]  /*7ac0*/  MUFU.EX2 R231, R231 ;  /* 0x000000e700e77308 */ /* 0x000fe80000000800 */
[C---:B------:R-:W-:Y:S04]  /*7ad0*/  HMMA.16816.F32.BF16 R148, R20.reuse, R26, R148 ;  /* 0x0000001a1494723c */ /* 0x040fe80000041894 */
[----:B------:R-:W-:Y:S04]  /*7ae0*/  MUFU.EX2 R206, R206 ;  /* 0x000000ce00ce7308 */ /* 0x000fe80000000800 */
[C---:B------:R-:W-:Y:S04]  /*7af0*/  HMMA.16816.F32.BF16 R168, R20.reuse, R16, R168 ;  /* 0x0000001014a8723c */ /* 0x040fe800000418a8 */
[----:B------:R-:W2:Y:S04]  /*7b00*/  MUFU.EX2 R209, R209 ;  /* 0x000000d100d17308 */ /* 0x000ea80000000800 */
[C---:B------:R-:W-:Y:S04]  /*7b10*/  HMMA.16816.F32.BF16 R172, R20.reuse, R18, R172 ;  /* 0x0000001214ac723c */ /* 0x040fe800000418ac */
[----:B------:R-:W-:Y:S04]  /*7b20*/  MUFU.EX2 R210, R210 ;  /* 0x000000d200d27308 */ /* 0x000fe80000000800 */
[C---:B----4-:R-:W-:Y:S04]  /*7b30*/  HMMA.16816.F32.BF16 R180, R20.reuse, R12, R180 ;  /* 0x0000000c14b4723c */ /* 0x050fe800000418b4 */
[----:B------:R-:W3:Y:S04]  /*7b40*/  MUFU.EX2 R205, R205 ;  /* 0x000000cd00cd7308 */ /* 0x000ee80000000800 */
[C---:B------:R-:W-:Y:S04]  /*7b50*/  HMMA.16816.F32.BF16 R184, R20.reuse, R14, R184 ;  /* 0x0000000e14b8723c */ /* 0x040fe800000418b8 */
[----:B------:R-:W-:Y:S04]  /*7b60*/  MUFU.EX2 R111, R111 ;  /* 0x0000006f006f7308 */ /* 0x000fe80000000800 */
[C---:B-----5:R-:W-:Y:S04]  /*7b70*/  HMMA.16816.F32.BF16 R188, R20.reuse, R8, R188 ;  /* 0x0000000814bc723c */ /* 0x060fe800000418bc */
[----:B------:R-:W-:Y:S04]  /*7b80*/  MUFU.EX2 R93, R93 ;  /* 0x0000005d005d7308 */ /* 0x000fe80000000800 */
[----:B------:R-:W-:Y:S01]  /*7b90*/  HMMA.16816.F32.BF16 R192, R20, R10, R192 ;  /* 0x0000000a14c0723c */ /* 0x000fe200000418c0 */
[----:B------:R-:W4:Y:S03]  /*7ba0*/  LDSM.16.MT88.4 R20, [R252+0xa800] ;  /* 0x00a80000fc14783b */ /* 0x000f260000004200 */
[----:B------:R-:W-:Y:S04]  /*7bb0*/  MUFU.EX2 R90, R90 ;  /* 0x0000005a005a7308 */ /* 0x000fe80000000800 */
[C---:B------:R-:W-:Y:S01]  /*7bc0*/  HMMA.16816.F32.BF16 R156, R4.reuse, R18, R156 ;  /* 0x00000012049c723c */ /* 0x040fe2000004189c */
[----:B------:R-:W5:Y:S03]  /*7bd0*/  LDSM.16.MT88.4 R16, [R250+0xa800] ;  /* 0x00a80000fa10783b */ /* 0x000f660000004200 */
[----:B------:R-:W-:Y:S04]  /*7be0*/  MUFU.EX2 R87, R87 ;  /* 0x0000005700577308 */ /* 0x000fe80000000800 */
[C---:B------:R-:W-:Y:S08]  /*7bf0*/  HMMA.16816.F32.BF16 R152, R4.reuse, R12, R152 ;  /* 0x0000000c0498723c */ /* 0x040ff00000041898 */
[C---:B------:R-:W-:Y:S01]  /*7c00*/  HMMA.16816.F32.BF16 R160, R4.reuse, R14, R160 ;  /* 0x0000000e04a0723c */ /* 0x040fe200000418a0 */
[----:B------:R-:W2:Y:S07]  /*7c10*/  LDSM.16.MT88.4 R12, [R249+0xa800] ;  /* 0x00a80000f90c783b */ /* 0x000eae0000004200 */
[C---:B------:R-:W-:Y:S08]  /*7c20*/  HMMA.16816.F32.BF16 R164, R4.reuse, R8, R164 ;  /* 0x0000000804a4723c */ /* 0x040ff000000418a4 */
[C---:B------:R-:W-:Y:S01]  /*7c30*/  HMMA.16816.F32.BF16 R176, R4.reuse, R10, R176 ;  /* 0x0000000a04b0723c */ /* 0x040fe200000418b0 */
[----:B------:R-:W5:Y:S07]  /*7c40*/  LDSM.16.MT88.4 R8, [R248+0xa800] ;  /* 0x00a80000f808783b */ /* 0x000f6e0000004200 */
[C---:B------:R-:W-:Y:S07]  /*7c50*/  HMMA.16816.F32.BF16 R132, R4.reuse, R24, R132 ;  /* 0x000000180484723c */ /* 0x040fee0000041884 */
[--C-:B------:R-:W-:Y:S01]  /*7c60*/  FFMA.FTZ R25, R197, c[0x0][0x23c], -R204.reuse ;  /* 0x00008f00c5197a23 */ /* 0x100fe200000108cc */
[----:B------:R-:W-:Y:S01]  /*7c70*/  HMMA.16816.F32.BF16 R144, R4, R26, R144 ;  /* 0x0000001a0490723c */ /* 0x000fe20000041890 */
[----:B------:R-:W-:-:S02]  /*7c80*/  FFMA.FTZ R24, R196, c[0x0][0x23c], -R204 ;  /* 0x00008f00c4187a23 */ /* 0x000fc400000108cc */
[--C-:B------:R-:W-:Y:S02]  /*7c90*/  FFMA.FTZ R197, R130, c[0x0][0x23c], -R204.reuse ;  /* 0x00008f0082c57a23 */ /* 0x100fe400000108cc */
[--C-:B------:R-:W-:Y:S02]  /*7ca0*/  FFMA.FTZ R196, R129, c[0x0][0x23c], -R204.reuse ;  /* 0x00008f0081c47a23 */ /* 0x100fe400000108cc */
[----:B-1----:R-:W-:Y:S01]  /*7cb0*/  F2FP.BF16.PACK_AB R4, R229, R212 ;  /* 0x000000d4e504723e */ /* 0x002fe200000010ff */
[--C-:B------:R-:W-:Y:S01]  /*7cc0*/  FFMA.FTZ R26, R199, c[0x0][0x23c], -R204.reuse ;  /* 0x00008f00c71a7a23 */ /* 0x100fe200000108cc */
[----:B--2---:R-:W-:Y:S01]  /*7cd0*/  F2FP.BF16.PACK_AB R5, R209, R206 ;  /* 0x000000ced105723e */ /* 0x004fe200000010ff */
[--C-:B------:R-:W-:Y:S01]  /*7ce0*/  FFMA.FTZ R199, R131, c[0x0][0x23c], -R204.reuse ;  /* 0x00008f0083c77a23 */ /* 0x100fe200000108cc */
[----:B------:R-:W-:Y:S01]  /*7cf0*/  F2FP.BF16.PACK_AB R6, R231, R208 ;  /* 0x000000d0e706723e */ /* 0x000fe200000010ff */
[--C-:B------:R-:W-:Y:S01]  /*7d00*/  FFMA.FTZ R131, R128, c[0x0][0x23c], -R204.reuse ;  /* 0x00008f0080837a23 */ /* 0x100fe200000108cc */
[----:B---3--:R-:W-:Y:S01]  /*7d10*/  F2FP.BF16.PACK_AB R7, R205, R210 ;  /* 0x000000d2cd07723e */ /* 0x008fe200000010ff */
[----:B------:R-:W-:-:S02]  /*7d20*/  FFMA.FTZ R130, R127, c[0x0][0x23c], -R204 ;  /* 0x00008f007f827a23 */ /* 0x000fc400000108cc */
[--C-:B------:R-:W-:Y:S01]  /*7d30*/  FFMA.FTZ R129, R126, c[0x0][0x23c], -R204.reuse ;  /* 0x00008f007e817a23 */ /* 0x100fe200000108cc */
[----:B------:R-:W-:Y:S01]  /*7d40*/  MUFU.EX2 R127, R201 ;  /* 0x000000c9007f7308 */ /* 0x000fe20000000800 */
[--C-:B------:R-:W-:Y:S02]  /*7d50*/  FFMA.FTZ R128, R125, c[0x0][0x23c], -R204.reuse ;  /* 0x00008f007d807a23 */ /* 0x100fe400000108cc */
[----:B----4-:R-:W-:Y:S01]  /*7d60*/  HMMA.16816.F32.BF16 R140, R4, R20, R140 ;  /* 0x00000014048c723c */ /* 0x010fe2000004188c */
[----:B------:R-:W-:-:S04]  /*7d70*/  FFMA.FTZ R204, R124, c[0x0][0x23c], -R204 ;  /* 0x00008f007ccc7a23 */ /* 0x000fc800000108cc */
[----:B------:R1:W-:Y:S03]  /*7d80*/  MUFU.EX2 R126, R26 ;  /* 0x0000001a007e7308 */ /* 0x0003e60000000800 */
[C---:B------:R-:W-:Y:S05]  /*7d90*/  HMMA.16816.F32.BF16 R148, R4.reuse, R22, R148 ;  /* 0x000000160494723c */ /* 0x040fea0000041894 */
[----:B------:R2:W-:Y:S03]  /*7da0*/  MUFU.EX2 R125, R25 ;  /* 0x00000019007d7308 */ /* 0x0005e60000000800 */
[----:B-----5:R-:W-:Y:S05]  /*7db0*/  HMMA.16816.F32.BF16 R168, R4, R16, R168 ;  /* 0x0000001004a8723c */ /* 0x020fea00000418a8 */
[----:B------:R3:W4:Y:S01]  /*7dc0*/  MUFU.EX2 R124, R24 ;  /* 0x00000018007c7308 */ /* 0x0007220000000800 */
[----:B-1----:R-:W-:-:S02]  /*7dd0*/  FFMA.FTZ R26, R103, c[0x0][0x23c], -R115 ;  /* 0x00008f00671a7a23 */ /* 0x002fc40000010873 */
[C---:B------:R-:W-:Y:S01]  /*7de0*/  HMMA.16816.F32.BF16 R172, R4.reuse, R18, R172 ;  /* 0x0000001204ac723c */ /* 0x040fe200000418ac */
[--C-:B------:R-:W-:Y:S02]  /*7df0*/  FFMA.FTZ R103, R94, c[0x0][0x23c], -R115.reuse ;  /* 0x00008f005e677a23 */ /* 0x100fe40000010873 */
[--C-:B------:R-:W-:Y:S02]  /*7e00*/  FFMA.FTZ R94, R101, c[0x0][0x23c], -R112.reuse ;  /* 0x00008f00655e7a23 */ /* 0x100fe40000010870 */
[--C-:B--2---:R-:W-:Y:S01]  /*7e10*/  FFMA.FTZ R25, R100, c[0x0][0x23c], -R115.reuse ;  /* 0x00008f0064197a23 */ /* 0x104fe20000010873 */
[----:B------:R-:W-:Y:S01]  /*7e20*/  MUFU.EX2 R131, R131 ;  /* 0x0000008300837308 */ /* 0x000fe20000000800 */
[----:B------:R-:W-:Y:S01]  /*7e30*/  FFMA.FTZ R100, R91, c[0x0][0x23c], -R115 ;  /* 0x00008f005b647a23 */ /* 0x000fe20000010873 */
[----:B------:R-:W-:Y:S01]  /*7e40*/  HMMA.16816.F32.BF16 R180, R4, R12, R180 ;  /* 0x0000000c04b4723c */ /* 0x000fe200000418b4 */
[--C-:B------:R-:W-:Y:S02]  /*7e50*/  FFMA.FTZ R101, R98, c[0x0][0x23c], -R112.reuse ;  /* 0x00008f0062657a23 */ /* 0x100fe40000010870 */
[----:B------:R-:W-:-:S02]  /*7e60*/  FFMA.FTZ R98, R95, c[0x0][0x23c], -R112 ;  /* 0x00008f005f627a23 */ /* 0x000fc40000010870 */
[----:B---3--:R-:W-:Y:S01]  /*7e70*/  FFMA.FTZ R24, R97, c[0x0][0x23c], -R115 ;  /* 0x00008f0061187a23 */ /* 0x008fe20000010873 */
[----:B------:R-:W-:Y:S01]  /*7e80*/  MUFU.EX2 R95, R104 ;  /* 0x00000068005f7308 */ /* 0x000fe20000000800 */
[----:B------:R-:W-:Y:S01]  /*7e90*/  FFMA.FTZ R97, R92, c[0x0][0x23c], -R112 ;  /* 0x00008f005c617a23 */ /* 0x000fe20000010870 */
[C---:B------:R-:W-:Y:S06]  /*7ea0*/  HMMA.16816.F32.BF16 R184, R4.reuse, R14, R184 ;  /* 0x0000000e04b8723c */ /* 0x040fec00000418b8 */
[----:B------:R-:W-:Y:S02]  /*7eb0*/  MUFU.EX2 R91, R24 ;  /* 0x00000018005b7308 */ /* 0x000fe40000000800 */
[C---:B------:R-:W-:Y:S06]  /*7ec0*/  HMMA.16816.F32.BF16 R188, R4.reuse, R8, R188 ;  /* 0x0000000804bc723c */ /* 0x040fec00000418bc */
[----:B------:R-:W-:Y:S02]  /*7ed0*/  MUFU.EX2 R92, R107 ;  /* 0x0000006b005c7308 */ /* 0x000fe40000000800 */
[----:B------:R-:W-:Y:S06]  /*7ee0*/  HMMA.16816.F32.BF16 R192, R4, R10, R192 ;  /* 0x0000000a04c0723c */ /* 0x000fec00000418c0 */
[----:B------:R-:W-:Y:S01]  /*7ef0*/  MUFU.EX2 R94, R94 ;  /* 0x0000005e005e7308 */ /* 0x000fe20000000800 */
[----:B------:R-:W-:-:S02]  /*7f00*/  FFMA.FTZ R6, R110, c[0x0][0x23c], -R123 ;  /* 0x00008f006e067a23 */ /* 0x000fc4000001087b */
[--C-:B------:R-:W-:Y:S02]  /*7f10*/  FFMA.FTZ R5, R109, c[0x0][0x23c], -R123.reuse ;  /* 0x00008f006d057a23 */ /* 0x100fe4000001087b */
[--C-:B------:R-:W-:Y:S02]  /*7f20*/  FFMA.FTZ R4, R108, c[0x0][0x23c], -R123.reuse ;  /* 0x00008f006c047a23 */ /* 0x100fe4000001087b */
[--C-:B------:R-:W-:Y:S01]  /*7f30*/  FFMA.FTZ R110, R105, c[0x0][0x23c], -R123.reuse ;  /* 0x00008f00696e7a23 */ /* 0x100fe2000001087b */
[----:B------:R-:W-:Y:S01]  /*7f40*/  MUFU.EX2 R98, R98 ;  /* 0x0000006200627308 */ /* 0x000fe20000000800 */
[--C-:B------:R-:W-:Y:S02]  /*7f50*/  FFMA.FTZ R108, R99, c[0x0][0x23c], -R123.reuse ;  /* 0x00008f00636c7a23 */ /* 0x100fe4000001087b */
[--C-:B------:R-:W-:Y:S02]  /*7f60*/  FFMA.FTZ R109, R102, c[0x0][0x23c], -R123.reuse ;  /* 0x00008f00666d7a23 */ /* 0x100fe4000001087b */
[----:B------:R-:W-:-:S02]  /*7f70*/  FFMA.FTZ R105, R96, c[0x0][0x23c], -R123 ;  /* 0x00008f0060697a23 */ /* 0x000fc4000001087b */
[----:B------:R-:W-:Y:S01]  /*7f80*/  FFMA.FTZ R99, R88, c[0x0][0x23c], -R115 ;  /* 0x00008f0058637a23 */ /* 0x000fe20000010873 */
[----:B------:R4:W1:Y:S01]  /*7f90*/  MUFU.EX2 R102, R6 ;  /* 0x0000000600667308 */ /* 0x0008620000000800 */
[----:B------:R-:W-:Y:S02]  /*7fa0*/  FFMA.FTZ R123, R84, c[0x0][0x23c], -R123 ;  /* 0x00008f00547b7a23 */ /* 0x000fe4000001087b */
[----:B------:R-:W-:Y:S02]  /*7fb0*/  FFMA.FTZ R115, R85, c[0x0][0x23c], -R115 ;  /* 0x00008f0055737a23 */ /* 0x000fe40000010873 */
[--C-:B------:R-:W-:Y:S02]  /*7fc0*/  FFMA.FTZ R96, R89, c[0x0][0x23c], -R112.reuse ;  /* 0x00008f0059607a23 */ /* 0x100fe40000010870 */
[----:B------:R-:W-:Y:S01]  /*7fd0*/  FFMA.FTZ R112, R86, c[0x0][0x23c], -R112 ;  /* 0x00008f0056707a23 */ /* 0x000fe20000010870 */
[----:B------:R1:W-:Y:S08]  /*7fe0*/  MUFU.EX2 R84, R5 ;  /* 0x0000000500547308 */ /* 0x0003f00000000800 */
[----:B------:R2:W3:Y:S01]  /*7ff0*/  MUFU.EX2 R85, R4 ;  /* 0x0000000400557308 */ /* 0x0004e20000000800 */
[----:B----4-:R-:W-:-:S02]  /*8000*/  F2FP.BF16.PACK_AB R6, R124, R125 ;  /* 0x0000007d7c06723e */ /* 0x010fc400000010ff */
[----:B-1----:R-:W-:-:S05]  /*8010*/  F2FP.BF16.PACK_AB R5, R102, R111 ;  /* 0x0000006f6605723e */ /* 0x002fca00000010ff */
[----:B------:R-:W-:Y:S01]  /*8020*/  MUFU.EX2 R88, R26 ;  /* 0x0000001a00587308 */ /* 0x000fe20000000800 */
[----:B--2---:R-:W-:-:S07]  /*8030*/  F2FP.BF16.PACK_AB R4, R126, R127 ;  /* 0x0000007f7e04723e */ /* 0x004fce00000010ff */
[----:B------:R1:W-:Y:S01]  /*8040*/  MUFU.EX2 R86, R25 ;  /* 0x0000001900567308 */ /* 0x0003e20000000800 */
[----:B---3--:R-:W-:-:S07]  /*8050*/  F2FP.BF16.PACK_AB R7, R85, R84 ;  /* 0x000000545507723e */ /* 0x008fce00000010ff */
[C---:B------:R-:W-:Y:S01]  /*8060*/  HMMA.16816.F32.BF16 R136, R4.reuse, R16, R136 ;  /* 0x000000100488723c */ /* 0x040fe20000041888 */
[----:B------:R-:W2:Y:S07]  /*8070*/  MUFU.EX2 R89, R106 ;  /* 0x0000006a00597308 */ /* 0x000eae0000000800 */
[C---:B------:R-:W-:Y:S01]  /*8080*/  HMMA.16816.F32.BF16 R156, R4.reuse, R18, R156 ;  /* 0x00000012049c723c */ /* 0x040fe2000004189c */
[----:B------:R-:W3:Y:S01]  /*8090*/  LDSM.16.MT88.4 R16, [R252+0xb000] ;  /* 0x00b00000fc10783b */ /* 0x000ee20000004200 */
[----:B------:R-:W-:Y:S03]  /*80a0*/  MUFU.EX2 R99, R99 ;  /* 0x0000006300637308 */ /* 0x000fe60000000800 */
[----:B-1----:R-:W-:Y:S03]  /*80b0*/  LDSM.16.MT88.4 R24, [R248+0xb000] ;  /* 0x00b00000f818783b */ /* 0x002fe60000004200 */
[C---:B------:R-:W-:Y:S02]  /*80c0*/  HMMA.16816.F32.BF16 R152, R4.reuse, R12, R152 ;  /* 0x0000000c0498723c */ /* 0x040fe40000041898 */
[----:B------:R-:W-:Y:S06]  /*80d0*/  MUFU.EX2 R97, R97 ;  /* 0x0000006100617308 */ /* 0x000fec0000000800 */
[C---:B------:R-:W-:Y:S01]  /*80e0*/  HMMA.16816.F32.BF16 R160, R4.reuse, R14, R160 ;  /* 0x0000000e04a0723c */ /* 0x040fe200000418a0 */
[----:B------:R-:W1:Y:S01]  /*80f0*/  LDSM.16.MT88.4 R12, [R250+0xb000] ;  /* 0x00b00000fa0c783b */ /* 0x000e620000004200 */
[----:B------:R-:W-:Y:S06]  /*8100*/  MUFU.EX2 R96, R96 ;  /* 0x0000006000607308 */ /* 0x000fec0000000800 */
[C---:B------:R-:W-:Y:S02]  /*8110*/  HMMA.16816.F32.BF16 R164, R4.reuse, R8, R164 ;  /* 0x0000000804a4723c */ /* 0x040fe400000418a4 */
[----:B------:R-:W-:Y:S06]  /*8120*/  MUFU.EX2 R130, R130 ;  /* 0x0000008200827308 */ /* 0x000fec0000000800 */
[C---:B------:R-:W-:Y:S01]  /*8130*/  HMMA.16816.F32.BF16 R176, R4.reuse, R10, R176 ;  /* 0x0000000a04b0723c */ /* 0x040fe200000418b0 */
[----:B------:R-:W4:Y:S01]  /*8140*/  LDSM.16.MT88.4 R8, [R249+0xb000] ;  /* 0x00b00000f908783b */ /* 0x000f220000004200 */
[----:B------:R-:W-:Y:S06]  /*8150*/  MUFU.EX2 R129, R129 ;  /* 0x0000008100817308 */ /* 0x000fec0000000800 */
[C---:B------:R-:W-:Y:S02]  /*8160*/  HMMA.16816.F32.BF16 R132, R4.reuse, R20, R132 ;  /* 0x000000140484723c */ /* 0x040fe40000041884 */
[----:B------:R-:W-:Y:S05]  /*8170*/  MUFU.EX2 R128, R128 ;  /* 0x0000008000807308 */ /* 0x000fea0000000800 */
[----:B------:R-:W-:Y:S01]  /*8180*/  FADD.FTZ R21, R83, R122 ;  /* 0x0000007a53157221 */ /* 0x000fe20000010000 */
[----:B------:R-:W-:Y:S01]  /*8190*/  HMMA.16816.F32.BF16 R144, R4, R22, R144 ;  /* 0x000000160490723c */ /* 0x000fe20000041890 */
[----:B------:R-:W-:Y:S01]  /*81a0*/  FADD.FTZ R20, R80, R119 ;  /* 0x0000007750147221 */ /* 0x000fe20000010000 */
[----:B------:R-:W5:Y:S01]  /*81b0*/  MUFU.EX2 R83, R101 ;  /* 0x0000006500537308 */ /* 0x000f620000000800 */
[----:B------:R-:W-:-:S02]  /*81c0*/  FADD.FTZ R21, R82, R21 ;  /* 0x0000001552157221 */ /* 0x000fc40000010000 */
[----:B------:R-:W-:Y:S02]  /*81d0*/  FADD.FTZ R20, R81, R20 ;  /* 0x0000001451147221 */ /* 0x000fe40000010000 */
[----:B------:R-:W-:Y:S01]  /*81e0*/  FADD.FTZ R5, R77, R114 ;  /* 0x000000724d057221 */ /* 0x000fe20000010000 */
[----:B--2---:R-:W-:Y:S01]  /*81f0*/  F2FP.BF16.PACK_AB R4, R88, R89 ;  /* 0x000000595804723e */ /* 0x004fe200000010ff */
[----:B------:R-:W-:Y:S01]  /*8200*/  FADD.FTZ R22, R78, R79 ;  /* 0x0000004f4e167221 */ /* 0x000fe20000010000 */
[----:B------:R-:W-:Y:S01]  /*8210*/  MUFU.EX2 R77, R199 ;  /* 0x000000c7004d7308 */ /* 0x000fe20000000800 */
[----:B------:R-:W-:Y:S01]  /*8220*/  FADD.FTZ R104, R76, R5 ;  /* 0x000000054c687221 */ /* 0x000fe20000010000 */
[----:B------:R-:W-:Y:S01]  /*8230*/  F2FP.BF16.PACK_AB R5, R95, R92 ;  /* 0x0000005c5f05723e */ /* 0x000fe200000010ff */
[----:B------:R-:W-:Y:S01]  /*8240*/  FADD.FTZ R106, R74, R21 ;  /* 0x000000154a6a7221 */ /* 0x000fe20000010000 */
[----:B------:R-:W-:Y:S01]  /*8250*/  F2FP.BF16.PACK_AB R6, R91, R86 ;  /* 0x000000565b06723e */ /* 0x000fe200000010ff */
[----:B------:R-:W-:-:S02]  /*8260*/  FADD.FTZ R75, R75, R104 ;  /* 0x000000684b4b7221 */ /* 0x000fc40000010000 */
[----:B------:R-:W-:Y:S01]  /*8270*/  FADD.FTZ R21, R71, R20 ;  /* 0x0000001447157221 */ /* 0x000fe20000010000 */
[----:B------:R-:W2:Y:S01]  /*8280*/  MUFU.EX2 R76, R197 ;  /* 0x000000c5004c7308 */ /* 0x000ea20000000800 */
[----:B-----5:R-:W-:Y:S01]  /*8290*/  F2FP.BF16.PACK_AB R7, R83, R94 ;  /* 0x0000005e5307723e */ /* 0x020fe200000010ff */
[----:B------:R-:W-:Y:S02]  /*82a0*/  FADD.FTZ R22, R69, R22 ;  /* 0x0000001645167221 */ /* 0x000fe40000010000 */
[----:B------:R-:W-:Y:S02]  /*82b0*/  FADD.FTZ R71, R72, R75 ;  /* 0x0000004b48477221 */ /* 0x000fe40000010000 */
[----:B------:R-:W-:Y:S02]  /*82c0*/  FADD.FTZ R75, R70, R21 ;  /* 0x00000015464b7221 */ /* 0x000fe40000010000 */
[----:B------:R-:W-:Y:S01]  /*82d0*/  MUFU.EX2 R78, R196 ;  /* 0x000000c4004e7308 */ /* 0x000fe20000000800 */
[----:B---3--:R-:W-:Y:S01]  /*82e0*/  HMMA.16816.F32.BF16 R140, R4, R16, R140 ;  /* 0x00000010048c723c */ /* 0x008fe2000004188c */
[----:B------:R-:W-:-:S02]  /*82f0*/  FADD.FTZ R101, R67, R22 ;  /* 0x0000001643657221 */ /* 0x000fc40000010000 */
[----:B------:R-:W3:Y:S01]  /*8300*/  LDSM.16.MT88.4 R20, [R252+0xb800] ;  /* 0x00b80000fc14783b */ /* 0x000ee20000004200 */
[----:B------:R-:W-:Y:S02]  /*8310*/  FADD.FTZ R73, R73, R106 ;  /* 0x0000006a49497221 */ /* 0x000fe40000010000 */
[----:B------:R-:W-:Y:S01]  /*8320*/  FADD.FTZ R44, R44, R101 ;  /* 0x000000652c2c7221 */ /* 0x000fe20000010000 */
[----:B------:R-:W-:Y:S01]  /*8330*/  MUFU.EX2 R79, R110 ;  /* 0x0000006e004f7308 */ /* 0x000fe20000000800 */
[----:B------:R-:W-:Y:S01]  /*8340*/  HMMA.16816.F32.BF16 R148, R4, R18, R148 ;  /* 0x000000120494723c */ /* 0x000fe20000041894 */
[----:B------:R-:W-:Y:S02]  /*8350*/  FADD.FTZ R50, R50, R73 ;  /* 0x0000004932327221 */ /* 0x000fe40000010000 */
[----:B------:R-:W-:Y:S02]  /*8360*/  FADD.FTZ R46, R46, R75 ;  /* 0x0000004b2e2e7221 */ /* 0x000fe40000010000 */
[----:B------:R-:W-:-:S02]  /*8370*/  FADD.FTZ R43, R43, R44 ;  /* 0x0000002c2b2b7221 */ /* 0x000fc40000010000 */
[----:B------:R-:W5:Y:S01]  /*8380*/  MUFU.EX2 R80, R109 ;  /* 0x0000006d00507308 */ /* 0x000f620000000800 */
[C---:B-1----:R-:W-:Y:S01]  /*8390*/  HMMA.16816.F32.BF16 R168, R4.reuse, R12, R168 ;  /* 0x0000000c04a8723c */ /* 0x042fe200000418a8 */
[----:B------:R-:W-:Y:S02]  /*83a0*/  FADD.FTZ R49, R49, R50 ;  /* 0x0000003231317221 */ /* 0x000fe40000010000 */
[----:B------:R-:W-:Y:S02]  /*83b0*/  FADD.FTZ R45, R45, R46 ;  /* 0x0000002e2d2d7221 */ /* 0x000fe40000010000 */
[----:B------:R-:W-:Y:S02]  /*83c0*/  FADD.FTZ R42, R42, R49 ;  /* 0x000000312a2a7221 */ /* 0x000fe40000010000 */
[----:B------:R-:W-:Y:S01]  /*83d0*/  MUFU.EX2 R81, R108 ;  /* 0x0000006c00517308 */ /* 0x000fe20000000800 */
[----:B------:R-:W-:Y:S01]  /*83e0*/  HMMA.16816.F32.BF16 R172, R4, R14, R172 ;  /* 0x0000000e04ac723c */ /* 0x000fe200000418ac */
[----:B------:R-:W-:-:S06]  /*83f0*/  FADD.FTZ R40, R40, R45 ;  /* 0x0000002d28287221 */ /* 0x000fcc0000010000 */
[----:B------:R-:W1:Y:S01]  /*8400*/  MUFU.EX2 R82, R105 ;  /* 0x0000006900527308 */ /* 0x000e620000000800 */
[C---:B----4-:R-:W-:Y:S07]  /*8410*/  HMMA.16816.F32.BF16 R180, R4.reuse, R8, R180 ;  /* 0x0000000804b4723c */ /* 0x050fee00000418b4 */
[----:B------:R-:W-:Y:S01]  /*8420*/  MUFU.EX2 R74, R103 ;  /* 0x00000067004a7308 */ /* 0x000fe20000000800 */
[C---:B------:R-:W-:Y:S07]  /*8430*/  HMMA.16816.F32.BF16 R184, R4.reuse, R10, R184 ;  /* 0x0000000a04b8723c */ /* 0x040fee00000418b8 */
[----:B------:R-:W4:Y:S01]  /*8440*/  MUFU.EX2 R67, R100 ;  /* 0x0000006400437308 */ /* 0x000f220000000800 */
[C---:B------:R-:W-:Y:S07]  /*8450*/  HMMA.16816.F32.BF16 R188, R4.reuse, R24, R188 ;  /* 0x0000001804bc723c */ /* 0x040fee00000418bc */
[----:B------:R-:W3:Y:S01]  /*8460*/  MUFU.EX2 R70, R115 ;  /* 0x0000007300467308 */ /* 0x000ee20000000800 */
[----:B------:R-:W-:Y:S07]  /*8470*/  HMMA.16816.F32.BF16 R192, R4, R26, R192 ;  /* 0x0000001a04c0723c */ /* 0x000fee00000418c0 */
[----:B--2---:R-:W-:Y:S01]  /*8480*/  F2FP.BF16.PACK_AB R4, R76, R77 ;  /* 0x0000004d4c04723e */ /* 0x004fe200000010ff */
[----:B------:R-:W2:Y:S01]  /*8490*/  MUFU.EX2 R69, R112 ;  /* 0x0000007000457308 */ /* 0x000ea20000000800 */
[----:B-----5:R-:W-:-:S02]  /*84a0*/  F2FP.BF16.PACK_AB R5, R80, R79 ;  /* 0x0000004f5005723e */ /* 0x020fc400000010ff */
[----:B------:R-:W-:Y:S02]  /*84b0*/  F2FP.BF16.PACK_AB R6, R131, R78 ;  /* 0x0000004e8306723e */ /* 0x000fe400000010ff */
[----:B-1----:R-:W-:-:S07]  /*84c0*/  F2FP.BF16.PACK_AB R7, R82, R81 ;  /* 0x000000515207723e */ /* 0x002fce00000010ff */
[C---:B------:R-:W-:Y:S08]  /*84d0*/  HMMA.16816.F32.BF16 R132, R4.reuse, R16, R132 ;  /* 0x000000100484723c */ /* 0x040ff00000041884 */
[C---:B------:R-:W-:Y:S01]  /*84e0*/  HMMA.16816.F32.BF16 R144, R4.reuse, R18, R144 ;  /* 0x000000120490723c */ /* 0x040fe20000041890 */
[----:B------:R-:W1:Y:S07]  /*84f0*/  LDSM.16.MT88.4 R16, [R250+0xb800] ;  /* 0x00b80000fa10783b */ /* 0x000e6e0000004200 */
[C---:B------:R-:W-:Y:S08]  /*8500*/  HMMA.16816.F32.BF16 R136, R4.reuse, R12, R136 ;  /* 0x0000000c0488723c */ /* 0x040ff00000041888 */
[C---:B------:R-:W-:Y:S01]  /*8510*/  HMMA.16816.F32.BF16 R156, R4.reuse, R14, R156 ;  /* 0x0000000e049c723c */ /* 0x040fe2000004189c */
[----:B------:R-:W5:Y:S07]  /*8520*/  LDSM.16.MT88.4 R12, [R249+0xb800] ;  /* 0x00b80000f90c783b */ /* 0x000f6e0000004200 */
[C---:B------:R-:W-:Y:S08]  /*8530*/  HMMA.16816.F32.BF16 R152, R4.reuse, R8, R152 ;  /* 0x000000080498723c */ /* 0x040ff00000041898 */
[C---:B------:R-:W-:Y:S01]  /*8540*/  HMMA.16816.F32.BF16 R160, R4.reuse, R10, R160 ;  /* 0x0000000a04a0723c */ /* 0x040fe200000418a0 */
[----:B------:R-:W1:Y:S07]  /*8550*/  LDSM.16.MT88.4 R8, [R248+0xb800] ;  /* 0x00b80000f808783b */ /* 0x000e6e0000004200 */
[C---:B------:R-:W-:Y:S01]  /*8560*/  HMMA.16816.F32.BF16 R164, R4.reuse, R24, R164 ;  /* 0x0000001804a4723c */ /* 0x040fe200000418a4 */
[----:B------:R-:W1:Y:S06]  /*8570*/  MUFU.EX2 R25, R204 ;  /* 0x000000cc00197308 */ /* 0x000e6c0000000800 */
[----:B------:R-:W-:Y:S01]  /*8580*/  FADD.FTZ R24, R48, R71 ;  /* 0x0000004730187221 */ /* 0x000fe20000010000 */
[----:B------:R-:W-:Y:S01]  /*8590*/  HMMA.16816.F32.BF16 R176, R4, R26, R176 ;  /* 0x0000001a04b0723c */ /* 0x000fe200000418b0 */
[----:B------:R-:W1:Y:S02]  /*85a0*/  MUFU.EX2 R26, R123 ;  /* 0x0000007b001a7308 */ /* 0x000e640000000800 */
[----:B------:R-:W-:-:S04]  /*85b0*/  FADD.FTZ R24, R47, R24 ;  /* 0x000000182f187221 */ /* 0x000fc80000010000 */
[----:B----4-:R-:W-:Y:S01]  /*85c0*/  F2FP.BF16.PACK_AB R4, R67, R74 ;  /* 0x0000004a4304723e */ /* 0x010fe200000010ff */
[----:B------:R-:W-:Y:S01]  /*85d0*/  FADD.FTZ R41, R41, R24 ;  /* 0x0000001829297221 */ /* 0x000fe20000010000 */
[----:B------:R-:W-:Y:S01]  /*85e0*/  F2FP.BF16.PACK_AB R5, R97, R98 ;  /* 0x000000626105723e */ /* 0x000fe200000010ff */
[----:B------:R-:W-:Y:S01]  /*85f0*/  FADD.FTZ R24, R37, R42 ;  /* 0x0000002a25187221 */ /* 0x000fe20000010000 */
[----:B---3--:R-:W-:Y:S01]  /*8600*/  F2FP.BF16.PACK_AB R6, R70, R99 ;  /* 0x000000634606723e */ /* 0x008fe200000010ff */
        /* <DEDUP_REMOVED lines=11> */
[----:B------:R-:W-:Y:S02]  /*86c0*/  FADD.FTZ R57, R57, R58 ;  /* 0x0000003a39397221 */ /* 0x000fe40000010000 */
[----:B------:R-:W-:-:S02]  /*86d0*/  FADD.FTZ R60, R60, R61 ;  /* 0x0000003d3c3c7221 */ /* 0x000fc40000010000 */
[----:B------:R-:W-:Y:S02]  /*86e0*/  FADD.FTZ R56, R56, R57 ;  /* 0x0000003938387221 */ /* 0x000fe40000010000 */
[----:B------:R-:W-:Y:S01]  /*86f0*/  FADD.FTZ R59, R59, R60 ;  /* 0x0000003c3b3b7221 */ /* 0x000fe20000010000 */
[C---:B-1----:R-:W-:Y:S01]  /*8700*/  HMMA.16816.F32.BF16 R168, R4.reuse, R16, R168 ;  /* 0x0000001004a8723c */ /* 0x042fe200000418a8 */
        /* <DEDUP_REMOVED lines=9> */
[----:B-----5:R-:W-:Y:S01]  /*87a0*/  HMMA.16816.F32.BF16 R180, R4, R12, R180 ;  /* 0x0000000c04b4723c */ /* 0x020fe200000418b4 */
        /* <DEDUP_REMOVED lines=18> */
[----:B------:R-:W-:Y:S01]  /*88d0*/  FADD.FTZ R4, R38, R43 ;  /* 0x0000002b26047221 */ /* 0x000fe20000010000 */
[----:B------:R-:W-:Y:S01]  /*88e0*/  F2FP.BF16.PACK_AB R5, R90, R93 ;  /* 0x0000005d5a05723e */ /* 0x000fe200000010ff */
[----:B------:R-:W-:Y:S01]  /*88f0*/  FADD.FTZ R38, R35, R40 ;  /* 0x0000002823267221 */ /* 0x000fe20000010000 */
[----:B------:R-:W-:Y:S01]  /*8900*/  F2FP.BF16.PACK_AB R6, R25, R128 ;  /* 0x000000801906723e */ /* 0x000fe200000010ff */
[----:B------:R-:W-:Y:S01]  /*8910*/  FADD.FTZ R39, R39, R4 ;  /* 0x0000000427277221 */ /* 0x000fe20000010000 */
[----:B------:R-:W-:Y:S01]  /*8920*/  F2FP.BF16.PACK_AB R4, R129, R130 ;  /* 0x000000828104723e */ /* 0x000fe200000010ff */
[----:B------:R-:W-:Y:S01]  /*8930*/  FADD.FTZ R29, R29, R38 ;  /* 0x000000261d1d7221 */ /* 0x000fe20000010000 */
[----:B------:R-:W-:Y:S01]  /*8940*/  F2FP.BF16.PACK_AB R7, R26, R87 ;  /* 0x000000571a07723e */ /* 0x000fe200000010ff */
[----:B------:R-:W-:Y:S02]  /*8950*/  FADD.FTZ R39, R34, R39 ;  /* 0x0000002722277221 */ /* 0x000fe40000010000 */
[----:B------:R-:W-:-:S02]  /*8960*/  FADD.FTZ R29, R28, R29 ;  /* 0x0000001d1c1d7221 */ /* 0x000fc40000010000 */
[----:B------:R-:W-:Y:S02]  /*8970*/  FADD.FTZ R66, R66, R39 ;  /* 0x0000002742427221 */ /* 0x000fe40000010000 */
        /* <DEDUP_REMOVED lines=52> */
[----:B------:R-:W-:Y:S01]  /*8cc0*/  FADD.FTZ R96, R96, R97 ;  /* 0x0000006160607221 */ /* 0x000fe20000010000 */
[----:B------:R1:W-:Y:S01]  /*8cd0*/  STL [R1+0x64], R4 ;  /* 0x0000640401007387 */ /* 0x0003e20000100800 */
[----:B------:R-:W-:Y:S02]  /*8ce0*/  FADD.FTZ R99, R99, R74 ;  /* 0x0000004a63637221 */ /* 0x000fe40000010000 */
[----:B------:R-:W-:Y:S02]  /*8cf0*/  FADD.FTZ R6, R26, R87 ;  /* 0x000000571a067221 */ /* 0x000fe40000010000 */
[----:B------:R-:W-:-:S03]  /*8d00*/  FADD.FTZ R5, R70, R99 ;  /* 0x0000006346057221 */ /* 0x000fc60000010000 */
[----:B------:R2:W-:Y:S01]  /*8d10*/  STL [R1+0x58], R6 ;  /* 0x0000580601007387 */ /* 0x0005e20000100800 */
[----:B-1----:R-:W-:-:S05]  /*8d20*/  FADD.FTZ R4, R69, R96 ;  /* 0x0000006045047221 */ /* 0x002fca0000010000 */
[----:B------:R2:W-:Y:S04]  /*8d30*/  STL [R1+0x5c], R4 ;  /* 0x00005c0401007387 */ /* 0x0005e80000100800 */
[----:B------:R2:W-:Y:S01]  /*8d40*/  STL [R1+0x60], R5 ;  /* 0x0000600501007387 */ /* 0x0005e20000100800 */
[----:B------:R-:W-:Y:S05]  /*8d50*/  @!P0 BRA `(.L_x_251) ;  /* 0x0000660000008947 */ /* 0x000fea0003800000 */
[----:B------:R-:W-:Y:S01]  /*8d60*/  ISETP.GE.AND P0, PT, R242, c[0x0][0x220], PT ;  /* 0x00008800f2007a0c */ /* 0x000fe20003f06270 */
[----:B------:R-:W-:Y:S01]  /*8d70*/  IMAD.MOV.U32 R199, RZ, RZ, R2 ;  /* 0x000000ffffc77224 */ /* 0x000fe200078e0002 */
[----:B--2---:R-:W-:Y:S01]  /*8d80*/  MOV R4, c[0x0][0x1a4] ;  /* 0x0000690000047a02 */ /* 0x004fe20000000f00 */
[----:B------:R-:W-:Y:S01]  /*8d90*/  ULDC.64 UR4, c[0x0][0x1a0] ;  /* 0x0000680000047ab9 */ /* 0x000fe20000000a00 */
[----:B------:R-:W-:Y:S01]  /*8da0*/  MOV R196, R3 ;  /* 0x0000000300c47202 */ /* 0x000fe20000000f00 */
[----:B------:R-:W-:Y:S01]  /*8db0*/  IMAD.MOV.U32 R3, RZ, RZ, c[0x0][0x1a4] ;  /* 0x00006900ff037624 */ /* 0x000fe200078e00ff */
[----:B------:R-:W-:Y:S01]  /*8dc0*/  MOV R197, R0 ;  /* 0x0000000000c57202 */ /* 0x000fe20000000f00 */
[----:B------:R-:W-:Y:S01]  /*8dd0*/  USHF.L.U64.HI UR6, UR4, 0x4, UR5 ;  /* 0x0000000404067899 */ /* 0x000fe20008010205 */
[----:B------:R-:W-:Y:S01]  /*8de0*/  MOV R0, c[0x0][0x1a4] ;  /* 0x0000690000007a02 */ /* 0x000fe20000000f00 */
[----:B------:R-:W-:Y:S01]  /*8df0*/  USHF.L.U32 UR11, UR4, 0x4, URZ ;  /* 0x00000004040b7899 */ /* 0x000fe2000800063f */
[----:B------:R-:W-:Y:S01]  /*8e00*/  MOV R2, c[0x0][0x1a4] ;  /* 0x0000690000027a02 */ /* 0x000fe20000000f00 */
[----:B------:R-:W-:Y:S01]  /*8e10*/  ULEA.HI.SX32 UR8, UR8, 0xfffffffe, 0x19 ;  /* 0xfffffffe08087891 */ /* 0x000fe2000f8fca3f */
[----:B------:R-:W-:Y:S01]  /*8e20*/  MOV R201, R68 ;  /* 0x0000004400c97202 */ /* 0x000fe20000000f00 */
[----:B------:R-:W-:Y:S01]  /*8e30*/  @!P0 IMAD R4, R4, 0x30, RZ ;  /* 0x0000003004048824 */ /* 0x000fe200078e02ff */
[----:B------:R-:W-:Y:S01]  /*8e40*/  ULDC.64 UR4, c[0x0][0x1a0] ;  /* 0x0000680000047ab9 */ /* 0x000fe20000000a00 */
[----:B------:R-:W-:-:S02]  /*8e50*/  @!P0 IMAD R3, R3, 0x50, RZ ;  /* 0x0000005003038824 */ /* 0x000fc400078e02ff */
[----:B------:R-:W-:Y:S01]  /*8e60*/  @!P0 IMAD R0, R0, 0x70, RZ ;  /* 0x0000007000008824 */ /* 0x000fe200078e02ff */
[----:B------:R1:W-:Y:S01]  /*8e70*/  @!P0 STL [R1+0x54], R4 ;  /* 0x0000540401008387 */ /* 0x0003e20000100800 */
[----:B------:R-:W-:-:S03]  /*8e80*/  @!P0 IMAD R2, R2, 0x60, RZ ;  /* 0x0000006002028824 */ /* 0x000fc600078e02ff */
[----:B------:R1:W-:Y:S04]  /*8e90*/  @!P0 STL [R1+0x50], R3 ;  /* 0x0000500301008387 */ /* 0x0003e80000100800 */
[----:B------:R1:W-:Y:S04]  /*8ea0*/  @!P0 STL [R1+0x48], R0 ;  /* 0x0000480001008387 */ /* 0x0003e80000100800 */
[----:B------:R1:W-:Y:S01]  /*8eb0*/  @!P0 STL [R1+0x4c], R2 ;  /* 0x00004c0201008387 */ /* 0x0003e20000100800 */
[----:B------:R-:W-:Y:S05]  /*8ec0*/  BRA `(.L_x_252) ;  /* 0x00000a3000007947 */ /* 0x000fea0003800000 */
.L_x_254:
[----:B------:R-:W-:Y:S01]  /*8ed0*/  IMAD.U32 R2, RZ, RZ, UR8 ;  /* 0x00000008ff027e24 */ /* 0x000fe2000f8e00ff */
[----:B------:R-:W2:Y:S01]  /*8ee0*/  LDL.64 R212, [R1+0x28] ;  /* 0x0000280001d47983 */ /* 0x000ea20000100a00 */
[----:B------:R-:W-:Y:S02]  /*8ef0*/  IMAD.U32 R3, RZ, RZ, UR8 ;  /* 0x00000008ff037e24 */ /* 0x000fe4000f8e00ff */
[----:B------:R-:W-:Y:S01]  /*8f00*/  IMAD.U32 R6, RZ, RZ, UR8 ;  /* 0x00000008ff067e24 */ /* 0x000fe2000f8e00ff */
[----:B------:R-:W-:Y:S01]  /*8f10*/  @!P0 IADD3 R2, R2, -0x1, RZ ;  /* 0xffffffff02028810 */ /* 0x000fe20007ffe0ff */
[----:B------:R-:W3:Y:S01]  /*8f20*/  LDL.64 R214, [R1+0x30] ;  /* 0x0000300001d67983 */ /* 0x000ee20000100a00 */
[----:B------:R-:W-:Y:S02]  /*8f30*/  @!P0 IADD3 R3, R3, -0x1, RZ ;  /* 0xffffffff03038810 */ /* 0x000fe40007ffe0ff */
[----:B------:R-:W-:Y:S01]  /*8f40*/  @!P0 SHF.R.S32.HI R7, RZ, 0x1f, R2 ;  /* 0x0000001fff078819 */ /* 0x000fe20000011402 */
[----:B------:R-:W-:Y:S01]  /*8f50*/  @!P0 IMAD.WIDE.U32 R68, R2, c[0x0][0x198], RZ ;  /* 0x0000660002448a25 */ /* 0x000fe200078e00ff */
[----:B------:R-:W4:Y:S01]  /*8f60*/  LDL R216, [R1+0x1c] ;  /* 0x00001c0001d87983 */ /* 0x000f220000100800 */
[----:B------:R-:W-:Y:S02]  /*8f70*/  @!P0 SHF.R.S32.HI R0, RZ, 0x1f, R3 ;  /* 0x0000001fff008819 */ /* 0x000fe40000011403 */
[----:B------:R-:W-:Y:S01]  /*8f80*/  @!P0 IMAD R7, R7, c[0x0][0x198], RZ ;  /* 0x0000660007078a24 */ /* 0x000fe200078e02ff */
[----:B------:R-:W-:Y:S01]  /*8f90*/  @!P0 IADD3 R6, R6, -0x1, RZ ;  /* 0xffffffff06068810 */ /* 0x000fe20007ffe0ff */
[----:B------:R-:W-:Y:S04]  /*8fa0*/  @!P0 IMAD.WIDE.U32 R86, R3, c[0x0][0x198], RZ ;  /* 0x0000660003568a25 */ /* 0x000fe800078e00ff */
[----:B------:R-:W-:Y:S02]  /*8fb0*/  @!P0 IMAD R7, R2, c[0x0][0x19c], R7 ;  /* 0x0000670002078a24 */ /* 0x000fe400078e0207 */
[----:B------:R-:W-:Y:S02]  /*8fc0*/  @!P0 IMAD R0, R0, c[0x0][0x198], RZ ;  /* 0x0000660000008a24 */ /* 0x000fe400078e02ff */
[----:B------:R-:W-:Y:S02]  /*8fd0*/  @!P0 IMAD.IADD R7, R69, 0x1, R7 ;  /* 0x0000000145078824 */ /* 0x000fe400078e0207 */
[----:B------:R-:W-:Y:S01]  /*8fe0*/  @!P0 IMAD R0, R3, c[0x0][0x19c], R0 ;  /* 0x0000670003008a24 */ /* 0x000fe200078e0200 */
[----:B------:R-:W-:Y:S03]  /*8ff0*/  @!P0 SHF.R.S32.HI R3, RZ, 0x1f, R6 ;  /* 0x0000001fff038819 */ /* 0x000fe60000011406 */
[----:B------:R-:W-:Y:S02]  /*9000*/  @!P0 IMAD.IADD R0, R87, 0x1, R0 ;  /* 0x0000000157008824 */ /* 0x000fe400078e0200 */
[----:B------:R-:W-:Y:S04]  /*9010*/  @!P0 IMAD R3, R3, c[0x0][0x198], RZ ;  /* 0x0000660003038a24 */ /* 0x000fe800078e02ff */
[----:B------:R-:W-:Y:S01]  /*9020*/  @!P0 IMAD R3, R6, c[0x0][0x19c], R3 ;  /* 0x0000670006038a24 */ /* 0x000fe200078e0203 */
[----:B----4-:R1:W-:Y:S01]  /*9030*/  @P0 STS.128 [R216+0x4000], RZ ;  /* 0x004000ffd8000388 */ /* 0x0103e20000000c00 */
[CC--:B--2---:R-:W-:Y:S04]  /*9040*/  @!P0 LEA R8, P2, R68.reuse, R212.reuse, 0x7 ;  /* 0x000000d444088211 */ /* 0x0c4fe800078438ff */
[-C--:B---3--:R-:W-:Y:S02]  /*9050*/  @!P0 LEA.HI.X R7, R68, R215.reuse, R7, 0x7, P2 ;  /* 0x000000d744078211 */ /* 0x088fe400010f3c07 */
[CC--:B------:R-:W-:Y:S04]  /*9060*/  @!P0 LEA R2, P2, R86.reuse, R212.reuse, 0x7 ;  /* 0x000000d456028211 */ /* 0x0c0fe800078438ff */
[----:B------:R-:W-:Y:S02]  /*9070*/  @!P0 LEA.HI.X R0, R86, R215, R0, 0x7, P2 ;  /* 0x000000d756008211 */ /* 0x000fe400010f3c00 */
[----:B------:R-:W-:Y:S02]  /*9080*/  @!P0 LEA R68, P2, R8, c[0x0][0x168], 0x1 ;  /* 0x00005a0008448a11 */ /* 0x000fe400078408ff */
[----:B------:R-:W-:Y:S02]  /*9090*/  @!P0 IADD3 R2, P3, R2, UR20, RZ ;  /* 0x0000001402028c10 */ /* 0x000fe4000ff7e0ff */
[----:B------:R-:W-:Y:S01]  /*90a0*/  @!P0 LEA.HI.X R69, R8, c[0x0][0x16c], R7, 0x1, P2 ;  /* 0x00005b0008458a11 */ /* 0x000fe200010f0c07 */
[----:B------:R-:W-:Y:S04]  /*90b0*/  @!P0 IMAD.WIDE.U32 R6, R6, c[0x0][0x198], RZ ;  /* 0x0000660006068a25 */ /* 0x000fe800078e00ff */
[----:B------:R-:W-:Y:S01]  /*90c0*/  @!PT LDS RZ, [RZ] ;  /* 0x00000000fffff984 */ /* 0x000fe20000000800 */
[----:B------:R-:W-:Y:S01]  /*90d0*/  @!PT LDS RZ, [RZ] ;  /* 0x00000000fffff984 */ /* 0x000fe20000000800 */
[----:B------:R-:W-:Y:S01]  /*90e0*/  @!PT LDS RZ, [RZ] ;  /* 0x00000000fffff984 */ /* 0x000fe20000000800 */
[----:B------:R2:W-:Y:S01]  /*90f0*/  @!P0 LDGSTS.E.BYPASS.LTC128B.128 [R216+0x4000], [R68.64] ;  /* 0x0400000044d88fae */ /* 0x0005e2000b901d52 */
[-C--:B------:R-:W-:Y:S02]  /*9100*/  @!P0 LEA R8, P2, R6, R212.reuse, 0x7 ;  /* 0x000000d406088211 */ /* 0x080fe400078438ff */
[----:B------:R-:W-:Y:S02]  /*9110*/  @!P0 IADD3 R3, R7, R3, RZ ;  /* 0x0000000307038210 */ /* 0x000fe40007ffe0ff */
[----:B------:R-:W-:Y:S01]  /*9120*/  @!P0 IADD3.X R7, R0, UR9, RZ, P3, !PT ;  /* 0x0000000900078c10 */ /* 0x000fe20009ffe4ff */
[----:B------:R-:W-:Y:S01]  /*9130*/  IMAD.U32 R0, RZ, RZ, UR8 ;  /* 0x00000008ff007e24 */ /* 0x000fe2000f8e00ff */
[-C--:B------:R-:W-:Y:S01]  /*9140*/  @!P0 LEA.HI.X R9, R6, R215.reuse, R3, 0x7, P2 ;  /* 0x000000d706098211 */ /* 0x080fe200010f3c03 */
[----:B------:R-:W-:Y:S01]  /*9150*/  @!P0 IMAD.MOV.U32 R3, RZ, RZ, c[0x0][0x198] ;  /* 0x00006600ff038624 */ /* 0x000fe200078e00ff */
[----:B------:R1:W-:Y:S01]  /*9160*/  @P0 STS.128 [R216+0x4800], RZ ;  /* 0x004800ffd8000388 */ /* 0x0003e20000000c00 */
[----:B------:R-:W-:Y:S01]  /*9170*/  @!P0 IMAD.MOV.U32 R6, RZ, RZ, c[0x0][0x19c] ;  /* 0x00006700ff068624 */ /* 0x000fe200078e00ff */
[----:B------:R-:W-:Y:S01]  /*9180*/  @!P0 IADD3 R0, R0, -0x1, RZ ;  /* 0xffffffff00008810 */ /* 0x000fe20007ffe0ff */
[----:B------:R-:W-:Y:S04]  /*9190*/  @!P0 IMAD.WIDE.U32 R8, R3, 0x30, R8 ;  /* 0x0000003003088825 */ /* 0x000fe800078e0008 */
[----:B------:R-:W-:Y:S01]  /*91a0*/  @!P0 IMAD R6, R6, 0x30, RZ ;  /* 0x0000003006068824 */ /* 0x000fe200078e02ff */
[----:B------:R-:W-:Y:S01]  /*91b0*/  @!P0 LEA R86, P2, R8, c[0x0][0x168], 0x1 ;  /* 0x00005a0008568a11 */ /* 0x000fe200078408ff */
[----:B------:R-:W-:Y:S02]  /*91c0*/  IMAD.U32 R3, RZ, RZ, UR8 ;  /* 0x00000008ff037e24 */ /* 0x000fe4000f8e00ff */
[----:B------:R-:W-:Y:S03]  /*91d0*/  @!P0 IMAD.IADD R6, R6, 0x1, R9 ;  /* 0x0000000106068824 */ /* 0x000fe600078e0209 */
[----:B------:R-:W-:Y:S02]  /*91e0*/  @!P0 IADD3 R3, R3, -0x1, RZ ;  /* 0xffffffff03038810 */ /* 0x000fe40007ffe0ff */
[----:B------:R-:W-:Y:S02]  /*91f0*/  @!P0 LEA.HI.X R87, R8, c[0x0][0x16c], R6, 0x1, P2 ;  /* 0x00005b0008578a11 */ /* 0x000fe400010f0c06 */
[C---:B--2---:R-:W-:Y:S02]  /*9200*/  @!P0 LEA R68, P2, R2.reuse, c[0x0][0x168], 0x1 ;  /* 0x00005a0002448a11 */ /* 0x044fe400078408ff */
        /* <DEDUP_REMOVED lines=12> */
[----:B------:R-:W-:Y:S03]  /*92d0*/  @!P0 IMAD.MOV.U32 R3, RZ, RZ, c[0x0][0x198] ;  /* 0x00006600ff038624 */ /* 0x000fe600078e00ff */
[-C--:B------:R-:W-:Y:S01]  /*92e0*/  @!P0 LEA.HI.X R6, R2, R215.reuse, R6, 0x7, P2 ;  /* 0x000000d702068211 */ /* 0x080fe200010f3c06 */
[----:B------:R-:W-:Y:S01]  /*92f0*/  @!P0 IMAD.MOV.U32 R2, RZ, RZ, c[0x0][0x19c] ;  /* 0x00006700ff028624 */ /* 0x000fe200078e00ff */
[C---:B------:R-:W-:Y:S04]  /*9300*/  @!P0 LEA R7, P2, R3.reuse, R8, 0x5 ;  /* 0x0000000803078211 */ /* 0x040fe800078428ff */
[----:B------:R-:W-:Y:S02]  /*9310*/  @!P0 LEA.HI.X R2, R3, R6, R2, 0x5, P2 ;  /* 0x0000000603028211 */ /* 0x000fe400010f2c02 */
[----:B------:R-:W-:Y:S02]  /*9320*/  @!P0 SHF.R.S32.HI R3, RZ, 0x1f, R0 ;  /* 0x0000001fff038819 */ /* 0x000fe40000011400 */
[C---:B------:R-:W-:Y:S01]  /*9330*/  @!P0 LEA R8, P2, R7.reuse, c[0x0][0x168], 0x1 ;  /* 0x00005a0007088a11 */ /* 0x040fe200078408ff */
[----:B--2---:R-:W-:Y:S03]  /*9340*/  @!P0 IMAD.WIDE.U32 R68, R0, c[0x0][0x198], RZ ;  /* 0x0000660000448a25 */ /* 0x004fe600078e00ff */
[----:B------:R-:W-:Y:S01]  /*9350*/  @!P0 LEA.HI.X R9, R7, c[0x0][0x16c], R2, 0x1, P2 ;  /* 0x00005b0007098a11 */ /* 0x000fe200010f0c02 */
[----:B------:R-:W-:Y:S01]  /*9360*/  @!P0 IMAD R3, R3, c[0x0][0x198], RZ ;  /* 0x0000660003038a24 */ /* 0x000fe200078e02ff */
[-C--:B------:R-:W-:Y:S01]  /*9370*/  @!P0 LEA R6, P2, R68, R212.reuse, 0x7 ;  /* 0x000000d444068211 */ /* 0x080fe200078438ff */
[----:B------:R-:W-:Y:S02]  /*9380*/  @!P0 IMAD.MOV.U32 R2, RZ, RZ, c[0x0][0x19c] ;  /* 0x00006700ff028624 */ /* 0x000fe400078e00ff */
[----:B------:R-:W-:Y:S01]  /*9390*/  @!PT LDS RZ, [RZ] ;  /* 0x00000000fffff984 */ /* 0x000fe20000000800 */
[----:B------:R-:W-:Y:S01]  /*93a0*/  @!PT LDS RZ, [RZ] ;  /* 0x00000000fffff984 */ /* 0x000fe20000000800 */
[----:B------:R-:W-:Y:S01]  /*93b0*/  @!PT LDS RZ, [RZ] ;  /* 0x00000000fffff984 */ /* 0x000fe20000000800 */
[----:B------:R2:W-:Y:S01]  /*93c0*/  @!P0 LDGSTS.E.BYPASS.LTC128B.128 [R216+0x5000], [R8.64] ;  /* 0x0500000008d88fae */ /* 0x0005e2000b901d52 */
[----:B------:R-:W-:Y:S01]  /*93d0*/  @!P0 IMAD R3, R0, c[0x0][0x19c], R3 ;  /* 0x0000670000038a24 */ /* 0x000fe200078e0203 */
[----:B------:R-:W-:Y:S01]  /*93e0*/  @!P0 MOV R0, c[0x0][0x198] ;  /* 0x0000660000008a02 */ /* 0x000fe20000000f00 */
[----:B------:R-:W-:Y:S02]  /*93f0*/  @!P0 IMAD R2, R2, 0x50, RZ ;  /* 0x0000005002028824 */ /* 0x000fe400078e02ff */
[----:B------:R-:W-:Y:S01]  /*9400*/  @!P0 IMAD.IADD R3, R69, 0x1, R3 ;  /* 0x0000000145038824 */ /* 0x000fe200078e0203 */
[----:B------:R1:W-:Y:S04]  /*9410*/  @P0 STS.128 [R216+0x5800], RZ ;  /* 0x005800ffd8000388 */ /* 0x0003e80000000c00 */
[-C--:B------:R-:W-:Y:S01]  /*9420*/  @!P0 LEA.HI.X R7, R68, R215.reuse, R3, 0x7, P2 ;  /* 0x000000d744078211 */ /* 0x080fe200010f3c03 */
[----:B------:R-:W-:Y:S01]  /*9430*/  IMAD.U32 R3, RZ, RZ, UR8 ;  /* 0x00000008ff037e24 */ /* 0x000fe2000f8e00ff */
[----:B------:R-:W-:Y:S01]  /*9440*/  @!PT LDS RZ, [RZ] ;  /* 0x00000000fffff984 */ /* 0x000fe20000000800 */
[----:B------:R-:W-:Y:S01]  /*9450*/  @!PT LDS RZ, [RZ] ;  /* 0x00000000fffff984 */ /* 0x000fe20000000800 */
[----:B------:R-:W-:Y:S01]  /*9460*/  @!PT LDS RZ, [RZ] ;  /* 0x00000000fffff984 */ /* 0x000fe20000000800 */
[----:B------:R3:W-:Y:S03]  /*9470*/  @!P0 LDGSTS.E.BYPASS.LTC128B.128 [R216+0x5800], [R86.64] ;  /* 0x0580000056d88fae */ /* 0x0007e6000b901d52 */
[----:B------:R-:W-:Y:S01]  /*9480*/  @!P0 IMAD.WIDE.U32 R6, R0, 0x50, R6 ;  /* 0x0000005000068825 */ /* 0x000fe200078e0006 */
[----:B------:R-:W-:Y:S01]  /*9490*/  @!P0 IADD3 R3, R3, -0x1, RZ ;  /* 0xffffffff03038810 */ /* 0x000fe20007ffe0ff */
[----:B------:R1:W-:Y:S02]  /*94a0*/  @P0 STS.128 [R216+0x6000], RZ ;  /* 0x006000ffd8000388 */ /* 0x0003e40000000c00 */
[----:B------:R-:W-:Y:S01]  /*94b0*/  IMAD.U32 R0, RZ, RZ, UR8 ;  /* 0x00000008ff007e24 */ /* 0x000fe2000f8e00ff */
[----:B------:R-:W-:Y:S01]  /*94c0*/  @!P0 LEA R68, P2, R6, c[0x0][0x168], 0x1 ;  /* 0x00005a0006448a11 */ /* 0x000fe200078408ff */
[----:B------:R-:W-:Y:S03]  /*94d0*/  @!P0 IMAD.IADD R2, R2, 0x1, R7 ;  /* 0x0000000102028824 */ /* 0x000fe600078e0207 */
[----:B------:R-:W-:Y:S02]  /*94e0*/  @!P0 IADD3 R0, R0, -0x1, RZ ;  /* 0xffffffff00008810 */ /* 0x000fe40007ffe0ff */
[----:B------:R-:W-:Y:S02]  /*94f0*/  @!P0 LEA.HI.X R69, R6, c[0x0][0x16c], R2, 0x1, P2 ;  /* 0x00005b0006458a11 */ /* 0x000fe400010f0c02 */
[----:B------:R-:W-:Y:S01]  /*9500*/  @!P0 SHF.R.S32.HI R2, RZ, 0x1f, R0 ;  /* 0x0000001fff028819 */ /* 0x000fe20000011400 */
[----:B--2---:R-:W-:Y:S04]  /*9510*/  @!P0 IMAD.WIDE.U32 R8, R0, c[0x0][0x198], RZ ;  /* 0x0000660000088a25 */ /* 0x004fe800078e00ff */
[----:B------:R-:W-:Y:S01]  /*9520*/  @!P0 IMAD R2, R2, c[0x0][0x198], RZ ;  /* 0x0000660002028a24 */ /* 0x000fe200078e02ff */
[-C--:B------:R-:W-:Y:S03]  /*9530*/  @!P0 LEA R6, P2, R8, R212.reuse, 0x7 ;  /* 0x000000d408068211 */ /* 0x080fe600078438ff */
[----:B------:R-:W-:Y:S02]  /*9540*/  @!P0 IMAD R2, R0, c[0x0][0x19c], R2 ;  /* 0x0000670000028a24 */ /* 0x000fe400078e0202 */
[----:B------:R-:W-:Y:S02]  /*9550*/  @!P0 IMAD.MOV.U32 R0, RZ, RZ, c[0x0][0x19c] ;  /* 0x00006700ff008624 */ /* 0x000fe400078e00ff */
[----:B------:R-:W-:Y:S02]  /*9560*/  @!P0 IMAD.IADD R2, R9, 0x1, R2 ;  /* 0x0000000109028824 */ /* 0x000fe400078e0202 */
[----:B------:R-:W-:Y:S03]  /*9570*/  @!P0 IMAD R0, R0, 0x60, RZ ;  /* 0x0000006000008824 */ /* 0x000fe600078e02ff */
[-C--:B------:R-:W-:Y:S02]  /*9580*/  @!P0 LEA.HI.X R7, R8, R215.reuse, R2, 0x7, P2 ;  /* 0x000000d708078211 */ /* 0x080fe400010f3c02 */
[----:B------:R-:W-:Y:S05]  /*9590*/  @!P0 MOV R2, c[0x0][0x198] ;  /* 0x0000660000028a02 */ /* 0x000fea0000000f00 */
[----:B------:R-:W-:Y:S04]  /*95a0*/  @!P0 IMAD.WIDE.U32 R6, R2, 0x60, R6 ;  /* 0x0000006002068825 */ /* 0x000fe800078e0006 */
[----:B------:R-:W-:Y:S01]  /*95b0*/  @!P0 IMAD.IADD R0, R0, 0x1, R7 ;  /* 0x0000000100008824 */ /* 0x000fe200078e0207 */
[C---:B------:R-:W-:Y:S04]  /*95c0*/  @!P0 LEA R8, P2, R6.reuse, c[0x0][0x168], 0x1 ;  /* 0x00005a0006088a11 */ /* 0x040fe800078408ff */
[----:B------:R-:W-:Y:S02]  /*95d0*/  @!P0 LEA.HI.X R9, R6, c[0x0][0x16c], R0, 0x1, P2 ;  /* 0x00005b0006098a11 */ /* 0x000fe400010f0c00 */
[----:B------:R-:W-:Y:S05]  /*95e0*/  @!P0 SHF.R.S32.HI R0, RZ, 0x1f, R3 ;  /* 0x0000001fff008819 */ /* 0x000fea0000011403 */
[----:B------:R-:W-:Y:S04]  /*95f0*/  @!P0 IMAD R0, R0, c[0x0][0x198], RZ ;  /* 0x0000660000008a24 */ /* 0x000fe800078e02ff */
[C---:B------:R-:W-:Y:S02]  /*9600*/  @!P0 IMAD R0, R3.reuse, c[0x0][0x19c], R0 ;  /* 0x0000670003008a24 */ /* 0x040fe400078e0200 */
[----:B------:R-:W-:Y:S04]  /*9610*/  @!P0 IMAD.WIDE.U32 R2, R3, c[0x0][0x198], RZ ;  /* 0x0000660003028a25 */ /* 0x000fe800078e00ff */
[----:B------:R-:W-:Y:S01]  /*9620*/  @!P0 IMAD.IADD R0, R3, 0x1, R0 ;  /* 0x0000000103008824 */ /* 0x000fe200078e0200 */
[C---:B------:R-:W-:Y:S02]  /*9630*/  @!P0 LEA R6, P2, R2.reuse, R212, 0x7 ;  /* 0x000000d402068211 */ /* 0x040fe400078438ff */
[----:B------:R-:W-:Y:S02]  /*9640*/  @!P0 MOV R3, c[0x0][0x198] ;  /* 0x0000660000038a02 */ /* 0x000fe40000000f00 */
[-C--:B------:R-:W-:Y:S01]  /*9650*/  @!P0 LEA.HI.X R2, R2, R215.reuse, R0, 0x7, P2 ;  /* 0x000000d702028211 */ /* 0x080fe200010f3c00 */
[----:B------:R-:W-:Y:S01]  /*9660*/  @!P0 IMAD.MOV.U32 R0, RZ, RZ, c[0x0][0x19c] ;  /* 0x00006700ff008624 */ /* 0x000fe200078e00ff */
[C---:B------:R-:W-:Y:S04]  /*9670*/  @!P0 LEA R6, P2, R3.reuse, R6, 0x6 ;  /* 0x0000000603068211 */ /* 0x040fe800078430ff */
[----:B------:R-:W-:Y:S02]  /*9680*/  @!P0 LEA.HI.X R3, R3, R2, R0, 0x6, P2 ;  /* 0x0000000203038211 */ /* 0x000fe400010f3400 */
[C---:B---3--:R-:W-:Y:S04]  /*9690*/  @!P0 LEA R86, P2, R6.reuse, c[0x0][0x168], 0x1 ;  /* 0x00005a0006568a11 */ /* 0x048fe800078408ff */
        /* <DEDUP_REMOVED lines=21> */
[----:B------:R-:W-:Y:S01]  /*97f0*/  @!P0 IMAD.IADD R0, R3, 0x1, R0 ;  /* 0x0000000103008824 */ /* 0x000fe200078e0200 */
[C---:B------:R-:W-:Y:S02]  /*9800*/  @!P0 LEA R6, P2, R2.reuse, R212, 0x7 ;  /* 0x000000d402068211 */ /* 0x040fe400078438ff */
[----:B------:R1:W-:Y:S02]  /*9810*/  @P0 STS.128 [R216+0x7800], RZ ;  /* 0x007800ffd8000388 */ /* 0x0003e40000000c00 */
[----:B------:R-:W-:Y:S01]  /*9820*/  @!P0 LEA.HI.X R7, R2, R215, R0, 0x7, P2 ;  /* 0x000000d702078211 */ /* 0x000fe200010f3c00 */
[----:B------:R-:W-:Y:S01]  /*9830*/  @!P0 IMAD.MOV.U32 R0, RZ, RZ, c[0x0][0x19c] ;  /* 0x00006700ff008624 */ /* 0x000fe200078e00ff */
[----:B------:R-:W-:Y:S03]  /*9840*/  @!P0 MOV R2, c[0x0][0x198] ;  /* 0x0000660000028a02 */ /* 0x000fe60000000f00 */
[----:B------:R-:W-:Y:S02]  /*9850*/  @!P0 IMAD R0, R0, 0x70, RZ ;  /* 0x0000007000008824 */ /* 0x000fe400078e02ff */
[----:B------:R-:W-:Y:S04]  /*9860*/  @!P0 IMAD.WIDE.U32 R6, R2, 0x70, R6 ;  /* 0x0000007002068825 */ /* 0x000fe800078e0006 */
[----:B------:R-:W-:Y:S01]  /*9870*/  @!P0 IMAD.IADD R0, R0, 0x1, R7 ;  /* 0x0000000100008824 */ /* 0x000fe200078e0207 */
[C---:B--2---:R-:W-:Y:S04]  /*9880*/  @!P0 LEA R86, P2, R6.reuse, c[0x0][0x168], 0x1 ;  /* 0x00005a0006568a11 */ /* 0x044fe800078408ff */
[----:B------:R-:W-:Y:S05]  /*9890*/  @!P0 LEA.HI.X R87, R6, c[0x0][0x16c], R0, 0x1, P2 ;  /* 0x00005b0006578a11 */ /* 0x000fea00010f0c00 */
[----:B------:R-:W-:Y:S01]  /*98a0*/  @!PT LDS RZ, [RZ] ;  /* 0x00000000fffff984 */ /* 0x000fe20000000800 */
[----:B------:R-:W-:Y:S01]  /*98b0*/  @!PT LDS RZ, [RZ] ;  /* 0x00000000fffff984 */ /* 0x000fe20000000800 */
[----:B------:R-:W-:Y:S01]  /*98c0*/  @!PT LDS RZ, [RZ] ;  /* 0x00000000fffff984 */ /* 0x000fe20000000800 */
[----:B------:R1:W-:Y:S05]  /*98d0*/  @!P0 LDGSTS.E.BYPASS.LTC128B.128 [R216+0x7800], [R86.64] ;  /* 0x0780000056d88fae */ /* 0x0003ea000b901d52 */
[----:B------:R-:W0:Y:S01]  /*98e0*/  LDGDEPBAR ;  /* 0x00000000000079af */ /* 0x000e220000000000 */
[----:B------:R-:W-:-:S05]  /*98f0*/  BRA `(.L_x_253) ;  /* 0x0000216000007947 */ /* 0x000fca0003800000 */
.L_x_252:
[----:B------:R-:W2:Y:S01]  /*9900*/  LDL.64 R8, [R1+0x20] ;  /* 0x0000200001087983 */ /* 0x000ea20000100a00 */
[----:B------:R-:W-:Y:S01]  /*9910*/  UIMAD.WIDE.U32 UR14, UR8, UR4, URZ ;  /* 0x00000004080e72a5 */ /* 0x000fe2000f8e003f */
[----:B-1----:R-:W-:Y:S01]  /*9920*/  MOV R4, c[0x0][0x1a0] ;  /* 0x0000680000047a02 */ /* 0x002fe20000000f00 */
[----:B------:R-:W-:Y:S01]  /*9930*/  USHF.R.S32.HI UR7, URZ, 0x1f, UR8 ;  /* 0x0000001f3f077899 */ /* 0x000fe20008011408 */
[----:B------:R-:W-:Y:S04]  /*9940*/  DEPBAR.LE SB0, 0x0 ;  /* 0x000080000000791a */ /* 0x000fe80000000000 */
[----:B------:R-:W3:Y:S01]  /*9950*/  LDL R5, [R1+0x18] ;  /* 0x0000180001057983 */ /* 0x000ee20000100800 */
[----:B------:R-:W-:Y:S01]  /*9960*/  MOV R2, UR14 ;  /* 0x0000000e00027c02 */ /* 0x000fe20008000f00 */
[----:B------:R-:W-:Y:S01]  /*9970*/  UIMAD UR7, UR7, UR4, URZ ;  /* 0x00000004070772a4 */ /* 0x000fe2000f8e023f */
[----:B------:R-:W-:Y:S01]  /*9980*/  MOV R3, UR15 ;  /* 0x0000000f00037c02 */ /* 0x000fe20008000f00 */
[----:B------:R-:W4:Y:S01]  /*9990*/  LDL R6, [R1+0x1c] ;  /* 0x00001c0001067983 */ /* 0x000f220000100800 */
[----:B------:R-:W-:Y:S01]  /*99a0*/  MOV R11, c[0x0][0x1a0] ;  /* 0x00006800000b7a02 */ /* 0x000fe20000000f00 */
[----:B------:R-:W-:Y:S01]  /*99b0*/  UIMAD UR7, UR8, UR5, UR7 ;  /* 0x00000005080772a4 */ /* 0x000fe2000f8e0207 */
[----:B------:R-:W-:Y:S01]  /*99c0*/  MOV R12, c[0x0][0x1a4] ;  /* 0x00006900000c7a02 */ /* 0x000fe20000000f00 */
[----:B------:R-:W5:Y:S02]  /*99d0*/  LDL R10, [R1+0x54] ;  /* 0x00005400010a7983 */ /* 0x000f640000100800 */
[----:B------:R-:W-:Y:S02]  /*99e0*/  UIADD3 UR7, UR15, UR7, URZ ;  /* 0x000000070f077290 */ /* 0x000fe4000fffe03f */
[----:B------:R-:W5:Y:S04]  /*99f0*/  LDL R7, [R1+0x48] ;  /* 0x0000480001077983 */ /* 0x000f680000100800 */
[----:B------:R-:W-:Y:S01]  /*9a00*/  MOV R0, UR7 ;  /* 0x0000000700007c02 */ /* 0x000fe20008000f00 */
[----:B------:R-:W-:Y:S08]  /*9a10*/  BAR.SYNC.DEFER_BLOCKING 0x0 ;  /* 0x0000000000007b1d */ /* 0x000ff00000010000 */
[----:B--2---:R-:W2:Y:S01]  /*9a20*/  LDL R9, [R1+0x50] ;  /* 0x0000500001097983 */ /* 0x004ea20000100800 */
[----:B------:R-:W-:Y:S03]  /*9a30*/  LEA R46, P1, R2, R8, 0x7 ;  /* 0x00000008022e7211 */ /* 0x000fe600078238ff */
[----:B------:R-:W2:Y:S01]  /*9a40*/  LDL R8, [R1+0x4c] ;  /* 0x00004c0001087983 */ /* 0x000ea20000100800 */
[-C--:B------:R-:W-:Y:S02]  /*9a50*/  @!P0 LEA R39, P2, R4, R46.reuse, 0x6 ;  /* 0x0000002e04278211 */ /* 0x080fe400078430ff */
[-C--:B------:R-:W-:Y:S02]  /*9a60*/  @!P0 MOV R54, R46.reuse ;  /* 0x0000002e00368202 */ /* 0x080fe40000000f00 */
[----:B---3--:R-:W-:Y:S02]  /*9a70*/  LEA.HI.X R47, R2, R5, R0, 0x7, P1 ;  /* 0x00000005022f7211 */ /* 0x008fe400008f3c00 */
[----:B------:R-:W-:Y:S01]  /*9a80*/  MOV R5, c[0x0][0x1a4] ;  /* 0x0000690000057a02 */ /* 0x000fe20000000f00 */
[----:B----4-:R-:W-:Y:S01]  /*9a90*/  @P0 STS.128 [R6+0x8000], RZ ;  /* 0x008000ff06000388 */ /* 0x010fe20000000c00 */
[-C--:B------:R-:W-:Y:S02]  /*9aa0*/  @!P0 MOV R55, R47.reuse ;  /* 0x0000002f00378202 */ /* 0x080fe40000000f00 */
[CC--:B------:R-:W-:Y:S02]  /*9ab0*/  @!P0 LEA.HI.X R36, R4.reuse, R47.reuse, R5, 0x6, P2 ;  /* 0x0000002f04248211 */ /* 0x0c0fe400010f3405 */
[----:B------:R-:W-:Y:S01]  /*9ac0*/  MOV R5, c[0x0][0x1a0] ;  /* 0x0000680000057a02 */ /* 0x000fe20000000f00 */
[----:B------:R-:W-:Y:S01]  /*9ad0*/  @!P0 IMAD.WIDE.U32 R54, R4, 0x50, R54 ;  /* 0x0000005004368825 */ /* 0x000fe200078e0036 */
[C---:B------:R-:W-:Y:S01]  /*9ae0*/  @!P0 LEA R44, P2, R46.reuse, c[0x0][0x170], 0x1 ;  /* 0x00005c002e2c8a11 */ /* 0x040fe200078408ff */
[----:B------:R-:W3:Y:S01]  /*9af0*/  LDL R4, [R1+0x10] ;  /* 0x0000100001047983 */ /* 0x000ee20000100800 */
[C---:B------:R-:W-:Y:S01]  /*9b00*/  @!P0 IADD3 R3, P6, R46.reuse, UR11, RZ ;  /* 0x0000000b2e038c10 */ /* 0x040fe2000ffde0ff */
[----:B------:R-:W-:Y:S01]  /*9b10*/  @!P0 IMAD.WIDE.U32 R58, R5, 0x30, R46 ;  /* 0x00000030053a8825 */ /* 0x000fe200078e002e */
[--C-:B------:R-:W-:Y:S01]  /*9b20*/  @!P0 LEA.HI.X R45, R46, c[0x0][0x174], R47.reuse, 0x1, P2 ;  /* 0x00005d002e2d8a11 */ /* 0x100fe200010f0c2f */
[----:B------:R-:W4:Y:S01]  /*9b30*/  LDL R5, [R1+0x14] ;  /* 0x0000140001057983 */ /* 0x000f220000100800 */
[----:B------:R-:W-:Y:S02]  /*9b40*/  @!P0 LEA R42, P5, R3, c[0x0][0x170], 0x1 ;  /* 0x00005c00032a8a11 */ /* 0x000fe400078a08ff */
[----:B------:R-:W-:Y:S01]  /*9b50*/  @!P0 IADD3.X R0, R47, UR6, RZ, P6, !PT ;  /* 0x000000062f008c10 */ /* 0x000fe2000b7fe4ff */
[----:B------:R-:W-:Y:S01]  /*9b60*/  @!PT LDS RZ, [RZ] ;  /* 0x00000000fffff984 */ /* 0x000fe20000000800 */
[----:B------:R-:W-:Y:S01]  /*9b70*/  @!PT LDS RZ, [RZ] ;  /* 0x00000000fffff984 */ /* 0x000fe20000000800 */
[----:B------:R-:W-:Y:S01]  /*9b80*/  @!PT LDS RZ, [RZ] ;  /* 0x00000000fffff984 */ /* 0x000fe20000000800 */
[----:B------:R1:W-:Y:S01]  /*9b90*/  @!P0 LDGSTS.E.BYPASS.LTC128B.128 [R6+0x8000], [R44.64] ;  /* 0x080000002c068fae */ /* 0x0003e2000b901d52 */
[-C--:B------:R-:W-:Y:S02]  /*9ba0*/  @!P0 LEA R37, P4, R11, R46.reuse, 0x5 ;  /* 0x0000002e0b258211 */ /* 0x080fe400078828ff */
[----:B------:R-:W-:Y:S02]  /*9bb0*/  @!P0 LEA.HI.X R43, R3, c[0x0][0x174], R0, 0x1, P5 ;  /* 0x00005d00032b8a11 */ /* 0x000fe400028f0c00 */
[----:B------:R-:W-:Y:S02]  /*9bc0*/  @!P0 LEA R40, P3, R37, c[0x0][0x170], 0x1 ;  /* 0x00005c0025288a11 */ /* 0x000fe400078608ff */
[----:B------:R-:W-:Y:S01]  /*9bd0*/  @!P0 LEA.HI.X R2, R11, R47, R12, 0x5, P4 ;  /* 0x0000002f0b028211 */ /* 0x000fe200020f2c0c */
[----:B------:R-:W-:Y:S01]  /*9be0*/  @P0 STS.128 [R6+0x8800], RZ ;  /* 0x008800ff06000388 */ /* 0x000fe20000000c00 */
[----:B-----5:R-:W-:Y:S02]  /*9bf0*/  @!P0 IADD3 R0, R10, R59, RZ ;  /* 0x0000003b0a008210 */ /* 0x020fe40007ffe0ff */
[----:B------:R-:W-:Y:S02]  /*9c00*/  @!P0 LEA.HI.X R41, R37, c[0x0][0x174], R2, 0x1, P3 ;  /* 0x00005d0025298a11 */ /* 0x000fe400018f0c02 */
[C---:B------:R-:W-:Y:S02]  /*9c10*/  @!P0 LEA R56, P4, R58.reuse, c[0x0][0x170], 0x1 ;  /* 0x00005c003a388a11 */ /* 0x040fe400078808ff */
[C---:B------:R-:W-:Y:S01]  /*9c20*/  @!P0 LEA R38, P1, R39.reuse, c[0x0][0x170], 0x1 ;  /* 0x00005c0027268a11 */ /* 0x040fe200078208ff */
[----:B------:R-:W-:Y:S01]  /*9c30*/  @!PT LDS RZ, [RZ] ;  /* 0x00000000fffff984 */ /* 0x000fe20000000800 */
[----:B------:R-:W-:Y:S01]  /*9c40*/  @!PT LDS RZ, [RZ] ;  /* 0x00000000fffff984 */ /* 0x000fe20000000800 */
[----:B------:R-:W-:Y:S01]  /*9c50*/  @!PT LDS RZ, [RZ] ;  /* 0x00000000fffff984 */ /* 0x000fe20000000800 */
[----:B------:R5:W-:Y:S01]  /*9c60*/  @!P0 LDGSTS.E.BYPASS.LTC128B.128 [R6+0x8800], [R42.64] ;  /* 0x088000002a068fae */ /* 0x000be2000b901d52 */
[----:B------:R-:W-:Y:S02]  /*9c70*/  @!P0 LEA.HI.X R57, R58, c[0x0][0x174], R0, 0x1, P4 ;  /* 0x00005d003a398a11 */ /* 0x000fe400020f0c00 */
[----:B------:R-:W-:Y:S02]  /*9c80*/  @!P0 LEA.HI.X R39, R39, c[0x0][0x174], R36, 0x1, P1 ;  /* 0x00005d0027278a11 */ /* 0x000fe400008f0c24 */
[----:B------:R-:W-:Y:S02]  /*9c90*/  @!P0 LEA R52, P3, R54, c[0x0][0x170], 0x1 ;  /* 0x00005c0036348a11 */ /* 0x000fe400078608ff */
[----:B------:R-:W-:Y:S01]  /*9ca0*/  MOV R12, c[0x0][0x1a0] ;  /* 0x00006800000c7a02 */ /* 0x000fe20000000f00 */
[----:B------:R-:W-:Y:S01]  /*9cb0*/  @P0 STS.128 [R6+0x9000], RZ ;  /* 0x009000ff06000388 */ /* 0x000fe20000000c00 */
[----:B------:R-:W-:Y:S02]  /*9cc0*/  @!P0 MOV R50, R46 ;  /* 0x0000002e00328202 */ /* 0x000fe40000000f00 */
[----:B------:R-:W-:Y:S01]  /*9cd0*/  @!P0 MOV R51, R47 ;  /* 0x0000002f00338202 */ /* 0x000fe20000000f00 */
[----:B------:R-:W-:Y:S04]  /*9ce0*/  @!P0 IMAD.WIDE.U32 R46, R11, 0x70, R46 ;  /* 0x000000700b2e8825 */ /* 0x000fe800078e002e */
[----:B------:R-:W-:Y:S01]  /*9cf0*/  @!PT LDS RZ, [RZ] ;  /* 0x00000000fffff984 */ /* 0x000fe20000000800 */
[----:B------:R-:W-:Y:S01]  /*9d00*/  @!PT LDS RZ, [RZ] ;  /* 0x00000000fffff984 */ /* 0x000fe20000000800 */
[----:B------:R-:W-:Y:S01]  /*9d10*/  @!PT LDS RZ, [RZ] ;  /* 0x00000000fffff984 */ /* 0x000fe20000000800 */
[----:B------:R5:W-:Y:S01]  /*9d20*/  @!P0 LDGSTS.E.BYPASS.LTC128B.128 [R6+0x9000], [R40.64] ;  /* 0x0900000028068fae */ /* 0x000be2000b901d52 */
[----:B------:R-:W-:Y:S01]  /*9d30*/  @!P0 IMAD.WIDE.U32 R50, R12, 0x60, R50 ;  /* 0x000000600c328825 */ /* 0x000fe200078e0032 */
[----:B-1----:R-:W-:Y:S02]  /*9d40*/  @!P0 LEA R44, P1, R46, c[0x0][0x170], 0x1 ;  /* 0x00005c002e2c8a11 */ /* 0x002fe400078208ff */
[----:B------:R-:W-:Y:S02]  /*9d50*/  @!P0 IADD3 R36, R7, R47, RZ ;  /* 0x0000002f07248210 */ /* 0x000fe40007ffe0ff */
[----:B------:R-:W-:Y:S02]  /*9d60*/  @!P0 LEA R48, P2, R50, c[0x0][0x170], 0x1 ;  /* 0x00005c0032308a11 */ /* 0x000fe400078408ff */
[----:B------:R-:W-:Y:S01]  /*9d70*/  @P0 STS.128 [R6+0x9800], RZ ;  /* 0x009800ff06000388 */ /* 0x000fe20000000c00 */
[----:B------:R-:W-:Y:S02]  /*9d80*/  @!P0 LEA.HI.X R45, R46, c[0x0][0x174], R36, 0x1, P1 ;  /* 0x00005d002e2d8a11 */ /* 0x000fe400008f0c24 */
[----:B------:R-:W-:Y:S05]  /*9d90*/  ISETP.LT.AND P1, PT, RZ, UR8, PT ;  /* 0x00000008ff007c0c */ /* 0x000fea000bf21270 */
[----:B------:R-:W-:Y:S01]  /*9da0*/  @!PT LDS RZ, [RZ] ;  /* 0x00000000fffff984 */ /* 0x000fe20000000800 */
[----:B------:R-:W-:Y:S01]  /*9db0*/  @!PT LDS RZ, [RZ] ;  /* 0x00000000fffff984 */ /* 0x000fe20000000800 */
[----:B------:R-:W-:Y:S01]  /*9dc0*/  @!PT LDS RZ, [RZ] ;  /* 0x00000000fffff984 */ /* 0x000fe20000000800 */
[----:B------:R5:W-:Y:S08]  /*9dd0*/  @!P0 LDGSTS.E.BYPASS.LTC128B.128 [R6+0x9800], [R56.64] ;  /* 0x0980000038068fae */ /* 0x000bf0000b901d52 */
[----:B------:R-:W-:Y:S08]  /*9de0*/  @P0 STS.128 [R6+0xa000], RZ ;  /* 0x00a000ff06000388 */ /* 0x000ff00000000c00 */
[----:B------:R-:W-:Y:S01]  /*9df0*/  @!PT LDS RZ, [RZ] ;  /* 0x00000000fffff984 */ /* 0x000fe20000000800 */
[----:B------:R-:W-:Y:S01]  /*9e00*/  @!PT LDS RZ, [RZ] ;  /* 0x00000000fffff984 */ /* 0x000fe20000000800 */
[----:B------:R-:W-:Y:S01]  /*9e10*/  @!PT LDS RZ, [RZ] ;  /* 0x00000000fffff984 */ /* 0x000fe20000000800 */
[----:B------:R5:W-:Y:S08]  /*9e20*/  @!P0 LDGSTS.E.BYPASS.LTC128B.128 [R6+0xa000], [R38.64] ;  /* 0x0a00000026068fae */ /* 0x000bf0000b901d52 */
[----:B------:R-:W-:Y:S08]  /*9e30*/  @P0 STS.128 [R6+0xa800], RZ ;  /* 0x00a800ff06000388 */ /* 0x000ff00000000c00 */
[----:B------:R-:W5:Y:S01]  /*9e40*/  LDL R0, [R1+0xc] ;  /* 0x00000c0001007983 */ /* 0x000f620000100800 */
[----:B--2---:R-:W-:Y:S04]  /*9e50*/  @!P0 IADD3 R2, R9, R55, RZ ;  /* 0x0000003709028210 */ /* 0x004fe80007ffe0ff */
[----:B------:R-:W-:Y:S02]  /*9e60*/  @!P0 LEA.HI.X R53, R54, c[0x0][0x174], R2, 0x1, P3 ;  /* 0x00005d0036358a11 */ /* 0x000fe400018f0c02 */
[----:B------:R-:W-:Y:S01]  /*9e70*/  @!P0 IADD3 R3, R8, R51, RZ ;  /* 0x0000003308038210 */ /* 0x000fe20007ffe0ff */
[----:B------:R-:W2:Y:S03]  /*9e80*/  LDL R2, [R1+0x4] ;  /* 0x0000040001027983 */ /* 0x000ea60000100800 */
[----:B------:R-:W-:Y:S01]  /*9e90*/  @!P0 LEA.HI.X R49, R50, c[0x0][0x174], R3, 0x1, P2 ;  /* 0x00005d0032318a11 */ /* 0x000fe200010f0c03 */
        /* <DEDUP_REMOVED lines=14> */
[----:B----4-:R-:W-:Y:S08]  /*9f80*/  LDSM.16.M88.4 R204, [R5] ;  /* 0x0000000005cc783b */ /* 0x010ff00000000200 */
[----:B---3--:R-:W5:Y:S08]  /*9f90*/  LDSM.16.M88.4 R208, [R4+0x4000] ;  /* 0x0040000004d0783b */ /* 0x008f700000000200 */
[----:B------:R-:W1:Y:S08]  /*9fa0*/  LDSM.16.M88.4 R212, [R5+0x2000] ;  /* 0x0020000005d4783b */ /* 0x000e700000000200 */
[----:B------:R-:W3:Y:S08]  /*9fb0*/  LDSM.16.M88.4 R216, [R4+0x4800] ;  /* 0x0048000004d8783b */ /* 0x000ef00000000200 */
[----:B------:R-:W4:Y:S08]  /*9fc0*/  LDSM.16.M88.4 R220, [R4+0x5000] ;  /* 0x0050000004dc783b */ /* 0x000f300000000200 */
[----:B------:R-:W1:Y:S08]  /*9fd0*/  LDSM.16.M88.4 R224, [R4+0x5800] ;  /* 0x0058000004e0783b */ /* 0x000e700000000200 */
[----:B------:R-:W1:Y:S08]  /*9fe0*/  LDSM.16.M88.4 R228, [R4+0x6000] ;  /* 0x0060000004e4783b */ /* 0x000e700000000200 */
[----:B------:R-:W1:Y:S08]  /*9ff0*/  LDSM.16.M88.4 R232, [R4+0x6800] ;  /* 0x0068000004e8783b */ /* 0x000e700000000200 */
[----:B------:R-:W2:Y:S08]  /*a000*/  LDSM.16.M88.4 R236, [R4+0x7000] ;  /* 0x0070000004ec783b */ /* 0x000eb00000000200 */
[----:B------:R5:W2:Y:S08]  /*a010*/  LDSM.16.M88.4 R240, [R4+0x7800] ;  /* 0x0078000004f0783b */ /* 0x000ab00000000200 */
[----:B------:R-:W0:Y:S01]  /*a020*/  LDGDEPBAR ;  /* 0x00000000000079af */ /* 0x000e220000000000 */
[-C--:B-----5:R-:W-:Y:S08]  /*a030*/  HMMA.16816.F32.BF16 R4, R204, R208.reuse, RZ ;  /* 0x000000d0cc04723c */ /* 0x0a0ff000000418ff */
[C---:B-1----:R-:W-:Y:S08]  /*a040*/  HMMA.16816.F32.BF16 R8, R212.reuse, R208, RZ ;  /* 0x000000d0d408723c */ /* 0x042ff000000418ff */
[-C--:B------:R-:W-:Y:S08]  /*a050*/  HMMA.16816.F32.BF16 R12, R212, R210.reuse, RZ ;  /* 0x000000d2d40c723c */ /* 0x080ff000000418ff */
[C---:B------:R-:W-:Y:S01]  /*a060*/  HMMA.16816.F32.BF16 R16, R204.reuse, R210, RZ ;  /* 0x000000d2cc10723c */ /* 0x040fe200000418ff */
[----:B------:R-:W-:Y:S07]  /*a070*/  LDSM.16.M88.4 R208, [R0] ;  /* 0x0000000000d0783b */ /* 0x000fee0000000200 */
[-C--:B---3--:R-:W-:Y:S08]  /*a080*/  HMMA.16816.F32.BF16 R20, R204, R216.reuse, RZ ;  /* 0x000000d8cc14723c */ /* 0x088ff000000418ff */
        /* <DEDUP_REMOVED lines=19> */
[-C--:B--2---:R-:W-:Y:S08]  /*a1c0*/  HMMA.16816.F32.BF16 R100, R204, R236.reuse, RZ ;  /* 0x000000eccc64723c */ /* 0x084ff000000418ff */
[C---:B------:R-:W-:Y:S08]  /*a1d0*/  HMMA.16816.F32.BF16 R104, R212.reuse, R236, RZ ;  /* 0x000000ecd468723c */ /* 0x040ff000000418ff */
        /* <DEDUP_REMOVED lines=121> */
[----:B------:R-:W3:Y:S03]  /*a970*/  MUFU.TANH R231, R17 ;  /* 0x0000001100e77308 */ /* 0x000ee60000002400 */
        /* <DEDUP_REMOVED lines=8> */
[----:B------:R-:W1:Y:S01]  /*aa00*/  MUFU.TANH R237, R21 ;  /* 0x0000001500ed7308 */ /* 0x000e620000002400 */
[----:B------:R-:W-:Y:S02]  /*aa10*/  FMUL.FTZ R22, R27, c[0x0][0x2ec] ;  /* 0x0000bb001b167a20 */ /* 0x000fe40000410000 */
[----:B------:R-:W-:Y:S02]  /*aa20*/  FMUL.FTZ R235, R20, c[0x0][0x2ec] ;  /* 0x0000bb0014eb7a20 */ /* 0x000fe40000410000 */
[----:B------:R-:W-:Y:S05]  /*aa30*/  FMUL.FTZ R13, R24, c[0x0][0x2ec] ;  /* 0x0000bb00180d7a20 */ /* 0x000fea0000410000 */
[----:B------:R1:W1:Y:S01]  /*aa40*/  MUFU.TANH R17, R0 ;  /* 0x0000000000117308 */ /* 0x0002620000002400 */
[----:B-----5:R-:W-:Y:S09]  /*aa50*/  FMUL.FTZ R3, R23, c[0x0][0x2ec] ;  /* 0x0000bb0017037a20 */ /* 0x020ff20000410000 */
[----:B------:R5:W3:Y:S01]  /*aa60*/  MUFU.TANH R23, R3 ;  /* 0x0000000300177308 */ /* 0x000ae20000002400 */
[-C--:B--2---:R-:W-:Y:S09]  /*aa70*/  HMMA.16816.F32.BF16 R36, R204, R208.reuse, R36 ;  /* 0x000000d0cc24723c */ /* 0x084ff20000041824 */
[----:B------:R2:W2:Y:S03]  /*aa80*/  MUFU.TANH R14, R2 ;  /* 0x00000002000e7308 */ /* 0x0004a60000002400 */
[----:B-1----:R-:W-:Y:S02]  /*aa90*/  FMUL.FTZ R0, R31, c[0x0][0x2ec] ;  /* 0x0000bb001f007a20 */ /* 0x002fe40000410000 */
[----:B------:R-:W-:Y:S01]  /*aaa0*/  FMUL.FTZ R31, R33, c[0x0][0x2ec] ;  /* 0x0000bb00211f7a20 */ /* 0x000fe20000410000 */
[C---:B------:R-:W-:Y:S04]  /*aab0*/  HMMA.16816.F32.BF16 R40, R212.reuse, R208, R40 ;  /* 0x000000d0d428723c */ /* 0x040fe80000041828 */
[----:B------:R-:W1:Y:S01]  /*aac0*/  MUFU.TANH R223, R223 ;  /* 0x000000df00df7308 */ /* 0x000e620000002400 */
[----:B-----5:R-:W-:Y:S03]  /*aad0*/  FMUL.FTZ R3, R29, c[0x0][0x2ec] ;  /* 0x0000bb001d037a20 */ /* 0x020fe60000410000 */
[-C--:B------:R-:W-:Y:S04]  /*aae0*/  HMMA.16816.F32.BF16 R44, R212, R210.reuse, R44 ;  /* 0x000000d2d42c723c */ /* 0x080fe8000004182c */
[----:B------:R-:W-:Y:S02]  /*aaf0*/  FMUL.FTZ R29, R32, c[0x0][0x2ec] ;  /* 0x0000bb00201d7a20 */ /* 0x000fe40000410000 */
[----:B------:R5:W1:Y:S01]  /*ab00*/  MUFU.TANH R21, R3 ;  /* 0x0000000300157308 */ /* 0x000a620000002400 */
[----:B------:R-:W-:Y:S01]  /*ab10*/  FMUL.FTZ R241, R36, c[0x0][0x2ec] ;  /* 0x0000bb0024f17a20 */ /* 0x000fe20000410000 */
[C---:B------:R-:W-:Y:S04]  /*ab20*/  HMMA.16816.F32.BF16 R48, R204.reuse, R210, R48 ;  /* 0x000000d2cc30723c */ /* 0x040fe80000041830 */
[----:B------:R-:W-:Y:S02]  /*ab30*/  FMUL.FTZ R239, R37, c[0x0][0x2ec] ;  /* 0x0000bb0025ef7a20 */ /* 0x000fe40000410000 */
[----:B------:R-:W-:Y:S02]  /*ab40*/  FMUL.FTZ R33, R38, c[0x0][0x2ec] ;  /* 0x0000bb0026217a20 */ /* 0x000fe40000410000 */
[----:B------:R-:W1:Y:S01]  /*ab50*/  MUFU.TANH R225, R225 ;  /* 0x000000e100e17308 */ /* 0x000e620000002400 */
[----:B--2---:R-:W-:Y:S03]  /*ab60*/  FMUL.FTZ R2, R19, c[0x0][0x2ec] ;  /* 0x0000bb0013027a20 */ /* 0x004fe60000410000 */
[----:B------:R-:W-:Y:S02]  /*ab70*/  FMUL.FTZ R19, R28, c[0x0][0x2ec] ;  /* 0x0000bb001c137a20 */ /* 0x000fe40000410000 */
[----:B------:R-:W-:Y:S02]  /*ab80*/  FMUL.FTZ R41, R41, c[0x0][0x2ec] ;  /* 0x0000bb0029297a20 */ /* 0x000fe40000410000 */
[----:B------:R-:W-:Y:S02]  /*ab90*/  FMUL.FTZ R45, R45, c[0x0][0x2ec] ;  /* 0x0000bb002d2d7a20 */ /* 0x000fe40000410000 */
[----:B------:R2:W1:Y:S01]  /*aba0*/  MUFU.TANH R229, R2 ;  /* 0x0000000200e57308 */ /* 0x0004620000002400 */
[----:B-----5:R-:W-:Y:S05]  /*abb0*/  FMUL.FTZ R3, R34, c[0x0][0x2ec] ;  /* 0x0000bb0022037a20 */ /* 0x020fea0000410000 */
[----:B------:R-:W-:Y:S02]  /*abc0*/  FMUL.FTZ R48, R48, c[0x0][0x2ec] ;  /* 0x0000bb0030307a20 */ /* 0x000fe40000410000 */
[----:B------:R-:W-:Y:S02]  /*abd0*/  FMUL.FTZ R51, R51, c[0x0][0x2ec] ;  /* 0x0000bb0033337a20 */ /* 0x000fe40000410000 */
[----:B------:R5:W1:Y:S10]  /*abe0*/  MUFU.TANH R25, R3 ;  /* 0x0000000300197308 */ /* 0x000a740000002400 */
[----:B------:R-:W1:Y:S01]  /*abf0*/  MUFU.TANH R209, R48 ;  /* 0x0000003000d17308 */ /* 0x000e620000002400 */
[----:B--2---:R-:W-:Y:S09]  /*ac00*/  FMUL.FTZ R2, R30, c[0x0][0x2ec] ;  /* 0x0000bb001e027a20 */ /* 0x004ff20000410000 */
[----:B------:R2:W1:Y:S01]  /*ac10*/  MUFU.TANH R30, R0 ;  /* 0x00000000001e7308 */ /* 0x0004620000002400 */
[----:B-----5:R-:W-:Y:S02]  /*ac20*/  FMUL.FTZ R3, R39, c[0x0][0x2ec] ;  /* 0x0000bb0027037a20 */ /* 0x020fe40000410000 */
[----:B------:R-:W5:Y:S07]  /*ac30*/  LDSM.16.M88.4 R36, [R198+0x1800] ;  /* 0x00180000c624783b */ /* 0x000f6e0000000200 */
[----:B------:R1:W1:Y:S10]  /*ac40*/  MUFU.TANH R26, R2 ;  /* 0x00000002001a7308 */ /* 0x0002740000002400 */
[----:B------:R-:W3:Y:S01]  /*ac50*/  MUFU.TANH R221, R221 ;  /* 0x000000dd00dd7308 */ /* 0x000ee20000002400 */
[----:B--2---:R-:W-:Y:S02]  /*ac60*/  FMUL.FTZ R0, R40, c[0x0][0x2ec] ;  /* 0x0000bb0028007a20 */ /* 0x004fe40000410000 */
[----:B------:R-:W-:Y:S02]  /*ac70*/  FMUL.FTZ R40, R42, c[0x0][0x2ec] ;  /* 0x0000bb002a287a20 */ /* 0x000fe40000410000 */
[----:B------:R-:W-:Y:S05]  /*ac80*/  FMUL.FTZ R42, R43, c[0x0][0x2ec] ;  /* 0x0000bb002b2a7a20 */ /* 0x000fea0000410000 */
[----:B------:R2:W2:Y:S01]  /*ac90*/  MUFU.TANH R34, R0 ;  /* 0x0000000000227308 */ /* 0x0004a20000002400 */
[----:B------:R-:W-:Y:S02]  /*aca0*/  FMUL.FTZ R43, R44, c[0x0][0x2ec] ;  /* 0x0000bb002c2b7a20 */ /* 0x000fe40000410000 */
[----:B------:R-:W-:Y:S02]  /*acb0*/  FMUL.FTZ R44, R46, c[0x0][0x2ec] ;  /* 0x0000bb002e2c7a20 */ /* 0x000fe40000410000 */
[----:B-1----:R-:W-:Y:S02]  /*acc0*/  FMUL.FTZ R2, R35, c[0x0][0x2ec] ;  /* 0x0000bb0023027a20 */ /* 0x002fe40000410000 */
[----:B------:R-:W-:Y:S03]  /*acd0*/  FMUL.FTZ R46, R47, c[0x0][0x2ec] ;  /* 0x0000bb002f2e7a20 */ /* 0x000fe60000410000 */
[----:B------:R1:W1:Y:S01]  /*ace0*/  MUFU.TANH R27, R2 ;  /* 0x00000002001b7308 */ /* 0x0002620000002400 */
[-C--:B-----5:R-:W-:Y:S09]  /*acf0*/  HMMA.16816.F32.BF16 R52, R204, R36.reuse, R52 ;  /* 0x00000024cc34723c */ /* 0x0a0ff20000041834 */
[----:B------:R-:W1:Y:S01]  /*ad00*/  MUFU.TANH R226, R226 ;  /* 0x000000e200e27308 */ /* 0x000e620000002400 */
[C---:B------:R-:W-:Y:S04]  /*ad10*/  HMMA.16816.F32.BF16 R56, R212.reuse, R36, R56 ;  /* 0x00000024d438723c */ /* 0x040fe80000041838 */
[----:B--2---:R-:W-:Y:S05]  /*ad20*/  FMUL.FTZ R0, R49, c[0x0][0x2ec] ;  /* 0x0000bb0031007a20 */ /* 0x004fea0000410000 */
[----:B------:R-:W2:Y:S03]  /*ad30*/  MUFU.TANH R10, R10 ;  /* 0x0000000a000a7308 */ /* 0x000ea60000002400 */
[----:B------:R-:W-:Y:S01]  /*ad40*/  FMUL.FTZ R49, R50, c[0x0][0x2ec] ;  /* 0x0000bb0032317a20 */ /* 0x000fe20000410000 */
[-C--:B------:R-:W-:Y:S06]  /*ad50*/  HMMA.16816.F32.BF16 R60, R212, R38.reuse, R60 ;  /* 0x00000026d43c723c */ /* 0x080fec000004183c */
[----:B------:R-:W2:Y:S02]  /*ad60*/  MUFU.TANH R243, R0 ;  /* 0x0000000000f37308 */ /* 0x000ea40000002400 */
[C---:B------:R-:W-:Y:S01]  /*ad70*/  HMMA.16816.F32.BF16 R64, R204.reuse, R38, R64 ;  /* 0x00000026cc40723c */ /* 0x040fe20000041840 */
[----:B------:R-:W5:Y:S03]  /*ad80*/  LDSM.16.M88.4 R36, [R198+0x2000] ;  /* 0x00200000c624783b */ /* 0x000f660000000200 */
[----:B------:R-:W-:Y:S02]  /*ad90*/  FMUL.FTZ R52, R52, c[0x0][0x2ec] ;  /* 0x0000bb0034347a20 */ /* 0x000fe40000410000 */
[----:B------:R-:W-:Y:S02]  /*ada0*/  FMUL.FTZ R54, R54, c[0x0][0x2ec] ;  /* 0x0000bb0036367a20 */ /* 0x000fe40000410000 */
[----:B-1----:R-:W-:Y:S01]  /*adb0*/  FMUL.FTZ R2, R53, c[0x0][0x2ec] ;  /* 0x0000bb0035027a20 */ /* 0x002fe20000410000 */
[----:B------:R1:W1:Y:S03]  /*adc0*/  MUFU.TANH R217, R52 ;  /* 0x0000003400d97308 */ /* 0x0002660000002400 */
[----:B------:R-:W-:Y:S02]  /*add0*/  FMUL.FTZ R53, R55, c[0x0][0x2ec] ;  /* 0x0000bb0037357a20 */ /* 0x000fe40000410000 */
[----:B------:R-:W-:Y:S02]  /*ade0*/  FMUL.FTZ R47, R56, c[0x0][0x2ec] ;  /* 0x0000bb00382f7a20 */ /* 0x000fe40000410000 */
[----:B------:R-:W-:Y:S02]  /*adf0*/  FMUL.FTZ R56, R57, c[0x0][0x2ec] ;  /* 0x0000bb0039387a20 */ /* 0x000fe40000410000 */
[----:B------:R-:W-:Y:S01]  /*ae00*/  FMUL.FTZ R50, R58, c[0x0][0x2ec] ;  /* 0x0000bb003a327a20 */ /* 0x000fe20000410000 */
[----:B------:R2:W2:Y:S01]  /*ae10*/  MUFU.TANH R210, R54 ;  /* 0x0000003600d27308 */ /* 0x0004a20000002400 */
[----:B------:R-:W-:Y:S02]  /*ae20*/  FMUL.FTZ R48, R59, c[0x0][0x2ec] ;  /* 0x0000bb003b307a20 */ /* 0x000fe40000410000 */
[----:B------:R-:W-:Y:S02]  /*ae30*/  FMUL.FTZ R60, R60, c[0x0][0x2ec] ;  /* 0x0000bb003c3c7a20 */ /* 0x000fe40000410000 */
[----:B------:R-:W-:Y:S02]  /*ae40*/  FMUL.FTZ R64, R64, c[0x0][0x2ec] ;  /* 0x0000bb0040407a20 */ /* 0x000fe40000410000 */
[----:B------:R-:W-:Y:S02]  /*ae50*/  FMUL.FTZ R65, R65, c[0x0][0x2ec] ;  /* 0x0000bb0041417a20 */ /* 0x000fe40000410000 */
[----:B------:R-:W-:Y:S01]  /*ae60*/  FMUL.FTZ R58, R61, c[0x0][0x2ec] ;  /* 0x0000bb003d3a7a20 */ /* 0x000fe20000410000 */
[----:B------:R-:W3:Y:S01]  /*ae70*/  MUFU.TANH R218, R64 ;  /* 0x0000004000da7308 */ /* 0x000ee20000002400 */
[----:B------:R-:W-:Y:S02]  /*ae80*/  FMUL.FTZ R59, R66, c[0x0][0x2ec] ;  /* 0x0000bb00423b7a20 */ /* 0x000fe40000410000 */
[----:B------:R-:W-:Y:S02]  /*ae90*/  FMUL.FTZ R61, R67, c[0x0][0x2ec] ;  /* 0x0000bb00433d7a20 */ /* 0x000fe40000410000 */
[----:B-1----:R-:W-:Y:S05]  /*aea0*/  FMUL.FTZ R52, R63, c[0x0][0x2ec] ;  /* 0x0000bb003f347a20 */ /* 0x002fea0000410000 */
[----:B------:R1:W1:Y:S01]  /*aeb0*/  MUFU.TANH R219, R65 ;  /* 0x0000004100db7308 */ /* 0x0002620000002400 */
[-C--:B-----5:R-:W-:Y:S03]  /*aec0*/  HMMA.16816.F32.BF16 R68, R204, R36.reuse, R68 ;  /* 0x00000024cc44723c */ /* 0x0a0fe60000041844 */
[----:B--2---:R-:W-:Y:S06]  /*aed0*/  FMUL.FTZ R54, R62, c[0x0][0x2ec] ;  /* 0x0000bb003e367a20 */ /* 0x004fec0000410000 */
[----:B------:R-:W2:Y:S01]  /*aee0*/  MUFU.TANH R242, R242 ;  /* 0x000000f200f27308 */ /* 0x000ea20000002400 */
[C---:B------:R-:W-:Y:S08]  /*aef0*/  HMMA.16816.F32.BF16 R72, R212.reuse, R36, R72 ;  /* 0x00000024d448723c */ /* 0x040ff00000041848 */
[-C--:B------:R-:W-:Y:S01]  /*af00*/  HMMA.16816.F32.BF16 R76, R212, R38.reuse, R76 ;  /* 0x00000026d44c723c */ /* 0x080fe2000004184c */
[----:B------:R-:W2:Y:S05]  /*af10*/  MUFU.TANH R227, R227 ;  /* 0x000000e300e37308 */ /* 0x000eaa0000002400 */
[----:B-1----:R-:W-:Y:S02]  /*af20*/  FMUL.FTZ R65, R70, c[0x0][0x2ec] ;  /* 0x0000bb0046417a20 */ /* 0x002fe40000410000 */
[C---:B------:R-:W-:Y:S01]  /*af30*/  HMMA.16816.F32.BF16 R80, R204.reuse, R38, R80 ;  /* 0x00000026cc50723c */ /* 0x040fe20000041850 */
[----:B------:R-:W1:Y:S02]  /*af40*/  LDSM.16.M88.4 R36, [R198+0x2800] ;  /* 0x00280000c624783b */ /* 0x000e640000000200 */
        /* <DEDUP_REMOVED lines=11> */
[----:B------:R-:W2:Y:S01]  /*b000*/  MUFU.TANH R13, R13 ;  /* 0x0000000d000d7308 */ /* 0x000ea20000002400 */
[----:B------:R-:W-:Y:S02]  /*b010*/  FMUL.FTZ R80, R80, c[0x0][0x2ec] ;  /* 0x0000bb0050507a20 */ /* 0x000fe40000410000 */
[----:B------:R-:W-:Y:S02]  /*b020*/  FMUL.FTZ R81, R81, c[0x0][0x2ec] ;  /* 0x0000bb0051517a20 */ /* 0x000fe40000410000 */
[----:B------:R-:W-:Y:S02]  /*b030*/  FMUL.FTZ R82, R82, c[0x0][0x2ec] ;  /* 0x0000bb0052527a20 */ /* 0x000fe40000410000 */
[----:B------:R-:W-:Y:S02]  /*b040*/  FMUL.FTZ R66, R79, c[0x0][0x2ec] ;  /* 0x0000bb004f427a20 */ /* 0x000fe40000410000 */
[----:B------:R-:W-:Y:S01]  /*b050*/  FMUL.FTZ R83, R83, c[0x0][0x2ec] ;  /* 0x0000bb0053537a20 */ /* 0x000fe20000410000 */
[----:B------:R5:W2:Y:S01]  /*b060*/  MUFU.TANH R32, R80 ;  /* 0x0000005000207308 */ /* 0x000aa20000002400 */
[----:B------:R-:W-:Y:S01]  /*b070*/  FMUL.FTZ R69, R69, c[0x0][0x2ec] ;  /* 0x0000bb0045457a20 */ /* 0x000fe20000410000 */
[-C--:B-1----:R-:W-:Y:S08]  /*b080*/  HMMA.16816.F32.BF16 R84, R204, R36.reuse, R84 ;  /* 0x00000024cc54723c */ /* 0x082ff00000041854 */
[----:B------:R-:W1:Y:S01]  /*b090*/  MUFU.TANH R28, R81 ;  /* 0x00000051001c7308 */ /* 0x000e620000002400 */
[C---:B------:R-:W-:Y:S09]  /*b0a0*/  HMMA.16816.F32.BF16 R88, R212.reuse, R36, R88 ;  /* 0x00000024d458723c */ /* 0x040ff20000041858 */
[----:B------:R1:W1:Y:S01]  /*b0b0*/  MUFU.TANH R12, R82 ;  /* 0x00000052000c7308 */ /* 0x0002620000002400 */
[-C--:B------:R-:W-:Y:S09]  /*b0c0*/  HMMA.16816.F32.BF16 R92, R212, R38.reuse, R92 ;  /* 0x00000026d45c723c */ /* 0x080ff2000004185c */
[----:B------:R-:W1:Y:S01]  /*b0d0*/  MUFU.TANH R18, R18 ;  /* 0x0000001200127308 */ /* 0x000e620000002400 */
[C---:B------:R-:W-:Y:S01]  /*b0e0*/  HMMA.16816.F32.BF16 R96, R204.reuse, R38, R96 ;  /* 0x00000026cc60723c */ /* 0x040fe20000041860 */
[----:B------:R-:W2:Y:S03]  /*b0f0*/  LDSM.16.M88.4 R36, [R198+0x3000] ;  /* 0x00300000c624783b */ /* 0x000ea60000000200 */
[----:B------:R-:W-:Y:S02]  /*b100*/  FMUL.FTZ R0, R84, c[0x0][0x2ec] ;  /* 0x0000bb0054007a20 */ /* 0x000fe40000410000 */
[----:B------:R-:W-:Y:S03]  /*b110*/  FMUL.FTZ R84, R87, c[0x0][0x2ec] ;  /* 0x0000bb0057547a20 */ /* 0x000fe60000410000 */
[----:B------:R-:W2:Y:S03]  /*b120*/  MUFU.TANH R22, R22 ;  /* 0x0000001600167308 */ /* 0x000ea60000002400 */
[----:B------:R-:W-:Y:S02]  /*b130*/  FMUL.FTZ R75, R88, c[0x0][0x2ec] ;  /* 0x0000bb00584b7a20 */ /* 0x000fe40000410000 */
[----:B------:R-:W-:Y:S02]  /*b140*/  FMUL.FTZ R73, R89, c[0x0][0x2ec] ;  /* 0x0000bb0059497a20 */ /* 0x000fe40000410000 */
[----:B-----5:R-:W-:Y:S02]  /*b150*/  FMUL.FTZ R80, R90, c[0x0][0x2ec] ;  /* 0x0000bb005a507a20 */ /* 0x020fe40000410000 */
[----:B------:R-:W-:Y:S01]  /*b160*/  FMUL.FTZ R78, R91, c[0x0][0x2ec] ;  /* 0x0000bb005b4e7a20 */ /* 0x000fe20000410000 */
[----:B------:R-:W3:Y:S01]  /*b170*/  MUFU.TANH R19, R19 ;  /* 0x0000001300137308 */ /* 0x000ee20000002400 */
[----:B------:R-:W-:Y:S02]  /*b180*/  FMUL.FTZ R92, R92, c[0x0][0x2ec] ;  /* 0x0000bb005c5c7a20 */ /* 0x000fe40000410000 */
[----:B------:R-:W-:Y:S02]  /*b190*/  FMUL.FTZ R90, R93, c[0x0][0x2ec] ;  /* 0x0000bb005d5a7a20 */ /* 0x000fe40000410000 */
[----:B------:R-:W-:Y:S02]  /*b1a0*/  FMUL.FTZ R57, R94, c[0x0][0x2ec] ;  /* 0x0000bb005e397a20 */ /* 0x000fe40000410000 */
[----:B------:R-:W-:Y:S02]  /*b1b0*/  FMUL.FTZ R96, R96, c[0x0][0x2ec] ;  /* 0x0000bb0060607a20 */ /* 0x000fe40000410000 */
[----:B-1----:R-:W-:Y:S01]  /*b1c0*/  FMUL.FTZ R82, R95, c[0x0][0x2ec] ;  /* 0x0000bb005f527a20 */ /* 0x002fe20000410000 */
[----:B------:R-:W1:Y:S01]  /*b1d0*/  MUFU.TANH R29, R29 ;  /* 0x0000001d001d7308 */ /* 0x000e620000002400 */
[----:B------:R-:W-:Y:S02]  /*b1e0*/  FMUL.FTZ R88, R97, c[0x0][0x2ec] ;  /* 0x0000bb0061587a20 */ /* 0x000fe40000410000 */
[----:B------:R-:W-:Y:S02]  /*b1f0*/  FMUL.FTZ R91, R98, c[0x0][0x2ec] ;  /* 0x0000bb00625b7a20 */ /* 0x000fe40000410000 */
[----:B------:R-:W-:Y:S02]  /*b200*/  FMUL.FTZ R93, R99, c[0x0][0x2ec] ;  /* 0x0000bb00635d7a20 */ /* 0x000fe40000410000 */
[----:B------:R-:W-:Y:S02]  /*b210*/  FMUL.FTZ R85, R85, c[0x0][0x2ec] ;  /* 0x0000bb0055557a20 */ /* 0x000fe40000410000 */
[----:B------:R-:W-:Y:S01]  /*b220*/  FMUL.FTZ R86, R86, c[0x0][0x2ec] ;  /* 0x0000bb0056567a20 */ /* 0x000fe20000410000 */
[----:B------:R5:W1:Y:S01]  /*b230*/  MUFU.TANH R228, R96 ;  /* 0x0000006000e47308 */ /* 0x000a620000002400 */
[-C--:B--2---:R-:W-:Y:S09]  /*b240*/  HMMA.16816.F32.BF16 R100, R204, R36.reuse, R100 ;  /* 0x00000024cc64723c */ /* 0x084ff20000041864 */
[----:B------:R-:W2:Y:S01]  /*b250*/  MUFU.TANH R31, R31 ;  /* 0x0000001f001f7308 */ /* 0x000ea20000002400 */
[C---:B------:R-:W-:Y:S08]  /*b260*/  HMMA.16816.F32.BF16 R104, R212.reuse, R36, R104 ;  /* 0x00000024d468723c */ /* 0x040ff00000041868 */
[-C--:B------:R-:W-:Y:S01]  /*b270*/  HMMA.16816.F32.BF16 R108, R212, R38.reuse, R108 ;  /* 0x00000026d46c723c */ /* 0x080fe2000004186c */
[----:B------:R-:W1:Y:S07]  /*b280*/  MUFU.TANH R241, R241 ;  /* 0x000000f100f17308 */ /* 0x000e6e0000002400 */
[C---:B------:R-:W-:Y:S01]  /*b290*/  HMMA.16816.F32.BF16 R112, R204.reuse, R38, R112 ;  /* 0x00000026cc70723c */ /* 0x040fe20000041870 */
[----:B------:R-:W1:Y:S01]  /*b2a0*/  LDSM.16.M88.4 R36, [R198+0x3800] ;  /* 0x00380000c624783b */ /* 0x000e620000000200 */
        /* <DEDUP_REMOVED lines=8> */
[----:B-----5:R-:W-:Y:S02]  /*b330*/  FMUL.FTZ R96, R104, c[0x0][0x2ec] ;  /* 0x0000bb0068607a20 */ /* 0x020fe40000410000 */
        /* <DEDUP_REMOVED lines=10> */
[----:B------:R-:W-:Y:S02]  /*b3e0*/  FMUL.FTZ R106, R114, c[0x0][0x2ec] ;  /* 0x0000bb00726a7a20 */ /* 0x000fe40000410000 */
[----:B------:R-:W-:Y:S01]  /*b3f0*/  FMUL.FTZ R114, R115, c[0x0][0x2ec] ;  /* 0x0000bb0073727a20 */ /* 0x000fe20000410000 */
[-C--:B-1----:R-:W-:Y:S06]  /*b400*/  HMMA.16816.F32.BF16 R116, R204, R36.reuse, R116 ;  /* 0x00000024cc74723c */ /* 0x082fec0000041874 */
        /* <DEDUP_REMOVED lines=99> */
[----:B------:R-:W1:Y:S02]  /*ba40*/  MUFU.TANH R120, R120 ;  /* 0x0000007800787308 */ /* 0x000e640000002400 */
[----:B-1234-:R-:W-:-:S05]  /*ba50*/  @P1 BRA `(.L_x_254) ;  /* 0xffffd47000001947 */ /* 0x01efca000383ffff */
.L_x_253:
[----:B------:R-:W-:Y:S01]  /*ba60*/  FMNMX.FTZ R0, R223, R201, !PT ;  /* 0x000000c9df007209 */ /* 0x000fe20007810000 */
[----:B------:R-:W-:Y:S01]  /*ba70*/  UIADD3 UR8, UR8, -0x1, URZ ;  /* 0xffffffff08087890 */ /* 0x000fe2000fffe03f */
        /* <DEDUP_REMOVED lines=127> */
[----:B------:R-:W-:Y:S04]  /*c270*/  FMNMX.FTZ R7, R5, R0, !PT ;  /* 0x0000000005077209 */ /* 0x000fe80007810000 */
[----:B------:R-:W-:Y:S05]  /*c280*/  FMNMX.FTZ R3, R4, R7, !PT ;  /* 0x0000000704037209 */ /* 0x000fea0007810000 */
[----:B------:R-:W1:Y:S02]  /*c290*/  SHFL.BFLY PT, R0, R3, 0x2, 0x1f ;  /* 0x0c401f0003007f89 */ /* 0x000e6400000e0000 */
[----:B-1----:R-:W-:Y:S02]  /*c2a0*/  FMNMX.FTZ R9, R3, R0, !PT ;  /* 0x0000000003097209 */ /* 0x002fe40007810000 */
[----:B------:R-:W-:Y:S04]  /*c2b0*/  FMNMX.FTZ R71, R6, R71, !PT ;  /* 0x0000004706477209 */ /* 0x000fe80007810000 */
[----:B------:R-:W1:Y:S01]  /*c2c0*/  SHFL.BFLY PT, R6, R85, 0x2, 0x1f ;  /* 0x0c401f0055067f89 */ /* 0x000e6200000e0000 */
[----:B------:R-:W-:Y:S07]  /*c2d0*/  FMNMX.FTZ R69, R2, R69, !PT ;  /* 0x0000004502457209 */ /* 0x000fee0007810000 */
[----:B------:R-:W2:Y:S08]  /*c2e0*/  SHFL.BFLY PT, R68, R71, 0x1, 0x1f ;  /* 0x0c201f0047447f89 */ /* 0x000eb000000e0000 */
[----:B------:R-:W3:Y:S01]  /*c2f0*/  SHFL.BFLY PT, R2, R69, 0x1, 0x1f ;  /* 0x0c201f0045027f89 */ /* 0x000ee200000e0000 */
[----:B-1----:R-:W-:Y:S07]  /*c300*/  FMNMX.FTZ R67, R85, R6, !PT ;  /* 0x0000000655437209 */ /* 0x002fee0007810000 */
[----:B------:R-:W1:Y:S01]  /*c310*/  SHFL.BFLY PT, R0, R9, 0x1, 0x1f ;  /* 0x0c201f0009007f89 */ /* 0x000e6200000e0000 */
[----:B--2---:R-:W-:Y:S07]  /*c320*/  FMNMX.FTZ R68, R71, R68, !PT ;  /* 0x0000004447447209 */ /* 0x004fee0007810000 */
[----:B------:R-:W2:Y:S01]  /*c330*/  SHFL.BFLY PT, R6, R67, 0x1, 0x1f ;  /* 0x0c201f0043067f89 */ /* 0x000ea200000e0000 */
[C---:B------:R-:W-:Y:S01]  /*c340*/  FSETP.NEU.FTZ.AND P4, PT, R68.reuse, -INF , PT ;  /* 0xff8000004400780b */ /* 0x040fe20003f9d000 */
[C---:B------:R-:W-:Y:S02]  /*c350*/  FADD.FTZ R3, -R68.reuse, R201 ;  /* 0x000000c944037221 */ /* 0x040fe40000010100 */
[----:B------:R-:W-:Y:S01]  /*c360*/  FMUL.FTZ R104, R68, c[0x0][0x23c] ;  /* 0x00008f0044687a20 */ /* 0x000fe20000410000 */
[----:B---3--:R-:W-:Y:S01]  /*c370*/  FMNMX.FTZ R2, R69, R2, !PT ;  /* 0x0000000245027209 */ /* 0x008fe20007810000 */
[----:B------:R-:W-:Y:S03]  /*c380*/  FMUL.FTZ R8, R3, c[0x0][0x23c] ;  /* 0x00008f0003087a20 */ /* 0x000fe60000410000 */
[----:B------:R-:W-:Y:S01]  /*c390*/  FSEL R104, R104, RZ, P4 ;  /* 0x000000ff68687208 */ /* 0x000fe20002000000 */
[C---:B------:R-:W-:Y:S01]  /*c3a0*/  FADD.FTZ R3, -R2.reuse, R199 ;  /* 0x000000c702037221 */ /* 0x040fe20000010100 */
[C---:B------:R-:W-:Y:S01]  /*c3b0*/  FSETP.NEU.FTZ.AND P3, PT, R2.reuse, -INF , PT ;  /* 0xff8000000200780b */ /* 0x040fe20003f7d000 */
[----:B------:R-:W-:Y:S01]  /*c3c0*/  MUFU.EX2 R8, R8 ;  /* 0x0000000800087308 */ /* 0x000fe20000000800 */
[----:B------:R-:W-:Y:S01]  /*c3d0*/  FMUL.FTZ R71, R2, c[0x0][0x23c] ;  /* 0x00008f0002477a20 */ /* 0x000fe20000410000 */
[----:B-1----:R-:W-:Y:S01]  /*c3e0*/  FMNMX.FTZ R0, R9, R0, !PT ;  /* 0x0000000009007209 */ /* 0x002fe20007810000 */
[----:B------:R-:W-:Y:S02]  /*c3f0*/  FMUL.FTZ R7, R3, c[0x0][0x23c] ;  /* 0x00008f0003077a20 */ /* 0x000fe40000410000 */
[--C-:B------:R-:W-:Y:S01]  /*c400*/  FFMA.FTZ R121, R223, c[0x0][0x23c], -R104.reuse ;  /* 0x00008f00df797a23 */ /* 0x100fe20000010868 */
[C---:B------:R-:W-:Y:S01]  /*c410*/  FSETP.NEU.FTZ.AND P2, PT, R0.reuse, -INF , PT ;  /* 0xff8000000000780b */ /* 0x040fe20003f5d000 */
[----:B------:R-:W-:Y:S01]  /*c420*/  FMUL.FTZ R69, R0, c[0x0][0x23c] ;  /* 0x00008f0000457a20 */ /* 0x000fe20000410000 */
[----:B------:R-:W-:Y:S01]  /*c430*/  FSEL R71, R71, RZ, P3 ;  /* 0x000000ff47477208 */ /* 0x000fe20001800000 */
[--C-:B------:R-:W-:Y:S01]  /*c440*/  FFMA.FTZ R223, R101, c[0x0][0x23c], -R104.reuse ;  /* 0x00008f0065df7a23 */ /* 0x100fe20000010868 */
[----:B------:R-:W-:Y:S01]  /*c450*/  MUFU.EX2 R199, R121 ;  /* 0x0000007900c77308 */ /* 0x000fe20000000800 */
[----:B--2---:R-:W-:Y:S01]  /*c460*/  FMNMX.FTZ R3, R67, R6, !PT ;  /* 0x0000000643037209 */ /* 0x004fe20007810000 */
[--C-:B------:R-:W-:Y:S01]  /*c470*/  FFMA.FTZ R110, R225, c[0x0][0x23c], -R104.reuse ;  /* 0x00008f00e16e7a23 */ /* 0x100fe20000010868 */
[----:B------:R-:W-:Y:S01]  /*c480*/  FSEL R69, R69, RZ, P2 ;  /* 0x000000ff45457208 */ /* 0x000fe20001000000 */
[----:B------:R-:W-:Y:S01]  /*c490*/  FFMA.FTZ R119, R227, c[0x0][0x23c], -R104 ;  /* 0x00008f00e3777a23 */ /* 0x000fe20000010868 */
[C---:B------:R-:W-:Y:S01]  /*c4a0*/  FSETP.NEU.FTZ.AND P2, PT, R3.reuse, -INF , PT ;  /* 0xff8000000300780b */ /* 0x040fe20003f5d000 */
[C---:B------:R-:W-:Y:S02]  /*c4b0*/  FADD.FTZ R9, -R3.reuse, R196 ;  /* 0x000000c403097221 */ /* 0x040fe40000010100 */
[----:B------:R-:W-:Y:S02]  /*c4c0*/  FMUL.FTZ R101, R3, c[0x0][0x23c] ;  /* 0x00008f0003657a20 */ /* 0x000fe40000410000 */
[----:B------:R-:W1:Y:S01]  /*c4d0*/  MUFU.EX2 R127, R110 ;  /* 0x0000006e007f7308 */ /* 0x000e620000000800 */
[----:B------:R-:W-:Y:S02]  /*c4e0*/  FMUL.FTZ R9, R9, c[0x0][0x23c] ;  /* 0x00008f0009097a20 */ /* 0x000fe40000410000 */
[----:B------:R-:W-:Y:S01]  /*c4f0*/  FFMA.FTZ R11, R11, c[0x0][0x23c], -R71 ;  /* 0x00008f000b0b7a23 */ /* 0x000fe20000010847 */
[----:B------:R-:W-:Y:S01]  /*c500*/  FSEL R101, R101, RZ, P2 ;  /* 0x000000ff65657208 */ /* 0x000fe20001000000 */
[--C-:B------:R-:W-:Y:S02]  /*c510*/  FFMA.FTZ R87, R239, c[0x0][0x23c], -R104.reuse ;  /* 0x00008f00ef577a23 */ /* 0x100fe40000010868 */
[--C-:B------:R-:W-:Y:S02]  /*c520*/  FFMA.FTZ R86, R209, c[0x0][0x23c], -R104.reuse ;  /* 0x00008f00d1567a23 */ /* 0x100fe40000010868 */
[--C-:B------:R-:W-:Y:S01]  /*c530*/  FFMA.FTZ R85, R243, c[0x0][0x23c], -R104.reuse ;  /* 0x00008f00f3557a23 */ /* 0x100fe20000010868 */
[----:B------:R2:W-:Y:S01]  /*c540*/  MUFU.EX2 R67, R9 ;  /* 0x0000000900437308 */ /* 0x0005e20000000800 */
[--C-:B------:R-:W-:Y:S02]  /*c550*/  FFMA.FTZ R124, R16, c[0x0][0x23c], -R104.reuse ;  /* 0x00008f00107c7a23 */ /* 0x100fe40000010868 */
[----:B------:R-:W-:Y:S02]  /*c560*/  FFMA.FTZ R16, R222, c[0x0][0x23c], -R101 ;  /* 0x00008f00de107a23 */ /* 0x000fe40000010865 */
[--C-:B------:R-:W-:Y:S02]  /*c570*/  FFMA.FTZ R225, R236, c[0x0][0x23c], -R104.reuse ;  /* 0x00008f00ece17a23 */ /* 0x100fe40000010868 */
[----:B------:R-:W-:Y:S02]  /*c580*/  FFMA.FTZ R196, R79, c[0x0][0x23c], -R69 ;  /* 0x00008f004fc47a23 */ /* 0x000fe40000010845 */
        /* <DEDUP_REMOVED lines=9> */
[--C-:B------:R-:W-:Y:S02]  /*c620*/  FFMA.FTZ R111, R111, c[0x0][0x23c], -R104.reuse ;  /* 0x00008f006f6f7a23 */ /* 0x100fe40000010868 */
[--C-:B--2---:R-:W-:Y:S02]  /*c630*/  FFMA.FTZ R9, R229, c[0x0][0x23c], -R101.reuse ;  /* 0x00008f00e5097a23 */ /* 0x104fe40000010865 */
[--C-:B------:R-:W-:Y:S02]  /*c640*/  FFMA.FTZ R229, R84, c[0x0][0x23c], -R101.reuse ;  /* 0x00008f0054e57a23 */ /* 0x100fe40000010865 */
[--C-:B------:R-:W-:Y:S01]  /*c650*/  FFMA.FTZ R15, R15, c[0x0][0x23c], -R101.reuse ;  /* 0x00008f000f0f7a23 */ /* 0x100fe20000010865 */
[----:B------:R2:W-:Y:S01]  /*c660*/  MUFU.EX2 R84, R16 ;  /* 0x0000001000547308 */ /* 0x0005e20000000800 */
[--C-:B------:R-:W-:Y:S02]  /*c670*/  FFMA.FTZ R25, R25, c[0x0][0x23c], -R101.reuse ;  /* 0x00008f0019197a23 */ /* 0x100fe40000010865 */
[--C-:B------:R-:W-:Y:S02]  /*c680*/  FFMA.FTZ R29, R27, c[0x0][0x23c], -R101.reuse ;  /* 0x00008f001b1d7a23 */ /* 0x100fe40000010865 */
[----:B------:R-:W-:Y:S02]  /*c690*/  FFMA.FTZ R126, R210, c[0x0][0x23c], -R101 ;  /* 0x00008f00d27e7a23 */ /* 0x000fe40000010865 */
[----:B------:R-:W-:Y:S02]  /*c6a0*/  FFMA.FTZ R210, R75, c[0x0][0x23c], -R71 ;  /* 0x00008f004bd27a23 */ /* 0x000fe40000010847 */
[----:B------:R-:W-:Y:S01]  /*c6b0*/  FFMA.FTZ R207, R93, c[0x0][0x23c], -R101 ;  /* 0x00008f005dcf7a23 */ /* 0x000fe20000010865 */
[----:B------:R-:W-:Y:S01]  /*c6c0*/  MUFU.EX2 R124, R124 ;  /* 0x0000007c007c7308 */ /* 0x000fe20000000800 */
[----:B------:R-:W-:Y:S01]  /*c6d0*/  FFMA.FTZ R93, R60, c[0x0][0x23c], -R71 ;  /* 0x00008f003c5d7a23 */ /* 0x000fe20000010847 */
[----:B------:R-:W-:Y:S01]  /*c6e0*/  MOV R60, R208 ;  /* 0x000000d0003c7202 */ /* 0x000fe20000000f00 */
[----:B------:R-:W-:Y:S01]  /*c6f0*/  FFMA.FTZ R222, R95, c[0x0][0x23c], -R101 ;  /* 0x00008f005fde7a23 */ /* 0x000fe20000010865 */
[----:B------:R-:W5:Y:S01]  /*c700*/  LDL.LU R75, [R1+0x64] ;  /* 0x00006400014b7983 */ /* 0x000f620000300800 */
[--C-:B------:R-:W-:Y:S02]  /*c710*/  FFMA.FTZ R13, R13, c[0x0][0x23c], -R71.reuse ;  /* 0x00008f000d0d7a23 */ /* 0x100fe40000010847 */
[--C-:B---3--:R-:W-:Y:S01]  /*c720*/  FFMA.FTZ R119, R76, c[0x0][0x23c], -R71.reuse ;  /* 0x00008f004c777a23 */ /* 0x108fe20000010847 */
[----:B-1----:R-:W-:Y:S01]  /*c730*/  MOV R76, R127 ;  /* 0x0000007f004c7202 */ /* 0x002fe20000000f00 */
[--C-:B------:R-:W-:Y:S01]  /*c740*/  FFMA.FTZ R208, R94, c[0x0][0x23c], -R71.reuse ;  /* 0x00008f005ed07a23 */ /* 0x100fe20000010847 */
[----:B------:R-:W-:Y:S01]  /*c750*/  MUFU.EX2 R126, R126 ;  /* 0x0000007e007e7308 */ /* 0x000fe20000000800 */
[--C-:B------:R-:W-:Y:S02]  /*c760*/  FFMA.FTZ R38, R234, c[0x0][0x23c], -R71.reuse ;  /* 0x00008f00ea267a23 */ /* 0x100fe40000010847 */
[--C-:B------:R-:W-:Y:S02]  /*c770*/  FFMA.FTZ R241, R241, c[0x0][0x23c], -R104.reuse ;  /* 0x00008f00f1f17a23 */ /* 0x100fe40000010868 */
[--C-:B------:R-:W-:Y:S02]  /*c780*/  FFMA.FTZ R108, R219, c[0x0][0x23c], -R104.reuse ;  /* 0x00008f00db6c7a23 */ /* 0x100fe40000010868 */
[----:B------:R-:W-:Y:S02]  /*c790*/  FFMA.FTZ R219, R90, c[0x0][0x23c], -R71 ;  /* 0x00008f005adb7a23 */ /* 0x000fe40000010847 */
        /* <DEDUP_REMOVED lines=11> */
[----:B------:R-:W-:Y:S01]  /*c850*/  FFMA.FTZ R242, R45, c[0x0][0x23c], -R71 ;  /* 0x00008f002df27a23 */ /* 0x000fe20000010847 */
[----:B------:R-:W-:Y:S01]  /*c860*/  MOV R45, R215 ;  /* 0x000000d7002d7202 */ /* 0x000fe20000000f00 */
[----:B------:R-:W-:Y:S01]  /*c870*/  FFMA.FTZ R233, R24, c[0x0][0x23c], -R101 ;  /* 0x00008f0018e97a23 */ /* 0x000fe20000010865 */
[----:B------:R-:W1:Y:S01]  /*c880*/  MUFU.EX2 R23, R221 ;  /* 0x000000dd00177308 */ /* 0x000e620000000800 */
[--C-:B--2---:R-:W-:Y:S02]  /*c890*/  FFMA.FTZ R16, R230, c[0x0][0x23c], -R71.reuse ;  /* 0x00008f00e6107a23 */ /* 0x104fe40000010847 */
        /* <DEDUP_REMOVED lines=20> */
[----:B------:R-:W-:Y:S01]  /*c9e0*/  FFMA.FTZ R211, R73, c[0x0][0x23c], -R71 ;  /* 0x00008f0049d37a23 */ /* 0x000fe20000010847 */
[----:B------:R-:W-:Y:S01]  /*c9f0*/  MOV R73, R60 ;  /* 0x0000003c00497202 */ /* 0x000fe20000000f00 */
        /* <DEDUP_REMOVED lines=8> */
[----:B------:R-:W-:Y:S01]  /*ca80*/  FFMA.FTZ R103, R61, c[0x0][0x23c], -R101 ;  /* 0x00008f003d677a23 */ /* 0x000fe20000010865 */
[----:B------:R-:W-:Y:S01]  /*ca90*/  MOV R61, R216 ;  /* 0x000000d8003d7202 */ /* 0x000fe20000000f00 */
[----:B------:R-:W-:Y:S01]  /*caa0*/  FFMA.FTZ R216, R92, c[0x0][0x23c], -R71 ;  /* 0x00008f005cd87a23 */ /* 0x000fe20000010847 */
[----:B------:R-:W-:Y:S01]  /*cab0*/  MUFU.EX2 R113, R113 ;  /* 0x0000007100717308 */ /* 0x000fe20000000800 */
[--C-:B------:R-:W-:Y:S02]  /*cac0*/  FFMA.FTZ R125, R109, c[0x0][0x23c], -R104.reuse ;  /* 0x00008f006d7d7a23 */ /* 0x100fe40000010868 */
[----:B------:R-:W-:Y:S02]  /*cad0*/  FFMA.FTZ R109, R53, c[0x0][0x23c], -R101 ;  /* 0x00008f00356d7a23 */ /* 0x000fe40000010865 */
[--C-:B------:R-:W-:Y:S02]  /*cae0*/  FFMA.FTZ R105, R115, c[0x0][0x23c], -R104.reuse ;  /* 0x00008f0073697a23 */ /* 0x100fe40000010868 */
[----:B------:R-:W-:Y:S02]  /*caf0*/  FFMA.FTZ R104, R39, c[0x0][0x23c], -R104 ;  /* 0x00008f0027687a23 */ /* 0x000fe40000010868 */
[----:B------:R-:W-:Y:S01]  /*cb00*/  FFMA.FTZ R39, R226, c[0x0][0x23c], -R69 ;  /* 0x00008f00e2277a23 */ /* 0x000fe20000010845 */
[----:B------:R-:W-:Y:S01]  /*cb10*/  MUFU.EX2 R109, R109 ;  /* 0x0000006d006d7308 */ /* 0x000fe20000000800 */
[--C-:B------:R-:W-:Y:S02]  /*cb20*/  FFMA.FTZ R226, R91, c[0x0][0x23c], -R101.reuse ;  /* 0x00008f005be27a23 */ /* 0x100fe40000010865 */
[----:B------:R-:W-:Y:S02]  /*cb30*/  FFMA.FTZ R115, R83, c[0x0][0x23c], -R101 ;  /* 0x00008f0053737a23 */ /* 0x000fe40000010865 */
[----:B------:R-:W-:Y:S02]  /*cb40*/  FFMA.FTZ R83, R41, c[0x0][0x23c], -R71 ;  /* 0x00008f0029537a23 */ /* 0x000fe40000010847 */
[--C-:B------:R-:W-:Y:S02]  /*cb50*/  FFMA.FTZ R243, R51, c[0x0][0x23c], -R101.reuse ;  /* 0x00008f0033f37a23 */ /* 0x100fe40000010865 */
[----:B------:R-:W-:Y:S01]  /*cb60*/  FFMA.FTZ R110, R59, c[0x0][0x23c], -R101 ;  /* 0x00008f003b6e7a23 */ /* 0x000fe20000010865 */
[----:B------:R2:W-:Y:S01]  /*cb70*/  MUFU.EX2 R91, R15 ;  /* 0x0000000f005b7308 */ /* 0x0005e20000000800 */
[----:B------:R-:W-:Y:S02]  /*cb80*/  FFMA.FTZ R59, R19, c[0x0][0x23c], -R71 ;  /* 0x00008f00133b7a23 */ /* 0x000fe40000010847 */
[----:B------:R-:W-:Y:S02]  /*cb90*/  FFMA.FTZ R121, R63, c[0x0][0x23c], -R101 ;  /* 0x00008f003f797a23 */ /* 0x000fe40000010865 */
[----:B------:R-:W-:Y:S02]  /*cba0*/  FFMA.FTZ R63, R21, c[0x0][0x23c], -R71 ;  /* 0x00008f00153f7a23 */ /* 0x000fe40000010847 */
[--C-:B------:R-:W-:Y:S02]  /*cbb0*/  FFMA.FTZ R213, R106, c[0x0][0x23c], -R101.reuse ;  /* 0x00008f006ad57a23 */ /* 0x100fe40000010865 */
[----:B------:R-:W-:Y:S01]  /*cbc0*/  FFMA.FTZ R212, R114, c[0x0][0x23c], -R101 ;  /* 0x00008f0072d47a23 */ /* 0x000fe20000010865 */
[----:B------:R-:W-:Y:S01]  /*cbd0*/  MUFU.EX2 R39, R39 ;  /* 0x0000002700277308 */ /* 0x000fe20000000800 */
[----:B------:R-:W-:Y:S02]  /*cbe0*/  FFMA.FTZ R114, R74, c[0x0][0x23c], -R71 ;  /* 0x00008f004a727a23 */ /* 0x000fe40000010847 */
[--C-:B------:R-:W-:Y:S02]  /*cbf0*/  FFMA.FTZ R107, R107, c[0x0][0x23c], -R101.reuse ;  /* 0x00008f006b6b7a23 */ /* 0x100fe40000010865 */
[----:B------:R-:W-:Y:S02]  /*cc00*/  FFMA.FTZ R106, R99, c[0x0][0x23c], -R101 ;  /* 0x00008f00636a7a23 */ /* 0x000fe40000010865 */
[----:B------:R-:W-:Y:S02]  /*cc10*/  FFMA.FTZ R99, R112, c[0x0][0x23c], -R71 ;  /* 0x00008f0070637a23 */ /* 0x000fe40000010847 */
[--C-:B------:R-:W-:Y:S01]  /*cc20*/  FFMA.FTZ R102, R128, c[0x0][0x23c], -R101.reuse ;  /* 0x00008f0080667a23 */ /* 0x100fe20000010865 */
[----:B------:R-:W3:Y:S01]  /*cc30*/  MUFU.EX2 R74, R16 ;  /* 0x00000010004a7308 */ /* 0x000ee20000000800 */
[----:B------:R-:W-:Y:S02]  /*cc40*/  FFMA.FTZ R101, R120, c[0x0][0x23c], -R101 ;  /* 0x00008f0078657a23 */ /* 0x000fe40000010865 */
[--C-:B------:R-:W-:Y:S01]  /*cc50*/  FFMA.FTZ R120, R72, c[0x0][0x23c], -R71.reuse ;  /* 0x00008f0048787a23 */ /* 0x100fe20000010847 */
[----:B------:R-:W-:Y:S01]  /*cc60*/  MOV R72, R199 ;  /* 0x000000c700487202 */ /* 0x000fe20000000f00 */
[--C-:B------:R-:W-:Y:S01]  /*cc70*/  FFMA.FTZ R199, R100, c[0x0][0x23c], -R71.reuse ;  /* 0x00008f0064c77a23 */ /* 0x100fe20000010847 */
[----:B--2---:R-:W-:Y:S01]  /*cc80*/  MOV R15, R205 ;  /* 0x000000cd000f7202 */ /* 0x004fe20000000f00 */
[--C-:B------:R-:W-:Y:S02]  /*cc90*/  FFMA.FTZ R100, R118, c[0x0][0x23c], -R71.reuse ;  /* 0x00008f0076647a23 */ /* 0x100fe40000010847 */
[----:B------:R-:W-:Y:S01]  /*cca0*/  FFMA.FTZ R71, R232, c[0x0][0x23c], -R71 ;  /* 0x00008f00e8477a23 */ /* 0x000fe20000010847 */
[----:B------:R-:W-:Y:S01]  /*ccb0*/  MUFU.EX2 R110, R110 ;  /* 0x0000006e006e7308 */ /* 0x000fe20000000800 */
[--C-:B------:R-:W-:Y:S01]  /*ccc0*/  FFMA.FTZ R95, R50, c[0x0][0x23c], -R69.reuse ;  /* 0x00008f00325f7a23 */ /* 0x100fe20000010845 */
[----:B------:R-:W-:Y:S01]  /*ccd0*/  MOV R50, R61 ;  /* 0x0000003d00327202 */ /* 0x000fe20000000f00 */
[--C-:B------:R-:W-:Y:S02]  /*cce0*/  FFMA.FTZ R94, R48, c[0x0][0x23c], -R69.reuse ;  /* 0x00008f00305e7a23 */ /* 0x100fe40000010845 */
[--C-:B------:R-:W-:Y:S02]  /*ccf0*/  FFMA.FTZ R90, R54, c[0x0][0x23c], -R69.reuse ;  /* 0x00008f00365a7a23 */ /* 0x100fe40000010845 */
[--C-:B------:R-:W-:Y:S02]  /*cd00*/  FFMA.FTZ R92, R66, c[0x0][0x23c], -R69.reuse ;  /* 0x00008f00425c7a23 */ /* 0x100fe40000010845 */
[--C-:B------:R-:W-:Y:S01]  /*cd10*/  FFMA.FTZ R215, R78, c[0x0][0x23c], -R69.reuse ;  /* 0x00008f004ed77a23 */ /* 0x100fe20000010845 */
[----:B------:R2:W1:Y:S01]  /*cd20*/  MUFU.EX2 R232, R11 ;  /* 0x0000000b00e87308 */ /* 0x0004620000000800 */
[--C-:B------:R-:W-:Y:S02]  /*cd30*/  FFMA.FTZ R10, R10, c[0x0][0x23c], -R69.reuse ;  /* 0x00008f000a0a7a23 */ /* 0x100fe40000010845 */
[--C-:B------:R-:W-:Y:S02]  /*cd40*/  FFMA.FTZ R19, R238, c[0x0][0x23c], -R69.reuse ;  /* 0x00008f00ee137a23 */ /* 0x100fe40000010845 */
[--C-:B------:R-:W-:Y:S02]  /*cd50*/  FFMA.FTZ R206, R77, c[0x0][0x23c], -R69.reuse ;  /* 0x00008f004dce7a23 */ /* 0x100fe40000010845 */
[C---:B----4-:R-:W-:Y:S02]  /*cd60*/  FMUL.FTZ R9, R7.reuse, R141 ;  /* 0x0000008d07097220 */ /* 0x050fe40000410000 */
[C---:B------:R-:W-:Y:S01]  /*cd70*/  FMUL.FTZ R12, R7.reuse, R148 ;  /* 0x00000094070c7220 */ /* 0x040fe20000410000 */
[----:B------:R4:W3:Y:S01]  /*cd80*/  MUFU.EX2 R238, R10 ;  /* 0x0000000a00ee7308 */ /* 0x0008e20000000800 */
[--C-:B------:R-:W-:Y:S01]  /*cd90*/  FFMA.FTZ R41, R44, c[0x0][0x23c], -R69.reuse ;  /* 0x00008f002c297a23 */ /* 0x100fe20000010845 */
[----:B------:R-:W-:Y:S01]  /*cda0*/  MOV R148, R83 ;  /* 0x0000005300947202 */ /* 0x000fe20000000f00 */
[--C-:B------:R-:W-:Y:S01]  /*cdb0*/  FFMA.FTZ R24, R46, c[0x0][0x23c], -R69.reuse ;  /* 0x00008f002e187a23 */ /* 0x100fe20000010845 */
[----:B------:R-:W-:Y:S01]  /*cdc0*/  MOV R46, R25 ;  /* 0x00000019002e7202 */ /* 0x000fe20000000f00 */
[C---:B------:R-:W-:Y:S01]  /*cdd0*/  FMUL.FTZ R25, R7.reuse, R169 ;  /* 0x000000a907197220 */ /* 0x040fe20000410000 */
[----:B------:R-:W-:Y:S01]  /*cde0*/  MOV R54, R41 ;  /* 0x0000002900367202 */ /* 0x000fe20000000f00 */
[C---:B------:R-:W-:Y:S02]  /*cdf0*/  FMUL.FTZ R41, R7.reuse, R181 ;  /* 0x000000b507297220 */ /* 0x040fe40000410000 */
[C---:B------:R-:W-:Y:S01]  /*ce00*/  FMUL.FTZ R44, R7.reuse, R184 ;  /* 0x000000b8072c7220 */ /* 0x040fe20000410000 */
[----:B------:R-:W-:Y:S01]  /*ce10*/  MUFU.EX2 R148, R148 ;  /* 0x0000009400947308 */ /* 0x000fe20000000800 */
[C---:B------:R-:W-:Y:S01]  /*ce20*/  FMUL.FTZ R60, R7.reuse, R192 ;  /* 0x000000c0073c7220 */ /* 0x040fe20000410000 */
[----:B------:R-:W-:Y:S01]  /*ce30*/  MOV R192, R73 ;  /* 0x0000004900c07202 */ /* 0x000fe20000000f00 */
[C---:B------:R-:W-:Y:S01]  /*ce40*/  FMUL.FTZ R61, R7.reuse, R193 ;  /* 0x000000c1073d7220 */ /* 0x040fe20000410000 */
[----:B--2---:R-:W2:Y:S01]  /*ce50*/  LDL.LU R11, [R1+0x60] ;  /* 0x00006000010b7983 */ /* 0x004ea20000300800 */
[--C-:B------:R-:W-:Y:S01]  /*ce60*/  FFMA.FTZ R55, R40, c[0x0][0x23c], -R69.reuse ;  /* 0x00008f0028377a23 */ /* 0x100fe20000010845 */
[----:B-1----:R-:W-:Y:S01]  /*ce70*/  F2FP.BF16.PACK_AB R73, R84, R23 ;  /* 0x000000175449723e */ /* 0x002fe200000010ff */
[----:B------:R-:W-:Y:S02]  /*ce80*/  FMUL.FTZ R40, R7, R180 ;  /* 0x000000b407287220 */ /* 0x000fe40000410000 */
[--C-:B------:R-:W-:Y:S01]  /*ce90*/  FFMA.FTZ R221, R57, c[0x0][0x23c], -R69.reuse ;  /* 0x00008f0039dd7a23 */ /* 0x100fe20000010845 */
[----:B------:R-:W-:Y:S01]  /*cea0*/  MUFU.EX2 R103, R103 ;  /* 0x0000006700677308 */ /* 0x000fe20000000800 */
[C---:B------:R-:W-:Y:S01]  /*ceb0*/  FMUL.FTZ R57, R7.reuse, R189 ;  /* 0x000000bd07397220 */ /* 0x040fe20000410000 */
[----:B------:R-:W-:Y:S01]  /*cec0*/  MOV R189, R50 ;  /* 0x0000003200bd7202 */ /* 0x000fe20000000f00 */
[C---:B------:R-:W-:Y:S01]  /*ced0*/  FMUL.FTZ R16, R8.reuse, R144 ;  /* 0x0000009008107220 */ /* 0x040fe20000410000 */
[----:B----4-:R-:W-:Y:S01]  /*cee0*/  MOV R10, R24 ;  /* 0x00000018000a7202 */ /* 0x010fe20000000f00 */
[C---:B------:R-:W-:Y:S01]  /*cef0*/  FMUL.FTZ R24, R7.reuse, R168 ;  /* 0x000000a807187220 */ /* 0x040fe20000410000 */
[----:B------:R-:W-:Y:S01]  /*cf00*/  MOV R144, R31 ;  /* 0x0000001f00907202 */ /* 0x000fe20000000f00 */
[C---:B------:R-:W-:Y:S01]  /*cf10*/  FMUL.FTZ R17, R8.reuse, R145 ;  /* 0x0000009108117220 */ /* 0x040fe20000410000 */
[----:B------:R-:W-:Y:S01]  /*cf20*/  MOV R66, R10 ;  /* 0x0000000a00427202 */ /* 0x000fe20000000f00 */
[C---:B------:R-:W-:Y:S01]  /*cf30*/  FMUL.FTZ R20, R8.reuse, R136 ;  /* 0x0000008808147220 */ /* 0x040fe20000410000 */
[----:B------:R-:W-:Y:S01]  /*cf40*/  MUFU.EX2 R130, R130 ;  /* 0x0000008200827308 */ /* 0x000fe20000000800 */
[C---:B------:R-:W-:Y:S01]  /*cf50*/  FMUL.FTZ R21, R8.reuse, R137 ;  /* 0x0000008908157220 */ /* 0x040fe20000410000 */
[----:B------:R-:W-:Y:S01]  /*cf60*/  MOV R137, R76 ;  /* 0x0000004c00897202 */ /* 0x000fe20000000f00 */
[C---:B------:R-:W-:Y:S01]  /*cf70*/  FMUL.FTZ R32, R8.reuse, R156 ;  /* 0x0000009c08207220 */ /* 0x040fe20000410000 */
[----:B------:R-:W1:Y:S01]  /*cf80*/  LDSM.16.MT88.4 R76, [R252+0x8000] ;  /* 0x00800000fc4c783b */ /* 0x000e620000004200 */
        /* <DEDUP_REMOVED lines=8> */
[----:B------:R-:W-:Y:S01]  /*d010*/  FMUL.FTZ R65, R8, R177 ;  /* 0x000000b108417220 */ /* 0x000fe20000410000 */
[----:B------:R-:W-:Y:S01]  /*d020*/  MOV R168, R144 ;  /* 0x0000009000a87202 */ /* 0x000fe20000000f00 */
[--C-:B------:R-:W-:Y:S02]  /*d030*/  FFMA.FTZ R14, R14, c[0x0][0x23c], -R69.reuse ;  /* 0x00008f000e0e7a23 */ /* 0x100fe40000010845 */
[--C-:B------:R-:W-:Y:S01]  /*d040*/  FFMA.FTZ R27, R18, c[0x0][0x23c], -R69.reuse ;  /* 0x00008f00121b7a23 */ /* 0x100fe20000010845 */
[----:B------:R-:W-:Y:S01]  /*d050*/  MOV R18, R56 ;  /* 0x0000003800127202 */ /* 0x000fe20000000f00 */
[C---:B------:R-:W-:Y:S01]  /*d060*/  FMUL.FTZ R56, R7.reuse, R188 ;  /* 0x000000bc07387220 */ /* 0x040fe20000410000 */
[----:B------:R-:W-:Y:S01]  /*d070*/  MUFU.EX2 R168, R168 ;  /* 0x000000a800a87308 */ /* 0x000fe20000000800 */
[--C-:B------:R-:W-:Y:S01]  /*d080*/  FFMA.FTZ R43, R22, c[0x0][0x23c], -R69.reuse ;  /* 0x00008f00162b7a23 */ /* 0x100fe20000010845 */
[----:B------:R-:W-:Y:S01]  /*d090*/  MOV R22, R45 ;  /* 0x0000002d00167202 */ /* 0x000fe20000000f00 */
[C---:B------:R-:W-:Y:S01]  /*d0a0*/  FMUL.FTZ R45, R7.reuse, R185 ;  /* 0x000000b9072d7220 */ /* 0x040fe20000410000 */
        /* <DEDUP_REMOVED lines=8> */
[C---:B------:R-:W-:Y:S01]  /*d130*/  FMUL.FTZ R29, R7.reuse, R173 ;  /* 0x000000ad071d7220 */ /* 0x040fe20000410000 */
[----:B------:R-:W-:Y:S01]  /*d140*/  MOV R157, R30 ;  /* 0x0000001e009d7202 */ /* 0x000fe20000000f00 */
[--C-:B------:R-:W-:Y:S01]  /*d150*/  FFMA.FTZ R128, R52, c[0x0][0x23c], -R69.reuse ;  /* 0x00008f0034807a23 */ /* 0x100fe20000010845 */
[----:B------:R-:W-:Y:S01]  /*d160*/  MOV R161, R26 ;  /* 0x0000001a00a17202 */ /* 0x000fe20000000f00 */
[----:B------:R-:W-:Y:S01]  /*d170*/  FMUL.FTZ R52, R8, R164 ;  /* 0x000000a408347220 */ /* 0x000fe20000410000 */
[----:B---3--:R-:W-:Y:S01]  /*d180*/  MOV R164, R74 ;  /* 0x0000004a00a47202 */ /* 0x008fe20000000f00 */
[--C-:B------:R-:W-:Y:S01]  /*d190*/  FFMA.FTZ R127, R64, c[0x0][0x23c], -R69.reuse ;  /* 0x00008f00407f7a23 */ /* 0x100fe20000010845 */
[----:B------:R-:W-:Y:S01]  /*d1a0*/  MOV R74, R15 ;  /* 0x0000000f004a7202 */ /* 0x000fe20000000f00 */
[----:B------:R-:W-:Y:S01]  /*d1b0*/  FMUL.FTZ R64, R8, R176 ;  /* 0x000000b008407220 */ /* 0x000fe20000410000 */
[----:B------:R-:W-:Y:S01]  /*d1c0*/  MOV R15, R13 ;  /* 0x0000000d000f7202 */ /* 0x000fe20000000f00 */
[----:B------:R-:W-:Y:S01]  /*d1d0*/  FMUL.FTZ R13, R7, R149 ;  /* 0x00000095070d7220 */ /* 0x000fe20000410000 */
[----:B------:R-:W-:Y:S01]  /*d1e0*/  MUFU.EX2 R176, R14 ;  /* 0x0000000e00b07308 */ /* 0x000fe20000000800 */
[--C-:B------:R-:W-:Y:S01]  /*d1f0*/  FFMA.FTZ R118, R62, c[0x0][0x23c], -R69.reuse ;  /* 0x00008f003e767a23 */ /* 0x100fe20000010845 */
[----:B------:R-:W-:Y:S01]  /*d200*/  MOV R177, R74 ;  /* 0x0000004a00b17202 */ /* 0x000fe20000000f00 */
[--C-:B------:R-:W-:Y:S01]  /*d210*/  FFMA.FTZ R214, R80, c[0x0][0x23c], -R69.reuse ;  /* 0x00008f0050d67a23 */ /* 0x100fe20000010845 */
[----:B------:R-:W-:Y:S01]  /*d220*/  MOV R80, R46 ;  /* 0x0000002e00507202 */ /* 0x000fe20000000f00 */
[--C-:B------:R-:W-:Y:S01]  /*d230*/  FFMA.FTZ R224, R82, c[0x0][0x23c], -R69.reuse ;  /* 0x00008f0052e07a23 */ /* 0x100fe20000010845 */
[----:B------:R-:W-:Y:S01]  /*d240*/  MOV R82, R42 ;  /* 0x0000002a00527202 */ /* 0x000fe20000000f00 */
[----:B------:R-:W-:Y:S01]  /*d250*/  FFMA.FTZ R97, R36, c[0x0][0x23c], -R69 ;  /* 0x00008f0024617a23 */ /* 0x000fe20000010845 */
[----:B------:R-:W-:Y:S01]  /*d260*/  F2FP.BF16.PACK_AB R74, R231, R236 ;  /* 0x000000ece74a723e */ /* 0x000fe200000010ff */
[----:B------:R-:W-:Y:S01]  /*d270*/  FMUL.FTZ R36, R8, R152 ;  /* 0x0000009808247220 */ /* 0x000fe20000410000 */
[----:B------:R-:W3:Y:S01]  /*d280*/  MUFU.EX2 R173, R19 ;  /* 0x0000001300ad7308 */ /* 0x000ee20000000800 */
[----:B------:R-:W-:Y:S01]  /*d290*/  FADD.FTZ R6, -R0, R197 ;  /* 0x000000c500067221 */ /* 0x000fe20000010100 */
[----:B------:R-:W-:Y:S01]  /*d2a0*/  MOV R152, R43 ;  /* 0x0000002b00987202 */ /* 0x000fe20000000f00 */
[--C-:B------:R-:W-:Y:S01]  /*d2b0*/  FFMA.FTZ R197, R81, c[0x0][0x23c], -R69.reuse ;  /* 0x00008f0051c57a23 */ /* 0x100fe20000010845 */
[----:B------:R-:W-:Y:S01]  /*d2c0*/  MOV R81, R15 ;  /* 0x0000000f00517202 */ /* 0x000fe20000000f00 */
[--C-:B------:R-:W-:Y:S01]  /*d2d0*/  FFMA.FTZ R112, R70, c[0x0][0x23c], -R69.reuse ;  /* 0x00008f0046707a23 */ /* 0x100fe20000010845 */
[----:B------:R-:W-:Y:S01]  /*d2e0*/  MOV R160, R82 ;  /* 0x0000005200a07202 */ /* 0x000fe20000000f00 */
[--C-:B------:R-:W-:Y:S01]  /*d2f0*/  FFMA.FTZ R70, R5, c[0x0][0x23c], -R69.reuse ;  /* 0x00008f0005467a23 */ /* 0x100fe20000010845 */
[----:B------:R-:W-:Y:S01]  /*d300*/  F2FP.BF16.PACK_AB R82, R232, R89 ;  /* 0x00000059e852723e */ /* 0x000fe200000010ff */
[----:B------:R-:W-:Y:S01]  /*d310*/  FMUL.FTZ R5, R8, R133 ;  /* 0x0000008508057220 */ /* 0x000fe20000410000 */
[----:B------:R-:W-:Y:S01]  /*d320*/  MOV R188, R81 ;  /* 0x0000005100bc7202 */ /* 0x000fe20000000f00 */
[--C-:B------:R-:W-:Y:S01]  /*d330*/  FFMA.FTZ R205, R98, c[0x0][0x23c], -R69.reuse ;  /* 0x00008f0062cd7a23 */ /* 0x100fe20000010845 */
[----:B------:R-:W-:Y:S01]  /*d340*/  F2FP.BF16.PACK_AB R81, R238, R39 ;  /* 0x00000027ee51723e */ /* 0x000fe200000010ff */
[--C-:B------:R-:W-:Y:S01]  /*d350*/  FFMA.FTZ R98, R37, c[0x0][0x23c], -R69.reuse ;  /* 0x00008f0025627a23 */ /* 0x100fe20000010845 */
[----:B------:R-:W-:Y:S01]  /*d360*/  MOV R180, R161 ;  /* 0x000000a100b47202 */ /* 0x000fe20000000f00 */
[----:B------:R-:W-:Y:S01]  /*d370*/  FMUL.FTZ R37, R8, R153 ;  /* 0x0000009908257220 */ /* 0x000fe20000410000 */
[----:B------:R-:W-:Y:S01]  /*d380*/  MOV R153, R47 ;  /* 0x0000002f00997202 */ /* 0x000fe20000000f00 */
[----:B------:R-:W-:Y:S01]  /*d390*/  FFMA.FTZ R69, R4, c[0x0][0x23c], -R69 ;  /* 0x00008f0004457a23 */ /* 0x000fe20000010845 */
[----:B------:R-:W-:Y:S01]  /*d3a0*/  MOV R161, R80 ;  /* 0x0000005000a17202 */ /* 0x000fe20000000f00 */
[----:B------:R-:W-:Y:S01]  /*d3b0*/  FMUL.FTZ R4, R8, R132 ;  /* 0x0000008408047220 */ /* 0x000fe20000410000 */
[----:B------:R-:W-:Y:S01]  /*d3c0*/  F2FP.BF16.PACK_AB R80, R164, R38 ;  /* 0x00000026a450723e */ /* 0x000fe200000010ff */
[----:B------:R-:W-:Y:S01]  /*d3d0*/  FMUL.FTZ R6, R6, c[0x0][0x23c] ;  /* 0x00008f0006067a20 */ /* 0x000fe20000410000 */
[----:B------:R-:W-:Y:S01]  /*d3e0*/  MOV R149, R34 ;  /* 0x0000002200957202 */ /* 0x000fe20000000f00 */
[----:B------:R-:W-:Y:S01]  /*d3f0*/  FMUL.FTZ R22, R67, R138 ;  /* 0x0000008a43167220 */ /* 0x000fe20000410000 */
[----:B---3--:R-:W-:Y:S01]  /*d400*/  F2FP.BF16.PACK_AB R83, R173, R176 ;  /* 0x000000b0ad53723e */ /* 0x008fe200000010ff */
[C---:B------:R-:W-:Y:S01]  /*d410*/  FMUL.FTZ R19, R67.reuse, R147 ;  /* 0x0000009343137220 */ /* 0x040fe20000410000 */
[----:B------:R-:W-:Y:S01]  /*d420*/  MOV R144, R51 ;  /* 0x0000003300907202 */ /* 0x000fe20000000f00 */
[----:B------:R-:W3:Y:S01]  /*d430*/  MUFU.EX2 R6, R6 ;  /* 0x0000000600067308 */ /* 0x000ee20000000800 */
        /* <DEDUP_REMOVED lines=8> */
[----:B------:R-:W-:Y:S10]  /*d4c0*/  MUFU.EX2 R147, R242 ;  /* 0x000000f200937308 */ /* 0x000ff40000000800 */
[----:B------:R-:W-:Y:S01]  /*d4d0*/  MUFU.EX2 R162, R189 ;  /* 0x000000bd00a27308 */ /* 0x000fe20000000800 */
[C---:B---3--:R-:W-:Y:S02]  /*d4e0*/  FMUL.FTZ R10, R6.reuse, R142 ;  /* 0x0000008e060a7220 */ /* 0x048fe40000410000 */
[C---:B------:R-:W-:Y:S02]  /*d4f0*/  FMUL.FTZ R14, R6.reuse, R150 ;  /* 0x00000096060e7220 */ /* 0x040fe40000410000 */
[C---:B------:R-:W-:Y:S02]  /*d500*/  FMUL.FTZ R15, R6.reuse, R151 ;  /* 0x00000097060f7220 */ /* 0x040fe40000410000 */
[C---:B------:R-:W-:Y:S03]  /*d510*/  FMUL.FTZ R26, R6.reuse, R170 ;  /* 0x000000aa061a7220 */ /* 0x040fe60000410000 */
[----:B------:R-:W-:Y:S01]  /*d520*/  MUFU.EX2 R161, R161 ;  /* 0x000000a100a17308 */ /* 0x000fe20000000800 */
[----:B------:R-:W-:Y:S02]  /*d530*/  FMUL.FTZ R27, R6, R171 ;  /* 0x000000ab061b7220 */ /* 0x000fe40000410000 */
[----:B-----5:R-:W-:Y:S01]  /*d540*/  FFMA.FTZ R136, R8, R75, R72 ;  /* 0x0000004b08887223 */ /* 0x020fe20000010048 */
        /* <DEDUP_REMOVED lines=19> */
[C---:B------:R-:W-:Y:S02]  /*d680*/  FMUL.FTZ R59, R6.reuse, R191 ;  /* 0x000000bf063b7220 */ /* 0x040fe40000410000 */
[C---:B------:R-:W-:Y:S02]  /*d690*/  FMUL.FTZ R62, R6.reuse, R194 ;  /* 0x000000c2063e7220 */ /* 0x040fe40000410000 */
[----:B------:R-:W-:Y:S02]  /*d6a0*/  FMUL.FTZ R63, R6, R195 ;  /* 0x000000c3063f7220 */ /* 0x000fe40000410000 */
[C---:B------:R-:W-:Y:S02]  /*d6b0*/  FMUL.FTZ R18, R67.reuse, R146 ;  /* 0x0000009243127220 */ /* 0x040fe40000410000 */
[----:B------:R-:W-:Y:S01]  /*d6c0*/  FMUL.FTZ R35, R67, R159 ;  /* 0x0000009f43237220 */ /* 0x000fe20000410000 */
[----:B------:R-:W-:Y:S01]  /*d6d0*/  MUFU.EX2 R146, R86 ;  /* 0x0000005600927308 */ /* 0x000fe20000000800 */
[----:B------:R-:W-:Y:S04]  /*d6e0*/  FADD.FTZ R137, R137, R136 ;  /* 0x0000008889897221 */ /* 0x000fe80000010000 */
[----:B------:R-:W-:Y:S04]  /*d6f0*/  FADD.FTZ R236, R236, R137 ;  /* 0x00000089ecec7221 */ /* 0x000fe80000010000 */
[----:B------:R-:W-:Y:S01]  /*d700*/  FADD.FTZ R236, R231, R236 ;  /* 0x000000ece7ec7221 */ /* 0x000fe20000010000 */
        /* <DEDUP_REMOVED lines=14> */
[----:B--2---:R-:W-:Y:S02]  /*d7f0*/  FFMA.FTZ R132, R7, R11, R38 ;  /* 0x0000000b07847223 */ /* 0x004fe40000010026 */
[----:B------:R-:W2:Y:S01]  /*d800*/  LDL.LU R7, [R1+0x5c] ;  /* 0x00005c0001077983 */ /* 0x000ea20000300800 */
[----:B------:R-:W-:Y:S02]  /*d810*/  FMUL.FTZ R11, R6, R143 ;  /* 0x0000008f060b7220 */ /* 0x000fe40000410000 */
[C---:B------:R-:W-:Y:S01]  /*d820*/  FMUL.FTZ R38, R67.reuse, R154 ;  /* 0x0000009a43267220 */ /* 0x040fe20000410000 */
[----:B------:R-:W3:Y:S01]  /*d830*/  LDL.LU R140, [R1+0x58] ;  /* 0x00005800018c7983 */ /* 0x000ee20000300800 */
[----:B------:R-:W-:Y:S02]  /*d840*/  FADD.FTZ R178, R164, R132 ;  /* 0x00000084a4b27221 */ /* 0x000fe40000010000 */
[----:B------:R-:W-:Y:S10]  /*d850*/  MUFU.EX2 R154, R87 ;  /* 0x00000057009a7308 */ /* 0x000ff40000000800 */
[----:B------:R-:W-:Y:S10]  /*d860*/  MUFU.EX2 R143, R85 ;  /* 0x00000055008f7308 */ /* 0x000ff40000000800 */
[----:B------:R-:W-:Y:S10]  /*d870*/  MUFU.EX2 R177, R177 ;  /* 0x000000b100b17308 */ /* 0x000ff40000000800 */
[----:B------:R-:W-:Y:S10]  /*d880*/  MUFU.EX2 R174, R193 ;  /* 0x000000c100ae7308 */ /* 0x000ff40000000800 */
[----:B------:R-:W-:Y:S10]  /*d890*/  MUFU.EX2 R175, R192 ;  /* 0x000000c000af7308 */ /* 0x000ff40000000800 */
[----:B------:R-:W-:Y:S10]  /*d8a0*/  MUFU.EX2 R172, R172 ;  /* 0x000000ac00ac7308 */ /* 0x000ff40000000800 */
[----:B------:R-:W-:Y:S10]  /*d8b0*/  MUFU.EX2 R169, R169 ;  /* 0x000000a900a97308 */ /* 0x000ff40000000800 */
[----:B------:R-:W4:Y:S10]  /*d8c0*/  MUFU.EX2 R171, R188 ;  /* 0x000000bc00ab7308 */ /* 0x000f340000000800 */
[----:B------:R-:W5:Y:S10]  /*d8d0*/  MUFU.EX2 R170, R185 ;  /* 0x000000b900aa7308 */ /* 0x000f740000000800 */
[----:B------:R-:W-:Y:S10]  /*d8e0*/  MUFU.EX2 R150, R141 ;  /* 0x0000008d00967308 */ /* 0x000ff40000000800 */
[----:B------:R1:W-:Y:S10]  /*d8f0*/  MUFU.EX2 R142, R201 ;  /* 0x000000c9008e7308 */ /* 0x0003f40000000800 */
[----:B------:R-:W-:Y:S10]  /*d900*/  MUFU.EX2 R141, R243 ;  /* 0x000000f3008d7308 */ /* 0x000ff40000000800 */
[----:B------:R-:W-:Y:S01]  /*d910*/  MUFU.EX2 R138, R240 ;  /* 0x000000f0008a7308 */ /* 0x000fe20000000800 */
[----:B-1----:R-:W-:Y:S09]  /*d920*/  MOV R201, R68 ;  /* 0x0000004400c97202 */ /* 0x002ff20000000f00 */
        /* <DEDUP_REMOVED lines=18> */
[C---:B------:R-:W-:Y:S02]  /*da50*/  FMUL.FTZ R6, R67.reuse, R134 ;  /* 0x0000008643067220 */ /* 0x040fe40000410000 */
[C---:B------:R-:W-:Y:S02]  /*da60*/  FMUL.FTZ R7, R67.reuse, R135 ;  /* 0x0000008743077220 */ /* 0x040fe40000410000 */
[C---:B---3--:R-:W-:Y:S03]  /*da70*/  FFMA.FTZ R135, R67.reuse, R140, R23 ;  /* 0x0000008c43877223 */ /* 0x048fe60000010017 */
[----:B------:R-:W-:Y:S01]  /*da80*/  MUFU.EX2 R134, R94 ;  /* 0x0000005e00867308 */ /* 0x000fe20000000800 */
[----:B------:R-:W-:Y:S01]  /*da90*/  FMUL.FTZ R23, R67, R139 ;  /* 0x0000008b43177220 */ /* 0x000fe20000410000 */
[----:B------:R-:W-:Y:S01]  /*daa0*/  MOV R140, R55 ;  /* 0x00000037008c7202 */ /* 0x000fe20000000f00 */
[----:B------:R-:W-:Y:S01]  /*dab0*/  FADD.FTZ R166, R84, R135 ;  /* 0x0000008754a67221 */ /* 0x000fe20000010000 */
[-C--:B------:R-:W-:Y:S01]  /*dac0*/  HMMA.16816.F32.BF16 R4, R72, R76.reuse, R4 ;  /* 0x0000004c4804723c */ /* 0x080fe20000041804 */
[----:B------:R-:W-:Y:S04]  /*dad0*/  LDSM.16.MT88.4 R84, [R252+0x8800] ;  /* 0x00880000fc54783b */ /* 0x000fe80000004200 */
[----:B------:R-:W-:Y:S01]  /*dae0*/  FADD.FTZ R181, R91, R166 ;  /* 0x000000a65bb57221 */ /* 0x000fe20000010000 */
[----:B------:R-:W-:Y:S01]  /*daf0*/  MUFU.EX2 R139, R90 ;  /* 0x0000005a008b7308 */ /* 0x000fe20000000800 */
[C---:B------:R-:W-:Y:S01]  /*db00*/  FMUL.FTZ R39, R67.reuse, R155 ;  /* 0x0000009b43277220 */ /* 0x040fe20000410000 */
[C---:B------:R-:W-:Y:S04]  /*db10*/  HMMA.16816.F32.BF16 R8, R80.reuse, R76, R8 ;  /* 0x0000004c5008723c */ /* 0x040fe80000041808 */
[C---:B------:R-:W-:Y:S02]  /*db20*/  FMUL.FTZ R55, R67.reuse, R167 ;  /* 0x000000a743377220 */ /* 0x040fe40000410000 */
[----:B------:R-:W-:Y:S02]  /*db30*/  FMUL.FTZ R67, R67, R179 ;  /* 0x000000b343437220 */ /* 0x000fe40000410000 */
[-C--:B------:R-:W-:Y:S01]  /*db40*/  HMMA.16816.F32.BF16 R12, R80, R78.reuse, R12 ;  /* 0x0000004e500c723c */ /* 0x080fe2000004180c */
[----:B------:R-:W-:Y:S03]  /*db50*/  MUFU.EX2 R135, R95 ;  /* 0x0000005f00877308 */ /* 0x000fe60000000800 */
[----:B------:R-:W-:Y:S02]  /*db60*/  FADD.FTZ R179, R238, R133 ;  /* 0x00000085eeb37221 */ /* 0x000fe40000010000 */
[----:B------:R-:W-:Y:S02]  /*db70*/  FADD.FTZ R230, R230, R181 ;  /* 0x000000b5e6e67221 */ /* 0x000fe40000010000 */
[C---:B------:R-:W-:Y:S01]  /*db80*/  HMMA.16816.F32.BF16 R16, R72.reuse, R78, R16 ;  /* 0x0000004e4810723c */ /* 0x040fe20000041810 */
[----:B------:R-:W1:Y:S02]  /*db90*/  LDSM.16.MT88.4 R76, [R250+0x8000] ;  /* 0x00800000fa4c783b */ /* 0x000e640000004200 */
[----:B------:R-:W2:Y:S01]  /*dba0*/  MUFU.EX2 R155, R157 ;  /* 0x0000009d009b7308 */ /* 0x000ea20000000800 */
[----:B------:R-:W-:Y:S04]  /*dbb0*/  FADD.FTZ R176, R176, R179 ;  /* 0x000000b3b0b07221 */ /* 0x000fe80000010000 */
[----:B------:R-:W-:Y:S05]  /*dbc0*/  FADD.FTZ R173, R173, R176 ;  /* 0x000000b0adad7221 */ /* 0x000fea0000010000 */
[----:B------:R-:W-:Y:S10]  /*dbd0*/  MUFU.EX2 R157, R241 ;  /* 0x000000f1009d7308 */ /* 0x000ff40000000800 */
[----:B------:R-:W-:Y:S10]  /*dbe0*/  MUFU.EX2 R149, R140 ;  /* 0x0000008c00957308 */ /* 0x000ff40000000800 */
[----:B------:R-:W-:Y:S01]  /*dbf0*/  MUFU.EX2 R140, R165 ;  /* 0x000000a5008c7308 */ /* 0x000fe20000000800 */
[-C--:B-1----:R-:W-:Y:S09]  /*dc00*/  HMMA.16816.F32.BF16 R20, R72, R76.reuse, R20 ;  /* 0x0000004c4814723c */ /* 0x082ff20000041814 */
[----:B------:R1:W-:Y:S01]  /*dc10*/  MUFU.EX2 R165, R92 ;  /* 0x0000005c00a57308 */ /* 0x0003e20000000800 */
[C---:B------:R-:W-:Y:S09]  /*dc20*/  HMMA.16816.F32.BF16 R24, R80.reuse, R76, R24 ;  /* 0x0000004c5018723c */ /* 0x040ff20000041818 */
[----:B------:R-:W-:Y:S01]  /*dc30*/  MUFU.EX2 R133, R237 ;  /* 0x000000ed00857308 */ /* 0x000fe20000000800 */
[-C--:B------:R-:W-:Y:S09]  /*dc40*/  HMMA.16816.F32.BF16 R28, R80, R78.reuse, R28 ;  /* 0x0000004e501c723c */ /* 0x080ff2000004181c */
[----:B------:R-:W-:Y:S01]  /*dc50*/  MUFU.EX2 R167, R235 ;  /* 0x000000eb00a77308 */ /* 0x000fe20000000800 */
[C---:B------:R-:W-:Y:S01]  /*dc60*/  HMMA.16816.F32.BF16 R32, R72.reuse, R78, R32 ;  /* 0x0000004e4820723c */ /* 0x040fe20000041820 */
[----:B------:R-:W3:Y:S08]  /*dc70*/  LDSM.16.MT88.4 R76, [R249+0x8000] ;  /* 0x00800000f94c783b */ /* 0x000ef00000004200 */
[----:B------:R-:W-:Y:S01]  /*dc80*/  MUFU.EX2 R166, R233 ;  /* 0x000000e900a67308 */ /* 0x000fe20000000800 */
[----:B-1----:R-:W-:Y:S09]  /*dc90*/  LDSM.16.MT88.4 R92, [R249+0x9000] ;  /* 0x00900000f95c783b */ /* 0x002ff20000004200 */
[----:B------:R-:W-:Y:S10]  /*dca0*/  MUFU.EX2 R191, R227 ;  /* 0x000000e300bf7308 */ /* 0x000ff40000000800 */
[----:B------:R-:W-:Y:S10]  /*dcb0*/  MUFU.EX2 R190, R226 ;  /* 0x000000e200be7308 */ /* 0x000ff40000000800 */
[----:B------:R-:W-:Y:S01]  /*dcc0*/  MUFU.EX2 R207, R207 ;  /* 0x000000cf00cf7308 */ /* 0x000fe20000000800 */
[-C--:B---3--:R-:W-:Y:S09]  /*dcd0*/  HMMA.16816.F32.BF16 R36, R72, R76.reuse, R36 ;  /* 0x0000004c4824723c */ /* 0x088ff20000041824 */
[----:B------:R-:W-:Y:S01]  /*dce0*/  MUFU.EX2 R210, R210 ;  /* 0x000000d200d27308 */ /* 0x000fe20000000800 */
[C---:B------:R-:W-:Y:S08]  /*dcf0*/  HMMA.16816.F32.BF16 R40, R80.reuse, R76, R40 ;  /* 0x0000004c5028723c */ /* 0x040ff00000041828 */
[-C--:B------:R-:W-:Y:S01]  /*dd00*/  HMMA.16816.F32.BF16 R44, R80, R78.reuse, R44 ;  /* 0x0000004e502c723c */ /* 0x080fe2000004182c */
[----:B------:R-:W-:Y:S07]  /*dd10*/  MUFU.EX2 R211, R211 ;  /* 0x000000d300d37308 */ /* 0x000fee0000000800 */
[C---:B------:R-:W-:Y:S01]  /*dd20*/  HMMA.16816.F32.BF16 R48, R72.reuse, R78, R48 ;  /* 0x0000004e4830723c */ /* 0x040fe20000041830 */
[----:B------:R-:W1:Y:S02]  /*dd30*/  LDSM.16.MT88.4 R76, [R248+0x8000] ;  /* 0x00800000f84c783b */ /* 0x000e640000004200 */
[----:B------:R-:W-:Y:S10]  /*dd40*/  MUFU.EX2 R214, R214 ;  /* 0x000000d600d67308 */ /* 0x000ff40000000800 */
[----:B------:R-:W-:Y:S10]  /*dd50*/  MUFU.EX2 R215, R215 ;  /* 0x000000d700d77308 */ /* 0x000ff40000000800 */
[----:B------:R-:W-:Y:S10]  /*dd60*/  MUFU.EX2 R216, R216 ;  /* 0x000000d800d87308 */ /* 0x000ff40000000800 */
[----:B------:R-:W-:Y:S01]  /*dd70*/  MUFU.EX2 R219, R219 ;  /* 0x000000db00db7308 */ /* 0x000fe20000000800 */
[-C--:B-1----:R-:W-:Y:S09]  /*dd80*/  HMMA.16816.F32.BF16 R52, R72, R76.reuse, R52 ;  /* 0x0000004c4834723c */ /* 0x082ff20000041834 */
[----:B------:R-:W-:Y:S01]  /*dd90*/  MUFU.EX2 R221, R221 ;  /* 0x000000dd00dd7308 */ /* 0x000fe20000000800 */
[C---:B------:R-:W-:Y:S09]  /*dda0*/  HMMA.16816.F32.BF16 R56, R80.reuse, R76, R56 ;  /* 0x0000004c5038723c */ /* 0x040ff20000041838 */
[----:B------:R-:W-:Y:S03]  /*ddb0*/  MUFU.EX2 R224, R224 ;  /* 0x000000e000e07308 */ /* 0x000fe60000000800 */
[----:B----4-:R-:W-:Y:S01]  /*ddc0*/  F2FP.BF16.PACK_AB R76, R168, R171 ;  /* 0x000000aba84c723e */ /* 0x010fe200000010ff */
[-C--:B------:R-:W-:Y:S01]  /*ddd0*/  HMMA.16816.F32.BF16 R60, R80, R78.reuse, R60 ;  /* 0x0000004e503c723c */ /* 0x080fe2000004183c */
[----:B------:R-:W1:Y:S02]  /*dde0*/  LDSM.16.MT88.4 R80, [R250+0x8800] ;  /* 0x00880000fa50783b */ /* 0x000e640000004200 */
[C---:B-----5:R-:W-:Y:S01]  /*ddf0*/  F2FP.BF16.PACK_AB R77, R163.reuse, R170 ;  /* 0x000000aaa34d723e */ /* 0x060fe200000010ff */
[----:B------:R-:W-:Y:S02]  /*de00*/  FADD.FTZ R170, R170, R173 ;  /* 0x000000adaaaa7221 */ /* 0x000fe40000010000 */
[----:B------:R-:W-:Y:S02]  /*de10*/  MUFU.EX2 R225, R225 ;  /* 0x000000e100e17308 */ /* 0x000fe40000000800 */
[----:B------:R-:W-:Y:S04]  /*de20*/  HMMA.16816.F32.BF16 R64, R72, R78, R64 ;  /* 0x0000004e4840723c */ /* 0x000fe80000041840 */
[----:B------:R-:W-:Y:S03]  /*de30*/  FADD.FTZ R163, R163, R170 ;  /* 0x000000aaa3a37221 */ /* 0x000fe60000010000 */
[----:B------:R-:W-:Y:S01]  /*de40*/  F2FP.BF16.PACK_AB R72, R174, R177 ;  /* 0x000000b1ae48723e */ /* 0x000fe200000010ff */
[----:B------:R-:W-:Y:S01]  /*de50*/  MUFU.EX2 R226, R223 ;  /* 0x000000df00e27308 */ /* 0x000fe20000000800 */
[----:B------:R-:W-:Y:S03]  /*de60*/  F2FP.BF16.PACK_AB R73, R172, R175 ;  /* 0x000000afac49723e */ /* 0x000fe600000010ff */
[----:B------:R-:W-:Y:S01]  /*de70*/  F2FP.BF16.PACK_AB R74, R162, R169 ;  /* 0x000000a9a24a723e */ /* 0x000fe200000010ff */
[----:B------:R-:W-:Y:S01]  /*de80*/  FADD.FTZ R177, R177, R236 ;  /* 0x000000ecb1b17221 */ /* 0x000fe20000010000 */
[----:B------:R-:W-:Y:S01]  /*de90*/  F2FP.BF16.PACK_AB R75, R160, R161 ;  /* 0x000000a1a04b723e */ /* 0x000fe200000010ff */
[----:B------:R-:W-:Y:S01]  /*dea0*/  FADD.FTZ R175, R175, R230 ;  /* 0x000000e6afaf7221 */ /* 0x000fe20000010000 */
[----:B------:R-:W-:Y:S01]  /*deb0*/  F2FP.BF16.PACK_AB R78, R156, R159 ;  /* 0x0000009f9c4e723e */ /* 0x000fe200000010ff */
[----:B------:R-:W-:Y:S01]  /*dec0*/  FADD.FTZ R174, R174, R177 ;  /* 0x000000b1aeae7221 */ /* 0x000fe20000010000 */
[C---:B--2---:R-:W-:Y:S01]  /*ded0*/  F2FP.BF16.PACK_AB R79, R155.reuse, R158 ;  /* 0x0000009e9b4f723e */ /* 0x044fe200000010ff */
[----:B------:R-:W-:Y:S01]  /*dee0*/  FADD.FTZ R158, R158, R163 ;  /* 0x000000a39e9e7221 */ /* 0x000fe20000010000 */
[----:B------:R-:W-:Y:S01]  /*def0*/  MUFU.EX2 R222, R222 ;  /* 0x000000de00de7308 */ /* 0x000fe20000000800 */
[-C--:B------:R-:W-:Y:S03]  /*df00*/  HMMA.16816.F32.BF16 R4, R72, R84.reuse, R4 ;  /* 0x000000544804723c */ /* 0x080fe60000041804 */
        /* <DEDUP_REMOVED lines=9> */
[----:B------:R-:W-:Y:S04]  /*dfa0*/  FADD.FTZ R160, R160, R161 ;  /* 0x000000a1a0a07221 */ /* 0x000fe80000010000 */
[C---:B------:R-:W-:Y:S01]  /*dfb0*/  HMMA.16816.F32.BF16 R16, R72.reuse, R86, R16 ;  /* 0x000000564810723c */ /* 0x040fe20000041810 */
[----:B------:R-:W2:Y:S04]  /*dfc0*/  LDSM.16.MT88.4 R84, [R249+0x8800] ;  /* 0x00880000f954783b */ /* 0x000ea80000004200 */
[----:B------:R-:W-:Y:S03]  /*dfd0*/  MUFU.EX2 R218, R218 ;  /* 0x000000da00da7308 */ /* 0x000fe60000000800 */
[-C--:B-1----:R-:W-:Y:S07]  /*dfe0*/  HMMA.16816.F32.BF16 R20, R72, R80.reuse, R20 ;  /* 0x000000504814723c */ /* 0x082fee0000041814 */
[----:B------:R-:W-:Y:S01]  /*dff0*/  MUFU.EX2 R217, R217 ;  /* 0x000000d900d97308 */ /* 0x000fe20000000800 */
[C---:B------:R-:W-:Y:S08]  /*e000*/  HMMA.16816.F32.BF16 R24, R76.reuse, R80, R24 ;  /* 0x000000504c18723c */ /* 0x040ff00000041818 */
[-C--:B------:R-:W-:Y:S01]  /*e010*/  HMMA.16816.F32.BF16 R28, R76, R82.reuse, R28 ;  /* 0x000000524c1c723c */ /* 0x080fe2000004181c */
[----:B------:R-:W-:Y:S07]  /*e020*/  MUFU.EX2 R213, R213 ;  /* 0x000000d500d57308 */ /* 0x000fee0000000800 */
[C---:B------:R-:W-:Y:S01]  /*e030*/  HMMA.16816.F32.BF16 R32, R72.reuse, R82, R32 ;  /* 0x000000524820723c */ /* 0x040fe20000041820 */
[----:B------:R-:W1:Y:S02]  /*e040*/  LDSM.16.MT88.4 R80, [R248+0x8800] ;  /* 0x00880000f850783b */ /* 0x000e640000004200 */
[----:B------:R-:W-:Y:S05]  /*e050*/  MUFU.EX2 R212, R212 ;  /* 0x000000d400d47308 */ /* 0x000fea0000000800 */
[-C--:B--2---:R-:W-:Y:S05]  /*e060*/  HMMA.16816.F32.BF16 R36, R72, R84.reuse, R36 ;  /* 0x000000544824723c */ /* 0x084fea0000041824 */
[----:B------:R-:W2:Y:S03]  /*e070*/  MUFU.EX2 R125, R125 ;  /* 0x0000007d007d7308 */ /* 0x000ea60000000800 */
[C---:B------:R-:W-:Y:S07]  /*e080*/  HMMA.16816.F32.BF16 R40, R76.reuse, R84, R40 ;  /* 0x000000544c28723c */ /* 0x040fee0000041828 */
[----:B------:R-:W-:Y:S01]  /*e090*/  MUFU.EX2 R107, R107 ;  /* 0x0000006b006b7308 */ /* 0x000fe20000000800 */
[-C--:B------:R-:W-:Y:S08]  /*e0a0*/  HMMA.16816.F32.BF16 R44, R76, R86.reuse, R44 ;  /* 0x000000564c2c723c */ /* 0x080ff0000004182c */
[C---:B------:R-:W-:Y:S01]  /*e0b0*/  HMMA.16816.F32.BF16 R48, R72.reuse, R86, R48 ;  /* 0x000000564830723c */ /* 0x040fe20000041830 */
[----:B------:R-:W3:Y:S01]  /*e0c0*/  LDSM.16.MT88.4 R84, [R252+0x9000] ;  /* 0x00900000fc54783b */ /* 0x000ee20000004200 */
[----:B------:R-:W4:Y:S02]  /*e0d0*/  MUFU.EX2 R106, R106 ;  /* 0x0000006a006a7308 */ /* 0x000f240000000800 */
[----:B--2---:R-:W-:Y:S04]  /*e0e0*/  F2FP.BF16.PACK_AB R176, R220, R125 ;  /* 0x0000007ddcb0723e */ /* 0x004fe800000010ff */
[-C--:B-1----:R-:W-:Y:S04]  /*e0f0*/  HMMA.16816.F32.BF16 R52, R72, R80.reuse, R52 ;  /* 0x000000504834723c */ /* 0x082fe80000041834 */
[----:B------:R-:W1:Y:S04]  /*e100*/  MUFU.EX2 R105, R105 ;  /* 0x0000006900697308 */ /* 0x000e680000000800 */
[C---:B------:R-:W-:Y:S06]  /*e110*/  HMMA.16816.F32.BF16 R56, R76.reuse, R80, R56 ;  /* 0x000000504c38723c */ /* 0x040fec0000041838 */
[----:B------:R-:W2:Y:S01]  /*e120*/  MUFU.EX2 R102, R102 ;  /* 0x0000006600667308 */ /* 0x000ea20000000800 */
[----:B------:R-:W-:Y:S01]  /*e130*/  FADD.FTZ R81, R89, R178 ;  /* 0x000000b259517221 */ /* 0x000fe20000010000 */
[-C--:B------:R-:W-:Y:S01]  /*e140*/  HMMA.16816.F32.BF16 R60, R76, R82.reuse, R60 ;  /* 0x000000524c3c723c */ /* 0x080fe2000004183c */
[----:B------:R-:W5:Y:S03]  /*e150*/  LDSM.16.MT88.4 R88, [R250+0x9000] ;  /* 0x00900000fa58783b */ /* 0x000f660000004200 */
[----:B------:R-:W-:Y:S01]  /*e160*/  FADD.FTZ R232, R232, R81 ;  /* 0x00000051e8e87221 */ /* 0x000fe20000010000 */
[----:B----4-:R-:W-:Y:S02]  /*e170*/  F2FP.BF16.PACK_AB R177, R106, R107 ;  /* 0x0000006b6ab1723e */ /* 0x010fe400000010ff */
[----:B------:R-:W-:Y:S01]  /*e180*/  F2FP.BF16.PACK_AB R78, R147, R140 ;  /* 0x0000008c934e723e */ /* 0x000fe200000010ff */
[----:B------:R-:W-:Y:S01]  /*e190*/  HMMA.16816.F32.BF16 R64, R72, R82, R64 ;  /* 0x000000524840723c */ /* 0x000fe20000041840 */
[----:B------:R-:W4:Y:S01]  /*e1a0*/  LDSM.16.MT88.4 R80, [R248+0x9000] ;  /* 0x00900000f850783b */ /* 0x000f220000004200 */
[----:B------:R-:W2:Y:S02]  /*e1b0*/  MUFU.EX2 R96, R96 ;  /* 0x0000006000607308 */ /* 0x000ea40000000800 */
[----:B------:R-:W-:Y:S01]  /*e1c0*/  F2FP.BF16.PACK_AB R76, R148, R151 ;  /* 0x00000097944c723e */ /* 0x000fe200000010ff */
[----:B------:R-:W-:Y:S01]  /*e1d0*/  FADD.FTZ R171, R171, R232 ;  /* 0x000000e8abab7221 */ /* 0x000fe20000010000 */
[----:B------:R-:W-:Y:S02]  /*e1e0*/  F2FP.BF16.PACK_AB R77, R144, R149 ;  /* 0x00000095904d723e */ /* 0x000fe400000010ff */
[----:B------:R-:W-:Y:S01]  /*e1f0*/  F2FP.BF16.PACK_AB R72, R154, R157 ;  /* 0x0000009d9a48723e */ /* 0x000fe200000010ff */
[----:B------:R-:W-:Y:S03]  /*e200*/  FADD.FTZ R157, R157, R162 ;  /* 0x000000a29d9d7221 */ /* 0x000fe60000010000 */
[----:B------:R-:W-:Y:S01]  /*e210*/  F2FP.BF16.PACK_AB R73, R150, R153 ;  /* 0x000000999649723e */ /* 0x000fe200000010ff */
[----:B------:R-:W-:Y:S01]  /*e220*/  FADD.FTZ R157, R154, R157 ;  /* 0x0000009d9a9d7221 */ /* 0x000fe20000010000 */
[----:B------:R-:W-:Y:S01]  /*e230*/  F2FP.BF16.PACK_AB R74, R143, R146 ;  /* 0x000000928f4a723e */ /* 0x000fe200000010ff */
[----:B------:R-:W-:Y:S01]  /*e240*/  FADD.FTZ R153, R153, R160 ;  /* 0x000000a099997221 */ /* 0x000fe20000010000 */
[----:B------:R-:W-:Y:S01]  /*e250*/  F2FP.BF16.PACK_AB R75, R141, R142 ;  /* 0x0000008e8d4b723e */ /* 0x000fe200000010ff */
[----:B------:R-:W-:Y:S01]  /*e260*/  LDSM.16.MT88.4 R160, [R249+0xb800] ;  /* 0x00b80000f9a0783b */ /* 0x000fe20000004200 */
[----:B------:R-:W-:Y:S01]  /*e270*/  FADD.FTZ R146, R146, R157 ;  /* 0x0000009d92927221 */ /* 0x000fe20000010000 */
[----:B------:R-:W-:Y:S01]  /*e280*/  F2FP.BF16.PACK_AB R79, R136, R145 ;  /* 0x00000091884f723e */ /* 0x000fe200000010ff */
[----:B------:R-:W-:Y:S01]  /*e290*/  FADD.FTZ R168, R168, R171 ;  /* 0x000000aba8a87221 */ /* 0x000fe20000010000 */
[----:B-1----:R-:W-:Y:S01]  /*e2a0*/  F2FP.BF16.PACK_AB R178, R104, R105 ;  /* 0x0000006968b2723e */ /* 0x002fe200000010ff */
[----:B------:R-:W-:Y:S01]  /*e2b0*/  FADD.FTZ R143, R143, R146 ;  /* 0x000000928f8f7221 */ /* 0x000fe20000010000 */
[-C--:B---3--:R-:W-:Y:S01]  /*e2c0*/  HMMA.16816.F32.BF16 R4, R72, R84.reuse, R4 ;  /* 0x000000544804723c */ /* 0x088fe20000041804 */
[----:B------:R-:W1:Y:S02]  /*e2d0*/  MUFU.EX2 R70, R70 ;  /* 0x0000004600467308 */ /* 0x000e640000000800 */
[----:B------:R-:W-:Y:S01]  /*e2e0*/  FADD.FTZ R159, R159, R168 ;  /* 0x000000a89f9f7221 */ /* 0x000fe20000010000 */
[----:B--2---:R-:W-:Y:S02]  /*e2f0*/  F2FP.BF16.PACK_AB R179, R101, R102 ;  /* 0x0000006665b3723e */ /* 0x004fe400000010ff */
[----:B------:R-:W-:Y:S01]  /*e300*/  F2FP.BF16.PACK_AB R194, R71, R96 ;  /* 0x0000006047c2723e */ /* 0x000fe200000010ff */
[----:B------:R-:W-:Y:S01]  /*e310*/  FADD.FTZ R156, R156, R159 ;  /* 0x0000009f9c9c7221 */ /* 0x000fe20000010000 */
[C---:B------:R-:W-:Y:S03]  /*e320*/  HMMA.16816.F32.BF16 R8, R76.reuse, R84, R8 ;  /* 0x000000544c08723c */ /* 0x040fe60000041808 */
[----:B------:R-:W-:Y:S01]  /*e330*/  MUFU.EX2 R100, R100 ;  /* 0x0000006400647308 */ /* 0x000fe20000000800 */
[----:B------:R-:W-:Y:S04]  /*e340*/  FADD.FTZ R151, R151, R156 ;  /* 0x0000009c97977221 */ /* 0x000fe80000010000 */
[-C--:B------:R-:W-:Y:S04]  /*e350*/  HMMA.16816.F32.BF16 R12, R76, R86.reuse, R12 ;  /* 0x000000564c0c723c */ /* 0x080fe8000004180c */
[----:B------:R-:W-:Y:S01]  /*e360*/  FADD.FTZ R151, R148, R151 ;  /* 0x0000009794977221 */ /* 0x000fe20000010000 */
[----:B------:R-:W2:Y:S03]  /*e370*/  MUFU.EX2 R99, R99 ;  /* 0x0000006300637308 */ /* 0x000ea60000000800 */
[C---:B------:R-:W-:Y:S01]  /*e380*/  HMMA.16816.F32.BF16 R16, R72.reuse, R86, R16 ;  /* 0x000000564810723c */ /* 0x040fe20000041810 */
[----:B------:R-:W3:Y:S03]  /*e390*/  LDSM.16.MT88.4 R84, [R252+0x9800] ;  /* 0x00980000fc54783b */ /* 0x000ee60000004200 */
[----:B------:R-:W-:Y:S01]  /*e3a0*/  FADD.FTZ R140, R140, R151 ;  /* 0x000000978c8c7221 */ /* 0x000fe20000010000 */
[----:B-1----:R-:W-:Y:S02]  /*e3b0*/  F2FP.BF16.PACK_AB R195, R69, R70 ;  /* 0x0000004645c3723e */ /* 0x002fe400000010ff */
[----:B------:R-:W-:Y:S01]  /*e3c0*/  MUFU.EX2 R98, R98 ;  /* 0x0000006200627308 */ /* 0x000fe20000000800 */
[-C--:B-----5:R-:W-:Y:S04]  /*e3d0*/  HMMA.16816.F32.BF16 R20, R72, R88.reuse, R20 ;  /* 0x000000584814723c */ /* 0x0a0fe80000041814 */
        /* <DEDUP_REMOVED lines=8> */
[----:B------:R-:W5:Y:S03]  /*e460*/  MUFU.EX2 R208, R208 ;  /* 0x000000d000d07308 */ /* 0x000f660000000800 */
[-C--:B------:R-:W-:Y:S04]  /*e470*/  HMMA.16816.F32.BF16 R36, R72, R92.reuse, R36 ;  /* 0x0000005c4824723c */ /* 0x080fe80000041824 */
[----:B-1----:R-:W-:Y:S03]  /*e480*/  F2FP.BF16.PACK_AB R193, R97, R98 ;  /* 0x0000006261c1723e */ /* 0x002fe600000010ff */
[----:B------:R-:W-:Y:S01]  /*e490*/  MUFU.EX2 R206, R206 ;  /* 0x000000ce00ce7308 */ /* 0x000fe20000000800 */
[C---:B------:R-:W-:Y:S08]  /*e4a0*/  HMMA.16816.F32.BF16 R40, R76.reuse, R92, R40 ;  /* 0x0000005c4c28723c */ /* 0x040ff00000041828 */
[-C--:B------:R-:W-:Y:S01]  /*e4b0*/  HMMA.16816.F32.BF16 R44, R76, R94.reuse, R44 ;  /* 0x0000005e4c2c723c */ /* 0x080fe2000004182c */
[----:B------:R-:W1:Y:S07]  /*e4c0*/  MUFU.EX2 R205, R205 ;  /* 0x000000cd00cd7308 */ /* 0x000e6e0000000800 */
[C---:B------:R-:W-:Y:S01]  /*e4d0*/  HMMA.16816.F32.BF16 R48, R72.reuse, R94, R48 ;  /* 0x0000005e4830723c */ /* 0x040fe20000041830 */
[----:B------:R-:W1:Y:S02]  /*e4e0*/  LDSM.16.MT88.4 R92, [R249+0x9800] ;  /* 0x00980000f95c783b */ /* 0x000e640000004200 */
[----:B------:R-:W-:Y:S05]  /*e4f0*/  MUFU.EX2 R204, R204 ;  /* 0x000000cc00cc7308 */ /* 0x000fea0000000800 */
[-C--:B----4-:R-:W-:Y:S05]  /*e500*/  HMMA.16816.F32.BF16 R52, R72, R80.reuse, R52 ;  /* 0x000000504834723c */ /* 0x090fea0000041834 */
[----:B------:R-:W4:Y:S03]  /*e510*/  MUFU.EX2 R199, R199 ;  /* 0x000000c700c77308 */ /* 0x000f260000000800 */
[C---:B------:R-:W-:Y:S07]  /*e520*/  HMMA.16816.F32.BF16 R56, R76.reuse, R80, R56 ;  /* 0x000000504c38723c */ /* 0x040fee0000041838 */
[----:B------:R-:W-:Y:S01]  /*e530*/  MUFU.EX2 R197, R197 ;  /* 0x000000c500c57308 */ /* 0x000fe20000000800 */
[-C--:B------:R-:W-:Y:S07]  /*e540*/  HMMA.16816.F32.BF16 R60, R76, R82.reuse, R60 ;  /* 0x000000524c3c723c */ /* 0x080fee000004183c */
[----:B------:R-:W-:Y:S01]  /*e550*/  F2FP.BF16.PACK_AB R76, R133, R132 ;  /* 0x00000084854c723e */ /* 0x000fe200000010ff */
[----:B------:R-:W-:Y:S01]  /*e560*/  HMMA.16816.F32.BF16 R64, R72, R82, R64 ;  /* 0x000000524840723c */ /* 0x000fe20000041840 */
[----:B------:R-:W1:Y:S01]  /*e570*/  LDSM.16.MT88.4 R80, [R248+0x9800] ;  /* 0x00980000f850783b */ /* 0x000e620000004200 */
[----:B------:R-:W1:Y:S02]  /*e580*/  MUFU.EX2 R196, R196 ;  /* 0x000000c400c47308 */ /* 0x000e640000000800 */
[----:B------:R-:W-:Y:S01]  /*e590*/  F2FP.BF16.PACK_AB R77, R134, R135 ;  /* 0x00000087864d723e */ /* 0x000fe200000010ff */
[----:B------:R-:W-:Y:S01]  /*e5a0*/  FADD.FTZ R132, R132, R111 ;  /* 0x0000006f84847221 */ /* 0x000fe20000010000 */
[----:B------:R-:W-:Y:S02]  /*e5b0*/  F2FP.BF16.PACK_AB R78, R130, R137 ;  /* 0x00000089824e723e */ /* 0x000fe400000010ff */
[----:B------:R-:W-:Y:S01]  /*e5c0*/  F2FP.BF16.PACK_AB R72, R117, R138 ;  /* 0x0000008a7548723e */ /* 0x000fe200000010ff */
[----:B------:R-:W-:Y:S03]  /*e5d0*/  FADD.FTZ R132, R133, R132 ;  /* 0x0000008485847221 */ /* 0x000fe60000010000 */
[----:B------:R-:W-:Y:S01]  /*e5e0*/  F2FP.BF16.PACK_AB R73, R109, R126 ;  /* 0x0000007e6d49723e */ /* 0x000fe200000010ff */
[----:B------:R-:W-:Y:S01]  /*e5f0*/  FADD.FTZ R138, R138, R143 ;  /* 0x0000008f8a8a7221 */ /* 0x000fe20000010000 */
[----:B------:R-:W-:Y:S02]  /*e600*/  F2FP.BF16.PACK_AB R74, R108, R113 ;  /* 0x000000716c4a723e */ /* 0x000fe400000010ff */
[----:B------:R-:W-:Y:S01]  /*e610*/  F2FP.BF16.PACK_AB R75, R103, R110 ;  /* 0x0000006e674b723e */ /* 0x000fe200000010ff */
[----:B------:R-:W-:Y:S01]  /*e620*/  FADD.FTZ R138, R117, R138 ;  /* 0x0000008a758a7221 */ /* 0x000fe20000010000 */
[----:B------:R-:W-:Y:S03]  /*e630*/  F2FP.BF16.PACK_AB R79, R128, R139 ;  /* 0x0000008b804f723e */ /* 0x000fe600000010ff */
[----:B------:R-:W-:Y:S02]  /*e640*/  FADD.FTZ R113, R113, R138 ;  /* 0x0000008a71717221 */ /* 0x000fe40000010000 */
[-C--:B---3--:R-:W-:Y:S03]  /*e650*/  HMMA.16816.F32.BF16 R4, R72, R84.reuse, R4 ;  /* 0x000000544804723c */ /* 0x088fe60000041804 */
[----:B------:R-:W-:Y:S05]  /*e660*/  FADD.FTZ R108, R108, R113 ;  /* 0x000000716c6c7221 */ /* 0x000fea0000010000 */
        /* <DEDUP_REMOVED lines=14> */
[-C--:B------:R-:W-:Y:S08]  /*e750*/  HMMA.16816.F32.BF16 R52, R72, R80.reuse, R52 ;  /* 0x000000504834723c */ /* 0x080ff00000041834 */
[C---:B------:R-:W-:Y:S08]  /*e760*/  HMMA.16816.F32.BF16 R56, R76.reuse, R80, R56 ;  /* 0x000000504c38723c */ /* 0x040ff00000041838 */
[-C--:B------:R-:W-:Y:S07]  /*e770*/  HMMA.16816.F32.BF16 R60, R76, R82.reuse, R60 ;  /* 0x000000524c3c723c */ /* 0x080fee000004183c */
[----:B------:R-:W-:Y:S01]  /*e780*/  F2FP.BF16.PACK_AB R76, R120, R129 ;  /* 0x00000081784c723e */ /* 0x000fe200000010ff */
[----:B------:R-:W-:Y:S01]  /*e790*/  HMMA.16816.F32.BF16 R64, R72, R82, R64 ;  /* 0x000000524840723c */ /* 0x000fe20000041840 */
[----:B------:R-:W1:Y:S03]  /*e7a0*/  LDSM.16.MT88.4 R80, [R248+0xa000] ;  /* 0x00a00000f850783b */ /* 0x000e660000004200 */
[----:B------:R-:W-:Y:S02]  /*e7b0*/  F2FP.BF16.PACK_AB R77, R118, R127 ;  /* 0x0000007f764d723e */ /* 0x000fe400000010ff */
[----:B------:R-:W-:Y:S02]  /*e7c0*/  F2FP.BF16.PACK_AB R78, R114, R119 ;  /* 0x00000077724e723e */ /* 0x000fe400000010ff */
[C---:B------:R-:W-:Y:S01]  /*e7d0*/  F2FP.BF16.PACK_AB R72, R124.reuse, R131 ;  /* 0x000000837c48723e */ /* 0x040fe200000010ff */
[----:B------:R-:W-:Y:S03]  /*e7e0*/  FADD.FTZ R131, R131, R108 ;  /* 0x0000006c83837221 */ /* 0x000fe60000010000 */
[----:B------:R-:W-:Y:S01]  /*e7f0*/  F2FP.BF16.PACK_AB R73, R121, R152 ;  /* 0x000000987949723e */ /* 0x000fe200000010ff */
[----:B------:R-:W-:Y:S01]  /*e800*/  FADD.FTZ R124, R124, R131 ;  /* 0x000000837c7c7221 */ /* 0x000fe20000010000 */
[C---:B------:R-:W-:Y:S02]  /*e810*/  F2FP.BF16.PACK_AB R74, R116.reuse, R123 ;  /* 0x0000007b744a723e */ /* 0x040fe400000010ff */
[----:B------:R-:W-:Y:S01]  /*e820*/  F2FP.BF16.PACK_AB R75, R115, R122 ;  /* 0x0000007a734b723e */ /* 0x000fe200000010ff */
[----:B------:R-:W-:Y:S01]  /*e830*/  FADD.FTZ R123, R123, R124 ;  /* 0x0000007c7b7b7221 */ /* 0x000fe20000010000 */
[----:B------:R-:W-:Y:S03]  /*e840*/  F2FP.BF16.PACK_AB R79, R165, R112 ;  /* 0x00000070a54f723e */ /* 0x000fe600000010ff */
[----:B------:R-:W-:Y:S02]  /*e850*/  FADD.FTZ R116, R116, R123 ;  /* 0x0000007b74747221 */ /* 0x000fe40000010000 */
        /* <DEDUP_REMOVED lines=27> */
[----:B------:R-:W-:Y:S02]  /*ea10*/  LDSM.16.MT88.4 R156, [R250+0xb800] ;  /* 0x00b80000fa9c783b */ /* 0x000fe40000004200 */
[----:B------:R-:W-:Y:S01]  /*ea20*/  F2FP.BF16.PACK_AB R74, R191, R188 ;  /* 0x000000bcbf4a723e */ /* 0x000fe200000010ff */
[----:B------:R-:W-:Y:S01]  /*ea30*/  FADD.FTZ R136, R136, R145 ;  /* 0x0000009188887221 */ /* 0x000fe20000010000 */
[----:B------:R-:W-:Y:S01]  /*ea40*/  F2FP.BF16.PACK_AB R75, R207, R190 ;  /* 0x000000becf4b723e */ /* 0x000fe200000010ff */
[----:B------:R-:W-:Y:S01]  /*ea50*/  FADD.FTZ R142, R142, R149 ;  /* 0x000000958e8e7221 */ /* 0x000fe20000010000 */
[----:B------:R-:W-:Y:S01]  /*ea60*/  F2FP.BF16.PACK_AB R77, R215, R214 ;  /* 0x000000d6d74d723e */ /* 0x000fe200000010ff */
[----:B------:R-:W-:Y:S01]  /*ea70*/  FADD.FTZ R135, R135, R136 ;  /* 0x0000008887877221 */ /* 0x000fe20000010000 */
[----:B------:R-:W-:Y:S01]  /*ea80*/  LDSM.16.MT88.4 R144, [R252+0xb800] ;  /* 0x00b80000fc90783b */ /* 0x000fe20000004200 */
[----:B------:R-:W-:Y:S01]  /*ea90*/  F2FP.BF16.PACK_AB R78, R219, R216 ;  /* 0x000000d8db4e723e */ /* 0x000fe200000010ff */
[----:B------:R-:W-:Y:S01]  /*eaa0*/  FADD.FTZ R141, R141, R142 ;  /* 0x0000008e8d8d7221 */ /* 0x000fe20000010000 */
[-C--:B---3--:R-:W-:Y:S03]  /*eab0*/  HMMA.16816.F32.BF16 R4, R72, R84.reuse, R4 ;  /* 0x000000544804723c */ /* 0x088fe60000041804 */
[----:B------:R-:W-:Y:S01]  /*eac0*/  F2FP.BF16.PACK_AB R79, R224, R221 ;  /* 0x000000dde04f723e */ /* 0x000fe200000010ff */
[----:B------:R-:W-:Y:S02]  /*ead0*/  FADD.FTZ R134, R134, R135 ;  /* 0x0000008786867221 */ /* 0x000fe40000010000 */
        /* <DEDUP_REMOVED lines=10> */
[----:B------:R-:W-:Y:S02]  /*eb80*/  FADD.FTZ R188, R191, R188 ;  /* 0x000000bcbfbc7221 */ /* 0x000fe40000010000 */
[----:B------:R-:W-:Y:S02]  /*eb90*/  FADD.FTZ R103, R103, R110 ;  /* 0x0000006e67677221 */ /* 0x000fe40000010000 */
        /* <DEDUP_REMOVED lines=13> */
[----:B-----5:R-:W-:Y:S01]  /*ec70*/  F2FP.BF16.PACK_AB R76, R208, R209 ;  /* 0x000000d1d04c723e */ /* 0x020fe200000010ff */
[----:B------:R-:W-:Y:S01]  /*ec80*/  HMMA.16816.F32.BF16 R64, R72, R82, R64 ;  /* 0x000000524840723c */ /* 0x000fe20000041840 */
[----:B------:R-:W5:Y:S03]  /*ec90*/  LDSM.16.MT88.4 R80, [R248+0xb000] ;  /* 0x00b00000f850783b */ /* 0x000f660000004200 */
[----:B------:R-:W-:Y:S02]  /*eca0*/  F2FP.BF16.PACK_AB R77, R205, R206 ;  /* 0x000000cecd4d723e */ /* 0x000fe400000010ff */
[----:B----4-:R-:W-:Y:S02]  /*ecb0*/  F2FP.BF16.PACK_AB R78, R199, R204 ;  /* 0x000000ccc74e723e */ /* 0x010fe400000010ff */
        /* <DEDUP_REMOVED lines=9> */
[-C--:B---3--:R-:W-:Y:S03]  /*ed50*/  HMMA.16816.F32.BF16 R4, R72, R84.reuse, R4 ;  /* 0x000000544804723c */ /* 0x088fe60000041804 */
[----:B------:R-:W-:Y:S04]  /*ed60*/  FADD.FTZ R125, R125, R218 ;  /* 0x000000da7d7d7221 */ /* 0x000fe80000010000 */
[----:B------:R-:W-:Y:S01]  /*ed70*/  FADD.FTZ R220, R220, R125 ;  /* 0x0000007ddcdc7221 */ /* 0x000fe20000010000 */
[C---:B------:R-:W-:Y:S04]  /*ed80*/  HMMA.16816.F32.BF16 R8, R76.reuse, R84, R8 ;  /* 0x000000544c08723c */ /* 0x040fe80000041808 */
[----:B------:R-:W-:Y:S04]  /*ed90*/  FADD.FTZ R105, R105, R220 ;  /* 0x000000dc69697221 */ /* 0x000fe80000010000 */
        /* <DEDUP_REMOVED lines=10> */
[-C--:B-----5:R-:W-:Y:S08]  /*ee40*/  HMMA.16816.F32.BF16 R52, R72, R80.reuse, R52 ;  /* 0x000000504834723c */ /* 0x0a0ff00000041834 */
[C---:B------:R-:W-:Y:S08]  /*ee50*/  HMMA.16816.F32.BF16 R56, R76.reuse, R80, R56 ;  /* 0x000000504c38723c */ /* 0x040ff00000041838 */
[-C--:B------:R-:W-:Y:S08]  /*ee60*/  HMMA.16816.F32.BF16 R60, R76, R82.reuse, R60 ;  /* 0x000000524c3c723c */ /* 0x080ff0000004183c */
[----:B------:R-:W-:Y:S07]  /*ee70*/  HMMA.16816.F32.BF16 R64, R72, R82, R64 ;  /* 0x000000524840723c */ /* 0x000fee0000041840 */
[----:B------:R-:W-:Y:S02]  /*ee80*/  FADD.FTZ R73, R137, R132 ;  /* 0x0000008489497221 */ /* 0x000fe40000010000 */
[----:B------:R-:W-:Y:S02]  /*ee90*/  FADD.FTZ R75, R139, R134 ;  /* 0x000000868b4b7221 */ /* 0x000fe40000010000 */
        /* <DEDUP_REMOVED lines=57> */
[----:B------:R-:W-:Y:S01]  /*f230*/  FADD.FTZ R197, R196, R197 ;  /* 0x000000c5c4c57221 */ /* 0x000fe20000010000 */
[----:B------:R-:W-:Y:S01]  /*f240*/  MOV R196, R3 ;  /* 0x0000000300c47202 */ /* 0x000fe20000000f00 */
[----:B------:R-:W-:Y:S01]  /*f250*/  FADD.FTZ R100, R100, R199 ;  /* 0x000000c764647221 */ /* 0x000fe20000010000 */
[----:B------:R-:W-:Y:S01]  /*f260*/  MOV R199, R2 ;  /* 0x0000000200c77202 */ /* 0x000fe20000000f00 */
[----:B------:R-:W-:Y:S04]  /*f270*/  FADD.FTZ R107, R106, R107 ;  /* 0x0000006b6a6b7221 */ /* 0x000fe80000010000 */
[----:B------:R-:W-:Y:S01]  /*f280*/  FADD.FTZ R98, R98, R197 ;  /* 0x000000c562627221 */ /* 0x000fe20000010000 */
[----:B------:R-:W-:Y:S01]  /*f290*/  MOV R197, R0 ;  /* 0x0000000000c57202 */ /* 0x000fe20000000f00 */
[----:B------:R-:W-:Y:S02]  /*f2a0*/  FADD.FTZ R99, R99, R100 ;  /* 0x0000006463637221 */ /* 0x000fe40000010000 */
[----:B------:R-:W-:Y:S02]  /*f2b0*/  FADD.FTZ R102, R102, R107 ;  /* 0x0000006b66667221 */ /* 0x000fe40000010000 */
[----:B------:R-:W-:Y:S02]  /*f2c0*/  FADD.FTZ R96, R96, R99 ;  /* 0x0000006360607221 */ /* 0x000fe40000010000 */
[----:B------:R-:W-:Y:S02]  /*f2d0*/  FADD.FTZ R6, R101, R102 ;  /* 0x0000006665067221 */ /* 0x000fe40000010000 */
[----:B------:R-:W-:Y:S02]  /*f2e0*/  FADD.FTZ R97, R97, R98 ;  /* 0x0000006261617221 */ /* 0x000fe40000010000 */
[----:B------:R-:W-:Y:S01]  /*f2f0*/  FADD.FTZ R5, R71, R96 ;  /* 0x0000006047057221 */ /* 0x000fe20000010000 */
[----:B------:R2:W-:Y:S01]  /*f300*/  STL [R1+0x58], R6 ;  /* 0x0000580601007387 */ /* 0x0005e20000100800 */
[----:B------:R-:W-:Y:S03]  /*f310*/  FADD.FTZ R70, R70, R97 ;  /* 0x0000006146467221 */ /* 0x000fe60000010000 */
[----:B------:R2:W-:Y:S01]  /*f320*/  STL [R1+0x60], R5 ;  /* 0x0000600501007387 */ /* 0x0005e20000100800 */
[----:B-1----:R-:W-:Y:S05]  /*f330*/  FADD.FTZ R4, R69, R70 ;  /* 0x0000004645047221 */ /* 0x002fea0000010000 */
[----:B------:R2:W-:Y:S02]  /*f340*/  STL [R1+0x5c], R4 ;  /* 0x00005c0401007387 */ /* 0x0005e40000100800 */
[----:B--2---:R-:W-:-:S05]  /*f350*/  @P1 BRA `(.L_x_252) ;  /* 0xffffa5a000001947 */ /* 0x004fca000383ffff */
.L_x_251:
[----:B--2---:R-:W2:Y:S01]  /*f360*/  LDL.LU R4, [R1+0x64] ;  /* 0x0000640001047983 */ /* 0x004ea20000300800 */
[----:B------:R-:W-:Y:S01]  /*f370*/  MOV R10, 0x3f800000 ;  /* 0x3f800000000a7802 */ /* 0x000fe20000000f00 */
[----:B------:R-:W1:Y:S01]  /*f380*/  S2UR UR6, SR_CTAID.Y ;  /* 0x00000000000679c3 */ /* 0x000e620000002600 */
[----:B------:R-:W-:Y:S01]  /*f390*/  UISETP.NE.AND UP0, UPT, UR10, -0x1, UPT ;  /* 0xffffffff0a00788c */ /* 0x000fe2000bf05270 */
[----:B------:R-:W3:Y:S01]  /*f3a0*/  LDL.LU R8, [R1+0x58] ;  /* 0x0000580001087983 */ /* 0x000ee20000300800 */
[----:B------:R-:W-:-:S03]  /*f3b0*/  ULDC.64 UR4, c[0x0][0x1e8] ;  /* 0x00007a0000047ab9 */ /* 0x000fc60000000a00 */
[----:B------:R-:W4:Y:S04]  /*f3c0*/  LDL.LU R9, [R1+0x60] ;  /* 0x0000600001097983 */ /* 0x000f280000300800 */
[----:B------:R-:W5:Y:S04]  /*f3d0*/  LDL.LU R7, [R1+0x5c] ;  /* 0x00005c0001077983 */ /* 0x000f680000300800 */
[----:B------:R-:W5:Y:S01]  /*f3e0*/  LDL.LU R6, [R1+0x1c] ;  /* 0x00001c0001067983 */ /* 0x000f620000300800 */
[----:B------:R-:W-:Y:S01]  /*f3f0*/  @UP0 UIMAD.WIDE.U32 UR14, UR10, UR4, URZ ;  /* 0x000000040a0e02a5 */ /* 0x000fe2000f8e003f */
[----:B------:R-:W1:Y:S01]  /*f400*/  S2UR UR9, SR_CTAID.X ;  /* 0x00000000000979c3 */ /* 0x000e620000002500 */
[----:B------:R-:W-:Y:S01]  /*f410*/  ULDC UR8, c[0x0][0x214] ;  /* 0x0000850000087ab9 */ /* 0x000fe20000000800 */
[----:B------:R-:W-:Y:S01]  /*f420*/  BSSY B0, `(.L_x_255) ;  /* 0x000012d000007945 */ /* 0x000fe20003800000 */
[----:B------:R-:W-:Y:S01]  /*f430*/  @UP0 UIMAD UR7, UR10, UR5, UR15 ;  /* 0x000000050a0702a4 */ /* 0x000fe2000f8e020f */
[----:B------:R-:W-:Y:S01]  /*f440*/  MOV R48, 0x7f800000 ;  /* 0x7f80000000307802 */ /* 0x000fe20000000f00 */
[----:B------:R-:W-:Y:S01]  /*f450*/  UMOV UR24, URZ ;  /* 0x0000003f00187c82 */ /* 0x000fe20008000000 */
[----:B------:R-:W-:Y:S01]  /*f460*/  MOV R49, 0x7f800000 ;  /* 0x7f80000000317802 */ /* 0x000fe20000000f00 */
[----:B------:R-:W-:Y:S01]  /*f470*/  ULDC.64 UR4, c[0x0][0x1e0] ;  /* 0x0000780000047ab9 */ /* 0x000fe20000000a00 */
[----:B------:R-:W1:Y:S02]  /*f480*/  S2UR UR11, SR_CTAID.Z ;  /* 0x00000000000b79c3 */ /* 0x000e640000002700 */
[----:B-1----:R-:W-:-:S02]  /*f490*/  @!UP0 USHF.R.S32.HI UR12, URZ, 0x1f, UR6 ;  /* 0x0000001f3f0c8899 */ /* 0x002fc40008011406 */
[----:B------:R-:W-:Y:S02]  /*f4a0*/  @!UP0 UIMAD.WIDE.U32 UR22, UR6, UR4, URZ ;  /* 0x00000004061682a5 */ /* 0x000fe4000f8e003f */
[----:B------:R-:W-:Y:S02]  /*f4b0*/  @!UP0 UIMAD UR12, UR12, UR4, URZ ;  /* 0x000000040c0c82a4 */ /* 0x000fe4000f8e023f */
[----:B------:R-:W-:Y:S02]  /*f4c0*/  UMOV UR25, URZ ;  /* 0x0000003f00197c82 */ /* 0x000fe40008000000 */
[----:B------:R-:W-:Y:S02]  /*f4d0*/  ULDC.U8 UR4, c[0x0][0x329] ;  /* 0x0000ca4000047ab9 */ /* 0x000fe40000000000 */
[----:B------:R-:W-:Y:S02]  /*f4e0*/  UISETP.NE.AND UP1, UPT, UR4, URZ, UPT ;  /* 0x0000003f0400728c */ /* 0x000fe4000bf25270 */
[----:B------:R-:W-:-:S02]  /*f4f0*/  @!UP0 UIMAD UR12, UR6, UR5, UR12 ;  /* 0x00000005060c82a4 */ /* 0x000fc4000f8e020c */
[----:B------:R-:W-:Y:S02]  /*f500*/  @!UP0 UMOV UR14, UR22 ;  /* 0x00000016000e8c82 */ /* 0x000fe40008000000 */
[----:B------:R-:W-:Y:S02]  /*f510*/  ULDC.U8 UR5, c[0x0][0x328] ;  /* 0x0000ca0000057ab9 */ /* 0x000fe40000000000 */
[----:B------:R-:W-:Y:S02]  /*f520*/  UISETP.NE.AND UP2, UPT, UR5, URZ, UPT ;  /* 0x0000003f0500728c */ /* 0x000fe4000bf45270 */
[----:B------:R-:W-:Y:S02]  /*f530*/  @!UP0 UIADD3 UR7, UR23, UR12, URZ ;  /* 0x0000000c17078290 */ /* 0x000fe4000fffe03f */
[----:B------:R-:W-:Y:S02]  /*f540*/  UISETP.NE.OR UP3, UPT, UR4, URZ, !UP2 ;  /* 0x0000003f0400728c */ /* 0x000fe4000d765670 */
[----:B------:R-:W-:-:S02]  /*f550*/  @UP1 ULDC UR15, c[0x0][0x210] ;  /* 0x00008400000f1ab9 */ /* 0x000fc40000000800 */
[----:B------:R-:W-:Y:S02]  /*f560*/  ULDC UR5, c[0x0][0x234] ;  /* 0x00008d0000057ab9 */ /* 0x000fe40000000800 */
[----:B------:R-:W-:Y:S02]  /*f570*/  @UP1 UIMAD UR15, UR15, UR8, URZ ;  /* 0x000000080f0f12a4 */ /* 0x000fe4000f8e023f */
[----:B------:R-:W-:Y:S02]  /*f580*/  @!UP1 USEL UR15, UR8, UR5, !UP2 ;  /* 0x00000005080f9287 */ /* 0x000fe4000d000000 */
[----:B------:R-:W-:Y:S02]  /*f590*/  ULDC UR4, c[0x0][0x1c0] ;  /* 0x0000700000047ab9 */ /* 0x000fe40000000800 */
[----:B------:R-:W-:Y:S02]  /*f5a0*/  @UP1 UMOV UR17, 0x1 ;  /* 0x0000000100111882 */ /* 0x000fe40000000000 */
[----:B------:R-:W-:-:S02]  /*f5b0*/  @!UP1 UIMAD UR17, UR15, UR4, URZ ;  /* 0x000000040f1192a4 */ /* 0x000fc4000f8e023f */
[----:B------:R-:W-:Y:S02]  /*f5c0*/  @!UP3 UIMAD UR21, UR6, UR8, URZ ;  /* 0x000000080615b2a4 */ /* 0x000fe4000f8e023f */
[----:B------:R-:W-:Y:S02]  /*f5d0*/  @UP1 ULDC UR20, c[0x0][0x210] ;  /* 0x0000840000141ab9 */ /* 0x000fe40000000800 */
[----:B------:R-:W-:Y:S02]  /*f5e0*/  UIMAD UR5, UR6, UR17, URZ ;  /* 0x00000011060572a4 */ /* 0x000fe4000f8e023f */
[----:B------:R-:W-:Y:S02]  /*f5f0*/  @!UP1 UMOV UR20, 0x1 ;  /* 0x0000000100149882 */ /* 0x000fe40000000000 */
[----:B------:R-:W-:Y:S02]  /*f600*/  @!UP3 USEL UR21, UR21, UR10, !UP0 ;  /* 0x0000000a1515b287 */ /* 0x000fe4000c000000 */
[----:B------:R-:W-:-:S02]  /*f610*/  UIMAD UR4, UR9, UR20, URZ ;  /* 0x00000014090472a4 */ /* 0x000fc4000f8e023f */
[----:B------:R-:W-:Y:S02]  /*f620*/  USEL UR5, UR5, URZ, UP3 ;  /* 0x0000003f05057287 */ /* 0x000fe40009800000 */
[----:B------:R-:W-:Y:S02]  /*f630*/  USHF.L.U32 UR4, UR4, 0x7, URZ ;  /* 0x0000000704047899 */ /* 0x000fe4000800063f */
[----:B------:R-:W-:Y:S02]  /*f640*/  UIMAD UR15, UR11, UR15, UR5 ;  /* 0x0000000f0b0f72a4 */ /* 0x000fe4000f8e0205 */
[----:B------:R-:W-:Y:S02]  /*f650*/  @!UP3 UMOV UR24, UR21 ;  /* 0x000000150018bc82 */ /* 0x000fe40008000000 */
[----:B------:R-:W-:Y:S02]  /*f660*/  USHF.R.S32.HI UR5, URZ, 0x1f, UR4 ;  /* 0x0000001f3f057899 */ /* 0x000fe40008011404 */
[----:B------:R-:W-:-:S02]  /*f670*/  @!UP3 USHF.R.S32.HI UR25, URZ, 0x1f, UR21 ;  /* 0x0000001f3f19b899 */ /* 0x000fc40008011415 */
[----:B------:R-:W-:Y:S02]  /*f680*/  USHF.R.S32.HI UR6, URZ, 0x1f, UR15 ;  /* 0x0000001f3f067899 */ /* 0x000fe4000801140f */
[----:B------:R-:W-:-:S04]  /*f690*/  UIADD3 UR4, UP2, UP1, UR4, UR24, UR15 ;  /* 0x0000001804047290 */ /* 0x000fc8000f95e00f */
[----:B------:R-:W-:Y:S01]  /*f6a0*/  UIADD3.X UR5, UR5, UR25, UR6, UP2, UP1 ;  /* 0x0000001905057290 */ /* 0x000fe200097e2406 */
[----:B--2---:R-:W1:Y:S04]  /*f6b0*/  SHFL.BFLY PT, R13, R4, 0x2, 0x1f ;  /* 0x0c401f00040d7f89 */ /* 0x004e6800000e0000 */
[----:B---3--:R-:W2:Y:S04]  /*f6c0*/  SHFL.BFLY PT, R5, R8, 0x2, 0x1f ;  /* 0x0c401f0008057f89 */ /* 0x008ea800000e0000 */
[----:B----4-:R-:W3:Y:S04]  /*f6d0*/  SHFL.BFLY PT, R12, R9, 0x2, 0x1f ;  /* 0x0c401f00090c7f89 */ /* 0x010ee800000e0000 */
[----:B-----5:R-:W4:Y:S01]  /*f6e0*/  SHFL.BFLY PT, R11, R7, 0x2, 0x1f ;  /* 0x0c401f00070b7f89 */ /* 0x020f2200000e0000 */
[----:B------:R-:W-:Y:S01]  /*f6f0*/  MOV R44, R6 ;  /* 0x00000006002c7202 */ /* 0x000fe20000000f00 */
[----:B-1----:R-:W-:-:S02]  /*f700*/  FADD.FTZ R13, R13, R4 ;  /* 0x000000040d0d7221 */ /* 0x002fc40000010000 */
[----:B--2---:R-:W-:-:S03]  /*f710*/  FADD.FTZ R5, R5, R8 ;  /* 0x0000000805057221 */ /* 0x004fc60000010000 */
[----:B------:R-:W1:Y:S01]  /*f720*/  SHFL.BFLY PT, R4, R13, 0x1, 0x1f ;  /* 0x0c201f000d047f89 */ /* 0x000e6200000e0000 */
[----:B---3--:R-:W-:-:S03]  /*f730*/  FADD.FTZ R12, R12, R9 ;  /* 0x000000090c0c7221 */ /* 0x008fc60000010000 */
[----:B------:R-:W2:Y:S01]  /*f740*/  SHFL.BFLY PT, R8, R5, 0x1, 0x1f ;  /* 0x0c201f0005087f89 */ /* 0x000ea200000e0000 */
[----:B------:R-:W-:Y:S01]  /*f750*/  MOV R9, 0x3f800000 ;  /* 0x3f80000000097802 */ /* 0x000fe20000000f00 */
[----:B----4-:R-:W-:Y:S02]  /*f760*/  FADD.FTZ R11, R11, R7 ;  /* 0x000000070b0b7221 */ /* 0x010fe40000010000 */
[----:B------:R-:W3:Y:S04]  /*f770*/  SHFL.BFLY PT, R7, R12, 0x1, 0x1f ;  /* 0x0c201f000c077f89 */ /* 0x000ee800000e0000 */
[----:B------:R-:W4:Y:S01]  /*f780*/  SHFL.BFLY PT, R6, R11, 0x1, 0x1f ;  /* 0x0c201f000b067f89 */ /* 0x000f2200000e0000 */
[----:B-1----:R-:W-:Y:S02]  /*f790*/  FADD.FTZ R4, R13, R4 ;  /* 0x000000040d047221 */ /* 0x002fe40000010000 */
[----:B--2---:R-:W-:-:S03]  /*f7a0*/  FADD.FTZ R8, R5, R8 ;  /* 0x0000000805087221 */ /* 0x004fc60000010000 */
[----:B------:R-:W-:Y:S01]  /*f7b0*/  FSETP.NE.FTZ.AND P5, PT, R4, RZ, PT ;  /* 0x000000ff0400720b */ /* 0x000fe20003fb5000 */
[----:B------:R-:W1:Y:S01]  /*f7c0*/  S2R R5, SR_TID.X ;  /* 0x0000000000057919 */ /* 0x000e620000002100 */
[----:B------:R-:W-:Y:S01]  /*f7d0*/  FSETP.NE.FTZ.AND P4, PT, R8, RZ, PT ;  /* 0x000000ff0800720b */ /* 0x000fe20003f95000 */
[----:B---3--:R-:W-:Y:S01]  /*f7e0*/  FADD.FTZ R7, R12, R7 ;  /* 0x000000070c077221 */ /* 0x008fe20000010000 */
[----:B------:R-:W-:Y:S01]  /*f7f0*/  MOV R12, 0x3f800000 ;  /* 0x3f800000000c7802 */ /* 0x000fe20000000f00 */
[----:B----4-:R-:W-:Y:S01]  /*f800*/  FADD.FTZ R6, R11, R6 ;  /* 0x000000060b067221 */ /* 0x010fe20000010000 */
[----:B------:R-:W-:Y:S02]  /*f810*/  MOV R11, 0x3f800000 ;  /* 0x3f800000000b7802 */ /* 0x000fe40000000f00 */
[----:B------:R-:W-:Y:S02]  /*f820*/  FSETP.NE.FTZ.AND P3, PT, R7, RZ, PT ;  /* 0x000000ff0700720b */ /* 0x000fe40003f75000 */
[----:B------:R-:W-:-:S03]  /*f830*/  FSETP.NE.FTZ.AND P0, PT, R6, RZ, PT ;  /* 0x000000ff0600720b */ /* 0x000fc60003f15000 */
[----:B------:R-:W2:Y:S08]  /*f840*/  @P5 MUFU.RCP R9, R4 ;  /* 0x0000000400095308 */ /* 0x000eb00000001000 */
[----:B------:R-:W3:Y:S08]  /*f850*/  @P4 MUFU.RCP R10, R8 ;  /* 0x00000008000a4308 */ /* 0x000ef00000001000 */
[----:B------:R-:W4:Y:S01]  /*f860*/  @P3 MUFU.RCP R11, R7 ;  /* 0x00000007000b3308 */ /* 0x000f220000001000 */
[----:B--2---:R-:W-:-:S02]  /*f870*/  FMUL.FTZ R132, R9, R132 ;  /* 0x0000008409847220 */ /* 0x004fc40000410000 */
[C---:B------:R-:W-:Y:S02]  /*f880*/  FMUL.FTZ R133, R9.reuse, R133 ;  /* 0x0000008509857220 */ /* 0x040fe40000410000 */
[C---:B------:R-:W-:Y:S02]  /*f890*/  FMUL.FTZ R144, R9.reuse, R144 ;  /* 0x0000009009907220 */ /* 0x040fe40000410000 */
[----:B------:R-:W-:Y:S01]  /*f8a0*/  FMUL.FTZ R145, R9, R145 ;  /* 0x0000009109917220 */ /* 0x000fe20000410000 */
[----:B------:R-:W2:Y:S01]  /*f8b0*/  @P0 MUFU.RCP R12, R6 ;  /* 0x00000006000c0308 */ /* 0x000ea20000001000 */
[C---:B---3--:R-:W-:Y:S01]  /*f8c0*/  FMUL.FTZ R134, R10.reuse, R134 ;  /* 0x000000860a867220 */ /* 0x048fe20000410000 */
[----:B------:R-:W-:Y:S01]  /*f8d0*/  F2FP.BF16.PACK_AB R132, R133, R132 ;  /* 0x000000848584723e */ /* 0x000fe200000010ff */
[C---:B------:R-:W-:Y:S01]  /*f8e0*/  FMUL.FTZ R135, R10.reuse, R135 ;  /* 0x000000870a877220 */ /* 0x040fe20000410000 */
[----:B------:R-:W-:Y:S01]  /*f8f0*/  F2FP.BF16.PACK_AB R144, R145, R144 ;  /* 0x000000909190723e */ /* 0x000fe200000010ff */
[----:B------:R-:W-:-:S02]  /*f900*/  FMUL.FTZ R146, R10, R146 ;  /* 0x000000920a927220 */ /* 0x000fc40000410000 */
[C---:B------:R-:W-:Y:S01]  /*f910*/  FMUL.FTZ R147, R10.reuse, R147 ;  /* 0x000000930a937220 */ /* 0x040fe20000410000 */
[----:B------:R-:W-:Y:S01]  /*f920*/  F2FP.BF16.PACK_AB R134, R135, R134 ;  /* 0x000000868786723e */ /* 0x000fe200000010ff */
[C---:B------:R-:W-:Y:S01]  /*f930*/  FMUL.FTZ R138, R10.reuse, R138 ;  /* 0x0000008a0a8a7220 */ /* 0x040fe20000410000 */
[----:B------:R-:W3:Y:S01]  /*f940*/  @P5 MUFU.LG2 R4, R4 ;  /* 0x0000000400045308 */ /* 0x000ee20000000c00 */
[C---:B------:R-:W-:Y:S01]  /*f950*/  FMUL.FTZ R139, R10.reuse, R139 ;  /* 0x0000008b0a8b7220 */ /* 0x040fe20000410000 */
[----:B------:R-:W-:Y:S01]  /*f960*/  F2FP.BF16.PACK_AB R146, R147, R146 ;  /* 0x000000929392723e */ /* 0x000fe200000010ff */
[C---:B------:R-:W-:Y:S02]  /*f970*/  FMUL.FTZ R158, R10.reuse, R158 ;  /* 0x0000009e0a9e7220 */ /* 0x040fe40000410000 */
[C---:B------:R-:W-:Y:S01]  /*f980*/  FMUL.FTZ R159, R10.reuse, R159 ;  /* 0x0000009f0a9f7220 */ /* 0x040fe20000410000 */
[----:B------:R-:W-:Y:S01]  /*f990*/  F2FP.BF16.PACK_AB R138, R139, R138 ;  /* 0x0000008a8b8a723e */ /* 0x000fe200000010ff */
[C---:B------:R-:W-:Y:S01]  /*f9a0*/  FMUL.FTZ R154, R10.reuse, R154 ;  /* 0x0000009a0a9a7220 */ /* 0x040fe20000410000 */
[----:B------:R-:W5:Y:S01]  /*f9b0*/  @P4 MUFU.LG2 R8, R8 ;  /* 0x0000000800084308 */ /* 0x000f620000000c00 */
[C---:B------:R-:W-:Y:S01]  /*f9c0*/  FMUL.FTZ R155, R10.reuse, R155 ;  /* 0x0000009b0a9b7220 */ /* 0x040fe20000410000 */
[----:B------:R-:W-:Y:S01]  /*f9d0*/  F2FP.BF16.PACK_AB R158, R159, R158 ;  /* 0x0000009e9f9e723e */ /* 0x000fe200000010ff */
[----:B------:R-:W-:-:S02]  /*f9e0*/  FMUL.FTZ R162, R10, R162 ;  /* 0x000000a20aa27220 */ /* 0x000fc40000410000 */
[C---:B------:R-:W-:Y:S01]  /*f9f0*/  FMUL.FTZ R163, R10.reuse, R163 ;  /* 0x000000a30aa37220 */ /* 0x040fe20000410000 */
[----:B------:R-:W-:Y:S01]  /*fa00*/  F2FP.BF16.PACK_AB R154, R155, R154 ;  /* 0x0000009a9b9a723e */ /* 0x000fe200000010ff */
[C---:B------:R-:W-:Y:S01]  /*fa10*/  FMUL.FTZ R166, R10.reuse, R166 ;  /* 0x000000a60aa67220 */ /* 0x040fe20000410000 */
[----:B------:R-:W2:Y:S01]  /*fa20*/  @P3 MUFU.LG2 R7, R7 ;  /* 0x0000000700073308 */ /* 0x000ea20000000c00 */
[C---:B------:R-:W-:Y:S01]  /*fa30*/  FMUL.FTZ R167, R10.reuse, R167 ;  /* 0x000000a70aa77220 */ /* 0x040fe20000410000 */
[----:B------:R-:W-:Y:S01]  /*fa40*/  F2FP.BF16.PACK_AB R162, R163, R162 ;  /* 0x000000a2a3a2723e */ /* 0x000fe200000010ff */
[C---:B------:R-:W-:Y:S02]  /*fa50*/  FMUL.FTZ R178, R10.reuse, R178 ;  /* 0x000000b20ab27220 */ /* 0x040fe40000410000 */
[----:B------:R-:W-:Y:S01]  /*fa60*/  FMUL.FTZ R179, R10, R179 ;  /* 0x000000b30ab37220 */ /* 0x000fe20000410000 */
[----:B-1----:R-:W-:Y:S01]  /*fa70*/  SHF.R.S32.HI R10, RZ, 0x1f, R5 ;  /* 0x0000001fff0a7819 */ /* 0x002fe20000011405 */
[----:B----4-:R-:W-:Y:S01]  /*fa80*/  FMUL.FTZ R140, R11, R140 ;  /* 0x0000008c0b8c7220 */ /* 0x010fe20000410000 */
[----:B------:R-:W-:Y:S01]  /*fa90*/  F2FP.BF16.PACK_AB R166, R167, R166 ;  /* 0x000000a6a7a6723e */ /* 0x000fe200000010ff */
[C---:B------:R-:W-:Y:S01]  /*faa0*/  FMUL.FTZ R141, R11.reuse, R141 ;  /* 0x0000008d0b8d7220 */ /* 0x040fe20000410000 */
[----:B------:R-:W-:Y:S01]  /*fab0*/  LEA.HI R13, R10, R5, RZ, 0x2 ;  /* 0x000000050a0d7211 */ /* 0x000fe200078f10ff */
[----:B------:R-:W-:Y:S01]  /*fac0*/  FMUL.FTZ R148, R11, R148 ;  /* 0x000000940b947220 */ /* 0x000fe20000410000 */
[----:B------:R-:W-:Y:S01]  /*fad0*/  F2FP.BF16.PACK_AB R178, R179, R178 ;  /* 0x000000b2b3b2723e */ /* 0x000fe200000010ff */
[C---:B------:R-:W-:Y:S01]  /*fae0*/  FMUL.FTZ R149, R11.reuse, R149 ;  /* 0x000000950b957220 */ /* 0x040fe20000410000 */
[--C-:B------:R-:W-:Y:S01]  /*faf0*/  SHF.R.S32.HI R15, RZ, 0x2, R13.reuse ;  /* 0x00000002ff0f7819 */ /* 0x100fe2000001140d */
[C---:B------:R-:W-:Y:S01]  /*fb00*/  FMUL.FTZ R168, R11.reuse, R168 ;  /* 0x000000a80ba87220 */ /* 0x040fe20000410000 */
[----:B------:R-:W-:Y:S01]  /*fb10*/  SHF.R.S32.HI R14, RZ, 0x1f, R13 ;  /* 0x0000001fff0e7819 */ /* 0x000fe2000001140d */
[----:B------:R-:W-:Y:S01]  /*fb20*/  FMUL.FTZ R169, R11, R169 ;  /* 0x000000a90ba97220 */ /* 0x000fe20000410000 */
[----:B------:R-:W-:Y:S01]  /*fb30*/  LOP3.LUT R16, R13, 0x3ffffffc, RZ, 0xc0, !PT ;  /* 0x3ffffffc0d107812 */ /* 0x000fe200078ec0ff */
[C---:B------:R-:W-:Y:S01]  /*fb40*/  FMUL.FTZ R172, R11.reuse, R172 ;  /* 0x000000ac0bac7220 */ /* 0x040fe20000410000 */
[----:B------:R-:W-:Y:S01]  /*fb50*/  LEA.HI R14, R14, R15, RZ, 0x3 ;  /* 0x0000000f0e0e7211 */ /* 0x000fe200078f18ff */
[C---:B------:R-:W-:Y:S01]  /*fb60*/  FMUL.FTZ R173, R11.reuse, R173 ;  /* 0x000000ad0bad7220 */ /* 0x040fe20000410000 */
[----:B------:R-:W-:Y:S01]  /*fb70*/  IADD3 R16, -R16, R5, RZ ;  /* 0x0000000510107210 */ /* 0x000fe20007ffe1ff */
[C---:B------:R-:W-:Y:S01]  /*fb80*/  FMUL.FTZ R180, R11.reuse, R180 ;  /* 0x000000b40bb47220 */ /* 0x040fe20000410000 */
[----:B------:R-:W-:Y:S01]  /*fb90*/  LOP3.LUT R14, R14, 0xfffffff8, RZ, 0xc0, !PT ;  /* 0xfffffff80e0e7812 */ /* 0x000fe200078ec0ff */
[----:B------:R-:W-:Y:S01]  /*fba0*/  FMUL.FTZ R181, R11, R181 ;  /* 0x000000b50bb57220 */ /* 0x000fe20000410000 */
[----:B------:R-:W-:Y:S01]  /*fbb0*/  F2FP.BF16.PACK_AB R140, R141, R140 ;  /* 0x0000008c8d8c723e */ /* 0x000fe200000010ff */
[----:B------:R-:W-:Y:S01]  /*fbc0*/  FMUL.FTZ R184, R11, R184 ;  /* 0x000000b80bb87220 */ /* 0x000fe20000410000 */
[----:B------:R-:W-:Y:S01]  /*fbd0*/  IADD3 R14, R15, -R14, RZ ;  /* 0x8000000e0f0e7210 */ /* 0x000fe20007ffe0ff */
[C---:B------:R-:W-:Y:S01]  /*fbe0*/  FMUL.FTZ R185, R11.reuse, R185 ;  /* 0x000000b90bb97220 */ /* 0x040fe20000410000 */
[----:B------:R-:W-:Y:S01]  /*fbf0*/  LEA.HI R15, R10, R5, RZ, 0x5 ;  /* 0x000000050a0f7211 */ /* 0x000fe200078f28ff */
[C---:B------:R-:W-:Y:S01]  /*fc00*/  FMUL.FTZ R188, R11.reuse, R188 ;  /* 0x000000bc0bbc7220 */ /* 0x040fe20000410000 */
[C---:B------:R-:W-:Y:S01]  /*fc10*/  SHF.L.U32 R13, R14.reuse, 0x6, RZ ;  /* 0x000000060e0d7819 */ /* 0x040fe200000006ff */
[C---:B------:R-:W-:Y:S01]  /*fc20*/  FMUL.FTZ R189, R11.reuse, R189 ;  /* 0x000000bd0bbd7220 */ /* 0x040fe20000410000 */
[----:B------:R-:W-:Y:S01]  /*fc30*/  LOP3.LUT R17, R14, 0x1, RZ, 0xc0, !PT ;  /* 0x000000010e117812 */ /* 0x000fe200078ec0ff */
[C---:B------:R-:W-:Y:S01]  /*fc40*/  FMUL.FTZ R192, R11.reuse, R192 ;  /* 0x000000c00bc07220 */ /* 0x040fe20000410000 */
[----:B------:R-:W-:Y:S01]  /*fc50*/  SHF.R.S32.HI R15, RZ, 0x5, R15 ;  /* 0x00000005ff0f7819 */ /* 0x000fe2000001140f */
[----:B------:R-:W-:Y:S01]  /*fc60*/  FMUL.FTZ R11, R11, R193 ;  /* 0x000000c10b0b7220 */ /* 0x000fe20000410000 */
[----:B------:R-:W-:Y:S01]  /*fc70*/  LOP3.LUT R13, R13, 0x1c0, RZ, 0xc0, !PT ;  /* 0x000001c00d0d7812 */ /* 0x000fe200078ec0ff */
[C---:B--2---:R-:W-:Y:S01]  /*fc80*/  FMUL.FTZ R143, R12.reuse, R143 ;  /* 0x0000008f0c8f7220 */ /* 0x044fe20000410000 */
[----:B------:R-:W-:Y:S01]  /*fc90*/  ISETP.NE.U32.AND P1, PT, R17, 0x1, PT ;  /* 0x000000011100780c */ /* 0x000fe20003f25070 */
[C---:B------:R-:W-:Y:S01]  /*fca0*/  FMUL.FTZ R142, R12.reuse, R142 ;  /* 0x0000008e0c8e7220 */ /* 0x040fe20000410000 */
[----:B------:R-:W-:Y:S01]  /*fcb0*/  MOV R17, 0xfffffff0 ;  /* 0xfffffff000117802 */ /* 0x000fe20000000f00 */
[C---:B------:R-:W-:Y:S01]  /*fcc0*/  FMUL.FTZ R151, R12.reuse, R151 ;  /* 0x000000970c977220 */ /* 0x040fe20000410000 */
[----:B------:R-:W-:Y:S01]  /*fcd0*/  LEA R16, R15, R16, 0x9 ;  /* 0x000000100f107211 */ /* 0x000fe200078e48ff */
[----:B------:R-:W-:Y:S01]  /*fce0*/  FMUL.FTZ R150, R12, R150 ;  /* 0x000000960c967220 */ /* 0x000fe20000410000 */
[----:B------:R-:W-:Y:S01]  /*fcf0*/  LEA.HI R13, R13, R13, RZ, 0x1d ;  /* 0x0000000d0d0d7211 */ /* 0x000fe200078fe8ff */
[----:B------:R-:W-:Y:S01]  /*fd00*/  FMUL.FTZ R136, R9, R136 ;  /* 0x0000008809887220 */ /* 0x000fe20000410000 */
[----:B------:R-:W-:Y:S01]  /*fd10*/  SEL R17, R17, 0x10, !P1 ;  /* 0x0000001011117807 */ /* 0x000fe20004800000 */
[C---:B------:R-:W-:Y:S01]  /*fd20*/  FMUL.FTZ R137, R9.reuse, R137 ;  /* 0x0000008909897220 */ /* 0x040fe20000410000 */
[----:B------:R-:W-:Y:S01]  /*fd30*/  R2P PR, R14, 0x6 ;  /* 0x000000060e007804 */ /* 0x000fe20000000000 */
[C---:B------:R-:W-:Y:S01]  /*fd40*/  FMUL.FTZ R156, R9.reuse, R156 ;  /* 0x0000009c099c7220 */ /* 0x040fe20000410000 */
[----:B------:R-:W-:Y:S01]  /*fd50*/  LEA R13, R16, R13, 0x1 ;  /* 0x0000000d100d7211 */ /* 0x000fe200078e08ff */
[----:B------:R-:W-:Y:S01]  /*fd60*/  FMUL.FTZ R157, R9, R157 ;  /* 0x0000009d099d7220 */ /* 0x000fe20000410000 */
[----:B------:R-:W-:Y:S01]  /*fd70*/  F2FP.BF16.PACK_AB R192, R11, R192 ;  /* 0x000000c00bc0723e */ /* 0x000fe200000010ff */
[C---:B------:R-:W-:Y:S01]  /*fd80*/  FMUL.FTZ R171, R12.reuse, R171 ;  /* 0x000000ab0cab7220 */ /* 0x040fe20000410000 */
[----:B------:R-:W-:Y:S01]  /*fd90*/  MOV R11, 0x20 ;  /* 0x00000020000b7802 */ /* 0x000fe20000000f00 */
[----:B------:R-:W-:Y:S01]  /*fda0*/  IMAD.SHL.U32 R13, R13, 0x2, RZ ;  /* 0x000000020d0d7824 */ /* 0x000fe200078e00ff */
[----:B------:R-:W-:Y:S01]  /*fdb0*/  F2FP.BF16.PACK_AB R142, R143, R142 ;  /* 0x0000008e8f8e723e */ /* 0x000fe200000010ff */
[C---:B------:R-:W-:Y:S01]  /*fdc0*/  FMUL.FTZ R170, R12.reuse, R170 ;  /* 0x000000aa0caa7220 */ /* 0x040fe20000410000 */
[----:B------:R-:W-:Y:S01]  /*fdd0*/  SEL R14, R11, 0xffffffe0, !P1 ;  /* 0xffffffe00b0e7807 */ /* 0x000fe20004800000 */
[C---:B------:R-:W-:Y:S01]  /*fde0*/  FMUL.FTZ R175, R12.reuse, R175 ;  /* 0x000000af0caf7220 */ /* 0x040fe20000410000 */
[C---:B------:R-:W-:Y:S01]  /*fdf0*/  IADD3 R21, R13.reuse, 0x40, RZ ;  /* 0x000000400d157810 */ /* 0x040fe20007ffe0ff */
[C---:B------:R-:W-:Y:S01]  /*fe00*/  FMUL.FTZ R174, R12.reuse, R174 ;  /* 0x000000ae0cae7220 */ /* 0x040fe20000410000 */
[----:B------:R-:W-:Y:S01]  /*fe10*/  @P2 IADD3 R21, R13, -0x40, RZ ;  /* 0xffffffc00d152810 */ /* 0x000fe20007ffe0ff */
[----:B------:R-:W-:Y:S01]  /*fe20*/  FMUL.FTZ R152, R9, R152 ;  /* 0x0000009809987220 */ /* 0x000fe20000410000 */
[----:B------:R-:W-:Y:S01]  /*fe30*/  IADD3 R19, R13, R17, RZ ;  /* 0x000000110d137210 */ /* 0x000fe20007ffe0ff */
[----:B------:R-:W-:Y:S01]  /*fe40*/  FMUL.FTZ R153, R9, R153 ;  /* 0x0000009909997220 */ /* 0x000fe20000410000 */
[----:B------:R-:W-:Y:S01]  /*fe50*/  F2FP.BF16.PACK_AB R148, R149, R148 ;  /* 0x000000949594723e */ /* 0x000fe200000010ff */
[----:B------:R-:W-:Y:S01]  /*fe60*/  FMUL.FTZ R160, R9, R160 ;  /* 0x000000a009a07220 */ /* 0x000fe20000410000 */
[----:B------:R-:W-:Y:S01]  /*fe70*/  F2FP.BF16.PACK_AB R150, R151, R150 ;  /* 0x000000969796723e */ /* 0x000fe200000010ff */
[----:B------:R-:W-:Y:S01]  /*fe80*/  FMUL.FTZ R161, R9, R161 ;  /* 0x000000a109a17220 */ /* 0x000fe20000410000 */
[----:B------:R-:W-:Y:S01]  /*fe90*/  F2FP.BF16.PACK_AB R136, R137, R136 ;  /* 0x000000888988723e */ /* 0x000fe200000010ff */
[C---:B------:R-:W-:Y:S01]  /*fea0*/  FMUL.FTZ R183, R12.reuse, R183 ;  /* 0x000000b70cb77220 */ /* 0x040fe20000410000 */
[----:B------:R-:W-:Y:S01]  /*feb0*/  IADD3 R11, R13, R14, RZ ;  /* 0x0000000e0d0b7210 */ /* 0x000fe20007ffe0ff */
[----:B------:R-:W-:Y:S01]  /*fec0*/  FMUL.FTZ R182, R12, R182 ;  /* 0x000000b60cb67220 */ /* 0x000fe20000410000 */
[----:B------:R-:W-:Y:S01]  /*fed0*/  IADD3 R16, R14, 0x400, R21 ;  /* 0x000004000e107810 */ /* 0x000fe20007ffe015 */
[----:B------:R-:W-:Y:S01]  /*fee0*/  STS [R13], R132 ;  /* 0x000000840d007388 */ /* 0x000fe20000000800 */
[----:B------:R-:W-:Y:S01]  /*fef0*/  F2FP.BF16.PACK_AB R156, R157, R156 ;  /* 0x0000009c9d9c723e */ /* 0x000fe200000010ff */
[C---:B------:R-:W-:Y:S01]  /*ff00*/  FMUL.FTZ R187, R12.reuse, R187 ;  /* 0x000000bb0cbb7220 */ /* 0x040fe20000410000 */
[----:B------:R-:W-:Y:S01]  /*ff10*/  IADD3 R23, R19, R14, RZ ;  /* 0x0000000e13177210 */ /* 0x000fe20007ffe0ff */
[----:B------:R-:W-:Y:S01]  /*ff20*/  STS [R13+0x400], R134 ;  /* 0x000400860d007388 */ /* 0x000fe20000000800 */
[C---:B------:R-:W-:Y:S01]  /*ff30*/  FMUL.FTZ R186, R12.reuse, R186 ;  /* 0x000000ba0cba7220 */ /* 0x040fe20000410000 */
[----:B------:R-:W-:Y:S01]  /*ff40*/  F2FP.BF16.PACK_AB R168, R169, R168 ;  /* 0x000000a8a9a8723e */ /* 0x000fe200000010ff */
[----:B------:R-:W-:Y:S01]  /*ff50*/  FMUL.FTZ R164, R9, R164 ;  /* 0x000000a409a47220 */ /* 0x000fe20000410000 */
[----:B------:R-:W-:Y:S01]  /*ff60*/  F2FP.BF16.PACK_AB R170, R171, R170 ;  /* 0x000000aaabaa723e */ /* 0x000fe200000010ff */
[----:B------:R-:W-:Y:S01]  /*ff70*/  STS [R19], R144 ;  /* 0x0000009013007388 */ /* 0x000fe20000000800 */
[----:B------:R-:W-:Y:S01]  /*ff80*/  FMUL.FTZ R165, R9, R165 ;  /* 0x000000a509a57220 */ /* 0x000fe20000410000 */
[----:B------:R-:W-:Y:S01]  /*ff90*/  F2FP.BF16.PACK_AB R172, R173, R172 ;  /* 0x000000acadac723e */ /* 0x000fe200000010ff */
[----:B------:R-:W-:Y:S01]  /*ffa0*/  FMUL.FTZ R176, R9, R176 ;  /* 0x000000b009b07220 */ /* 0x000fe20000410000 */
[----:B------:R-:W-:Y:S01]  /*ffb0*/  STS [R19+0x400], R146 ;  /* 0x0004009213007388 */ /* 0x000fe20000000800 */
[----:B------:R-:W-:Y:S01]  /*ffc0*/  F2FP.BF16.PACK_AB R174, R175, R174 ;  /* 0x000000aeafae723e */ /* 0x000fe200000010ff */
[----:B------:R-:W-:Y:S01]  /*ffd0*/  FMUL.FTZ R9, R9, R177 ;  /* 0x000000b109097220 */ /* 0x000fe20000410000 */
[----:B------:R-:W-:Y:S01]  /*ffe0*/  F2FP.BF16.PACK_AB R152, R153, R152 ;  /* 0x000000989998723e */ /* 0x000fe200000010ff */
[----:B------:R-:W-:Y:S01]  /*fff0*/  STS [R13+0x2000], R140 ;  /* 0x0020008c0d007388 */ /* 0x000fe20000000800 */
[----:B------:R-:W-:Y:S01]  /*10000*/  F2FP.BF16.PACK_AB R160, R161, R160 ;  /* 0x000000a0a1a0723e */ /* 0x000fe200000010ff */
[C---:B------:R-:W-:Y:S01]  /*10010*/  FMUL.FTZ R191, R12.reuse, R191 ;  /* 0x000000bf0cbf7220 */ /* 0x040fe20000410000 */
[----:B------:R-:W-:Y:S01]  /*10020*/  F2FP.BF16.PACK_AB R180, R181, R180 ;  /* 0x000000b4b5b4723e */ /* 0x000fe200000010ff */
[----:B------:R1:W-:Y:S01]  /*10030*/  STS [R13+0x2400], R142 ;  /* 0x0024008e0d007388 */ /* 0x0003e20000000800 */
[C---:B------:R-:W-:Y:S01]  /*10040*/  FMUL.FTZ R190, R12.reuse, R190 ;  /* 0x000000be0cbe7220 */ /* 0x040fe20000410000 */
[----:B------:R-:W-:Y:S01]  /*10050*/  F2FP.BF16.PACK_AB R182, R183, R182 ;  /* 0x000000b6b7b6723e */ /* 0x000fe200000010ff */
[C---:B------:R-:W-:Y:S01]  /*10060*/  FMUL.FTZ R195, R12.reuse, R195 ;  /* 0x000000c30cc37220 */ /* 0x040fe20000410000 */
[----:B------:R-:W-:Y:S01]  /*10070*/  STS [R19+0x2000], R148 ;  /* 0x0020009413007388 */ /* 0x000fe20000000800 */
[----:B------:R-:W-:Y:S01]  /*10080*/  F2FP.BF16.PACK_AB R184, R185, R184 ;  /* 0x000000b8b9b8723e */ /* 0x000fe200000010ff */
[----:B------:R-:W-:Y:S01]  /*10090*/  FMUL.FTZ R12, R12, R194 ;  /* 0x000000c20c0c7220 */ /* 0x000fe20000410000 */
[----:B------:R-:W-:Y:S01]  /*100a0*/  F2FP.BF16.PACK_AB R186, R187, R186 ;  /* 0x000000babbba723e */ /* 0x000fe200000010ff */
[----:B------:R2:W-:Y:S01]  /*100b0*/  STS [R19+0x2400], R150 ;  /* 0x0024009613007388 */ /* 0x0005e20000000800 */
[----:B------:R-:W-:Y:S01]  /*100c0*/  F2FP.BF16.PACK_AB R164, R165, R164 ;  /* 0x000000a4a5a4723e */ /* 0x000fe200000010ff */
[----:B------:R-:W4:Y:S01]  /*100d0*/  @P0 MUFU.LG2 R6, R6 ;  /* 0x0000000600060308 */ /* 0x000f220000000c00 */
[----:B------:R-:W-:Y:S01]  /*100e0*/  F2FP.BF16.PACK_AB R9, R9, R176 ;  /* 0x000000b00909723e */ /* 0x000fe200000010ff */
[----:B------:R-:W-:Y:S01]  /*100f0*/  STS [R11], R136 ;  /* 0x000000880b007388 */ /* 0x000fe20000000800 */
[----:B------:R-:W-:Y:S01]  /*10100*/  F2FP.BF16.PACK_AB R188, R189, R188 ;  /* 0x000000bcbdbc723e */ /* 0x000fe200000010ff */
[----:B---3--:R-:W-:Y:S01]  /*10110*/  @P5 FMUL.FTZ R51, R4, 0.69314718246459960938 ;  /* 0x3f31721804335820 */ /* 0x008fe20000410000 */
[----:B------:R-:W-:Y:S01]  /*10120*/  F2FP.BF16.PACK_AB R190, R191, R190 ;  /* 0x000000bebfbe723e */ /* 0x000fe200000010ff */
[----:B------:R-:W-:Y:S01]  /*10130*/  STS [R11+0x400], R138 ;  /* 0x0004008a0b007388 */ /* 0x000fe20000000800 */
[----:B------:R-:W-:Y:S01]  /*10140*/  F2FP.BF16.PACK_AB R12, R195, R12 ;  /* 0x0000000cc30c723e */ /* 0x000fe200000010ff */
[----:B-----5:R-:W-:-:S02]  /*10150*/  @P4 FMUL.FTZ R8, R8, 0.69314718246459960938 ;  /* 0x3f31721808084820 */ /* 0x020fc40000410000 */
[----:B------:R-:W-:Y:S01]  /*10160*/  STS [R23], R156 ;  /* 0x0000009c17007388 */ /* 0x000fe20000000800 */
[----:B------:R-:W-:-:S03]  /*10170*/  @P3 FMUL.FTZ R7, R7, 0.69314718246459960938 ;  /* 0x3f31721807073820 */ /* 0x000fc60000410000 */
[----:B------:R-:W-:Y:S01]  /*10180*/  STS [R23+0x400], R158 ;  /* 0x0004009e17007388 */ /* 0x000fe20000000800 */
[C---:B-1----:R-:W-:Y:S01]  /*10190*/  IADD3 R13, R17.reuse, R16, RZ ;  /* 0x00000010110d7210 */ /* 0x042fe20007ffe0ff */
[----:B----4-:R-:W-:Y:S01]  /*101a0*/  @P0 FMUL.FTZ R53, R6, 0.69314718246459960938 ;  /* 0x3f31721806350820 */ /* 0x010fe20000410000 */
[----:B------:R-:W-:Y:S01]  /*101b0*/  IADD3 R17, R17, R21, RZ ;  /* 0x0000001511117210 */ /* 0x000fe20007ffe0ff */
[----:B------:R-:W-:Y:S01]  /*101c0*/  STS [R11+0x2000], R168 ;  /* 0x002000a80b007388 */ /* 0x000fe20000000800 */
[----:B------:R-:W-:Y:S02]  /*101d0*/  @P3 FFMA.FTZ R48, R2, c[0x0][0x238], R7 ;  /* 0x00008e0002303a23 */ /* 0x000fe40000010007 */
[----:B------:R-:W-:Y:S01]  /*101e0*/  @P0 FFMA.FTZ R49, R0, c[0x0][0x238], R53 ;  /* 0x00008e0000310a23 */ /* 0x000fe20000010035 */
[----:B------:R-:W-:Y:S01]  /*101f0*/  STS [R11+0x2400], R170 ;  /* 0x002400aa0b007388 */ /* 0x000fe20000000800 */
[C---:B--2---:R-:W-:Y:S01]  /*10200*/  IMAD.IADD R19, R14.reuse, 0x1, R21 ;  /* 0x000000010e137824 */ /* 0x044fe200078e0215 */
[----:B------:R-:W-:-:S02]  /*10210*/  IADD3 R14, R14, R17, RZ ;  /* 0x000000110e0e7210 */ /* 0x000fc40007ffe0ff */
[----:B------:R-:W-:Y:S04]  /*10220*/  STS [R23+0x2000], R172 ;  /* 0x002000ac17007388 */ /* 0x000fe80000000800 */
[----:B------:R-:W-:Y:S04]  /*10230*/  STS [R23+0x2400], R174 ;  /* 0x002400ae17007388 */ /* 0x000fe80000000800 */
[----:B------:R-:W-:Y:S04]  /*10240*/  STS [R21], R152 ;  /* 0x0000009815007388 */ /* 0x000fe80000000800 */
[----:B------:R-:W-:Y:S04]  /*10250*/  STS [R21+0x400], R154 ;  /* 0x0004009a15007388 */ /* 0x000fe80000000800 */
[----:B------:R-:W-:Y:S04]  /*10260*/  STS [R17], R160 ;  /* 0x000000a011007388 */ /* 0x000fe80000000800 */
[----:B------:R-:W-:Y:S04]  /*10270*/  STS [R17+0x400], R162 ;  /* 0x000400a211007388 */ /* 0x000fe80000000800 */
[----:B------:R-:W-:Y:S04]  /*10280*/  STS [R21+0x2000], R180 ;  /* 0x002000b415007388 */ /* 0x000fe80000000800 */
[----:B------:R-:W-:Y:S04]  /*10290*/  STS [R21+0x2400], R182 ;  /* 0x002400b615007388 */ /* 0x000fe80000000800 */
[----:B------:R-:W-:Y:S04]  /*102a0*/  STS [R17+0x2000], R184 ;  /* 0x002000b811007388 */ /* 0x000fe80000000800 */
[----:B------:R-:W-:Y:S04]  /*102b0*/  STS [R17+0x2400], R186 ;  /* 0x002400ba11007388 */ /* 0x000fe80000000800 */
[----:B------:R-:W-:Y:S04]  /*102c0*/  STS [R19], R164 ;  /* 0x000000a413007388 */ /* 0x000fe80000000800 */
[----:B------:R-:W-:Y:S04]  /*102d0*/  STS [R19+0x400], R166 ;  /* 0x000400a613007388 */ /* 0x000fe80000000800 */
[----:B------:R1:W-:Y:S04]  /*102e0*/  STS [R14], R9 ;  /* 0x000000090e007388 */ /* 0x0003e80000000800 */
[----:B------:R-:W-:Y:S04]  /*102f0*/  STS [R13], R178 ;  /* 0x000000b20d007388 */ /* 0x000fe80000000800 */
[----:B------:R-:W-:Y:S04]  /*10300*/  STS [R19+0x2000], R188 ;  /* 0x002000bc13007388 */ /* 0x000fe80000000800 */
[----:B------:R-:W-:Y:S04]  /*10310*/  STS [R19+0x2400], R190 ;  /* 0x002400be13007388 */ /* 0x000fe80000000800 */
[----:B------:R-:W-:Y:S04]  /*10320*/  STS [R14+0x2000], R192 ;  /* 0x002000c00e007388 */ /* 0x000fe80000000800 */
[----:B------:R2:W-:Y:S04]  /*10330*/  STS [R13+0x2000], R12 ;  /* 0x0020000c0d007388 */ /* 0x0005e80000000800 */
[----:B------:R-:W-:Y:S01]  /*10340*/  BAR.SYNC.DEFER_BLOCKING 0x0 ;  /* 0x0000000000007b1d */ /* 0x000fe20000010000 */
[----:B-1----:R-:W-:Y:S01]  /*10350*/  MOV R9, 0x7f800000 ;  /* 0x7f80000000097802 */ /* 0x002fe20000000f00 */
[----:B------:R-:W-:-:S04]  /*10360*/  @P5 FFMA.FTZ R9, R68, c[0x0][0x238], R51 ;  /* 0x00008e0044095a23 */ /* 0x000fc80000010033 */
[----:B------:R-:W1:Y:S01]  /*10370*/  S2R R11, SR_TID.X ;  /* 0x00000000000b7919 */ /* 0x000e620000002100 */
[----:B--2---:R-:W-:Y:S01]  /*10380*/  MOV R13, 0x7f800000 ;  /* 0x7f800000000d7802 */ /* 0x004fe20000000f00 */
[----:B------:R-:W-:Y:S02]  /*10390*/  @P4 FFMA.FTZ R13, R3, c[0x0][0x238], R8 ;  /* 0x00008e00030d4a23 */ /* 0x000fe40000010008 */
[----:B------:R2:W3:Y:S04]  /*103a0*/  LDS.128 R40, [R44] ;  /* 0x000000002c287984 */ /* 0x0004e80000000c00 */
[----:B------:R2:W4:Y:S01]  /*103b0*/  LDS.128 R36, [R44+0x800] ;  /* 0x000800002c247984 */ /* 0x0005220000000c00 */
[----:B-1----:R-:W-:-:S03]  /*103c0*/  SHF.R.S32.HI R12, RZ, 0x1f, R11 ;  /* 0x0000001fff0c7819 */ /* 0x002fc6000001140b */
[----:B------:R2:W1:Y:S01]  /*103d0*/  LDS.128 R32, [R44+0x1000] ;  /* 0x001000002c207984 */ /* 0x0004620000000c00 */
[----:B------:R-:W-:-:S03]  /*103e0*/  LEA.HI R14, R12, R11, RZ, 0x5 ;  /* 0x0000000b0c0e7211 */ /* 0x000fc600078f28ff */
[----:B------:R2:W1:Y:S01]  /*103f0*/  LDS.128 R28, [R44+0x1800] ;  /* 0x001800002c1c7984 */ /* 0x0004620000000c00 */
[----:B------:R-:W-:-:S03]  /*10400*/  LOP3.LUT R14, R14, 0xffffffe0, RZ, 0xc0, !PT ;  /* 0xffffffe00e0e7812 */ /* 0x000fc600078ec0ff */
[----:B------:R2:W1:Y:S01]  /*10410*/  LDS.128 R24, [R44+0x2000] ;  /* 0x002000002c187984 */ /* 0x0004620000000c00 */
[----:B------:R-:W-:-:S03]  /*10420*/  IADD3 R14, -R14, R11, RZ ;  /* 0x0000000b0e0e7210 */ /* 0x000fc60007ffe1ff */
[----:B------:R2:W1:Y:S01]  /*10430*/  LDS.128 R20, [R44+0x2800] ;  /* 0x002800002c147984 */ /* 0x0004620000000c00 */
[----:B------:R-:W-:-:S03]  /*10440*/  LOP3.LUT P1, RZ, R14, 0x3, RZ, 0xc0, !PT ;  /* 0x000000030eff7812 */ /* 0x000fc6000782c0ff */
[----:B------:R2:W1:Y:S04]  /*10450*/  LDS.128 R16, [R44+0x3000] ;  /* 0x003000002c107984 */ /* 0x0004680000000c00 */
[----:B------:R-:W1:Y:S06]  /*10460*/  LDS.128 R44, [R44+0x3800] ;  /* 0x003800002c2c7984 */ /* 0x000e6c0000000c00 */
        /* <DEDUP_REMOVED lines=21> */
[C---:B------:R-:W-:Y:S01]  /*105c0*/  @!P6 LEA R14, P1, R15.reuse, c[0x0][0x200], 0x2 ;  /* 0x000080000f0eea11 */ /* 0x040fe200078210ff */
[----:B------:R-:W-:Y:S01]  /*105d0*/  @!P3 IMAD R6, R6, UR20, RZ ;  /* 0x000000140606bc24 */ /* 0x000fe2000f8e02ff */
[C---:B------:R-:W-:Y:S02]  /*105e0*/  @!P5 IADD3 R3, P0, R2.reuse, UR4, RZ ;  /* 0x000000040203dc10 */ /* 0x040fe4000ff1e0ff */
[----:B------:R-:W-:Y:S02]  /*105f0*/  @!P6 LEA.HI.X R15, R15, c[0x0][0x204], R0, 0x2, P1 ;  /* 0x000081000f0fea11 */ /* 0x000fe400008f1400 */
[----:B------:R-:W-:Y:S02]  /*10600*/  @!P5 LEA.HI.X.SX32 R0, R2, UR5, 0x1, P0 ;  /* 0x000000050200dc11 */ /* 0x000fe400080f0eff */
[----:B------:R-:W-:Y:S01]  /*10610*/  @!P5 LEA R50, P2, R3, c[0x0][0x200], 0x2 ;  /* 0x000080000332da11 */ /* 0x000fe200078410ff */
[----:B------:R2:W-:Y:S01]  /*10620*/  @!P6 STG.E [R14.64], R9 ;  /* 0x000000090e00e986 */ /* 0x0005e2000c101912 */
[----:B------:R-:W-:-:S02]  /*10630*/  @!P4 IADD3 R2, P1, R7, UR4, RZ ;  /* 0x000000040702cc10 */ /* 0x000fc4000ff3e0ff */
[C---:B------:R-:W-:Y:S02]  /*10640*/  @!P3 IADD3 R4, P0, R6.reuse, UR4, RZ ;  /* 0x000000040604bc10 */ /* 0x040fe4000ff1e0ff */
[----:B------:R-:W-:Y:S02]  /*10650*/  @!P5 LEA.HI.X R51, R3, c[0x0][0x204], R0, 0x2, P2 ;  /* 0x000081000333da11 */ /* 0x000fe400010f1400 */
[----:B------:R-:W-:Y:S02]  /*10660*/  @!P4 LEA.HI.X.SX32 R7, R7, UR5, 0x1, P1 ;  /* 0x000000050707cc11 */ /* 0x000fe400088f0eff */
[----:B------:R-:W-:Y:S01]  /*10670*/  @!P3 LEA.HI.X.SX32 R3, R6, UR5, 0x1, P0 ;  /* 0x000000050603bc11 */ /* 0x000fe200080f0eff */
[----:B------:R2:W-:Y:S01]  /*10680*/  @!P5 STG.E [R50.64], R13 ;  /* 0x0000000d3200d986 */ /* 0x0005e2000c101912 */
[----:B------:R-:W-:Y:S02]  /*10690*/  @!P4 LEA R52, P1, R2, c[0x0][0x200], 0x2 ;  /* 0x000080000234ca11 */ /* 0x000fe400078210ff */
[----:B------:R-:W-:-:S02]  /*106a0*/  @!P3 LEA R6, P0, R4, c[0x0][0x200], 0x2 ;  /* 0x000080000406ba11 */ /* 0x000fc400078010ff */
[----:B------:R-:W-:Y:S02]  /*106b0*/  @!P4 LEA.HI.X R53, R2, c[0x0][0x204], R7, 0x2, P1 ;  /* 0x000081000235ca11 */ /* 0x000fe400008f1407 */
[----:B------:R-:W-:-:S03]  /*106c0*/  @!P3 LEA.HI.X R7, R4, c[0x0][0x204], R3, 0x2, P0 ;  /* 0x000081000407ba11 */ /* 0x000fc600000f1403 */
[----:B------:R2:W-:Y:S04]  /*106d0*/  @!P4 STG.E [R52.64], R48 ;  /* 0x000000303400c986 */ /* 0x0005e8000c101912 */
[----:B------:R2:W-:Y:S02]  /*106e0*/  @!P3 STG.E [R6.64], R49 ;  /* 0x000000310600b986 */ /* 0x0005e4000c101912 */
.L_x_256:
[----:B------:R-:W-:Y:S05]  /*106f0*/  BSYNC B0 ;  /* 0x0000000000007941 */ /* 0x000fea0003800000 */
.L_x_255:
[----:B--2---:R-:W2:Y:S04]  /*10700*/  LDL.LU.64 R2, [R1+0x38] ;  /* 0x0000380001027983 */ /* 0x004ea80000300a00 */
[----:B------:R-:W4:Y:S01]  /*10710*/  S2R R0, SR_CTAID.Z ;  /* 0x0000000000007919 */ /* 0x000f220000002700 */
[----:B------:R-:W-:Y:S01]  /*10720*/  LEA.HI R5, R10, R5, RZ, 0x3 ;  /* 0x000000050a057211 */ /* 0x000fe200078f18ff */
[----:B------:R-:W-:-:S02]  /*10730*/  UIMAD UR9, UR9, -0x80, UR16 ;  /* 0xffffff80090978a4 */ /* 0x000fc4000f8e0210 */
[----:B------:R3:W5:Y:S01]  /*10740*/  LDL.64 R48, [R1+0x40] ;  /* 0x0000400001307983 */ /* 0x0007620000100a00 */
[----:B------:R-:W-:Y:S01]  /*10750*/  USHF.R.S32.HI UR6, URZ, 0x1f, UR11 ;  /* 0x0000001f3f067899 */ /* 0x000fe2000801140b */
[----:B------:R-:W-:Y:S01]  /*10760*/  BSSY B0, `(.L_x_257) ;  /* 0x0000014000007945 */ /* 0x000fe20003800000 */
[----:B------:R-:W-:Y:S02]  /*10770*/  ULDC.64 UR4, c[0x0][0x1f0] ;  /* 0x00007c0000047ab9 */ /* 0x000fe40000000a00 */
[----:B------:R-:W-:-:S04]  /*10780*/  UIMAD UR4, UR6, UR4, URZ ;  /* 0x00000004060472a4 */ /* 0x000fc8000f8e023f */
[----:B------:R-:W-:Y:S01]  /*10790*/  UIMAD UR4, UR11, UR5, UR4 ;  /* 0x000000050b0472a4 */ /* 0x000fe2000f8e0204 */
[C---:B--2---:R-:W-:Y:S02]  /*107a0*/  IADD3 R6, P0, R2.reuse, UR14, RZ ;  /* 0x0000000e02067c10 */ /* 0x044fe4000ff1e0ff */
[----:B------:R-:W-:Y:S02]  /*107b0*/  ISETP.GE.AND P1, PT, R2, c[0x0][0x220], PT ;  /* 0x0000880002007a0c */ /* 0x000fe40003f26270 */
[----:B------:R-:W-:Y:S02]  /*107c0*/  SHF.R.S32.HI R2, RZ, 0x3, R5 ;  /* 0x00000003ff027819 */ /* 0x000fe40000011405 */
[----:B------:R-:W-:Y:S02]  /*107d0*/  IADD3.X R7, R3, UR7, RZ, P0, !PT ;  /* 0x0000000703077c10 */ /* 0x000fe400087fe4ff */
[----:B------:R-:W-:-:S03]  /*107e0*/  ISETP.GE.OR P0, PT, R2, UR9, P1 ;  /* 0x0000000902007c0c */ /* 0x000fc60008f06670 */
[----:B----4-:R-:W-:-:S05]  /*107f0*/  IMAD.WIDE.U32 R6, R0, c[0x0][0x1f0], R6 ;  /* 0x00007c0000067a25 */ /* 0x010fca00078e0006 */
[----:B------:R-:W-:-:S05]  /*10800*/  IADD3 R9, R7, UR4, RZ ;  /* 0x0000000407097c10 */ /* 0x000fca000fffe0ff */
[----:B------:R-:W-:Y:S05]  /*10810*/  @P0 BRA `(.L_x_258) ;  /* 0x0000008000000947 */ /* 0x000fea0003800000 */
[----:B---3--:R-:W-:Y:S01]  /*10820*/  MOV R8, R6 ;  /* 0x0000000600087202 */ /* 0x008fe20000000f00 */
[----:B-----5:R-:W-:-:S04]  /*10830*/  IMAD R0, R49, c[0x0][0x1e8], RZ ;  /* 0x00007a0031007a24 */ /* 0x020fc800078e02ff */
[----:B------:R-:W-:-:S04]  /*10840*/  IMAD.WIDE.U32 R2, R48, c[0x0][0x1e8], R8 ;  /* 0x00007a0030027a25 */ /* 0x000fc800078e0008 */
[----:B------:R-:W-:Y:S01]  /*10850*/  IMAD R0, R48, c[0x0][0x1ec], R0 ;  /* 0x00007b0030007a24 */ /* 0x000fe200078e0200 */
[----:B------:R-:W-:-:S04]  /*10860*/  LEA R14, P0, R2, c[0x0][0x1d0], 0x1 ;  /* 0x00007400020e7a11 */ /* 0x000fc800078008ff */
[----:B------:R-:W-:-:S04]  /*10870*/  IADD3 R0, R3, R0, RZ ;  /* 0x0000000003007210 */ /* 0x000fc80007ffe0ff */
[----:B------:R-:W-:-:S05]  /*10880*/  LEA.HI.X R15, R2, c[0x0][0x1d4], R0, 0x1, P0 ;  /* 0x00007500020f7a11 */ /* 0x000fca00000f0c00 */
[----:B------:R2:W-:Y:S02]  /*10890*/  STG.E.128 [R14.64], R40 ;  /* 0x000000280e007986 */ /* 0x0005e4000c101d12 */
.L_x_258:
[----:B---3--:R-:W-:Y:S05]  /*108a0*/  BSYNC B0 ;  /* 0x0000000000007941 */ /* 0x008fea0003800000 */
.L_x_257:
        /* <DEDUP_REMOVED lines=15> */
.L_x_260:
[----:B------:R-:W-:Y:S05]  /*109a0*/  BSYNC B0 ;  /* 0x0000000000007941 */ /* 0x000fea0003800000 */
.L_x_259:
[----:B------:R-:W-:Y:S01]  /*109b0*/  LEA.HI R0, R12, R11, RZ, 0x3 ;  /* 0x0000000b0c007211 */ /* 0x000fe200078f18ff */
[----:B------:R-:W-:Y:S03]  /*109c0*/  BSSY B0, `(.L_x_261) ;  /* 0x0000010000007945 */ /* 0x000fe60003800000 */
[----:B------:R-:W-:-:S04]  /*109d0*/  SHF.R.S32.HI R0, RZ, 0x3, R0 ;  /* 0x00000003ff007819 */ /* 0x000fc80000011400 */
[----:B---3--:R-:W-:-:S04]  /*109e0*/  IADD3 R2, R0, 0x20, RZ ;  /* 0x0000002000027810 */ /* 0x008fc80007ffe0ff */
[----:B------:R-:W-:-:S13]  /*109f0*/  ISETP.GE.OR P0, PT, R2, UR13, P1 ;  /* 0x0000000d02007c0c */ /* 0x000fda0008f06670 */
[----:B------:R-:W-:Y:S05]  /*10a00*/  @P0 BRA `(.L_x_262) ;  /* 0x000000b000000947 */ /* 0x000fea0003800000 */
[----:B-----5:R-:W-:Y:S01]  /*10a10*/  IADD3 R3, P0, R48, 0x20, RZ ;  /* 0x0000002030037810 */ /* 0x020fe20007f1e0ff */
        /* <DEDUP_REMOVED lines=9> */
[----:B-1----:R1:W-:Y:S02]  /*10ab0*/  STG.E.128 [R10.64], R32 ;  /* 0x000000200a007986 */ /* 0x0023e4000c101d12 */
.L_x_262:
[----:B------:R-:W-:Y:S05]  /*10ac0*/  BSYNC B0 ;  /* 0x0000000000007941 */ /* 0x000fea0003800000 */
.L_x_261:
[----:B------:R-:W-:Y:S01]  /*10ad0*/  IADD3 R2, R0, 0x30, RZ ;  /* 0x0000003000027810 */ /* 0x000fe20007ffe0ff */
        /* <DEDUP_REMOVED lines=13> */
[----:B------:R1:W-:Y:S02]  /*10bb0*/  STG.E.128 [R10.64], R28 ;  /* 0x0000001c0a007986 */ /* 0x0003e4000c101d12 */
.L_x_264:
[----:B------:R-:W-:Y:S05]  /*10bc0*/  BSYNC B0 ;  /* 0x0000000000007941 */ /* 0x000fea0003800000 */
.L_x_263:
        /* <DEDUP_REMOVED lines=15> */
.L_x_266:
[----:B------:R-:W-:Y:S05]  /*10cc0*/  BSYNC B0 ;  /* 0x0000000000007941 */ /* 0x000fea0003800000 */
.L_x_265:
        /* <DEDUP_REMOVED lines=15> */
.L_x_268:
[----:B------:R-:W-:Y:S05]  /*10dc0*/  BSYNC B0 ;  /* 0x0000000000007941 */ /* 0x000fea0003800000 */
.L_x_267:
        /* <DEDUP_REMOVED lines=15> */
.L_x_270:
[----:B------:R-:W-:Y:S05]  /*10ec0*/  BSYNC B0 ;  /* 0x0000000000007941 */ /* 0x000fea0003800000 */
.L_x_269:
[----:B------:R-:W-:-:S04]  /*10ed0*/  IADD3 R0, R0, 0x70, RZ ;  /* 0x0000007000007810 */ /* 0x000fc80007ffe0ff */
[----:B------:R-:W-:-:S13]  /*10ee0*/  ISETP.GE.OR P1, PT, R0, UR13, P1 ;  /* 0x0000000d00007c0c */ /* 0x000fda0008f26670 */
[----:B------:R-:W-:Y:S05]  /*10ef0*/  @P1 EXIT ;  /* 0x000000000000194d */ /* 0x000fea0003800000 */
        /* <DEDUP_REMOVED lines=10> */
[----:B-1----:R-:W-:Y:S01]  /*10fa0*/  STG.E.128 [R2.64], R44 ;  /* 0x0000002c02007986 */ /* 0x002fe2000c101d12 */
[----:B------:R-:W-:Y:S05]  /*10fb0*/  EXIT ;  /* 0x000000000000794d */ /* 0x000fea0003800000 */
.L_x_197:
        /* <DEDUP_REMOVED lines=28> */
[----:B------:R-:W-:Y:S01]  /*11180*/  UISETP.NE.AND UP3, UPT, UR15, URZ, UPT ;  /* 0x0000003f0f00728c */ /* 0x000fe2000bf65270 */
[----:B--2---:R-:W-:Y:S01]  /*11190*/  IMAD.WIDE R20, R21, 0x80, R14 ;  /* 0x0000008015147825 */ /* 0x004fe200078e020e */
        /* <DEDUP_REMOVED lines=25> */
[----:B------:R-:W-:Y:S02]  /*11330*/  UIMAD UR13, UR13, UR24, URZ ;  /* 0x000000180d0d72a4 */ /* 0x000fe4000f8e023f */
        /* <DEDUP_REMOVED lines=17> */
.L_x_272:
[----:B------:R-:W-:Y:S05]  /*11450*/  BSYNC B0 ;  /* 0x0000000000007941 */ /* 0x000fea0003800000 */
.L_x_271:
[----:B------:R-:W-:Y:S01]  /*11460*/  IADD3 R9, R14, 0x10, RZ ;  /* 0x000000100e097810 */ /* 0x000fe20007ffe0ff */
[----:B------:R-:W-:Y:S03]  /*11470*/  BSSY B0, `(.L_x_273) ;  /* 0x0000010000007945 */ /* 0x000fe60003800000 */
[C---:B------:R-:W-:Y:S02]  /*11480*/  ISETP.GE.OR P0, PT, R9.reuse, UR16, P1 ;  /* 0x0000001009007c0c */ /* 0x040fe40008f06670 */
[----:B------:R-:W-:-:S04]  /*11490*/  ISETP.GE.AND P2, PT, R9, UR16, PT ;  /* 0x0000001009007c0c */ /* 0x000fc8000bf46270 */
[----:B------:R-:W-:-:S07]  /*114a0*/  P2R R11, PR, RZ, 0x4 ;  /* 0x00000004ff0b7803 */ /* 0x000fce0000000000 */
[----:B------:R-:W-:Y:S05]  /*114b0*/  @P0 BRA `(.L_x_274) ;  /* 0x000000b000000947 */ /* 0x000fea0003800000 */
[----:B-1----:R-:W-:Y:S01]  /*114c0*/  IADD3 R3, P0, R20, 0x10, RZ ;  /* 0x0000001014037810 */ /* 0x002fe20007f1e0ff */
        /* <DEDUP_REMOVED lines=10> */
.L_x_274:
[----:B------:R-:W-:Y:S05]  /*11570*/  BSYNC B0 ;  /* 0x0000000000007941 */ /* 0x000fea0003800000 */
.L_x_273:
[----:B------:R-:W-:Y:S01]  /*11580*/  IADD3 R8, R14, 0x20, RZ ;  /* 0x000000200e087810 */ /* 0x000fe20007ffe0ff */
[----:B------:R-:W-:Y:S03]  /*11590*/  BSSY B0, `(.L_x_275) ;  /* 0x000000f000007945 */ /* 0x000fe60003800000 */
[C---:B------:R-:W-:Y:S02]  /*115a0*/  ISETP.GE.OR P0, PT, R8.reuse, UR16, P1 ;  /* 0x0000001008007c0c */ /* 0x040fe40008f06670 */
[----:B------:R-:W-:-:S11]  /*115b0*/  ISETP.GE.AND P6, PT, R8, UR16, PT ;  /* 0x0000001008007c0c */ /* 0x000fd6000bfc6270 */
        /* <DEDUP_REMOVED lines=12> */
.L_x_276:
[----:B------:R-:W-:Y:S05]  /*11680*/  BSYNC B0 ;  /* 0x0000000000007941 */ /* 0x000fea0003800000 */
.L_x_275:
        /* <DEDUP_REMOVED lines=16> */
.L_x_278:
[----:B------:R-:W-:Y:S05]  /*11790*/  BSYNC B0 ;  /* 0x0000000000007941 */ /* 0x000fea0003800000 */
.L_x_277:
        /* <DEDUP_REMOVED lines=16> */
.L_x_280:
[----:B------:R-:W-:Y:S05]  /*118a0*/  BSYNC B0 ;  /* 0x0000000000007941 */ /* 0x000fea0003800000 */
.L_x_279:
        /* <DEDUP_REMOVED lines=16> */
.L_x_282:
[----:B------:R-:W-:Y:S05]  /*119b0*/  BSYNC B0 ;  /* 0x0000000000007941 */ /* 0x000fea0003800000 */
.L_x_281:
        /* <DEDUP_REMOVED lines=16> */
.L_x_284:
[----:B------:R-:W-:Y:S05]  /*11ac0*/  BSYNC B0 ;  /* 0x0000000000007941 */ /* 0x000fea0003800000 */
.L_x_283:
        /* <DEDUP_REMOVED lines=15> */
.L_x_286:
[----:B------:R-:W-:Y:S05]  /*11bc0*/  BSYNC B0 ;  /* 0x0000000000007941 */ /* 0x000fea0003800000 */
.L_x_285:
[----:B------:R-:W-:Y:S02]  /*11bd0*/  ISETP.NE.AND P0, PT, R12, RZ, PT ;  /* 0x000000ff0c00720c */ /* 0x000fe40003f05270 */
[----:B------:R-:W-:Y:S02]  /*11be0*/  P2R R0, PR, RZ, 0x4 ;  /* 0x00000004ff007803 */ /* 0x000fe40000000000 */
[C---:B------:R-:W-:Y:S02]  /*11bf0*/  ISETP.NE.OR P0, PT, R10.reuse, RZ, P0 ;  /* 0x000000ff0a00720c */ /* 0x040fe40000705670 */
[----:B------:R-:W-:Y:S02]  /*11c00*/  ISETP.NE.AND P2, PT, R11, RZ, PT ;  /* 0x000000ff0b00720c */ /* 0x000fe40003f45270 */
[----:B------:R-:W-:Y:S02]  /*11c10*/  P2R R3, PR, RZ, 0x2 ;  /* 0x00000002ff037803 */ /* 0x000fe40000000000 */
[----:B------:R-:W-:-:S02]  /*11c20*/  ISETP.NE.OR P6, PT, R10, RZ, P6 ;  /* 0x000000ff0a00720c */ /* 0x000fc400037c5670 */
[C---:B------:R-:W-:Y:S02]  /*11c30*/  ISETP.NE.OR P5, PT, R10.reuse, RZ, P5 ;  /* 0x000000ff0a00720c */ /* 0x040fe40002fa5670 */
[C---:B------:R-:W-:Y:S02]  /*11c40*/  ISETP.NE.OR P4, PT, R10.reuse, RZ, P4 ;  /* 0x000000ff0a00720c */ /* 0x040fe40002785670 */
[----:B------:R-:W-:Y:S01]  /*11c50*/  ISETP.NE.OR P3, PT, R10, RZ, P3 ;  /* 0x000000ff0a00720c */ /* 0x000fe20001f65670 */
[----:B------:R-:W-:-:S05]  /*11c60*/  @!P0 IMAD R11, R14, UR24, RZ ;  /* 0x000000180e0b8c24 */ /* 0x000fca000f8e02ff */
[----:B------:R-:W-:Y:S01]  /*11c70*/  @!P0 IADD3 R12, P1, R11, UR9, RZ ;  /* 0x000000090b0c8c10 */ /* 0x000fe2000ff3e0ff */
[----:B------:R-:W-:Y:S02]  /*11c80*/  @!P6 IMAD R8, R8, UR24, RZ ;  /* 0x000000180808ec24 */ /* 0x000fe4000f8e02ff */
[----:B------:R-:W-:Y:S01]  /*11c90*/  @!P5 IMAD R7, R7, UR24, RZ ;  /* 0x000000180707dc24 */ /* 0x000fe2000f8e02ff */
[----:B------:R-:W-:Y:S01]  /*11ca0*/  @!P0 LEA.HI.X.SX32 R11, R11, UR4, 0x1, P1 ;  /* 0x000000040b0b8c11 */ /* 0x000fe200088f0eff */
[----:B------:R-:W-:Y:S01]  /*11cb0*/  @!P4 IMAD R6, R6, UR24, RZ ;  /* 0x000000180606cc24 */ /* 0x000fe2000f8e02ff */
[----:B------:R-:W-:Y:S01]  /*11cc0*/  ISETP.NE.OR P1, PT, R10, RZ, P2 ;  /* 0x000000ff0a00720c */ /* 0x000fe20001725670 */
[----:B------:R-:W-:-:S12]  /*11cd0*/  @!P3 IMAD.MOV.U32 R21, RZ, RZ, 0x7f800000 ;  /* 0x7f800000ff15b424 */ /* 0x000fd800078e00ff */
[----:B------:R-:W-:-:S05]  /*11ce0*/  @!P1 IMAD R9, R9, UR24, RZ ;  /* 0x0000001809099c24 */ /* 0x000fca000f8e02ff */
[----:B------:R-:W-:-:S04]  /*11cf0*/  @!P1 IADD3 R14, P2, R9, UR9, RZ ;  /* 0x00000009090e9c10 */ /* 0x000fc8000ff5e0ff */
[----:B------:R-:W-:Y:S02]  /*11d00*/  @!P1 LEA.HI.X.SX32 R9, R9, UR4, 0x1, P2 ;  /* 0x0000000409099c11 */ /* 0x000fe400090f0eff */
[----:B------:R-:W-:-:S04]  /*11d10*/  @!P0 LEA R16, P2, R12, c[0x0][0x200], 0x2 ;  /* 0x000080000c108a11 */ /* 0x000fc800078410ff */
[----:B------:R-:W-:Y:S01]  /*11d20*/  @!P0 LEA.HI.X R17, R12, c[0x0][0x204], R11, 0x2, P2 ;  /* 0x000081000c118a11 */ /* 0x000fe200010f140b */
[----:B------:R-:W-:Y:S01]  /*11d30*/  @!P1 IMAD.MOV.U32 R11, RZ, RZ, 0x7f800000 ;  /* 0x7f800000ff0b9424 */ /* 0x000fe200078e00ff */
[----:B------:R-:W-:-:S04]  /*11d40*/  @!P1 LEA R12, P2, R14, c[0x0][0x200], 0x2 ;  /* 0x000080000e0c9a11 */ /* 0x000fc800078410ff */
[----:B------:R-:W-:Y:S01]  /*11d50*/  @!P1 LEA.HI.X R13, R14, c[0x0][0x204], R9, 0x2, P2 ;  /* 0x000081000e0d9a11 */ /* 0x000fe200010f1409 */
[----:B------:R-:W-:Y:S01]  /*11d60*/  @!P0 IMAD.MOV.U32 R9, RZ, RZ, 0x7f800000 ;  /* 0x7f800000ff098424 */ /* 0x000fe200078e00ff */
[----:B------:R-:W-:-:S04]  /*11d70*/  ISETP.NE.AND P2, PT, R0, RZ, PT ;  /* 0x000000ff0000720c */ /* 0x000fc80003f45270 */
[----:B------:R2:W-:Y:S01]  /*11d80*/  @!P0 STG.E [R16.64], R9 ;  /* 0x0000000910008986 */ /* 0x0005e2000c101912 */
[----:B------:R-:W-:Y:S02]  /*11d90*/  @!P6 IADD3 R0, P0, R8, UR9, RZ ;  /* 0x000000090800ec10 */ /* 0x000fe4000ff1e0ff */
[----:B------:R-:W-:Y:S01]  /*11da0*/  ISETP.NE.OR P2, PT, R10, RZ, P2 ;  /* 0x000000ff0a00720c */ /* 0x000fe20001745670 */
[----:B------:R3:W-:Y:S01]  /*11db0*/  @!P1 STG.E [R12.64], R11 ;  /* 0x0000000b0c009986 */ /* 0x0007e2000c101912 */
[----:B------:R-:W-:Y:S02]  /*11dc0*/  ISETP.NE.AND P1, PT, R3, RZ, PT ;  /* 0x000000ff0300720c */ /* 0x000fe40003f25270 */
[----:B------:R-:W-:Y:S02]  /*11dd0*/  @!P6 LEA.HI.X.SX32 R3, R8, UR4, 0x1, P0 ;  /* 0x000000040803ec11 */ /* 0x000fe400080f0eff */
[----:B------:R-:W-:Y:S02]  /*11de0*/  @!P6 LEA R14, P0, R0, c[0x0][0x200], 0x2 ;  /* 0x00008000000eea11 */ /* 0x000fe400078010ff */
[----:B------:R-:W-:-:S02]  /*11df0*/  ISETP.NE.OR P1, PT, R10, RZ, P1 ;  /* 0x000000ff0a00720c */ /* 0x000fc40000f25670 */
[----:B------:R-:W-:Y:S02]  /*11e00*/  @!P6 LEA.HI.X R15, R0, c[0x0][0x204], R3, 0x2, P0 ;  /* 0x00008100000fea11 */ /* 0x000fe400000f1403 */
[C---:B------:R-:W-:Y:S01]  /*11e10*/  @!P5 IADD3 R3, P0, R7.reuse, UR9, RZ ;  /* 0x000000090703dc10 */ /* 0x040fe2000ff1e0ff */
[----:B------:R-:W-:Y:S02]  /*11e20*/  @!P2 IMAD R4, R4, UR24, RZ ;  /* 0x000000180404ac24 */ /* 0x000fe4000f8e02ff */
[----:B-1----:R-:W-:Y:S01]  /*11e30*/  @!P2 IMAD.MOV.U32 R19, RZ, RZ, 0x7f800000 ;  /* 0x7f800000ff13a424 */ /* 0x002fe200078e00ff */
[----:B------:R-:W-:Y:S02]  /*11e40*/  @!P5 LEA.HI.X.SX32 R0, R7, UR4, 0x1, P0 ;  /* 0x000000040700dc11 */ /* 0x000fe400080f0eff */
[----:B------:R-:W-:-:S04]  /*11e50*/  @!P5 LEA R8, P0, R3, c[0x0][0x200], 0x2 ;  /* 0x000080000308da11 */ /* 0x000fc800078010ff */
[----:B--2---:R-:W-:Y:S01]  /*11e60*/  @!P5 LEA.HI.X R9, R3, c[0x0][0x204], R0, 0x2, P0 ;  /* 0x000081000309da11 */ /* 0x004fe200000f1400 */
[----:B------:R-:W-:Y:S01]  /*11e70*/  @!P3 IMAD R3, R5, UR24, RZ ;  /* 0x000000180503bc24 */ /* 0x000fe2000f8e02ff */
[----:B------:R-:W-:Y:S01]  /*11e80*/  @!P4 IADD3 R0, P0, R6, UR9, RZ ;  /* 0x000000090600cc10 */ /* 0x000fe2000ff1e0ff */
[----:B---3--:R-:W-:-:S03]  /*11e90*/  @!P4 IMAD.MOV.U32 R11, RZ, RZ, 0x7f800000 ;  /* 0x7f800000ff0bc424 */ /* 0x008fc600078e00ff */
[----:B------:R-:W-:Y:S02]  /*11ea0*/  @!P4 LEA.HI.X.SX32 R5, R6, UR4, 0x1, P0 ;  /* 0x000000040605cc11 */ /* 0x000fe400080f0eff */
[----:B------:R-:W-:-:S04]  /*11eb0*/  @!P4 LEA R6, P0, R0, c[0x0][0x200], 0x2 ;  /* 0x000080000006ca11 */ /* 0x000fc800078010ff */
[----:B------:R-:W-:Y:S02]  /*11ec0*/  @!P4 LEA.HI.X R7, R0, c[0x0][0x204], R5, 0x2, P0 ;  /* 0x000081000007ca11 */ /* 0x000fe400000f1405 */
[----:B------:R-:W-:-:S04]  /*11ed0*/  @!P3 IADD3 R0, P0, R3, UR9, RZ ;  /* 0x000000090300bc10 */ /* 0x000fc8000ff1e0ff */
[----:B------:R-:W-:Y:S02]  /*11ee0*/  @!P3 LEA.HI.X.SX32 R3, R3, UR4, 0x1, P0 ;  /* 0x000000040303bc11 */ /* 0x000fe400080f0eff */
[----:B------:R-:W-:-:S04]  /*11ef0*/  @!P3 LEA R12, P0, R0, c[0x0][0x200], 0x2 ;  /* 0x00008000000cba11 */ /* 0x000fc800078010ff */
[----:B------:R-:W-:Y:S01]  /*11f00*/  @!P3 LEA.HI.X R13, R0, c[0x0][0x204], R3, 0x2, P0 ;  /* 0x00008100000dba11 */ /* 0x000fe200000f1403 */
[----:B------:R-:W-:Y:S01]  /*11f10*/  @!P6 IMAD.MOV.U32 R3, RZ, RZ, 0x7f800000 ;  /* 0x7f800000ff03e424 */ /* 0x000fe200078e00ff */
[----:B------:R-:W-:-:S04]  /*11f20*/  @!P2 IADD3 R0, P0, R4, UR9, RZ ;  /* 0x000000090400ac10 */ /* 0x000fc8000ff1e0ff */
[----:B------:R-:W-:Y:S01]  /*11f30*/  @!P2 LEA.HI.X.SX32 R5, R4, UR4, 0x1, P0 ;  /* 0x000000040405ac11 */ /* 0x000fe200080f0eff */
[----:B------:R1:W-:Y:S01]  /*11f40*/  @!P6 STG.E [R14.64], R3 ;  /* 0x000000030e00e986 */ /* 0x0003e2000c101912 */
[----:B------:R-:W-:-:S04]  /*11f50*/  @!P2 LEA R16, P0, R0, c[0x0][0x200], 0x2 ;  /* 0x000080000010aa11 */ /* 0x000fc800078010ff */
[----:B------:R-:W-:Y:S01]  /*11f60*/  @!P2 LEA.HI.X R17, R0, c[0x0][0x204], R5, 0x2, P0 ;  /* 0x000081000011aa11 */ /* 0x000fe200000f1405 */
[----:B------:R-:W-:-:S05]  /*11f70*/  @!P5 IMAD.MOV.U32 R5, RZ, RZ, 0x7f800000 ;  /* 0x7f800000ff05d424 */ /* 0x000fca00078e00ff */
[----:B------:R1:W-:Y:S04]  /*11f80*/  @!P5 STG.E [R8.64], R5 ;  /* 0x000000050800d986 */ /* 0x0003e8000c101912 */
[----:B------:R1:W-:Y:S04]  /*11f90*/  @!P4 STG.E [R6.64], R11 ;  /* 0x0000000b0600c986 */ /* 0x0003e8000c101912 */
[----:B------:R1:W-:Y:S04]  /*11fa0*/  @!P3 STG.E [R12.64], R21 ;  /* 0x000000150c00b986 */ /* 0x0003e8000c101912 */
[----:B------:R1:W-:Y:S01]  /*11fb0*/  @!P2 STG.E [R16.64], R19 ;  /* 0x000000131000a986 */ /* 0x0003e2000c101912 */
[----:B------:R-:W-:Y:S05]  /*11fc0*/  @P1 EXIT ;  /* 0x000000000000194d */ /* 0x000fea0003800000 */
[----:B------:R-:W-:Y:S02]  /*11fd0*/  IMAD R0, R2, UR24, RZ ;  /* 0x0000001802007c24 */ /* 0x000fe4000f8e02ff */
[----:B-1----:R-:W-:-:S03]  /*11fe0*/  IMAD.MOV.U32 R5, RZ, RZ, 0x7f800000 ;  /* 0x7f800000ff057424 */ /* 0x002fc600078e00ff */
[----:B------:R-:W-:-:S04]  /*11ff0*/  IADD3 R3, P0, R0, UR9, RZ ;  /* 0x0000000900037c10 */ /* 0x000fc8000ff1e0ff */
[----:B------:R-:W-:Y:S02]  /*12000*/  LEA.HI.X.SX32 R0, R0, UR4, 0x1, P0 ;  /* 0x0000000400007c11 */ /* 0x000fe400080f0eff */
[----:B------:R-:W-:-:S04]  /*12010*/  LEA R2, P0, R3, c[0x0][0x200], 0x2 ;  /* 0x0000800003027a11 */ /* 0x000fc800078010ff */
[----:B------:R-:W-:-:S05]  /*12020*/  LEA.HI.X R3, R3, c[0x0][0x204], R0, 0x2, P0 ;  /* 0x0000810003037a11 */ /* 0x000fca00000f1400 */
[----:B------:R-:W-:Y:S01]  /*12030*/  STG.E [R2.64], R5 ;  /* 0x0000000502007986 */ /* 0x000fe2000c101912 */
[----:B------:R-:W-:Y:S05]  /*12040*/  EXIT ;  /* 0x000000000000794d */ /* 0x000fea0003800000 */
.L_x_287:
        /* <DEDUP_REMOVED lines=11> */
.L_x_2117:


//--------------------- .text._ZN5flash16flash_fwd_kernelI23Flash_fwd_kernel_traitsILi64ELi128ELi128ELi4ELb0ELb0EN7cutlass10bfloat16_tE19Flash_kernel_traitsILi64ELi128ELi128ELi4ES3_EELb0ELb0ELb0ELb1ELb0ELb0ELb0ELb0EEEvNS_16Flash_fwd_paramsE --------------------------
	.section	.text._ZN5flash16flash_fwd_kernelI23Flash_fwd_kernel_traitsILi64ELi128ELi128ELi4ELb0ELb0EN7cutlass10bfloat16_tE19Flash_kernel_traitsILi64ELi128ELi128ELi4ES3_EELb0ELb0ELb0ELb1ELb0ELb0ELb0ELb0EEEvNS_16Flash_fwd_paramsE,"ax",@progbits
	.sectioninfo	@"SHI_REGISTERS=255"
	.align	128
        .global         _ZN5flash16flash_fwd_kernelI23Flash_fwd_kernel_traitsILi64ELi128ELi128ELi4ELb0ELb0EN7cutlass10bfloat16_tE19Flash_kernel_traitsILi64ELi128ELi128ELi4ES3_EELb0ELb0ELb0ELb1ELb0ELb0ELb0ELb0EEEvNS_16Flash_fwd_paramsE
        .type           _ZN5flash16flash_fwd_kernelI23Flash_fwd_kernel_traitsILi64ELi128ELi128ELi4ELb0ELb0EN7cutlass10bfloat16_tE19Flash_kernel_traitsILi64ELi128ELi128ELi4ES3_EELb0ELb0ELb0ELb1ELb0ELb0ELb0ELb0EEEvNS_16Flash_fwd_paramsE,@function
        .size           _ZN5flash16flash_fwd_kernelI23Flash_fwd_kernel_traitsILi64ELi128ELi128ELi4ELb0ELb0EN7cutlass10bfloat16_tE19Flash_kernel_traitsILi64ELi128ELi128ELi4ES3_EELb0ELb0ELb0ELb1ELb0ELb0ELb0ELb0EEEvNS_16Flash_fwd_paramsE,(.L_x_2118 - _ZN5flash16flash_fwd_kernelI23Flash_fwd_kernel_traitsILi64ELi128ELi128ELi4ELb0ELb0EN7cutlass10bfloat16_tE19Flash_kernel_traitsILi64ELi128ELi128ELi4ES3_EELb0ELb0ELb0ELb1ELb0ELb0ELb0ELb0EEEvNS_16Flash_fwd_paramsE)
        .other          _ZN5flash16flash_fwd_kernelI23Flash_fwd_kernel_traitsILi64ELi128ELi128ELi4ELb0ELb0EN7cutlass10bfloat16_tE19Flash_kernel_traitsILi64ELi128ELi128ELi4ES3_EELb0ELb0ELb0ELb1ELb0ELb0ELb0ELb0EEEvNS_16Flash_fwd_paramsE,@"STO_CUDA_ENTRY STV_DEFAULT"
_ZN5flash16flash_fwd_kernelI23Flash_fwd_kernel_traitsILi64ELi128ELi128ELi4ELb0ELb0EN7cutlass10bfloat16_tE19Flash_kernel_traitsILi64ELi128ELi128ELi4ES3_EELb0ELb0ELb0ELb1ELb0ELb0ELb0ELb0EEEvNS_16Flash_fwd_paramsE:
.text._ZN5flash16flash_fwd_kernelI23Flash_fwd_kernel_traitsILi64ELi128ELi128ELi4ELb0ELb0EN7cutlass10bfloat16_tE19Flash_kernel_traitsILi64ELi128ELi128ELi4ES3_EELb0ELb0ELb0ELb1ELb0ELb0ELb0ELb0EEEvNS_16Flash_fwd_paramsE:
        /* <DEDUP_REMOVED lines=57> */
.L_x_288:
[----:B------:R-:W-:Y:S02]  /*0390*/  ULDC UR7, c[0x0][0x218] ;  /* 0x0000860000077ab9 */ /* 0x000fe40000000800 */
.L_x_289:
        /* <DEDUP_REMOVED lines=21> */
[----:B------:R-:W-:-:S06]  /*04f0*/  UISETP.GE.AND UP0, UPT, UR12, 0x1, UPT ;  /* 0x000000010c00788c */ /* 0x000fcc000bf06270 */
[----:B------:R-:W-:-:S13]  /*0500*/  PLOP3.LUT P0, PT, PT, PT, UP0, 0x80, 0x0 ;  /* 0x000000000000781c */ /* 0x000fda0003f0f008 */
[----:B------:R-:W-:Y:S05]  /*0510*/  @!P0 BRA `(.L_x_290) ;  /* 0x0001474000008947 */ /* 0x000fea0003800000 */
[----:B------:R-:W-:Y:S02]  /*0520*/  UISETP.NE.AND UP1, UPT, UR10, -0x1, UPT ;  /* 0xffffffff0a00788c */ /* 0x000fe4000bf25270 */
[----:B------:R-:W-:Y:S02]  /*0530*/  UISETP.NE.AND UP0, UPT, UR22, -0x1, UPT ;  /* 0xffffffff1600788c */ /* 0x000fe4000bf05270 */
[----:B------:R-:W-:Y:S02]  /*0540*/  ULDC.64 UR20, c[0x0][0x190] ;  /* 0x0000640000147ab9 */ /* 0x000fe40000000a00 */
[----:B------:R-:W-:Y:S02]  /*0550*/  ULDC.64 UR8, c[0x0][0x178] ;  /* 0x00005e0000087ab9 */ /* 0x000fe40000000a00 */
[----:B------:R-:W-:Y:S01]  /*0560*/  PLOP3.LUT P0, PT, PT, PT, UP0, 0x80, 0x0 ;  /* 0x000000000000781c */ /* 0x000fe20003f0f008 */
[----:B------:R-:W-:Y:S02]  /*0570*/  ULDC.64 UR4, c[0x0][0x198] ;  /* 0x0000660000047ab9 */ /* 0x000fe40000000a00 */
[----:B------:R-:W-:-:S02]  /*0580*/  @!UP1 USHF.R.S32.HI UR7, URZ, 0x1f, UR14 ;  /* 0x0000001f3f079899 */ /* 0x000fc4000801140e */
[----:B------:R-:W-:Y:S02]  /*0590*/  @UP0 UIADD3 UR15, UR17, UR22, URZ ;  /* 0x00000016110f0290 */ /* 0x000fe4000fffe03f */
[----:B------:R-:W-:Y:S02]  /*05a0*/  @UP1 UIMAD.WIDE.U32 UR24, UR10, UR20, URZ ;  /* 0x000000140a1812a5 */ /* 0x000fe4000f8e003f */
[----:B------:R-:W-:Y:S02]  /*05b0*/  @!UP1 UIMAD UR7, UR7, UR8, URZ ;  /* 0x00000008070792a4 */ /* 0x000fe4000f8e023f */
[----:B------:R-:W-:Y:S02]  /*05c0*/  @UP0 UIMAD.WIDE.U32 UR26, UR15, UR4, URZ ;  /* 0x000000040f1a02a5 */ /* 0x000fe4000f8e003f */
[----:B------:R-:W-:Y:S02]  /*05d0*/  @!UP1 UIMAD.WIDE.U32 UR28, UR14, UR8, URZ ;  /* 0x000000080e1c92a5 */ /* 0x000fe4000f8e003f */
[----:B------:R-:W-:-:S02]  /*05e0*/  @!UP1 UIMAD UR9, UR14, UR9, UR7 ;  /* 0x000000090e0992a4 */ /* 0x000fc4000f8e0207 */
[----:B------:R-:W-:Y:S02]  /*05f0*/  @UP1 UIMAD UR21, UR10, UR21, UR25 ;  /* 0x000000150a1512a4 */ /* 0x000fe4000f8e0219 */
[----:B------:R-:W-:Y:S02]  /*0600*/  @UP0 UIMAD UR7, UR15, UR5, UR27 ;  /* 0x000000050f0702a4 */ /* 0x000fe4000f8e021b */
[----:B------:R-:W-:Y:S02]  /*0610*/  @UP1 UMOV UR8, UR24 ;  /* 0x0000001800081c82 */ /* 0x000fe40008000000 */
[----:B------:R-:W-:Y:S02]  /*0620*/  USHF.R.S32.HI UR15, URZ, 0x1f, UR16 ;  /* 0x0000001f3f0f7899 */ /* 0x000fe40008011410 */
[----:B------:R-:W-:Y:S02]  /*0630*/  @!UP1 UIADD3 UR21, UR29, UR9, URZ ;  /* 0x000000091d159290 */ /* 0x000fe4000fffe03f */
[----:B------:R-:W-:-:S02]  /*0640*/  @!UP1 UMOV UR8, UR28 ;  /* 0x0000001c00089c82 */ /* 0x000fc40008000000 */
[----:B------:R-:W-:Y:S01]  /*0650*/  @UP0 UMOV UR20, UR26 ;  /* 0x0000001a00140c82 */ /* 0x000fe20008000000 */
[----:B------:R-:W-:Y:S05]  /*0660*/  @P0 BRA `(.L_x_291) ;  /* 0x000000d000000947 */ /* 0x000fea0003800000 */
[----:B------:R-:W-:Y:S02]  /*0670*/  USHF.R.S32.HI UR9, URZ, 0x1f, UR17 ;  /* 0x0000001f3f097899 */ /* 0x000fe40008011411 */
[----:B------:R-:W-:Y:S02]  /*0680*/  ULDC.64 UR4, c[0x0][0x198] ;  /* 0x0000660000047ab9 */ /* 0x000fe40000000a00 */
[----:B------:R-:W-:Y:S02]  /*0690*/  UIMAD UR9, UR9, UR4, URZ ;  /* 0x00000004090972a4 */ /* 0x000fe4000f8e023f */
[----:B------:R-:W-:Y:S02]  /*06a0*/  USHF.R.S32.HI UR7, URZ, 0x1f, UR14 ;  /* 0x0000001f3f077899 */ /* 0x000fe4000801140e */
[----:B------:R-:W-:Y:S02]  /*06b0*/  UIMAD.WIDE.U32 UR24, UR17, UR4, URZ ;  /* 0x00000004111872a5 */ /* 0x000fe4000f8e003f */
[----:B------:R-:W-:-:S03]  /*06c0*/  UIMAD UR9, UR17, UR5, UR9 ;  /* 0x00000005110972a4 */ /* 0x000fc6000f8e0209 */
[----:B------:R-:W-:Y:S02]  /*06d0*/  ULDC.64 UR4, c[0x0][0x180] ;  /* 0x0000600000047ab9 */ /* 0x000fe40000000a00 */
[----:B------:R-:W-:Y:S02]  /*06e0*/  UIMAD UR7, UR7, UR4, URZ ;  /* 0x00000004070772a4 */ /* 0x000fe4000f8e023f */
[----:B------:R-:W-:Y:S02]  /*06f0*/  UIADD3 UR25, UR25, UR9, URZ ;  /* 0x0000000919197290 */ /* 0x000fe4000fffe03f */
[----:B------:R-:W-:Y:S02]  /*0700*/  UIMAD UR7, UR14, UR5, UR7 ;  /* 0x000000050e0772a4 */ /* 0x000fe4000f8e0207 */
[----:B------:R-:W-:-:S04]  /*0710*/  UIMAD.WIDE.U32 UR4, UR14, UR4, UR24 ;  /* 0x000000040e0472a5 */ /* 0x000fc8000f8e0018 */
[----:B------:R-:W-:-:S03]  /*0720*/  UIADD3 UR7, UR5, UR7, URZ ;  /* 0x0000000705077290 */ /* 0x000fc6000fffe03f */
[----:B------:R-:W-:Y:S02]  /*0730*/  UMOV UR20, UR4 ;  /* 0x0000000400147c82 */ /* 0x000fe40008000000 */
.L_x_291:
        /* <DEDUP_REMOVED lines=10> */
[----:B------:R-:W-:Y:S01]  /*07e0*/  @UP0 UIMAD UR23, UR22, UR5, UR25 ;  /* 0x00000005161702a4 */ /* 0x000fe2000f8e0219 */
        /* <DEDUP_REMOVED lines=34> */
.L_x_292:
        /* <DEDUP_REMOVED lines=9> */
[----:B------:R-:W-:Y:S02]  /*0aa0*/  SHF.R.S32.HI R12, RZ, 0x3, R0 ;  /* 0x00000003ff0c7819 */ /* 0x000fe40000011400 */
[----:B------:R-:W-:Y:S01]  /*0ab0*/  LOP3.LUT R2, R0, 0xfffffff8, RZ, 0xc0, !PT ;  /* 0xfffffff800027812 */ /* 0x000fe200078ec0ff */
[----:B------:R-:W-:Y:S01]  /*0ac0*/  IMAD.SHL.U32 R4, R4, 0x8, RZ ;  /* 0x0000000804047824 */ /* 0x000fe200078e00ff */
[----:B------:R-:W-:Y:S01]  /*0ad0*/  SHF.R.S32.HI R13, RZ, 0x1f, R12 ;  /* 0x0000001fff0d7819 */ /* 0x000fe2000001140c */
[----:B------:R-:W-:Y:S01]  /*0ae0*/  IMAD.SHL.U32 R0, R12, 0x40, RZ ;  /* 0x000000400c007824 */ /* 0x000fe200078e00ff */
[----:B------:R-:W-:Y:S01]  /*0af0*/  UIMAD UR4, UR16, UR5, UR4 ;  /* 0x00000005100472a4 */ /* 0x000fe2000f8e0204 */
[----:B------:R-:W-:Y:S01]  /*0b00*/  IMAD.IADD R23, R166, 0x1, -R2 ;  /* 0x00000001a6177824 */ /* 0x000fe200078e0a02 */
[----:B------:R-:W-:-:S02]  /*0b10*/  LEA.HI R24, R22, R166, RZ, 0x5 ;  /* 0x000000a616187211 */ /* 0x000fc400078f28ff */
[----:B------:R-:W-:Y:S01]  /*0b20*/  LOP3.LUT R0, R0, 0x1c0, RZ, 0xc0, !PT ;  /* 0x000001c000007812 */ /* 0x000fe200078ec0ff */
[----:B------:R-:W-:Y:S01]  /*0b30*/  IMAD.SHL.U32 R250, R23, 0x8, RZ ;  /* 0x0000000817fa7824 */ /* 0x000fe200078e00ff */
[----:B------:R-:W-:Y:S02]  /*0b40*/  SHF.R.S32.HI R11, RZ, 0x1f, R10 ;  /* 0x0000001fff0b7819 */ /* 0x000fe4000001140a */
[----:B------:R-:W-:Y:S01]  /*0b50*/  SHF.R.U32.HI R3, RZ, 0x3, R0 ;  /* 0x00000003ff037819 */ /* 0x000fe20000011600 */
[----:B-1----:R-:W-:Y:S01]  /*0b60*/  IMAD.WIDE R26, R5, 0x80, R12 ;  /* 0x00000080051a7825 */ /* 0x002fe200078e020c */
[--C-:B------:R-:W-:Y:S02]  /*0b70*/  LOP3.LUT R0, R0, 0x38, R250.reuse, 0xf8, !PT ;  /* 0x0000003800007812 */ /* 0x100fe400078ef8fa */
[----:B------:R-:W-:Y:S02]  /*0b80*/  SHF.R.S32.HI R251, RZ, 0x1f, R250 ;  /* 0x0000001ffffb7819 */ /* 0x000fe400000114fa */
[----:B------:R-:W-:Y:S01]  /*0b90*/  IADD3 R2, P0, R250, UR8, RZ ;  /* 0x00000008fa027c10 */ /* 0x000fe2000ff1e0ff */
[----:B------:R1:W-:Y:S01]  /*0ba0*/  STL.64 [R1], R26 ;  /* 0x0000001a01007387 */ /* 0x0003e20000100a00 */
[----:B------:R-:W-:-:S02]  /*0bb0*/  LOP3.LUT R0, R0, R3, RZ, 0x3c, !PT ;  /* 0x0000000300007212 */ /* 0x000fc400078e3cff */
[----:B------:R-:W-:Y:S02]  /*0bc0*/  IADD3.X R3, R251, UR21, RZ, P0, !PT ;  /* 0x00000015fb037c10 */ /* 0x000fe400087fe4ff */
[----:B------:R-:W-:Y:S02]  /*0bd0*/  ISETP.GE.AND P0, PT, R12, UR17, PT ;  /* 0x000000110c007c0c */ /* 0x000fe4000bf06270 */
[----:B------:R-:W-:Y:S01]  /*0be0*/  LOP3.LUT R0, R0, 0xfffffe00, R4, 0xf8, !PT ;  /* 0xfffffe0000007812 */ /* 0x000fe200078ef804 */
[----:B--2---:R-:W-:Y:S01]  /*0bf0*/  IMAD.WIDE.U32 R8, R8, c[0x0][0x1a8], R2 ;  /* 0x00006a0008087a25 */ /* 0x004fe200078e0002 */
[----:B------:R-:W-:-:S03]  /*0c00*/  SHF.R.S32.HI R164, RZ, 0x5, R24 ;  /* 0x00000005ffa47819 */ /* 0x000fc60000011418 */
        /* <DEDUP_REMOVED lines=17> */
.L_x_294:
[----:B------:R-:W-:Y:S05]  /*0d20*/  BSYNC B0 ;  /* 0x0000000000007941 */ /* 0x000fea0003800000 */
.L_x_293:
        /* <DEDUP_REMOVED lines=21> */
.L_x_296:
[----:B------:R-:W-:Y:S05]  /*0e80*/  BSYNC B0 ;  /* 0x0000000000007941 */ /* 0x000fea0003800000 */
.L_x_295:
        /* <DEDUP_REMOVED lines=21> */
.L_x_298:
[----:B------:R-:W-:Y:S05]  /*0fe0*/  BSYNC B0 ;  /* 0x0000000000007941 */ /* 0x000fea0003800000 */
.L_x_297:
        /* <DEDUP_REMOVED lines=21> */
.L_x_300:
[----:B------:R-:W-:Y:S05]  /*1140*/  BSYNC B0 ;  /* 0x0000000000007941 */ /* 0x000fea0003800000 */
.L_x_299:
        /* <DEDUP_REMOVED lines=21> */
.L_x_302:
[----:B------:R-:W-:Y:S05]  /*12a0*/  BSYNC B0 ;  /* 0x0000000000007941 */ /* 0x000fea0003800000 */
.L_x_301:
        /* <DEDUP_REMOVED lines=21> */
.L_x_304:
[----:B------:R-:W-:Y:S05]  /*1400*/  BSYNC B0 ;  /* 0x0000000000007941 */ /* 0x000fea0003800000 */
.L_x_303:
        /* <DEDUP_REMOVED lines=21> */
.L_x_306:
[----:B------:R-:W-:Y:S05]  /*1560*/  BSYNC B0 ;  /* 0x0000000000007941 */ /* 0x000fea0003800000 */
.L_x_305:
[----:B------:R-:W-:Y:S01]  /*1570*/  IADD3 R14, R12, 0x70, RZ ;  /* 0x000000700c0e7810 */ /* 0x000fe20007ffe0ff */
[----:B------:R-:W-:Y:S01]  /*1580*/  UIADD3 UR5, UR12, 0x7f, URZ ;  /* 0x0000007f0c057890 */ /* 0x000fe2000fffe03f */
[----:B------:R-:W-:Y:S01]  /*1590*/  BSSY B0, `(.L_x_307) ;  /* 0x000001a000007945 */ /* 0x000fe20003800000 */
[----:B------:R-:W-:Y:S01]  /*15a0*/  UMOV UR21, 0x7 ;  /* 0x0000000700157882 */ /* 0x000fe20000000000 */
[----:B------:R-:W-:Y:S01]  /*15b0*/  ISETP.GE.AND P0, PT, R14, UR17, PT ;  /* 0x000000110e007c0c */ /* 0x000fe2000bf06270 */
[----:B------:R-:W-:Y:S02]  /*15c0*/  USHF.R.S32.HI UR4, URZ, 0x1f, UR5 ;  /* 0x0000001f3f047899 */ /* 0x000fe40008011405 */
[----:B------:R-:W-:Y:S02]  /*15d0*/  ULDC.64 UR8, c[0x0][0x198] ;  /* 0x0000660000087ab9 */ /* 0x000fe40000000a00 */
[----:B------:R-:W-:Y:S02]  /*15e0*/  USHF.L.U64.HI UR21, UR8, UR21, UR9 ;  /* 0x0000001508157299 */ /* 0x000fe40008010209 */
[----:B------:R-:W-:-:S02]  /*15f0*/  USHF.L.U32 UR22, UR8, 0x7, URZ ;  /* 0x0000000708167899 */ /* 0x000fc4000800063f */
[----:B------:R-:W-:-:S04]  /*1600*/  ULEA.HI UR9, UR4, UR5, URZ, 0x7 ;  /* 0x0000000504097291 */ /* 0x000fc8000f8f383f */
        /* <DEDUP_REMOVED lines=18> */
.L_x_308:
[----:B------:R-:W-:Y:S05]  /*1730*/  BSYNC B0 ;  /* 0x0000000000007941 */ /* 0x000fea0003800000 */
.L_x_307:
[C---:B------:R-:W-:Y:S01]  /*1740*/  IMAD R6, R13.reuse, c[0x0][0x198], RZ ;  /* 0x000066000d067a24 */ /* 0x040fe200078e02ff */
[----:B------:R-:W-:Y:S01]  /*1750*/  LEA.HI R22, R22, R166, RZ, 0x4 ;  /* 0x000000a616167211 */ /* 0x000fe200078f20ff */
[----:B------:R-:W-:Y:S01]  /*1760*/  IMAD R0, R13, c[0x0][0x1a0], RZ ;  /* 0x000068000d007a24 */ /* 0x000fe200078e02ff */
[----:B------:R-:W-:Y:S01]  /*1770*/  BSSY B0, `(.L_x_309) ;  /* 0x0000036000007945 */ /* 0x000fe20003800000 */
[----:B---3--:R-:W-:Y:S01]  /*1780*/  IMAD.WIDE.U32 R2, R12, c[0x0][0x1a0], R250 ;  /* 0x000068000c027a25 */ /* 0x008fe200078e00fa */
[----:B------:R-:W-:-:S03]  /*1790*/  LOP3.LUT R7, R22, 0xfffffff0, RZ, 0xc0, !PT ;  /* 0xfffffff016077812 */ /* 0x000fc600078ec0ff */
[----:B------:R-:W-:Y:S01]  /*17a0*/  IMAD R8, R12, c[0x0][0x19c], R6 ;  /* 0x000067000c087a24 */ /* 0x000fe200078e0206 */
[----:B------:R-:W-:Y:S01]  /*17b0*/  IADD3 R2, P0, R2, UR24, RZ ;  /* 0x0000001802027c10 */ /* 0x000fe2000ff1e0ff */
[----:B------:R-:W-:Y:S02]  /*17c0*/  IMAD R6, R12, c[0x0][0x1a4], R0 ;  /* 0x000069000c067a24 */ /* 0x000fe400078e0200 */
[----:B------:R-:W-:Y:S02]  /*17d0*/  IMAD.IADD R0, R166, 0x1, -R7 ;  /* 0x00000001a6007824 */ /* 0x000fe400078e0a07 */
[----:B------:R-:W-:Y:S01]  /*17e0*/  IMAD R7, R11, c[0x0][0x1b8], RZ ;  /* 0x00006e000b077a24 */ /* 0x000fe200078e02ff */
[----:B------:R-:W-:Y:S01]  /*17f0*/  IADD3.X R3, R3, UR23, R6, P0, !PT ;  /* 0x0000001703037c10 */ /* 0x000fe200087fe406 */
[----:B------:R-:W-:Y:S01]  /*1800*/  IMAD.WIDE.U32 R4, R12, c[0x0][0x198], R250 ;  /* 0x000066000c047a25 */ /* 0x000fe200078e00fa */
[----:B------:R-:W-:Y:S01]  /*1810*/  SHF.R.S32.HI R6, RZ, 0x1f, R0 ;  /* 0x0000001fff067819 */ /* 0x000fe20000011400 */
[----:B------:R-:W-:-:S02]  /*1820*/  ULEA.HI.SX32 UR23, UR9, 0xffffffff, 0x19 ;  /* 0xffffffff09177891 */ /* 0x000fc4000f8fca3f */
[----:B------:R-:W-:Y:S01]  /*1830*/  IMAD R9, R10, c[0x0][0x1bc], R7 ;  /* 0x00006f000a097a24 */ /* 0x000fe200078e0207 */
[----:B------:R-:W-:Y:S01]  /*1840*/  IADD3 R4, P1, R4, UR20, RZ ;  /* 0x0000001404047c10 */ /* 0x000fe2000ff3e0ff */
[----:B-1----:R-:W-:Y:S01]  /*1850*/  IMAD.WIDE.U32 R26, R10, c[0x0][0x1b8], R2 ;  /* 0x00006e000a1a7a25 */ /* 0x002fe200078e0002 */
[----:B------:R-:W-:Y:S01]  /*1860*/  LEA.HI R6, R6, R0, RZ, 0x3 ;  /* 0x0000000006067211 */ /* 0x000fe200078f18ff */
[----:B------:R-:W-:Y:S01]  /*1870*/  UIMAD UR20, UR23, -0x80, UR12 ;  /* 0xffffff80171478a4 */ /* 0x000fe2000f8e020c */
[----:B------:R-:W-:Y:S01]  /*1880*/  IADD3.X R5, R5, UR7, R8, P1, !PT ;  /* 0x0000000705057c10 */ /* 0x000fe20008ffe408 */
[----:B------:R-:W-:Y:S01]  /*1890*/  IMAD.IADD R25, R27, 0x1, R9 ;  /* 0x000000011b197824 */ /* 0x000fe200078e0209 */
[----:B------:R1:W-:Y:S01]  /*18a0*/  STL.64 [R1+0x18], R26 ;  /* 0x0000181a01007387 */ /* 0x0003e20000100a00 */
[----:B------:R-:W-:Y:S01]  /*18b0*/  IMAD R8, R11, c[0x0][0x1b0], RZ ;  /* 0x00006c000b087a24 */ /* 0x000fe200078e02ff */
[----:B------:R-:W-:Y:S01]  /*18c0*/  LOP3.LUT R7, R6, 0xfffffff8, RZ, 0xc0, !PT ;  /* 0xfffffff806077812 */ /* 0x000fe200078ec0ff */
[----:B------:R-:W-:Y:S01]  /*18d0*/  IMAD.WIDE.U32 R246, R10, c[0x0][0x1b0], R4 ;  /* 0x00006c000af67a25 */ /* 0x000fe200078e0004 */
[----:B------:R1:W-:Y:S01]  /*18e0*/  STL [R1+0x20], R25 ;  /* 0x0000201901007387 */ /* 0x0003e20000100800 */
[----:B------:R-:W-:Y:S01]  /*18f0*/  ISETP.GE.AND P0, PT, R12, UR20, PT ;  /* 0x000000140c007c0c */ /* 0x000fe2000bf06270 */
[----:B------:R-:W-:Y:S01]  /*1900*/  USHF.R.S32.HI UR25, URZ, 0x1f, UR23 ;  /* 0x0000001f3f197899 */ /* 0x000fe20008011417 */
[----:B------:R-:W-:Y:S01]  /*1910*/  IMAD R8, R10, c[0x0][0x1b4], R8 ;  /* 0x00006d000a087a24 */ /* 0x000fe200078e0208 */
[----:B------:R-:W-:Y:S01]  /*1920*/  UIMAD UR4, UR21, UR23, URZ ;  /* 0x00000017150472a4 */ /* 0x000fe2000f8e023f */
[----:B------:R-:W-:Y:S01]  /*1930*/  IMAD.IADD R19, R0, 0x1, -R7 ;  /* 0x0000000100137824 */ /* 0x000fe200078e0a07 */
[----:B------:R-:W-:Y:S01]  /*1940*/  MOV R244, R246 ;  /* 0x000000f600f47202 */ /* 0x000fe20000000f00 */
[----:B------:R-:W-:Y:S01]  /*1950*/  IMAD.U32 R2, RZ, RZ, UR23 ;  /* 0x00000017ff027e24 */ /* 0x000fe2000f8e00ff */
[----:B------:R-:W-:Y:S01]  /*1960*/  IADD3 R245, R247, R8, RZ ;  /* 0x00000008f7f57210 */ /* 0x000fe20007ffe0ff */
[----:B------:R-:W-:Y:S01]  /*1970*/  UIMAD UR4, UR25, UR22, UR4 ;  /* 0x00000016190472a4 */ /* 0x000fe2000f8e0204 */
[----:B------:R-:W-:Y:S01]  /*1980*/  LOP3.LUT R0, R24, 0xffffffe0, RZ, 0xc0, !PT ;  /* 0xffffffe018007812 */ /* 0x000fe200078ec0ff */
[----:B------:R-:W-:Y:S01]  /*1990*/  IMAD.MOV.U32 R24, RZ, RZ, 0x20 ;  /* 0x00000020ff187424 */ /* 0x000fe200078e00ff */
[----:B------:R-:W-:Y:S01]  /*19a0*/  R2P PR, R19, 0x6 ;  /* 0x0000000613007804 */ /* 0x000fe20000000000 */
[----:B------:R-:W-:Y:S01]  /*19b0*/  IMAD.WIDE.U32 R2, R2, UR22, R244 ;  /* 0x0000001602027c25 */ /* 0x000fe2000f8e00f4 */
[----:B------:R-:W-:-:S02]  /*19c0*/  IADD3 R165, -R0, R166, RZ ;  /* 0x000000a600a57210 */ /* 0x000fc40007ffe1ff */
[----:B------:R-:W-:Y:S01]  /*19d0*/  MOV R4, 0x10 ;  /* 0x0000001000047802 */ /* 0x000fe20000000f00 */
[----:B------:R-:W-:Y:S01]  /*19e0*/  IMAD.SHL.U32 R0, R6, 0x40, RZ ;  /* 0x0000004006007824 */ /* 0x000fe200078e00ff */
[----:B------:R-:W-:-:S04]  /*19f0*/  IADD3 R7, R3, UR4, RZ ;  /* 0x0000000403077c10 */ /* 0x000fc8000fffe0ff */
[----:B------:R-:W-:Y:S02]  /*1a00*/  LOP3.LUT R248, R0, 0xfffffe00, RZ, 0xc0, !PT ;  /* 0xfffffe0000f87812 */ /* 0x000fe400078ec0ff */
[----:B------:R-:W-:Y:S02]  /*1a10*/  SEL R0, R4, 0xfffffff0, !P1 ;  /* 0xfffffff004007807 */ /* 0x000fe40004800000 */
[----:B------:R-:W-:Y:S01]  /*1a20*/  SEL R4, R24, 0xffffffe0, !P2 ;  /* 0xffffffe018047807 */ /* 0x000fe20005000000 */
[----:B------:R-:W-:Y:S05]  /*1a30*/  @P0 BRA `(.L_x_310) ;  /* 0x0000009000000947 */ /* 0x000fea0003800000 */
[----:B-1----:R-:W-:-:S13]  /*1a40*/  ISETP.GE.AND P0, PT, R250, c[0x0][0x220], PT ;  /* 0x00008800fa007a0c */ /* 0x002fda0003f06270 */
        /* <DEDUP_REMOVED lines=8> */
.L_x_310:
[----:B-1----:R-:W-:Y:S05]  /*1ad0*/  BSYNC B0 ;  /* 0x0000000000007941 */ /* 0x002fea0003800000 */
.L_x_309:
        /* <DEDUP_REMOVED lines=10> */
[----:B---3--:R-:W-:Y:S02]  /*1b80*/  IADD3.X R9, R7, UR26, RZ, P0, !PT ;  /* 0x0000001a07097c10 */ /* 0x008fe400087fe4ff */
[----:B------:R-:W-:-:S04]  /*1b90*/  LEA R8, P0, R5, c[0x0][0x168], 0x1 ;  /* 0x00005a0005087a11 */ /* 0x000fc800078008ff */
[----:B------:R-:W-:-:S05]  /*1ba0*/  LEA.HI.X R9, R5, c[0x0][0x16c], R9, 0x1, P0 ;  /* 0x00005b0005097a11 */ /* 0x000fca00000f0c09 */
[----:B------:R-:W-:Y:S01]  /*1bb0*/  @!PT LDS RZ, [RZ] ;  /* 0x00000000fffff984 */ /* 0x000fe20000000800 */
[----:B------:R-:W-:Y:S01]  /*1bc0*/  @!PT LDS RZ, [RZ] ;  /* 0x00000000fffff984 */ /* 0x000fe20000000800 */
[----:B------:R-:W-:Y:S01]  /*1bd0*/  @!PT LDS RZ, [RZ] ;  /* 0x00000000fffff984 */ /* 0x000fe20000000800 */
[----:B------:R3:W-:Y:S04]  /*1be0*/  LDGSTS.E.BYPASS.LTC128B.128 [R234+0x4800], [R8.64] ;  /* 0x0480000008ea7fae */ /* 0x0007e8000b901d52 */
.L_x_312:
[----:B------:R-:W-:Y:S05]  /*1bf0*/  BSYNC B0 ;  /* 0x0000000000007941 */ /* 0x000fea0003800000 */
.L_x_311:
[----:B------:R-:W-:Y:S01]  /*1c00*/  ISETP.GE.AND P0, PT, R20, UR20, PT ;  /* 0x0000001414007c0c */ /* 0x000fe2000bf06270 */
[----:B------:R-:W-:-:S12]  /*1c10*/  BSSY B0, `(.L_x_313) ;  /* 0x0000010000007945 */ /* 0x000fd80003800000 */
[----:B------:R-:W-:Y:S05]  /*1c20*/  @P0 BRA `(.L_x_314) ;  /* 0x000000e000000947 */ /* 0x000fea0003800000 */
[----:B------:R-:W-:-:S13]  /*1c30*/  ISETP.GE.AND P0, PT, R250, c[0x0][0x220], PT ;  /* 0x00008800fa007a0c */ /* 0x000fda0003f06270 */
[----:B------:R1:W-:Y:S01]  /*1c40*/  @P0 STS.128 [R234+0x5000], RZ ;  /* 0x005000ffea000388 */ /* 0x0003e20000000c00 */
[----:B------:R-:W-:Y:S05]  /*1c50*/  @P0 BRA `(.L_x_314) ;  /* 0x000000b000000947 */ /* 0x000fea0003800000 */
[----:B------:R-:W-:Y:S02]  /*1c60*/  IMAD.U32 R5, RZ, RZ, UR8 ;  /* 0x00000008ff057e24 */ /* 0x000fe4000f8e00ff */
[----:B---3--:R-:W-:Y:S02]  /*1c70*/  IMAD.MOV.U32 R8, RZ, RZ, c[0x0][0x19c] ;  /* 0x00006700ff087624 */ /* 0x008fe400078e00ff */
        /* <DEDUP_REMOVED lines=9> */
.L_x_314:
[----:B------:R-:W-:Y:S05]  /*1d10*/  BSYNC B0 ;  /* 0x0000000000007941 */ /* 0x000fea0003800000 */
.L_x_313:
        /* <DEDUP_REMOVED lines=12> */
[----:B---3--:R-:W-:-:S04]  /*1de0*/  LEA R8, P0, R10, c[0x0][0x168], 0x1 ;  /* 0x00005a000a087a11 */ /* 0x008fc800078008ff */
[----:B------:R-:W-:-:S05]  /*1df0*/  LEA.HI.X R9, R10, c[0x0][0x16c], R5, 0x1, P0 ;  /* 0x00005b000a097a11 */ /* 0x000fca00000f0c05 */
[----:B------:R-:W-:Y:S01]  /*1e00*/  @!PT LDS RZ, [RZ] ;  /* 0x00000000fffff984 */ /* 0x000fe20000000800 */
[----:B------:R-:W-:Y:S01]  /*1e10*/  @!PT LDS RZ, [RZ] ;  /* 0x00000000fffff984 */ /* 0x000fe20000000800 */
[----:B------:R-:W-:Y:S01]  /*1e20*/  @!PT LDS RZ, [RZ] ;  /* 0x00000000fffff984 */ /* 0x000fe20000000800 */
[----:B------:R3:W-:Y:S04]  /*1e30*/  LDGSTS.E.BYPASS.LTC128B.128 [R234+0x5800], [R8.64] ;  /* 0x0580000008ea7fae */ /* 0x0007e8000b901d52 */
.L_x_316:
[----:B------:R-:W-:Y:S05]  /*1e40*/  BSYNC B0 ;  /* 0x0000000000007941 */ /* 0x000fea0003800000 */
.L_x_315:
        /* <DEDUP_REMOVED lines=17> */
.L_x_318:
[----:B------:R-:W-:Y:S05]  /*1f60*/  BSYNC B0 ;  /* 0x0000000000007941 */ /* 0x000fea0003800000 */
.L_x_317:
[----:B------:R-:W-:Y:S01]  /*1f70*/  ISETP.GE.AND P0, PT, R16, UR20, PT ;  /* 0x0000001410007c0c */ /* 0x000fe2000bf06270 */
[----:B------:R-:W-:-:S12]  /*1f80*/  BSSY B0, `(.L_x_319) ;  /* 0x0000012000007945 */ /* 0x000fd80003800000 */
[----:B------:R-:W-:Y:S05]  /*1f90*/  @P0 BRA `(.L_x_320) ;  /* 0x0000010000000947 */ /* 0x000fea0003800000 */
[----:B------:R-:W-:-:S13]  /*1fa0*/  ISETP.GE.AND P0, PT, R250, c[0x0][0x220], PT ;  /* 0x00008800fa007a0c */ /* 0x000fda0003f06270 */
[----:B------:R1:W-:Y:S01]  /*1fb0*/  @P0 STS.128 [R234+0x6800], RZ ;  /* 0x006800ffea000388 */ /* 0x0003e20000000c00 */
[----:B------:R-:W-:Y:S05]  /*1fc0*/  @P0 BRA `(.L_x_320) ;  /* 0x000000d000000947 */ /* 0x000fea0003800000 */
[----:B---3--:R-:W-:Y:S01]  /*1fd0*/  MOV R8, R2 ;  /* 0x0000000200087202 */ /* 0x008fe20000000f00 */
        /* <DEDUP_REMOVED lines=12> */
.L_x_320:
[----:B------:R-:W-:Y:S05]  /*20a0*/  BSYNC B0 ;  /* 0x0000000000007941 */ /* 0x000fea0003800000 */
.L_x_319:
        /* <DEDUP_REMOVED lines=19> */
.L_x_322:
[----:B------:R-:W-:Y:S05]  /*21e0*/  BSYNC B0 ;  /* 0x0000000000007941 */ /* 0x000fea0003800000 */
.L_x_321:
        /* <DEDUP_REMOVED lines=18> */
.L_x_324:
[----:B------:R-:W-:Y:S05]  /*2310*/  BSYNC B0 ;  /* 0x0000000000007941 */ /* 0x000fea0003800000 */
.L_x_323:
[----:B------:R-:W-:Y:S01]  /*2320*/  ULDC.64 UR6, c[0x0][0x318] ;  /* 0x0000c60000067ab9 */ /* 0x000fe20000000a00 */
[----:B------:R-:W0:Y:S01]  /*2330*/  LDGDEPBAR ;  /* 0x00000000000079af */ /* 0x000e220000000000 */
[----:B------:R-:W-:Y:S02]  /*2340*/  UISETP.NE.U32.AND UP1, UPT, URZ, UR6, UPT ;  /* 0x000000063f00728c */ /* 0x000fe4000bf25070 */
[----:B------:R-:W-:Y:S02]  /*2350*/  ULDC.64 UR4, c[0x0][0x320] ;  /* 0x0000c80000047ab9 */ /* 0x000fe40000000a00 */
[----:B------:R-:W-:-:S06]  /*2360*/  UISETP.NE.AND.EX UP1, UPT, URZ, UR7, UPT, UP1 ;  /* 0x000000073f00728c */ /* 0x000fcc000bf25310 */
[----:B------:R-:W-:-:S05]  /*2370*/  PLOP3.LUT P0, PT, PT, PT, UP1, 0x80, 0x0 ;  /* 0x000000000000781c */ /* 0x000fca0003f0f018 */
[----:B------:R-:W-:Y:S02]  /*2380*/  @UP1 USHF.R.S32.HI UR27, URZ, 0x1f, UR14 ;  /* 0x0000001f3f1b1899 */ /* 0x000fe4000801140e */
[----:B------:R-:W-:Y:S02]  /*2390*/  @UP1 UMOV UR28, UR16 ;  /* 0x00000010001c1c82 */ /* 0x000fe40008000000 */
[----:B------:R-:W-:Y:S02]  /*23a0*/  @UP1 UIMAD UR27, UR27, UR4, URZ ;  /* 0x000000041b1b12a4 */ /* 0x000fe4000f8e023f */
[----:B------:R-:W-:Y:S02]  /*23b0*/  @UP1 UMOV UR29, UR15 ;  /* 0x0000000f001d1c82 */ /* 0x000fe40008000000 */
[----:B------:R-:W-:Y:S01]  /*23c0*/  @UP1 UIMAD.WIDE.U32 UR28, UR14, UR4, UR28 ;  /* 0x000000040e1c12a5 */ /* 0x000fe2000f8e001c */
[----:B------:R-:W-:-:S04]  /*23d0*/  DEPBAR.LE SB0, 0x0 ;  /* 0x000080000000791a */ /* 0x000fc80000000000 */
[----:B------:R-:W-:Y:S02]  /*23e0*/  @UP1 UIMAD UR5, UR14, UR5, UR27 ;  /* 0x000000050e0512a4 */ /* 0x000fe4000f8e021b */
[----:B------:R-:W-:Y:S02]  /*23f0*/  @UP1 ULEA UR6, UP0, UR28, UR6, 0x2 ;  /* 0x000000061c061291 */ /* 0x000fe4000f80103f */
[----:B------:R-:W-:-:S04]  /*2400*/  @UP1 UIADD3 UR5, UR29, UR5, URZ ;  /* 0x000000051d051290 */ /* 0x000fc8000fffe03f */
[----:B------:R-:W-:Y:S01]  /*2410*/  @UP1 ULEA.HI.X UR7, UR28, UR7, UR5, 0x2, UP0 ;  /* 0x000000071c071291 */ /* 0x000fe200080f1405 */
[----:B-1----:R-:W-:Y:S01]  /*2420*/  IMAD.U32 R2, RZ, RZ, UR6 ;  /* 0x00000006ff027e24 */ /* 0x002fe2000f8e00ff */
[----:B------:R-:W-:Y:S01]  /*2430*/  ISETP.GE.AND P1, PT, R12, UR20, PT ;  /* 0x000000140c007c0c */ /* 0x000fe2000bf26270 */
[----:B------:R-:W-:-:S03]  /*2440*/  ULDC.64 UR4, c[0x0][0x1a0] ;  /* 0x0000680000047ab9 */ /* 0x000fc60000000a00 */
[----:B------:R-:W-:-:S05]  /*2450*/  IMAD.U32 R3, RZ, RZ, UR7 ;  /* 0x00000007ff037e24 */ /* 0x000fca000f8e00ff */
[----:B------:R1:W5:Y:S01]  /*2460*/  @P0 LDG.E R2, [R2.64] ;  /* 0x0000001202020981 */ /* 0x000362000c1e1900 */
[----:B------:R-:W-:Y:S01]  /*2470*/  UIMAD.WIDE.U32 UR14, UR23, UR4, URZ ;  /* 0x00000004170e72a5 */ /* 0x000fe2000f8e003f */
[----:B------:R-:W-:Y:S01]  /*2480*/  BSSY B0, `(.L_x_325) ;  /* 0x000001a000007945 */ /* 0x000fe20003800000 */
[----:B------:R-:W-:Y:S01]  /*2490*/  UIMAD UR4, UR25, UR4, URZ ;  /* 0x00000004190472a4 */ /* 0x000fe2000f8e023f */
[----:B------:R-:W-:Y:S03]  /*24a0*/  BAR.SYNC.DEFER_BLOCKING 0x0 ;  /* 0x0000000000007b1d */ /* 0x000fe60000010000 */
[----:B------:R-:W-:Y:S01]  /*24b0*/  UIMAD UR4, UR23, UR5, UR4 ;  /* 0x00000005170472a4 */ /* 0x000fe2000f8e0204 */
[----:B------:R-:W-:Y:S01]  /*24c0*/  MOV R6, UR14 ;  /* 0x0000000e00067c02 */ /* 0x000fe20008000f00 */
[----:B------:R-:W-:Y:S02]  /*24d0*/  IMAD.U32 R7, RZ, RZ, UR15 ;  /* 0x0000000fff077e24 */ /* 0x000fe4000f8e00ff */
[----:B------:R-:W-:Y:S01]  /*24e0*/  UIADD3 UR4, UR15, UR4, URZ ;  /* 0x000000040f047290 */ /* 0x000fe2000fffe03f */
[----:B-1----:R-:W5:Y:S01]  /*24f0*/  @P0 MUFU.RCP R3, c[0x0][0x238] ;  /* 0x00008e0000030b08 */ /* 0x002f620000001000 */
[----:B------:R1:W-:Y:S01]  /*2500*/  @P1 STS.128 [R234+0x8000], RZ ;  /* 0x008000ffea001388 */ /* 0x0003e20000000c00 */
[----:B-----5:R-:W-:-:S03]  /*2510*/  @P0 FMUL.FTZ R2, R2, R3 ;  /* 0x0000000302020220 */ /* 0x020fc60000410000 */
[----:B------:R-:W-:Y:S01]  /*2520*/  MOV R3, UR4 ;  /* 0x0000000400037c02 */ /* 0x000fe20008000f00 */
[----:B------:R-:W-:Y:S01]  /*2530*/  UMOV UR4, URZ ;  /* 0x0000003f00047c82 */ /* 0x000fe20008000000 */
[----:B------:R5:W2:Y:S02]  /*2540*/  @P0 R2UR UR6, R2 ;  /* 0x00000000020603c2 */ /* 0x000aa400000e0000 */
[----:B-----5:R-:W-:Y:S01]  /*2550*/  LEA R2, P0, R6, R26, 0x7 ;  /* 0x0000001a06027211 */ /* 0x020fe200078038ff */
[----:B--2---:R-:W-:-:S03]  /*2560*/  @UP1 UMOV UR4, UR6 ;  /* 0x0000000600041c82 */ /* 0x004fc60008000000 */
[----:B------:R-:W-:Y:S01]  /*2570*/  LEA.HI.X R3, R6, R25, R3, 0x7, P0 ;  /* 0x0000001906037211 */ /* 0x000fe200000f3c03 */
        /* <DEDUP_REMOVED lines=10> */
.L_x_326:
[----:B-1----:R-:W-:Y:S05]  /*2620*/  BSYNC B0 ;  /* 0x0000000000007941 */ /* 0x002fea0003800000 */
.L_x_325:
[----:B------:R-:W-:Y:S01]  /*2630*/  ISETP.GE.AND P0, PT, R21, UR20, PT ;  /* 0x0000001415007c0c */ /* 0x000fe2000bf06270 */
[----:B------:R-:W-:-:S12]  /*2640*/  BSSY B0, `(.L_x_327) ;  /* 0x0000010000007945 */ /* 0x000fd80003800000 */
[----:B------:R1:W-:Y:S01]  /*2650*/  @P0 STS.128 [R234+0x8800], RZ ;  /* 0x008800ffea000388 */ /* 0x0003e20000000c00 */
[----:B------:R-:W-:Y:S05]  /*2660*/  @P0 BRA `(.L_x_328) ;  /* 0x000000d000000947 */ /* 0x000fea0003800000 */
[----:B------:R-:W-:-:S13]  /*2670*/  ISETP.GE.AND P0, PT, R250, c[0x0][0x220], PT ;  /* 0x00008800fa007a0c */ /* 0x000fda0003f06270 */
[----:B------:R1:W-:Y:S01]  /*2680*/  @P0 STS.128 [R234+0x8800], RZ ;  /* 0x008800ffea000388 */ /* 0x0003e20000000c00 */
[----:B------:R-:W-:Y:S05]  /*2690*/  @P0 BRA `(.L_x_328) ;  /* 0x000000a000000947 */ /* 0x000fea0003800000 */
[----:B--2---:R-:W-:Y:S02]  /*26a0*/  IMAD.MOV.U32 R7, RZ, RZ, c[0x0][0x1a0] ;  /* 0x00006800ff077624 */ /* 0x004fe400078e00ff */
[----:B------:R-:W-:-:S03]  /*26b0*/  IMAD.MOV.U32 R6, RZ, RZ, c[0x0][0x1a4] ;  /* 0x00006900ff067624 */ /* 0x000fc600078e00ff */
        /* <DEDUP_REMOVED lines=8> */
.L_x_328:
[----:B------:R-:W-:Y:S05]  /*2740*/  BSYNC B0 ;  /* 0x0000000000007941 */ /* 0x000fea0003800000 */
.L_x_327:
        /* <DEDUP_REMOVED lines=17> */
.L_x_330:
[----:B------:R-:W-:Y:S05]  /*2860*/  BSYNC B0 ;  /* 0x0000000000007941 */ /* 0x000fea0003800000 */
.L_x_329:
[----:B------:R-:W-:Y:S01]  /*2870*/  ISETP.GE.AND P0, PT, R18, UR20, PT ;  /* 0x0000001412007c0c */ /* 0x000fe2000bf06270 */
[----:B------:R-:W-:-:S12]  /*2880*/  BSSY B0, `(.L_x_331) ;  /* 0x0000011000007945 */ /* 0x000fd80003800000 */
[----:B------:R1:W-:Y:S01]  /*2890*/  @P0 STS.128 [R234+0x9800], RZ ;  /* 0x009800ffea000388 */ /* 0x0003e20000000c00 */
[----:B------:R-:W-:Y:S05]  /*28a0*/  @P0 BRA `(.L_x_332) ;  /* 0x000000e000000947 */ /* 0x000fea0003800000 */
[----:B------:R-:W-:-:S13]  /*28b0*/  ISETP.GE.AND P0, PT, R250, c[0x0][0x220], PT ;  /* 0x00008800fa007a0c */ /* 0x000fda0003f06270 */
[----:B------:R1:W-:Y:S01]  /*28c0*/  @P0 STS.128 [R234+0x9800], RZ ;  /* 0x009800ffea000388 */ /* 0x0003e20000000c00 */
[----:B------:R-:W-:Y:S05]  /*28d0*/  @P0 BRA `(.L_x_332) ;  /* 0x000000b000000947 */ /* 0x000fea0003800000 */
[----:B---3--:R-:W-:Y:S01]  /*28e0*/  IMAD.MOV.U32 R8, RZ, RZ, c[0x0][0x1a0] ;  /* 0x00006800ff087624 */ /* 0x008fe200078e00ff */
[----:B------:R-:W-:Y:S02]  /*28f0*/  ULDC UR5, c[0x0][0x1a4] ;  /* 0x0000690000057ab9 */ /* 0x000fe40000000800 */
[----:B------:R-:W-:Y:S01]  /*2900*/  UIMAD UR5, UR5, 0x30, URZ ;  /* 0x00000030050578a4 */ /* 0x000fe2000f8e023f */
[----:B------:R-:W-:-:S05]  /*2910*/  IMAD.WIDE.U32 R8, R8, 0x30, R2 ;  /* 0x0000003008087825 */ /* 0x000fca00078e0002 */
[----:B------:R-:W-:Y:S02]  /*2920*/  IADD3 R5, R9, UR5, RZ ;  /* 0x0000000509057c10 */ /* 0x000fe4000fffe0ff */
[----:B--2---:R-:W-:-:S04]  /*2930*/  LEA R6, P0, R8, c[0x0][0x170], 0x1 ;  /* 0x00005c0008067a11 */ /* 0x004fc800078008ff */
[----:B------:R-:W-:-:S05]  /*2940*/  LEA.HI.X R7, R8, c[0x0][0x174], R5, 0x1, P0 ;  /* 0x00005d0008077a11 */ /* 0x000fca00000f0c05 */
[----:B------:R-:W-:Y:S01]  /*2950*/  @!PT LDS RZ, [RZ] ;  /* 0x00000000fffff984 */ /* 0x000fe20000000800 */
[----:B------:R-:W-:Y:S01]  /*2960*/  @!PT LDS RZ, [RZ] ;  /* 0x00000000fffff984 */ /* 0x000fe20000000800 */
[----:B------:R-:W-:Y:S01]  /*2970*/  @!PT LDS RZ, [RZ] ;  /* 0x00000000fffff984 */ /* 0x000fe20000000800 */
[----:B------:R2:W-:Y:S04]  /*2980*/  LDGSTS.E.BYPASS.LTC128B.128 [R234+0x9800], [R6.64] ;  /* 0x0980000006ea7fae */ /* 0x0005e8000b901d52 */
.L_x_332:
[----:B------:R-:W-:Y:S05]  /*2990*/  BSYNC B0 ;  /* 0x0000000000007941 */ /* 0x000fea0003800000 */
.L_x_331:
        /* <DEDUP_REMOVED lines=17> */
.L_x_334:
[----:B------:R-:W-:Y:S05]  /*2ab0*/  BSYNC B0 ;  /* 0x0000000000007941 */ /* 0x000fea0003800000 */
.L_x_333:
[----:B------:R-:W-:Y:S01]  /*2ac0*/  ISETP.GE.AND P0, PT, R16, UR20, PT ;  /* 0x0000001410007c0c */ /* 0x000fe2000bf06270 */
[----:B------:R-:W-:-:S12]  /*2ad0*/  BSSY B0, `(.L_x_335) ;  /* 0x0000013000007945 */ /* 0x000fd80003800000 */
[----:B------:R1:W-:Y:S01]  /*2ae0*/  @P0 STS.128 [R234+0xa800], RZ ;  /* 0x00a800ffea000388 */ /* 0x0003e20000000c00 */
[----:B------:R-:W-:Y:S05]  /*2af0*/  @P0 BRA `(.L_x_336) ;  /* 0x0000010000000947 */ /* 0x000fea0003800000 */
[----:B------:R-:W-:-:S13]  /*2b00*/  ISETP.GE.AND P0, PT, R250, c[0x0][0x220], PT ;  /* 0x00008800fa007a0c */ /* 0x000fda0003f06270 */
[----:B------:R1:W-:Y:S01]  /*2b10*/  @P0 STS.128 [R234+0xa800], RZ ;  /* 0x00a800ffea000388 */ /* 0x0003e20000000c00 */
[----:B------:R-:W-:Y:S05]  /*2b20*/  @P0 BRA `(.L_x_336) ;  /* 0x000000d000000947 */ /* 0x000fea0003800000 */
[----:B--2---:R-:W-:Y:S01]  /*2b30*/  MOV R6, R2 ;  /* 0x0000000200067202 */ /* 0x004fe20000000f00 */
[----:B------:R-:W-:Y:S01]  /*2b40*/  IMAD.MOV.U32 R5, RZ, RZ, c[0x0][0x1a0] ;  /* 0x00006800ff057624 */ /* 0x000fe200078e00ff */
        /* <DEDUP_REMOVED lines=11> */
.L_x_336:
[----:B------:R-:W-:Y:S05]  /*2c00*/  BSYNC B0 ;  /* 0x0000000000007941 */ /* 0x000fea0003800000 */
.L_x_335:
        /* <DEDUP_REMOVED lines=20> */
.L_x_338:
[----:B------:R-:W-:Y:S05]  /*2d50*/  BSYNC B0 ;  /* 0x0000000000007941 */ /* 0x000fea0003800000 */
.L_x_337:
[----:B------:R-:W-:Y:S01]  /*2d60*/  ISETP.GE.AND P0, PT, R14, UR20, PT ;  /* 0x000000140e007c0c */ /* 0x000fe2000bf06270 */
[----:B------:R-:W-:-:S12]  /*2d70*/  BSSY B0, `(.L_x_339) ;  /* 0x0000011000007945 */ /* 0x000fd80003800000 */
[----:B------:R1:W-:Y:S01]  /*2d80*/  @P0 STS.128 [R234+0xb800], RZ ;  /* 0x00b800ffea000388 */ /* 0x0003e20000000c00 */
[----:B------:R-:W-:Y:S05]  /*2d90*/  @P0 BRA `(.L_x_340) ;  /* 0x000000e000000947 */ /* 0x000fea0003800000 */
[----:B------:R-:W-:-:S13]  /*2da0*/  ISETP.GE.AND P0, PT, R250, c[0x0][0x220], PT ;  /* 0x00008800fa007a0c */ /* 0x000fda0003f06270 */
[----:B------:R1:W-:Y:S01]  /*2db0*/  @P0 STS.128 [R234+0xb800], RZ ;  /* 0x00b800ffea000388 */ /* 0x0003e20000000c00 */
[----:B------:R-:W-:Y:S05]  /*2dc0*/  @P0 BRA `(.L_x_340) ;  /* 0x000000b000000947 */ /* 0x000fea0003800000 */
[----:B--2---:R-:W-:Y:S01]  /*2dd0*/  IMAD.MOV.U32 R6, RZ, RZ, c[0x0][0x1a0] ;  /* 0x00006800ff067624 */ /* 0x004fe200078e00ff */
        /* <DEDUP_REMOVED lines=10> */
.L_x_340:
[----:B------:R-:W-:Y:S05]  /*2e80*/  BSYNC B0 ;  /* 0x0000000000007941 */ /* 0x000fea0003800000 */
.L_x_339:
[----:B--2---:R-:W-:Y:S01]  /*2e90*/  SHF.R.S32.HI R7, RZ, 0x4, R22 ;  /* 0x00000004ff077819 */ /* 0x004fe20000011416 */
[----:B------:R-:W-:Y:S01]  /*2ea0*/  IMAD.SHL.U32 R6, R23, 0x40, RZ ;  /* 0x0000004017067824 */ /* 0x000fe200078e00ff */
[----:B------:R-:W-:Y:S01]  /*2eb0*/  SHF.L.U32 R5, R12, 0x3, RZ ;  /* 0x000000030c057819 */ /* 0x000fe200000006ff */
[----:B------:R-:W-:Y:S01]  /*2ec0*/  IMAD.SHL.U32 R3, R19, 0x40, RZ ;  /* 0x0000004013037824 */ /* 0x000fe200078e00ff */
[----:B------:R-:W-:Y:S01]  /*2ed0*/  LEA.HI R2, R22, R7, RZ, 0x1 ;  /* 0x0000000716027211 */ /* 0x000fe200078f08ff */
[----:B------:R-:W-:Y:S01]  /*2ee0*/  STL [R1+0x8c], R251 ;  /* 0x00008cfb01007387 */ /* 0x000fe20000100800 */
[----:B------:R-:W-:Y:S02]  /*2ef0*/  R2P PR, R23, 0x6 ;  /* 0x0000000617007804 */ /* 0x000fe40000000000 */
[----:B------:R-:W-:Y:S01]  /*2f00*/  LOP3.LUT R2, R2, 0xfffffffe, RZ, 0xc0, !PT ;  /* 0xfffffffe02027812 */ /* 0x000fe200078ec0ff */
[----:B------:R-:W-:Y:S01]  /*2f10*/  STL [R1+0x88], R250 ;  /* 0x000088fa01007387 */ /* 0x000fe20000100800 */
[----:B------:R-:W-:-:S03]  /*2f20*/  LOP3.LUT R3, R3, 0x1c0, RZ, 0xc0, !PT ;  /* 0x000001c003037812 */ /* 0x000fc600078ec0ff */
[----:B------:R-:W-:Y:S01]  /*2f30*/  IMAD.IADD R7, R7, 0x1, -R2 ;  /* 0x0000000107077824 */ /* 0x000fe200078e0a02 */
[----:B------:R-:W-:Y:S01]  /*2f40*/  LOP3.LUT R2, R6, 0x1c0, RZ, 0xc0, !PT ;  /* 0x000001c006027812 */ /* 0x000fe200078ec0ff */
[----:B------:R-:W-:Y:S02]  /*2f50*/  STL [R1+0x84], R247 ;  /* 0x000084f701007387 */ /* 0x000fe40000100800 */
[----:B------:R-:W-:Y:S01]  /*2f60*/  IMAD.SHL.U32 R6, R7, 0x8, RZ ;  /* 0x0000000807067824 */ /* 0x000fe200078e00ff */
[----:B---3--:R-:W-:Y:S01]  /*2f70*/  LOP3.LUT R8, R2, 0x8, R5, 0xf8, !PT ;  /* 0x0000000802087812 */ /* 0x008fe200078ef805 */
[----:B------:R-:W-:Y:S01]  /*2f80*/  STL [R1+0x80], R246 ;  /* 0x000080f601007387 */ /* 0x000fe20000100800 */
[----:B------:R-:W-:Y:S02]  /*2f90*/  SHF.R.U32.HI R2, RZ, 0x3, R2 ;  /* 0x00000003ff027819 */ /* 0x000fe40000011602 */
[----:B------:R-:W-:Y:S01]  /*2fa0*/  LOP3.LUT R6, R3, 0x8, R6, 0xf8, !PT ;  /* 0x0000000803067812 */ /* 0x000fe200078ef806 */
[----:B------:R-:W-:Y:S01]  /*2fb0*/  STL [R1+0x7c], R245 ;  /* 0x00007cf501007387 */ /* 0x000fe20000100800 */
[----:B------:R-:W-:Y:S01]  /*2fc0*/  SHF.R.U32.HI R5, RZ, 0x3, R3 ;  /* 0x00000003ff057819 */ /* 0x000fe20000011603 */
[----:B------:R-:W-:Y:S01]  /*2fd0*/  IMAD R3, R164, 0x400, R248 ;  /* 0x00000400a4037824 */ /* 0x000fe200078e02f8 */
[----:B------:R-:W-:Y:S01]  /*2fe0*/  LOP3.LUT R2, R8, R2, RZ, 0x3c, !PT ;  /* 0x0000000208027212 */ /* 0x000fe200078e3cff */
[----:B------:R-:W-:Y:S01]  /*2ff0*/  STL [R1+0x78], R244 ;  /* 0x000078f401007387 */ /* 0x000fe20000100800 */
[----:B------:R-:W-:-:S03]  /*3000*/  LOP3.LUT R200, R6, R5, RZ, 0x3c, !PT ;  /* 0x0000000506c87212 */ /* 0x000fc600078e3cff */
[----:B------:R-:W-:Y:S01]  /*3010*/  IMAD R2, R7, 0x200, R2 ;  /* 0x0000020007027824 */ /* 0x000fe200078e0202 */
[----:B------:R-:W-:Y:S01]  /*3020*/  IADD3 R3, R200, R3, RZ ;  /* 0x00000003c8037210 */ /* 0x000fe20007ffe0ff */
[----:B------:R-:W-:Y:S02]  /*3030*/  STL [R1+0x74], R234 ;  /* 0x000074ea01007387 */ /* 0x000fe40000100800 */
[----:B------:R-:W-:Y:S01]  /*3040*/  IMAD.SHL.U32 R203, R2, 0x2, RZ ;  /* 0x0000000202cb7824 */ /* 0x000fe200078e00ff */
[----:B------:R-:W-:Y:S01]  /*3050*/  SEL R2, R24, 0xffffffe0, !P1 ;  /* 0xffffffe018027807 */ /* 0x000fe20004800000 */
[----:B------:R-:W-:Y:S01]  /*3060*/  IMAD.SHL.U32 R222, R3, 0x2, RZ ;  /* 0x0000000203de7824 */ /* 0x000fe200078e00ff */
[----:B------:R-:W0:Y:S02]  /*3070*/  LDGDEPBAR ;  /* 0x00000000000079af */ /* 0x000e240000000000 */
[C---:B------:R-:W-:Y:S01]  /*3080*/  IADD3 R3, R203.reuse, 0x4000, RZ ;  /* 0x00004000cb037810 */ /* 0x040fe20007ffe0ff */
[C---:B------:R-:W-:Y:S01]  /*3090*/  IMAD.IADD R221, R203.reuse, 0x1, R2 ;  /* 0x00000001cbdd7824 */ /* 0x040fe200078e0202 */
[----:B------:R-:W-:Y:S01]  /*30a0*/  LDSM.16.M88.4 R8, [R203+0x4000] ;  /* 0x00400000cb08783b */ /* 0x000fe20000000200 */
[----:B------:R-:W-:Y:S01]  /*30b0*/  LEA R225, R0, R222, 0x1 ;  /* 0x000000de00e17211 */ /* 0x000fe200078e08ff */
[----:B------:R-:W-:Y:S01]  /*30c0*/  IMAD R223, R4, 0x2, R222 ;  /* 0x0000000204df7824 */ /* 0x000fe200078e02de */
[----:B------:R-:W-:Y:S01]  /*30d0*/  IADD3 R226, R203, 0x4040, RZ ;  /* 0x00004040cbe27810 */ /* 0x000fe20007ffe0ff */
[----:B------:R-:W2:Y:S01]  /*30e0*/  LDSM.16.M88.4 R16, [R222] ;  /* 0x00000000de10783b */ /* 0x000ea20000000200 */
[----:B------:R-:W-:Y:S01]  /*30f0*/  @P2 IADD3 R226, R3, -0x40, RZ ;  /* 0xffffffc003e22810 */ /* 0x000fe20007ffe0ff */
[----:B------:R-:W-:Y:S01]  /*3100*/  IMAD R224, R0, 0x2, R223 ;  /* 0x0000000200e07824 */ /* 0x000fe200078e02df */
[----:B------:R-:W-:Y:S01]  /*3110*/  SHF.R.S32.HI R3, RZ, 0x1f, R165 ;  /* 0x0000001fff037819 */ /* 0x000fe200000114a5 */
[----:B------:R-:W3:Y:S02]  /*3120*/  LDSM.16.M88.4 R12, [R222+0x2000] ;  /* 0x00200000de0c783b */ /* 0x000ee40000000200 */
[----:B------:R-:W-:Y:S01]  /*3130*/  IMAD.IADD R220, R2, 0x1, R226 ;  /* 0x0000000102dc7824 */ /* 0x000fe200078e02e2 */
[----:B------:R-:W-:Y:S01]  /*3140*/  LEA.HI R3, R3, R165, RZ, 0x2 ;  /* 0x000000a503037211 */ /* 0x000fe200078f10ff */
[----:B------:R-:W1:Y:S04]  /*3150*/  LDSM.16.M88.4 R56, [R203+0x4800] ;  /* 0x00480000cb38783b */ /* 0x000e680000000200 */
[----:B------:R-:W4:Y:S04]  /*3160*/  LDSM.16.M88.4 R52, [R203+0x5000] ;  /* 0x00500000cb34783b */ /* 0x000f280000000200 */
[----:B------:R-:W1:Y:S04]  /*3170*/  LDSM.16.M88.4 R48, [R203+0x5800] ;  /* 0x00580000cb30783b */ /* 0x000e680000000200 */
[----:B------:R-:W1:Y:S04]  /*3180*/  LDSM.16.M88.4 R44, [R203+0x6000] ;  /* 0x00600000cb2c783b */ /* 0x000e680000000200 */
[----:B------:R-:W1:Y:S04]  /*3190*/  LDSM.16.M88.4 R40, [R203+0x6800] ;  /* 0x00680000cb28783b */ /* 0x000e680000000200 */
[----:B------:R-:W1:Y:S04]  /*31a0*/  LDSM.16.M88.4 R32, [R203+0x7000] ;  /* 0x00700000cb20783b */ /* 0x000e680000000200 */
[----:B------:R-:W1:Y:S04]  /*31b0*/  LDSM.16.M88.4 R28, [R203+0x7800] ;  /* 0x00780000cb1c783b */ /* 0x000e680000000200 */
[----:B------:R-:W-:Y:S01]  /*31c0*/  LDSM.16.M88.4 R24, [R221+0x4000] ;  /* 0x00400000dd18783b */ /* 0x000fe20000000200 */
[-C--:B--2---:R-:W-:Y:S03]  /*31d0*/  HMMA.16816.F32.BF16 R156, R16, R8.reuse, RZ ;  /* 0x00000008109c723c */ /* 0x084fe600000418ff */
[----:B------:R-:W-:Y:S04]  /*31e0*/  LDSM.16.M88.4 R36, [R221+0x4800] ;  /* 0x00480000dd24783b */ /* 0x000fe80000000200 */
[----:B------:R-:W-:Y:S01]  /*31f0*/  LDSM.16.M88.4 R60, [R221+0x5000] ;  /* 0x00500000dd3c783b */ /* 0x000fe20000000200 */
[C---:B---3--:R-:W-:Y:S03]  /*3200*/  HMMA.16816.F32.BF16 R100, R12.reuse, R8, RZ ;  /* 0x000000080c64723c */ /* 0x048fe600000418ff */
[----:B------:R-:W-:Y:S04]  /*3210*/  LDSM.16.M88.4 R64, [R221+0x5800] ;  /* 0x00580000dd40783b */ /* 0x000fe80000000200 */
[----:B------:R-:W-:Y:S01]  /*3220*/  LDSM.16.M88.4 R80, [R221+0x6000] ;  /* 0x00600000dd50783b */ /* 0x000fe20000000200 */
[-C--:B------:R-:W-:Y:S03]  /*3230*/  HMMA.16816.F32.BF16 R96, R12, R10.reuse, RZ ;  /* 0x0000000a0c60723c */ /* 0x080fe600000418ff */
[----:B------:R-:W-:Y:S04]  /*3240*/  LDSM.16.M88.4 R76, [R221+0x6800] ;  /* 0x00680000dd4c783b */ /* 0x000fe80000000200 */
[----:B------:R-:W-:Y:S01]  /*3250*/  LDSM.16.M88.4 R72, [R221+0x7000] ;  /* 0x00700000dd48783b */ /* 0x000fe20000000200 */
[----:B------:R-:W-:Y:S03]  /*3260*/  HMMA.16816.F32.BF16 R152, R16, R10, RZ ;  /* 0x0000000a1098723c */ /* 0x000fe600000418ff */
[----:B------:R-:W2:Y:S04]  /*3270*/  LDSM.16.M88.4 R8, [R225+0x2000] ;  /* 0x00200000e108783b */ /* 0x000ea80000000200 */
[----:B------:R-:W3:Y:S01]  /*3280*/  LDSM.16.M88.4 R68, [R221+0x7800] ;  /* 0x00780000dd44783b */ /* 0x000ee20000000200 */
[C---:B-1----:R-:W-:Y:S03]  /*3290*/  HMMA.16816.F32.BF16 R92, R12.reuse, R56, RZ ;  /* 0x000000380c5c723c */ /* 0x042fe600000418ff */
[----:B------:R-:W1:Y:S04]  /*32a0*/  LDSM.16.M88.4 R20, [R225] ;  /* 0x00000000e114783b */ /* 0x000e680000000200 */
[----:B------:R-:W-:Y:S01]  /*32b0*/  STL [R1+0x90], R221 ;  /* 0x000090dd01007387 */ /* 0x000fe20000100800 */
[C---:B------:R-:W-:Y:S03]  /*32c0*/  HMMA.16816.F32.BF16 R88, R12.reuse, R58, RZ ;  /* 0x0000003a0c58723c */ /* 0x040fe600000418ff */
[----:B------:R-:W-:Y:S04]  /*32d0*/  STL [R1+0x94], R225 ;  /* 0x000094e101007387 */ /* 0x000fe80000100800 */
[----:B------:R-:W-:Y:S01]  /*32e0*/  STL [R1+0x98], R203 ;  /* 0x000098cb01007387 */ /* 0x000fe20000100800 */
[C---:B----4-:R-:W-:Y:S03]  /*32f0*/  HMMA.16816.F32.BF16 R104, R12.reuse, R54, RZ ;  /* 0x000000360c68723c */ /* 0x050fe600000418ff */
[----:B------:R-:W-:Y:S04]  /*3300*/  STL [R1+0xa0], R4 ;  /* 0x0000a00401007387 */ /* 0x000fe80000100800 */
[----:B------:R-:W-:Y:S01]  /*3310*/  STL [R1+0x9c], R222 ;  /* 0x00009cde01007387 */ /* 0x000fe20000100800 */
        /* <DEDUP_REMOVED lines=10> */
[----:B------:R-:W-:Y:S08]  /*33c0*/  HMMA.16816.F32.BF16 R140, R12, R30, RZ ;  /* 0x0000001e0c8c723c */ /* 0x000ff000000418ff */
        /* <DEDUP_REMOVED lines=12> */
[C---:B------:R-:W-:Y:S01]  /*3490*/  HMMA.16816.F32.BF16 R240, R16.reuse, R34, RZ ;  /* 0x0000002210f0723c */ /* 0x040fe200000418ff */
[----:B------:R-:W-:Y:S07]  /*34a0*/  LDSM.16.M88.4 R32, [R226+0x1000] ;  /* 0x00100000e220783b */ /* 0x000fee0000000200 */
[C---:B------:R-:W-:Y:S08]  /*34b0*/  HMMA.16816.F32.BF16 R204, R16.reuse, R28, RZ ;  /* 0x0000001c10cc723c */ /* 0x040ff000000418ff */
[----:B------:R-:W-:Y:S01]  /*34c0*/  HMMA.16816.F32.BF16 R212, R16, R30, RZ ;  /* 0x0000001e10d4723c */ /* 0x000fe200000418ff */
[----:B------:R-:W-:Y:S07]  /*34d0*/  LDSM.16.M88.4 R28, [R226+0x800] ;  /* 0x00080000e21c783b */ /* 0x000fee0000000200 */
[C---:B--2---:R-:W-:Y:S08]  /*34e0*/  HMMA.16816.F32.BF16 R236, R8.reuse, R24, R100 ;  /* 0x0000001808ec723c */ /* 0x044ff00000041864 */
        /* <DEDUP_REMOVED lines=12> */
[C---:B---3--:R-:W-:Y:S08]  /*35b0*/  HMMA.16816.F32.BF16 R100, R8.reuse, R68, R136 ;  /* 0x000000440864723c */ /* 0x048ff00000041888 */
[C---:B------:R-:W-:Y:S08]  /*35c0*/  HMMA.16816.F32.BF16 R108, R8.reuse, R74, R144 ;  /* 0x0000004a086c723c */ /* 0x040ff00000041890 */
[----:B------:R-:W-:Y:S01]  /*35d0*/  HMMA.16816.F32.BF16 R104, R8, R70, R140 ;  /* 0x000000460868723c */ /* 0x000fe2000004188c */
[----:B------:R-:W2:Y:S07]  /*35e0*/  LDSM.16.M88.4 R8, [R223+0x2000] ;  /* 0x00200000df08783b */ /* 0x000eae0000000200 */
[C---:B-1----:R-:W-:Y:S08]  /*35f0*/  HMMA.16816.F32.BF16 R120, R20.reuse, R36, R148 ;  /* 0x000000241478723c */ /* 0x042ff00000041894 */
[C---:B------:R-:W-:Y:S01]  /*3600*/  HMMA.16816.F32.BF16 R124, R20.reuse, R38, R160 ;  /* 0x00000026147c723c */ /* 0x040fe200000418a0 */
[----:B------:R-:W1:Y:S07]  /*3610*/  LDSM.16.M88.4 R36, [R226+0x1800] ;  /* 0x00180000e224783b */ /* 0x000e6e0000000200 */
[C---:B------:R-:W-:Y:S08]  /*3620*/  HMMA.16816.F32.BF16 R140, R20.reuse, R66, R180 ;  /* 0x00000042148c723c */ /* 0x040ff000000418b4 */
[C---:B------:R-:W-:Y:S08]  /*3630*/  HMMA.16816.F32.BF16 R112, R20.reuse, R24, R156 ;  /* 0x000000181470723c */ /* 0x040ff0000004189c */
[----:B------:R-:W-:Y:S01]  /*3640*/  HMMA.16816.F32.BF16 R116, R20, R26, R152 ;  /* 0x0000001a1474723c */ /* 0x000fe20000041898 */
[----:B------:R-:W-:Y:S07]  /*3650*/  LDSM.16.M88.4 R24, [R226] ;  /* 0x00000000e218783b */ /* 0x000fee0000000200 */
[----:B--2---:R-:W-:Y:S01]  /*3660*/  HMMA.16816.F32.BF16 R180, R8, R30, R44 ;  /* 0x0000001e08b4723c */ /* 0x004fe2000004182c */
[----:B------:R-:W2:Y:S07]  /*3670*/  LDSM.16.M88.4 R44, [R226+0x3000] ;  /* 0x00300000e22c783b */ /* 0x000eae0000000200 */
[----:B------:R-:W-:Y:S08]  /*3680*/  HMMA.16816.F32.BF16 R128, R20, R60, R168 ;  /* 0x0000003c1480723c */ /* 0x000ff000000418a8 */
[C---:B-1----:R-:W-:Y:S08]  /*3690*/  HMMA.16816.F32.BF16 R244, R8.reuse, R36, R12 ;  /* 0x0000002408f4723c */ /* 0x042ff0000004180c */
[----:B------:R-:W-:Y:S01]  /*36a0*/  HMMA.16816.F32.BF16 R4, R8, R38, R48 ;  /* 0x000000260804723c */ /* 0x000fe20000041830 */
[----:B------:R-:W-:Y:S07]  /*36b0*/  LDSM.16.M88.4 R48, [R226+0x3800] ;  /* 0x00380000e230783b */ /* 0x000fee0000000200 */
[C---:B------:R-:W-:Y:S07]  /*36c0*/  HMMA.16816.F32.BF16 R144, R20.reuse, R80, R184 ;  /* 0x000000501490723c */ /* 0x040fee00000418b8 */
[----:B------:R-:W-:Y:S01]  /*36d0*/  STL.64 [R1+0x48], R244 ;  /* 0x000048f401007387 */ /* 0x000fe20000100a00 */
[----:B------:R-:W-:Y:S01]  /*36e0*/  HMMA.16816.F32.BF16 R156, R20, R72, R208 ;  /* 0x00000048149c723c */ /* 0x000fe200000418d0 */
[----:B------:R-:W-:-:S02]  /*36f0*/  IMAD.MOV.U32 R202, RZ, RZ, R247 ;  /* 0x000000ffffca7224 */ /* 0x000fc400078e00f7 */
[----:B------:R-:W-:Y:S04]  /*3700*/  STL [R1+0x50], R246 ;  /* 0x000050f601007387 */ /* 0x000fe80000100800 */
[----:B------:R-:W-:Y:S01]  /*3710*/  STL.64 [R1+0x58], R4 ;  /* 0x0000580401007387 */ /* 0x000fe20000100a00 */
[C---:B------:R-:W-:Y:S03]  /*3720*/  HMMA.16816.F32.BF16 R132, R20.reuse, R62, R172 ;  /* 0x0000003e1484723c */ /* 0x040fe600000418ac */
[----:B------:R1:W-:Y:S05]  /*3730*/  STL.64 [R1+0x60], R6 ;  /* 0x0000600601007387 */ /* 0x0003ea0000100a00 */
[C---:B------:R-:W-:Y:S08]  /*3740*/  HMMA.16816.F32.BF16 R136, R20.reuse, R64, R176 ;  /* 0x000000401488723c */ /* 0x040ff000000418b0 */
[C---:B------:R-:W-:Y:S08]  /*3750*/  HMMA.16816.F32.BF16 R80, R20.reuse, R82, R188 ;  /* 0x000000521450723c */ /* 0x040ff000000418bc */
[C---:B------:R-:W-:Y:S08]  /*3760*/  HMMA.16816.F32.BF16 R148, R20.reuse, R76, R192 ;  /* 0x0000004c1494723c */ /* 0x040ff000000418c0 */
[C---:B------:R-:W-:Y:S08]  /*3770*/  HMMA.16816.F32.BF16 R152, R20.reuse, R78, R196 ;  /* 0x0000004e1498723c */ /* 0x040ff000000418c4 */
[C---:B------:R-:W-:Y:S08]  /*3780*/  HMMA.16816.F32.BF16 R160, R20.reuse, R68, R204 ;  /* 0x0000004414a0723c */ /* 0x040ff000000418cc */
[C---:B------:R-:W-:Y:S07]  /*3790*/  HMMA.16816.F32.BF16 R72, R20.reuse, R74, R240 ;  /* 0x0000004a1448723c */ /* 0x040fee00000418f0 */
[----:B------:R-:W-:Y:S01]  /*37a0*/  MOV R242, R200 ;  /* 0x000000c800f27202 */ /* 0x000fe20000000f00 */
[----:B------:R-:W-:Y:S01]  /*37b0*/  HMMA.16816.F32.BF16 R168, R20, R70, R212 ;  /* 0x0000004614a8723c */ /* 0x000fe200000418d4 */
[----:B------:R-:W3:Y:S01]  /*37c0*/  LDSM.16.M88.4 R20, [R226+0x2800] ;  /* 0x00280000e214783b */ /* 0x000ee20000000200 */
[----:B------:R-:W-:-:S06]  /*37d0*/  MOV R240, R248 ;  /* 0x000000f800f07202 */ /* 0x000fcc0000000f00 */
[C---:B-1----:R-:W-:Y:S08]  /*37e0*/  HMMA.16816.F32.BF16 R4, R8.reuse, R40, R52 ;  /* 0x000000280804723c */ /* 0x042ff00000041834 */
[C---:B--2---:R-:W-:Y:S08]  /*37f0*/  HMMA.16816.F32.BF16 R52, R8.reuse, R44, R96 ;  /* 0x0000002c0834723c */ /* 0x044ff00000041860 */
[C---:B------:R-:W-:Y:S08]  /*3800*/  HMMA.16816.F32.BF16 R176, R8.reuse, R26, R228 ;  /* 0x0000001a08b0723c */ /* 0x040ff000000418e4 */
[----:B------:R-:W-:Y:S01]  /*3810*/  HMMA.16816.F32.BF16 R228, R8, R34, R16 ;  /* 0x0000002208e4723c */ /* 0x000fe20000041810 */
[----:B------:R-:W-:Y:S01]  /*3820*/  IMAD.MOV.U32 R214, RZ, RZ, R7 ;  /* 0x000000ffffd67224 */ /* 0x000fe200078e0007 */
[----:B------:R-:W-:Y:S01]  /*3830*/  MOV R252, R5 ;  /* 0x0000000500fc7202 */ /* 0x000fe20000000f00 */
[----:B------:R-:W-:-:S02]  /*3840*/  IMAD.SHL.U32 R7, R166, 0x2, RZ ;  /* 0x00000002a6077824 */ /* 0x000fc400078e00ff */
[----:B------:R-:W-:Y:S02]  /*3850*/  IMAD.MOV.U32 R241, RZ, RZ, R6 ;  /* 0x000000fffff17224 */ /* 0x000fe400078e0006 */
[----:B------:R-:W-:Y:S01]  /*3860*/  IMAD.U32 R6, RZ, RZ, UR12 ;  /* 0x0000000cff067e24 */ /* 0x000fe2000f8e00ff */
[C---:B------:R-:W-:Y:S01]  /*3870*/  HMMA.16816.F32.BF16 R172, R8.reuse, R24, R236 ;  /* 0x0000001808ac723c */ /* 0x040fe200000418ec */
[----:B------:R-:W-:Y:S01]  /*3880*/  IMAD.MOV.U32 R246, RZ, RZ, R54 ;  /* 0x000000fffff67224 */ /* 0x000fe200078e0036 */
[----:B------:R-:W-:Y:S01]  /*3890*/  MOV R245, R55 ;  /* 0x0000003700f57202 */ /* 0x000fe20000000f00 */
[----:B------:R-:W-:Y:S01]  /*38a0*/  IMAD.MOV.U32 R244, RZ, RZ, R52 ;  /* 0x000000fffff47224 */ /* 0x000fe200078e0034 */
[----:B------:R-:W-:Y:S01]  /*38b0*/  LOP3.LUT R7, R7, 0x6, RZ, 0xc0, !PT ;  /* 0x0000000607077812 */ /* 0x000fe200078ec0ff */
[----:B------:R-:W-:Y:S02]  /*38c0*/  IMAD.MOV.U32 R234, RZ, RZ, R53 ;  /* 0x000000ffffea7224 */ /* 0x000fe400078e0035 */
[----:B------:R-:W-:Y:S01]  /*38d0*/  IMAD.MOV.U32 R239, RZ, RZ, R4 ;  /* 0x000000ffffef7224 */ /* 0x000fe200078e0004 */
[----:B---3--:R-:W-:Y:S01]  /*38e0*/  HMMA.16816.F32.BF16 R16, R8, R22, R92 ;  /* 0x000000160810723c */ /* 0x008fe2000004185c */
[----:B------:R-:W-:-:S02]  /*38f0*/  SHF.R.S32.HI R4, RZ, 0x2, R3 ;  /* 0x00000002ff047819 */ /* 0x000fc40000011403 */
[----:B------:R-:W-:-:S03]  /*3900*/  MOV R3, UR23 ;  /* 0x0000001700037c02 */ /* 0x000fc60008000f00 */
[----:B------:R-:W-:Y:S01]  /*3910*/  IMAD R5, R164, 0x10, R4 ;  /* 0x00000010a4057824 */ /* 0x000fe200078e0204 */
[----:B------:R1:W-:Y:S01]  /*3920*/  STL [R1+0x6c], R4 ;  /* 0x00006c0401007387 */ /* 0x0003e20000100800 */
[----:B------:R-:W-:Y:S01]  /*3930*/  HMMA.16816.F32.BF16 R12, R8, R42, R56 ;  /* 0x0000002a080c723c */ /* 0x000fe20000041838 */
[----:B------:R-:W-:-:S05]  /*3940*/  IMAD R7, R3, 0x80, R7 ;  /* 0x0000008003077824 */ /* 0x000fca00078e0207 */
[C---:B------:R-:W-:Y:S02]  /*3950*/  IADD3 R68, R7.reuse, 0x1, RZ ;  /* 0x0000000107447810 */ /* 0x040fe40007ffe0ff */
[C---:B------:R-:W-:Y:S01]  /*3960*/  HMMA.16816.F32.BF16 R52, R8.reuse, R48, R100 ;  /* 0x000000300834723c */ /* 0x040fe20000041864 */
[C---:B------:R-:W-:Y:S02]  /*3970*/  IADD3 R69, R7.reuse, 0x8, RZ ;  /* 0x0000000807457810 */ /* 0x040fe40007ffe0ff */
[C---:B------:R-:W-:Y:S02]  /*3980*/  IADD3 R70, R7.reuse, 0x9, RZ ;  /* 0x0000000907467810 */ /* 0x040fe40007ffe0ff */
[C---:B------:R-:W-:Y:S02]  /*3990*/  IADD3 R71, R7.reuse, 0x10, RZ ;  /* 0x0000001007477810 */ /* 0x040fe40007ffe0ff */
[C---:B------:R-:W-:Y:S01]  /*39a0*/  IADD3 R76, R7.reuse, 0x11, RZ ;  /* 0x00000011074c7810 */ /* 0x040fe20007ffe0ff */
[----:B------:R-:W-:Y:S01]  /*39b0*/  IMAD.MOV.U32 R233, RZ, RZ, R16 ;  /* 0x000000ffffe97224 */ /* 0x000fe200078e0010 */
[----:B------:R-:W-:Y:S01]  /*39c0*/  HMMA.16816.F32.BF16 R216, R8, R28, R216 ;  /* 0x0000001c08d8723c */ /* 0x000fe200000418d8 */
[C---:B------:R-:W-:Y:S01]  /*39d0*/  IADD3 R77, R7.reuse, 0x18, RZ ;  /* 0x00000018074d7810 */ /* 0x040fe20007ffe0ff */
[----:B------:R-:W-:Y:S01]  /*39e0*/  IMAD.MOV.U32 R232, RZ, RZ, R17 ;  /* 0x000000ffffe87224 */ /* 0x000fe200078e0011 */
[C---:B------:R-:W-:Y:S01]  /*39f0*/  IADD3 R78, R7.reuse, 0x19, RZ ;  /* 0x00000019074e7810 */ /* 0x040fe20007ffe0ff */
[----:B------:R-:W-:Y:S01]  /*3a00*/  IMAD.MOV.U32 R237, RZ, RZ, R18 ;  /* 0x000000ffffed7224 */ /* 0x000fe200078e0012 */
[----:B------:R-:W-:-:S02]  /*3a10*/  IADD3 R79, R7, 0x20, RZ ;  /* 0x00000020074f7810 */ /* 0x000fc40007ffe0ff */
[----:B-1----:R-:W-:Y:S01]  /*3a20*/  IADD3 R4, R5, UR11, RZ ;  /* 0x0000000b05047c10 */ /* 0x002fe2000fffe0ff */
[----:B------:R-:W-:Y:S01]  /*3a30*/  IMAD.MOV.U32 R227, RZ, RZ, R13 ;  /* 0x000000ffffe37224 */ /* 0x000fe200078e000d */
[----:B------:R-:W-:Y:S01]  /*3a40*/  MOV R212, R12 ;  /* 0x0000000c00d47202 */ /* 0x000fe20000000f00 */
[----:B------:R-:W-:Y:S01]  /*3a50*/  IMAD.MOV.U32 R249, RZ, RZ, R14 ;  /* 0x000000fffff97224 */ /* 0x000fe200078e000e */
[----:B------:R-:W-:Y:S01]  /*3a60*/  IADD3 R3, R6, -UR13, R4 ;  /* 0x8000000d06037c10 */ /* 0x000fe2000fffe004 */
[----:B------:R-:W-:Y:S01]  /*3a70*/  IMAD.MOV.U32 R243, RZ, RZ, R15 ;  /* 0x000000fffff37224 */ /* 0x000fe200078e000f */
[C---:B------:R-:W-:Y:S01]  /*3a80*/  HMMA.16816.F32.BF16 R184, R8.reuse, R32, R84 ;  /* 0x0000002008b8723c */ /* 0x040fe20000041854 */
[C---:B------:R-:W-:Y:S01]  /*3a90*/  IADD3 R92, R7.reuse, 0x31, RZ ;  /* 0x00000031075c7810 */ /* 0x040fe20007ffe0ff */
[----:B------:R-:W-:Y:S01]  /*3aa0*/  IMAD.MOV.U32 R98, RZ, RZ, R54 ;  /* 0x000000ffff627224 */ /* 0x000fe200078e0036 */
[----:B------:R-:W-:Y:S01]  /*3ab0*/  IADD3 R5, -R7, R3, RZ ;  /* 0x0000000307057210 */ /* 0x000fe20007ffe1ff */
[----:B------:R-:W-:Y:S01]  /*3ac0*/  IMAD.IADD R16, R3, 0x1, -R68 ;  /* 0x0000000103107824 */ /* 0x000fe200078e0a44 */
[----:B------:R-:W-:Y:S01]  /*3ad0*/  MOV R238, R52 ;  /* 0x0000003400ee7202 */ /* 0x000fe20000000f00 */
[----:B------:R-:W-:Y:S01]  /*3ae0*/  IMAD.MOV.U32 R97, RZ, RZ, R55 ;  /* 0x000000ffff617224 */ /* 0x000fe200078e0037 */
[----:B------:R-:W-:Y:S01]  /*3af0*/  IABS R5, R5 ;  /* 0x0000000500057213 */ /* 0x000fe20000000000 */
[----:B------:R-:W-:Y:S01]  /*3b00*/  IMAD.MOV.U32 R96, RZ, RZ, R53 ;  /* 0x000000ffff607224 */ /* 0x000fe200078e0035 */
[C---:B------:R-:W-:Y:S01]  /*3b10*/  HMMA.16816.F32.BF16 R12, R8.reuse, R20, R88 ;  /* 0x00000014080c723c */ /* 0x040fe20000041858 */
[----:B------:R-:W-:Y:S01]  /*3b20*/  IADD3 R84, R7, 0x21, RZ ;  /* 0x0000002107547810 */ /* 0x000fe20007ffe0ff */
[----:B------:R-:W-:Y:S01]  /*3b30*/  STL [R1+0x68], R4 ;  /* 0x0000680401007387 */ /* 0x000fe20000100800 */
[----:B------:R-:W-:Y:S01]  /*3b40*/  IMAD.MOV.U32 R6, RZ, RZ, R5 ;  /* 0x000000ffff067224 */ /* 0x000fe200078e0005 */
[----:B------:R-:W-:Y:S01]  /*3b50*/  IABS R5, R16 ;  /* 0x0000001000057213 */ /* 0x000fe20000000000 */
[----:B------:R-:W-:Y:S01]  /*3b60*/  IMAD.IADD R16, R3, 0x1, -R69 ;  /* 0x0000000103107824 */ /* 0x000fe200078e0a45 */
[C---:B------:R-:W-:Y:S01]  /*3b70*/  IADD3 R85, R7.reuse, 0x28, RZ ;  /* 0x0000002807557810 */ /* 0x040fe20007ffe0ff */
[----:B------:R1:W-:Y:S01]  /*3b80*/  I2F R165, R6 ;  /* 0x0000000600a57306 */ /* 0x0003e20000201400 */
[----:B------:R-:W-:Y:S01]  /*3b90*/  HMMA.16816.F32.BF16 R52, R8, R46, R108 ;  /* 0x0000002e0834723c */ /* 0x000fe2000004186c */
[----:B------:R-:W-:-:S02]  /*3ba0*/  IADD3 R86, R7, 0x29, RZ ;  /* 0x0000002907567810 */ /* 0x000fc40007ffe0ff */
[C---:B------:R-:W-:Y:S02]  /*3bb0*/  IADD3 R87, R7.reuse, 0x30, RZ ;  /* 0x0000003007577810 */ /* 0x040fe40007ffe0ff */
[C---:B------:R-:W-:Y:S02]  /*3bc0*/  IADD3 R93, R7.reuse, 0x38, RZ ;  /* 0x00000038075d7810 */ /* 0x040fe40007ffe0ff */
[C---:B------:R-:W-:Y:S01]  /*3bd0*/  IADD3 R94, R7.reuse, 0x39, RZ ;  /* 0x00000039075e7810 */ /* 0x040fe20007ffe0ff */
[----:B------:R-:W-:Y:S01]  /*3be0*/  HMMA.16816.F32.BF16 R8, R8, R50, R104 ;  /* 0x000000320808723c */ /* 0x000fe20000041868 */
[----:B------:R-:W-:Y:S02]  /*3bf0*/  MOV R215, R19 ;  /* 0x0000001300d77202 */ /* 0x000fe40000000f00 */
[C---:B------:R-:W-:Y:S02]  /*3c00*/  IADD3 R95, R7.reuse, 0x40, RZ ;  /* 0x00000040075f7810 */ /* 0x040fe40007ffe0ff */
[----:B------:R-:W-:-:S02]  /*3c10*/  IADD3 R100, R7, 0x41, RZ ;  /* 0x0000004107647810 */ /* 0x000fc40007ffe0ff */
[----:B-1----:R-:W-:Y:S01]  /*3c20*/  MOV R6, R5 ;  /* 0x0000000500067202 */ /* 0x002fe20000000f00 */
[----:B------:R-:W-:Y:S01]  /*3c30*/  IMAD.MOV.U32 R251, RZ, RZ, R14 ;  /* 0x000000fffffb7224 */ /* 0x000fe200078e000e */
[----:B------:R-:W-:Y:S01]  /*3c40*/  IABS R5, R16 ;  /* 0x0000001000057213 */ /* 0x000fe20000000000 */
[----:B------:R-:W-:Y:S01]  /*3c50*/  IMAD.IADD R16, R3, 0x1, -R70 ;  /* 0x0000000103107824 */ /* 0x000fe200078e0a46 */
[----:B------:R1:W-:Y:S01]  /*3c60*/  I2F R167, R6 ;  /* 0x0000000600a77306 */ /* 0x0003e20000201400 */
[----:B------:R-:W-:Y:S01]  /*3c70*/  MOV R221, R13 ;  /* 0x0000000d00dd7202 */ /* 0x000fe20000000f00 */
[----:B------:R-:W-:Y:S01]  /*3c80*/  IMAD.MOV.U32 R250, RZ, RZ, R15 ;  /* 0x000000fffffa7224 */ /* 0x000fe200078e000f */
[C---:B------:R-:W-:Y:S01]  /*3c90*/  IADD3 R108, R7.reuse, 0x48, RZ ;  /* 0x00000048076c7810 */ /* 0x040fe20007ffe0ff */
[----:B------:R-:W-:Y:S01]  /*3ca0*/  IMAD.MOV.U32 R247, RZ, RZ, R12 ;  /* 0x000000fffff77224 */ /* 0x000fe200078e000c */
[----:B------:R-:W-:Y:S01]  /*3cb0*/  IADD3 R109, R7, 0x49, RZ ;  /* 0x00000049076d7810 */ /* 0x000fe20007ffe0ff */
[----:B------:R-:W2:Y:S01]  /*3cc0*/  LDSM.16.M88.4 R12, [R223] ;  /* 0x00000000df0c783b */ /* 0x000ea20000000200 */
[----:B------:R-:W-:Y:S01]  /*3cd0*/  IMAD.IADD R2, R3, 0x1, -R95 ;  /* 0x0000000103027824 */ /* 0x000fe200078e0a5f */
[----:B------:R-:W-:Y:S01]  /*3ce0*/  IADD3 R111, R7, 0x50, RZ ;  /* 0x00000050076f7810 */ /* 0x000fe20007ffe0ff */
[----:B------:R-:W-:Y:S01]  /*3cf0*/  IMAD.MOV.U32 R91, RZ, RZ, R52 ;  /* 0x000000ffff5b7224 */ /* 0x000fe200078e0034 */
[----:B------:R-:W-:Y:S01]  /*3d00*/  MOV R90, R53 ;  /* 0x00000035005a7202 */ /* 0x000fe20000000f00 */
[----:B------:R-:W-:Y:S01]  /*3d10*/  IMAD.MOV.U32 R89, RZ, RZ, R54 ;  /* 0x000000ffff597224 */ /* 0x000fe200078e0036 */
[----:B------:R-:W-:Y:S01]  /*3d20*/  IABS R2, R2 ;  /* 0x0000000200027213 */ /* 0x000fe20000000000 */
[----:B------:R-:W-:Y:S01]  /*3d30*/  IMAD.MOV.U32 R201, RZ, RZ, R8 ;  /* 0x000000ffffc97224 */ /* 0x000fe200078e0008 */
[----:B------:R-:W-:Y:S01]  /*3d40*/  MOV R236, R9 ;  /* 0x0000000900ec7202 */ /* 0x000fe20000000f00 */
[----:B------:R-:W-:Y:S01]  /*3d50*/  IMAD.IADD R8, R3, 0x1, -R77 ;  /* 0x0000000103087824 */ /* 0x000fe200078e0a4d */
[----:B------:R-:W-:Y:S01]  /*3d60*/  ISETP.GE.AND P4, PT, R7, UR12, PT ;  /* 0x0000000c07007c0c */ /* 0x000fe2000bf86270 */
[----:B-1----:R-:W-:Y:S01]  /*3d70*/  IMAD.MOV.U32 R6, RZ, RZ, R5 ;  /* 0x000000ffff067224 */ /* 0x002fe200078e0005 */
[----:B------:R-:W-:Y:S01]  /*3d80*/  IABS R5, R16 ;  /* 0x0000001000057213 */ /* 0x000fe20000000000 */
[----:B------:R-:W-:Y:S01]  /*3d90*/  IMAD.MOV.U32 R235, RZ, RZ, R10 ;  /* 0x000000ffffeb7224 */ /* 0x000fe200078e000a */
[----:B------:R-:W-:Y:S01]  /*3da0*/  ISETP.GE.AND P3, PT, R68, UR12, PT ;  /* 0x0000000c44007c0c */ /* 0x000fe2000bf66270 */
[----:B------:R1:W3:Y:S01]  /*3db0*/  I2F R166, R6 ;  /* 0x0000000600a67306 */ /* 0x0002e20000201400 */
[----:B------:R-:W-:Y:S01]  /*3dc0*/  IMAD.MOV.U32 R213, RZ, RZ, R11 ;  /* 0x000000ffffd57224 */ /* 0x000fe200078e000b */
[----:B------:R-:W-:Y:S01]  /*3dd0*/  ISETP.GE.AND P2, PT, R69, UR12, PT ;  /* 0x0000000c45007c0c */ /* 0x000fe2000bf46270 */
[----:B------:R-:W-:Y:S01]  /*3de0*/  IMAD.MOV.U32 R88, RZ, RZ, R55 ;  /* 0x000000ffff587224 */ /* 0x000fe200078e0037 */
[----:B------:R-:W-:-:S02]  /*3df0*/  ISETP.GE.AND P1, PT, R70, UR12, PT ;  /* 0x0000000c46007c0c */ /* 0x000fc4000bf26270 */
[----:B------:R-:W-:Y:S02]  /*3e00*/  ISETP.GE.AND P0, PT, R71, UR12, PT ;  /* 0x0000000c47007c0c */ /* 0x000fe4000bf06270 */
[----:B------:R4:W2:Y:S01]  /*3e10*/  I2F R110, R5 ;  /* 0x00000005006e7306 */ /* 0x0008a20000201400 */
[----:B------:R-:W-:Y:S02]  /*3e20*/  ISETP.GE.AND P6, PT, R76, UR12, PT ;  /* 0x0000000c4c007c0c */ /* 0x000fe4000bfc6270 */
[----:B------:R-:W-:Y:S01]  /*3e30*/  ISETP.GE.AND P5, PT, R77, UR12, PT ;  /* 0x0000000c4d007c0c */ /* 0x000fe2000bfa6270 */
[----:B-1----:R-:W-:-:S05]  /*3e40*/  IMAD.IADD R6, R3, 0x1, -R71 ;  /* 0x0000000103067824 */ /* 0x002fca00078e0a47 */
[----:B------:R-:W-:Y:S01]  /*3e50*/  IABS R6, R6 ;  /* 0x0000000600067213 */ /* 0x000fe20000000000 */
[----:B----4-:R-:W-:-:S03]  /*3e60*/  IMAD.IADD R5, R3, 0x1, -R76 ;  /* 0x0000000103057824 */ /* 0x010fc600078e0a4c */
[----:B------:R1:W4:Y:S01]  /*3e70*/  I2F R103, R6 ;  /* 0x0000000600677306 */ /* 0x0003220000201400 */
[----:B--2---:R-:W-:Y:S01]  /*3e80*/  HMMA.16816.F32.BF16 R204, R12, R38, R140 ;  /* 0x000000260ccc723c */ /* 0x004fe2000004188c */
[----:B------:R-:W-:-:S06]  /*3e90*/  IABS R5, R5 ;  /* 0x0000000500057213 */ /* 0x000fcc0000000000 */
[----:B------:R-:W-:Y:S01]  /*3ea0*/  IMAD.MOV.U32 R141, RZ, RZ, R212 ;  /* 0x000000ffff8d7224 */ /* 0x000fe200078e00d4 */
[----:B------:R-:W-:Y:S01]  /*3eb0*/  HMMA.16816.F32.BF16 R208, R12, R40, R144 ;  /* 0x000000280cd0723c */ /* 0x000fe20000041890 */
[----:B------:R-:W-:Y:S01]  /*3ec0*/  MOV R142, R97 ;  /* 0x00000061008e7202 */ /* 0x000fe20000000f00 */
[----:B-1----:R-:W-:Y:S01]  /*3ed0*/  IMAD.MOV.U32 R6, RZ, RZ, R5 ;  /* 0x000000ffff067224 */ /* 0x002fe200078e0005 */
[----:B------:R-:W-:-:S05]  /*3ee0*/  IABS R5, R8 ;  /* 0x0000000800057213 */ /* 0x000fca0000000000 */
[C---:B------:R-:W-:Y:S01]  /*3ef0*/  HMMA.16816.F32.BF16 R16, R12.reuse, R42, R80 ;  /* 0x0000002a0c10723c */ /* 0x040fe20000041850 */
[----:B------:R-:W-:Y:S01]  /*3f00*/  IADD3 R8, R3, -R78, RZ ;  /* 0x8000004e03087210 */ /* 0x000fe20007ffe0ff */
[----:B------:R1:W2:Y:S06]  /*3f10*/  I2F R102, R6 ;  /* 0x0000000600667306 */ /* 0x0002ac0000201400 */
[C---:B------:R-:W-:Y:S07]  /*3f20*/  HMMA.16816.F32.BF16 R60, R12.reuse, R28, R120 ;  /* 0x0000001c0c3c723c */ /* 0x040fee0000041878 */
[C---:B------:R-:W-:Y:S01]  /*3f30*/  IADD3 R120, R7.reuse, 0x61, RZ ;  /* 0x0000006107787810 */ /* 0x040fe20007ffe0ff */
[C---:B------:R-:W-:Y:S01]  /*3f40*/  HMMA.16816.F32.BF16 R64, R12.reuse, R30, R124 ;  /* 0x0000001e0c40723c */ /* 0x040fe2000004187c */
[----:B------:R-:W-:Y:S01]  /*3f50*/  IADD3 R121, R7, 0x68, RZ ;  /* 0x0000006807797810 */ /* 0x000fe20007ffe0ff */
[----:B-1----:R-:W-:Y:S01]  /*3f60*/  IMAD.MOV.U32 R6, RZ, RZ, R5 ;  /* 0x000000ffff067224 */ /* 0x002fe200078e0005 */
[----:B------:R-:W-:Y:S01]  /*3f70*/  IABS R5, R8 ;  /* 0x0000000800057213 */ /* 0x000fe20000000000 */
[----:B------:R-:W-:Y:S01]  /*3f80*/  IMAD.IADD R8, R3, 0x1, -R79 ;  /* 0x0000000103087824 */ /* 0x000fe200078e0a4f */
[C---:B------:R-:W-:Y:S01]  /*3f90*/  IADD3 R122, R7.reuse, 0x69, RZ ;  /* 0x00000069077a7810 */ /* 0x040fe20007ffe0ff */
[----:B------:R1:W1:Y:S01]  /*3fa0*/  I2F R101, R6 ;  /* 0x0000000600657306 */ /* 0x0002620000201400 */
[C---:B------:R-:W-:Y:S01]  /*3fb0*/  IADD3 R123, R7.reuse, 0x70, RZ ;  /* 0x00000070077b7810 */ /* 0x040fe20007ffe0ff */
[----:B------:R-:W-:Y:S01]  /*3fc0*/  HMMA.16816.F32.BF16 R28, R12, R32, R128 ;  /* 0x000000200c1c723c */ /* 0x000fe20000041880 */
[----:B------:R-:W-:-:S02]  /*3fd0*/  IADD3 R127, R7, 0x71, RZ ;  /* 0x00000071077f7810 */ /* 0x000fc40007ffe0ff */
[C---:B------:R-:W-:Y:S02]  /*3fe0*/  IADD3 R126, R7.reuse, 0x78, RZ ;  /* 0x00000078077e7810 */ /* 0x040fe40007ffe0ff */
[----:B------:R-:W-:Y:S02]  /*3ff0*/  IADD3 R125, R7, 0x79, RZ ;  /* 0x00000079077d7810 */ /* 0x000fe40007ffe0ff */
[----:B------:R-:W-:Y:S01]  /*4000*/  IMAD.MOV.U32 R131, RZ, RZ, R18 ;  /* 0x000000ffff837224 */ /* 0x000fe200078e0012 */
[----:B------:R-:W-:Y:S01]  /*4010*/  HMMA.16816.F32.BF16 R192, R12, R34, R132 ;  /* 0x000000220cc0723c */ /* 0x000fe20000041884 */
[----:B------:R-:W-:Y:S02]  /*4020*/  IMAD.MOV.U32 R128, RZ, RZ, R19 ;  /* 0x000000ffff807224 */ /* 0x000fe400078e0013 */
[----:B------:R-:W-:Y:S02]  /*4030*/  IMAD.MOV.U32 R130, RZ, RZ, R91 ;  /* 0x000000ffff827224 */ /* 0x000fe400078e005b */
[----:B-1----:R-:W-:Y:S01]  /*4040*/  IMAD.MOV.U32 R6, RZ, RZ, R5 ;  /* 0x000000ffff067224 */ /* 0x002fe200078e0005 */
[----:B------:R-:W-:-:S02]  /*4050*/  IABS R5, R8 ;  /* 0x0000000800057213 */ /* 0x000fc40000000000 */
[C---:B------:R-:W-:Y:S01]  /*4060*/  HMMA.16816.F32.BF16 R196, R12.reuse, R36, R136 ;  /* 0x000000240cc4723c */ /* 0x040fe20000041888 */
[----:B------:R-:W-:Y:S01]  /*4070*/  IADD3 R8, R3, -R84, RZ ;  /* 0x8000005403087210 */ /* 0x000fe20007ffe0ff */
[----:B------:R1:W-:Y:S01]  /*4080*/  I2F R188, R6 ;  /* 0x0000000600bc7306 */ /* 0x0003e20000201400 */
[----:B------:R-:W-:Y:S01]  /*4090*/  MOV R134, R16 ;  /* 0x0000001000867202 */ /* 0x000fe20000000f00 */
[----:B------:R-:W-:Y:S01]  /*40a0*/  IMAD.MOV.U32 R133, RZ, RZ, R17 ;  /* 0x000000ffff857224 */ /* 0x000fe200078e0011 */
[----:B------:R-:W-:Y:S01]  /*40b0*/  LDSM.16.M88.4 R36, [R220+0x1000] ;  /* 0x00100000dc24783b */ /* 0x000fe20000000200 */
[----:B------:R-:W-:Y:S01]  /*40c0*/  IMAD.MOV.U32 R135, RZ, RZ, R90 ;  /* 0x000000ffff877224 */ /* 0x000fe200078e005a */
[----:B------:R-:W-:Y:S01]  /*40d0*/  MOV R139, R89 ;  /* 0x00000059008b7202 */ /* 0x000fe20000000f00 */
[----:B------:R-:W-:Y:S01]  /*40e0*/  HMMA.16816.F32.BF16 R56, R12, R26, R116 ;  /* 0x0000001a0c38723c */ /* 0x000fe20000041874 */
[----:B------:R-:W-:Y:S01]  /*40f0*/  LDSM.16.M88.4 R16, [R220] ;  /* 0x00000000dc10783b */ /* 0x000fe20000000200 */
[----:B------:R-:W-:-:S02]  /*4100*/  IMAD.MOV.U32 R132, RZ, RZ, R88 ;  /* 0x000000ffff847224 */ /* 0x000fc400078e0058 */
[----:B------:R-:W-:Y:S02]  /*4110*/  IMAD.MOV.U32 R138, RZ, RZ, R98 ;  /* 0x000000ffff8a7224 */ /* 0x000fe400078e0062 */
[----:B------:R-:W-:Y:S01]  /*4120*/  IMAD.MOV.U32 R136, RZ, RZ, R96 ;  /* 0x000000ffff887224 */ /* 0x000fe200078e0060 */
[C---:B------:R-:W-:Y:S01]  /*4130*/  IADD3 R116, R7.reuse, 0x51, RZ ;  /* 0x0000005107747810 */ /* 0x040fe20007ffe0ff */
[C---:B------:R-:W-:Y:S01]  /*4140*/  HMMA.16816.F32.BF16 R156, R12.reuse, R44, R156 ;  /* 0x0000002c0c9c723c */ /* 0x040fe2000004189c */
[----:B------:R-:W-:Y:S01]  /*4150*/  IADD3 R117, R7, 0x58, RZ ;  /* 0x0000005807757810 */ /* 0x000fe20007ffe0ff */
[----:B-1----:R-:W-:Y:S01]  /*4160*/  IMAD.MOV.U32 R6, RZ, RZ, R5 ;  /* 0x000000ffff067224 */ /* 0x002fe200078e0005 */
[----:B------:R-:W-:Y:S01]  /*4170*/  IABS R5, R8 ;  /* 0x0000000800057213 */ /* 0x000fe20000000000 */
[----:B------:R-:W-:Y:S01]  /*4180*/  IMAD.IADD R8, R3, 0x1, -R85 ;  /* 0x0000000103087824 */ /* 0x000fe200078e0a55 */
[C---:B------:R-:W-:Y:S01]  /*4190*/  IADD3 R118, R7.reuse, 0x59, RZ ;  /* 0x0000005907767810 */ /* 0x040fe20007ffe0ff */
[----:B------:R1:W-:Y:S01]  /*41a0*/  I2F R189, R6 ;  /* 0x0000000600bd7306 */ /* 0x0003e20000201400 */
[----:B------:R-:W-:Y:S01]  /*41b0*/  IMAD.MOV.U32 R44, RZ, RZ, R239 ;  /* 0x000000ffff2c7224 */ /* 0x000fe200078e00ef */
[----:B------:R-:W-:Y:S01]  /*41c0*/  HMMA.16816.F32.BF16 R52, R12, R24, R112 ;  /* 0x000000180c34723c */ /* 0x000fe20000041870 */
[----:B------:R-:W2:Y:S01]  /*41d0*/  LDSM.16.M88.4 R24, [R224+0x2000] ;  /* 0x00200000e018783b */ /* 0x000ea20000000200 */
[----:B------:R-:W-:-:S06]  /*41e0*/  IADD3 R119, R7, 0x60, RZ ;  /* 0x0000006007777810 */ /* 0x000fcc0007ffe0ff */
[----:B------:R-:W-:Y:S01]  /*41f0*/  HMMA.16816.F32.BF16 R168, R12, R50, R168 ;  /* 0x000000320ca8723c */ /* 0x000fe200000418a8 */
[----:B-1----:R-:W-:Y:S01]  /*4200*/  IMAD.MOV.U32 R6, RZ, RZ, R5 ;  /* 0x000000ffff067224 */ /* 0x002fe200078e0005 */
[----:B------:R-:W-:-:S06]  /*4210*/  IABS R5, R8 ;  /* 0x0000000800057213 */ /* 0x000fcc0000000000 */
[----:B------:R-:W-:Y:S01]  /*4220*/  HMMA.16816.F32.BF16 R160, R12, R48, R160 ;  /* 0x000000300ca0723c */ /* 0x000fe200000418a0 */
[C---:B------:R-:W-:Y:S01]  /*4230*/  IADD3 R8, R3.reuse, -R86, RZ ;  /* 0x8000005603087210 */ /* 0x040fe20007ffe0ff */
[----:B------:R1:W-:Y:S01]  /*4240*/  I2F R190, R6 ;  /* 0x0000000600be7306 */ /* 0x0003e20000201400 */
[----:B------:R-:W-:Y:S01]  /*4250*/  MOV R50, R44 ;  /* 0x0000002c00327202 */ /* 0x000fe20000000f00 */
[----:B-1----:R-:W-:Y:S01]  /*4260*/  IMAD.MOV.U32 R6, RZ, RZ, R5 ;  /* 0x000000ffff067224 */ /* 0x002fe200078e0005 */
[----:B------:R-:W-:Y:S01]  /*4270*/  IABS R5, R8 ;  /* 0x0000000800057213 */ /* 0x000fe20000000000 */
[----:B------:R-:W-:-:S04]  /*4280*/  IMAD.IADD R8, R3, 0x1, -R87 ;  /* 0x0000000103087824 */ /* 0x000fc800078e0a57 */
[----:B------:R1:W-:Y:S01]  /*4290*/  I2F R191, R6 ;  /* 0x0000000600bf7306 */ /* 0x0003e20000201400 */
[C---:B--2---:R-:W-:Y:S08]  /*42a0*/  HMMA.16816.F32.BF16 R80, R24.reuse, R18, R176 ;  /* 0x000000121850723c */ /* 0x044ff000000418b0 */
[----:B------:R-:W-:Y:S01]  /*42b0*/  HMMA.16816.F32.BF16 R112, R24, R36, R184 ;  /* 0x000000241870723c */ /* 0x000fe200000418b8 */
[----:B-1----:R-:W-:Y:S01]  /*42c0*/  IMAD.MOV.U32 R6, RZ, RZ, R5 ;  /* 0x000000ffff067224 */ /* 0x002fe200078e0005 */
[----:B------:R-:W-:-:S05]  /*42d0*/  IABS R5, R8 ;  /* 0x0000000800057213 */ /* 0x000fca0000000000 */
[----:B------:R-:W-:Y:S01]  /*42e0*/  IMAD.MOV.U32 R187, RZ, RZ, R213 ;  /* 0x000000ffffbb7224 */ /* 0x000fe200078e00d5 */
[C---:B------:R-:W-:Y:S01]  /*42f0*/  IADD3 R8, R3.reuse, -R92, RZ ;  /* 0x8000005c03087210 */ /* 0x040fe20007ffe0ff */
[----:B------:R1:W-:Y:S01]  /*4300*/  I2F R200, R6 ;  /* 0x0000000600c87306 */ /* 0x0003e20000201400 */
[----:B------:R-:W-:Y:S02]  /*4310*/  IMAD.MOV.U32 R184, RZ, RZ, R235 ;  /* 0x000000ffffb87224 */ /* 0x000fe400078e00eb */
[----:B-1----:R-:W-:Y:S01]  /*4320*/  IMAD.MOV.U32 R6, RZ, RZ, R5 ;  /* 0x000000ffff067224 */ /* 0x002fe200078e0005 */
[----:B------:R-:W-:Y:S01]  /*4330*/  IABS R5, R8 ;  /* 0x0000000800057213 */ /* 0x000fe20000000000 */
[----:B------:R-:W-:-:S03]  /*4340*/  IMAD.IADD R8, R3, 0x1, -R93 ;  /* 0x0000000103087824 */ /* 0x000fc600078e0a5d */
[----:B------:R1:W-:Y:S02]  /*4350*/  I2F R143, R6 ;  /* 0x00000006008f7306 */ /* 0x0003e40000201400 */
[----:B-1----:R-:W-:Y:S01]  /*4360*/  IMAD.MOV.U32 R6, RZ, RZ, R5 ;  /* 0x000000ffff067224 */ /* 0x002fe200078e0005 */
[----:B------:R-:W-:Y:S02]  /*4370*/  IABS R5, R8 ;  /* 0x0000000800057213 */ /* 0x000fe40000000000 */
[C---:B------:R-:W-:Y:S03]  /*4380*/  HMMA.16816.F32.BF16 R8, R12.reuse, R20, R148 ;  /* 0x000000140c08723c */ /* 0x040fe60000041894 */
[----:B------:R1:W-:Y:S04]  /*4390*/  I2F R144, R6 ;  /* 0x0000000600907306 */ /* 0x0003e80000201400 */
[----:B------:R-:W-:Y:S01]  /*43a0*/  IMAD.MOV.U32 R148, RZ, RZ, R242 ;  /* 0x000000ffff947224 */ /* 0x000fe200078e00f2 */
[----:B------:R-:W-:Y:S03]  /*43b0*/  HMMA.16816.F32.BF16 R20, R12, R22, R152 ;  /* 0x000000160c14723c */ /* 0x000fe60000041898 */
[----:B------:R2:W-:Y:S01]  /*43c0*/  I2F R145, R5 ;  /* 0x0000000500917306 */ /* 0x0005e20000201400 */
[----:B------:R-:W-:Y:S01]  /*43d0*/  MOV R150, R232 ;  /* 0x000000e800967202 */ /* 0x000fe20000000f00 */
[----:B------:R-:W-:-:S02]  /*43e0*/  IMAD.MOV.U32 R151, RZ, RZ, R227 ;  /* 0x000000ffff977224 */ /* 0x000fc400078e00e3 */
[----:B------:R-:W-:Y:S01]  /*43f0*/  IMAD.MOV.U32 R149, RZ, RZ, R233 ;  /* 0x000000ffff957224 */ /* 0x000fe200078e00e9 */
[----:B------:R-:W-:Y:S01]  /*4400*/  HMMA.16816.F32.BF16 R152, R12, R46, R72 ;  /* 0x0000002e0c98723c */ /* 0x000fe20000041848 */
[----:B-1----:R-:W-:-:S04]  /*4410*/  IADD3 R6, R3, -R94, RZ ;  /* 0x8000005e03067210 */ /* 0x002fc80007ffe0ff */
[----:B------:R-:W-:-:S03]  /*4420*/  IABS R6, R6 ;  /* 0x0000000600067213 */ /* 0x000fc60000000000 */
[----:B------:R-:W-:Y:S01]  /*4430*/  IMAD.MOV.U32 R4, RZ, RZ, R8 ;  /* 0x000000ffff047224 */ /* 0x000fe200078e0008 */
[----:B------:R-:W-:Y:S01]  /*4440*/  MOV R222, R9 ;  /* 0x0000000900de7202 */ /* 0x000fe20000000f00 */
[----:B--2---:R-:W-:Y:S01]  /*4450*/  IMAD.MOV.U32 R5, RZ, RZ, R6 ;  /* 0x000000ffff057224 */ /* 0x004fe200078e0006 */
[----:B------:R-:W-:Y:S01]  /*4460*/  HMMA.16816.F32.BF16 R72, R24, R16, R172 ;  /* 0x000000101848723c */ /* 0x000fe200000418ac */
[----:B------:R-:W-:Y:S02]  /*4470*/  IMAD.IADD R6, R3, 0x1, -R100 ;  /* 0x0000000103067824 */ /* 0x000fe400078e0a64 */
[----:B------:R1:W-:Y:S01]  /*4480*/  I2F R146, R5 ;  /* 0x0000000500927306 */ /* 0x0003e20000201400 */
[----:B------:R-:W-:Y:S01]  /*4490*/  IMAD.MOV.U32 R203, RZ, RZ, R10 ;  /* 0x000000ffffcb7224 */ /* 0x000fe200078e000a */
[----:B------:R-:W-:Y:S01]  /*44a0*/  MOV R242, R22 ;  /* 0x0000001600f27202 */ /* 0x000fe20000000f00 */
[----:B------:R-:W-:Y:S02]  /*44b0*/  IMAD.MOV.U32 R8, RZ, RZ, R21 ;  /* 0x000000ffff087224 */ /* 0x000fe400078e0015 */
[----:B------:R-:W-:-:S02]  /*44c0*/  IMAD.MOV.U32 R137, RZ, RZ, R23 ;  /* 0x000000ffff897224 */ /* 0x000fc400078e0017 */
[----:B------:R-:W-:Y:S02]  /*44d0*/  IMAD.MOV.U32 R129, RZ, RZ, R20 ;  /* 0x000000ffff817224 */ /* 0x000fe400078e0014 */
[----:B------:R-:W2:Y:S01]  /*44e0*/  LDSM.16.M88.4 R20, [R224] ;  /* 0x00000000e014783b */ /* 0x000ea20000000200 */
[----:B------:R-:W-:Y:S02]  /*44f0*/  IMAD.MOV.U32 R225, RZ, RZ, R11 ;  /* 0x000000ffffe17224 */ /* 0x000fe400078e000b */
[----:B------:R-:W-:Y:S02]  /*4500*/  IMAD.MOV.U32 R45, RZ, RZ, R8 ;  /* 0x000000ffff2d7224 */ /* 0x000fe400078e0008 */
[----:B------:R-:W3:Y:S01]  /*4510*/  LDSM.16.M88.4 R8, [R220+0x800] ;  /* 0x00080000dc08783b */ /* 0x000ee20000000200 */
[----:B------:R-:W-:Y:S01]  /*4520*/  IMAD.MOV.U32 R175, RZ, RZ, R50 ;  /* 0x000000ffffaf7224 */ /* 0x000fe200078e0032 */
[----:B-1----:R-:W-:Y:S01]  /*4530*/  MOV R5, R2 ;  /* 0x0000000200057202 */ /* 0x002fe20000000f00 */
[----:B------:R-:W-:Y:S01]  /*4540*/  IMAD.MOV.U32 R49, RZ, RZ, R45 ;  /* 0x000000ffff317224 */ /* 0x000fe200078e002d */
[----:B------:R-:W-:Y:S01]  /*4550*/  IABS R2, R6 ;  /* 0x0000000600027213 */ /* 0x000fe20000000000 */
[----:B------:R-:W-:Y:S01]  /*4560*/  IMAD.IADD R6, R3, 0x1, -R108 ;  /* 0x0000000103067824 */ /* 0x000fe200078e0a6c */
[----:B------:R1:W-:Y:S01]  /*4570*/  I2F R147, R5 ;  /* 0x0000000500937306 */ /* 0x0003e20000201400 */
[----:B------:R-:W-:Y:S01]  /*4580*/  MOV R50, R150 ;  /* 0x0000009600327202 */ /* 0x000fe20000000f00 */
[----:B------:R-:W-:-:S02]  /*4590*/  IMAD.MOV.U32 R150, RZ, RZ, R136 ;  /* 0x000000ffff967224 */ /* 0x000fc400078e0088 */
[----:B------:R-:W-:Y:S02]  /*45a0*/  IMAD.MOV.U32 R136, RZ, RZ, R135 ;  /* 0x000000ffff887224 */ /* 0x000fe400078e0087 */
[----:B------:R-:W-:Y:S02]  /*45b0*/  IMAD.MOV.U32 R174, RZ, RZ, R149 ;  /* 0x000000ffffae7224 */ /* 0x000fe400078e0095 */
[----:B------:R-:W-:Y:S02]  /*45c0*/  IMAD.MOV.U32 R149, RZ, RZ, R141 ;  /* 0x000000ffff957224 */ /* 0x000fe400078e008d */
[----:B------:R-:W-:Y:S01]  /*45d0*/  IMAD.MOV.U32 R141, RZ, RZ, R138 ;  /* 0x000000ffff8d7224 */ /* 0x000fe200078e008a */
[----:B------:R-:W-:Y:S01]  /*45e0*/  MOV R138, R139 ;  /* 0x0000008b008a7202 */ /* 0x000fe20000000f00 */
[----:B------:R-:W-:Y:S01]  /*45f0*/  IMAD.MOV.U32 R172, RZ, RZ, R50 ;  /* 0x000000ffffac7224 */ /* 0x000fe200078e0032 */
[----:B------:R-:W-:Y:S01]  /*4600*/  MOV R173, R174 ;  /* 0x000000ae00ad7202 */ /* 0x000fe20000000f00 */
[----:B------:R-:W-:-:S02]  /*4610*/  IMAD.MOV.U32 R50, RZ, RZ, R136 ;  /* 0x000000ffff327224 */ /* 0x000fc400078e0088 */
[----:B-1----:R-:W-:Y:S01]  /*4620*/  IMAD.MOV.U32 R5, RZ, RZ, R2 ;  /* 0x000000ffff057224 */ /* 0x002fe200078e0002 */
[----:B------:R-:W-:Y:S01]  /*4630*/  IABS R2, R6 ;  /* 0x0000000600027213 */ /* 0x000fe20000000000 */
[----:B------:R-:W-:Y:S01]  /*4640*/  IMAD.MOV.U32 R174, RZ, RZ, R130 ;  /* 0x000000ffffae7224 */ /* 0x000fe200078e0082 */
[----:B------:R-:W-:Y:S01]  /*4650*/  IADD3 R6, R3, -R109, RZ ;  /* 0x8000006d03067210 */ /* 0x000fe20007ffe0ff */
[----:B------:R1:W-:Y:S01]  /*4660*/  I2F R212, R5 ;  /* 0x0000000500d47306 */ /* 0x0003e20000201400 */
[----:B--2---:R-:W-:Y:S01]  /*4670*/  HMMA.16816.F32.BF16 R40, R20, R18, R56 ;  /* 0x000000121428723c */ /* 0x004fe20000041838 */
[----:B-1----:R-:W-:Y:S01]  /*4680*/  IMAD.MOV.U32 R5, RZ, RZ, R2 ;  /* 0x000000ffff057224 */ /* 0x002fe200078e0002 */
[----:B------:R-:W-:-:S06]  /*4690*/  IABS R2, R6 ;  /* 0x0000000600027213 */ /* 0x000fcc0000000000 */
[----:B---3--:R-:W-:Y:S01]  /*46a0*/  HMMA.16816.F32.BF16 R88, R24, R8, R216 ;  /* 0x000000081858723c */ /* 0x008fe200000418d8 */
[----:B------:R-:W-:Y:S01]  /*46b0*/  IADD3 R6, R3, -R117, RZ ;  /* 0x8000007503067210 */ /* 0x000fe20007ffe0ff */
[----:B------:R1:W-:Y:S01]  /*46c0*/  I2F R227, R5 ;  /* 0x0000000500e37306 */ /* 0x0003e20000201400 */
[----:B------:R-:W-:-:S05]  /*46d0*/  MOV R58, R201 ;  /* 0x000000c9003a7202 */ /* 0x000fca0000000f00 */
[----:B------:R-:W-:Y:S02]  /*46e0*/  HMMA.16816.F32.BF16 R60, R20, R8, R60 ;  /* 0x00000008143c723c */ /* 0x000fe4000004183c */
[----:B------:R2:W-:Y:S05]  /*46f0*/  I2F R232, R2 ;  /* 0x0000000200e87306 */ /* 0x0005ea0000201400 */
[C---:B------:R-:W-:Y:S01]  /*4700*/  IMAD.IADD R9, R3.reuse, 0x1, -R125 ;  /* 0x0000000103097824 */ /* 0x040fe200078e0a7d */
[----:B------:R-:W-:Y:S01]  /*4710*/  HMMA.16816.F32.BF16 R96, R24, R10, R180 ;  /* 0x0000000a1860723c */ /* 0x000fe200000418b4 */
[----:B------:R-:W-:Y:S02]  /*4720*/  FFMA.FTZ R46, R166, -UR4, R40 ;  /* 0x80000004a62e7c23 */ /* 0x000fe40008010028 */
[----:B-1----:R-:W-:-:S02]  /*4730*/  IMAD.IADD R5, R3, 0x1, -R111 ;  /* 0x0000000103057824 */ /* 0x002fc400078e0a6f */
[----:B------:R-:W-:Y:S02]  /*4740*/  FFMA.FTZ R47, R110, -UR4, R41 ;  /* 0x800000046e2f7c23 */ /* 0x000fe40008010029 */
[----:B------:R-:W-:Y:S01]  /*4750*/  IMAD.MOV.U32 R183, RZ, RZ, R148 ;  /* 0x000000ffffb77224 */ /* 0x000fe200078e0094 */
[----:B------:R-:W-:Y:S01]  /*4760*/  IABS R5, R5 ;  /* 0x0000000500057213 */ /* 0x000fe20000000000 */
[C---:B------:R-:W-:Y:S01]  /*4770*/  HMMA.16816.F32.BF16 R64, R20.reuse, R10, R64 ;  /* 0x0000000a1440723c */ /* 0x040fe20000041840 */
[----:B--2---:R-:W-:Y:S02]  /*4780*/  IMAD.IADD R2, R3, 0x1, -R116 ;  /* 0x0000000103027824 */ /* 0x004fe400078e0a74 */
[----:B------:R1:W-:Y:S01]  /*4790*/  I2F R233, R5 ;  /* 0x0000000500e97306 */ /* 0x0003e20000201400 */
[----:B------:R-:W-:Y:S02]  /*47a0*/  IMAD.MOV.U32 R148, RZ, RZ, R141 ;  /* 0x000000ffff947224 */ /* 0x000fe400078e008d */
[----:B------:R-:W-:Y:S01]  /*47b0*/  IABS R2, R2 ;  /* 0x0000000200027213 */ /* 0x000fe20000000000 */
[----:B----4-:R-:W-:Y:S01]  /*47c0*/  FFMA.FTZ R48, R103, -UR4, R60 ;  /* 0x8000000467307c23 */ /* 0x010fe2000801003c */
[----:B------:R-:W-:Y:S01]  /*47d0*/  HMMA.16816.F32.BF16 R32, R20, R16, R52 ;  /* 0x000000101420723c */ /* 0x000fe20000041834 */
[----:B------:R-:W-:Y:S01]  /*47e0*/  MOV R103, R142 ;  /* 0x0000008e00677202 */ /* 0x000fe20000000f00 */
[----:B------:R-:W-:-:S02]  /*47f0*/  IMAD.MOV.U32 R110, RZ, RZ, R238 ;  /* 0x000000ffff6e7224 */ /* 0x000fc400078e00ee */
[----:B------:R-:W-:-:S03]  /*4800*/  IMAD.MOV.U32 R180, RZ, RZ, R240 ;  /* 0x000000ffffb47224 */ /* 0x000fc600078e00f0 */
[----:B------:R-:W-:Y:S01]  /*4810*/  MOV R55, R50 ;  /* 0x0000003200377202 */ /* 0x000fe20000000f00 */
[----:B------:R-:W-:Y:S01]  /*4820*/  HMMA.16816.F32.BF16 R104, R20, R36, R28 ;  /* 0x000000241468723c */ /* 0x000fe2000004181c */
[----:B------:R-:W-:Y:S02]  /*4830*/  IMAD.MOV.U32 R54, RZ, RZ, R172 ;  /* 0x000000ffff367224 */ /* 0x000fe400078e00ac */
[----:B-1----:R-:W-:Y:S01]  /*4840*/  IMAD.MOV.U32 R5, RZ, RZ, R2 ;  /* 0x000000ffff057224 */ /* 0x002fe200078e0002 */
[----:B------:R-:W-:Y:S01]  /*4850*/  IABS R2, R6 ;  /* 0x0000000600027213 */ /* 0x000fe20000000000 */
[----:B------:R-:W-:Y:S01]  /*4860*/  IMAD.IADD R6, R3, 0x1, -R118 ;  /* 0x0000000103067824 */ /* 0x000fe200078e0a76 */
[----:B------:R-:W-:Y:S01]  /*4870*/  MOV R181, R54 ;  /* 0x0000003600b57202 */ /* 0x000fe20000000f00 */
[----:B------:R1:W-:Y:S01]  /*4880*/  I2F R239, R5 ;  /* 0x0000000500ef7306 */ /* 0x0003e20000201400 */
[----:B------:R-:W-:Y:S02]  /*4890*/  IMAD.MOV.U32 R172, RZ, RZ, R138 ;  /* 0x000000ffffac7224 */ /* 0x000fe400078e008a */
[----:B------:R-:W-:-:S02]  /*48a0*/  IMAD.MOV.U32 R53, RZ, RZ, R173 ;  /* 0x000000ffff357224 */ /* 0x000fc400078e00ad */
[----:B------:R-:W-:Y:S02]  /*48b0*/  IMAD.MOV.U32 R173, RZ, RZ, R132 ;  /* 0x000000ffffad7224 */ /* 0x000fe400078e0084 */
[----:B------:R-:W-:Y:S02]  /*48c0*/  IMAD.MOV.U32 R177, RZ, RZ, R55 ;  /* 0x000000ffffb17224 */ /* 0x000fe400078e0037 */
[----:B------:R-:W-:Y:S02]  /*48d0*/  FFMA.FTZ R44, R165, -UR4, R32 ;  /* 0x80000004a52c7c23 */ /* 0x000fe40008010020 */
[----:B------:R-:W-:Y:S02]  /*48e0*/  FFMA.FTZ R45, R167, -UR4, R33 ;  /* 0x80000004a72d7c23 */ /* 0x000fe40008010021 */
[----:B------:R-:W-:Y:S01]  /*48f0*/  IMAD.MOV.U32 R55, RZ, RZ, R49 ;  /* 0x000000ffff377224 */ /* 0x000fe200078e0031 */
[----:B------:R-:W-:Y:S01]  /*4900*/  MOV R49, R129 ;  /* 0x0000008100317202 */ /* 0x000fe20000000f00 */
[----:B------:R-:W-:-:S02]  /*4910*/  IMAD.MOV.U32 R182, RZ, RZ, R53 ;  /* 0x000000ffffb67224 */ /* 0x000fc400078e0035 */
[----:B-1----:R-:W-:Y:S01]  /*4920*/  IMAD.MOV.U32 R5, RZ, RZ, R2 ;  /* 0x000000ffff057224 */ /* 0x002fe200078e0002 */
[----:B------:R-:W-:Y:S01]  /*4930*/  IABS R2, R6 ;  /* 0x0000000600027213 */ /* 0x000fe20000000000 */
[----:B------:R-:W-:Y:S01]  /*4940*/  IMAD.MOV.U32 R179, RZ, RZ, R172 ;  /* 0x000000ffffb37224 */ /* 0x000fe200078e00ac */
[----:B------:R-:W-:Y:S01]  /*4950*/  IADD3 R6, R3, -R119, RZ ;  /* 0x8000007703067210 */ /* 0x000fe20007ffe0ff */
[----:B------:R-:W1:Y:S01]  /*4960*/  I2F R51, R5 ;  /* 0x0000000500337306 */ /* 0x000e620000201400 */
[----:B------:R-:W-:Y:S01]  /*4970*/  IMAD.MOV.U32 R172, RZ, RZ, R242 ;  /* 0x000000ffffac7224 */ /* 0x000fe200078e00f2 */
[----:B------:R-:W-:Y:S01]  /*4980*/  FSEL R242, R48, -INF , !P0 ;  /* 0xff80000030f27808 */ /* 0x000fe20004000000 */
[----:B------:R-:W-:Y:S02]  /*4990*/  FFMA.FTZ R52, R102, -UR4, R61 ;  /* 0x8000000466347c23 */ /* 0x000fe4000801003d */
[----:B------:R-:W-:Y:S01]  /*49a0*/  FFMA.FTZ R56, R101, -UR4, R64 ;  /* 0x8000000465387c23 */ /* 0x000fe20008010040 */
[----:B------:R-:W-:Y:S01]  /*49b0*/  MOV R101, R133 ;  /* 0x0000008500657202 */ /* 0x000fe20000000f00 */
[----:B------:R-:W-:Y:S01]  /*49c0*/  IMAD.MOV.U32 R178, RZ, RZ, R173 ;  /* 0x000000ffffb27224 */ /* 0x000fe200078e00ad */
[----:B------:R-:W-:Y:S01]  /*49d0*/  FSEL R213, R52, -INF , !P6 ;  /* 0xff80000034d57808 */ /* 0x000fe20007000000 */
[----:B------:R-:W-:Y:S01]  /*49e0*/  IMAD.MOV.U32 R173, RZ, RZ, R137 ;  /* 0x000000ffffad7224 */ /* 0x000fe200078e0089 */
[----:B------:R-:W-:Y:S01]  /*49f0*/  FSEL R186, R56, -INF , !P5 ;  /* 0xff80000038ba7808 */ /* 0x000fe20006800000 */
[----:B------:R-:W-:-:S02]  /*4a00*/  IMAD.MOV.U32 R165, RZ, RZ, R236 ;  /* 0x000000ffffa57224 */ /* 0x000fc400078e00ec */
[----:B------:R-:W-:Y:S02]  /*4a10*/  IMAD.MOV.U32 R64, RZ, RZ, R131 ;  /* 0x000000ffff407224 */ /* 0x000fe400078e0083 */
[----:B------:R-:W-:Y:S01]  /*4a20*/  IMAD.MOV.U32 R61, RZ, RZ, R172 ;  /* 0x000000ffff3d7224 */ /* 0x000fe200078e00ac */
[----:B-1----:R-:W-:Y:S01]  /*4a30*/  MOV R176, R51 ;  /* 0x0000003300b07202 */ /* 0x002fe20000000f00 */
[----:B------:R-:W-:Y:S01]  /*4a40*/  IMAD.MOV.U32 R5, RZ, RZ, R2 ;  /* 0x000000ffff057224 */ /* 0x000fe200078e0002 */
[----:B------:R-:W-:Y:S01]  /*4a50*/  IABS R2, R6 ;  /* 0x0000000600027213 */ /* 0x000fe20000000000 */
[----:B------:R-:W-:Y:S02]  /*4a60*/  IMAD.IADD R6, R3, 0x1, -R120 ;  /* 0x0000000103067824 */ /* 0x000fe400078e0a78 */
[----:B------:R1:W2:Y:S01]  /*4a70*/  I2F R124, R5 ;  /* 0x00000005007c7306 */ /* 0x0002a20000201400 */
[----:B------:R-:W-:Y:S02]  /*4a80*/  IMAD.MOV.U32 R172, RZ, RZ, R150 ;  /* 0x000000ffffac7224 */ /* 0x000fe400078e0096 */
[----:B------:R-:W-:-:S02]  /*4a90*/  IMAD.MOV.U32 R102, RZ, RZ, R128 ;  /* 0x000000ffff667224 */ /* 0x000fc400078e0080 */
[----:B------:R-:W-:Y:S02]  /*4aa0*/  IMAD.MOV.U32 R185, RZ, RZ, R173 ;  /* 0x000000ffffb97224 */ /* 0x000fe400078e00ad */
[----:B-1----:R-:W-:Y:S01]  /*4ab0*/  IMAD.MOV.U32 R5, RZ, RZ, R2 ;  /* 0x000000ffff057224 */ /* 0x002fe200078e0002 */
[----:B------:R-:W-:Y:S02]  /*4ac0*/  IABS R2, R6 ;  /* 0x0000000600027213 */ /* 0x000fe40000000000 */
[C---:B------:R-:W-:Y:S01]  /*4ad0*/  IADD3 R6, R3.reuse, -R121, RZ ;  /* 0x8000007903067210 */ /* 0x040fe20007ffe0ff */
[----:B------:R1:W-:Y:S01]  /*4ae0*/  I2F R59, R5 ;  /* 0x00000005003b7306 */ /* 0x0003e20000201400 */
[----:B--2---:R-:W-:Y:S01]  /*4af0*/  MOV R166, R124 ;  /* 0x0000007c00a67202 */ /* 0x004fe20000000f00 */
[----:B-1----:R-:W-:Y:S01]  /*4b00*/  IMAD.MOV.U32 R5, RZ, RZ, R2 ;  /* 0x000000ffff057224 */ /* 0x002fe200078e0002 */
[----:B------:R-:W-:Y:S01]  /*4b10*/  IABS R2, R6 ;  /* 0x0000000600027213 */ /* 0x000fe20000000000 */
[----:B------:R-:W-:-:S04]  /*4b20*/  IMAD.IADD R6, R3, 0x1, -R122 ;  /* 0x0000000103067824 */ /* 0x000fc800078e0a7a */
[----:B------:R1:W2:Y:S02]  /*4b30*/  I2F R140, R5 ;  /* 0x00000005008c7306 */ /* 0x0002a40000201400 */
[----:B-1----:R-:W-:Y:S01]  /*4b40*/  IMAD.MOV.U32 R5, RZ, RZ, R2 ;  /* 0x000000ffff057224 */ /* 0x002fe200078e0002 */
[----:B------:R-:W-:Y:S01]  /*4b50*/  IABS R2, R6 ;  /* 0x0000000600027213 */ /* 0x000fe20000000000 */
[----:B--2---:R-:W-:Y:S01]  /*4b60*/  IMAD.MOV.U32 R167, RZ, RZ, R140 ;  /* 0x000000ffffa77224 */ /* 0x004fe200078e008c */
[----:B------:R-:W-:-:S03]  /*4b70*/  IADD3 R6, R3, -R123, RZ ;  /* 0x8000007b03067210 */ /* 0x000fc60007ffe0ff */
[----:B------:R1:W-:Y:S02]  /*4b80*/  I2F R248, R5 ;  /* 0x0000000500f87306 */ /* 0x0003e40000201400 */
[----:B-1----:R-:W-:Y:S01]  /*4b90*/  IMAD.MOV.U32 R5, RZ, RZ, R2 ;  /* 0x000000ffff057224 */ /* 0x002fe200078e0002 */
[----:B------:R-:W-:Y:S01]  /*4ba0*/  IABS R2, R6 ;  /* 0x0000000600027213 */ /* 0x000fe20000000000 */
[----:B------:R-:W-:-:S04]  /*4bb0*/  IMAD.IADD R6, R3, 0x1, -R127 ;  /* 0x0000000103067824 */ /* 0x000fc800078e0a7f */
[----:B------:R1:W-:Y:S02]  /*4bc0*/  I2F R219, R5 ;  /* 0x0000000500db7306 */ /* 0x0003e40000201400 */
[----:B-1----:R-:W-:Y:S01]  /*4bd0*/  IMAD.MOV.U32 R5, RZ, RZ, R2 ;  /* 0x000000ffff057224 */ /* 0x002fe200078e0002 */
[----:B------:R-:W-:Y:S02]  /*4be0*/  IABS R2, R6 ;  /* 0x0000000600027213 */ /* 0x000fe40000000000 */
[----:B------:R-:W-:-:S03]  /*4bf0*/  SHF.R.S32.HI R6, RZ, 0x1f, R164 ;  /* 0x0000001fff067819 */ /* 0x000fc600000114a4 */
[----:B------:R1:W-:Y:S08]  /*4c00*/  I2F R218, R5 ;  /* 0x0000000500da7306 */ /* 0x0003f00000201400 */
[----:B------:R2:W-:Y:S01]  /*4c10*/  I2F R217, R2 ;  /* 0x0000000200d97306 */ /* 0x0005e20000201400 */
[----:B-1----:R-:W-:-:S04]  /*4c20*/  IADD3 R5, R3, -R126, RZ ;  /* 0x8000007e03057210 */ /* 0x002fc80007ffe0ff */
[----:B------:R-:W-:Y:S02]  /*4c30*/  IABS R5, R5 ;  /* 0x0000000500057213 */ /* 0x000fe40000000000 */
[----:B--2---:R-:W-:-:S03]  /*4c40*/  LEA.HI R2, R6, R164, RZ, 0x2 ;  /* 0x000000a406027211 */ /* 0x004fc600078f10ff */
[----:B------:R-:W-:Y:S01]  /*4c50*/  IMAD.MOV.U32 R8, RZ, RZ, R5 ;  /* 0x000000ffff087224 */ /* 0x000fe200078e0005 */
[----:B------:R-:W-:Y:S02]  /*4c60*/  IADD3 R6, R3, 0x8, RZ ;  /* 0x0000000803067810 */ /* 0x000fe40007ffe0ff */
[----:B------:R-:W-:Y:S01]  /*4c70*/  LOP3.LUT R5, R2, 0xfffffffc, RZ, 0xc0, !PT ;  /* 0xfffffffc02057812 */ /* 0x000fe200078ec0ff */
[----:B------:R1:W-:Y:S01]  /*4c80*/  I2F R216, R8 ;  /* 0x0000000800d87306 */ /* 0x0003e20000201400 */
[----:B------:R-:W-:-:S03]  /*4c90*/  IABS R2, R9 ;  /* 0x0000000900027213 */ /* 0x000fc60000000000 */
[----:B------:R-:W-:-:S04]  /*4ca0*/  IMAD.IADD R5, R164, 0x1, -R5 ;  /* 0x00000001a4057824 */ /* 0x000fc800078e0a05 */
[----:B------:R2:W-:Y:S01]  /*4cb0*/  I2F R164, R2 ;  /* 0x0000000200a47306 */ /* 0x0005e20000201400 */
[----:B------:R3:W-:Y:S01]  /*4cc0*/  STL [R1+0x70], R5 ;  /* 0x0000700501007387 */ /* 0x0007e20000100800 */
[----:B-1----:R-:W-:-:S05]  /*4cd0*/  IMAD.IADD R8, R6, 0x1, -R7 ;  /* 0x0000000106087824 */ /* 0x002fca00078e0a07 */
[----:B------:R-:W-:-:S04]  /*4ce0*/  IABS R8, R8 ;  /* 0x0000000800087213 */ /* 0x000fc80000000000 */
[----:B------:R-:W-:-:S04]  /*4cf0*/  MOV R9, R8 ;  /* 0x0000000800097202 */ /* 0x000fc80000000f00 */
[----:B------:R-:W1:Y:S01]  /*4d00*/  I2F R10, R9 ;  /* 0x00000009000a7306 */ /* 0x000e620000201400 */
[----:B---3--:R-:W-:-:S05]  /*4d10*/  IADD3 R5, R3, 0x40, RZ ;  /* 0x0000004003057810 */ /* 0x008fca0007ffe0ff */
[----:B--2---:R-:W-:-:S05]  /*4d20*/  IMAD.IADD R2, R5, 0x1, -R7 ;  /* 0x0000000105027824 */ /* 0x004fca00078e0a07 */
[----:B------:R-:W-:Y:S01]  /*4d30*/  IABS R8, R2 ;  /* 0x0000000200087213 */ /* 0x000fe20000000000 */
[----:B-1----:R-:W-:Y:S01]  /*4d40*/  FFMA.FTZ R16, R10, -UR4, R34 ;  /* 0x800000040a107c23 */ /* 0x002fe20008010022 */
[----:B------:R-:W-:Y:S02]  /*4d50*/  IADD3 R2, R3, 0x48, RZ ;  /* 0x0000004803027810 */ /* 0x000fe40007ffe0ff */
[----:B------:R1:W2:Y:S03]  /*4d60*/  I2F R9, R8 ;  /* 0x0000000800097306 */ /* 0x0002a60000201400 */
[----:B------:R-:W-:-:S05]  /*4d70*/  IMAD.IADD R3, R2, 0x1, -R7 ;  /* 0x0000000102037824 */ /* 0x000fca00078e0a07 */
[----:B------:R-:W-:-:S05]  /*4d80*/  IABS R3, R3 ;  /* 0x0000000300037213 */ /* 0x000fca0000000000 */
[----:B------:R-:W-:Y:S02]  /*4d90*/  IMAD.MOV.U32 R7, RZ, RZ, R3 ;  /* 0x000000ffff077224 */ /* 0x000fe400078e0003 */
[----:B-1----:R-:W-:Y:S02]  /*4da0*/  IMAD.IADD R8, R6, 0x1, -R68 ;  /* 0x0000000106087824 */ /* 0x002fe400078e0a44 */
[----:B------:R1:W3:Y:S01]  /*4db0*/  I2F R11, R7 ;  /* 0x00000007000b7306 */ /* 0x0002e20000201400 */
[----:B--2---:R-:W-:Y:S02]  /*4dc0*/  FFMA.FTZ R13, R9, -UR4, R72 ;  /* 0x80000004090d7c23 */ /* 0x004fe40008010048 */
[----:B------:R-:W-:Y:S01]  /*4dd0*/  IMAD.MOV.U32 R72, RZ, RZ, R101 ;  /* 0x000000ffff487224 */ /* 0x000fe200078e0065 */
[----:B------:R-:W-:Y:S02]  /*4de0*/  IABS R3, R8 ;  /* 0x0000000800037213 */ /* 0x000fe40000000000 */
[----:B------:R-:W-:-:S02]  /*4df0*/  IADD3 R8, -R68, R5, RZ ;  /* 0x0000000544087210 */ /* 0x000fc40007ffe1ff */
[----:B------:R-:W-:Y:S02]  /*4e00*/  FSEL R135, R13, -INF , !P4 ;  /* 0xff8000000d877808 */ /* 0x000fe40006000000 */
[----:B------:R-:W-:Y:S01]  /*4e10*/  MOV R101, R64 ;  /* 0x0000004000657202 */ /* 0x000fe20000000f00 */
[----:B-1----:R-:W-:Y:S01]  /*4e20*/  IMAD.MOV.U32 R7, RZ, RZ, R3 ;  /* 0x000000ffff077224 */ /* 0x002fe200078e0003 */
[----:B------:R-:W-:Y:S01]  /*4e30*/  IABS R3, R8 ;  /* 0x0000000800037213 */ /* 0x000fe20000000000 */
[----:B------:R-:W-:Y:S01]  /*4e40*/  IMAD.IADD R8, R2, 0x1, -R68 ;  /* 0x0000000102087824 */ /* 0x000fe200078e0a44 */
[----:B------:R-:W-:Y:S01]  /*4e50*/  MOV R68, R49 ;  /* 0x0000003100447202 */ /* 0x000fe20000000f00 */
[----:B------:R1:W2:Y:S01]  /*4e60*/  I2F R15, R7 ;  /* 0x00000007000f7306 */ /* 0x0002a20000201400 */
[----:B---3--:R-:W-:Y:S02]  /*4e70*/  FFMA.FTZ R10, R11, -UR4, R74 ;  /* 0x800000040b0a7c23 */ /* 0x008fe4000801004a */
[----:B------:R-:W-:-:S03]  /*4e80*/  IMAD.MOV.U32 R74, RZ, RZ, R175 ;  /* 0x000000ffff4a7224 */ /* 0x000fc600078e00af */
[----:B------:R-:W-:Y:S01]  /*4e90*/  FSEL R139, R10, -INF , !P4 ;  /* 0xff8000000a8b7808 */ /* 0x000fe20006000000 */
[----:B-1----:R-:W-:Y:S01]  /*4ea0*/  IMAD.MOV.U32 R7, RZ, RZ, R3 ;  /* 0x000000ffff077224 */ /* 0x002fe200078e0003 */
[----:B------:R-:W-:Y:S01]  /*4eb0*/  IABS R3, R8 ;  /* 0x0000000800037213 */ /* 0x000fe20000000000 */
[----:B--2---:R-:W-:Y:S01]  /*4ec0*/  FFMA.FTZ R15, R15, -UR4, R35 ;  /* 0x800000040f0f7c23 */ /* 0x004fe20008010023 */
[----:B------:R-:W-:Y:S01]  /*4ed0*/  IADD3 R8, -R69, R6, RZ ;  /* 0x0000000645087210 */ /* 0x000fe20007ffe1ff */
[----:B------:R1:W2:Y:S02]  /*4ee0*/  I2F R12, R7 ;  /* 0x00000007000c7306 */ /* 0x0002a40000201400 */
[----:B-1----:R-:W-:Y:S01]  /*4ef0*/  IMAD.MOV.U32 R7, RZ, RZ, R3 ;  /* 0x000000ffff077224 */ /* 0x002fe200078e0003 */
[----:B------:R-:W-:Y:S01]  /*4f00*/  IABS R3, R8 ;  /* 0x0000000800037213 */ /* 0x000fe20000000000 */
[----:B------:R-:W-:-:S04]  /*4f10*/  IMAD.IADD R8, R5, 0x1, -R69 ;  /* 0x0000000105087824 */ /* 0x000fc800078e0a45 */
[----:B------:R1:W3:Y:S01]  /*4f20*/  I2F R14, R7 ;  /* 0x00000007000e7306 */ /* 0x0002e20000201400 */
[----:B--2---:R-:W-:-:S05]  /*4f30*/  FFMA.FTZ R11, R12, -UR4, R73 ;  /* 0x800000040c0b7c23 */ /* 0x004fca0008010049 */
[----:B------:R-:W-:Y:S01]  /*4f40*/  FSEL R130, R11, -INF , !P3 ;  /* 0xff8000000b827808 */ /* 0x000fe20005800000 */
[----:B-1----:R-:W-:Y:S01]  /*4f50*/  IMAD.MOV.U32 R7, RZ, RZ, R3 ;  /* 0x000000ffff077224 */ /* 0x002fe200078e0003 */
[----:B------:R-:W-:Y:S01]  /*4f60*/  IABS R3, R8 ;  /* 0x0000000800037213 */ /* 0x000fe20000000000 */
[----:B---3--:R-:W-:Y:S01]  /*4f70*/  FFMA.FTZ R9, R14, -UR4, R75 ;  /* 0x800000040e097c23 */ /* 0x008fe2000801004b */
[----:B------:R-:W-:Y:S01]  /*4f80*/  IADD3 R8, -R69, R2, RZ ;  /* 0x0000000245087210 */ /* 0x000fe20007ffe1ff */
[----:B------:R1:W2:Y:S01]  /*4f90*/  I2F R17, R7 ;  /* 0x0000000700117306 */ /* 0x0002a20000201400 */
[----:B------:R-:W-:Y:S02]  /*4fa0*/  IMAD.MOV.U32 R69, RZ, RZ, R55 ;  /* 0x000000ffff457224 */ /* 0x000fe400078e0037 */
[----:B------:R-:W-:Y:S01]  /*4fb0*/  FSEL R136, R9, -INF , !P3 ;  /* 0xff80000009887808 */ /* 0x000fe20005800000 */
[----:B-1----:R-:W-:Y:S01]  /*4fc0*/  IMAD.MOV.U32 R7, RZ, RZ, R3 ;  /* 0x000000ffff077224 */ /* 0x002fe200078e0003 */
[----:B------:R-:W-:Y:S01]  /*4fd0*/  IABS R3, R8 ;  /* 0x0000000800037213 */ /* 0x000fe20000000000 */
[----:B------:R-:W-:-:S02]  /*4fe0*/  IMAD.IADD R8, R6, 0x1, -R70 ;  /* 0x0000000106087824 */ /* 0x000fc400078e0a46 */
[----:B------:R1:W3:Y:S01]  /*4ff0*/  I2F R18, R7 ;  /* 0x0000000700127306 */ /* 0x0002e20000201400 */
[----:B--2---:R-:W-:Y:S02]  /*5000*/  FFMA.FTZ R14, R17, -UR4, R42 ;  /* 0x80000004110e7c23 */ /* 0x004fe4000801002a */
[----:B-1----:R-:W-:Y:S01]  /*5010*/  IMAD.MOV.U32 R7, RZ, RZ, R3 ;  /* 0x000000ffff077224 */ /* 0x002fe200078e0003 */
[----:B------:R-:W-:Y:S01]  /*5020*/  IABS R3, R8 ;  /* 0x0000000800037213 */ /* 0x000fe20000000000 */
[----:B---3--:R-:W-:Y:S01]  /*5030*/  FFMA.FTZ R12, R18, -UR4, R80 ;  /* 0x80000004120c7c23 */ /* 0x008fe20008010050 */
[----:B------:R-:W-:Y:S02]  /*5040*/  IADD3 R8, -R70, R5, RZ ;  /* 0x0000000546087210 */ /* 0x000fe40007ffe1ff */
[----:B------:R1:W2:Y:S02]  /*5050*/  I2F R19, R7 ;  /* 0x0000000700137306 */ /* 0x0002a40000201400 */
[----:B------:R-:W-:Y:S01]  /*5060*/  FSEL R132, R12, -INF , !P2 ;  /* 0xff8000000c847808 */ /* 0x000fe20005000000 */
[----:B-1----:R-:W-:Y:S01]  /*5070*/  IMAD.MOV.U32 R7, RZ, RZ, R3 ;  /* 0x000000ffff077224 */ /* 0x002fe200078e0003 */
[----:B------:R-:W-:Y:S01]  /*5080*/  IABS R3, R8 ;  /* 0x0000000800037213 */ /* 0x000fe20000000000 */
[----:B------:R-:W-:-:S03]  /*5090*/  IMAD.IADD R8, R2, 0x1, -R70 ;  /* 0x0000000102087824 */ /* 0x000fc600078e0a46 */
[----:B------:R1:W3:Y:S01]  /*50a0*/  I2F R28, R7 ;  /* 0x00000007001c7306 */ /* 0x0002e20000201400 */
[----:B--2---:R-:W-:Y:S02]  /*50b0*/  FFMA.FTZ R10, R19, -UR4, R82 ;  /* 0x80000004130a7c23 */ /* 0x004fe40008010052 */
[----:B------:R-:W-:-:S03]  /*50c0*/  IMAD.MOV.U32 R70, RZ, RZ, R134 ;  /* 0x000000ffff467224 */ /* 0x000fc600078e0086 */
[----:B------:R-:W-:Y:S01]  /*50d0*/  FSEL R138, R10, -INF , !P2 ;  /* 0xff8000000a8a7808 */ /* 0x000fe20005000000 */
[----:B-1----:R-:W-:Y:S01]  /*50e0*/  IMAD.MOV.U32 R7, RZ, RZ, R3 ;  /* 0x000000ffff077224 */ /* 0x002fe200078e0003 */
[----:B------:R-:W-:Y:S01]  /*50f0*/  IABS R3, R8 ;  /* 0x0000000800037213 */ /* 0x000fe20000000000 */
[----:B---3--:R-:W-:Y:S01]  /*5100*/  FFMA.FTZ R13, R28, -UR4, R43 ;  /* 0x800000041c0d7c23 */ /* 0x008fe2000801002b */
        /* <DEDUP_REMOVED lines=15> */
[----:B------:R-:W-:Y:S02]  /*5200*/  IMAD.MOV.U32 R70, RZ, RZ, R61 ;  /* 0x000000ffff467224 */ /* 0x000fe400078e003d */
[----:B------:R-:W-:-:S02]  /*5210*/  IMAD.MOV.U32 R61, RZ, RZ, R185 ;  /* 0x000000ffff3d7224 */ /* 0x000fc400078e00b9 */
[----:B-1----:R-:W-:Y:S01]  /*5220*/  IMAD.MOV.U32 R7, RZ, RZ, R3 ;  /* 0x000000ffff077224 */ /* 0x002fe200078e0003 */
[----:B------:R-:W-:Y:S01]  /*5230*/  IABS R3, R8 ;  /* 0x0000000800037213 */ /* 0x000fe20000000000 */
[----:B------:R-:W-:Y:S02]  /*5240*/  IMAD.IADD R8, R6, 0x1, -R76 ;  /* 0x0000000106087824 */ /* 0x000fe400078e0a4c */
[----:B------:R1:W3:Y:S01]  /*5250*/  I2F R32, R7 ;  /* 0x0000000700207306 */ /* 0x0002e20000201400 */
[----:B--2---:R-:W-:Y:S02]  /*5260*/  FFMA.FTZ R12, R31, -UR4, R62 ;  /* 0x800000041f0c7c23 */ /* 0x004fe4000801003e */
[----:B-1----:R-:W-:Y:S01]  /*5270*/  IMAD.MOV.U32 R7, RZ, RZ, R3 ;  /* 0x000000ffff077224 */ /* 0x002fe200078e0003 */
[----:B------:R-:W-:Y:S01]  /*5280*/  IABS R3, R8 ;  /* 0x0000000800037213 */ /* 0x000fe20000000000 */
[----:B---3--:R-:W-:Y:S01]  /*5290*/  FFMA.FTZ R10, R32, -UR4, R88 ;  /* 0x80000004200a7c23 */ /* 0x008fe20008010058 */
[----:B------:R-:W-:-:S02]  /*52a0*/  IADD3 R8, -R76, R5, RZ ;  /* 0x000000054c087210 */ /* 0x000fc40007ffe1ff */
[----:B------:R1:W2:Y:S02]  /*52b0*/  I2F R34, R7 ;  /* 0x0000000700227306 */ /* 0x0002a40000201400 */
[----:B------:R-:W-:Y:S01]  /*52c0*/  FSEL R134, R10, -INF , !P0 ;  /* 0xff8000000a867808 */ /* 0x000fe20004000000 */
[----:B-1----:R-:W-:Y:S01]  /*52d0*/  IMAD.MOV.U32 R7, RZ, RZ, R3 ;  /* 0x000000ffff077224 */ /* 0x002fe200078e0003 */
[----:B------:R-:W-:Y:S01]  /*52e0*/  IABS R3, R8 ;  /* 0x0000000800037213 */ /* 0x000fe20000000000 */
[----:B------:R-:W-:-:S03]  /*52f0*/  IMAD.IADD R8, R2, 0x1, -R76 ;  /* 0x0000000102087824 */ /* 0x000fc600078e0a4c */
[----:B------:R1:W3:Y:S01]  /*5300*/  I2F R33, R7 ;  /* 0x0000000700217306 */ /* 0x0002e20000201400 */
[----:B--2---:R-:W-:-:S05]  /*5310*/  FFMA.FTZ R9, R34, -UR4, R90 ;  /* 0x8000000422097c23 */ /* 0x004fca000801005a */
[----:B------:R-:W-:Y:S01]  /*5320*/  FSEL R142, R9, -INF , !P0 ;  /* 0xff800000098e7808 */ /* 0x000fe20004000000 */
[----:B-1----:R-:W-:Y:S01]  /*5330*/  IMAD.MOV.U32 R7, RZ, RZ, R3 ;  /* 0x000000ffff077224 */ /* 0x002fe200078e0003 */
[----:B------:R-:W-:Y:S01]  /*5340*/  IABS R3, R8 ;  /* 0x0000000800037213 */ /* 0x000fe20000000000 */
[----:B---3--:R-:W-:Y:S01]  /*5350*/  FFMA.FTZ R11, R33, -UR4, R63 ;  /* 0x80000004210b7c23 */ /* 0x008fe2000801003f */
[----:B------:R-:W-:Y:S01]  /*5360*/  IADD3 R8, -R77, R6, RZ ;  /* 0x000000064d087210 */ /* 0x000fe20007ffe1ff */
[----:B------:R1:W2:Y:S03]  /*5370*/  I2F R36, R7 ;  /* 0x0000000700247306 */ /* 0x0002a60000201400 */
[----:B------:R-:W-:Y:S01]  /*5380*/  FSEL R236, R11, -INF , !P6 ;  /* 0xff8000000bec7808 */ /* 0x000fe20007000000 */
[----:B-1----:R-:W-:Y:S01]  /*5390*/  IMAD.MOV.U32 R7, RZ, RZ, R3 ;  /* 0x000000ffff077224 */ /* 0x002fe200078e0003 */
[----:B------:R-:W-:Y:S01]  /*53a0*/  IABS R3, R8 ;  /* 0x0000000800037213 */ /* 0x000fe20000000000 */
[----:B------:R-:W-:-:S02]  /*53b0*/  IMAD.IADD R8, R5, 0x1, -R77 ;  /* 0x0000000105087824 */ /* 0x000fc400078e0a4d */
        /* <DEDUP_REMOVED lines=8> */
[----:B------:R-:W-:Y:S02]  /*5440*/  FSEL R141, R9, -INF , !P6 ;  /* 0xff800000098d7808 */ /* 0x000fe40007000000 */
[----:B------:R-:W-:-:S02]  /*5450*/  MOV R83, R202 ;  /* 0x000000ca00537202 */ /* 0x000fc40000000f00 */
[----:B------:R-:W-:Y:S01]  /*5460*/  ISETP.GE.AND P6, PT, R87, UR12, PT ;  /* 0x0000000c57007c0c */ /* 0x000fe2000bfc6270 */
[----:B-1----:R-:W-:Y:S01]  /*5470*/  IMAD.MOV.U32 R7, RZ, RZ, R3 ;  /* 0x000000ffff077224 */ /* 0x002fe200078e0003 */
[----:B------:R-:W-:Y:S01]  /*5480*/  IABS R3, R8 ;  /* 0x0000000800037213 */ /* 0x000fe20000000000 */
[----:B------:R-:W-:Y:S02]  /*5490*/  IMAD.IADD R8, R6, 0x1, -R78 ;  /* 0x0000000106087824 */ /* 0x000fe400078e0a4e */
        /* <DEDUP_REMOVED lines=11> */
[----:B--2---:R-:W-:Y:S01]  /*5550*/  FFMA.FTZ R9, R17, -UR4, R98 ;  /* 0x8000000411097c23 */ /* 0x004fe20008010062 */
[----:B------:R-:W-:Y:S01]  /*5560*/  FSEL R8, R44, -INF , !P4 ;  /* 0xff8000002c087808 */ /* 0x000fe20006000000 */
[----:B------:R1:W2:Y:S03]  /*5570*/  I2F R41, R7 ;  /* 0x0000000700297306 */ /* 0x0002a60000201400 */
[----:B------:R-:W-:Y:S01]  /*5580*/  FSEL R140, R9, -INF , !P5 ;  /* 0xff800000098c7808 */ /* 0x000fe20006800000 */
[----:B------:R3:W-:Y:S01]  /*5590*/  STL [R1+0x3c], R8 ;  /* 0x00003c0801007387 */ /* 0x0007e20000100800 */
[----:B------:R-:W-:-:S02]  /*55a0*/  ISETP.GE.AND P5, PT, R92, UR12, PT ;  /* 0x0000000c5c007c0c */ /* 0x000fc4000bfa6270 */
[----:B-1----:R-:W-:Y:S01]  /*55b0*/  FSEL R7, R16, -INF , !P4 ;  /* 0xff80000010077808 */ /* 0x002fe20006000000 */
[----:B--2---:R-:W-:Y:S01]  /*55c0*/  FFMA.FTZ R11, R41, -UR4, R67 ;  /* 0x80000004290b7c23 */ /* 0x004fe20008010043 */
[----:B------:R-:W-:Y:S01]  /*55d0*/  ISETP.GE.AND P4, PT, R78, UR12, PT ;  /* 0x0000000c4e007c0c */ /* 0x000fe2000bf86270 */
[----:B------:R-:W-:Y:S02]  /*55e0*/  HMMA.16816.F32.BF16 R40, R24, R38, R228 ;  /* 0x000000261828723c */ /* 0x000fe400000418e4 */
[----:B------:R1:W-:Y:S01]  /*55f0*/  STL [R1+0x44], R7 ;  /* 0x0000440701007387 */ /* 0x0003e20000100800 */
[----:B------:R-:W-:Y:S01]  /*5600*/  FSEL R173, R11, -INF , !P4 ;  /* 0xff8000000bad7808 */ /* 0x000fe20006000000 */
[----:B---3--:R-:W-:Y:S02]  /*5610*/  IMAD.IADD R8, R2, 0x1, -R78 ;  /* 0x0000000102087824 */ /* 0x008fe400078e0a4e */
[----:B-1----:R-:W-:-:S03]  /*5620*/  IMAD.MOV.U32 R7, RZ, RZ, R3 ;  /* 0x000000ffff077224 */ /* 0x002fc600078e0003 */
[----:B------:R-:W-:Y:S02]  /*5630*/  IABS R3, R8 ;  /* 0x0000000800037213 */ /* 0x000fe40000000000 */
        /* <DEDUP_REMOVED lines=11> */
[----:B------:R-:W-:Y:S01]  /*56f0*/  FSEL R8, R45, -INF , !P3 ;  /* 0xff8000002d087808 */ /* 0x000fe20005800000 */
[----:B------:R1:W2:Y:S03]  /*5700*/  I2F R28, R7 ;  /* 0x00000007001c7306 */ /* 0x0002a60000201400 */
[----:B------:R-:W-:Y:S01]  /*5710*/  FSEL R133, R9, -INF , !P4 ;  /* 0xff80000009857808 */ /* 0x000fe20006000000 */
[----:B------:R3:W-:Y:S01]  /*5720*/  STL [R1+0x30], R8 ;  /* 0x0000300801007387 */ /* 0x0007e20000100800 */
[----:B-1----:R-:W-:Y:S01]  /*5730*/  FSEL R7, R15, -INF , !P3 ;  /* 0xff8000000f077808 */ /* 0x002fe20005800000 */
[----:B--2---:R-:W-:Y:S01]  /*5740*/  FFMA.FTZ R11, R28, -UR4, R106 ;  /* 0x800000041c0b7c23 */ /* 0x004fe2000801006a */
[----:B------:R-:W-:-:S03]  /*5750*/  ISETP.GE.AND P3, PT, R79, UR12, PT ;  /* 0x0000000c4f007c0c */ /* 0x000fc6000bf66270 */
[----:B------:R1:W-:Y:S01]  /*5760*/  STL [R1+0x38], R7 ;  /* 0x0000380701007387 */ /* 0x0003e20000100800 */
[----:B---3--:R-:W-:Y:S01]  /*5770*/  IADD3 R8, -R79, R2, RZ ;  /* 0x000000024f087210 */ /* 0x008fe20007ffe1ff */
[----:B------:R-:W-:Y:S01]  /*5780*/  HMMA.16816.F32.BF16 R28, R20, R38, R192 ;  /* 0x00000026141c723c */ /* 0x000fe200000418c0 */
[----:B------:R-:W-:Y:S01]  /*5790*/  FSEL R238, R11, -INF , !P3 ;  /* 0xff8000000bee7808 */ /* 0x000fe20005800000 */
[----:B-1----:R-:W-:Y:S01]  /*57a0*/  IMAD.MOV.U32 R7, RZ, RZ, R3 ;  /* 0x000000ffff077224 */ /* 0x002fe200078e0003 */
[----:B------:R-:W-:Y:S01]  /*57b0*/  IABS R3, R8 ;  /* 0x0000000800037213 */ /* 0x000fe20000000000 */
[----:B------:R-:W-:Y:S02]  /*57c0*/  IMAD.IADD R8, R6, 0x1, -R84 ;  /* 0x0000000106087824 */ /* 0x000fe400078e0a54 */
[----:B------:R1:W2:Y:S02]  /*57d0*/  I2F R15, R7 ;  /* 0x00000007000f7306 */ /* 0x0002a40000201400 */
[----:B-1----:R-:W-:Y:S01]  /*57e0*/  IMAD.MOV.U32 R7, RZ, RZ, R3 ;  /* 0x000000ffff077224 */ /* 0x002fe200078e0003 */
[----:B------:R-:W-:Y:S01]  /*57f0*/  IABS R3, R8 ;  /* 0x0000000800037213 */ /* 0x000fe20000000000 */
[----:B--2---:R-:W-:Y:S01]  /*5800*/  FFMA.FTZ R10, R15, -UR4, R112 ;  /* 0x800000040f0a7c23 */ /* 0x004fe20008010070 */
[----:B------:R-:W-:-:S03]  /*5810*/  IADD3 R8, -R84, R5, RZ ;  /* 0x0000000554087210 */ /* 0x000fc60007ffe1ff */
[----:B------:R1:W2:Y:S01]  /*5820*/  I2F R19, R7 ;  /* 0x0000000700137306 */ /* 0x0002a20000201400 */
[----:B------:R-:W-:Y:S01]  /*5830*/  FSEL R240, R10, -INF , !P3 ;  /* 0xff8000000af07808 */ /* 0x000fe20005800000 */
[----:B-1----:R-:W-:Y:S01]  /*5840*/  IMAD.MOV.U32 R7, RZ, RZ, R3 ;  /* 0x000000ffff077224 */ /* 0x002fe200078e0003 */
[----:B------:R-:W-:Y:S01]  /*5850*/  IABS R3, R8 ;  /* 0x0000000800037213 */ /* 0x000fe20000000000 */
[----:B--2---:R-:W-:Y:S01]  /*5860*/  FFMA.FTZ R9, R19, -UR4, R114 ;  /* 0x8000000413097c23 */ /* 0x004fe20008010072 */
[----:B------:R-:W-:-:S03]  /*5870*/  FSEL R8, R46, -INF , !P2 ;  /* 0xff8000002e087808 */ /* 0x000fc60005000000 */
[----:B------:R1:W2:Y:S01]  /*5880*/  I2F R45, R7 ;  /* 0x00000007002d7306 */ /* 0x0002a20000201400 */
[----:B------:R-:W3:Y:S04]  /*5890*/  LDSM.16.M88.4 R16, [R220+0x1800] ;  /* 0x00180000dc10783b */ /* 0x000ee80000000200 */
[----:B------:R4:W-:Y:S01]  /*58a0*/  STL [R1+0x34], R8 ;  /* 0x0000340801007387 */ /* 0x0009e20000100800 */
[----:B-1----:R-:W-:Y:S01]  /*58b0*/  FSEL R7, R14, -INF , !P2 ;  /* 0xff8000000e077808 */ /* 0x002fe20005000000 */
[----:B--2---:R-:W-:Y:S01]  /*58c0*/  FFMA.FTZ R11, R45, -UR4, R107 ;  /* 0x800000042d0b7c23 */ /* 0x004fe2000801006b */
[----:B------:R-:W-:-:S03]  /*58d0*/  ISETP.GE.AND P2, PT, R84, UR12, PT ;  /* 0x0000000c54007c0c */ /* 0x000fc6000bf46270 */
[----:B------:R1:W-:Y:S01]  /*58e0*/  STL [R1+0x40], R7 ;  /* 0x0000400701007387 */ /* 0x0003e20000100800 */
[----:B----4-:R-:W-:Y:S01]  /*58f0*/  IMAD.IADD R8, R2, 0x1, -R84 ;  /* 0x0000000102087824 */ /* 0x010fe200078e0a54 */
[----:B-1----:R-:W-:-:S04]  /*5900*/  MOV R7, R3 ;  /* 0x0000000300077202 */ /* 0x002fc80000000f00 */
[----:B------:R-:W-:Y:S01]  /*5910*/  IABS R3, R8 ;  /* 0x0000000800037213 */ /* 0x000fe20000000000 */
[----:B------:R-:W-:Y:S01]  /*5920*/  IMAD.IADD R8, R6, 0x1, -R85 ;  /* 0x0000000106087824 */ /* 0x000fe200078e0a55 */
[----:B------:R1:W2:Y:S03]  /*5930*/  I2F R14, R7 ;  /* 0x00000007000e7306 */ /* 0x0002a60000201400 */
[----:B-1----:R-:W-:Y:S01]  /*5940*/  IMAD.MOV.U32 R7, RZ, RZ, R3 ;  /* 0x000000ffff077224 */ /* 0x002fe200078e0003 */
[----:B------:R-:W-:Y:S01]  /*5950*/  IABS R3, R8 ;  /* 0x0000000800037213 */ /* 0x000fe20000000000 */
[----:B------:R-:W-:-:S03]  /*5960*/  IMAD.IADD R8, R5, 0x1, -R85 ;  /* 0x0000000105087824 */ /* 0x000fc600078e0a55 */
[----:B------:R1:W-:Y:S02]  /*5970*/  I2F R44, R7 ;  /* 0x00000007002c7306 */ /* 0x0003e40000201400 */
[----:B-1----:R-:W-:Y:S02]  /*5980*/  MOV R7, R3 ;  /* 0x0000000300077202 */ /* 0x002fe40000000f00 */
[----:B------:R-:W-:Y:S02]  /*5990*/  IABS R3, R8 ;  /* 0x0000000800037213 */ /* 0x000fe40000000000 */
[----:B------:R-:W-:Y:S02]  /*59a0*/  FSEL R8, R47, -INF , !P1 ;  /* 0xff8000002f087808 */ /* 0x000fe40004800000 */
[----:B------:R1:W4:Y:S03]  /*59b0*/  I2F R50, R7 ;  /* 0x0000000700327306 */ /* 0x0003260000201400 */
[----:B------:R3:W-:Y:S01]  /*59c0*/  STL [R1+0x28], R8 ;  /* 0x0000280801007387 */ /* 0x0007e20000100800 */
[----:B-1----:R-:W-:Y:S01]  /*59d0*/  FSEL R7, R13, -INF , !P1 ;  /* 0xff8000000d077808 */ /* 0x002fe20004800000 */
[----:B--2---:R-:W-:Y:S01]  /*59e0*/  FFMA.FTZ R10, R14, -UR4, R113 ;  /* 0x800000040e0a7c23 */ /* 0x004fe20008010071 */
[----:B------:R-:W-:-:S03]  /*59f0*/  ISETP.GE.AND P1, PT, R85, UR12, PT ;  /* 0x0000000c55007c0c */ /* 0x000fc6000bf26270 */
[----:B------:R1:W-:Y:S01]  /*5a00*/  STL [R1+0x2c], R7 ;  /* 0x00002c0701007387 */ /* 0x0003e20000100800 */
[----:B---3--:R-:W-:Y:S02]  /*5a10*/  IMAD.IADD R8, R2, 0x1, -R85 ;  /* 0x0000000102087824 */ /* 0x008fe400078e0a55 */
[----:B-1----:R-:W-:-:S03]  /*5a20*/  IMAD.MOV.U32 R7, RZ, RZ, R3 ;  /* 0x000000ffff077224 */ /* 0x002fc600078e0003 */
[----:B------:R-:W-:Y:S01]  /*5a30*/  IABS R3, R8 ;  /* 0x0000000800037213 */ /* 0x000fe20000000000 */
[--C-:B------:R-:W-:Y:S01]  /*5a40*/  IMAD.IADD R8, R6, 0x1, -R86.reuse ;  /* 0x0000000106087824 */ /* 0x100fe200078e0a56 */
[----:B------:R1:W-:Y:S02]  /*5a50*/  I2F R32, R7 ;  /* 0x0000000700207306 */ /* 0x0003e40000201400 */
[----:B-1----:R-:W-:Y:S02]  /*5a60*/  MOV R7, R3 ;  /* 0x0000000300077202 */ /* 0x002fe40000000f00 */
[----:B------:R-:W-:Y:S01]  /*5a70*/  IABS R3, R8 ;  /* 0x0000000800037213 */ /* 0x000fe20000000000 */
[----:B------:R-:W-:-:S03]  /*5a80*/  IMAD.IADD R8, R5, 0x1, -R86 ;  /* 0x0000000105087824 */ /* 0x000fc600078e0a56 */
[----:B------:R1:W-:Y:S02]  /*5a90*/  I2F R13, R7 ;  /* 0x00000007000d7306 */ /* 0x0003e40000201400 */
[----:B-1----:R-:W-:Y:S01]  /*5aa0*/  IMAD.MOV.U32 R7, RZ, RZ, R3 ;  /* 0x000000ffff077224 */ /* 0x002fe200078e0003 */
[----:B------:R-:W-:Y:S01]  /*5ab0*/  IABS R3, R8 ;  /* 0x0000000800037213 */ /* 0x000fe20000000000 */
[----:B------:R-:W-:-:S04]  /*5ac0*/  IMAD.IADD R8, R2, 0x1, -R86 ;  /* 0x0000000102087824 */ /* 0x000fc800078e0a56 */
[----:B------:R1:W2:Y:S02]  /*5ad0*/  I2F R51, R7 ;  /* 0x0000000700337306 */ /* 0x0002a40000201400 */
[----:B-1----:R-:W-:Y:S01]  /*5ae0*/  FSEL R7, R12, -INF , !P0 ;  /* 0xff8000000c077808 */ /* 0x002fe20004000000 */
[----:B------:R-:W-:Y:S01]  /*5af0*/  FFMA.FTZ R12, R188, -UR4, R65 ;  /* 0x80000004bc0c7c23 */ /* 0x000fe20008010041 */
[----:B------:R-:W-:Y:S01]  /*5b00*/  FSEL R192, R10, -INF , !P2 ;  /* 0xff8000000ac07808 */ /* 0x000fe20005000000 */
[----:B------:R-:W-:Y:S01]  /*5b10*/  HMMA.16816.F32.BF16 R36, R20, R16, R196 ;  /* 0x000000101424723c */ /* 0x000fe200000418c4 */
[----:B------:R-:W-:Y:S01]  /*5b20*/  ISETP.GE.AND P0, PT, R86, UR12, PT ;  /* 0x0000000c56007c0c */ /* 0x000fe2000bf06270 */
[----:B------:R1:W-:Y:S01]  /*5b30*/  STL [R1+0x24], R7 ;  /* 0x0000240701007387 */ /* 0x0003e20000100800 */
[----:B------:R-:W-:Y:S01]  /*5b40*/  FSEL R150, R12, -INF , !P4 ;  /* 0xff8000000c967808 */ /* 0x000fe20006000000 */
[----:B------:R-:W-:Y:S01]  /*5b50*/  FFMA.FTZ R12, R189, -UR4, R104 ;  /* 0x80000004bd0c7c23 */ /* 0x000fe20008010068 */
[----:B------:R-:W-:Y:S01]  /*5b60*/  ISETP.GE.AND P4, PT, R93, UR12, PT ;  /* 0x0000000c5d007c0c */ /* 0x000fe2000bf86270 */
[----:B-1----:R-:W-:Y:S01]  /*5b70*/  IMAD.MOV.U32 R7, RZ, RZ, R3 ;  /* 0x000000ffff077224 */ /* 0x002fe200078e0003 */
[----:B------:R-:W-:Y:S01]  /*5b80*/  IABS R3, R8 ;  /* 0x0000000800037213 */ /* 0x000fe20000000000 */
[----:B------:R-:W-:Y:S01]  /*5b90*/  IMAD.IADD R8, R6, 0x1, -R87 ;  /* 0x0000000106087824 */ /* 0x000fe200078e0a57 */
[----:B------:R-:W-:Y:S01]  /*5ba0*/  FSEL R235, R12, -INF , !P3 ;  /* 0xff8000000ceb7808 */ /* 0x000fe20005800000 */
[----:B------:R1:W3:Y:S02]  /*5bb0*/  I2F R49, R7 ;  /* 0x0000000700317306 */ /* 0x0002e40000201400 */
[----:B-1----:R-:W-:-:S02]  /*5bc0*/  MOV R7, R3 ;  /* 0x0000000300077202 */ /* 0x002fc40000000f00 */
[----:B------:R-:W-:Y:S01]  /*5bd0*/  IABS R3, R8 ;  /* 0x0000000800037213 */ /* 0x000fe20000000000 */
[----:B------:R-:W-:-:S03]  /*5be0*/  IMAD.IADD R8, R5, 0x1, -R87 ;  /* 0x0000000105087824 */ /* 0x000fc600078e0a57 */
[----:B------:R1:W1:Y:S02]  /*5bf0*/  I2F R46, R7 ;  /* 0x00000007002e7306 */ /* 0x0002640000201400 */
[----:B-1----:R-:W-:Y:S01]  /*5c00*/  IMAD.MOV.U32 R7, RZ, RZ, R3 ;  /* 0x000000ffff077224 */ /* 0x002fe200078e0003 */
[----:B------:R-:W-:Y:S01]  /*5c10*/  IABS R3, R8 ;  /* 0x0000000800037213 */ /* 0x000fe20000000000 */
[----:B------:R-:W-:-:S04]  /*5c20*/  IMAD.IADD R8, R2, 0x1, -R87 ;  /* 0x0000000102087824 */ /* 0x000fc800078e0a57 */
[----:B------:R1:W1:Y:S02]  /*5c30*/  I2F R53, R7 ;  /* 0x0000000700357306 */ /* 0x0002640000201400 */
[----:B-1----:R-:W-:Y:S02]  /*5c40*/  MOV R7, R3 ;  /* 0x0000000300077202 */ /* 0x002fe40000000f00 */
[----:B------:R-:W-:Y:S01]  /*5c50*/  IABS R3, R8 ;  /* 0x0000000800037213 */ /* 0x000fe20000000000 */
[----:B------:R-:W-:-:S03]  /*5c60*/  IMAD.IADD R8, R6, 0x1, -R92 ;  /* 0x0000000106087824 */ /* 0x000fc600078e0a5c */
[----:B------:R1:W-:Y:S02]  /*5c70*/  I2F R48, R7 ;  /* 0x0000000700307306 */ /* 0x0003e40000201400 */
[----:B-1----:R-:W-:Y:S01]  /*5c80*/  IMAD.MOV.U32 R7, RZ, RZ, R3 ;  /* 0x000000ffff077224 */ /* 0x002fe200078e0003 */
[----:B------:R-:W-:Y:S01]  /*5c90*/  IABS R3, R8 ;  /* 0x0000000800037213 */ /* 0x000fe20000000000 */
[----:B------:R-:W-:-:S04]  /*5ca0*/  IMAD.IADD R8, R5, 0x1, -R92 ;  /* 0x0000000105087824 */ /* 0x000fc800078e0a5c */
[----:B------:R1:W1:Y:S02]  /*5cb0*/  I2F R47, R7 ;  /* 0x00000007002f7306 */ /* 0x0002640000201400 */
[----:B-1----:R-:W-:Y:S02]  /*5cc0*/  MOV R7, R3 ;  /* 0x0000000300077202 */ /* 0x002fe40000000f00 */
        /* <DEDUP_REMOVED lines=35> */
[----:B------:R-:W-:-:S06]  /*5f00*/  IABS R8, R8 ;  /* 0x0000000800087213 */ /* 0x000fcc0000000000 */
[----:B------:R2:W-:Y:S01]  /*5f10*/  I2F R104, R3 ;  /* 0x0000000300687306 */ /* 0x0005e20000201400 */
[----:B-1----:R-:W-:-:S05]  /*5f20*/  IMAD.IADD R7, R2, 0x1, -R95 ;  /* 0x0000000102077824 */ /* 0x002fca00078e0a5f */
[----:B--2---:R-:W-:Y:S01]  /*5f30*/  IABS R3, R7 ;  /* 0x0000000700037213 */ /* 0x004fe20000000000 */
[----:B------:R-:W-:Y:S01]  /*5f40*/  IMAD.MOV.U32 R7, RZ, RZ, R8 ;  /* 0x000000ffff077224 */ /* 0x000fe200078e0008 */
[----:B------:R-:W-:Y:S02]  /*5f50*/  FSEL R189, R11, -INF , !P2 ;  /* 0xff8000000bbd7808 */ /* 0x000fe40005000000 */
[----:B------:R-:W-:Y:S01]  /*5f60*/  MOV R8, R3 ;  /* 0x0000000300087202 */ /* 0x000fe20000000f00 */
[----:B------:R1:W2:Y:S01]  /*5f70*/  I2F R93, R7 ;  /* 0x00000007005d7306 */ /* 0x0002a20000201400 */
[----:B------:R-:W-:Y:S01]  /*5f80*/  IMAD.IADD R3, R6, 0x1, -R100 ;  /* 0x0000000106037824 */ /* 0x000fe200078e0a64 */
[----:B-1----:R-:W-:-:S05]  /*5f90*/  FSEL R7, R9, -INF , !P3 ;  /* 0xff80000009077808 */ /* 0x002fca0005800000 */
[----:B------:R1:W-:Y:S04]  /*5fa0*/  STL [R1+0x10], R7 ;  /* 0x0000100701007387 */ /* 0x0003e80000100800 */
[----:B------:R-:W2:Y:S04]  /*5fb0*/  LDL.LU R80, [R1+0x48] ;  /* 0x0000480001507983 */ /* 0x000ea80000300800 */
[----:B------:R-:W2:Y:S04]  /*5fc0*/  LDL.LU R81, [R1+0x4c] ;  /* 0x00004c0001517983 */ /* 0x000ea80000300800 */
[----:B------:R-:W2:Y:S01]  /*5fd0*/  LDL.LU R82, [R1+0x50] ;  /* 0x0000500001527983 */ /* 0x000ea20000300800 */
[----:B------:R-:W-:Y:S01]  /*5fe0*/  FFMA.FTZ R12, R190, -UR4, R105 ;  /* 0x80000004be0c7c23 */ /* 0x000fe20008010069 */
[----:B------:R-:W-:Y:S01]  /*5ff0*/  IABS R3, R3 ;  /* 0x0000000300037213 */ /* 0x000fe20000000000 */
[----:B------:R-:W-:Y:S01]  /*6000*/  FFMA.FTZ R11, R191, -UR4, R28 ;  /* 0x80000004bf0b7c23 */ /* 0x000fe2000801001c */
[----:B------:R-:W2:Y:S01]  /*6010*/  LDL.LU R88, [R1+0x58] ;  /* 0x0000580001587983 */ /* 0x000ea20000300800 */
[----:B------:R3:W2:Y:S01]  /*6020*/  I2F R65, R8 ;  /* 0x0000000800417306 */ /* 0x0006a20000201400 */
[----:B------:R-:W-:Y:S01]  /*6030*/  FSEL R185, R12, -INF , !P2 ;  /* 0xff8000000cb97808 */ /* 0x000fe20005000000 */
[----:B----4-:R-:W-:Y:S01]  /*6040*/  FFMA.FTZ R10, R50, -UR4, R30 ;  /* 0x80000004320a7c23 */ /* 0x010fe2000801001e */
[----:B------:R-:W4:Y:S01]  /*6050*/  LDL.LU R89, [R1+0x5c] ;  /* 0x00005c0001597983 */ /* 0x000f220000300800 */
[----:B------:R-:W-:Y:S01]  /*6060*/  FSEL R113, R11, -INF , !P1 ;  /* 0xff8000000b717808 */ /* 0x000fe20004800000 */
[----:B------:R-:W-:Y:S01]  /*6070*/  FFMA.FTZ R9, R44, -UR4, R115 ;  /* 0x800000042c097c23 */ /* 0x000fe20008010073 */
[----:B------:R-:W-:Y:S01]  /*6080*/  ISETP.GE.AND P3, PT, R94, UR12, PT ;  /* 0x0000000c5e007c0c */ /* 0x000fe2000bf66270 */
[----:B------:R-:W4:Y:S01]  /*6090*/  LDL.LU R90, [R1+0x60] ;  /* 0x00006000015a7983 */ /* 0x000f220000300800 */
[----:B------:R-:W-:Y:S01]  /*60a0*/  FFMA.FTZ R12, R200, -UR4, R29 ;  /* 0x80000004c80c7c23 */ /* 0x000fe2000801001d */
[----:B------:R-:W-:Y:S01]  /*60b0*/  FSEL R114, R10, -INF , !P1 ;  /* 0xff8000000a727808 */ /* 0x000fe20004800000 */
[----:B-1----:R-:W-:Y:S01]  /*60c0*/  IMAD.MOV.U32 R7, RZ, RZ, R3 ;  /* 0x000000ffff077224 */ /* 0x002fe200078e0003 */
[----:B------:R-:W4:Y:S01]  /*60d0*/  LDL.LU R91, [R1+0x64] ;  /* 0x00006400015b7983 */ /* 0x000f220000300800 */
[----:B------:R-:W-:Y:S01]  /*60e0*/  FFMA.FTZ R11, R51, -UR4, R31 ;  /* 0x80000004330b7c23 */ /* 0x000fe2000801001f */
[----:B------:R-:W-:Y:S01]  /*60f0*/  FSEL R202, R9, -INF , !P2 ;  /* 0xff80000009ca7808 */ /* 0x000fe20005000000 */
[----:B------:R1:W-:Y:S01]  /*6100*/  I2F R94, R7 ;  /* 0x00000007005e7306 */ /* 0x0003e20000201400 */
[----:B------:R-:W2:Y:S01]  /*6110*/  LDSM.16.M88.4 R28, [R220+0x2000] ;  /* 0x00200000dc1c783b */ /* 0x000ea20000000200 */
[----:B---3--:R-:W-:Y:S01]  /*6120*/  IMAD.IADD R8, R5, 0x1, -R100 ;  /* 0x0000000105087824 */ /* 0x008fe200078e0a64 */
[----:B------:R-:W-:Y:S01]  /*6130*/  ISETP.GE.AND P2, PT, R95, UR12, PT ;  /* 0x0000000c5f007c0c */ /* 0x000fe2000bf46270 */
[----:B------:R-:W-:-:S03]  /*6140*/  FFMA.FTZ R9, R32, -UR4, R40 ;  /* 0x8000000420097c23 */ /* 0x000fc60008010028 */
[----:B------:R-:W-:Y:S01]  /*6150*/  IABS R3, R8 ;  /* 0x0000000800037213 */ /* 0x000fe20000000000 */
[----:B------:R-:W-:Y:S01]  /*6160*/  IMAD.IADD R8, R2, 0x1, -R100 ;  /* 0x0000000102087824 */ /* 0x000fe200078e0a64 */
[----:B------:R-:W-:Y:S02]  /*6170*/  FSEL R115, R9, -INF , !P1 ;  /* 0xff80000009737808 */ /* 0x000fe40004800000 */
[----:B-1----:R-:W-:Y:S02]  /*6180*/  MOV R7, R3 ;  /* 0x0000000300077202 */ /* 0x002fe40000000f00 */
[----:B------:R-:W-:Y:S01]  /*6190*/  IABS R3, R8 ;  /* 0x0000000800037213 */ /* 0x000fe20000000000 */
[--C-:B------:R-:W-:Y:S01]  /*61a0*/  IMAD.IADD R8, R6, 0x1, -R108.reuse ;  /* 0x0000000106087824 */ /* 0x100fe200078e0a6c */
[----:B------:R1:W-:Y:S03]  /*61b0*/  I2F R92, R7 ;  /* 0x00000007005c7306 */ /* 0x0003e60000201400 */
[----:B-1----:R-:W-:Y:S01]  /*61c0*/  IMAD.MOV.U32 R7, RZ, RZ, R3 ;  /* 0x000000ffff077224 */ /* 0x002fe200078e0003 */
[----:B------:R-:W-:Y:S01]  /*61d0*/  IABS R3, R8 ;  /* 0x0000000800037213 */ /* 0x000fe20000000000 */
[----:B------:R-:W-:-:S03]  /*61e0*/  IMAD.IADD R8, R5, 0x1, -R108 ;  /* 0x0000000105087824 */ /* 0x000fc600078e0a6c */
[----:B------:R1:W3:Y:S01]  /*61f0*/  I2F R75, R7 ;  /* 0x00000007004b7306 */ /* 0x0002e20000201400 */
[----:B------:R-:W-:Y:S02]  /*6200*/  FFMA.FTZ R10, R49, -UR4, R41 ;  /* 0x80000004310a7c23 */ /* 0x000fe40008010029 */
[----:B------:R-:W-:Y:S01]  /*6210*/  FFMA.FTZ R9, R46, -UR4, R43 ;  /* 0x800000042e097c23 */ /* 0x000fe2000801002b */
[----:B-1----:R-:W-:Y:S02]  /*6220*/  MOV R7, R3 ;  /* 0x0000000300077202 */ /* 0x002fe40000000f00 */
[----:B------:R-:W-:Y:S01]  /*6230*/  IABS R3, R8 ;  /* 0x0000000800037213 */ /* 0x000fe20000000000 */
[----:B------:R-:W-:Y:S01]  /*6240*/  IMAD.IADD R8, R2, 0x1, -R108 ;  /* 0x0000000102087824 */ /* 0x000fe200078e0a6c */
[----:B------:R1:W-:Y:S01]  /*6250*/  I2F R95, R7 ;  /* 0x00000007005f7306 */ /* 0x0003e20000201400 */
[----:B------:R-:W-:Y:S02]  /*6260*/  FSEL R107, R10, -INF , !P0 ;  /* 0xff8000000a6b7808 */ /* 0x000fe40004000000 */
[----:B-1----:R-:W-:Y:S01]  /*6270*/  IMAD.MOV.U32 R7, RZ, RZ, R3 ;  /* 0x000000ffff077224 */ /* 0x002fe200078e0003 */
[----:B------:R-:W-:-:S02]  /*6280*/  FSEL R105, R12, -INF , !P0 ;  /* 0xff8000000c697808 */ /* 0x000fc40004000000 */
[----:B------:R-:W-:Y:S02]  /*6290*/  FSEL R106, R11, -INF , !P0 ;  /* 0xff8000000b6a7808 */ /* 0x000fe40004000000 */
[----:B------:R1:W1:Y:S01]  /*62a0*/  I2F R87, R7 ;  /* 0x0000000700577306 */ /* 0x0002620000201400 */
[----:B------:R-:W-:Y:S01]  /*62b0*/  FFMA.FTZ R12, R53, -UR4, R38 ;  /* 0x80000004350c7c23 */ /* 0x000fe20008010026 */
[----:B------:R-:W-:Y:S02]  /*62c0*/  MOV R73, R4 ;  /* 0x0000000400497202 */ /* 0x000fe40000000f00 */
[----:B------:R2:W5:Y:S01]  /*62d0*/  LDL.LU R4, [R1+0xa0] ;  /* 0x0000a00001047983 */ /* 0x0005620000300800 */
[----:B------:R-:W-:Y:S01]  /*62e0*/  IABS R3, R8 ;  /* 0x0000000800037213 */ /* 0x000fe20000000000 */
[----:B------:R-:W-:Y:S02]  /*62f0*/  IMAD.IADD R8, R6, 0x1, -R109 ;  /* 0x0000000106087824 */ /* 0x000fe400078e0a6d */
[----:B-1----:R-:W-:-:S03]  /*6300*/  FFMA.FTZ R7, R13, -UR4, R42 ;  /* 0x800000040d077c23 */ /* 0x002fc6000801002a */
[----:B------:R-:W-:Y:S01]  /*6310*/  IABS R8, R8 ;  /* 0x0000000800087213 */ /* 0x000fe20000000000 */
[----:B------:R-:W-:Y:S01]  /*6320*/  IMAD.MOV.U32 R228, RZ, RZ, R73 ;  /* 0x000000ffffe47224 */ /* 0x000fe200078e0049 */
[----:B------:R1:W1:Y:S01]  /*6330*/  I2F R64, R3 ;  /* 0x0000000300407306 */ /* 0x0002620000201400 */
[----:B------:R-:W-:Y:S01]  /*6340*/  IMAD.MOV.U32 R73, RZ, RZ, R250 ;  /* 0x000000ffff497224 */ /* 0x000fe200078e00fa */
[----:B------:R-:W-:Y:S01]  /*6350*/  FSEL R175, R7, -INF , !P1 ;  /* 0xff80000007af7808 */ /* 0x000fe20004800000 */
[----:B------:R-:W-:Y:S01]  /*6360*/  IMAD.MOV.U32 R7, RZ, RZ, R8 ;  /* 0x000000ffff077224 */ /* 0x000fe200078e0008 */
[----:B------:R-:W-:Y:S01]  /*6370*/  FSEL R112, R9, -INF , !P0 ;  /* 0xff80000009707808 */ /* 0x000fe20004000000 */
[----:B------:R-:W-:Y:S01]  /*6380*/  IMAD.IADD R8, R2, 0x1, -R109 ;  /* 0x0000000102087824 */ /* 0x000fe200078e0a6d */
[----:B------:R-:W-:Y:S02]  /*6390*/  ISETP.GE.AND P1, PT, R100, UR12, PT ;  /* 0x0000000c64007c0c */ /* 0x000fe4000bf26270 */
[----:B------:R3:W-:Y:S01]  /*63a0*/  I2F R86, R7 ;  /* 0x0000000700567306 */ /* 0x0007e20000201400 */
[----:B-1----:R-:W-:-:S04]  /*63b0*/  IADD3 R3, -R109, R5, RZ ;  /* 0x000000056d037210 */ /* 0x002fc80007ffe1ff */
[----:B------:R-:W-:-:S05]  /*63c0*/  IABS R3, R3 ;  /* 0x0000000300037213 */ /* 0x000fca0000000000 */
[----:B---3--:R-:W-:Y:S01]  /*63d0*/  IMAD.MOV.U32 R7, RZ, RZ, R3 ;  /* 0x000000ffff077224 */ /* 0x008fe200078e0003 */
[----:B------:R-:W-:-:S03]  /*63e0*/  IABS R3, R8 ;  /* 0x0000000800037213 */ /* 0x000fc60000000000 */
[----:B------:R1:W-:Y:S01]  /*63f0*/  I2F R85, R7 ;  /* 0x0000000700557306 */ /* 0x0003e20000201400 */
[C---:B--2---:R-:W-:Y:S08]  /*6400*/  HMMA.16816.F32.BF16 R32, R24.reuse, R16, R80 ;  /* 0x000000101820723c */ /* 0x044ff00000041850 */
[----:B----4-:R-:W-:Y:S07]  /*6410*/  HMMA.16816.F32.BF16 R40, R24, R18, R88 ;  /* 0x000000121828723c */ /* 0x010fee0000041858 */
[----:B------:R-:W-:Y:S01]  /*6420*/  MOV R88, R74 ;  /* 0x0000004a00587202 */ /* 0x000fe20000000f00 */
[----:B------:R-:W-:-:S02]  /*6430*/  IMAD.MOV.U32 R89, RZ, RZ, R252 ;  /* 0x000000ffff597224 */ /* 0x000fc400078e00fc */
[----:B------:R-:W-:Y:S02]  /*6440*/  IMAD.MOV.U32 R90, RZ, RZ, R241 ;  /* 0x000000ffff5a7224 */ /* 0x000fe400078e00f1 */
[----:B------:R-:W-:-:S04]  /*6450*/  IMAD.MOV.U32 R91, RZ, RZ, R214 ;  /* 0x000000ffff5b7224 */ /* 0x000fc800078e00d6 */
[----:B------:R-:W-:Y:S02]  /*6460*/  FFMA.FTZ R10, R47, -UR4, R34 ;  /* 0x800000042f0a7c23 */ /* 0x000fe40008010022 */
[----:B------:R-:W-:Y:S01]  /*6470*/  FFMA.FTZ R11, R48, -UR4, R32 ;  /* 0x80000004300b7c23 */ /* 0x000fe20008010020 */
[----:B------:R-:W-:Y:S01]  /*6480*/  HMMA.16816.F32.BF16 R44, R24, R28, R88 ;  /* 0x0000001c182c723c */ /* 0x000fe20000041858 */
[----:B------:R-:W-:-:S06]  /*6490*/  FSEL R252, R12, -INF , !P6 ;  /* 0xff8000000cfc7808 */ /* 0x000fcc0007000000 */
[----:B------:R-:W-:Y:S01]  /*64a0*/  MOV R88, R71 ;  /* 0x0000004700587202 */ /* 0x000fe20000000f00 */
[----:B------:R-:W-:Y:S02]  /*64b0*/  IMAD.MOV.U32 R89, RZ, RZ, R72 ;  /* 0x000000ffff597224 */ /* 0x000fe400078e0048 */
[----:B------:R-:W-:Y:S02]  /*64c0*/  IMAD.MOV.U32 R90, RZ, RZ, R101 ;  /* 0x000000ffff5a7224 */ /* 0x000fe400078e0065 */
[----:B------:R-:W-:Y:S02]  /*64d0*/  IMAD.MOV.U32 R91, RZ, RZ, R102 ;  /* 0x000000ffff5b7224 */ /* 0x000fe400078e0066 */
[----:B------:R-:W-:Y:S01]  /*64e0*/  IMAD.MOV.U32 R72, RZ, RZ, R225 ;  /* 0x000000ffff487224 */ /* 0x000fe200078e00e1 */
[----:B------:R-:W-:Y:S01]  /*64f0*/  FSEL R198, R11, -INF , !P6 ;  /* 0xff8000000bc67808 */ /* 0x000fe20007000000 */
[----:B------:R-:W-:Y:S01]  /*6500*/  FFMA.FTZ R12, R55, -UR4, R39 ;  /* 0x80000004370c7c23 */ /* 0x000fe20008010027 */
[----:B------:R-:W-:Y:S01]  /*6510*/  FSEL R196, R10, -INF , !P6 ;  /* 0xff8000000ac47808 */ /* 0x000fe20007000000 */
[----:B------:R-:W-:-:S02]  /*6520*/  FFMA.FTZ R11, R54, -UR4, R33 ;  /* 0x80000004360b7c23 */ /* 0x000fc40008010021 */
[----:B------:R-:W-:Y:S02]  /*6530*/  FFMA.FTZ R10, R52, -UR4, R35 ;  /* 0x80000004340a7c23 */ /* 0x000fe40008010023 */
[----:B------:R-:W-:Y:S01]  /*6540*/  IMAD.MOV.U32 R74, RZ, RZ, R222 ;  /* 0x000000ffff4a7224 */ /* 0x000fe200078e00de */
[----:B------:R-:W-:Y:S01]  /*6550*/  HMMA.16816.F32.BF16 R52, R20, R30, R88 ;  /* 0x0000001e1434723c */ /* 0x000fe20000041858 */
[----:B------:R2:W5:Y:S01]  /*6560*/  LDL.LU R222, [R1+0x9c] ;  /* 0x00009c0001de7983 */ /* 0x0005620000300800 */
[----:B------:R-:W-:Y:S01]  /*6570*/  IMAD.MOV.U32 R71, RZ, RZ, R203 ;  /* 0x000000ffff477224 */ /* 0x000fe200078e00cb */
[----:B------:R-:W-:Y:S01]  /*6580*/  MOV R231, R72 ;  /* 0x0000004800e77202 */ /* 0x000fe20000000f00 */
[----:B------:R-:W-:Y:S01]  /*6590*/  IMAD.MOV.U32 R72, RZ, RZ, R247 ;  /* 0x000000ffff487224 */ /* 0x000fe200078e00f7 */
[----:B------:R2:W5:Y:S02]  /*65a0*/  LDL.LU R203, [R1+0x98] ;  /* 0x0000980001cb7983 */ /* 0x0005640000300800 */
[----:B------:R-:W-:Y:S01]  /*65b0*/  IMAD.MOV.U32 R91, RZ, RZ, R182 ;  /* 0x000000ffff5b7224 */ /* 0x000fe200078e00b6 */
[----:B------:R-:W-:Y:S01]  /*65c0*/  MOV R89, R176 ;  /* 0x000000b000597202 */ /* 0x000fe20000000f00 */
[----:B------:R2:W5:Y:S01]  /*65d0*/  LDL.LU R225, [R1+0x94] ;  /* 0x0000940001e17983 */ /* 0x0005620000300800 */
[----:B------:R-:W-:Y:S01]  /*65e0*/  MOV R88, R251 ;  /* 0x000000fb00587202 */ /* 0x000fe20000000f00 */
[----:B------:R-:W-:Y:S01]  /*65f0*/  IMAD.MOV.U32 R90, RZ, RZ, R221 ;  /* 0x000000ffff5a7224 */ /* 0x000fe200078e00dd */
[----:B------:R-:W-:Y:S01]  /*6600*/  MOV R102, R166 ;  /* 0x000000a600667202 */ /* 0x000fe20000000f00 */
[----:B------:R-:W-:Y:S01]  /*6610*/  IMAD.MOV.U32 R101, RZ, RZ, R58 ;  /* 0x000000ffff657224 */ /* 0x000fe200078e003a */
[----:B------:R2:W5:Y:S01]  /*6620*/  LDL.LU R221, [R1+0x90] ;  /* 0x0000900001dd7983 */ /* 0x0005620000300800 */
[----:B------:R-:W-:Y:S01]  /*6630*/  IMAD.MOV.U32 R15, RZ, RZ, R91 ;  /* 0x000000ffff0f7224 */ /* 0x000fe200078e005b */
[----:B------:R-:W-:-:S02]  /*6640*/  MOV R98, R88 ;  /* 0x0000005800627202 */ /* 0x000fc40000000f00 */
[----:B------:R2:W5:Y:S01]  /*6650*/  LDL.LU R251, [R1+0x8c] ;  /* 0x00008c0001fb7983 */ /* 0x0005620000300800 */
[----:B------:R-:W-:Y:S02]  /*6660*/  IMAD.MOV.U32 R99, RZ, RZ, R89 ;  /* 0x000000ffff637224 */ /* 0x000fe400078e0059 */
[----:B------:R-:W-:Y:S01]  /*6670*/  IMAD.MOV.U32 R91, RZ, RZ, R72 ;  /* 0x000000ffff5b7224 */ /* 0x000fe200078e0048 */
[----:B------:R2:W5:Y:S01]  /*6680*/  LDL.LU R250, [R1+0x88] ;  /* 0x0000880001fa7983 */ /* 0x0005620000300800 */
[----:B------:R-:W-:Y:S02]  /*6690*/  IMAD.MOV.U32 R88, RZ, RZ, R246 ;  /* 0x000000ffff587224 */ /* 0x000fe400078e00f6 */
[----:B------:R-:W-:Y:S01]  /*66a0*/  IMAD.MOV.U32 R97, RZ, RZ, R90 ;  /* 0x000000ffff617224 */ /* 0x000fe200078e005a */
[----:B------:R2:W5:Y:S01]  /*66b0*/  LDL.LU R247, [R1+0x84] ;  /* 0x0000840001f77983 */ /* 0x0005620000300800 */
[----:B------:R-:W-:Y:S01]  /*66c0*/  IMAD.MOV.U32 R89, RZ, RZ, R101 ;  /* 0x000000ffff597224 */ /* 0x000fe200078e0065 */
[----:B------:R-:W-:Y:S01]  /*66d0*/  MOV R90, R102 ;  /* 0x00000066005a7202 */ /* 0x000fe20000000f00 */
[----:B------:R-:W-:Y:S01]  /*66e0*/  IMAD.MOV.U32 R72, RZ, RZ, R245 ;  /* 0x000000ffff487224 */ /* 0x000fe200078e00f5 */
[----:B------:R2:W5:Y:S01]  /*66f0*/  LDL.LU R246, [R1+0x80] ;  /* 0x0000800001f67983 */ /* 0x0005620000300800 */
[----:B------:R-:W-:Y:S01]  /*6700*/  IMAD.MOV.U32 R101, RZ, RZ, R244 ;  /* 0x000000ffff657224 */ /* 0x000fe200078e00f4 */
[----:B------:R-:W-:-:S02]  /*6710*/  MOV R102, R234 ;  /* 0x000000ea00667202 */ /* 0x000fc40000000f00 */
[----:B------:R2:W5:Y:S04]  /*6720*/  LDL.LU R245, [R1+0x7c] ;  /* 0x00007c0001f57983 */ /* 0x0005680000300800 */
[----:B------:R2:W5:Y:S04]  /*6730*/  LDL.LU R244, [R1+0x78] ;  /* 0x0000780001f47983 */ /* 0x0005680000300800 */
[----:B------:R2:W5:Y:S01]  /*6740*/  LDL.LU R234, [R1+0x74] ;  /* 0x0000740001ea7983 */ /* 0x0005620000300800 */
[--C-:B-1----:R-:W-:Y:S01]  /*6750*/  IMAD.IADD R7, R5, 0x1, -R111.reuse ;  /* 0x0000000105077824 */ /* 0x102fe200078e0a6f */
[----:B------:R1:W3:Y:S01]  /*6760*/  I2F R83, R3 ;  /* 0x0000000300537306 */ /* 0x0002e20000201400 */
[----:B------:R-:W-:Y:S01]  /*6770*/  IADD3 R8, -R111, R6, RZ ;  /* 0x000000066f087210 */ /* 0x000fe20007ffe1ff */
[----:B------:R-:W-:Y:S01]  /*6780*/  IMAD.IADD R9, R2, 0x1, -R111 ;  /* 0x0000000102097824 */ /* 0x000fe200078e0a6f */
[----:B------:R-:W4:Y:S02]  /*6790*/  LDSM.16.M88.4 R32, [R220+0x2800] ;  /* 0x00280000dc20783b */ /* 0x000f240000000200 */
[----:B------:R-:W-:-:S02]  /*67a0*/  IABS R8, R8 ;  /* 0x0000000800087213 */ /* 0x000fc40000000000 */
[----:B-1----:R-:W-:-:S05]  /*67b0*/  IABS R3, R7 ;  /* 0x0000000700037213 */ /* 0x002fca0000000000 */
[----:B------:R-:W-:Y:S01]  /*67c0*/  IMAD.MOV.U32 R7, RZ, RZ, R3 ;  /* 0x000000ffff077224 */ /* 0x000fe200078e0003 */
[----:B------:R-:W-:-:S03]  /*67d0*/  IABS R3, R9 ;  /* 0x0000000900037213 */ /* 0x000fc60000000000 */
[----:B------:R1:W-:Y:S01]  /*67e0*/  I2F R82, R7 ;  /* 0x0000000700527306 */ /* 0x0003e20000201400 */
[----:B------:R-:W-:-:S07]  /*67f0*/  IMAD.IADD R9, R2, 0x1, -R116 ;  /* 0x0000000102097824 */ /* 0x000fce00078e0a74 */
[----:B------:R2:W-:Y:S01]  /*6800*/  I2F R84, R8 ;  /* 0x0000000800547306 */ /* 0x0005e20000201400 */
[----:B-1----:R-:W-:-:S07]  /*6810*/  IMAD.IADD R7, R5, 0x1, -R116 ;  /* 0x0000000105077824 */ /* 0x002fce00078e0a74 */
[----:B------:R1:W1:Y:S01]  /*6820*/  I2F R76, R3 ;  /* 0x00000003004c7306 */ /* 0x0002620000201400 */
[----:B--2---:R-:W-:-:S04]  /*6830*/  IADD3 R8, -R116, R6, RZ ;  /* 0x0000000674087210 */ /* 0x004fc80007ffe1ff */
[----:B------:R-:W-:Y:S02]  /*6840*/  IABS R8, R8 ;  /* 0x0000000800087213 */ /* 0x000fe40000000000 */
[----:B-1----:R-:W-:Y:S02]  /*6850*/  IABS R3, R7 ;  /* 0x0000000700037213 */ /* 0x002fe40000000000 */
[----:B------:R1:W-:Y:S03]  /*6860*/  I2F R81, R8 ;  /* 0x0000000800517306 */ /* 0x0003e60000201400 */
[----:B------:R-:W-:Y:S01]  /*6870*/  IMAD.MOV.U32 R7, RZ, RZ, R3 ;  /* 0x000000ffff077224 */ /* 0x000fe200078e0003 */
[----:B------:R-:W-:Y:S01]  /*6880*/  IABS R3, R9 ;  /* 0x0000000900037213 */ /* 0x000fe20000000000 */
[----:B------:R-:W-:Y:S03]  /*6890*/  HMMA.16816.F32.BF16 R16, R20, R18, R204 ;  /* 0x000000121410723c */ /* 0x000fe600000418cc */
[----:B------:R2:W-:Y:S01]  /*68a0*/  I2F R77, R7 ;  /* 0x00000007004d7306 */ /* 0x0005e20000201400 */
[----:B-1----:R-:W-:Y:S01]  /*68b0*/  IADD3 R8, -R117, R6, RZ ;  /* 0x0000000675087210 */ /* 0x002fe20007ffe1ff */
[----:B--2---:R-:W-:-:S03]  /*68c0*/  IMAD.MOV.U32 R7, RZ, RZ, R3 ;  /* 0x000000ffff077224 */ /* 0x004fc600078e0003 */
[----:B------:R-:W-:Y:S01]  /*68d0*/  IABS R3, R8 ;  /* 0x0000000800037213 */ /* 0x000fe20000000000 */
[----:B------:R-:W-:-:S03]  /*68e0*/  IMAD.IADD R8, R2, 0x1, -R117 ;  /* 0x0000000102087824 */ /* 0x000fc600078e0a75 */
[----:B------:R1:W-:Y:S01]  /*68f0*/  I2F R80, R3 ;  /* 0x0000000300507306 */ /* 0x0003e20000201400 */
[----:B------:R-:W-:Y:S02]  /*6900*/  FFMA.FTZ R13, R143, -UR4, R36 ;  /* 0x800000048f0d7c23 */ /* 0x000fe40008010024 */
[----:B------:R-:W-:-:S05]  /*6910*/  IMAD.MOV.U32 R229, RZ, RZ, R74 ;  /* 0x000000ffffe57224 */ /* 0x000fca00078e004a */
[----:B------:R2:W2:Y:S01]  /*6920*/  I2F R14, R7 ;  /* 0x00000007000e7306 */ /* 0x0004a20000201400 */
[----:B-1----:R-:W-:-:S04]  /*6930*/  IABS R3, R8 ;  /* 0x0000000800037213 */ /* 0x002fc80000000000 */
[----:B------:R-:W-:Y:S01]  /*6940*/  MOV R8, R3 ;  /* 0x0000000300087202 */ /* 0x000fe20000000f00 */
[----:B------:R-:W-:Y:S02]  /*6950*/  IMAD.IADD R3, R6, 0x1, -R118 ;  /* 0x0000000106037824 */ /* 0x000fe400078e0a76 */
[----:B--2---:R-:W-:Y:S01]  /*6960*/  IMAD.IADD R7, R5, 0x1, -R117 ;  /* 0x0000000105077824 */ /* 0x004fe200078e0a75 */
[----:B------:R-:W-:Y:S01]  /*6970*/  FSEL R241, R13, -INF , !P6 ;  /* 0xff8000000df17808 */ /* 0x000fe20007000000 */
[----:B------:R-:W-:Y:S01]  /*6980*/  FFMA.FTZ R13, R144, -UR4, R37 ;  /* 0x80000004900d7c23 */ /* 0x000fe20008010025 */
[----:B------:R-:W-:Y:S01]  /*6990*/  IABS R3, R3 ;  /* 0x0000000300037213 */ /* 0x000fe20000000000 */
[----:B------:R-:W-:Y:S01]  /*69a0*/  IMAD.MOV.U32 R230, RZ, RZ, R71 ;  /* 0x000000ffffe67224 */ /* 0x000fe200078e0047 */
[----:B------:R-:W-:Y:S01]  /*69b0*/  IABS R7, R7 ;  /* 0x0000000700077213 */ /* 0x000fe20000000000 */
[----:B------:R1:W-:Y:S01]  /*69c0*/  I2F R74, R8 ;  /* 0x00000008004a7306 */ /* 0x0003e20000201400 */
[----:B------:R-:W2:Y:S01]  /*69d0*/  LDSM.16.M88.4 R36, [R220+0x3000] ;  /* 0x00300000dc24783b */ /* 0x000ea20000000200 */
[----:B------:R-:W-:Y:S01]  /*69e0*/  IMAD.MOV.U32 R96, RZ, RZ, R181 ;  /* 0x000000ffff607224 */ /* 0x000fe200078e00b5 */
[----:B------:R-:W-:Y:S01]  /*69f0*/  HMMA.16816.F32.BF16 R48, R20, R28, R208 ;  /* 0x0000001c1430723c */ /* 0x000fe200000418d0 */
[----:B------:R-:W-:Y:S01]  /*6a00*/  FSEL R214, R10, -INF , !P5 ;  /* 0xff8000000ad67808 */ /* 0x000fe20006800000 */
[----:B------:R-:W-:-:S03]  /*6a10*/  IMAD.MOV.U32 R166, RZ, RZ, R165 ;  /* 0x000000ffffa67224 */ /* 0x000fc600078e00a5 */
[----:B------:R3:W-:Y:S01]  /*6a20*/  I2F R78, R7 ;  /* 0x00000007004e7306 */ /* 0x0007e20000201400 */
[----:B------:R-:W-:Y:S01]  /*6a30*/  FFMA.FTZ R9, R60, -UR4, R42 ;  /* 0x800000043c097c23 */ /* 0x000fe2000801002a */
[----:B------:R-:W-:Y:S01]  /*6a40*/  FSEL R208, R11, -INF , !P5 ;  /* 0xff8000000bd07808 */ /* 0x000fe20006800000 */
[----:B------:R-:W-:Y:S02]  /*6a50*/  IMAD.MOV.U32 R71, RZ, RZ, R61 ;  /* 0x000000ffff477224 */ /* 0x000fe400078e003d */
[----:B-1----:R-:W-:Y:S01]  /*6a60*/  IMAD.IADD R8, R5, 0x1, -R118 ;  /* 0x0000000105087824 */ /* 0x002fe200078e0a76 */
[----:B----4-:R-:W-:Y:S01]  /*6a70*/  HMMA.16816.F32.BF16 R60, R20, R32, R228 ;  /* 0x00000020143c723c */ /* 0x010fe200000418e4 */
[----:B------:R-:W-:Y:S02]  /*6a80*/  IMAD.MOV.U32 R165, RZ, RZ, R59 ;  /* 0x000000ffffa57224 */ /* 0x000fe400078e003b */
[----:B------:R-:W-:Y:S02]  /*6a90*/  FFMA.FTZ R11, R56, -UR4, R18 ;  /* 0x80000004380b7c23 */ /* 0x000fe40008010012 */
[----:B------:R-:W-:-:S02]  /*6aa0*/  FFMA.FTZ R10, R57, -UR4, R40 ;  /* 0x80000004390a7c23 */ /* 0x000fc40008010028 */
[----:B---3--:R-:W-:Y:S01]  /*6ab0*/  IMAD.MOV.U32 R7, RZ, RZ, R3 ;  /* 0x000000ffff077224 */ /* 0x008fe200078e0003 */
[----:B------:R-:W-:Y:S01]  /*6ac0*/  IABS R3, R8 ;  /* 0x0000000800037213 */ /* 0x000fe20000000000 */
[----:B------:R-:W1:Y:S01]  /*6ad0*/  LDSM.16.M88.4 R56, [R220+0x3800] ;  /* 0x00380000dc38783b */ /* 0x000e620000000200 */
[----:B------:R-:W-:Y:S01]  /*6ae0*/  MOV R231, R96 ;  /* 0x0000006000e77202 */ /* 0x000fe20000000f00 */
[----:B------:R-:W-:Y:S01]  /*6af0*/  IMAD.MOV.U32 R96, RZ, RZ, R73 ;  /* 0x000000ffff607224 */ /* 0x000fe200078e0049 */
[----:B------:R-:W-:Y:S01]  /*6b00*/  IADD3 R8, -R118, R2, RZ ;  /* 0x0000000276087210 */ /* 0x000fe20007ffe1ff */
[----:B------:R3:W-:Y:S01]  /*6b10*/  I2F R73, R7 ;  /* 0x0000000700497306 */ /* 0x0007e20000201400 */
[----:B------:R-:W-:Y:S01]  /*6b20*/  IMAD.MOV.U32 R190, RZ, RZ, R72 ;  /* 0x000000ffffbe7224 */ /* 0x000fe200078e0048 */
[----:B------:R-:W-:Y:S01]  /*6b30*/  FSEL R205, R12, -INF , !P5 ;  /* 0xff8000000ccd7808 */ /* 0x000fe20006800000 */
[----:B------:R-:W-:Y:S01]  /*6b40*/  IMAD.MOV.U32 R176, RZ, RZ, R179 ;  /* 0x000000ffffb07224 */ /* 0x000fe200078e00b3 */
[----:B------:R-:W-:Y:S01]  /*6b50*/  FSEL R179, R11, -INF , !P4 ;  /* 0xff8000000bb37808 */ /* 0x000fe20006000000 */
[----:B------:R-:W-:Y:S01]  /*6b60*/  FFMA.FTZ R12, R145, -UR4, R16 ;  /* 0x80000004910c7c23 */ /* 0x000fe20008010010 */
[----:B------:R-:W-:Y:S01]  /*6b70*/  FSEL R181, R10, -INF , !P4 ;  /* 0xff8000000ab57808 */ /* 0x000fe20006000000 */
[----:B------:R-:W-:Y:S01]  /*6b80*/  FFMA.FTZ R11, R146, -UR4, R17 ;  /* 0x80000004920b7c23 */ /* 0x000fe20008010011 */
[----:B------:R-:W-:-:S02]  /*6b90*/  FSEL R188, R9, -INF , !P4 ;  /* 0xff80000009bc7808 */ /* 0x000fc40006000000 */
[----:B------:R-:W-:Y:S01]  /*6ba0*/  MOV R206, R15 ;  /* 0x0000000f00ce7202 */ /* 0x000fe20000000f00 */
[----:B------:R-:W-:Y:S01]  /*6bb0*/  IMAD.MOV.U32 R193, RZ, RZ, R172 ;  /* 0x000000ffffc17224 */ /* 0x000fe200078e00ac */
[----:B------:R-:W-:Y:S01]  /*6bc0*/  MOV R18, R249 ;  /* 0x000000f900127202 */ /* 0x000fe20000000f00 */
[----:B------:R-:W-:Y:S02]  /*6bd0*/  IMAD.MOV.U32 R182, RZ, RZ, R177 ;  /* 0x000000ffffb67224 */ /* 0x000fe400078e00b1 */
[----:B------:R-:W-:Y:S02]  /*6be0*/  IMAD.MOV.U32 R211, RZ, RZ, R97 ;  /* 0x000000ffffd37224 */ /* 0x000fe400078e0061 */
[----:B------:R-:W-:Y:S02]  /*6bf0*/  IMAD.MOV.U32 R144, RZ, RZ, R98 ;  /* 0x000000ffff907224 */ /* 0x000fe400078e0062 */
[----:B------:R-:W-:Y:S01]  /*6c00*/  IMAD.MOV.U32 R210, RZ, RZ, R91 ;  /* 0x000000ffffd27224 */ /* 0x000fe200078e005b */
[----:B------:R-:W-:Y:S01]  /*6c10*/  MOV R191, R88 ;  /* 0x0000005800bf7202 */ /* 0x000fe20000000f00 */
[----:B---3--:R-:W-:Y:S01]  /*6c20*/  IMAD.MOV.U32 R7, RZ, RZ, R3 ;  /* 0x000000ffff077224 */ /* 0x008fe200078e0003 */
[----:B------:R-:W-:Y:S01]  /*6c30*/  IABS R3, R8 ;  /* 0x0000000800037213 */ /* 0x000fe20000000000 */
[----:B------:R-:W-:Y:S01]  /*6c40*/  IMAD.IADD R8, R6, 0x1, -R119 ;  /* 0x0000000106087824 */ /* 0x000fe200078e0a77 */
[----:B------:R-:W-:Y:S01]  /*6c50*/  FSEL R200, R13, -INF , !P5 ;  /* 0xff8000000dc87808 */ /* 0x000fe20006800000 */
[----:B------:R3:W-:Y:S01]  /*6c60*/  I2F R72, R7 ;  /* 0x0000000700487306 */ /* 0x0007e20000201400 */
[----:B------:R-:W-:Y:S01]  /*6c70*/  FFMA.FTZ R10, R66, -UR4, R19 ;  /* 0x80000004420a7c23 */ /* 0x000fe20008010013 */
[----:B------:R-:W-:Y:S01]  /*6c80*/  ISETP.GE.AND P0, PT, R108, UR12, PT ;  /* 0x0000000c6c007c0c */ /* 0x000fe2000bf06270 */
[----:B------:R-:W-:Y:S01]  /*6c90*/  FFMA.FTZ R9, R67, -UR4, R41 ;  /* 0x8000000443097c23 */ /* 0x000fe20008010029 */
[----:B------:R-:W-:Y:S01]  /*6ca0*/  ISETP.GE.AND P6, PT, R109, UR12, PT ;  /* 0x0000000c6d007c0c */ /* 0x000fe2000bfc6270 */
[----:B------:R-:W-:Y:S01]  /*6cb0*/  IMAD.MOV.U32 R16, RZ, RZ, R149 ;  /* 0x000000ffff107224 */ /* 0x000fe200078e0095 */
[----:B------:R-:W-:Y:S01]  /*6cc0*/  MOV R228, R103 ;  /* 0x0000006700e47202 */ /* 0x000fe20000000f00 */
[----:B------:R-:W-:Y:S01]  /*6cd0*/  IMAD.MOV.U32 R17, RZ, RZ, R151 ;  /* 0x000000ffff117224 */ /* 0x000fe200078e0097 */
[----:B------:R-:W-:Y:S01]  /*6ce0*/  HMMA.16816.F32.BF16 R68, R20, R34, R68 ;  /* 0x000000221444723c */ /* 0x000fe20000041844 */
[----:B------:R-:W-:Y:S01]  /*6cf0*/  IMAD.MOV.U32 R19, RZ, RZ, R243 ;  /* 0x000000ffff137224 */ /* 0x000fe200078e00f3 */
[----:B------:R-:W-:Y:S01]  /*6d00*/  UISETP.GE.AND UP0, UPT, UR12, 0x81, UPT ;  /* 0x000000810c00788c */ /* 0x000fe2000bf06270 */
[----:B------:R-:W-:Y:S01]  /*6d10*/  IMAD.MOV.U32 R229, RZ, RZ, R90 ;  /* 0x000000ffffe57224 */ /* 0x000fe200078e005a */
[----:B------:R-:W-:-:S04]  /*6d20*/  DEPBAR.LE SB0, 0x0 ;  /* 0x000080000000791a */ /* 0x000fc80000000000 */
[----:B---3--:R-:W-:Y:S02]  /*6d30*/  MOV R7, R3 ;  /* 0x0000000300077202 */ /* 0x008fe40000000f00 */
[----:B------:R-:W-:Y:S01]  /*6d40*/  IABS R3, R8 ;  /* 0x0000000800037213 */ /* 0x000fe20000000000 */
[----:B------:R-:W-:Y:S01]  /*6d50*/  IMAD.IADD R8, R5, 0x1, -R119 ;  /* 0x0000000105087824 */ /* 0x000fe200078e0a77 */
[----:B------:R3:W4:Y:S01]  /*6d60*/  I2F R67, R7 ;  /* 0x0000000700437306 */ /* 0x0007220000201400 */
[----:B------:R-:W-:-:S03]  /*6d70*/  FSEL R151, R9, -INF , !P3 ;  /* 0xff80000009977808 */ /* 0x000fc60005800000 */
[----:B------:R-:W-:-:S04]  /*6d80*/  IABS R8, R8 ;  /* 0x0000000800087213 */ /* 0x000fc80000000000 */
[----:B------:R1:W1:Y:S01]  /*6d90*/  I2F R15, R3 ;  /* 0x00000003000f7306 */ /* 0x0002620000201400 */
[----:B------:R-:W-:Y:S01]  /*6da0*/  IMAD.IADD R9, R6, 0x1, -R120 ;  /* 0x0000000106097824 */ /* 0x000fe200078e0a78 */
[----:B------:R-:W-:Y:S01]  /*6db0*/  HMMA.16816.F32.BF16 R16, R24, R30, R16 ;  /* 0x0000001e1810723c */ /* 0x000fe20000041810 */
[----:B---3--:R-:W-:-:S05]  /*6dc0*/  FFMA.FTZ R7, R79, -UR4, R43 ;  /* 0x800000044f077c23 */ /* 0x008fca000801002b */
[----:B------:R-:W-:Y:S01]  /*6dd0*/  FSEL R172, R7, -INF , !P3 ;  /* 0xff80000007ac7808 */ /* 0x000fe20005800000 */
[----:B-1----:R-:W-:Y:S01]  /*6de0*/  IMAD.IADD R3, R2, 0x1, -R119 ;  /* 0x0000000102037824 */ /* 0x002fe200078e0a77 */
[----:B------:R-:W-:Y:S01]  /*6df0*/  MOV R7, R8 ;  /* 0x0000000800077202 */ /* 0x000fe20000000f00 */
[----:B------:R-:W-:-:S03]  /*6e00*/  FFMA.FTZ R8, R93, -UR4, R44 ;  /* 0x800000045d087c23 */ /* 0x000fc6000801002c */
[----:B------:R-:W-:Y:S01]  /*6e10*/  IABS R3, R3 ;  /* 0x0000000300037213 */ /* 0x000fe20000000000 */
[----:B------:R1:W-:Y:S01]  /*6e20*/  I2F R29, R7 ;  /* 0x00000007001d7306 */ /* 0x0003e20000201400 */
[----:B------:R-:W-:Y:S02]  /*6e30*/  IABS R9, R9 ;  /* 0x0000000900097213 */ /* 0x000fe40000000000 */
[----:B------:R-:W-:-:S05]  /*6e40*/  FSEL R177, R12, -INF , !P4 ;  /* 0xff8000000cb17808 */ /* 0x000fca0006000000 */
[----:B------:R3:W2:Y:S01]  /*6e50*/  I2F R28, R3 ;  /* 0x00000003001c7306 */ /* 0x0006a20000201400 */
[----:B------:R-:W-:Y:S02]  /*6e60*/  ISETP.GE.AND P4, PT, R116, UR12, PT ;  /* 0x0000000c74007c0c */ /* 0x000fe4000bf86270 */
[----:B------:R-:W-:Y:S01]  /*6e70*/  MOV R204, R96 ;  /* 0x0000006000cc7202 */ /* 0x000fe20000000f00 */
[----:B-1----:R-:W-:Y:S01]  /*6e80*/  FFMA.FTZ R7, R65, -UR4, R46 ;  /* 0x8000000441077c23 */ /* 0x002fe2000801002e */
[----:B------:R-:W-:Y:S01]  /*6e90*/  FSEL R149, R10, -INF , !P3 ;  /* 0xff8000000a957808 */ /* 0x000fe20005800000 */
[----:B------:R-:W-:Y:S01]  /*6ea0*/  FFMA.FTZ R10, R104, -UR4, R50 ;  /* 0x80000004680a7c23 */ /* 0x000fe20008010032 */
[----:B------:R-:W-:Y:S01]  /*6eb0*/  FSEL R197, R8, -INF , !P2 ;  /* 0xff80000008c57808 */ /* 0x000fe20005000000 */
[----:B------:R-:W-:Y:S02]  /*6ec0*/  IMAD.MOV.U32 R8, RZ, RZ, R9 ;  /* 0x000000ffff087224 */ /* 0x000fe400078e0009 */
[----:B---3--:R-:W-:Y:S01]  /*6ed0*/  IMAD.IADD R3, R5, 0x1, -R120 ;  /* 0x0000000105037824 */ /* 0x008fe200078e0a78 */
[----:B------:R-:W-:Y:S01]  /*6ee0*/  FSEL R116, R7, -INF , !P2 ;  /* 0xff80000007747808 */ /* 0x000fe20005000000 */
[----:B------:R-:W-:Y:S01]  /*6ef0*/  IMAD.MOV.U32 R207, RZ, RZ, R231 ;  /* 0x000000ffffcf7224 */ /* 0x000fe200078e00e7 */
[----:B------:R-:W-:Y:S01]  /*6f00*/  IADD3 R9, -R120, R2, RZ ;  /* 0x0000000278097210 */ /* 0x000fe20007ffe1ff */
[----:B------:R-:W-:Y:S01]  /*6f10*/  IMAD.MOV.U32 R231, RZ, RZ, R89 ;  /* 0x000000ffffe77224 */ /* 0x000fe200078e0059 */
[----:B------:R-:W-:Y:S01]  /*6f20*/  IABS R7, R3 ;  /* 0x0000000300077213 */ /* 0x000fe20000000000 */
[----:B--2---:R-:W-:Y:S01]  /*6f30*/  HMMA.16816.F32.BF16 R88, R20, R36, R156 ;  /* 0x000000241458723c */ /* 0x004fe2000004189c */
[----:B------:R-:W-:Y:S01]  /*6f40*/  FSEL R249, R10, -INF , !P2 ;  /* 0xff8000000af97808 */ /* 0x000fe20005000000 */
[----:B------:R1:W2:Y:S01]  /*6f50*/  I2F R79, R8 ;  /* 0x00000008004f7306 */ /* 0x0002a20000201400 */
[----:B------:R-:W-:Y:S01]  /*6f60*/  IABS R3, R9 ;  /* 0x0000000900037213 */ /* 0x000fe20000000000 */
[----:B------:R-:W-:-:S03]  /*6f70*/  IMAD.IADD R10, R6, 0x1, -R121 ;  /* 0x00000001060a7824 */ /* 0x000fc600078e0a79 */
[----:B------:R-:W-:Y:S01]  /*6f80*/  IMAD.MOV.U32 R156, RZ, RZ, R210 ;  /* 0x000000ffff9c7224 */ /* 0x000fe200078e00d2 */
[----:B------:R-:W-:Y:S01]  /*6f90*/  MOV R157, R211 ;  /* 0x000000d3009d7202 */ /* 0x000fe20000000f00 */
[----:B------:R-:W-:Y:S02]  /*6fa0*/  IMAD.MOV.U32 R158, RZ, RZ, R144 ;  /* 0x000000ffff9e7224 */ /* 0x000fe400078e0090 */
[----:B------:R-:W-:Y:S01]  /*6fb0*/  IMAD.MOV.U32 R159, RZ, RZ, R204 ;  /* 0x000000ffff9f7224 */ /* 0x000fe200078e00cc */
[----:B------:R-:W-:Y:S01]  /*6fc0*/  ISETP.GE.AND P5, PT, R111, UR12, PT ;  /* 0x0000000c6f007c0c */ /* 0x000fe2000bfa6270 */
[----:B------:R-:W-:Y:S02]  /*6fd0*/  IMAD.MOV.U32 R230, RZ, RZ, R99 ;  /* 0x000000ffffe67224 */ /* 0x000fe400078e0063 */
[----:B------:R-:W-:Y:S02]  /*6fe0*/  IMAD.MOV.U32 R143, RZ, RZ, R101 ;  /* 0x000000ffff8f7224 */ /* 0x000fe400078e0065 */
[----:B-1----:R-:W-:Y:S01]  /*6ff0*/  IMAD.MOV.U32 R8, RZ, RZ, R7 ;  /* 0x000000ffff087224 */ /* 0x002fe200078e0007 */
[----:B------:R-:W-:Y:S01]  /*7000*/  MOV R7, R3 ;  /* 0x0000000300077202 */ /* 0x000fe20000000f00 */
[----:B------:R-:W-:Y:S01]  /*7010*/  IMAD.MOV.U32 R199, RZ, RZ, R102 ;  /* 0x000000ffffc77224 */ /* 0x000fe200078e0066 */
[----:B------:R-:W-:Y:S01]  /*7020*/  HMMA.16816.F32.BF16 R96, R20, R58, R168 ;  /* 0x0000003a1460723c */ /* 0x000fe200000418a8 */
[----:B------:R-:W-:-:S02]  /*7030*/  IMAD.MOV.U32 R195, RZ, RZ, R110 ;  /* 0x000000ffffc37224 */ /* 0x000fc400078e006e */
[----:B------:R-:W-:Y:S01]  /*7040*/  FFMA.FTZ R9, R75, -UR4, R47 ;  /* 0x800000044b097c23 */ /* 0x000fe2000801002f */
[----:B------:R-:W-:Y:S01]  /*7050*/  IABS R3, R10 ;  /* 0x0000000a00037213 */ /* 0x000fe20000000000 */
[----:B------:R1:W3:Y:S01]  /*7060*/  I2F R75, R8 ;  /* 0x00000008004b7306 */ /* 0x0002e20000201400 */
[----:B------:R-:W-:Y:S02]  /*7070*/  MOV R144, R206 ;  /* 0x000000ce00907202 */ /* 0x000fe40000000f00 */
[C---:B------:R-:W-:Y:S01]  /*7080*/  HMMA.16816.F32.BF16 R108, R20.reuse, R56, R160 ;  /* 0x00000038146c723c */ /* 0x040fe200000418a0 */
[----:B------:R-:W-:Y:S01]  /*7090*/  IMAD.MOV.U32 R204, RZ, RZ, R207 ;  /* 0x000000ffffcc7224 */ /* 0x000fe200078e00cf */
[----:B------:R-:W-:Y:S01]  /*70a0*/  MOV R207, R215 ;  /* 0x000000d700cf7202 */ /* 0x000fe20000000f00 */
[----:B------:R-:W-:Y:S01]  /*70b0*/  IMAD.MOV.U32 R206, RZ, RZ, R237 ;  /* 0x000000ffffce7224 */ /* 0x000fe200078e00ed */
[----:B------:R-:W-:Y:S01]  /*70c0*/  FSEL R237, R9, -INF , !P1 ;  /* 0xff80000009ed7808 */ /* 0x000fe20004800000 */
[----:B------:R2:W2:Y:S03]  /*70d0*/  I2F R66, R7 ;  /* 0x0000000700427306 */ /* 0x0004a60000201400 */
[----:B------:R-:W-:Y:S01]  /*70e0*/  HMMA.16816.F32.BF16 R100, R20, R38, R152 ;  /* 0x000000261464723c */ /* 0x000fe20000041898 */
[----:B------:R-:W-:Y:S01]  /*70f0*/  FFMA.FTZ R9, R87, -UR4, R16 ;  /* 0x8000000457097c23 */ /* 0x000fe20008010010 */
[----:B-1----:R-:W-:-:S06]  /*7100*/  IADD3 R8, -R121, R5, RZ ;  /* 0x0000000579087210 */ /* 0x002fcc0007ffe1ff */
[----:B------:R-:W-:Y:S01]  /*7110*/  HMMA.16816.F32.BF16 R20, R24, R32, R156 ;  /* 0x000000201814723c */ /* 0x000fe2000004189c */
[----:B------:R-:W-:Y:S01]  /*7120*/  IABS R8, R8 ;  /* 0x0000000800087213 */ /* 0x000fe20000000000 */
[----:B------:R1:W1:Y:S01]  /*7130*/  I2F R65, R3 ;  /* 0x0000000300417306 */ /* 0x0002620000201400 */
[----:B--2---:R-:W-:-:S04]  /*7140*/  FFMA.FTZ R7, R64, -UR4, R18 ;  /* 0x8000000440077c23 */ /* 0x004fc80008010012 */
[----:B------:R-:W-:Y:S01]  /*7150*/  IMAD.MOV.U32 R157, RZ, RZ, R204 ;  /* 0x000000ffff9d7224 */ /* 0x000fe200078e00cc */
[----:B------:R-:W-:Y:S01]  /*7160*/  MOV R158, R206 ;  /* 0x000000ce009e7202 */ /* 0x000fe20000000f00 */
[----:B------:R-:W-:Y:S01]  /*7170*/  IMAD.MOV.U32 R156, RZ, RZ, R144 ;  /* 0x000000ffff9c7224 */ /* 0x000fe200078e0090 */
[----:B------:R-:W-:Y:S01]  /*7180*/  MOV R204, R199 ;  /* 0x000000c700cc7202 */ /* 0x000fe20000000f00 */
[----:B------:R-:W-:Y:S01]  /*7190*/  IMAD.MOV.U32 R159, RZ, RZ, R207 ;  /* 0x000000ffff9f7224 */ /* 0x000fe200078e00cf */
[----:B------:R-:W-:Y:S01]  /*71a0*/  FSEL R206, R7, -INF , !P0 ;  /* 0xff80000007ce7808 */ /* 0x000fe20004000000 */
[----:B------:R-:W-:Y:S01]  /*71b0*/  IMAD.MOV.U32 R194, RZ, RZ, R148 ;  /* 0x000000ffffc27224 */ /* 0x000fe200078e0094 */
[----:B------:R-:W-:Y:S01]  /*71c0*/  FSEL R148, R11, -INF , !P3 ;  /* 0xff8000000b947808 */ /* 0x000fe20005800000 */
[----:B------:R-:W-:Y:S02]  /*71d0*/  IMAD.MOV.U32 R199, RZ, RZ, R195 ;  /* 0x000000ffffc77224 */ /* 0x000fe400078e00c3 */
[----:B-1----:R-:W-:Y:S01]  /*71e0*/  IMAD.IADD R3, R2, 0x1, -R121 ;  /* 0x0000000102037824 */ /* 0x002fe200078e0a79 */
[----:B------:R-:W-:Y:S01]  /*71f0*/  FSEL R195, R9, -INF , !P0 ;  /* 0xff80000009c37808 */ /* 0x000fe20004000000 */
[----:B------:R-:W-:Y:S01]  /*7200*/  IMAD.MOV.U32 R7, RZ, RZ, R8 ;  /* 0x000000ffff077224 */ /* 0x000fe200078e0008 */
[----:B------:R-:W-:Y:S01]  /*7210*/  IADD3 R8, -R122, R6, RZ ;  /* 0x000000067a087210 */ /* 0x000fe20007ffe1ff */
[----:B------:R-:W-:Y:S01]  /*7220*/  FFMA.FTZ R11, R147, -UR4, R48 ;  /* 0x80000004930b7c23 */ /* 0x000fe20008010030 */
[----:B------:R-:W-:Y:S01]  /*7230*/  IABS R3, R3 ;  /* 0x0000000300037213 */ /* 0x000fe20000000000 */
[----:B------:R-:W-:-:S02]  /*7240*/  IMAD.MOV.U32 R144, RZ, RZ, R143 ;  /* 0x000000ffff907224 */ /* 0x000fc400078e008f */
[----:B------:R-:W-:Y:S02]  /*7250*/  IMAD.MOV.U32 R207, RZ, RZ, R191 ;  /* 0x000000ffffcf7224 */ /* 0x000fe400078e00bf */
[----:B------:R-:W-:Y:S02]  /*7260*/  IMAD.IADD R9, R5, 0x1, -R122 ;  /* 0x0000000105097824 */ /* 0x000fe400078e0a7a */
[----:B------:R-:W-:Y:S01]  /*7270*/  IMAD.MOV.U32 R143, RZ, RZ, R190 ;  /* 0x000000ffff8f7224 */ /* 0x000fe200078e00be */
[----:B------:R1:W2:Y:S01]  /*7280*/  I2F R64, R7 ;  /* 0x0000000700407306 */ /* 0x0002a20000201400 */
[----:B------:R-:W-:Y:S01]  /*7290*/  FFMA.FTZ R12, R94, -UR4, R51 ;  /* 0x800000045e0c7c23 */ /* 0x000fe20008010033 */
[----:B------:R-:W-:Y:S01]  /*72a0*/  MOV R190, R193 ;  /* 0x000000c100be7202 */ /* 0x000fe20000000f00 */
[----:B------:R-:W-:Y:S01]  /*72b0*/  HMMA.16816.F32.BF16 R32, R24, R34, R156 ;  /* 0x000000221820723c */ /* 0x000fe2000004189c */
[----:B------:R-:W-:Y:S01]  /*72c0*/  FSEL R243, R11, -INF , !P2 ;  /* 0xff8000000bf37808 */ /* 0x000fe20005000000 */
[----:B------:R-:W-:-:S03]  /*72d0*/  IMAD.MOV.U32 R193, RZ, RZ, R194 ;  /* 0x000000ffffc17224 */ /* 0x000fc600078e00c2 */
[----:B------:R2:W2:Y:S01]  /*72e0*/  I2F R51, R3 ;  /* 0x0000000300337306 */ /* 0x0004a20000201400 */
[----:B------:R-:W-:Y:S01]  /*72f0*/  FFMA.FTZ R11, R92, -UR4, R45 ;  /* 0x800000045c0b7c23 */ /* 0x000fe2000801002d */
[----:B------:R-:W-:Y:S01]  /*7300*/  MOV R158, R207 ;  /* 0x000000cf009e7202 */ /* 0x000fe20000000f00 */
[----:B------:R-:W-:Y:S02]  /*7310*/  IMAD.MOV.U32 R156, RZ, RZ, R144 ;  /* 0x000000ffff9c7224 */ /* 0x000fe400078e0090 */
[----:B------:R-:W-:Y:S02]  /*7320*/  IMAD.MOV.U32 R157, RZ, RZ, R204 ;  /* 0x000000ffff9d7224 */ /* 0x000fe400078e00cc */
[----:B------:R-:W-:Y:S01]  /*7330*/  IMAD.MOV.U32 R159, RZ, RZ, R143 ;  /* 0x000000ffff9f7224 */ /* 0x000fe200078e008f */
[----:B-1----:R-:W-:Y:S01]  /*7340*/  IABS R7, R8 ;  /* 0x0000000800077213 */ /* 0x002fe20000000000 */
[----:B------:R-:W-:Y:S02]  /*7350*/  FFMA.FTZ R8, R83, -UR4, R19 ;  /* 0x8000000453087c23 */ /* 0x000fe40008010013 */
[----:B------:R-:W-:Y:S01]  /*7360*/  FFMA.FTZ R10, R95, -UR4, R54 ;  /* 0x800000045f0a7c23 */ /* 0x000fe20008010036 */
[----:B------:R-:W-:-:S02]  /*7370*/  MOV R204, R190 ;  /* 0x000000be00cc7202 */ /* 0x000fc40000000f00 */
[----:B--2---:R-:W-:Y:S01]  /*7380*/  IABS R3, R9 ;  /* 0x0000000900037213 */ /* 0x004fe20000000000 */
[----:B------:R-:W-:Y:S01]  /*7390*/  IMAD.MOV.U32 R144, RZ, RZ, R199 ;  /* 0x000000ffff907224 */ /* 0x000fe200078e00c7 */
[----:B------:R-:W-:Y:S01]  /*73a0*/  MOV R190, R182 ;  /* 0x000000b600be7202 */ /* 0x000fe20000000f00 */
[----:B------:R-:W-:Y:S01]  /*73b0*/  IMAD.MOV.U32 R207, RZ, RZ, R193 ;  /* 0x000000ffffcf7224 */ /* 0x000fe200078e00c1 */
[----:B------:R1:W2:Y:S01]  /*73c0*/  I2F R50, R7 ;  /* 0x0000000700327306 */ /* 0x0002a20000201400 */
[----:B------:R-:W-:Y:S01]  /*73d0*/  IMAD.MOV.U32 R143, RZ, RZ, R228 ;  /* 0x000000ffff8f7224 */ /* 0x000fe200078e00e4 */
[----:B------:R-:W-:Y:S01]  /*73e0*/  FSEL R182, R8, -INF , !P6 ;  /* 0xff80000008b67808 */ /* 0x000fe20007000000 */
[----:B------:R-:W-:Y:S01]  /*73f0*/  HMMA.16816.F32.BF16 R44, R24, R36, R156 ;  /* 0x00000024182c723c */ /* 0x000fe2000004189c */
[----:B------:R-:W-:Y:S01]  /*7400*/  FSEL R215, R11, -INF , !P1 ;  /* 0xff8000000bd77808 */ /* 0x000fe20004800000 */
[----:B------:R-:W-:Y:S01]  /*7410*/  FFMA.FTZ R11, R227, -UR4, R52 ;  /* 0x80000004e30b7c23 */ /* 0x000fe20008010034 */
[----:B------:R-:W-:Y:S01]  /*7420*/  FSEL R194, R10, -INF , !P0 ;  /* 0xff8000000ac27808 */ /* 0x000fe20004000000 */
[----:B------:R-:W-:Y:S01]  /*7430*/  FFMA.FTZ R10, R85, -UR4, R17 ;  /* 0x80000004550a7c23 */ /* 0x000fe20008010011 */
[----:B------:R-:W-:Y:S01]  /*7440*/  IADD3 R8, -R122, R2, RZ ;  /* 0x000000027a087210 */ /* 0x000fe20007ffe1ff */
[----:B------:R-:W-:Y:S01]  /*7450*/  FFMA.FTZ R13, R212, -UR4, R49 ;  /* 0x80000004d40d7c23 */ /* 0x000fe20008010031 */
[----:B------:R-:W-:Y:S01]  /*7460*/  MOV R157, R204 ;  /* 0x000000cc009d7202 */ /* 0x000fe20000000f00 */
[----:B------:R-:W-:-:S02]  /*7470*/  IMAD.MOV.U32 R156, RZ, RZ, R144 ;  /* 0x000000ffff9c7224 */ /* 0x000fc400078e0090 */
[----:B------:R-:W-:Y:S02]  /*7480*/  IMAD.MOV.U32 R158, RZ, RZ, R207 ;  /* 0x000000ffff9e7224 */ /* 0x000fe400078e00cf */
[----:B-1----:R-:W-:Y:S02]  /*7490*/  IMAD.MOV.U32 R7, RZ, RZ, R3 ;  /* 0x000000ffff077224 */ /* 0x002fe400078e0003 */
[----:B------:R-:W-:Y:S01]  /*74a0*/  IMAD.MOV.U32 R159, RZ, RZ, R143 ;  /* 0x000000ffff9f7224 */ /* 0x000fe200078e008f */
[----:B------:R-:W-:Y:S01]  /*74b0*/  IABS R3, R8 ;  /* 0x0000000800037213 */ /* 0x000fe20000000000 */
[----:B------:R-:W-:Y:S01]  /*74c0*/  FFMA.FTZ R9, R76, -UR4, R22 ;  /* 0x800000044c097c23 */ /* 0x000fe20008010016 */
[----:B------:R1:W1:Y:S01]  /*74d0*/  I2F R49, R7 ;  /* 0x0000000700317306 */ /* 0x0002620000201400 */
[----:B------:R-:W-:Y:S01]  /*74e0*/  IMAD.MOV.U32 R228, RZ, RZ, R178 ;  /* 0x000000ffffe47224 */ /* 0x000fe200078e00b2 */
[----:B------:R-:W-:Y:S01]  /*74f0*/  MOV R199, R174 ;  /* 0x000000ae00c77202 */ /* 0x000fe20000000f00 */
[----:B------:R-:W-:Y:S01]  /*7500*/  IMAD.MOV.U32 R193, RZ, RZ, R176 ;  /* 0x000000ffffc17224 */ /* 0x000fe200078e00b0 */
[----:B------:R-:W-:Y:S01]  /*7510*/  FSEL R191, R11, -INF , !P0 ;  /* 0xff8000000bbf7808 */ /* 0x000fe20004000000 */
[----:B------:R-:W-:Y:S01]  /*7520*/  FFMA.FTZ R11, R86, -UR4, R55 ;  /* 0x80000004560b7c23 */ /* 0x000fe20008010037 */
[----:B------:R-:W-:Y:S01]  /*7530*/  FSEL R178, R10, -INF , !P6 ;  /* 0xff8000000ab27808 */ /* 0x000fe20007000000 */
[----:B------:R-:W-:Y:S01]  /*7540*/  FFMA.FTZ R10, R82, -UR4, R20 ;  /* 0x80000004520a7c23 */ /* 0x000fe20008010014 */
[----:B------:R-:W-:Y:S01]  /*7550*/  IADD3 R8, -R123, R6, RZ ;  /* 0x000000067b087210 */ /* 0x000fe20007ffe1ff */
[----:B------:R2:W2:Y:S01]  /*7560*/  I2F R48, R3 ;  /* 0x0000000300307306 */ /* 0x0004a20000201400 */
[----:B------:R-:W-:Y:S01]  /*7570*/  FSEL R212, R12, -INF , !P1 ;  /* 0xff8000000cd47808 */ /* 0x000fe20004800000 */
[----:B------:R-:W-:Y:S01]  /*7580*/  FFMA.FTZ R12, R232, -UR4, R53 ;  /* 0x80000004e80c7c23 */ /* 0x000fe20008010035 */
[----:B------:R-:W-:Y:S01]  /*7590*/  FSEL R86, R9, -INF , !P5 ;  /* 0xff80000009567808 */ /* 0x000fe20006800000 */
[--C-:B-1----:R-:W-:Y:S01]  /*75a0*/  IMAD.IADD R7, R5, 0x1, -R123.reuse ;  /* 0x0000000105077824 */ /* 0x102fe200078e0a7b */
[----:B------:R-:W-:Y:S01]  /*75b0*/  HMMA.16816.F32.BF16 R52, R24, R56, R156 ;  /* 0x000000381834723c */ /* 0x000fe2000004189c */
[----:B------:R-:W-:Y:S01]  /*75c0*/  IMAD.IADD R9, R2, 0x1, -R123 ;  /* 0x0000000102097824 */ /* 0x000fe200078e0a7b */
[----:B------:R-:W-:-:S02]  /*75d0*/  IABS R8, R8 ;  /* 0x0000000800087213 */ /* 0x000fc40000000000 */
[----:B------:R-:W-:-:S03]  /*75e0*/  FSEL R87, R10, -INF , !P5 ;  /* 0xff8000000a577808 */ /* 0x000fc60006800000 */
[----:B------:R-:W-:Y:S01]  /*75f0*/  IMAD.MOV.U32 R156, RZ, RZ, R199 ;  /* 0x000000ffff9c7224 */ /* 0x000fe200078e00c7 */
[----:B--2---:R-:W-:Y:S01]  /*7600*/  IABS R3, R7 ;  /* 0x0000000700037213 */ /* 0x004fe20000000000 */
[----:B------:R-:W-:Y:S01]  /*7610*/  IMAD.MOV.U32 R158, RZ, RZ, R193 ;  /* 0x000000ffff9e7224 */ /* 0x000fe200078e00c1 */
[----:B------:R-:W-:Y:S01]  /*7620*/  MOV R157, R190 ;  /* 0x000000be009d7202 */ /* 0x000fe20000000f00 */
[----:B------:R-:W-:Y:S01]  /*7630*/  IMAD.MOV.U32 R159, RZ, RZ, R228 ;  /* 0x000000ffff9f7224 */ /* 0x000fe200078e00e4 */
[----:B------:R-:W-:Y:S01]  /*7640*/  MOV R7, R3 ;  /* 0x0000000300077202 */ /* 0x000fe20000000f00 */
[----:B------:R-:W-:Y:S01]  /*7650*/  FFMA.FTZ R10, R14, -UR4, R23 ;  /* 0x800000040e0a7c23 */ /* 0x000fe20008010017 */
[----:B------:R-:W-:Y:S01]  /*7660*/  IABS R3, R9 ;  /* 0x0000000900037213 */ /* 0x000fe20000000000 */
[----:B------:R1:W2:Y:S03]  /*7670*/  I2F R23, R8 ;  /* 0x0000000800177306 */ /* 0x0002a60000201400 */
[----:B------:R-:W-:Y:S05]  /*7680*/  HMMA.16816.F32.BF16 R40, R24, R38, R156 ;  /* 0x000000261828723c */ /* 0x000fea000004189c */
[----:B------:R2:W2:Y:S01]  /*7690*/  I2F R38, R7 ;  /* 0x0000000700267306 */ /* 0x0004a20000201400 */
[----:B-1----:R-:W-:Y:S01]  /*76a0*/  IMAD.IADD R8, R6, 0x1, -R127 ;  /* 0x0000000106087824 */ /* 0x002fe200078e0a7f */
[----:B------:R-:W-:Y:S01]  /*76b0*/  FSEL R176, R11, -INF , !P6 ;  /* 0xff8000000bb07808 */ /* 0x000fe20007000000 */
[----:B--2---:R-:W-:-:S03]  /*76c0*/  IMAD.MOV.U32 R7, RZ, RZ, R3 ;  /* 0x000000ffff077224 */ /* 0x004fc600078e0003 */
[----:B------:R-:W-:Y:S02]  /*76d0*/  IABS R3, R8 ;  /* 0x0000000800037213 */ /* 0x000fe40000000000 */
[----:B------:R1:W2:Y:S01]  /*76e0*/  I2F R37, R7 ;  /* 0x0000000700257306 */ /* 0x0002a20000201400 */
[----:B------:R-:W-:Y:S01]  /*76f0*/  IADD3 R8, -R126, R6, RZ ;  /* 0x000000067e087210 */ /* 0x000fe20007ffe1ff */
[----:B------:R-:W-:Y:S01]  /*7700*/  FFMA.FTZ R11, R84, -UR4, R62 ;  /* 0x80000004540b7c23 */ /* 0x000fe2000801003e */
[----:B------:R-:W-:Y:S01]  /*7710*/  FSEL R174, R12, -INF , !P6 ;  /* 0xff8000000cae7808 */ /* 0x000fe20007000000 */
[----:B------:R-:W-:-:S03]  /*7720*/  FFMA.FTZ R12, R233, -UR4, R60 ;  /* 0x80000004e90c7c23 */ /* 0x000fc6000801003c */
[----:B------:R-:W-:Y:S01]  /*7730*/  FSEL R85, R11, -INF , !P5 ;  /* 0xff8000000b557808 */ /* 0x000fe20006800000 */
[----:B------:R-:W-:Y:S02]  /*7740*/  FFMA.FTZ R11, R77, -UR4, R21 ;  /* 0x800000044d0b7c23 */ /* 0x000fe40008010015 */
[----:B-1----:R-:W-:Y:S01]  /*7750*/  IMAD.MOV.U32 R7, RZ, RZ, R3 ;  /* 0x000000ffff077224 */ /* 0x002fe200078e0003 */
[----:B------:R-:W-:-:S03]  /*7760*/  IABS R3, R8 ;  /* 0x0000000800037213 */ /* 0x000fc60000000000 */
[----:B------:R1:W1:Y:S01]  /*7770*/  I2F R22, R7 ;  /* 0x0000000700167306 */ /* 0x0002620000201400 */
[----:B------:R-:W-:Y:S01]  /*7780*/  FFMA.FTZ R17, R80, -UR4, R70 ;  /* 0x8000000450117c23 */ /* 0x000fe20008010046 */
[----:B------:R-:W-:Y:S01]  /*7790*/  ISETP.GE.AND P3, PT, R117, UR12, PT ;  /* 0x0000000c75007c0c */ /* 0x000fe2000bf66270 */
[----:B------:R-:W-:Y:S01]  /*77a0*/  IMAD.IADD R8, R5, 0x1, -R126 ;  /* 0x0000000105087824 */ /* 0x000fe200078e0a7e */
[----:B------:R-:W-:Y:S01]  /*77b0*/  MOV R228, R230 ;  /* 0x000000e600e47202 */ /* 0x000fe20000000f00 */
[----:B------:R-:W-:Y:S01]  /*77c0*/  IMAD.MOV.U32 R230, RZ, RZ, R165 ;  /* 0x000000ffffe67224 */ /* 0x000fe200078e00a5 */
[----:B------:R-:W-:Y:S02]  /*77d0*/  FSEL R210, R13, -INF , !P1 ;  /* 0xff8000000dd27808 */ /* 0x000fe40004800000 */
[----:B------:R2:W2:Y:S01]  /*77e0*/  I2F R21, R3 ;  /* 0x0000000300157306 */ /* 0x0004a20000201400 */
[----:B------:R-:W-:Y:S01]  /*77f0*/  FSEL R83, R12, -INF , !P5 ;  /* 0xff8000000c537808 */ /* 0x000fe20006800000 */
[----:B-1----:R-:W-:Y:S01]  /*7800*/  IMAD.IADD R7, R6, 0x1, -R125 ;  /* 0x0000000106077824 */ /* 0x002fe200078e0a7d */
[----:B------:R-:W-:Y:S01]  /*7810*/  IADD3 R6, -R127, R5, RZ ;  /* 0x000000057f067210 */ /* 0x000fe20007ffe1ff */
[----:B------:R-:W-:Y:S01]  /*7820*/  FFMA.FTZ R13, R239, -UR4, R61 ;  /* 0x80000004ef0d7c23 */ /* 0x000fe2000801003d */
[----:B------:R-:W-:-:S02]  /*7830*/  FSEL R60, R10, -INF , !P4 ;  /* 0xff8000000a3c7808 */ /* 0x000fc40006000000 */
[----:B------:R-:W-:Y:S01]  /*7840*/  IABS R7, R7 ;  /* 0x0000000700077213 */ /* 0x000fe20000000000 */
[----:B------:R-:W-:Y:S01]  /*7850*/  FFMA.FTZ R12, R81, -UR4, R63 ;  /* 0x80000004510c7c23 */ /* 0x000fe2000801003f */
[----:B------:R-:W-:Y:S01]  /*7860*/  IABS R6, R6 ;  /* 0x0000000600067213 */ /* 0x000fe20000000000 */
[----:B--2---:R-:W-:Y:S01]  /*7870*/  IMAD.IADD R3, R5, 0x1, -R125 ;  /* 0x0000000105037824 */ /* 0x004fe200078e0a7d */
[----:B------:R-:W-:Y:S01]  /*7880*/  ISETP.GE.AND P2, PT, R118, UR12, PT ;  /* 0x0000000c76007c0c */ /* 0x000fe2000bf46270 */
[----:B----4-:R-:W-:Y:S01]  /*7890*/  FFMA.FTZ R10, R67, -UR4, R35 ;  /* 0x80000004430a7c23 */ /* 0x010fe20008010023 */
[----:B------:R1:W2:Y:S01]  /*78a0*/  I2F R36, R7 ;  /* 0x0000000700247306 */ /* 0x0002a20000201400 */
[----:B------:R-:W-:Y:S01]  /*78b0*/  FSEL R207, R17, -INF , !P3 ;  /* 0xff80000011cf7808 */ /* 0x000fe20005800000 */
[----:B------:R-:W-:Y:S01]  /*78c0*/  FFMA.FTZ R18, R228, -UR4, R68 ;  /* 0x80000004e4127c23 */ /* 0x000fe20008010044 */
[----:B------:R-:W-:Y:S01]  /*78d0*/  IABS R5, R8 ;  /* 0x0000000800057213 */ /* 0x000fe20000000000 */
[----:B------:R-:W-:Y:S01]  /*78e0*/  FFMA.FTZ R19, R229, -UR4, R69 ;  /* 0x80000004e5137c23 */ /* 0x000fe20008010045 */
[----:B------:R-:W-:Y:S01]  /*78f0*/  IABS R3, R3 ;  /* 0x0000000300037213 */ /* 0x000fe20000000000 */
[----:B------:R-:W-:Y:S01]  /*7900*/  FFMA.FTZ R20, R230, -UR4, R88 ;  /* 0x80000004e6147c23 */ /* 0x000fe20008010058 */
[----:B------:R-:W-:Y:S01]  /*7910*/  MOV R228, R231 ;  /* 0x000000e700e47202 */ /* 0x000fe20000000f00 */
[----:B------:R4:W2:Y:S01]  /*7920*/  I2F R17, R6 ;  /* 0x0000000600117306 */ /* 0x0008a20000201400 */
[----:B------:R-:W-:Y:S01]  /*7930*/  FSEL R81, R13, -INF , !P4 ;  /* 0xff8000000d517808 */ /* 0x000fe20006000000 */
[----:B------:R-:W-:Y:S01]  /*7940*/  IMAD.MOV.U32 R229, RZ, RZ, R166 ;  /* 0x000000ffffe57224 */ /* 0x000fe200078e00a6 */
[----:B------:R-:W-:Y:S01]  /*7950*/  FSEL R82, R12, -INF , !P4 ;  /* 0xff8000000c527808 */ /* 0x000fe20006000000 */
[----:B------:R-:W-:Y:S01]  /*7960*/  IMAD.MOV.U32 R230, RZ, RZ, R184 ;  /* 0x000000ffffe67224 */ /* 0x000fe200078e00b8 */
[----:B------:R-:W-:Y:S01]  /*7970*/  MOV R231, R187 ;  /* 0x000000bb00e77202 */ /* 0x000fe20000000f00 */
[----:B-1----:R-:W-:Y:S01]  /*7980*/  IMAD.IADD R7, R2, 0x1, -R126 ;  /* 0x0000000102077824 */ /* 0x002fe200078e0a7e */
[----:B------:R-:W-:Y:S01]  /*7990*/  FSEL R209, R10, -INF , !P2 ;  /* 0xff8000000ad17808 */ /* 0x000fe20005000000 */
[----:B------:R-:W-:Y:S01]  /*79a0*/  FFMA.FTZ R13, R78, -UR4, R32 ;  /* 0x800000044e0d7c23 */ /* 0x000fe20008010020 */
[----:B------:R-:W-:Y:S01]  /*79b0*/  ISETP.GE.AND P1, PT, R119, UR12, PT ;  /* 0x0000000c77007c0c */ /* 0x000fe2000bf26270 */
[----:B------:R-:W-:Y:S01]  /*79c0*/  FFMA.FTZ R12, R74, -UR4, R34 ;  /* 0x800000044a0c7c23 */ /* 0x000fe20008010022 */
[----:B------:R1:W-:Y:S01]  /*79d0*/  I2F R10, R3 ;  /* 0x00000003000a7306 */ /* 0x0003e20000201400 */
[----:B------:R-:W-:Y:S01]  /*79e0*/  FFMA.FTZ R14, R72, -UR4, R33 ;  /* 0x80000004480e7c23 */ /* 0x000fe20008010021 */
[----:B----4-:R-:W-:Y:S01]  /*79f0*/  IADD3 R6, -R127, R2, RZ ;  /* 0x000000027f067210 */ /* 0x010fe20007ffe1ff */
[----:B------:R-:W-:-:S02]  /*7a00*/  FFMA.FTZ R15, R15, -UR4, R90 ;  /* 0x800000040f0f7c23 */ /* 0x000fc4000801005a */
[----:B------:R-:W-:-:S03]  /*7a10*/  FFMA.FTZ R9, R28, -UR4, R46 ;  /* 0x800000041c097c23 */ /* 0x000fc6000801002e */
[----:B------:R4:W2:Y:S01]  /*7a20*/  I2F R34, R5 ;  /* 0x0000000500227306 */ /* 0x0008a20000201400 */
[----:B------:R-:W-:Y:S01]  /*7a30*/  IMAD.MOV.U32 R143, RZ, RZ, R183 ;  /* 0x000000ffff8f7224 */ /* 0x000fe200078e00b7 */
[----:B------:R-:W-:Y:S02]  /*7a40*/  FSEL R187, R13, -INF , !P3 ;  /* 0xff8000000dbb7808 */ /* 0x000fe40005800000 */
[----:B------:R-:W-:Y:S02]  /*7a50*/  FSEL R211, R12, -INF , !P3 ;  /* 0xff8000000cd37808 */ /* 0x000fe40005800000 */
[----:B-1----:R-:W-:Y:S02]  /*7a60*/  IABS R3, R7 ;  /* 0x0000000700037213 */ /* 0x002fe40000000000 */
[----:B------:R-:W-:Y:S02]  /*7a70*/  FSEL R183, R14, -INF , !P2 ;  /* 0xff8000000eb77808 */ /* 0x000fe40005000000 */
[----:B------:R-:W-:-:S02]  /*7a80*/  FSEL R193, R15, -INF , !P1 ;  /* 0xff8000000fc17808 */ /* 0x000fc40004800000 */
[----:B----4-:R-:W-:Y:S01]  /*7a90*/  IABS R5, R6 ;  /* 0x0000000600057213 */ /* 0x010fe20000000000 */
[----:B------:R-:W-:Y:S01]  /*7aa0*/  IMAD.IADD R6, R2, 0x1, -R125 ;  /* 0x0000000102067824 */ /* 0x000fe200078e0a7d */
[----:B------:R-:W-:Y:S01]  /*7ab0*/  FSEL R239, R9, -INF , !P1 ;  /* 0xff80000009ef7808 */ /* 0x000fe20004800000 */
[----:B------:R-:W-:Y:S01]  /*7ac0*/  HMMA.16816.F32.BF16 R12, R24, R58, R228 ;  /* 0x0000003a180c723c */ /* 0x000fe200000418e4 */
[----:B------:R1:W4:Y:S01]  /*7ad0*/  I2F R9, R5 ;  /* 0x0000000500097306 */ /* 0x0003220000201400 */
[----:B------:R-:W-:Y:S01]  /*7ae0*/  FFMA.FTZ R8, R79, -UR4, R91 ;  /* 0x800000044f087c23 */ /* 0x000fe2000801005b */
[----:B------:R-:W-:Y:S01]  /*7af0*/  ISETP.GE.AND P0, PT, R120, UR12, PT ;  /* 0x0000000c78007c0c */ /* 0x000fe2000bf06270 */
[----:B---3--:R-:W-:-:S03]  /*7b00*/  FFMA.FTZ R7, R75, -UR4, R45 ;  /* 0x800000044b077c23 */ /* 0x008fc6000801002d */
[----:B------:R-:W-:Y:S02]  /*7b10*/  FFMA.FTZ R25, R167, -UR4, R89 ;  /* 0x80000004a7197c23 */ /* 0x000fe40008010059 */
[----:B-1----:R-:W-:Y:S01]  /*7b20*/  IMAD.MOV.U32 R5, RZ, RZ, R3 ;  /* 0x000000ffff057224 */ /* 0x002fe200078e0003 */
[----:B------:R-:W-:Y:S01]  /*7b30*/  IABS R3, R6 ;  /* 0x0000000600037213 */ /* 0x000fe20000000000 */
[----:B------:R-:W-:-:S04]  /*7b40*/  FFMA.FTZ R6, R66, -UR4, R47 ;  /* 0x8000000442067c23 */ /* 0x000fc8000801002f */
[----:B------:R-:W1:Y:S01]  /*7b50*/  I2F R5, R5 ;  /* 0x0000000500057306 */ /* 0x000e620000201400 */
[----:B------:R-:W-:Y:S02]  /*7b60*/  FSEL R152, R25, -INF , !P0 ;  /* 0xff80000019987808 */ /* 0x000fe40004000000 */
[----:B------:R-:W-:-:S05]  /*7b70*/  FSEL R157, R8, -INF , !P0 ;  /* 0xff800000089d7808 */ /* 0x000fca0004000000 */
[----:B------:R-:W3:Y:S01]  /*7b80*/  I2F R3, R3 ;  /* 0x0000000300037306 */ /* 0x000ee20000201400 */
[----:B------:R-:W-:Y:S02]  /*7b90*/  FSEL R168, R7, -INF , !P0 ;  /* 0xff80000007a87808 */ /* 0x000fe40004000000 */
[----:B------:R-:W-:Y:S02]  /*7ba0*/  FSEL R171, R6, -INF , !P0 ;  /* 0xff80000006ab7808 */ /* 0x000fe40004000000 */
[----:B------:R-:W-:Y:S01]  /*7bb0*/  PLOP3.LUT P0, PT, PT, PT, UP0, 0x80, 0x0 ;  /* 0x000000000000781c */ /* 0x000fe20003f0f008 */
[----:B------:R-:W-:Y:S01]  /*7bc0*/  IMAD.MOV.U32 R165, RZ, RZ, R248 ;  /* 0x000000ffffa57224 */ /* 0x000fe200078e00f8 */
[----:B------:R-:W-:Y:S01]  /*7bd0*/  FSEL R248, R11, -INF , !P4 ;  /* 0xff8000000bf87808 */ /* 0x000fe20006000000 */
[----:B------:R-:W-:Y:S02]  /*7be0*/  FFMA.FTZ R16, R73, -UR4, R71 ;  /* 0x8000000449107c23 */ /* 0x000fe40008010047 */
[----:B------:R-:W-:Y:S01]  /*7bf0*/  FFMA.FTZ R11, R29, -UR4, R44 ;  /* 0x800000041d0b7c23 */ /* 0x000fe2000801002c */
[----:B------:R-:W-:Y:S01]  /*7c00*/  FSEL R190, R18, -INF , !P3 ;  /* 0xff80000012be7808 */ /* 0x000fe20005800000 */
[----:B------:R-:W-:Y:S01]  /*7c10*/  IMAD.MOV.U32 R166, RZ, RZ, R180 ;  /* 0x000000ffffa67224 */ /* 0x000fe200078e00b4 */
[----:B------:R-:W-:Y:S01]  /*7c20*/  FSEL R184, R19, -INF , !P2 ;  /* 0xff80000013b87808 */ /* 0x000fe20005000000 */
[----:B------:R-:W-:Y:S01]  /*7c30*/  FFMA.FTZ R35, R165, -UR4, R100 ;  /* 0x80000004a5237c23 */ /* 0x000fe20008010064 */
[----:B------:R-:W-:Y:S01]  /*7c40*/  FSEL R199, R16, -INF , !P2 ;  /* 0xff80000010c77808 */ /* 0x000fe20005000000 */
[----:B------:R-:W-:Y:S01]  /*7c50*/  FFMA.FTZ R33, R219, -UR4, R101 ;  /* 0x80000004db217c23 */ /* 0x000fe20008010065 */
[----:B------:R-:W-:Y:S01]  /*7c60*/  FSEL R180, R20, -INF , !P1 ;  /* 0xff80000014b47808 */ /* 0x000fe20004800000 */
[----:B------:R-:W-:Y:S01]  /*7c70*/  FFMA.FTZ R32, R218, -UR4, R108 ;  /* 0x80000004da207c23 */ /* 0x000fe2000801006c */
[----:B------:R-:W-:Y:S01]  /*7c80*/  FSEL R204, R11, -INF , !P1 ;  /* 0xff8000000bcc7808 */ /* 0x000fe20004800000 */
[----:B------:R-:W-:Y:S01]  /*7c90*/  FFMA.FTZ R31, R217, -UR4, R109 ;  /* 0x80000004d91f7c23 */ /* 0x000fe2000801006d */
[----:B------:R-:W-:Y:S01]  /*7ca0*/  ISETP.GE.AND P6, PT, R121, UR12, PT ;  /* 0x0000000c79007c0c */ /* 0x000fe2000bfc6270 */
        /* <DEDUP_REMOVED lines=10> */
[----:B------:R-:W-:-:S02]  /*7d50*/  FFMA.FTZ R24, R50, -UR4, R103 ;  /* 0x8000000432187c23 */ /* 0x000fc40008010067 */
[----:B------:R-:W-:Y:S02]  /*7d60*/  FFMA.FTZ R19, R49, -UR4, R41 ;  /* 0x8000000431137c23 */ /* 0x000fe40008010029 */
[----:B------:R-:W-:Y:S02]  /*7d70*/  FFMA.FTZ R16, R48, -UR4, R43 ;  /* 0x8000000430107c23 */ /* 0x000fe4000801002b */
[----:B------:R-:W-:Y:S02]  /*7d80*/  FFMA.FTZ R23, R23, -UR4, R110 ;  /* 0x8000000417177c23 */ /* 0x000fe4000801006e */
[----:B------:R-:W-:Y:S02]  /*7d90*/  FFMA.FTZ R18, R38, -UR4, R52 ;  /* 0x8000000426127c23 */ /* 0x000fe40008010034 */
[----:B------:R-:W-:Y:S02]  /*7da0*/  FFMA.FTZ R11, R37, -UR4, R54 ;  /* 0x80000004250b7c23 */ /* 0x000fe40008010036 */
[----:B------:R-:W-:-:S02]  /*7db0*/  FFMA.FTZ R22, R22, -UR4, R111 ;  /* 0x8000000416167c23 */ /* 0x000fc4000801006f */
[----:B------:R-:W-:Y:S02]  /*7dc0*/  FFMA.FTZ R21, R21, -UR4, R98 ;  /* 0x8000000415157c23 */ /* 0x000fe40008010062 */
[----:B--2---:R-:W-:Y:S02]  /*7dd0*/  FFMA.FTZ R20, R36, -UR4, R99 ;  /* 0x8000000424147c23 */ /* 0x004fe40008010063 */
[----:B------:R-:W-:Y:S02]  /*7de0*/  FFMA.FTZ R17, R17, -UR4, R53 ;  /* 0x8000000411117c23 */ /* 0x000fe40008010035 */
[----:B------:R-:W-:Y:S02]  /*7df0*/  FFMA.FTZ R12, R34, -UR4, R12 ;  /* 0x80000004220c7c23 */ /* 0x000fe4000801000c */
[----:B------:R-:W-:Y:S02]  /*7e00*/  FFMA.FTZ R10, R10, -UR4, R13 ;  /* 0x800000040a0a7c23 */ /* 0x000fe4000801000d */
[----:B----4-:R-:W-:-:S02]  /*7e10*/  FFMA.FTZ R9, R9, -UR4, R55 ;  /* 0x8000000409097c23 */ /* 0x010fc40008010037 */
[----:B-1----:R-:W-:Y:S02]  /*7e20*/  FFMA.FTZ R5, R5, -UR4, R14 ;  /* 0x8000000405057c23 */ /* 0x002fe4000801000e */
[----:B---3--:R-:W-:Y:S01]  /*7e30*/  FFMA.FTZ R3, R3, -UR4, R15 ;  /* 0x8000000403037c23 */ /* 0x008fe2000801000f */
[----:B------:R-:W-:Y:S02]  /*7e40*/  IADD3 R2, R166, R143, RZ ;  /* 0x0000008fa6027210 */ /* 0x000fe40007ffe0ff */
[C---:B------:R-:W-:Y:S02]  /*7e50*/  IADD3 R233, R226.reuse, 0x800, RZ ;  /* 0x00000800e2e97810 */ /* 0x040fe40007ffe0ff */
[C---:B------:R-:W-:Y:S02]  /*7e60*/  IADD3 R232, R226.reuse, 0x1000, RZ ;  /* 0x00001000e2e87810 */ /* 0x040fe40007ffe0ff */
[C---:B------:R-:W-:Y:S02]  /*7e70*/  IADD3 R231, R226.reuse, 0x1800, RZ ;  /* 0x00001800e2e77810 */ /* 0x040fe40007ffe0ff */
[----:B------:R-:W-:-:S02]  /*7e80*/  IADD3 R230, R226, 0x2000, RZ ;  /* 0x00002000e2e67810 */ /* 0x000fc40007ffe0ff */
[C---:B------:R-:W-:Y:S02]  /*7e90*/  IADD3 R229, R226.reuse, 0x2800, RZ ;  /* 0x00002800e2e57810 */ /* 0x040fe40007ffe0ff */
[C---:B------:R-:W-:Y:S02]  /*7ea0*/  IADD3 R228, R226.reuse, 0x3000, RZ ;  /* 0x00003000e2e47810 */ /* 0x040fe40007ffe0ff */
[----:B------:R-:W-:Y:S02]  /*7eb0*/  IADD3 R227, R226, 0x3800, RZ ;  /* 0x00003800e2e37810 */ /* 0x000fe40007ffe0ff */
        /* <DEDUP_REMOVED lines=23> */
[----:B------:R-:W-:Y:S01]  /*8030*/  FSEL R161, R3, -INF , !P1 ;  /* 0xff80000003a17808 */ /* 0x000fe20004800000 */
[----:B------:R-:W-:Y:S06]  /*8040*/  BAR.SYNC.DEFER_BLOCKING 0x0 ;  /* 0x0000000000007b1d */ /* 0x000fec0000010000 */
[----:B------:R-:W-:Y:S05]  /*8050*/  @!P0 BRA `(.L_x_341) ;  /* 0x0000069000008947 */ /* 0x000fea0003800000 */
[----:B------:R-:W-:Y:S01]  /*8060*/  ULEA.HI.SX32 UR6, UR9, 0xfffffffe, 0x19 ;  /* 0xfffffffe09067891 */ /* 0x000fe2000f8fca3f */
[----:B-----5:R-:W-:Y:S01]  /*8070*/  ISETP.GE.AND P1, PT, R250, c[0x0][0x220], PT ;  /* 0x00008800fa007a0c */ /* 0x020fe20003f26270 */
[----:B------:R-:W-:Y:S01]  /*8080*/  IMAD.U32 R5, RZ, RZ, UR8 ;  /* 0x00000008ff057e24 */ /* 0x000fe2000f8e00ff */
[----:B------:R-:W-:Y:S01]  /*8090*/  BSSY B0, `(.L_x_342) ;  /* 0x0000064000007945 */ /* 0x000fe20003800000 */
[----:B------:R-:W-:Y:S01]  /*80a0*/  USHF.R.S32.HI UR5, URZ, 0x1f, UR6 ;  /* 0x0000001f3f057899 */ /* 0x000fe20008011406 */
[----:B------:R-:W-:-:S02]  /*80b0*/  IMAD.U32 R6, RZ, RZ, UR8 ;  /* 0x00000008ff067e24 */ /* 0x000fc4000f8e00ff */
[----:B------:R-:W-:Y:S01]  /*80c0*/  IMAD.U32 R8, RZ, RZ, UR6 ;  /* 0x00000006ff087e24 */ /* 0x000fe2000f8e00ff */
[----:B------:R-:W-:Y:S01]  /*80d0*/  UIMAD UR6, UR21, UR6, URZ ;  /* 0x00000006150672a4 */ /* 0x000fe2000f8e023f */
[----:B------:R-:W-:Y:S02]  /*80e0*/  IMAD.U32 R13, RZ, RZ, UR8 ;  /* 0x00000008ff0d7e24 */ /* 0x000fe4000f8e00ff */
[----:B------:R-:W-:Y:S01]  /*80f0*/  IMAD.WIDE.U32 R8, R8, UR22, R244 ;  /* 0x0000001608087c25 */ /* 0x000fe2000f8e00f4 */
[----:B------:R-:W-:Y:S02]  /*8100*/  UIMAD UR5, UR5, UR22, UR6 ;  /* 0x00000016050572a4 */ /* 0x000fe4000f8e0206 */
[----:B------:R-:W-:Y:S01]  /*8110*/  @!P1 MOV R11, c[0x0][0x19c] ;  /* 0x00006700000b9a02 */ /* 0x000fe20000000f00 */
[----:B------:R-:W-:Y:S01]  /*8120*/  IMAD.U32 R14, RZ, RZ, UR8 ;  /* 0x00000008ff0e7e24 */ /* 0x000fe2000f8e00ff */
[-C--:B------:R-:W-:Y:S01]  /*8130*/  @!P1 LEA R5, P3, R5, R8.reuse, 0x5 ;  /* 0x0000000805059211 */ /* 0x080fe200078628ff */
[----:B------:R-:W-:Y:S01]  /*8140*/  @!P1 IMAD.MOV.U32 R12, RZ, RZ, c[0x0][0x19c] ;  /* 0x00006700ff0c9624 */ /* 0x000fe200078e00ff */
[----:B------:R-:W-:Y:S01]  /*8150*/  IADD3 R7, R9, UR5, RZ ;  /* 0x0000000509077c10 */ /* 0x000fe2000fffe0ff */
[----:B------:R-:W-:Y:S01]  /*8160*/  IMAD.U32 R17, RZ, RZ, UR8 ;  /* 0x00000008ff117e24 */ /* 0x000fe2000f8e00ff */
[----:B------:R-:W-:Y:S01]  /*8170*/  @!P1 IADD3 R3, P4, R8, UR24, RZ ;  /* 0x0000001808039c10 */ /* 0x000fe2000ff9e0ff */
[----:B------:R-:W-:Y:S01]  /*8180*/  @!P1 IMAD.MOV.U32 R16, RZ, RZ, c[0x0][0x19c] ;  /* 0x00006700ff109624 */ /* 0x000fe200078e00ff */
[----:B------:R-:W-:Y:S01]  /*8190*/  @!P1 LEA R6, P2, R6, R8, 0x6 ;  /* 0x0000000806069211 */ /* 0x000fe200078430ff */
[----:B------:R1:W-:Y:S01]  /*81a0*/  @P1 STS.128 [R234+0x4000], RZ ;  /* 0x004000ffea001388 */ /* 0x0003e20000000c00 */
[-C--:B------:R-:W-:Y:S01]  /*81b0*/  @!P1 LEA.HI.X R11, R13, R7.reuse, R11, 0x5, P3 ;  /* 0x000000070d0b9211 */ /* 0x080fe200018f2c0b */
[----:B------:R-:W-:Y:S01]  /*81c0*/  @!P1 IMAD.MOV.U32 R13, RZ, RZ, R7 ;  /* 0x000000ffff0d9224 */ /* 0x000fe200078e0007 */
[----:B------:R-:W-:Y:S01]  /*81d0*/  @!P1 IADD3.X R10, R7, UR26, RZ, P4, !PT ;  /* 0x0000001a070a9c10 */ /* 0x000fe2000a7fe4ff */
[----:B------:R-:W-:Y:S01]  /*81e0*/  @!P1 IMAD R16, R16, 0x60, RZ ;  /* 0x0000006010109824 */ /* 0x000fe200078e02ff */
[----:B------:R-:W-:-:S02]  /*81f0*/  @!P1 LEA.HI.X R12, R14, R7, R12, 0x6, P2 ;  /* 0x000000070e0c9211 */ /* 0x000fc400010f340c */
        /* <DEDUP_REMOVED lines=77> */
.L_x_343:
[----:B------:R-:W-:Y:S05]  /*86d0*/  BSYNC B0 ;  /* 0x0000000000007941 */ /* 0x000fea0003800000 */
.L_x_342:
[----:B------:R-:W0:Y:S02]  /*86e0*/  LDGDEPBAR ;  /* 0x00000000000079af */ /* 0x000e240000000000 */
.L_x_341:
[----:B-----5:R-:W-:Y:S01]  /*86f0*/  STL [R1+0xc4], R250 ;  /* 0x0000c4fa01007387 */ /* 0x020fe20000100800 */
[----:B------:R-:W-:Y:S01]  /*8700*/  IMAD.MOV.U32 R108, RZ, RZ, R197 ;  /* 0x000000ffff6c7224 */ /* 0x000fe200078e00c5 */
[----:B------:R-:W-:Y:S01]  /*8710*/  MOV R104, R198 ;  /* 0x000000c600687202 */ /* 0x000fe20000000f00 */
[----:B------:R-:W-:Y:S01]  /*8720*/  IMAD.MOV.U32 R109, RZ, RZ, R87 ;  /* 0x000000ffff6d7224 */ /* 0x000fe200078e0057 */
[----:B------:R3:W-:Y:S01]  /*8730*/  STL [R1+0xc0], R247 ;  /* 0x0000c0f701007387 */ /* 0x0007e20000100800 */
[----:B------:R-:W-:Y:S01]  /*8740*/  IMAD.MOV.U32 R80, RZ, RZ, R116 ;  /* 0x000000ffff507224 */ /* 0x000fe200078e0074 */
[----:B------:R-:W-:Y:S02]  /*8750*/  MOV R110, R86 ;  /* 0x00000056006e7202 */ /* 0x000fe40000000f00 */
[----:B------:R-:W-:Y:S04]  /*8760*/  STL [R1+0xbc], R246 ;  /* 0x0000bcf601007387 */ /* 0x000fe80000100800 */
[----:B------:R-:W-:Y:S04]  /*8770*/  STL [R1+0xb8], R245 ;  /* 0x0000b8f501007387 */ /* 0x000fe80000100800 */
[----:B------:R-:W-:Y:S04]  /*8780*/  STL [R1+0xb4], R244 ;  /* 0x0000b4f401007387 */ /* 0x000fe80000100800 */
[----:B------:R-:W-:Y:S04]  /*8790*/  STL [R1+0xb0], R234 ;  /* 0x0000b0ea01007387 */ /* 0x000fe80000100800 */
[----:B------:R-:W-:Y:S04]  /*87a0*/  STL [R1+0xac], R233 ;  /* 0x0000ace901007387 */ /* 0x000fe80000100800 */
[----:B------:R-:W-:Y:S01]  /*87b0*/  STL [R1+0xa8], R232 ;  /* 0x0000a8e801007387 */ /* 0x000fe20000100800 */
[----:B------:R-:W-:-:S02]  /*87c0*/  FMNMX.FTZ R3, R135, R130, !PT ;  /* 0x0000008287037209 */ /* 0x000fc40007810000 */
[----:B---3--:R-:W-:Y:S01]  /*87d0*/  MOV R247, R60 ;  /* 0x0000003c00f77202 */ /* 0x008fe20000000f00 */
[----:B------:R3:W-:Y:S04]  /*87e0*/  STL [R1+0xa4], R231 ;  /* 0x0000a4e701007387 */ /* 0x0007e80000100800 */
[----:B---3--:R-:W3:Y:S04]  /*87f0*/  LDL.LU R231, [R1+0x10] ;  /* 0x0000100001e77983 */ /* 0x008ee80000300800 */
[----:B------:R-:W-:Y:S04]  /*8800*/  STL [R1+0xa0], R230 ;  /* 0x0000a0e601007387 */ /* 0x000fe80000100800 */
[----:B------:R4:W-:Y:S04]  /*8810*/  STL [R1+0x9c], R229 ;  /* 0x00009ce501007387 */ /* 0x0009e80000100800 */
[----:B--2---:R-:W2:Y:S04]  /*8820*/  LDL.LU R232, [R1+0x30] ;  /* 0x0000300001e87983 */ /* 0x004ea80000300800 */
[----:B------:R-:W2:Y:S04]  /*8830*/  LDL.LU R244, [R1+0x34] ;  /* 0x0000340001f47983 */ /* 0x000ea80000300800 */
[----:B------:R-:W2:Y:S04]  /*8840*/  LDL.LU R197, [R1+0x28] ;  /* 0x0000280001c57983 */ /* 0x000ea80000300800 */
[----:B------:R-:W2:Y:S04]  /*8850*/  LDL.LU R250, [R1+0x2c] ;  /* 0x00002c0001fa7983 */ /* 0x000ea80000300800 */
[----:B------:R1:W-:Y:S01]  /*8860*/  STL [R1+0x98], R228 ;  /* 0x000098e401007387 */ /* 0x0003e20000100800 */
[----:B------:R-:W-:-:S02]  /*8870*/  FMNMX.FTZ R3, R132, R3, !PT ;  /* 0x0000000384037209 */ /* 0x000fc40007810000 */
[----:B----4-:R-:W-:Y:S01]  /*8880*/  MOV R229, R196 ;  /* 0x000000c400e57202 */ /* 0x010fe20000000f00 */
[----:B-1----:R-:W2:Y:S04]  /*8890*/  LDL.LU R228, [R1+0x3c] ;  /* 0x00003c0001e47983 */ /* 0x002ea80000300800 */
[----:B------:R1:W-:Y:S04]  /*88a0*/  STL [R1+0x94], R227 ;  /* 0x000094e301007387 */ /* 0x0003e80000100800 */
[----:B-1----:R-:W4:Y:S04]  /*88b0*/  LDL.LU R227, [R1+0x24] ;  /* 0x0000240001e37983 */ /* 0x002f280000300800 */
[----:B------:R-:W-:Y:S04]  /*88c0*/  STL [R1+0x90], R226 ;  /* 0x000090e201007387 */ /* 0x000fe80000100800 */
[----:B------:R1:W-:Y:S04]  /*88d0*/  STL [R1+0x8c], R225 ;  /* 0x00008ce101007387 */ /* 0x0003e80000100800 */
[----:B-1----:R-:W2:Y:S04]  /*88e0*/  LDL.LU R225, [R1+0x40] ;  /* 0x0000400001e17983 */ /* 0x002ea80000300800 */
[----:B------:R-:W-:Y:S04]  /*88f0*/  STL [R1+0x88], R224 ;  /* 0x000088e001007387 */ /* 0x000fe80000100800 */
[----:B------:R-:W-:Y:S04]  /*8900*/  STL [R1+0x84], R223 ;  /* 0x000084df01007387 */ /* 0x000fe80000100800 */
[----:B------:R-:W-:Y:S04]  /*8910*/  STL [R1+0x80], R222 ;  /* 0x000080de01007387 */ /* 0x000fe80000100800 */
[----:B------:R1:W-:Y:S04]  /*8920*/  STL [R1+0x7c], R221 ;  /* 0x00007cdd01007387 */ /* 0x0003e80000100800 */
[----:B-1----:R-:W4:Y:S04]  /*8930*/  LDL.LU R221, [R1+0x38] ;  /* 0x0000380001dd7983 */ /* 0x002f280000300800 */
[----:B------:R1:W-:Y:S04]  /*8940*/  STL [R1+0x78], R220 ;  /* 0x000078dc01007387 */ /* 0x0003e80000100800 */
[----:B-1----:R-:W4:Y:S01]  /*8950*/  LDL.LU R220, [R1+0x44] ;  /* 0x0000440001dc7983 */ /* 0x002f220000300800 */
[----:B------:R-:W-:-:S04]  /*8960*/  FMNMX.FTZ R3, R129, R3, !PT ;  /* 0x0000000381037209 */ /* 0x000fc80007810000 */
[----:B------:R-:W-:-:S04]  /*8970*/  FMNMX.FTZ R3, R134, R3, !PT ;  /* 0x0000000386037209 */ /* 0x000fc80007810000 */
        /* <DEDUP_REMOVED lines=17> */
[----:B------:R-:W-:-:S04]  /*8a90*/  FMNMX.FTZ R6, R151, R6, !PT ;  /* 0x0000000697067209 */ /* 0x000fc80007810000 */
[----:B------:R-:W-:-:S04]  /*8aa0*/  FMNMX.FTZ R6, R108, R6, !PT ;  /* 0x000000066c067209 */ /* 0x000fc80007810000 */
[----:B------:R-:W-:-:S04]  /*8ab0*/  FMNMX.FTZ R6, R215, R6, !PT ;  /* 0x00000006d7067209 */ /* 0x000fc80007810000 */
[----:B------:R-:W-:-:S04]  /*8ac0*/  FMNMX.FTZ R6, R195, R6, !PT ;  /* 0x00000006c3067209 */ /* 0x000fc80007810000 */
[----:B------:R-:W-:-:S04]  /*8ad0*/  FMNMX.FTZ R6, R178, R6, !PT ;  /* 0x00000006b2067209 */ /* 0x000fc80007810000 */
[----:B------:R-:W-:-:S04]  /*8ae0*/  FMNMX.FTZ R6, R109, R6, !PT ;  /* 0x000000066d067209 */ /* 0x000fc80007810000 */
[----:B------:R-:W-:-:S04]  /*8af0*/  FMNMX.FTZ R6, R248, R6, !PT ;  /* 0x00000006f8067209 */ /* 0x000fc80007810000 */
[----:B------:R-:W-:-:S04]  /*8b00*/  FMNMX.FTZ R6, R187, R6, !PT ;  /* 0x00000006bb067209 */ /* 0x000fc80007810000 */
[----:B------:R-:W-:Y:S02]  /*8b10*/  FMNMX.FTZ R6, R183, R6, !PT ;  /* 0x00000006b7067209 */ /* 0x000fe40007810000 */
[----:B---3--:R-:W-:-:S04]  /*8b20*/  FMNMX.FTZ R3, R231, R3, !PT ;  /* 0x00000003e7037209 */ /* 0x008fc80007810000 */
[----:B------:R-:W-:-:S04]  /*8b30*/  FMNMX.FTZ R3, R202, R3, !PT ;  /* 0x00000003ca037209 */ /* 0x000fc80007810000 */
        /* <DEDUP_REMOVED lines=21> */
[----:B------:R-:W-:-:S04]  /*8c90*/  FMNMX.FTZ R3, R209, R3, !PT ;  /* 0x00000003d1037209 */ /* 0x000fc80007810000 */
[----:B------:R-:W-:Y:S01]  /*8ca0*/  FMNMX.FTZ R3, R239, R3, !PT ;  /* 0x00000003ef037209 */ /* 0x000fe20007810000 */
[----:B------:R-:W1:Y:S03]  /*8cb0*/  SHFL.BFLY PT, R5, R6, 0x2, 0x1f ;  /* 0x0c401f0006057f89 */ /* 0x000e6600000e0000 */
[----:B------:R-:W-:-:S04]  /*8cc0*/  FMNMX.FTZ R3, R171, R3, !PT ;  /* 0x00000003ab037209 */ /* 0x000fc80007810000 */
[----:B------:R-:W-:-:S04]  /*8cd0*/  FMNMX.FTZ R3, R170, R3, !PT ;  /* 0x00000003aa037209 */ /* 0x000fc80007810000 */
[----:B------:R-:W-:-:S04]  /*8ce0*/  FMNMX.FTZ R3, R169, R3, !PT ;  /* 0x00000003a9037209 */ /* 0x000fc80007810000 */
[----:B------:R-:W-:-:S04]  /*8cf0*/  FMNMX.FTZ R3, R167, R3, !PT ;  /* 0x00000003a7037209 */ /* 0x000fc80007810000 */
[----:B------:R-:W-:-:S04]  /*8d00*/  FMNMX.FTZ R3, R165, R3, !PT ;  /* 0x00000003a5037209 */ /* 0x000fc80007810000 */
[----:B------:R-:W-:Y:S02]  /*8d10*/  FMNMX.FTZ R3, R163, R3, !PT ;  /* 0x00000003a3037209 */ /* 0x000fe40007810000 */
[----:B-1----:R-:W-:Y:S02]  /*8d20*/  FMNMX.FTZ R6, R6, R5, !PT ;  /* 0x0000000506067209 */ /* 0x002fe40007810000 */
[----:B------:R-:W-:-:S03]  /*8d30*/  FMNMX.FTZ R3, R161, R3, !PT ;  /* 0x00000003a1037209 */ /* 0x000fc60007810000 */
[----:B------:R-:W1:Y:S04]  /*8d40*/  SHFL.BFLY PT, R7, R6, 0x1, 0x1f ;  /* 0x0c201f0006077f89 */ /* 0x000e6800000e0000 */
[----:B------:R-:W3:Y:S01]  /*8d50*/  SHFL.BFLY PT, R5, R3, 0x2, 0x1f ;  /* 0x0c401f0003057f89 */ /* 0x000ee200000e0000 */
[----:B-1----:R-:W-:Y:S02]  /*8d60*/  FMNMX.FTZ R6, R6, R7, !PT ;  /* 0x0000000706067209 */ /* 0x002fe40007810000 */
[----:B--2---:R-:W-:Y:S02]  /*8d70*/  FMNMX.FTZ R7, R228, R232, !PT ;  /* 0x000000e8e4077209 */ /* 0x004fe40007810000 */
[----:B---3--:R-:W-:Y:S01]  /*8d80*/  FMNMX.FTZ R3, R3, R5, !PT ;  /* 0x0000000503037209 */ /* 0x008fe20007810000 */
[----:B------:R-:W-:Y:S01]  /*8d90*/  FMUL.FTZ R5, R6, c[0x0][0x23c] ;  /* 0x00008f0006057a20 */ /* 0x000fe20000410000 */
[----:B------:R-:W-:-:S02]  /*8da0*/  FMNMX.FTZ R7, R244, R7, !PT ;  /* 0x00000007f4077209 */ /* 0x000fc40007810000 */
[----:B------:R-:W-:Y:S01]  /*8db0*/  FSETP.NEU.FTZ.AND P1, PT, R6, -INF , PT ;  /* 0xff8000000600780b */ /* 0x000fe20003f3d000 */
[----:B------:R-:W1:Y:S01]  /*8dc0*/  SHFL.BFLY PT, R196, R3, 0x1, 0x1f ;  /* 0x0c201f0003c47f89 */ /* 0x000e6200000e0000 */
[----:B------:R-:W-:Y:S02]  /*8dd0*/  FMNMX.FTZ R7, R197, R7, !PT ;  /* 0x00000007c5077209 */ /* 0x000fe40007810000 */
[----:B------:R-:W-:Y:S02]  /*8de0*/  FSEL R5, R5, RZ, P1 ;  /* 0x000000ff05057208 */ /* 0x000fe40000800000 */
[----:B------:R-:W-:-:S03]  /*8df0*/  FMNMX.FTZ R7, R242, R7, !PT ;  /* 0x00000007f2077209 */ /* 0x000fc60007810000 */
[----:B------:R-:W-:Y:S01]  /*8e00*/  FFMA.FTZ R8, R135, c[0x0][0x23c], -R5 ;  /* 0x00008f0087087a23 */ /* 0x000fe20000010805 */
[----:B------:R-:W-:-:S03]  /*8e10*/  FMNMX.FTZ R7, R213, R7, !PT ;  /* 0x00000007d5077209 */ /* 0x000fc60007810000 */
[----:B------:R2:W3:Y:S01]  /*8e20*/  MUFU.EX2 R9, R8 ;  /* 0x0000000800097308 */ /* 0x0004e20000000800 */
[----:B------:R-:W-:Y:S01]  /*8e30*/  FMNMX.FTZ R7, R186, R7, !PT ;  /* 0x00000007ba077209 */ /* 0x000fe20007810000 */
[----:B--2---:R-:W-:-:S06]  /*8e40*/  FFMA.FTZ R8, R130, c[0x0][0x23c], -R5 ;  /* 0x00008f0082087a23 */ /* 0x004fcc0000010805 */
[----:B------:R2:W-:Y:S01]  /*8e50*/  MUFU.EX2 R11, R8 ;  /* 0x00000008000b7308 */ /* 0x0005e20000000800 */
[----:B-1----:R-:W-:Y:S01]  /*8e60*/  FMNMX.FTZ R196, R3, R196, !PT ;  /* 0x000000c403c47209 */ /* 0x002fe20007810000 */
[--C-:B------:R-:W-:Y:S02]  /*8e70*/  FFMA.FTZ R3, R132, c[0x0][0x23c], -R5.reuse ;  /* 0x00008f0084037a23 */ /* 0x100fe40000010805 */
[----:B------:R-:W-:Y:S01]  /*8e80*/  IMAD.SHL.U32 R216, R2, 0x2, RZ ;  /* 0x0000000202d87824 */ /* 0x000fe200078e00ff */
[----:B--2---:R-:W-:Y:S01]  /*8e90*/  FMNMX.FTZ R8, R150, R7, !PT ;  /* 0x0000000796087209 */ /* 0x004fe20007810000 */
[----:B------:R-:W-:Y:S02]  /*8ea0*/  FFMA.FTZ R7, R129, c[0x0][0x23c], -R5 ;  /* 0x00008f0081077a23 */ /* 0x000fe40000010805 */
[----:B------:R1:W2:Y:S01]  /*8eb0*/  MUFU.EX2 R10, R3 ;  /* 0x00000003000a7308 */ /* 0x0002a20000000800 */
[----:B------:R-:W-:Y:S01]  /*8ec0*/  FSETP.NEU.FTZ.AND P1, PT, R196, -INF , PT ;  /* 0xff800000c400780b */ /* 0x000fe20003f3d000 */
[----:B------:R-:W-:Y:S01]  /*8ed0*/  IMAD R217, R4, 0x2, R216 ;  /* 0x0000000204d97824 */ /* 0x000fe200078e02d8 */
[----:B------:R-:W-:Y:S01]  /*8ee0*/  FMNMX.FTZ R8, R235, R8, !PT ;  /* 0x00000008eb087209 */ /* 0x000fe20007810000 */
[----:B------:R2:W-:Y:S04]  /*8ef0*/  STL [R1+0x74], R203 ;  /* 0x000074cb01007387 */ /* 0x0005e80000100800 */
[----:B------:R4:W2:Y:S01]  /*8f00*/  MUFU.EX2 R230, R7 ;  /* 0x0000000700e67308 */ /* 0x0008a20000000800 */
[----:B------:R-:W-:Y:S01]  /*8f10*/  FMNMX.FTZ R8, R185, R8, !PT ;  /* 0x00000008b9087209 */ /* 0x000fe20007810000 */
[----:B------:R-:W-:Y:S03]  /*8f20*/  LDSM.16.MT88.4 R68, [R216+0x8000] ;  /* 0x00800000d844783b */ /* 0x000fe60000004200 */
[----:B------:R-:W-:Y:S01]  /*8f30*/  FMNMX.FTZ R8, R113, R8, !PT ;  /* 0x0000000871087209 */ /* 0x000fe20007810000 */
[----:B------:R-:W-:Y:S01]  /*8f40*/  LDSM.16.MT88.4 R48, [R216+0x8800] ;  /* 0x00880000d830783b */ /* 0x000fe20000004200 */
[----:B-1----:R-:W-:Y:S01]  /*8f50*/  FMUL.FTZ R3, R196, c[0x0][0x23c] ;  /* 0x00008f00c4037a20 */ /* 0x002fe20000410000 */
[----:B------:R-:W-:Y:S01]  /*8f60*/  LEA R219, R0, R216, 0x1 ;  /* 0x000000d800db7211 */ /* 0x000fe200078e08ff */
[----:B---3--:R-:W-:Y:S01]  /*8f70*/  IMAD.MOV.U32 R129, RZ, RZ, R9 ;  /* 0x000000ffff817224 */ /* 0x008fe200078e0009 */
[----:B------:R-:W-:Y:S01]  /*8f80*/  MOV R111, R85 ;  /* 0x00000055006f7202 */ /* 0x000fe20000000f00 */
[----:B------:R-:W-:Y:S01]  /*8f90*/  LDSM.16.MT88.4 R72, [R217+0x8000] ;  /* 0x00800000d948783b */ /* 0x000fe20000004200 */
[----:B----4-:R-:W-:-:S03]  /*8fa0*/  FMNMX.FTZ R7, R220, R221, !PT ;  /* 0x000000dddc077209 */ /* 0x010fc60007810000 */
[----:B------:R-:W-:Y:S01]  /*8fb0*/  LDSM.16.MT88.4 R64, [R219+0x8000] ;  /* 0x00800000db40783b */ /* 0x000fe20000004200 */
[----:B------:R-:W-:-:S03]  /*8fc0*/  FMNMX.FTZ R2, R225, R7, !PT ;  /* 0x00000007e1027209 */ /* 0x000fc60007810000 */
[----:B------:R-:W-:Y:S01]  /*8fd0*/  LDSM.16.MT88.4 R40, [R219+0x8800] ;  /* 0x00880000db28783b */ /* 0x000fe20000004200 */
[----:B------:R-:W-:Y:S02]  /*8fe0*/  FMNMX.FTZ R8, R105, R8, !PT ;  /* 0x0000000869087209 */ /* 0x000fe40007810000 */
[----:B------:R-:W-:Y:S01]  /*8ff0*/  FMNMX.FTZ R7, R250, R2, !PT ;  /* 0x00000002fa077209 */ /* 0x000fe20007810000 */
[----:B------:R-:W-:Y:S01]  /*9000*/  LDSM.16.MT88.4 R52, [R217+0x8800] ;  /* 0x00880000d934783b */ /* 0x000fe20000004200 */
        /* <DEDUP_REMOVED lines=9> */
[----:B------:R-:W-:Y:S02]  /*90a0*/  LEA R218, R0, R217, 0x1 ;  /* 0x000000d900da7211 */ /* 0x000fe400078e08ff */
[----:B------:R-:W-:Y:S01]  /*90b0*/  FMNMX.FTZ R0, R173, R4, !PT ;  /* 0x00000004ad007209 */ /* 0x000fe20007810000 */
[--C-:B-1----:R-:W-:Y:S02]  /*90c0*/  FFMA.FTZ R2, R138, c[0x0][0x23c], -R3.reuse ;  /* 0x00008f008a027a23 */ /* 0x102fe40000010803 */
[----:B------:R-:W-:Y:S02]  /*90d0*/  LDSM.16.MT88.4 R76, [R218+0x8000] ;  /* 0x00800000da4c783b */ /* 0x000fe40000004200 */
[----:B------:R1:W-:Y:S01]  /*90e0*/  MUFU.EX2 R233, R2 ;  /* 0x0000000200e97308 */ /* 0x0003e20000000800 */
[----:B------:R-:W-:Y:S01]  /*90f0*/  FMNMX.FTZ R0, R238, R0, !PT ;  /* 0x00000000ee007209 */ /* 0x000fe20007810000 */
[----:B------:R-:W-:Y:S01]  /*9100*/  FFMA.FTZ R4, R137, c[0x0][0x23c], -R3 ;  /* 0x00008f0089047a23 */ /* 0x000fe20000010803 */
[----:B------:R-:W-:Y:S02]  /*9110*/  LDSM.16.MT88.4 R44, [R218+0x8800] ;  /* 0x00880000da2c783b */ /* 0x000fe40000004200 */
[----:B------:R-:W-:-:S02]  /*9120*/  FMNMX.FTZ R0, R189, R0, !PT ;  /* 0x00000000bd007209 */ /* 0x000fc40007810000 */
[----:B-1----:R-:W-:-:S04]  /*9130*/  FMNMX.FTZ R2, R148, R7, !PT ;  /* 0x0000000794027209 */ /* 0x002fc80007810000 */
[----:B------:R-:W-:Y:S01]  /*9140*/  FMNMX.FTZ R2, R243, R2, !PT ;  /* 0x00000002f3027209 */ /* 0x000fe20007810000 */
[----:B------:R1:W-:Y:S03]  /*9150*/  MUFU.EX2 R130, R4 ;  /* 0x0000000400827308 */ /* 0x0003e60000000800 */
[----:B------:R-:W-:Y:S02]  /*9160*/  FMNMX.FTZ R2, R210, R2, !PT ;  /* 0x00000002d2027209 */ /* 0x000fe40007810000 */
[----:B------:R-:W-:Y:S02]  /*9170*/  FMNMX.FTZ R0, R114, R0, !PT ;  /* 0x0000000072007209 */ /* 0x000fe40007810000 */
[----:B------:R-:W-:-:S04]  /*9180*/  FMNMX.FTZ R2, R191, R2, !PT ;  /* 0x00000002bf027209 */ /* 0x000fc80007810000 */
[----:B------:R-:W-:Y:S01]  /*9190*/  FMNMX.FTZ R2, R174, R2, !PT ;  /* 0x00000002ae027209 */ /* 0x000fe20007810000 */
[----:B-1----:R-:W-:-:S04]  /*91a0*/  FFMA.FTZ R4, R134, c[0x0][0x23c], -R5 ;  /* 0x00008f0086047a23 */ /* 0x002fc80000010805 */
[----:B------:R1:W-:Y:S01]  /*91b0*/  MUFU.EX2 R226, R4 ;  /* 0x0000000400e27308 */ /* 0x0003e20000000800 */
[----:B------:R-:W-:-:S04]  /*91c0*/  FMNMX.FTZ R2, R83, R2, !PT ;  /* 0x0000000253027209 */ /* 0x000fc80007810000 */
[----:B------:R-:W-:Y:S02]  /*91d0*/  FMNMX.FTZ R2, R81, R2, !PT ;  /* 0x0000000251027209 */ /* 0x000fe40007810000 */
[----:B-1----:R-:W-:Y:S01]  /*91e0*/  FMNMX.FTZ R4, R106, R0, !PT ;  /* 0x000000006a047209 */ /* 0x002fe20007810000 */
[----:B------:R-:W-:-:S04]  /*91f0*/  FFMA.FTZ R0, R131, c[0x0][0x23c], -R5 ;  /* 0x00008f0083007a23 */ /* 0x000fc80000010805 */
[----:B------:R1:W-:Y:S01]  /*9200*/  MUFU.EX2 R224, R0 ;  /* 0x0000000000e07308 */ /* 0x0003e20000000800 */
[----:B------:R-:W-:Y:S01]  /*9210*/  FMNMX.FTZ R2, R190, R2, !PT ;  /* 0x00000002be027209 */ /* 0x000fe20007810000 */
[----:B------:R-:W-:-:S03]  /*9220*/  FFMA.FTZ R9, R139, c[0x0][0x23c], -R3 ;  /* 0x00008f008b097a23 */ /* 0x000fc60000010803 */
[----:B------:R-:W-:Y:S02]  /*9230*/  FMNMX.FTZ R2, R184, R2, !PT ;  /* 0x00000002b8027209 */ /* 0x000fe40007810000 */
[----:B-1----:R-:W-:-:S04]  /*9240*/  FMNMX.FTZ R0, R252, R4, !PT ;  /* 0x00000004fc007209 */ /* 0x002fc80007810000 */
[----:B------:R-:W-:-:S04]  /*9250*/  FMNMX.FTZ R0, R205, R0, !PT ;  /* 0x00000000cd007209 */ /* 0x000fc80007810000 */
[----:B------:R-:W-:Y:S01]  /*9260*/  FMNMX.FTZ R0, R179, R0, !PT ;  /* 0x00000000b3007209 */ /* 0x000fe20007810000 */
[----:B------:R-:W-:Y:S01]  /*9270*/  FFMA.FTZ R4, R128, c[0x0][0x23c], -R5 ;  /* 0x00008f0080047a23 */ /* 0x000fe20000010805 */
[----:B------:R-:W-:Y:S02]  /*9280*/  FMNMX.FTZ R2, R180, R2, !PT ;  /* 0x00000002b4027209 */ /* 0x000fe40007810000 */
[----:B------:R-:W-:Y:S01]  /*9290*/  FMNMX.FTZ R0, R149, R0, !PT ;  /* 0x0000000095007209 */ /* 0x000fe20007810000 */
[----:B------:R-:W1:Y:S01]  /*92a0*/  MUFU.EX2 R245, R9 ;  /* 0x0000000900f57308 */ /* 0x000e620000000800 */
[----:B------:R-:W-:Y:S02]  /*92b0*/  FMNMX.FTZ R2, R152, R2, !PT ;  /* 0x0000000298027209 */ /* 0x000fe40007810000 */
[----:B------:R-:W-:Y:S02]  /*92c0*/  FMNMX.FTZ R0, R249, R0, !PT ;  /* 0x00000000f9007209 */ /* 0x000fe40007810000 */
[----:B------:R-:W-:-:S02]  /*92d0*/  FMNMX.FTZ R2, R146, R2, !PT ;  /* 0x0000000292027209 */ /* 0x000fc40007810000 */
[----:B------:R-:W-:Y:S01]  /*92e0*/  FMNMX.FTZ R0, R212, R0, !PT ;  /* 0x00000000d4007209 */ /* 0x000fe20007810000 */
[----:B------:R3:W4:Y:S01]  /*92f0*/  MUFU.EX2 R9, R4 ;  /* 0x0000000400097308 */ /* 0x0007220000000800 */
[----:B------:R-:W-:Y:S02]  /*9300*/  FMNMX.FTZ R2, R144, R2, !PT ;  /* 0x0000000290027209 */ /* 0x000fe40007810000 */
[----:B------:R-:W-:Y:S02]  /*9310*/  FMNMX.FTZ R0, R194, R0, !PT ;  /* 0x00000000c2007209 */ /* 0x000fe40007810000 */
[----:B------:R-:W-:Y:S02]  /*9320*/  FMNMX.FTZ R2, R143, R2, !PT ;  /* 0x000000028f027209 */ /* 0x000fe40007810000 */
[----:B------:R-:W-:Y:S01]  /*9330*/  FMNMX.FTZ R0, R176, R0, !PT ;  /* 0x00000000b0007209 */ /* 0x000fe20007810000 */
[----:B---3--:R-:W-:-:S04]  /*9340*/  FFMA.FTZ R4, R124, c[0x0][0x23c], -R5 ;  /* 0x00008f007c047a23 */ /* 0x008fc80000010805 */
[----:B--2---:R2:W-:Y:S01]  /*9350*/  MUFU.EX2 R203, R4 ;  /* 0x0000000400cb7308 */ /* 0x0045e20000000800 */
[----:B------:R-:W-:Y:S02]  /*9360*/  FMNMX.FTZ R0, R111, R0, !PT ;  /* 0x000000006f007209 */ /* 0x000fe40007810000 */
[----:B------:R-:W-:Y:S02]  /*9370*/  FMNMX.FTZ R2, R127, R2, !PT ;  /* 0x000000027f027209 */ /* 0x000fe40007810000 */
[----:B------:R-:W-:Y:S01]  /*9380*/  FMNMX.FTZ R0, R82, R0, !PT ;  /* 0x0000000052007209 */ /* 0x000fe20007810000 */
[----:B--2---:R-:W-:-:S04]  /*9390*/  FFMA.FTZ R4, R142, c[0x0][0x23c], -R3 ;  /* 0x00008f008e047a23 */ /* 0x004fc80000010803 */
[----:B------:R2:W-:Y:S01]  /*93a0*/  MUFU.EX2 R234, R4 ;  /* 0x0000000400ea7308 */ /* 0x0005e20000000800 */
[----:B------:R-:W-:Y:S01]  /*93b0*/  FMNMX.FTZ R7, R126, R2, !PT ;  /* 0x000000027e077209 */ /* 0x000fe20007810000 */
[--C-:B------:R-:W-:Y:S02]  /*93c0*/  FFMA.FTZ R2, R133, c[0x0][0x23c], -R3.reuse ;  /* 0x00008f0085027a23 */ /* 0x100fe40000010803 */
[----:B--2---:R-:W-:-:S04]  /*93d0*/  FFMA.FTZ R4, R141, c[0x0][0x23c], -R3 ;  /* 0x00008f008d047a23 */ /* 0x004fc80000010803 */
[----:B------:R2:W3:Y:S08]  /*93e0*/  MUFU.EX2 R223, R4 ;  /* 0x0000000400df7308 */ /* 0x0004f00000000800 */
[----:B------:R-:W-:Y:S01]  /*93f0*/  MUFU.EX2 R138, R2 ;  /* 0x00000002008a7308 */ /* 0x000fe20000000800 */
[----:B--2---:R-:W-:-:S07]  /*9400*/  FFMA.FTZ R4, R140, c[0x0][0x23c], -R3 ;  /* 0x00008f008c047a23 */ /* 0x004fce0000010803 */
[----:B------:R2:W1:Y:S02]  /*9410*/  MUFU.EX2 R137, R4 ;  /* 0x0000000400897308 */ /* 0x0004640000000800 */
[----:B--2---:R-:W-:Y:S02]  /*9420*/  FMNMX.FTZ R4, R207, R0, !PT ;  /* 0x00000000cf047209 */ /* 0x004fe40007810000 */
[----:B------:R-:W-:Y:S02]  /*9430*/  FMNMX.FTZ R0, R125, R7, !PT ;  /* 0x000000077d007209 */ /* 0x000fe40007810000 */
[----:B------:R-:W-:-:S03]  /*9440*/  FMNMX.FTZ R2, R199, R4, !PT ;  /* 0x00000004c7027209 */ /* 0x000fc60007810000 */
[----:B------:R-:W2:Y:S01]  /*9450*/  SHFL.BFLY PT, R4, R0, 0x2, 0x1f ;  /* 0x0c401f0000047f89 */ /* 0x000ea200000e0000 */
[----:B------:R-:W-:-:S04]  /*9460*/  FMNMX.FTZ R2, R193, R2, !PT ;  /* 0x00000002c1027209 */ /* 0x000fc80007810000 */
[----:B------:R-:W-:-:S04]  /*9470*/  FMNMX.FTZ R2, R157, R2, !PT ;  /* 0x000000029d027209 */ /* 0x000fc80007810000 */
[----:B------:R-:W-:-:S04]  /*9480*/  FMNMX.FTZ R2, R156, R2, !PT ;  /* 0x000000029c027209 */ /* 0x000fc80007810000 */
[----:B------:R-:W-:-:S04]  /*9490*/  FMNMX.FTZ R2, R155, R2, !PT ;  /* 0x000000029b027209 */ /* 0x000fc80007810000 */
[----:B------:R-:W-:Y:S01]  /*94a0*/  FMNMX.FTZ R2, R154, R2, !PT ;  /* 0x000000029a027209 */ /* 0x000fe20007810000 */
[----:B------:R-:W-:Y:S01]  /*94b0*/  IMAD.MOV.U32 R136, RZ, RZ, R10 ;  /* 0x000000ffff887224 */ /* 0x000fe200078e000a */
[----:B------:R-:W-:Y:S02]  /*94c0*/  MOV R139, R11 ;  /* 0x0000000b008b7202 */ /* 0x000fe40000000f00 */
[----:B------:R-:W-:Y:S02]  /*94d0*/  FMNMX.FTZ R2, R153, R2, !PT ;  /* 0x0000000299027209 */ /* 0x000fe40007810000 */
[----:B--2---:R-:W-:Y:S02]  /*94e0*/  FMNMX.FTZ R0, R0, R4, !PT ;  /* 0x0000000400007209 */ /* 0x004fe40007810000 */
[----:B------:R-:W-:Y:S02]  /*94f0*/  FMNMX.FTZ R2, R147, R2, !PT ;  /* 0x0000000293027209 */ /* 0x000fe40007810000 */
[----:B------:R-:W-:-:S02]  /*9500*/  F2FP.BF16.PACK_AB R12, R139, R129 ;  /* 0x000000818b0c723e */ /* 0x000fc400000010ff */
[----:B------:R-:W-:Y:S02]  /*9510*/  F2FP.BF16.PACK_AB R14, R230, R136 ;  /* 0x00000088e60e723e */ /* 0x000fe400000010ff */
[----:B-1----:R-:W-:Y:S02]  /*9520*/  F2FP.BF16.PACK_AB R13, R246, R245 ;  /* 0x000000f5f60d723e */ /* 0x002fe400000010ff */
[----:B------:R-:W-:Y:S01]  /*9530*/  F2FP.BF16.PACK_AB R15, R130, R233 ;  /* 0x000000e9820f723e */ /* 0x000fe200000010ff */
[----:B------:R-:W1:Y:S01]  /*9540*/  SHFL.BFLY PT, R7, R0, 0x1, 0x1f ;  /* 0x0c201f0000077f89 */ /* 0x000e6200000e0000 */
[----:B------:R-:W-:-:S05]  /*9550*/  FMNMX.FTZ R4, R145, R2, !PT ;  /* 0x0000000291047209 */ /* 0x000fca0007810000 */
        /* <DEDUP_REMOVED lines=8> */
[----:B------:R-:W2:Y:S01]  /*95e0*/  SHFL.BFLY PT, R12, R4, 0x2, 0x1f ;  /* 0x0c401f00040c7f89 */ /* 0x000ea200000e0000 */
[----:B-1----:R-:W-:-:S04]  /*95f0*/  FMNMX.FTZ R198, R0, R7, !PT ;  /* 0x0000000700c67209 */ /* 0x002fc80007810000 */
[C---:B------:R-:W-:Y:S01]  /*9600*/  FSETP.NEU.FTZ.AND P1, PT, R198.reuse, -INF , PT ;  /* 0xff800000c600780b */ /* 0x040fe20003f3d000 */
[----:B------:R-:W-:-:S05]  /*9610*/  FMUL.FTZ R2, R198, c[0x0][0x23c] ;  /* 0x00008f00c6027a20 */ /* 0x000fca0000410000 */
[----:B------:R-:W-:Y:S02]  /*9620*/  FSEL R2, R2, RZ, P1 ;  /* 0x000000ff02027208 */ /* 0x000fe40000800000 */
[----:B--2---:R-:W-:-:S05]  /*9630*/  FMNMX.FTZ R0, R4, R12, !PT ;  /* 0x0000000c04007209 */ /* 0x004fca0007810000 */
[----:B------:R-:W1:Y:S01]  /*9640*/  SHFL.BFLY PT, R7, R0, 0x1, 0x1f ;  /* 0x0c201f0000077f89 */ /* 0x000e6200000e0000 */
[----:B------:R-:W-:Y:S02]  /*9650*/  FFMA.FTZ R4, R228, c[0x0][0x23c], -R2 ;  /* 0x00008f00e4047a23 */ /* 0x000fe40000010802 */
[----:B----4-:R-:W-:Y:S02]  /*9660*/  IMAD.MOV.U32 R142, RZ, RZ, R9 ;  /* 0x000000ffff8e7224 */ /* 0x010fe400078e0009 */
[----:B------:R2:W-:Y:S01]  /*9670*/  MUFU.EX2 R124, R4 ;  /* 0x00000004007c7308 */ /* 0x0005e20000000800 */
[----:B------:R-:W-:Y:S02]  /*9680*/  F2FP.BF16.PACK_AB R8, R224, R226 ;  /* 0x000000e2e008723e */ /* 0x000fe400000010ff */
[----:B---3--:R-:W-:Y:S02]  /*9690*/  F2FP.BF16.PACK_AB R9, R223, R234 ;  /* 0x000000eadf09723e */ /* 0x008fe400000010ff */
[----:B------:R-:W-:-:S02]  /*96a0*/  F2FP.BF16.PACK_AB R10, R203, R142 ;  /* 0x0000008ecb0a723e */ /* 0x000fc400000010ff */
[----:B------:R-:W-:Y:S01]  /*96b0*/  F2FP.BF16.PACK_AB R11, R138, R137 ;  /* 0x000000898a0b723e */ /* 0x000fe200000010ff */
[----:B--2---:R-:W-:-:S04]  /*96c0*/  FFMA.FTZ R4, R232, c[0x0][0x23c], -R2 ;  /* 0x00008f00e8047a23 */ /* 0x004fc80000010802 */
[----:B------:R2:W3:Y:S02]  /*96d0*/  MUFU.EX2 R135, R4 ;  /* 0x0000000400877308 */ /* 0x0004e40000000800 */
[----:B------:R-:W-:Y:S01]  /*96e0*/  HMMA.16816.F32.BF16 R100, R8, R40, R56 ;  /* 0x000000280864723c */ /* 0x000fe20000041838 */
[----:B--2---:R-:W-:-:S05]  /*96f0*/  FFMA.FTZ R4, R244, c[0x0][0x23c], -R2 ;  /* 0x00008f00f4047a23 */ /* 0x004fca0000010802 */
[----:B------:R2:W-:Y:S02]  /*9700*/  MUFU.EX2 R244, R4 ;  /* 0x0000000400f47308 */ /* 0x0005e40000000800 */
[C---:B------:R-:W-:Y:S08]  /*9710*/  HMMA.16816.F32.BF16 R84, R8.reuse, R48, R60 ;  /* 0x000000300854723c */ /* 0x040ff0000004183c */
[----:B------:R-:W-:Y:S01]  /*9720*/  HMMA.16816.F32.BF16 R96, R8, R52, R36 ;  /* 0x000000340860723c */ /* 0x000fe20000041824 */
[----:B--2---:R-:W-:-:S07]  /*9730*/  FFMA.FTZ R4, R197, c[0x0][0x23c], -R2 ;  /* 0x00008f00c5047a23 */ /* 0x004fce0000010802 */
[----:B------:R-:W-:Y:S01]  /*9740*/  HMMA.16816.F32.BF16 R120, R8, R44, R32 ;  /* 0x0000002c0878723c */ /* 0x000fe20000041820 */
[----:B-1----:R-:W-:Y:S01]  /*9750*/  FMNMX.FTZ R197, R0, R7, !PT ;  /* 0x0000000700c57209 */ /* 0x002fe20007810000 */
[----:B------:R-:W-:-:S06]  /*9760*/  FFMA.FTZ R0, R213, c[0x0][0x23c], -R2 ;  /* 0x00008f00d5007a23 */ /* 0x000fcc0000010802 */
[C---:B------:R-:W-:Y:S08]  /*9770*/  HMMA.16816.F32.BF16 R56, R8.reuse, R50, R28 ;  /* 0x000000320838723c */ /* 0x040ff0000004181c */
[C---:B------:R-:W-:Y:S08]  /*9780*/  HMMA.16816.F32.BF16 R92, R8.reuse, R42, R24 ;  /* 0x0000002a085c723c */ /* 0x040ff00000041818 */
[C---:B------:R-:W-:Y:S08]  /*9790*/  HMMA.16816.F32.BF16 R88, R8.reuse, R54, R20 ;  /* 0x000000360858723c */ /* 0x040ff00000041814 */
[----:B------:R-:W-:Y:S01]  /*97a0*/  HMMA.16816.F32.BF16 R116, R8, R46, R16 ;  /* 0x0000002e0874723c */ /* 0x000fe20000041810 */
[----:B------:R1:W-:Y:S01]  /*97b0*/  MUFU.EX2 R8, R4 ;  /* 0x0000000400087308 */ /* 0x0003e20000000800 */
[----:B------:R-:W-:-:S07]  /*97c0*/  FSETP.NEU.FTZ.AND P1, PT, R197, -INF , PT ;  /* 0xff800000c500780b */ /* 0x000fce0003f3d000 */
[----:B------:R2:W-:Y:S01]  /*97d0*/  MUFU.EX2 R9, R0 ;  /* 0x0000000000097308 */ /* 0x0005e20000000800 */
[----:B-1----:R-:W-:-:S07]  /*97e0*/  FFMA.FTZ R4, R242, c[0x0][0x23c], -R2 ;  /* 0x00008f00f2047a23 */ /* 0x002fce0000010802 */
[----:B------:R1:W-:Y:S01]  /*97f0*/  MUFU.EX2 R228, R4 ;  /* 0x0000000400e47308 */ /* 0x0003e20000000800 */
[----:B--2---:R-:W-:-:S05]  /*9800*/  FMUL.FTZ R0, R197, c[0x0][0x23c] ;  /* 0x00008f00c5007a20 */ /* 0x004fca0000410000 */
[----:B------:R-:W-:Y:S01]  /*9810*/  FSEL R0, R0, RZ, P1 ;  /* 0x000000ff00007208 */ /* 0x000fe20000800000 */
[----:B-1----:R-:W-:-:S04]  /*9820*/  FFMA.FTZ R4, R186, c[0x0][0x23c], -R2 ;  /* 0x00008f00ba047a23 */ /* 0x002fc80000010802 */
[----:B------:R1:W-:Y:S02]  /*9830*/  MUFU.EX2 R222, R4 ;  /* 0x0000000400de7308 */ /* 0x0003e40000000800 */
[----:B-1----:R-:W-:-:S06]  /*9840*/  FFMA.FTZ R4, R150, c[0x0][0x23c], -R2 ;  /* 0x00008f0096047a23 */ /* 0x002fcc0000010802 */
[----:B------:R1:W-:Y:S02]  /*9850*/  MUFU.EX2 R232, R4 ;  /* 0x0000000400e87308 */ /* 0x0003e40000000800 */
[----:B-1----:R-:W-:-:S06]  /*9860*/  FFMA.FTZ R4, R220, c[0x0][0x23c], -R0 ;  /* 0x00008f00dc047a23 */ /* 0x002fcc0000010800 */
[----:B------:R1:W-:Y:S02]  /*9870*/  MUFU.EX2 R134, R4 ;  /* 0x0000000400867308 */ /* 0x0003e40000000800 */
[----:B-1----:R-:W-:-:S06]  /*9880*/  FFMA.FTZ R4, R221, c[0x0][0x23c], -R0 ;  /* 0x00008f00dd047a23 */ /* 0x002fcc0000010800 */
[----:B------:R1:W2:Y:S02]  /*9890*/  MUFU.EX2 R132, R4 ;  /* 0x0000000400847308 */ /* 0x0002a40000000800 */
[----:B-1----:R-:W-:-:S06]  /*98a0*/  FFMA.FTZ R4, R225, c[0x0][0x23c], -R0 ;  /* 0x00008f00e1047a23 */ /* 0x002fcc0000010800 */
[----:B------:R1:W-:Y:S02]  /*98b0*/  MUFU.EX2 R133, R4 ;  /* 0x0000000400857308 */ /* 0x0003e40000000800 */
[----:B-1----:R-:W-:-:S06]  /*98c0*/  FFMA.FTZ R4, R250, c[0x0][0x23c], -R0 ;  /* 0x00008f00fa047a23 */ /* 0x002fcc0000010800 */
[----:B------:R1:W4:Y:S02]  /*98d0*/  MUFU.EX2 R250, R4 ;  /* 0x0000000400fa7308 */ /* 0x0003240000000800 */
[----:B-1----:R-:W-:-:S06]  /*98e0*/  FFMA.FTZ R4, R227, c[0x0][0x23c], -R0 ;  /* 0x00008f00e3047a23 */ /* 0x002fcc0000010800 */
[----:B------:R1:W-:Y:S01]  /*98f0*/  MUFU.EX2 R227, R4 ;  /* 0x0000000400e37308 */ /* 0x0003e20000000800 */
[----:B---3--:R-:W-:Y:S01]  /*9900*/  F2FP.BF16.PACK_AB R12, R135, R124 ;  /* 0x0000007c870c723e */ /* 0x008fe200000010ff */
[----:B-1----:R-:W-:-:S06]  /*9910*/  FFMA.FTZ R4, R236, c[0x0][0x23c], -R0 ;  /* 0x00008f00ec047a23 */ /* 0x002fcc0000010800 */
[----:B------:R1:W3:Y:S01]  /*9920*/  MUFU.EX2 R140, R4 ;  /* 0x00000004008c7308 */ /* 0x0002e20000000800 */
[----:B--2---:R-:W-:Y:S02]  /*9930*/  F2FP.BF16.PACK_AB R13, R132, R134 ;  /* 0x00000086840d723e */ /* 0x004fe400000010ff */
[----:B----4-:R-:W-:Y:S01]  /*9940*/  F2FP.BF16.PACK_AB R15, R250, R133 ;  /* 0x00000085fa0f723e */ /* 0x010fe200000010ff */
[----:B-1----:R-:W-:Y:S02]  /*9950*/  FFMA.FTZ R4, R201, c[0x0][0x23c], -R0 ;  /* 0x00008f00c9047a23 */ /* 0x002fe40000010800 */
[----:B------:R-:W-:Y:S02]  /*9960*/  IMAD.MOV.U32 R201, RZ, RZ, R8 ;  /* 0x000000ffffc97224 */ /* 0x000fe400078e0008 */
[----:B------:R1:W-:Y:S03]  /*9970*/  MUFU.EX2 R221, R4 ;  /* 0x0000000400dd7308 */ /* 0x0003e60000000800 */
[----:B------:R-:W-:Y:S01]  /*9980*/  F2FP.BF16.PACK_AB R14, R201, R244 ;  /* 0x000000f4c90e723e */ /* 0x000fe200000010ff */
[----:B-1----:R-:W-:-:S04]  /*9990*/  FFMA.FTZ R4, R173, c[0x0][0x23c], -R0 ;  /* 0x00008f00ad047a23 */ /* 0x002fc80000010800 */
[----:B------:R1:W2:Y:S02]  /*99a0*/  MUFU.EX2 R220, R4 ;  /* 0x0000000400dc7308 */ /* 0x0002a40000000800 */
[----:B------:R-:W-:Y:S01]  /*99b0*/  HMMA.16816.F32.BF16 R20, R12, R68, RZ ;  /* 0x000000440c14723c */ /* 0x000fe200000418ff */
[----:B------:R-:W-:Y:S01]  /*99c0*/  MOV R213, R229 ;  /* 0x000000e500d57202 */ /* 0x000fe20000000f00 */
[----:B-1----:R-:W-:-:S04]  /*99d0*/  FFMA.FTZ R4, R235, c[0x0][0x23c], -R2 ;  /* 0x00008f00eb047a23 */ /* 0x002fc80000010802 */
[----:B------:R1:W-:Y:S02]  /*99e0*/  MUFU.EX2 R128, R4 ;  /* 0x0000000400807308 */ /* 0x0003e40000000800 */
[----:B------:R-:W-:Y:S01]  /*99f0*/  HMMA.16816.F32.BF16 R16, R12, R64, RZ ;  /* 0x000000400c10723c */ /* 0x000fe200000418ff */
[----:B-1----:R-:W-:-:S05]  /*9a00*/  FFMA.FTZ R4, R185, c[0x0][0x23c], -R2 ;  /* 0x00008f00b9047a23 */ /* 0x002fca0000010802 */
[----:B------:R1:W-:Y:S01]  /*9a10*/  MUFU.EX2 R185, R4 ;  /* 0x0000000400b97308 */ /* 0x0003e20000000800 */
[----:B------:R-:W-:Y:S01]  /*9a20*/  MOV R186, R9 ;  /* 0x0000000900ba7202 */ /* 0x000fe20000000f00 */
[----:B-1----:R-:W-:-:S06]  /*9a30*/  FFMA.FTZ R4, R113, c[0x0][0x23c], -R2 ;  /* 0x00008f0071047a23 */ /* 0x002fcc0000010802 */
[----:B------:R1:W-:Y:S01]  /*9a40*/  MUFU.EX2 R229, R4 ;  /* 0x0000000400e57308 */ /* 0x0003e20000000800 */
[----:B------:R-:W-:Y:S02]  /*9a50*/  F2FP.BF16.PACK_AB R8, R186, R228 ;  /* 0x000000e4ba08723e */ /* 0x000fe400000010ff */
[----:B---3--:R-:W-:Y:S02]  /*9a60*/  F2FP.BF16.PACK_AB R9, R140, R227 ;  /* 0x000000e38c09723e */ /* 0x008fe400000010ff */
[----:B------:R-:W-:Y:S02]  /*9a70*/  F2FP.BF16.PACK_AB R10, R232, R222 ;  /* 0x000000dee80a723e */ /* 0x000fe400000010ff */
[----:B--2---:R-:W-:Y:S01]  /*9a80*/  F2FP.BF16.PACK_AB R11, R220, R221 ;  /* 0x000000dddc0b723e */ /* 0x004fe200000010ff */
[----:B-1----:R-:W-:-:S04]  /*9a90*/  FFMA.FTZ R4, R105, c[0x0][0x23c], -R2 ;  /* 0x00008f0069047a23 */ /* 0x002fc80000010802 */
[----:B------:R1:W-:Y:S02]  /*9aa0*/  MUFU.EX2 R131, R4 ;  /* 0x0000000400837308 */ /* 0x0003e40000000800 */
[----:B------:R-:W-:Y:S01]  /*9ab0*/  HMMA.16816.F32.BF16 R36, R8, R48, R20 ;  /* 0x000000300824723c */ /* 0x000fe20000041814 */
[----:B------:R-:W-:Y:S01]  /*9ac0*/  IMAD.MOV.U32 R236, RZ, RZ, R81 ;  /* 0x000000ffffec7224 */ /* 0x000fe200078e0051 */
[----:B------:R-:W-:Y:S01]  /*9ad0*/  MOV R150, R83 ;  /* 0x0000005300967202 */ /* 0x000fe20000000f00 */
[----:B------:R-:W-:Y:S02]  /*9ae0*/  IMAD.MOV.U32 R242, RZ, RZ, R80 ;  /* 0x000000fffff27224 */ /* 0x000fe400078e0050 */
[----:B-1----:R-:W-:-:S04]  /*9af0*/  FFMA.FTZ R4, R238, c[0x0][0x23c], -R0 ;  /* 0x00008f00ee047a23 */ /* 0x002fc80000010800 */
[----:B------:R1:W-:Y:S01]  /*9b00*/  MUFU.EX2 R225, R4 ;  /* 0x0000000400e17308 */ /* 0x0003e20000000800 */
[----:B------:R-:W-:Y:S02]  /*9b10*/  MOV R49, R82 ;  /* 0x0000005200317202 */ /* 0x000fe40000000f00 */
[----:B------:R-:W-:Y:S01]  /*9b20*/  HMMA.16816.F32.BF16 R80, R8, R40, R16 ;  /* 0x000000280850723c */ /* 0x000fe20000041810 */
[----:B-1----:R-:W-:-:S04]  /*9b30*/  FFMA.FTZ R4, R189, c[0x0][0x23c], -R0 ;  /* 0x00008f00bd047a23 */ /* 0x002fc80000010800 */
[----:B------:R1:W-:Y:S03]  /*9b40*/  MUFU.EX2 R173, R4 ;  /* 0x0000000400ad7308 */ /* 0x0003e60000000800 */
[----:B------:R-:W-:Y:S01]  /*9b50*/  HMMA.16816.F32.BF16 R16, R12, R76, RZ ;  /* 0x0000004c0c10723c */ /* 0x000fe200000418ff */
[----:B------:R-:W-:Y:S02]  /*9b60*/  IMAD.MOV.U32 R40, RZ, RZ, R247 ;  /* 0x000000ffff287224 */ /* 0x000fe400078e00f7 */
[----:B-1----:R-:W-:-:S04]  /*9b70*/  FFMA.FTZ R4, R114, c[0x0][0x23c], -R0 ;  /* 0x00008f0072047a23 */ /* 0x002fc80000010800 */
[----:B------:R1:W-:Y:S02]  /*9b80*/  MUFU.EX2 R41, R4 ;  /* 0x0000000400297308 */ /* 0x0003e40000000800 */
[----:B-1----:R-:W-:-:S06]  /*9b90*/  FFMA.FTZ R4, R106, c[0x0][0x23c], -R0 ;  /* 0x00008f006a047a23 */ /* 0x002fcc0000010800 */
[----:B------:R1:W-:Y:S02]  /*9ba0*/  MUFU.EX2 R247, R4 ;  /* 0x0000000400f77308 */ /* 0x0003e40000000800 */
[----:B-1----:R-:W-:-:S06]  /*9bb0*/  FFMA.FTZ R4, R240, c[0x0][0x23c], -R5 ;  /* 0x00008f00f0047a23 */ /* 0x002fcc0000010805 */
[----:B------:R1:W-:Y:S01]  /*9bc0*/  MUFU.EX2 R141, R4 ;  /* 0x00000004008d7308 */ /* 0x0003e20000000800 */
[----:B------:R-:W-:Y:S01]  /*9bd0*/  HMMA.16816.F32.BF16 R32, R12, R70, RZ ;  /* 0x000000460c20723c */ /* 0x000fe200000418ff */
[----:B------:R-:W-:Y:S01]  /*9be0*/  MOV R77, R108 ;  /* 0x0000006c004d7202 */ /* 0x000fe20000000f00 */
[----:B-1----:R-:W-:-:S05]  /*9bf0*/  FFMA.FTZ R4, R192, c[0x0][0x23c], -R5 ;  /* 0x00008f00c0047a23 */ /* 0x002fca0000010805 */
[----:B------:R1:W2:Y:S01]  /*9c00*/  MUFU.EX2 R7, R4 ;  /* 0x0000000400077308 */ /* 0x0002a20000000800 */
[----:B------:R-:W-:Y:S01]  /*9c10*/  HMMA.16816.F32.BF16 R68, R8, R44, R16 ;  /* 0x0000002c0844723c */ /* 0x000fe20000041810 */
[----:B------:R-:W3:Y:S01]  /*9c20*/  LDSM.16.MT88.4 R16, [R216+0x9000] ;  /* 0x00900000d810783b */ /* 0x000ee20000004200 */
[----:B-1----:R-:W-:-:S05]  /*9c30*/  FFMA.FTZ R4, R115, c[0x0][0x23c], -R5 ;  /* 0x00008f0073047a23 */ /* 0x002fca0000010805 */
[----:B------:R1:W-:Y:S01]  /*9c40*/  MUFU.EX2 R48, R4 ;  /* 0x0000000400307308 */ /* 0x0003e20000000800 */
[----:B------:R-:W-:Y:S01]  /*9c50*/  HMMA.16816.F32.BF16 R28, R12, R66, RZ ;  /* 0x000000420c1c723c */ /* 0x000fe200000418ff */
[----:B-1----:R-:W-:-:S06]  /*9c60*/  FFMA.FTZ R4, R107, c[0x0][0x23c], -R5 ;  /* 0x00008f006b047a23 */ /* 0x002fcc0000010805 */
[----:B------:R1:W-:Y:S01]  /*9c70*/  MUFU.EX2 R108, R4 ;  /* 0x00000004006c7308 */ /* 0x0003e20000000800 */
[----:B------:R-:W-:Y:S01]  /*9c80*/  HMMA.16816.F32.BF16 R24, R12, R72, RZ ;  /* 0x000000480c18723c */ /* 0x000fe200000418ff */
[----:B-1----:R-:W-:-:S06]  /*9c90*/  FFMA.FTZ R4, R231, c[0x0][0x23c], -R3 ;  /* 0x00008f00e7047a23 */ /* 0x002fcc0000010803 */
[----:B------:R1:W-:Y:S01]  /*9ca0*/  MUFU.EX2 R189, R4 ;  /* 0x0000000400bd7308 */ /* 0x0003e20000000800 */
[C---:B------:R-:W-:Y:S08]  /*9cb0*/  HMMA.16816.F32.BF16 R20, R12.reuse, R74, RZ ;  /* 0x0000004a0c14723c */ /* 0x040ff000000418ff */
[----:B------:R-:W-:Y:S01]  /*9cc0*/  HMMA.16816.F32.BF16 R12, R12, R78, RZ ;  /* 0x0000004e0c0c723c */ /* 0x000fe200000418ff */
[----:B-1----:R-:W-:-:S04]  /*9cd0*/  FFMA.FTZ R4, R202, c[0x0][0x23c], -R3 ;  /* 0x00008f00ca047a23 */ /* 0x002fc80000010803 */
[----:B------:R1:W4:Y:S03]  /*9ce0*/  MUFU.EX2 R192, R4 ;  /* 0x0000000400c07308 */ /* 0x0003260000000800 */
[----:B------:R-:W-:Y:S01]  /*9cf0*/  HMMA.16816.F32.BF16 R32, R8, R50, R32 ;  /* 0x000000320820723c */ /* 0x000fe20000041820 */
[----:B-1----:R-:W-:-:S04]  /*9d00*/  FFMA.FTZ R4, R175, c[0x0][0x23c], -R3 ;  /* 0x00008f00af047a23 */ /* 0x002fc80000010803 */
[----:B------:R1:W-:Y:S01]  /*9d10*/  MUFU.EX2 R231, R4 ;  /* 0x0000000400e77308 */ /* 0x0003e20000000800 */
[----:B--2---:R-:W-:Y:S02]  /*9d20*/  IMAD.MOV.U32 R175, RZ, RZ, R7 ;  /* 0x000000ffffaf7224 */ /* 0x004fe400078e0007 */
[----:B-1----:R-:W-:-:S05]  /*9d30*/  FFMA.FTZ R4, R112, c[0x0][0x23c], -R3 ;  /* 0x00008f0070047a23 */ /* 0x002fca0000010803 */
[----:B------:R-:W1:Y:S01]  /*9d40*/  MUFU.EX2 R7, R4 ;  /* 0x0000000400077308 */ /* 0x000e620000000800 */
[C---:B------:R-:W-:Y:S08]  /*9d50*/  HMMA.16816.F32.BF16 R64, R8.reuse, R42, R28 ;  /* 0x0000002a0840723c */ /* 0x040ff0000004181c */
[C---:B------:R-:W-:Y:S01]  /*9d60*/  HMMA.16816.F32.BF16 R72, R8.reuse, R52, R24 ;  /* 0x000000340848723c */ /* 0x040fe20000041818 */
[----:B------:R-:W-:Y:S07]  /*9d70*/  LDSM.16.MT88.4 R24, [R219+0x9000] ;  /* 0x00900000db18783b */ /* 0x000fee0000004200 */
[C---:B------:R-:W-:Y:S01]  /*9d80*/  HMMA.16816.F32.BF16 R60, R8.reuse, R54, R20 ;  /* 0x00000036083c723c */ /* 0x040fe20000041814 */
[----:B------:R-:W2:Y:S07]  /*9d90*/  LDSM.16.MT88.4 R20, [R217+0x9000] ;  /* 0x00900000d914783b */ /* 0x000eae0000004200 */
[----:B------:R-:W-:Y:S07]  /*9da0*/  HMMA.16816.F32.BF16 R28, R8, R46, R12 ;  /* 0x0000002e081c723c */ /* 0x000fee000004180c */
[----:B------:R-:W-:-:S02]  /*9db0*/  F2FP.BF16.PACK_AB R8, R175, R141 ;  /* 0x0000008daf08723e */ /* 0x000fc400000010ff */
[----:B----4-:R-:W-:Y:S02]  /*9dc0*/  F2FP.BF16.PACK_AB R9, R192, R189 ;  /* 0x000000bdc009723e */ /* 0x010fe400000010ff */
[----:B------:R-:W-:Y:S02]  /*9dd0*/  F2FP.BF16.PACK_AB R10, R108, R48 ;  /* 0x000000306c0a723e */ /* 0x000fe400000010ff */
[----:B-1----:R-:W-:Y:S02]  /*9de0*/  F2FP.BF16.PACK_AB R11, R7, R231 ;  /* 0x000000e7070b723e */ /* 0x002fe400000010ff */
[----:B------:R-:W-:Y:S02]  /*9df0*/  F2FP.BF16.PACK_AB R12, R185, R128 ;  /* 0x00000080b90c723e */ /* 0x000fe400000010ff */
[----:B------:R-:W-:Y:S02]  /*9e00*/  F2FP.BF16.PACK_AB R13, R173, R225 ;  /* 0x000000e1ad0d723e */ /* 0x000fe400000010ff */
[----:B------:R-:W-:-:S02]  /*9e10*/  F2FP.BF16.PACK_AB R14, R131, R229 ;  /* 0x000000e5830e723e */ /* 0x000fc400000010ff */
[-C--:B------:R-:W-:Y:S01]  /*9e20*/  F2FP.BF16.PACK_AB R15, R247, R41.reuse ;  /* 0x00000029f70f723e */ /* 0x080fe200000010ff */
[-C--:B---3--:R-:W-:Y:S07]  /*9e30*/  HMMA.16816.F32.BF16 R44, R8, R16.reuse, R84 ;  /* 0x00000010082c723c */ /* 0x088fee0000041854 */
[----:B------:R-:W-:Y:S01]  /*9e40*/  IMAD.MOV.U32 R86, RZ, RZ, R40 ;  /* 0x000000ffff567224 */ /* 0x000fe200078e0028 */
[----:B------:R-:W-:Y:S01]  /*9e50*/  MOV R85, R41 ;  /* 0x0000002900557202 */ /* 0x000fe20000000f00 */
[----:B------:R-:W-:Y:S08]  /*9e60*/  HMMA.16816.F32.BF16 R36, R12, R16, R36 ;  /* 0x000000100c24723c */ /* 0x000ff00000041824 */
[-C--:B------:R-:W-:Y:S08]  /*9e70*/  HMMA.16816.F32.BF16 R40, R8, R18.reuse, R56 ;  /* 0x000000120828723c */ /* 0x080ff00000041838 */
[----:B------:R-:W-:Y:S01]  /*9e80*/  HMMA.16816.F32.BF16 R32, R12, R18, R32 ;  /* 0x000000120c20723c */ /* 0x000fe20000041820 */
[----:B------:R-:W1:Y:S01]  /*9e90*/  LDSM.16.MT88.4 R16, [R218+0x9000] ;  /* 0x00900000da10783b */ /* 0x000e620000004200 */
[----:B------:R-:W-:Y:S01]  /*9ea0*/  FFMA.FTZ R4, R241, c[0x0][0x23c], -R2 ;  /* 0x00008f00f1047a23 */ /* 0x000fe20000010802 */
[----:B------:R-:W-:Y:S01]  /*9eb0*/  MOV R202, R49 ;  /* 0x0000003100ca7202 */ /* 0x000fe20000000f00 */
[----:B------:R-:W-:-:S04]  /*9ec0*/  IMAD.MOV.U32 R84, RZ, RZ, R48 ;  /* 0x000000ffff547224 */ /* 0x000fc800078e0030 */
[----:B--2---:R-:W-:Y:S01]  /*9ed0*/  HMMA.16816.F32.BF16 R48, R8, R20, R96 ;  /* 0x000000140830723c */ /* 0x004fe20000041860 */
[----:B------:R2:W3:Y:S01]  /*9ee0*/  MUFU.EX2 R96, R4 ;  /* 0x0000000400607308 */ /* 0x0004e20000000800 */
[----:B------:R-:W-:Y:S01]  /*9ef0*/  MOV R87, R77 ;  /* 0x0000004d00577202 */ /* 0x000fe20000000f00 */
[----:B------:R-:W-:Y:S01]  /*9f00*/  IMAD.MOV.U32 R235, RZ, RZ, R213 ;  /* 0x000000ffffeb7224 */ /* 0x000fe200078e00d5 */
[----:B------:R-:W-:-:S04]  /*9f10*/  MOV R240, R111 ;  /* 0x0000006f00f07202 */ /* 0x000fc80000000f00 */
[----:B------:R-:W-:Y:S01]  /*9f20*/  HMMA.16816.F32.BF16 R56, R8, R24, R100 ;  /* 0x000000180838723c */ /* 0x000fe20000041864 */
[----:B------:R-:W-:Y:S01]  /*9f30*/  IMAD.MOV.U32 R238, RZ, RZ, R110 ;  /* 0x000000ffffee7224 */ /* 0x000fe200078e006e */
[----:B------:R-:W-:Y:S01]  /*9f40*/  MOV R213, R109 ;  /* 0x0000006d00d57202 */ /* 0x000fe20000000f00 */
[----:B--2---:R-:W-:-:S05]  /*9f50*/  FFMA.FTZ R4, R200, c[0x0][0x23c], -R2 ;  /* 0x00008f00c8047a23 */ /* 0x004fca0000010802 */
[----:B------:R-:W-:Y:S01]  /*9f60*/  HMMA.16816.F32.BF16 R52, R8, R26, R92 ;  /* 0x0000001a0834723c */ /* 0x000fe2000004185c */
[----:B------:R-:W-:-:S07]  /*9f70*/  IMAD.MOV.U32 R99, RZ, RZ, R108 ;  /* 0x000000ffff637224 */ /* 0x000fce00078e006c */
[C---:B------:R-:W-:Y:S08]  /*9f80*/  HMMA.16816.F32.BF16 R76, R8.reuse, R22, R88 ;  /* 0x00000016084c723c */ /* 0x040ff00000041858 */
[C---:B-1----:R-:W-:Y:S08]  /*9f90*/  HMMA.16816.F32.BF16 R120, R8.reuse, R16, R120 ;  /* 0x000000100878723c */ /* 0x042ff00000041878 */
[----:B------:R-:W-:Y:S01]  /*9fa0*/  HMMA.16816.F32.BF16 R116, R8, R18, R116 ;  /* 0x000000120874723c */ /* 0x000fe20000041874 */
[----:B------:R1:W2:Y:S07]  /*9fb0*/  MUFU.EX2 R10, R4 ;  /* 0x00000004000a7308 */ /* 0x0002ae0000000800 */
[----:B------:R-:W-:Y:S01]  /*9fc0*/  HMMA.16816.F32.BF16 R108, R12, R26, R64 ;  /* 0x0000001a0c6c723c */ /* 0x000fe20000041840 */
[----:B-1----:R-:W-:-:S04]  /*9fd0*/  FFMA.FTZ R4, R177, c[0x0][0x23c], -R2 ;  /* 0x00008f00b1047a23 */ /* 0x002fc80000010802 */
[----:B------:R1:W-:Y:S01]  /*9fe0*/  MUFU.EX2 R65, R4 ;  /* 0x0000000400417308 */ /* 0x0003e20000000800 */
[----:B------:R-:W-:Y:S01]  /*9ff0*/  MOV R98, R202 ;  /* 0x000000ca00627202 */ /* 0x000fe20000000f00 */
[----:B-1----:R-:W-:-:S06]  /*a000*/  FFMA.FTZ R4, R148, c[0x0][0x23c], -R2 ;  /* 0x00008f0094047a23 */ /* 0x002fcc0000010802 */
[----:B------:R1:W-:Y:S01]  /*a010*/  MUFU.EX2 R177, R4 ;  /* 0x0000000400b17308 */ /* 0x0003e20000000800 */
[----:B------:R-:W-:Y:S01]  /*a020*/  MOV R97, R104 ;  /* 0x0000006800617202 */ /* 0x000fe20000000f00 */
        /* <DEDUP_REMOVED lines=10> */
[----:B------:R-:W-:Y:S01]  /*a0d0*/  HMMA.16816.F32.BF16 R92, R12, R16, R68 ;  /* 0x000000100c5c723c */ /* 0x000fe20000041844 */
[----:B-1----:R-:W-:-:S06]  /*a0e0*/  FFMA.FTZ R4, R208, c[0x0][0x23c], -R5 ;  /* 0x00008f00d0047a23 */ /* 0x002fcc0000010805 */
[----:B------:R1:W4:Y:S01]  /*a0f0*/  MUFU.EX2 R8, R4 ;  /* 0x0000000400087308 */ /* 0x0003220000000800 */
[----:B------:R-:W-:Y:S01]  /*a100*/  HMMA.16816.F32.BF16 R28, R12, R18, R28 ;  /* 0x000000120c1c723c */ /* 0x000fe2000004181c */
[----:B------:R-:W2:Y:S01]  /*a110*/  LDSM.16.MT88.4 R16, [R216+0x9800] ;  /* 0x00980000d810783b */ /* 0x000ea20000004200 */
[----:B-1----:R-:W-:-:S05]  /*a120*/  FFMA.FTZ R4, R181, c[0x0][0x23c], -R5 ;  /* 0x00008f00b5047a23 */ /* 0x002fca0000010805 */
[----:B------:R1:W-:Y:S02]  /*a130*/  MUFU.EX2 R67, R4 ;  /* 0x0000000400437308 */ /* 0x0003e40000000800 */
[----:B-1----:R-:W-:-:S06]  /*a140*/  FFMA.FTZ R4, R151, c[0x0][0x23c], -R5 ;  /* 0x00008f0097047a23 */ /* 0x002fcc0000010805 */
[----:B------:R1:W-:Y:S02]  /*a150*/  MUFU.EX2 R181, R4 ;  /* 0x0000000400b57308 */ /* 0x0003e40000000800 */
[----:B-1----:R-:W-:-:S06]  /*a160*/  FFMA.FTZ R4, R235, c[0x0][0x23c], -R3 ;  /* 0x00008f00eb047a23 */ /* 0x002fcc0000010803 */
[----:B------:R1:W-:Y:S02]  /*a170*/  MUFU.EX2 R235, R4 ;  /* 0x0000000400eb7308 */ /* 0x0003e40000000800 */
[----:B-1----:R-:W-:-:S06]  /*a180*/  FFMA.FTZ R4, R214, c[0x0][0x23c], -R3 ;  /* 0x00008f00d6047a23 */ /* 0x002fcc0000010803 */
[----:B------:R1:W1:Y:S02]  /*a190*/  MUFU.EX2 R64, R4 ;  /* 0x0000000400407308 */ /* 0x0002640000000800 */
[----:B-1----:R-:W-:-:S06]  /*a1a0*/  FFMA.FTZ R4, R188, c[0x0][0x23c], -R3 ;  /* 0x00008f00bc047a23 */ /* 0x002fcc0000010803 */
[----:B------:R1:W-:Y:S01]  /*a1b0*/  MUFU.EX2 R252, R4 ;  /* 0x0000000400fc7308 */ /* 0x0003e20000000800 */
[----:B---3--:R-:W-:Y:S02]  /*a1c0*/  IMAD.MOV.U32 R200, RZ, RZ, R96 ;  /* 0x000000ffffc87224 */ /* 0x008fe400078e0060 */
[----:B--2---:R-:W-:Y:S02]  /*a1d0*/  IMAD.MOV.U32 R151, RZ, RZ, R10 ;  /* 0x000000ffff977224 */ /* 0x004fe400078e000a */
[----:B-1----:R-:W-:-:S04]  /*a1e0*/  FFMA.FTZ R4, R172, c[0x0][0x23c], -R3 ;  /* 0x00008f00ac047a23 */ /* 0x002fc80000010803 */
[----:B------:R-:W1:Y:S01]  /*a1f0*/  MUFU.EX2 R149, R4 ;  /* 0x0000000400957308 */ /* 0x000e620000000800 */
[----:B----4-:R-:W-:Y:S01]  /*a200*/  IMAD.MOV.U32 R188, RZ, RZ, R8 ;  /* 0x000000ffffbc7224 */ /* 0x010fe200078e0008 */
[----:B------:R-:W-:Y:S01]  /*a210*/  MOV R214, R9 ;  /* 0x0000000900d67202 */ /* 0x000fe20000000f00 */
[----:B------:R-:W-:Y:S01]  /*a220*/  HMMA.16816.F32.BF16 R112, R12, R24, R80 ;  /* 0x000000180c70723c */ /* 0x000fe20000041850 */
[----:B------:R-:W-:-:S07]  /*a230*/  F2FP.BF16.PACK_AB R9, R64, R235 ;  /* 0x000000eb4009723e */ /* 0x000fce00000010ff */
[----:B------:R-:W-:Y:S01]  /*a240*/  HMMA.16816.F32.BF16 R100, R12, R22, R60 ;  /* 0x000000160c64723c */ /* 0x000fe2000004183c */
[----:B------:R-:W-:Y:S01]  /*a250*/  F2FP.BF16.PACK_AB R8, R188, R214 ;  /* 0x000000d6bc08723e */ /* 0x000fe200000010ff */
[----:B------:R-:W-:Y:S01]  /*a260*/  IMAD.MOV.U32 R241, RZ, RZ, R98 ;  /* 0x000000fffff17224 */ /* 0x000fe200078e0062 */
[----:B------:R-:W-:Y:S01]  /*a270*/  F2FP.BF16.PACK_AB R10, R181, R67 ;  /* 0x00000043b50a723e */ /* 0x000fe200000010ff */
[----:B------:R-:W2:Y:S01]  /*a280*/  LDSM.16.MT88.4 R24, [R219+0x9800] ;  /* 0x00980000db18783b */ /* 0x000ea20000004200 */
[----:B-1----:R-:W-:-:S03]  /*a290*/  F2FP.BF16.PACK_AB R11, R149, R252 ;  /* 0x000000fc950b723e */ /* 0x002fc600000010ff */
[----:B------:R-:W-:Y:S01]  /*a2a0*/  HMMA.16816.F32.BF16 R104, R12, R20, R72 ;  /* 0x000000140c68723c */ /* 0x000fe20000041848 */
[----:B------:R-:W-:Y:S01]  /*a2b0*/  MOV R208, R99 ;  /* 0x0000006300d07202 */ /* 0x000fe20000000f00 */
[----:B------:R-:W-:Y:S01]  /*a2c0*/  IMAD.MOV.U32 R205, RZ, RZ, R85 ;  /* 0x000000ffffcd7224 */ /* 0x000fe200078e0055 */
[----:B------:R-:W-:Y:S01]  /*a2d0*/  MOV R172, R84 ;  /* 0x0000005400ac7202 */ /* 0x000fe20000000f00 */
[----:B------:R-:W1:Y:S03]  /*a2e0*/  LDSM.16.MT88.4 R20, [R217+0x9800] ;  /* 0x00980000d914783b */ /* 0x000e660000004200 */
[----:B------:R-:W-:Y:S02]  /*a2f0*/  F2FP.BF16.PACK_AB R12, R151, R200 ;  /* 0x000000c8970c723e */ /* 0x000fe400000010ff */
[----:B------:R-:W-:Y:S02]  /*a300*/  F2FP.BF16.PACK_AB R13, R202, R148 ;  /* 0x00000094ca0d723e */ /* 0x000fe400000010ff */
[----:B------:R-:W-:-:S02]  /*a310*/  F2FP.BF16.PACK_AB R14, R177, R65 ;  /* 0x00000041b10e723e */ /* 0x000fc400000010ff */
[----:B------:R-:W-:Y:S01]  /*a320*/  F2FP.BF16.PACK_AB R15, R179, R66 ;  /* 0x00000042b30f723e */ /* 0x000fe200000010ff */
[----:B------:R-:W-:Y:S01]  /*a330*/  HMMA.16816.F32.BF16 R88, R8, R16, R44 ;  /* 0x000000100858723c */ /* 0x000fe2000004182c */
[----:B------:R-:W-:-:S07]  /*a340*/  MOV R4, R86 ;  /* 0x0000005600047202 */ /* 0x000fce0000000f00 */
[C---:B------:R-:W-:Y:S07]  /*a350*/  HMMA.16816.F32.BF16 R96, R12.reuse, R16, R36 ;  /* 0x000000100c60723c */ /* 0x040fee0000041824 */
[----:B------:R-:W-:Y:S01]  /*a360*/  IMAD.MOV.U32 R39, RZ, RZ, R87 ;  /* 0x000000ffff277224 */ /* 0x000fe200078e0057 */
[-C--:B------:R-:W-:Y:S08]  /*a370*/  HMMA.16816.F32.BF16 R72, R12, R18.reuse, R32 ;  /* 0x000000120c48723c */ /* 0x080ff00000041820 */
[C---:B------:R-:W-:Y:S01]  /*a380*/  HMMA.16816.F32.BF16 R84, R8.reuse, R18, R40 ;  /* 0x000000120854723c */ /* 0x040fe20000041828 */
[----:B------:R-:W3:Y:S07]  /*a390*/  LDSM.16.MT88.4 R16, [R218+0x9800] ;  /* 0x00980000da10783b */ /* 0x000eee0000004200 */
[C---:B--2---:R-:W-:Y:S08]  /*a3a0*/  HMMA.16816.F32.BF16 R80, R8.reuse, R24, R56 ;  /* 0x000000180850723c */ /* 0x044ff00000041838 */
[----:B-1----:R-:W-:Y:S07]  /*a3b0*/  HMMA.16816.F32.BF16 R56, R8, R22, R76 ;  /* 0x000000160838723c */ /* 0x002fee000004184c */
[----:B------:R-:W-:Y:S01]  /*a3c0*/  MOV R76, R67 ;  /* 0x00000043004c7202 */ /* 0x000fe20000000f00 */
[----:B------:R-:W-:Y:S01]  /*a3d0*/  IMAD.MOV.U32 R77, RZ, RZ, R66 ;  /* 0x000000ffff4d7224 */ /* 0x000fe200078e0042 */
[----:B------:R-:W-:Y:S01]  /*a3e0*/  MOV R78, R65 ;  /* 0x00000041004e7202 */ /* 0x000fe20000000f00 */
[----:B------:R-:W-:-:S02]  /*a3f0*/  IMAD.MOV.U32 R79, RZ, RZ, R64 ;  /* 0x000000ffff4f7224 */ /* 0x000fc400078e0040 */
[----:B---3--:R-:W-:Y:S07]  /*a400*/  HMMA.16816.F32.BF16 R64, R8, R16, R120 ;  /* 0x000000100840723c */ /* 0x008fee0000041878 */
[----:B------:R-:W-:Y:S02]  /*a410*/  IMAD.MOV.U32 R122, RZ, RZ, R4 ;  /* 0x000000ffff7a7224 */ /* 0x000fe400078e0004 */
[----:B------:R-:W-:Y:S01]  /*a420*/  FFMA.FTZ R4, R243, c[0x0][0x23c], -R2 ;  /* 0x00008f00f3047a23 */ /* 0x000fe20000010802 */
[----:B------:R-:W-:-:S03]  /*a430*/  MOV R123, R252 ;  /* 0x000000fc007b7202 */ /* 0x000fc60000000f00 */
[----:B------:R1:W-:Y:S01]  /*a440*/  MUFU.EX2 R252, R4 ;  /* 0x0000000400fc7308 */ /* 0x0003e20000000800 */
[----:B------:R-:W-:Y:S01]  /*a450*/  HMMA.16816.F32.BF16 R68, R8, R26, R52 ;  /* 0x0000001a0844723c */ /* 0x000fe20000041834 */
[----:B-1----:R-:W-:-:S06]  /*a460*/  FFMA.FTZ R4, R210, c[0x0][0x23c], -R2 ;  /* 0x00008f00d2047a23 */ /* 0x002fcc0000010802 */
[----:B------:R1:W2:Y:S01]  /*a470*/  MUFU.EX2 R120, R4 ;  /* 0x0000000400787308 */ /* 0x0002a20000000800 */
[C---:B------:R-:W-:Y:S08]  /*a480*/  HMMA.16816.F32.BF16 R60, R8.reuse, R20, R48 ;  /* 0x00000014083c723c */ /* 0x040ff00000041830 */
[----:B------:R-:W-:Y:S01]  /*a490*/  HMMA.16816.F32.BF16 R52, R8, R18, R116 ;  /* 0x000000120834723c */ /* 0x000fe20000041874 */
[----:B-1----:R-:W-:-:S04]  /*a4a0*/  FFMA.FTZ R4, R191, c[0x0][0x23c], -R2 ;  /* 0x00008f00bf047a23 */ /* 0x002fc80000010802 */
[----:B------:R1:W-:Y:S01]  /*a4b0*/  MUFU.EX2 R8, R4 ;  /* 0x0000000400087308 */ /* 0x0003e20000000800 */
[----:B--2---:R-:W-:Y:S01]  /*a4c0*/  IMAD.MOV.U32 R191, RZ, RZ, R120 ;  /* 0x000000ffffbf7224 */ /* 0x004fe200078e0078 */
[----:B------:R-:W-:Y:S01]  /*a4d0*/  MOV R120, R123 ;  /* 0x0000007b00787202 */ /* 0x000fe20000000f00 */
[----:B------:R-:W-:Y:S01]  /*a4e0*/  IMAD.MOV.U32 R123, RZ, RZ, R78 ;  /* 0x000000ffff7b7224 */ /* 0x000fe200078e004e */
[----:B------:R-:W-:Y:S01]  /*a4f0*/  MOV R121, R39 ;  /* 0x0000002700797202 */ /* 0x000fe20000000f00 */
[----:B------:R-:W-:Y:S02]  /*a500*/  IMAD.MOV.U32 R78, RZ, RZ, R148 ;  /* 0x000000ffff4e7224 */ /* 0x000fe400078e0094 */
[----:B------:R-:W-:Y:S02]  /*a510*/  IMAD.MOV.U32 R148, RZ, RZ, R240 ;  /* 0x000000ffff947224 */ /* 0x000fe400078e00f0 */
[----:B-1----:R-:W-:-:S04]  /*a520*/  FFMA.FTZ R4, R174, c[0x0][0x23c], -R2 ;  /* 0x00008f00ae047a23 */ /* 0x002fc80000010802 */
[----:B------:R1:W2:Y:S01]  /*a530*/  MUFU.EX2 R9, R4 ;  /* 0x0000000400097308 */ /* 0x0002a20000000800 */
[----:B------:R-:W-:Y:S01]  /*a540*/  MOV R118, R121 ;  /* 0x0000007900767202 */ /* 0x000fe20000000f00 */
[----:B------:R-:W-:Y:S01]  /*a550*/  IMAD.MOV.U32 R121, RZ, RZ, R76 ;  /* 0x000000ffff797224 */ /* 0x000fe200078e004c */
[----:B------:R-:W-:Y:S01]  /*a560*/  MOV R76, R79 ;  /* 0x0000004f004c7202 */ /* 0x000fe20000000f00 */
[----:B------:R-:W-:Y:S01]  /*a570*/  IMAD.MOV.U32 R119, RZ, RZ, R122 ;  /* 0x000000ffff777224 */ /* 0x000fe200078e007a */
[----:B------:R-:W-:Y:S01]  /*a580*/  MOV R79, R241 ;  /* 0x000000f1004f7202 */ /* 0x000fe20000000f00 */
[----:B-1----:R-:W-:-:S04]  /*a590*/  FFMA.FTZ R4, R249, c[0x0][0x23c], -R0 ;  /* 0x00008f00f9047a23 */ /* 0x002fc80000010800 */
[----:B------:R1:W-:Y:S01]  /*a5a0*/  MUFU.EX2 R240, R4 ;  /* 0x0000000400f07308 */ /* 0x0003e20000000800 */
[----:B------:R-:W-:Y:S01]  /*a5b0*/  MOV R122, R77 ;  /* 0x0000004d007a7202 */ /* 0x000fe20000000f00 */
[----:B------:R-:W-:Y:S01]  /*a5c0*/  IMAD.MOV.U32 R77, RZ, RZ, R188 ;  /* 0x000000ffff4d7224 */ /* 0x000fe200078e00bc */
[----:B------:R-:W-:Y:S01]  /*a5d0*/  MOV R188, R208 ;  /* 0x000000d000bc7202 */ /* 0x000fe20000000f00 */
[----:B------:R-:W-:Y:S02]  /*a5e0*/  IMAD.MOV.U32 R208, RZ, RZ, R242 ;  /* 0x000000ffffd07224 */ /* 0x000fe400078e00f2 */
[----:B-1----:R-:W-:-:S04]  /*a5f0*/  FFMA.FTZ R4, R212, c[0x0][0x23c], -R0 ;  /* 0x00008f00d4047a23 */ /* 0x002fc80000010800 */
[----:B------:R1:W-:Y:S01]  /*a600*/  MUFU.EX2 R241, R4 ;  /* 0x0000000400f17308 */ /* 0x0003e20000000800 */
[----:B------:R-:W-:Y:S01]  /*a610*/  MOV R117, R119 ;  /* 0x0000007700757202 */ /* 0x000fe20000000f00 */
[----:B------:R-:W-:Y:S01]  /*a620*/  IMAD.MOV.U32 R119, RZ, RZ, R122 ;  /* 0x000000ffff777224 */ /* 0x000fe200078e007a */
[----:B------:R-:W-:Y:S01]  /*a630*/  MOV R122, R77 ;  /* 0x0000004d007a7202 */ /* 0x000fe20000000f00 */
[----:B-1----:R-:W-:-:S04]  /*a640*/  FFMA.FTZ R4, R194, c[0x0][0x23c], -R0 ;  /* 0x00008f00c2047a23 */ /* 0x002fc80000010800 */
[----:B------:R1:W-:Y:S01]  /*a650*/  MUFU.EX2 R242, R4 ;  /* 0x0000000400f27308 */ /* 0x0003e20000000800 */
[----:B------:R-:W-:Y:S02]  /*a660*/  IMAD.MOV.U32 R77, RZ, RZ, R214 ;  /* 0x000000ffff4d7224 */ /* 0x000fe400078e00d6 */
[----:B-1----:R-:W-:-:S05]  /*a670*/  FFMA.FTZ R4, R176, c[0x0][0x23c], -R0 ;  /* 0x00008f00b0047a23 */ /* 0x002fca0000010800 */
[----:B------:R1:W-:Y:S01]  /*a680*/  MUFU.EX2 R243, R4 ;  /* 0x0000000400f37308 */ /* 0x0003e20000000800 */
[----:B------:R-:W-:Y:S02]  /*a690*/  IMAD.MOV.U32 R116, RZ, RZ, R120 ;  /* 0x000000ffff747224 */ /* 0x000fe400078e0078 */
[----:B-1----:R-:W-:-:S05]  /*a6a0*/  FFMA.FTZ R4, R118, c[0x0][0x23c], -R5 ;  /* 0x00008f0076047a23 */ /* 0x002fca0000010805 */
[----:B------:R1:W-:Y:S01]  /*a6b0*/  MUFU.EX2 R214, R4 ;  /* 0x0000000400d67308 */ /* 0x0003e20000000800 */
[----:B------:R-:W-:Y:S01]  /*a6c0*/  MOV R118, R121 ;  /* 0x0000007900767202 */ /* 0x000fe20000000f00 */
[----:B------:R-:W-:Y:S01]  /*a6d0*/  IMAD.MOV.U32 R121, RZ, RZ, R76 ;  /* 0x000000ffff797224 */ /* 0x000fe200078e004c */
[----:B------:R-:W-:Y:S01]  /*a6e0*/  MOV R76, R79 ;  /* 0x0000004f004c7202 */ /* 0x000fe20000000f00 */
[----:B------:R-:W-:Y:S02]  /*a6f0*/  IMAD.MOV.U32 R79, RZ, RZ, R202 ;  /* 0x000000ffff4f7224 */ /* 0x000fe400078e00ca */
[----:B------:R-:W-:Y:S02]  /*a700*/  IMAD.MOV.U32 R202, RZ, RZ, R236 ;  /* 0x000000ffffca7224 */ /* 0x000fe400078e00ec */
[----:B-1----:R-:W-:-:S04]  /*a710*/  FFMA.FTZ R4, R215, c[0x0][0x23c], -R5 ;  /* 0x00008f00d7047a23 */ /* 0x002fc80000010805 */
[----:B------:R1:W3:Y:S01]  /*a720*/  MUFU.EX2 R215, R4 ;  /* 0x0000000400d77308 */ /* 0x0002e20000000800 */
[----:B------:R-:W-:Y:S01]  /*a730*/  MOV R120, R123 ;  /* 0x0000007b00787202 */ /* 0x000fe20000000f00 */
[----:B------:R-:W-:Y:S01]  /*a740*/  IMAD.MOV.U32 R123, RZ, RZ, R78 ;  /* 0x000000ffff7b7224 */ /* 0x000fe200078e004e */
[----:B------:R-:W-:Y:S02]  /*a750*/  MOV R78, R148 ;  /* 0x00000094004e7202 */ /* 0x000fe40000000f00 */
[----:B------:R-:W-:Y:S01]  /*a760*/  MOV R148, R238 ;  /* 0x000000ee00947202 */ /* 0x000fe20000000f00 */
[----:B-1----:R-:W-:-:S04]  /*a770*/  FFMA.FTZ R4, R195, c[0x0][0x23c], -R5 ;  /* 0x00008f00c3047a23 */ /* 0x002fc80000010805 */
[----:B------:R1:W-:Y:S01]  /*a780*/  MUFU.EX2 R236, R4 ;  /* 0x0000000400ec7308 */ /* 0x0003e20000000800 */
[C---:B------:R-:W-:Y:S08]  /*a790*/  HMMA.16816.F32.BF16 R32, R12.reuse, R16, R92 ;  /* 0x000000100c20723c */ /* 0x040ff0000004185c */
[----:B------:R-:W-:Y:S01]  /*a7a0*/  HMMA.16816.F32.BF16 R28, R12, R18, R28 ;  /* 0x000000120c1c723c */ /* 0x000fe2000004181c */
[----:B------:R-:W4:Y:S01]  /*a7b0*/  LDSM.16.MT88.4 R16, [R216+0xa000] ;  /* 0x00a00000d810783b */ /* 0x000f220000004200 */
[----:B-1----:R-:W-:-:S04]  /*a7c0*/  FFMA.FTZ R4, R178, c[0x0][0x23c], -R5 ;  /* 0x00008f00b2047a23 */ /* 0x002fc80000010805 */
[----:B------:R1:W-:Y:S02]  /*a7d0*/  MUFU.EX2 R238, R4 ;  /* 0x0000000400ee7308 */ /* 0x0003e40000000800 */
[----:B-1----:R-:W-:-:S06]  /*a7e0*/  FFMA.FTZ R4, R208, c[0x0][0x23c], -R3 ;  /* 0x00008f00d0047a23 */ /* 0x002fcc0000010803 */
[----:B------:R1:W-:Y:S01]  /*a7f0*/  MUFU.EX2 R208, R4 ;  /* 0x0000000400d07308 */ /* 0x0003e20000000800 */
[----:B------:R-:W-:Y:S01]  /*a800*/  HMMA.16816.F32.BF16 R44, R12, R26, R108 ;  /* 0x0000001a0c2c723c */ /* 0x000fe2000004186c */
[----:B-1----:R-:W-:-:S06]  /*a810*/  FFMA.FTZ R4, R237, c[0x0][0x23c], -R3 ;  /* 0x00008f00ed047a23 */ /* 0x002fcc0000010803 */
[----:B------:R1:W1:Y:S01]  /*a820*/  MUFU.EX2 R210, R4 ;  /* 0x0000000400d27308 */ /* 0x0002620000000800 */
[----:B------:R-:W-:Y:S02]  /*a830*/  IMAD.MOV.U32 R108, RZ, RZ, R202 ;  /* 0x000000ffff6c7224 */ /* 0x000fe400078e00ca */
[----:B------:R-:W-:Y:S02]  /*a840*/  IMAD.MOV.U32 R202, RZ, RZ, R213 ;  /* 0x000000ffffca7224 */ /* 0x000fe400078e00d5 */
[----:B-1----:R-:W-:-:S04]  /*a850*/  FFMA.FTZ R4, R206, c[0x0][0x23c], -R3 ;  /* 0x00008f00ce047a23 */ /* 0x002fc80000010803 */
[----:B------:R1:W-:Y:S02]  /*a860*/  MUFU.EX2 R212, R4 ;  /* 0x0000000400d47308 */ /* 0x0003e40000000800 */
[----:B-1----:R-:W-:-:S06]  /*a870*/  FFMA.FTZ R4, R182, c[0x0][0x23c], -R3 ;  /* 0x00008f00b6047a23 */ /* 0x002fcc0000010803 */
[----:B------:R-:W1:Y:S01]  /*a880*/  MUFU.EX2 R213, R4 ;  /* 0x0000000400d57308 */ /* 0x000e620000000800 */
[----:B--2---:R-:W-:Y:S02]  /*a890*/  MOV R249, R9 ;  /* 0x0000000900f97202 */ /* 0x004fe40000000f00 */
[----:B------:R-:W-:Y:S01]  /*a8a0*/  MOV R237, R8 ;  /* 0x0000000800ed7202 */ /* 0x000fe20000000f00 */
[----:B------:R-:W-:Y:S01]  /*a8b0*/  HMMA.16816.F32.BF16 R48, R12, R24, R112 ;  /* 0x000000180c30723c */ /* 0x000fe20000041870 */
[----:B---3--:R-:W-:Y:S01]  /*a8c0*/  F2FP.BF16.PACK_AB R8, R215, R214 ;  /* 0x000000d6d708723e */ /* 0x008fe200000010ff */
[----:B------:R-:W2:Y:S01]  /*a8d0*/  LDSM.16.MT88.4 R24, [R219+0xa000] ;  /* 0x00a00000db18783b */ /* 0x000ea20000004200 */
[----:B------:R-:W-:Y:S02]  /*a8e0*/  F2FP.BF16.PACK_AB R9, R210, R208 ;  /* 0x000000d0d209723e */ /* 0x000fe400000010ff */
[----:B------:R-:W-:-:S03]  /*a8f0*/  F2FP.BF16.PACK_AB R10, R238, R236 ;  /* 0x000000ecee0a723e */ /* 0x000fc600000010ff */
[----:B------:R-:W-:Y:S01]  /*a900*/  HMMA.16816.F32.BF16 R40, R12, R20, R104 ;  /* 0x000000140c28723c */ /* 0x000fe20000041868 */
[----:B-1----:R-:W-:-:S07]  /*a910*/  F2FP.BF16.PACK_AB R11, R213, R212 ;  /* 0x000000d4d50b723e */ /* 0x002fce00000010ff */
[----:B------:R-:W-:Y:S01]  /*a920*/  HMMA.16816.F32.BF16 R36, R12, R22, R100 ;  /* 0x000000160c24723c */ /* 0x000fe20000041864 */
[----:B------:R-:W1:Y:S06]  /*a930*/  LDSM.16.MT88.4 R20, [R217+0xa000] ;  /* 0x00a00000d914783b */ /* 0x000e6c0000004200 */
[----:B------:R-:W-:Y:S02]  /*a940*/  F2FP.BF16.PACK_AB R12, R191, R252 ;  /* 0x000000fcbf0c723e */ /* 0x000fe400000010ff */
[----:B------:R-:W-:Y:S02]  /*a950*/  F2FP.BF16.PACK_AB R13, R241, R240 ;  /* 0x000000f0f10d723e */ /* 0x000fe400000010ff */
[----:B------:R-:W-:-:S02]  /*a960*/  F2FP.BF16.PACK_AB R14, R249, R237 ;  /* 0x000000edf90e723e */ /* 0x000fc400000010ff */
[----:B------:R-:W-:Y:S01]  /*a970*/  F2FP.BF16.PACK_AB R15, R243, R242 ;  /* 0x000000f2f30f723e */ /* 0x000fe200000010ff */
[-C--:B----4-:R-:W-:Y:S08]  /*a980*/  HMMA.16816.F32.BF16 R88, R8, R16.reuse, R88 ;  /* 0x000000100858723c */ /* 0x090ff00000041858 */
[----:B------:R-:W-:Y:S08]  /*a990*/  HMMA.16816.F32.BF16 R104, R12, R16, R96 ;  /* 0x000000100c68723c */ /* 0x000ff00000041860 */
[-C--:B------:R-:W-:Y:S08]  /*a9a0*/  HMMA.16816.F32.BF16 R84, R8, R18.reuse, R84 ;  /* 0x000000120854723c */ /* 0x080ff00000041854 */
[----:B------:R-:W-:Y:S01]  /*a9b0*/  HMMA.16816.F32.BF16 R100, R12, R18, R72 ;  /* 0x000000120c64723c */ /* 0x000fe20000041848 */
[----:B------:R-:W3:Y:S01]  /*a9c0*/  LDSM.16.MT88.4 R16, [R218+0xa000] ;  /* 0x00a00000da10783b */ /* 0x000ee20000004200 */
[----:B------:R-:W-:-:S04]  /*a9d0*/  FFMA.FTZ R4, R202, c[0x0][0x23c], -R5 ;  /* 0x00008f00ca047a23 */ /* 0x000fc80000010805 */
[----:B------:R4:W-:Y:S01]  /*a9e0*/  MUFU.EX2 R202, R4 ;  /* 0x0000000400ca7308 */ /* 0x0009e20000000800 */
[----:B------:R-:W-:Y:S01]  /*a9f0*/  MOV R109, R119 ;  /* 0x00000077006d7202 */ /* 0x000fe20000000f00 */
[----:B------:R-:W-:Y:S01]  /*aa00*/  IMAD.MOV.U32 R110, RZ, RZ, R120 ;  /* 0x000000ffff6e7224 */ /* 0x000fe200078e0078 */
[----:B------:R-:W-:Y:S01]  /*aa10*/  MOV R119, R121 ;  /* 0x0000007900777202 */ /* 0x000fe20000000f00 */
[----:B------:R-:W-:Y:S01]  /*aa20*/  IMAD.MOV.U32 R120, RZ, RZ, R122 ;  /* 0x000000ffff787224 */ /* 0x000fe200078e007a */
[----:B------:R-:W-:Y:S01]  /*aa30*/  MOV R114, R76 ;  /* 0x0000004c00727202 */ /* 0x000fe20000000f00 */
[----:B------:R-:W-:Y:S01]  /*aa40*/  IMAD.MOV.U32 R174, RZ, RZ, R205 ;  /* 0x000000ffffae7224 */ /* 0x000fe200078e00cd */
[----:B------:R-:W-:Y:S01]  /*aa50*/  MOV R113, R78 ;  /* 0x0000004e00717202 */ /* 0x000fe20000000f00 */
[----:B----4-:R-:W-:-:S04]  /*aa60*/  FFMA.FTZ R4, R248, c[0x0][0x23c], -R5 ;  /* 0x00008f00f8047a23 */ /* 0x010fc80000010805 */
[----:B------:R4:W1:Y:S01]  /*aa70*/  MUFU.EX2 R206, R4 ;  /* 0x0000000400ce7308 */ /* 0x0008620000000800 */
[----:B------:R-:W-:Y:S01]  /*aa80*/  IMAD.MOV.U32 R122, RZ, RZ, R77 ;  /* 0x000000ffff7a7224 */ /* 0x000fe200078e004d */
[----:B------:R-:W-:Y:S01]  /*aa90*/  MOV R111, R148 ;  /* 0x00000094006f7202 */ /* 0x000fe20000000f00 */
[----:B------:R-:W-:Y:S01]  /*aaa0*/  IMAD.MOV.U32 R121, RZ, RZ, R79 ;  /* 0x000000ffff797224 */ /* 0x000fe200078e004f */
[----:B------:R-:W-:Y:S01]  /*aab0*/  MOV R95, R150 ;  /* 0x00000096005f7202 */ /* 0x000fe20000000f00 */
[----:B------:R-:W-:Y:S01]  /*aac0*/  IMAD.MOV.U32 R115, RZ, RZ, R118 ;  /* 0x000000ffff737224 */ /* 0x000fe200078e0076 */
[----:B--2---:R-:W-:Y:S01]  /*aad0*/  HMMA.16816.F32.BF16 R76, R8, R26, R68 ;  /* 0x0000001a084c723c */ /* 0x004fe20000041844 */
[----:B------:R-:W-:Y:S01]  /*aae0*/  MOV R118, R151 ;  /* 0x0000009700767202 */ /* 0x000fe20000000f00 */
[----:B------:R-:W-:Y:S02]  /*aaf0*/  IMAD.MOV.U32 R112, RZ, RZ, R149 ;  /* 0x000000ffff707224 */ /* 0x000fe400078e0095 */
[----:B----4-:R-:W-:-:S04]  /*ab00*/  FFMA.FTZ R4, R187, c[0x0][0x23c], -R5 ;  /* 0x00008f00bb047a23 */ /* 0x010fc80000010805 */
[----:B-1----:R-:W-:Y:S01]  /*ab10*/  HMMA.16816.F32.BF16 R68, R8, R22, R56 ;  /* 0x000000160844723c */ /* 0x002fe20000041838 */
[----:B------:R1:W-:Y:S01]  /*ab20*/  MUFU.EX2 R205, R4 ;  /* 0x0000000400cd7308 */ /* 0x0003e20000000800 */
[----:B------:R-:W-:Y:S02]  /*ab30*/  MOV R195, R117 ;  /* 0x0000007500c37202 */ /* 0x000fe40000000f00 */
[----:B------:R-:W-:-:S04]  /*ab40*/  MOV R176, R201 ;  /* 0x000000c900b07202 */ /* 0x000fc80000000f00 */
[----:B------:R-:W-:Y:S01]  /*ab50*/  HMMA.16816.F32.BF16 R80, R8, R24, R80 ;  /* 0x000000180850723c */ /* 0x000fe20000041850 */
[----:B------:R-:W-:Y:S02]  /*ab60*/  IMAD.MOV.U32 R194, RZ, RZ, R116 ;  /* 0x000000ffffc27224 */ /* 0x000fe400078e0074 */
[----:B------:R-:W-:-:S05]  /*ab70*/  FFMA.FTZ R92, R152, c[0x0][0x23c], -R2 ;  /* 0x00008f00985c7a23 */ /* 0x000fca0000010802 */
[----:B------:R-:W-:Y:S01]  /*ab80*/  HMMA.16816.F32.BF16 R148, R12, R24, R48 ;  /* 0x000000180c94723c */ /* 0x000fe20000041830 */
[----:B-1----:R-:W-:-:S07]  /*ab90*/  FFMA.FTZ R4, R183, c[0x0][0x23c], -R5 ;  /* 0x00008f00b7047a23 */ /* 0x002fce0000010805 */
[----:B------:R-:W-:Y:S01]  /*aba0*/  HMMA.16816.F32.BF16 R56, R12, R26, R44 ;  /* 0x0000001a0c38723c */ /* 0x000fe2000004182c */
[----:B------:R-:W1:Y:S01]  /*abb0*/  LDSM.16.MT88.4 R24, [R216+0xa800] ;  /* 0x00a80000d818783b */ /* 0x000e620000004200 */
[----:B------:R2:W-:Y:S01]  /*abc0*/  MUFU.EX2 R201, R4 ;  /* 0x0000000400c97308 */ /* 0x0005e20000000800 */
[--C-:B------:R-:W-:Y:S02]  /*abd0*/  FFMA.FTZ R93, R146, c[0x0][0x23c], -R2.reuse ;  /* 0x00008f00925d7a23 */ /* 0x100fe40000010802 */
[----:B------:R-:W-:-:S03]  /*abe0*/  FFMA.FTZ R94, R144, c[0x0][0x23c], -R2 ;  /* 0x00008f00905e7a23 */ /* 0x000fc60000010802 */
[----:B------:R-:W-:Y:S01]  /*abf0*/  HMMA.16816.F32.BF16 R72, R8, R20, R60 ;  /* 0x000000140848723c */ /* 0x000fe2000004183c */
[--C-:B------:R-:W-:Y:S02]  /*ac00*/  FFMA.FTZ R116, R127, c[0x0][0x23c], -R2.reuse ;  /* 0x00008f007f747a23 */ /* 0x100fe40000010802 */
[----:B------:R-:W-:-:S05]  /*ac10*/  FFMA.FTZ R117, R126, c[0x0][0x23c], -R2 ;  /* 0x00008f007e757a23 */ /* 0x000fca0000010802 */
[----:B------:R-:W-:Y:S01]  /*ac20*/  HMMA.16816.F32.BF16 R48, R12, R22, R36 ;  /* 0x000000160c30723c */ /* 0x000fe20000041824 */
[----:B--2---:R-:W-:Y:S02]  /*ac30*/  FFMA.FTZ R4, R111, c[0x0][0x23c], -R3 ;  /* 0x00008f006f047a23 */ /* 0x004fe40000010803 */
[----:B------:R-:W-:-:S04]  /*ac40*/  IMAD.MOV.U32 R111, RZ, RZ, R118 ;  /* 0x000000ffff6f7224 */ /* 0x000fc800078e0076 */
[--C-:B------:R-:W-:Y:S01]  /*ac50*/  FFMA.FTZ R36, R108, c[0x0][0x23c], -R2.reuse ;  /* 0x00008f006c247a23 */ /* 0x100fe20000010802 */
[----:B---3--:R-:W-:Y:S01]  /*ac60*/  HMMA.16816.F32.BF16 R60, R8, R18, R52 ;  /* 0x00000012083c723c */ /* 0x008fe20000041834 */
[----:B------:R-:W-:Y:S01]  /*ac70*/  MOV R108, R115 ;  /* 0x00000073006c7202 */ /* 0x000fe20000000f00 */
[--C-:B------:R-:W-:Y:S02]  /*ac80*/  FFMA.FTZ R37, R95, c[0x0][0x23c], -R2.reuse ;  /* 0x00008f005f257a23 */ /* 0x100fe40000010802 */
[--C-:B------:R-:W-:Y:S02]  /*ac90*/  FFMA.FTZ R39, R180, c[0x0][0x23c], -R2.reuse ;  /* 0x00008f00b4277a23 */ /* 0x100fe40000010802 */
[--C-:B------:R-:W-:Y:S02]  /*aca0*/  FFMA.FTZ R115, R143, c[0x0][0x23c], -R2.reuse ;  /* 0x00008f008f737a23 */ /* 0x100fe40000010802 */
[C---:B------:R-:W-:Y:S01]  /*acb0*/  HMMA.16816.F32.BF16 R52, R12.reuse, R20, R40 ;  /* 0x000000140c34723c */ /* 0x040fe20000041828 */
[----:B------:R-:W-:Y:S01]  /*acc0*/  FFMA.FTZ R118, R125, c[0x0][0x23c], -R2 ;  /* 0x00008f007d767a23 */ /* 0x000fe20000010802 */
[----:B------:R-:W2:Y:S06]  /*acd0*/  LDSM.16.MT88.4 R20, [R219+0xa800] ;  /* 0x00a80000db14783b */ /* 0x000eac0000004200 */
[----:B------:R-:W-:Y:S01]  /*ace0*/  HMMA.16816.F32.BF16 R44, R12, R16, R32 ;  /* 0x000000100c2c723c */ /* 0x000fe20000041820 */
[----:B------:R-:W-:-:S06]  /*acf0*/  FFMA.FTZ R95, R193, c[0x0][0x23c], -R0 ;  /* 0x00008f00c15f7a23 */ /* 0x000fcc0000010800 */
[--C-:B------:R-:W-:Y:S01]  /*ad00*/  FFMA.FTZ R35, R190, c[0x0][0x23c], -R2.reuse ;  /* 0x00008f00be237a23 */ /* 0x100fe20000010802 */
[----:B------:R-:W-:Y:S01]  /*ad10*/  HMMA.16816.F32.BF16 R40, R12, R18, R28 ;  /* 0x000000120c28723c */ /* 0x000fe2000004181c */
[----:B------:R-:W-:Y:S01]  /*ad20*/  FFMA.FTZ R34, R184, c[0x0][0x23c], -R2 ;  /* 0x00008f00b8227a23 */ /* 0x000fe20000010802 */
[----:B------:R-:W-:Y:S01]  /*ad30*/  LDSM.16.MT88.4 R12, [R218+0xa800] ;  /* 0x00a80000da0c783b */ /* 0x000fe20000004200 */
[----:B------:R-:W-:-:S04]  /*ad40*/  FFMA.FTZ R2, R195, c[0x0][0x23c], -R3 ;  /* 0x00008f00c3027a23 */ /* 0x000fc80000010803 */
[----:B------:R-:W-:Y:S02]  /*ad50*/  FFMA.FTZ R31, R114, c[0x0][0x23c], -R0 ;  /* 0x00008f00721f7a23 */ /* 0x000fe40000010800 */
[----:B------:R-:W-:Y:S01]  /*ad60*/  IMAD.MOV.U32 R114, RZ, RZ, R200 ;  /* 0x000000ffff727224 */ /* 0x000fe200078e00c8 */
[----:B------:R-:W-:Y:S01]  /*ad70*/  HMMA.16816.F32.BF16 R64, R8, R16, R64 ;  /* 0x000000100840723c */ /* 0x000fe20000041840 */
[----:B------:R3:W-:Y:S01]  /*ad80*/  MUFU.EX2 R200, R4 ;  /* 0x0000000400c87308 */ /* 0x0007e20000000800 */
[----:B------:R-:W-:Y:S01]  /*ad90*/  FFMA.FTZ R32, R113, c[0x0][0x23c], -R0 ;  /* 0x00008f0071207a23 */ /* 0x000fe20000010800 */
[----:B------:R-:W4:Y:S01]  /*ada0*/  LDSM.16.MT88.4 R16, [R217+0xa800] ;  /* 0x00a80000d910783b */ /* 0x000f220000004200 */
[----:B------:R-:W-:Y:S01]  /*adb0*/  MOV R113, R123 ;  /* 0x0000007b00717202 */ /* 0x000fe20000000f00 */
[----:B------:R-:W-:Y:S01]  /*adc0*/  IMAD.MOV.U32 R144, RZ, RZ, R120 ;  /* 0x000000ffff907224 */ /* 0x000fe200078e0078 */
[----:B------:R-:W-:Y:S01]  /*add0*/  MOV R123, R7 ;  /* 0x00000007007b7202 */ /* 0x000fe20000000f00 */
[--C-:B------:R-:W-:Y:S01]  /*ade0*/  FFMA.FTZ R7, R207, c[0x0][0x23c], -R0.reuse ;  /* 0x00008f00cf077a23 */ /* 0x100fe20000010800 */
[----:B------:R-:W-:Y:S01]  /*adf0*/  MOV R146, R119 ;  /* 0x0000007700927202 */ /* 0x000fe20000000f00 */
[--C-:B------:R-:W-:Y:S01]  /*ae00*/  FFMA.FTZ R96, R157, c[0x0][0x23c], -R0.reuse ;  /* 0x00008f009d607a23 */ /* 0x100fe20000010800 */
[----:B------:R-:W-:Y:S01]  /*ae10*/  MOV R193, R121 ;  /* 0x0000007900c17202 */ /* 0x000fe20000000f00 */
[----:B------:R-:W-:-:S02]  /*ae20*/  FFMA.FTZ R97, R156, c[0x0][0x23c], -R0 ;  /* 0x00008f009c617a23 */ /* 0x000fc40000010800 */
[--C-:B------:R-:W-:Y:S02]  /*ae30*/  FFMA.FTZ R98, R155, c[0x0][0x23c], -R0.reuse ;  /* 0x00008f009b627a23 */ /* 0x100fe40000010800 */
[--C-:B---3--:R-:W-:Y:S02]  /*ae40*/  FFMA.FTZ R4, R199, c[0x0][0x23c], -R0.reuse ;  /* 0x00008f00c7047a23 */ /* 0x108fe40000010800 */
[----:B------:R3:W1:Y:S01]  /*ae50*/  MUFU.EX2 R199, R2 ;  /* 0x0000000200c77308 */ /* 0x0006620000000800 */
[--C-:B------:R-:W-:Y:S02]  /*ae60*/  FFMA.FTZ R119, R154, c[0x0][0x23c], -R0.reuse ;  /* 0x00008f009a777a23 */ /* 0x100fe40000010800 */
[--C-:B------:R-:W-:Y:S02]  /*ae70*/  FFMA.FTZ R120, R153, c[0x0][0x23c], -R0.reuse ;  /* 0x00008f0099787a23 */ /* 0x100fe40000010800 */
[----:B------:R-:W-:Y:S01]  /*ae80*/  FFMA.FTZ R121, R147, c[0x0][0x23c], -R0 ;  /* 0x00008f0093797a23 */ /* 0x000fe20000010800 */
[----:B------:R-:W-:Y:S01]  /*ae90*/  MOV R153, R188 ;  /* 0x000000bc00997202 */ /* 0x000fe20000000f00 */
[----:B------:R-:W-:-:S02]  /*aea0*/  IMAD.MOV.U32 R188, RZ, RZ, R131 ;  /* 0x000000ffffbc7224 */ /* 0x000fc400078e0083 */
[----:B------:R-:W-:Y:S02]  /*aeb0*/  IMAD.MOV.U32 R195, RZ, RZ, R130 ;  /* 0x000000ffffc37224 */ /* 0x000fe400078e0082 */
[--C-:B---3--:R-:W-:Y:S01]  /*aec0*/  FFMA.FTZ R2, R211, c[0x0][0x23c], -R3.reuse ;  /* 0x00008f00d3027a23 */ /* 0x108fe20000010803 */
[----:B------:R-:W-:Y:S01]  /*aed0*/  MOV R211, R122 ;  /* 0x0000007a00d37202 */ /* 0x000fe20000000f00 */
[----:B------:R-:W-:Y:S02]  /*aee0*/  FFMA.FTZ R122, R145, c[0x0][0x23c], -R0 ;  /* 0x00008f00917a7a23 */ /* 0x000fe40000010800 */
[----:B------:R-:W-:Y:S01]  /*aef0*/  FFMA.FTZ R0, R209, c[0x0][0x23c], -R3 ;  /* 0x00008f00d1007a23 */ /* 0x000fe20000010803 */
[----:B------:R-:W-:Y:S08]  /*af00*/  MUFU.EX2 R131, R2 ;  /* 0x0000000200837308 */ /* 0x000ff00000000800 */
[----:B------:R-:W3:Y:S01]  /*af10*/  MUFU.EX2 R130, R0 ;  /* 0x0000000000827308 */ /* 0x000ee20000000800 */
[----:B------:R-:W-:-:S02]  /*af20*/  F2FP.BF16.PACK_AB R8, R206, R202 ;  /* 0x000000cace08723e */ /* 0x000fc400000010ff */
[----:B-1----:R-:W-:Y:S02]  /*af30*/  F2FP.BF16.PACK_AB R9, R199, R200 ;  /* 0x000000c8c709723e */ /* 0x002fe400000010ff */
[----:B------:R-:W-:Y:S01]  /*af40*/  F2FP.BF16.PACK_AB R10, R201, R205 ;  /* 0x000000cdc90a723e */ /* 0x000fe200000010ff */
[--C-:B------:R-:W-:Y:S01]  /*af50*/  FFMA.FTZ R30, R168, c[0x0][0x23c], -R5.reuse ;  /* 0x00008f00a81e7a23 */ /* 0x100fe20000010805 */
[----:B------:R-:W-:Y:S01]  /*af60*/  MOV R152, R137 ;  /* 0x0000008900987202 */ /* 0x000fe20000000f00 */
[--C-:B------:R-:W-:Y:S01]  /*af70*/  FFMA.FTZ R29, R166, c[0x0][0x23c], -R5.reuse ;  /* 0x00008f00a61d7a23 */ /* 0x100fe20000010805 */
[----:B------:R-:W-:Y:S01]  /*af80*/  MOV R248, R138 ;  /* 0x0000008a00f87202 */ /* 0x000fe20000000f00 */
[----:B------:R-:W-:Y:S01]  /*af90*/  IMAD.MOV.U32 R190, RZ, RZ, R176 ;  /* 0x000000ffffbe7224 */ /* 0x000fe200078e00b0 */
[----:B---3--:R-:W-:Y:S01]  /*afa0*/  F2FP.BF16.PACK_AB R11, R130, R131 ;  /* 0x00000083820b723e */ /* 0x008fe200000010ff */
[--C-:B------:R-:W-:Y:S01]  /*afb0*/  FFMA.FTZ R28, R164, c[0x0][0x23c], -R5.reuse ;  /* 0x00008f00a41c7a23 */ /* 0x100fe20000010805 */
[----:B------:R-:W-:Y:S01]  /*afc0*/  MOV R168, R136 ;  /* 0x0000008800a87202 */ /* 0x000fe20000000f00 */
[----:B------:R-:W-:Y:S01]  /*afd0*/  FFMA.FTZ R99, R162, c[0x0][0x23c], -R5 ;  /* 0x00008f00a2637a23 */ /* 0x000fe20000010805 */
[----:B------:R-:W-:Y:S01]  /*afe0*/  MOV R166, R139 ;  /* 0x0000008b00a67202 */ /* 0x000fe20000000f00 */
[----:B------:R-:W-:Y:S01]  /*aff0*/  IMAD.MOV.U32 R176, RZ, RZ, R128 ;  /* 0x000000ffffb07224 */ /* 0x000fe200078e0080 */
[----:B------:R-:W-:Y:S01]  /*b000*/  MOV R209, R123 ;  /* 0x0000007b00d17202 */ /* 0x000fe20000000f00 */
[----:B------:R-:W-:Y:S01]  /*b010*/  HMMA.16816.F32.BF16 R136, R8, R24, R88 ;  /* 0x000000180888723c */ /* 0x000fe20000041858 */
[----:B------:R-:W-:Y:S01]  /*b020*/  MOV R164, R129 ;  /* 0x0000008100a47202 */ /* 0x000fe20000000f00 */
[----:B------:R1:W-:Y:S01]  /*b030*/  MUFU.EX2 R126, R36 ;  /* 0x00000024007e7308 */ /* 0x0003e20000000800 */
[----:B------:R-:W-:Y:S01]  /*b040*/  MOV R162, R124 ;  /* 0x0000007c00a27202 */ /* 0x000fe20000000f00 */
[----:B------:R-:W-:Y:S01]  /*b050*/  IMAD.MOV.U32 R156, RZ, RZ, R140 ;  /* 0x000000ffff9c7224 */ /* 0x000fe200078e008c */
[----:B------:R-:W-:-:S05]  /*b060*/  MOV R178, R194 ;  /* 0x000000c200b27202 */ /* 0x000fca0000000f00 */
[----:B------:R-:W3:Y:S01]  /*b070*/  MUFU.EX2 R124, R37 ;  /* 0x00000025007c7308 */ /* 0x000ee20000000800 */
[----:B------:R-:W-:-:S07]  /*b080*/  MOV R194, R141 ;  /* 0x0000008d00c27202 */ /* 0x000fce0000000f00 */
[----:B------:R-:W-:Y:S01]  /*b090*/  MUFU.EX2 R128, R35 ;  /* 0x0000002300807308 */ /* 0x000fe20000000800 */
[----:B------:R-:W-:-:S07]  /*b0a0*/  MOV R157, R142 ;  /* 0x0000008e009d7202 */ /* 0x000fce0000000f00 */
[----:B------:R-:W-:Y:S01]  /*b0b0*/  MUFU.EX2 R129, R34 ;  /* 0x0000002200817308 */ /* 0x000fe20000000800 */
[----:B------:R-:W-:-:S07]  /*b0c0*/  IMAD.MOV.U32 R154, RZ, RZ, R185 ;  /* 0x000000ffff9a7224 */ /* 0x000fce00078e00b9 */
[----:B------:R-:W-:Y:S01]  /*b0d0*/  MUFU.EX2 R91, R32 ;  /* 0x00000020005b7308 */ /* 0x000fe20000000800 */
[----:B------:R-:W-:-:S07]  /*b0e0*/  MOV R155, R186 ;  /* 0x000000ba009b7202 */ /* 0x000fce0000000f00 */
[----:B------:R-:W1:Y:S01]  /*b0f0*/  MUFU.EX2 R123, R31 ;  /* 0x0000001f007b7308 */ /* 0x000e620000000800 */
[C---:B------:R-:W-:Y:S07]  /*b100*/  HMMA.16816.F32.BF16 R140, R8.reuse, R26, R84 ;  /* 0x0000001a088c723c */ /* 0x040fee0000041854 */
[----:B------:R-:W-:Y:S08]  /*b110*/  MUFU.EX2 R125, R7 ;  /* 0x00000007007d7308 */ /* 0x000ff00000000800 */
[----:B------:R1:W1:Y:S01]  /*b120*/  MUFU.EX2 R127, R4 ;  /* 0x00000004007f7308 */ /* 0x0002620000000800 */
[----:B--2---:R-:W-:Y:S01]  /*b130*/  HMMA.16816.F32.BF16 R80, R8, R20, R80 ;  /* 0x000000140850723c */ /* 0x004fe20000041850 */
[----:B------:R-:W-:-:S02]  /*b140*/  IMAD.MOV.U32 R182, RZ, RZ, R108 ;  /* 0x000000ffffb67224 */ /* 0x000fc400078e006c */
[----:B------:R-:W-:Y:S02]  /*b150*/  FFMA.FTZ R108, R160, c[0x0][0x23c], -R5 ;  /* 0x00008f00a06c7a23 */ /* 0x000fe40000010805 */
[----:B------:R-:W-:-:S03]  /*b160*/  IMAD.MOV.U32 R160, RZ, RZ, R166 ;  /* 0x000000ffffa07224 */ /* 0x000fc600078e00a6 */
[----:B------:R-:W-:Y:S01]  /*b170*/  HMMA.16816.F32.BF16 R76, R8, R22, R76 ;  /* 0x00000016084c723c */ /* 0x000fe2000004184c */
[----:B------:R-:W-:-:S07]  /*b180*/  MOV R166, R190 ;  /* 0x000000be00a67202 */ /* 0x000fce0000000f00 */
[C---:B----4-:R-:W-:Y:S08]  /*b190*/  HMMA.16816.F32.BF16 R72, R8.reuse, R16, R72 ;  /* 0x000000100848723c */ /* 0x050ff00000041848 */
[C---:B------:R-:W-:Y:S08]  /*b1a0*/  HMMA.16816.F32.BF16 R68, R8.reuse, R18, R68 ;  /* 0x000000120844723c */ /* 0x040ff00000041844 */
[C---:B------:R-:W-:Y:S08]  /*b1b0*/  HMMA.16816.F32.BF16 R184, R8.reuse, R12, R64 ;  /* 0x0000000c08b8723c */ /* 0x040ff00000041840 */
[----:B------:R-:W-:Y:S07]  /*b1c0*/  HMMA.16816.F32.BF16 R84, R8, R14, R60 ;  /* 0x0000000e0854723c */ /* 0x000fee000004183c */
[----:B------:R-:W-:Y:S01]  /*b1d0*/  FADD.FTZ R8, R162, R135 ;  /* 0x00000087a2087221 */ /* 0x000fe20000010000 */
[----:B------:R-:W-:-:S02]  /*b1e0*/  MOV R162, R164 ;  /* 0x000000a400a27202 */ /* 0x000fc40000000f00 */
[----:B------:R-:W-:Y:S01]  /*b1f0*/  MOV R164, R168 ;  /* 0x000000a800a47202 */ /* 0x000fe20000000f00 */
[----:B-1----:R-:W-:Y:S01]  /*b200*/  FADD.FTZ R36, R244, R8 ;  /* 0x00000008f4247221 */ /* 0x002fe20000010000 */
[----:B------:R-:W-:Y:S01]  /*b210*/  MOV R168, R250 ;  /* 0x000000fa00a87202 */ /* 0x000fe20000000f00 */
[----:B------:R-:W-:Y:S01]  /*b220*/  FADD.FTZ R4, R162, R160 ;  /* 0x000000a0a2047221 */ /* 0x000fe20000010000 */
[----:B---3--:R-:W-:Y:S01]  /*b230*/  F2FP.BF16.PACK_AB R8, R126, R124 ;  /* 0x0000007c7e08723e */ /* 0x008fe200000010ff */
[----:B------:R-:W-:Y:S01]  /*b240*/  IMAD.MOV.U32 R162, RZ, RZ, R164 ;  /* 0x000000ffffa27224 */ /* 0x000fe200078e00a4 */
[----:B------:R-:W-:Y:S01]  /*b250*/  F2FP.BF16.PACK_AB R9, R123, R91 ;  /* 0x0000005b7b09723e */ /* 0x000fe200000010ff */
[----:B------:R-:W-:Y:S01]  /*b260*/  FFMA.FTZ R33, R204, c[0x0][0x23c], -R5 ;  /* 0x00008f00cc217a23 */ /* 0x000fe20000010805 */
[----:B------:R-:W-:Y:S01]  /*b270*/  F2FP.BF16.PACK_AB R10, R129, R128 ;  /* 0x00000080810a723e */ /* 0x000fe200000010ff */
[----:B------:R-:W-:Y:S01]  /*b280*/  FFMA.FTZ R0, R171, c[0x0][0x23c], -R3 ;  /* 0x00008f00ab007a23 */ /* 0x000fe20000010803 */
[----:B------:R-:W-:Y:S01]  /*b290*/  F2FP.BF16.PACK_AB R11, R127, R125 ;  /* 0x0000007d7f0b723e */ /* 0x000fe200000010ff */
[----:B------:R-:W-:Y:S01]  /*b2a0*/  MUFU.EX2 R89, R30 ;  /* 0x0000001e00597308 */ /* 0x000fe20000000800 */
[----:B------:R-:W-:Y:S01]  /*b2b0*/  MOV R164, R166 ;  /* 0x000000a600a47202 */ /* 0x000fe20000000f00 */
[----:B------:R-:W-:Y:S01]  /*b2c0*/  IMAD.MOV.U32 R183, RZ, RZ, R110 ;  /* 0x000000ffffb77224 */ /* 0x000fe200078e006e */
[----:B------:R-:W-:Y:S01]  /*b2d0*/  MOV R166, R168 ;  /* 0x000000a800a67202 */ /* 0x000fe20000000f00 */
[----:B------:R-:W-:Y:S01]  /*b2e0*/  IMAD.MOV.U32 R168, RZ, RZ, R195 ;  /* 0x000000ffffa87224 */ /* 0x000fe200078e00c3 */
[----:B------:R-:W-:Y:S01]  /*b2f0*/  MOV R195, R234 ;  /* 0x000000ea00c37202 */ /* 0x000fe20000000f00 */
[----:B------:R-:W-:Y:S01]  /*b300*/  FADD.FTZ R4, R162, R4 ;  /* 0x00000004a2047221 */ /* 0x000fe20000010000 */
[----:B------:R-:W-:Y:S01]  /*b310*/  MOV R162, R164 ;  /* 0x000000a400a27202 */ /* 0x000fe20000000f00 */
[----:B------:R1:W2:Y:S01]  /*b320*/  MUFU.EX2 R88, R33 ;  /* 0x0000002100587308 */ /* 0x0002a20000000800 */
[----:B------:R-:W-:Y:S01]  /*b330*/  IMAD.MOV.U32 R164, RZ, RZ, R166 ;  /* 0x000000ffffa47224 */ /* 0x000fe200078e00a6 */
[----:B------:R-:W-:Y:S01]  /*b340*/  MOV R166, R168 ;  /* 0x000000a800a67202 */ /* 0x000fe20000000f00 */
[----:B------:R-:W-:Y:S01]  /*b350*/  FADD.FTZ R7, R134, R132 ;  /* 0x0000008486077221 */ /* 0x000fe20000010000 */
[----:B------:R-:W-:Y:S01]  /*b360*/  MOV R180, R109 ;  /* 0x0000006d00b47202 */ /* 0x000fe20000000f00 */
[----:B------:R-:W-:Y:S01]  /*b370*/  IMAD.MOV.U32 R207, RZ, RZ, R112 ;  /* 0x000000ffffcf7224 */ /* 0x000fe200078e0070 */
[----:B------:R-:W-:-:S02]  /*b380*/  MOV R168, R195 ;  /* 0x000000c300a87202 */ /* 0x000fc40000000f00 */
[----:B------:R-:W-:Y:S01]  /*b390*/  MUFU.EX2 R90, R29 ;  /* 0x0000001d005a7308 */ /* 0x000fe20000000800 */
[----:B------:R-:W-:Y:S01]  /*b3a0*/  MOV R147, R111 ;  /* 0x0000006f00937202 */ /* 0x000fe20000000f00 */
[----:B------:R-:W-:Y:S01]  /*b3b0*/  IMAD.MOV.U32 R204, RZ, RZ, R114 ;  /* 0x000000ffffcc7224 */ /* 0x000fe200078e0072 */
[----:B------:R-:W-:Y:S01]  /*b3c0*/  MOV R145, R113 ;  /* 0x0000007100917202 */ /* 0x000fe20000000f00 */
[--C-:B------:R-:W-:Y:S01]  /*b3d0*/  FFMA.FTZ R109, R159, c[0x0][0x23c], -R5.reuse ;  /* 0x00008f009f6d7a23 */ /* 0x100fe20000010805 */
[----:B------:R3:W5:Y:S01]  /*b3e0*/  LDL.LU R250, [R1+0xc4] ;  /* 0x0000c40001fa7983 */ /* 0x0007620000300800 */
[----:B-1----:R-:W-:Y:S02]  /*b3f0*/  HMMA.16816.F32.BF16 R32, R8, R16, R52 ;  /* 0x000000100820723c */ /* 0x002fe40000041834 */
[----:B------:R1:W-:Y:S01]  /*b400*/  MUFU.EX2 R53, R28 ;  /* 0x0000001c00357308 */ /* 0x0003e20000000800 */
[----:B------:R-:W-:Y:S02]  /*b410*/  FFMA.FTZ R110, R158, c[0x0][0x23c], -R5 ;  /* 0x00008f009e6e7a23 */ /* 0x000fe40000010805 */
[----:B------:R-:W-:-:S02]  /*b420*/  FFMA.FTZ R2, R239, c[0x0][0x23c], -R3 ;  /* 0x00008f00ef027a23 */ /* 0x000fc40000010803 */
[--C-:B------:R-:W-:Y:S02]  /*b430*/  FFMA.FTZ R5, R170, c[0x0][0x23c], -R3.reuse ;  /* 0x00008f00aa057a23 */ /* 0x100fe40000010803 */
[--C-:B------:R-:W-:Y:S02]  /*b440*/  FFMA.FTZ R38, R169, c[0x0][0x23c], -R3.reuse ;  /* 0x00008f00a9267a23 */ /* 0x100fe40000010803 */
[--C-:B------:R-:W-:Y:S02]  /*b450*/  FFMA.FTZ R111, R167, c[0x0][0x23c], -R3.reuse ;  /* 0x00008f00a76f7a23 */ /* 0x100fe40000010803 */
[--C-:B------:R-:W-:Y:S02]  /*b460*/  FFMA.FTZ R112, R165, c[0x0][0x23c], -R3.reuse ;  /* 0x00008f00a5707a23 */ /* 0x100fe40000010803 */
[--C-:B------:R-:W-:Y:S01]  /*b470*/  FFMA.FTZ R113, R163, c[0x0][0x23c], -R3.reuse ;  /* 0x00008f00a3717a23 */ /* 0x100fe20000010803 */
[----:B-1----:R-:W-:Y:S01]  /*b480*/  HMMA.16816.F32.BF16 R28, R8, R18, R48 ;  /* 0x00000012081c723c */ /* 0x002fe20000041830 */
[----:B------:R1:W-:Y:S01]  /*b490*/  MUFU.EX2 R51, R0 ;  /* 0x0000000000337308 */ /* 0x0003e20000000800 */
[----:B------:R-:W-:-:S02]  /*b4a0*/  FFMA.FTZ R114, R161, c[0x0][0x23c], -R3 ;  /* 0x00008f00a1727a23 */ /* 0x000fc40000010803 */
[----:B------:R-:W-:Y:S01]  /*b4b0*/  IMAD.MOV.U32 R190, RZ, RZ, R172 ;  /* 0x000000ffffbe7224 */ /* 0x000fe200078e00ac */
[----:B------:R-:W-:Y:S01]  /*b4c0*/  MOV R160, R175 ;  /* 0x000000af00a07202 */ /* 0x000fe20000000f00 */
[----:B------:R-:W-:Y:S01]  /*b4d0*/  FADD.FTZ R3, R245, R246 ;  /* 0x000000f6f5037221 */ /* 0x000fe20000010000 */
[----:B------:R-:W-:Y:S01]  /*b4e0*/  LDSM.16.MT88.4 R16, [R217+0xb000] ;  /* 0x00b00000d910783b */ /* 0x000fe20000004200 */
[----:B------:R-:W-:Y:S02]  /*b4f0*/  FADD.FTZ R37, R133, R7 ;  /* 0x0000000785257221 */ /* 0x000fe40000010000 */
[----:B------:R-:W-:Y:S02]  /*b500*/  FADD.FTZ R7, R233, R3 ;  /* 0x00000003e9077221 */ /* 0x000fe40000010000 */
[----:B-1----:R-:W-:Y:S01]  /*b510*/  FADD.FTZ R0, R162, R36 ;  /* 0x00000024a2007221 */ /* 0x002fe20000010000 */
[----:B------:R-:W-:Y:S02]  /*b520*/  MOV R162, R164 ;  /* 0x000000a400a27202 */ /* 0x000fe40000000f00 */
[----:B------:R-:W-:Y:S01]  /*b530*/  MOV R164, R166 ;  /* 0x000000a600a47202 */ /* 0x000fe20000000f00 */
        /* <DEDUP_REMOVED lines=9> */
[----:B------:R-:W-:-:S02]  /*b5d0*/  MOV R164, R166 ;  /* 0x000000a600a47202 */ /* 0x000fc40000000f00 */
[----:B------:R-:W-:Y:S01]  /*b5e0*/  MOV R166, R168 ;  /* 0x000000a800a67202 */ /* 0x000fe20000000f00 */
[----:B------:R-:W-:Y:S01]  /*b5f0*/  IMAD.MOV.U32 R168, RZ, RZ, R153 ;  /* 0x000000ffffa87224 */ /* 0x000fe200078e0099 */
[----:B------:R-:W-:Y:S02]  /*b600*/  MOV R152, R248 ;  /* 0x000000f800987202 */ /* 0x000fe40000000f00 */
[----:B------:R-:W-:Y:S02]  /*b610*/  MOV R153, R154 ;  /* 0x0000009a00997202 */ /* 0x000fe40000000f00 */
[----:B------:R-:W-:Y:S01]  /*b620*/  MOV R154, R155 ;  /* 0x0000009b009a7202 */ /* 0x000fe20000000f00 */
[----:B------:R-:W-:Y:S01]  /*b630*/  IMAD.MOV.U32 R155, RZ, RZ, R156 ;  /* 0x000000ffff9b7224 */ /* 0x000fe200078e009c */
[----:B------:R-:W-:Y:S01]  /*b640*/  MOV R156, R157 ;  /* 0x0000009d009c7202 */ /* 0x000fe20000000f00 */
        /* <DEDUP_REMOVED lines=8> */
[----:B------:R2:W-:Y:S01]  /*b6d0*/  MUFU.EX2 R49, R5 ;  /* 0x0000000500317308 */ /* 0x0005e20000000800 */
[----:B------:R-:W-:Y:S01]  /*b6e0*/  MOV R172, R247 ;  /* 0x000000f700ac7202 */ /* 0x000fe20000000f00 */
[----:B------:R-:W-:Y:S01]  /*b6f0*/  FADD.FTZ R7, R162, R7 ;  /* 0x00000007a2077221 */ /* 0x000fe20000010000 */
[----:B------:R-:W-:Y:S01]  /*b700*/  MOV R163, R157 ;  /* 0x0000009d00a37202 */ /* 0x000fe20000000f00 */
[----:B-1----:R-:W-:Y:S01]  /*b710*/  FADD.FTZ R2, R228, R0 ;  /* 0x00000000e4027221 */ /* 0x002fe20000010000 */
[----:B------:R-:W-:Y:S01]  /*b720*/  MOV R165, R152 ;  /* 0x0000009800a57202 */ /* 0x000fe20000000f00 */
[----:B------:R-:W-:Y:S01]  /*b730*/  IMAD.MOV.U32 R167, RZ, RZ, R174 ;  /* 0x000000ffffa77224 */ /* 0x000fe200078e00ae */
[----:B------:R-:W-:Y:S01]  /*b740*/  MOV R239, R172 ;  /* 0x000000ac00ef7202 */ /* 0x000fe20000000f00 */
[----:B--2---:R-:W-:Y:S01]  /*b750*/  FADD.FTZ R5, R230, R4 ;  /* 0x00000004e6057221 */ /* 0x004fe20000010000 */
        /* <DEDUP_REMOVED lines=12> */
[----:B------:R3:W5:Y:S01]  /*b820*/  LDL.LU R246, [R1+0xbc] ;  /* 0x0000bc0001f67983 */ /* 0x0007620000300800 */
        /* <DEDUP_REMOVED lines=16> */
[----:B------:R-:W-:Y:S01]  /*b930*/  IMAD.MOV.U32 R195, RZ, RZ, R232 ;  /* 0x000000ffffc37224 */ /* 0x000fe200078e00e8 */
[----:B------:R-:W-:Y:S01]  /*b940*/  MOV R248, R231 ;  /* 0x000000e700f87202 */ /* 0x000fe20000000f00 */
[----:B------:R-:W-:Y:S01]  /*b950*/  FADD.FTZ R0, R227, R3 ;  /* 0x00000003e3007221 */ /* 0x000fe20000010000 */
[----:B------:R3:W5:Y:S01]  /*b960*/  LDL.LU R232, [R1+0xa8] ;  /* 0x0000a80001e87983 */ /* 0x0007620000300800 */
[----:B------:R-:W-:Y:S01]  /*b970*/  FADD.FTZ R5, R226, R5 ;  /* 0x00000005e2057221 */ /* 0x000fe20000010000 */
[----:B------:R-:W-:Y:S01]  /*b980*/  MOV R146, R183 ;  /* 0x000000b700927202 */ /* 0x000fe20000000f00 */
[----:B------:R-:W-:Y:S01]  /*b990*/  IMAD.MOV.U32 R183, RZ, RZ, R180 ;  /* 0x000000ffffb77224 */ /* 0x000fe200078e00b4 */
[----:B------:R3:W5:Y:S01]  /*b9a0*/  LDL.LU R231, [R1+0xa4] ;  /* 0x0000a40001e77983 */ /* 0x0007620000300800 */
[----:B------:R-:W-:Y:S01]  /*b9b0*/  MOV R180, R182 ;  /* 0x000000b600b47202 */ /* 0x000fe20000000f00 */
[----:B------:R-:W-:Y:S01]  /*b9c0*/  FADD.FTZ R3, R134, R0 ;  /* 0x0000000086037221 */ /* 0x000fe20000010000 */
[----:B------:R-:W-:Y:S01]  /*b9d0*/  MOV R182, R178 ;  /* 0x000000b200b67202 */ /* 0x000fe20000000f00 */
[----:B------:R3:W5:Y:S01]  /*b9e0*/  LDL.LU R230, [R1+0xa0] ;  /* 0x0000a00001e67983 */ /* 0x0007620000300800 */
[----:B------:R-:W-:Y:S01]  /*b9f0*/  IMAD.MOV.U32 R178, RZ, RZ, R195 ;  /* 0x000000ffffb27224 */ /* 0x000fe200078e00c3 */
[----:B------:R-:W-:Y:S01]  /*ba00*/  MOV R195, R176 ;  /* 0x000000b000c37202 */ /* 0x000fe20000000f00 */
[----:B------:R-:W-:Y:S01]  /*ba10*/  FADD.FTZ R2, R224, R5 ;  /* 0x00000005e0027221 */ /* 0x000fe20000010000 */
[----:B------:R3:W5:Y:S01]  /*ba20*/  LDL.LU R229, [R1+0x9c] ;  /* 0x00009c0001e57983 */ /* 0x0007620000300800 */
[----:B------:R-:W-:-:S03]  /*ba30*/  MOV R176, R225 ;  /* 0x000000e100b07202 */ /* 0x000fc60000000f00 */
[----:B------:R3:W5:Y:S01]  /*ba40*/  LDL.LU R228, [R1+0x98] ;  /* 0x0000980001e47983 */ /* 0x0007620000300800 */
[----:B------:R-:W-:-:S03]  /*ba50*/  FADD.FTZ R3, R221, R3 ;  /* 0x00000003dd037221 */ /* 0x000fc60000010000 */
        /* <DEDUP_REMOVED lines=10> */
[----:B------:R3:W5:Y:S04]  /*bb00*/  LDL.LU R222, [R1+0x80] ;  /* 0x0000800001de7983 */ /* 0x0007680000300800 */
[----:B------:R3:W5:Y:S04]  /*bb10*/  LDL.LU R221, [R1+0x7c] ;  /* 0x00007c0001dd7983 */ /* 0x0007680000300800 */
[----:B------:R3:W5:Y:S04]  /*bb20*/  LDL.LU R220, [R1+0x78] ;  /* 0x0000780001dc7983 */ /* 0x0007680000300800 */
[----:B------:R3:W5:Y:S01]  /*bb30*/  LDL.LU R203, [R1+0x74] ;  /* 0x0000740001cb7983 */ /* 0x0007620000300800 */
[C---:B------:R-:W-:Y:S08]  /*bb40*/  HMMA.16816.F32.BF16 R148, R8.reuse, R20, R148 ;  /* 0x000000140894723c */ /* 0x040ff00000041894 */
[C---:B------:R-:W-:Y:S01]  /*bb50*/  HMMA.16816.F32.BF16 R56, R8.reuse, R22, R56 ;  /* 0x000000160838723c */ /* 0x040fe20000041838 */
[----:B------:R-:W1:Y:S07]  /*bb60*/  LDSM.16.MT88.4 R20, [R219+0xb000] ;  /* 0x00b00000db14783b */ /* 0x000e6e0000004200 */
[C---:B------:R-:W-:Y:S08]  /*bb70*/  HMMA.16816.F32.BF16 R64, R8.reuse, R24, R104 ;  /* 0x000000180840723c */ /* 0x040ff00000041868 */
[C---:B------:R-:W-:Y:S01]  /*bb80*/  HMMA.16816.F32.BF16 R60, R8.reuse, R26, R100 ;  /* 0x0000001a083c723c */ /* 0x040fe20000041864 */
[----:B------:R-:W2:Y:S07]  /*bb90*/  LDSM.16.MT88.4 R24, [R216+0xb000] ;  /* 0x00b00000d818783b */ /* 0x000eae0000004200 */
[C---:B------:R-:W-:Y:S08]  /*bba0*/  HMMA.16816.F32.BF16 R44, R8.reuse, R12, R44 ;  /* 0x0000000c082c723c */ /* 0x040ff0000004182c */
[----:B------:R-:W-:Y:S01]  /*bbb0*/  HMMA.16816.F32.BF16 R40, R8, R14, R40 ;  /* 0x0000000e0828723c */ /* 0x000fe20000041828 */
[----:B------:R-:W2:Y:S01]  /*bbc0*/  LDSM.16.MT88.4 R12, [R218+0xb000] ;  /* 0x00b00000da0c783b */ /* 0x000ea20000004200 */
[----:B------:R-:W1:Y:S05]  /*bbd0*/  MUFU.EX2 R50, R38 ;  /* 0x0000002600327308 */ /* 0x000e6a0000000800 */
[----:B------:R-:W-:-:S02]  /*bbe0*/  F2FP.BF16.PACK_AB R8, R89, R88 ;  /* 0x000000585908723e */ /* 0x000fc400000010ff */
[----:B----4-:R-:W-:Y:S01]  /*bbf0*/  F2FP.BF16.PACK_AB R9, R51, R52 ;  /* 0x000000343309723e */ /* 0x010fe200000010ff */
[----:B------:R4:W-:Y:S01]  /*bc00*/  MUFU.EX2 R48, R39 ;  /* 0x0000002700307308 */ /* 0x0009e20000000800 */
[----:B------:R-:W-:Y:S02]  /*bc10*/  F2FP.BF16.PACK_AB R10, R53, R90 ;  /* 0x0000005a350a723e */ /* 0x000fe400000010ff */
[----:B-1----:R-:W-:-:S05]  /*bc20*/  F2FP.BF16.PACK_AB R11, R50, R49 ;  /* 0x00000031320b723e */ /* 0x002fca00000010ff */
[----:B------:R-:W1:Y:S08]  /*bc30*/  MUFU.EX2 R92, R92 ;  /* 0x0000005c005c7308 */ /* 0x000e700000000800 */
[----:B------:R-:W-:Y:S01]  /*bc40*/  MUFU.EX2 R93, R93 ;  /* 0x0000005d005d7308 */ /* 0x000fe20000000800 */
[----:B------:R-:W-:Y:S07]  /*bc50*/  HMMA.16816.F32.BF16 R152, R8, R20, R80 ;  /* 0x000000140898723c */ /* 0x000fee0000041850 */
[----:B------:R-:W-:Y:S01]  /*bc60*/  MUFU.EX2 R94, R94 ;  /* 0x0000005e005e7308 */ /* 0x000fe20000000800 */
[----:B------:R-:W-:-:S07]  /*bc70*/  MOV R82, R178 ;  /* 0x000000b200527202 */ /* 0x000fce0000000f00 */
[----:B------:R-:W-:Y:S08]  /*bc80*/  MUFU.EX2 R95, R95 ;  /* 0x0000005f005f7308 */ /* 0x000ff00000000800 */
[----:B------:R-:W1:Y:S08]  /*bc90*/  MUFU.EX2 R96, R96 ;  /* 0x0000006000607308 */ /* 0x000e700000000800 */
[----:B------:R-:W-:Y:S08]  /*bca0*/  MUFU.EX2 R97, R97 ;  /* 0x0000006100617308 */ /* 0x000ff00000000800 */
[----:B------:R-:W1:Y:S01]  /*bcb0*/  MUFU.EX2 R98, R98 ;  /* 0x0000006200627308 */ /* 0x000e620000000800 */
[----:B------:R-:W-:Y:S01]  /*bcc0*/  MOV R55, R176 ;  /* 0x000000b000377202 */ /* 0x000fe20000000f00 */
[----:B------:R-:W-:Y:S01]  /*bcd0*/  FADD.FTZ R0, R135, R0 ;  /* 0x0000000087007221 */ /* 0x000fe20000010000 */
[----:B------:R-:W-:Y:S01]  /*bce0*/  MOV R100, R194 ;  /* 0x000000c200647202 */ /* 0x000fe20000000f00 */
[----:B------:R-:W-:Y:S01]  /*bcf0*/  IMAD.MOV.U32 R83, RZ, RZ, R161 ;  /* 0x000000ffff537224 */ /* 0x000fe200078e00a1 */
[----:B------:R-:W-:Y:S01]  /*bd00*/  MOV R102, R160 ;  /* 0x000000a000667202 */ /* 0x000fe20000000f00 */
[----:B------:R-:W-:-:S02]  /*bd10*/  IMAD.MOV.U32 R54, RZ, RZ, R195 ;  /* 0x000000ffff367224 */ /* 0x000fc400078e00c3 */
[----:B------:R-:W-:Y:S01]  /*bd20*/  FADD.FTZ R4, R82, R4 ;  /* 0x0000000452047221 */ /* 0x000fe20000010000 */
[----:B------:R-:W-:Y:S01]  /*bd30*/  MOV R103, R239 ;  /* 0x000000ef00677202 */ /* 0x000fe20000000f00 */
[----:B------:R-:W-:Y:S01]  /*bd40*/  IMAD.MOV.U32 R101, RZ, RZ, R162 ;  /* 0x000000ffff657224 */ /* 0x000fe200078e00a2 */
[C---:B--2---:R-:W-:Y:S01]  /*bd50*/  HMMA.16816.F32.BF16 R136, R8.reuse, R24, R136 ;  /* 0x000000180888723c */ /* 0x044fe20000041888 */
[----:B------:R-:W-:Y:S01]  /*bd60*/  MOV R105, R163 ;  /* 0x000000a300697202 */ /* 0x000fe20000000f00 */
[----:B------:R-:W-:Y:S01]  /*bd70*/  FADD.FTZ R0, R83, R0 ;  /* 0x0000000053007221 */ /* 0x000fe20000010000 */
[----:B------:R-:W-:Y:S01]  /*bd80*/  MOV R104, R165 ;  /* 0x000000a500687202 */ /* 0x000fe20000000f00 */
[----:B------:R-:W-:Y:S02]  /*bd90*/  FADD.FTZ R4, R54, R4 ;  /* 0x0000000436047221 */ /* 0x000fe40000010000 */
[----:B------:R-:W-:Y:S02]  /*bda0*/  FADD.FTZ R3, R55, R3 ;  /* 0x0000000337037221 */ /* 0x000fe40000010000 */
[----:B------:R-:W-:Y:S01]  /*bdb0*/  HMMA.16816.F32.BF16 R140, R8, R26, R140 ;  /* 0x0000001a088c723c */ /* 0x000fe2000004188c */
[----:B------:R-:W-:Y:S01]  /*bdc0*/  FADD.FTZ R2, R100, R2 ;  /* 0x0000000264027221 */ /* 0x000fe20000010000 */
[----:B------:R-:W-:Y:S01]  /*bdd0*/  MOV R55, R102 ;  /* 0x0000006600377202 */ /* 0x000fe20000000f00 */
[----:B------:R-:W-:Y:S01]  /*bde0*/  IMAD.MOV.U32 R54, RZ, RZ, R101 ;  /* 0x000000ffff367224 */ /* 0x000fe200078e0065 */
[----:B------:R-:W-:-:S04]  /*bdf0*/  MOV R100, R103 ;  /* 0x0000006700647202 */ /* 0x000fc80000000f00 */
        /* <DEDUP_REMOVED lines=10> */
[----:B------:R-:W-:-:S07]  /*bea0*/  IMAD.MOV.U32 R165, RZ, RZ, R211 ;  /* 0x000000ffffa57224 */ /* 0x000fce00078e00d3 */
[----:B----4-:R-:W-:Y:S01]  /*beb0*/  HMMA.16816.F32.BF16 R36, R8, R14, R84 ;  /* 0x0000000e0824723c */ /* 0x010fe20000041854 */
[----:B------:R-:W-:Y:S01]  /*bec0*/  IMAD.MOV.U32 R101, RZ, RZ, R104 ;  /* 0x000000ffff657224 */ /* 0x000fe200078e0068 */
[----:B------:R-:W-:Y:S01]  /*bed0*/  MOV R107, R164 ;  /* 0x000000a4006b7202 */ /* 0x000fe20000000f00 */
[----:B------:R-:W-:Y:S01]  /*bee0*/  IMAD.MOV.U32 R194, RZ, RZ, R181 ;  /* 0x000000ffffc27224 */ /* 0x000fe200078e00b5 */
[----:B------:R-:W-:Y:S01]  /*bef0*/  MOV R133, R166 ;  /* 0x000000a600857202 */ /* 0x000fe20000000f00 */
[----:B------:R-:W-:Y:S02]  /*bf00*/  LDSM.16.MT88.4 R160, [R219+0xb800] ;  /* 0x00b80000dba0783b */ /* 0x000fe40000004200 */
[----:B-1----:R-:W-:Y:S02]  /*bf10*/  F2FP.BF16.PACK_AB R8, R92, R48 ;  /* 0x000000305c08723e */ /* 0x002fe400000010ff */
[----:B------:R-:W-:Y:S02]  /*bf20*/  F2FP.BF16.PACK_AB R9, R96, R95 ;  /* 0x0000005f6009723e */ /* 0x000fe400000010ff */
[----:B------:R-:W-:-:S02]  /*bf30*/  F2FP.BF16.PACK_AB R10, R94, R93 ;  /* 0x0000005d5e0a723e */ /* 0x000fc400000010ff */
[----:B------:R-:W-:Y:S01]  /*bf40*/  F2FP.BF16.PACK_AB R11, R98, R97 ;  /* 0x00000061620b723e */ /* 0x000fe200000010ff */
[----:B------:R-:W-:Y:S01]  /*bf50*/  FADD.FTZ R4, R54, R4 ;  /* 0x0000000436047221 */ /* 0x000fe20000010000 */
[----:B------:R-:W-:Y:S01]  /*bf60*/  MOV R209, R183 ;  /* 0x000000b700d17202 */ /* 0x000fe20000000f00 */
[----:B------:R-:W-:Y:S01]  /*bf70*/  IMAD.MOV.U32 R204, RZ, RZ, R180 ;  /* 0x000000ffffcc7224 */ /* 0x000fe200078e00b4 */
[----:B------:R-:W-:Y:S01]  /*bf80*/  MOV R211, R182 ;  /* 0x000000b600d37202 */ /* 0x000fe20000000f00 */
[----:B------:R-:W-:Y:S01]  /*bf90*/  FADD.FTZ R3, R55, R3 ;  /* 0x0000000337037221 */ /* 0x000fe20000010000 */
[----:B------:R-:W-:Y:S01]  /*bfa0*/  MOV R103, R190 ;  /* 0x000000be00677202 */ /* 0x000fe20000000f00 */
[----:B------:R-:W-:Y:S01]  /*bfb0*/  HMMA.16816.F32.BF16 R180, R8, R12, R44 ;  /* 0x0000000c08b4723c */ /* 0x000fe2000004182c */
[----:B------:R-:W-:Y:S01]  /*bfc0*/  FADD.FTZ R2, R100, R2 ;  /* 0x0000000264027221 */ /* 0x000fe20000010000 */
[----:B------:R-:W-:Y:S01]  /*bfd0*/  MOV R81, R106 ;  /* 0x0000006a00517202 */ /* 0x000fe20000000f00 */
[----:B------:R-:W-:-:S02]  /*bfe0*/  IMAD.MOV.U32 R104, RZ, RZ, R248 ;  /* 0x000000ffff687224 */ /* 0x000fc400078e00f8 */
[----:B------:R-:W-:Y:S01]  /*bff0*/  FADD.FTZ R0, R192, R0 ;  /* 0x00000000c0007221 */ /* 0x000fe20000010000 */
[----:B------:R-:W-:Y:S01]  /*c000*/  MOV R135, R145 ;  /* 0x0000009100877202 */ /* 0x000fe20000000f00 */
[----:B------:R-:W-:Y:S01]  /*c010*/  IMAD.MOV.U32 R80, RZ, RZ, R105 ;  /* 0x000000ffff507224 */ /* 0x000fe200078e0069 */
[----:B------:R-:W-:Y:S01]  /*c020*/  HMMA.16816.F32.BF16 R64, R8, R24, R64 ;  /* 0x000000180840723c */ /* 0x000fe20000041840 */
[----:B------:R-:W-:Y:S01]  /*c030*/  FADD.FTZ R7, R102, R3 ;  /* 0x0000000366077221 */ /* 0x000fe20000010000 */
[----:B------:R-:W-:Y:S01]  /*c040*/  MOV R82, R107 ;  /* 0x0000006b00527202 */ /* 0x000fe20000000f00 */
[----:B------:R-:W-:Y:S01]  /*c050*/  FADD.FTZ R5, R103, R2 ;  /* 0x0000000267057221 */ /* 0x000fe20000010000 */
[----:B------:R-:W-:-:S04]  /*c060*/  MOV R54, R134 ;  /* 0x0000008600367202 */ /* 0x000fc80000000f00 */
[----:B------:R-:W-:Y:S01]  /*c070*/  HMMA.16816.F32.BF16 R60, R8, R26, R60 ;  /* 0x0000001a083c723c */ /* 0x000fe2000004183c */
[----:B------:R-:W-:Y:S01]  /*c080*/  IMAD.MOV.U32 R83, RZ, RZ, R133 ;  /* 0x000000ffff537224 */ /* 0x000fe200078e0085 */
[----:B------:R-:W-:-:S06]  /*c090*/  MOV R55, R132 ;  /* 0x0000008400377202 */ /* 0x000fcc0000000f00 */
[----:B------:R-:W-:Y:S01]  /*c0a0*/  HMMA.16816.F32.BF16 R148, R8, R20, R148 ;  /* 0x000000140894723c */ /* 0x000fe20000041894 */
[----:B------:R-:W-:-:S07]  /*c0b0*/  IMAD.MOV.U32 R164, RZ, RZ, R144 ;  /* 0x000000ffffa47224 */ /* 0x000fce00078e0090 */
[----:B------:R-:W-:Y:S01]  /*c0c0*/  HMMA.16816.F32.BF16 R56, R8, R22, R56 ;  /* 0x000000160838723c */ /* 0x000fe20000041838 */
[----:B------:R-:W-:-:S07]  /*c0d0*/  FADD.FTZ R2, R81, R7 ;  /* 0x0000000751027221 */ /* 0x000fce0000010000 */
[----:B------:R-:W-:Y:S01]  /*c0e0*/  HMMA.16816.F32.BF16 R32, R8, R16, R32 ;  /* 0x000000100820723c */ /* 0x000fe20000041820 */
[----:B------:R-:W-:-:S07]  /*c0f0*/  MOV R167, R147 ;  /* 0x0000009300a77202 */ /* 0x000fce0000000f00 */
[----:B------:R-:W-:Y:S01]  /*c100*/  HMMA.16816.F32.BF16 R28, R8, R18, R28 ;  /* 0x00000012081c723c */ /* 0x000fe2000004181c */
[----:B------:R-:W-:-:S07]  /*c110*/  MOV R239, R193 ;  /* 0x000000c100ef7202 */ /* 0x000fce0000000f00 */
[----:B------:R-:W-:Y:S01]  /*c120*/  HMMA.16816.F32.BF16 R12, R8, R14, R40 ;  /* 0x0000000e080c723c */ /* 0x000fe20000041828 */
[----:B------:R-:W-:Y:S01]  /*c130*/  IMAD.MOV.U32 R100, RZ, RZ, R135 ;  /* 0x000000ffff647224 */ /* 0x000fe200078e0087 */
[----:B------:R-:W-:Y:S01]  /*c140*/  MOV R166, R146 ;  /* 0x0000009200a67202 */ /* 0x000fe20000000f00 */
[----:B------:R-:W-:Y:S01]  /*c150*/  IMAD.MOV.U32 R103, RZ, RZ, R239 ;  /* 0x000000ffff677224 */ /* 0x000fe200078e00ef */
        /* <DEDUP_REMOVED lines=18> */
[----:B------:R-:W1:Y:S01]  /*c280*/  LDSM.16.MT88.4 R144, [R216+0xb800] ;  /* 0x00b80000d890783b */ /* 0x000e620000004200 */
[----:B------:R-:W-:-:S02]  /*c290*/  FADD.FTZ R0, R235, R4 ;  /* 0x00000004eb007221 */ /* 0x000fc40000010000 */
[----:B------:R-:W-:Y:S01]  /*c2a0*/  FADD.FTZ R4, R101, R5 ;  /* 0x0000000565047221 */ /* 0x000fe20000010000 */
[----:B------:R-:W2:Y:S01]  /*c2b0*/  LDSM.16.MT88.4 R176, [R217+0xb800] ;  /* 0x00b80000d9b0783b */ /* 0x000ea20000004200 */
[----:B------:R-:W-:Y:S02]  /*c2c0*/  FADD.FTZ R3, R102, R3 ;  /* 0x0000000366037221 */ /* 0x000fe40000010000 */
[----:B------:R-:W-:Y:S01]  /*c2d0*/  FADD.FTZ R2, R103, R2 ;  /* 0x0000000267027221 */ /* 0x000fe20000010000 */
[----:B------:R-:W4:Y:S01]  /*c2e0*/  LDSM.16.MT88.4 R16, [R218+0xb800] ;  /* 0x00b80000da10783b */ /* 0x000f220000004200 */
[----:B------:R-:W-:Y:S01]  /*c2f0*/  FADD.FTZ R0, R104, R0 ;  /* 0x0000000068007221 */ /* 0x000fe20000010000 */
[----:B------:R-:W-:Y:S01]  /*c300*/  MOV R204, R195 ;  /* 0x000000c300cc7202 */ /* 0x000fe20000000f00 */
[----:B------:R-:W-:Y:S01]  /*c310*/  IMAD.MOV.U32 R209, RZ, RZ, R193 ;  /* 0x000000ffffd17224 */ /* 0x000fe200078e00c1 */
        /* <DEDUP_REMOVED lines=41> */
[----:B------:R-:W-:Y:S01]  /*c5b0*/  MUFU.EX2 R99, R99 ;  /* 0x0000006300637308 */ /* 0x000fe20000000800 */
[----:B------:R-:W-:Y:S02]  /*c5c0*/  FADD.FTZ R3, R48, R3 ;  /* 0x0000000330037221 */ /* 0x000fe40000010000 */
[----:B------:R-:W-:Y:S02]  /*c5d0*/  FADD.FTZ R235, R95, R235 ;  /* 0x000000eb5feb7221 */ /* 0x000fe40000010000 */
[----:B------:R-:W-:-:S02]  /*c5e0*/  FADD.FTZ R2, R88, R2 ;  /* 0x0000000258027221 */ /* 0x000fc40000010000 */
[----:B------:R-:W-:Y:S01]  /*c5f0*/  FADD.FTZ R0, R52, R0 ;  /* 0x0000000034007221 */ /* 0x000fe20000010000 */
[----:B------:R-:W1:Y:S01]  /*c600*/  MUFU.EX2 R108, R108 ;  /* 0x0000006c006c7308 */ /* 0x000e620000000800 */
        /* <DEDUP_REMOVED lines=54> */
[C---:B--2---:R-:W-:Y:S08]  /*c970*/  HMMA.16816.F32.BF16 R168, R188.reuse, R176, R168 ;  /* 0x000000b0bca8723c */ /* 0x044ff000000418a8 */
[----:B------:R-:W-:Y:S08]  /*c980*/  HMMA.16816.F32.BF16 R172, R188, R178, R172 ;  /* 0x000000b2bcac723c */ /* 0x000ff000000418ac */
[C---:B------:R-:W-:Y:S08]  /*c990*/  HMMA.16816.F32.BF16 R132, R192.reuse, R144, R64 ;  /* 0x00000090c084723c */ /* 0x040ff00000041840 */
[C---:B------:R-:W-:Y:S08]  /*c9a0*/  HMMA.16816.F32.BF16 R148, R192.reuse, R160, R148 ;  /* 0x000000a0c094723c */ /* 0x040ff00000041894 */
[----:B------:R-:W-:Y:S08]  /*c9b0*/  HMMA.16816.F32.BF16 R164, R192, R176, R32 ;  /* 0x000000b0c0a4723c */ /* 0x000ff00000041820 */
[----:B----4-:R-:W-:Y:S08]  /*c9c0*/  HMMA.16816.F32.BF16 R184, R188, R16, R184 ;  /* 0x00000010bcb8723c */ /* 0x010ff000000418b8 */
[C---:B------:R-:W-:Y:S08]  /*c9d0*/  HMMA.16816.F32.BF16 R144, R192.reuse, R146, R60 ;  /* 0x00000092c090723c */ /* 0x040ff0000004183c */
[C---:B------:R-:W-:Y:S08]  /*c9e0*/  HMMA.16816.F32.BF16 R160, R192.reuse, R162, R56 ;  /* 0x000000a2c0a0723c */ /* 0x040ff00000041838 */
[C---:B------:R-:W-:Y:S08]  /*c9f0*/  HMMA.16816.F32.BF16 R176, R192.reuse, R178, R28 ;  /* 0x000000b2c0b0723c */ /* 0x040ff0000004181c */
[----:B------:R-:W-:Y:S08]  /*ca00*/  HMMA.16816.F32.BF16 R180, R192, R16, R180 ;  /* 0x00000010c0b4723c */ /* 0x000ff000000418b4 */
[-C--:B------:R-:W-:Y:S08]  /*ca10*/  HMMA.16816.F32.BF16 R188, R188, R18.reuse, R36 ;  /* 0x00000012bcbc723c */ /* 0x080ff00000041824 */
[----:B------:R-:W-:Y:S01]  /*ca20*/  HMMA.16816.F32.BF16 R192, R192, R18, R12 ;  /* 0x00000012c0c0723c */ /* 0x000fe2000004180c */
[----:B------:R-:W-:Y:S07]  /*ca30*/  @!P0 BRA `(.L_x_344) ;  /* 0x0000665000008947 */ /* 0x000fee0003800000 */
[----:B---3--:R-:W2:Y:S01]  /*ca40*/  LDL.LU R207, [R1+0x68] ;  /* 0x0000680001cf7983 */ /* 0x008ea20000300800 */
[----:B------:R-:W-:Y:S01]  /*ca50*/  MOV R0, UR12 ;  /* 0x0000000c00007c02 */ /* 0x000fe20008000f00 */
[----:B------:R-:W-:Y:S01]  /*ca60*/  ULDC.64 UR6, c[0x0][0x1a0] ;  /* 0x0000680000067ab9 */ /* 0x000fe20000000a00 */
[----:B-----5:R-:W-:Y:S01]  /*ca70*/  ISETP.GE.AND P0, PT, R250, c[0x0][0x220], PT ;  /* 0x00008800fa007a0c */ /* 0x020fe20003f06270 */
[----:B------:R-:W1:Y:S01]  /*ca80*/  S2R R237, SR_TID.X ;  /* 0x0000000000ed7919 */ /* 0x000e620000002100 */
[----:B------:R-:W-:Y:S01]  /*ca90*/  MOV R3, c[0x0][0x1a4] ;  /* 0x0000690000037a02 */ /* 0x000fe20000000f00 */
[----:B------:R-:W-:Y:S01]  /*caa0*/  IMAD.MOV.U32 R201, RZ, RZ, R198 ;  /* 0x000000ffffc97224 */ /* 0x000fe200078e00c6 */
[----:B------:R-:W-:Y:S01]  /*cab0*/  MOV R252, c[0x0][0x1a4] ;  /* 0x0000690000fc7a02 */ /* 0x000fe20000000f00 */
[----:B------:R-:W-:Y:S01]  /*cac0*/  IMAD.MOV.U32 R202, RZ, RZ, R6 ;  /* 0x000000ffffca7224 */ /* 0x000fe200078e0006 */
[----:B------:R-:W-:Y:S01]  /*cad0*/  MOV R199, R197 ;  /* 0x000000c500c77202 */ /* 0x000fe20000000f00 */
[----:B------:R-:W-:Y:S01]  /*cae0*/  USHF.L.U64.HI UR5, UR6, 0x4, UR7 ;  /* 0x0000000406057899 */ /* 0x000fe20008010207 */
[----:B------:R-:W-:Y:S01]  /*caf0*/  MOV R200, R196 ;  /* 0x000000c400c87202 */ /* 0x000fe20000000f00 */
[----:B------:R-:W-:-:S02]  /*cb00*/  USHF.L.U32 UR8, UR6, 0x4, URZ ;  /* 0x0000000406087899 */ /* 0x000fc4000800063f */
[----:B------:R-:W-:Y:S02]  /*cb10*/  ULEA.HI.SX32 UR11, UR9, 0xfffffffe, 0x19 ;  /* 0xfffffffe090b7891 */ /* 0x000fe4000f8fca3f */
[----:B------:R-:W-:Y:S01]  /*cb20*/  @!P0 IMAD R252, R252, 0x70, RZ ;  /* 0x00000070fcfc8824 */ /* 0x000fe200078e02ff */
[----:B------:R-:W-:Y:S01]  /*cb30*/  ULDC.64 UR6, c[0x0][0x1a0] ;  /* 0x0000680000067ab9 */ /* 0x000fe20000000a00 */
[----:B-1----:R-:W-:-:S05]  /*cb40*/  LOP3.LUT R237, R237, 0x3, RZ, 0xc0, !PT ;  /* 0x00000003eded7812 */ /* 0x002fca00078ec0ff */
[----:B--2---:R-:W-:-:S05]  /*cb50*/  IMAD R2, R237, -0x2, R207 ;  /* 0xfffffffeed027824 */ /* 0x004fca00078e02cf */
[----:B------:R-:W-:Y:S01]  /*cb60*/  IADD3 R0, R0, -UR13, R2 ;  /* 0x8000000d00007c10 */ /* 0x000fe2000fffe002 */
[----:B------:R-:W-:-:S04]  /*cb70*/  IMAD.MOV.U32 R2, RZ, RZ, c[0x0][0x1a4] ;  /* 0x00006900ff027624 */ /* 0x000fc800078e00ff */
[----:B------:R1:W-:Y:S01]  /*cb80*/  STL [R1+0x14], R0 ;  /* 0x0000140001007387 */ /* 0x0003e20000100800 */
[----:B------:R-:W-:Y:S01]  /*cb90*/  @!P0 IMAD R2, R2, 0x50, RZ ;  /* 0x0000005002028824 */ /* 0x000fe200078e02ff */
[----:B-1----:R-:W-:-:S05]  /*cba0*/  MOV R0, c[0x0][0x1a4] ;  /* 0x0000690000007a02 */ /* 0x002fca0000000f00 */
[----:B------:R-:W-:Y:S02]  /*cbb0*/  @!P0 IMAD R4, R0, 0x30, RZ ;  /* 0x0000003000048824 */ /* 0x000fe400078e02ff */
[----:B------:R-:W-:-:S03]  /*cbc0*/  @!P0 IMAD R0, R3, 0x60, RZ ;  /* 0x0000006003008824 */ /* 0x000fc600078e02ff */
[----:B------:R1:W-:Y:S04]  /*cbd0*/  @!P0 STL [R1+0x10], R4 ;  /* 0x0000100401008387 */ /* 0x0003e80000100800 */
[----:B------:R1:W-:Y:S04]  /*cbe0*/  @!P0 STL [R1+0xc], R2 ;  /* 0x00000c0201008387 */ /* 0x0003e80000100800 */
[----:B------:R1:W-:Y:S01]  /*cbf0*/  @!P0 STL [R1+0x8], R0 ;  /* 0x0000080001008387 */ /* 0x0003e20000100800 */
[----:B------:R-:W-:Y:S05]  /*cc00*/  BRA `(.L_x_345) ;  /* 0x00000a0000007947 */ /* 0x000fea0003800000 */
.L_x_347:
[----:B------:R-:W-:Y:S01]  /*cc10*/  IMAD.U32 R0, RZ, RZ, UR11 ;  /* 0x0000000bff007e24 */ /* 0x000fe2000f8e00ff */
[----:B------:R1:W-:Y:S04]  /*cc20*/  @P0 STS.128 [R234+0x4000], RZ ;  /* 0x004000ffea000388 */ /* 0x0003e80000000c00 */
[----:B------:R-:W-:Y:S04]  /*cc30*/  @!P0 IADD3 R0, R0, -0x1, RZ ;  /* 0xffffffff00008810 */ /* 0x000fe80007ffe0ff */
[----:B------:R-:W-:Y:S05]  /*cc40*/  @!P0 SHF.R.S32.HI R2, RZ, 0x1f, R0 ;  /* 0x0000001fff028819 */ /* 0x000fea0000011400 */
[----:B------:R-:W-:Y:S02]  /*cc50*/  @!P0 IMAD R196, R2, c[0x0][0x198], RZ ;  /* 0x0000660002c48a24 */ /* 0x000fe400078e02ff */
[C---:B------:R-:W-:Y:S04]  /*cc60*/  @!P0 IMAD.WIDE.U32 R2, R0.reuse, c[0x0][0x198], RZ ;  /* 0x0000660000028a25 */ /* 0x040fe800078e00ff */
[----:B------:R-:W-:Y:S01]  /*cc70*/  @!P0 IMAD R197, R0, c[0x0][0x19c], R196 ;  /* 0x0000670000c58a24 */ /* 0x000fe200078e02c4 */
[-C--:B------:R-:W-:Y:S01]  /*cc80*/  @!P0 LEA R0, P2, R2, R246.reuse, 0x7 ;  /* 0x000000f602008211 */ /* 0x080fe200078438ff */
[----:B------:R-:W-:Y:S02]  /*cc90*/  IMAD.U32 R196, RZ, RZ, UR11 ;  /* 0x0000000bffc47e24 */ /* 0x000fe4000f8e00ff */
[----:B------:R-:W-:Y:S03]  /*cca0*/  @!P0 IMAD.IADD R197, R3, 0x1, R197 ;  /* 0x0000000103c58824 */ /* 0x000fe600078e02c5 */
[----:B------:R-:W-:Y:S02]  /*ccb0*/  @!P0 IADD3 R3, R196, -0x1, RZ ;  /* 0xffffffffc4038810 */ /* 0x000fe40007ffe0ff */
[-C--:B------:R-:W-:Y:S02]  /*ccc0*/  @!P0 LEA.HI.X R197, R2, R245.reuse, R197, 0x7, P2 ;  /* 0x000000f502c58211 */ /* 0x080fe400010f3cc5 */
[----:B------:R-:W-:Y:S05]  /*ccd0*/  @!P0 SHF.R.S32.HI R2, RZ, 0x1f, R3 ;  /* 0x0000001fff028819 */ /* 0x000fea0000011403 */
[----:B------:R-:W-:Y:S04]  /*cce0*/  @!P0 IMAD R2, R2, c[0x0][0x198], RZ ;  /* 0x0000660002028a24 */ /* 0x000fe800078e02ff */
[C---:B------:R-:W-:Y:S02]  /*ccf0*/  @!P0 IMAD R196, R3.reuse, c[0x0][0x19c], R2 ;  /* 0x0000670003c48a24 */ /* 0x040fe400078e0202 */
[----:B------:R-:W-:Y:S04]  /*cd00*/  @!P0 IMAD.WIDE.U32 R2, R3, c[0x0][0x198], RZ ;  /* 0x0000660003028a25 */ /* 0x000fe800078e00ff */
[----:B------:R-:W-:Y:S01]  /*cd10*/  @!P0 IMAD.IADD R3, R3, 0x1, R196 ;  /* 0x0000000103038824 */ /* 0x000fe200078e02c4 */
[C---:B------:R-:W-:Y:S04]  /*cd20*/  @!P0 LEA R204, P2, R2.reuse, R246, 0x7 ;  /* 0x000000f602cc8211 */ /* 0x040fe800078438ff */
[-C--:B------:R-:W-:Y:S01]  /*cd30*/  @!P0 LEA.HI.X R198, R2, R245.reuse, R3, 0x7, P2 ;  /* 0x000000f502c68211 */ /* 0x080fe200010f3c03 */
[----:B------:R-:W-:Y:S01]  /*cd40*/  IMAD.U32 R2, RZ, RZ, UR11 ;  /* 0x0000000bff027e24 */ /* 0x000fe2000f8e00ff */
[C---:B------:R-:W-:Y:S04]  /*cd50*/  @!P0 LEA R196, P2, R0.reuse, c[0x0][0x168], 0x1 ;  /* 0x00005a0000c48a11 */ /* 0x040fe800078408ff */
[----:B------:R-:W-:Y:S02]  /*cd60*/  @!P0 LEA.HI.X R197, R0, c[0x0][0x16c], R197, 0x1, P2 ;  /* 0x00005b0000c58a11 */ /* 0x000fe400010f0cc5 */
[----:B------:R-:W-:Y:S02]  /*cd70*/  @!P0 IADD3 R0, P3, R204, UR24, RZ ;  /* 0x00000018cc008c10 */ /* 0x000fe4000ff7e0ff */
[----:B------:R-:W-:Y:S01]  /*cd80*/  @!P0 IADD3 R2, R2, -0x1, RZ ;  /* 0xffffffff02028810 */ /* 0x000fe20007ffe0ff */
[----:B------:R-:W-:Y:S01]  /*cd90*/  @!PT LDS RZ, [RZ] ;  /* 0x00000000fffff984 */ /* 0x000fe20000000800 */
[----:B------:R-:W-:Y:S01]  /*cda0*/  @!PT LDS RZ, [RZ] ;  /* 0x00000000fffff984 */ /* 0x000fe20000000800 */
[----:B------:R-:W-:Y:S01]  /*cdb0*/  @!PT LDS RZ, [RZ] ;  /* 0x00000000fffff984 */ /* 0x000fe20000000800 */
[----:B------:R2:W-:Y:S03]  /*cdc0*/  @!P0 LDGSTS.E.BYPASS.LTC128B.128 [R234+0x4000], [R196.64] ;  /* 0x04000000c4ea8fae */ /* 0x0005e6000b901d52 */
[----:B------:R-:W-:Y:S03]  /*cdd0*/  @!P0 SHF.R.S32.HI R3, RZ, 0x1f, R2 ;  /* 0x0000001fff038819 */ /* 0x000fe60000011402 */
[----:B------:R1:W-:Y:S02]  /*cde0*/  @P0 STS.128 [R234+0x4800], RZ ;  /* 0x004800ffea000388 */ /* 0x0003e40000000c00 */
[----:B------:R-:W-:Y:S01]  /*cdf0*/  @!P0 IMAD R3, R3, c[0x0][0x198], RZ ;  /* 0x0000660003038a24 */ /* 0x000fe200078e02ff */
[----:B--2---:R-:W-:Y:S02]  /*ce00*/  @!P0 LEA R196, P2, R0, c[0x0][0x168], 0x1 ;  /* 0x00005a0000c48a11 */ /* 0x004fe400078408ff */
[----:B------:R-:W-:Y:S01]  /*ce10*/  @!P0 IADD3.X R197, R198, UR26, RZ, P3, !PT ;  /* 0x0000001ac6c58c10 */ /* 0x000fe20009ffe4ff */
[----:B------:R-:W-:Y:S03]  /*ce20*/  @!P0 IMAD.MOV.U32 R198, RZ, RZ, c[0x0][0x19c] ;  /* 0x00006700ffc68624 */ /* 0x000fe600078e00ff */
[----:B------:R-:W-:Y:S01]  /*ce30*/  @!P0 LEA.HI.X R197, R0, c[0x0][0x16c], R197, 0x1, P2 ;  /* 0x00005b0000c58a11 */ /* 0x000fe200010f0cc5 */
[C---:B------:R-:W-:Y:S02]  /*ce40*/  @!P0 IMAD R0, R2.reuse, c[0x0][0x19c], R3 ;  /* 0x0000670002008a24 */ /* 0x040fe400078e0203 */
[----:B------:R-:W-:Y:S02]  /*ce50*/  @!P0 IMAD.WIDE.U32 R2, R2, c[0x0][0x198], RZ ;  /* 0x0000660002028a25 */ /* 0x000fe400078e00ff */
[----:B------:R-:W-:Y:S01]  /*ce60*/  @!PT LDS RZ, [RZ] ;  /* 0x00000000fffff984 */ /* 0x000fe20000000800 */
[----:B------:R-:W-:Y:S01]  /*ce70*/  @!PT LDS RZ, [RZ] ;  /* 0x00000000fffff984 */ /* 0x000fe20000000800 */
[----:B------:R-:W-:Y:S01]  /*ce80*/  @!PT LDS RZ, [RZ] ;  /* 0x00000000fffff984 */ /* 0x000fe20000000800 */
[----:B------:R2:W-:Y:S02]  /*ce90*/  @!P0 LDGSTS.E.BYPASS.LTC128B.128 [R234+0x4800], [R196.64] ;  /* 0x04800000c4ea8fae */ /* 0x0005e4000b901d52 */
[----:B------:R-:W-:Y:S01]  /*cea0*/  @!P0 IMAD R198, R198, 0x30, RZ ;  /* 0x00000030c6c68824 */ /* 0x000fe200078e02ff */
[----:B------:R-:W-:Y:S03]  /*ceb0*/  @!P0 IADD3 R0, R3, R0, RZ ;  /* 0x0000000003008210 */ /* 0x000fe60007ffe0ff */
[----:B------:R1:W-:Y:S01]  /*cec0*/  @P0 STS.128 [R234+0x5000], RZ ;  /* 0x005000ffea000388 */ /* 0x0003e20000000c00 */
[CC--:B--2---:R-:W-:Y:S04]  /*ced0*/  @!P0 LEA R196, P2, R2.reuse, R246.reuse, 0x7 ;  /* 0x000000f602c48211 */ /* 0x0c4fe800078438ff */
[-C--:B------:R-:W-:Y:S01]  /*cee0*/  @!P0 LEA.HI.X R197, R2, R245.reuse, R0, 0x7, P2 ;  /* 0x000000f502c58211 */ /* 0x080fe200010f3c00 */
[----:B------:R-:W-:Y:S02]  /*cef0*/  @!P0 IMAD.MOV.U32 R2, RZ, RZ, c[0x0][0x198] ;  /* 0x00006600ff028624 */ /* 0x000fe400078e00ff */
[----:B------:R-:W-:Y:S02]  /*cf00*/  IMAD.U32 R0, RZ, RZ, UR11 ;  /* 0x0000000bff007e24 */ /* 0x000fe4000f8e00ff */
[----:B------:R-:W-:Y:S04]  /*cf10*/  @!P0 IMAD.WIDE.U32 R2, R2, 0x30, R196 ;  /* 0x0000003002028825 */ /* 0x000fe800078e00c4 */
[----:B------:R-:W-:Y:S01]  /*cf20*/  @!P0 IMAD.IADD R198, R198, 0x1, R3 ;  /* 0x00000001c6c68824 */ /* 0x000fe200078e0203 */
[----:B------:R-:W-:Y:S02]  /*cf30*/  @!P0 IADD3 R3, R0, -0x1, RZ ;  /* 0xffffffff00038810 */ /* 0x000fe40007ffe0ff */
[C---:B------:R-:W-:Y:S02]  /*cf40*/  @!P0 LEA R204, P2, R2.reuse, c[0x0][0x168], 0x1 ;  /* 0x00005a0002cc8a11 */ /* 0x040fe400078408ff */
[----:B------:R-:W-:Y:S02]  /*cf50*/  @!P0 SHF.R.S32.HI R0, RZ, 0x1f, R3 ;  /* 0x0000001fff008819 */ /* 0x000fe40000011403 */
[----:B------:R-:W-:Y:S02]  /*cf60*/  @!P0 LEA.HI.X R205, R2, c[0x0][0x16c], R198, 0x1, P2 ;  /* 0x00005b0002cd8a11 */ /* 0x000fe400010f0cc6 */
[----:B------:R-:W-:Y:S01]  /*cf70*/  @!P0 MOV R198, c[0x0][0x19c] ;  /* 0x0000670000c68a02 */ /* 0x000fe20000000f00 */
[----:B------:R-:W-:Y:S04]  /*cf80*/  @!P0 IMAD R0, R0, c[0x0][0x198], RZ ;  /* 0x0000660000008a24 */ /* 0x000fe800078e02ff */
[C---:B------:R-:W-:Y:S02]  /*cf90*/  @!P0 IMAD R0, R3.reuse, c[0x0][0x19c], R0 ;  /* 0x0000670003008a24 */ /* 0x040fe400078e0200 */
[----:B------:R-:W-:Y:S04]  /*cfa0*/  @!P0 IMAD.WIDE.U32 R2, R3, c[0x0][0x198], RZ ;  /* 0x0000660003028a25 */ /* 0x000fe800078e00ff */
[----:B------:R-:W-:Y:S01]  /*cfb0*/  @!P0 IMAD R198, R198, 0x50, RZ ;  /* 0x00000050c6c68824 */ /* 0x000fe200078e02ff */
[C---:B------:R-:W-:Y:S02]  /*cfc0*/  @!P0 LEA R197, P2, R2.reuse, R246, 0x7 ;  /* 0x000000f602c58211 */ /* 0x040fe400078438ff */
[----:B------:R-:W-:Y:S01]  /*cfd0*/  @!P0 IADD3 R0, R3, R0, RZ ;  /* 0x0000000003008210 */ /* 0x000fe20007ffe0ff */
[----:B------:R-:W-:Y:S03]  /*cfe0*/  @!P0 IMAD.MOV.U32 R3, RZ, RZ, c[0x0][0x19c] ;  /* 0x00006700ff038624 */ /* 0x000fe600078e00ff */
[----:B------:R-:W-:Y:S01]  /*cff0*/  @!P0 LEA.HI.X R196, R2, R245, R0, 0x7, P2 ;  /* 0x000000f502c48211 */ /* 0x000fe200010f3c00 */
[----:B------:R-:W-:Y:S05]  /*d000*/  @!P0 IMAD.MOV.U32 R0, RZ, RZ, c[0x0][0x198] ;  /* 0x00006600ff008624 */ /* 0x000fea00078e00ff */
        /* <DEDUP_REMOVED lines=10> */
[----:B------:R-:W-:Y:S01]  /*d0b0*/  @!P0 SHF.R.S32.HI R0, RZ, 0x1f, R2 ;  /* 0x0000001fff008819 */ /* 0x000fe20000011402 */
[----:B------:R1:W-:Y:S04]  /*d0c0*/  @P0 STS.128 [R234+0x5800], RZ ;  /* 0x005800ffea000388 */ /* 0x0003e80000000c00 */
[----:B------:R-:W-:Y:S02]  /*d0d0*/  @!P0 IMAD R0, R0, c[0x0][0x198], RZ ;  /* 0x0000660000008a24 */ /* 0x000fe400078e02ff */
[----:B------:R-:W-:Y:S01]  /*d0e0*/  @!PT LDS RZ, [RZ] ;  /* 0x00000000fffff984 */ /* 0x000fe20000000800 */
[----:B------:R-:W-:Y:S01]  /*d0f0*/  @!PT LDS RZ, [RZ] ;  /* 0x00000000fffff984 */ /* 0x000fe20000000800 */
[----:B------:R-:W-:Y:S01]  /*d100*/  @!PT LDS RZ, [RZ] ;  /* 0x00000000fffff984 */ /* 0x000fe20000000800 */
[----:B------:R3:W-:Y:S02]  /*d110*/  @!P0 LDGSTS.E.BYPASS.LTC128B.128 [R234+0x5800], [R204.64] ;  /* 0x05800000ccea8fae */ /* 0x0007e4000b901d52 */
[C---:B------:R-:W-:Y:S02]  /*d120*/  @!P0 IMAD R0, R2.reuse, c[0x0][0x19c], R0 ;  /* 0x0000670002008a24 */ /* 0x040fe400078e0200 */
[----:B------:R-:W-:Y:S02]  /*d130*/  @!P0 IMAD.WIDE.U32 R2, R2, c[0x0][0x198], RZ ;  /* 0x0000660002028a25 */ /* 0x000fe400078e00ff */
[----:B------:R1:W-:Y:S02]  /*d140*/  @P0 STS.128 [R234+0x6000], RZ ;  /* 0x006000ffea000388 */ /* 0x0003e40000000c00 */
[----:B------:R-:W-:Y:S01]  /*d150*/  @!P0 IMAD.IADD R0, R3, 0x1, R0 ;  /* 0x0000000103008824 */ /* 0x000fe200078e0200 */
[CC--:B--2---:R-:W-:Y:S04]  /*d160*/  @!P0 LEA R196, P2, R2.reuse, R246.reuse, 0x7 ;  /* 0x000000f602c48211 */ /* 0x0c4fe800078438ff */
[-C--:B------:R-:W-:Y:S01]  /*d170*/  @!P0 LEA.HI.X R197, R2, R245.reuse, R0, 0x7, P2 ;  /* 0x000000f502c58211 */ /* 0x080fe200010f3c00 */
[----:B------:R-:W-:Y:S02]  /*d180*/  @!P0 IMAD.MOV.U32 R2, RZ, RZ, c[0x0][0x198] ;  /* 0x00006600ff028624 */ /* 0x000fe400078e00ff */
[----:B------:R-:W-:Y:S02]  /*d190*/  IMAD.U32 R0, RZ, RZ, UR11 ;  /* 0x0000000bff007e24 */ /* 0x000fe4000f8e00ff */
[----:B------:R-:W-:Y:S04]  /*d1a0*/  @!P0 IMAD.WIDE.U32 R2, R2, 0x50, R196 ;  /* 0x0000005002028825 */ /* 0x000fe800078e00c4 */
[----:B------:R-:W-:Y:S01]  /*d1b0*/  @!P0 IMAD.IADD R198, R198, 0x1, R3 ;  /* 0x00000001c6c68824 */ /* 0x000fe200078e0203 */
[----:B------:R-:W-:Y:S02]  /*d1c0*/  @!P0 IADD3 R3, R0, -0x1, RZ ;  /* 0xffffffff00038810 */ /* 0x000fe40007ffe0ff */
[C---:B---3--:R-:W-:Y:S02]  /*d1d0*/  @!P0 LEA R204, P2, R2.reuse, c[0x0][0x168], 0x1 ;  /* 0x00005a0002cc8a11 */ /* 0x048fe400078408ff */
[----:B------:R-:W-:Y:S02]  /*d1e0*/  @!P0 SHF.R.S32.HI R0, RZ, 0x1f, R3 ;  /* 0x0000001fff008819 */ /* 0x000fe40000011403 */
[----:B------:R-:W-:Y:S03]  /*d1f0*/  @!P0 LEA.HI.X R205, R2, c[0x0][0x16c], R198, 0x1, P2 ;  /* 0x00005b0002cd8a11 */ /* 0x000fe600010f0cc6 */
        /* <DEDUP_REMOVED lines=10> */
[----:B------:R-:W-:Y:S01]  /*d2a0*/  @!P0 IMAD.IADD R0, R0, 0x1, R3 ;  /* 0x0000000100008824 */ /* 0x000fe200078e0203 */
[C---:B------:R-:W-:Y:S04]  /*d2b0*/  @!P0 LEA R196, P2, R2.reuse, c[0x0][0x168], 0x1 ;  /* 0x00005a0002c48a11 */ /* 0x040fe800078408ff */
[----:B------:R-:W-:Y:S01]  /*d2c0*/  @!P0 LEA.HI.X R197, R2, c[0x0][0x16c], R0, 0x1, P2 ;  /* 0x00005b0002c58a11 */ /* 0x000fe200010f0c00 */
[----:B------:R-:W-:Y:S05]  /*d2d0*/  IMAD.U32 R2, RZ, RZ, UR11 ;  /* 0x0000000bff027e24 */ /* 0x000fea000f8e00ff */
[----:B------:R-:W-:Y:S04]  /*d2e0*/  @!P0 IADD3 R2, R2, -0x1, RZ ;  /* 0xffffffff02028810 */ /* 0x000fe80007ffe0ff */
[----:B------:R-:W-:Y:S05]  /*d2f0*/  @!P0 SHF.R.S32.HI R0, RZ, 0x1f, R2 ;  /* 0x0000001fff008819 */ /* 0x000fea0000011402 */
[----:B------:R-:W-:Y:S04]  /*d300*/  @!P0 IMAD R0, R0, c[0x0][0x198], RZ ;  /* 0x0000660000008a24 */ /* 0x000fe800078e02ff */
[C---:B------:R-:W-:Y:S02]  /*d310*/  @!P0 IMAD R0, R2.reuse, c[0x0][0x19c], R0 ;  /* 0x0000670002008a24 */ /* 0x040fe400078e0200 */
[----:B------:R-:W-:Y:S04]  /*d320*/  @!P0 IMAD.WIDE.U32 R2, R2, c[0x0][0x198], RZ ;  /* 0x0000660002028a25 */ /* 0x000fe800078e00ff */
[----:B------:R-:W-:Y:S01]  /*d330*/  @!P0 IMAD.IADD R0, R3, 0x1, R0 ;  /* 0x0000000103008824 */ /* 0x000fe200078e0200 */
[C---:B------:R-:W-:Y:S04]  /*d340*/  @!P0 LEA R206, P2, R2.reuse, R246, 0x7 ;  /* 0x000000f602ce8211 */ /* 0x040fe800078438ff */
[-C--:B------:R-:W-:Y:S01]  /*d350*/  @!P0 LEA.HI.X R198, R2, R245.reuse, R0, 0x7, P2 ;  /* 0x000000f502c68211 */ /* 0x080fe200010f3c00 */
[----:B------:R-:W-:Y:S01]  /*d360*/  @!P0 IMAD.MOV.U32 R2, RZ, RZ, c[0x0][0x19c] ;  /* 0x00006700ff028624 */ /* 0x000fe200078e00ff */
[----:B------:R-:W-:Y:S04]  /*d370*/  @!P0 MOV R0, c[0x0][0x198] ;  /* 0x0000660000008a02 */ /* 0x000fe80000000f00 */
[C---:B------:R-:W-:Y:S04]  /*d380*/  @!P0 LEA R3, P2, R0.reuse, R206, 0x6 ;  /* 0x000000ce00038211 */ /* 0x040fe800078430ff */
[----:B------:R-:W-:Y:S02]  /*d390*/  @!P0 LEA.HI.X R198, R0, R198, R2, 0x6, P2 ;  /* 0x000000c600c68211 */ /* 0x000fe400010f3402 */
[C---:B------:R-:W-:Y:S04]  /*d3a0*/  @!P0 LEA R2, P2, R3.reuse, c[0x0][0x168], 0x1 ;  /* 0x00005a0003028a11 */ /* 0x040fe800078408ff */
[----:B------:R-:W-:Y:S05]  /*d3b0*/  @!P0 LEA.HI.X R3, R3, c[0x0][0x16c], R198, 0x1, P2 ;  /* 0x00005b0003038a11 */ /* 0x000fea00010f0cc6 */
[----:B------:R-:W-:Y:S01]  /*d3c0*/  @!PT LDS RZ, [RZ] ;  /* 0x00000000fffff984 */ /* 0x000fe20000000800 */
[----:B------:R-:W-:Y:S01]  /*d3d0*/  @!PT LDS RZ, [RZ] ;  /* 0x00000000fffff984 */ /* 0x000fe20000000800 */
[----:B------:R-:W-:Y:S01]  /*d3e0*/  @!PT LDS RZ, [RZ] ;  /* 0x00000000fffff984 */ /* 0x000fe20000000800 */
[----:B------:R2:W-:Y:S06]  /*d3f0*/  @!P0 LDGSTS.E.BYPASS.LTC128B.128 [R234+0x6000], [R2.64] ;  /* 0x0600000002ea8fae */ /* 0x0005ec000b901d52 */
[----:B------:R1:W-:Y:S06]  /*d400*/  @P0 STS.128 [R234+0x6800], RZ ;  /* 0x006800ffea000388 */ /* 0x0003ec0000000c00 */
        /* <DEDUP_REMOVED lines=8> */
[----:B------:R3:W-:Y:S01]  /*d490*/  @!P0 LDGSTS.E.BYPASS.LTC128B.128 [R234+0x7000], [R196.64] ;  /* 0x07000000c4ea8fae */ /* 0x0007e2000b901d52 */
[----:B--2---:R-:W-:Y:S05]  /*d4a0*/  IMAD.U32 R2, RZ, RZ, UR11 ;  /* 0x0000000bff027e24 */ /* 0x004fea000f8e00ff */
[----:B------:R1:W-:Y:S01]  /*d4b0*/  @P0 STS.128 [R234+0x7800], RZ ;  /* 0x007800ffea000388 */ /* 0x0003e20000000c00 */
[----:B------:R-:W-:Y:S04]  /*d4c0*/  @!P0 IADD3 R2, R2, -0x1, RZ ;  /* 0xffffffff02028810 */ /* 0x000fe80007ffe0ff */
[----:B------:R-:W-:Y:S05]  /*d4d0*/  @!P0 SHF.R.S32.HI R0, RZ, 0x1f, R2 ;  /* 0x0000001fff008819 */ /* 0x000fea0000011402 */
[----:B------:R-:W-:Y:S04]  /*d4e0*/  @!P0 IMAD R0, R0, c[0x0][0x198], RZ ;  /* 0x0000660000008a24 */ /* 0x000fe800078e02ff */
[C---:B------:R-:W-:Y:S02]  /*d4f0*/  @!P0 IMAD R0, R2.reuse, c[0x0][0x19c], R0 ;  /* 0x0000670002008a24 */ /* 0x040fe400078e0200 */
[----:B------:R-:W-:Y:S04]  /*d500*/  @!P0 IMAD.WIDE.U32 R2, R2, c[0x0][0x198], RZ ;  /* 0x0000660002028a25 */ /* 0x000fe800078e00ff */
[----:B------:R-:W-:Y:S01]  /*d510*/  @!P0 IMAD.IADD R0, R3, 0x1, R0 ;  /* 0x0000000103008824 */ /* 0x000fe200078e0200 */
[C---:B---3--:R-:W-:Y:S02]  /*d520*/  @!P0 LEA R196, P2, R2.reuse, R246, 0x7 ;  /* 0x000000f602c48211 */ /* 0x048fe400078438ff */
[----:B------:R-:W-:Y:S02]  /*d530*/  @!P0 MOV R3, c[0x0][0x19c] ;  /* 0x0000670000038a02 */ /* 0x000fe40000000f00 */
[----:B------:R-:W-:Y:S01]  /*d540*/  @!P0 LEA.HI.X R197, R2, R245, R0, 0x7, P2 ;  /* 0x000000f502c58211 */ /* 0x000fe200010f3c00 */
[----:B------:R-:W-:Y:S02]  /*d550*/  @!P0 IMAD.MOV.U32 R2, RZ, RZ, c[0x0][0x198] ;  /* 0x00006600ff028624 */ /* 0x000fe400078e00ff */
        /* <DEDUP_REMOVED lines=8> */
[----:B------:R1:W-:Y:S06]  /*d5e0*/  @!P0 LDGSTS.E.BYPASS.LTC128B.128 [R234+0x7800], [R196.64] ;  /* 0x07800000c4ea8fae */ /* 0x0003ec000b901d52 */
[----:B------:R-:W0:Y:S01]  /*d5f0*/  LDGDEPBAR ;  /* 0x00000000000079af */ /* 0x000e220000000000 */
[----:B------:R-:W-:-:S05]  /*d600*/  BRA `(.L_x_346) ;  /* 0x000010f000007947 */ /* 0x000fca0003800000 */
.L_x_345:
[----:B-1----:R-:W2:Y:S01]  /*d610*/  LDL.64 R2, [R1+0x18] ;  /* 0x0000180001027983 */ /* 0x002ea20000100a00 */
        /* <DEDUP_REMOVED lines=53> */
[----:B------:R-:W-:Y:S01]  /*d970*/  @!P0 IMAD.IADD R7, R252, 0x1, R9 ;  /* 0x00000001fc078824 */ /* 0x000fe200078e0209 */
        /* <DEDUP_REMOVED lines=10> */
[----:B----4-:R-:W-:Y:S01]  /*da20*/  @!P0 IMAD.IADD R0, R14, 0x1, R5 ;  /* 0x000000010e008824 */ /* 0x010fe200078e0205 */
        /* <DEDUP_REMOVED lines=205> */
.L_x_346:
[----:B------:R-:W2:Y:S01]  /*e700*/  LDL R2, [R1+0x14] ;  /* 0x0000140001027983 */ /* 0x000ea20000100800 */
[----:B------:R-:W-:Y:S01]  /*e710*/  MOV R0, UR11 ;  /* 0x0000000b00007c02 */ /* 0x000fe20008000f00 */
[----:B------:R-:W-:Y:S04]  /*e720*/  UIADD3 UR11, UR11, -0x1, URZ ;  /* 0xffffffff0b0b7890 */ /* 0x000fe8000fffe03f */
[----:B--2---:R-:W-:Y:S05]  /*e730*/  IMAD R0, R0, -0x80, R2 ;  /* 0xffffff8000007824 */ /* 0x004fea00078e0202 */
[C---:B------:R-:W-:Y:S02]  /*e740*/  IADD3 R2, R0.reuse, 0x47, RZ ;  /* 0x0000004700027810 */ /* 0x040fe40007ffe0ff */
[----:B-1----:R-:W-:Y:S02]  /*e750*/  IADD3 R196, R0, -0x40, RZ ;  /* 0xffffffc000c47810 */ /* 0x002fe40007ffe0ff */
[----:B------:R-:W-:Y:S02]  /*e760*/  ISETP.GE.AND P2, PT, R2, RZ, PT ;  /* 0x000000ff0200720c */ /* 0x000fe40003f46270 */
[----:B------:R-:W-:Y:S02]  /*e770*/  ISETP.GE.AND P3, PT, R196, RZ, PT ;  /* 0x000000ffc400720c */ /* 0x000fe40003f66270 */
[C---:B------:R-:W-:Y:S09]  /*e780*/  IADD3 R3, R0.reuse, -0x41, RZ ;  /* 0xffffffbf00037810 */ /* 0x040ff20007ffe0ff */
[C---:B------:R-:W-:Y:S02]  /*e790*/  @!P2 IADD3 R2, -R0.reuse, -0x47, RZ ;  /* 0xffffffb90002a810 */ /* 0x040fe40007ffe1ff */
[C---:B------:R-:W-:Y:S02]  /*e7a0*/  @!P3 IADD3 R196, -R0.reuse, 0x40, RZ ;  /* 0x0000004000c4b810 */ /* 0x040fe40007ffe1ff */
[----:B------:R1:W2:Y:S01]  /*e7b0*/  I2F R204, R2 ;  /* 0x0000000200cc7306 */ /* 0x0002a20000201400 */
[----:B------:R-:W-:Y:S09]  /*e7c0*/  ISETP.GE.AND P2, PT, R3, RZ, PT ;  /* 0x000000ff0300720c */ /* 0x000ff20003f46270 */
[----:B------:R-:W3:Y:S04]  /*e7d0*/  I2F R197, R196 ;  /* 0x000000c400c57306 */ /* 0x000ee80000201400 */
[C---:B------:R-:W-:Y:S06]  /*e7e0*/  @!P2 IADD3 R3, -R0.reuse, 0x41, RZ ;  /* 0x000000410003a810 */ /* 0x040fec0007ffe1ff */
[----:B------:R4:W5:Y:S01]  /*e7f0*/  I2F R198, R3 ;  /* 0x0000000300c67306 */ /* 0x0009620000201400 */
[----:B-1----:R-:W-:Y:S01]  /*e800*/  IADD3 R2, R0, -0x48, RZ ;  /* 0xffffffb800027810 */ /* 0x002fe20007ffe0ff */
[----:B--2---:R-:W-:Y:S03]  /*e810*/  FFMA.FTZ R11, R204, -UR4, R11 ;  /* 0x80000004cc0b7c23 */ /* 0x004fe6000801000b */
[----:B------:R-:W-:Y:S01]  /*e820*/  ISETP.GE.AND P3, PT, R2, RZ, PT ;  /* 0x000000ff0200720c */ /* 0x000fe20003f66270 */
[C---:B---3--:R-:W-:Y:S01]  /*e830*/  FFMA.FTZ R68, R197.reuse, -UR4, R68 ;  /* 0x80000004c5447c23 */ /* 0x048fe20008010044 */
[----:B------:R-:W-:Y:S01]  /*e840*/  IADD3 R196, R0, -0x49, RZ ;  /* 0xffffffb700c47810 */ /* 0x000fe20007ffe0ff */
[----:B------:R-:W-:Y:S03]  /*e850*/  FFMA.FTZ R82, R197, -UR4, R82 ;  /* 0x80000004c5527c23 */ /* 0x000fe60008010052 */
[----:B------:R-:W-:Y:S07]  /*e860*/  ISETP.GE.AND P2, PT, R196, RZ, PT ;  /* 0x000000ffc400720c */ /* 0x000fee0003f46270 */
[C---:B------:R-:W-:Y:S02]  /*e870*/  @!P3 IADD3 R2, -R0.reuse, 0x48, RZ ;  /* 0x000000480002b810 */ /* 0x040fe40007ffe1ff */
[----:B----4-:R-:W-:Y:S02]  /*e880*/  IADD3 R3, R0, -0x50, RZ ;  /* 0xffffffb000037810 */ /* 0x010fe40007ffe0ff */
[----:B------:R1:W2:Y:S01]  /*e890*/  I2F R197, R2 ;  /* 0x0000000200c57306 */ /* 0x0002a20000201400 */
[C---:B-----5:R-:W-:Y:S02]  /*e8a0*/  FFMA.FTZ R69, R198.reuse, -UR4, R69 ;  /* 0x80000004c6457c23 */ /* 0x060fe40008010045 */
[----:B------:R-:W-:Y:S01]  /*e8b0*/  FFMA.FTZ R83, R198, -UR4, R83 ;  /* 0x80000004c6537c23 */ /* 0x000fe20008010053 */
[----:B------:R-:W-:Y:S02]  /*e8c0*/  ISETP.GE.AND P3, PT, R3, RZ, PT ;  /* 0x000000ff0300720c */ /* 0x000fe40003f66270 */
[C---:B------:R-:W-:Y:S06]  /*e8d0*/  @!P2 IADD3 R196, -R0.reuse, 0x49, RZ ;  /* 0x0000004900c4a810 */ /* 0x040fec0007ffe1ff */
[----:B------:R-:W3:Y:S05]  /*e8e0*/  I2F R196, R196 ;  /* 0x000000c400c47306 */ /* 0x000eea0000201400 */
[C---:B------:R-:W-:Y:S06]  /*e8f0*/  @!P3 IADD3 R3, -R0.reuse, 0x50, RZ ;  /* 0x000000500003b810 */ /* 0x040fec0007ffe1ff */
[----:B------:R-:W4:Y:S01]  /*e900*/  I2F R3, R3 ;  /* 0x0000000300037306 */ /* 0x000f220000201400 */
[----:B-1----:R-:W-:Y:S01]  /*e910*/  IADD3 R2, R0, -0x51, RZ ;  /* 0xffffffaf00027810 */ /* 0x002fe20007ffe0ff */
[C---:B--2---:R-:W-:Y:S02]  /*e920*/  FFMA.FTZ R80, R197.reuse, -UR4, R80 ;  /* 0x80000004c5507c23 */ /* 0x044fe40008010050 */
[----:B------:R-:W-:Y:S01]  /*e930*/  FFMA.FTZ R86, R197, -UR4, R86 ;  /* 0x80000004c5567c23 */ /* 0x000fe20008010056 */
[----:B------:R-:W-:Y:S01]  /*e940*/  ISETP.GE.AND P2, PT, R2, RZ, PT ;  /* 0x000000ff0200720c */ /* 0x000fe20003f46270 */
[C---:B---3--:R-:W-:Y:S02]  /*e950*/  FFMA.FTZ R81, R196.reuse, -UR4, R81 ;  /* 0x80000004c4517c23 */ /* 0x048fe40008010051 */
[----:B------:R-:W-:Y:S01]  /*e960*/  FFMA.FTZ R87, R196, -UR4, R87 ;  /* 0x80000004c4577c23 */ /* 0x000fe20008010057 */
[C---:B------:R-:W-:Y:S09]  /*e970*/  IADD3 R196, R0.reuse, -0x59, RZ ;  /* 0xffffffa700c47810 */ /* 0x040ff20007ffe0ff */
[----:B------:R-:W-:Y:S02]  /*e980*/  @!P2 IADD3 R2, -R0, 0x51, RZ ;  /* 0x000000510002a810 */ /* 0x000fe40007ffe1ff */
[----:B------:R-:W-:Y:S02]  /*e990*/  ISETP.GE.AND P2, PT, R196, RZ, PT ;  /* 0x000000ffc400720c */ /* 0x000fe40003f46270 */
[----:B------:R1:W2:Y:S01]  /*e9a0*/  I2F R198, R2 ;  /* 0x0000000200c67306 */ /* 0x0002a20000201400 */
[C---:B----4-:R-:W-:Y:S02]  /*e9b0*/  FFMA.FTZ R84, R3.reuse, -UR4, R84 ;  /* 0x8000000403547c23 */ /* 0x050fe40008010054 */
[----:B------:R-:W-:Y:S01]  /*e9c0*/  FFMA.FTZ R98, R3, -UR4, R98 ;  /* 0x8000000403627c23 */ /* 0x000fe20008010062 */
[C---:B------:R-:W-:Y:S07]  /*e9d0*/  IADD3 R3, R0.reuse, -0x60, RZ ;  /* 0xffffffa000037810 */ /* 0x040fee0007ffe0ff */
[C---:B------:R-:W-:Y:S06]  /*e9e0*/  @!P2 IADD3 R196, -R0.reuse, 0x59, RZ ;  /* 0x0000005900c4a810 */ /* 0x040fec0007ffe1ff */
[----:B------:R-:W3:Y:S01]  /*e9f0*/  I2F R196, R196 ;  /* 0x000000c400c47306 */ /* 0x000ee20000201400 */
[----:B-1----:R-:W-:Y:S01]  /*ea00*/  IADD3 R2, R0, -0x58, RZ ;  /* 0xffffffa800027810 */ /* 0x002fe20007ffe0ff */
[C---:B--2---:R-:W-:Y:S02]  /*ea10*/  FFMA.FTZ R85, R198.reuse, -UR4, R85 ;  /* 0x80000004c6557c23 */ /* 0x044fe40008010055 */
[----:B------:R-:W-:Y:S01]  /*ea20*/  FFMA.FTZ R99, R198, -UR4, R99 ;  /* 0x80000004c6637c23 */ /* 0x000fe20008010063 */
[----:B------:R-:W-:Y:S11]  /*ea30*/  ISETP.GE.AND P3, PT, R2, RZ, PT ;  /* 0x000000ff0200720c */ /* 0x000ff60003f66270 */
[----:B------:R-:W-:Y:S02]  /*ea40*/  @!UPT UIADD3 URZ, URZ, URZ, URZ ;  /* 0x0000003f3f3ff290 */ /* 0x000fe4000fffe03f */
[----:B------:R-:W-:Y:S01]  /*ea50*/  @!P3 IADD3 R2, -R0, 0x58, RZ ;  /* 0x000000580002b810 */ /* 0x000fe20007ffe1ff */
[C---:B---3--:R-:W-:Y:S01]  /*ea60*/  FFMA.FTZ R97, R196.reuse, -UR4, R97 ;  /* 0x80000004c4617c23 */ /* 0x048fe20008010061 */
[----:B------:R-:W-:Y:S01]  /*ea70*/  ISETP.GE.AND P3, PT, R3, RZ, PT ;  /* 0x000000ff0300720c */ /* 0x000fe20003f66270 */
[----:B------:R-:W-:Y:S01]  /*ea80*/  FFMA.FTZ R103, R196, -UR4, R103 ;  /* 0x80000004c4677c23 */ /* 0x000fe20008010067 */
[----:B------:R1:W2:Y:S01]  /*ea90*/  I2F R197, R2 ;  /* 0x0000000200c57306 */ /* 0x0002a20000201400 */
[C---:B------:R-:W-:Y:S10]  /*eaa0*/  IADD3 R196, R0.reuse, -0x69, RZ ;  /* 0xffffff9700c47810 */ /* 0x040ff40007ffe0ff */
[----:B------:R-:W-:Y:S02]  /*eab0*/  @!P3 IADD3 R3, -R0, 0x60, RZ ;  /* 0x000000600003b810 */ /* 0x000fe40007ffe1ff */
[----:B------:R-:W-:Y:S04]  /*eac0*/  ISETP.GE.AND P3, PT, R196, RZ, PT ;  /* 0x000000ffc400720c */ /* 0x000fe80003f66270 */
[----:B------:R-:W3:Y:S01]  /*ead0*/  I2F R3, R3 ;  /* 0x0000000300037306 */ /* 0x000ee20000201400 */
[C---:B-1----:R-:W-:Y:S01]  /*eae0*/  IADD3 R2, R0.reuse, -0x61, RZ ;  /* 0xffffff9f00027810 */ /* 0x042fe20007ffe0ff */
[C---:B--2---:R-:W-:Y:S07]  /*eaf0*/  FFMA.FTZ R102, R197.reuse, -UR4, R102 ;  /* 0x80000004c5667c23 */ /* 0x044fee0008010066 */
[----:B------:R-:W-:Y:S01]  /*eb00*/  @!P3 IADD3 R196, -R0, 0x69, RZ ;  /* 0x0000006900c4b810 */ /* 0x000fe20007ffe1ff */
[----:B------:R-:W-:Y:S01]  /*eb10*/  FFMA.FTZ R96, R197, -UR4, R96 ;  /* 0x80000004c5607c23 */ /* 0x000fe20008010060 */
[----:B------:R-:W-:Y:S02]  /*eb20*/  ISETP.GE.AND P2, PT, R2, RZ, PT ;  /* 0x000000ff0200720c */ /* 0x000fe40003f46270 */
[C---:B------:R-:W-:Y:S11]  /*eb30*/  IADD3 R197, R0.reuse, -0x68, RZ ;  /* 0xffffff9800c57810 */ /* 0x040ff60007ffe0ff */
[C---:B------:R-:W-:Y:S01]  /*eb40*/  @!P2 IADD3 R2, -R0.reuse, 0x61, RZ ;  /* 0x000000610002a810 */ /* 0x040fe20007ffe1ff */
[----:B---3--:R-:W-:Y:S01]  /*eb50*/  FFMA.FTZ R100, R3, -UR4, R100 ;  /* 0x8000000403647c23 */ /* 0x008fe20008010064 */
[----:B------:R-:W-:Y:S01]  /*eb60*/  ISETP.GE.AND P2, PT, R197, RZ, PT ;  /* 0x000000ffc500720c */ /* 0x000fe20003f46270 */
[----:B------:R-:W-:Y:S01]  /*eb70*/  FFMA.FTZ R114, R3, -UR4, R114 ;  /* 0x8000000403727c23 */ /* 0x000fe20008010072 */
[----:B------:R1:W2:Y:S01]  /*eb80*/  I2F R198, R2 ;  /* 0x0000000200c67306 */ /* 0x0002a20000201400 */
[C---:B------:R-:W-:Y:S10]  /*eb90*/  IADD3 R3, R0.reuse, -0x70, RZ ;  /* 0xffffff9000037810 */ /* 0x040ff40007ffe0ff */
[C---:B------:R-:W-:Y:S02]  /*eba0*/  @!P2 IADD3 R197, -R0.reuse, 0x68, RZ ;  /* 0x0000006800c5a810 */ /* 0x040fe40007ffe1ff */
[----:B------:R-:W-:Y:S02]  /*ebb0*/  ISETP.GE.AND P2, PT, R3, RZ, PT ;  /* 0x000000ff0300720c */ /* 0x000fe40003f46270 */
[----:B------:R-:W3:Y:S01]  /*ebc0*/  I2F R204, R197 ;  /* 0x000000c500cc7306 */ /* 0x000ee20000201400 */
[----:B-1----:R-:W-:Y:S09]  /*ebd0*/  IABS R2, R0 ;  /* 0x0000000000027213 */ /* 0x002ff20000000000 */
[----:B------:R-:W1:Y:S01]  /*ebe0*/  I2F R197, R196 ;  /* 0x000000c400c57306 */ /* 0x000e620000201400 */
[----:B------:R-:W-:Y:S01]  /*ebf0*/  @!P2 IADD3 R3, -R0, 0x70, RZ ;  /* 0x000000700003a810 */ /* 0x000fe20007ffe1ff */
[C---:B--2---:R-:W-:Y:S02]  /*ec00*/  FFMA.FTZ R101, R198.reuse, -UR4, R101 ;  /* 0x80000004c6657c23 */ /* 0x044fe40008010065 */
[----:B------:R-:W-:Y:S06]  /*ec10*/  FFMA.FTZ R115, R198, -UR4, R115 ;  /* 0x80000004c6737c23 */ /* 0x000fec0008010073 */
[----:B------:R-:W2:Y:S01]  /*ec20*/  I2F R2, R2 ;  /* 0x0000000200027306 */ /* 0x000ea20000201400 */
[C---:B---3--:R-:W-:Y:S02]  /*ec30*/  FFMA.FTZ R112, R204.reuse, -UR4, R112 ;  /* 0x80000004cc707c23 */ /* 0x048fe40008010070 */
[----:B------:R-:W-:Y:S07]  /*ec40*/  FFMA.FTZ R118, R204, -UR4, R118 ;  /* 0x80000004cc767c23 */ /* 0x000fee0008010076 */
[----:B------:R-:W3:Y:S01]  /*ec50*/  I2F R198, R3 ;  /* 0x0000000300c67306 */ /* 0x000ee20000201400 */
[C---:B-1----:R-:W-:Y:S01]  /*ec60*/  FFMA.FTZ R113, R197.reuse, -UR4, R113 ;  /* 0x80000004c5717c23 */ /* 0x042fe20008010071 */
[----:B------:R-:W-:Y:S01]  /*ec70*/  IADD3 R196, R0, -0x71, RZ ;  /* 0xffffff8f00c47810 */ /* 0x000fe20007ffe0ff */
[----:B------:R-:W-:Y:S03]  /*ec80*/  FFMA.FTZ R119, R197, -UR4, R119 ;  /* 0x80000004c5777c23 */ /* 0x000fe60008010077 */
[----:B------:R-:W-:Y:S01]  /*ec90*/  ISETP.GE.AND P2, PT, R196, RZ, PT ;  /* 0x000000ffc400720c */ /* 0x000fe20003f46270 */
[C---:B--2---:R-:W-:Y:S02]  /*eca0*/  FFMA.FTZ R4, R2.reuse, -UR4, R4 ;  /* 0x8000000402047c23 */ /* 0x044fe40008010004 */
[C---:B------:R-:W-:Y:S02]  /*ecb0*/  FFMA.FTZ R18, R2.reuse, -UR4, R18 ;  /* 0x8000000402127c23 */ /* 0x040fe40008010012 */
[C---:B------:R-:W-:Y:S02]  /*ecc0*/  FFMA.FTZ R78, R2.reuse, -UR4, R78 ;  /* 0x80000004024e7c23 */ /* 0x040fe4000801004e */
[----:B------:R-:W-:Y:S01]  /*ecd0*/  FFMA.FTZ R72, R2, -UR4, R72 ;  /* 0x8000000402487c23 */ /* 0x000fe20008010048 */
[C---:B------:R-:W-:Y:S05]  /*ece0*/  IADD3 R2, R0.reuse, 0x40, RZ ;  /* 0x0000004000027810 */ /* 0x040fea0007ffe0ff */
[----:B------:R-:W-:Y:S01]  /*ecf0*/  @!P2 IADD3 R196, -R0, 0x71, RZ ;  /* 0x0000007100c4a810 */ /* 0x000fe20007ffe1ff */
[----:B---3--:R-:W-:Y:S01]  /*ed00*/  FFMA.FTZ R116, R198, -UR4, R116 ;  /* 0x80000004c6747c23 */ /* 0x008fe20008010074 */
[----:B------:R-:W-:Y:S01]  /*ed10*/  ISETP.GE.AND P3, PT, R2, RZ, PT ;  /* 0x000000ff0200720c */ /* 0x000fe20003f66270 */
[----:B------:R-:W-:Y:S01]  /*ed20*/  FFMA.FTZ R130, R198, -UR4, R130 ;  /* 0x80000004c6827c23 */ /* 0x000fe20008010082 */
[C---:B------:R-:W-:Y:S02]  /*ed30*/  IADD3 R3, R0.reuse, 0x3f, RZ ;  /* 0x0000003f00037810 */ /* 0x040fe40007ffe0ff */
[----:B------:R-:W1:Y:S09]  /*ed40*/  I2F R196, R196 ;  /* 0x000000c400c47306 */ /* 0x000e720000201400 */
[C---:B------:R-:W-:Y:S02]  /*ed50*/  @!P3 IADD3 R2, -R0.reuse, -0x40, RZ ;  /* 0xffffffc00002b810 */ /* 0x040fe40007ffe1ff */
[----:B------:R-:W-:Y:S02]  /*ed60*/  ISETP.GE.AND P3, PT, R3, RZ, PT ;  /* 0x000000ff0300720c */ /* 0x000fe40003f66270 */
[----:B------:R2:W3:Y:S11]  /*ed70*/  I2F R197, R2 ;  /* 0x0000000200c57306 */ /* 0x0004f60000201400 */
[----:B------:R-:W-:Y:S01]  /*ed80*/  @!P3 IADD3 R3, -R0, -0x3f, RZ ;  /* 0xffffffc10003b810 */ /* 0x000fe20007ffe1ff */
[C---:B-1----:R-:W-:Y:S02]  /*ed90*/  FFMA.FTZ R117, R196.reuse, -UR4, R117 ;  /* 0x80000004c4757c23 */ /* 0x042fe40008010075 */
[----:B------:R-:W-:Y:S01]  /*eda0*/  FFMA.FTZ R131, R196, -UR4, R131 ;  /* 0x80000004c4837c23 */ /* 0x000fe20008010083 */
[----:B------:R1:W4:Y:S01]  /*edb0*/  I2F R198, R3 ;  /* 0x0000000300c67306 */ /* 0x0003220000201400 */
[C---:B------:R-:W-:Y:S02]  /*edc0*/  IADD3 R196, R0.reuse, 0x30, RZ ;  /* 0x0000003000c47810 */ /* 0x040fe40007ffe0ff */
[----:B--2---:R-:W-:Y:S01]  /*edd0*/  IADD3 R2, R0, 0x38, RZ ;  /* 0x0000003800027810 */ /* 0x004fe20007ffe0ff */
[C---:B---3--:R-:W-:Y:S02]  /*ede0*/  FFMA.FTZ R14, R197.reuse, -UR4, R14 ;  /* 0x80000004c50e7c23 */ /* 0x048fe4000801000e */
[----:B------:R-:W-:Y:S01]  /*edf0*/  FFMA.FTZ R8, R197, -UR4, R8 ;  /* 0x80000004c5087c23 */ /* 0x000fe20008010008 */
[----:B------:R-:W-:Y:S02]  /*ee00*/  ISETP.GE.AND P2, PT, R2, RZ, PT ;  /* 0x000000ff0200720c */ /* 0x000fe40003f46270 */
[----:B-1----:R-:W-:Y:S01]  /*ee10*/  IADD3 R3, R0, 0x37, RZ ;  /* 0x0000003700037810 */ /* 0x002fe20007ffe0ff */
[----:B----4-:R-:W-:Y:S10]  /*ee20*/  FFMA.FTZ R9, R198, -UR4, R9 ;  /* 0x80000004c6097c23 */ /* 0x010ff40008010009 */
[----:B------:R-:W-:Y:S01]  /*ee30*/  @!P2 IADD3 R2, -R0, -0x38, RZ ;  /* 0xffffffc80002a810 */ /* 0x000fe20007ffe1ff */
[----:B------:R-:W-:Y:S01]  /*ee40*/  FFMA.FTZ R15, R198, -UR4, R15 ;  /* 0x80000004c60f7c23 */ /* 0x000fe2000801000f */
[----:B------:R-:W-:Y:S02]  /*ee50*/  ISETP.GE.AND P3, PT, R3, RZ, PT ;  /* 0x000000ff0300720c */ /* 0x000fe40003f66270 */
[----:B------:R1:W2:Y:S01]  /*ee60*/  I2F R197, R2 ;  /* 0x0000000200c57306 */ /* 0x0002a20000201400 */
[----:B------:R-:W-:Y:S10]  /*ee70*/  ISETP.GE.AND P2, PT, R196, RZ, PT ;  /* 0x000000ffc400720c */ /* 0x000ff40003f46270 */
[C---:B------:R-:W-:Y:S03]  /*ee80*/  @!P3 IADD3 R3, -R0.reuse, -0x37, RZ ;  /* 0xffffffc90003b810 */ /* 0x040fe60007ffe1ff */
[C---:B------:R-:W-:Y:S01]  /*ee90*/  @!P2 IADD3 R196, -R0.reuse, -0x30, RZ ;  /* 0xffffffd000c4a810 */ /* 0x040fe20007ffe1ff */
[----:B------:R3:W4:Y:S01]  /*eea0*/  I2F R198, R3 ;  /* 0x0000000300c67306 */ /* 0x0007220000201400 */
[----:B-1----:R-:W-:Y:S09]  /*eeb0*/  IADD3 R2, R0, 0x2f, RZ ;  /* 0x0000002f00027810 */ /* 0x002ff20007ffe0ff */
[----:B------:R-:W1:Y:S01]  /*eec0*/  I2F R196, R196 ;  /* 0x000000c400c47306 */ /* 0x000e620000201400 */
[C---:B--2---:R-:W-:Y:S01]  /*eed0*/  FFMA.FTZ R26, R197.reuse, -UR4, R26 ;  /* 0x80000004c51a7c23 */ /* 0x044fe2000801001a */
[----:B------:R-:W-:Y:S01]  /*eee0*/  ISETP.GE.AND P3, PT, R2, RZ, PT ;  /* 0x000000ff0200720c */ /* 0x000fe20003f66270 */
[----:B------:R-:W-:Y:S01]  /*eef0*/  FFMA.FTZ R12, R197, -UR4, R12 ;  /* 0x80000004c50c7c23 */ /* 0x000fe2000801000c */
[----:B---3--:R-:W-:Y:S01]  /*ef00*/  IADD3 R3, R0, 0x28, RZ ;  /* 0x0000002800037810 */ /* 0x008fe20007ffe0ff */
[----:B----4-:R-:W-:Y:S10]  /*ef10*/  FFMA.FTZ R13, R198, -UR4, R13 ;  /* 0x80000004c60d7c23 */ /* 0x010ff4000801000d */
[----:B------:R-:W-:Y:S01]  /*ef20*/  @!P3 IADD3 R2, -R0, -0x2f, RZ ;  /* 0xffffffd10002b810 */ /* 0x000fe20007ffe1ff */
[----:B------:R-:W-:Y:S01]  /*ef30*/  FFMA.FTZ R27, R198, -UR4, R27 ;  /* 0x80000004c61b7c23 */ /* 0x000fe2000801001b */
[----:B------:R-:W-:Y:S02]  /*ef40*/  ISETP.GE.AND P2, PT, R3, RZ, PT ;  /* 0x000000ff0300720c */ /* 0x000fe40003f46270 */
[----:B------:R2:W3:Y:S01]  /*ef50*/  I2F R197, R2 ;  /* 0x0000000200c57306 */ /* 0x0004e20000201400 */
[C---:B-1----:R-:W-:Y:S02]  /*ef60*/  FFMA.FTZ R24, R196.reuse, -UR4, R24 ;  /* 0x80000004c4187c23 */ /* 0x042fe40008010018 */
[----:B------:R-:W-:Y:S01]  /*ef70*/  FFMA.FTZ R30, R196, -UR4, R30 ;  /* 0x80000004c41e7c23 */ /* 0x000fe2000801001e */
[C---:B------:R-:W-:Y:S07]  /*ef80*/  IADD3 R196, R0.reuse, 0x20, RZ ;  /* 0x0000002000c47810 */ /* 0x040fee0007ffe0ff */
[----:B------:R-:W-:Y:S02]  /*ef90*/  @!P2 IADD3 R3, -R0, -0x28, RZ ;  /* 0xffffffd80003a810 */ /* 0x000fe40007ffe1ff */
[----:B------:R-:W-:Y:S02]  /*efa0*/  ISETP.GE.AND P2, PT, R196, RZ, PT ;  /* 0x000000ffc400720c */ /* 0x000fe40003f46270 */
[----:B------:R1:W4:Y:S01]  /*efb0*/  I2F R198, R3 ;  /* 0x0000000300c67306 */ /* 0x0003220000201400 */
[C---:B--2---:R-:W-:Y:S01]  /*efc0*/  IADD3 R2, R0.reuse, 0x27, RZ ;  /* 0x0000002700027810 */ /* 0x044fe20007ffe0ff */
[C---:B---3--:R-:W-:Y:S09]  /*efd0*/  FFMA.FTZ R25, R197.reuse, -UR4, R25 ;  /* 0x80000004c5197c23 */ /* 0x048ff20008010019 */
[----:B------:R-:W-:Y:S01]  /*efe0*/  @!P2 IADD3 R196, -R0, -0x20, RZ ;  /* 0xffffffe000c4a810 */ /* 0x000fe20007ffe1ff */
[----:B------:R-:W-:Y:S01]  /*eff0*/  FFMA.FTZ R31, R197, -UR4, R31 ;  /* 0x80000004c51f7c23 */ /* 0x000fe2000801001f */
[----:B------:R-:W-:Y:S04]  /*f000*/  ISETP.GE.AND P3, PT, R2, RZ, PT ;  /* 0x000000ff0200720c */ /* 0x000fe80003f66270 */
[----:B------:R-:W2:Y:S01]  /*f010*/  I2F R196, R196 ;  /* 0x000000c400c47306 */ /* 0x000ea20000201400 */
[----:B-1----:R-:W-:Y:S01]  /*f020*/  IADD3 R3, R0, 0x8, RZ ;  /* 0x0000000800037810 */ /* 0x002fe20007ffe0ff */
[----:B----4-:R-:W-:Y:S07]  /*f030*/  FFMA.FTZ R28, R198, -UR4, R28 ;  /* 0x80000004c61c7c23 */ /* 0x010fee000801001c */
[----:B------:R-:W-:Y:S01]  /*f040*/  @!P3 IADD3 R2, -R0, -0x27, RZ ;  /* 0xffffffd90002b810 */ /* 0x000fe20007ffe1ff */
[----:B------:R-:W-:Y:S01]  /*f050*/  FFMA.FTZ R42, R198, -UR4, R42 ;  /* 0x80000004c62a7c23 */ /* 0x000fe2000801002a */
[----:B------:R-:W-:Y:S02]  /*f060*/  ISETP.GE.AND P3, PT, R3, RZ, PT ;  /* 0x000000ff0300720c */ /* 0x000fe40003f66270 */
[----:B------:R1:W3:Y:S11]  /*f070*/  I2F R197, R2 ;  /* 0x0000000200c57306 */ /* 0x0002f60000201400 */
[----:B------:R-:W-:Y:S01]  /*f080*/  @!P3 IADD3 R3, -R0, -0x8, RZ ;  /* 0xfffffff80003b810 */ /* 0x000fe20007ffe1ff */
[C---:B--2---:R-:W-:Y:S02]  /*f090*/  FFMA.FTZ R46, R196.reuse, -UR4, R46 ;  /* 0x80000004c42e7c23 */ /* 0x044fe4000801002e */
[----:B------:R-:W-:Y:S01]  /*f0a0*/  FFMA.FTZ R40, R196, -UR4, R40 ;  /* 0x80000004c4287c23 */ /* 0x000fe20008010028 */
[----:B------:R2:W4:Y:S01]  /*f0b0*/  I2F R204, R3 ;  /* 0x0000000300cc7306 */ /* 0x0005220000201400 */
[----:B------:R-:W-:Y:S04]  /*f0c0*/  IADD3 R196, R0, -0x1, RZ ;  /* 0xffffffff00c47810 */ /* 0x000fe80007ffe0ff */
[----:B------:R-:W-:Y:S02]  /*f0d0*/  ISETP.GE.AND P3, PT, R196, RZ, PT ;  /* 0x000000ffc400720c */ /* 0x000fe40003f66270 */
[----:B-1----:R-:W-:Y:S01]  /*f0e0*/  IADD3 R2, R0, 0x7, RZ ;  /* 0x0000000700027810 */ /* 0x002fe20007ffe0ff */
[C---:B---3--:R-:W-:Y:S02]  /*f0f0*/  FFMA.FTZ R43, R197.reuse, -UR4, R43 ;  /* 0x80000004c52b7c23 */ /* 0x048fe4000801002b */
[----:B------:R-:W-:Y:S01]  /*f100*/  FFMA.FTZ R29, R197, -UR4, R29 ;  /* 0x80000004c51d7c23 */ /* 0x000fe2000801001d */
[----:B------:R-:W-:Y:S07]  /*f110*/  ISETP.GE.AND P2, PT, R2, RZ, PT ;  /* 0x000000ff0200720c */ /* 0x000fee0003f46270 */
[C---:B------:R-:W-:Y:S06]  /*f120*/  @!P3 IADD3 R196, -R0.reuse, 0x1, RZ ;  /* 0x0000000100c4b810 */ /* 0x040fec0007ffe1ff */
[----:B------:R-:W1:Y:S01]  /*f130*/  I2F R196, R196 ;  /* 0x000000c400c47306 */ /* 0x000e620000201400 */
[----:B--2---:R-:W-:Y:S01]  /*f140*/  IADD3 R3, R0, 0x1f, RZ ;  /* 0x0000001f00037810 */ /* 0x004fe20007ffe0ff */
[----:B----4-:R-:W-:Y:S01]  /*f150*/  FFMA.FTZ R6, R204, -UR4, R6 ;  /* 0x80000004cc067c23 */ /* 0x010fe20008010006 */
[----:B------:R-:W-:Y:S01]  /*f160*/  @!P2 IADD3 R2, -R0, -0x7, RZ ;  /* 0xfffffff90002a810 */ /* 0x000fe20007ffe1ff */
[C---:B------:R-:W-:Y:S01]  /*f170*/  FFMA.FTZ R74, R204.reuse, -UR4, R74 ;  /* 0x80000004cc4a7c23 */ /* 0x040fe2000801004a */
[----:B------:R-:W-:Y:S01]  /*f180*/  ISETP.GE.AND P2, PT, R3, RZ, PT ;  /* 0x000000ff0300720c */ /* 0x000fe20003f46270 */
[----:B------:R-:W-:Y:S04]  /*f190*/  FFMA.FTZ R60, R204, -UR4, R60 ;  /* 0x80000004cc3c7c23 */ /* 0x000fe8000801003c */
[----:B------:R2:W3:Y:S08]  /*f1a0*/  I2F R198, R2 ;  /* 0x0000000200c67306 */ /* 0x0004f00000201400 */
[----:B------:R-:W-:Y:S04]  /*f1b0*/  @!P2 IADD3 R3, -R0, -0x1f, RZ ;  /* 0xffffffe10003a810 */ /* 0x000fe80007ffe1ff */
[----:B------:R4:W5:Y:S01]  /*f1c0*/  I2F R197, R3 ;  /* 0x0000000300c57306 */ /* 0x0009620000201400 */
[C---:B-1----:R-:W-:Y:S02]  /*f1d0*/  FFMA.FTZ R5, R196.reuse, -UR4, R5 ;  /* 0x80000004c4057c23 */ /* 0x042fe40008010005 */
[C---:B------:R-:W-:Y:S02]  /*f1e0*/  FFMA.FTZ R19, R196.reuse, -UR4, R19 ;  /* 0x80000004c4137c23 */ /* 0x040fe40008010013 */
[C---:B------:R-:W-:Y:S02]  /*f1f0*/  FFMA.FTZ R79, R196.reuse, -UR4, R79 ;  /* 0x80000004c44f7c23 */ /* 0x040fe4000801004f */
[----:B------:R-:W-:Y:S01]  /*f200*/  FFMA.FTZ R73, R196, -UR4, R73 ;  /* 0x80000004c4497c23 */ /* 0x000fe20008010049 */
[C---:B------:R-:W-:Y:S02]  /*f210*/  IADD3 R196, R0.reuse, -0x10, RZ ;  /* 0xfffffff000c47810 */ /* 0x040fe40007ffe0ff */
[----:B--2---:R-:W-:Y:S01]  /*f220*/  IADD3 R2, R0, -0x8, RZ ;  /* 0xfffffff800027810 */ /* 0x004fe20007ffe0ff */
[C---:B---3--:R-:W-:Y:S02]  /*f230*/  FFMA.FTZ R7, R198.reuse, -UR4, R7 ;  /* 0x80000004c6077c23 */ /* 0x048fe40008010007 */
[----:B------:R-:W-:Y:S01]  /*f240*/  FFMA.FTZ R75, R198, -UR4, R75 ;  /* 0x80000004c64b7c23 */ /* 0x000fe2000801004b */
[----:B------:R-:W-:Y:S01]  /*f250*/  ISETP.GE.AND P2, PT, R2, RZ, PT ;  /* 0x000000ff0200720c */ /* 0x000fe20003f46270 */
[----:B------:R-:W-:Y:S01]  /*f260*/  FFMA.FTZ R61, R198, -UR4, R61 ;  /* 0x80000004c63d7c23 */ /* 0x000fe2000801003d */
[C---:B----4-:R-:W-:Y:S01]  /*f270*/  IADD3 R3, R0.reuse, -0x9, RZ ;  /* 0xfffffff700037810 */ /* 0x050fe20007ffe0ff */
[C---:B-----5:R-:W-:Y:S02]  /*f280*/  FFMA.FTZ R47, R197.reuse, -UR4, R47 ;  /* 0x80000004c52f7c23 */ /* 0x060fe4000801002f */
[----:B------:R-:W-:Y:S01]  /*f290*/  FFMA.FTZ R41, R197, -UR4, R41 ;  /* 0x80000004c5297c23 */ /* 0x000fe20008010029 */
[----:B------:R-:W-:Y:S07]  /*f2a0*/  ISETP.GE.AND P3, PT, R3, RZ, PT ;  /* 0x000000ff0300720c */ /* 0x000fee0003f66270 */
[C---:B------:R-:W-:Y:S04]  /*f2b0*/  @!P2 IADD3 R2, -R0.reuse, 0x8, RZ ;  /* 0x000000080002a810 */ /* 0x040fe80007ffe1ff */
[----:B------:R1:W2:Y:S02]  /*f2c0*/  I2F R204, R2 ;  /* 0x0000000200cc7306 */ /* 0x0002a40000201400 */
[----:B------:R-:W-:Y:S02]  /*f2d0*/  @!P3 IADD3 R3, -R0, 0x9, RZ ;  /* 0x000000090003b810 */ /* 0x000fe40007ffe1ff */
[----:B------:R-:W-:Y:S06]  /*f2e0*/  ISETP.GE.AND P3, PT, R196, RZ, PT ;  /* 0x000000ffc400720c */ /* 0x000fec0003f66270 */
[----:B------:R3:W4:Y:S07]  /*f2f0*/  I2F R198, R3 ;  /* 0x0000000300c67306 */ /* 0x00072e0000201400 */
[C---:B------:R-:W-:Y:S02]  /*f300*/  @!P3 IADD3 R196, -R0.reuse, 0x10, RZ ;  /* 0x0000001000c4b810 */ /* 0x040fe40007ffe1ff */
[----:B-1----:R-:W-:Y:S01]  /*f310*/  IADD3 R2, R0, 0x18, RZ ;  /* 0x0000001800027810 */ /* 0x002fe20007ffe0ff */
[C---:B--2---:R-:W-:Y:S02]  /*f320*/  FFMA.FTZ R22, R204.reuse, -UR4, R22 ;  /* 0x80000004cc167c23 */ /* 0x044fe40008010016 */
[----:B------:R-:W-:Y:S01]  /*f330*/  FFMA.FTZ R16, R204, -UR4, R16 ;  /* 0x80000004cc107c23 */ /* 0x000fe20008010010 */
[----:B------:R-:W-:Y:S01]  /*f340*/  ISETP.GE.AND P2, PT, R2, RZ, PT ;  /* 0x000000ff0200720c */ /* 0x000fe20003f46270 */
[C---:B------:R-:W-:Y:S02]  /*f350*/  FFMA.FTZ R90, R204.reuse, -UR4, R90 ;  /* 0x80000004cc5a7c23 */ /* 0x040fe4000801005a */
[----:B------:R-:W-:Y:S01]  /*f360*/  FFMA.FTZ R76, R204, -UR4, R76 ;  /* 0x80000004cc4c7c23 */ /* 0x000fe2000801004c */
[----:B---3--:R-:W-:Y:S01]  /*f370*/  IADD3 R3, R0, -0x11, RZ ;  /* 0xffffffef00037810 */ /* 0x008fe20007ffe0ff */
[C---:B----4-:R-:W-:Y:S02]  /*f380*/  FFMA.FTZ R23, R198.reuse, -UR4, R23 ;  /* 0x80000004c6177c23 */ /* 0x050fe40008010017 */
[C---:B------:R-:W-:Y:S02]  /*f390*/  FFMA.FTZ R17, R198.reuse, -UR4, R17 ;  /* 0x80000004c6117c23 */ /* 0x040fe40008010011 */
[----:B------:R-:W-:Y:S04]  /*f3a0*/  FFMA.FTZ R91, R198, -UR4, R91 ;  /* 0x80000004c65b7c23 */ /* 0x000fe8000801005b */
[----:B------:R-:W-:Y:S01]  /*f3b0*/  @!P2 IADD3 R2, -R0, -0x18, RZ ;  /* 0xffffffe80002a810 */ /* 0x000fe20007ffe1ff */
[----:B------:R-:W-:Y:S01]  /*f3c0*/  FFMA.FTZ R77, R198, -UR4, R77 ;  /* 0x80000004c64d7c23 */ /* 0x000fe2000801004d */
[----:B------:R-:W-:Y:S01]  /*f3d0*/  ISETP.GE.AND P2, PT, R3, RZ, PT ;  /* 0x000000ff0300720c */ /* 0x000fe20003f46270 */
[----:B------:R-:W1:Y:S10]  /*f3e0*/  I2F R198, R196 ;  /* 0x000000c400c67306 */ /* 0x000e740000201400 */
[----:B------:R2:W3:Y:S02]  /*f3f0*/  I2F R197, R2 ;  /* 0x0000000200c57306 */ /* 0x0004e40000201400 */
[----:B------:R-:W-:Y:S08]  /*f400*/  @!P2 IADD3 R3, -R0, 0x11, RZ ;  /* 0x000000110003a810 */ /* 0x000ff00007ffe1ff */
[----:B------:R-:W4:Y:S01]  /*f410*/  I2F R196, R3 ;  /* 0x0000000300c47306 */ /* 0x000f220000201400 */
[C---:B-1----:R-:W-:Y:S02]  /*f420*/  FFMA.FTZ R20, R198.reuse, -UR4, R20 ;  /* 0x80000004c6147c23 */ /* 0x042fe40008010014 */
[C---:B------:R-:W-:Y:S02]  /*f430*/  FFMA.FTZ R34, R198.reuse, -UR4, R34 ;  /* 0x80000004c6227c23 */ /* 0x040fe40008010022 */
[C---:B------:R-:W-:Y:S02]  /*f440*/  FFMA.FTZ R94, R198.reuse, -UR4, R94 ;  /* 0x80000004c65e7c23 */ /* 0x040fe4000801005e */
[----:B------:R-:W-:Y:S01]  /*f450*/  FFMA.FTZ R88, R198, -UR4, R88 ;  /* 0x80000004c6587c23 */ /* 0x000fe20008010058 */
[----:B--2---:R-:W-:Y:S01]  /*f460*/  IADD3 R2, R0, -0x18, RZ ;  /* 0xffffffe800027810 */ /* 0x004fe20007ffe0ff */
[C---:B---3--:R-:W-:Y:S02]  /*f470*/  FFMA.FTZ R58, R197.reuse, -UR4, R58 ;  /* 0x80000004c53a7c23 */ /* 0x048fe4000801003a */
[----:B------:R-:W-:Y:S01]  /*f480*/  FFMA.FTZ R44, R197, -UR4, R44 ;  /* 0x80000004c52c7c23 */ /* 0x000fe2000801002c */
[----:B------:R-:W-:Y:S02]  /*f490*/  ISETP.GE.AND P3, PT, R2, RZ, PT ;  /* 0x000000ff0200720c */ /* 0x000fe40003f66270 */
[----:B------:R-:W-:Y:S04]  /*f4a0*/  IADD3 R197, R0, 0x17, RZ ;  /* 0x0000001700c57810 */ /* 0x000fe80007ffe0ff */
[----:B------:R-:W-:Y:S01]  /*f4b0*/  ISETP.GE.AND P2, PT, R197, RZ, PT ;  /* 0x000000ffc500720c */ /* 0x000fe20003f46270 */
[C---:B----4-:R-:W-:Y:S02]  /*f4c0*/  FFMA.FTZ R21, R196.reuse, -UR4, R21 ;  /* 0x80000004c4157c23 */ /* 0x050fe40008010015 */
[C---:B------:R-:W-:Y:S02]  /*f4d0*/  FFMA.FTZ R35, R196.reuse, -UR4, R35 ;  /* 0x80000004c4237c23 */ /* 0x040fe40008010023 */
[----:B------:R-:W-:Y:S02]  /*f4e0*/  FFMA.FTZ R95, R196, -UR4, R95 ;  /* 0x80000004c45f7c23 */ /* 0x000fe4000801005f */
[----:B------:R-:W-:Y:S01]  /*f4f0*/  @!P3 IADD3 R2, -R0, 0x18, RZ ;  /* 0x000000180002b810 */ /* 0x000fe20007ffe1ff */
[----:B------:R-:W-:Y:S01]  /*f500*/  FFMA.FTZ R89, R196, -UR4, R89 ;  /* 0x80000004c4597c23 */ /* 0x000fe20008010059 */
[----:B------:R-:W-:Y:S02]  /*f510*/  IADD3 R196, R0, -0x19, RZ ;  /* 0xffffffe700c47810 */ /* 0x000fe40007ffe0ff */
[----:B------:R1:W2:Y:S02]  /*f520*/  I2F R3, R2 ;  /* 0x0000000200037306 */ /* 0x0002a40000201400 */
[----:B------:R-:W-:Y:S02]  /*f530*/  ISETP.GE.AND P4, PT, R196, RZ, PT ;  /* 0x000000ffc400720c */ /* 0x000fe40003f86270 */
[C---:B------:R-:W-:Y:S06]  /*f540*/  @!P2 IADD3 R197, -R0.reuse, -0x17, RZ ;  /* 0xffffffe900c5a810 */ /* 0x040fec0007ffe1ff */
[----:B------:R-:W3:Y:S05]  /*f550*/  I2F R197, R197 ;  /* 0x000000c500c57306 */ /* 0x000eea0000201400 */
[C---:B------:R-:W-:Y:S05]  /*f560*/  @!P4 IADD3 R196, -R0.reuse, 0x19, RZ ;  /* 0x0000001900c4c810 */ /* 0x040fea0007ffe1ff */
[----:B------:R-:W4:Y:S01]  /*f570*/  I2F R198, R196 ;  /* 0x000000c400c67306 */ /* 0x000f220000201400 */
[----:B-1----:R-:W-:Y:S01]  /*f580*/  IADD3 R2, R0, 0x48, RZ ;  /* 0x0000004800027810 */ /* 0x002fe20007ffe0ff */
[C---:B--2---:R-:W-:Y:S02]  /*f590*/  FFMA.FTZ R32, R3.reuse, -UR4, R32 ;  /* 0x8000000403207c23 */ /* 0x044fe40008010020 */
[C---:B------:R-:W-:Y:S01]  /*f5a0*/  FFMA.FTZ R38, R3.reuse, -UR4, R38 ;  /* 0x8000000403267c23 */ /* 0x040fe20008010026 */
[----:B------:R-:W-:Y:S01]  /*f5b0*/  ISETP.GE.AND P3, PT, R2, RZ, PT ;  /* 0x000000ff0200720c */ /* 0x000fe20003f66270 */
[C---:B------:R-:W-:Y:S02]  /*f5c0*/  FFMA.FTZ R106, R3.reuse, -UR4, R106 ;  /* 0x80000004036a7c23 */ /* 0x040fe4000801006a */
[----:B------:R-:W-:Y:S01]  /*f5d0*/  FFMA.FTZ R92, R3, -UR4, R92 ;  /* 0x80000004035c7c23 */ /* 0x000fe2000801005c */
[C---:B------:R-:W-:Y:S01]  /*f5e0*/  IADD3 R3, R0.reuse, -0x20, RZ ;  /* 0xffffffe000037810 */ /* 0x040fe20007ffe0ff */
[C---:B---3--:R-:W-:Y:S02]  /*f5f0*/  FFMA.FTZ R59, R197.reuse, -UR4, R59 ;  /* 0x80000004c53b7c23 */ /* 0x048fe4000801003b */
[----:B------:R-:W-:Y:S01]  /*f600*/  FFMA.FTZ R45, R197, -UR4, R45 ;  /* 0x80000004c52d7c23 */ /* 0x000fe2000801002d */
[C---:B------:R-:W-:Y:S05]  /*f610*/  IADD3 R197, R0.reuse, 0x10, RZ ;  /* 0x0000001000c57810 */ /* 0x040fea0007ffe0ff */
[----:B------:R-:W-:Y:S02]  /*f620*/  @!P3 IADD3 R2, -R0, -0x48, RZ ;  /* 0xffffffb80002b810 */ /* 0x000fe40007ffe1ff */
[----:B------:R-:W-:Y:S01]  /*f630*/  ISETP.GE.AND P3, PT, R3, RZ, PT ;  /* 0x000000ff0300720c */ /* 0x000fe20003f66270 */
[C---:B----4-:R-:W-:Y:S01]  /*f640*/  FFMA.FTZ R33, R198.reuse, -UR4, R33 ;  /* 0x80000004c6217c23 */ /* 0x050fe20008010021 */
[----:B------:R1:W2:Y:S01]  /*f650*/  I2F R204, R2 ;  /* 0x0000000200cc7306 */ /* 0x0002a20000201400 */
[C---:B------:R-:W-:Y:S02]  /*f660*/  FFMA.FTZ R39, R198.reuse, -UR4, R39 ;  /* 0x80000004c6277c23 */ /* 0x040fe40008010027 */
[C---:B------:R-:W-:Y:S02]  /*f670*/  FFMA.FTZ R107, R198.reuse, -UR4, R107 ;  /* 0x80000004c66b7c23 */ /* 0x040fe4000801006b */
[----:B------:R-:W-:Y:S06]  /*f680*/  FFMA.FTZ R93, R198, -UR4, R93 ;  /* 0x80000004c65d7c23 */ /* 0x000fec000801005d */
[C---:B------:R-:W-:Y:S04]  /*f690*/  @!P3 IADD3 R3, -R0.reuse, 0x20, RZ ;  /* 0x000000200003b810 */ /* 0x040fe80007ffe1ff */
[----:B------:R-:W3:Y:S01]  /*f6a0*/  I2F R196, R3 ;  /* 0x0000000300c47306 */ /* 0x000ee20000201400 */
[----:B-1----:R-:W-:Y:S01]  /*f6b0*/  IADD3 R2, R0, -0x21, RZ ;  /* 0xffffffdf00027810 */ /* 0x002fe20007ffe0ff */
[----:B--2---:R-:W-:Y:S03]  /*f6c0*/  FFMA.FTZ R10, R204, -UR4, R10 ;  /* 0x80000004cc0a7c23 */ /* 0x004fe6000801000a */
[----:B------:R-:W-:Y:S01]  /*f6d0*/  ISETP.GE.AND P2, PT, R2, RZ, PT ;  /* 0x000000ff0200720c */ /* 0x000fe20003f46270 */
[----:B---3--:R-:W-:Y:S11]  /*f6e0*/  FFMA.FTZ R36, R196, -UR4, R36 ;  /* 0x80000004c4247c23 */ /* 0x008ff60008010024 */
[----:B------:R-:W-:Y:S01]  /*f6f0*/  @!UPT UIADD3 URZ, URZ, URZ, URZ ;  /* 0x0000003f3f3ff290 */ /* 0x000fe2000fffe03f */
[----:B------:R-:W-:Y:S01]  /*f700*/  @!P2 IADD3 R2, -R0, 0x21, RZ ;  /* 0x000000210002a810 */ /* 0x000fe20007ffe1ff */
[C---:B------:R-:W-:Y:S01]  /*f710*/  FFMA.FTZ R50, R196.reuse, -UR4, R50 ;  /* 0x80000004c4327c23 */ /* 0x040fe20008010032 */
[----:B------:R-:W-:Y:S01]  /*f720*/  ISETP.GE.AND P2, PT, R197, RZ, PT ;  /* 0x000000ffc500720c */ /* 0x000fe20003f46270 */
[C---:B------:R-:W-:Y:S01]  /*f730*/  FFMA.FTZ R110, R196.reuse, -UR4, R110 ;  /* 0x80000004c46e7c23 */ /* 0x040fe2000801006e */
[----:B------:R1:W2:Y:S01]  /*f740*/  I2F R3, R2 ;  /* 0x0000000200037306 */ /* 0x0002a20000201400 */
[----:B------:R-:W-:Y:S01]  /*f750*/  FFMA.FTZ R104, R196, -UR4, R104 ;  /* 0x80000004c4687c23 */ /* 0x000fe20008010068 */
[----:B------:R-:W-:Y:S04]  /*f760*/  IADD3 R196, R0, -0x28, RZ ;  /* 0xffffffd800c47810 */ /* 0x000fe80007ffe0ff */
[----:B------:R-:W-:Y:S05]  /*f770*/  ISETP.GE.AND P4, PT, R196, RZ, PT ;  /* 0x000000ffc400720c */ /* 0x000fea0003f86270 */
[C---:B------:R-:W-:Y:S06]  /*f780*/  @!P2 IADD3 R197, -R0.reuse, -0x10, RZ ;  /* 0xfffffff000c5a810 */ /* 0x040fec0007ffe1ff */
[----:B------:R-:W3:Y:S02]  /*f790*/  I2F R197, R197 ;  /* 0x000000c500c57306 */ /* 0x000ee40000201400 */
[C---:B------:R-:W-:Y:S02]  /*f7a0*/  @!P4 IADD3 R196, -R0.reuse, 0x28, RZ ;  /* 0x0000002800c4c810 */ /* 0x040fe40007ffe1ff */
[----:B-1----:R-:W-:Y:S01]  /*f7b0*/  IADD3 R2, R0, -0x78, RZ ;  /* 0xffffff8800027810 */ /* 0x002fe20007ffe0ff */
[C---:B--2---:R-:W-:Y:S05]  /*f7c0*/  FFMA.FTZ R37, R3.reuse, -UR4, R37 ;  /* 0x8000000403257c23 */ /* 0x044fea0008010025 */
[----:B------:R-:W1:Y:S01]  /*f7d0*/  I2F R196, R196 ;  /* 0x000000c400c47306 */ /* 0x000e620000201400 */
[----:B------:R-:W-:Y:S01]  /*f7e0*/  ISETP.GE.AND P3, PT, R2, RZ, PT ;  /* 0x000000ff0200720c */ /* 0x000fe20003f66270 */
[C---:B------:R-:W-:Y:S02]  /*f7f0*/  FFMA.FTZ R51, R3.reuse, -UR4, R51 ;  /* 0x8000000403337c23 */ /* 0x040fe40008010033 */
[C---:B------:R-:W-:Y:S02]  /*f800*/  FFMA.FTZ R111, R3.reuse, -UR4, R111 ;  /* 0x80000004036f7c23 */ /* 0x040fe4000801006f */
[----:B------:R-:W-:Y:S01]  /*f810*/  FFMA.FTZ R105, R3, -UR4, R105 ;  /* 0x8000000403697c23 */ /* 0x000fe20008010069 */
[C---:B------:R-:W-:Y:S07]  /*f820*/  IADD3 R3, R0.reuse, -0x29, RZ ;  /* 0xffffffd700037810 */ /* 0x040fee0007ffe0ff */
[C---:B------:R-:W-:Y:S01]  /*f830*/  @!P3 IADD3 R2, -R0.reuse, 0x78, RZ ;  /* 0x000000780002b810 */ /* 0x040fe20007ffe1ff */
[----:B---3--:R-:W-:Y:S01]  /*f840*/  FFMA.FTZ R62, R197, -UR4, R62 ;  /* 0x80000004c53e7c23 */ /* 0x008fe2000801003e */
[----:B------:R-:W-:Y:S01]  /*f850*/  ISETP.GE.AND P3, PT, R3, RZ, PT ;  /* 0x000000ff0300720c */ /* 0x000fe20003f66270 */
[----:B------:R-:W-:Y:S01]  /*f860*/  FFMA.FTZ R56, R197, -UR4, R56 ;  /* 0x80000004c5387c23 */ /* 0x000fe20008010038 */
[----:B------:R2:W3:Y:S01]  /*f870*/  I2F R198, R2 ;  /* 0x0000000200c67306 */ /* 0x0004e20000201400 */
[----:B------:R-:W-:Y:S04]  /*f880*/  IADD3 R197, R0, -0x39, RZ ;  /* 0xffffffc700c57810 */ /* 0x000fe80007ffe0ff */
[----:B------:R-:W-:Y:S01]  /*f890*/  ISETP.GE.AND P4, PT, R197, RZ, PT ;  /* 0x000000ffc500720c */ /* 0x000fe20003f86270 */
[C---:B-1----:R-:W-:Y:S02]  /*f8a0*/  FFMA.FTZ R48, R196.reuse, -UR4, R48 ;  /* 0x80000004c4307c23 */ /* 0x042fe40008010030 */
[C---:B------:R-:W-:Y:S02]  /*f8b0*/  FFMA.FTZ R54, R196.reuse, -UR4, R54 ;  /* 0x80000004c4367c23 */ /* 0x040fe40008010036 */
[----:B------:R-:W-:Y:S01]  /*f8c0*/  FFMA.FTZ R122, R196, -UR4, R122 ;  /* 0x80000004c47a7c23 */ /* 0x000fe2000801007a */
[----:B------:R-:W-:Y:S01]  /*f8d0*/  @!P3 IADD3 R3, -R0, 0x29, RZ ;  /* 0x000000290003b810 */ /* 0x000fe20007ffe1ff */
[----:B------:R-:W-:Y:S01]  /*f8e0*/  FFMA.FTZ R108, R196, -UR4, R108 ;  /* 0x80000004c46c7c23 */ /* 0x000fe2000801006c */
[----:B------:R-:W-:Y:S04]  /*f8f0*/  IADD3 R196, R0, -0x31, RZ ;  /* 0xffffffcf00c47810 */ /* 0x000fe80007ffe0ff */
[----:B------:R-:W1:Y:S01]  /*f900*/  I2F R3, R3 ;  /* 0x0000000300037306 */ /* 0x000e620000201400 */
[----:B------:R-:W-:Y:S02]  /*f910*/  ISETP.GE.AND P6, PT, R196, RZ, PT ;  /* 0x000000ffc400720c */ /* 0x000fe40003fc6270 */
[C---:B------:R-:W-:Y:S02]  /*f920*/  @!P4 IADD3 R197, -R0.reuse, 0x39, RZ ;  /* 0x0000003900c5c810 */ /* 0x040fe40007ffe1ff */
[----:B--2---:R-:W-:Y:S01]  /*f930*/  IADD3 R2, R0, -0x30, RZ ;  /* 0xffffffd000027810 */ /* 0x004fe20007ffe0ff */
[----:B---3--:R-:W-:Y:S01]  /*f940*/  FFMA.FTZ R128, R198, -UR4, R128 ;  /* 0x80000004c6807c23 */ /* 0x008fe20008010080 */
[----:B------:R-:W-:Y:S02]  /*f950*/  IADD3 R198, R0, -0x38, RZ ;  /* 0xffffffc800c67810 */ /* 0x000fe40007ffe0ff */
[----:B------:R-:W-:Y:S02]  /*f960*/  ISETP.GE.AND P2, PT, R2, RZ, PT ;  /* 0x000000ff0200720c */ /* 0x000fe40003f46270 */
[----:B------:R-:W-:Y:S03]  /*f970*/  ISETP.GE.AND P5, PT, R198, RZ, PT ;  /* 0x000000ffc600720c */ /* 0x000fe60003fa6270 */
[C---:B------:R-:W-:Y:S08]  /*f980*/  @!P6 IADD3 R196, -R0.reuse, 0x31, RZ ;  /* 0x0000003100c4e810 */ /* 0x040ff00007ffe1ff */
[C---:B------:R-:W-:Y:S01]  /*f990*/  @!P2 IADD3 R2, -R0.reuse, 0x30, RZ ;  /* 0x000000300002a810 */ /* 0x040fe20007ffe1ff */
[C---:B-1----:R-:W-:Y:S01]  /*f9a0*/  FFMA.FTZ R49, R3.reuse, -UR4, R49 ;  /* 0x8000000403317c23 */ /* 0x042fe20008010031 */
[C---:B------:R-:W-:Y:S01]  /*f9b0*/  @!P5 IADD3 R198, -R0.reuse, 0x38, RZ ;  /* 0x0000003800c6d810 */ /* 0x040fe20007ffe1ff */
[C---:B------:R-:W-:Y:S02]  /*f9c0*/  FFMA.FTZ R55, R3.reuse, -UR4, R55 ;  /* 0x8000000403377c23 */ /* 0x040fe40008010037 */
[C---:B------:R-:W-:Y:S01]  /*f9d0*/  FFMA.FTZ R123, R3.reuse, -UR4, R123 ;  /* 0x80000004037b7c23 */ /* 0x040fe2000801007b */
[----:B------:R-:W1:Y:S01]  /*f9e0*/  I2F R2, R2 ;  /* 0x0000000200027306 */ /* 0x000e620000201400 */
[----:B------:R-:W-:Y:S01]  /*f9f0*/  FFMA.FTZ R109, R3, -UR4, R109 ;  /* 0x80000004036d7c23 */ /* 0x000fe2000801006d */
[C---:B------:R-:W-:Y:S04]  /*fa00*/  IADD3 R3, R0.reuse, -0x79, RZ ;  /* 0xffffff8700037810 */ /* 0x040fe80007ffe0ff */
[----:B------:R-:W-:Y:S04]  /*fa10*/  ISETP.GE.AND P3, PT, R3, RZ, PT ;  /* 0x000000ff0300720c */ /* 0x000fe80003f66270 */
[----:B------:R-:W2:Y:S09]  /*fa20*/  I2F R198, R198 ;  /* 0x000000c600c67306 */ /* 0x000eb20000201400 */
[----:B------:R-:W-:Y:S01]  /*fa30*/  @!P3 IADD3 R3, -R0, 0x79, RZ ;  /* 0x000000790003b810 */ /* 0x000fe20007ffe1ff */
[C---:B-1----:R-:W-:Y:S05]  /*fa40*/  FFMA.FTZ R52, R2.reuse, -UR4, R52 ;  /* 0x8000000402347c23 */ /* 0x042fea0008010034 */
[----:B------:R-:W1:Y:S01]  /*fa50*/  I2F R3, R3 ;  /* 0x0000000300037306 */ /* 0x000e620000201400 */
[C---:B------:R-:W-:Y:S02]  /*fa60*/  FFMA.FTZ R66, R2.reuse, -UR4, R66 ;  /* 0x8000000402427c23 */ /* 0x040fe40008010042 */
[C---:B------:R-:W-:Y:S02]  /*fa70*/  FFMA.FTZ R126, R2.reuse, -UR4, R126 ;  /* 0x80000004027e7c23 */ /* 0x040fe4000801007e */
[----:B------:R-:W-:Y:S01]  /*fa80*/  FFMA.FTZ R120, R2, -UR4, R120 ;  /* 0x8000000402787c23 */ /* 0x000fe20008010078 */
[----:B------:R-:W-:Y:S01]  /*fa90*/  IADD3 R2, R0, 0xf, RZ ;  /* 0x0000000f00027810 */ /* 0x000fe20007ffe0ff */
[----:B--2---:R-:W-:Y:S03]  /*faa0*/  FFMA.FTZ R64, R198, -UR4, R64 ;  /* 0x80000004c6407c23 */ /* 0x004fe60008010040 */
[----:B------:R-:W-:Y:S01]  /*fab0*/  ISETP.GE.AND P2, PT, R2, RZ, PT ;  /* 0x000000ff0200720c */ /* 0x000fe20003f46270 */
[C---:B------:R-:W-:Y:S02]  /*fac0*/  FFMA.FTZ R70, R198.reuse, -UR4, R70 ;  /* 0x80000004c6467c23 */ /* 0x040fe40008010046 */
[----:B------:R-:W-:Y:S10]  /*fad0*/  FFMA.FTZ R124, R198, -UR4, R124 ;  /* 0x80000004c67c7c23 */ /* 0x000ff4000801007c */
[----:B------:R-:W-:Y:S01]  /*fae0*/  @!P2 IADD3 R2, -R0, -0xf, RZ ;  /* 0xfffffff10002a810 */ /* 0x000fe20007ffe1ff */
[----:B-1----:R-:W-:Y:S01]  /*faf0*/  FFMA.FTZ R129, R3, -UR4, R129 ;  /* 0x8000000403817c23 */ /* 0x002fe20008010081 */
[----:B------:R-:W-:Y:S04]  /*fb00*/  FMNMX.FTZ R0, R4, R201, !PT ;  /* 0x000000c904007209 */ /* 0x000fe80007810000 */
[----:B------:R-:W1:Y:S01]  /*fb10*/  I2F R2, R2 ;  /* 0x0000000200027306 */ /* 0x000e620000201400 */
[----:B------:R-:W-:Y:S04]  /*fb20*/  FMNMX.FTZ R0, R5, R0, !PT ;  /* 0x0000000005007209 */ /* 0x000fe80007810000 */
[----:B------:R-:W-:Y:S04]  /*fb30*/  FMNMX.FTZ R3, R16, R0, !PT ;  /* 0x0000000010037209 */ /* 0x000fe80007810000 */
[----:B------:R-:W-:Y:S01]  /*fb40*/  FMNMX.FTZ R3, R17, R3, !PT ;  /* 0x0000000311037209 */ /* 0x000fe20007810000 */
[----:B------:R-:W2:Y:S03]  /*fb50*/  I2F R0, R196 ;  /* 0x000000c400007306 */ /* 0x000ea60000201400 */
[----:B------:R-:W-:Y:S04]  /*fb60*/  FMNMX.FTZ R3, R20, R3, !PT ;  /* 0x0000000314037209 */ /* 0x000fe80007810000 */
[----:B------:R-:W-:Y:S03]  /*fb70*/  FMNMX.FTZ R3, R21, R3, !PT ;  /* 0x0000000315037209 */ /* 0x000fe60007810000 */
[----:B------:R-:W3:Y:S01]  /*fb80*/  I2F R196, R197 ;  /* 0x000000c500c47306 */ /* 0x000ee20000201400 */
[----:B------:R-:W-:Y:S01]  /*fb90*/  FMNMX.FTZ R3, R32, R3, !PT ;  /* 0x0000000320037209 */ /* 0x000fe20007810000 */
[C---:B-1----:R-:W-:Y:S03]  /*fba0*/  FFMA.FTZ R63, R2.reuse, -UR4, R63 ;  /* 0x80000004023f7c23 */ /* 0x042fe6000801003f */
[----:B------:R-:W-:Y:S01]  /*fbb0*/  FMNMX.FTZ R3, R33, R3, !PT ;  /* 0x0000000321037209 */ /* 0x000fe20007810000 */
[----:B------:R-:W-:Y:S01]  /*fbc0*/  FFMA.FTZ R57, R2, -UR4, R57 ;  /* 0x8000000402397c23 */ /* 0x000fe20008010039 */
[----:B------:R-:W-:Y:S02]  /*fbd0*/  FMNMX.FTZ R2, R6, R199, !PT ;  /* 0x000000c706027209 */ /* 0x000fe40007810000 */
[----:B------:R-:W-:Y:S02]  /*fbe0*/  FMNMX.FTZ R3, R36, R3, !PT ;  /* 0x0000000324037209 */ /* 0x000fe40007810000 */
[----:B------:R-:W-:Y:S02]  /*fbf0*/  FMNMX.FTZ R2, R7, R2, !PT ;  /* 0x0000000207027209 */ /* 0x000fe40007810000 */
[----:B------:R-:W-:Y:S01]  /*fc00*/  FMNMX.FTZ R3, R37, R3, !PT ;  /* 0x0000000325037209 */ /* 0x000fe20007810000 */
[----:B--2---:R-:W-:Y:S01]  /*fc10*/  FFMA.FTZ R53, R0, -UR4, R53 ;  /* 0x8000000400357c23 */ /* 0x004fe20008010035 */
[----:B------:R-:W-:Y:S01]  /*fc20*/  FMNMX.FTZ R2, R18, R2, !PT ;  /* 0x0000000212027209 */ /* 0x000fe20007810000 */
[----:B------:R-:W-:Y:S01]  /*fc30*/  FFMA.FTZ R67, R0, -UR4, R67 ;  /* 0x8000000400437c23 */ /* 0x000fe20008010043 */
[----:B------:R-:W-:Y:S01]  /*fc40*/  FMNMX.FTZ R3, R48, R3, !PT ;  /* 0x0000000330037209 */ /* 0x000fe20007810000 */
[C---:B------:R-:W-:Y:S01]  /*fc50*/  FFMA.FTZ R127, R0.reuse, -UR4, R127 ;  /* 0x80000004007f7c23 */ /* 0x040fe2000801007f */
[----:B------:R-:W-:Y:S01]  /*fc60*/  FMNMX.FTZ R2, R19, R2, !PT ;  /* 0x0000000213027209 */ /* 0x000fe20007810000 */
[----:B------:R-:W-:Y:S01]  /*fc70*/  FFMA.FTZ R121, R0, -UR4, R121 ;  /* 0x8000000400797c23 */ /* 0x000fe20008010079 */
[----:B------:R-:W-:Y:S02]  /*fc80*/  FMNMX.FTZ R3, R49, R3, !PT ;  /* 0x0000000331037209 */ /* 0x000fe40007810000 */
[----:B------:R-:W-:Y:S01]  /*fc90*/  FMNMX.FTZ R2, R22, R2, !PT ;  /* 0x0000000216027209 */ /* 0x000fe20007810000 */
[----:B---3--:R-:W-:Y:S01]  /*fca0*/  FFMA.FTZ R65, R196, -UR4, R65 ;  /* 0x80000004c4417c23 */ /* 0x008fe20008010041 */
[----:B------:R-:W-:Y:S01]  /*fcb0*/  FMNMX.FTZ R3, R52, R3, !PT ;  /* 0x0000000334037209 */ /* 0x000fe20007810000 */
[C---:B------:R-:W-:Y:S01]  /*fcc0*/  FFMA.FTZ R71, R196.reuse, -UR4, R71 ;  /* 0x80000004c4477c23 */ /* 0x040fe20008010047 */
[----:B------:R-:W-:Y:S01]  /*fcd0*/  FMNMX.FTZ R2, R23, R2, !PT ;  /* 0x0000000217027209 */ /* 0x000fe20007810000 */
[----:B------:R-:W-:Y:S01]  /*fce0*/  FFMA.FTZ R125, R196, -UR4, R125 ;  /* 0x80000004c47d7c23 */ /* 0x000fe2000801007d */
        /* <DEDUP_REMOVED lines=92> */
[----:B------:R-:W-:Y:S04]  /*102b0*/  FMNMX.FTZ R3, R45, R3, !PT ;  /* 0x000000032d037209 */ /* 0x000fe80007810000 */
[----:B------:R-:W-:Y:S04]  /*102c0*/  FMNMX.FTZ R3, R56, R3, !PT ;  /* 0x0000000338037209 */ /* 0x000fe80007810000 */
[----:B------:R-:W-:Y:S02]  /*102d0*/  FMNMX.FTZ R3, R57, R3, !PT ;  /* 0x0000000339037209 */ /* 0x000fe40007810000 */
[----:B-1----:R-:W-:Y:S02]  /*102e0*/  FMNMX.FTZ R0, R0, R2, !PT ;  /* 0x0000000200007209 */ /* 0x002fe40007810000 */
[----:B------:R-:W-:Y:S04]  /*102f0*/  FMNMX.FTZ R2, R60, R3, !PT ;  /* 0x000000033c027209 */ /* 0x000fe80007810000 */
[----:B------:R-:W-:Y:S02]  /*10300*/  FMNMX.FTZ R2, R61, R2, !PT ;  /* 0x000000023d027209 */ /* 0x000fe40007810000 */
[----:B--2---:R-:W-:Y:S02]  /*10310*/  FMNMX.FTZ R197, R197, R196, !PT ;  /* 0x000000c4c5c57209 */ /* 0x004fe40007810000 */
[----:B------:R-:W-:Y:S01]  /*10320*/  FMNMX.FTZ R2, R72, R2, !PT ;  /* 0x0000000248027209 */ /* 0x000fe20007810000 */
[----:B------:R-:W1:Y:S03]  /*10330*/  SHFL.BFLY PT, R196, R198, 0x1, 0x1f ;  /* 0x0c201f00c6c47f89 */ /* 0x000e6600000e0000 */
[----:B------:R-:W-:Y:S04]  /*10340*/  FMNMX.FTZ R2, R73, R2, !PT ;  /* 0x0000000249027209 */ /* 0x000fe80007810000 */
[----:B------:R-:W-:Y:S01]  /*10350*/  FMNMX.FTZ R2, R76, R2, !PT ;  /* 0x000000024c027209 */ /* 0x000fe20007810000 */
[----:B------:R-:W2:Y:S03]  /*10360*/  SHFL.BFLY PT, R3, R197, 0x1, 0x1f ;  /* 0x0c201f00c5037f89 */ /* 0x000ea600000e0000 */
        /* <DEDUP_REMOVED lines=9> */
[----:B------:R-:W1:Y:S01]  /*10400*/  SHFL.BFLY PT, R3, R0, 0x1, 0x1f ;  /* 0x0c201f0000037f89 */ /* 0x000e6200000e0000 */
[----:B------:R-:W-:Y:S02]  /*10410*/  FSETP.NEU.FTZ.AND P2, PT, R197, -INF , PT ;  /* 0xff800000c500780b */ /* 0x000fe40003f5d000 */
[----:B------:R-:W-:Y:S04]  /*10420*/  FMNMX.FTZ R2, R108, R2, !PT ;  /* 0x000000026c027209 */ /* 0x000fe80007810000 */
[----:B------:R-:W-:Y:S04]  /*10430*/  FMNMX.FTZ R2, R109, R2, !PT ;  /* 0x000000026d027209 */ /* 0x000fe80007810000 */
[----:B------:R-:W-:Y:S04]  /*10440*/  FMNMX.FTZ R2, R120, R2, !PT ;  /* 0x0000000278027209 */ /* 0x000fe80007810000 */
[----:B------:R-:W-:Y:S04]  /*10450*/  FMNMX.FTZ R2, R121, R2, !PT ;  /* 0x0000000279027209 */ /* 0x000fe80007810000 */
[----:B------:R-:W-:Y:S01]  /*10460*/  FMNMX.FTZ R204, R124, R2, !PT ;  /* 0x000000027ccc7209 */ /* 0x000fe20007810000 */
[C---:B------:R-:W-:Y:S02]  /*10470*/  FADD.FTZ R2, -R197.reuse, R199 ;  /* 0x000000c7c5027221 */ /* 0x040fe40000010100 */
[----:B------:R-:W-:Y:S01]  /*10480*/  FMUL.FTZ R199, R197, c[0x0][0x23c] ;  /* 0x00008f00c5c77a20 */ /* 0x000fe20000410000 */
[----:B------:R-:W-:Y:S01]  /*10490*/  FMNMX.FTZ R204, R125, R204, !PT ;  /* 0x000000cc7dcc7209 */ /* 0x000fe20007810000 */
[----:B------:R-:W-:Y:S01]  /*104a0*/  FMUL.FTZ R2, R2, c[0x0][0x23c] ;  /* 0x00008f0002027a20 */ /* 0x000fe20000410000 */
[----:B-1----:R-:W-:Y:S02]  /*104b0*/  FMNMX.FTZ R196, R0, R3, !PT ;  /* 0x0000000300c47209 */ /* 0x002fe40007810000 */
[----:B------:R-:W-:Y:S01]  /*104c0*/  FSEL R199, R199, RZ, P2 ;  /* 0x000000ffc7c77208 */ /* 0x000fe20001000000 */
[----:B------:R-:W1:Y:S01]  /*104d0*/  SHFL.BFLY PT, R0, R204, 0x2, 0x1f ;  /* 0x0c401f00cc007f89 */ /* 0x000e6200000e0000 */
[----:B------:R-:W-:Y:S01]  /*104e0*/  FSETP.NEU.FTZ.AND P2, PT, R196, -INF , PT ;  /* 0xff800000c400780b */ /* 0x000fe20003f5d000 */
[----:B------:R-:W2:Y:S02]  /*104f0*/  MUFU.EX2 R2, R2 ;  /* 0x0000000200027308 */ /* 0x000ea40000000800 */
[--C-:B------:R-:W-:Y:S02]  /*10500*/  FFMA.FTZ R6, R6, c[0x0][0x23c], -R199.reuse ;  /* 0x00008f0006067a23 */ /* 0x100fe400000108c7 */
[--C-:B------:R-:W-:Y:S02]  /*10510*/  FFMA.FTZ R22, R22, c[0x0][0x23c], -R199.reuse ;  /* 0x00008f0016167a23 */ /* 0x100fe400000108c7 */
[--C-:B------:R-:W-:Y:S02]  /*10520*/  FFMA.FTZ R23, R23, c[0x0][0x23c], -R199.reuse ;  /* 0x00008f0017177a23 */ /* 0x100fe400000108c7 */
[--C-:B------:R-:W-:Y:S02]  /*10530*/  FFMA.FTZ R19, R19, c[0x0][0x23c], -R199.reuse ;  /* 0x00008f0013137a23 */ /* 0x100fe400000108c7 */
[----:B------:R1:W3:Y:S01]  /*10540*/  MUFU.EX2 R205, R6 ;  /* 0x0000000600cd7308 */ /* 0x0002e20000000800 */
        /* <DEDUP_REMOVED lines=8> */
[C---:B--2---:R-:W-:Y:S02]  /*105d0*/  FMUL.FTZ R134, R2.reuse, R134 ;  /* 0x0000008602867220 */ /* 0x044fe40000410000 */
[C---:B------:R-:W-:Y:S02]  /*105e0*/  FMUL.FTZ R135, R2.reuse, R135 ;  /* 0x0000008702877220 */ /* 0x040fe40000410000 */
[C---:B------:R-:W-:Y:S01]  /*105f0*/  FMUL.FTZ R146, R2.reuse, R146 ;  /* 0x0000009202927220 */ /* 0x040fe20000410000 */
[----:B------:R-:W-:Y:S01]  /*10600*/  MUFU.EX2 R22, R22 ;  /* 0x0000001600167308 */ /* 0x000fe20000000800 */
[C---:B------:R-:W-:Y:S02]  /*10610*/  FMUL.FTZ R147, R2.reuse, R147 ;  /* 0x0000009302937220 */ /* 0x040fe40000410000 */
[----:B------:R-:W-:Y:S01]  /*10620*/  FMUL.FTZ R150, R2, R150 ;  /* 0x0000009602967220 */ /* 0x000fe20000410000 */
[----:B-1----:R-:W-:Y:S01]  /*10630*/  FMNMX.FTZ R6, R204, R0, !PT ;  /* 0x00000000cc067209 */ /* 0x002fe20007810000 */
[C---:B------:R-:W-:Y:S02]  /*10640*/  FADD.FTZ R0, -R196.reuse, R200 ;  /* 0x000000c8c4007221 */ /* 0x040fe40000010100 */
[----:B------:R-:W-:Y:S02]  /*10650*/  FMUL.FTZ R200, R196, c[0x0][0x23c] ;  /* 0x00008f00c4c87a20 */ /* 0x000fe40000410000 */
[----:B------:R-:W-:Y:S01]  /*10660*/  FMUL.FTZ R0, R0, c[0x0][0x23c] ;  /* 0x00008f0000007a20 */ /* 0x000fe20000410000 */
[----:B------:R-:W-:Y:S01]  /*10670*/  MUFU.EX2 R23, R23 ;  /* 0x0000001700177308 */ /* 0x000fe20000000800 */
[----:B------:R-:W-:Y:S01]  /*10680*/  FMUL.FTZ R151, R2, R151 ;  /* 0x0000009702977220 */ /* 0x000fe20000410000 */
[----:B------:R-:W-:Y:S01]  /*10690*/  FSEL R200, R200, RZ, P2 ;  /* 0x000000ffc8c87208 */ /* 0x000fe20001000000 */
[----:B------:R-:W-:Y:S01]  /*106a0*/  FMUL.FTZ R162, R2, R162 ;  /* 0x000000a202a27220 */ /* 0x000fe20000410000 */
[----:B------:R-:W-:Y:S01]  /*106b0*/  FSETP.NEU.FTZ.AND P2, PT, R198, -INF , PT ;  /* 0xff800000c600780b */ /* 0x000fe20003f5d000 */
[----:B------:R-:W-:Y:S01]  /*106c0*/  FMUL.FTZ R163, R2, R163 ;  /* 0x000000a302a37220 */ /* 0x000fe20000410000 */
[----:B------:R-:W1:Y:S01]  /*106d0*/  SHFL.BFLY PT, R3, R6, 0x1, 0x1f ;  /* 0x0c201f0006037f89 */ /* 0x000e6200000e0000 */
[--C-:B------:R-:W-:Y:S02]  /*106e0*/  FFMA.FTZ R10, R10, c[0x0][0x23c], -R200.reuse ;  /* 0x00008f000a0a7a23 */ /* 0x100fe400000108c8 */
[C---:B------:R-:W-:Y:S01]  /*106f0*/  FMUL.FTZ R166, R2.reuse, R166 ;  /* 0x000000a602a67220 */ /* 0x040fe20000410000 */
[----:B------:R-:W2:Y:S01]  /*10700*/  MUFU.EX2 R0, R0 ;  /* 0x0000000000007308 */ /* 0x000ea20000000800 */
[C---:B------:R-:W-:Y:S02]  /*10710*/  FMUL.FTZ R167, R2.reuse, R167 ;  /* 0x000000a702a77220 */ /* 0x040fe40000410000 */
[C---:B------:R-:W-:Y:S02]  /*10720*/  FMUL.FTZ R178, R2.reuse, R178 ;  /* 0x000000b202b27220 */ /* 0x040fe40000410000 */
[C---:B------:R-:W-:Y:S02]  /*10730*/  FMUL.FTZ R179, R2.reuse, R179 ;  /* 0x000000b302b37220 */ /* 0x040fe40000410000 */
[----:B---3--:R-:W-:Y:S02]  /*10740*/  FFMA.FTZ R204, R2, R235, R205 ;  /* 0x000000eb02cc7223 */ /* 0x008fe400000100cd */
[--C-:B------:R-:W-:Y:S01]  /*10750*/  FFMA.FTZ R14, R14, c[0x0][0x23c], -R200.reuse ;  /* 0x00008f000e0e7a23 */ /* 0x100fe200000108c8 */
[----:B------:R-:W3:Y:S01]  /*10760*/  MUFU.EX2 R10, R10 ;  /* 0x0000000a000a7308 */ /* 0x000ee20000000800 */
[C---:B------:R-:W-:Y:S02]  /*10770*/  FMUL.FTZ R182, R2.reuse, R182 ;  /* 0x000000b602b67220 */ /* 0x040fe40000410000 */
[C---:B------:R-:W-:Y:S02]  /*10780*/  FMUL.FTZ R183, R2.reuse, R183 ;  /* 0x000000b702b77220 */ /* 0x040fe40000410000 */
[C---:B------:R-:W-:Y:S02]  /*10790*/  FMUL.FTZ R194, R2.reuse, R194 ;  /* 0x000000c202c27220 */ /* 0x040fe40000410000 */
[----:B------:R-:W-:Y:S02]  /*107a0*/  FMUL.FTZ R195, R2, R195 ;  /* 0x000000c302c37220 */ /* 0x000fe40000410000 */
[----:B------:R-:W-:Y:S01]  /*107b0*/  FADD.FTZ R2, -R198, R201 ;  /* 0x000000c9c6027221 */ /* 0x000fe20000010100 */
[----:B------:R-:W-:Y:S01]  /*107c0*/  MUFU.EX2 R34, R34 ;  /* 0x0000002200227308 */ /* 0x000fe20000000800 */
[----:B-1----:R-:W-:Y:S01]  /*107d0*/  FMNMX.FTZ R6, R6, R3, !PT ;  /* 0x0000000306067209 */ /* 0x002fe20007810000 */
[----:B------:R-:W-:Y:S02]  /*107e0*/  FFMA.FTZ R15, R15, c[0x0][0x23c], -R200 ;  /* 0x00008f000f0f7a23 */ /* 0x000fe400000108c8 */
[C---:B--2---:R-:W-:Y:S02]  /*107f0*/  FMUL.FTZ R138, R0.reuse, R138 ;  /* 0x0000008a008a7220 */ /* 0x044fe40000410000 */
[C---:B------:R-:W-:Y:S02]  /*10800*/  FMUL.FTZ R139, R0.reuse, R139 ;  /* 0x0000008b008b7220 */ /* 0x040fe40000410000 */
[C---:B------:R-:W-:Y:S02]  /*10810*/  FMUL.FTZ R142, R0.reuse, R142 ;  /* 0x0000008e008e7220 */ /* 0x040fe40000410000 */
[----:B------:R-:W-:Y:S01]  /*10820*/  MUFU.EX2 R35, R35 ;  /* 0x0000002300237308 */ /* 0x000fe20000000800 */
[C---:B------:R-:W-:Y:S02]  /*10830*/  FMUL.FTZ R143, R0.reuse, R143 ;  /* 0x0000008f008f7220 */ /* 0x040fe40000410000 */
[C---:B------:R-:W-:Y:S02]  /*10840*/  FMUL.FTZ R154, R0.reuse, R154 ;  /* 0x0000009a009a7220 */ /* 0x040fe40000410000 */
[C---:B---3--:R-:W-:Y:S02]  /*10850*/  FFMA.FTZ R201, R0.reuse, R236, R10 ;  /* 0x000000ec00c97223 */ /* 0x048fe4000001000a */
[C---:B------:R-:W-:Y:S02]  /*10860*/  FMUL.FTZ R155, R0.reuse, R155 ;  /* 0x0000009b009b7220 */ /* 0x040fe40000410000 */
[C---:B------:R-:W-:Y:S01]  /*10870*/  FMUL.FTZ R158, R0.reuse, R158 ;  /* 0x0000009e009e7220 */ /* 0x040fe20000410000 */
[----:B------:R-:W-:Y:S01]  /*10880*/  MUFU.EX2 R38, R38 ;  /* 0x0000002600267308 */ /* 0x000fe20000000800 */
[C---:B------:R-:W-:Y:S02]  /*10890*/  FMUL.FTZ R159, R0.reuse, R159 ;  /* 0x0000009f009f7220 */ /* 0x040fe40000410000 */
[C---:B------:R-:W-:Y:S02]  /*108a0*/  FMUL.FTZ R170, R0.reuse, R170 ;  /* 0x000000aa00aa7220 */ /* 0x040fe40000410000 */
[C---:B------:R-:W-:Y:S02]  /*108b0*/  FMUL.FTZ R171, R0.reuse, R171 ;  /* 0x000000ab00ab7220 */ /* 0x040fe40000410000 */
[C---:B------:R-:W-:Y:S02]  /*108c0*/  FMUL.FTZ R174, R0.reuse, R174 ;  /* 0x000000ae00ae7220 */ /* 0x040fe40000410000 */
[C---:B------:R-:W-:Y:S01]  /*108d0*/  FMUL.FTZ R175, R0.reuse, R175 ;  /* 0x000000af00af7220 */ /* 0x040fe20000410000 */
[----:B------:R-:W-:Y:S01]  /*108e0*/  MUFU.EX2 R39, R39 ;  /* 0x0000002700277308 */ /* 0x000fe20000000800 */
[C---:B------:R-:W-:Y:S02]  /*108f0*/  FMUL.FTZ R186, R0.reuse, R186 ;  /* 0x000000ba00ba7220 */ /* 0x040fe40000410000 */
[C---:B------:R-:W-:Y:S02]  /*10900*/  FMUL.FTZ R187, R0.reuse, R187 ;  /* 0x000000bb00bb7220 */ /* 0x040fe40000410000 */
[C---:B------:R-:W-:Y:S02]  /*10910*/  FMUL.FTZ R190, R0.reuse, R190 ;  /* 0x000000be00be7220 */ /* 0x040fe40000410000 */
[----:B------:R-:W-:Y:S02]  /*10920*/  FMUL.FTZ R191, R0, R191 ;  /* 0x000000bf00bf7220 */ /* 0x000fe40000410000 */
[----:B------:R-:W-:Y:S01]  /*10930*/  FMUL.FTZ R0, R198, c[0x0][0x23c] ;  /* 0x00008f00c6007a20 */ /* 0x000fe20000410000 */
[----:B------:R-:W-:Y:S01]  /*10940*/  MUFU.EX2 R50, R50 ;  /* 0x0000003200327308 */ /* 0x000fe20000000800 */
[----:B------:R-:W-:Y:S02]  /*10950*/  FMUL.FTZ R2, R2, c[0x0][0x23c] ;  /* 0x00008f0002027a20 */ /* 0x000fe40000410000 */
[----:B------:R-:W-:Y:S01]  /*10960*/  FADD.FTZ R3, -R6, R202 ;  /* 0x000000ca06037221 */ /* 0x000fe20000010100 */
[----:B------:R-:W-:Y:S01]  /*10970*/  FSEL R0, R0, RZ, P2 ;  /* 0x000000ff00007208 */ /* 0x000fe20001000000 */
[--C-:B------:R-:W-:Y:S01]  /*10980*/  FFMA.FTZ R26, R26, c[0x0][0x23c], -R200.reuse ;  /* 0x00008f001a1a7a23 */ /* 0x100fe200000108c8 */
[----:B------:R-:W-:Y:S01]  /*10990*/  FSETP.NEU.FTZ.AND P2, PT, R6, -INF , PT ;  /* 0xff8000000600780b */ /* 0x000fe20003f5d000 */
[----:B------:R-:W-:Y:S02]  /*109a0*/  FFMA.FTZ R27, R27, c[0x0][0x23c], -R200 ;  /* 0x00008f001b1b7a23 */ /* 0x000fe400000108c8 */
[--C-:B------:R-:W-:Y:S01]  /*109b0*/  FFMA.FTZ R4, R4, c[0x0][0x23c], -R0.reuse ;  /* 0x00008f0004047a23 */ /* 0x100fe20000010800 */
[----:B------:R-:W1:Y:S01]  /*109c0*/  MUFU.EX2 R2, R2 ;  /* 0x0000000200027308 */ /* 0x000e620000000800 */
[--C-:B------:R-:W-:Y:S02]  /*109d0*/  FFMA.FTZ R20, R20, c[0x0][0x23c], -R0.reuse ;  /* 0x00008f0014147a23 */ /* 0x100fe40000010800 */
[--C-:B------:R-:W-:Y:S02]  /*109e0*/  FFMA.FTZ R21, R21, c[0x0][0x23c], -R0.reuse ;  /* 0x00008f0015157a23 */ /* 0x100fe40000010800 */
[--C-:B------:R-:W-:Y:S02]  /*109f0*/  FFMA.FTZ R32, R32, c[0x0][0x23c], -R0.reuse ;  /* 0x00008f0020207a23 */ /* 0x100fe40000010800 */
[----:B------:R-:W-:Y:S02]  /*10a00*/  FFMA.FTZ R33, R33, c[0x0][0x23c], -R0 ;  /* 0x00008f0021217a23 */ /* 0x000fe40000010800 */
[----:B------:R-:W-:Y:S01]  /*10a10*/  FFMA.FTZ R30, R30, c[0x0][0x23c], -R200 ;  /* 0x00008f001e1e7a23 */ /* 0x000fe200000108c8 */
[----:B------:R2:W-:Y:S01]  /*10a20*/  MUFU.EX2 R213, R4 ;  /* 0x0000000400d57308 */ /* 0x0005e20000000800 */
[--C-:B------:R-:W-:Y:S02]  /*10a30*/  FFMA.FTZ R5, R5, c[0x0][0x23c], -R0.reuse ;  /* 0x00008f0005057a23 */ /* 0x100fe40000010800 */
[----:B------:R-:W-:Y:S02]  /*10a40*/  FFMA.FTZ R17, R17, c[0x0][0x23c], -R0 ;  /* 0x00008f0011117a23 */ /* 0x000fe40000010800 */
[--C-:B------:R-:W-:Y:S02]  /*10a50*/  FFMA.FTZ R31, R31, c[0x0][0x23c], -R200.reuse ;  /* 0x00008f001f1f7a23 */ /* 0x100fe400000108c8 */
[----:B------:R-:W-:Y:S02]  /*10a60*/  FFMA.FTZ R43, R43, c[0x0][0x23c], -R200 ;  /* 0x00008f002b2b7a23 */ /* 0x000fe400000108c8 */
[--C-:B------:R-:W-:Y:S01]  /*10a70*/  FFMA.FTZ R16, R16, c[0x0][0x23c], -R0.reuse ;  /* 0x00008f0010107a23 */ /* 0x100fe20000010800 */
[----:B------:R3:W4:Y:S01]  /*10a80*/  MUFU.EX2 R242, R5 ;  /* 0x0000000500f27308 */ /* 0x0007220000000800 */
[--C-:B------:R-:W-:Y:S02]  /*10a90*/  FFMA.FTZ R36, R36, c[0x0][0x23c], -R0.reuse ;  /* 0x00008f0024247a23 */ /* 0x100fe40000010800 */
[----:B------:R-:W-:Y:S02]  /*10aa0*/  FFMA.FTZ R37, R37, c[0x0][0x23c], -R0 ;  /* 0x00008f0025257a23 */ /* 0x000fe40000010800 */
[C---:B-1----:R-:W-:Y:S02]  /*10ab0*/  FMUL.FTZ R132, R2.reuse, R132 ;  /* 0x0000008402847220 */ /* 0x042fe40000410000 */
[C---:B------:R-:W-:Y:S02]  /*10ac0*/  FMUL.FTZ R133, R2.reuse, R133 ;  /* 0x0000008502857220 */ /* 0x040fe40000410000 */
[C---:B------:R-:W-:Y:S01]  /*10ad0*/  FMUL.FTZ R144, R2.reuse, R144 ;  /* 0x0000009002907220 */ /* 0x040fe20000410000 */
[----:B------:R-:W-:Y:S01]  /*10ae0*/  MUFU.EX2 R243, R17 ;  /* 0x0000001100f37308 */ /* 0x000fe20000000800 */
[C---:B------:R-:W-:Y:S02]  /*10af0*/  FMUL.FTZ R145, R2.reuse, R145 ;  /* 0x0000009102917220 */ /* 0x040fe40000410000 */
[C---:B------:R-:W-:Y:S02]  /*10b00*/  FMUL.FTZ R148, R2.reuse, R148 ;  /* 0x0000009402947220 */ /* 0x040fe40000410000 */
[--C-:B--2---:R-:W-:Y:S02]  /*10b10*/  FFMA.FTZ R4, R7, c[0x0][0x23c], -R199.reuse ;  /* 0x00008f0007047a23 */ /* 0x104fe400000108c7 */
[C---:B------:R-:W-:Y:S02]  /*10b20*/  FMUL.FTZ R149, R2.reuse, R149 ;  /* 0x0000009502957220 */ /* 0x040fe40000410000 */
[C---:B------:R-:W-:Y:S01]  /*10b30*/  FMUL.FTZ R160, R2.reuse, R160 ;  /* 0x000000a002a07220 */ /* 0x040fe20000410000 */
[----:B------:R4:W1:Y:S01]  /*10b40*/  MUFU.EX2 R241, R16 ;  /* 0x0000001000f17308 */ /* 0x0008620000000800 */
[C---:B------:R-:W-:Y:S02]  /*10b50*/  FMUL.FTZ R161, R2.reuse, R161 ;  /* 0x000000a102a17220 */ /* 0x040fe40000410000 */
[C---:B------:R-:W-:Y:S02]  /*10b60*/  FMUL.FTZ R164, R2.reuse, R164 ;  /* 0x000000a402a47220 */ /* 0x040fe40000410000 */
[----:B---3--:R-:W-:Y:S02]  /*10b70*/  FFMA.FTZ R5, R11, c[0x0][0x23c], -R200 ;  /* 0x00008f000b057a23 */ /* 0x008fe400000108c8 */
[C---:B------:R-:W-:Y:S02]  /*10b80*/  FMUL.FTZ R165, R2.reuse, R165 ;  /* 0x000000a502a57220 */ /* 0x040fe40000410000 */
[----:B------:R-:W-:Y:S01]  /*10b90*/  FMUL.FTZ R176, R2, R176 ;  /* 0x000000b002b07220 */ /* 0x000fe20000410000 */
[----:B------:R-:W2:Y:S01]  /*10ba0*/  MUFU.EX2 R4, R4 ;  /* 0x0000000400047308 */ /* 0x000ea20000000800 */
[----:B------:R-:W-:Y:S02]  /*10bb0*/  FFMA.FTZ R7, R18, c[0x0][0x23c], -R199 ;  /* 0x00008f0012077a23 */ /* 0x000fe400000108c7 */
[C---:B------:R-:W-:Y:S02]  /*10bc0*/  FMUL.FTZ R177, R2.reuse, R177 ;  /* 0x000000b102b17220 */ /* 0x040fe40000410000 */
[C---:B------:R-:W-:Y:S02]  /*10bd0*/  FMUL.FTZ R180, R2.reuse, R180 ;  /* 0x000000b402b47220 */ /* 0x040fe40000410000 */
[C---:B------:R-:W-:Y:S02]  /*10be0*/  FMUL.FTZ R181, R2.reuse, R181 ;  /* 0x000000b502b57220 */ /* 0x040fe40000410000 */
[C---:B------:R-:W-:Y:S01]  /*10bf0*/  FMUL.FTZ R192, R2.reuse, R192 ;  /* 0x000000c002c07220 */ /* 0x040fe20000410000 */
[----:B------:R-:W-:Y:S01]  /*10c00*/  MUFU.EX2 R5, R5 ;  /* 0x0000000500057308 */ /* 0x000fe20000000800 */
[----:B------:R-:W-:Y:S02]  /*10c10*/  FMUL.FTZ R193, R2, R193 ;  /* 0x000000c102c17220 */ /* 0x000fe40000410000 */
[--C-:B------:R-:W-:Y:S01]  /*10c20*/  FFMA.FTZ R48, R48, c[0x0][0x23c], -R0.reuse ;  /* 0x00008f0030307a23 */ /* 0x100fe20000010800 */
[----:B----4-:R-:W-:Y:S01]  /*10c30*/  F2FP.BF16.PACK_AB R16, R242, R213 ;  /* 0x000000d5f210723e */ /* 0x010fe200000010ff */
[----:B------:R-:W-:Y:S01]  /*10c40*/  FFMA.FTZ R49, R49, c[0x0][0x23c], -R0 ;  /* 0x00008f0031317a23 */ /* 0x000fe20000010800 */
[----:B-1----:R-:W-:Y:S01]  /*10c50*/  F2FP.BF16.PACK_AB R18, R243, R241 ;  /* 0x000000f1f312723e */ /* 0x002fe200000010ff */
[--C-:B------:R-:W-:Y:S02]  /*10c60*/  FFMA.FTZ R42, R42, c[0x0][0x23c], -R200.reuse ;  /* 0x00008f002a2a7a23 */ /* 0x100fe400000108c8 */
[--C-:B------:R-:W-:Y:S01]  /*10c70*/  FFMA.FTZ R47, R47, c[0x0][0x23c], -R200.reuse ;  /* 0x00008f002f2f7a23 */ /* 0x100fe200000108c8 */
[----:B------:R-:W1:Y:S01]  /*10c80*/  MUFU.EX2 R7, R7 ;  /* 0x0000000700077308 */ /* 0x000e620000000800 */
[----:B------:R-:W-:Y:S02]  /*10c90*/  FMUL.FTZ R3, R3, c[0x0][0x23c] ;  /* 0x00008f0003037a20 */ /* 0x000fe40000410000 */
[----:B------:R-:W-:Y:S01]  /*10ca0*/  FFMA.FTZ R46, R46, c[0x0][0x23c], -R200 ;  /* 0x00008f002e2e7a23 */ /* 0x000fe200000108c8 */
[C---:B--2---:R-:W-:Y:S01]  /*10cb0*/  F2FP.BF16.PACK_AB R17, R4.reuse, R205 ;  /* 0x000000cd0411723e */ /* 0x044fe200000010ff */
[----:B------:R-:W-:Y:S02]  /*10cc0*/  FADD.FTZ R11, R4, R204 ;  /* 0x000000cc040b7221 */ /* 0x000fe40000010000 */
[----:B------:R-:W-:Y:S02]  /*10cd0*/  FMUL.FTZ R4, R6, c[0x0][0x23c] ;  /* 0x00008f0006047a20 */ /* 0x000fe40000410000 */
[--C-:B------:R-:W-:Y:S01]  /*10ce0*/  FFMA.FTZ R52, R52, c[0x0][0x23c], -R0.reuse ;  /* 0x00008f0034347a23 */ /* 0x100fe20000010800 */
[----:B------:R-:W2:Y:S01]  /*10cf0*/  MUFU.EX2 R3, R3 ;  /* 0x0000000300037308 */ /* 0x000ea20000000800 */
[--C-:B------:R-:W-:Y:S01]  /*10d00*/  FFMA.FTZ R53, R53, c[0x0][0x23c], -R0.reuse ;  /* 0x00008f0035357a23 */ /* 0x100fe20000010800 */
[----:B------:R-:W-:Y:S01]  /*10d10*/  FSEL R4, R4, RZ, P2 ;  /* 0x000000ff04047208 */ /* 0x000fe20001000000 */
[--C-:B------:R-:W-:Y:S02]  /*10d20*/  FFMA.FTZ R64, R64, c[0x0][0x23c], -R0.reuse ;  /* 0x00008f0040407a23 */ /* 0x100fe40000010800 */
[----:B------:R-:W-:Y:S02]  /*10d30*/  FFMA.FTZ R65, R65, c[0x0][0x23c], -R0 ;  /* 0x00008f0041417a23 */ /* 0x000fe40000010800 */
[--C-:B------:R-:W-:Y:S02]  /*10d40*/  FFMA.FTZ R8, R8, c[0x0][0x23c], -R4.reuse ;  /* 0x00008f0008087a23 */ /* 0x100fe40000010804 */
[--C-:B------:R-:W-:Y:S01]  /*10d50*/  FFMA.FTZ R9, R9, c[0x0][0x23c], -R4.reuse ;  /* 0x00008f0009097a23 */ /* 0x100fe20000010804 */
[----:B------:R-:W-:Y:S01]  /*10d60*/  MUFU.EX2 R202, R14 ;  /* 0x0000000e00ca7308 */ /* 0x000fe20000000800 */
[--C-:B------:R-:W-:Y:S02]  /*10d70*/  FFMA.FTZ R24, R24, c[0x0][0x23c], -R4.reuse ;  /* 0x00008f0018187a23 */ /* 0x100fe40000010804 */
[--C-:B------:R-:W-:Y:S01]  /*10d80*/  FFMA.FTZ R25, R25, c[0x0][0x23c], -R4.reuse ;  /* 0x00008f0019197a23 */ /* 0x100fe20000010804 */
[----:B-1----:R-:W-:Y:S01]  /*10d90*/  F2FP.BF16.PACK_AB R19, R206, R7 ;  /* 0x00000007ce13723e */ /* 0x002fe200000010ff */
[--C-:B------:R-:W-:Y:S02]  /*10da0*/  FFMA.FTZ R12, R12, c[0x0][0x23c], -R4.reuse ;  /* 0x00008f000c0c7a23 */ /* 0x100fe40000010804 */
[--C-:B------:R-:W-:Y:S02]  /*10db0*/  FFMA.FTZ R28, R28, c[0x0][0x23c], -R4.reuse ;  /* 0x00008f001c1c7a23 */ /* 0x100fe40000010804 */
[--C-:B------:R-:W-:Y:S01]  /*10dc0*/  FFMA.FTZ R29, R29, c[0x0][0x23c], -R4.reuse ;  /* 0x00008f001d1d7a23 */ /* 0x100fe20000010804 */
[----:B------:R1:W-:Y:S01]  /*10dd0*/  MUFU.EX2 R210, R8 ;  /* 0x0000000800d27308 */ /* 0x0003e20000000800 */
[--C-:B------:R-:W-:Y:S02]  /*10de0*/  FFMA.FTZ R40, R40, c[0x0][0x23c], -R4.reuse ;  /* 0x00008f0028287a23 */ /* 0x100fe40000010804 */
[--C-:B------:R-:W-:Y:S02]  /*10df0*/  FFMA.FTZ R41, R41, c[0x0][0x23c], -R4.reuse ;  /* 0x00008f0029297a23 */ /* 0x100fe40000010804 */
[C---:B--2---:R-:W-:Y:S02]  /*10e00*/  FMUL.FTZ R136, R3.reuse, R136 ;  /* 0x0000008803887220 */ /* 0x044fe40000410000 */
        /* <DEDUP_REMOVED lines=8> */
[----:B------:R-:W2:Y:S01]  /*10e90*/  MUFU.EX2 R204, R15 ;  /* 0x0000000f00cc7308 */ /* 0x000ea20000000800 */
[C---:B------:R-:W-:Y:S02]  /*10ea0*/  FMUL.FTZ R168, R3.reuse, R168 ;  /* 0x000000a803a87220 */ /* 0x040fe40000410000 */
[----:B------:R-:W-:Y:S02]  /*10eb0*/  FMUL.FTZ R169, R3, R169 ;  /* 0x000000a903a97220 */ /* 0x000fe40000410000 */
[--C-:B-1----:R-:W-:Y:S01]  /*10ec0*/  FFMA.FTZ R8, R13, c[0x0][0x23c], -R4.reuse ;  /* 0x00008f000d087a23 */ /* 0x102fe20000010804 */
[C---:B------:R-:W-:Y:S01]  /*10ed0*/  F2FP.BF16.PACK_AB R13, R5.reuse, R10 ;  /* 0x0000000a050d723e */ /* 0x040fe200000010ff */
[----:B------:R-:W-:Y:S02]  /*10ee0*/  FADD.FTZ R5, R5, R201 ;  /* 0x000000c905057221 */ /* 0x000fe40000010000 */
[----:B------:R-:W-:Y:S01]  /*10ef0*/  FADD.FTZ R201, R7, R11 ;  /* 0x0000000b07c97221 */ /* 0x000fe20000010000 */
[----:B------:R1:W-:Y:S01]  /*10f00*/  MUFU.EX2 R239, R8 ;  /* 0x0000000800ef7308 */ /* 0x0003e20000000800 */
[C---:B------:R-:W-:Y:S02]  /*10f10*/  FMUL.FTZ R172, R3.reuse, R172 ;  /* 0x000000ac03ac7220 */ /* 0x040fe40000410000 */
[C---:B------:R-:W-:Y:S02]  /*10f20*/  FMUL.FTZ R173, R3.reuse, R173 ;  /* 0x000000ad03ad7220 */ /* 0x040fe40000410000 */
[C---:B------:R-:W-:Y:S02]  /*10f30*/  FMUL.FTZ R184, R3.reuse, R184 ;  /* 0x000000b803b87220 */ /* 0x040fe40000410000 */
[C---:B------:R-:W-:Y:S02]  /*10f40*/  FMUL.FTZ R185, R3.reuse, R185 ;  /* 0x000000b903b97220 */ /* 0x040fe40000410000 */
[C---:B------:R-:W-:Y:S01]  /*10f50*/  FMUL.FTZ R188, R3.reuse, R188 ;  /* 0x000000bc03bc7220 */ /* 0x040fe20000410000 */
[----:B------:R3:W4:Y:S01]  /*10f60*/  MUFU.EX2 R240, R12 ;  /* 0x0000000c00f07308 */ /* 0x0007220000000800 */
[----:B------:R-:W-:Y:S02]  /*10f70*/  FMUL.FTZ R189, R3, R189 ;  /* 0x000000bd03bd7220 */ /* 0x000fe40000410000 */
[----:B------:R-:W-:Y:S01]  /*10f80*/  FADD.FTZ R7, R206, R201 ;  /* 0x000000c9ce077221 */ /* 0x000fe20000010000 */
[----:B--2---:R-:W-:Y:S01]  /*10f90*/  F2FP.BF16.PACK_AB R15, R204, R202 ;  /* 0x000000cacc0f723e */ /* 0x004fe200000010ff */
[----:B------:R-:W-:Y:S01]  /*10fa0*/  FADD.FTZ R5, R202, R5 ;  /* 0x00000005ca057221 */ /* 0x000fe20000010000 */
[----:B------:R-:W-:Y:S01]  /*10fb0*/  MOV R201, R198 ;  /* 0x000000c600c97202 */ /* 0x000fe20000000f00 */
[----:B------:R-:W-:Y:S02]  /*10fc0*/  FADD.FTZ R7, R22, R7 ;  /* 0x0000000716077221 */ /* 0x000fe40000010000 */
[----:B------:R-:W-:Y:S01]  /*10fd0*/  FADD.FTZ R5, R204, R5 ;  /* 0x00000005cc057221 */ /* 0x000fe20000010000 */
[----:B------:R-:W-:Y:S01]  /*10fe0*/  MUFU.EX2 R207, R20 ;  /* 0x0000001400cf7308 */ /* 0x000fe20000000800 */
[--C-:B------:R-:W-:Y:S02]  /*10ff0*/  FFMA.FTZ R44, R44, c[0x0][0x23c], -R4.reuse ;  /* 0x00008f002c2c7a23 */ /* 0x100fe40000010804 */
[----:B------:R-:W-:Y:S01]  /*11000*/  FFMA.FTZ R45, R45, c[0x0][0x23c], -R4 ;  /* 0x00008f002d2d7a23 */ /* 0x000fe20000010804 */
[----:B-1----:R-:W1:Y:S01]  /*11010*/  LDSM.16.MT88.4 R8, [R216+0x8000] ;  /* 0x00800000d808783b */ /* 0x002e620000004200 */
[--C-:B------:R-:W-:Y:S02]  /*11020*/  FFMA.FTZ R68, R68, c[0x0][0x23c], -R0.reuse ;  /* 0x00008f0044447a23 */ /* 0x100fe40000010800 */
[--C-:B------:R-:W-:Y:S02]  /*11030*/  FFMA.FTZ R69, R69, c[0x0][0x23c], -R0.reuse ;  /* 0x00008f0045457a23 */ /* 0x100fe40000010800 */
[--C-:B------:R-:W-:Y:S01]  /*11040*/  FFMA.FTZ R80, R80, c[0x0][0x23c], -R0.reuse ;  /* 0x00008f0050507a23 */ /* 0x100fe20000010800 */
[----:B------:R-:W-:Y:S01]  /*11050*/  MUFU.EX2 R209, R21 ;  /* 0x0000001500d17308 */ /* 0x000fe20000000800 */
[--C-:B------:R-:W-:Y:S02]  /*11060*/  FFMA.FTZ R81, R81, c[0x0][0x23c], -R0.reuse ;  /* 0x00008f0051517a23 */ /* 0x100fe40000010800 */
[--C-:B------:R-:W-:Y:S01]  /*11070*/  FFMA.FTZ R84, R84, c[0x0][0x23c], -R0.reuse ;  /* 0x00008f0054547a23 */ /* 0x100fe20000010800 */
[----:B---3--:R-:W-:Y:S01]  /*11080*/  F2FP.BF16.PACK_AB R12, R238, R210 ;  /* 0x000000d2ee0c723e */ /* 0x008fe200000010ff */
[--C-:B------:R-:W-:Y:S01]  /*11090*/  FFMA.FTZ R85, R85, c[0x0][0x23c], -R0.reuse ;  /* 0x00008f0055557a23 */ /* 0x100fe20000010800 */
[----:B----4-:R-:W-:Y:S01]  /*110a0*/  F2FP.BF16.PACK_AB R14, R239, R240 ;  /* 0x000000f0ef0e723e */ /* 0x010fe200000010ff */
        /* <DEDUP_REMOVED lines=11> */
[----:B------:R-:W-:Y:S02]  /*11160*/  FFMA.FTZ R0, R129, c[0x0][0x23c], -R0 ;  /* 0x00008f0081007a23 */ /* 0x000fe40000010800 */
[--C-:B------:R-:W-:Y:S02]  /*11170*/  FFMA.FTZ R55, R55, c[0x0][0x23c], -R199.reuse ;  /* 0x00008f0037377a23 */ /* 0x100fe400000108c7 */
[--C-:B------:R-:W-:Y:S01]  /*11180*/  FFMA.FTZ R66, R66, c[0x0][0x23c], -R199.reuse ;  /* 0x00008f0042427a23 */ /* 0x100fe200000108c7 */
[----:B------:R-:W3:Y:S01]  /*11190*/  MUFU.EX2 R27, R27 ;  /* 0x0000001b001b7308 */ /* 0x000ee20000000800 */
[----:B------:R-:W-:Y:S02]  /*111a0*/  FFMA.FTZ R67, R67, c[0x0][0x23c], -R199 ;  /* 0x00008f0043437a23 */ /* 0x000fe400000108c7 */
[--C-:B------:R-:W-:Y:S01]  /*111b0*/  FFMA.FTZ R58, R58, c[0x0][0x23c], -R200.reuse ;  /* 0x00008f003a3a7a23 */ /* 0x100fe200000108c8 */
[-C--:B-1----:R-:W-:Y:S05]  /*111c0*/  HMMA.16816.F32.BF16 R132, R16, R8.reuse, R132 ;  /* 0x000000081084723c */ /* 0x082fea0000041884 */
[--C-:B------:R-:W-:Y:S01]  /*111d0*/  FFMA.FTZ R59, R59, c[0x0][0x23c], -R200.reuse ;  /* 0x00008f003b3b7a23 */ /* 0x100fe200000108c8 */
[----:B------:R-:W-:Y:S01]  /*111e0*/  MUFU.EX2 R30, R30 ;  /* 0x0000001e001e7308 */ /* 0x000fe20000000800 */
[--C-:B------:R-:W-:Y:S01]  /*111f0*/  FFMA.FTZ R62, R62, c[0x0][0x23c], -R200.reuse ;  /* 0x00008f003e3e7a23 */ /* 0x100fe200000108c8 */
[C---:B------:R-:W-:Y:S04]  /*11200*/  HMMA.16816.F32.BF16 R136, R12.reuse, R8, R136 ;  /* 0x000000080c88723c */ /* 0x040fe80000041888 */
[----:B--2---:R-:W-:Y:S02]  /*11210*/  FADD.FTZ R5, R26, R5 ;  /* 0x000000051a057221 */ /* 0x004fe40000010000 */
[----:B------:R-:W-:Y:S02]  /*11220*/  FFMA.FTZ R63, R63, c[0x0][0x23c], -R200 ;  /* 0x00008f003f3f7a23 */ /* 0x000fe400000108c8 */
[-C--:B------:R-:W-:Y:S01]  /*11230*/  HMMA.16816.F32.BF16 R140, R12, R10.reuse, R140 ;  /* 0x0000000a0c8c723c */ /* 0x080fe2000004188c */
[----:B------:R-:W-:Y:S03]  /*11240*/  MUFU.EX2 R31, R31 ;  /* 0x0000001f001f7308 */ /* 0x000fe60000000800 */
[--C-:B------:R-:W-:Y:S02]  /*11250*/  FFMA.FTZ R56, R56, c[0x0][0x23c], -R4.reuse ;  /* 0x00008f0038387a23 */ /* 0x100fe40000010804 */
[--C-:B------:R-:W-:Y:S02]  /*11260*/  FFMA.FTZ R57, R57, c[0x0][0x23c], -R4.reuse ;  /* 0x00008f0039397a23 */ /* 0x100fe40000010804 */
[C---:B------:R-:W-:Y:S01]  /*11270*/  HMMA.16816.F32.BF16 R144, R16.reuse, R10, R144 ;  /* 0x0000000a1090723c */ /* 0x040fe20000041890 */
[----:B------:R-:W1:Y:S02]  /*11280*/  LDSM.16.MT88.4 R8, [R219+0x8000] ;  /* 0x00800000db08783b */ /* 0x000e640000004200 */
[----:B------:R-:W-:Y:S01]  /*11290*/  MUFU.EX2 R32, R24 ;  /* 0x0000001800207308 */ /* 0x000fe20000000800 */
[--C-:B------:R-:W-:Y:S02]  /*112a0*/  FFMA.FTZ R60, R60, c[0x0][0x23c], -R4.reuse ;  /* 0x00008f003c3c7a23 */ /* 0x100fe40000010804 */
[----:B------:R-:W-:Y:S02]  /*112b0*/  FFMA.FTZ R61, R61, c[0x0][0x23c], -R4 ;  /* 0x00008f003d3d7a23 */ /* 0x000fe40000010804 */
[--C-:B------:R-:W-:Y:S04]  /*112c0*/  FFMA.FTZ R70, R70, c[0x0][0x23c], -R199.reuse ;  /* 0x00008f0046467a23 */ /* 0x100fe800000108c7 */
[--C-:B------:R-:W-:Y:S01]  /*112d0*/  FFMA.FTZ R71, R71, c[0x0][0x23c], -R199.reuse ;  /* 0x00008f0047477a23 */ /* 0x100fe200000108c7 */
[----:B------:R-:W2:Y:S01]  /*112e0*/  MUFU.EX2 R237, R33 ;  /* 0x0000002100ed7308 */ /* 0x000ea20000000800 */
[--C-:B------:R-:W-:Y:S02]  /*112f0*/  FFMA.FTZ R82, R82, c[0x0][0x23c], -R199.reuse ;  /* 0x00008f0052527a23 */ /* 0x100fe400000108c7 */
[--C-:B------:R-:W-:Y:S02]  /*11300*/  FFMA.FTZ R83, R83, c[0x0][0x23c], -R199.reuse ;  /* 0x00008f0053537a23 */ /* 0x100fe400000108c7 */
[--C-:B------:R-:W-:Y:S02]  /*11310*/  FFMA.FTZ R74, R74, c[0x0][0x23c], -R200.reuse ;  /* 0x00008f004a4a7a23 */ /* 0x100fe400000108c8 */
[--C-:B------:R-:W-:Y:S02]  /*11320*/  FFMA.FTZ R75, R75, c[0x0][0x23c], -R200.reuse ;  /* 0x00008f004b4b7a23 */ /* 0x100fe400000108c8 */
[--C-:B------:R-:W-:Y:S01]  /*11330*/  FFMA.FTZ R78, R78, c[0x0][0x23c], -R200.reuse ;  /* 0x00008f004e4e7a23 */ /* 0x100fe200000108c8 */
[----:B------:R-:W4:Y:S01]  /*11340*/  MUFU.EX2 R33, R25 ;  /* 0x0000001900217308 */ /* 0x000f220000000800 */
[----:B------:R-:W-:Y:S02]  /*11350*/  FFMA.FTZ R79, R79, c[0x0][0x23c], -R200 ;  /* 0x00008f004f4f7a23 */ /* 0x000fe400000108c8 */
[--C-:B------:R-:W-:Y:S02]  /*11360*/  FFMA.FTZ R72, R72, c[0x0][0x23c], -R4.reuse ;  /* 0x00008f0048487a23 */ /* 0x100fe40000010804 */
[--C-:B------:R-:W-:Y:S02]  /*11370*/  FFMA.FTZ R73, R73, c[0x0][0x23c], -R4.reuse ;  /* 0x00008f0049497a23 */ /* 0x100fe40000010804 */
[--C-:B------:R-:W-:Y:S02]  /*11380*/  FFMA.FTZ R76, R76, c[0x0][0x23c], -R4.reuse ;  /* 0x00008f004c4c7a23 */ /* 0x100fe40000010804 */
[----:B------:R-:W-:Y:S01]  /*11390*/  FFMA.FTZ R77, R77, c[0x0][0x23c], -R4 ;  /* 0x00008f004d4d7a23 */ /* 0x000fe20000010804 */
[----:B------:R5:W-:Y:S01]  /*113a0*/  MUFU.EX2 R215, R28 ;  /* 0x0000001c00d77308 */ /* 0x000be20000000800 */
[--C-:B------:R-:W-:Y:S02]  /*113b0*/  FFMA.FTZ R86, R86, c[0x0][0x23c], -R199.reuse ;  /* 0x00008f0056567a23 */ /* 0x100fe400000108c7 */
[--C-:B------:R-:W-:Y:S02]  /*113c0*/  FFMA.FTZ R87, R87, c[0x0][0x23c], -R199.reuse ;  /* 0x00008f0057577a23 */ /* 0x100fe400000108c7 */
[--C-:B------:R-:W-:Y:S02]  /*113d0*/  FFMA.FTZ R98, R98, c[0x0][0x23c], -R199.reuse ;  /* 0x00008f0062627a23 */ /* 0x100fe400000108c7 */
[----:B------:R-:W-:Y:S01]  /*113e0*/  FFMA.FTZ R99, R99, c[0x0][0x23c], -R199 ;  /* 0x00008f0063637a23 */ /* 0x000fe200000108c7 */
[-C--:B-1----:R-:W-:Y:S02]  /*113f0*/  HMMA.16816.F32.BF16 R148, R16, R8.reuse, R148 ;  /* 0x000000081094723c */ /* 0x082fe40000041894 */
[----:B------:R-:W1:Y:S01]  /*11400*/  MUFU.EX2 R235, R29 ;  /* 0x0000001d00eb7308 */ /* 0x000e620000000800 */
[--C-:B------:R-:W-:Y:S02]  /*11410*/  FFMA.FTZ R90, R90, c[0x0][0x23c], -R200.reuse ;  /* 0x00008f005a5a7a23 */ /* 0x100fe400000108c8 */
[--C-:B------:R-:W-:Y:S02]  /*11420*/  FFMA.FTZ R91, R91, c[0x0][0x23c], -R200.reuse ;  /* 0x00008f005b5b7a23 */ /* 0x100fe400000108c8 */
[--C-:B------:R-:W-:Y:S01]  /*11430*/  FFMA.FTZ R94, R94, c[0x0][0x23c], -R200.reuse ;  /* 0x00008f005e5e7a23 */ /* 0x100fe200000108c8 */
[C---:B------:R-:W-:Y:S04]  /*11440*/  HMMA.16816.F32.BF16 R152, R12.reuse, R8, R152 ;  /* 0x000000080c98723c */ /* 0x040fe80000041898 */
[----:B------:R1:W-:Y:S01]  /*11450*/  MUFU.EX2 R29, R43 ;  /* 0x0000002b001d7308 */ /* 0x0003e20000000800 */
[----:B------:R-:W-:Y:S02]  /*11460*/  FFMA.FTZ R95, R95, c[0x0][0x23c], -R200 ;  /* 0x00008f005f5f7a23 */ /* 0x000fe400000108c8 */
[----:B------:R-:W-:Y:S01]  /*11470*/  FFMA.FTZ R88, R88, c[0x0][0x23c], -R4 ;  /* 0x00008f0058587a23 */ /* 0x000fe20000010804 */
[-C--:B------:R-:W-:Y:S04]  /*11480*/  HMMA.16816.F32.BF16 R156, R12, R10.reuse, R156 ;  /* 0x0000000a0c9c723c */ /* 0x080fe8000004189c */
[----:B-----5:R-:W-:Y:S02]  /*11490*/  FADD.FTZ R28, R23, R7 ;  /* 0x00000007171c7221 */ /* 0x020fe40000010000 */
[----:B---3--:R-:W-:Y:S01]  /*114a0*/  FADD.FTZ R7, R27, R5 ;  /* 0x000000051b077221 */ /* 0x008fe20000010000 */
[----:B------:R-:W3:Y:S01]  /*114b0*/  MUFU.EX2 R42, R42 ;  /* 0x0000002a002a7308 */ /* 0x000ee20000000800 */
[C---:B------:R-:W-:Y:S01]  /*114c0*/  HMMA.16816.F32.BF16 R160, R16.reuse, R10, R160 ;  /* 0x0000000a10a0723c */ /* 0x040fe200000418a0 */
[----:B------:R-:W5:Y:S03]  /*114d0*/  LDSM.16.MT88.4 R8, [R217+0x8000] ;  /* 0x00800000d908783b */ /* 0x000f660000004200 */
[----:B------:R-:W-:Y:S02]  /*114e0*/  FFMA.FTZ R5, R2, R249, R213 ;  /* 0x000000f902057223 */ /* 0x000fe400000100d5 */
[----:B------:R-:W-:Y:S02]  /*114f0*/  FADD.FTZ R2, R34, R28 ;  /* 0x0000001c22027221 */ /* 0x000fe40000010000 */
[--C-:B------:R-:W-:Y:S01]  /*11500*/  FFMA.FTZ R89, R89, c[0x0][0x23c], -R4.reuse ;  /* 0x00008f0059597a23 */ /* 0x100fe20000010804 */
[----:B------:R2:W-:Y:S03]  /*11510*/  MUFU.EX2 R214, R45 ;  /* 0x0000002d00d67308 */ /* 0x0005e60000000800 */
[--C-:B------:R-:W-:Y:S02]  /*11520*/  FFMA.FTZ R92, R92, c[0x0][0x23c], -R4.reuse ;  /* 0x00008f005c5c7a23 */ /* 0x100fe40000010804 */
[--C-:B------:R-:W-:Y:S02]  /*11530*/  FFMA.FTZ R93, R93, c[0x0][0x23c], -R4.reuse ;  /* 0x00008f005d5d7a23 */ /* 0x100fe40000010804 */
[--C-:B-1----:R-:W-:Y:S02]  /*11540*/  FFMA.FTZ R43, R115, c[0x0][0x23c], -R199.reuse ;  /* 0x00008f00732b7a23 */ /* 0x102fe400000108c7 */
[--C-:B------:R-:W-:Y:S01]  /*11550*/  FFMA.FTZ R104, R104, c[0x0][0x23c], -R4.reuse ;  /* 0x00008f0068687a23 */ /* 0x100fe20000010804 */
[----:B------:R-:W1:Y:S01]  /*11560*/  MUFU.EX2 R202, R36 ;  /* 0x0000002400ca7308 */ /* 0x000e620000000800 */
[--C-:B------:R-:W-:Y:S02]  /*11570*/  FFMA.FTZ R105, R105, c[0x0][0x23c], -R4.reuse ;  /* 0x00008f0069697a23 */ /* 0x100fe40000010804 */
[--C-:B------:R-:W-:Y:S02]  /*11580*/  FFMA.FTZ R108, R108, c[0x0][0x23c], -R4.reuse ;  /* 0x00008f006c6c7a23 */ /* 0x100fe40000010804 */
[----:B------:R-:W-:Y:S02]  /*11590*/  FFMA.FTZ R109, R109, c[0x0][0x23c], -R4 ;  /* 0x00008f006d6d7a23 */ /* 0x000fe40000010804 */
[--C-:B------:R-:W-:Y:S02]  /*115a0*/  FFMA.FTZ R106, R106, c[0x0][0x23c], -R200.reuse ;  /* 0x00008f006a6a7a23 */ /* 0x100fe400000108c8 */
[--C-:B------:R-:W-:Y:S01]  /*115b0*/  FFMA.FTZ R110, R110, c[0x0][0x23c], -R200.reuse ;  /* 0x00008f006e6e7a23 */ /* 0x100fe200000108c8 */
[----:B------:R1:W1:Y:S01]  /*115c0*/  MUFU.EX2 R36, R40 ;  /* 0x0000002800247308 */ /* 0x0002620000000800 */
[--C-:B------:R-:W-:Y:S02]  /*115d0*/  FFMA.FTZ R118, R118, c[0x0][0x23c], -R199.reuse ;  /* 0x00008f0076767a23 */ /* 0x100fe400000108c7 */
[--C-:B------:R-:W-:Y:S02]  /*115e0*/  FFMA.FTZ R130, R130, c[0x0][0x23c], -R199.reuse ;  /* 0x00008f0082827a23 */ /* 0x100fe400000108c7 */
[--C-:B--2---:R-:W-:Y:S02]  /*115f0*/  FFMA.FTZ R45, R103, c[0x0][0x23c], -R199.reuse ;  /* 0x00008f00672d7a23 */ /* 0x104fe400000108c7 */
[--C-:B------:R-:W-:Y:S02]  /*11600*/  FFMA.FTZ R122, R122, c[0x0][0x23c], -R200.reuse ;  /* 0x00008f007a7a7a23 */ /* 0x100fe400000108c8 */
[--C-:B------:R-:W-:Y:S01]  /*11610*/  FFMA.FTZ R123, R123, c[0x0][0x23c], -R200.reuse ;  /* 0x00008f007b7b7a23 */ /* 0x100fe200000108c8 */
[----:B------:R2:W2:Y:S01]  /*11620*/  MUFU.EX2 R205, R37 ;  /* 0x0000002500cd7308 */ /* 0x0004a20000000800 */
[----:B------:R-:W-:Y:S01]  /*11630*/  FFMA.FTZ R126, R126, c[0x0][0x23c], -R200 ;  /* 0x00008f007e7e7a23 */ /* 0x000fe200000108c8 */
[-C--:B-----5:R-:W-:Y:S03]  /*11640*/  HMMA.16816.F32.BF16 R164, R16, R8.reuse, R164 ;  /* 0x0000000810a4723c */ /* 0x0a0fe600000418a4 */
[--C-:B------:R-:W-:Y:S02]  /*11650*/  FFMA.FTZ R120, R120, c[0x0][0x23c], -R4.reuse ;  /* 0x00008f0078787a23 */ /* 0x100fe40000010804 */
[----:B------:R-:W-:Y:S02]  /*11660*/  FFMA.FTZ R121, R121, c[0x0][0x23c], -R4 ;  /* 0x00008f0079797a23 */ /* 0x000fe40000010804 */
[----:B------:R-:W-:Y:S01]  /*11670*/  FFMA.FTZ R3, R3, R248, R210 ;  /* 0x000000f803037223 */ /* 0x000fe200000100d2 */
[C---:B------:R-:W-:Y:S01]  /*11680*/  HMMA.16816.F32.BF16 R168, R12.reuse, R8, R168 ;  /* 0x000000080ca8723c */ /* 0x040fe200000418a8 */
[----:B------:R-:W-:Y:S03]  /*11690*/  MUFU.EX2 R208, R48 ;  /* 0x0000003000d07308 */ /* 0x000fe60000000800 */
[--C-:B-1----:R-:W-:Y:S04]  /*116a0*/  FFMA.FTZ R40, R111, c[0x0][0x23c], -R200.reuse ;  /* 0x00008f006f287a23 */ /* 0x102fe800000108c8 */
[-C--:B------:R-:W-:Y:S03]  /*116b0*/  HMMA.16816.F32.BF16 R172, R12, R10.reuse, R172 ;  /* 0x0000000a0cac723c */ /* 0x080fe600000418ac */
[----:B------:R1:W5:Y:S01]  /*116c0*/  MUFU.EX2 R48, R41 ;  /* 0x0000002900307308 */ /* 0x0003620000000800 */
[--C-:B--2---:R-:W-:Y:S04]  /*116d0*/  FFMA.FTZ R37, R119, c[0x0][0x23c], -R199.reuse ;  /* 0x00008f0077257a23 */ /* 0x104fe800000108c7 */
[C---:B------:R-:W-:Y:S01]  /*116e0*/  HMMA.16816.F32.BF16 R176, R16.reuse, R10, R176 ;  /* 0x0000000a10b0723c */ /* 0x040fe200000418b0 */
[----:B------:R-:W2:Y:S04]  /*116f0*/  LDSM.16.MT88.4 R8, [R218+0x8000] ;  /* 0x00800000da08783b */ /* 0x000ea80000004200 */
[----:B------:R-:W-:Y:S10]  /*11700*/  MUFU.EX2 R211, R49 ;  /* 0x0000003100d37308 */ /* 0x000ff40000000800 */
[----:B------:R3:W2:Y:S01]  /*11710*/  MUFU.EX2 R49, R46 ;  /* 0x0000002e00317308 */ /* 0x0006a20000000800 */
[--C-:B-1----:R-:W-:Y:S02]  /*11720*/  FFMA.FTZ R41, R107, c[0x0][0x23c], -R200.reuse ;  /* 0x00008f006b297a23 */ /* 0x102fe400000108c8 */
[----:B------:R-:W-:Y:S07]  /*11730*/  FFMA.FTZ R200, R127, c[0x0][0x23c], -R200 ;  /* 0x00008f007fc87a23 */ /* 0x000fee00000108c8 */
[----:B------:R-:W-:Y:S10]  /*11740*/  MUFU.EX2 R212, R51 ;  /* 0x0000003300d47308 */ /* 0x000ff40000000800 */
[----:B------:R-:W-:Y:S01]  /*11750*/  MUFU.EX2 R51, R47 ;  /* 0x0000002f00337308 */ /* 0x000fe20000000800 */
[--C-:B---3--:R-:W-:Y:S01]  /*11760*/  FFMA.FTZ R46, R102, c[0x0][0x23c], -R199.reuse ;  /* 0x00008f00662e7a23 */ /* 0x108fe200000108c7 */
[-C--:B--2---:R-:W-:Y:S08]  /*11770*/  HMMA.16816.F32.BF16 R180, R16, R8.reuse, R180 ;  /* 0x0000000810b4723c */ /* 0x084ff000000418b4 */
[----:B------:R1:W2:Y:S01]  /*11780*/  MUFU.EX2 R47, R44 ;  /* 0x0000002c002f7308 */ /* 0x0002a20000000800 */
[C---:B------:R-:W-:Y:S09]  /*11790*/  HMMA.16816.F32.BF16 R184, R12.reuse, R8, R184 ;  /* 0x000000080cb8723c */ /* 0x040ff200000418b8 */
[----:B------:R3:W-:Y:S03]  /*117a0*/  MUFU.EX2 R102, R0 ;  /* 0x0000000000667308 */ /* 0x0007e60000000800 */
[----:B------:R-:W-:Y:S01]  /*117b0*/  F2FP.BF16.PACK_AB R9, R23, R22 ;  /* 0x000000161709723e */ /* 0x000fe200000010ff */
[-C--:B------:R-:W-:Y:S01]  /*117c0*/  HMMA.16816.F32.BF16 R188, R12, R10.reuse, R188 ;  /* 0x0000000a0cbc723c */ /* 0x080fe200000418bc */
[----:B------:R-:W2:Y:S02]  /*117d0*/  LDSM.16.MT88.4 R12, [R216+0x8800] ;  /* 0x00880000d80c783b */ /* 0x000ea40000004200 */
[----:B------:R-:W-:Y:S05]  /*117e0*/  F2FP.BF16.PACK_AB R8, R209, R207 ;  /* 0x000000cfd108723e */ /* 0x000fea00000010ff */
[----:B------:R-:W-:Y:S01]  /*117f0*/  HMMA.16816.F32.BF16 R192, R16, R10, R192 ;  /* 0x0000000a10c0723c */ /* 0x000fe200000418c0 */
[----:B------:R-:W-:Y:S01]  /*11800*/  LDSM.16.MT88.4 R20, [R218+0x9800] ;  /* 0x00980000da14783b */ /* 0x000fe20000004200 */
[----:B------:R-:W2:Y:S02]  /*11810*/  MUFU.EX2 R52, R52 ;  /* 0x0000003400347308 */ /* 0x000ea40000000800 */
[--C-:B-1----:R-:W-:Y:S02]  /*11820*/  FFMA.FTZ R44, R114, c[0x0][0x23c], -R199.reuse ;  /* 0x00008f00722c7a23 */ /* 0x102fe400000108c7 */
[----:B------:R-:W-:Y:S01]  /*11830*/  FFMA.FTZ R199, R131, c[0x0][0x23c], -R199 ;  /* 0x00008f0083c77a23 */ /* 0x000fe200000108c7 */
[----:B------:R-:W-:Y:S02]  /*11840*/  F2FP.BF16.PACK_AB R10, R237, R236 ;  /* 0x000000eced0a723e */ /* 0x000fe400000010ff */
[----:B------:R-:W-:Y:S03]  /*11850*/  F2FP.BF16.PACK_AB R11, R35, R34 ;  /* 0x00000022230b723e */ /* 0x000fe600000010ff */
[----:B------:R-:W-:Y:S01]  /*11860*/  F2FP.BF16.PACK_AB R17, R27, R26 ;  /* 0x0000001a1b11723e */ /* 0x000fe200000010ff */
[----:B------:R-:W-:Y:S01]  /*11870*/  MUFU.EX2 R53, R53 ;  /* 0x0000003500357308 */ /* 0x000fe20000000800 */
[----:B------:R-:W-:Y:S01]  /*11880*/  LDSM.16.MT88.4 R24, [R219+0xa000] ;  /* 0x00a00000db18783b */ /* 0x000fe20000004200 */
[----:B------:R-:W-:Y:S01]  /*11890*/  F2FP.BF16.PACK_AB R19, R31, R30 ;  /* 0x0000001e1f13723e */ /* 0x000fe200000010ff */
[----:B---3--:R-:W-:Y:S01]  /*118a0*/  FADD.FTZ R0, R30, R7 ;  /* 0x000000071e007221 */ /* 0x008fe20000010000 */
[----:B----4-:R-:W-:Y:S01]  /*118b0*/  F2FP.BF16.PACK_AB R16, R33, R32 ;  /* 0x000000202110723e */ /* 0x010fe200000010ff */
[----:B------:R-:W-:Y:S01]  /*118c0*/  FADD.FTZ R7, R35, R2 ;  /* 0x0000000223077221 */ /* 0x000fe20000010000 */
[----:B------:R-:W-:Y:S01]  /*118d0*/  F2FP.BF16.PACK_AB R18, R235, R215 ;  /* 0x000000d7eb12723e */ /* 0x000fe200000010ff */
[----:B------:R-:W-:Y:S02]  /*118e0*/  FADD.FTZ R28, R31, R0 ;  /* 0x000000001f1c7221 */ /* 0x000fe40000010000 */
[----:B------:R-:W-:Y:S01]  /*118f0*/  FADD.FTZ R0, R242, R5 ;  /* 0x00000005f2007221 */ /* 0x000fe20000010000 */
[----:B------:R-:W-:Y:S01]  /*11900*/  MUFU.EX2 R64, R64 ;  /* 0x0000004000407308 */ /* 0x000fe20000000800 */
[----:B------:R-:W-:Y:S02]  /*11910*/  FADD.FTZ R2, R238, R3 ;  /* 0x00000003ee027221 */ /* 0x000fe40000010000 */
[----:B------:R-:W-:Y:S02]  /*11920*/  FADD.FTZ R3, R241, R0 ;  /* 0x00000000f1037221 */ /* 0x000fe40000010000 */
[----:B------:R-:W-:Y:S02]  /*11930*/  FADD.FTZ R0, R240, R2 ;  /* 0x00000002f0007221 */ /* 0x000fe40000010000 */
[----:B------:R-:W-:Y:S02]  /*11940*/  FADD.FTZ R2, R243, R3 ;  /* 0x00000003f3027221 */ /* 0x000fe40000010000 */
[----:B------:R-:W-:Y:S01]  /*11950*/  FADD.FTZ R0, R239, R0 ;  /* 0x00000000ef007221 */ /* 0x000fe20000010000 */
[-C--:B--2---:R-:W-:Y:S01]  /*11960*/  HMMA.16816.F32.BF16 R132, R8, R12.reuse, R132 ;  /* 0x0000000c0884723c */ /* 0x084fe20000041884 */
[----:B------:R-:W-:Y:S04]  /*11970*/  MUFU.EX2 R65, R65 ;  /* 0x0000004100417308 */ /* 0x000fe80000000800 */
[----:B------:R-:W-:Y:S02]  /*11980*/  FADD.FTZ R3, R207, R2 ;  /* 0x00000002cf037221 */ /* 0x000fe40000010000 */
[----:B------:R-:W-:Y:S01]  /*11990*/  FADD.FTZ R2, R32, R0 ;  /* 0x0000000020027221 */ /* 0x000fe20000010000 */
[C---:B------:R-:W-:Y:S03]  /*119a0*/  HMMA.16816.F32.BF16 R136, R16.reuse, R12, R136 ;  /* 0x0000000c1088723c */ /* 0x040fe60000041888 */
[----:B------:R-:W1:Y:S01]  /*119b0*/  MUFU.EX2 R54, R54 ;  /* 0x0000003600367308 */ /* 0x000e620000000800 */
[----:B------:R-:W-:Y:S02]  /*119c0*/  FADD.FTZ R0, R38, R7 ;  /* 0x0000000726007221 */ /* 0x000fe40000010000 */
[----:B------:R-:W-:Y:S02]  /*119d0*/  FADD.FTZ R5, R33, R2 ;  /* 0x0000000221057221 */ /* 0x000fe40000010000 */
[-C--:B------:R-:W-:Y:S04]  /*119e0*/  HMMA.16816.F32.BF16 R140, R16, R14.reuse, R140 ;  /* 0x0000000e108c723c */ /* 0x080fe8000004188c */
[----:B------:R-:W-:Y:S01]  /*119f0*/  FADD.FTZ R2, R42, R28 ;  /* 0x0000001c2a027221 */ /* 0x000fe20000010000 */
[----:B------:R-:W-:Y:S01]  /*11a00*/  MUFU.EX2 R55, R55 ;  /* 0x0000003700377308 */ /* 0x000fe20000000800 */
[----:B------:R-:W-:Y:S02]  /*11a10*/  FADD.FTZ R33, R39, R0 ;  /* 0x0000000027217221 */ /* 0x000fe40000010000 */
[C---:B------:R-:W-:Y:S01]  /*11a20*/  HMMA.16816.F32.BF16 R144, R8.reuse, R14, R144 ;  /* 0x0000000e0890723c */ /* 0x040fe20000041890 */
[----:B------:R-:W2:Y:S03]  /*11a30*/  LDSM.16.MT88.4 R12, [R219+0x8800] ;  /* 0x00880000db0c783b */ /* 0x000ea60000004200 */
[----:B------:R-:W-:Y:S02]  /*11a40*/  FADD.FTZ R7, R29, R2 ;  /* 0x000000021d077221 */ /* 0x000fe40000010000 */
[--C-:B------:R-:W-:Y:S01]  /*11a50*/  FFMA.FTZ R32, R124, c[0x0][0x23c], -R4.reuse ;  /* 0x00008f007c207a23 */ /* 0x100fe20000010804 */
[----:B------:R-:W-:Y:S01]  /*11a60*/  MUFU.EX2 R66, R66 ;  /* 0x0000004200427308 */ /* 0x000fe20000000800 */
[----:B------:R-:W-:Y:S04]  /*11a70*/  FFMA.FTZ R4, R125, c[0x0][0x23c], -R4 ;  /* 0x00008f007d047a23 */ /* 0x000fe80000010804 */
[----:B------:R-:W-:Y:S02]  /*11a80*/  FADD.FTZ R2, R215, R5 ;  /* 0x00000005d7027221 */ /* 0x000fe40000010000 */
[----:B------:R-:W-:Y:S02]  /*11a90*/  FADD.FTZ R5, R50, R33 ;  /* 0x0000002132057221 */ /* 0x000fe40000010000 */
[----:B------:R-:W-:Y:S01]  /*11aa0*/  FADD.FTZ R3, R209, R3 ;  /* 0x00000003d1037221 */ /* 0x000fe20000010000 */
[----:B------:R-:W-:Y:S03]  /*11ab0*/  MUFU.EX2 R67, R67 ;  /* 0x0000004300437308 */ /* 0x000fe60000000800 */
[----:B------:R-:W-:Y:S04]  /*11ac0*/  FADD.FTZ R0, R236, R3 ;  /* 0x00000003ec007221 */ /* 0x000fe80000010000 */
[----:B------:R-:W-:Y:S02]  /*11ad0*/  FADD.FTZ R3, R237, R0 ;  /* 0x00000000ed037221 */ /* 0x000fe40000010000 */
[----:B------:R-:W-:Y:S01]  /*11ae0*/  FADD.FTZ R0, R235, R2 ;  /* 0x00000002eb007221 */ /* 0x000fe20000010000 */
[----:B------:R-:W3:Y:S01]  /*11af0*/  MUFU.EX2 R58, R58 ;  /* 0x0000003a003a7308 */ /* 0x000ee20000000800 */
[----:B------:R-:W-:Y:S02]  /*11b00*/  FADD.FTZ R2, R202, R3 ;  /* 0x00000003ca027221 */ /* 0x000fe40000010000 */
[----:B------:R-:W-:Y:S02]  /*11b10*/  FADD.FTZ R0, R36, R0 ;  /* 0x0000000024007221 */ /* 0x000fe40000010000 */
[----:B------:R-:W-:Y:S02]  /*11b20*/  FADD.FTZ R2, R205, R2 ;  /* 0x00000002cd027221 */ /* 0x000fe40000010000 */
[----:B-----5:R-:W-:Y:S02]  /*11b30*/  FADD.FTZ R0, R48, R0 ;  /* 0x0000000030007221 */ /* 0x020fe40000010000 */
[----:B------:R-:W-:Y:S01]  /*11b40*/  FADD.FTZ R2, R208, R2 ;  /* 0x00000002d0027221 */ /* 0x000fe20000010000 */
[----:B------:R-:W-:Y:S01]  /*11b50*/  MUFU.EX2 R59, R59 ;  /* 0x0000003b003b7308 */ /* 0x000fe20000000800 */
[----:B------:R-:W-:Y:S02]  /*11b60*/  FADD.FTZ R3, R49, R7 ;  /* 0x0000000731037221 */ /* 0x000fe40000010000 */
[----:B------:R-:W-:Y:S01]  /*11b70*/  FADD.FTZ R7, R47, R0 ;  /* 0x000000002f077221 */ /* 0x000fe20000010000 */
[-C--:B--2---:R-:W-:Y:S03]  /*11b80*/  HMMA.16816.F32.BF16 R148, R8, R12.reuse, R148 ;  /* 0x0000000c0894723c */ /* 0x084fe60000041894 */
[----:B------:R-:W-:Y:S02]  /*11b90*/  FADD.FTZ R2, R211, R2 ;  /* 0x00000002d3027221 */ /* 0x000fe40000010000 */
[----:B------:R-:W-:Y:S01]  /*11ba0*/  FADD.FTZ R0, R212, R5 ;  /* 0x00000005d4007221 */ /* 0x000fe20000010000 */
[----:B------:R-:W-:Y:S01]  /*11bb0*/  MUFU.EX2 R62, R62 ;  /* 0x0000003e003e7308 */ /* 0x000fe20000000800 */
[----:B------:R-:W-:Y:S01]  /*11bc0*/  FADD.FTZ R3, R51, R3 ;  /* 0x0000000333037221 */ /* 0x000fe20000010000 */
[C---:B------:R-:W-:Y:S04]  /*11bd0*/  HMMA.16816.F32.BF16 R152, R16.reuse, R12, R152 ;  /* 0x0000000c1098723c */ /* 0x040fe80000041898 */
[----:B------:R-:W-:Y:S02]  /*11be0*/  FADD.FTZ R5, R214, R7 ;  /* 0x00000007d6057221 */ /* 0x000fe40000010000 */
[----:B------:R-:W-:Y:S02]  /*11bf0*/  FADD.FTZ R2, R52, R2 ;  /* 0x0000000234027221 */ /* 0x000fe40000010000 */
[-C--:B------:R-:W-:Y:S01]  /*11c00*/  HMMA.16816.F32.BF16 R156, R16, R14.reuse, R156 ;  /* 0x0000000e109c723c */ /* 0x080fe2000004189c */
[----:B------:R-:W-:Y:S03]  /*11c10*/  MUFU.EX2 R63, R63 ;  /* 0x0000003f003f7308 */ /* 0x000fe60000000800 */
[----:B-1----:R-:W-:Y:S02]  /*11c20*/  FADD.FTZ R0, R54, R0 ;  /* 0x0000000036007221 */ /* 0x002fe40000010000 */
[----:B---3--:R-:W-:Y:S02]  /*11c30*/  FADD.FTZ R3, R58, R3 ;  /* 0x000000033a037221 */ /* 0x008fe40000010000 */
[C---:B------:R-:W-:Y:S01]  /*11c40*/  HMMA.16816.F32.BF16 R160, R8.reuse, R14, R160 ;  /* 0x0000000e08a0723c */ /* 0x040fe200000418a0 */
[----:B------:R-:W1:Y:S02]  /*11c50*/  LDSM.16.MT88.4 R12, [R217+0x8800] ;  /* 0x00880000d90c783b */ /* 0x000e640000004200 */
[----:B------:R-:W2:Y:S01]  /*11c60*/  MUFU.EX2 R56, R56 ;  /* 0x0000003800387308 */ /* 0x000ea20000000800 */
[----:B------:R-:W-:Y:S09]  /*11c70*/  FADD.FTZ R7, R53, R2 ;  /* 0x0000000235077221 */ /* 0x000ff20000010000 */
[----:B------:R-:W3:Y:S10]  /*11c80*/  MUFU.EX2 R57, R57 ;  /* 0x0000003900397308 */ /* 0x000ef40000000800 */
[----:B------:R-:W4:Y:S01]  /*11c90*/  MUFU.EX2 R60, R60 ;  /* 0x0000003c003c7308 */ /* 0x000f220000000800 */
[----:B--2---:R-:W-:Y:S09]  /*11ca0*/  FADD.FTZ R5, R56, R5 ;  /* 0x0000000538057221 */ /* 0x004ff20000010000 */
[----:B------:R-:W2:Y:S01]  /*11cb0*/  MUFU.EX2 R61, R61 ;  /* 0x0000003d003d7308 */ /* 0x000ea20000000800 */
[----:B---3--:R-:W-:Y:S02]  /*11cc0*/  FADD.FTZ R2, R57, R5 ;  /* 0x0000000539027221 */ /* 0x008fe40000010000 */
[----:B------:R-:W-:Y:S01]  /*11cd0*/  FADD.FTZ R5, R64, R7 ;  /* 0x0000000740057221 */ /* 0x000fe20000010000 */
[-C--:B-1----:R-:W-:Y:S06]  /*11ce0*/  HMMA.16816.F32.BF16 R164, R8, R12.reuse, R164 ;  /* 0x0000000c08a4723c */ /* 0x082fec00000418a4 */
[----:B------:R-:W-:Y:S01]  /*11cf0*/  MUFU.EX2 R68, R68 ;  /* 0x0000004400447308 */ /* 0x000fe20000000800 */
[----:B------:R-:W-:Y:S02]  /*11d00*/  FADD.FTZ R5, R65, R5 ;  /* 0x0000000541057221 */ /* 0x000fe40000010000 */
[----:B----4-:R-:W-:Y:S01]  /*11d10*/  FADD.FTZ R7, R60, R2 ;  /* 0x000000023c077221 */ /* 0x010fe20000010000 */
[C---:B------:R-:W-:Y:S06]  /*11d20*/  HMMA.16816.F32.BF16 R168, R16.reuse, R12, R168 ;  /* 0x0000000c10a8723c */ /* 0x040fec00000418a8 */
[----:B------:R-:W-:Y:S02]  /*11d30*/  MUFU.EX2 R69, R69 ;  /* 0x0000004500457308 */ /* 0x000fe40000000800 */
[-C--:B------:R-:W-:Y:S08]  /*11d40*/  HMMA.16816.F32.BF16 R172, R16, R14.reuse, R172 ;  /* 0x0000000e10ac723c */ /* 0x080ff000000418ac */
[----:B------:R-:W-:Y:S01]  /*11d50*/  MUFU.EX2 R80, R80 ;  /* 0x0000005000507308 */ /* 0x000fe20000000800 */
[C---:B------:R-:W-:Y:S01]  /*11d60*/  HMMA.16816.F32.BF16 R176, R8.reuse, R14, R176 ;  /* 0x0000000e08b0723c */ /* 0x040fe200000418b0 */
[----:B------:R-:W1:Y:S08]  /*11d70*/  LDSM.16.MT88.4 R12, [R218+0x8800] ;  /* 0x00880000da0c783b */ /* 0x000e700000004200 */
[----:B------:R-:W-:Y:S10]  /*11d80*/  MUFU.EX2 R81, R81 ;  /* 0x0000005100517308 */ /* 0x000ff40000000800 */
[----:B------:R-:W-:Y:S10]  /*11d90*/  MUFU.EX2 R70, R70 ;  /* 0x0000004600467308 */ /* 0x000ff40000000800 */
[----:B------:R-:W-:Y:S10]  /*11da0*/  MUFU.EX2 R71, R71 ;  /* 0x0000004700477308 */ /* 0x000ff40000000800 */
[----:B------:R-:W-:Y:S01]  /*11db0*/  MUFU.EX2 R82, R82 ;  /* 0x0000005200527308 */ /* 0x000fe20000000800 */
[-C--:B-1----:R-:W-:Y:S09]  /*11dc0*/  HMMA.16816.F32.BF16 R180, R8, R12.reuse, R180 ;  /* 0x0000000c08b4723c */ /* 0x082ff200000418b4 */
[----:B------:R-:W-:Y:S01]  /*11dd0*/  MUFU.EX2 R83, R83 ;  /* 0x0000005300537308 */ /* 0x000fe20000000800 */
[C---:B------:R-:W-:Y:S08]  /*11de0*/  HMMA.16816.F32.BF16 R184, R16.reuse, R12, R184 ;  /* 0x0000000c10b8723c */ /* 0x040ff000000418b8 */
[-C--:B------:R-:W-:Y:S01]  /*11df0*/  HMMA.16816.F32.BF16 R188, R16, R14.reuse, R188 ;  /* 0x0000000e10bc723c */ /* 0x080fe200000418bc */
[----:B------:R-:W-:Y:S06]  /*11e00*/  MUFU.EX2 R74, R74 ;  /* 0x0000004a004a7308 */ /* 0x000fec0000000800 */
[----:B------:R-:W-:Y:S01]  /*11e10*/  F2FP.BF16.PACK_AB R17, R29, R42 ;  /* 0x0000002a1d11723e */ /* 0x000fe200000010ff */
[----:B------:R-:W-:Y:S01]  /*11e20*/  HMMA.16816.F32.BF16 R192, R8, R14, R192 ;  /* 0x0000000e08c0723c */ /* 0x000fe200000418c0 */
[----:B------:R-:W1:Y:S02]  /*11e30*/  LDSM.16.MT88.4 R12, [R216+0x9000] ;  /* 0x00900000d80c783b */ /* 0x000e640000004200 */
[----:B------:R-:W3:Y:S01]  /*11e40*/  MUFU.EX2 R75, R75 ;  /* 0x0000004b004b7308 */ /* 0x000ee20000000800 */
[----:B------:R-:W-:Y:S02]  /*11e50*/  F2FP.BF16.PACK_AB R19, R51, R49 ;  /* 0x000000313313723e */ /* 0x000fe400000010ff */
[----:B------:R-:W-:Y:S02]  /*11e60*/  F2FP.BF16.PACK_AB R16, R48, R36 ;  /* 0x000000243010723e */ /* 0x000fe400000010ff */
[----:B------:R-:W-:Y:S01]  /*11e70*/  F2FP.BF16.PACK_AB R8, R205, R202 ;  /* 0x000000cacd08723e */ /* 0x000fe200000010ff */
[----:B------:R-:W-:Y:S03]  /*11e80*/  LDSM.16.MT88.4 R28, [R217+0xb000] ;  /* 0x00b00000d91c783b */ /* 0x000fe60000004200 */
[----:B------:R-:W-:Y:S01]  /*11e90*/  F2FP.BF16.PACK_AB R10, R211, R208 ;  /* 0x000000d0d30a723e */ /* 0x000fe200000010ff */
[----:B------:R-:W-:Y:S01]  /*11ea0*/  MUFU.EX2 R78, R78 ;  /* 0x0000004e004e7308 */ /* 0x000fe20000000800 */
[----:B------:R-:W-:Y:S02]  /*11eb0*/  F2FP.BF16.PACK_AB R9, R39, R38 ;  /* 0x000000262709723e */ /* 0x000fe400000010ff */
[----:B------:R-:W-:Y:S02]  /*11ec0*/  F2FP.BF16.PACK_AB R11, R212, R50 ;  /* 0x00000032d40b723e */ /* 0x000fe400000010ff */
[----:B------:R-:W-:Y:S02]  /*11ed0*/  F2FP.BF16.PACK_AB R18, R214, R47 ;  /* 0x0000002fd612723e */ /* 0x000fe400000010ff */
[----:B------:R-:W-:Y:S03]  /*11ee0*/  MOV R202, R6 ;  /* 0x0000000600ca7202 */ /* 0x000fe60000000f00 */
[----:B------:R-:W4:Y:S10]  /*11ef0*/  MUFU.EX2 R79, R79 ;  /* 0x0000004f004f7308 */ /* 0x000f340000000800 */
[----:B------:R-:W-:Y:S01]  /*11f00*/  MUFU.EX2 R72, R72 ;  /* 0x0000004800487308 */ /* 0x000fe20000000800 */
[-C--:B-1----:R-:W-:Y:S09]  /*11f10*/  HMMA.16816.F32.BF16 R132, R8, R12.reuse, R132 ;  /* 0x0000000c0884723c */ /* 0x082ff20000041884 */
[----:B------:R-:W1:Y:S01]  /*11f20*/  MUFU.EX2 R73, R73 ;  /* 0x0000004900497308 */ /* 0x000e620000000800 */
[C---:B------:R-:W-:Y:S09]  /*11f30*/  HMMA.16816.F32.BF16 R136, R16.reuse, R12, R136 ;  /* 0x0000000c1088723c */ /* 0x040ff20000041888 */
[----:B------:R-:W-:Y:S01]  /*11f40*/  MUFU.EX2 R76, R76 ;  /* 0x0000004c004c7308 */ /* 0x000fe20000000800 */
[-C--:B------:R-:W-:Y:S09]  /*11f50*/  HMMA.16816.F32.BF16 R140, R16, R14.reuse, R140 ;  /* 0x0000000e108c723c */ /* 0x080ff2000004188c */
[----:B------:R-:W5:Y:S01]  /*11f60*/  MUFU.EX2 R77, R77 ;  /* 0x0000004d004d7308 */ /* 0x000f620000000800 */
        /* <DEDUP_REMOVED lines=16> */
[----:B------:R-:W2:Y:S01]  /*12070*/  MUFU.EX2 R91, R91 ;  /* 0x0000005b005b7308 */ /* 0x000ea20000000800 */
[-C--:B-1----:R-:W-:Y:S09]  /*12080*/  HMMA.16816.F32.BF16 R164, R8, R12.reuse, R164 ;  /* 0x0000000c08a4723c */ /* 0x082ff200000418a4 */
[----:B------:R-:W-:Y:S01]  /*12090*/  MUFU.EX2 R94, R94 ;  /* 0x0000005e005e7308 */ /* 0x000fe20000000800 */
[C---:B------:R-:W-:Y:S09]  /*120a0*/  HMMA.16816.F32.BF16 R168, R16.reuse, R12, R168 ;  /* 0x0000000c10a8723c */ /* 0x040ff200000418a8 */
[----:B------:R-:W1:Y:S01]  /*120b0*/  MUFU.EX2 R95, R95 ;  /* 0x0000005f005f7308 */ /* 0x000e620000000800 */
[-C--:B------:R-:W-:Y:S09]  /*120c0*/  HMMA.16816.F32.BF16 R172, R16, R14.reuse, R172 ;  /* 0x0000000e10ac723c */ /* 0x080ff200000418ac */
[----:B------:R-:W-:Y:S01]  /*120d0*/  MUFU.EX2 R88, R88 ;  /* 0x0000005800587308 */ /* 0x000fe20000000800 */
[C---:B------:R-:W-:Y:S01]  /*120e0*/  HMMA.16816.F32.BF16 R176, R8.reuse, R14, R176 ;  /* 0x0000000e08b0723c */ /* 0x040fe200000418b0 */
[----:B------:R-:W1:Y:S08]  /*120f0*/  LDSM.16.MT88.4 R12, [R218+0x9000] ;  /* 0x00900000da0c783b */ /* 0x000e700000004200 */
[----:B------:R-:W1:Y:S10]  /*12100*/  MUFU.EX2 R89, R89 ;  /* 0x0000005900597308 */ /* 0x000e740000000800 */
[----:B------:R-:W-:Y:S10]  /*12110*/  MUFU.EX2 R92, R92 ;  /* 0x0000005c005c7308 */ /* 0x000ff40000000800 */
[----:B------:R-:W2:Y:S10]  /*12120*/  MUFU.EX2 R93, R93 ;  /* 0x0000005d005d7308 */ /* 0x000eb40000000800 */
        /* <DEDUP_REMOVED lines=8> */
[----:B------:R-:W-:Y:S04]  /*121b0*/  F2FP.BF16.PACK_AB R12, R57, R56 ;  /* 0x00000038390c723e */ /* 0x000fe800000010ff */
        /* <DEDUP_REMOVED lines=8> */
[----:B--2---:R-:W-:Y:S07]  /*12240*/  F2FP.BF16.PACK_AB R14, R61, R60 ;  /* 0x0000003c3d0e723e */ /* 0x004fee00000010ff */
[----:B------:R-:W-:Y:S01]  /*12250*/  MUFU.EX2 R45, R45 ;  /* 0x0000002d002d7308 */ /* 0x000fe20000000800 */
[-C--:B-1----:R-:W-:Y:S09]  /*12260*/  HMMA.16816.F32.BF16 R132, R8, R16.reuse, R132 ;  /* 0x000000100884723c */ /* 0x082ff20000041884 */
[----:B------:R-:W-:Y:S01]  /*12270*/  MUFU.EX2 R44, R44 ;  /* 0x0000002c002c7308 */ /* 0x000fe20000000800 */
[C---:B------:R-:W-:Y:S09]  /*12280*/  HMMA.16816.F32.BF16 R136, R12.reuse, R16, R136 ;  /* 0x000000100c88723c */ /* 0x040ff20000041888 */
[----:B------:R-:W-:Y:S01]  /*12290*/  MUFU.EX2 R43, R43 ;  /* 0x0000002b002b7308 */ /* 0x000fe20000000800 */
[-C--:B------:R-:W-:Y:S09]  /*122a0*/  HMMA.16816.F32.BF16 R140, R12, R18.reuse, R140 ;  /* 0x000000120c8c723c */ /* 0x080ff2000004188c */
[----:B------:R-:W-:Y:S01]  /*122b0*/  MUFU.EX2 R42, R106 ;  /* 0x0000006a002a7308 */ /* 0x000fe20000000800 */
[C---:B------:R-:W-:Y:S01]  /*122c0*/  HMMA.16816.F32.BF16 R144, R8.reuse, R18, R144 ;  /* 0x000000120890723c */ /* 0x040fe20000041890 */
[----:B------:R-:W1:Y:S08]  /*122d0*/  LDSM.16.MT88.4 R16, [R219+0x9800] ;  /* 0x00980000db10783b */ /* 0x000e700000004200 */
[----:B------:R-:W2:Y:S10]  /*122e0*/  MUFU.EX2 R41, R41 ;  /* 0x0000002900297308 */ /* 0x000eb40000000800 */
[----:B------:R-:W-:Y:S10]  /*122f0*/  MUFU.EX2 R39, R110 ;  /* 0x0000006e00277308 */ /* 0x000ff40000000800 */
[----:B------:R-:W2:Y:S10]  /*12300*/  MUFU.EX2 R40, R40 ;  /* 0x0000002800287308 */ /* 0x000eb40000000800 */
[----:B------:R-:W-:Y:S01]  /*12310*/  MUFU.EX2 R104, R104 ;  /* 0x0000006800687308 */ /* 0x000fe20000000800 */
[-C--:B-1----:R-:W-:Y:S09]  /*12320*/  HMMA.16816.F32.BF16 R148, R8, R16.reuse, R148 ;  /* 0x000000100894723c */ /* 0x082ff20000041894 */
[----:B------:R-:W1:Y:S01]  /*12330*/  MUFU.EX2 R105, R105 ;  /* 0x0000006900697308 */ /* 0x000e620000000800 */
[C---:B------:R-:W-:Y:S08]  /*12340*/  HMMA.16816.F32.BF16 R152, R12.reuse, R16, R152 ;  /* 0x000000100c98723c */ /* 0x040ff00000041898 */
[-C--:B------:R-:W-:Y:S01]  /*12350*/  HMMA.16816.F32.BF16 R156, R12, R18.reuse, R156 ;  /* 0x000000120c9c723c */ /* 0x080fe2000004189c */
[----:B------:R-:W-:Y:S07]  /*12360*/  MUFU.EX2 R108, R108 ;  /* 0x0000006c006c7308 */ /* 0x000fee0000000800 */
[C---:B------:R-:W-:Y:S01]  /*12370*/  HMMA.16816.F32.BF16 R160, R8.reuse, R18, R160 ;  /* 0x0000001208a0723c */ /* 0x040fe200000418a0 */
[----:B------:R-:W1:Y:S02]  /*12380*/  LDSM.16.MT88.4 R16, [R217+0x9800] ;  /* 0x00980000d910783b */ /* 0x000e640000004200 */
[----:B------:R-:W1:Y:S10]  /*12390*/  MUFU.EX2 R109, R109 ;  /* 0x0000006d006d7308 */ /* 0x000e740000000800 */
[----:B------:R-:W-:Y:S10]  /*123a0*/  MUFU.EX2 R116, R116 ;  /* 0x0000007400747308 */ /* 0x000ff40000000800 */
[----:B------:R-:W-:Y:S10]  /*123b0*/  MUFU.EX2 R117, R117 ;  /* 0x0000007500757308 */ /* 0x000ff40000000800 */
        /* <DEDUP_REMOVED lines=8> */
[----:B------:R-:W1:Y:S07]  /*12440*/  LDSM.16.MT88.4 R16, [R216+0xa000] ;  /* 0x00a00000d810783b */ /* 0x000e6e0000004200 */
[-C--:B------:R-:W-:Y:S01]  /*12450*/  HMMA.16816.F32.BF16 R180, R8, R20.reuse, R180 ;  /* 0x0000001408b4723c */ /* 0x080fe200000418b4 */
[----:B------:R-:W-:Y:S07]  /*12460*/  MUFU.EX2 R199, R199 ;  /* 0x000000c700c77308 */ /* 0x000fee0000000800 */
[C---:B------:R-:W-:Y:S03]  /*12470*/  HMMA.16816.F32.BF16 R184, R12.reuse, R20, R184 ;  /* 0x000000140cb8723c */ /* 0x040fe600000418b8 */
[----:B------:R-:W-:Y:S05]  /*12480*/  MUFU.EX2 R35, R122 ;  /* 0x0000007a00237308 */ /* 0x000fea0000000800 */
[-C--:B------:R-:W-:Y:S05]  /*12490*/  HMMA.16816.F32.BF16 R188, R12, R22.reuse, R188 ;  /* 0x000000160cbc723c */ /* 0x080fea00000418bc */
[----:B------:R-:W1:Y:S02]  /*124a0*/  MUFU.EX2 R34, R123 ;  /* 0x0000007b00227308 */ /* 0x000e640000000800 */
[----:B---3--:R-:W-:Y:S01]  /*124b0*/  F2FP.BF16.PACK_AB R13, R75, R74 ;  /* 0x0000004a4b0d723e */ /* 0x008fe200000010ff */
[----:B------:R-:W-:Y:S01]  /*124c0*/  HMMA.16816.F32.BF16 R192, R8, R22, R192 ;  /* 0x0000001608c0723c */ /* 0x000fe200000418c0 */
[----:B------:R-:W3:Y:S03]  /*124d0*/  LDSM.16.MT88.4 R20, [R217+0xa000] ;  /* 0x00a00000d914783b */ /* 0x000ee60000004200 */
[----:B----4-:R-:W-:Y:S02]  /*124e0*/  F2FP.BF16.PACK_AB R15, R79, R78 ;  /* 0x0000004e4f0f723e */ /* 0x010fe400000010ff */
[----:B------:R-:W-:Y:S01]  /*124f0*/  F2FP.BF16.PACK_AB R12, R73, R72 ;  /* 0x00000048490c723e */ /* 0x000fe200000010ff */
[----:B------:R-:W-:Y:S01]  /*12500*/  MUFU.EX2 R33, R126 ;  /* 0x0000007e00217308 */ /* 0x000fe20000000800 */
[----:B------:R-:W-:Y:S04]  /*12510*/  F2FP.BF16.PACK_AB R8, R69, R68 ;  /* 0x000000444508723e */ /* 0x000fe800000010ff */
[----:B------:R-:W-:Y:S02]  /*12520*/  F2FP.BF16.PACK_AB R10, R81, R80 ;  /* 0x00000050510a723e */ /* 0x000fe400000010ff */
[----:B------:R-:W-:Y:S02]  /*12530*/  F2FP.BF16.PACK_AB R9, R71, R70 ;  /* 0x000000464709723e */ /* 0x000fe400000010ff */
[----:B------:R-:W-:Y:S01]  /*12540*/  F2FP.BF16.PACK_AB R11, R83, R82 ;  /* 0x00000052530b723e */ /* 0x000fe200000010ff */
[----:B------:R-:W4:Y:S01]  /*12550*/  MUFU.EX2 R200, R200 ;  /* 0x000000c800c87308 */ /* 0x000f220000000800 */
[----:B-----5:R-:W-:Y:S05]  /*12560*/  F2FP.BF16.PACK_AB R14, R77, R76 ;  /* 0x0000004c4d0e723e */ /* 0x020fea00000010ff */
[-C--:B-1----:R-:W-:Y:S04]  /*12570*/  HMMA.16816.F32.BF16 R132, R8, R16.reuse, R132 ;  /* 0x000000100884723c */ /* 0x082fe80000041884 */
[----:B------:R-:W-:Y:S04]  /*12580*/  MUFU.EX2 R120, R120 ;  /* 0x0000007800787308 */ /* 0x000fe80000000800 */
[C---:B------:R-:W-:Y:S06]  /*12590*/  HMMA.16816.F32.BF16 R136, R12.reuse, R16, R136 ;  /* 0x000000100c88723c */ /* 0x040fec0000041888 */
[----:B------:R-:W1:Y:S02]  /*125a0*/  MUFU.EX2 R121, R121 ;  /* 0x0000007900797308 */ /* 0x000e640000000800 */
[-C--:B------:R-:W-:Y:S08]  /*125b0*/  HMMA.16816.F32.BF16 R140, R12, R18.reuse, R140 ;  /* 0x000000120c8c723c */ /* 0x080ff0000004188c */
[C---:B------:R-:W-:Y:S01]  /*125c0*/  HMMA.16816.F32.BF16 R144, R8.reuse, R18, R144 ;  /* 0x000000120890723c */ /* 0x040fe20000041890 */
[----:B------:R-:W5:Y:S01]  /*125d0*/  LDSM.16.MT88.4 R16, [R218+0xa000] ;  /* 0x00a00000da10783b */ /* 0x000f620000004200 */
[----:B------:R-:W-:Y:S06]  /*125e0*/  MUFU.EX2 R32, R32 ;  /* 0x0000002000207308 */ /* 0x000fec0000000800 */
[-C--:B------:R-:W-:Y:S08]  /*125f0*/  HMMA.16816.F32.BF16 R148, R8, R24.reuse, R148 ;  /* 0x000000180894723c */ /* 0x080ff00000041894 */
[C---:B------:R-:W-:Y:S08]  /*12600*/  HMMA.16816.F32.BF16 R152, R12.reuse, R24, R152 ;  /* 0x000000180c98723c */ /* 0x040ff00000041898 */
[-C--:B------:R-:W-:Y:S08]  /*12610*/  HMMA.16816.F32.BF16 R156, R12, R26.reuse, R156 ;  /* 0x0000001a0c9c723c */ /* 0x080ff0000004189c */
[C---:B------:R-:W-:Y:S01]  /*12620*/  HMMA.16816.F32.BF16 R160, R8.reuse, R26, R160 ;  /* 0x0000001a08a0723c */ /* 0x040fe200000418a0 */
[----:B------:R-:W-:Y:S07]  /*12630*/  LDSM.16.MT88.4 R24, [R219+0xa800] ;  /* 0x00a80000db18783b */ /* 0x000fee0000004200 */
[-C--:B---3--:R-:W-:Y:S08]  /*12640*/  HMMA.16816.F32.BF16 R164, R8, R20.reuse, R164 ;  /* 0x0000001408a4723c */ /* 0x088ff000000418a4 */
[C---:B------:R-:W-:Y:S08]  /*12650*/  HMMA.16816.F32.BF16 R168, R12.reuse, R20, R168 ;  /* 0x000000140ca8723c */ /* 0x040ff000000418a8 */
[-C--:B------:R-:W-:Y:S08]  /*12660*/  HMMA.16816.F32.BF16 R172, R12, R22.reuse, R172 ;  /* 0x000000160cac723c */ /* 0x080ff000000418ac */
[C---:B------:R-:W-:Y:S01]  /*12670*/  HMMA.16816.F32.BF16 R176, R8.reuse, R22, R176 ;  /* 0x0000001608b0723c */ /* 0x040fe200000418b0 */
[----:B------:R-:W3:Y:S07]  /*12680*/  LDSM.16.MT88.4 R20, [R216+0xa800] ;  /* 0x00a80000d814783b */ /* 0x000eee0000004200 */
[-C--:B-----5:R-:W-:Y:S08]  /*12690*/  HMMA.16816.F32.BF16 R180, R8, R16.reuse, R180 ;  /* 0x0000001008b4723c */ /* 0x0a0ff000000418b4 */
[C---:B------:R-:W-:Y:S08]  /*126a0*/  HMMA.16816.F32.BF16 R184, R12.reuse, R16, R184 ;  /* 0x000000100cb8723c */ /* 0x040ff000000418b8 */
[-C--:B------:R-:W-:Y:S07]  /*126b0*/  HMMA.16816.F32.BF16 R188, R12, R18.reuse, R188 ;  /* 0x000000120cbc723c */ /* 0x080fee00000418bc */
[----:B------:R-:W-:Y:S01]  /*126c0*/  F2FP.BF16.PACK_AB R13, R91, R90 ;  /* 0x0000005a5b0d723e */ /* 0x000fe200000010ff */
[----:B------:R-:W-:Y:S01]  /*126d0*/  HMMA.16816.F32.BF16 R192, R8, R18, R192 ;  /* 0x0000001208c0723c */ /* 0x000fe200000418c0 */
[----:B------:R-:W5:Y:S03]  /*126e0*/  LDSM.16.MT88.4 R16, [R217+0xa800] ;  /* 0x00a80000d910783b */ /* 0x000f660000004200 */
[----:B------:R-:W-:Y:S02]  /*126f0*/  F2FP.BF16.PACK_AB R15, R95, R94 ;  /* 0x0000005e5f0f723e */ /* 0x000fe400000010ff */
[----:B------:R-:W-:Y:S02]  /*12700*/  F2FP.BF16.PACK_AB R12, R89, R88 ;  /* 0x00000058590c723e */ /* 0x000fe400000010ff */
[----:B------:R-:W-:Y:S04]  /*12710*/  F2FP.BF16.PACK_AB R8, R85, R84 ;  /* 0x000000545508723e */ /* 0x000fe800000010ff */
[----:B------:R-:W-:Y:S02]  /*12720*/  F2FP.BF16.PACK_AB R10, R97, R96 ;  /* 0x00000060610a723e */ /* 0x000fe400000010ff */
[----:B------:R-:W-:Y:S02]  /*12730*/  F2FP.BF16.PACK_AB R9, R87, R86 ;  /* 0x000000565709723e */ /* 0x000fe400000010ff */
[----:B------:R-:W-:Y:S02]  /*12740*/  F2FP.BF16.PACK_AB R11, R99, R98 ;  /* 0x00000062630b723e */ /* 0x000fe400000010ff */
[----:B------:R-:W-:Y:S05]  /*12750*/  F2FP.BF16.PACK_AB R14, R93, R92 ;  /* 0x0000005c5d0e723e */ /* 0x000fea00000010ff */
[-C--:B---3--:R-:W-:Y:S08]  /*12760*/  HMMA.16816.F32.BF16 R132, R8, R20.reuse, R132 ;  /* 0x000000140884723c */ /* 0x088ff00000041884 */
[C---:B------:R-:W-:Y:S08]  /*12770*/  HMMA.16816.F32.BF16 R136, R12.reuse, R20, R136 ;  /* 0x000000140c88723c */ /* 0x040ff00000041888 */
[-C--:B------:R-:W-:Y:S08]  /*12780*/  HMMA.16816.F32.BF16 R140, R12, R22.reuse, R140 ;  /* 0x000000160c8c723c */ /* 0x080ff0000004188c */
[C---:B------:R-:W-:Y:S01]  /*12790*/  HMMA.16816.F32.BF16 R144, R8.reuse, R22, R144 ;  /* 0x000000160890723c */ /* 0x040fe20000041890 */
[----:B------:R-:W3:Y:S07]  /*127a0*/  LDSM.16.MT88.4 R20, [R218+0xa800] ;  /* 0x00a80000da14783b */ /* 0x000eee0000004200 */
[-C--:B------:R-:W-:Y:S08]  /*127b0*/  HMMA.16816.F32.BF16 R148, R8, R24.reuse, R148 ;  /* 0x000000180894723c */ /* 0x080ff00000041894 */
[C---:B------:R-:W-:Y:S08]  /*127c0*/  HMMA.16816.F32.BF16 R152, R12.reuse, R24, R152 ;  /* 0x000000180c98723c */ /* 0x040ff00000041898 */
[-C--:B------:R-:W-:Y:S08]  /*127d0*/  HMMA.16816.F32.BF16 R156, R12, R26.reuse, R156 ;  /* 0x0000001a0c9c723c */ /* 0x080ff0000004189c */
[C---:B------:R-:W-:Y:S01]  /*127e0*/  HMMA.16816.F32.BF16 R160, R8.reuse, R26, R160 ;  /* 0x0000001a08a0723c */ /* 0x040fe200000418a0 */
[----:B------:R-:W-:Y:S07]  /*127f0*/  LDSM.16.MT88.4 R24, [R219+0xb000] ;  /* 0x00b00000db18783b */ /* 0x000fee0000004200 */
[-C--:B-----5:R-:W-:Y:S08]  /*12800*/  HMMA.16816.F32.BF16 R164, R8, R16.reuse, R164 ;  /* 0x0000001008a4723c */ /* 0x0a0ff000000418a4 */
[C---:B------:R-:W-:Y:S08]  /*12810*/  HMMA.16816.F32.BF16 R168, R12.reuse, R16, R168 ;  /* 0x000000100ca8723c */ /* 0x040ff000000418a8 */
[-C--:B------:R-:W-:Y:S08]  /*12820*/  HMMA.16816.F32.BF16 R172, R12, R18.reuse, R172 ;  /* 0x000000120cac723c */ /* 0x080ff000000418ac */
[C---:B------:R-:W-:Y:S01]  /*12830*/  HMMA.16816.F32.BF16 R176, R8.reuse, R18, R176 ;  /* 0x0000001208b0723c */ /* 0x040fe200000418b0 */
[----:B------:R-:W5:Y:S07]  /*12840*/  LDSM.16.MT88.4 R16, [R216+0xb000] ;  /* 0x00b00000d810783b */ /* 0x000f6e0000004200 */
[-C--:B---3--:R-:W-:Y:S08]  /*12850*/  HMMA.16816.F32.BF16 R180, R8, R20.reuse, R180 ;  /* 0x0000001408b4723c */ /* 0x088ff000000418b4 */
[C---:B------:R-:W-:Y:S08]  /*12860*/  HMMA.16816.F32.BF16 R184, R12.reuse, R20, R184 ;  /* 0x000000140cb8723c */ /* 0x040ff000000418b8 */
[-C--:B------:R-:W-:Y:S07]  /*12870*/  HMMA.16816.F32.BF16 R188, R12, R22.reuse, R188 ;  /* 0x000000160cbc723c */ /* 0x080fee00000418bc */
[----:B--2---:R-:W-:Y:S01]  /*12880*/  F2FP.BF16.PACK_AB R13, R41, R42 ;  /* 0x0000002a290d723e */ /* 0x004fe200000010ff */
[----:B------:R-:W-:Y:S01]  /*12890*/  HMMA.16816.F32.BF16 R192, R8, R22, R192 ;  /* 0x0000001608c0723c */ /* 0x000fe200000418c0 */
[----:B------:R-:W2:Y:S03]  /*128a0*/  LDSM.16.MT88.4 R20, [R218+0xb000] ;  /* 0x00b00000da14783b */ /* 0x000ea60000004200 */
[----:B------:R-:W-:Y:S02]  /*128b0*/  F2FP.BF16.PACK_AB R15, R40, R39 ;  /* 0x00000027280f723e */ /* 0x000fe400000010ff */
[----:B------:R-:W-:Y:S02]  /*128c0*/  F2FP.BF16.PACK_AB R12, R105, R104 ;  /* 0x00000068690c723e */ /* 0x000fe400000010ff */
[----:B------:R-:W-:Y:S04]  /*128d0*/  F2FP.BF16.PACK_AB R8, R101, R100 ;  /* 0x000000646508723e */ /* 0x000fe800000010ff */
[----:B------:R-:W-:Y:S02]  /*128e0*/  F2FP.BF16.PACK_AB R10, R113, R112 ;  /* 0x00000070710a723e */ /* 0x000fe400000010ff */
[----:B------:R-:W-:Y:S02]  /*128f0*/  F2FP.BF16.PACK_AB R9, R45, R46 ;  /* 0x0000002e2d09723e */ /* 0x000fe400000010ff */
[----:B------:R-:W-:Y:S02]  /*12900*/  F2FP.BF16.PACK_AB R11, R43, R44 ;  /* 0x0000002c2b0b723e */ /* 0x000fe400000010ff */
[----:B------:R-:W-:Y:S05]  /*12910*/  F2FP.BF16.PACK_AB R14, R109, R108 ;  /* 0x0000006c6d0e723e */ /* 0x000fea00000010ff */
[-C--:B-----5:R-:W-:Y:S08]  /*12920*/  HMMA.16816.F32.BF16 R132, R8, R16.reuse, R132 ;  /* 0x000000100884723c */ /* 0x0a0ff00000041884 */
        /* <DEDUP_REMOVED lines=8> */
[----:B------:R-:W5:Y:S07]  /*129b0*/  LDSM.16.MT88.4 R24, [R219+0xb800] ;  /* 0x00b80000db18783b */ /* 0x000f6e0000004200 */
[-C--:B------:R-:W-:Y:S08]  /*129c0*/  HMMA.16816.F32.BF16 R164, R8, R28.reuse, R164 ;  /* 0x0000001c08a4723c */ /* 0x080ff000000418a4 */
[C---:B------:R-:W-:Y:S08]  /*129d0*/  HMMA.16816.F32.BF16 R168, R12.reuse, R28, R168 ;  /* 0x0000001c0ca8723c */ /* 0x040ff000000418a8 */
[-C--:B------:R-:W-:Y:S08]  /*129e0*/  HMMA.16816.F32.BF16 R172, R12, R30.reuse, R172 ;  /* 0x0000001e0cac723c */ /* 0x080ff000000418ac */
[C---:B------:R-:W-:Y:S01]  /*129f0*/  HMMA.16816.F32.BF16 R176, R8.reuse, R30, R176 ;  /* 0x0000001e08b0723c */ /* 0x040fe200000418b0 */
[----:B------:R-:W3:Y:S07]  /*12a00*/  LDSM.16.MT88.4 R28, [R217+0xb800] ;  /* 0x00b80000d91c783b */ /* 0x000eee0000004200 */
[-C--:B--2---:R-:W-:Y:S08]  /*12a10*/  HMMA.16816.F32.BF16 R180, R8, R20.reuse, R180 ;  /* 0x0000001408b4723c */ /* 0x084ff000000418b4 */
[C---:B------:R-:W-:Y:S01]  /*12a20*/  HMMA.16816.F32.BF16 R184, R12.reuse, R20, R184 ;  /* 0x000000140cb8723c */ /* 0x040fe200000418b8 */
[----:B------:R2:W2:Y:S07]  /*12a30*/  MUFU.EX2 R20, R4 ;  /* 0x0000000400147308 */ /* 0x0004ae0000000800 */
[-C--:B------:R-:W-:Y:S07]  /*12a40*/  HMMA.16816.F32.BF16 R188, R12, R22.reuse, R188 ;  /* 0x000000160cbc723c */ /* 0x080fee00000418bc */
[----:B------:R-:W-:Y:S01]  /*12a50*/  F2FP.BF16.PACK_AB R13, R34, R35 ;  /* 0x00000023220d723e */ /* 0x000fe200000010ff */
[----:B------:R-:W-:Y:S04]  /*12a60*/  HMMA.16816.F32.BF16 R192, R8, R22, R192 ;  /* 0x0000001608c0723c */ /* 0x000fe800000418c0 */
[----:B----4-:R-:W-:Y:S02]  /*12a70*/  F2FP.BF16.PACK_AB R15, R200, R33 ;  /* 0x00000021c80f723e */ /* 0x010fe400000010ff */
[----:B-1----:R-:W-:Y:S02]  /*12a80*/  F2FP.BF16.PACK_AB R12, R121, R120 ;  /* 0x00000078790c723e */ /* 0x002fe400000010ff */
[----:B------:R-:W-:Y:S01]  /*12a90*/  F2FP.BF16.PACK_AB R8, R117, R116 ;  /* 0x000000747508723e */ /* 0x000fe200000010ff */
[----:B--2---:R-:W-:Y:S03]  /*12aa0*/  FADD.FTZ R4, R55, R0 ;  /* 0x0000000037047221 */ /* 0x004fe60000010000 */
        /* <DEDUP_REMOVED lines=9> */
[----:B------:R-:W-:Y:S02]  /*12b40*/  FADD.FTZ R0, R61, R7 ;  /* 0x000000073d007221 */ /* 0x000fe40000010000 */
[-C--:B---3--:R-:W-:Y:S03]  /*12b50*/  HMMA.16816.F32.BF16 R132, R8, R16.reuse, R132 ;  /* 0x000000100884723c */ /* 0x088fe60000041884 */
        /* <DEDUP_REMOVED lines=11> */
[C---:B------:R-:W-:Y:S01]  /*12c10*/  HMMA.16816.F32.BF16 R144, R8.reuse, R18, R144 ;  /* 0x000000120890723c */ /* 0x040fe20000041890 */
[----:B------:R-:W1:Y:S03]  /*12c20*/  LDSM.16.MT88.4 R16, [R218+0xb800] ;  /* 0x00b80000da10783b */ /* 0x000e660000004200 */
[----:B------:R-:W-:Y:S02]  /*12c30*/  FADD.FTZ R2, R82, R2 ;  /* 0x0000000252027221 */ /* 0x000fe40000010000 */
[----:B------:R-:W-:Y:S02]  /*12c40*/  FADD.FTZ R4, R78, R0 ;  /* 0x000000004e047221 */ /* 0x000fe40000010000 */
[----:B------:R-:W-:Y:S01]  /*12c50*/  FADD.FTZ R0, R76, R5 ;  /* 0x000000054c007221 */ /* 0x000fe20000010000 */
[-C--:B-----5:R-:W-:Y:S03]  /*12c60*/  HMMA.16816.F32.BF16 R148, R8, R24.reuse, R148 ;  /* 0x000000180894723c */ /* 0x0a0fe60000041894 */
        /* <DEDUP_REMOVED lines=62> */
[----:B------:R-:W-:Y:S01]  /*13050*/  FADD.FTZ R236, R200, R0 ;  /* 0x00000000c8ec7221 */ /* 0x000fe20000010000 */
[----:B------:R-:W-:Y:S01]  /*13060*/  MOV R200, R196 ;  /* 0x000000c400c87202 */ /* 0x000fe20000000f00 */
[----:B------:R-:W-:Y:S01]  /*13070*/  FADD.FTZ R248, R20, R2 ;  /* 0x0000000214f87221 */ /* 0x000fe20000010000 */
[----:B------:R-:W-:-:S05]  /*13080*/  @P1 BRA `(.L_x_345) ;  /* 0xffffa58000001947 */ /* 0x000fca000383ffff */
.L_x_344:
[----:B---3--:R-:W1:Y:S01]  /*13090*/  SHFL.BFLY PT, R2, R249, 0x2, 0x1f ;  /* 0x0c401f00f9027f89 */ /* 0x008e6200000e0000 */
[----:B------:R-:W2:Y:S01]  /*130a0*/  S2UR UR6, SR_CTAID.Y ;  /* 0x00000000000679c3 */ /* 0x000ea20000002600 */
[----:B------:R-:W-:Y:S01]  /*130b0*/  UISETP.NE.AND UP0, UPT, UR10, -0x1, UPT ;  /* 0xffffffff0a00788c */ /* 0x000fe2000bf05270 */
[----:B------:R-:W-:Y:S01]  /*130c0*/  BSSY B0, `(.L_x_348) ;  /* 0x0000128000007945 */ /* 0x000fe20003800000 */
[----:B------:R-:W3:Y:S01]  /*130d0*/  SHFL.BFLY PT, R0, R235, 0x2, 0x1f ;  /* 0x0c401f00eb007f89 */ /* 0x000ee200000e0000 */
[----:B------:R-:W-:-:S02]  /*130e0*/  ULDC.64 UR4, c[0x0][0x1e8] ;  /* 0x00007a0000047ab9 */ /* 0x000fc40000000a00 */
[----:B------:R-:W-:Y:S01]  /*130f0*/  ULDC UR8, c[0x0][0x214] ;  /* 0x0000850000087ab9 */ /* 0x000fe20000000800 */
[----:B------:R-:W4:Y:S01]  /*13100*/  SHFL.BFLY PT, R3, R248, 0x2, 0x1f ;  /* 0x0c401f00f8037f89 */ /* 0x000f2200000e0000 */
[----:B------:R-:W4:Y:S01]  /*13110*/  S2UR UR9, SR_CTAID.X ;  /* 0x00000000000979c3 */ /* 0x000f220000002500 */
[----:B------:R-:W-:Y:S02]  /*13120*/  UMOV UR24, URZ ;  /* 0x0000003f00187c82 */ /* 0x000fe40008000000 */
[----:B------:R-:W4:Y:S01]  /*13130*/  SHFL.BFLY PT, R4, R236, 0x2, 0x1f ;  /* 0x0c401f00ec047f89 */ /* 0x000f2200000e0000 */
[----:B------:R-:W-:Y:S02]  /*13140*/  @UP0 UIMAD.WIDE.U32 UR14, UR10, UR4, URZ ;  /* 0x000000040a0e02a5 */ /* 0x000fe4000f8e003f */
[----:B------:R-:W-:Y:S01]  /*13150*/  UMOV UR25, URZ ;  /* 0x0000003f00197c82 */ /* 0x000fe20008000000 */
[----:B------:R-:W4:Y:S01]  /*13160*/  S2R R43, SR_TID.X ;  /* 0x00000000002b7919 */ /* 0x000f220000002100 */
[----:B------:R-:W-:Y:S01]  /*13170*/  @UP0 UIMAD UR7, UR10, UR5, UR15 ;  /* 0x000000050a0702a4 */ /* 0x000fe2000f8e020f */
[----:B------:R-:W4:Y:S02]  /*13180*/  S2UR UR11, SR_CTAID.Z ;  /* 0x00000000000b79c3 */ /* 0x000f240000002700 */
[----:B------:R-:W-:Y:S01]  /*13190*/  ULDC.64 UR4, c[0x0][0x1e0] ;  /* 0x0000780000047ab9 */ /* 0x000fe20000000a00 */
[----:B-1----:R-:W-:Y:S01]  /*131a0*/  FADD.FTZ R2, R2, R249 ;  /* 0x000000f902027221 */ /* 0x002fe20000010000 */
[----:B--2---:R-:W-:-:S02]  /*131b0*/  @!UP0 USHF.R.S32.HI UR12, URZ, 0x1f, UR6 ;  /* 0x0000001f3f0c8899 */ /* 0x004fc40008011406 */
[----:B------:R-:W-:Y:S01]  /*131c0*/  @!UP0 UIMAD.WIDE.U32 UR22, UR6, UR4, URZ ;  /* 0x00000004061682a5 */ /* 0x000fe2000f8e003f */
[----:B---3--:R-:W-:Y:S01]  /*131d0*/  FADD.FTZ R0, R0, R235 ;  /* 0x000000eb00007221 */ /* 0x008fe20000010000 */
[----:B------:R-:W1:Y:S01]  /*131e0*/  SHFL.BFLY PT, R5, R2, 0x1, 0x1f ;  /* 0x0c201f0002057f89 */ /* 0x000e6200000e0000 */
[----:B------:R-:W-:Y:S01]  /*131f0*/  @!UP0 UIMAD UR12, UR12, UR4, URZ ;  /* 0x000000040c0c82a4 */ /* 0x000fe2000f8e023f */
[----:B----4-:R-:W-:Y:S02]  /*13200*/  FADD.FTZ R3, R3, R248 ;  /* 0x000000f803037221 */ /* 0x010fe40000010000 */
[----:B------:R-:W2:Y:S01]  /*13210*/  SHFL.BFLY PT, R38, R0, 0x1, 0x1f ;  /* 0x0c201f0000267f89 */ /* 0x000ea200000e0000 */
[----:B------:R-:W-:Y:S01]  /*13220*/  ULDC.U8 UR4, c[0x0][0x329] ;  /* 0x0000ca4000047ab9 */ /* 0x000fe20000000000 */
[----:B------:R-:W-:Y:S01]  /*13230*/  FADD.FTZ R4, R4, R236 ;  /* 0x000000ec04047221 */ /* 0x000fe20000010000 */
[----:B------:R-:W-:Y:S02]  /*13240*/  UISETP.NE.AND UP1, UPT, UR4, URZ, UPT ;  /* 0x0000003f0400728c */ /* 0x000fe4000bf25270 */
[----:B------:R-:W-:Y:S01]  /*13250*/  @!UP0 UIMAD UR12, UR6, UR5, UR12 ;  /* 0x00000005060c82a4 */ /* 0x000fe2000f8e020c */
[----:B------:R-:W-:Y:S01]  /*13260*/  SHF.R.S32.HI R48, RZ, 0x1f, R43 ;  /* 0x0000001fff307819 */ /* 0x000fe2000001142b */
[----:B------:R-:W-:-:S02]  /*13270*/  @!UP0 UMOV UR14, UR22 ;  /* 0x00000016000e8c82 */ /* 0x000fc40008000000 */
[----:B------:R-:W-:Y:S01]  /*13280*/  ULDC.U8 UR5, c[0x0][0x328] ;  /* 0x0000ca0000057ab9 */ /* 0x000fe20000000000 */
[CC--:B------:R-:W-:Y:S01]  /*13290*/  LEA.HI R15, R48.reuse, R43.reuse, RZ, 0x2 ;  /* 0x0000002b300f7211 */ /* 0x0c0fe200078f10ff */
[----:B------:R-:W-:Y:S01]  /*132a0*/  UISETP.NE.AND UP2, UPT, UR5, URZ, UPT ;  /* 0x0000003f0500728c */ /* 0x000fe2000bf45270 */
[----:B------:R-:W-:Y:S01]  /*132b0*/  LEA.HI R42, R48, R43, RZ, 0x5 ;  /* 0x0000002b302a7211 */ /* 0x000fe200078f28ff */
[----:B------:R-:W-:Y:S01]  /*132c0*/  @!UP0 UIADD3 UR7, UR23, UR12, URZ ;  /* 0x0000000c17078290 */ /* 0x000fe2000fffe03f */
[----:B------:R-:W-:Y:S01]  /*132d0*/  LOP3.LUT R7, R15, 0x3ffffffc, RZ, 0xc0, !PT ;  /* 0x3ffffffc0f077812 */ /* 0x000fe200078ec0ff */
[----:B------:R-:W-:Y:S01]  /*132e0*/  UISETP.NE.OR UP3, UPT, UR4, URZ, !UP2 ;  /* 0x0000003f0400728c */ /* 0x000fe2000d765670 */
[----:B------:R-:W-:Y:S01]  /*132f0*/  SHF.R.S32.HI R8, RZ, 0x5, R42 ;  /* 0x00000005ff087819 */ /* 0x000fe2000001142a */
[----:B------:R-:W-:Y:S01]  /*13300*/  @UP1 ULDC UR15, c[0x0][0x210] ;  /* 0x00008400000f1ab9 */ /* 0x000fe20000000800 */
[----:B-1----:R-:W-:Y:S01]  /*13310*/  FADD.FTZ R39, R2, R5 ;  /* 0x0000000502277221 */ /* 0x002fe20000010000 */
[----:B------:R-:W-:Y:S01]  /*13320*/  ULDC UR5, c[0x0][0x234] ;  /* 0x00008d0000057ab9 */ /* 0x000fe20000000800 */
[----:B------:R-:W1:Y:S01]  /*13330*/  SHFL.BFLY PT, R2, R3, 0x1, 0x1f ;  /* 0x0c201f0003027f89 */ /* 0x000e6200000e0000 */
[----:B------:R-:W-:Y:S01]  /*13340*/  @UP1 UIMAD UR15, UR15, UR8, URZ ;  /* 0x000000080f0f12a4 */ /* 0x000fe2000f8e023f */
[----:B--2---:R-:W-:Y:S01]  /*13350*/  FADD.FTZ R38, R0, R38 ;  /* 0x0000002600267221 */ /* 0x004fe20000010000 */
[----:B------:R-:W-:Y:S01]  /*13360*/  FSETP.NE.FTZ.AND P5, PT, R39, RZ, PT ;  /* 0x000000ff2700720b */ /* 0x000fe20003fb5000 */
[----:B------:R-:W2:Y:S01]  /*13370*/  SHFL.BFLY PT, R5, R4, 0x1, 0x1f ;  /* 0x0c201f0004057f89 */ /* 0x000ea200000e0000 */
[----:B------:R-:W-:Y:S01]  /*13380*/  MOV R0, 0x3f800000 ;  /* 0x3f80000000007802 */ /* 0x000fe20000000f00 */
[----:B------:R-:W-:Y:S01]  /*13390*/  @!UP1 USEL UR15, UR8, UR5, !UP2 ;  /* 0x00000005080f9287 */ /* 0x000fe2000d000000 */
[----:B------:R-:W-:Y:S01]  /*133a0*/  FSETP.NE.FTZ.AND P4, PT, R38, RZ, PT ;  /* 0x000000ff2600720b */ /* 0x000fe20003f95000 */
[----:B------:R-:W-:-:S02]  /*133b0*/  ULDC UR4, c[0x0][0x1c0] ;  /* 0x0000700000047ab9 */ /* 0x000fc40000000800 */
[----:B------:R-:W-:Y:S02]  /*133c0*/  @UP1 UMOV UR16, 0x1 ;  /* 0x0000000100101882 */ /* 0x000fe40000000000 */
[----:B------:R-:W-:Y:S02]  /*133d0*/  @!UP1 UIMAD UR16, UR15, UR4, URZ ;  /* 0x000000040f1092a4 */ /* 0x000fe4000f8e023f */
[----:B------:R-:W-:Y:S02]  /*133e0*/  @!UP3 UIMAD UR21, UR6, UR8, URZ ;  /* 0x000000080615b2a4 */ /* 0x000fe4000f8e023f */
[----:B------:R-:W3:Y:S01]  /*133f0*/  @P5 MUFU.RCP R0, R39 ;  /* 0x0000002700005308 */ /* 0x000ee20000001000 */
[----:B------:R-:W-:Y:S02]  /*13400*/  @UP1 ULDC UR20, c[0x0][0x210] ;  /* 0x0000840000141ab9 */ /* 0x000fe40000000800 */
[----:B------:R-:W-:Y:S02]  /*13410*/  UIMAD UR5, UR6, UR16, URZ ;  /* 0x00000010060572a4 */ /* 0x000fe4000f8e023f */
[----:B------:R-:W-:-:S02]  /*13420*/  @!UP1 UMOV UR20, 0x1 ;  /* 0x0000000100149882 */ /* 0x000fc40000000000 */
[----:B------:R-:W-:Y:S01]  /*13430*/  @!UP3 USEL UR21, UR21, UR10, !UP0 ;  /* 0x0000000a1515b287 */ /* 0x000fe2000c000000 */
[----:B-1----:R-:W-:Y:S01]  /*13440*/  FADD.FTZ R41, R3, R2 ;  /* 0x0000000203297221 */ /* 0x002fe20000010000 */
[----:B------:R-:W-:Y:S01]  /*13450*/  IADD3 R2, -R7, R43, RZ ;  /* 0x0000002b07027210 */ /* 0x000fe20007ffe1ff */
[----:B------:R-:W-:Y:S01]  /*13460*/  UIMAD UR4, UR9, UR20, URZ ;  /* 0x00000014090472a4 */ /* 0x000fe2000f8e023f */
[----:B------:R-:W-:Y:S01]  /*13470*/  MOV R3, 0x3f800000 ;  /* 0x3f80000000037802 */ /* 0x000fe20000000f00 */
[----:B--2---:R-:W-:Y:S01]  /*13480*/  FADD.FTZ R40, R4, R5 ;  /* 0x0000000504287221 */ /* 0x004fe20000010000 */
[----:B------:R-:W-:Y:S01]  /*13490*/  FSETP.NE.FTZ.AND P3, PT, R41, RZ, PT ;  /* 0x000000ff2900720b */ /* 0x000fe20003f75000 */
[----:B------:R-:W-:Y:S01]  /*134a0*/  USEL UR5, UR5, URZ, UP3 ;  /* 0x0000003f05057287 */ /* 0x000fe20009800000 */
[----:B------:R-:W-:Y:S01]  /*134b0*/  LEA R9, R8, R2, 0x9 ;  /* 0x0000000208097211 */ /* 0x000fe200078e48ff */
[----:B---3--:R-:W-:Y:S01]  /*134c0*/  FMUL.FTZ R132, R0, R132 ;  /* 0x0000008400847220 */ /* 0x008fe20000410000 */
[----:B------:R-:W-:Y:S01]  /*134d0*/  MOV R2, 0x3f800000 ;  /* 0x3f80000000027802 */ /* 0x000fe20000000f00 */
[----:B------:R-:W1:Y:S01]  /*134e0*/  @P4 MUFU.RCP R3, R38 ;  /* 0x0000002600034308 */ /* 0x000e620000001000 */
[----:B------:R-:W-:Y:S01]  /*134f0*/  FSETP.NE.FTZ.AND P0, PT, R40, RZ, PT ;  /* 0x000000ff2800720b */ /* 0x000fe20003f15000 */
[C---:B------:R-:W-:Y:S01]  /*13500*/  FMUL.FTZ R8, R0.reuse, R133 ;  /* 0x0000008500087220 */ /* 0x040fe20000410000 */
[----:B------:R-:W-:Y:S01]  /*13510*/  USHF.L.U32 UR4, UR4, 0x7, URZ ;  /* 0x0000000704047899 */ /* 0x000fe2000800063f */
[C---:B------:R-:W-:Y:S01]  /*13520*/  FMUL.FTZ R144, R0.reuse, R144 ;  /* 0x0000009000907220 */ /* 0x040fe20000410000 */
[----:B------:R-:W-:Y:S01]  /*13530*/  UIMAD UR15, UR11, UR15, UR5 ;  /* 0x0000000f0b0f72a4 */ /* 0x000fe2000f8e0205 */
[----:B------:R-:W-:Y:S01]  /*13540*/  FMUL.FTZ R5, R0, R145 ;  /* 0x0000009100057220 */ /* 0x000fe20000410000 */
[----:B------:R-:W-:Y:S01]  /*13550*/  F2FP.BF16.PACK_AB R8, R8, R132 ;  /* 0x000000840808723e */ /* 0x000fe200000010ff */
[----:B------:R-:W2:Y:S01]  /*13560*/  @P3 MUFU.RCP R2, R41 ;  /* 0x0000002900023308 */ /* 0x000ea20000001000 */
[C---:B------:R-:W-:Y:S01]  /*13570*/  FMUL.FTZ R148, R0.reuse, R148 ;  /* 0x0000009400947220 */ /* 0x040fe20000410000 */
[----:B------:R-:W-:Y:S01]  /*13580*/  @!UP3 UMOV UR24, UR21 ;  /* 0x000000150018bc82 */ /* 0x000fe20008000000 */
[C---:B------:R-:W-:Y:S01]  /*13590*/  FMUL.FTZ R18, R0.reuse, R149 ;  /* 0x0000009500127220 */ /* 0x040fe20000410000 */
[----:B------:R-:W-:Y:S01]  /*135a0*/  F2FP.BF16.PACK_AB R5, R5, R144 ;  /* 0x000000900505723e */ /* 0x000fe200000010ff */
[C---:B------:R-:W-:Y:S01]  /*135b0*/  FMUL.FTZ R160, R0.reuse, R160 ;  /* 0x000000a000a07220 */ /* 0x040fe20000410000 */
[----:B------:R-:W-:Y:S01]  /*135c0*/  USHF.R.S32.HI UR5, URZ, 0x1f, UR4 ;  /* 0x0000001f3f057899 */ /* 0x000fe20008011404 */
[----:B------:R-:W-:Y:S01]  /*135d0*/  FMUL.FTZ R14, R0, R161 ;  /* 0x000000a1000e7220 */ /* 0x000fe20000410000 */
[----:B------:R-:W-:Y:S01]  /*135e0*/  F2FP.BF16.PACK_AB R18, R18, R148 ;  /* 0x000000941212723e */ /* 0x000fe200000010ff */
[C---:B------:R-:W-:Y:S01]  /*135f0*/  FMUL.FTZ R164, R0.reuse, R164 ;  /* 0x000000a400a47220 */ /* 0x040fe20000410000 */
[----:B------:R-:W-:Y:S01]  /*13600*/  @!UP3 USHF.R.S32.HI UR25, URZ, 0x1f, UR21 ;  /* 0x0000001f3f19b899 */ /* 0x000fe20008011415 */
[----:B------:R-:W-:Y:S01]  /*13610*/  FMUL.FTZ R34, R0, R165 ;  /* 0x000000a500227220 */ /* 0x000fe20000410000 */
[----:B------:R-:W-:Y:S01]  /*13620*/  F2FP.BF16.PACK_AB R14, R14, R160 ;  /* 0x000000a00e0e723e */ /* 0x000fe200000010ff */
[C---:B------:R-:W-:Y:S01]  /*13630*/  FMUL.FTZ R176, R0.reuse, R176 ;  /* 0x000000b000b07220 */ /* 0x040fe20000410000 */
[----:B------:R-:W-:Y:S01]  /*13640*/  USHF.R.S32.HI UR6, URZ, 0x1f, UR15 ;  /* 0x0000001f3f067899 */ /* 0x000fe2000801140f */
[----:B------:R-:W-:Y:S01]  /*13650*/  FMUL.FTZ R30, R0, R177 ;  /* 0x000000b1001e7220 */ /* 0x000fe20000410000 */
[----:B------:R-:W-:Y:S01]  /*13660*/  F2FP.BF16.PACK_AB R34, R34, R164 ;  /* 0x000000a42222723e */ /* 0x000fe200000010ff */
[C---:B------:R-:W-:Y:S01]  /*13670*/  FMUL.FTZ R180, R0.reuse, R180 ;  /* 0x000000b400b47220 */ /* 0x040fe20000410000 */
[----:B------:R-:W-:Y:S01]  /*13680*/  UIADD3 UR4, UP2, UP1, UR4, UR24, UR15 ;  /* 0x0000001804047290 */ /* 0x000fe2000f95e00f */
[----:B------:R-:W-:Y:S01]  /*13690*/  FMUL.FTZ R36, R0, R181 ;  /* 0x000000b500247220 */ /* 0x000fe20000410000 */
[----:B------:R-:W-:Y:S01]  /*136a0*/  F2FP.BF16.PACK_AB R30, R30, R176 ;  /* 0x000000b01e1e723e */ /* 0x000fe200000010ff */
[C---:B------:R-:W-:Y:S01]  /*136b0*/  FMUL.FTZ R192, R0.reuse, R192 ;  /* 0x000000c000c07220 */ /* 0x040fe20000410000 */
[----:B------:R-:W-:Y:S01]  /*136c0*/  UIADD3.X UR5, UR5, UR25, UR6, UP2, UP1 ;  /* 0x0000001905057290 */ /* 0x000fe200097e2406 */
        /* <DEDUP_REMOVED lines=27> */
[----:B------:R-:W-:Y:S01]  /*13880*/  SHF.R.S32.HI R3, RZ, 0x2, R15 ;  /* 0x00000002ff037819 */ /* 0x000fe2000001140f */
[C---:B--2---:R-:W-:Y:S01]  /*13890*/  FMUL.FTZ R136, R2.reuse, R136 ;  /* 0x0000008802887220 */ /* 0x044fe20000410000 */
[----:B------:R-:W-:Y:S01]  /*138a0*/  F2FP.BF16.PACK_AB R35, R35, R182 ;  /* 0x000000b62323723e */ /* 0x000fe200000010ff */
        /* <DEDUP_REMOVED lines=50> */
[----:B------:R-:W-:Y:S02]  /*13bd0*/  F2FP.BF16.PACK_AB R24, R187, R24 ;  /* 0x00000018bb18723e */ /* 0x000fe400000010ff */
[C---:B------:R-:W-:Y:S02]  /*13be0*/  SHF.L.U32 R2, R0.reuse, 0x6, RZ ;  /* 0x0000000600027819 */ /* 0x040fe400000006ff */
[----:B------:R-:W-:-:S02]  /*13bf0*/  LOP3.LUT R3, R0, 0x1, RZ, 0xc0, !PT ;  /* 0x0000000100037812 */ /* 0x000fc400078ec0ff */
[----:B------:R-:W-:Y:S02]  /*13c00*/  LOP3.LUT R2, R2, 0x1c0, RZ, 0xc0, !PT ;  /* 0x000001c002027812 */ /* 0x000fe400078ec0ff */
[----:B------:R-:W-:Y:S02]  /*13c10*/  ISETP.NE.U32.AND P1, PT, R3, 0x1, PT ;  /* 0x000000010300780c */ /* 0x000fe40003f25070 */
[----:B------:R-:W-:Y:S02]  /*13c20*/  LEA.HI R2, R2, R2, RZ, 0x1d ;  /* 0x0000000202027211 */ /* 0x000fe400078fe8ff */
[----:B------:R-:W-:Y:S02]  /*13c30*/  MOV R3, 0xfffffff0 ;  /* 0xfffffff000037802 */ /* 0x000fe40000000f00 */
[----:B------:R-:W-:Y:S02]  /*13c40*/  LEA R2, R9, R2, 0x1 ;  /* 0x0000000209027211 */ /* 0x000fe400078e08ff */
[----:B------:R-:W-:-:S02]  /*13c50*/  SEL R9, R3, 0x10, !P1 ;  /* 0x0000001003097807 */ /* 0x000fc40004800000 */
[----:B------:R-:W-:Y:S02]  /*13c60*/  SHF.L.U32 R2, R2, 0x1, RZ ;  /* 0x0000000102027819 */ /* 0x000fe400000006ff */
[----:B------:R-:W-:Y:S02]  /*13c70*/  R2P PR, R0, 0x6 ;  /* 0x0000000600007804 */ /* 0x000fe40000000000 */
[----:B------:R-:W-:Y:S01]  /*13c80*/  IADD3 R3, R2, R9, RZ ;  /* 0x0000000902037210 */ /* 0x000fe20007ffe0ff */
[----:B------:R-:W-:Y:S01]  /*13c90*/  STS [R2], R8 ;  /* 0x0000000802007388 */ /* 0x000fe20000000800 */
[----:B------:R-:W-:Y:S02]  /*13ca0*/  MOV R0, 0x20 ;  /* 0x0000002000007802 */ /* 0x000fe40000000f00 */
[----:B------:R-:W-:Y:S01]  /*13cb0*/  F2FP.BF16.PACK_AB R21, R191, R21 ;  /* 0x00000015bf15723e */ /* 0x000fe200000010ff */
[----:B------:R-:W-:Y:S04]  /*13cc0*/  STS [R2+0x400], R7 ;  /* 0x0004000702007388 */ /* 0x000fe80000000800 */
[----:B------:R1:W-:Y:S04]  /*13cd0*/  STS [R3], R5 ;  /* 0x0000000503007388 */ /* 0x0003e80000000800 */
[----:B------:R2:W-:Y:S04]  /*13ce0*/  STS [R3+0x400], R4 ;  /* 0x0004000403007388 */ /* 0x0005e80000000800 */
[----:B------:R-:W-:Y:S04]  /*13cf0*/  STS [R2+0x2000], R10 ;  /* 0x0020000a02007388 */ /* 0x000fe80000000800 */
[----:B------:R3:W-:Y:S04]  /*13d00*/  STS [R2+0x2400], R11 ;  /* 0x0024000b02007388 */ /* 0x0007e80000000800 */
[----:B------:R-:W-:Y:S04]  /*13d10*/  STS [R3+0x2000], R20 ;  /* 0x0020001403007388 */ /* 0x000fe80000000800 */
[----:B------:R-:W-:Y:S01]  /*13d20*/  STS [R3+0x2400], R19 ;  /* 0x0024001303007388 */ /* 0x000fe20000000800 */
[----:B-1----:R-:W-:-:S02]  /*13d30*/  SEL R5, R0, 0xffffffe0, !P1 ;  /* 0xffffffe000057807 */ /* 0x002fc40004800000 */
[C---:B------:R-:W-:Y:S02]  /*13d40*/  IADD3 R0, R2.reuse, 0x40, RZ ;  /* 0x0000004002007810 */ /* 0x040fe40007ffe0ff */
[C---:B--2---:R-:W-:Y:S02]  /*13d50*/  IADD3 R4, R2.reuse, R5, RZ ;  /* 0x0000000502047210 */ /* 0x044fe40007ffe0ff */
[----:B------:R-:W-:-:S03]  /*13d60*/  @P2 IADD3 R0, R2, -0x40, RZ ;  /* 0xffffffc002002810 */ /* 0x000fc60007ffe0ff */
[----:B------:R-:W-:Y:S01]  /*13d70*/  STS [R4], R18 ;  /* 0x0000001204007388 */ /* 0x000fe20000000800 */
[----:B---3--:R-:W-:-:S03]  /*13d80*/  IADD3 R2, R3, R5, RZ ;  /* 0x0000000503027210 */ /* 0x008fc60007ffe0ff */
[----:B------:R-:W-:Y:S04]  /*13d90*/  STS [R4+0x400], R17 ;  /* 0x0004001104007388 */ /* 0x000fe80000000800 */
[----:B------:R1:W-:Y:S04]  /*13da0*/  STS [R2], R14 ;  /* 0x0000000e02007388 */ /* 0x0003e80000000800 */
[----:B------:R2:W-:Y:S04]  /*13db0*/  STS [R2+0x400], R13 ;  /* 0x0004000d02007388 */ /* 0x0005e80000000800 */
[----:B------:R-:W-:Y:S04]  /*13dc0*/  STS [R4+0x2000], R16 ;  /* 0x0020001004007388 */ /* 0x000fe80000000800 */
[----:B------:R3:W-:Y:S04]  /*13dd0*/  STS [R4+0x2400], R15 ;  /* 0x0024000f04007388 */ /* 0x0007e80000000800 */
[----:B------:R4:W-:Y:S04]  /*13de0*/  STS [R2+0x2000], R12 ;  /* 0x0020000c02007388 */ /* 0x0009e80000000800 */
[----:B------:R4:W-:Y:S04]  /*13df0*/  STS [R2+0x2400], R25 ;  /* 0x0024001902007388 */ /* 0x0009e80000000800 */
[----:B------:R-:W-:Y:S01]  /*13e00*/  STS [R0], R34 ;  /* 0x0000002200007388 */ /* 0x000fe20000000800 */
[----:B-1----:R-:W-:-:S03]  /*13e10*/  MOV R14, 0x7f800000 ;  /* 0x7f800000000e7802 */ /* 0x002fc60000000f00 */
[----:B------:R-:W-:Y:S01]  /*13e20*/  STS [R0+0x400], R33 ;  /* 0x0004002100007388 */ /* 0x000fe20000000800 */
[----:B--2---:R-:W-:Y:S02]  /*13e30*/  MOV R13, 0x7f800000 ;  /* 0x7f800000000d7802 */ /* 0x004fe40000000f00 */
[----:B---3--:R-:W-:-:S04]  /*13e40*/  IADD3 R4, R5, 0x400, R0 ;  /* 0x0000040005047810 */ /* 0x008fc80007ffe000 */
[C---:B------:R-:W-:Y:S02]  /*13e50*/  IADD3 R4, R9.reuse, R4, RZ ;  /* 0x0000000409047210 */ /* 0x040fe40007ffe0ff */
[----:B----4-:R-:W-:Y:S02]  /*13e60*/  MOV R12, 0x7f800000 ;  /* 0x7f800000000c7802 */ /* 0x010fe40000000f00 */
[----:B------:R-:W-:Y:S02]  /*13e70*/  IADD3 R2, R9, R0, RZ ;  /* 0x0000000009027210 */ /* 0x000fe40007ffe0ff */
[----:B------:R-:W-:Y:S02]  /*13e80*/  MOV R9, 0x7f800000 ;  /* 0x7f80000000097802 */ /* 0x000fe40000000f00 */
[C---:B------:R-:W-:Y:S01]  /*13e90*/  IADD3 R3, R5.reuse, R2, RZ ;  /* 0x0000000205037210 */ /* 0x040fe20007ffe0ff */
[----:B------:R-:W-:Y:S04]  /*13ea0*/  STS [R2], R30 ;  /* 0x0000001e02007388 */ /* 0x000fe80000000800 */
[----:B------:R-:W-:Y:S04]  /*13eb0*/  STS [R2+0x400], R29 ;  /* 0x0004001d02007388 */ /* 0x000fe80000000800 */
[----:B------:R-:W-:Y:S04]  /*13ec0*/  STS [R0+0x2000], R32 ;  /* 0x0020002000007388 */ /* 0x000fe80000000800 */
[----:B------:R1:W-:Y:S04]  /*13ed0*/  STS [R0+0x2400], R31 ;  /* 0x0024001f00007388 */ /* 0x0003e80000000800 */
[----:B------:R-:W-:Y:S04]  /*13ee0*/  STS [R2+0x2000], R28 ;  /* 0x0020001c02007388 */ /* 0x000fe80000000800 */
[----:B------:R2:W-:Y:S01]  /*13ef0*/  STS [R2+0x2400], R37 ;  /* 0x0024002502007388 */ /* 0x0005e20000000800 */
[----:B-1----:R-:W-:-:S02]  /*13f00*/  IADD3 R0, R5, R0, RZ ;  /* 0x0000000005007210 */ /* 0x002fc40007ffe0ff */
[----:B------:R-:W-:Y:S03]  /*13f10*/  @P5 MUFU.LG2 R5, R39 ;  /* 0x0000002700055308 */ /* 0x000fe60000000c00 */
[----:B------:R-:W-:Y:S04]  /*13f20*/  STS [R0], R36 ;  /* 0x0000002400007388 */ /* 0x000fe80000000800 */
[----:B------:R-:W-:Y:S01]  /*13f30*/  STS [R0+0x400], R35 ;  /* 0x0004002300007388 */ /* 0x000fe20000000800 */
[----:B--2---:R-:W1:Y:S03]  /*13f40*/  @P3 MUFU.LG2 R2, R41 ;  /* 0x0000002900023308 */ /* 0x004e660000000c00 */
[----:B------:R-:W-:Y:S04]  /*13f50*/  STS [R3], R23 ;  /* 0x0000001703007388 */ /* 0x000fe80000000800 */
[----:B------:R-:W-:Y:S04]  /*13f60*/  STS [R4], R22 ;  /* 0x0000001604007388 */ /* 0x000fe80000000800 */
[----:B------:R-:W-:Y:S04]  /*13f70*/  STS [R0+0x2000], R27 ;  /* 0x0020001b00007388 */ /* 0x000fe80000000800 */
[----:B------:R2:W-:Y:S01]  /*13f80*/  STS [R0+0x2400], R24 ;  /* 0x0024001800007388 */ /* 0x0005e20000000800 */
[----:B-1----:R-:W-:-:S03]  /*13f90*/  @P3 FMUL.FTZ R2, R2, 0.69314718246459960938 ;  /* 0x3f31721802023820 */ /* 0x002fc60000410000 */
[----:B------:R1:W-:Y:S01]  /*13fa0*/  STS [R3+0x2000], R26 ;  /* 0x0020001a03007388 */ /* 0x0003e20000000800 */
[----:B------:R-:W-:-:S03]  /*13fb0*/  @P3 FFMA.FTZ R9, R6, c[0x0][0x238], R2 ;  /* 0x00008e0006093a23 */ /* 0x000fc60000010002 */
[----:B------:R3:W-:Y:S04]  /*13fc0*/  STS [R4+0x2000], R21 ;  /* 0x0020001504007388 */ /* 0x0007e80000000800 */
[----:B------:R-:W-:Y:S01]  /*13fd0*/  BAR.SYNC.DEFER_BLOCKING 0x0 ;  /* 0x0000000000007b1d */ /* 0x000fe20000010000 */
[----:B--2---:R-:W-:-:S05]  /*13fe0*/  LOP3.LUT R0, R42, 0xffffffe0, RZ, 0xc0, !PT ;  /* 0xffffffe02a007812 */ /* 0x004fca00078ec0ff */
[----:B-1----:R-:W1:Y:S01]  /*13ff0*/  @P4 MUFU.LG2 R3, R38 ;  /* 0x0000002600034308 */ /* 0x002e620000000c00 */
[----:B------:R-:W-:Y:S01]  /*14000*/  IADD3 R0, -R0, R43, RZ ;  /* 0x0000002b00007210 */ /* 0x000fe20007ffe1ff */
[----:B---3--:R-:W-:-:S03]  /*14010*/  @P5 FMUL.FTZ R4, R5, 0.69314718246459960938 ;  /* 0x3f31721805045820 */ /* 0x008fc60000410000 */
[----:B------:R-:W-:Y:S01]  /*14020*/  LOP3.LUT P1, RZ, R0, 0x3, RZ, 0xc0, !PT ;  /* 0x0000000300ff7812 */ /* 0x000fe2000782c0ff */
[----:B-----5:R2:W3:Y:S02]  /*14030*/  LDS.128 R16, [R234] ;  /* 0x00000000ea107984 */ /* 0x0204e40000000c00 */
[----:B------:R-:W4:Y:S01]  /*14040*/  @P0 MUFU.LG2 R0, R40 ;  /* 0x0000002800000308 */ /* 0x000f220000000c00 */
[----:B------:R-:W-:Y:S01]  /*14050*/  @P5 FFMA.FTZ R13, R198, c[0x0][0x238], R4 ;  /* 0x00008e00c60d5a23 */ /* 0x000fe20000010004 */
[----:B------:R2:W2:Y:S04]  /*14060*/  LDS.128 R20, [R234+0x800] ;  /* 0x00080000ea147984 */ /* 0x0004a80000000c00 */
[----:B------:R2:W2:Y:S01]  /*14070*/  LDS.128 R24, [R234+0x1000] ;  /* 0x00100000ea187984 */ /* 0x0004a20000000c00 */
[----:B-1----:R-:W-:-:S03]  /*14080*/  @P4 FMUL.FTZ R3, R3, 0.69314718246459960938 ;  /* 0x3f31721803034820 */ /* 0x002fc60000410000 */
[----:B------:R1:W1:Y:S01]  /*14090*/  LDS.128 R28, [R234+0x1800] ;  /* 0x00180000ea1c7984 */ /* 0x0002620000000c00 */
[----:B------:R-:W-:-:S03]  /*140a0*/  @P4 FFMA.FTZ R14, R197, c[0x0][0x238], R3 ;  /* 0x00008e00c50e4a23 */ /* 0x000fc60000010003 */
[----:B------:R1:W1:Y:S01]  /*140b0*/  LDS.128 R32, [R234+0x2000] ;  /* 0x00200000ea207984 */ /* 0x0002620000000c00 */
[----:B----4-:R-:W-:-:S03]  /*140c0*/  @P0 FMUL.FTZ R0, R0, 0.69314718246459960938 ;  /* 0x3f31721800000820 */ /* 0x010fc60000410000 */
[----:B------:R4:W1:Y:S01]  /*140d0*/  LDS.128 R36, [R234+0x2800] ;  /* 0x00280000ea247984 */ /* 0x0008620000000c00 */
[----:B------:R-:W-:-:S03]  /*140e0*/  @P0 FFMA.FTZ R12, R196, c[0x0][0x238], R0 ;  /* 0x00008e00c40c0a23 */ /* 0x000fc60000010000 */
[----:B------:R4:W1:Y:S04]  /*140f0*/  LDS.128 R44, [R234+0x3000] ;  /* 0x00300000ea2c7984 */ /* 0x0008680000000c00 */
[----:B------:R-:W1:Y:S01]  /*14100*/  LDS.128 R232, [R234+0x3800] ;  /* 0x00380000eae87984 */ /* 0x000e620000000c00 */
[----:B------:R-:W-:Y:S05]  /*14110*/  @P1 BRA `(.L_x_349) ;  /* 0x0000022000001947 */ /* 0x000fea0003800000 */
[----:B------:R-:W5:Y:S04]  /*14120*/  LDL.LU R50, [R1+0x6c] ;  /* 0x00006c0001327983 */ /* 0x000f680000300800 */
[----:B------:R-:W5:Y:S02]  /*14130*/  LDL.LU R49, [R1+0x70] ;  /* 0x0000700001317983 */ /* 0x000f640000300800 */
[----:B-----5:R-:W-:-:S05]  /*14140*/  IMAD R0, R49, 0x10, R50 ;  /* 0x0000001031007824 */ /* 0x020fca00078e0232 */
        /* <DEDUP_REMOVED lines=31> */
.L_x_349:
[----:B------:R-:W-:Y:S05]  /*14340*/  BSYNC B0 ;  /* 0x0000000000007941 */ /* 0x000fea0003800000 */
.L_x_348:
[----:B----4-:R4:W5:Y:S01]  /*14350*/  LDL.64 R12, [R1] ;  /* 0x00000000010c7983 */ /* 0x0109620000100a00 */
[----:B------:R-:W-:Y:S01]  /*14360*/  LEA.HI R10, R48, R43, RZ, 0x3 ;  /* 0x0000002b300a7211 */ /* 0x000fe200078f18ff */
[----:B------:R-:W-:Y:S01]  /*14370*/  UIMAD UR9, UR9, -0x80, UR13 ;  /* 0xffffff80090978a4 */ /* 0x000fe2000f8e020d */
[----:B------:R-:W-:Y:S01]  /*14380*/  ISETP.GE.AND P1, PT, R250, c[0x0][0x220], PT ;  /* 0x00008800fa007a0c */ /* 0x000fe20003f26270 */
[----:B------:R-:W3:Y:S01]  /*14390*/  S2R R2, SR_TID.X ;  /* 0x0000000000027919 */ /* 0x000ee20000002100 */
[----:B------:R-:W-:Y:S01]  /*143a0*/  SHF.R.S32.HI R4, RZ, 0x3, R10 ;  /* 0x00000003ff047819 */ /* 0x000fe2000001140a */
[----:B------:R-:W-:Y:S01]  /*143b0*/  USHF.R.S32.HI UR6, URZ, 0x1f, UR11 ;  /* 0x0000001f3f067899 */ /* 0x000fe2000801140b */
[----:B------:R-:W-:Y:S01]  /*143c0*/  BSSY B0, `(.L_x_350) ;  /* 0x0000019000007945 */ /* 0x000fe20003800000 */
[----:B------:R-:W2:Y:S01]  /*143d0*/  S2R R8, SR_CTAID.Z ;  /* 0x0000000000087919 */ /* 0x000ea20000002700 */
[----:B------:R-:W-:-:S02]  /*143e0*/  ULDC.64 UR4, c[0x0][0x1f0] ;  /* 0x00007c0000047ab9 */ /* 0x000fc40000000a00 */
[----:B------:R-:W-:-:S04]  /*143f0*/  UIMAD UR4, UR6, UR4, URZ ;  /* 0x00000004060472a4 */ /* 0x000fc8000f8e023f */
[----:B------:R-:W-:Y:S01]  /*14400*/  UIMAD UR4, UR11, UR5, UR4 ;  /* 0x000000050b0472a4 */ /* 0x000fe2000f8e0204 */
[----:B---3--:R-:W-:-:S04]  /*14410*/  SHF.R.S32.HI R11, RZ, 0x1f, R2 ;  /* 0x0000001fff0b7819 */ /* 0x008fc80000011402 */
[----:B------:R-:W-:-:S04]  /*14420*/  LEA.HI R11, R11, R2, RZ, 0x3 ;  /* 0x000000020b0b7211 */ /* 0x000fc800078f18ff */
[----:B------:R-:W-:-:S05]  /*14430*/  LOP3.LUT R0, R11, 0xfffffff8, RZ, 0xc0, !PT ;  /* 0xfffffff80b007812 */ /* 0x000fca00078ec0ff */
[----:B------:R-:W-:Y:S01]  /*14440*/  IMAD.IADD R0, R2, 0x1, -R0 ;  /* 0x0000000102007824 */ /* 0x000fe200078e0a00 */
[----:B------:R-:W-:-:S03]  /*14450*/  IADD3 R2, P0, R250, UR14, RZ ;  /* 0x0000000efa027c10 */ /* 0x000fc6000ff1e0ff */
[----:B------:R-:W-:-:S05]  /*14460*/  IMAD.SHL.U32 R0, R0, 0x8, RZ ;  /* 0x0000000800007824 */ /* 0x000fca00078e00ff */
[----:B------:R-:W-:-:S04]  /*14470*/  SHF.R.S32.HI R0, RZ, 0x1f, R0 ;  /* 0x0000001fff007819 */ /* 0x000fc80000011400 */
[----:B------:R-:W-:Y:S02]  /*14480*/  IADD3.X R3, R0, UR7, RZ, P0, !PT ;  /* 0x0000000700037c10 */ /* 0x000fe400087fe4ff */
[----:B------:R-:W-:-:S03]  /*14490*/  ISETP.GE.OR P0, PT, R4, UR9, P1 ;  /* 0x0000000904007c0c */ /* 0x000fc60008f06670 */
[----:B--2---:R-:W-:-:S05]  /*144a0*/  IMAD.WIDE.U32 R8, R8, c[0x0][0x1f0], R2 ;  /* 0x00007c0008087a25 */ /* 0x004fca00078e0002 */
[----:B------:R-:W-:-:S05]  /*144b0*/  IADD3 R7, R9, UR4, RZ ;  /* 0x0000000409077c10 */ /* 0x000fca000fffe0ff */
[----:B------:R-:W-:Y:S05]  /*144c0*/  @P0 BRA `(.L_x_351) ;  /* 0x0000008000000947 */ /* 0x000fea0003800000 */
[----:B----4-:R-:W-:Y:S01]  /*144d0*/  MOV R6, R8 ;  /* 0x0000000800067202 */ /* 0x010fe20000000f00 */
[----:B-----5:R-:W-:-:S04]  /*144e0*/  IMAD R0, R13, c[0x0][0x1e8], RZ ;  /* 0x00007a000d007a24 */ /* 0x020fc800078e02ff */
[----:B------:R-:W-:-:S04]  /*144f0*/  IMAD.WIDE.U32 R2, R12, c[0x0][0x1e8], R6 ;  /* 0x00007a000c027a25 */ /* 0x000fc800078e0006 */
[----:B------:R-:W-:Y:S01]  /*14500*/  IMAD R0, R12, c[0x0][0x1ec], R0 ;  /* 0x00007b000c007a24 */ /* 0x000fe200078e0200 */
[----:B------:R-:W-:-:S04]  /*14510*/  LEA R4, P0, R2, c[0x0][0x1d0], 0x1 ;  /* 0x0000740002047a11 */ /* 0x000fc800078008ff */
[----:B------:R-:W-:-:S04]  /*14520*/  IADD3 R0, R3, R0, RZ ;  /* 0x0000000003007210 */ /* 0x000fc80007ffe0ff */
[----:B------:R-:W-:-:S05]  /*14530*/  LEA.HI.X R5, R2, c[0x0][0x1d4], R0, 0x1, P0 ;  /* 0x0000750002057a11 */ /* 0x000fca00000f0c00 */
[----:B------:R2:W-:Y:S02]  /*14540*/  STG.E.128 [R4.64], R16 ;  /* 0x0000001004007986 */ /* 0x0005e4000c101d12 */
.L_x_351:
[----:B----4-:R-:W-:Y:S05]  /*14550*/  BSYNC B0 ;  /* 0x0000000000007941 */ /* 0x010fea0003800000 */
.L_x_350:
[----:B------:R-:W-:Y:S01]  /*14560*/  LEA.HI.SX32 R0, R10, 0x10, 0x1d ;  /* 0x000000100a007811 */ /* 0x000fe200078feaff */
        /* <DEDUP_REMOVED lines=14> */
.L_x_353:
[----:B------:R-:W-:Y:S05]  /*14650*/  BSYNC B0 ;  /* 0x0000000000007941 */ /* 0x000fea0003800000 */
.L_x_352:
[----:B------:R-:W-:Y:S01]  /*14660*/  SHF.R.S32.HI R10, RZ, 0x3, R11 ;  /* 0x00000003ff0a7819 */ /* 0x000fe2000001140b */
[----:B------:R-:W-:Y:S03]  /*14670*/  BSSY B0, `(.L_x_354) ;  /* 0x000000f000007945 */ /* 0x000fe60003800000 */
        /* <DEDUP_REMOVED lines=14> */
.L_x_355:
[----:B------:R-:W-:Y:S05]  /*14760*/  BSYNC B0 ;  /* 0x0000000000007941 */ /* 0x000fea0003800000 */
.L_x_354:
        /* <DEDUP_REMOVED lines=15> */
.L_x_357:
[----:B------:R-:W-:Y:S05]  /*14860*/  BSYNC B0 ;  /* 0x0000000000007941 */ /* 0x000fea0003800000 */
.L_x_356:
        /* <DEDUP_REMOVED lines=15> */
.L_x_359:
[----:B------:R-:W-:Y:S05]  /*14960*/  BSYNC B0 ;  /* 0x0000000000007941 */ /* 0x000fea0003800000 */
.L_x_358:
        /* <DEDUP_REMOVED lines=15> */
.L_x_361:
[----:B------:R-:W-:Y:S05]  /*14a60*/  BSYNC B0 ;  /* 0x0000000000007941 */ /* 0x000fea0003800000 */
.L_x_360:
        /* <DEDUP_REMOVED lines=15> */
.L_x_363:
[----:B------:R-:W-:Y:S05]  /*14b60*/  BSYNC B0 ;  /* 0x0000000000007941 */ /* 0x000fea0003800000 */
.L_x_362:
        /* <DEDUP_REMOVED lines=15> */
.L_x_290:
[----:B------:R-:W1:Y:S01]  /*14c60*/  S2R R2, SR_TID.X ;  /* 0x0000000000027919 */ /* 0x000e620000002100 */
[----:B------:R-:W-:Y:S01]  /*14c70*/  UISETP.NE.AND UP4, UPT, UR10, -0x1, UPT ;  /* 0xffffffff0a00788c */ /* 0x000fe2000bf85270 */
[----:B------:R-:W-:Y:S01]  /*14c80*/  BSSY B0, `(.L_x_364) ;  /* 0x0000048000007945 */ /* 0x000fe20003800000 */
[----:B------:R-:W-:Y:S01]  /*14c90*/  ULDC.64 UR4, c[0x0][0x1e8] ;  /* 0x00007a0000047ab9 */ /* 0x000fe20000000a00 */
[----:B------:R-:W2:Y:S01]  /*14ca0*/  S2R R8, SR_CTAID.Z ;  /* 0x0000000000087919 */ /* 0x000ea20000002700 */
[----:B------:R-:W-:Y:S02]  /*14cb0*/  USHF.R.S32.HI UR9, URZ, 0x1f, UR16 ;  /* 0x0000001f3f097899 */ /* 0x000fe40008011410 */
[----:B------:R-:W-:Y:S01]  /*14cc0*/  ULDC.64 UR6, c[0x0][0x1e0] ;  /* 0x0000780000067ab9 */ /* 0x000fe20000000a00 */
[----:B------:R-:W3:Y:S01]  /*14cd0*/  S2R R6, SR_CTAID.X ;  /* 0x0000000000067919 */ /* 0x000ee20000002500 */
[----:B------:R-:W-:-:S02]  /*14ce0*/  ULDC.U8 UR12, c[0x0][0x328] ;  /* 0x0000ca00000c7ab9 */ /* 0x000fc40000000000 */
[----:B------:R-:W-:Y:S02]  /*14cf0*/  UISETP.NE.AND UP3, UPT, UR12, URZ, UPT ;  /* 0x0000003f0c00728c */ /* 0x000fe4000bf65270 */
[----:B------:R-:W-:Y:S02]  /*14d00*/  @UP4 UIMAD.WIDE.U32 UR20, UR10, UR4, URZ ;  /* 0x000000040a1442a5 */ /* 0x000fe4000f8e003f */
[----:B------:R-:W-:Y:S02]  /*14d10*/  @!UP4 USHF.R.S32.HI UR15, URZ, 0x1f, UR14 ;  /* 0x0000001f3f0fc899 */ /* 0x000fe4000801140e */
[----:B------:R-:W-:Y:S02]  /*14d20*/  @UP4 UIMAD UR8, UR10, UR5, UR21 ;  /* 0x000000050a0842a4 */ /* 0x000fe4000f8e0215 */
[----:B------:R-:W-:Y:S02]  /*14d30*/  @!UP4 UIMAD UR15, UR15, UR6, URZ ;  /* 0x000000060f0fc2a4 */ /* 0x000fe4000f8e023f */
[----:B------:R-:W-:-:S02]  /*14d40*/  ULDC.64 UR4, c[0x0][0x1f0] ;  /* 0x00007c0000047ab9 */ /* 0x000fc40000000a00 */
[----:B------:R-:W-:Y:S01]  /*14d50*/  UIMAD UR4, UR9, UR4, URZ ;  /* 0x00000004090472a4 */ /* 0x000fe2000f8e023f */
[----:B-1----:R-:W-:Y:S01]  /*14d60*/  SHF.R.S32.HI R4, RZ, 0x1f, R2 ;  /* 0x0000001fff047819 */ /* 0x002fe20000011402 */
[----:B------:R-:W-:Y:S02]  /*14d70*/  @!UP4 UIMAD UR15, UR14, UR7, UR15 ;  /* 0x000000070e0fc2a4 */ /* 0x000fe4000f8e020f */
[----:B------:R-:W-:Y:S01]  /*14d80*/  ULDC.U8 UR9, c[0x0][0x329] ;  /* 0x0000ca4000097ab9 */ /* 0x000fe20000000000 */
[----:B------:R-:W-:Y:S01]  /*14d90*/  LEA.HI R4, R4, R2, RZ, 0x3 ;  /* 0x0000000204047211 */ /* 0x000fe200078f18ff */
[----:B------:R-:W-:Y:S02]  /*14da0*/  UISETP.NE.AND UP1, UPT, UR9, URZ, UPT ;  /* 0x0000003f0900728c */ /* 0x000fe4000bf25270 */
[----:B------:R-:W-:Y:S01]  /*14db0*/  UISETP.NE.OR UP2, UPT, UR9, URZ, !UP3 ;  /* 0x0000003f0900728c */ /* 0x000fe2000df45670 */
[----:B------:R-:W-:Y:S01]  /*14dc0*/  LOP3.LUT R0, R4, 0xfffffff8, RZ, 0xc0, !PT ;  /* 0xfffffff804007812 */ /* 0x000fe200078ec0ff */
[----:B------:R-:W-:Y:S01]  /*14dd0*/  @!UP4 UIMAD.WIDE.U32 UR22, UR14, UR6, URZ ;  /* 0x000000060e16c2a5 */ /* 0x000fe2000f8e003f */
[----:B------:R-:W-:Y:S01]  /*14de0*/  SHF.R.S32.HI R4, RZ, 0x3, R4 ;  /* 0x00000003ff047819 */ /* 0x000fe20000011404 */
[----:B------:R-:W-:-:S02]  /*14df0*/  ULDC UR7, c[0x0][0x214] ;  /* 0x0000850000077ab9 */ /* 0x000fc40000000800 */
[----:B------:R-:W-:Y:S01]  /*14e00*/  ULDC UR6, c[0x0][0x234] ;  /* 0x00008d0000067ab9 */ /* 0x000fe20000000800 */
[----:B------:R-:W-:Y:S01]  /*14e10*/  IMAD.IADD R14, R2, 0x1, -R0 ;  /* 0x00000001020e7824 */ /* 0x000fe200078e0a00 */
[----:B------:R-:W-:Y:S01]  /*14e20*/  UIMAD UR5, UR16, UR5, UR4 ;  /* 0x00000005100572a4 */ /* 0x000fe2000f8e0204 */
[----:B------:R-:W-:Y:S01]  /*14e30*/  SHF.R.S32.HI R5, RZ, 0x1f, R4 ;  /* 0x0000001fff057819 */ /* 0x000fe20000011404 */
[----:B------:R-:W-:Y:S01]  /*14e40*/  @UP1 ULDC UR9, c[0x0][0x210] ;  /* 0x0000840000091ab9 */ /* 0x000fe20000000800 */
[----:B------:R-:W-:Y:S01]  /*14e50*/  IMAD.SHL.U32 R0, R14, 0x8, RZ ;  /* 0x000000080e007824 */ /* 0x000fe200078e00ff */
[----:B------:R-:W-:Y:S02]  /*14e60*/  @UP1 UIMAD UR9, UR9, UR7, URZ ;  /* 0x00000007090912a4 */ /* 0x000fe4000f8e023f */
[----:B------:R-:W-:Y:S02]  /*14e70*/  @!UP1 USEL UR9, UR7, UR6, !UP3 ;  /* 0x0000000607099287 */ /* 0x000fe4000d800000 */
[----:B------:R-:W-:Y:S01]  /*14e80*/  UISETP.NE.OR UP0, UPT, UR10, -0x1, UP2 ;  /* 0xffffffff0a00788c */ /* 0x000fe20009705670 */
[----:B------:R-:W-:Y:S01]  /*14e90*/  ISETP.GE.AND P1, PT, R0, c[0x0][0x220], PT ;  /* 0x0000880000007a0c */ /* 0x000fe20003f26270 */
[----:B------:R-:W-:-:S02]  /*14ea0*/  ULDC UR4, c[0x0][0x1c0] ;  /* 0x0000700000047ab9 */ /* 0x000fc40000000800 */
[----:B------:R-:W-:Y:S02]  /*14eb0*/  @UP1 UMOV UR12, 0x1 ;  /* 0x00000001000c1882 */ /* 0x000fe40000000000 */
[----:B------:R-:W-:Y:S02]  /*14ec0*/  @!UP1 UIMAD UR12, UR9, UR4, URZ ;  /* 0x00000004090c92a4 */ /* 0x000fe4000f8e023f */
[----:B------:R-:W-:Y:S02]  /*14ed0*/  @!UP4 UMOV UR20, UR22 ;  /* 0x000000160014cc82 */ /* 0x000fe40008000000 */
[----:B------:R-:W-:Y:S01]  /*14ee0*/  @!UP4 UIADD3 UR8, UR23, UR15, URZ ;  /* 0x0000000f1708c290 */ /* 0x000fe2000fffe03f */
[----:B------:R-:W-:Y:S01]  /*14ef0*/  IADD3 R2, P0, R0, UR20, RZ ;  /* 0x0000001400027c10 */ /* 0x000fe2000ff1e0ff */
[----:B------:R-:W-:Y:S02]  /*14f00*/  UIADD3 UR13, -UR11, UR13, URZ ;  /* 0x0000000d0b0d7290 */ /* 0x000fe4000fffe13f */
[----:B------:R-:W-:-:S02]  /*14f10*/  UIMAD UR12, UR14, UR12, URZ ;  /* 0x0000000c0e0c72a4 */ /* 0x000fc4000f8e023f */
[----:B------:R-:W-:Y:S01]  /*14f20*/  @!UP0 UIMAD UR10, UR14, UR7, URZ ;  /* 0x000000070e0a82a4 */ /* 0x000fe2000f8e023f */
[----:B------:R-:W-:Y:S01]  /*14f30*/  LEA.HI.X.SX32 R3, R0, UR8, 0x1, P0 ;  /* 0x0000000800037c11 */ /* 0x000fe200080f0eff */
[----:B------:R-:W-:Y:S01]  /*14f40*/  USEL UR12, UR12, URZ, UP2 ;  /* 0x0000003f0c0c7287 */ /* 0x000fe20009000000 */
[C---:B------:R-:W-:Y:S01]  /*14f50*/  ISETP.GE.OR P0, PT, R4.reuse, UR13, P1 ;  /* 0x0000000d04007c0c */ /* 0x040fe20008f06670 */
[----:B------:R-:W-:Y:S01]  /*14f60*/  @UP1 ULDC UR17, c[0x0][0x210] ;  /* 0x0000840000111ab9 */ /* 0x000fe20000000800 */
[----:B------:R-:W-:Y:S01]  /*14f70*/  ISETP.GE.AND P2, PT, R4, UR13, PT ;  /* 0x0000000d04007c0c */ /* 0x000fe2000bf46270 */
[----:B------:R-:W-:Y:S01]  /*14f80*/  @!UP1 UMOV UR17, 0x1 ;  /* 0x0000000100119882 */ /* 0x000fe20000000000 */
[----:B--2---:R-:W-:Y:S01]  /*14f90*/  IMAD.WIDE.U32 R8, R8, c[0x0][0x1f0], R2 ;  /* 0x00007c0008087a25 */ /* 0x004fe200078e0002 */
[----:B------:R-:W-:Y:S01]  /*14fa0*/  UIMAD UR9, UR16, UR9, UR12 ;  /* 0x00000009100972a4 */ /* 0x000fe2000f8e020c */
[----:B------:R-:W-:Y:S01]  /*14fb0*/  P2R R22, PR, RZ, 0x4 ;  /* 0x00000004ff167803 */ /* 0x000fe20000000000 */
[----:B------:R-:W-:Y:S01]  /*14fc0*/  UIMAD UR11, UR11, UR17, URZ ;  /* 0x000000110b0b72a4 */ /* 0x000fe2000f8e023f */
[----:B---3--:R-:W-:Y:S01]  /*14fd0*/  IMAD.WIDE R2, R6, 0x80, R4 ;  /* 0x0000008006027825 */ /* 0x008fe200078e0204 */
[----:B------:R-:W-:Y:S01]  /*14fe0*/  UMOV UR24, URZ ;  /* 0x0000003f00187c82 */ /* 0x000fe20008000000 */
[----:B------:R-:W-:Y:S01]  /*14ff0*/  IADD3 R7, R9, UR5, RZ ;  /* 0x0000000509077c10 */ /* 0x000fe2000fffe0ff */
[----:B------:R-:W-:-:S02]  /*15000*/  @!UP2 UMOV UR24, UR10 ;  /* 0x0000000a0018ac82 */ /* 0x000fc40008000000 */
[----:B------:R-:W-:Y:S02]  /*15010*/  UMOV UR25, URZ ;  /* 0x0000003f00197c82 */ /* 0x000fe40008000000 */
[----:B------:R-:W-:Y:S02]  /*15020*/  USHF.R.S32.HI UR6, URZ, 0x1f, UR9 ;  /* 0x0000001f3f067899 */ /* 0x000fe40008011409 */
[----:B------:R-:W-:Y:S02]  /*15030*/  @!UP2 USHF.R.S32.HI UR25, URZ, 0x1f, UR10 ;  /* 0x0000001f3f19a899 */ /* 0x000fe4000801140a */
[----:B------:R-:W-:Y:S02]  /*15040*/  USHF.R.S32.HI UR4, URZ, 0x1f, UR11 ;  /* 0x0000001f3f047899 */ /* 0x000fe4000801140b */
        /* <DEDUP_REMOVED lines=11> */
.L_x_365:
[----:B------:R-:W-:Y:S05]  /*15100*/  BSYNC B0 ;  /* 0x0000000000007941 */ /* 0x000fea0003800000 */
.L_x_364:
        /* <DEDUP_REMOVED lines=17> */
.L_x_367:
[----:B------:R-:W-:Y:S05]  /*15220*/  BSYNC B0 ;  /* 0x0000000000007941 */ /* 0x000fea0003800000 */
.L_x_366:
        /* <DEDUP_REMOVED lines=16> */
.L_x_369:
[----:B------:R-:W-:Y:S05]  /*15330*/  BSYNC B0 ;  /* 0x0000000000007941 */ /* 0x000fea0003800000 */
.L_x_368:
        /* <DEDUP_REMOVED lines=16> */
.L_x_371:
[----:B------:R-:W-:Y:S05]  /*15440*/  BSYNC B0 ;  /* 0x0000000000007941 */ /* 0x000fea0003800000 */
.L_x_370:
        /* <DEDUP_REMOVED lines=16> */
.L_x_373:
[----:B------:R-:W-:Y:S05]  /*15550*/  BSYNC B0 ;  /* 0x0000000000007941 */ /* 0x000fea0003800000 */
.L_x_372:
        /* <DEDUP_REMOVED lines=16> */
.L_x_375:
[----:B------:R-:W-:Y:S05]  /*15660*/  BSYNC B0 ;  /* 0x0000000000007941 */ /* 0x000fea0003800000 */
.L_x_374:
        /* <DEDUP_REMOVED lines=16> */
.L_x_377:
[----:B------:R-:W-:Y:S05]  /*15770*/  BSYNC B0 ;  /* 0x0000000000007941 */ /* 0x000fea0003800000 */
.L_x_376:
        /* <DEDUP_REMOVED lines=15> */
.L_x_379:
[----:B------:R-:W-:Y:S05]  /*15870*/  BSYNC B0 ;  /* 0x0000000000007941 */ /* 0x000fea0003800000 */
.L_x_378:
        /* <DEDUP_REMOVED lines=72> */
.L_x_380:
        /* <DEDUP_REMOVED lines=16> */
.L_x_2118:


//--------------------- .text._ZN5flash16flash_fwd_kernelI23Flash_fwd_kernel_traitsILi64ELi128ELi128ELi4ELb0ELb0EN7cutlass10bfloat16_tE19Flash_kernel_traitsILi64ELi128ELi128ELi4ES3_EELb0ELb0ELb0ELb1ELb0ELb0ELb1ELb0EEEvNS_16Flash_fwd_paramsE --------------------------
	.section	.text._ZN5flash16flash_fwd_kernelI23Flash_fwd_kernel_traitsILi64ELi128ELi128ELi4ELb0ELb0EN7cutlass10bfloat16_tE19Flash_kernel_traitsILi64ELi128ELi128ELi4ES3_EELb0ELb0ELb0ELb1ELb0ELb0ELb1ELb0EEEvNS_16Flash_fwd_paramsE,"ax",@progbits
	.sectioninfo	@"SHI_REGISTERS=255"
	.align	128
        .global         _ZN5flash16flash_fwd_kernelI23Flash_fwd_kernel_traitsILi64ELi128ELi128ELi4ELb0ELb0EN7cutlass10bfloat16_tE19Flash_kernel_traitsILi64ELi128ELi128ELi4ES3_EELb0ELb0ELb0ELb1ELb0ELb0ELb1ELb0EEEvNS_16Flash_fwd_paramsE
        .type           _ZN5flash16flash_fwd_kernelI23Flash_fwd_kernel_traitsILi64ELi128ELi128ELi4ELb0ELb0EN7cutlass10bfloat16_tE19Flash_kernel_traitsILi64ELi128ELi128ELi4ES3_EELb0ELb0ELb0ELb1ELb0ELb0ELb1ELb0EEEvNS_16Flash_fwd_paramsE,@function
        .size           _ZN5flash16flash_fwd_kernelI23Flash_fwd_kernel_traitsILi64ELi128ELi128ELi4ELb0ELb0EN7cutlass10bfloat16_tE19Flash_kernel_traitsILi64ELi128ELi128ELi4ES3_EELb0ELb0ELb0ELb1ELb0ELb0ELb1ELb0EEEvNS_16Flash_fwd_paramsE,(.L_x_2119 - _ZN5flash16flash_fwd_kernelI23Flash_fwd_kernel_traitsILi64ELi128ELi128ELi4ELb0ELb0EN7cutlass10bfloat16_tE19Flash_kernel_traitsILi64ELi128ELi128ELi4ES3_EELb0ELb0ELb0ELb1ELb0ELb0ELb1ELb0EEEvNS_16Flash_fwd_paramsE)
        .other          _ZN5flash16flash_fwd_kernelI23Flash_fwd_kernel_traitsILi64ELi128ELi128ELi4ELb0ELb0EN7cutlass10bfloat16_tE19Flash_kernel_traitsILi64ELi128ELi128ELi4ES3_EELb0ELb0ELb0ELb1ELb0ELb0ELb1ELb0EEEvNS_16Flash_fwd_paramsE,@"STO_CUDA_ENTRY STV_DEFAULT"
_ZN5flash16flash_fwd_kernelI23Flash_fwd_kernel_traitsILi64ELi128ELi128ELi4ELb0ELb0EN7cutlass10bfloat16_tE19Flash_kernel_traitsILi64ELi128ELi128ELi4ES3_EELb0ELb0ELb0ELb1ELb0ELb0ELb1ELb0EEEvNS_16Flash_fwd_paramsE:
.text._ZN5flash16flash_fwd_kernelI23Flash_fwd_kernel_traitsILi64ELi128ELi128ELi4ELb0ELb0EN7cutlass10bfloat16_tE19Flash_kernel_traitsILi64ELi128ELi128ELi4ES3_EELb0ELb0ELb0ELb1ELb0ELb0ELb1ELb0EEEvNS_16Flash_fwd_paramsE:
        /* <DEDUP_REMOVED lines=30> */
[----:B------:R1:W4:Y:S01]  /*01e0*/  @P0 LDG.E R5, [R4.64] ;  /* 0x0000001204050981 */ /* 0x000322000c1e1900 */
[----:B------:R-:W-:-:S06]  /*01f0*/  UIMAD.WIDE UR6, UR15, UR17, UR6 ;  /* 0x000000110f0672a5 */ /* 0x000fcc000f8e0206 */
[----:B------:R-:W-:Y:S02]  /*0200*/  IMAD.U32 R2, RZ, RZ, UR6 ;  /* 0x00000006ff027e24 */ /* 0x000fe4000f8e00ff */
[----:B------:R-:W-:-:S05]  /*0210*/  IMAD.U32 R3, RZ, RZ, UR7 ;  /* 0x00000007ff037e24 */ /* 0x000fca000f8e00ff */
[----:B------:R-:W5:Y:S01]  /*0220*/  @!P1 LDG.E R6, [R2.64] ;  /* 0x0000001202069981 */ /* 0x000f62000c1e1900 */
[----:B------:R-:W-:Y:S02]  /*0230*/  UMOV UR10, 0xffffffff ;  /* 0xffffffff000a7882 */ /* 0x000fe40000000000 */
[----:B------:R-:W-:Y:S01]  /*0240*/  UMOV UR9, URZ ;  /* 0x0000003f00097c82 */ /* 0x000fe20008000000 */
[----:B-1----:R-:W1:Y:S01]  /*0250*/  S2R R4, SR_TID.X ;  /* 0x0000000000047919 */ /* 0x002e620000002100 */
        /* <DEDUP_REMOVED lines=11> */
[----:B--234-:R-:W-:Y:S05]  /*0310*/  @!P0 BRA `(.L_x_381) ;  /* 0x0000007000008947 */ /* 0x01cfea0003800000 */
[----:B-1----:R-:W-:-:S13]  /*0320*/  PLOP3.LUT P0, PT, PT, PT, UP3, 0x80, 0x0 ;  /* 0x000000000000781c */ /* 0x002fda0003f0f038 */
[----:B------:R-:W2:Y:S04]  /*0330*/  @P0 LDG.E R0, [R2.64+0x4] ;  /* 0x0000041202000981 */ /* 0x000ea8000c1e1900 */
[----:B------:R-:W3:Y:S01]  /*0340*/  @!P0 LDG.E R5, [R2.64] ;  /* 0x0000001202058981 */ /* 0x000ee2000c1e1900 */
[----:B--2---:R-:W1:Y:S02]  /*0350*/  @P0 R2UR UR6, R0 ;  /* 0x00000000000603c2 */ /* 0x004e6400000e0000 */
[----:B-1----:R-:W-:-:S11]  /*0360*/  @UP3 UIADD3 UR6, UR6, -UR23, URZ ;  /* 0x8000001706063290 */ /* 0x002fd6000fffe03f */
[----:B---3--:R1:W2:Y:S02]  /*0370*/  @!P0 R2UR UR6, R5 ;  /* 0x00000000050683c2 */ /* 0x0082a400000e0000 */
[----:B-12---:R-:W-:Y:S05]  /*0380*/  BRA `(.L_x_382) ;  /* 0x0000001000007947 */ /* 0x006fea0003800000 */
.L_x_381:
[----:B-1----:R-:W-:Y:S02]  /*0390*/  ULDC UR6, c[0x0][0x218] ;  /* 0x0000860000067ab9 */ /* 0x002fe40000000800 */
.L_x_382:
        /* <DEDUP_REMOVED lines=28> */
[----:B------:R-:W-:-:S03]  /*0560*/  PLOP3.LUT P0, PT, PT, PT, UP0, 0x80, 0x0 ;  /* 0x000000000000781c */ /* 0x000fc60003f0f008 */
[----:B------:R-:W-:Y:S02]  /*0570*/  @UP1 UIMAD.WIDE.U32 UR20, UR10, UR4, URZ ;  /* 0x000000040a1412a5 */ /* 0x000fe4000f8e003f */
[----:B------:R-:W-:Y:S02]  /*0580*/  @UP0 UIADD3 UR22, UR9, UR23, URZ ;  /* 0x0000001709160290 */ /* 0x000fe4000fffe03f */
[----:B------:R-:W-:Y:S02]  /*0590*/  @UP1 UIMAD UR8, UR10, UR5, UR21 ;  /* 0x000000050a0812a4 */ /* 0x000fe4000f8e0215 */
[----:B------:R-:W-:Y:S02]  /*05a0*/  @!UP1 USHF.R.S32.HI UR21, URZ, 0x1f, UR15 ;  /* 0x0000001f3f159899 */ /* 0x000fe4000801140f */
[----:B------:R-:W-:Y:S02]  /*05b0*/  ULDC.64 UR4, c[0x0][0x198] ;  /* 0x0000660000047ab9 */ /* 0x000fe40000000a00 */
[----:B------:R-:W-:-:S02]  /*05c0*/  @!UP1 UIMAD UR21, UR21, UR6, URZ ;  /* 0x00000006151592a4 */ /* 0x000fc4000f8e023f */
[----:B------:R-:W-:Y:S02]  /*05d0*/  @UP0 UIMAD.WIDE.U32 UR24, UR22, UR4, URZ ;  /* 0x00000004161802a5 */ /* 0x000fe4000f8e003f */
[----:B------:R-:W-:Y:S02]  /*05e0*/  @!UP1 UIMAD.WIDE.U32 UR26, UR15, UR6, URZ ;  /* 0x000000060f1a92a5 */ /* 0x000fe4000f8e003f */
[----:B------:R-:W-:Y:S02]  /*05f0*/  @!UP1 UIMAD UR7, UR15, UR7, UR21 ;  /* 0x000000070f0792a4 */ /* 0x000fe4000f8e0215 */
[----:B------:R-:W-:Y:S02]  /*0600*/  @UP0 UIMAD UR6, UR22, UR5, UR25 ;  /* 0x00000005160602a4 */ /* 0x000fe4000f8e0219 */
[----:B------:R-:W-:Y:S02]  /*0610*/  USHF.R.S32.HI UR21, URZ, 0x1f, UR16 ;  /* 0x0000001f3f157899 */ /* 0x000fe40008011410 */
[----:B------:R-:W-:-:S02]  /*0620*/  @UP1 UMOV UR22, UR20 ;  /* 0x0000001400161c82 */ /* 0x000fc40008000000 */
[----:B------:R-:W-:Y:S02]  /*0630*/  @!UP1 UIADD3 UR8, UR27, UR7, URZ ;  /* 0x000000071b089290 */ /* 0x000fe4000fffe03f */
[----:B------:R-:W-:Y:S02]  /*0640*/  @!UP1 UMOV UR22, UR26 ;  /* 0x0000001a00169c82 */ /* 0x000fe40008000000 */
[----:B------:R-:W-:Y:S01]  /*0650*/  @UP0 UMOV UR20, UR24 ;  /* 0x0000001800140c82 */ /* 0x000fe20008000000 */
[----:B------:R-:W-:Y:S05]  /*0660*/  @P0 BRA `(.L_x_384) ;  /* 0x000000d000000947 */ /* 0x000fea0003800000 */
[----:B------:R-:W-:Y:S02]  /*0670*/  USHF.R.S32.HI UR7, URZ, 0x1f, UR9 ;  /* 0x0000001f3f077899 */ /* 0x000fe40008011409 */
[----:B------:R-:W-:Y:S02]  /*0680*/  ULDC.64 UR4, c[0x0][0x198] ;  /* 0x0000660000047ab9 */ /* 0x000fe40000000a00 */
[----:B------:R-:W-:Y:S02]  /*0690*/  UIMAD UR7, UR7, UR4, URZ ;  /* 0x00000004070772a4 */ /* 0x000fe4000f8e023f */
[----:B------:R-:W-:-:S02]  /*06a0*/  USHF.R.S32.HI UR6, URZ, 0x1f, UR15 ;  /* 0x0000001f3f067899 */ /* 0x000fc4000801140f */
        /* <DEDUP_REMOVED lines=9> */
.L_x_384:
        /* <DEDUP_REMOVED lines=43> */
.L_x_385:
[----:B------:R-:W-:Y:S01]  /*09f0*/  SHF.R.S32.HI R7, RZ, 0x1f, R4 ;  /* 0x0000001fff077819 */ /* 0x000fe20000011404 */
[----:B------:R-:W1:Y:S01]  /*0a00*/  S2R R8, SR_CTAID.Z ;  /* 0x0000000000087919 */ /* 0x000e620000002700 */
[----:B------:R-:W-:Y:S01]  /*0a10*/  ULDC.64 UR4, c[0x0][0x1a8] ;  /* 0x00006a0000047ab9 */ /* 0x000fe20000000a00 */
[----:B------:R-:W-:Y:S01]  /*0a20*/  IMAD.U32 R23, RZ, RZ, UR11 ;  /* 0x0000000bff177e24 */ /* 0x000fe2000f8e00ff */
[CC--:B------:R-:W-:Y:S01]  /*0a30*/  LEA.HI R13, R7.reuse, R4.reuse, RZ, 0x3 ;  /* 0x00000004070d7211 */ /* 0x0c0fe200078f18ff */
[----:B------:R-:W-:Y:S01]  /*0a40*/  UIMAD UR4, UR21, UR4, URZ ;  /* 0x00000004150472a4 */ /* 0x000fe2000f8e023f */
[----:B------:R-:W-:Y:S01]  /*0a50*/  LEA.HI R2, R7, R4, RZ, 0x6 ;  /* 0x0000000407027211 */ /* 0x000fe200078f30ff */
[----:B------:R-:W-:Y:S01]  /*0a60*/  BSSY B0, `(.L_x_386) ;  /* 0x000002b000007945 */ /* 0x000fe20003800000 */
[----:B------:R-:W-:Y:S01]  /*0a70*/  SHF.R.S32.HI R24, RZ, 0x3, R13 ;  /* 0x00000003ff187819 */ /* 0x000fe2000001140d */
[----:B------:R-:W-:Y:S01]  /*0a80*/  UIMAD UR4, UR16, UR5, UR4 ;  /* 0x00000005100472a4 */ /* 0x000fe2000f8e0204 */
[----:B------:R-:W-:-:S02]  /*0a90*/  LOP3.LUT R13, R13, 0xfffffff8, RZ, 0xc0, !PT ;  /* 0xfffffff80d0d7812 */ /* 0x000fc400078ec0ff */
[--C-:B------:R-:W-:Y:S01]  /*0aa0*/  SHF.R.S32.HI R25, RZ, 0x1f, R24.reuse ;  /* 0x0000001fff197819 */ /* 0x100fe20000011418 */
[----:B------:R-:W-:Y:S01]  /*0ab0*/  IMAD.SHL.U32 R3, R24, 0x40, RZ ;  /* 0x0000004018037824 */ /* 0x000fe200078e00ff */
[----:B------:R-:W-:Y:S01]  /*0ac0*/  LEA.HI R189, R7, R4, RZ, 0x5 ;  /* 0x0000000407bd7211 */ /* 0x000fe200078f28ff */
[----:B------:R-:W-:Y:S02]  /*0ad0*/  IMAD.IADD R13, R4, 0x1, -R13 ;  /* 0x00000001040d7824 */ /* 0x000fe400078e0a0d */
[----:B------:R-:W-:Y:S01]  /*0ae0*/  IMAD.WIDE R22, R23, 0x80, R24 ;  /* 0x0000008017167825 */ /* 0x000fe200078e0218 */
[----:B------:R-:W-:Y:S02]  /*0af0*/  LOP3.LUT R3, R3, 0x1c0, RZ, 0xc0, !PT ;  /* 0x000001c003037812 */ /* 0x000fe400078ec0ff */
[----:B------:R-:W-:Y:S01]  /*0b00*/  SHF.R.S32.HI R188, RZ, 0x5, R189 ;  /* 0x00000005ffbc7819 */ /* 0x000fe200000114bd */
[----:B------:R-:W-:Y:S01]  /*0b10*/  IMAD.SHL.U32 R32, R13, 0x8, RZ ;  /* 0x000000080d207824 */ /* 0x000fe200078e00ff */
[----:B------:R-:W-:-:S04]  /*0b20*/  SHF.R.U32.HI R0, RZ, 0x3, R3 ;  /* 0x00000003ff007819 */ /* 0x000fc80000011603 */
[--C-:B------:R-:W-:Y:S02]  /*0b30*/  LOP3.LUT R3, R3, 0x38, R32.reuse, 0xf8, !PT ;  /* 0x0000003803037812 */ /* 0x100fe400078ef820 */
[----:B------:R-:W-:Y:S02]  /*0b40*/  SHF.R.S32.HI R33, RZ, 0x1f, R32 ;  /* 0x0000001fff217819 */ /* 0x000fe40000011420 */
[----:B------:R-:W-:Y:S01]  /*0b50*/  LOP3.LUT R0, R3, R0, RZ, 0x3c, !PT ;  /* 0x0000000003007212 */ /* 0x000fe200078e3cff */
[----:B------:R-:W-:Y:S01]  /*0b60*/  IMAD.SHL.U32 R3, R2, 0x8, RZ ;  /* 0x0000000802037824 */ /* 0x000fe200078e00ff */
[----:B------:R-:W-:Y:S01]  /*0b70*/  IADD3 R10, P0, R32, UR22, RZ ;  /* 0x00000016200a7c10 */ /* 0x000fe2000ff1e0ff */
[----:B------:R2:W-:Y:S01]  /*0b80*/  STL.64 [R1+0x40], R32 ;  /* 0x0000402001007387 */ /* 0x0005e20000100a00 */
[----:B------:R-:W-:Y:S02]  /*0b90*/  UIADD3 UR22, -UR12, UR14, URZ ;  /* 0x0000000e0c167290 */ /* 0x000fe4000fffe13f */
[----:B------:R-:W-:-:S02]  /*0ba0*/  LOP3.LUT R2, R0, 0xfffffe00, R3, 0xf8, !PT ;  /* 0xfffffe0000027812 */ /* 0x000fc400078ef803 */
[----:B------:R-:W-:Y:S02]  /*0bb0*/  IADD3.X R11, R33, UR8, RZ, P0, !PT ;  /* 0x00000008210b7c10 */ /* 0x000fe400087fe4ff */
[----:B------:R-:W-:Y:S01]  /*0bc0*/  ISETP.GE.AND P0, PT, R24, UR22, PT ;  /* 0x0000001618007c0c */ /* 0x000fe2000bf06270 */
[----:B------:R-:W-:Y:S01]  /*0bd0*/  IMAD.SHL.U32 R30, R2, 0x2, RZ ;  /* 0x00000002021e7824 */ /* 0x000fe200078e00ff */
[----:B------:R-:W-:Y:S01]  /*0be0*/  SHF.R.S32.HI R0, RZ, 0x1f, R5 ;  /* 0x0000001fff007819 */ /* 0x000fe20000011405 */
[----:B-1----:R-:W-:-:S03]  /*0bf0*/  IMAD.WIDE.U32 R8, R8, c[0x0][0x1a8], R10 ;  /* 0x00006a0008087a25 */ /* 0x002fc600078e000a */
        /* <DEDUP_REMOVED lines=17> */
.L_x_387:
[----:B------:R-:W-:Y:S05]  /*0d10*/  BSYNC B0 ;  /* 0x0000000000007941 */ /* 0x000fea0003800000 */
.L_x_386:
        /* <DEDUP_REMOVED lines=21> */
.L_x_389:
[----:B------:R-:W-:Y:S05]  /*0e70*/  BSYNC B0 ;  /* 0x0000000000007941 */ /* 0x000fea0003800000 */
.L_x_388:
        /* <DEDUP_REMOVED lines=21> */
.L_x_391:
[----:B------:R-:W-:Y:S05]  /*0fd0*/  BSYNC B0 ;  /* 0x0000000000007941 */ /* 0x000fea0003800000 */
.L_x_390:
        /* <DEDUP_REMOVED lines=21> */
.L_x_393:
[----:B------:R-:W-:Y:S05]  /*1130*/  BSYNC B0 ;  /* 0x0000000000007941 */ /* 0x000fea0003800000 */
.L_x_392:
        /* <DEDUP_REMOVED lines=21> */
.L_x_395:
[----:B------:R-:W-:Y:S05]  /*1290*/  BSYNC B0 ;  /* 0x0000000000007941 */ /* 0x000fea0003800000 */
.L_x_394:
        /* <DEDUP_REMOVED lines=21> */
.L_x_397:
[----:B------:R-:W-:Y:S05]  /*13f0*/  BSYNC B0 ;  /* 0x0000000000007941 */ /* 0x000fea0003800000 */
.L_x_396:
        /* <DEDUP_REMOVED lines=21> */
.L_x_399:
[----:B------:R-:W-:Y:S05]  /*1550*/  BSYNC B0 ;  /* 0x0000000000007941 */ /* 0x000fea0003800000 */
.L_x_398:
        /* <DEDUP_REMOVED lines=27> */
.L_x_401:
[----:B------:R-:W-:Y:S05]  /*1710*/  BSYNC B0 ;  /* 0x0000000000007941 */ /* 0x000fea0003800000 */
.L_x_400:
[-C--:B------:R-:W-:Y:S01]  /*1720*/  LEA.HI R8, R7, R4.reuse, RZ, 0x4 ;  /* 0x0000000407087211 */ /* 0x080fe200078f20ff */
[C---:B------:R-:W-:Y:S01]  /*1730*/  IMAD R3, R25.reuse, c[0x0][0x198], RZ ;  /* 0x0000660019037a24 */ /* 0x040fe200078e02ff */
[----:B------:R-:W-:Y:S01]  /*1740*/  ULEA.HI.SX32 UR25, UR9, 0xffffffff, 0x19 ;  /* 0xffffffff09197891 */ /* 0x000fe2000f8fca3f */
[----:B------:R-:W-:Y:S01]  /*1750*/  IMAD R7, R25, c[0x0][0x1a0], RZ ;  /* 0x0000680019077a24 */ /* 0x000fe200078e02ff */
[----:B------:R-:W-:Y:S01]  /*1760*/  LOP3.LUT R189, R189, 0xffffffe0, RZ, 0xc0, !PT ;  /* 0xffffffe0bdbd7812 */ /* 0x000fe200078ec0ff */
[C-C-:B------:R-:W-:Y:S01]  /*1770*/  IMAD.WIDE.U32 R22, R24.reuse, c[0x0][0x198], R32.reuse ;  /* 0x0000660018167a25 */ /* 0x140fe200078e0020 */
[----:B------:R-:W-:Y:S01]  /*1780*/  USHF.R.S32.HI UR27, URZ, 0x1f, UR25 ;  /* 0x0000001f3f1b7899 */ /* 0x000fe20008011419 */
[----:B------:R-:W-:Y:S01]  /*1790*/  BSSY B0, `(.L_x_402) ;  /* 0x0000034000007945 */ /* 0x000fe20003800000 */
[----:B------:R-:W-:Y:S01]  /*17a0*/  UIMAD UR4, UR23, UR25, URZ ;  /* 0x00000019170472a4 */ /* 0x000fe2000f8e023f */
[----:B-1----:R-:W-:Y:S01]  /*17b0*/  IMAD.WIDE.U32 R20, R24, c[0x0][0x1a0], R32 ;  /* 0x0000680018147a25 */ /* 0x002fe200078e0020 */
[----:B------:R-:W-:Y:S01]  /*17c0*/  IADD3 R22, P1, R22, UR20, RZ ;  /* 0x0000001416167c10 */ /* 0x000fe2000ff3e0ff */
[----:B------:R-:W-:Y:S01]  /*17d0*/  UIMAD UR20, UR25, -0x80, UR13 ;  /* 0xffffff80191478a4 */ /* 0x000fe2000f8e020d */
[----:B------:R-:W-:Y:S01]  /*17e0*/  IADD3 R189, -R189, R4, RZ ;  /* 0x00000004bdbd7210 */ /* 0x000fe20007ffe1ff */
[----:B------:R-:W-:Y:S01]  /*17f0*/  IMAD R6, R24, c[0x0][0x19c], R3 ;  /* 0x0000670018067a24 */ /* 0x000fe200078e0203 */
[----:B------:R-:W-:Y:S01]  /*1800*/  IADD3 R20, P0, R20, UR26, RZ ;  /* 0x0000001a14147c10 */ /* 0x000fe2000ff1e0ff */
[----:B------:R-:W-:Y:S01]  /*1810*/  IMAD R2, R24, c[0x0][0x1a4], R7 ;  /* 0x0000690018027a24 */ /* 0x000fe200078e0207 */
[----:B------:R-:W-:Y:S01]  /*1820*/  LOP3.LUT R3, R8, 0xfffffff0, RZ, 0xc0, !PT ;  /* 0xfffffff008037812 */ /* 0x000fe200078ec0ff */
[----:B------:R-:W-:Y:S01]  /*1830*/  UIMAD UR4, UR27, UR24, UR4 ;  /* 0x000000181b0472a4 */ /* 0x000fe2000f8e0204 */
[----:B------:R-:W-:Y:S01]  /*1840*/  IADD3.X R23, R23, UR6, R6, P1, !PT ;  /* 0x0000000617177c10 */ /* 0x000fe20008ffe406 */
[----:B------:R-:W-:Y:S01]  /*1850*/  IMAD.MOV.U32 R12, RZ, RZ, 0x20 ;  /* 0x00000020ff0c7424 */ /* 0x000fe200078e00ff */
        /* <DEDUP_REMOVED lines=22> */
[----:B------:R-:W-:-:S03]  /*19c0*/  IADD3 R23, R21, UR4, RZ ;  /* 0x0000000415177c10 */ /* 0x000fc6000fffe0ff */
[----:B------:R-:W-:Y:S01]  /*19d0*/  IMAD.IADD R6, R3, 0x1, -R6 ;  /* 0x0000000103067824 */ /* 0x000fe200078e0a06 */
[----:B------:R-:W-:Y:S02]  /*19e0*/  MOV R3, 0x10 ;  /* 0x0000001000037802 */ /* 0x000fe40000000f00 */
[----:B------:R-:W-:Y:S02]  /*19f0*/  LOP3.LUT R7, R7, 0xfffffe00, RZ, 0xc0, !PT ;  /* 0xfffffe0007077812 */ /* 0x000fe400078ec0ff */
        /* <DEDUP_REMOVED lines=13> */
.L_x_403:
[----:B------:R-:W-:Y:S05]  /*1ad0*/  BSYNC B0 ;  /* 0x0000000000007941 */ /* 0x000fea0003800000 */
.L_x_402:
        /* <DEDUP_REMOVED lines=17> */
.L_x_405:
[----:B------:R-:W-:Y:S05]  /*1bf0*/  BSYNC B0 ;  /* 0x0000000000007941 */ /* 0x000fea0003800000 */
.L_x_404:
        /* <DEDUP_REMOVED lines=17> */
.L_x_407:
[----:B------:R-:W-:Y:S05]  /*1d10*/  BSYNC B0 ;  /* 0x0000000000007941 */ /* 0x000fea0003800000 */
.L_x_406:
        /* <DEDUP_REMOVED lines=18> */
.L_x_409:
[----:B------:R-:W-:Y:S05]  /*1e40*/  BSYNC B0 ;  /* 0x0000000000007941 */ /* 0x000fea0003800000 */
.L_x_408:
        /* <DEDUP_REMOVED lines=17> */
.L_x_411:
[----:B------:R-:W-:Y:S05]  /*1f60*/  BSYNC B0 ;  /* 0x0000000000007941 */ /* 0x000fea0003800000 */
.L_x_410:
        /* <DEDUP_REMOVED lines=19> */
.L_x_413:
[----:B------:R-:W-:Y:S05]  /*20a0*/  BSYNC B0 ;  /* 0x0000000000007941 */ /* 0x000fea0003800000 */
.L_x_412:
        /* <DEDUP_REMOVED lines=19> */
.L_x_415:
[----:B------:R-:W-:Y:S05]  /*21e0*/  BSYNC B0 ;  /* 0x0000000000007941 */ /* 0x000fea0003800000 */
.L_x_414:
        /* <DEDUP_REMOVED lines=18> */
.L_x_417:
[----:B------:R-:W-:Y:S05]  /*2310*/  BSYNC B0 ;  /* 0x0000000000007941 */ /* 0x000fea0003800000 */
.L_x_416:
        /* <DEDUP_REMOVED lines=17> */
[----:B------:R-:W1:Y:S01]  /*2430*/  @P0 MUFU.RCP R0, c[0x0][0x238] ;  /* 0x00008e0000000b08 */ /* 0x000e620000001000 */
[----:B------:R-:W-:Y:S01]  /*2440*/  ISETP.GE.AND P1, PT, R24, UR20, PT ;  /* 0x0000001418007c0c */ /* 0x000fe2000bf26270 */
[----:B------:R-:W-:Y:S02]  /*2450*/  ULDC.64 UR4, c[0x0][0x1a0] ;  /* 0x0000680000047ab9 */ /* 0x000fe40000000a00 */
[----:B------:R-:W-:-:S05]  /*2460*/  IMAD.U32 R21, RZ, RZ, UR7 ;  /* 0x00000007ff157e24 */ /* 0x000fca000f8e00ff */
[----:B------:R-:W1:Y:S01]  /*2470*/  @P0 LDG.E R9, [R20.64] ;  /* 0x0000001214090981 */ /* 0x000e62000c1e1900 */
        /* <DEDUP_REMOVED lines=8> */
[----:B------:R2:W-:Y:S01]  /*2500*/  @P1 STS.128 [R30+0x8000], RZ ;  /* 0x008000ff1e001388 */ /* 0x0005e20000000c00 */
[----:B-1----:R-:W-:-:S04]  /*2510*/  @P0 FMUL.FTZ R9, R9, R0 ;  /* 0x0000000009090220 */ /* 0x002fc80000410000 */
[----:B------:R-:W-:Y:S01]  /*2520*/  MOV R0, UR4 ;  /* 0x0000000400007c02 */ /* 0x000fe20008000f00 */
[----:B------:R-:W-:Y:S01]  /*2530*/  UMOV UR4, URZ ;  /* 0x0000003f00047c82 */ /* 0x000fe20008000000 */
[----:B------:R-:W1:Y:S01]  /*2540*/  @P0 R2UR UR6, R9 ;  /* 0x00000000090603c2 */ /* 0x000e6200000e0000 */
[----:B------:R-:W-:-:S04]  /*2550*/  LEA R20, P0, R22, R34, 0x7 ;  /* 0x0000002216147211 */ /* 0x000fc800078038ff */
[----:B------:R-:W-:Y:S01]  /*2560*/  LEA.HI.X R21, R22, R19, R0, 0x7, P0 ;  /* 0x0000001316157211 */ /* 0x000fe200000f3c00 */
[----:B-1----:R-:W-:Y:S01]  /*2570*/  @UP1 UMOV UR4, UR6 ;  /* 0x0000000600041c82 */ /* 0x002fe20008000000 */
[----:B------:R-:W-:Y:S05]  /*2580*/  @P1 BRA `(.L_x_419) ;  /* 0x0000009000001947 */ /* 0x000fea0003800000 */
[----:B--2---:R-:W-:-:S13]  /*2590*/  ISETP.GE.AND P0, PT, R32, c[0x0][0x220], PT ;  /* 0x0000880020007a0c */ /* 0x004fda0003f06270 */
        /* <DEDUP_REMOVED lines=8> */
.L_x_419:
[----:B--2---:R-:W-:Y:S05]  /*2620*/  BSYNC B0 ;  /* 0x0000000000007941 */ /* 0x004fea0003800000 */
.L_x_418:
        /* <DEDUP_REMOVED lines=17> */
.L_x_421:
[----:B------:R-:W-:Y:S05]  /*2740*/  BSYNC B0 ;  /* 0x0000000000007941 */ /* 0x000fea0003800000 */
.L_x_420:
        /* <DEDUP_REMOVED lines=17> */
.L_x_423:
[----:B------:R-:W-:Y:S05]  /*2860*/  BSYNC B0 ;  /* 0x0000000000007941 */ /* 0x000fea0003800000 */
.L_x_422:
        /* <DEDUP_REMOVED lines=18> */
.L_x_425:
[----:B------:R-:W-:Y:S05]  /*2990*/  BSYNC B0 ;  /* 0x0000000000007941 */ /* 0x000fea0003800000 */
.L_x_424:
        /* <DEDUP_REMOVED lines=17> */
.L_x_427:
[----:B------:R-:W-:Y:S05]  /*2ab0*/  BSYNC B0 ;  /* 0x0000000000007941 */ /* 0x000fea0003800000 */
.L_x_426:
        /* <DEDUP_REMOVED lines=20> */
.L_x_429:
[----:B------:R-:W-:Y:S05]  /*2c00*/  BSYNC B0 ;  /* 0x0000000000007941 */ /* 0x000fea0003800000 */
.L_x_428:
        /* <DEDUP_REMOVED lines=20> */
.L_x_431:
[----:B------:R-:W-:Y:S05]  /*2d50*/  BSYNC B0 ;  /* 0x0000000000007941 */ /* 0x000fea0003800000 */
.L_x_430:
        /* <DEDUP_REMOVED lines=20> */
.L_x_433:
[----:B------:R-:W-:Y:S05]  /*2ea0*/  BSYNC B0 ;  /* 0x0000000000007941 */ /* 0x000fea0003800000 */
.L_x_432:
[----:B------:R-:W-:Y:S01]  /*2eb0*/  SHF.R.S32.HI R9, RZ, 0x4, R8 ;  /* 0x00000004ff097819 */ /* 0x000fe20000011408 */
        /* <DEDUP_REMOVED lines=8> */
[----:B-1----:R-:W-:-:S03]  /*2f40*/  LOP3.LUT R11, R6, 0x1c0, RZ, 0xc0, !PT ;  /* 0x000001c0060b7812 */ /* 0x002fc600078ec0ff */
[----:B------:R-:W-:Y:S01]  /*2f50*/  IMAD.IADD R2, R9, 0x1, -R2 ;  /* 0x0000000109027824 */ /* 0x000fe200078e0a02 */
[----:B------:R-:W-:-:S04]  /*2f60*/  LOP3.LUT R9, R0, 0x1c0, RZ, 0xc0, !PT ;  /* 0x000001c000097812 */ /* 0x000fc800078ec0ff */
[----:B------:R-:W-:Y:S02]  /*2f70*/  SHF.L.U32 R0, R2, 0x3, RZ ;  /* 0x0000000302007819 */ /* 0x000fe400000006ff */
[----:B------:R-:W-:Y:S02]  /*2f80*/  LOP3.LUT R24, R9, 0x8, R24, 0xf8, !PT ;  /* 0x0000000809187812 */ /* 0x000fe400078ef818 */
[----:B------:R-:W-:Y:S02]  /*2f90*/  LOP3.LUT R0, R11, 0x8, R0, 0xf8, !PT ;  /* 0x000000080b007812 */ /* 0x000fe400078ef800 */
[----:B------:R-:W-:Y:S02]  /*2fa0*/  SHF.R.U32.HI R9, RZ, 0x3, R9 ;  /* 0x00000003ff097819 */ /* 0x000fe40000011609 */
[----:B------:R-:W-:Y:S02]  /*2fb0*/  SHF.R.U32.HI R11, RZ, 0x3, R11 ;  /* 0x00000003ff0b7819 */ /* 0x000fe4000001160b */
[----:B------:R-:W-:Y:S01]  /*2fc0*/  LOP3.LUT R15, R24, R9, RZ, 0x3c, !PT ;  /* 0x00000009180f7212 */ /* 0x000fe200078e3cff */
[----:B------:R-:W-:Y:S01]  /*2fd0*/  IMAD R9, R188, 0x400, R7 ;  /* 0x00000400bc097824 */ /* 0x000fe200078e0207 */
[----:B------:R-:W-:-:S03]  /*2fe0*/  LOP3.LUT R6, R0, R11, RZ, 0x3c, !PT ;  /* 0x0000000b00067212 */ /* 0x000fc600078e3cff */
[----:B------:R-:W-:Y:S02]  /*2ff0*/  IMAD R2, R2, 0x200, R15 ;  /* 0x0000020002027824 */ /* 0x000fe400078e020f */
[----:B------:R-:W-:Y:S02]  /*3000*/  IMAD.IADD R0, R6, 0x1, R9 ;  /* 0x0000000106007824 */ /* 0x000fe400078e0209 */
[----:B------:R-:W-:Y:S02]  /*3010*/  IMAD.SHL.U32 R181, R2, 0x2, RZ ;  /* 0x0000000202b57824 */ /* 0x000fe400078e00ff */
[----:B------:R-:W-:Y:S01]  /*3020*/  IMAD.IADD R252, R7, 0x1, R6 ;  /* 0x0000000107fc7824 */ /* 0x000fe200078e0206 */
[----:B------:R-:W-:Y:S02]  /*3030*/  SHF.L.U32 R180, R0, 0x1, RZ ;  /* 0x0000000100b47819 */ /* 0x000fe400000006ff */
[----:B------:R-:W-:Y:S01]  /*3040*/  LDSM.16.M88.4 R152, [R181+0x4000] ;  /* 0x00400000b598783b */ /* 0x000fe20000000200 */
[----:B------:R-:W-:-:S02]  /*3050*/  SEL R0, R12, 0xffffffe0, !P1 ;  /* 0xffffffe00c007807 */ /* 0x000fc40004800000 */
[----:B------:R-:W-:Y:S01]  /*3060*/  IMAD R14, R3, 0x2, R180 ;  /* 0x00000002030e7824 */ /* 0x000fe200078e02b4 */
[----:B------:R-:W1:Y:S01]  /*3070*/  LDSM.16.M88.4 R8, [R180] ;  /* 0x00000000b408783b */ /* 0x000e620000000200 */
[C---:B------:R-:W-:Y:S01]  /*3080*/  IADD3 R2, R181.reuse, 0x4000, RZ ;  /* 0x00004000b5027810 */ /* 0x040fe20007ffe0ff */
[C---:B------:R-:W-:Y:S01]  /*3090*/  IMAD.IADD R251, R181.reuse, 0x1, R0 ;  /* 0x00000001b5fb7824 */ /* 0x040fe200078e0200 */
[----:B------:R-:W-:Y:S01]  /*30a0*/  IADD3 R232, R181, 0x4040, RZ ;  /* 0x00004040b5e87810 */ /* 0x000fe20007ffe0ff */
[----:B------:R-:W5:Y:S01]  /*30b0*/  LDSM.16.M88.4 R20, [R180+0x2000] ;  /* 0x00200000b414783b */ /* 0x000f620000000200 */
[----:B------:R-:W-:-:S03]  /*30c0*/  @P2 IADD3 R232, R2, -0x40, RZ ;  /* 0xffffffc002e82810 */ /* 0x000fc60007ffe0ff */
[----:B------:R-:W2:Y:S02]  /*30d0*/  LDSM.16.M88.4 R144, [R181+0x4800] ;  /* 0x00480000b590783b */ /* 0x000ea40000000200 */
[----:B------:R-:W-:Y:S01]  /*30e0*/  IMAD.IADD R198, R0, 0x1, R232 ;  /* 0x0000000100c67824 */ /* 0x000fe200078e02e8 */
[----:B------:R-:W-:Y:S01]  /*30f0*/  SHF.R.S32.HI R0, RZ, 0x1f, R189 ;  /* 0x0000001fff007819 */ /* 0x000fe200000114bd */
[----:B------:R-:W3:Y:S03]  /*3100*/  LDSM.16.M88.4 R136, [R181+0x5000] ;  /* 0x00500000b588783b */ /* 0x000ee60000000200 */
[----:B------:R-:W-:Y:S01]  /*3110*/  LEA.HI R0, R0, R189, RZ, 0x2 ;  /* 0x000000bd00007211 */ /* 0x000fe200078f10ff */
[----:B------:R-:W4:Y:S01]  /*3120*/  LDSM.16.M88.4 R128, [R181+0x5800] ;  /* 0x00580000b580783b */ /* 0x000f220000000200 */
[----:B------:R-:W-:Y:S02]  /*3130*/  IMAD.U32 R189, RZ, RZ, UR25 ;  /* 0x00000019ffbd7e24 */ /* 0x000fe4000f8e00ff */
[----:B------:R-:W-:Y:S01]  /*3140*/  SHF.R.S32.HI R2, RZ, 0x2, R0 ;  /* 0x00000002ff027819 */ /* 0x000fe20000011400 */
[----:B------:R-:W2:Y:S01]  /*3150*/  LDSM.16.M88.4 R120, [R181+0x6000] ;  /* 0x00600000b578783b */ /* 0x000ea20000000200 */
[----:B------:R-:W-:-:S03]  /*3160*/  IMAD.SHL.U32 R0, R4, 0x2, RZ ;  /* 0x0000000204007824 */ /* 0x000fc600078e00ff */
[----:B------:R-:W2:Y:S01]  /*3170*/  LDSM.16.M88.4 R48, [R181+0x6800] ;  /* 0x00680000b530783b */ /* 0x000ea20000000200 */
[----:B------:R-:W-:Y:S01]  /*3180*/  IMAD R196, R188, 0x10, R2 ;  /* 0x00000010bcc47824 */ /* 0x000fe200078e0202 */
[----:B------:R-:W-:Y:S02]  /*3190*/  LOP3.LUT R0, R0, 0x6, RZ, 0xc0, !PT ;  /* 0x0000000600007812 */ /* 0x000fe400078ec0ff */
[----:B------:R-:W3:Y:S02]  /*31a0*/  LDSM.16.M88.4 R40, [R181+0x7000] ;  /* 0x00700000b528783b */ /* 0x000ee40000000200 */
[----:B------:R-:W-:Y:S02]  /*31b0*/  IADD3 R196, R196, UR12, RZ ;  /* 0x0000000cc4c47c10 */ /* 0x000fe4000fffe0ff */
[----:B------:R-:W3:Y:S01]  /*31c0*/  LDSM.16.M88.4 R176, [R181+0x7800] ;  /* 0x00780000b5b0783b */ /* 0x000ee20000000200 */
[----:B------:R-:W-:-:S03]  /*31d0*/  LEA R189, R189, R0, 0x7 ;  /* 0x00000000bdbd7211 */ /* 0x000fc600078e38ff */
[----:B------:R-:W-:Y:S01]  /*31e0*/  STL [R1+0x10], R181 ;  /* 0x000010b501007387 */ /* 0x000fe20000100800 */
[C---:B------:R-:W-:Y:S02]  /*31f0*/  IADD3 R219, R189.reuse, 0x38, RZ ;  /* 0x00000038bddb7810 */ /* 0x040fe40007ffe0ff */
[C---:B------:R-:W-:Y:S01]  /*3200*/  IADD3 R215, R189.reuse, 0x29, RZ ;  /* 0x00000029bdd77810 */ /* 0x040fe20007ffe0ff */
[----:B------:R2:W-:Y:S01]  /*3210*/  STL [R1+0x14], R180 ;  /* 0x000014b401007387 */ /* 0x0005e20000100800 */
[-C--:B-1----:R-:W-:Y:S01]  /*3220*/  HMMA.16816.F32.BF16 R156, R8, R152.reuse, RZ ;  /* 0x00000098089c723c */ /* 0x082fe200000418ff */
[C---:B------:R-:W-:Y:S02]  /*3230*/  IADD3 R221, R189.reuse, 0x39, RZ ;  /* 0x00000039bddd7810 */ /* 0x040fe40007ffe0ff */
[----:B------:R-:W-:Y:S01]  /*3240*/  STL [R1+0xc], R14 ;  /* 0x00000c0e01007387 */ /* 0x000fe20000100800 */
[C---:B------:R-:W-:Y:S02]  /*3250*/  IADD3 R217, R189.reuse, 0x30, RZ ;  /* 0x00000030bdd97810 */ /* 0x040fe40007ffe0ff */
[C---:B------:R-:W-:Y:S01]  /*3260*/  IADD3 R223, R189.reuse, 0x40, RZ ;  /* 0x00000040bddf7810 */ /* 0x040fe20007ffe0ff */
[----:B------:R-:W-:Y:S01]  /*3270*/  LDSM.16.M88.4 R172, [R14+0x2000] ;  /* 0x002000000eac783b */ /* 0x000fe20000000200 */
[----:B-----5:R-:W-:Y:S01]  /*3280*/  HMMA.16816.F32.BF16 R116, R20, R152, RZ ;  /* 0x000000981474723c */ /* 0x020fe200000418ff */
[----:B------:R-:W-:-:S02]  /*3290*/  IADD3 R225, R189, 0x41, RZ ;  /* 0x00000041bde17810 */ /* 0x000fc40007ffe0ff */
[----:B------:R-:W-:Y:S01]  /*32a0*/  LDSM.16.M88.4 R168, [R251+0x4000] ;  /* 0x00400000fba8783b */ /* 0x000fe20000000200 */
[C---:B------:R-:W-:Y:S02]  /*32b0*/  IADD3 R227, R189.reuse, 0x48, RZ ;  /* 0x00000048bde37810 */ /* 0x040fe40007ffe0ff */
[C---:B------:R-:W-:Y:S01]  /*32c0*/  IADD3 R231, R189.reuse, 0x50, RZ ;  /* 0x00000050bde77810 */ /* 0x040fe20007ffe0ff */
[----:B------:R-:W-:Y:S01]  /*32d0*/  LDSM.16.M88.4 R164, [R251+0x4800] ;  /* 0x00480000fba4783b */ /* 0x000fe20000000200 */
[C---:B------:R-:W-:Y:S01]  /*32e0*/  HMMA.16816.F32.BF16 R112, R20.reuse, R154, RZ ;  /* 0x0000009a1470723c */ /* 0x040fe200000418ff */
[C---:B------:R-:W-:Y:S02]  /*32f0*/  IADD3 R233, R189.reuse, 0x58, RZ ;  /* 0x00000058bde97810 */ /* 0x040fe40007ffe0ff */
[----:B------:R-:W-:Y:S01]  /*3300*/  LDSM.16.M88.4 R160, [R251+0x5000] ;  /* 0x00500000fba0783b */ /* 0x000fe20000000200 */
[C---:B------:R-:W-:Y:S02]  /*3310*/  IADD3 R235, R189.reuse, 0x59, RZ ;  /* 0x00000059bdeb7810 */ /* 0x040fe40007ffe0ff */
[----:B------:R-:W-:Y:S01]  /*3320*/  IADD3 R237, R189, 0x60, RZ ;  /* 0x00000060bded7810 */ /* 0x000fe20007ffe0ff */
[----:B------:R-:W1:Y:S01]  /*3330*/  LDSM.16.M88.4 R64, [R251+0x5800] ;  /* 0x00580000fb40783b */ /* 0x000e620000000200 */
[----:B--2---:R-:W-:Y:S01]  /*3340*/  HMMA.16816.F32.BF16 R108, R20, R144, RZ ;  /* 0x00000090146c723c */ /* 0x004fe200000418ff */
[----:B------:R-:W-:Y:S01]  /*3350*/  IMAD R180, R5, 0x2, R180 ;  /* 0x0000000205b47824 */ /* 0x000fe200078e02b4 */
[C---:B------:R-:W-:Y:S01]  /*3360*/  IADD3 R247, R189.reuse, 0x68, RZ ;  /* 0x00000068bdf77810 */ /* 0x040fe20007ffe0ff */
[----:B------:R-:W-:Y:S01]  /*3370*/  LDSM.16.M88.4 R60, [R251+0x6000] ;  /* 0x00600000fb3c783b */ /* 0x000fe20000000200 */
[----:B------:R-:W-:-:S02]  /*3380*/  IADD3 R249, R189, 0x69, RZ ;  /* 0x00000069bdf97810 */ /* 0x000fc40007ffe0ff */
[----:B------:R-:W-:Y:S01]  /*3390*/  LEA R212, R3, R180, 0x1 ;  /* 0x000000b403d47211 */ /* 0x000fe200078e08ff */
[----:B------:R-:W-:Y:S01]  /*33a0*/  LDSM.16.M88.4 R56, [R251+0x6800] ;  /* 0x00680000fb38783b */ /* 0x000fe20000000200 */
[C---:B------:R-:W-:Y:S01]  /*33b0*/  HMMA.16816.F32.BF16 R104, R20.reuse, R146, RZ ;  /* 0x000000921468723c */ /* 0x040fe200000418ff */
[C---:B------:R-:W-:Y:S02]  /*33c0*/  IADD3 R245, R189.reuse, 0x70, RZ ;  /* 0x00000070bdf57810 */ /* 0x040fe40007ffe0ff */
[----:B------:R-:W-:Y:S01]  /*33d0*/  LDSM.16.M88.4 R32, [R251+0x7000] ;  /* 0x00700000fb20783b */ /* 0x000fe20000000200 */
[C---:B------:R-:W-:Y:S02]  /*33e0*/  IADD3 R191, R189.reuse, 0x1, RZ ;  /* 0x00000001bdbf7810 */ /* 0x040fe40007ffe0ff */
[C---:B------:R-:W-:Y:S01]  /*33f0*/  IADD3 R193, R189.reuse, 0x8, RZ ;  /* 0x00000008bdc17810 */ /* 0x040fe20007ffe0ff */
[----:B------:R-:W-:Y:S01]  /*3400*/  LDSM.16.M88.4 R16, [R251+0x7800] ;  /* 0x00780000fb10783b */ /* 0x000fe20000000200 */
[----:B---3--:R-:W-:Y:S01]  /*3410*/  HMMA.16816.F32.BF16 R100, R20, R136, RZ ;  /* 0x000000881464723c */ /* 0x008fe200000418ff */
[----:B------:R-:W-:-:S02]  /*3420*/  IADD3 R195, R189, 0x9, RZ ;  /* 0x00000009bdc37810 */ /* 0x000fc40007ffe0ff */
[----:B------:R-:W2:Y:S01]  /*3430*/  LDSM.16.M88.4 R12, [R14] ;  /* 0x000000000e0c783b */ /* 0x000ea20000000200 */
[----:B------:R-:W-:Y:S02]  /*3440*/  IADD3 R199, R189, 0x11, RZ ;  /* 0x00000011bdc77810 */ /* 0x000fe40007ffe0ff */
[----:B------:R-:W-:Y:S01]  /*3450*/  ISETP.GE.AND P1, PT, R195, UR13, PT ;  /* 0x0000000dc3007c0c */ /* 0x000fe2000bf26270 */
[----:B------:R-:W-:Y:S01]  /*3460*/  STL [R1+0x4], R232 ;  /* 0x000004e801007387 */ /* 0x000fe20000100800 */
[C---:B------:R-:W-:Y:S01]  /*3470*/  HMMA.16816.F32.BF16 R96, R20.reuse, R138, RZ ;  /* 0x0000008a1460723c */ /* 0x040fe200000418ff */
[C---:B------:R-:W-:Y:S02]  /*3480*/  IADD3 R197, R189.reuse, 0x10, RZ ;  /* 0x00000010bdc57810 */ /* 0x040fe40007ffe0ff */
[----:B------:R-:W-:Y:S01]  /*3490*/  STL [R1+0x8], R180 ;  /* 0x000008b401007387 */ /* 0x000fe20000100800 */
[C---:B------:R-:W-:Y:S02]  /*34a0*/  IADD3 R201, R189.reuse, 0x18, RZ ;  /* 0x00000018bdc97810 */ /* 0x040fe40007ffe0ff */
[C---:B------:R-:W-:Y:S01]  /*34b0*/  IADD3 R205, R189.reuse, 0x19, RZ ;  /* 0x00000019bdcd7810 */ /* 0x040fe20007ffe0ff */
[----:B------:R-:W-:Y:S01]  /*34c0*/  LDSM.16.M88.4 R184, [R198] ;  /* 0x00000000c6b8783b */ /* 0x000fe20000000200 */
[----:B----4-:R-:W-:Y:S01]  /*34d0*/  HMMA.16816.F32.BF16 R92, R20, R128, RZ ;  /* 0x00000080145c723c */ /* 0x010fe200000418ff */
[----:B------:R-:W-:-:S02]  /*34e0*/  IADD3 R209, R189, 0x20, RZ ;  /* 0x00000020bdd17810 */ /* 0x000fc40007ffe0ff */
[----:B------:R-:W-:Y:S01]  /*34f0*/  STL [R1], R212 ;  /* 0x000000d401007387 */ /* 0x000fe20000100800 */
[C---:B------:R-:W-:Y:S02]  /*3500*/  IADD3 R211, R189.reuse, 0x21, RZ ;  /* 0x00000021bdd37810 */ /* 0x040fe40007ffe0ff */
[C---:B------:R-:W-:Y:S01]  /*3510*/  IADD3 R213, R189.reuse, 0x28, RZ ;  /* 0x00000028bdd57810 */ /* 0x040fe20007ffe0ff */
[----:B------:R-:W-:Y:S01]  /*3520*/  STL [R1+0x3c], R2 ;  /* 0x00003c0201007387 */ /* 0x000fe20000100800 */
[----:B------:R-:W-:Y:S01]  /*3530*/  HMMA.16816.F32.BF16 R88, R20, R130, RZ ;  /* 0x000000821458723c */ /* 0x000fe200000418ff */
[C---:B------:R-:W-:Y:S02]  /*3540*/  IADD3 R214, R189.reuse, 0x79, RZ ;  /* 0x00000079bdd67810 */ /* 0x040fe40007ffe0ff */
[----:B------:R-:W-:Y:S02]  /*3550*/  ISETP.GE.AND P4, PT, R189, UR13, PT ;  /* 0x0000000dbd007c0c */ /* 0x000fe4000bf86270 */
[----:B------:R-:W-:-:S02]  /*3560*/  ISETP.GE.AND P2, PT, R193, UR13, PT ;  /* 0x0000000dc1007c0c */ /* 0x000fc4000bf46270 */
[----:B------:R-:W-:Y:S01]  /*3570*/  ISETP.GE.AND P6, PT, R199, UR13, PT ;  /* 0x0000000dc7007c0c */ /* 0x000fe2000bfc6270 */
[----:B------:R-:W-:Y:S01]  /*3580*/  HMMA.16816.F32.BF16 R84, R20, R120, RZ ;  /* 0x000000781454723c */ /* 0x000fe200000418ff */
[----:B------:R-:W-:Y:S02]  /*3590*/  ISETP.GE.AND P0, PT, R197, UR13, PT ;  /* 0x0000000dc5007c0c */ /* 0x000fe4000bf06270 */
[----:B------:R-:W-:Y:S02]  /*35a0*/  ISETP.GE.AND P3, PT, R191, UR13, PT ;  /* 0x0000000dbf007c0c */ /* 0x000fe4000bf66270 */
[----:B------:R-:W-:-:S03]  /*35b0*/  ISETP.GE.AND P5, PT, R201, UR13, PT ;  /* 0x0000000dc9007c0c */ /* 0x000fc6000bfa6270 */
        /* <DEDUP_REMOVED lines=21> */
[----:B------:R-:W-:Y:S01]  /*3710*/  HMMA.16816.F32.BF16 R20, R20, R178, RZ ;  /* 0x000000b21414723c */ /* 0x000fe200000418ff */
[----:B------:R-:W-:Y:S07]  /*3720*/  LDSM.16.M88.4 R176, [R180+0x2000] ;  /* 0x00200000b4b0783b */ /* 0x000fee0000000200 */
[C---:B-1----:R-:W-:Y:S08]  /*3730*/  HMMA.16816.F32.BF16 R92, R172.reuse, R64, R92 ;  /* 0x00000040ac5c723c */ /* 0x042ff0000004185c */
[----:B------:R-:W-:Y:S08]  /*3740*/  HMMA.16816.F32.BF16 R88, R172, R66, R88 ;  /* 0x00000042ac58723c */ /* 0x000ff00000041858 */
[C---:B--2---:R-:W-:Y:S08]  /*3750*/  HMMA.16816.F32.BF16 R156, R12.reuse, R168, R156 ;  /* 0x000000a80c9c723c */ /* 0x044ff0000004189c */
[C---:B------:R-:W-:Y:S08]  /*3760*/  HMMA.16816.F32.BF16 R152, R12.reuse, R170, R152 ;  /* 0x000000aa0c98723c */ /* 0x040ff00000041898 */
[C---:B------:R-:W-:Y:S08]  /*3770*/  HMMA.16816.F32.BF16 R148, R12.reuse, R164, R148 ;  /* 0x000000a40c94723c */ /* 0x040ff00000041894 */
[C---:B------:R-:W-:Y:S08]  /*3780*/  HMMA.16816.F32.BF16 R144, R12.reuse, R166, R144 ;  /* 0x000000a60c90723c */ /* 0x040ff00000041890 */
[C---:B------:R-:W-:Y:S08]  /*3790*/  HMMA.16816.F32.BF16 R140, R12.reuse, R160, R140 ;  /* 0x000000a00c8c723c */ /* 0x040ff0000004188c */
[C---:B------:R-:W-:Y:S08]  /*37a0*/  HMMA.16816.F32.BF16 R136, R12.reuse, R162, R136 ;  /* 0x000000a20c88723c */ /* 0x040ff00000041888 */
[C---:B------:R-:W-:Y:S08]  /*37b0*/  HMMA.16816.F32.BF16 R132, R12.reuse, R64, R132 ;  /* 0x000000400c84723c */ /* 0x040ff00000041884 */
[C---:B------:R-:W-:Y:S01]  /*37c0*/  HMMA.16816.F32.BF16 R128, R12.reuse, R66, R128 ;  /* 0x000000420c80723c */ /* 0x040fe20000041880 */
[----:B------:R-:W1:Y:S07]  /*37d0*/  LDSM.16.M88.4 R64, [R232+0x2000] ;  /* 0x00200000e840783b */ /* 0x000e6e0000000200 */
        /* <DEDUP_REMOVED lines=8> */
[----:B------:R-:W2:Y:S04]  /*3860*/  LDSM.16.M88.4 R12, [R180] ;  /* 0x00000000b40c783b */ /* 0x000ea80000000200 */
[----:B------:R-:W-:Y:S03]  /*3870*/  LDSM.16.M88.4 R180, [R198+0x800] ;  /* 0x00080000c6b4783b */ /* 0x000fe60000000200 */
[C---:B------:R-:W-:Y:S08]  /*3880*/  HMMA.16816.F32.BF16 R116, R172.reuse, R168, R116 ;  /* 0x000000a8ac74723c */ /* 0x040ff00000041874 */
[C---:B------:R-:W-:Y:S01]  /*3890*/  HMMA.16816.F32.BF16 R112, R172.reuse, R170, R112 ;  /* 0x000000aaac70723c */ /* 0x040fe20000041870 */
[----:B------:R-:W3:Y:S07]  /*38a0*/  LDSM.16.M88.4 R168, [R232+0x800] ;  /* 0x00080000e8a8783b */ /* 0x000eee0000000200 */
[C---:B------:R-:W-:Y:S08]  /*38b0*/  HMMA.16816.F32.BF16 R108, R172.reuse, R164, R108 ;  /* 0x000000a4ac6c723c */ /* 0x040ff0000004186c */
[C---:B------:R-:W-:Y:S01]  /*38c0*/  HMMA.16816.F32.BF16 R104, R172.reuse, R166, R104 ;  /* 0x000000a6ac68723c */ /* 0x040fe20000041868 */
[----:B------:R-:W4:Y:S07]  /*38d0*/  LDSM.16.M88.4 R164, [R232+0x1000] ;  /* 0x00100000e8a4783b */ /* 0x000f2e0000000200 */
[C---:B------:R-:W-:Y:S08]  /*38e0*/  HMMA.16816.F32.BF16 R100, R172.reuse, R160, R100 ;  /* 0x000000a0ac64723c */ /* 0x040ff00000041864 */
[C---:B------:R-:W-:Y:S01]  /*38f0*/  HMMA.16816.F32.BF16 R96, R172.reuse, R162, R96 ;  /* 0x000000a2ac60723c */ /* 0x040fe20000041860 */
[----:B------:R-:W-:Y:S07]  /*3900*/  LDSM.16.M88.4 R160, [R232+0x1800] ;  /* 0x00180000e8a0783b */ /* 0x000fee0000000200 */
[C---:B------:R-:W-:Y:S08]  /*3910*/  HMMA.16816.F32.BF16 R84, R172.reuse, R60, R84 ;  /* 0x0000003cac54723c */ /* 0x040ff00000041854 */
[C---:B------:R-:W-:Y:S01]  /*3920*/  HMMA.16816.F32.BF16 R80, R172.reuse, R62, R80 ;  /* 0x0000003eac50723c */ /* 0x040fe20000041850 */
[----:B------:R-:W-:Y:S07]  /*3930*/  LDSM.16.M88.4 R60, [R232+0x2800] ;  /* 0x00280000e83c783b */ /* 0x000fee0000000200 */
[C---:B------:R-:W-:Y:S08]  /*3940*/  HMMA.16816.F32.BF16 R76, R172.reuse, R56, R76 ;  /* 0x00000038ac4c723c */ /* 0x040ff0000004184c */
[C---:B------:R-:W-:Y:S01]  /*3950*/  HMMA.16816.F32.BF16 R72, R172.reuse, R58, R72 ;  /* 0x0000003aac48723c */ /* 0x040fe20000041848 */
[----:B------:R-:W-:Y:S07]  /*3960*/  LDSM.16.M88.4 R56, [R232+0x3000] ;  /* 0x00300000e838783b */ /* 0x000fee0000000200 */
[C---:B------:R-:W-:Y:S08]  /*3970*/  HMMA.16816.F32.BF16 R68, R172.reuse, R32, R68 ;  /* 0x00000020ac44723c */ /* 0x040ff00000041844 */
[C---:B------:R-:W-:Y:S08]  /*3980*/  HMMA.16816.F32.BF16 R24, R172.reuse, R16, R24 ;  /* 0x00000010ac18723c */ /* 0x040ff00000041818 */
[C---:B------:R-:W-:Y:S01]  /*3990*/  HMMA.16816.F32.BF16 R28, R172.reuse, R34, R28 ;  /* 0x00000022ac1c723c */ /* 0x040fe2000004181c */
[----:B------:R-:W-:Y:S07]  /*39a0*/  LDSM.16.M88.4 R32, [R212+0x2000] ;  /* 0x00200000d420783b */ /* 0x000fee0000000200 */
[----:B------:R-:W-:Y:S01]  /*39b0*/  HMMA.16816.F32.BF16 R20, R172, R18, R20 ;  /* 0x00000012ac14723c */ /* 0x000fe20000041814 */
[----:B------:R-:W5:Y:S04]  /*39c0*/  LDSM.16.M88.4 R172, [R232] ;  /* 0x00000000e8ac783b */ /* 0x000f680000000200 */
[----:B------:R-:W5:Y:S03]  /*39d0*/  LDSM.16.M88.4 R16, [R232+0x3800] ;  /* 0x00380000e810783b */ /* 0x000f660000000200 */
[-C--:B-1----:R-:W-:Y:S08]  /*39e0*/  HMMA.16816.F32.BF16 R84, R176, R64.reuse, R84 ;  /* 0x00000040b054723c */ /* 0x082ff00000041854 */
[----:B--2---:R-:W-:Y:S07]  /*39f0*/  HMMA.16816.F32.BF16 R124, R12, R64, R124 ;  /* 0x000000400c7c723c */ /* 0x004fee000004187c */
[----:B------:R-:W-:Y:S01]  /*3a00*/  IMAD.U32 R65, RZ, RZ, UR13 ;  /* 0x0000000dff417e24 */ /* 0x000fe2000f8e00ff */
[----:B---3--:R-:W-:Y:S04]  /*3a10*/  HMMA.16816.F32.BF16 R108, R176, R168, R108 ;  /* 0x000000a8b06c723c */ /* 0x008fe8000004186c */
[----:B------:R-:W-:-:S04]  /*3a20*/  IADD3 R0, R65, -UR14, R196 ;  /* 0x8000000e41007c10 */ /* 0x000fc8000fffe0c4 */
[C---:B------:R-:W-:Y:S01]  /*3a30*/  HMMA.16816.F32.BF16 R104, R176.reuse, R170, R104 ;  /* 0x000000aab068723c */ /* 0x040fe20000041868 */
[C---:B------:R-:W-:Y:S01]  /*3a40*/  IMAD.IADD R210, R0.reuse, 0x1, -R215 ;  /* 0x0000000100d27824 */ /* 0x040fe200078e0ad7 */
[C---:B------:R-:W-:Y:S01]  /*3a50*/  IADD3 R218, R0.reuse, 0x8, RZ ;  /* 0x0000000800da7810 */ /* 0x040fe20007ffe0ff */
[C---:B------:R-:W-:Y:S01]  /*3a60*/  IMAD.IADD R2, R0.reuse, 0x1, -R189 ;  /* 0x0000000100027824 */ /* 0x040fe200078e0abd */
[C---:B------:R-:W-:Y:S01]  /*3a70*/  IADD3 R216, R0.reuse, 0x40, RZ ;  /* 0x0000004000d87810 */ /* 0x040fe20007ffe0ff */
[C---:B------:R-:W-:Y:S01]  /*3a80*/  IMAD.IADD R190, R0.reuse, 0x1, -R191 ;  /* 0x0000000100be7824 */ /* 0x040fe200078e0abf */
[----:B------:R-:W-:Y:S01]  /*3a90*/  IABS R210, R210 ;  /* 0x000000d200d27213 */ /* 0x000fe20000000000 */
[C---:B------:R-:W-:Y:S01]  /*3aa0*/  IMAD.IADD R194, R0.reuse, 0x1, -R195 ;  /* 0x0000000100c27824 */ /* 0x040fe200078e0ac3 */
[C---:B----4-:R-:W-:Y:S01]  /*3ab0*/  HMMA.16816.F32.BF16 R100, R176.reuse, R164, R100 ;  /* 0x000000a4b064723c */ /* 0x050fe20000041864 */
[----:B------:R-:W-:Y:S01]  /*3ac0*/  IABS R2, R2 ;  /* 0x0000000200027213 */ /* 0x000fe20000000000 */
[C---:B------:R-:W-:Y:S01]  /*3ad0*/  IMAD.IADD R202, R0.reuse, 0x1, -R199 ;  /* 0x0000000100ca7824 */ /* 0x040fe200078e0ac7 */
[----:B------:R-:W-:Y:S01]  /*3ae0*/  IABS R190, R190 ;  /* 0x000000be00be7213 */ /* 0x000fe20000000000 */
[C---:B------:R-:W-:Y:S01]  /*3af0*/  IMAD.IADD R192, R0.reuse, 0x1, -R193 ;  /* 0x0000000100c07824 */ /* 0x040fe200078e0ac1 */
[C---:B------:R-:W-:Y:S01]  /*3b00*/  IADD3 R230, R0.reuse, 0x48, RZ ;  /* 0x0000004800e67810 */ /* 0x040fe20007ffe0ff */
[C---:B------:R-:W-:Y:S01]  /*3b10*/  IMAD.IADD R206, R0.reuse, 0x1, -R209 ;  /* 0x0000000100ce7824 */ /* 0x040fe200078e0ad1 */
[----:B------:R-:W-:Y:S01]  /*3b20*/  I2F R2, R2 ;  /* 0x0000000200027306 */ /* 0x000fe20000201400 */
[C---:B-----5:R-:W-:Y:S01]  /*3b30*/  HMMA.16816.F32.BF16 R116, R176.reuse, R172, R116 ;  /* 0x000000acb074723c */ /* 0x060fe20000041874 */
[----:B------:R-:W-:Y:S01]  /*3b40*/  IABS R202, R202 ;  /* 0x000000ca00ca7213 */ /* 0x000fe20000000000 */
[C---:B------:R-:W-:Y:S01]  /*3b50*/  IMAD.IADD R203, R0.reuse, 0x1, -R201 ;  /* 0x0000000100cb7824 */ /* 0x040fe200078e0ac9 */
[C---:B------:R-:W-:Y:S01]  /*3b60*/  IADD3 R200, R0.reuse, -R197, RZ ;  /* 0x800000c500c87210 */ /* 0x040fe20007ffe0ff */
[----:B------:R-:W-:Y:S01]  /*3b70*/  IMAD.IADD R204, R0, 0x1, -R205 ;  /* 0x0000000100cc7824 */ /* 0x000fe200078e0acd */
[----:B------:R-:W-:Y:S01]  /*3b80*/  IABS R192, R192 ;  /* 0x000000c000c07213 */ /* 0x000fe20000000000 */
[----:B------:R-:W-:Y:S01]  /*3b90*/  IMAD.IADD R222, R230, 0x1, -R191 ;  /* 0x00000001e6de7824 */ /* 0x000fe200078e0abf */
[----:B------:R-:W-:Y:S01]  /*3ba0*/  I2F R190, R190 ;  /* 0x000000be00be7306 */ /* 0x000fe20000201400 */
[----:B------:R-:W-:Y:S01]  /*3bb0*/  HMMA.16816.F32.BF16 R112, R176, R174, R112 ;  /* 0x000000aeb070723c */ /* 0x000fe20000041870 */
[----:B------:R-:W-:Y:S01]  /*3bc0*/  IABS R200, R200 ;  /* 0x000000c800c87213 */ /* 0x000fe20000000000 */
[----:B------:R-:W-:Y:S01]  /*3bd0*/  IMAD.IADD R220, R218, 0x1, -R213 ;  /* 0x00000001dadc7824 */ /* 0x000fe200078e0ad5 */
[----:B------:R-:W-:-:S02]  /*3be0*/  IABS R206, R206 ;  /* 0x000000ce00ce7213 */ /* 0x000fc40000000000 */
[C---:B------:R-:W-:Y:S02]  /*3bf0*/  IADD3 R208, R0.reuse, -R211, RZ ;  /* 0x800000d300d07210 */ /* 0x040fe40007ffe0ff */
[----:B------:R-:W-:Y:S01]  /*3c00*/  I2F R202, R202 ;  /* 0x000000ca00ca7306 */ /* 0x000fe20000201400 */
[C---:B------:R-:W-:Y:S01]  /*3c10*/  HMMA.16816.F32.BF16 R96, R176.reuse, R166, R96 ;  /* 0x000000a6b060723c */ /* 0x040fe20000041860 */
[----:B------:R-:W-:Y:S01]  /*3c20*/  IMAD.MOV.U32 R207, RZ, RZ, R206 ;  /* 0x000000ffffcf7224 */ /* 0x000fe200078e00ce */
[----:B------:R-:W-:Y:S01]  /*3c30*/  IABS R206, R208 ;  /* 0x000000d000ce7213 */ /* 0x000fe20000000000 */
[----:B------:R-:W-:Y:S01]  /*3c40*/  IMAD.IADD R208, R0, 0x1, -R213 ;  /* 0x0000000100d07824 */ /* 0x000fe200078e0ad5 */
[----:B------:R-:W-:Y:S02]  /*3c50*/  IABS R222, R222 ;  /* 0x000000de00de7213 */ /* 0x000fe40000000000 */
[----:B------:R-:W-:Y:S01]  /*3c60*/  IABS R203, R203 ;  /* 0x000000cb00cb7213 */ /* 0x000fe20000000000 */
[----:B------:R-:W-:Y:S01]  /*3c70*/  I2F R200, R200 ;  /* 0x000000c800c87306 */ /* 0x000fe20000201400 */
[----:B------:R-:W-:Y:S01]  /*3c80*/  HMMA.16816.F32.BF16 R92, R176, R160, R92 ;  /* 0x000000a0b05c723c */ /* 0x000fe2000004185c */
[----:B------:R-:W-:-:S02]  /*3c90*/  IABS R194, R194 ;  /* 0x000000c200c27213 */ /* 0x000fc40000000000 */
[----:B------:R-:W-:Y:S02]  /*3ca0*/  IABS R208, R208 ;  /* 0x000000d000d07213 */ /* 0x000fe40000000000 */
[----:B------:R-:W-:Y:S02]  /*3cb0*/  IABS R220, R220 ;  /* 0x000000dc00dc7213 */ /* 0x000fe40000000000 */
[----:B------:R-:W-:Y:S01]  /*3cc0*/  I2F R192, R192 ;  /* 0x000000c000c07306 */ /* 0x000fe20000201400 */
[----:B------:R-:W-:Y:S01]  /*3cd0*/  HMMA.16816.F32.BF16 R88, R176, R162, R88 ;  /* 0x000000a2b058723c */ /* 0x000fe20000041858 */
[----:B------:R-:W-:-:S06]  /*3ce0*/  IABS R204, R204 ;  /* 0x000000cc00cc7213 */ /* 0x000fcc0000000000 */
[----:B------:R-:W-:Y:S01]  /*3cf0*/  I2F R222, R222 ;  /* 0x000000de00de7306 */ /* 0x000fe20000201400 */
[C---:B------:R-:W-:Y:S07]  /*3d00*/  HMMA.16816.F32.BF16 R80, R176.reuse, R66, R80 ;  /* 0x00000042b050723c */ /* 0x040fee0000041850 */
        /* <DEDUP_REMOVED lines=11> */
[----:B------:R-:W-:Y:S01]  /*3dc0*/  HMMA.16816.F32.BF16 R20, R176, R18, R20 ;  /* 0x00000012b014723c */ /* 0x000fe20000041814 */
[----:B------:R-:W1:Y:S06]  /*3dd0*/  LDSM.16.M88.4 R176, [R198+0x1000] ;  /* 0x00100000c6b0783b */ /* 0x000e6c0000000200 */
[----:B------:R-:W-:Y:S01]  /*3de0*/  I2F R206, R206 ;  /* 0x000000ce00ce7306 */ /* 0x000fe20000201400 */
[C---:B------:R-:W-:Y:S08]  /*3df0*/  HMMA.16816.F32.BF16 R156, R12.reuse, R172, R156 ;  /* 0x000000ac0c9c723c */ /* 0x040ff0000004189c */
[C---:B------:R-:W-:Y:S01]  /*3e00*/  HMMA.16816.F32.BF16 R152, R12.reuse, R174, R152 ;  /* 0x000000ae0c98723c */ /* 0x040fe20000041898 */
[----:B------:R-:W2:Y:S07]  /*3e10*/  LDSM.16.M88.4 R172, [R198+0x1800] ;  /* 0x00180000c6ac783b */ /* 0x000eae0000000200 */
        /* <DEDUP_REMOVED lines=8> */
[----:B------:R-:W5:Y:S07]  /*3ea0*/  LDSM.16.M88.4 R160, [R198+0x3000] ;  /* 0x00300000c6a0783b */ /* 0x000f6e0000000200 */
[----:B------:R-:W-:Y:S01]  /*3eb0*/  HMMA.16816.F32.BF16 R120, R12, R66, R120 ;  /* 0x000000420c78723c */ /* 0x000fe20000041878 */
[----:B------:R-:W2:Y:S07]  /*3ec0*/  LDSM.16.M88.4 R64, [R198+0x3800] ;  /* 0x00380000c640783b */ /* 0x000eae0000000200 */
[C---:B------:R-:W-:Y:S08]  /*3ed0*/  HMMA.16816.F32.BF16 R116, R32.reuse, R184, R116 ;  /* 0x000000b82074723c */ /* 0x040ff00000041874 */
[C---:B------:R-:W-:Y:S08]  /*3ee0*/  HMMA.16816.F32.BF16 R112, R32.reuse, R186, R112 ;  /* 0x000000ba2070723c */ /* 0x040ff00000041870 */
[C---:B------:R-:W-:Y:S08]  /*3ef0*/  HMMA.16816.F32.BF16 R108, R32.reuse, R180, R108 ;  /* 0x000000b4206c723c */ /* 0x040ff0000004186c */
[----:B------:R-:W-:Y:S01]  /*3f00*/  HMMA.16816.F32.BF16 R104, R32, R182, R104 ;  /* 0x000000b62068723c */ /* 0x000fe20000041868 */
[----:B------:R-:W-:-:S02]  /*3f10*/  FMUL.FTZ R116, R116, c[0x0][0x2ec] ;  /* 0x0000bb0074747a20 */ /* 0x000fc40000410000 */
[----:B------:R-:W-:-:S05]  /*3f20*/  FMUL.FTZ R117, R117, c[0x0][0x2ec] ;  /* 0x0000bb0075757a20 */ /* 0x000fca0000410000 */
[C---:B-1----:R-:W-:Y:S01]  /*3f30*/  HMMA.16816.F32.BF16 R100, R32.reuse, R176, R100 ;  /* 0x000000b02064723c */ /* 0x042fe20000041864 */
[----:B------:R-:W-:Y:S01]  /*3f40*/  FMUL.FTZ R226, R112, c[0x0][0x2ec] ;  /* 0x0000bb0070e27a20 */ /* 0x000fe20000410000 */
[----:B------:R-:W-:Y:S01]  /*3f50*/  MUFU.TANH R117, R117 ;  /* 0x0000007500757308 */ /* 0x000fe20000002400 */
[----:B------:R-:W-:Y:S02]  /*3f60*/  FMUL.FTZ R112, R113, c[0x0][0x2ec] ;  /* 0x0000bb0071707a20 */ /* 0x000fe40000410000 */
[----:B------:R-:W-:Y:S02]  /*3f70*/  FMUL.FTZ R114, R114, c[0x0][0x2ec] ;  /* 0x0000bb0072727a20 */ /* 0x000fe40000410000 */
[----:B------:R-:W-:Y:S01]  /*3f80*/  FMUL.FTZ R115, R115, c[0x0][0x2ec] ;  /* 0x0000bb0073737a20 */ /* 0x000fe20000410000 */
[----:B------:R-:W-:Y:S01]  /*3f90*/  HMMA.16816.F32.BF16 R96, R32, R178, R96 ;  /* 0x000000b22060723c */ /* 0x000fe20000041860 */
[----:B------:R-:W-:Y:S01]  /*3fa0*/  FMUL.FTZ R108, R108, c[0x0][0x2ec] ;  /* 0x0000bb006c6c7a20 */ /* 0x000fe20000410000 */
[----:B------:R-:W-:Y:S01]  /*3fb0*/  MUFU.TANH R112, R112 ;  /* 0x0000007000707308 */ /* 0x000fe20000002400 */
[----:B------:R-:W-:-:S02]  /*3fc0*/  FMUL.FTZ R110, R110, c[0x0][0x2ec] ;  /* 0x0000bb006e6e7a20 */ /* 0x000fc40000410000 */
[----:B------:R-:W-:-:S03]  /*3fd0*/  FMUL.FTZ R111, R111, c[0x0][0x2ec] ;  /* 0x0000bb006f6f7a20 */ /* 0x000fc60000410000 */
[----:B--2---:R-:W-:Y:S01]  /*3fe0*/  HMMA.16816.F32.BF16 R92, R32, R172, R92 ;  /* 0x000000ac205c723c */ /* 0x004fe2000004185c */
[----:B------:R-:W-:Y:S01]  /*3ff0*/  FMUL.FTZ R104, R104, c[0x0][0x2ec] ;  /* 0x0000bb0068687a20 */ /* 0x000fe20000410000 */
[----:B------:R-:W-:Y:S01]  /*4000*/  MUFU.TANH R108, R108 ;  /* 0x0000006c006c7308 */ /* 0x000fe20000002400 */
[----:B------:R-:W-:-:S05]  /*4010*/  FMUL.FTZ R106, R106, c[0x0][0x2ec] ;  /* 0x0000bb006a6a7a20 */ /* 0x000fca0000410000 */
[----:B------:R-:W-:Y:S01]  /*4020*/  HMMA.16816.F32.BF16 R88, R32, R174, R88 ;  /* 0x000000ae2058723c */ /* 0x000fe20000041858 */
[----:B------:R-:W-:Y:S01]  /*4030*/  FMUL.FTZ R101, R101, c[0x0][0x2ec] ;  /* 0x0000bb0065657a20 */ /* 0x000fe20000410000 */
[----:B------:R-:W-:Y:S01]  /*4040*/  MUFU.TANH R114, R114 ;  /* 0x0000007200727308 */ /* 0x000fe20000002400 */
[----:B------:R-:W-:-:S05]  /*4050*/  FMUL.FTZ R103, R103, c[0x0][0x2ec] ;  /* 0x0000bb0067677a20 */ /* 0x000fca0000410000 */
[C---:B---3--:R-:W-:Y:S01]  /*4060*/  HMMA.16816.F32.BF16 R84, R32.reuse, R168, R84 ;  /* 0x000000a82054723c */ /* 0x048fe20000041854 */
[----:B------:R-:W-:Y:S01]  /*4070*/  FMUL.FTZ R96, R96, c[0x0][0x2ec] ;  /* 0x0000bb0060607a20 */ /* 0x000fe20000410000 */
[----:B------:R-:W-:Y:S01]  /*4080*/  MUFU.TANH R226, R226 ;  /* 0x000000e200e27308 */ /* 0x000fe20000002400 */
[----:B------:R-:W-:Y:S02]  /*4090*/  FMUL.FTZ R98, R98, c[0x0][0x2ec] ;  /* 0x0000bb0062627a20 */ /* 0x000fe40000410000 */
[----:B------:R-:W-:Y:S02]  /*40a0*/  FMUL.FTZ R97, R97, c[0x0][0x2ec] ;  /* 0x0000bb0061617a20 */ /* 0x000fe40000410000 */
[----:B------:R-:W-:Y:S01]  /*40b0*/  FMUL.FTZ R99, R99, c[0x0][0x2ec] ;  /* 0x0000bb0063637a20 */ /* 0x000fe20000410000 */
[C---:B------:R-:W-:Y:S01]  /*40c0*/  HMMA.16816.F32.BF16 R80, R32.reuse, R170, R80 ;  /* 0x000000aa2050723c */ /* 0x040fe20000041850 */
[----:B------:R-:W-:Y:S01]  /*40d0*/  FMUL.FTZ R93, R93, c[0x0][0x2ec] ;  /* 0x0000bb005d5d7a20 */ /* 0x000fe20000410000 */
[----:B------:R-:W-:Y:S06]  /*40e0*/  MUFU.TANH R111, R111 ;  /* 0x0000006f006f7308 */ /* 0x000fec0000002400 */
[----:B----4-:R-:W-:Y:S01]  /*40f0*/  HMMA.16816.F32.BF16 R76, R32, R164, R76 ;  /* 0x000000a4204c723c */ /* 0x010fe2000004184c */
[----:B------:R-:W-:Y:S01]  /*4100*/  FMUL.FTZ R90, R90, c[0x0][0x2ec] ;  /* 0x0000bb005a5a7a20 */ /* 0x000fe20000410000 */
[----:B------:R-:W-:Y:S01]  /*4110*/  MUFU.TANH R104, R104 ;  /* 0x0000006800687308 */ /* 0x000fe20000002400 */
[----:B------:R-:W-:-:S02]  /*4120*/  FMUL.FTZ R89, R89, c[0x0][0x2ec] ;  /* 0x0000bb0059597a20 */ /* 0x000fc40000410000 */
[----:B------:R-:W-:-:S03]  /*4130*/  FMUL.FTZ R91, R91, c[0x0][0x2ec] ;  /* 0x0000bb005b5b7a20 */ /* 0x000fc60000410000 */
[----:B------:R-:W-:Y:S01]  /*4140*/  HMMA.16816.F32.BF16 R72, R32, R166, R72 ;  /* 0x000000a62048723c */ /* 0x000fe20000041848 */
[----:B------:R-:W-:Y:S01]  /*4150*/  FMUL.FTZ R84, R84, c[0x0][0x2ec] ;  /* 0x0000bb0054547a20 */ /* 0x000fe20000410000 */
[----:B------:R-:W-:Y:S01]  /*4160*/  MUFU.TANH R106, R106 ;  /* 0x0000006a006a7308 */ /* 0x000fe20000002400 */
[----:B------:R-:W-:-:S05]  /*4170*/  FMUL.FTZ R87, R87, c[0x0][0x2ec] ;  /* 0x0000bb0057577a20 */ /* 0x000fca0000410000 */
[----:B-----5:R-:W-:Y:S01]  /*4180*/  HMMA.16816.F32.BF16 R68, R32, R160, R68 ;  /* 0x000000a02044723c */ /* 0x020fe20000041844 */
[----:B------:R-:W-:Y:S01]  /*4190*/  FMUL.FTZ R82, R82, c[0x0][0x2ec] ;  /* 0x0000bb0052527a20 */ /* 0x000fe20000410000 */
[----:B------:R-:W-:Y:S01]  /*41a0*/  MUFU.TANH R115, R115 ;  /* 0x0000007300737308 */ /* 0x000fe20000002400 */
[----:B------:R-:W-:-:S05]  /*41b0*/  FMUL.FTZ R83, R83, c[0x0][0x2ec] ;  /* 0x0000bb0053537a20 */ /* 0x000fca0000410000 */
[----:B------:R-:W-:Y:S01]  /*41c0*/  HMMA.16816.F32.BF16 R24, R32, R64, R24 ;  /* 0x000000402018723c */ /* 0x000fe20000041818 */
[----:B------:R-:W-:Y:S01]  /*41d0*/  FMUL.FTZ R78, R78, c[0x0][0x2ec] ;  /* 0x0000bb004e4e7a20 */ /* 0x000fe20000410000 */
[----:B------:R-:W-:Y:S01]  /*41e0*/  MUFU.TANH R96, R96 ;  /* 0x0000006000607308 */ /* 0x000fe20000002400 */
[----:B------:R-:W-:Y:S02]  /*41f0*/  FMUL.FTZ R79, R79, c[0x0][0x2ec] ;  /* 0x0000bb004f4f7a20 */ /* 0x000fe40000410000 */
[----:B------:R-:W-:-:S03]  /*4200*/  FMUL.FTZ R76, R76, c[0x0][0x2ec] ;  /* 0x0000bb004c4c7a20 */ /* 0x000fc60000410000 */
[C---:B------:R-:W-:Y:S01]  /*4210*/  HMMA.16816.F32.BF16 R28, R32.reuse, R162, R28 ;  /* 0x000000a2201c723c */ /* 0x040fe2000004181c */
[----:B------:R-:W-:Y:S01]  /*4220*/  FMUL.FTZ R75, R75, c[0x0][0x2ec] ;  /* 0x0000bb004b4b7a20 */ /* 0x000fe20000410000 */
[----:B------:R-:W-:Y:S06]  /*4230*/  MUFU.TANH R98, R98 ;  /* 0x0000006200627308 */ /* 0x000fec0000002400 */
[----:B------:R-:W-:Y:S01]  /*4240*/  HMMA.16816.F32.BF16 R20, R32, R66, R20 ;  /* 0x000000422014723c */ /* 0x000fe20000041814 */
[----:B------:R1:W2:Y:S01]  /*4250*/  LDSM.16.M88.4 R32, [R212] ;  /* 0x00000000d420783b */ /* 0x0002a20000000200 */
[----:B------:R-:W-:Y:S01]  /*4260*/  MUFU.TANH R97, R97 ;  /* 0x0000006100617308 */ /* 0x000fe20000002400 */
[----:B------:R-:W-:Y:S01]  /*4270*/  FMUL.FTZ R68, R68, c[0x0][0x2ec] ;  /* 0x0000bb0044447a20 */ /* 0x000fe20000410000 */
[----:B------:R-:W-:-:S04]  /*4280*/  DEPBAR.LE SB0, 0x0 ;  /* 0x000080000000791a */ /* 0x000fc80000000000 */
[----:B------:R-:W-:Y:S01]  /*4290*/  HMMA.16816.F32.BF16 R44, R12, R56, R44 ;  /* 0x000000380c2c723c */ /* 0x000fe2000004182c */
[----:B------:R-:W-:Y:S01]  /*42a0*/  FMUL.FTZ R70, R70, c[0x0][0x2ec] ;  /* 0x0000bb0046467a20 */ /* 0x000fe20000410000 */
[----:B------:R-:W-:Y:S01]  /*42b0*/  MUFU.TANH R99, R99 ;  /* 0x0000006300637308 */ /* 0x000fe20000002400 */
[----:B------:R-:W-:-:S04]  /*42c0*/  FMUL.FTZ R27, R27, c[0x0][0x2ec] ;  /* 0x0000bb001b1b7a20 */ /* 0x000fc80000410000 */
[----:B------:R-:W-:Y:S01]  /*42d0*/  IMAD.IADD R56, R0, 0x1, -R219 ;  /* 0x0000000100387824 */ /* 0x000fe200078e0adb */
[----:B------:R-:W-:Y:S02]  /*42e0*/  HMMA.16816.F32.BF16 R36, R12, R16, R36 ;  /* 0x000000100c24723c */ /* 0x000fe40000041824 */
[----:B------:R-:W-:Y:S02]  /*42f0*/  MUFU.TANH R103, R103 ;  /* 0x0000006700677308 */ /* 0x000fe40000002400 */
[----:B------:R-:W-:-:S03]  /*4300*/  IABS R56, R56 ;  /* 0x0000003800387213 */ /* 0x000fc60000000000 */
[C---:B------:R-:W-:Y:S01]  /*4310*/  IMAD.IADD R16, R0.reuse, 0x1, -R221 ;  /* 0x0000000100107824 */ /* 0x040fe200078e0add */
[----:B------:R-:W-:Y:S01]  /*4320*/  MOV R17, R56 ;  /* 0x0000003800117202 */ /* 0x000fe20000000f00 */
[C---:B-1----:R-:W-:Y:S01]  /*4330*/  IMAD.IADD R212, R0.reuse, 0x1, -R217 ;  /* 0x0000000100d47824 */ /* 0x042fe200078e0ad9 */
[C---:B------:R-:W-:Y:S01]  /*4340*/  HMMA.16816.F32.BF16 R52, R12.reuse, R60, R52 ;  /* 0x0000003c0c34723c */ /* 0x040fe20000041834 */
[----:B------:R-:W-:Y:S01]  /*4350*/  IMAD.IADD R56, R0, 0x1, -R223 ;  /* 0x0000000100387824 */ /* 0x000fe200078e0adf */
[----:B------:R-:W-:Y:S01]  /*4360*/  IABS R16, R16 ;  /* 0x0000001000107213 */ /* 0x000fe20000000000 */
[----:B------:R-:W-:Y:S01]  /*4370*/  MUFU.TANH R82, R82 ;  /* 0x0000005200527308 */ /* 0x000fe20000002400 */
[----:B------:R-:W-:Y:S02]  /*4380*/  FMUL.FTZ R20, R20, c[0x0][0x2ec] ;  /* 0x0000bb0014147a20 */ /* 0x000fe40000410000 */
[----:B------:R-:W-:Y:S01]  /*4390*/  FMUL.FTZ R23, R23, c[0x0][0x2ec] ;  /* 0x0000bb0017177a20 */ /* 0x000fe20000410000 */
[----:B------:R-:W-:Y:S01]  /*43a0*/  MOV R60, R210 ;  /* 0x000000d2003c7202 */ /* 0x000fe20000000f00 */
[----:B------:R-:W-:Y:S01]  /*43b0*/  HMMA.16816.F32.BF16 R48, R12, R62, R48 ;  /* 0x0000003e0c30723c */ /* 0x000fe20000041830 */
[----:B------:R-:W-:Y:S01]  /*43c0*/  IABS R210, R212 ;  /* 0x000000d400d27213 */ /* 0x000fe20000000000 */
[----:B------:R-:W-:Y:S01]  /*43d0*/  IMAD.MOV.U32 R212, RZ, RZ, R16 ;  /* 0x000000ffffd47224 */ /* 0x000fe200078e0010 */
[----:B------:R-:W-:Y:S01]  /*43e0*/  IABS R16, R56 ;  /* 0x0000003800107213 */ /* 0x000fe20000000000 */
[----:B------:R-:W-:Y:S01]  /*43f0*/  IMAD.IADD R56, R0, 0x1, -R225 ;  /* 0x0000000100387824 */ /* 0x000fe200078e0ae1 */
[----:B------:R-:W-:Y:S01]  /*4400*/  IADD3 R61, R189, 0x31, RZ ;  /* 0x00000031bd3d7810 */ /* 0x000fe20007ffe0ff */
[----:B------:R-:W-:Y:S01]  /*4410*/  I2F R60, R60 ;  /* 0x0000003c003c7306 */ /* 0x000fe20000201400 */
[----:B------:R-:W-:Y:S01]  /*4420*/  IMAD.MOV.U32 R63, RZ, RZ, R210 ;  /* 0x000000ffff3f7224 */ /* 0x000fe200078e00d2 */
[----:B--2---:R-:W-:Y:S01]  /*4430*/  HMMA.16816.F32.BF16 R156, R32, R184, R156 ;  /* 0x000000b8209c723c */ /* 0x004fe2000004189c */
[----:B------:R-:W-:-:S02]  /*4440*/  FMUL.FTZ R21, R21, c[0x0][0x2ec] ;  /* 0x0000bb0015157a20 */ /* 0x000fc40000410000 */
[----:B------:R-:W-:-:S03]  /*4450*/  IMAD.IADD R62, R0, 0x1, -R61 ;  /* 0x00000001003e7824 */ /* 0x000fc600078e0a3d */
[----:B------:R-:W-:Y:S01]  /*4460*/  I2F R63, R63 ;  /* 0x0000003f003f7306 */ /* 0x000fe20000201400 */
[----:B------:R-:W-:Y:S01]  /*4470*/  IMAD.MOV.U32 R184, RZ, RZ, R16 ;  /* 0x000000ffffb87224 */ /* 0x000fe200078e0010 */
[----:B------:R-:W-:Y:S01]  /*4480*/  IABS R16, R56 ;  /* 0x0000003800107213 */ /* 0x000fe20000000000 */
[C---:B------:R-:W-:Y:S01]  /*4490*/  HMMA.16816.F32.BF16 R152, R32.reuse, R186, R152 ;  /* 0x000000ba2098723c */ /* 0x040fe20000041898 */
[C---:B------:R-:W-:Y:S02]  /*44a0*/  IADD3 R56, R0.reuse, -R227, RZ ;  /* 0x800000e300387210 */ /* 0x040fe40007ffe0ff */
[----:B------:R-:W-:Y:S01]  /*44b0*/  IABS R62, R62 ;  /* 0x0000003e003e7213 */ /* 0x000fe20000000000 */
[----:B------:R-:W-:Y:S01]  /*44c0*/  IMAD.MOV.U32 R185, RZ, RZ, R16 ;  /* 0x000000ffffb97224 */ /* 0x000fe200078e0010 */
[----:B------:R-:W-:Y:S01]  /*44d0*/  IABS R16, R56 ;  /* 0x0000003800107213 */ /* 0x000fe20000000000 */
[----:B------:R-:W-:Y:S01]  /*44e0*/  I2F R17, R17 ;  /* 0x0000001100117306 */ /* 0x000fe20000201400 */
[----:B------:R-:W-:Y:S01]  /*44f0*/  IADD3 R187, R189, 0x49, RZ ;  /* 0x00000049bdbb7810 */ /* 0x000fe20007ffe0ff */
[----:B------:R-:W-:Y:S04]  /*4500*/  HMMA.16816.F32.BF16 R148, R32, R180, R148 ;  /* 0x000000b42094723c */ /* 0x000fe80000041894 */
[----:B------:R-:W-:-:S02]  /*4510*/  IMAD.IADD R56, R0, 0x1, -R187 ;  /* 0x0000000100387824 */ /* 0x000fc400078e0abb */
[----:B------:R-:W-:Y:S01]  /*4520*/  I2F R210, R62 ;  /* 0x0000003e00d27306 */ /* 0x000fe20000201400 */
[----:B------:R-:W-:Y:S01]  /*4530*/  IMAD.MOV.U32 R180, RZ, RZ, R16 ;  /* 0x000000ffffb47224 */ /* 0x000fe200078e0010 */
[C---:B------:R-:W-:Y:S01]  /*4540*/  HMMA.16816.F32.BF16 R144, R32.reuse, R182, R144 ;  /* 0x000000b62090723c */ /* 0x040fe20000041890 */
[----:B------:R-:W-:Y:S01]  /*4550*/  IABS R16, R56 ;  /* 0x0000003800107213 */ /* 0x000fe20000000000 */
[----:B------:R-:W-:Y:S02]  /*4560*/  IMAD.IADD R56, R0, 0x1, -R231 ;  /* 0x0000000100387824 */ /* 0x000fe400078e0ae7 */
[----:B------:R-:W-:Y:S02]  /*4570*/  FMUL.FTZ R57, R157, c[0x0][0x2ec] ;  /* 0x0000bb009d397a20 */ /* 0x000fe40000410000 */
[----:B------:R-:W-:Y:S01]  /*4580*/  FMUL.FTZ R156, R156, c[0x0][0x2ec] ;  /* 0x0000bb009c9c7a20 */ /* 0x000fe20000410000 */
[----:B------:R-:W-:Y:S01]  /*4590*/  IADD3 R183, R189, 0x51, RZ ;  /* 0x00000051bdb77810 */ /* 0x000fe20007ffe0ff */
[----:B------:R-:W-:Y:S01]  /*45a0*/  HMMA.16816.F32.BF16 R140, R32, R176, R140 ;  /* 0x000000b0208c723c */ /* 0x000fe2000004188c */
[----:B------:R-:W-:Y:S01]  /*45b0*/  MOV R182, R16 ;  /* 0x0000001000b67202 */ /* 0x000fe20000000f00 */
[----:B------:R-:W-:Y:S01]  /*45c0*/  MUFU.TANH R57, R57 ;  /* 0x0000003900397308 */ /* 0x000fe20000002400 */
[----:B------:R-:W-:Y:S01]  /*45d0*/  IABS R16, R56 ;  /* 0x0000003800107213 */ /* 0x000fe20000000000 */
[----:B------:R-:W-:-:S02]  /*45e0*/  IMAD.IADD R56, R0, 0x1, -R183 ;  /* 0x0000000100387824 */ /* 0x000fc400078e0ab7 */
[----:B------:R-:W-:Y:S02]  /*45f0*/  FMUL.FTZ R224, R154, c[0x0][0x2ec] ;  /* 0x0000bb009ae07a20 */ /* 0x000fe40000410000 */
[----:B------:R-:W-:Y:S01]  /*4600*/  IMAD.MOV.U32 R177, RZ, RZ, R16 ;  /* 0x000000ffffb17224 */ /* 0x000fe200078e0010 */
[----:B------:R-:W-:Y:S01]  /*4610*/  IABS R16, R56 ;  /* 0x0000003800107213 */ /* 0x000fe20000000000 */
[----:B------:R-:W-:Y:S01]  /*4620*/  IMAD.IADD R56, R0, 0x1, -R233 ;  /* 0x0000000100387824 */ /* 0x000fe200078e0ae9 */
[C---:B------:R-:W-:Y:S01]  /*4630*/  HMMA.16816.F32.BF16 R132, R32.reuse, R172, R132 ;  /* 0x000000ac2084723c */ /* 0x040fe20000041884 */
[----:B------:R1:W-:Y:S01]  /*4640*/  MUFU.TANH R157, R116 ;  /* 0x00000074009d7308 */ /* 0x0003e20000002400 */
[----:B------:R-:W-:Y:S02]  /*4650*/  IMAD.IADD R181, R218, 0x1, -R189 ;  /* 0x00000001dab57824 */ /* 0x000fe400078e0abd */
[----:B------:R-:W-:Y:S01]  /*4660*/  IMAD.MOV.U32 R176, RZ, RZ, R16 ;  /* 0x000000ffffb07224 */ /* 0x000fe200078e0010 */
[----:B------:R-:W-:Y:S01]  /*4670*/  IABS R16, R56 ;  /* 0x0000003800107213 */ /* 0x000fe20000000000 */
[----:B------:R-:W-:Y:S01]  /*4680*/  FMUL.FTZ R154, R155, c[0x0][0x2ec] ;  /* 0x0000bb009b9a7a20 */ /* 0x000fe20000410000 */
[C---:B------:R-:W-:Y:S01]  /*4690*/  IADD3 R56, R0.reuse, -R235, RZ ;  /* 0x800000eb00387210 */ /* 0x040fe20007ffe0ff */
[C---:B------:R-:W-:Y:S01]  /*46a0*/  HMMA.16816.F32.BF16 R136, R32.reuse, R178, R136 ;  /* 0x000000b22088723c */ /* 0x040fe20000041888 */
[----:B------:R-:W-:Y:S01]  /*46b0*/  MUFU.TANH R224, R224 ;  /* 0x000000e000e07308 */ /* 0x000fe20000002400 */
[----:B------:R-:W-:Y:S01]  /*46c0*/  IMAD.MOV.U32 R172, RZ, RZ, R16 ;  /* 0x000000ffffac7224 */ /* 0x000fe200078e0010 */
[----:B------:R-:W-:Y:S01]  /*46d0*/  IABS R16, R56 ;  /* 0x0000003800107213 */ /* 0x000fe20000000000 */
[----:B------:R-:W-:Y:S01]  /*46e0*/  IMAD.IADD R56, R0, 0x1, -R237 ;  /* 0x0000000100387824 */ /* 0x000fe200078e0aed */
[----:B------:R-:W-:Y:S01]  /*46f0*/  IABS R181, R181 ;  /* 0x000000b500b57213 */ /* 0x000fe20000000000 */
[----:B------:R-:W-:Y:S01]  /*4700*/  FMUL.FTZ R155, R149, c[0x0][0x2ec] ;  /* 0x0000bb00959b7a20 */ /* 0x000fe20000410000 */
[C---:B------:R-:W-:Y:S01]  /*4710*/  IADD3 R179, R189.reuse, 0x61, RZ ;  /* 0x00000061bdb37810 */ /* 0x040fe20007ffe0ff */
[----:B------:R-:W-:Y:S01]  /*4720*/  HMMA.16816.F32.BF16 R128, R32, R174, R128 ;  /* 0x000000ae2080723c */ /* 0x000fe20000041880 */
[----:B------:R-:W-:Y:S01]  /*4730*/  IADD3 R178, R189, 0x78, RZ ;  /* 0x00000078bdb27810 */ /* 0x000fe20007ffe0ff */
[----:B------:R-:W-:Y:S01]  /*4740*/  MUFU.TANH R154, R154 ;  /* 0x0000009a009a7308 */ /* 0x000fe20000002400 */
[----:B------:R-:W-:Y:S01]  /*4750*/  FMUL.FTZ R151, R151, c[0x0][0x2ec] ;  /* 0x0000bb0097977a20 */ /* 0x000fe20000410000 */
[----:B-1----:R-:W-:Y:S01]  /*4760*/  IADD3 R116, -R199, R230, RZ ;  /* 0x000000e6c7747210 */ /* 0x002fe20007ffe1ff */
[----:B------:R-:W-:-:S02]  /*4770*/  FMUL.FTZ R148, R148, c[0x0][0x2ec] ;  /* 0x0000bb0094947a20 */ /* 0x000fc40000410000 */
[----:B------:R-:W-:Y:S01]  /*4780*/  IMAD.MOV.U32 R174, RZ, RZ, R16 ;  /* 0x000000ffffae7224 */ /* 0x000fe200078e0010 */
[----:B------:R-:W-:Y:S01]  /*4790*/  IABS R16, R56 ;  /* 0x0000003800107213 */ /* 0x000fe20000000000 */
[C---:B------:R-:W-:Y:S01]  /*47a0*/  HMMA.16816.F32.BF16 R124, R32.reuse, R168, R124 ;  /* 0x000000a8207c723c */ /* 0x040fe2000004187c */
[----:B------:R-:W-:Y:S01]  /*47b0*/  IADD3 R56, R0, -R179, RZ ;  /* 0x800000b300387210 */ /* 0x000fe20007ffe0ff */
[----:B------:R-:W-:Y:S01]  /*47c0*/  I2F R181, R181 ;  /* 0x000000b500b57306 */ /* 0x000fe20000201400 */
[----:B------:R-:W-:Y:S01]  /*47d0*/  FMUL.FTZ R152, R152, c[0x0][0x2ec] ;  /* 0x0000bb0098987a20 */ /* 0x000fe20000410000 */
[----:B------:R-:W-:Y:S01]  /*47e0*/  IABS R116, R116 ;  /* 0x0000007400747213 */ /* 0x000fe20000000000 */
[----:B------:R-:W-:Y:S02]  /*47f0*/  FMUL.FTZ R153, R153, c[0x0][0x2ec] ;  /* 0x0000bb0099997a20 */ /* 0x000fe40000410000 */
[----:B------:R-:W-:Y:S01]  /*4800*/  IMAD.MOV.U32 R168, RZ, RZ, R16 ;  /* 0x000000ffffa87224 */ /* 0x000fe200078e0010 */
[----:B------:R-:W-:Y:S01]  /*4810*/  IABS R16, R56 ;  /* 0x0000003800107213 */ /* 0x000fe20000000000 */
[----:B------:R-:W-:Y:S01]  /*4820*/  IMAD.IADD R56, R0, 0x1, -R247 ;  /* 0x0000000100387824 */ /* 0x000fe200078e0af7 */
[----:B------:R-:W-:Y:S01]  /*4830*/  HMMA.16816.F32.BF16 R120, R32, R170, R120 ;  /* 0x000000aa2078723c */ /* 0x000fe20000041878 */
[----:B------:R-:W1:Y:S01]  /*4840*/  MUFU.TANH R113, R148 ;  /* 0x0000009400717308 */ /* 0x000e620000002400 */
[----:B------:R-:W-:-:S02]  /*4850*/  IMAD.IADD R62, R218, 0x1, -R205 ;  /* 0x00000001da3e7824 */ /* 0x000fc400078e0acd */
[----:B------:R-:W-:Y:S02]  /*4860*/  FMUL.FTZ R137, R137, c[0x0][0x2ec] ;  /* 0x0000bb0089897a20 */ /* 0x000fe40000410000 */
[----:B------:R-:W-:Y:S01]  /*4870*/  FMUL.FTZ R140, R140, c[0x0][0x2ec] ;  /* 0x0000bb008c8c7a20 */ /* 0x000fe20000410000 */
[----:B------:R-:W-:Y:S01]  /*4880*/  IABS R62, R62 ;  /* 0x0000003e003e7213 */ /* 0x000fe20000000000 */
[----:B------:R-:W-:Y:S01]  /*4890*/  IMAD.MOV.U32 R170, RZ, RZ, R16 ;  /* 0x000000ffffaa7224 */ /* 0x000fe200078e0010 */
[----:B------:R-:W-:Y:S01]  /*48a0*/  IABS R16, R56 ;  /* 0x0000003800107213 */ /* 0x000fe20000000000 */
[----:B------:R-:W-:Y:S01]  /*48b0*/  HMMA.16816.F32.BF16 R52, R32, R164, R52 ;  /* 0x000000a42034723c */ /* 0x000fe20000041834 */
[----:B------:R-:W-:Y:S01]  /*48c0*/  IADD3 R56, R0, -R249, RZ ;  /* 0x800000f900387210 */ /* 0x000fe20007ffe0ff */
[----:B------:R-:W2:Y:S01]  /*48d0*/  I2F R116, R116 ;  /* 0x0000007400747306 */ /* 0x000ea20000201400 */
[----:B------:R-:W-:Y:S02]  /*48e0*/  FMUL.FTZ R136, R136, c[0x0][0x2ec] ;  /* 0x0000bb0088887a20 */ /* 0x000fe40000410000 */
[----:B------:R-:W-:-:S02]  /*48f0*/  FMUL.FTZ R139, R139, c[0x0][0x2ec] ;  /* 0x0000bb008b8b7a20 */ /* 0x000fc40000410000 */
[----:B------:R-:W-:Y:S01]  /*4900*/  IMAD.MOV.U32 R164, RZ, RZ, R16 ;  /* 0x000000ffffa47224 */ /* 0x000fe200078e0010 */
[----:B------:R-:W-:Y:S01]  /*4910*/  IABS R16, R56 ;  /* 0x0000003800107213 */ /* 0x000fe20000000000 */
[----:B------:R-:W-:Y:S01]  /*4920*/  IMAD.IADD R56, R0, 0x1, -R245 ;  /* 0x0000000100387824 */ /* 0x000fe200078e0af5 */
[C---:B------:R-:W-:Y:S01]  /*4930*/  HMMA.16816.F32.BF16 R48, R32.reuse, R166, R48 ;  /* 0x000000a62030723c */ /* 0x040fe20000041830 */
[----:B-1----:R-:W-:Y:S01]  /*4940*/  FFMA.FTZ R113, R200, -UR4, R113 ;  /* 0x80000004c8717c23 */ /* 0x002fe20008010071 */
[----:B------:R-:W1:Y:S01]  /*4950*/  MUFU.TANH R137, R137 ;  /* 0x0000008900897308 */ /* 0x000e620000002400 */
[----:B------:R-:W-:Y:S01]  /*4960*/  IMAD.MOV.U32 R165, RZ, RZ, R16 ;  /* 0x000000ffffa57224 */ /* 0x000fe200078e0010 */
[----:B------:R-:W-:Y:S01]  /*4970*/  IABS R16, R56 ;  /* 0x0000003800107213 */ /* 0x000fe20000000000 */
[----:B------:R-:W-:Y:S02]  /*4980*/  FMUL.FTZ R138, R138, c[0x0][0x2ec] ;  /* 0x0000bb008a8a7a20 */ /* 0x000fe40000410000 */
[----:B------:R-:W-:Y:S01]  /*4990*/  IADD3 R167, R189, 0x71, RZ ;  /* 0x00000071bda77810 */ /* 0x000fe20007ffe0ff */
[C---:B------:R-:W-:Y:S01]  /*49a0*/  HMMA.16816.F32.BF16 R44, R32.reuse, R160, R44 ;  /* 0x000000a0202c723c */ /* 0x040fe2000004182c */
[----:B------:R-:W-:Y:S01]  /*49b0*/  IMAD.MOV.U32 R166, RZ, RZ, R16 ;  /* 0x000000ffffa67224 */ /* 0x000fe200078e0010 */
[----:B------:R3:W-:Y:S01]  /*49c0*/  MUFU.TANH R161, R156 ;  /* 0x0000009c00a17308 */ /* 0x0007e20000002400 */
[----:B------:R-:W-:Y:S01]  /*49d0*/  IADD3 R56, R0, -R167, RZ ;  /* 0x800000a700387210 */ /* 0x000fe20007ffe0ff */
[----:B--2---:R-:W-:Y:S01]  /*49e0*/  FFMA.FTZ R111, R116, -UR4, R111 ;  /* 0x80000004746f7c23 */ /* 0x004fe2000801006f */
[----:B------:R-:W-:Y:S01]  /*49f0*/  IADD3 R116, -R223, R218, RZ ;  /* 0x000000dadf747210 */ /* 0x000fe20007ffe1ff */
[----:B------:R-:W-:Y:S01]  /*4a00*/  FMUL.FTZ R134, R134, c[0x0][0x2ec] ;  /* 0x0000bb0086867a20 */ /* 0x000fe20000410000 */
[----:B------:R-:W-:Y:S01]  /*4a10*/  IABS R16, R56 ;  /* 0x0000003800107213 */ /* 0x000fe20000000000 */
[----:B------:R-:W-:Y:S01]  /*4a20*/  IMAD.IADD R56, R0, 0x1, -R178 ;  /* 0x0000000100387824 */ /* 0x000fe200078e0ab2 */
[----:B------:R-:W-:Y:S01]  /*4a30*/  HMMA.16816.F32.BF16 R36, R32, R64, R36 ;  /* 0x000000402024723c */ /* 0x000fe20000041824 */
[----:B------:R-:W-:Y:S01]  /*4a40*/  IMAD.IADD R160, R218, 0x1, -R191 ;  /* 0x00000001daa07824 */ /* 0x000fe200078e0abf */
[----:B------:R-:W-:Y:S01]  /*4a50*/  I2F R62, R62 ;  /* 0x0000003e003e7306 */ /* 0x000fe20000201400 */
[----:B------:R-:W-:Y:S01]  /*4a60*/  IMAD.MOV.U32 R186, RZ, RZ, R16 ;  /* 0x000000ffffba7224 */ /* 0x000fe200078e0010 */
[----:B------:R-:W-:Y:S01]  /*4a70*/  IABS R16, R56 ;  /* 0x0000003800107213 */ /* 0x000fe20000000000 */
[----:B-1----:R-:W-:Y:S01]  /*4a80*/  FFMA.FTZ R137, R60, -UR4, R137 ;  /* 0x800000043c897c23 */ /* 0x002fe20008010089 */
[----:B------:R-:W-:Y:S01]  /*4a90*/  IADD3 R56, -R193, R218, RZ ;  /* 0x000000dac1387210 */ /* 0x000fe20007ffe1ff */
[----:B------:R-:W-:Y:S01]  /*4aa0*/  FMUL.FTZ R60, R92, c[0x0][0x2ec] ;  /* 0x0000bb005c3c7a20 */ /* 0x000fe20000410000 */
[----:B------:R-:W-:Y:S01]  /*4ab0*/  IABS R160, R160 ;  /* 0x000000a000a07213 */ /* 0x000fe20000000000 */
[----:B------:R-:W-:Y:S01]  /*4ac0*/  IMAD.MOV.U32 R244, RZ, RZ, R16 ;  /* 0x000000fffff47224 */ /* 0x000fe200078e0010 */
[----:B------:R-:W-:Y:S01]  /*4ad0*/  IABS R56, R56 ;  /* 0x0000003800387213 */ /* 0x000fe20000000000 */
[----:B------:R-:W-:Y:S01]  /*4ae0*/  IMAD.IADD R16, R216, 0x1, -R189 ;  /* 0x00000001d8107824 */ /* 0x000fe200078e0abd */
[-C--:B------:R-:W-:Y:S01]  /*4af0*/  IADD3 R64, -R189, R230.reuse, RZ ;  /* 0x000000e6bd407210 */ /* 0x080fe20007ffe1ff */
[C---:B------:R-:W-:Y:S01]  /*4b00*/  HMMA.16816.F32.BF16 R40, R12.reuse, R58, R40 ;  /* 0x0000003a0c28723c */ /* 0x040fe20000041828 */
[----:B------:R1:W2:Y:S01]  /*4b10*/  I2F R65, R56 ;  /* 0x0000003800417306 */ /* 0x0002a20000201400 */
[----:B---3--:R-:W-:Y:S01]  /*4b20*/  IADD3 R156, -R197, R230, RZ ;  /* 0x000000e6c59c7210 */ /* 0x008fe20007ffe1ff */
[----:B------:R-:W-:Y:S01]  /*4b30*/  FMUL.FTZ R92, R94, c[0x0][0x2ec] ;  /* 0x0000bb005e5c7a20 */ /* 0x000fe20000410000 */
[----:B------:R-:W-:Y:S01]  /*4b40*/  IABS R16, R16 ;  /* 0x0000001000107213 */ /* 0x000fe20000000000 */
[----:B------:R-:W-:Y:S01]  /*4b50*/  FMUL.FTZ R133, R133, c[0x0][0x2ec] ;  /* 0x0000bb0085857a20 */ /* 0x000fe20000410000 */
[----:B------:R-:W-:Y:S01]  /*4b60*/  IABS R64, R64 ;  /* 0x0000004000407213 */ /* 0x000fe20000000000 */
[----:B------:R-:W-:Y:S01]  /*4b70*/  FMUL.FTZ R59, R118, c[0x0][0x2ec] ;  /* 0x0000bb00763b7a20 */ /* 0x000fe20000410000 */
[----:B------:R-:W-:Y:S01]  /*4b80*/  IABS R156, R156 ;  /* 0x0000009c009c7213 */ /* 0x000fe20000000000 */
[----:B------:R-:W-:Y:S01]  /*4b90*/  I2F R160, R160 ;  /* 0x000000a000a07306 */ /* 0x000fe20000201400 */
[----:B------:R-:W-:Y:S01]  /*4ba0*/  IMAD.IADD R118, R218, 0x1, -R199 ;  /* 0x00000001da767824 */ /* 0x000fe200078e0ac7 */
[----:B------:R-:W-:Y:S01]  /*4bb0*/  HMMA.16816.F32.BF16 R8, R12, R18, R8 ;  /* 0x000000120c08723c */ /* 0x000fe20000041808 */
[----:B------:R-:W-:Y:S01]  /*4bc0*/  FMUL.FTZ R58, R158, c[0x0][0x2ec] ;  /* 0x0000bb009e3a7a20 */ /* 0x000fe20000410000 */
[----:B------:R-:W-:Y:S01]  /*4bd0*/  IABS R116, R116 ;  /* 0x0000007400747213 */ /* 0x000fe20000000000 */
[----:B------:R-:W-:Y:S01]  /*4be0*/  IMAD.IADD R158, R230, 0x1, -R205 ;  /* 0x00000001e69e7824 */ /* 0x000fe200078e0acd */
[----:B------:R-:W-:Y:S01]  /*4bf0*/  IABS R118, R118 ;  /* 0x0000007600767213 */ /* 0x000fe20000000000 */
[----:B------:R-:W-:Y:S01]  /*4c00*/  FMUL.FTZ R54, R54, c[0x0][0x2ec] ;  /* 0x0000bb0036367a20 */ /* 0x000fe20000410000 */
[----:B------:R-:W3:Y:S01]  /*4c10*/  I2F R16, R16 ;  /* 0x0000001000107306 */ /* 0x000ee20000201400 */
[----:B-1----:R-:W-:Y:S01]  /*4c20*/  IMAD.IADD R56, R216, 0x1, -R193 ;  /* 0x00000001d8387824 */ /* 0x002fe200078e0ac1 */
[----:B------:R-:W-:Y:S01]  /*4c30*/  IABS R158, R158 ;  /* 0x0000009e009e7213 */ /* 0x000fe20000000000 */
[----:B--2---:R-:W-:-:S02]  /*4c40*/  FFMA.FTZ R224, R65, -UR4, R224 ;  /* 0x8000000441e07c23 */ /* 0x004fc400080100e0 */
[----:B------:R-:W-:Y:S01]  /*4c50*/  FMUL.FTZ R50, R50, c[0x0][0x2ec] ;  /* 0x0000bb0032327a20 */ /* 0x000fe20000410000 */
[----:B------:R-:W-:Y:S01]  /*4c60*/  IABS R56, R56 ;  /* 0x0000003800387213 */ /* 0x000fe20000000000 */
[C---:B------:R-:W-:Y:S01]  /*4c70*/  HMMA.16816.F32.BF16 R40, R32.reuse, R162, R40 ;  /* 0x000000a22028723c */ /* 0x040fe20000041828 */
[----:B------:R-:W1:Y:S01]  /*4c80*/  MUFU.TANH R65, R155 ;  /* 0x0000009b00417308 */ /* 0x000e620000002400 */
[----:B------:R-:W-:Y:S02]  /*4c90*/  FMUL.FTZ R129, R129, c[0x0][0x2ec] ;  /* 0x0000bb0081817a20 */ /* 0x000fe40000410000 */
[----:B------:R-:W-:Y:S02]  /*4ca0*/  IMAD.MOV.U32 R173, RZ, RZ, R56 ;  /* 0x000000ffffad7224 */ /* 0x000fe400078e0038 */
[----:B------:R-:W-:Y:S01]  /*4cb0*/  FFMA.FTZ R56, R2, -UR4, R161 ;  /* 0x8000000402387c23 */ /* 0x000fe200080100a1 */
[----:B------:R-:W-:Y:S01]  /*4cc0*/  IADD3 R162, R0, -R214, RZ ;  /* 0x800000d600a27210 */ /* 0x000fe20007ffe0ff */
[----:B------:R-:W-:Y:S01]  /*4cd0*/  FFMA.FTZ R2, R190, -UR4, R57 ;  /* 0x80000004be027c23 */ /* 0x000fe20008010039 */
[----:B------:R-:W-:Y:S01]  /*4ce0*/  I2F R64, R64 ;  /* 0x0000004000407306 */ /* 0x000fe20000201400 */
[----:B------:R-:W-:Y:S01]  /*4cf0*/  FMUL.FTZ R57, R159, c[0x0][0x2ec] ;  /* 0x0000bb009f397a20 */ /* 0x000fe20000410000 */
[----:B------:R-:W-:Y:S01]  /*4d00*/  FSEL R159, R56, -INF , !P4 ;  /* 0xff800000389f7808 */ /* 0x000fe20006000000 */
[----:B---3--:R-:W-:Y:S01]  /*4d10*/  FFMA.FTZ R157, R16, -UR4, R157 ;  /* 0x80000004109d7c23 */ /* 0x008fe2000801009d */
[----:B------:R-:W-:Y:S01]  /*4d20*/  IADD3 R163, -R201, R230, RZ ;  /* 0x000000e6c9a37210 */ /* 0x000fe20007ffe1ff */
[----:B------:R-:W-:Y:S01]  /*4d30*/  IMAD.IADD R16, R230, 0x1, -R193 ;  /* 0x00000001e6107824 */ /* 0x000fe200078e0ac1 */
[----:B------:R-:W-:Y:S01]  /*4d40*/  FSEL R2, R2, -INF , !P3 ;  /* 0xff80000002027808 */ /* 0x000fe20005800000 */
[----:B------:R-:W-:Y:S01]  /*4d50*/  IMAD.IADD R0, R216, 0x1, -R191 ;  /* 0x00000001d8007824 */ /* 0x000fe200078e0abf */
[----:B------:R-:W2:Y:S01]  /*4d60*/  MUFU.TANH R57, R57 ;  /* 0x0000003900397308 */ /* 0x000ea20000002400 */
[----:B-1----:R-:W-:Y:S01]  /*4d70*/  FFMA.FTZ R202, R202, -UR4, R65 ;  /* 0x80000004caca7c23 */ /* 0x002fe20008010041 */
[----:B------:R-:W-:Y:S01]  /*4d80*/  IABS R16, R16 ;  /* 0x0000001000107213 */ /* 0x000fe20000000000 */
[----:B------:R-:W-:Y:S01]  /*4d90*/  IMAD.IADD R56, R216, 0x1, -R205 ;  /* 0x00000001d8387824 */ /* 0x000fe200078e0acd */
[----:B------:R-:W-:Y:S01]  /*4da0*/  FSEL R157, R157, -INF , !P4 ;  /* 0xff8000009d9d7808 */ /* 0x000fe20006000000 */
[----:B------:R-:W-:Y:S01]  /*4db0*/  HMMA.16816.F32.BF16 R32, R32, R66, R8 ;  /* 0x000000422020723c */ /* 0x000fe20000041808 */
[----:B------:R-:W-:Y:S01]  /*4dc0*/  IABS R0, R0 ;  /* 0x0000000000007213 */ /* 0x000fe20000000000 */
[----:B------:R-:W-:Y:S01]  /*4dd0*/  IMAD.MOV.U32 R175, RZ, RZ, R16 ;  /* 0x000000ffffaf7224 */ /* 0x000fe200078e0010 */
[----:B------:R-:W1:Y:S01]  /*4de0*/  MUFU.TANH R58, R58 ;  /* 0x0000003a003a7308 */ /* 0x000e620000002400 */
[----:B------:R-:W-:Y:S01]  /*4df0*/  IABS R163, R163 ;  /* 0x000000a300a37213 */ /* 0x000fe20000000000 */
[----:B------:R-:W-:Y:S01]  /*4e00*/  FMUL.FTZ R131, R131, c[0x0][0x2ec] ;  /* 0x0000bb0083837a20 */ /* 0x000fe20000410000 */
[----:B------:R-:W-:Y:S01]  /*4e10*/  IABS R56, R56 ;  /* 0x0000003800387213 */ /* 0x000fe20000000000 */
[----:B------:R-:W-:Y:S01]  /*4e20*/  FMUL.FTZ R127, R127, c[0x0][0x2ec] ;  /* 0x0000bb007f7f7a20 */ /* 0x000fe20000410000 */
[----:B------:R-:W-:Y:S01]  /*4e30*/  IABS R162, R162 ;  /* 0x000000a200a27213 */ /* 0x000fe20000000000 */
[----:B------:R-:W-:-:S02]  /*4e40*/  FMUL.FTZ R53, R53, c[0x0][0x2ec] ;  /* 0x0000bb0035357a20 */ /* 0x000fc40000410000 */
[----:B--2---:R-:W-:Y:S01]  /*4e50*/  FFMA.FTZ R160, R160, -UR4, R57 ;  /* 0x80000004a0a07c23 */ /* 0x004fe20008010039 */
[----:B------:R-:W-:Y:S01]  /*4e60*/  IADD3 R57, -R195, R218, RZ ;  /* 0x000000dac3397210 */ /* 0x000fe20007ffe1ff */
[----:B------:R-:W2:Y:S01]  /*4e70*/  MUFU.TANH R59, R59 ;  /* 0x0000003b003b7308 */ /* 0x000ea20000002400 */
[----:B------:R-:W-:Y:S02]  /*4e80*/  FMUL.FTZ R49, R49, c[0x0][0x2ec] ;  /* 0x0000bb0031317a20 */ /* 0x000fe40000410000 */
[----:B------:R-:W-:Y:S01]  /*4e90*/  IABS R16, R57 ;  /* 0x0000003900107213 */ /* 0x000fe20000000000 */
[----:B------:R-:W-:Y:S01]  /*4ea0*/  IMAD.IADD R57, R216, 0x1, -R195 ;  /* 0x00000001d8397824 */ /* 0x000fe200078e0ac3 */
[----:B------:R-:W-:Y:S01]  /*4eb0*/  IADD3 R195, -R195, R230, RZ ;  /* 0x000000e6c3c37210 */ /* 0x000fe20007ffe1ff */
[----:B-1----:R-:W-:Y:S01]  /*4ec0*/  FFMA.FTZ R181, R181, -UR4, R58 ;  /* 0x80000004b5b57c23 */ /* 0x002fe2000801003a */
[----:B------:R-:W-:Y:S01]  /*4ed0*/  FSEL R160, R160, -INF , !P3 ;  /* 0xff800000a0a07808 */ /* 0x000fe20005800000 */
[----:B------:R-:W-:Y:S01]  /*4ee0*/  IMAD.MOV.U32 R189, RZ, RZ, R16 ;  /* 0x000000ffffbd7224 */ /* 0x000fe200078e0010 */
[----:B------:R-:W-:Y:S01]  /*4ef0*/  IABS R16, R57 ;  /* 0x0000003900107213 */ /* 0x000fe20000000000 */
[----:B------:R-:W-:Y:S01]  /*4f00*/  IMAD.IADD R57, R218, 0x1, -R197 ;  /* 0x00000001da397824 */ /* 0x000fe200078e0ac5 */
[----:B------:R-:W-:Y:S01]  /*4f10*/  IABS R195, R195 ;  /* 0x000000c300c37213 */ /* 0x000fe20000000000 */
[----:B------:R-:W-:Y:S01]  /*4f20*/  I2F R118, R118 ;  /* 0x0000007600767306 */ /* 0x000fe20000201400 */
[----:B------:R-:W-:Y:S01]  /*4f30*/  FSEL R181, R181, -INF , !P4 ;  /* 0xff800000b5b57808 */ /* 0x000fe20006000000 */
[----:B------:R-:W-:-:S02]  /*4f40*/  IMAD.IADD R58, R216, 0x1, -R209 ;  /* 0x00000001d83a7824 */ /* 0x000fc400078e0ad1 */
[----:B------:R-:W-:Y:S01]  /*4f50*/  IMAD.MOV.U32 R190, RZ, RZ, R195 ;  /* 0x000000ffffbe7224 */ /* 0x000fe200078e00c3 */
[----:B------:R-:W-:Y:S01]  /*4f60*/  IABS R195, R57 ;  /* 0x0000003900c37213 */ /* 0x000fe20000000000 */
[C---:B------:R-:W-:Y:S01]  /*4f70*/  IMAD.IADD R57, R216.reuse, 0x1, -R197 ;  /* 0x00000001d8397824 */ /* 0x040fe200078e0ac5 */
[----:B------:R-:W-:Y:S01]  /*4f80*/  IABS R58, R58 ;  /* 0x0000003a003a7213 */ /* 0x000fe20000000000 */
[----:B------:R1:W3:Y:S01]  /*4f90*/  I2F R193, R16 ;  /* 0x0000001000c17306 */ /* 0x0002e20000201400 */
[----:B------:R-:W-:Y:S02]  /*4fa0*/  IMAD.IADD R197, R216, 0x1, -R213 ;  /* 0x00000001d8c57824 */ /* 0x000fe400078e0ad5 */
[----:B--2---:R-:W-:Y:S02]  /*4fb0*/  FFMA.FTZ R64, R64, -UR4, R59 ;  /* 0x8000000440407c23 */ /* 0x004fe4000801003b */
[----:B------:R-:W-:Y:S01]  /*4fc0*/  FMUL.FTZ R59, R119, c[0x0][0x2ec] ;  /* 0x0000bb00773b7a20 */ /* 0x000fe20000410000 */
[----:B------:R-:W-:Y:S01]  /*4fd0*/  IABS R197, R197 ;  /* 0x000000c500c57213 */ /* 0x000fe20000000000 */
[----:B------:R-:W-:Y:S01]  /*4fe0*/  IMAD.IADD R119, R218, 0x1, -R211 ;  /* 0x00000001da777824 */ /* 0x000fe200078e0ad3 */
[----:B------:R-:W2:Y:S01]  /*4ff0*/  I2F R189, R189 ;  /* 0x000000bd00bd7306 */ /* 0x000ea20000201400 */
[----:B------:R-:W-:Y:S01]  /*5000*/  FSEL R64, R64, -INF , !P4 ;  /* 0xff80000040407808 */ /* 0x000fe20006000000 */
[----:B------:R-:W-:Y:S01]  /*5010*/  FMUL.FTZ R126, R126, c[0x0][0x2ec] ;  /* 0x0000bb007e7e7a20 */ /* 0x000fe20000410000 */
[----:B------:R-:W-:Y:S01]  /*5020*/  ISETP.GE.AND P4, PT, R205, UR13, PT ;  /* 0x0000000dcd007c0c */ /* 0x000fe2000bf86270 */
[----:B------:R-:W-:Y:S01]  /*5030*/  FMUL.FTZ R45, R45, c[0x0][0x2ec] ;  /* 0x0000bb002d2d7a20 */ /* 0x000fe20000410000 */
[----:B------:R-:W-:Y:S01]  /*5040*/  IABS R119, R119 ;  /* 0x0000007700777213 */ /* 0x000fe20000000000 */
[----:B------:R-:W-:Y:S01]  /*5050*/  FMUL.FTZ R47, R47, c[0x0][0x2ec] ;  /* 0x0000bb002f2f7a20 */ /* 0x000fe20000410000 */
[----:B-1----:R-:W-:Y:S01]  /*5060*/  IABS R16, R57 ;  /* 0x0000003900107213 */ /* 0x002fe20000000000 */
[----:B------:R1:W-:Y:S01]  /*5070*/  MUFU.TANH R65, R151 ;  /* 0x0000009700417308 */ /* 0x0003e20000002400 */
[----:B---3--:R-:W-:-:S02]  /*5080*/  FFMA.FTZ R112, R193, -UR4, R112 ;  /* 0x80000004c1707c23 */ /* 0x008fc40008010070 */
[C---:B------:R-:W-:Y:S02]  /*5090*/  IMAD.IADD R57, R216.reuse, 0x1, -R201 ;  /* 0x00000001d8397824 */ /* 0x040fe400078e0ac9 */
[----:B------:R-:W-:Y:S02]  /*50a0*/  IMAD.MOV.U32 R171, RZ, RZ, R16 ;  /* 0x000000ffffab7224 */ /* 0x000fe400078e0010 */
[C---:B------:R-:W-:Y:S01]  /*50b0*/  IMAD.IADD R16, R216.reuse, 0x1, -R199 ;  /* 0x00000001d8107824 */ /* 0x040fe200078e0ac7 */
[----:B------:R-:W-:Y:S01]  /*50c0*/  I2F R156, R156 ;  /* 0x0000009c009c7306 */ /* 0x000fe20000201400 */
[----:B--2---:R-:W-:Y:S01]  /*50d0*/  FFMA.FTZ R154, R189, -UR4, R154 ;  /* 0x80000004bd9a7c23 */ /* 0x004fe2000801009a */
[----:B------:R-:W-:Y:S01]  /*50e0*/  IABS R57, R57 ;  /* 0x0000003900397213 */ /* 0x000fe20000000000 */
[----:B------:R-:W-:Y:S01]  /*50f0*/  IMAD.IADD R193, R216, 0x1, -R219 ;  /* 0x00000001d8c17824 */ /* 0x000fe200078e0adb */
[----:B------:R-:W-:Y:S01]  /*5100*/  IABS R16, R16 ;  /* 0x0000001000107213 */ /* 0x000fe20000000000 */
[----:B------:R-:W-:-:S02]  /*5110*/  FMUL.FTZ R36, R36, c[0x0][0x2ec] ;  /* 0x0000bb0024247a20 */ /* 0x000fc40000410000 */
[----:B------:R-:W-:Y:S01]  /*5120*/  FMUL.FTZ R38, R38, c[0x0][0x2ec] ;  /* 0x0000bb0026267a20 */ /* 0x000fe20000410000 */
[----:B------:R-:W2:Y:S01]  /*5130*/  I2F R171, R171 ;  /* 0x000000ab00ab7306 */ /* 0x000ea20000201400 */
[----:B-1----:R-:W-:Y:S01]  /*5140*/  FSEL R151, R112, -INF , !P1 ;  /* 0xff80000070977808 */ /* 0x002fe20004800000 */
[----:B------:R-:W-:Y:S01]  /*5150*/  IMAD.MOV.U32 R169, RZ, RZ, R16 ;  /* 0x000000ffffa97224 */ /* 0x000fe200078e0010 */
[----:B------:R-:W-:Y:S01]  /*5160*/  IABS R193, R193 ;  /* 0x000000c100c17213 */ /* 0x000fe20000000000 */
[----:B------:R-:W-:Y:S02]  /*5170*/  FMUL.FTZ R112, R109, c[0x0][0x2ec] ;  /* 0x0000bb006d707a20 */ /* 0x000fe40000410000 */
[----:B------:R-:W-:Y:S02]  /*5180*/  IMAD.IADD R16, R218, 0x1, -R201 ;  /* 0x00000001da107824 */ /* 0x000fe400078e0ac9 */
[----:B------:R-:W1:Y:S01]  /*5190*/  MUFU.TANH R189, R110 ;  /* 0x0000006e00bd7308 */ /* 0x000e620000002400 */
[----:B------:R-:W-:-:S02]  /*51a0*/  FMUL.FTZ R46, R46, c[0x0][0x2ec] ;  /* 0x0000bb002e2e7a20 */ /* 0x000fc40000410000 */
[----:B------:R-:W-:Y:S01]  /*51b0*/  IABS R16, R16 ;  /* 0x0000001000107213 */ /* 0x000fe20000000000 */
[----:B------:R-:W-:Y:S02]  /*51c0*/  FMUL.FTZ R51, R51, c[0x0][0x2ec] ;  /* 0x0000bb0033337a20 */ /* 0x000fe40000410000 */
[----:B------:R-:W-:Y:S02]  /*51d0*/  FMUL.FTZ R12, R22, c[0x0][0x2ec] ;  /* 0x0000bb00160c7a20 */ /* 0x000fe40000410000 */
[----:B------:R-:W-:Y:S01]  /*51e0*/  MUFU.TANH R199, R152 ;  /* 0x0000009800c77308 */ /* 0x000fe20000002400 */
[----:B--2---:R-:W-:Y:S02]  /*51f0*/  FFMA.FTZ R109, R171, -UR4, R108 ;  /* 0x80000004ab6d7c23 */ /* 0x004fe4000801006c */
[----:B------:R-:W-:Y:S02]  /*5200*/  FFMA.FTZ R171, R118, -UR4, R65 ;  /* 0x8000000476ab7c23 */ /* 0x000fe40008010041 */
[----:B------:R-:W-:-:S02]  /*5210*/  IMAD.IADD R65, R218, 0x1, -R215 ;  /* 0x00000001da417824 */ /* 0x000fc400078e0ad7 */
[----:B------:R-:W-:Y:S01]  /*5220*/  IMAD.IADD R118, R230, 0x1, -R221 ;  /* 0x00000001e6767824 */ /* 0x000fe200078e0add */
[----:B------:R-:W2:Y:S01]  /*5230*/  I2F R175, R175 ;  /* 0x000000af00af7306 */ /* 0x000ea20000201400 */
[----:B-1----:R-:W-:Y:S01]  /*5240*/  FFMA.FTZ R110, R156, -UR4, R189 ;  /* 0x800000049c6e7c23 */ /* 0x002fe200080100bd */
[----:B------:R-:W-:Y:S01]  /*5250*/  IABS R65, R65 ;  /* 0x0000004100417213 */ /* 0x000fe20000000000 */
[--C-:B------:R-:W-:Y:S01]  /*5260*/  IMAD.IADD R156, R218, 0x1, -R221.reuse ;  /* 0x00000001da9c7824 */ /* 0x100fe200078e0add */
[----:B------:R-:W-:Y:S01]  /*5270*/  FSEL R189, R113, -INF , !P0 ;  /* 0xff80000071bd7808 */ /* 0x000fe20004000000 */
[----:B------:R-:W-:Y:S01]  /*5280*/  FMUL.FTZ R113, R146, c[0x0][0x2ec] ;  /* 0x0000bb0092717a20 */ /* 0x000fe20000410000 */
[----:B------:R-:W-:Y:S01]  /*5290*/  FSEL R110, R110, -INF , !P0 ;  /* 0xff8000006e6e7808 */ /* 0x000fe20004000000 */
[----:B------:R-:W-:Y:S01]  /*52a0*/  FMUL.FTZ R146, R147, c[0x0][0x2ec] ;  /* 0x0000bb0093927a20 */ /* 0x000fe20000410000 */
[----:B------:R-:W1:Y:S01]  /*52b0*/  I2F R173, R173 ;  /* 0x000000ad00ad7306 */ /* 0x000e620000201400 */
[----:B------:R-:W-:Y:S01]  /*52c0*/  FSEL R147, R202, -INF , !P6 ;  /* 0xff800000ca937808 */ /* 0x000fe20007000000 */
[----:B------:R-:W-:Y:S01]  /*52d0*/  FMUL.FTZ R13, R40, c[0x0][0x2ec] ;  /* 0x0000bb00280d7a20 */ /* 0x000fe20000410000 */
[----:B------:R-:W-:Y:S01]  /*52e0*/  FSEL R171, R171, -INF , !P6 ;  /* 0xff800000abab7808 */ /* 0x000fe20007000000 */
[----:B------:R-:W-:Y:S01]  /*52f0*/  FMUL.FTZ R14, R41, c[0x0][0x2ec] ;  /* 0x0000bb00290e7a20 */ /* 0x000fe20000410000 */
[----:B------:R-:W-:Y:S01]  /*5300*/  IADD3 R202, -R225, R216, RZ ;  /* 0x000000d8e1ca7210 */ /* 0x000fe20007ffe1ff */
[----:B------:R-:W-:Y:S01]  /*5310*/  FMUL.FTZ R8, R42, c[0x0][0x2ec] ;  /* 0x0000bb002a087a20 */ /* 0x000fe20000410000 */
[----:B------:R-:W-:Y:S01]  /*5320*/  IABS R156, R156 ;  /* 0x0000009c009c7213 */ /* 0x000fe20000000000 */
[----:B------:R-:W-:Y:S01]  /*5330*/  I2F R169, R169 ;  /* 0x000000a900a97306 */ /* 0x000fe20000201400 */
[----:B--2---:R-:W-:Y:S01]  /*5340*/  FFMA.FTZ R114, R175, -UR4, R114 ;  /* 0x80000004af727c23 */ /* 0x004fe20008010072 */
[----:B------:R-:W-:Y:S01]  /*5350*/  FSEL R175, R224, -INF , !P2 ;  /* 0xff800000e0af7808 */ /* 0x000fe20005000000 */
[----:B------:R-:W-:Y:S01]  /*5360*/  FMUL.FTZ R9, R43, c[0x0][0x2ec] ;  /* 0x0000bb002b097a20 */ /* 0x000fe20000410000 */
[----:B------:R-:W-:Y:S01]  /*5370*/  IABS R118, R118 ;  /* 0x0000007600767213 */ /* 0x000fe20000000000 */
[----:B------:R-:W-:Y:S01]  /*5380*/  FMUL.FTZ R11, R32, c[0x0][0x2ec] ;  /* 0x0000bb00200b7a20 */ /* 0x000fe20000410000 */
[----:B------:R-:W-:Y:S01]  /*5390*/  FSEL R148, R114, -INF , !P2 ;  /* 0xff80000072947808 */ /* 0x000fe20005000000 */
[----:B------:R-:W-:Y:S01]  /*53a0*/  FMUL.FTZ R114, R150, c[0x0][0x2ec] ;  /* 0x0000bb0096727a20 */ /* 0x000fe20000410000 */
[----:B------:R-:W2:Y:S01]  /*53b0*/  MUFU.TANH R112, R112 ;  /* 0x0000007000707308 */ /* 0x000ea20000002400 */
[----:B-1----:R-:W-:Y:S01]  /*53c0*/  FFMA.FTZ R149, R173, -UR4, R226 ;  /* 0x80000004ad957c23 */ /* 0x002fe200080100e2 */
[----:B------:R-:W-:Y:S01]  /*53d0*/  FSEL R173, R154, -INF , !P1 ;  /* 0xff8000009aad7808 */ /* 0x000fe20004800000 */
[----:B------:R-:W-:Y:S01]  /*53e0*/  IMAD.IADD R154, R216, 0x1, -R221 ;  /* 0x00000001d89a7824 */ /* 0x000fe200078e0add */
[----:B------:R-:W-:Y:S01]  /*53f0*/  IABS R202, R202 ;  /* 0x000000ca00ca7213 */ /* 0x000fe20000000000 */
[----:B------:R-:W-:Y:S01]  /*5400*/  FMUL.FTZ R15, R33, c[0x0][0x2ec] ;  /* 0x0000bb00210f7a20 */ /* 0x000fe20000410000 */
[----:B------:R-:W-:Y:S01]  /*5410*/  FSEL R149, R149, -INF , !P2 ;  /* 0xff80000095957808 */ /* 0x000fe20005000000 */
[----:B------:R-:W-:Y:S01]  /*5420*/  FMUL.FTZ R34, R34, c[0x0][0x2ec] ;  /* 0x0000bb0022227a20 */ /* 0x000fe20000410000 */
[----:B------:R-:W1:Y:S01]  /*5430*/  I2F R205, R197 ;  /* 0x000000c500cd7306 */ /* 0x000e620000201400 */
[----:B------:R-:W-:Y:S01]  /*5440*/  IABS R154, R154 ;  /* 0x0000009a009a7213 */ /* 0x000fe20000000000 */
[----:B------:R-:W-:-:S06]  /*5450*/  FMUL.FTZ R35, R35, c[0x0][0x2ec] ;  /* 0x0000bb0023237a20 */ /* 0x000fcc0000410000 */
[----:B------:R3:W4:Y:S01]  /*5460*/  MUFU.TANH R197, R153 ;  /* 0x0000009900c57308 */ /* 0x0007220000002400 */
[----:B--2---:R-:W-:Y:S02]  /*5470*/  FFMA.FTZ R108, R169, -UR4, R112 ;  /* 0x80000004a96c7c23 */ /* 0x004fe40008010070 */
[----:B------:R-:W-:-:S05]  /*5480*/  IMAD.IADD R112, R216, 0x1, -R215 ;  /* 0x00000001d8707824 */ /* 0x000fca00078e0ad7 */
[----:B------:R2:W-:Y:S01]  /*5490*/  I2F R224, R65 ;  /* 0x0000004100e07306 */ /* 0x0005e20000201400 */
[----:B------:R-:W-:Y:S01]  /*54a0*/  IABS R112, R112 ;  /* 0x0000007000707213 */ /* 0x000fe20000000000 */
[----:B-1----:R-:W-:Y:S02]  /*54b0*/  FFMA.FTZ R205, R205, -UR4, R96 ;  /* 0x80000004cdcd7c23 */ /* 0x002fe40008010060 */
[----:B------:R-:W-:Y:S02]  /*54c0*/  FMUL.FTZ R96, R132, c[0x0][0x2ec] ;  /* 0x0000bb0084607a20 */ /* 0x000fe40000410000 */
[----:B---3--:R-:W-:Y:S02]  /*54d0*/  FFMA.FTZ R153, R192, -UR4, R199 ;  /* 0x80000004c0997c23 */ /* 0x008fe400080100c7 */
[----:B------:R-:W1:Y:S01]  /*54e0*/  I2F R0, R0 ;  /* 0x0000000000007306 */ /* 0x000e620000201400 */
[----:B------:R-:W-:Y:S02]  /*54f0*/  FMUL.FTZ R192, R144, c[0x0][0x2ec] ;  /* 0x0000bb0090c07a20 */ /* 0x000fe40000410000 */
[----:B------:R-:W-:Y:S01]  /*5500*/  FMUL.FTZ R144, R145, c[0x0][0x2ec] ;  /* 0x0000bb0091907a20 */ /* 0x000fe20000410000 */
[----:B------:R-:W-:Y:S01]  /*5510*/  FSEL R145, R108, -INF , !P6 ;  /* 0xff8000006c917808 */ /* 0x000fe20007000000 */
[----:B------:R-:W-:Y:S01]  /*5520*/  FMUL.FTZ R108, R105, c[0x0][0x2ec] ;  /* 0x0000bb00696c7a20 */ /* 0x000fe20000410000 */
[----:B------:R-:W-:Y:S01]  /*5530*/  FSEL R153, R153, -INF , !P2 ;  /* 0xff80000099997808 */ /* 0x000fe20005000000 */
[----:B------:R-:W-:Y:S01]  /*5540*/  FMUL.FTZ R105, R107, c[0x0][0x2ec] ;  /* 0x0000bb006b697a20 */ /* 0x000fe20000410000 */
[----:B--2---:R-:W-:Y:S01]  /*5550*/  FSEL R65, R109, -INF , !P0 ;  /* 0xff8000006d417808 */ /* 0x004fe20004000000 */
[----:B------:R-:W-:Y:S01]  /*5560*/  IMAD.IADD R109, R230, 0x1, -R215 ;  /* 0x00000001e66d7824 */ /* 0x000fe200078e0ad7 */
[----:B------:R-:W2:Y:S01]  /*5570*/  MUFU.TANH R59, R59 ;  /* 0x0000003b003b7308 */ /* 0x000ea20000002400 */
[----:B------:R-:W-:Y:S01]  /*5580*/  ISETP.GE.AND P2, PT, R211, UR13, PT ;  /* 0x0000000dd3007c0c */ /* 0x000fe2000bf46270 */
[----:B----4-:R-:W-:-:S02]  /*5590*/  FFMA.FTZ R155, R194, -UR4, R197 ;  /* 0x80000004c29b7c23 */ /* 0x010fc400080100c5 */
[----:B------:R-:W-:Y:S01]  /*55a0*/  IABS R109, R109 ;  /* 0x0000006d006d7213 */ /* 0x000fe20000000000 */
[----:B------:R-:W-:Y:S02]  /*55b0*/  IMAD.IADD R194, R218, 0x1, -R61 ;  /* 0x00000001dac27824 */ /* 0x000fe400078e0a3d */
[----:B-1----:R-:W-:Y:S01]  /*55c0*/  FFMA.FTZ R0, R0, -UR4, R117 ;  /* 0x8000000400007c23 */ /* 0x002fe20008010075 */
[----:B------:R-:W-:Y:S01]  /*55d0*/  I2F R16, R16 ;  /* 0x0000001000107306 */ /* 0x000fe20000201400 */
[----:B------:R-:W-:Y:S01]  /*55e0*/  IADD3 R117, -R211, R216, RZ ;  /* 0x000000d8d3757210 */ /* 0x000fe20007ffe1ff */
[----:B------:R-:W-:Y:S01]  /*55f0*/  IMAD.IADD R197, R218, 0x1, -R219 ;  /* 0x00000001dac57824 */ /* 0x000fe200078e0adb */
[----:B------:R-:W-:Y:S01]  /*5600*/  FSEL R155, R155, -INF , !P1 ;  /* 0xff8000009b9b7808 */ /* 0x000fe20004800000 */
[----:B------:R-:W-:Y:S01]  /*5610*/  IMAD.IADD R199, R230, 0x1, -R227 ;  /* 0x00000001e6c77824 */ /* 0x000fe200078e0ae3 */
[----:B------:R-:W-:Y:S02]  /*5620*/  FSEL R0, R0, -INF , !P3 ;  /* 0xff80000000007808 */ /* 0x000fe40005800000 */
[----:B------:R-:W-:Y:S01]  /*5630*/  IABS R117, R117 ;  /* 0x0000007500757213 */ /* 0x000fe20000000000 */
[----:B------:R-:W1:Y:S01]  /*5640*/  MUFU.TANH R113, R113 ;  /* 0x0000007100717308 */ /* 0x000e620000002400 */
[----:B--2---:R-:W-:Y:S01]  /*5650*/  FFMA.FTZ R222, R222, -UR4, R59 ;  /* 0x80000004dede7c23 */ /* 0x004fe2000801003b */
[----:B------:R-:W-:-:S02]  /*5660*/  IADD3 R59, -R209, R218, RZ ;  /* 0x000000dad13b7210 */ /* 0x000fc40007ffe1ff */
[----:B------:R-:W-:Y:S02]  /*5670*/  IABS R194, R194 ;  /* 0x000000c200c27213 */ /* 0x000fe40000000000 */
[----:B------:R-:W-:Y:S02]  /*5680*/  FSEL R152, R222, -INF , !P3 ;  /* 0xff800000de987808 */ /* 0x000fe40005800000 */
[----:B------:R-:W2:Y:S01]  /*5690*/  I2F R191, R57 ;  /* 0x0000003900bf7306 */ /* 0x000ea20000201400 */
[----:B------:R-:W-:Y:S02]  /*56a0*/  ISETP.GE.AND P3, PT, R209, UR13, PT ;  /* 0x0000000dd1007c0c */ /* 0x000fe4000bf66270 */
[----:B------:R-:W-:Y:S02]  /*56b0*/  IADD3 R222, -R217, R218, RZ ;  /* 0x000000dad9de7210 */ /* 0x000fe40007ffe1ff */
[----:B------:R-:W-:Y:S02]  /*56c0*/  IABS R59, R59 ;  /* 0x0000003b003b7213 */ /* 0x000fe40000000000 */
[----:B------:R-:W-:Y:S01]  /*56d0*/  IABS R222, R222 ;  /* 0x000000de00de7213 */ /* 0x000fe20000000000 */
[----:B------:R-:W3:Y:S01]  /*56e0*/  I2F R163, R163 ;  /* 0x000000a300a37306 */ /* 0x000ee20000201400 */
[----:B-1----:R-:W-:Y:S01]  /*56f0*/  FFMA.FTZ R16, R16, -UR4, R113 ;  /* 0x8000000410107c23 */ /* 0x002fe20008010071 */
[----:B------:R-:W-:-:S02]  /*5700*/  IABS R197, R197 ;  /* 0x000000c500c57213 */ /* 0x000fc40000000000 */
[----:B------:R-:W-:Y:S02]  /*5710*/  IABS R199, R199 ;  /* 0x000000c700c77213 */ /* 0x000fe40000000000 */
[----:B------:R-:W-:Y:S02]  /*5720*/  IADD3 R113, -R183, R218, RZ ;  /* 0x000000dab7717210 */ /* 0x000fe40007ffe1ff */
[----:B------:R-:W1:Y:S01]  /*5730*/  MUFU.TANH R192, R192 ;  /* 0x000000c000c07308 */ /* 0x000e620000002400 */
[----:B--2---:R-:W-:Y:S01]  /*5740*/  FFMA.FTZ R104, R191, -UR4, R104 ;  /* 0x80000004bf687c23 */ /* 0x004fe20008010068 */
[----:B------:R-:W-:Y:S01]  /*5750*/  IABS R113, R113 ;  /* 0x0000007100717213 */ /* 0x000fe20000000000 */
[C---:B------:R-:W-:Y:S02]  /*5760*/  IMAD.IADD R57, R230.reuse, 0x1, -R209 ;  /* 0x00000001e6397824 */ /* 0x040fe400078e0ad1 */
[----:B------:R-:W-:-:S03]  /*5770*/  IMAD.IADD R209, R230, 0x1, -R61 ;  /* 0x00000001e6d17824 */ /* 0x000fc600078e0a3d */
[----:B------:R2:W4:Y:S01]  /*5780*/  I2F R226, R109 ;  /* 0x0000006d00e27306 */ /* 0x0005220000201400 */
[----:B---3--:R-:W-:Y:S01]  /*5790*/  FFMA.FTZ R106, R163, -UR4, R106 ;  /* 0x80000004a36a7c23 */ /* 0x008fe2000801006a */
[----:B------:R-:W-:Y:S02]  /*57a0*/  FSEL R163, R16, -INF , !P5 ;  /* 0xff80000010a37808 */ /* 0x000fe40006800000 */
[----:B------:R-:W-:Y:S02]  /*57b0*/  IABS R57, R57 ;  /* 0x0000003900397213 */ /* 0x000fe40000000000 */
[----:B------:R-:W-:Y:S01]  /*57c0*/  FSEL R16, R106, -INF , !P5 ;  /* 0xff8000006a107808 */ /* 0x000fe20006800000 */
[----:B------:R-:W-:Y:S01]  /*57d0*/  FMUL.FTZ R106, R142, c[0x0][0x2ec] ;  /* 0x0000bb008e6a7a20 */ /* 0x000fe20000410000 */
[----:B------:R-:W3:Y:S01]  /*57e0*/  I2F R228, R112 ;  /* 0x0000007000e47306 */ /* 0x000ee20000201400 */
[----:B-1----:R-:W-:Y:S01]  /*57f0*/  FFMA.FTZ R192, R203, -UR4, R192 ;  /* 0x80000004cbc07c23 */ /* 0x002fe200080100c0 */
[----:B------:R-:W-:Y:S01]  /*5800*/  IABS R209, R209 ;  /* 0x000000d100d17213 */ /* 0x000fe20000000000 */
[----:B------:R-:W-:-:S03]  /*5810*/  FMUL.FTZ R142, R143, c[0x0][0x2ec] ;  /* 0x0000bb008f8e7a20 */ /* 0x000fc60000410000 */
[----:B------:R-:W-:Y:S01]  /*5820*/  FSEL R107, R192, -INF , !P5 ;  /* 0xff800000c06b7808 */ /* 0x000fe20006800000 */
[----:B------:R-:W-:Y:S01]  /*5830*/  IMAD.IADD R192, R216, 0x1, -R187 ;  /* 0x00000001d8c07824 */ /* 0x000fe200078e0abb */
[----:B------:R-:W-:Y:S01]  /*5840*/  I2F R195, R195 ;  /* 0x000000c300c37306 */ /* 0x000fe20000201400 */
[----:B--2---:R-:W-:Y:S02]  /*5850*/  IMAD.IADD R109, R218, 0x1, -R225 ;  /* 0x00000001da6d7824 */ /* 0x004fe400078e0ae1 */
[----:B----4-:R-:W-:Y:S01]  /*5860*/  FFMA.FTZ R99, R226, -UR4, R99 ;  /* 0x80000004e2637c23 */ /* 0x010fe20008010063 */
[----:B------:R-:W-:Y:S02]  /*5870*/  IABS R192, R192 ;  /* 0x000000c000c07213 */ /* 0x000fe40000000000 */
[----:B------:R-:W-:Y:S02]  /*5880*/  IABS R109, R109 ;  /* 0x0000006d006d7213 */ /* 0x000fe40000000000 */
[----:B------:R-:W1:Y:S01]  /*5890*/  MUFU.TANH R114, R114 ;  /* 0x0000007200727308 */ /* 0x000e620000002400 */
[----:B---3--:R-:W-:-:S07]  /*58a0*/  FFMA.FTZ R97, R228, -UR4, R97 ;  /* 0x80000004e4617c23 */ /* 0x008fce0008010061 */
[----:B------:R-:W-:Y:S08]  /*58b0*/  I2F R112, R109 ;  /* 0x0000006d00707306 */ /* 0x000ff00000201400 */
[----:B------:R2:W3:Y:S01]  /*58c0*/  MUFU.TANH R109, R144 ;  /* 0x00000090006d7308 */ /* 0x0004e20000002400 */
[----:B-1----:R-:W-:-:S05]  /*58d0*/  FFMA.FTZ R114, R195, -UR4, R114 ;  /* 0x80000004c3727c23 */ /* 0x002fca0008010072 */
[----:B------:R-:W-:Y:S01]  /*58e0*/  FSEL R169, R114, -INF , !P0 ;  /* 0xff80000072a97808 */ /* 0x000fe20004000000 */
[----:B------:R-:W-:Y:S01]  /*58f0*/  IMAD.IADD R114, R230, 0x1, -R223 ;  /* 0x00000001e6727824 */ /* 0x000fe200078e0adf */
[----:B------:R1:W-:Y:S01]  /*5900*/  I2F R161, R56 ;  /* 0x0000003800a17306 */ /* 0x0003e20000201400 */
[----:B------:R-:W-:Y:S01]  /*5910*/  ISETP.GE.AND P0, PT, R215, UR13, PT ;  /* 0x0000000dd7007c0c */ /* 0x000fe2000bf06270 */
[----:B------:R-:W-:Y:S02]  /*5920*/  IMAD.IADD R215, R216, 0x1, -R217 ;  /* 0x00000001d8d77824 */ /* 0x000fe400078e0ad9 */
[----:B------:R-:W-:Y:S02]  /*5930*/  IABS R114, R114 ;  /* 0x0000007200727213 */ /* 0x000fe40000000000 */
[----:B------:R-:W-:Y:S02]  /*5940*/  FSEL R94, R97, -INF , !P0 ;  /* 0xff800000615e7808 */ /* 0x000fe40004000000 */
[----:B--2---:R-:W-:Y:S01]  /*5950*/  FSEL R144, R111, -INF , !P6 ;  /* 0xff8000006f907808 */ /* 0x004fe20007000000 */
[----:B------:R-:W-:Y:S01]  /*5960*/  I2F R58, R58 ;  /* 0x0000003a003a7306 */ /* 0x000fe20000201400 */
[----:B------:R-:W-:Y:S01]  /*5970*/  FSEL R111, R104, -INF , !P5 ;  /* 0xff800000686f7808 */ /* 0x000fe20006800000 */
[----:B---3--:R-:W-:Y:S01]  /*5980*/  FFMA.FTZ R109, R204, -UR4, R109 ;  /* 0x80000004cc6d7c23 */ /* 0x008fe2000801006d */
[----:B------:R-:W-:Y:S01]  /*5990*/  ISETP.GE.AND P5, PT, R61, UR13, PT ;  /* 0x0000000d3d007c0c */ /* 0x000fe2000bfa6270 */
[----:B------:R-:W-:Y:S01]  /*59a0*/  FMUL.FTZ R204, R128, c[0x0][0x2ec] ;  /* 0x0000bb0080cc7a20 */ /* 0x000fe20000410000 */
[----:B------:R-:W-:Y:S01]  /*59b0*/  IABS R215, R215 ;  /* 0x000000d700d77213 */ /* 0x000fe20000000000 */
[----:B------:R-:W-:Y:S01]  /*59c0*/  FMUL.FTZ R128, R130, c[0x0][0x2ec] ;  /* 0x0000bb0082807a20 */ /* 0x000fe20000410000 */
[----:B------:R-:W-:Y:S01]  /*59d0*/  ISETP.GE.AND P6, PT, R217, UR13, PT ;  /* 0x0000000dd9007c0c */ /* 0x000fe2000bfc6270 */
[----:B-1----:R-:W-:Y:S01]  /*59e0*/  IMAD.IADD R56, R230, 0x1, -R211 ;  /* 0x00000001e6387824 */ /* 0x002fe200078e0ad3 */
[----:B------:R-:W-:Y:S01]  /*59f0*/  IADD3 R211, -R61, R216, RZ ;  /* 0x000000d83dd37210 */ /* 0x000fe20007ffe1ff */
[----:B------:R-:W-:Y:S01]  /*5a00*/  FMUL.FTZ R61, R100, c[0x0][0x2ec] ;  /* 0x0000bb00643d7a20 */ /* 0x000fe20000410000 */
[----:B------:R-:W-:Y:S01]  /*5a10*/  I2F R57, R57 ;  /* 0x0000003900397306 */ /* 0x000fe20000201400 */
[----:B------:R-:W-:Y:S01]  /*5a20*/  FMUL.FTZ R100, R102, c[0x0][0x2ec] ;  /* 0x0000bb0066647a20 */ /* 0x000fe20000410000 */
[----:B------:R-:W-:Y:S01]  /*5a30*/  IABS R211, R211 ;  /* 0x000000d300d37213 */ /* 0x000fe20000000000 */
[----:B------:R-:W-:Y:S01]  /*5a40*/  IMAD.IADD R102, R230, 0x1, -R225 ;  /* 0x00000001e6667824 */ /* 0x000fe200078e0ae1 */
[----:B------:R-:W-:Y:S01]  /*5a50*/  IABS R56, R56 ;  /* 0x0000003800387213 */ /* 0x000fe20000000000 */
[----:B------:R-:W-:Y:S01]  /*5a60*/  FMUL.FTZ R130, R88, c[0x0][0x2ec] ;  /* 0x0000bb0058827a20 */ /* 0x000fe20000410000 */
[----:B------:R-:W-:Y:S01]  /*5a70*/  FSEL R191, R109, -INF , !P4 ;  /* 0xff8000006dbf7808 */ /* 0x000fe20006000000 */
[----:B------:R-:W-:Y:S01]  /*5a80*/  FMUL.FTZ R88, R125, c[0x0][0x2ec] ;  /* 0x0000bb007d587a20 */ /* 0x000fe20000410000 */
[----:B------:R-:W1:Y:S01]  /*5a90*/  MUFU.TANH R61, R61 ;  /* 0x0000003d003d7308 */ /* 0x000e620000002400 */
[----:B------:R-:W-:-:S02]  /*5aa0*/  IABS R102, R102 ;  /* 0x0000006600667213 */ /* 0x000fc40000000000 */
[----:B------:R-:W-:Y:S01]  /*5ab0*/  FSEL R242, R99, -INF , !P0 ;  /* 0xff80000063f27808 */ /* 0x000fe20004000000 */
[----:B------:R-:W-:Y:S02]  /*5ac0*/  IMAD.IADD R99, R218, 0x1, -R245 ;  /* 0x00000001da637824 */ /* 0x000fe400078e0af5 */
[----:B------:R-:W-:Y:S02]  /*5ad0*/  IMAD.MOV.U32 R203, RZ, RZ, R102 ;  /* 0x000000ffffcb7224 */ /* 0x000fe400078e0066 */
[----:B------:R-:W2:Y:S01]  /*5ae0*/  MUFU.TANH R100, R100 ;  /* 0x0000006400647308 */ /* 0x000ea20000002400 */
[----:B------:R-:W-:-:S07]  /*5af0*/  IABS R99, R99 ;  /* 0x0000006300637213 */ /* 0x000fce0000000000 */
[----:B------:R-:W3:Y:S01]  /*5b00*/  I2F R190, R190 ;  /* 0x000000be00be7306 */ /* 0x000ee20000201400 */
[----:B-1----:R-:W-:-:S07]  /*5b10*/  FFMA.FTZ R58, R58, -UR4, R61 ;  /* 0x800000043a3a7c23 */ /* 0x002fce000801003d */
[----:B------:R-:W1:Y:S01]  /*5b20*/  MUFU.TANH R195, R146 ;  /* 0x0000009200c37308 */ /* 0x000e620000002400 */
[----:B--2---:R-:W-:Y:S01]  /*5b30*/  FFMA.FTZ R100, R57, -UR4, R100 ;  /* 0x8000000439647c23 */ /* 0x004fe20008010064 */
[----:B------:R-:W-:-:S04]  /*5b40*/  FSEL R57, R58, -INF , !P3 ;  /* 0xff8000003a397808 */ /* 0x000fc80005800000 */
[----:B------:R-:W-:Y:S02]  /*5b50*/  FSEL R58, R100, -INF , !P3 ;  /* 0xff800000643a7808 */ /* 0x000fe40005800000 */
[----:B------:R-:W-:Y:S01]  /*5b60*/  I2F R158, R158 ;  /* 0x0000009e009e7306 */ /* 0x000fe20000201400 */
[----:B---3--:R-:W-:Y:S01]  /*5b70*/  FFMA.FTZ R115, R190, -UR4, R115 ;  /* 0x80000004be737c23 */ /* 0x008fe20008010073 */
[----:B------:R-:W-:-:S04]  /*5b80*/  IADD3 R190, -R219, R230, RZ ;  /* 0x000000e6dbbe7210 */ /* 0x000fc80007ffe1ff */
[----:B------:R-:W-:Y:S02]  /*5b90*/  FSEL R150, R115, -INF , !P1 ;  /* 0xff80000073967808 */ /* 0x000fe40004800000 */
[----:B------:R-:W2:Y:S01]  /*5ba0*/  MUFU.TANH R105, R105 ;  /* 0x0000006900697308 */ /* 0x000ea20000002400 */
[C---:B------:R-:W-:Y:S01]  /*5bb0*/  ISETP.GE.AND P1, PT, R213.reuse, UR13, PT ;  /* 0x0000000dd5007c0c */ /* 0x040fe2000bf26270 */
[----:B-1----:R-:W-:Y:S01]  /*5bc0*/  FFMA.FTZ R62, R62, -UR4, R195 ;  /* 0x800000043e3e7c23 */ /* 0x002fe200080100c3 */
[----:B------:R-:W-:Y:S01]  /*5bd0*/  IADD3 R115, -R213, R230, RZ ;  /* 0x000000e6d5737210 */ /* 0x000fe20007ffe1ff */
[----:B------:R-:W-:Y:S01]  /*5be0*/  IMAD.IADD R213, R230, 0x1, -R217 ;  /* 0x00000001e6d57824 */ /* 0x000fe200078e0ad9 */
[----:B------:R-:W-:Y:S01]  /*5bf0*/  FSEL R132, R205, -INF , !P1 ;  /* 0xff800000cd847808 */ /* 0x000fe20004800000 */
[----:B------:R-:W-:Y:S01]  /*5c00*/  IMAD.IADD R195, R218, 0x1, -R187 ;  /* 0x00000001dac37824 */ /* 0x000fe200078e0abb */
[----:B------:R-:W-:Y:S01]  /*5c10*/  IABS R115, R115 ;  /* 0x0000007300737213 */ /* 0x000fe20000000000 */
[----:B------:R-:W1:Y:S01]  /*5c20*/  MUFU.TANH R108, R108 ;  /* 0x0000006c006c7308 */ /* 0x000e620000002400 */
[----:B------:R-:W-:Y:S01]  /*5c30*/  IABS R213, R213 ;  /* 0x000000d500d57213 */ /* 0x000fe20000000000 */
[----:B------:R-:W-:Y:S01]  /*5c40*/  FMUL.FTZ R205, R80, c[0x0][0x2ec] ;  /* 0x0000bb0050cd7a20 */ /* 0x000fe20000410000 */
[----:B------:R-:W-:Y:S01]  /*5c50*/  IABS R190, R190 ;  /* 0x000000be00be7213 */ /* 0x000fe20000000000 */
[----:B------:R-:W-:Y:S01]  /*5c60*/  FMUL.FTZ R80, R52, c[0x0][0x2ec] ;  /* 0x0000bb0034507a20 */ /* 0x000fe20000410000 */
[----:B------:R-:W-:Y:S01]  /*5c70*/  IABS R195, R195 ;  /* 0x000000c300c37213 */ /* 0x000fe20000000000 */
[----:B------:R-:W-:-:S02]  /*5c80*/  FMUL.FTZ R52, R55, c[0x0][0x2ec] ;  /* 0x0000bb0037347a20 */ /* 0x000fc40000410000 */
[----:B------:R-:W-:Y:S01]  /*5c90*/  I2F R117, R117 ;  /* 0x0000007500757306 */ /* 0x000fe20000201400 */
[----:B--2---:R-:W-:Y:S01]  /*5ca0*/  FFMA.FTZ R105, R158, -UR4, R105 ;  /* 0x800000049e697c23 */ /* 0x004fe20008010069 */
[----:B------:R-:W-:Y:S01]  /*5cb0*/  IADD3 R158, -R187, R230, RZ ;  /* 0x000000e6bb9e7210 */ /* 0x000fe20007ffe1ff */
[----:B------:R-:W-:Y:S02]  /*5cc0*/  FMUL.FTZ R55, R44, c[0x0][0x2ec] ;  /* 0x0000bb002c377a20 */ /* 0x000fe40000410000 */
[----:B------:R-:W-:Y:S01]  /*5cd0*/  FMUL.FTZ R44, R69, c[0x0][0x2ec] ;  /* 0x0000bb00452c7a20 */ /* 0x000fe20000410000 */
[----:B------:R-:W-:Y:S01]  /*5ce0*/  IABS R158, R158 ;  /* 0x0000009e009e7213 */ /* 0x000fe20000000000 */
[----:B------:R-:W-:Y:S01]  /*5cf0*/  IMAD.IADD R146, R230, 0x1, -R237 ;  /* 0x00000001e6927824 */ /* 0x000fe200078e0aed */
[----:B------:R-:W2:Y:S01]  /*5d00*/  MUFU.TANH R100, R101 ;  /* 0x0000006500647308 */ /* 0x000ea20000002400 */
[----:B-1----:R-:W-:Y:S01]  /*5d10*/  FFMA.FTZ R108, R161, -UR4, R108 ;  /* 0x80000004a16c7c23 */ /* 0x002fe2000801006c */
[----:B------:R-:W-:-:S02]  /*5d20*/  FSEL R161, R62, -INF , !P4 ;  /* 0xff8000003ea17808 */ /* 0x000fc40006000000 */
[----:B------:R-:W-:Y:S01]  /*5d30*/  FSEL R62, R105, -INF , !P4 ;  /* 0xff800000693e7808 */ /* 0x000fe20006000000 */
[----:B------:R-:W-:Y:S01]  /*5d40*/  FMUL.FTZ R105, R141, c[0x0][0x2ec] ;  /* 0x0000bb008d697a20 */ /* 0x000fe20000410000 */
[----:B------:R-:W-:Y:S01]  /*5d50*/  FSEL R109, R108, -INF , !P4 ;  /* 0xff8000006c6d7808 */ /* 0x000fe20006000000 */
[----:B------:R-:W-:Y:S01]  /*5d60*/  IMAD.IADD R108, R216, 0x1, -R183 ;  /* 0x00000001d86c7824 */ /* 0x000fe200078e0ab7 */
[----:B------:R-:W-:Y:S01]  /*5d70*/  I2F R215, R215 ;  /* 0x000000d700d77306 */ /* 0x000fe20000201400 */
[----:B------:R-:W-:Y:S01]  /*5d80*/  ISETP.GE.AND P4, PT, R219, UR13, PT ;  /* 0x0000000ddb007c0c */ /* 0x000fe2000bf86270 */
[----:B------:R-:W-:Y:S01]  /*5d90*/  FMUL.FTZ R219, R86, c[0x0][0x2ec] ;  /* 0x0000bb0056db7a20 */ /* 0x000fe20000410000 */
[----:B------:R-:W-:Y:S01]  /*5da0*/  IABS R146, R146 ;  /* 0x0000009200927213 */ /* 0x000fe20000000000 */
[----:B------:R-:W-:Y:S01]  /*5db0*/  FMUL.FTZ R86, R122, c[0x0][0x2ec] ;  /* 0x0000bb007a567a20 */ /* 0x000fe20000410000 */
[----:B------:R-:W-:-:S03]  /*5dc0*/  IABS R108, R108 ;  /* 0x0000006c006c7213 */ /* 0x000fc60000000000 */
[----:B------:R-:W1:Y:S01]  /*5dd0*/  MUFU.TANH R104, R140 ;  /* 0x0000008c00687308 */ /* 0x000e620000002400 */
[----:B--2---:R-:W-:Y:S01]  /*5de0*/  FFMA.FTZ R141, R117, -UR4, R100 ;  /* 0x80000004758d7c23 */ /* 0x004fe20008010064 */
[----:B------:R-:W-:Y:S01]  /*5df0*/  IADD3 R100, -R227, R216, RZ ;  /* 0x000000d8e3647210 */ /* 0x000fe20007ffe1ff */
[----:B------:R-:W-:Y:S02]  /*5e00*/  IMAD.IADD R117, R230, 0x1, -R231 ;  /* 0x00000001e6757824 */ /* 0x000fe400078e0ae7 */
[----:B------:R-:W-:Y:S01]  /*5e10*/  IMAD.IADD R101, R216, 0x1, -R235 ;  /* 0x00000001d8657824 */ /* 0x000fe200078e0aeb */
[----:B------:R-:W-:Y:S02]  /*5e20*/  IABS R100, R100 ;  /* 0x0000006400647213 */ /* 0x000fe40000000000 */
[----:B------:R-:W2:Y:S01]  /*5e30*/  MUFU.TANH R60, R60 ;  /* 0x0000003c003c7308 */ /* 0x000ea20000002400 */
[----:B------:R-:W-:Y:S02]  /*5e40*/  IABS R117, R117 ;  /* 0x0000007500757213 */ /* 0x000fe40000000000 */
[----:B------:R-:W-:-:S05]  /*5e50*/  IABS R101, R101 ;  /* 0x0000006500657213 */ /* 0x000fca0000000000 */
[----:B------:R-:W3:Y:S01]  /*5e60*/  MUFU.TANH R96, R96 ;  /* 0x0000006000607308 */ /* 0x000ee20000002400 */
[----:B-1----:R-:W-:Y:S02]  /*5e70*/  FFMA.FTZ R104, R207, -UR4, R104 ;  /* 0x80000004cf687c23 */ /* 0x002fe40008010068 */
[----:B------:R-:W-:-:S03]  /*5e80*/  IMAD.IADD R140, R218, 0x1, -R231 ;  /* 0x00000001da8c7824 */ /* 0x000fc600078e0ae7 */
[----:B------:R-:W-:Y:S01]  /*5e90*/  FSEL R61, R104, -INF , !P3 ;  /* 0xff800000683d7808 */ /* 0x000fe20005800000 */
[----:B------:R-:W-:Y:S01]  /*5ea0*/  IMAD.IADD R104, R218, 0x1, -R227 ;  /* 0x00000001da687824 */ /* 0x000fe200078e0ae3 */
[----:B------:R1:W4:Y:S01]  /*5eb0*/  MUFU.TANH R143, R136 ;  /* 0x00000088008f7308 */ /* 0x0003220000002400 */
[----:B--2---:R-:W-:Y:S01]  /*5ec0*/  FFMA.FTZ R60, R215, -UR4, R60 ;  /* 0x80000004d73c7c23 */ /* 0x004fe2000801003c */
[----:B------:R-:W-:Y:S02]  /*5ed0*/  IABS R140, R140 ;  /* 0x0000008c008c7213 */ /* 0x000fe40000000000 */
[----:B------:R-:W-:Y:S02]  /*5ee0*/  IABS R102, R104 ;  /* 0x0000006800667213 */ /* 0x000fe40000000000 */
[----:B------:R-:W-:Y:S01]  /*5ef0*/  FSEL R241, R60, -INF , !P6 ;  /* 0xff8000003cf17808 */ /* 0x000fe20007000000 */
[----:B------:R-:W-:Y:S01]  /*5f00*/  FMUL.FTZ R60, R95, c[0x0][0x2ec] ;  /* 0x0000bb005f3c7a20 */ /* 0x000fe20000410000 */
[----:B------:R-:W2:Y:S01]  /*5f10*/  I2F R229, R115 ;  /* 0x0000007300e57306 */ /* 0x000ea20000201400 */
[----:B---3--:R-:W-:Y:S01]  /*5f20*/  FFMA.FTZ R96, R63, -UR4, R96 ;  /* 0x800000043f607c23 */ /* 0x008fe20008010060 */
[----:B------:R-:W-:Y:S01]  /*5f30*/  IADD3 R104, -R233, R216, RZ ;  /* 0x000000d8e9687210 */ /* 0x000fe20007ffe1ff */
[----:B------:R-:W-:-:S02]  /*5f40*/  FMUL.FTZ R63, R135, c[0x0][0x2ec] ;  /* 0x0000bb00873f7a20 */ /* 0x000fc40000410000 */
[----:B------:R-:W-:Y:S01]  /*5f50*/  IMAD.IADD R135, R218, 0x1, -R178 ;  /* 0x00000001da877824 */ /* 0x000fe200078e0ab2 */
[----:B------:R-:W-:Y:S01]  /*5f60*/  FSEL R228, R96, -INF , !P6 ;  /* 0xff80000060e47808 */ /* 0x000fe20007000000 */
[----:B------:R-:W-:Y:S01]  /*5f70*/  IMAD.IADD R95, R216, 0x1, -R249 ;  /* 0x00000001d85f7824 */ /* 0x000fe200078e0af9 */
[----:B------:R-:W-:Y:S01]  /*5f80*/  I2F R213, R213 ;  /* 0x000000d500d57306 */ /* 0x000fe20000201400 */
[----:B-1----:R-:W-:Y:S01]  /*5f90*/  FSEL R136, R141, -INF , !P2 ;  /* 0xff8000008d887808 */ /* 0x002fe20005000000 */
[----:B----4-:R-:W-:Y:S01]  /*5fa0*/  FFMA.FTZ R143, R208, -UR4, R143 ;  /* 0x80000004d08f7c23 */ /* 0x010fe2000801008f */
[----:B------:R-:W-:Y:S02]  /*5fb0*/  IABS R135, R135 ;  /* 0x0000008700877213 */ /* 0x000fe40000000000 */
[----:B------:R-:W-:Y:S01]  /*5fc0*/  IADD3 R96, -R247, R216, RZ ;  /* 0x000000d8f7607210 */ /* 0x000fe20007ffe1ff */
[----:B------:R1:W-:Y:S01]  /*5fd0*/  STL [R1+0x4c], R136 ;  /* 0x00004c8801007387 */ /* 0x0003e20000100800 */
[----:B------:R-:W-:Y:S01]  /*5fe0*/  IABS R104, R104 ;  /* 0x0000006800687213 */ /* 0x000fe20000000000 */
[----:B------:R-:W3:Y:S01]  /*5ff0*/  MUFU.TANH R92, R92 ;  /* 0x0000005c005c7308 */ /* 0x000ee20000002400 */
[----:B--2---:R-:W-:Y:S01]  /*6000*/  FFMA.FTZ R98, R229, -UR4, R98 ;  /* 0x80000004e5627c23 */ /* 0x004fe20008010062 */
[----:B------:R-:W-:Y:S01]  /*6010*/  IABS R96, R96 ;  /* 0x0000006000607213 */ /* 0x000fe20000000000 */
[----:B------:R-:W-:Y:S01]  /*6020*/  IMAD.IADD R115, R216, 0x1, -R223 ;  /* 0x00000001d8737824 */ /* 0x000fe200078e0adf */
[----:B------:R-:W-:-:S02]  /*6030*/  IABS R95, R95 ;  /* 0x0000005f005f7213 */ /* 0x000fc40000000000 */
[----:B------:R-:W-:Y:S02]  /*6040*/  FSEL R240, R98, -INF , !P1 ;  /* 0xff80000062f07808 */ /* 0x000fe40004800000 */
[----:B------:R-:W2:Y:S01]  /*6050*/  MUFU.TANH R139, R139 ;  /* 0x0000008b008b7308 */ /* 0x000ea20000002400 */
[----:B------:R-:W-:-:S07]  /*6060*/  IABS R115, R115 ;  /* 0x0000007300737213 */ /* 0x000fce0000000000 */
[----:B------:R-:W4:Y:S01]  /*6070*/  MUFU.TANH R207, R138 ;  /* 0x0000008a00cf7308 */ /* 0x000f220000002400 */
[----:B---3--:R-:W-:Y:S01]  /*6080*/  FFMA.FTZ R213, R213, -UR4, R92 ;  /* 0x80000004d5d57c23 */ /* 0x008fe2000801005c */
[----:B-1----:R-:W-:-:S06]  /*6090*/  FSEL R136, R143, -INF , !P1 ;  /* 0xff8000008f887808 */ /* 0x002fcc0004800000 */
[----:B------:R-:W-:Y:S01]  /*60a0*/  I2F R59, R59 ;  /* 0x0000003b003b7306 */ /* 0x000fe20000201400 */
[----:B--2---:R-:W-:Y:S01]  /*60b0*/  FFMA.FTZ R139, R224, -UR4, R139 ;  /* 0x80000004e08b7c23 */ /* 0x004fe2000801008b */
[----:B------:R1:W-:Y:S04]  /*60c0*/  STL [R1+0x5c], R136 ;  /* 0x00005c8801007387 */ /* 0x0003e80000100800 */
[----:B------:R-:W-:Y:S01]  /*60d0*/  FSEL R98, R139, -INF , !P0 ;  /* 0xff8000008b627808 */ /* 0x000fe20004000000 */
[----:B------:R-:W-:Y:S01]  /*60e0*/  IMAD.IADD R139, R216, 0x1, -R214 ;  /* 0x00000001d88b7824 */ /* 0x000fe200078e0ad6 */
[----:B------:R-:W2:Y:S01]  /*60f0*/  MUFU.TANH R106, R106 ;  /* 0x0000006a006a7308 */ /* 0x000ea20000002400 */
[----:B------:R3:W-:Y:S01]  /*6100*/  STL [R1+0x50], R132 ;  /* 0x0000508401007387 */ /* 0x0007e20000100800 */
[----:B----4-:R-:W-:-:S02]  /*6110*/  FFMA.FTZ R207, R220, -UR4, R207 ;  /* 0x80000004dccf7c23 */ /* 0x010fc400080100cf */
[----:B------:R-:W-:Y:S01]  /*6120*/  IMAD.IADD R138, R216, 0x1, -R178 ;  /* 0x00000001d88a7824 */ /* 0x000fe200078e0ab2 */
[----:B------:R-:W-:Y:S02]  /*6130*/  IABS R139, R139 ;  /* 0x0000008b008b7213 */ /* 0x000fe40000000000 */
[----:B------:R-:W-:Y:S01]  /*6140*/  FSEL R250, R207, -INF , !P1 ;  /* 0xff800000cffa7808 */ /* 0x000fe20004800000 */
[----:B------:R-:W-:Y:S01]  /*6150*/  I2F R222, R222 ;  /* 0x000000de00de7306 */ /* 0x000fe20000201400 */
[----:B------:R-:W-:Y:S01]  /*6160*/  FMUL.FTZ R207, R124, c[0x0][0x2ec] ;  /* 0x0000bb007ccf7a20 */ /* 0x000fe20000410000 */
[----:B------:R-:W-:Y:S02]  /*6170*/  IABS R138, R138 ;  /* 0x0000008a008a7213 */ /* 0x000fe40000000000 */
[----:B------:R-:W-:-:S04]  /*6180*/  ISETP.GE.AND P1, PT, R225, UR13, PT ;  /* 0x0000000de1007c0c */ /* 0x000fc8000bf26270 */
[----:B------:R-:W4:Y:S01]  /*6190*/  MUFU.TANH R141, R134 ;  /* 0x00000086008d7308 */ /* 0x000f220000002400 */
[----:B--2---:R-:W-:Y:S02]  /*61a0*/  FFMA.FTZ R59, R59, -UR4, R106 ;  /* 0x800000043b3b7c23 */ /* 0x004fe4000801006a */
[----:B------:R-:W-:Y:S02]  /*61b0*/  IMAD.IADD R106, R230, 0x1, -R183 ;  /* 0x00000001e66a7824 */ /* 0x000fe400078e0ab7 */
[----:B-1----:R-:W-:Y:S01]  /*61c0*/  IMAD.IADD R136, R218, 0x1, -R214 ;  /* 0x00000001da887824 */ /* 0x002fe200078e0ad6 */
[----:B------:R-:W-:Y:S02]  /*61d0*/  FSEL R59, R59, -INF , !P3 ;  /* 0xff8000003b3b7808 */ /* 0x000fe40005800000 */
[----:B------:R-:W-:Y:S01]  /*61e0*/  I2F R194, R194 ;  /* 0x000000c200c27306 */ /* 0x000fe20000201400 */
[----:B------:R-:W-:Y:S02]  /*61f0*/  ISETP.GE.AND P3, PT, R221, UR13, PT ;  /* 0x0000000ddd007c0c */ /* 0x000fe4000bf66270 */
[----:B---3--:R-:W-:Y:S01]  /*6200*/  FSEL R132, R137, -INF , !P0 ;  /* 0xff80000089847808 */ /* 0x008fe20004000000 */
[----:B------:R-:W-:Y:S01]  /*6210*/  IMAD.MOV.U32 R137, RZ, RZ, R135 ;  /* 0x000000ffff897224 */ /* 0x000fe200078e0087 */
[----:B------:R-:W-:-:S02]  /*6220*/  IABS R106, R106 ;  /* 0x0000006a006a7213 */ /* 0x000fc40000000000 */
[----:B------:R-:W-:Y:S01]  /*6230*/  IADD3 R135, -R167, R216, RZ ;  /* 0x000000d8a7877210 */ /* 0x000fe20007ffe1ff */
[----:B------:R-:W1:Y:S01]  /*6240*/  MUFU.TANH R63, R63 ;  /* 0x0000003f003f7308 */ /* 0x000e620000002400 */
[----:B------:R2:W-:Y:S01]  /*6250*/  STL [R1+0x60], R132 ;  /* 0x0000608401007387 */ /* 0x0005e20000100800 */
[----:B----4-:R-:W-:Y:S01]  /*6260*/  FFMA.FTZ R141, R222, -UR4, R141 ;  /* 0x80000004de8d7c23 */ /* 0x010fe2000801008d */
[----:B------:R-:W-:Y:S01]  /*6270*/  FSEL R222, R213, -INF , !P6 ;  /* 0xff800000d5de7808 */ /* 0x000fe20007000000 */
[----:B------:R-:W-:Y:S01]  /*6280*/  FMUL.FTZ R213, R24, c[0x0][0x2ec] ;  /* 0x0000bb0018d57a20 */ /* 0x000fe20000410000 */
[----:B------:R3:W-:Y:S01]  /*6290*/  STL [R1+0x58], R98 ;  /* 0x0000586201007387 */ /* 0x0007e20000100800 */
[----:B------:R-:W-:Y:S01]  /*62a0*/  IADD3 R134, -R179, R218, RZ ;  /* 0x000000dab3867210 */ /* 0x000fe20007ffe1ff */
[----:B------:R-:W-:Y:S01]  /*62b0*/  FMUL.FTZ R24, R25, c[0x0][0x2ec] ;  /* 0x0000bb0019187a20 */ /* 0x000fe20000410000 */
[----:B------:R-:W-:Y:S01]  /*62c0*/  I2F R209, R209 ;  /* 0x000000d100d17306 */ /* 0x000fe20000201400 */
[----:B------:R4:W-:Y:S01]  /*62d0*/  STL [R1+0x48], R94 ;  /* 0x0000485e01007387 */ /* 0x0009e20000100800 */
[----:B------:R-:W-:Y:S01]  /*62e0*/  FSEL R224, R141, -INF , !P6 ;  /* 0xff8000008de07808 */ /* 0x000fe20007000000 */
[----:B------:R-:W-:Y:S01]  /*62f0*/  FMUL.FTZ R25, R26, c[0x0][0x2ec] ;  /* 0x0000bb001a197a20 */ /* 0x000fe20000410000 */
[----:B------:R-:W-:Y:S01]  /*6300*/  ISETP.GE.AND P6, PT, R187, UR13, PT ;  /* 0x0000000dbb007c0c */ /* 0x000fe2000bfc6270 */
[----:B------:R-:W-:Y:S01]  /*6310*/  FMUL.FTZ R26, R29, c[0x0][0x2ec] ;  /* 0x0000bb001d1a7a20 */ /* 0x000fe20000410000 */
[----:B------:R-:W-:Y:S01]  /*6320*/  IABS R134, R134 ;  /* 0x0000008600867213 */ /* 0x000fe20000000000 */
[----:B------:R-:W-:Y:S01]  /*6330*/  IMAD.MOV.U32 R141, RZ, RZ, R138 ;  /* 0x000000ffff8d7224 */ /* 0x000fe200078e008a */
[----:B------:R-:W5:Y:S01]  /*6340*/  MUFU.TANH R60, R60 ;  /* 0x0000003c003c7308 */ /* 0x000f620000002400 */
[----:B-1----:R-:W-:Y:S01]  /*6350*/  FFMA.FTZ R63, R194, -UR4, R63 ;  /* 0x80000004c23f7c23 */ /* 0x002fe2000801003f */
[----:B------:R-:W-:Y:S01]  /*6360*/  IADD3 R138, -R167, R230, RZ ;  /* 0x000000e6a78a7210 */ /* 0x000fe20007ffe1ff */
[----:B------:R-:W-:Y:S01]  /*6370*/  FMUL.FTZ R29, R30, c[0x0][0x2ec] ;  /* 0x0000bb001e1d7a20 */ /* 0x000fe20000410000 */
[----:B------:R-:W-:Y:S01]  /*6380*/  IABS R136, R136 ;  /* 0x0000008800887213 */ /* 0x000fe20000000000 */
[----:B------:R-:W-:Y:S01]  /*6390*/  FMUL.FTZ R30, R31, c[0x0][0x2ec] ;  /* 0x0000bb001f1e7a20 */ /* 0x000fe20000410000 */
[----:B------:R-:W-:Y:S01]  /*63a0*/  FSEL R243, R63, -INF , !P5 ;  /* 0xff8000003ff37808 */ /* 0x000fe20006800000 */
[----:B------:R-:W-:Y:S01]  /*63b0*/  IMAD.IADD R63, R216, 0x1, -R179 ;  /* 0x00000001d83f7824 */ /* 0x000fe200078e0ab3 */
[----:B------:R-:W-:Y:S01]  /*63c0*/  I2F R211, R211 ;  /* 0x000000d300d37306 */ /* 0x000fe20000201400 */
[----:B------:R-:W-:Y:S01]  /*63d0*/  IABS R135, R135 ;  /* 0x0000008700877213 */ /* 0x000fe20000000000 */
[----:B--2---:R-:W-:Y:S01]  /*63e0*/  IMAD.IADD R132, R218, 0x1, -R249 ;  /* 0x00000001da847824 */ /* 0x004fe200078e0af9 */
[----:B------:R-:W-:-:S02]  /*63f0*/  IABS R138, R138 ;  /* 0x0000008a008a7213 */ /* 0x000fc40000000000 */
[----:B------:R-:W-:Y:S02]  /*6400*/  IABS R63, R63 ;  /* 0x0000003f003f7213 */ /* 0x000fe40000000000 */
[----:B---3--:R-:W-:Y:S01]  /*6410*/  IADD3 R98, -R167, R218, RZ ;  /* 0x000000daa7627210 */ /* 0x008fe20007ffe1ff */
[----:B------:R1:W2:Y:S01]  /*6420*/  MUFU.TANH R92, R93 ;  /* 0x0000005d005c7308 */ /* 0x0002a20000002400 */
[----:B-----5:R-:W-:Y:S01]  /*6430*/  FFMA.FTZ R60, R209, -UR4, R60 ;  /* 0x80000004d13c7c23 */ /* 0x020fe2000801003c */
[----:B------:R-:W-:Y:S01]  /*6440*/  IABS R132, R132 ;  /* 0x0000008400847213 */ /* 0x000fe20000000000 */
[----:B----4-:R-:W-:Y:S01]  /*6450*/  IMAD.IADD R94, R218, 0x1, -R237 ;  /* 0x00000001da5e7824 */ /* 0x010fe200078e0aed */
[----:B------:R-:W-:Y:S01]  /*6460*/  IABS R98, R98 ;  /* 0x0000006200627213 */ /* 0x000fe20000000000 */
[----:B------:R-:W-:Y:S01]  /*6470*/  FMUL.FTZ R209, R85, c[0x0][0x2ec] ;  /* 0x0000bb0055d17a20 */ /* 0x000fe20000410000 */
[----:B------:R-:W-:Y:S01]  /*6480*/  FSEL R220, R60, -INF , !P5 ;  /* 0xff8000003cdc7808 */ /* 0x000fe20006800000 */
[----:B------:R-:W-:Y:S01]  /*6490*/  IMAD.IADD R60, R230, 0x1, -R245 ;  /* 0x00000001e63c7824 */ /* 0x000fe200078e0af5 */
[----:B------:R-:W-:Y:S01]  /*64a0*/  I2F R119, R119 ;  /* 0x0000007700777306 */ /* 0x000fe20000201400 */
[----:B------:R-:W-:Y:S01]  /*64b0*/  IABS R94, R94 ;  /* 0x0000005e005e7213 */ /* 0x000fe20000000000 */
[----:B------:R-:W-:Y:S01]  /*64c0*/  FMUL.FTZ R85, R121, c[0x0][0x2ec] ;  /* 0x0000bb0079557a20 */ /* 0x000fe20000410000 */
[----:B------:R-:W-:-:S02]  /*64d0*/  ISETP.GE.AND P0, PT, R227, UR13, PT ;  /* 0x0000000de3007c0c */ /* 0x000fc4000bf06270 */
[----:B------:R-:W-:-:S03]  /*64e0*/  IABS R60, R60 ;  /* 0x0000003c003c7213 */ /* 0x000fc60000000000 */
[----:B------:R-:W3:Y:S01]  /*64f0*/  MUFU.TANH R142, R142 ;  /* 0x0000008e008e7308 */ /* 0x000ee20000002400 */
[----:B-1----:R-:W-:Y:S02]  /*6500*/  IMAD.IADD R93, R216, 0x1, -R237 ;  /* 0x00000001d85d7824 */ /* 0x002fe400078e0aed */
[----:B--2---:R-:W-:-:S03]  /*6510*/  FFMA.FTZ R92, R211, -UR4, R92 ;  /* 0x80000004d35c7c23 */ /* 0x004fc6000801005c */
[----:B------:R-:W-:Y:S02]  /*6520*/  IABS R93, R93 ;  /* 0x0000005d005d7213 */ /* 0x000fe40000000000 */
[----:B------:R-:W1:Y:S01]  /*6530*/  I2F R56, R56 ;  /* 0x0000003800387306 */ /* 0x000e620000201400 */
[----:B------:R-:W-:Y:S01]  /*6540*/  FSEL R229, R92, -INF , !P5 ;  /* 0xff8000005ce57808 */ /* 0x000fe20006800000 */
[----:B------:R-:W-:-:S05]  /*6550*/  IMAD.IADD R92, R230, 0x1, -R247 ;  /* 0x00000001e65c7824 */ /* 0x000fca00078e0af7 */
[----:B------:R-:W-:Y:S01]  /*6560*/  IABS R92, R92 ;  /* 0x0000005c005c7213 */ /* 0x000fe20000000000 */
[----:B------:R2:W-:Y:S01]  /*6570*/  MUFU.TANH R124, R84 ;  /* 0x00000054007c7308 */ /* 0x0005e20000002400 */
[----:B---3--:R-:W-:Y:S02]  /*6580*/  FFMA.FTZ R142, R119, -UR4, R142 ;  /* 0x80000004778e7c23 */ /* 0x008fe4000801008e */
[----:B------:R-:W-:-:S03]  /*6590*/  IMAD.IADD R119, R216, 0x1, -R231 ;  /* 0x00000001d8777824 */ /* 0x000fc600078e0ae7 */
[----:B------:R-:W-:Y:S01]  /*65a0*/  FSEL R248, R142, -INF , !P2 ;  /* 0xff8000008ef87808 */ /* 0x000fe20005000000 */
[----:B------:R-:W-:Y:S01]  /*65b0*/  IMAD.IADD R142, R230, 0x1, -R178 ;  /* 0x00000001e68e7824 */ /* 0x000fe200078e0ab2 */
[----:B------:R-:W3:Y:S01]  /*65c0*/  MUFU.TANH R105, R105 ;  /* 0x0000006900697308 */ /* 0x000ee20000002400 */
[----:B-1----:R-:W-:Y:S01]  /*65d0*/  FFMA.FTZ R238, R56, -UR4, R103 ;  /* 0x8000000438ee7c23 */ /* 0x002fe20008010067 */
[----:B------:R-:W-:Y:S01]  /*65e0*/  IADD3 R56, -R235, R230, RZ ;  /* 0x000000e6eb387210 */ /* 0x000fe20007ffe1ff */
[----:B------:R-:W-:Y:S01]  /*65f0*/  IMAD.IADD R103, R230, 0x1, -R233 ;  /* 0x00000001e6677824 */ /* 0x000fe200078e0ae9 */
[----:B------:R-:W-:Y:S02]  /*6600*/  IABS R142, R142 ;  /* 0x0000008e008e7213 */ /* 0x000fe40000000000 */
[----:B------:R-:W-:Y:S02]  /*6610*/  IABS R119, R119 ;  /* 0x0000007700777213 */ /* 0x000fe40000000000 */
[----:B------:R-:W1:Y:S01]  /*6620*/  MUFU.TANH R133, R133 ;  /* 0x0000008500857308 */ /* 0x000e620000002400 */
[----:B--2---:R-:W-:Y:S01]  /*6630*/  FMUL.FTZ R84, R123, c[0x0][0x2ec] ;  /* 0x0000bb007b547a20 */ /* 0x004fe20000410000 */
[----:B------:R-:W-:Y:S01]  /*6640*/  IABS R103, R103 ;  /* 0x0000006700677213 */ /* 0x000fe20000000000 */
[----:B------:R-:W-:Y:S01]  /*6650*/  IMAD.MOV.U32 R143, RZ, RZ, R142 ;  /* 0x000000ffff8f7224 */ /* 0x000fe200078e008e */
[----:B------:R-:W-:-:S02]  /*6660*/  IABS R56, R56 ;  /* 0x0000003800387213 */ /* 0x000fc40000000000 */
[----:B------:R-:W-:Y:S02]  /*6670*/  FSEL R238, R238, -INF , !P2 ;  /* 0xff800000eeee7808 */ /* 0x000fe40005000000 */
[----:B------:R-:W-:Y:S01]  /*6680*/  MUFU.TANH R204, R204 ;  /* 0x000000cc00cc7308 */ /* 0x000fe20000002400 */
[----:B---3--:R-:W-:Y:S02]  /*6690*/  FFMA.FTZ R206, R206, -UR4, R105 ;  /* 0x80000004cece7c23 */ /* 0x008fe40008010069 */
[----:B------:R-:W-:-:S05]  /*66a0*/  IMAD.IADD R105, R218, 0x1, -R233 ;  /* 0x00000001da697824 */ /* 0x000fca00078e0ae9 */
[----:B------:R-:W-:Y:S01]  /*66b0*/  MUFU.TANH R123, R54 ;  /* 0x00000036007b7308 */ /* 0x000fe20000002400 */
[----:B-1----:R-:W-:Y:S01]  /*66c0*/  FFMA.FTZ R133, R210, -UR4, R133 ;  /* 0x80000004d2857c23 */ /* 0x002fe20008010085 */
[----:B------:R-:W-:Y:S01]  /*66d0*/  IABS R105, R105 ;  /* 0x0000006900697213 */ /* 0x000fe20000000000 */
[----:B------:R-:W-:-:S03]  /*66e0*/  IMAD.MOV.U32 R210, RZ, RZ, R232 ;  /* 0x000000ffffd27224 */ /* 0x000fc600078e00e8 */
[----:B------:R-:W-:Y:S01]  /*66f0*/  FSEL R226, R133, -INF , !P5 ;  /* 0xff80000085e27808 */ /* 0x000fe20006800000 */
[----:B------:R-:W-:Y:S01]  /*6700*/  IMAD.IADD R133, R218, 0x1, -R247 ;  /* 0x00000001da857824 */ /* 0x000fe200078e0af7 */
[----:B------:R-:W-:Y:S01]  /*6710*/  I2F R197, R197 ;  /* 0x000000c500c57306 */ /* 0x000fe20000201400 */
[----:B------:R-:W-:Y:S02]  /*6720*/  ISETP.GE.AND P5, PT, R231, UR13, PT ;  /* 0x0000000de7007c0c */ /* 0x000fe4000bfa6270 */
[----:B------:R-:W-:Y:S02]  /*6730*/  IADD3 R246, R210, 0x1000, RZ ;  /* 0x00001000d2f67810 */ /* 0x000fe40007ffe0ff */
[----:B------:R-:W-:-:S03]  /*6740*/  IABS R133, R133 ;  /* 0x0000008500857213 */ /* 0x000fc60000000000 */
[----:B------:R-:W-:Y:S08]  /*6750*/  I2F R193, R193 ;  /* 0x000000c100c17306 */ /* 0x000ff00000201400 */
[----:B------:R-:W-:Y:S08]  /*6760*/  I2F R190, R190 ;  /* 0x000000be00be7306 */ /* 0x000ff00000201400 */
[----:B------:R-:W-:Y:S08]  /*6770*/  MUFU.TANH R128, R128 ;  /* 0x0000008000807308 */ /* 0x000ff00000002400 */
[----:B------:R-:W-:Y:S08]  /*6780*/  MUFU.TANH R130, R130 ;  /* 0x0000008200827308 */ /* 0x000ff00000002400 */
[----:B------:R-:W1:Y:S08]  /*6790*/  MUFU.TANH R221, R90 ;  /* 0x0000005a00dd7308 */ /* 0x000e700000002400 */
[----:B------:R2:W-:Y:S08]  /*67a0*/  MUFU.TANH R54, R50 ;  /* 0x0000003200367308 */ /* 0x0005f00000002400 */
[----:B------:R3:W-:Y:S01]  /*67b0*/  I2F R187, R93 ;  /* 0x0000005d00bb7306 */ /* 0x0007e20000201400 */
[----:B-1----:R-:W-:-:S02]  /*67c0*/  FFMA.FTZ R190, R190, -UR4, R221 ;  /* 0x80000004bebe7c23 */ /* 0x002fc400080100dd */
[----:B--2---:R-:W-:-:S05]  /*67d0*/  FMUL.FTZ R50, R71, c[0x0][0x2ec] ;  /* 0x0000bb0047327a20 */ /* 0x004fca0000410000 */
[----:B------:R1:W-:Y:S01]  /*67e0*/  MUFU.TANH R211, R89 ;  /* 0x0000005900d37308 */ /* 0x0003e20000002400 */
[----:B------:R-:W-:Y:S01]  /*67f0*/  FMUL.FTZ R71, R37, c[0x0][0x2ec] ;  /* 0x0000bb0025477a20 */ /* 0x000fe20000410000 */
[----:B------:R-:W-:-:S04]  /*6800*/  SHF.R.S32.HI R37, RZ, 0x1f, R188 ;  /* 0x0000001fff257819 */ /* 0x000fc800000114bc */
[----:B------:R-:W-:Y:S01]  /*6810*/  LEA.HI R37, R37, R188, RZ, 0x2 ;  /* 0x000000bc25257211 */ /* 0x000fe200078f10ff */
[----:B---3--:R-:W-:Y:S01]  /*6820*/  IMAD.IADD R93, R230, 0x1, -R179 ;  /* 0x00000001e65d7824 */ /* 0x008fe200078e0ab3 */
[----:B------:R2:W-:Y:S02]  /*6830*/  MUFU.TANH R217, R91 ;  /* 0x0000005b00d97308 */ /* 0x0005e40000002400 */
[----:B------:R-:W-:Y:S02]  /*6840*/  LOP3.LUT R37, R37, 0xfffffffc, RZ, 0xc0, !PT ;  /* 0xfffffffc25257812 */ /* 0x000fe400078ec0ff */
[----:B------:R-:W-:Y:S01]  /*6850*/  IABS R93, R93 ;  /* 0x0000005d005d7213 */ /* 0x000fe20000000000 */
[----:B-1----:R-:W-:-:S03]  /*6860*/  FMUL.FTZ R89, R120, c[0x0][0x2ec] ;  /* 0x0000bb0078597a20 */ /* 0x002fc60000410000 */
[----:B------:R1:W-:Y:S01]  /*6870*/  I2F R194, R94 ;  /* 0x0000005e00c27306 */ /* 0x0003e20000201400 */
[----:B--2---:R-:W-:-:S07]  /*6880*/  FMUL.FTZ R91, R81, c[0x0][0x2ec] ;  /* 0x0000bb00515b7a20 */ /* 0x004fce0000410000 */
[----:B------:R-:W-:Y:S08]  /*6890*/  I2F R212, R212 ;  /* 0x000000d400d47306 */ /* 0x000ff00000201400 */
[----:B------:R-:W-:Y:S01]  /*68a0*/  I2F R185, R185 ;  /* 0x000000b900b97306 */ /* 0x000fe20000201400 */
[----:B-1----:R-:W-:-:S05]  /*68b0*/  IMAD.IADD R94, R216, 0x1, -R245 ;  /* 0x00000001d85e7824 */ /* 0x002fca00078e0af5 */
[----:B------:R-:W-:Y:S02]  /*68c0*/  IABS R94, R94 ;  /* 0x0000005e005e7213 */ /* 0x000fe40000000000 */
[----:B------:R-:W-:Y:S08]  /*68d0*/  I2F R156, R156 ;  /* 0x0000009c009c7306 */ /* 0x000ff00000201400 */
[----:B------:R-:W1:Y:S08]  /*68e0*/  I2F R154, R154 ;  /* 0x0000009a009a7306 */ /* 0x000e700000201400 */
[----:B------:R-:W-:Y:S08]  /*68f0*/  I2F R118, R118 ;  /* 0x0000007600767306 */ /* 0x000ff00000201400 */
[----:B------:R-:W-:Y:S01]  /*6900*/  I2F R202, R202 ;  /* 0x000000ca00ca7306 */ /* 0x000fe20000201400 */
[----:B-1----:R-:W-:-:S05]  /*6910*/  FFMA.FTZ R154, R154, -UR4, R211 ;  /* 0x800000049a9a7c23 */ /* 0x002fca00080100d3 */
[----:B------:R-:W-:Y:S02]  /*6920*/  FSEL R236, R154, -INF , !P3 ;  /* 0xff8000009aec7808 */ /* 0x000fe40005800000 */
[----:B------:R-:W-:Y:S08]  /*6930*/  I2F R203, R203 ;  /* 0x000000cb00cb7306 */ /* 0x000ff00000201400 */
[----:B------:R-:W-:Y:S08]  /*6940*/  MUFU.TANH R129, R129 ;  /* 0x0000008100817308 */ /* 0x000ff00000002400 */
[----:B------:R-:W-:Y:S08]  /*6950*/  MUFU.TANH R131, R131 ;  /* 0x0000008300837308 */ /* 0x000ff00000002400 */
[----:B------:R-:W1:Y:S08]  /*6960*/  MUFU.TANH R88, R88 ;  /* 0x0000005800587308 */ /* 0x000e700000002400 */
[----:B------:R-:W2:Y:S08]  /*6970*/  MUFU.TANH R127, R127 ;  /* 0x0000007f007f7308 */ /* 0x000eb00000002400 */
[----:B------:R-:W3:Y:S01]  /*6980*/  MUFU.TANH R209, R209 ;  /* 0x000000d100d17308 */ /* 0x000ee20000002400 */
[----:B-1----:R-:W-:-:S07]  /*6990*/  FFMA.FTZ R88, R185, -UR4, R88 ;  /* 0x80000004b9587c23 */ /* 0x002fce0008010058 */
[----:B------:R1:W4:Y:S01]  /*69a0*/  MUFU.TANH R90, R87 ;  /* 0x00000057005a7308 */ /* 0x0003220000002400 */
[----:B--2---:R-:W-:-:S07]  /*69b0*/  FFMA.FTZ R112, R112, -UR4, R127 ;  /* 0x8000000470707c23 */ /* 0x004fce000801007f */
[----:B------:R-:W-:Y:S01]  /*69c0*/  I2F R180, R180 ;  /* 0x000000b400b47306 */ /* 0x000fe20000201400 */
[----:B---3--:R-:W-:-:S07]  /*69d0*/  FFMA.FTZ R202, R202, -UR4, R209 ;  /* 0x80000004caca7c23 */ /* 0x008fce00080100d1 */
[----:B------:R2:W-:Y:S01]  /*69e0*/  I2F R201, R102 ;  /* 0x0000006600c97306 */ /* 0x0005e20000201400 */
[----:B-1----:R-:W-:Y:S02]  /*69f0*/  FMUL.FTZ R87, R72, c[0x0][0x2ec] ;  /* 0x0000bb0048577a20 */ /* 0x002fe40000410000 */
[----:B------:R-:W-:Y:S02]  /*6a00*/  FMUL.FTZ R72, R74, c[0x0][0x2ec] ;  /* 0x0000bb004a487a20 */ /* 0x000fe40000410000 */
[----:B----4-:R-:W-:Y:S01]  /*6a10*/  FFMA.FTZ R90, R203, -UR4, R90 ;  /* 0x80000004cb5a7c23 */ /* 0x010fe2000801005a */
[----:B------:R-:W-:Y:S02]  /*6a20*/  IADD3 R203, R210, 0x2800, RZ ;  /* 0x00002800d2cb7810 */ /* 0x000fe40007ffe0ff */
[----:B------:R-:W-:Y:S02]  /*6a30*/  I2F R200, R100 ;  /* 0x0000006400c87306 */ /* 0x000fe40000201400 */
[----:B------:R-:W-:-:S06]  /*6a40*/  FSEL R216, R90, -INF , !P1 ;  /* 0xff8000005ad87808 */ /* 0x000fcc0004800000 */
[----:B------:R-:W1:Y:S01]  /*6a50*/  I2F R199, R199 ;  /* 0x000000c700c77306 */ /* 0x000e620000201400 */
[----:B--2---:R-:W-:-:S05]  /*6a60*/  IMAD.IADD R102, R218, 0x1, -R235 ;  /* 0x00000001da667824 */ /* 0x004fca00078e0aeb */
[----:B------:R-:W-:Y:S02]  /*6a70*/  IABS R102, R102 ;  /* 0x0000006600667213 */ /* 0x000fe40000000000 */
[----:B------:R-:W2:Y:S08]  /*6a80*/  MUFU.TANH R89, R89 ;  /* 0x0000005900597308 */ /* 0x000eb00000002400 */
[----:B------:R-:W3:Y:S01]  /*6a90*/  MUFU.TANH R86, R86 ;  /* 0x0000005600567308 */ /* 0x000ee20000002400 */
[----:B-1----:R-:W-:-:S05]  /*6aa0*/  FFMA.FTZ R82, R199, -UR4, R82 ;  /* 0x80000004c7527c23 */ /* 0x002fca0008010052 */
[----:B------:R-:W-:Y:S02]  /*6ab0*/  FSEL R234, R82, -INF , !P0 ;  /* 0xff80000052ea7808 */ /* 0x000fe40004000000 */
[----:B------:R-:W1:Y:S01]  /*6ac0*/  MUFU.TANH R205, R205 ;  /* 0x000000cd00cd7308 */ /* 0x000e620000002400 */
[----:B--2---:R-:W-:-:S05]  /*6ad0*/  FFMA.FTZ R89, R180, -UR4, R89 ;  /* 0x80000004b4597c23 */ /* 0x004fca0008010059 */
[----:B------:R-:W-:Y:S02]  /*6ae0*/  FSEL R239, R89, -INF , !P0 ;  /* 0xff80000059ef7808 */ /* 0x000fe40004000000 */
[----:B------:R-:W-:Y:S01]  /*6af0*/  MUFU.TANH R81, R53 ;  /* 0x0000003500517308 */ /* 0x000fe20000002400 */
[----:B---3--:R-:W-:-:S07]  /*6b00*/  FFMA.FTZ R86, R201, -UR4, R86 ;  /* 0x80000004c9567c23 */ /* 0x008fce0008010056 */
[----:B------:R-:W-:Y:S01]  /*6b10*/  I2F R116, R116 ;  /* 0x0000007400747306 */ /* 0x000fe20000201400 */
[----:B-1----:R-:W-:-:S07]  /*6b20*/  FFMA.FTZ R200, R200, -UR4, R205 ;  /* 0x80000004c8c87c23 */ /* 0x002fce00080100cd */
[----:B------:R-:W-:Y:S08]  /*6b30*/  I2F R114, R114 ;  /* 0x0000007200727306 */ /* 0x000ff00000201400 */
[----:B------:R-:W1:Y:S08]  /*6b40*/  MUFU.TANH R215, R126 ;  /* 0x0000007e00d77308 */ /* 0x000e700000002400 */
[----:B------:R-:W2:Y:S08]  /*6b50*/  MUFU.TANH R219, R219 ;  /* 0x000000db00db7308 */ /* 0x000eb00000002400 */
[----:B------:R-:W-:Y:S01]  /*6b60*/  MUFU.TANH R53, R49 ;  /* 0x0000003100357308 */ /* 0x000fe20000002400 */
[----:B-1----:R-:W-:Y:S01]  /*6b70*/  FFMA.FTZ R116, R116, -UR4, R215 ;  /* 0x8000000474747c23 */ /* 0x002fe200080100d7 */
[----:B------:R-:W-:-:S02]  /*6b80*/  FSEL R215, R202, -INF , !P1 ;  /* 0xff800000cad77808 */ /* 0x000fc40004800000 */
[----:B------:R-:W-:-:S04]  /*6b90*/  IADD3 R202, R210, 0x3000, RZ ;  /* 0x00003000d2ca7810 */ /* 0x000fc80007ffe0ff */
[----:B------:R-:W-:Y:S01]  /*6ba0*/  I2F R192, R192 ;  /* 0x000000c000c07306 */ /* 0x000fe20000201400 */
[----:B--2---:R-:W-:Y:S01]  /*6bb0*/  FFMA.FTZ R114, R114, -UR4, R219 ;  /* 0x8000000472727c23 */ /* 0x004fe200080100db */
[----:B------:R-:W-:-:S06]  /*6bc0*/  FSEL R219, R112, -INF , !P1 ;  /* 0xff80000070db7808 */ /* 0x000fcc0004800000 */
[----:B------:R1:W-:Y:S08]  /*6bd0*/  I2F R97, R63 ;  /* 0x0000003f00617306 */ /* 0x0003f00000201400 */
[----:B------:R-:W2:Y:S08]  /*6be0*/  MUFU.TANH R91, R91 ;  /* 0x0000005b005b7308 */ /* 0x000eb00000002400 */
[----:B------:R3:W-:Y:S01]  /*6bf0*/  MUFU.TANH R49, R45 ;  /* 0x0000002d00317308 */ /* 0x0007e20000002400 */
[----:B-1----:R-:W-:Y:S01]  /*6c00*/  IADD3 R63, -R249, R230, RZ ;  /* 0x000000e6f93f7210 */ /* 0x002fe20007ffe1ff */
[----:B------:R-:W-:-:S03]  /*6c10*/  IMAD.IADD R230, R230, 0x1, -R214 ;  /* 0x00000001e6e67824 */ /* 0x000fc600078e0ad6 */
[----:B------:R-:W-:Y:S02]  /*6c20*/  IABS R63, R63 ;  /* 0x0000003f003f7213 */ /* 0x000fe40000000000 */
[----:B------:R-:W-:Y:S01]  /*6c30*/  IABS R142, R230 ;  /* 0x000000e6008e7213 */ /* 0x000fe20000000000 */
[----:B------:R-:W-:Y:S01]  /*6c40*/  I2F R117, R117 ;  /* 0x0000007500757306 */ /* 0x000fe20000201400 */
[----:B------:R-:W-:Y:S01]  /*6c50*/  FSEL R230, R190, -INF , !P4 ;  /* 0xff800000bee67808 */ /* 0x000fe20006000000 */
[----:B--2---:R-:W-:-:S05]  /*6c60*/  FFMA.FTZ R91, R192, -UR4, R91 ;  /* 0x80000004c05b7c23 */ /* 0x004fca000801005b */
[----:B------:R-:W-:Y:S01]  /*6c70*/  FSEL R231, R91, -INF , !P6 ;  /* 0xff8000005be77808 */ /* 0x000fe20007000000 */
[----:B------:R-:W1:Y:S01]  /*6c80*/  MUFU.TANH R78, R78 ;  /* 0x0000004e004e7308 */ /* 0x000e620000002400 */
[----:B---3--:R-:W-:Y:S02]  /*6c90*/  FFMA.FTZ R45, R17, -UR4, R204 ;  /* 0x80000004112d7c23 */ /* 0x008fe400080100cc */
[----:B------:R-:W-:Y:S02]  /*6ca0*/  FMUL.FTZ R17, R39, c[0x0][0x2ec] ;  /* 0x0000bb0027117a20 */ /* 0x000fe40000410000 */
[----:B------:R-:W-:Y:S01]  /*6cb0*/  FFMA.FTZ R39, R197, -UR4, R128 ;  /* 0x80000004c5277c23 */ /* 0x000fe20008010080 */
[----:B------:R-:W-:Y:S02]  /*6cc0*/  FSEL R45, R45, -INF , !P4 ;  /* 0xff8000002d2d7808 */ /* 0x000fe40006000000 */
[----:B------:R2:W-:Y:S02]  /*6cd0*/  MUFU.TANH R69, R36 ;  /* 0x0000002400457308 */ /* 0x0005e40000002400 */
[----:B------:R-:W-:-:S06]  /*6ce0*/  FSEL R39, R39, -INF , !P4 ;  /* 0xff80000027277808 */ /* 0x000fcc0006000000 */
[----:B------:R-:W3:Y:S01]  /*6cf0*/  I2F R170, R170 ;  /* 0x000000aa00aa7306 */ /* 0x000ee20000201400 */
[----:B-1----:R-:W-:-:S05]  /*6d00*/  FFMA.FTZ R78, R117, -UR4, R78 ;  /* 0x80000004754e7c23 */ /* 0x002fca000801004e */
[----:B------:R-:W-:Y:S02]  /*6d10*/  FSEL R126, R78, -INF , !P5 ;  /* 0xff8000004e7e7808 */ /* 0x000fe40006800000 */
[----:B------:R-:W-:Y:S01]  /*6d20*/  I2F R134, R134 ;  /* 0x0000008600867306 */ /* 0x000fe20000201400 */
[----:B--2---:R-:W-:Y:S01]  /*6d30*/  IADD3 R36, R188, -R37, RZ ;  /* 0x80000025bc247210 */ /* 0x004fe20007ffe0ff */
[----:B------:R-:W-:-:S04]  /*6d40*/  FFMA.FTZ R37, R193, -UR4, R130 ;  /* 0x80000004c1257c23 */ /* 0x000fc80008010082 */
[----:B------:R1:W-:Y:S01]  /*6d50*/  STL [R1+0x38], R36 ;  /* 0x0000382401007387 */ /* 0x0003e20000100800 */
[----:B------:R-:W-:Y:S01]  /*6d60*/  FSEL R37, R37, -INF , !P4 ;  /* 0xff80000025257808 */ /* 0x000fe20006000000 */
[----:B------:R-:W-:Y:S01]  /*6d70*/  I2F R93, R93 ;  /* 0x0000005d005d7306 */ /* 0x000fe20000201400 */
[----:B------:R-:W-:Y:S01]  /*6d80*/  ISETP.GE.AND P4, PT, R183, UR13, PT ;  /* 0x0000000db7007c0c */ /* 0x000fe2000bf86270 */
[----:B------:R-:W-:Y:S02]  /*6d90*/  FMUL.FTZ R183, R28, c[0x0][0x2ec] ;  /* 0x0000bb001cb77a20 */ /* 0x000fe40000410000 */
[----:B------:R-:W-:Y:S02]  /*6da0*/  FFMA.FTZ R28, R118, -UR4, R217 ;  /* 0x80000004761c7c23 */ /* 0x000fe400080100d9 */
[----:B---3--:R-:W-:Y:S02]  /*6db0*/  FFMA.FTZ R49, R170, -UR4, R49 ;  /* 0x80000004aa317c23 */ /* 0x008fe40008010031 */
[----:B------:R-:W2:Y:S01]  /*6dc0*/  MUFU.TANH R47, R47 ;  /* 0x0000002f002f7308 */ /* 0x000ea20000002400 */
[----:B------:R-:W-:-:S07]  /*6dd0*/  FSEL R28, R28, -INF , !P3 ;  /* 0xff8000001c1c7808 */ /* 0x000fce0005800000 */
[----:B------:R-:W3:Y:S01]  /*6de0*/  MUFU.TANH R44, R44 ;  /* 0x0000002c002c7308 */ /* 0x000ee20000002400 */
[----:B-1----:R-:W-:-:S07]  /*6df0*/  FFMA.FTZ R36, R156, -UR4, R131 ;  /* 0x800000049c247c23 */ /* 0x002fce0008010083 */
[----:B------:R-:W1:Y:S01]  /*6e00*/  MUFU.TANH R50, R50 ;  /* 0x0000003200327308 */ /* 0x000e620000002400 */
[----:B--2---:R-:W-:Y:S01]  /*6e10*/  FFMA.FTZ R47, R134, -UR4, R47 ;  /* 0x80000004862f7c23 */ /* 0x004fe2000801002f */
[----:B------:R-:W-:-:S06]  /*6e20*/  FSEL R36, R36, -INF , !P3 ;  /* 0xff80000024247808 */ /* 0x000fcc0005800000 */
[----:B------:R2:W-:Y:S01]  /*6e30*/  MUFU.TANH R125, R83 ;  /* 0x00000053007d7308 */ /* 0x0005e20000002400 */
[----:B---3--:R-:W-:-:S07]  /*6e40*/  FFMA.FTZ R44, R97, -UR4, R44 ;  /* 0x80000004612c7c23 */ /* 0x008fce000801002c */
[----:B------:R-:W-:Y:S01]  /*6e50*/  I2F R184, R184 ;  /* 0x000000b800b87306 */ /* 0x000fe20000201400 */
[----:B-1----:R-:W-:-:S07]  /*6e60*/  FFMA.FTZ R50, R93, -UR4, R50 ;  /* 0x800000045d327c23 */ /* 0x002fce0008010032 */
[----:B------:R-:W1:Y:S01]  /*6e70*/  I2F R115, R115 ;  /* 0x0000007300737306 */ /* 0x000e620000201400 */
[----:B--2---:R-:W-:Y:S02]  /*6e80*/  FMUL.FTZ R83, R77, c[0x0][0x2ec] ;  /* 0x0000bb004d537a20 */ /* 0x004fe40000410000 */
[----:B------:R-:W-:Y:S02]  /*6e90*/  FMUL.FTZ R77, R48, c[0x0][0x2ec] ;  /* 0x0000bb00304d7a20 */ /* 0x000fe40000410000 */
[----:B------:R-:W-:-:S03]  /*6ea0*/  FMUL.FTZ R48, R73, c[0x0][0x2ec] ;  /* 0x0000bb0049307a20 */ /* 0x000fc60000410000 */
[----:B------:R-:W2:Y:S08]  /*6eb0*/  MUFU.TANH R207, R207 ;  /* 0x000000cf00cf7308 */ /* 0x000eb00000002400 */
[----:B------:R-:W3:Y:S01]  /*6ec0*/  I2F R140, R140 ;  /* 0x0000008c008c7306 */ /* 0x000ee20000201400 */
[----:B-1----:R-:W-:-:S07]  /*6ed0*/  FFMA.FTZ R115, R115, -UR4, R124 ;  /* 0x8000000473737c23 */ /* 0x002fce000801007c */
[----:B------:R-:W-:Y:S01]  /*6ee0*/  I2F R92, R92 ;  /* 0x0000005c005c7306 */ /* 0x000fe20000201400 */
[----:B--2---:R-:W-:-:S07]  /*6ef0*/  FFMA.FTZ R184, R184, -UR4, R207 ;  /* 0x80000004b8b87c23 */ /* 0x004fce00080100cf */
[----:B------:R-:W-:Y:S01]  /*6f00*/  I2F R99, R99 ;  /* 0x0000006300637306 */ /* 0x000fe20000201400 */
[----:B---3--:R-:W-:-:S05]  /*6f10*/  FFMA.FTZ R112, R140, -UR4, R123 ;  /* 0x800000048c707c23 */ /* 0x008fca000801007b */
[----:B------:R-:W-:Y:S02]  /*6f20*/  FSEL R112, R112, -INF , !P5 ;  /* 0xff80000070707808 */ /* 0x000fe40006800000 */
[----:B------:R-:W-:Y:S08]  /*6f30*/  I2F R94, R94 ;  /* 0x0000005e005e7306 */ /* 0x000ff00000201400 */
[----:B------:R-:W1:Y:S08]  /*6f40*/  MUFU.TANH R38, R38 ;  /* 0x0000002600267308 */ /* 0x000e700000002400 */
[----:B------:R-:W2:Y:S08]  /*6f50*/  MUFU.TANH R213, R213 ;  /* 0x000000d500d57308 */ /* 0x000eb00000002400 */
[----:B------:R-:W3:Y:S01]  /*6f60*/  MUFU.TANH R29, R29 ;  /* 0x0000001d001d7308 */ /* 0x000ee20000002400 */
[----:B-1----:R-:W-:-:S07]  /*6f70*/  FFMA.FTZ R38, R99, -UR4, R38 ;  /* 0x8000000463267c23 */ /* 0x002fce0008010026 */
[----:B------:R-:W-:Y:S01]  /*6f80*/  I2F R195, R195 ;  /* 0x000000c300c37306 */ /* 0x000fe20000201400 */
[----:B--2---:R-:W-:-:S07]  /*6f90*/  FFMA.FTZ R94, R94, -UR4, R213 ;  /* 0x800000045e5e7c23 */ /* 0x004fce00080100d5 */
[----:B------:R-:W1:Y:S01]  /*6fa0*/  MUFU.TANH R84, R84 ;  /* 0x0000005400547308 */ /* 0x000e620000002400 */
[----:B---3--:R-:W-:Y:S01]  /*6fb0*/  FFMA.FTZ R91, R92, -UR4, R29 ;  /* 0x800000045c5b7c23 */ /* 0x008fe2000801001d */
[----:B------:R-:W-:-:S06]  /*6fc0*/  LOP3.LUT R29, R4, 0x3, RZ, 0xc0, !PT ;  /* 0x00000003041d7812 */ /* 0x000fcc00078ec0ff */
[----:B------:R2:W3:Y:S08]  /*6fd0*/  MUFU.TANH R73, R46 ;  /* 0x0000002e00497308 */ /* 0x0004f00000002400 */
[----:B------:R-:W-:Y:S01]  /*6fe0*/  I2F R182, R182 ;  /* 0x000000b600b67306 */ /* 0x000fe20000201400 */
[----:B-1----:R-:W-:-:S07]  /*6ff0*/  FFMA.FTZ R84, R195, -UR4, R84 ;  /* 0x80000004c3547c23 */ /* 0x002fce0008010054 */
[----:B------:R-:W1:Y:S01]  /*7000*/  I2F R158, R158 ;  /* 0x0000009e009e7306 */ /* 0x000e620000201400 */
[----:B--2---:R-:W-:Y:S02]  /*7010*/  FFMA.FTZ R46, R212, -UR4, R129 ;  /* 0x80000004d42e7c23 */ /* 0x004fe40008010081 */
[----:B---3--:R-:W-:-:S03]  /*7020*/  FFMA.FTZ R73, R194, -UR4, R73 ;  /* 0x80000004c2497c23 */ /* 0x008fc60008010049 */
[----:B------:R-:W-:Y:S02]  /*7030*/  FSEL R46, R46, -INF , !P3 ;  /* 0xff8000002e2e7808 */ /* 0x000fe40005800000 */
[----:B------:R-:W2:Y:S01]  /*7040*/  MUFU.TANH R85, R85 ;  /* 0x0000005500557308 */ /* 0x000ea20000002400 */
[----:B------:R-:W-:Y:S02]  /*7050*/  ISETP.GE.AND P3, PT, R233, UR13, PT ;  /* 0x0000000de9007c0c */ /* 0x000fe4000bf66270 */
[----:B------:R-:W-:Y:S02]  /*7060*/  FSEL R233, R200, -INF , !P0 ;  /* 0xff800000c8e97808 */ /* 0x000fe40004000000 */
[----:B------:R-:W-:-:S03]  /*7070*/  IADD3 R200, R210, 0x3800, RZ ;  /* 0x00003800d2c87810 */ /* 0x000fc60007ffe0ff */
[----:B------:R-:W3:Y:S01]  /*7080*/  I2F R176, R176 ;  /* 0x000000b000b07306 */ /* 0x000ee20000201400 */
[----:B-1----:R-:W-:-:S05]  /*7090*/  FFMA.FTZ R125, R158, -UR4, R125 ;  /* 0x800000049e7d7c23 */ /* 0x002fca000801007d */
[----:B------:R-:W-:Y:S02]  /*70a0*/  FSEL R232, R125, -INF , !P6 ;  /* 0xff8000007de87808 */ /* 0x000fe40007000000 */
[----:B------:R-:W-:Y:S01]  /*70b0*/  I2F R113, R113 ;  /* 0x0000007100717306 */ /* 0x000fe20000201400 */
[----:B--2---:R-:W-:-:S05]  /*70c0*/  FFMA.FTZ R85, R182, -UR4, R85 ;  /* 0x80000004b6557c23 */ /* 0x004fca0008010055 */
[----:B------:R-:W-:Y:S02]  /*70d0*/  FSEL R227, R85, -INF , !P6 ;  /* 0xff80000055e37808 */ /* 0x000fe40007000000 */
[----:B------:R-:W-:Y:S01]  /*70e0*/  I2F R108, R108 ;  /* 0x0000006c006c7306 */ /* 0x000fe20000201400 */
[----:B---3--:R-:W-:-:S05]  /*70f0*/  FFMA.FTZ R81, R176, -UR4, R81 ;  /* 0x80000004b0517c23 */ /* 0x008fca0008010051 */
[----:B------:R-:W-:Y:S02]  /*7100*/  FSEL R130, R81, -INF , !P4 ;  /* 0xff80000051827808 */ /* 0x000fe40006000000 */
[----:B------:R-:W-:Y:S08]  /*7110*/  I2F R106, R106 ;  /* 0x0000006a006a7306 */ /* 0x000ff00000201400 */
[----:B------:R-:W1:Y:S08]  /*7120*/  MUFU.TANH R52, R52 ;  /* 0x0000003400347308 */ /* 0x000e700000002400 */
[----:B------:R-:W2:Y:S08]  /*7130*/  MUFU.TANH R83, R83 ;  /* 0x0000005300537308 */ /* 0x000eb00000002400 */
[----:B------:R-:W3:Y:S01]  /*7140*/  MUFU.TANH R79, R79 ;  /* 0x0000004f004f7308 */ /* 0x000ee20000002400 */
        /* <DEDUP_REMOVED lines=8> */
[----:B------:R-:W1:Y:S01]  /*71d0*/  I2F R174, R174 ;  /* 0x000000ae00ae7306 */ /* 0x000e620000201400 */
[----:B------:R-:W-:Y:S02]  /*71e0*/  ISETP.GE.AND P4, PT, R245, UR13, PT ;  /* 0x0000000df5007c0c */ /* 0x000fe4000bf86270 */
[----:B------:R-:W-:Y:S02]  /*71f0*/  IADD3 R245, R210, 0x1800, RZ ;  /* 0x00001800d2f57810 */ /* 0x000fe40007ffe0ff */
[----:B------:R-:W-:-:S03]  /*7200*/  FSEL R120, R38, -INF , !P4 ;  /* 0xff80000026787808 */ /* 0x000fc60006000000 */
[----:B------:R-:W-:Y:S08]  /*7210*/  I2F R168, R168 ;  /* 0x000000a800a87306 */ /* 0x000ff00000201400 */
[----:B------:R-:W-:Y:S01]  /*7220*/  I2F R119, R119 ;  /* 0x0000007700777306 */ /* 0x000fe20000201400 */
[----:B-1----:R-:W-:-:S07]  /*7230*/  FFMA.FTZ R53, R174, -UR4, R53 ;  /* 0x80000004ae357c23 */ /* 0x002fce0008010035 */
[----:B------:R-:W1:Y:S08]  /*7240*/  I2F R105, R105 ;  /* 0x0000006900697306 */ /* 0x000e700000201400 */
[----:B------:R-:W-:Y:S08]  /*7250*/  I2F R104, R104 ;  /* 0x0000006800687306 */ /* 0x000ff00000201400 */
[----:B------:R-:W-:Y:S01]  /*7260*/  I2F R103, R103 ;  /* 0x0000006700677306 */ /* 0x000fe20000201400 */
[----:B-1----:R-:W-:-:S07]  /*7270*/  FFMA.FTZ R54, R105, -UR4, R54 ;  /* 0x8000000469367c23 */ /* 0x002fce0008010036 */
[----:B------:R-:W-:Y:S08]  /*7280*/  I2F R102, R102 ;  /* 0x0000006600667306 */ /* 0x000ff00000201400 */
[----:B------:R-:W-:Y:S08]  /*7290*/  I2F R101, R101 ;  /* 0x0000006500657306 */ /* 0x000ff00000201400 */
[----:B------:R1:W-:Y:S08]  /*72a0*/  I2F R100, R56 ;  /* 0x0000003800647306 */ /* 0x0003f00000201400 */
[----:B------:R-:W-:Y:S08]  /*72b0*/  I2F R146, R146 ;  /* 0x0000009200927306 */ /* 0x000ff00000201400 */
[----:B------:R-:W2:Y:S01]  /*72c0*/  MUFU.TANH R80, R80 ;  /* 0x0000005000507308 */ /* 0x000ea20000002400 */
[----:B-1----:R-:W-:-:S02]  /*72d0*/  FSEL R56, R206, -INF , !P2 ;  /* 0xff800000ce387808 */ /* 0x002fc40005000000 */
[----:B------:R-:W-:Y:S02]  /*72e0*/  ISETP.GE.AND P2, PT, R223, UR13, PT ;  /* 0x0000000ddf007c0c */ /* 0x000fe4000bf46270 */
[----:B------:R-:W-:Y:S02]  /*72f0*/  FSEL R223, R88, -INF , !P1 ;  /* 0xff80000058df7808 */ /* 0x000fe40004800000 */
[----:B------:R-:W-:Y:S01]  /*7300*/  ISETP.GE.AND P1, PT, R237, UR13, PT ;  /* 0x0000000ded007c0c */ /* 0x000fe2000bf26270 */
[----:B------:R-:W1:Y:S01]  /*7310*/  MUFU.TANH R76, R76 ;  /* 0x0000004c004c7308 */ /* 0x000e620000002400 */
[----:B------:R-:W-:Y:S02]  /*7320*/  FSEL R237, R86, -INF , !P0 ;  /* 0xff80000056ed7808 */ /* 0x000fe40004000000 */
[----:B------:R-:W-:Y:S02]  /*7330*/  ISETP.GE.AND P0, PT, R179, UR13, PT ;  /* 0x0000000db3007c0c */ /* 0x000fe4000bf06270 */
[----:B------:R-:W-:-:S02]  /*7340*/  FSEL R225, R184, -INF , !P2 ;  /* 0xff800000b8e17808 */ /* 0x000fc40005000000 */
[----:B------:R-:W-:Y:S01]  /*7350*/  FSEL R213, R49, -INF , !P0 ;  /* 0xff80000031d57808 */ /* 0x000fe20004000000 */
[----:B------:R-:W3:Y:S01]  /*7360*/  MUFU.TANH R77, R77 ;  /* 0x0000004d004d7308 */ /* 0x000ee20000002400 */
[----:B------:R-:W-:Y:S01]  /*7370*/  FSEL R123, R47, -INF , !P0 ;  /* 0xff8000002f7b7808 */ /* 0x000fe20004000000 */
[----:B--2---:R-:W-:Y:S01]  /*7380*/  FFMA.FTZ R80, R177, -UR4, R80 ;  /* 0x80000004b1507c23 */ /* 0x004fe20008010050 */
[----:B------:R-:W-:Y:S02]  /*7390*/  FSEL R99, R44, -INF , !P0 ;  /* 0xff8000002c637808 */ /* 0x000fe40004000000 */
[----:B------:R-:W-:Y:S02]  /*73a0*/  FSEL R92, R50, -INF , !P0 ;  /* 0xff800000325c7808 */ /* 0x000fe40004000000 */
[----:B------:R-:W-:Y:S01]  /*73b0*/  PLOP3.LUT P0, PT, PT, PT, UP0, 0x80, 0x0 ;  /* 0x000000000000781c */ /* 0x000fe20003f0f008 */
[----:B------:R-:W2:Y:S01]  /*73c0*/  MUFU.TANH R51, R51 ;  /* 0x0000003300337308 */ /* 0x000ea20000002400 */
[----:B------:R-:W-:Y:S01]  /*73d0*/  FSEL R221, R116, -INF , !P2 ;  /* 0xff80000074dd7808 */ /* 0x000fe20005000000 */
[----:B-1----:R-:W-:Y:S01]  /*73e0*/  FFMA.FTZ R76, R119, -UR4, R76 ;  /* 0x80000004774c7c23 */ /* 0x002fe2000801004c */
[----:B------:R-:W-:-:S02]  /*73f0*/  FSEL R217, R115, -INF , !P2 ;  /* 0xff80000073d97808 */ /* 0x000fc40005000000 */
[----:B------:R-:W-:Y:S02]  /*7400*/  FSEL R218, R114, -INF , !P2 ;  /* 0xff80000072da7808 */ /* 0x000fe40005000000 */
[----:B------:R-:W-:Y:S01]  /*7410*/  ISETP.GE.AND P2, PT, R235, UR13, PT ;  /* 0x0000000deb007c0c */ /* 0x000fe2000bf46270 */
[----:B------:R-:W1:Y:S01]  /*7420*/  MUFU.TANH R87, R87 ;  /* 0x0000005700577308 */ /* 0x000e620000002400 */
[----:B------:R-:W-:Y:S01]  /*7430*/  FSEL R235, R84, -INF , !P6 ;  /* 0xff80000054eb7808 */ /* 0x000fe20007000000 */
[----:B---3--:R-:W-:Y:S01]  /*7440*/  FFMA.FTZ R77, R172, -UR4, R77 ;  /* 0x80000004ac4d7c23 */ /* 0x008fe2000801004d */
[----:B------:R-:W-:Y:S02]  /*7450*/  ISETP.GE.AND P6, PT, R247, UR13, PT ;  /* 0x0000000df7007c0c */ /* 0x000fe4000bfc6270 */
[----:B------:R-:W-:Y:S02]  /*7460*/  FSEL R127, R80, -INF , !P5 ;  /* 0xff800000507f7808 */ /* 0x000fe40006800000 */
[----:B------:R-:W-:Y:S01]  /*7470*/  FSEL R125, R76, -INF , !P5 ;  /* 0xff8000004c7d7808 */ /* 0x000fe20006800000 */
[----:B------:R-:W3:Y:S01]  /*7480*/  MUFU.TANH R48, R48 ;  /* 0x0000003000307308 */ /* 0x000ee20000002400 */
[----:B--2---:R-:W-:Y:S01]  /*7490*/  FFMA.FTZ R51, R102, -UR4, R51 ;  /* 0x8000000466337c23 */ /* 0x004fe20008010033 */
[----:B------:R-:W-:-:S02]  /*74a0*/  FSEL R205, R77, -INF , !P3 ;  /* 0xff8000004dcd7808 */ /* 0x000fc40005800000 */
[----:B------:R-:W-:Y:S02]  /*74b0*/  FSEL R116, R54, -INF , !P3 ;  /* 0xff80000036747808 */ /* 0x000fe40005800000 */
[----:B------:R-:W-:Y:S02]  /*74c0*/  FSEL R201, R53, -INF , !P2 ;  /* 0xff80000035c97808 */ /* 0x000fe40005000000 */
[----:B------:R-:W2:Y:S01]  /*74d0*/  MUFU.TANH R72, R72 ;  /* 0x0000004800487308 */ /* 0x000ea20000002400 */
[----:B-1----:R-:W-:Y:S01]  /*74e0*/  FFMA.FTZ R87, R104, -UR4, R87 ;  /* 0x8000000468577c23 */ /* 0x002fe20008010057 */
[----:B------:R-:W-:Y:S02]  /*74f0*/  FSEL R115, R51, -INF , !P2 ;  /* 0xff80000033737808 */ /* 0x000fe40005000000 */
[----:B------:R-:W-:Y:S02]  /*7500*/  FSEL R114, R73, -INF , !P1 ;  /* 0xff80000049727808 */ /* 0x000fe40004800000 */
[----:B------:R-:W-:-:S02]  /*7510*/  FSEL R197, R87, -INF , !P3 ;  /* 0xff80000057c57808 */ /* 0x000fc40005800000 */
[----:B------:R-:W1:Y:S01]  /*7520*/  MUFU.TANH R75, R75 ;  /* 0x0000004b004b7308 */ /* 0x000e620000002400 */
[----:B---3--:R-:W-:Y:S01]  /*7530*/  FFMA.FTZ R48, R101, -UR4, R48 ;  /* 0x8000000465307c23 */ /* 0x008fe20008010030 */
[----:B------:R-:W-:Y:S02]  /*7540*/  ISETP.GE.AND P5, PT, R249, UR13, PT ;  /* 0x0000000df9007c0c */ /* 0x000fe4000bfa6270 */
[----:B------:R-:W-:Y:S02]  /*7550*/  IADD3 R247, R210, 0x800, RZ ;  /* 0x00000800d2f77810 */ /* 0x000fe40007ffe0ff */
[----:B------:R-:W-:Y:S02]  /*7560*/  FSEL R131, R48, -INF , !P2 ;  /* 0xff80000030837808 */ /* 0x000fe40005000000 */
[----:B------:R-:W3:Y:S01]  /*7570*/  MUFU.TANH R55, R55 ;  /* 0x0000003700377308 */ /* 0x000ee20000002400 */
[----:B--2---:R-:W-:Y:S01]  /*7580*/  FFMA.FTZ R72, R103, -UR4, R72 ;  /* 0x8000000467487c23 */ /* 0x004fe20008010048 */
[----:B------:R-:W-:-:S04]  /*7590*/  FSEL R91, R91, -INF , !P6 ;  /* 0xff8000005b5b7808 */ /* 0x000fc80007000000 */
[----:B------:R-:W-:Y:S02]  /*75a0*/  FSEL R206, R72, -INF , !P3 ;  /* 0xff80000048ce7808 */ /* 0x000fe40005800000 */
[----:B------:R-:W2:Y:S01]  /*75b0*/  MUFU.TANH R68, R68 ;  /* 0x0000004400447308 */ /* 0x000ea20000002400 */
[----:B-1----:R-:W-:Y:S01]  /*75c0*/  FFMA.FTZ R75, R100, -UR4, R75 ;  /* 0x80000004644b7c23 */ /* 0x002fe2000801004b */
[----:B------:R-:W-:-:S04]  /*75d0*/  ISETP.GE.AND P3, PT, R167, UR13, PT ;  /* 0x0000000da7007c0c */ /* 0x000fc8000bf66270 */
[----:B------:R-:W-:Y:S02]  /*75e0*/  FSEL R204, R75, -INF , !P2 ;  /* 0xff8000004bcc7808 */ /* 0x000fe40005000000 */
[----:B------:R-:W1:Y:S01]  /*75f0*/  MUFU.TANH R121, R70 ;  /* 0x0000004600797308 */ /* 0x000e620000002400 */
[----:B---3--:R-:W-:Y:S01]  /*7600*/  FFMA.FTZ R55, R168, -UR4, R55 ;  /* 0x80000004a8377c23 */ /* 0x008fe20008010037 */
[----:B------:R-:W-:-:S04]  /*7610*/  ISETP.GE.AND P2, PT, R178, UR13, PT ;  /* 0x0000000db2007c0c */ /* 0x000fc8000bf46270 */
[----:B------:R-:W-:Y:S02]  /*7620*/  FSEL R199, R55, -INF , !P1 ;  /* 0xff80000037c77808 */ /* 0x000fe40004800000 */
[----:B------:R-:W-:Y:S01]  /*7630*/  I2F R96, R96 ;  /* 0x0000006000607306 */ /* 0x000fe20000201400 */
[----:B--2---:R-:W-:-:S05]  /*7640*/  FFMA.FTZ R68, R187, -UR4, R68 ;  /* 0x80000004bb447c23 */ /* 0x004fca0008010044 */
[----:B------:R-:W-:Y:S02]  /*7650*/  FSEL R85, R68, -INF , !P1 ;  /* 0xff80000044557808 */ /* 0x000fe40004800000 */
[----:B------:R-:W2:Y:S01]  /*7660*/  MUFU.TANH R183, R183 ;  /* 0x000000b700b77308 */ /* 0x000ea20000002400 */
[----:B-1----:R-:W-:-:S05]  /*7670*/  FFMA.FTZ R84, R146, -UR4, R121 ;  /* 0x8000000492547c23 */ /* 0x002fca0008010079 */
[----:B------:R-:W-:Y:S02]  /*7680*/  FSEL R84, R84, -INF , !P1 ;  /* 0xff80000054547808 */ /* 0x000fe40004800000 */
[----:B------:R-:W-:Y:S01]  /*7690*/  I2F R164, R164 ;  /* 0x000000a400a47306 */ /* 0x000fe20000201400 */
[----:B------:R-:W-:-:S07]  /*76a0*/  ISETP.GE.AND P1, PT, R214, UR13, PT ;  /* 0x0000000dd6007c0c */ /* 0x000fce000bf26270 */
[----:B------:R-:W-:Y:S01]  /*76b0*/  I2F R165, R165 ;  /* 0x000000a500a57306 */ /* 0x000fe20000201400 */
[----:B--2---:R-:W-:-:S07]  /*76c0*/  FFMA.FTZ R96, R96, -UR4, R183 ;  /* 0x8000000460607c23 */ /* 0x004fce00080100b7 */
[----:B------:R-:W1:Y:S08]  /*76d0*/  I2F R166, R166 ;  /* 0x000000a600a67306 */ /* 0x000e700000201400 */
[----:B------:R-:W-:Y:S08]  /*76e0*/  I2F R186, R186 ;  /* 0x000000ba00ba7306 */ /* 0x000ff00000201400 */
[----:B------:R-:W-:Y:S01]  /*76f0*/  I2F R244, R244 ;  /* 0x000000f400f47306 */ /* 0x000fe20000201400 */
[----:B-1----:R-:W-:-:S07]  /*7700*/  FFMA.FTZ R69, R166, -UR4, R69 ;  /* 0x80000004a6457c23 */ /* 0x002fce0008010045 */
[----:B------:R-:W-:Y:S08]  /*7710*/  I2F R162, R162 ;  /* 0x000000a200a27306 */ /* 0x000ff00000201400 */
        /* <DEDUP_REMOVED lines=14> */
[----:B------:R-:W1:Y:S08]  /*7800*/  MUFU.TANH R71, R71 ;  /* 0x0000004700477308 */ /* 0x000e700000002400 */
[----:B------:R-:W2:Y:S08]  /*7810*/  MUFU.TANH R17, R17 ;  /* 0x0000001100117308 */ /* 0x000eb00000002400 */
[----:B------:R-:W3:Y:S01]  /*7820*/  MUFU.TANH R24, R24 ;  /* 0x0000001800187308 */ /* 0x000ee20000002400 */
[----:B-1----:R-:W-:-:S05]  /*7830*/  FFMA.FTZ R71, R186, -UR4, R71 ;  /* 0x80000004ba477c23 */ /* 0x002fca0008010047 */
[----:B------:R-:W-:Y:S02]  /*7840*/  FSEL R209, R71, -INF , !P3 ;  /* 0xff80000047d17808 */ /* 0x000fe40005800000 */
[----:B------:R-:W1:Y:S01]  /*7850*/  MUFU.TANH R25, R25 ;  /* 0x0000001900197308 */ /* 0x000e620000002400 */
[----:B--2---:R-:W-:Y:S01]  /*7860*/  FFMA.FTZ R17, R98, -UR4, R17 ;  /* 0x8000000462117c23 */ /* 0x004fe20008010011 */
[----:B------:R-:W-:Y:S02]  /*7870*/  FSEL R98, R96, -INF , !P6 ;  /* 0xff80000060627808 */ /* 0x000fe40007000000 */
[----:B------:R-:W-:Y:S02]  /*7880*/  FSEL R96, R94, -INF , !P4 ;  /* 0xff8000005e607808 */ /* 0x000fe40006000000 */
[----:B------:R-:W-:Y:S02]  /*7890*/  FSEL R119, R17, -INF , !P3 ;  /* 0xff80000011777808 */ /* 0x000fe40005800000 */
[----:B------:R-:W2:Y:S01]  /*78a0*/  MUFU.TANH R27, R27 ;  /* 0x0000001b001b7308 */ /* 0x000ea20000002400 */
[----:B---3--:R-:W-:-:S07]  /*78b0*/  FFMA.FTZ R24, R135, -UR4, R24 ;  /* 0x8000000487187c23 */ /* 0x008fce0008010018 */
[----:B------:R-:W3:Y:S01]  /*78c0*/  MUFU.TANH R26, R26 ;  /* 0x0000001a001a7308 */ /* 0x000ee20000002400 */
[----:B-1----:R-:W-:-:S05]  /*78d0*/  FFMA.FTZ R25, R60, -UR4, R25 ;  /* 0x800000043c197c23 */ /* 0x002fca0008010019 */
[----:B------:R-:W-:Y:S02]  /*78e0*/  FSEL R89, R25, -INF , !P4 ;  /* 0xff80000019597808 */ /* 0x000fe40006000000 */
[----:B------:R-:W1:Y:S01]  /*78f0*/  MUFU.TANH R30, R30 ;  /* 0x0000001e001e7308 */ /* 0x000e620000002400 */
[----:B--2---:R-:W-:-:S05]  /*7900*/  FFMA.FTZ R27, R138, -UR4, R27 ;  /* 0x800000048a1b7c23 */ /* 0x004fca000801001b */
[----:B------:R-:W-:Y:S02]  /*7910*/  FSEL R88, R27, -INF , !P3 ;  /* 0xff8000001b587808 */ /* 0x000fe40005800000 */
[----:B------:R-:W2:Y:S01]  /*7920*/  MUFU.TANH R20, R20 ;  /* 0x0000001400147308 */ /* 0x000ea20000002400 */
[----:B---3--:R-:W-:Y:S01]  /*7930*/  FFMA.FTZ R26, R95, -UR4, R26 ;  /* 0x800000045f1a7c23 */ /* 0x008fe2000801001a */
[----:B------:R-:W-:-:S04]  /*7940*/  FSEL R95, R24, -INF , !P3 ;  /* 0xff800000185f7808 */ /* 0x000fc80005800000 */
[----:B------:R-:W-:Y:S02]  /*7950*/  FSEL R97, R26, -INF , !P5 ;  /* 0xff8000001a617808 */ /* 0x000fe40006800000 */
[----:B------:R-:W3:Y:S01]  /*7960*/  MUFU.TANH R70, R21 ;  /* 0x0000001500467308 */ /* 0x000ee20000002400 */
[----:B-1----:R-:W-:-:S05]  /*7970*/  FFMA.FTZ R30, R63, -UR4, R30 ;  /* 0x800000043f1e7c23 */ /* 0x002fca000801001e */
[----:B------:R-:W-:Y:S02]  /*7980*/  FSEL R90, R30, -INF , !P5 ;  /* 0xff8000001e5a7808 */ /* 0x000fe40006800000 */
[----:B------:R-:W1:Y:S01]  /*7990*/  MUFU.TANH R12, R12 ;  /* 0x0000000c000c7308 */ /* 0x000e620000002400 */
[----:B--2---:R-:W-:-:S05]  /*79a0*/  FFMA.FTZ R20, R141, -UR4, R20 ;  /* 0x800000048d147c23 */ /* 0x004fca0008010014 */
[----:B------:R-:W-:Y:S02]  /*79b0*/  FSEL R94, R20, -INF , !P2 ;  /* 0xff800000145e7808 */ /* 0x000fe40005000000 */
[----:B------:R-:W2:Y:S01]  /*79c0*/  MUFU.TANH R13, R13 ;  /* 0x0000000d000d7308 */ /* 0x000ea20000002400 */
[----:B---3--:R-:W-:-:S05]  /*79d0*/  FFMA.FTZ R70, R139, -UR4, R70 ;  /* 0x800000048b467c23 */ /* 0x008fca0008010046 */
        /* <DEDUP_REMOVED lines=18> */
[----:B------:R-:W-:Y:S02]  /*7b00*/  IADD3 R244, R210, 0x2000, RZ ;  /* 0x00002000d2f47810 */ /* 0x000fe40007ffe0ff */
[----:B------:R-:W-:Y:S02]  /*7b10*/  FSEL R210, R69, -INF , !P4 ;  /* 0xff80000045d27808 */ /* 0x000fe40006000000 */
[----:B------:R-:W-:Y:S02]  /*7b20*/  FSEL R208, R208, -INF , !P2 ;  /* 0xff800000d0d07808 */ /* 0x000fe40005000000 */
[----:B------:R-:W3:Y:S01]  /*7b30*/  MUFU.TANH R117, R35 ;  /* 0x0000002300757308 */ /* 0x000ee20000002400 */
[----:B-1----:R-:W-:-:S05]  /*7b40*/  FFMA.FTZ R162, R162, -UR4, R15 ;  /* 0x80000004a2a27c23 */ /* 0x002fca000801000f */
[----:B------:R-:W-:Y:S02]  /*7b50*/  FSEL R207, R162, -INF , !P1 ;  /* 0xff800000a2cf7808 */ /* 0x000fe40004800000 */
[----:B------:R-:W1:Y:S01]  /*7b60*/  MUFU.TANH R23, R23 ;  /* 0x0000001700177308 */ /* 0x000e620000002400 */
[----:B--2---:R-:W-:-:S05]  /*7b70*/  FFMA.FTZ R34, R137, -UR4, R34 ;  /* 0x8000000489227c23 */ /* 0x004fca0008010022 */
[----:B------:R-:W-:Y:S01]  /*7b80*/  FSEL R118, R34, -INF , !P2 ;  /* 0xff80000022767808 */ /* 0x000fe20005000000 */
[----:B---3--:R-:W-:-:S05]  /*7b90*/  FFMA.FTZ R117, R136, -UR4, R117 ;  /* 0x8000000488757c23 */ /* 0x008fca0008010075 */
[----:B------:R-:W-:Y:S01]  /*7ba0*/  FSEL R117, R117, -INF , !P1 ;  /* 0xff80000075757808 */ /* 0x000fe20004800000 */
[----:B-1----:R-:W-:-:S05]  /*7bb0*/  FFMA.FTZ R86, R142, -UR4, R23 ;  /* 0x800000048e567c23 */ /* 0x002fca0008010017 */
[----:B------:R-:W-:Y:S01]  /*7bc0*/  FSEL R86, R86, -INF , !P1 ;  /* 0xff80000056567808 */ /* 0x000fe20004800000 */
[----:B------:R-:W-:Y:S06]  /*7bd0*/  BAR.SYNC.DEFER_BLOCKING 0x0 ;  /* 0x0000000000007b1d */ /* 0x000fec0000010000 */
[----:B------:R-:W-:Y:S05]  /*7be0*/  @!P0 BRA `(.L_x_434) ;  /* 0x000006b000008947 */ /* 0x000fea0003800000 */
[----:B------:R-:W2:Y:S04]  /*7bf0*/  LDL.64 R18, [R1+0x40] ;  /* 0x0000400001127983 */ /* 0x000ea80000100a00 */
[----:B------:R-:W3:Y:S04]  /*7c00*/  LDL.64 R184, [R1+0x30] ;  /* 0x0000300001b87983 */ /* 0x000ee80000100a00 */
[----:B------:R-:W4:Y:S01]  /*7c10*/  LDL R74, [R1+0x1c] ;  /* 0x00001c00014a7983 */ /* 0x000f220000100800 */
[----:B------:R-:W-:Y:S01]  /*7c20*/  ULEA.HI.SX32 UR6, UR9, 0xfffffffe, 0x19 ;  /* 0xfffffffe09067891 */ /* 0x000fe2000f8fca3f */
[----:B------:R-:W-:Y:S01]  /*7c30*/  IMAD.U32 R17, RZ, RZ, UR8 ;  /* 0x00000008ff117e24 */ /* 0x000fe2000f8e00ff */
[----:B------:R-:W-:Y:S01]  /*7c40*/  BSSY B0, `(.L_x_435) ;  /* 0x0000064000007945 */ /* 0x000fe20003800000 */
[----:B------:R-:W-:Y:S01]  /*7c50*/  IMAD.U32 R6, RZ, RZ, UR8 ;  /* 0x00000008ff067e24 */ /* 0x000fe2000f8e00ff */
[----:B------:R-:W-:Y:S01]  /*7c60*/  USHF.R.S32.HI UR5, URZ, 0x1f, UR6 ;  /* 0x0000001f3f057899 */ /* 0x000fe20008011406 */
[----:B------:R-:W-:-:S02]  /*7c70*/  IMAD.U32 R4, RZ, RZ, UR8 ;  /* 0x00000008ff047e24 */ /* 0x000fc4000f8e00ff */
[----:B------:R-:W-:Y:S01]  /*7c80*/  IMAD.U32 R14, RZ, RZ, UR6 ;  /* 0x00000006ff0e7e24 */ /* 0x000fe2000f8e00ff */
[----:B------:R-:W-:-:S04]  /*7c90*/  UIMAD UR6, UR23, UR6, URZ ;  /* 0x00000006170672a4 */ /* 0x000fc8000f8e023f */
[----:B------:R-:W-:Y:S01]  /*7ca0*/  UIMAD UR5, UR5, UR24, UR6 ;  /* 0x00000018050572a4 */ /* 0x000fe2000f8e0206 */
[----:B--2---:R-:W-:Y:S01]  /*7cb0*/  ISETP.GE.AND P1, PT, R18, c[0x0][0x220], PT ;  /* 0x0000880012007a0c */ /* 0x004fe20003f26270 */
[----:B------:R-:W-:Y:S02]  /*7cc0*/  IMAD.U32 R19, RZ, RZ, UR8 ;  /* 0x00000008ff137e24 */ /* 0x000fe4000f8e00ff */
[----:B---3--:R-:W-:-:S05]  /*7cd0*/  IMAD.WIDE.U32 R14, R14, UR24, R184 ;  /* 0x000000180e0e7c25 */ /* 0x008fca000f8e00b8 */
[----:B------:R-:W-:-:S05]  /*7ce0*/  IADD3 R13, R15, UR5, RZ ;  /* 0x000000050f0d7c10 */ /* 0x000fca000fffe0ff */
[----:B------:R-:W-:Y:S01]  /*7cf0*/  @!P1 IMAD.MOV.U32 R9, RZ, RZ, c[0x0][0x19c] ;  /* 0x00006700ff099624 */ /* 0x000fe200078e00ff */
[----:B------:R-:W-:Y:S01]  /*7d00*/  @!P1 IADD3 R11, P4, R14, UR26, RZ ;  /* 0x0000001a0e0b9c10 */ /* 0x000fe2000ff9e0ff */
[--C-:B------:R-:W-:Y:S01]  /*7d10*/  @!P1 IMAD.MOV.U32 R24, RZ, RZ, R14.reuse ;  /* 0x000000ffff189224 */ /* 0x100fe200078e000e */
[-C--:B------:R-:W-:Y:S01]  /*7d20*/  @!P1 LEA R10, P3, R19, R14.reuse, 0x5 ;  /* 0x0000000e130a9211 */ /* 0x080fe200078628ff */
[----:B------:R-:W-:Y:S01]  /*7d30*/  @!P1 IMAD.MOV.U32 R25, RZ, RZ, R13 ;  /* 0x000000ffff199224 */ /* 0x000fe200078e000d */
[----:B------:R-:W-:Y:S01]  /*7d40*/  @!P1 MOV R7, c[0x0][0x19c] ;  /* 0x0000670000079a02 */ /* 0x000fe20000000f00 */
[----:B------:R-:W-:Y:S01]  /*7d50*/  @!P1 IMAD.MOV.U32 R30, RZ, RZ, R14 ;  /* 0x000000ffff1e9224 */ /* 0x000fe200078e000e */
[----:B------:R-:W-:Y:S01]  /*7d60*/  @!P1 LEA R12, P2, R17, R14, 0x6 ;  /* 0x0000000e110c9211 */ /* 0x000fe200078430ff */
[C---:B------:R-:W-:Y:S01]  /*7d70*/  @!P1 IMAD.WIDE.U32 R24, R6.reuse, 0x50, R24 ;  /* 0x0000005006189825 */ /* 0x040fe200078e0018 */
[----:B------:R-:W-:Y:S01]  /*7d80*/  @!P1 IADD3.X R8, R13, UR17, RZ, P4, !PT ;  /* 0x000000110d089c10 */ /* 0x000fe2000a7fe4ff */
[----:B----4-:R1:W-:Y:S01]  /*7d90*/  @P1 STS.128 [R74+0x4000], RZ ;  /* 0x004000ff4a001388 */ /* 0x0103e20000000c00 */
[-C--:B------:R-:W-:Y:S01]  /*7da0*/  @!P1 LEA.HI.X R9, R6, R13.reuse, R9, 0x5, P3 ;  /* 0x0000000d06099211 */ /* 0x080fe200018f2c09 */
[----:B------:R-:W-:Y:S01]  /*7db0*/  @!P1 IMAD.MOV.U32 R6, RZ, RZ, c[0x0][0x19c] ;  /* 0x00006700ff069624 */ /* 0x000fe200078e00ff */
[----:B------:R-:W-:Y:S01]  /*7dc0*/  @!P1 LEA R18, P4, R11, c[0x0][0x168], 0x1 ;  /* 0x00005a000b129a11 */ /* 0x000fe200078808ff */
[----:B------:R-:W-:Y:S01]  /*7dd0*/  @!P1 IMAD.MOV.U32 R31, RZ, RZ, R13 ;  /* 0x000000ffff1f9224 */ /* 0x000fe200078e000d */
[----:B------:R-:W-:Y:S01]  /*7de0*/  @!P1 LEA.HI.X R7, R4, R13, R7, 0x6, P2 ;  /* 0x0000000d04079211 */ /* 0x000fe200010f3407 */
[----:B------:R-:W-:Y:S01]  /*7df0*/  @!P1 IMAD R6, R6, 0x60, RZ ;  /* 0x0000006006069824 */ /* 0x000fe200078e02ff */
[----:B------:R-:W-:Y:S01]  /*7e00*/  @!P1 LEA R22, P3, R12, c[0x0][0x168], 0x1 ;  /* 0x00005a000c169a11 */ /* 0x000fe200078608ff */
[----:B------:R-:W-:Y:S01]  /*7e10*/  @!P1 IMAD.WIDE.U32 R30, R4, 0x60, R30 ;  /* 0x00000060041e9825 */ /* 0x000fe200078e001e */
[----:B------:R-:W-:-:S02]  /*7e20*/  @!P1 LEA R20, P2, R10, c[0x0][0x168], 0x1 ;  /* 0x00005a000a149a11 */ /* 0x000fc400078408ff */
[----:B------:R-:W-:Y:S01]  /*7e30*/  @!P1 LEA.HI.X R19, R11, c[0x0][0x16c], R8, 0x1, P4 ;  /* 0x00005b000b139a11 */ /* 0x000fe200020f0c08 */
[----:B------:R-:W-:Y:S01]  /*7e40*/  @!P1 IMAD.MOV.U32 R8, RZ, RZ, c[0x0][0x19c] ;  /* 0x00006700ff089624 */ /* 0x000fe200078e00ff */
[----:B------:R-:W-:Y:S01]  /*7e50*/  @!P1 LEA.HI.X R23, R12, c[0x0][0x16c], R7, 0x1, P3 ;  /* 0x00005b000c179a11 */ /* 0x000fe200018f0c07 */
[----:B------:R-:W-:Y:S01]  /*7e60*/  @!P1 IMAD.MOV.U32 R12, RZ, RZ, R14 ;  /* 0x000000ffff0c9224 */ /* 0x000fe200078e000e */
[----:B------:R-:W-:Y:S01]  /*7e70*/  @!P1 LEA.HI.X R21, R10, c[0x0][0x16c], R9, 0x1, P2 ;  /* 0x00005b000a159a11 */ /* 0x000fe200010f0c09 */
[----:B------:R-:W-:Y:S01]  /*7e80*/  @!P1 IMAD R8, R8, 0x30, RZ ;  /* 0x0000003008089824 */ /* 0x000fe200078e02ff */
[----:B------:R-:W-:Y:S01]  /*7e90*/  @!P1 MOV R7, c[0x0][0x19c] ;  /* 0x0000670000079a02 */ /* 0x000fe20000000f00 */
[----:B------:R-:W-:Y:S01]  /*7ea0*/  @!P1 IMAD.WIDE.U32 R10, R4, 0x30, R12 ;  /* 0x00000030040a9825 */ /* 0x000fe200078e000c */
[----:B------:R-:W-:Y:S02]  /*7eb0*/  @!P1 LEA R26, P2, R14, c[0x0][0x168], 0x1 ;  /* 0x00005a000e1a9a11 */ /* 0x000fe400078408ff */
[----:B------:R-:W-:Y:S01]  /*7ec0*/  @!P1 LEA R34, P3, R24, c[0x0][0x168], 0x1 ;  /* 0x00005a0018229a11 */ /* 0x000fe200078608ff */
[----:B------:R-:W-:Y:S01]  /*7ed0*/  @!P1 IMAD R7, R7, 0x50, RZ ;  /* 0x0000005007079824 */ /* 0x000fe200078e02ff */
[----:B------:R-:W-:Y:S01]  /*7ee0*/  @!P1 LEA.HI.X R27, R14, c[0x0][0x16c], R13, 0x1, P2 ;  /* 0x00005b000e1b9a11 */ /* 0x000fe200010f0c0d */
[----:B------:R-:W-:Y:S01]  /*7ef0*/  @!P1 IMAD.IADD R6, R6, 0x1, R31 ;  /* 0x0000000106069824 */ /* 0x000fe200078e021f */
[----:B------:R-:W-:Y:S01]  /*7f00*/  @!P1 IADD3 R8, R8, R11, RZ ;  /* 0x0000000b08089210 */ /* 0x000fe20007ffe0ff */
[----:B------:R-:W-:Y:S01]  /*7f10*/  @!P1 IMAD.IADD R7, R7, 0x1, R25 ;  /* 0x0000000107079824 */ /* 0x000fe200078e0219 */
[----:B------:R-:W-:Y:S01]  /*7f20*/  @!P1 LEA R40, P4, R10, c[0x0][0x168], 0x1 ;  /* 0x00005a000a289a11 */ /* 0x000fe200078808ff */
[----:B------:R-:W-:Y:S01]  /*7f30*/  @!PT LDS RZ, [RZ] ;  /* 0x00000000fffff984 */ /* 0x000fe20000000800 */
[----:B------:R-:W-:Y:S01]  /*7f40*/  @!PT LDS RZ, [RZ] ;  /* 0x00000000fffff984 */ /* 0x000fe20000000800 */
[----:B------:R-:W-:Y:S01]  /*7f50*/  @!PT LDS RZ, [RZ] ;  /* 0x00000000fffff984 */ /* 0x000fe20000000800 */
[----:B------:R1:W-:Y:S01]  /*7f60*/  @!P1 LDGSTS.E.BYPASS.LTC128B.128 [R74+0x4000], [R26.64] ;  /* 0x040000001a4a9fae */ /* 0x0003e2000b901d52 */
[----:B------:R-:W-:-:S02]  /*7f70*/  @!P1 LEA R32, P2, R30, c[0x0][0x168], 0x1 ;  /* 0x00005a001e209a11 */ /* 0x000fc400078408ff */
[----:B------:R-:W-:Y:S01]  /*7f80*/  @!P1 LEA.HI.X R41, R10, c[0x0][0x16c], R8, 0x1, P4 ;  /* 0x00005b000a299a11 */ /* 0x000fe200020f0c08 */
[----:B------:R1:W-:Y:S01]  /*7f90*/  @P1 STS.128 [R74+0x4800], RZ ;  /* 0x004800ff4a001388 */ /* 0x0003e20000000c00 */
[----:B------:R-:W-:Y:S02]  /*7fa0*/  @!P1 LEA.HI.X R35, R24, c[0x0][0x16c], R7, 0x1, P3 ;  /* 0x00005b0018239a11 */ /* 0x000fe400018f0c07 */
[----:B------:R-:W-:Y:S01]  /*7fb0*/  @!P1 LEA.HI.X R33, R30, c[0x0][0x16c], R6, 0x1, P2 ;  /* 0x00005b001e219a11 */ /* 0x000fe200010f0c06 */
        /* <DEDUP_REMOVED lines=44> */
.L_x_436:
[----:B------:R-:W-:Y:S05]  /*8280*/  BSYNC B0 ;  /* 0x0000000000007941 */ /* 0x000fea0003800000 */
.L_x_435:
[----:B------:R-:W0:Y:S02]  /*8290*/  LDGDEPBAR ;  /* 0x00000000000079af */ /* 0x000e240000000000 */
.L_x_434:
[----:B-1----:R-:W3:Y:S04]  /*82a0*/  LDL.LU R40, [R1+0x5c] ;  /* 0x00005c0001287983 */ /* 0x002ee80000300800 */
[----:B------:R-:W4:Y:S04]  /*82b0*/  LDL.LU R38, [R1+0x60] ;  /* 0x0000600001267983 */ /* 0x000f280000300800 */
[----:B------:R-:W5:Y:S04]  /*82c0*/  LDL.LU R30, [R1+0x48] ;  /* 0x00004800011e7983 */ /* 0x000f680000300800 */
[----:B--2---:R-:W2:Y:S04]  /*82d0*/  LDL.LU R31, [R1+0x50] ;  /* 0x00005000011f7983 */ /* 0x004ea80000300800 */
[----:B------:R-:W2:Y:S04]  /*82e0*/  LDL.LU R32, [R1+0x4c] ;  /* 0x00004c0001207983 */ /* 0x000ea80000300800 */
[----:B------:R-:W2:Y:S01]  /*82f0*/  LDL.LU R33, [R1+0x58] ;  /* 0x0000580001217983 */ /* 0x000ea20000300800 */
        /* <DEDUP_REMOVED lines=15> */
[----:B------:R-:W-:Y:S02]  /*83f0*/  MOV R35, R248 ;  /* 0x000000f800237202 */ /* 0x000fe40000000f00 */
[----:B------:R-:W-:Y:S02]  /*8400*/  FMNMX.FTZ R7, R56, R7, !PT ;  /* 0x0000000738077209 */ /* 0x000fe40007810000 */
[----:B------:R-:W-:Y:S02]  /*8410*/  MOV R34, R250 ;  /* 0x000000fa00227202 */ /* 0x000fe40000000f00 */
[----:B------:R-:W-:-:S04]  /*8420*/  SHF.L.U32 R252, R252, 0x1, RZ ;  /* 0x00000001fcfc7819 */ /* 0x000fc800000006ff */
[-C--:B------:R-:W-:Y:S01]  /*8430*/  LEA R249, R5, R252.reuse, 0x1 ;  /* 0x000000fc05f97211 */ /* 0x080fe200078e08ff */
[----:B------:R-:W-:Y:S01]  /*8440*/  LDSM.16.MT88.4 R176, [R252+0x8000] ;  /* 0x00800000fcb0783b */ /* 0x000fe20000004200 */
[C---:B------:R-:W-:Y:S02]  /*8450*/  LEA R250, R3.reuse, R252, 0x1 ;  /* 0x000000fc03fa7211 */ /* 0x040fe400078e08ff */
[----:B------:R-:W-:Y:S01]  /*8460*/  LEA R248, R3, R249, 0x1 ;  /* 0x000000f903f87211 */ /* 0x000fe200078e08ff */
[----:B------:R-:W-:Y:S04]  /*8470*/  LDSM.16.MT88.4 R192, [R249+0x8000] ;  /* 0x00800000f9c0783b */ /* 0x000fe80000004200 */
[----:B------:R-:W-:Y:S04]  /*8480*/  LDSM.16.MT88.4 R184, [R250+0x8000] ;  /* 0x00800000fab8783b */ /* 0x000fe80000004200 */
[----:B------:R-:W-:Y:S04]  /*8490*/  LDSM.16.MT88.4 R20, [R248+0x8000] ;  /* 0x00800000f814783b */ /* 0x000fe80000004200 */
[----:B------:R-:W-:Y:S04]  /*84a0*/  LDSM.16.MT88.4 R24, [R252+0x8800] ;  /* 0x00880000fc18783b */ /* 0x000fe80000004200 */
[----:B------:R-:W-:Y:S01]  /*84b0*/  LDSM.16.MT88.4 R12, [R249+0x8800] ;  /* 0x00880000f90c783b */ /* 0x000fe20000004200 */
[----:B---3--:R-:W-:-:S04]  /*84c0*/  FMNMX.FTZ R7, R40, R7, !PT ;  /* 0x0000000728077209 */ /* 0x008fc80007810000 */
[----:B----4-:R-:W-:-:S04]  /*84d0*/  FMNMX.FTZ R7, R38, R7, !PT ;  /* 0x0000000726077209 */ /* 0x010fc80007810000 */
        /* <DEDUP_REMOVED lines=22> */
[----:B--2---:R-:W-:Y:S02]  /*8640*/  FMNMX.FTZ R4, R32, R4, !PT ;  /* 0x0000000420047209 */ /* 0x004fe40007810000 */
[----:B------:R-:W-:Y:S02]  /*8650*/  FMNMX.FTZ R7, R150, R7, !PT ;  /* 0x0000000796077209 */ /* 0x000fe40007810000 */
[----:B------:R-:W-:Y:S02]  /*8660*/  FMNMX.FTZ R6, R199, R6, !PT ;  /* 0x00000006c7067209 */ /* 0x000fe40007810000 */
[----:B------:R-:W-:-:S02]  /*8670*/  FMNMX.FTZ R4, R31, R4, !PT ;  /* 0x000000041f047209 */ /* 0x000fc40007810000 */
[----:B------:R-:W-:Y:S02]  /*8680*/  FMNMX.FTZ R7, R110, R7, !PT ;  /* 0x000000076e077209 */ /* 0x000fe40007810000 */
[----:B------:R-:W-:Y:S02]  /*8690*/  FMNMX.FTZ R9, R213, R6, !PT ;  /* 0x00000006d5097209 */ /* 0x000fe40007810000 */
[----:B-----5:R-:W-:Y:S02]  /*86a0*/  FMNMX.FTZ R4, R30, R4, !PT ;  /* 0x000000041e047209 */ /* 0x020fe40007810000 */
        /* <DEDUP_REMOVED lines=32> */
[----:B-1----:R-:W-:Y:S02]  /*88b0*/  FMNMX.FTZ R11, R6, R11, !PT ;  /* 0x0000000b060b7209 */ /* 0x002fe40007810000 */
        /* <DEDUP_REMOVED lines=16> */
[----:B-1----:R-:W-:Y:S02]  /*89c0*/  FMNMX.FTZ R68, R11, R68, !PT ;  /* 0x000000440b447209 */ /* 0x002fe40007810000 */
[----:B------:R-:W-:Y:S02]  /*89d0*/  FMNMX.FTZ R6, R92, R7, !PT ;  /* 0x000000075c067209 */ /* 0x000fe40007810000 */
[----:B------:R-:W1:Y:S01]  /*89e0*/  SHFL.BFLY PT, R7, R4, 0x2, 0x1f ;  /* 0x0c401f0004077f89 */ /* 0x000e6200000e0000 */
[----:B------:R-:W-:Y:S01]  /*89f0*/  FMUL.FTZ R214, R68, c[0x0][0x23c] ;  /* 0x00008f0044d67a20 */ /* 0x000fe20000410000 */
[----:B------:R-:W-:-:S02]  /*8a00*/  FMNMX.FTZ R9, R91, R6, !PT ;  /* 0x000000065b097209 */ /* 0x000fc40007810000 */
[----:B------:R-:W-:Y:S02]  /*8a10*/  FSETP.NEU.FTZ.AND P1, PT, R68, -INF , PT ;  /* 0xff8000004400780b */ /* 0x000fe40003f3d000 */
[----:B------:R-:W-:Y:S02]  /*8a20*/  FMNMX.FTZ R6, R90, R9, !PT ;  /* 0x000000095a067209 */ /* 0x000fe40007810000 */
[----:B------:R-:W-:Y:S02]  /*8a30*/  FSEL R214, R214, RZ, P1 ;  /* 0x000000ffd6d67208 */ /* 0x000fe40000800000 */
[----:B------:R-:W-:Y:S02]  /*8a40*/  FMNMX.FTZ R11, R59, R8, !PT ;  /* 0x000000083b0b7209 */ /* 0x000fe40007810000 */
[----:B------:R-:W-:Y:S01]  /*8a50*/  FMNMX.FTZ R9, R89, R6, !PT ;  /* 0x0000000659097209 */ /* 0x000fe20007810000 */
[--C-:B------:R-:W-:Y:S01]  /*8a60*/  FFMA.FTZ R105, R2, c[0x0][0x23c], -R214.reuse ;  /* 0x00008f0002697a23 */ /* 0x100fe200000108d6 */
        /* <DEDUP_REMOVED lines=9> */
[----:B------:R-:W-:Y:S01]  /*8b00*/  MUFU.EX2 R106, R106 ;  /* 0x0000006a006a7308 */ /* 0x000fe20000000800 */
[----:B------:R-:W-:Y:S01]  /*8b10*/  FMNMX.FTZ R9, R86, R9, !PT ;  /* 0x0000000956097209 */ /* 0x000fe20007810000 */
[--C-:B------:R-:W-:Y:S01]  /*8b20*/  FFMA.FTZ R78, R189, c[0x0][0x23c], -R214.reuse ;  /* 0x00008f00bd4e7a23 */ /* 0x100fe200000108d6 */
[----:B------:R-:W-:Y:S01]  /*8b30*/  FMNMX.FTZ R6, R224, R11, !PT ;  /* 0x0000000be0067209 */ /* 0x000fe20007810000 */
[--C-:B------:R-:W-:Y:S01]  /*8b40*/  FFMA.FTZ R69, R147, c[0x0][0x23c], -R214.reuse ;  /* 0x00008f0093457a23 */ /* 0x100fe200000108d6 */
[----:B-1----:R-:W-:Y:S01]  /*8b50*/  FMNMX.FTZ R7, R4, R7, !PT ;  /* 0x0000000704077209 */ /* 0x002fe20007810000 */
[--C-:B------:R-:W-:Y:S01]  /*8b60*/  FFMA.FTZ R60, R191, c[0x0][0x23c], -R214.reuse ;  /* 0x00008f00bf3c7a23 */ /* 0x100fe200000108d6 */
[----:B------:R-:W1:Y:S01]  /*8b70*/  SHFL.BFLY PT, R4, R9, 0x2, 0x1f ;  /* 0x0c401f0009047f89 */ /* 0x000e6200000e0000 */
[----:B------:R-:W-:Y:S01]  /*8b80*/  FMNMX.FTZ R6, R243, R6, !PT ;  /* 0x00000006f3067209 */ /* 0x000fe20007810000 */
[----:B------:R-:W2:Y:S01]  /*8b90*/  MUFU.EX2 R105, R105 ;  /* 0x0000006900697308 */ /* 0x000ea20000000800 */
[--C-:B------:R-:W-:Y:S01]  /*8ba0*/  FFMA.FTZ R50, R38, c[0x0][0x23c], -R214.reuse ;  /* 0x00008f0026327a23 */ /* 0x100fe200000108d6 */
[----:B------:R-:W3:Y:S01]  /*8bb0*/  SHFL.BFLY PT, R2, R7, 0x1, 0x1f ;  /* 0x0c201f0007027f89 */ /* 0x000ee200000e0000 */
[----:B------:R-:W-:Y:S01]  /*8bc0*/  FMNMX.FTZ R11, R39, R6, !PT ;  /* 0x00000006270b7209 */ /* 0x000fe20007810000 */
[----:B------:R-:W-:-:S02]  /*8bd0*/  FFMA.FTZ R61, R61, c[0x0][0x23c], -R214 ;  /* 0x00008f003d3d7a23 */ /* 0x000fc400000108d6 */
[--C-:B------:R-:W-:Y:S01]  /*8be0*/  FFMA.FTZ R56, R56, c[0x0][0x23c], -R214.reuse ;  /* 0x00008f0038387a23 */ /* 0x100fe200000108d6 */
[----:B------:R-:W-:Y:S01]  /*8bf0*/  FMNMX.FTZ R6, R36, R11, !PT ;  /* 0x0000000b24067209 */ /* 0x000fe20007810000 */
[----:B------:R-:W-:Y:S01]  /*8c00*/  MUFU.EX2 R104, R104 ;  /* 0x0000006800687308 */ /* 0x000fe20000000800 */
[--C-:B------:R-:W-:Y:S02]  /*8c10*/  FFMA.FTZ R55, R40, c[0x0][0x23c], -R214.reuse ;  /* 0x00008f0028377a23 */ /* 0x100fe400000108d6 */
[----:B------:R-:W-:Y:S01]  /*8c20*/  FMNMX.FTZ R6, R221, R6, !PT ;  /* 0x00000006dd067209 */ /* 0x000fe20007810000 */
[--C-:B------:R-:W-:Y:S02]  /*8c30*/  FFMA.FTZ R47, R45, c[0x0][0x23c], -R214.reuse ;  /* 0x00008f002d2f7a23 */ /* 0x100fe400000108d6 */
[--C-:B------:R-:W-:Y:S01]  /*8c40*/  FFMA.FTZ R49, R228, c[0x0][0x23c], -R214.reuse ;  /* 0x00008f00e4317a23 */ /* 0x100fe200000108d6 */
[----:B------:R-:W-:Y:S01]  /*8c50*/  FMNMX.FTZ R6, R219, R6, !PT ;  /* 0x00000006db067209 */ /* 0x000fe20007810000 */
[----:B------:R-:W4:Y:S01]  /*8c60*/  MUFU.EX2 R77, R77 ;  /* 0x0000004d004d7308 */ /* 0x000f220000000800 */
[----:B--2---:R-:W-:Y:S01]  /*8c70*/  F2FP.BF16.PACK_AB R188, R105, R106 ;  /* 0x0000006a69bc723e */ /* 0x004fe200000010ff */
[--C-:B------:R-:W-:Y:S01]  /*8c80*/  FFMA.FTZ R48, R226, c[0x0][0x23c], -R214.reuse ;  /* 0x00008f00e2307a23 */ /* 0x100fe200000108d6 */
[----:B------:R-:W-:Y:S01]  /*8c90*/  FMNMX.FTZ R6, R237, R6, !PT ;  /* 0x00000006ed067209 */ /* 0x000fe20007810000 */
[--C-:B------:R-:W-:Y:S01]  /*8ca0*/  FFMA.FTZ R46, R46, c[0x0][0x23c], -R214.reuse ;  /* 0x00008f002e2e7a23 */ /* 0x100fe200000108d6 */
[----:B-1----:R-:W-:Y:S01]  /*8cb0*/  FMNMX.FTZ R4, R9, R4, !PT ;  /* 0x0000000409047209 */ /* 0x002fe20007810000 */
[--C-:B------:R-:W-:Y:S01]  /*8cc0*/  FFMA.FTZ R228, R239, c[0x0][0x23c], -R214.reuse ;  /* 0x00008f00efe47a23 */ /* 0x100fe200000108d6 */
[----:B------:R-:W-:Y:S01]  /*8cd0*/  FMNMX.FTZ R9, R235, R6, !PT ;  /* 0x00000006eb097209 */ /* 0x000fe20007810000 */
[----:B------:R-:W-:Y:S01]  /*8ce0*/  MUFU.EX2 R78, R78 ;  /* 0x0000004e004e7308 */ /* 0x000fe20000000800 */
[----:B---3--:R-:W-:Y:S01]  /*8cf0*/  FMNMX.FTZ R2, R7, R2, !PT ;  /* 0x0000000207027209 */ /* 0x008fe20007810000 */
[--C-:B------:R-:W-:Y:S01]  /*8d00*/  FFMA.FTZ R227, R227, c[0x0][0x23c], -R214.reuse ;  /* 0x00008f00e3e37a23 */ /* 0x100fe200000108d6 */
[----:B------:R-:W1:Y:S01]  /*8d10*/  SHFL.BFLY PT, R7, R4, 0x1, 0x1f ;  /* 0x0c201f0004077f89 */ /* 0x000e6200000e0000 */
[----:B------:R-:W-:Y:S01]  /*8d20*/  FMNMX.FTZ R6, R112, R9, !PT ;  /* 0x0000000970067209 */ /* 0x000fe20007810000 */
[--C-:B------:R-:W-:Y:S01]  /*8d30*/  FFMA.FTZ R201, R201, c[0x0][0x23c], -R214.reuse ;  /* 0x00008f00c9c97a23 */ /* 0x100fe200000108d6 */
[C---:B------:R-:W-:Y:S01]  /*8d40*/  FSETP.NEU.FTZ.AND P1, PT, R2.reuse, -INF , PT ;  /* 0xff8000000200780b */ /* 0x040fe20003f3d000 */
[----:B------:R-:W-:Y:S01]  /*8d50*/  FMUL.FTZ R102, R2, c[0x0][0x23c] ;  /* 0x00008f0002667a20 */ /* 0x000fe20000410000 */
[----:B------:R-:W-:Y:S01]  /*8d60*/  FMNMX.FTZ R9, R113, R6, !PT ;  /* 0x0000000671097209 */ /* 0x000fe20007810000 */
[----:B------:R-:W-:Y:S01]  /*8d70*/  MUFU.EX2 R69, R69 ;  /* 0x0000004500457308 */ /* 0x000fe20000000800 */
[----:B----4-:R-:W-:Y:S01]  /*8d80*/  F2FP.BF16.PACK_AB R190, R77, R104 ;  /* 0x000000684dbe723e */ /* 0x010fe200000010ff */
[--C-:B------:R-:W-:Y:S01]  /*8d90*/  FFMA.FTZ R205, R205, c[0x0][0x23c], -R214.reuse ;  /* 0x00008f00cdcd7a23 */ /* 0x100fe200000108d6 */
[----:B------:R-:W-:Y:S01]  /*8da0*/  FMNMX.FTZ R6, R116, R9, !PT ;  /* 0x0000000974067209 */ /* 0x000fe20007810000 */
[--C-:B------:R-:W-:Y:S01]  /*8db0*/  FFMA.FTZ R199, R199, c[0x0][0x23c], -R214.reuse ;  /* 0x00008f00c7c77a23 */ /* 0x100fe200000108d6 */
[----:B------:R-:W-:Y:S01]  /*8dc0*/  FSEL R102, R102, RZ, P1 ;  /* 0x000000ff66667208 */ /* 0x000fe20000800000 */
[--C-:B------:R-:W-:Y:S01]  /*8dd0*/  FFMA.FTZ R213, R213, c[0x0][0x23c], -R214.reuse ;  /* 0x00008f00d5d57a23 */ /* 0x100fe200000108d6 */
[----:B------:R-:W-:Y:S01]  /*8de0*/  FMNMX.FTZ R9, R115, R6, !PT ;  /* 0x0000000673097209 */ /* 0x000fe20007810000 */
[----:B------:R-:W-:Y:S01]  /*8df0*/  MUFU.EX2 R67, R67 ;  /* 0x0000004300437308 */ /* 0x000fe20000000800 */
[----:B------:R-:W-:-:S02]  /*8e00*/  FFMA.FTZ R212, R212, c[0x0][0x23c], -R214 ;  /* 0x00008f00d4d47a23 */ /* 0x000fc400000108d6 */
[----:B------:R-:W-:Y:S01]  /*8e10*/  FMNMX.FTZ R6, R114, R9, !PT ;  /* 0x0000000972067209 */ /* 0x000fe20007810000 */
[--C-:B------:R-:W-:Y:S02]  /*8e20*/  FFMA.FTZ R100, R0, c[0x0][0x23c], -R102.reuse ;  /* 0x00008f0000647a23 */ /* 0x100fe40000010866 */
[--C-:B------:R-:W-:Y:S01]  /*8e30*/  FFMA.FTZ R103, R157, c[0x0][0x23c], -R102.reuse ;  /* 0x00008f009d677a23 */ /* 0x100fe20000010866 */
[----:B------:R-:W-:Y:S01]  /*8e40*/  FMNMX.FTZ R9, R123, R6, !PT ;  /* 0x000000067b097209 */ /* 0x000fe20007810000 */
[--C-:B------:R-:W-:Y:S01]  /*8e50*/  FFMA.FTZ R83, R149, c[0x0][0x23c], -R102.reuse ;  /* 0x00008f0095537a23 */ /* 0x100fe20000010866 */
[----:B------:R-:W-:Y:S01]  /*8e60*/  MUFU.EX2 R60, R60 ;  /* 0x0000003c003c7308 */ /* 0x000fe20000000800 */
[----:B-1----:R-:W-:Y:S01]  /*8e70*/  FMNMX.FTZ R0, R4, R7, !PT ;  /* 0x0000000704007209 */ /* 0x002fe20007810000 */
[--C-:B------:R-:W-:Y:S01]  /*8e80*/  FFMA.FTZ R76, R151, c[0x0][0x23c], -R102.reuse ;  /* 0x00008f00974c7a23 */ /* 0x100fe20000010866 */
[----:B------:R-:W-:Y:S01]  /*8e90*/  FMNMX.FTZ R4, R122, R9, !PT ;  /* 0x000000097a047209 */ /* 0x000fe20007810000 */
[--C-:B------:R-:W-:Y:S01]  /*8ea0*/  FFMA.FTZ R74, R65, c[0x0][0x23c], -R102.reuse ;  /* 0x00008f00414a7a23 */ /* 0x100fe20000010866 */
[C---:B------:R-:W-:Y:S01]  /*8eb0*/  FSETP.NEU.FTZ.AND P1, PT, R0.reuse, -INF , PT ;  /* 0xff8000000000780b */ /* 0x040fe20003f3d000 */
[----:B------:R-:W-:Y:S01]  /*8ec0*/  FMUL.FTZ R101, R0, c[0x0][0x23c] ;  /* 0x00008f0000657a20 */ /* 0x000fe20000410000 */
[----:B------:R-:W-:Y:S01]  /*8ed0*/  FMNMX.FTZ R7, R121, R4, !PT ;  /* 0x0000000479077209 */ /* 0x000fe20007810000 */
[----:B------:R-:W-:Y:S01]  /*8ee0*/  MUFU.EX2 R103, R103 ;  /* 0x0000006700677308 */ /* 0x000fe20000000800 */
[--C-:B------:R-:W-:Y:S01]  /*8ef0*/  FFMA.FTZ R65, R111, c[0x0][0x23c], -R102.reuse ;  /* 0x00008f006f417a23 */ /* 0x100fe20000010866 */
[----:B------:R-:W-:Y:S01]  /*8f00*/  LDSM.16.MT88.4 R8, [R248+0x8800] ;  /* 0x00880000f808783b */ /* 0x000fe20000004200 */
[----:B------:R-:W-:Y:S01]  /*8f10*/  FMNMX.FTZ R4, R120, R7, !PT ;  /* 0x0000000778047209 */ /* 0x000fe20007810000 */
[--C-:B------:R-:W-:Y:S01]  /*8f20*/  FFMA.FTZ R71, R145, c[0x0][0x23c], -R102.reuse ;  /* 0x00008f0091477a23 */ /* 0x100fe20000010866 */
[----:B------:R-:W-:Y:S01]  /*8f30*/  FSEL R101, R101, RZ, P1 ;  /* 0x000000ff65657208 */ /* 0x000fe20000800000 */
[--C-:B------:R-:W-:Y:S01]  /*8f40*/  FFMA.FTZ R52, R32, c[0x0][0x23c], -R102.reuse ;  /* 0x00008f0020347a23 */ /* 0x100fe20000010866 */
[----:B------:R-:W-:Y:S01]  /*8f50*/  FMNMX.FTZ R7, R119, R4, !PT ;  /* 0x0000000477077209 */ /* 0x000fe20007810000 */
[----:B------:R-:W1:Y:S01]  /*8f60*/  MUFU.EX2 R100, R100 ;  /* 0x0000006400647308 */ /* 0x000e620000000800 */
[----:B------:R-:W-:-:S02]  /*8f70*/  FFMA.FTZ R57, R57, c[0x0][0x23c], -R102 ;  /* 0x00008f0039397a23 */ /* 0x000fc40000010866 */
[----:B------:R-:W-:Y:S01]  /*8f80*/  FMNMX.FTZ R4, R118, R7, !PT ;  /* 0x0000000776047209 */ /* 0x000fe20007810000 */
[--C-:B------:R-:W-:Y:S02]  /*8f90*/  FFMA.FTZ R108, R64, c[0x0][0x23c], -R101.reuse ;  /* 0x00008f00406c7a23 */ /* 0x100fe40000010865 */
[--C-:B------:R-:W-:Y:S01]  /*8fa0*/  FFMA.FTZ R107, R152, c[0x0][0x23c], -R101.reuse ;  /* 0x00008f00986b7a23 */ /* 0x100fe20000010865 */
[----:B------:R-:W-:Y:S01]  /*8fb0*/  FMNMX.FTZ R4, R117, R4, !PT ;  /* 0x0000000475047209 */ /* 0x000fe20007810000 */
[--C-:B------:R-:W-:Y:S01]  /*8fc0*/  FFMA.FTZ R79, R148, c[0x0][0x23c], -R101.reuse ;  /* 0x00008f00944f7a23 */ /* 0x100fe20000010865 */
[----:B------:R-:W-:Y:S01]  /*8fd0*/  MUFU.EX2 R83, R83 ;  /* 0x0000005300537308 */ /* 0x000fe20000000800 */
[----:B------:R-:W-:Y:S02]  /*8fe0*/  FFMA.FTZ R80, R150, c[0x0][0x23c], -R101 ;  /* 0x00008f0096507a23 */ /* 0x000fe40000010865 */
[----:B------:R-:W2:Y:S01]  /*8ff0*/  SHFL.BFLY PT, R7, R4, 0x2, 0x1f ;  /* 0x0c401f0004077f89 */ /* 0x000ea200000e0000 */
[----:B------:R-:W-:-:S02]  /*9000*/  FFMA.FTZ R64, R109, c[0x0][0x23c], -R102 ;  /* 0x00008f006d407a23 */ /* 0x000fc40000010866 */
[--C-:B------:R-:W-:Y:S01]  /*9010*/  FFMA.FTZ R75, R110, c[0x0][0x23c], -R101.reuse ;  /* 0x00008f006e4b7a23 */ /* 0x100fe20000010865 */
[----:B-1----:R-:W-:Y:S01]  /*9020*/  F2FP.BF16.PACK_AB R152, R100, R103 ;  /* 0x000000676498723e */ /* 0x002fe200000010ff */
[----:B------:R-:W1:Y:S01]  /*9030*/  MUFU.EX2 R76, R76 ;  /* 0x0000004c004c7308 */ /* 0x000e620000000800 */
[--C-:B------:R-:W-:Y:S02]  /*9040*/  FFMA.FTZ R63, R16, c[0x0][0x23c], -R101.reuse ;  /* 0x00008f00103f7a23 */ /* 0x100fe40000010865 */
[----:B------:R-:W-:Y:S01]  /*9050*/  LDSM.16.MT88.4 R16, [R250+0x8800] ;  /* 0x00880000fa10783b */ /* 0x000fe20000004200 */
[--C-:B------:R-:W-:Y:S02]  /*9060*/  FFMA.FTZ R70, R144, c[0x0][0x23c], -R101.reuse ;  /* 0x00008f0090467a23 */ /* 0x100fe40000010865 */
[----:B------:R-:W-:Y:S02]  /*9070*/  FFMA.FTZ R62, R62, c[0x0][0x23c], -R101 ;  /* 0x00008f003e3e7a23 */ /* 0x000fe40000010865 */
[----:B------:R-:W-:Y:S01]  /*9080*/  MUFU.EX2 R108, R108 ;  /* 0x0000006c006c7308 */ /* 0x000fe20000000800 */
[----:B------:R-:W-:-:S02]  /*9090*/  FFMA.FTZ R41, R31, c[0x0][0x23c], -R102 ;  /* 0x00008f001f297a23 */ /* 0x000fc40000010866 */
[--C-:B------:R-:W-:Y:S02]  /*90a0*/  FFMA.FTZ R38, R30, c[0x0][0x23c], -R102.reuse ;  /* 0x00008f001e267a23 */ /* 0x100fe40000010866 */
[--C-:B------:R-:W-:Y:S02]  /*90b0*/  FFMA.FTZ R58, R58, c[0x0][0x23c], -R101.reuse ;  /* 0x00008f003a3a7a23 */ /* 0x100fe40000010865 */
[--C-:B------:R-:W-:Y:S01]  /*90c0*/  FFMA.FTZ R51, R238, c[0x0][0x23c], -R101.reuse ;  /* 0x00008f00ee337a23 */ /* 0x100fe20000010865 */
[----:B------:R-:W3:Y:S01]  /*90d0*/  MUFU.EX2 R107, R107 ;  /* 0x0000006b006b7308 */ /* 0x000ee20000000800 */
[----:B-1----:R-:W-:Y:S01]  /*90e0*/  F2FP.BF16.PACK_AB R154, R76, R83 ;  /* 0x000000534c9a723e */ /* 0x002fe200000010ff */
[--C-:B------:R-:W-:Y:S01]  /*90f0*/  FFMA.FTZ R32, R242, c[0x0][0x23c], -R101.reuse ;  /* 0x00008f00f2207a23 */ /* 0x100fe20000010865 */
[----:B--2---:R-:W-:Y:S01]  /*9100*/  FMNMX.FTZ R4, R4, R7, !PT ;  /* 0x0000000704047209 */ /* 0x004fe20007810000 */
[----:B------:R-:W-:Y:S02]  /*9110*/  FFMA.FTZ R37, R37, c[0x0][0x23c], -R102 ;  /* 0x00008f0025257a23 */ /* 0x000fe40000010866 */
[----:B------:R-:W-:-:S02]  /*9120*/  FFMA.FTZ R30, R220, c[0x0][0x23c], -R101 ;  /* 0x00008f00dc1e7a23 */ /* 0x000fc40000010865 */
[----:B------:R-:W1:Y:S01]  /*9130*/  SHFL.BFLY PT, R3, R4, 0x1, 0x1f ;  /* 0x0c201f0004037f89 */ /* 0x000e6200000e0000 */
[----:B------:R-:W-:Y:S01]  /*9140*/  MUFU.EX2 R79, R79 ;  /* 0x0000004f004f7308 */ /* 0x000fe20000000800 */
[--C-:B------:R-:W-:Y:S02]  /*9150*/  FFMA.FTZ R31, R230, c[0x0][0x23c], -R101.reuse ;  /* 0x00008f00e61f7a23 */ /* 0x100fe40000010865 */
[----:B------:R-:W-:Y:S02]  /*9160*/  FFMA.FTZ R28, R28, c[0x0][0x23c], -R101 ;  /* 0x00008f001c1c7a23 */ /* 0x000fe40000010865 */
[----:B------:R-:W-:Y:S01]  /*9170*/  FFMA.FTZ R230, R225, c[0x0][0x23c], -R214 ;  /* 0x00008f00e1e67a23 */ /* 0x000fe200000108d6 */
[----:B---3--:R-:W-:Y:S02]  /*9180*/  F2FP.BF16.PACK_AB R153, R107, R108 ;  /* 0x0000006c6b99723e */ /* 0x008fe400000010ff */
[----:B------:R-:W2:Y:S01]  /*9190*/  MUFU.EX2 R80, R80 ;  /* 0x0000005000507308 */ /* 0x000ea20000000800 */
[----:B------:R-:W-:-:S02]  /*91a0*/  FFMA.FTZ R220, R233, c[0x0][0x23c], -R102 ;  /* 0x00008f00e9dc7a23 */ /* 0x000fc40000010866 */
[--C-:B------:R-:W-:Y:S02]  /*91b0*/  FFMA.FTZ R218, R218, c[0x0][0x23c], -R101.reuse ;  /* 0x00008f00dada7a23 */ /* 0x100fe40000010865 */
[----:B------:R-:W-:Y:S02]  /*91c0*/  FFMA.FTZ R125, R125, c[0x0][0x23c], -R102 ;  /* 0x00008f007d7d7a23 */ /* 0x000fe40000010866 */
[----:B------:R-:W-:Y:S01]  /*91d0*/  FFMA.FTZ R126, R126, c[0x0][0x23c], -R101 ;  /* 0x00008f007e7e7a23 */ /* 0x000fe20000010865 */
[----:B------:R-:W-:Y:S01]  /*91e0*/  MUFU.EX2 R74, R74 ;  /* 0x0000004a004a7308 */ /* 0x000fe20000000800 */
[--C-:B------:R-:W-:Y:S02]  /*91f0*/  FFMA.FTZ R211, R211, c[0x0][0x23c], -R214.reuse ;  /* 0x00008f00d3d37a23 */ /* 0x100fe400000108d6 */
[--C-:B------:R-:W-:Y:S02]  /*9200*/  FFMA.FTZ R210, R210, c[0x0][0x23c], -R214.reuse ;  /* 0x00008f00d2d27a23 */ /* 0x100fe400000108d6 */
[----:B------:R-:W-:Y:S01]  /*9210*/  FFMA.FTZ R209, R209, c[0x0][0x23c], -R214 ;  /* 0x00008f00d1d17a23 */ /* 0x000fe200000108d6 */
[----:B-1----:R-:W-:-:S02]  /*9220*/  FMNMX.FTZ R3, R4, R3, !PT ;  /* 0x0000000304037209 */ /* 0x002fc40007810000 */
[----:B------:R-:W1:Y:S01]  /*9230*/  MUFU.EX2 R71, R71 ;  /* 0x0000004700477308 */ /* 0x000e620000000800 */
[----:B--2---:R-:W-:Y:S01]  /*9240*/  F2FP.BF16.PACK_AB R155, R80, R79 ;  /* 0x0000004f509b723e */ /* 0x004fe200000010ff */
[--C-:B------:R-:W-:Y:S01]  /*9250*/  FFMA.FTZ R208, R208, c[0x0][0x23c], -R214.reuse ;  /* 0x00008f00d0d07a23 */ /* 0x100fe200000108d6 */
[C---:B------:R-:W-:Y:S01]  /*9260*/  FSETP.NEU.FTZ.AND P1, PT, R3.reuse, -INF , PT ;  /* 0xff8000000300780b */ /* 0x040fe20003f3d000 */
[----:B------:R-:W-:Y:S02]  /*9270*/  FMUL.FTZ R124, R3, c[0x0][0x23c] ;  /* 0x00008f00037c7a20 */ /* 0x000fe40000410000 */
[----:B------:R-:W-:Y:S02]  /*9280*/  FFMA.FTZ R207, R207, c[0x0][0x23c], -R214 ;  /* 0x00008f00cfcf7a23 */ /* 0x000fe400000108d6 */
[----:B------:R-:W-:Y:S01]  /*9290*/  HMMA.16816.F32.BF16 R140, R152, R176, RZ ;  /* 0x000000b0988c723c */ /* 0x000fe200000418ff */
[----:B------:R-:W-:Y:S01]  /*92a0*/  FSEL R124, R124, RZ, P1 ;  /* 0x000000ff7c7c7208 */ /* 0x000fe20000800000 */
[----:B------:R-:W-:Y:S01]  /*92b0*/  MUFU.EX2 R65, R65 ;  /* 0x0000004100417308 */ /* 0x000fe20000000800 */
[----:B------:R-:W-:-:S02]  /*92c0*/  FADD.FTZ R105, R106, R105 ;  /* 0x000000696a697221 */ /* 0x000fc40000010000 */
[----:B------:R-:W-:Y:S02]  /*92d0*/  FADD.FTZ R100, R103, R100 ;  /* 0x0000006467647221 */ /* 0x000fe40000010000 */
[--C-:B------:R-:W-:Y:S01]  /*92e0*/  FFMA.FTZ R111, R181, c[0x0][0x23c], -R124.reuse ;  /* 0x00008f00b56f7a23 */ /* 0x100fe2000001087c */
[C---:B------:R-:W-:Y:S01]  /*92f0*/  HMMA.16816.F32.BF16 R148, R152.reuse, R184, RZ ;  /* 0x000000b89894723c */ /* 0x040fe200000418ff */
[--C-:B------:R-:W-:Y:S01]  /*9300*/  FFMA.FTZ R110, R160, c[0x0][0x23c], -R124.reuse ;  /* 0x00008f00a06e7a23 */ /* 0x100fe2000001087c */
[----:B------:R-:W2:Y:S01]  /*9310*/  MUFU.EX2 R64, R64 ;  /* 0x0000004000407308 */ /* 0x000ea20000000800 */
[--C-:B------:R-:W-:Y:S01]  /*9320*/  FFMA.FTZ R109, R175, c[0x0][0x23c], -R124.reuse ;  /* 0x00008f00af6d7a23 */ /* 0x100fe2000001087c */
[----:B-1----:R-:W-:Y:S01]  /*9330*/  F2FP.BF16.PACK_AB R4, R71, R74 ;  /* 0x0000004a4704723e */ /* 0x002fe200000010ff */
[--C-:B------:R-:W-:Y:S02]  /*9340*/  FFMA.FTZ R82, R173, c[0x0][0x23c], -R124.reuse ;  /* 0x00008f00ad527a23 */ /* 0x100fe4000001087c */
[--C-:B------:R-:W-:Y:S01]  /*9350*/  FFMA.FTZ R81, R169, c[0x0][0x23c], -R124.reuse ;  /* 0x00008f00a9517a23 */ /* 0x100fe2000001087c */
[----:B------:R-:W-:Y:S01]  /*9360*/  HMMA.16816.F32.BF16 R156, R152, R192, RZ ;  /* 0x000000c0989c723c */ /* 0x000fe200000418ff */
[--C-:B------:R-:W-:Y:S01]  /*9370*/  FFMA.FTZ R72, R171, c[0x0][0x23c], -R124.reuse ;  /* 0x00008f00ab487a23 */ /* 0x100fe2000001087c */
[----:B------:R-:W-:Y:S01]  /*9380*/  MUFU.EX2 R111, R111 ;  /* 0x0000006f006f7308 */ /* 0x000fe20000000800 */
[----:B------:R-:W-:-:S02]  /*9390*/  FFMA.FTZ R73, R163, c[0x0][0x23c], -R124 ;  /* 0x00008f00a3497a23 */ /* 0x000fc4000001087c */
[--C-:B------:R-:W-:Y:S02]  /*93a0*/  FFMA.FTZ R66, R161, c[0x0][0x23c], -R124.reuse ;  /* 0x00008f00a1427a23 */ /* 0x100fe4000001087c */
[--C-:B------:R-:W-:Y:S01]  /*93b0*/  FFMA.FTZ R54, R35, c[0x0][0x23c], -R124.reuse ;  /* 0x00008f0023367a23 */ /* 0x100fe2000001087c */
[C---:B------:R-:W-:Y:S01]  /*93c0*/  HMMA.16816.F32.BF16 R164, R152.reuse, R20, RZ ;  /* 0x0000001498a4723c */ /* 0x040fe200000418ff */
[--C-:B------:R-:W-:Y:S01]  /*93d0*/  FFMA.FTZ R59, R59, c[0x0][0x23c], -R124.reuse ;  /* 0x00008f003b3b7a23 */ /* 0x100fe2000001087c */
[----:B------:R-:W1:Y:S01]  /*93e0*/  MUFU.EX2 R110, R110 ;  /* 0x0000006e006e7308 */ /* 0x000e620000000800 */
[----:B--2---:R-:W-:Y:S01]  /*93f0*/  F2FP.BF16.PACK_AB R6, R64, R65 ;  /* 0x000000414006723e */ /* 0x004fe200000010ff */
[--C-:B------:R-:W-:Y:S02]  /*9400*/  FFMA.FTZ R53, R34, c[0x0][0x23c], -R124.reuse ;  /* 0x00008f0022357a23 */ /* 0x100fe4000001087c */
[--C-:B------:R-:W-:Y:S02]  /*9410*/  FFMA.FTZ R44, R33, c[0x0][0x23c], -R124.reuse ;  /* 0x00008f00212c7a23 */ /* 0x100fe4000001087c */
        /* <DEDUP_REMOVED lines=10> */
[--C-:B------:R-:W-:Y:S02]  /*94c0*/  FFMA.FTZ R39, R241, c[0x0][0x23c], -R102.reuse ;  /* 0x00008f00f1277a23 */ /* 0x100fe40000010866 */
[--C-:B------:R-:W-:Y:S02]  /*94d0*/  FFMA.FTZ R36, R229, c[0x0][0x23c], -R102.reuse ;  /* 0x00008f00e5247a23 */ /* 0x100fe40000010866 */
[----:B------:R-:W-:Y:S01]  /*94e0*/  HMMA.16816.F32.BF16 R144, R152, R194, RZ ;  /* 0x000000c29890723c */ /* 0x000fe200000418ff */
[----:B------:R-:W-:Y:S01]  /*94f0*/  FFMA.FTZ R34, R236, c[0x0][0x23c], -R102 ;  /* 0x00008f00ec227a23 */ /* 0x000fe20000010866 */
[----:B------:R-:W-:Y:S01]  /*9500*/  MUFU.EX2 R75, R75 ;  /* 0x0000004b004b7308 */ /* 0x000fe20000000800 */
[----:B------:R-:W-:-:S02]  /*9510*/  FFMA.FTZ R33, R222, c[0x0][0x23c], -R101 ;  /* 0x00008f00de217a23 */ /* 0x000fc40000010865 */
[----:B------:R-:W-:Y:S02]  /*9520*/  FFMA.FTZ R226, R221, c[0x0][0x23c], -R124 ;  /* 0x00008f00dde27a23 */ /* 0x000fe4000001087c */
[----:B------:R-:W-:Y:S01]  /*9530*/  FFMA.FTZ R222, R217, c[0x0][0x23c], -R102 ;  /* 0x00008f00d9de7a23 */ /* 0x000fe20000010866 */
[----:B------:R-:W-:Y:S01]  /*9540*/  HMMA.16816.F32.BF16 R152, R152, R22, RZ ;  /* 0x000000169898723c */ /* 0x000fe200000418ff */
[----:B------:R-:W-:Y:S01]  /*9550*/  FFMA.FTZ R229, R223, c[0x0][0x23c], -R214 ;  /* 0x00008f00dfe57a23 */ /* 0x000fe200000108d6 */
[----:B--2---:R-:W-:Y:S01]  /*9560*/  F2FP.BF16.PACK_AB R191, R82, R109 ;  /* 0x0000006d52bf723e */ /* 0x004fe200000010ff */
[----:B------:R-:W1:Y:S01]  /*9570*/  MUFU.EX2 R70, R70 ;  /* 0x0000004600467308 */ /* 0x000e620000000800 */
[----:B------:R-:W-:Y:S02]  /*9580*/  FFMA.FTZ R225, R219, c[0x0][0x23c], -R124 ;  /* 0x00008f00dbe17a23 */ /* 0x000fe4000001087c */
[----:B------:R-:W-:Y:S02]  /*9590*/  FFMA.FTZ R221, R215, c[0x0][0x23c], -R102 ;  /* 0x00008f00d7dd7a23 */ /* 0x000fe40000010866 */
[----:B------:R-:W-:Y:S01]  /*95a0*/  FFMA.FTZ R217, R216, c[0x0][0x23c], -R101 ;  /* 0x00008f00d8d97a23 */ /* 0x000fe20000010865 */
        /* <DEDUP_REMOVED lines=25> */
[--C-:B------:R-:W-:Y:S01]  /*9740*/  FFMA.FTZ R120, R120, c[0x0][0x23c], -R124.reuse ;  /* 0x00008f0078787a23 */ /* 0x100fe2000001087c */
[----:B------:R-:W-:Y:S01]  /*9750*/  MUFU.EX2 R73, R73 ;  /* 0x0000004900497308 */ /* 0x000fe20000000800 */
[----:B------:R-:W-:-:S02]  /*9760*/  FFMA.FTZ R119, R119, c[0x0][0x23c], -R124 ;  /* 0x00008f0077777a23 */ /* 0x000fc4000001087c */
[----:B------:R-:W-:Y:S02]  /*9770*/  FFMA.FTZ R118, R118, c[0x0][0x23c], -R124 ;  /* 0x00008f0076767a23 */ /* 0x000fe4000001087c */
[--C-:B------:R-:W-:Y:S01]  /*9780*/  FFMA.FTZ R231, R85, c[0x0][0x23c], -R102.reuse ;  /* 0x00008f0055e77a23 */ /* 0x100fe20000010866 */
[C---:B------:R-:W-:Y:S01]  /*9790*/  HMMA.16816.F32.BF16 R192, R188.reuse, R194, RZ ;  /* 0x000000c2bcc0723c */ /* 0x040fe200000418ff */
[--C-:B------:R-:W-:Y:S01]  /*97a0*/  FFMA.FTZ R206, R98, c[0x0][0x23c], -R102.reuse ;  /* 0x00008f0062ce7a23 */ /* 0x100fe20000010866 */
[----:B------:R-:W2:Y:S01]  /*97b0*/  MUFU.EX2 R66, R66 ;  /* 0x0000004200427308 */ /* 0x000ea20000000800 */
[--C-:B------:R-:W-:Y:S02]  /*97c0*/  FFMA.FTZ R98, R96, c[0x0][0x23c], -R102.reuse ;  /* 0x00008f0060627a23 */ /* 0x100fe40000010866 */
[----:B------:R-:W-:Y:S02]  /*97d0*/  FFMA.FTZ R96, R94, c[0x0][0x23c], -R102 ;  /* 0x00008f005e607a23 */ /* 0x000fe40000010866 */
[----:B------:R-:W-:Y:S01]  /*97e0*/  FFMA.FTZ R94, R88, c[0x0][0x23c], -R101 ;  /* 0x00008f00585e7a23 */ /* 0x000fe20000010865 */
[----:B------:R-:W-:Y:S01]  /*97f0*/  HMMA.16816.F32.BF16 R180, R188, R20, RZ ;  /* 0x00000014bcb4723c */ /* 0x000fe200000418ff */
[----:B------:R-:W-:Y:S01]  /*9800*/  FADD.FTZ R104, R104, R105 ;  /* 0x0000006968687221 */ /* 0x000fe20000010000 */
[----:B------:R-:W-:Y:S01]  /*9810*/  MUFU.EX2 R61, R61 ;  /* 0x0000003d003d7308 */ /* 0x000fe20000000800 */
[----:B------:R-:W-:-:S02]  /*9820*/  FADD.FTZ R110, R111, R110 ;  /* 0x0000006e6f6e7221 */ /* 0x000fc40000010000 */
[----:B------:R-:W-:Y:S02]  /*9830*/  FADD.FTZ R108, R108, R107 ;  /* 0x0000006b6c6c7221 */ /* 0x000fe40000010000 */
[----:B------:R-:W-:Y:S01]  /*9840*/  FADD.FTZ R109, R109, R110 ;  /* 0x0000006e6d6d7221 */ /* 0x000fe20000010000 */
[----:B------:R-:W-:Y:S01]  /*9850*/  HMMA.16816.F32.BF16 R188, R188, R22, RZ ;  /* 0x00000016bcbc723c */ /* 0x000fe200000418ff */
[----:B------:R-:W-:Y:S01]  /*9860*/  FADD.FTZ R79, R79, R108 ;  /* 0x0000006c4f4f7221 */ /* 0x000fe20000010000 */
[----:B------:R-:W-:Y:S01]  /*9870*/  MUFU.EX2 R56, R56 ;  /* 0x0000003800387308 */ /* 0x000fe20000000800 */
[----:B------:R-:W-:Y:S02]  /*9880*/  FADD.FTZ R82, R82, R109 ;  /* 0x0000006d52527221 */ /* 0x000fe40000010000 */
[----:B------:R-:W-:-:S03]  /*9890*/  FADD.FTZ R80, R80, R79 ;  /* 0x0000004f50507221 */ /* 0x000fc60000010000 */
[----:B------:R-:W-:Y:S01]  /*98a0*/  HMMA.16816.F32.BF16 R140, R4, R24, R140 ;  /* 0x00000018048c723c */ /* 0x000fe2000004188c */
[----:B------:R-:W-:Y:S01]  /*98b0*/  FADD.FTZ R75, R75, R80 ;  /* 0x000000504b4b7221 */ /* 0x000fe20000010000 */
[----:B------:R-:W-:Y:S03]  /*98c0*/  MUFU.EX2 R55, R55 ;  /* 0x0000003700377308 */ /* 0x000fe60000000800 */
[----:B------:R-:W-:-:S03]  /*98d0*/  FADD.FTZ R80, R70, R75 ;  /* 0x0000004b46507221 */ /* 0x000fc60000010000 */
[C---:B------:R-:W-:Y:S02]  /*98e0*/  HMMA.16816.F32.BF16 R148, R4.reuse, R16, R148 ;  /* 0x000000100494723c */ /* 0x040fe40000041894 */
[----:B------:R-:W-:Y:S06]  /*98f0*/  MUFU.EX2 R50, R50 ;  /* 0x0000003200327308 */ /* 0x000fec0000000800 */
        /* <DEDUP_REMOVED lines=10> */
[----:B------:R-:W-:Y:S02]  /*99a0*/  HMMA.16816.F32.BF16 R152, R4, R10, R152 ;  /* 0x0000000a0498723c */ /* 0x000fe40000041898 */
[----:B------:R-:W3:Y:S05]  /*99b0*/  MUFU.EX2 R52, R52 ;  /* 0x0000003400347308 */ /* 0x000eea0000000800 */
[----:B------:R-:W-:-:S02]  /*99c0*/  F2FP.BF16.PACK_AB R4, R69, R78 ;  /* 0x0000004e4504723e */ /* 0x000fc400000010ff */
[----:B-1----:R-:W-:Y:S01]  /*99d0*/  F2FP.BF16.PACK_AB R5, R72, R81 ;  /* 0x000000514805723e */ /* 0x002fe200000010ff */
[----:B------:R-:W-:Y:S01]  /*99e0*/  MUFU.EX2 R41, R41 ;  /* 0x0000002900297308 */ /* 0x000fe20000000800 */
[----:B------:R-:W-:Y:S01]  /*99f0*/  F2FP.BF16.PACK_AB R6, R60, R67 ;  /* 0x000000433c06723e */ /* 0x000fe200000010ff */
[----:B------:R-:W-:Y:S01]  /*9a00*/  FADD.FTZ R81, R81, R82 ;  /* 0x0000005251517221 */ /* 0x000fe20000010000 */
[----:B--2---:R-:W-:-:S03]  /*9a10*/  F2FP.BF16.PACK_AB R7, R66, R73 ;  /* 0x000000494207723e */ /* 0x004fc600000010ff */
[----:B------:R-:W-:Y:S02]  /*9a20*/  FADD.FTZ R82, R72, R81 ;  /* 0x0000005148527221 */ /* 0x000fe40000010000 */
[----:B------:R-:W1:Y:S01]  /*9a30*/  MUFU.EX2 R38, R38 ;  /* 0x0000002600267308 */ /* 0x000e620000000800 */
[----:B---3--:R-:W-:Y:S01]  /*9a40*/  F2FP.BF16.PACK_AB R20, R52, R57 ;  /* 0x000000393414723e */ /* 0x008fe200000010ff */
[----:B------:R-:W-:Y:S01]  /*9a50*/  HMMA.16816.F32.BF16 R160, R4, R24, R160 ;  /* 0x0000001804a0723c */ /* 0x000fe200000418a0 */
[----:B------:R-:W-:-:S04]  /*9a60*/  FADD.FTZ R73, R73, R82 ;  /* 0x0000005249497221 */ /* 0x000fc80000010000 */
[----:B------:R-:W-:Y:S01]  /*9a70*/  FADD.FTZ R66, R66, R73 ;  /* 0x0000004942427221 */ /* 0x000fe20000010000 */
[----:B------:R-:W-:Y:S02]  /*9a80*/  MUFU.EX2 R58, R58 ;  /* 0x0000003a003a7308 */ /* 0x000fe40000000800 */
[C---:B------:R-:W-:Y:S06]  /*9a90*/  HMMA.16816.F32.BF16 R168, R4.reuse, R16, R168 ;  /* 0x0000001004a8723c */ /* 0x040fec00000418a8 */
[----:B------:R-:W2:Y:S01]  /*9aa0*/  MUFU.EX2 R51, R51 ;  /* 0x0000003300337308 */ /* 0x000ea20000000800 */
[----:B-1----:R-:W-:Y:S01]  /*9ab0*/  F2FP.BF16.PACK_AB R22, R38, R41 ;  /* 0x000000292616723e */ /* 0x002fe200000010ff */
[C---:B------:R-:W-:Y:S06]  /*9ac0*/  HMMA.16816.F32.BF16 R172, R4.reuse, R12, R172 ;  /* 0x0000000c04ac723c */ /* 0x040fec00000418ac */
[----:B------:R-:W-:Y:S02]  /*9ad0*/  MUFU.EX2 R35, R35 ;  /* 0x0000002300237308 */ /* 0x000fe40000000800 */
[C---:B------:R-:W-:Y:S06]  /*9ae0*/  HMMA.16816.F32.BF16 R180, R4.reuse, R8, R180 ;  /* 0x0000000804b4723c */ /* 0x040fec00000418b4 */
[----:B------:R-:W1:Y:S01]  /*9af0*/  MUFU.EX2 R32, R32 ;  /* 0x0000002000207308 */ /* 0x000e620000000800 */
[----:B--2---:R-:W-:Y:S01]  /*9b00*/  F2FP.BF16.PACK_AB R21, R51, R58 ;  /* 0x0000003a3315723e */ /* 0x004fe200000010ff */
[C---:B------:R-:W-:Y:S01]  /*9b10*/  HMMA.16816.F32.BF16 R176, R4.reuse, R26, R176 ;  /* 0x0000001a04b0723c */ /* 0x040fe200000418b0 */
[----:B------:R-:W2:Y:S05]  /*9b20*/  LDSM.16.MT88.4 R24, [R252+0x9000] ;  /* 0x00900000fc18783b */ /* 0x000eaa0000004200 */
[----:B------:R-:W-:Y:S02]  /*9b30*/  MUFU.EX2 R49, R49 ;  /* 0x0000003100317308 */ /* 0x000fe40000000800 */
[----:B------:R-:W-:Y:S01]  /*9b40*/  HMMA.16816.F32.BF16 R184, R4, R18, R184 ;  /* 0x0000001204b8723c */ /* 0x000fe200000418b8 */
[----:B------:R-:W3:Y:S01]  /*9b50*/  LDSM.16.MT88.4 R16, [R250+0x9000] ;  /* 0x00900000fa10783b */ /* 0x000ee20000004200 */
[----:B-1----:R-:W-:-:S04]  /*9b60*/  F2FP.BF16.PACK_AB R23, R32, R35 ;  /* 0x000000232017723e */ /* 0x002fc800000010ff */
[----:B------:R-:W-:Y:S02]  /*9b70*/  MUFU.EX2 R48, R48 ;  /* 0x0000003000307308 */ /* 0x000fe40000000800 */
[C---:B------:R-:W-:Y:S01]  /*9b80*/  HMMA.16816.F32.BF16 R192, R4.reuse, R14, R192 ;  /* 0x0000000e04c0723c */ /* 0x040fe200000418c0 */
[----:B------:R-:W1:Y:S05]  /*9b90*/  LDSM.16.MT88.4 R12, [R249+0x9000] ;  /* 0x00900000f90c783b */ /* 0x000e6a0000004200 */
[----:B------:R-:W-:Y:S02]  /*9ba0*/  MUFU.EX2 R47, R47 ;  /* 0x0000002f002f7308 */ /* 0x000fe40000000800 */
[----:B------:R-:W-:Y:S01]  /*9bb0*/  HMMA.16816.F32.BF16 R188, R4, R10, R188 ;  /* 0x0000000a04bc723c */ /* 0x000fe200000418bc */
[----:B------:R-:W4:Y:S06]  /*9bc0*/  LDSM.16.MT88.4 R8, [R248+0x9000] ;  /* 0x00900000f808783b */ /* 0x000f2c0000004200 */
[----:B------:R-:W-:Y:S01]  /*9bd0*/  F2FP.BF16.PACK_AB R4, R56, R61 ;  /* 0x0000003d3804723e */ /* 0x000fe200000010ff */
[----:B------:R-:W-:Y:S01]  /*9be0*/  MUFU.EX2 R46, R46 ;  /* 0x0000002e002e7308 */ /* 0x000fe20000000800 */
[----:B------:R-:W-:Y:S01]  /*9bf0*/  F2FP.BF16.PACK_AB R5, R54, R59 ;  /* 0x0000003b3605723e */ /* 0x000fe200000010ff */
[----:B------:R-:W-:Y:S01]  /*9c00*/  FADD.FTZ R59, R59, R66 ;  /* 0x000000423b3b7221 */ /* 0x000fe20000010000 */
[----:B------:R-:W-:-:S02]  /*9c10*/  F2FP.BF16.PACK_AB R6, R50, R55 ;  /* 0x000000373206723e */ /* 0x000fc400000010ff */
[----:B------:R-:W-:Y:S01]  /*9c20*/  F2FP.BF16.PACK_AB R7, R44, R53 ;  /* 0x000000352c07723e */ /* 0x000fe200000010ff */
[----:B------:R-:W-:Y:S02]  /*9c30*/  FADD.FTZ R54, R54, R59 ;  /* 0x0000003b36367221 */ /* 0x000fe40000010000 */
[----:B------:R-:W-:Y:S01]  /*9c40*/  MUFU.EX2 R45, R45 ;  /* 0x0000002d002d7308 */ /* 0x000fe20000000800 */
[----:B--2---:R-:W-:Y:S01]  /*9c50*/  HMMA.16816.F32.BF16 R140, R20, R24, R140 ;  /* 0x00000018148c723c */ /* 0x004fe2000004188c */
[----:B------:R-:W-:-:S04]  /*9c60*/  FADD.FTZ R53, R53, R54 ;  /* 0x0000003635357221 */ /* 0x000fc80000010000 */
[----:B------:R-:W-:Y:S02]  /*9c70*/  FADD.FTZ R44, R44, R53 ;  /* 0x000000352c2c7221 */ /* 0x000fe40000010000 */
[----:B------:R-:W-:Y:S01]  /*9c80*/  MUFU.EX2 R42, R42 ;  /* 0x0000002a002a7308 */ /* 0x000fe20000000800 */
[----:B------:R-:W-:Y:S07]  /*9c90*/  HMMA.16816.F32.BF16 R160, R4, R24, R160 ;  /* 0x0000001804a0723c */ /* 0x000fee00000418a0 */
[----:B------:R-:W-:Y:S01]  /*9ca0*/  MUFU.EX2 R43, R43 ;  /* 0x0000002b002b7308 */ /* 0x000fe20000000800 */
[C---:B---3--:R-:W-:Y:S07]  /*9cb0*/  HMMA.16816.F32.BF16 R148, R20.reuse, R16, R148 ;  /* 0x000000101494723c */ /* 0x048fee0000041894 */
[----:B------:R-:W-:Y:S01]  /*9cc0*/  MUFU.EX2 R40, R40 ;  /* 0x0000002800287308 */ /* 0x000fe20000000800 */
[C---:B-1----:R-:W-:Y:S07]  /*9cd0*/  HMMA.16816.F32.BF16 R156, R20.reuse, R12, R156 ;  /* 0x0000000c149c723c */ /* 0x042fee000004189c */
[----:B------:R-:W-:Y:S01]  /*9ce0*/  MUFU.EX2 R39, R39 ;  /* 0x0000002700277308 */ /* 0x000fe20000000800 */
[C---:B------:R-:W-:Y:S07]  /*9cf0*/  HMMA.16816.F32.BF16 R132, R20.reuse, R26, R132 ;  /* 0x0000001a1484723c */ /* 0x040fee0000041884 */
[----:B------:R-:W1:Y:S01]  /*9d00*/  MUFU.EX2 R36, R36 ;  /* 0x0000002400247308 */ /* 0x000e620000000800 */
[C---:B------:R-:W-:Y:S07]  /*9d10*/  HMMA.16816.F32.BF16 R136, R20.reuse, R18, R136 ;  /* 0x000000121488723c */ /* 0x040fee0000041888 */
[----:B------:R-:W-:Y:S01]  /*9d20*/  MUFU.EX2 R37, R37 ;  /* 0x0000002500257308 */ /* 0x000fe20000000800 */
[C---:B------:R-:W-:Y:S07]  /*9d30*/  HMMA.16816.F32.BF16 R144, R20.reuse, R14, R144 ;  /* 0x0000000e1490723c */ /* 0x040fee0000041890 */
[----:B------:R-:W2:Y:S01]  /*9d40*/  MUFU.EX2 R34, R34 ;  /* 0x0000002200227308 */ /* 0x000ea20000000800 */
[C---:B----4-:R-:W-:Y:S07]  /*9d50*/  HMMA.16816.F32.BF16 R164, R20.reuse, R8, R164 ;  /* 0x0000000814a4723c */ /* 0x050fee00000418a4 */
[----:B------:R-:W-:Y:S01]  /*9d60*/  MUFU.EX2 R33, R33 ;  /* 0x0000002100217308 */ /* 0x000fe20000000800 */
[----:B------:R-:W-:Y:S07]  /*9d70*/  HMMA.16816.F32.BF16 R152, R20, R10, R152 ;  /* 0x0000000a1498723c */ /* 0x000fee0000041898 */
[----:B------:R-:W3:Y:S01]  /*9d80*/  MUFU.EX2 R30, R30 ;  /* 0x0000001e001e7308 */ /* 0x000ee20000000800 */
[----:B------:R-:W-:Y:S01]  /*9d90*/  HMMA.16816.F32.BF16 R176, R4, R26, R176 ;  /* 0x0000001a04b0723c */ /* 0x000fe200000418b0 */
[----:B------:R-:W4:Y:S01]  /*9da0*/  LDSM.16.MT88.4 R24, [R252+0x9800] ;  /* 0x00980000fc18783b */ /* 0x000f220000004200 */
[----:B-1----:R-:W-:-:S02]  /*9db0*/  F2FP.BF16.PACK_AB R20, R36, R39 ;  /* 0x000000272414723e */ /* 0x002fc400000010ff */
[----:B--2---:R-:W-:-:S03]  /*9dc0*/  F2FP.BF16.PACK_AB R22, R34, R37 ;  /* 0x000000252216723e */ /* 0x004fc600000010ff */
[----:B------:R-:W-:Y:S01]  /*9dd0*/  MUFU.EX2 R31, R31 ;  /* 0x0000001f001f7308 */ /* 0x000fe20000000800 */
[C---:B------:R-:W-:Y:S07]  /*9de0*/  HMMA.16816.F32.BF16 R168, R4.reuse, R16, R168 ;  /* 0x0000001004a8723c */ /* 0x040fee00000418a8 */
[----:B------:R-:W1:Y:S01]  /*9df0*/  MUFU.EX2 R28, R28 ;  /* 0x0000001c001c7308 */ /* 0x000e620000000800 */
[----:B------:R-:W-:Y:S01]  /*9e00*/  HMMA.16816.F32.BF16 R184, R4, R18, R184 ;  /* 0x0000001204b8723c */ /* 0x000fe200000418b8 */
[----:B------:R-:W2:Y:S01]  /*9e10*/  LDSM.16.MT88.4 R16, [R250+0x9800] ;  /* 0x00980000fa10783b */ /* 0x000ea20000004200 */
[----:B---3--:R-:W-:-:S05]  /*9e20*/  F2FP.BF16.PACK_AB R21, R30, R33 ;  /* 0x000000211e15723e */ /* 0x008fca00000010ff */
[----:B------:R-:W-:Y:S01]  /*9e30*/  MUFU.EX2 R230, R230 ;  /* 0x000000e600e67308 */ /* 0x000fe20000000800 */
[----:B------:R-:W-:Y:S01]  /*9e40*/  HMMA.16816.F32.BF16 R172, R4, R12, R172 ;  /* 0x0000000c04ac723c */ /* 0x000fe200000418ac */
[----:B-1----:R-:W-:-:S07]  /*9e50*/  F2FP.BF16.PACK_AB R23, R28, R31 ;  /* 0x0000001f1c17723e */ /* 0x002fce00000010ff */
[C---:B------:R-:W-:Y:S01]  /*9e60*/  HMMA.16816.F32.BF16 R192, R4.reuse, R14, R192 ;  /* 0x0000000e04c0723c */ /* 0x040fe200000418c0 */
[----:B------:R-:W1:Y:S01]  /*9e70*/  LDSM.16.MT88.4 R12, [R249+0x9800] ;  /* 0x00980000f90c783b */ /* 0x000e620000004200 */
[----:B------:R-:W-:Y:S06]  /*9e80*/  MUFU.EX2 R229, R229 ;  /* 0x000000e500e57308 */ /* 0x000fec0000000800 */
[C---:B------:R-:W-:Y:S02]  /*9e90*/  HMMA.16816.F32.BF16 R180, R4.reuse, R8, R180 ;  /* 0x0000000804b4723c */ /* 0x040fe400000418b4 */
[----:B------:R-:W-:Y:S06]  /*9ea0*/  MUFU.EX2 R228, R228 ;  /* 0x000000e400e47308 */ /* 0x000fec0000000800 */
[----:B------:R-:W-:Y:S01]  /*9eb0*/  HMMA.16816.F32.BF16 R188, R4, R10, R188 ;  /* 0x0000000a04bc723c */ /* 0x000fe200000418bc */
[----:B------:R-:W3:Y:S01]  /*9ec0*/  LDSM.16.MT88.4 R8, [R248+0x9800] ;  /* 0x00980000f808783b */ /* 0x000ee20000004200 */
[----:B------:R-:W-:Y:S05]  /*9ed0*/  MUFU.EX2 R227, R227 ;  /* 0x000000e300e37308 */ /* 0x000fea0000000800 */
[----:B------:R-:W-:Y:S01]  /*9ee0*/  F2FP.BF16.PACK_AB R4, R48, R49 ;  /* 0x000000313004723e */ /* 0x000fe200000010ff */
[----:B----4-:R-:W-:Y:S01]  /*9ef0*/  HMMA.16816.F32.BF16 R140, R20, R24, R140 ;  /* 0x00000018148c723c */ /* 0x010fe2000004188c */
[----:B------:R-:W-:Y:S01]  /*9f00*/  F2FP.BF16.PACK_AB R5, R42, R45 ;  /* 0x0000002d2a05723e */ /* 0x000fe200000010ff */
[----:B------:R-:W-:Y:S01]  /*9f10*/  MUFU.EX2 R226, R226 ;  /* 0x000000e200e27308 */ /* 0x000fe20000000800 */
[----:B------:R-:W-:Y:S01]  /*9f20*/  F2FP.BF16.PACK_AB R6, R46, R47 ;  /* 0x0000002f2e06723e */ /* 0x000fe200000010ff */
[----:B------:R-:W-:Y:S01]  /*9f30*/  FADD.FTZ R45, R45, R44 ;  /* 0x0000002c2d2d7221 */ /* 0x000fe20000010000 */
[----:B------:R-:W-:-:S03]  /*9f40*/  F2FP.BF16.PACK_AB R7, R40, R43 ;  /* 0x0000002b2807723e */ /* 0x000fc600000010ff */
[----:B------:R-:W-:Y:S01]  /*9f50*/  HMMA.16816.F32.BF16 R132, R20, R26, R132 ;  /* 0x0000001a1484723c */ /* 0x000fe20000041884 */
[----:B------:R-:W-:Y:S01]  /*9f60*/  FADD.FTZ R42, R42, R45 ;  /* 0x0000002d2a2a7221 */ /* 0x000fe20000010000 */
[----:B------:R-:W-:Y:S03]  /*9f70*/  MUFU.EX2 R225, R225 ;  /* 0x000000e100e17308 */ /* 0x000fe60000000800 */
[----:B------:R-:W-:-:S03]  /*9f80*/  FADD.FTZ R43, R43, R42 ;  /* 0x0000002a2b2b7221 */ /* 0x000fc60000010000 */
[----:B------:R-:W-:Y:S01]  /*9f90*/  HMMA.16816.F32.BF16 R160, R4, R24, R160 ;  /* 0x0000001804a0723c */ /* 0x000fe200000418a0 */
[----:B------:R-:W-:Y:S01]  /*9fa0*/  FADD.FTZ R43, R40, R43 ;  /* 0x0000002b282b7221 */ /* 0x000fe20000010000 */
[----:B------:R-:W-:Y:S06]  /*9fb0*/  MUFU.EX2 R224, R224 ;  /* 0x000000e000e07308 */ /* 0x000fec0000000800 */
[C---:B--2---:R-:W-:Y:S02]  /*9fc0*/  HMMA.16816.F32.BF16 R148, R20.reuse, R16, R148 ;  /* 0x000000101494723c */ /* 0x044fe40000041894 */
[----:B------:R-:W-:Y:S06]  /*9fd0*/  MUFU.EX2 R223, R223 ;  /* 0x000000df00df7308 */ /* 0x000fec0000000800 */
[C---:B------:R-:W-:Y:S02]  /*9fe0*/  HMMA.16816.F32.BF16 R136, R20.reuse, R18, R136 ;  /* 0x000000121488723c */ /* 0x040fe40000041888 */
[----:B------:R-:W-:Y:S06]  /*9ff0*/  MUFU.EX2 R222, R222 ;  /* 0x000000de00de7308 */ /* 0x000fec0000000800 */
[C---:B-1----:R-:W-:Y:S02]  /*a000*/  HMMA.16816.F32.BF16 R156, R20.reuse, R12, R156 ;  /* 0x0000000c149c723c */ /* 0x042fe4000004189c */
[----:B------:R-:W1:Y:S06]  /*a010*/  MUFU.EX2 R221, R221 ;  /* 0x000000dd00dd7308 */ /* 0x000e6c0000000800 */
[C---:B------:R-:W-:Y:S02]  /*a020*/  HMMA.16816.F32.BF16 R144, R20.reuse, R14, R144 ;  /* 0x0000000e1490723c */ /* 0x040fe40000041890 */
[----:B------:R-:W-:Y:S06]  /*a030*/  MUFU.EX2 R220, R220 ;  /* 0x000000dc00dc7308 */ /* 0x000fec0000000800 */
[C---:B---3--:R-:W-:Y:S02]  /*a040*/  HMMA.16816.F32.BF16 R164, R20.reuse, R8, R164 ;  /* 0x0000000814a4723c */ /* 0x048fe400000418a4 */
[----:B------:R-:W2:Y:S06]  /*a050*/  MUFU.EX2 R219, R219 ;  /* 0x000000db00db7308 */ /* 0x000eac0000000800 */
[----:B------:R-:W-:Y:S02]  /*a060*/  HMMA.16816.F32.BF16 R152, R20, R10, R152 ;  /* 0x0000000a1498723c */ /* 0x000fe40000041898 */
[----:B------:R-:W-:Y:S05]  /*a070*/  MUFU.EX2 R218, R218 ;  /* 0x000000da00da7308 */ /* 0x000fea0000000800 */
[----:B-1----:R-:W-:Y:S01]  /*a080*/  F2FP.BF16.PACK_AB R20, R221, R222 ;  /* 0x000000dedd14723e */ /* 0x002fe200000010ff */
[----:B------:R-:W-:Y:S01]  /*a090*/  HMMA.16816.F32.BF16 R176, R4, R26, R176 ;  /* 0x0000001a04b0723c */ /* 0x000fe200000418b0 */
[----:B------:R-:W1:Y:S01]  /*a0a0*/  LDSM.16.MT88.4 R24, [R252+0xa000] ;  /* 0x00a00000fc18783b */ /* 0x000e620000004200 */
[----:B------:R-:W3:Y:S01]  /*a0b0*/  MUFU.EX2 R217, R217 ;  /* 0x000000d900d97308 */ /* 0x000ee20000000800 */
[----:B--2---:R-:W-:-:S05]  /*a0c0*/  F2FP.BF16.PACK_AB R22, R219, R220 ;  /* 0x000000dcdb16723e */ /* 0x004fca00000010ff */
[C---:B------:R-:W-:Y:S02]  /*a0d0*/  HMMA.16816.F32.BF16 R168, R4.reuse, R16, R168 ;  /* 0x0000001004a8723c */ /* 0x040fe400000418a8 */
[----:B------:R-:W-:Y:S06]  /*a0e0*/  MUFU.EX2 R216, R216 ;  /* 0x000000d800d87308 */ /* 0x000fec0000000800 */
[----:B------:R-:W-:Y:S01]  /*a0f0*/  HMMA.16816.F32.BF16 R184, R4, R18, R184 ;  /* 0x0000001204b8723c */ /* 0x000fe200000418b8 */
[----:B------:R-:W2:Y:S01]  /*a100*/  LDSM.16.MT88.4 R16, [R250+0xa000] ;  /* 0x00a00000fa10783b */ /* 0x000ea20000004200 */
[----:B------:R-:W4:Y:S01]  /*a110*/  MUFU.EX2 R215, R215 ;  /* 0x000000d700d77308 */ /* 0x000f220000000800 */
[----:B---3--:R-:W-:-:S05]  /*a120*/  F2FP.BF16.PACK_AB R21, R217, R218 ;  /* 0x000000dad915723e */ /* 0x008fca00000010ff */
[C---:B------:R-:W-:Y:S02]  /*a130*/  HMMA.16816.F32.BF16 R172, R4.reuse, R12, R172 ;  /* 0x0000000c04ac723c */ /* 0x040fe400000418ac */
[----:B------:R-:W-:Y:S06]  /*a140*/  MUFU.EX2 R125, R125 ;  /* 0x0000007d007d7308 */ /* 0x000fec0000000800 */
[C---:B------:R-:W-:Y:S01]  /*a150*/  HMMA.16816.F32.BF16 R192, R4.reuse, R14, R192 ;  /* 0x0000000e04c0723c */ /* 0x040fe200000418c0 */
[----:B------:R-:W3:Y:S01]  /*a160*/  LDSM.16.MT88.4 R12, [R249+0xa000] ;  /* 0x00a00000f90c783b */ /* 0x000ee20000004200 */
[----:B----4-:R-:W-:Y:S01]  /*a170*/  F2FP.BF16.PACK_AB R23, R215, R216 ;  /* 0x000000d8d717723e */ /* 0x010fe200000010ff */
[----:B------:R-:W4:Y:S05]  /*a180*/  MUFU.EX2 R232, R232 ;  /* 0x000000e800e87308 */ /* 0x000f2a0000000800 */
[C---:B------:R-:W-:Y:S03]  /*a190*/  HMMA.16816.F32.BF16 R180, R4.reuse, R8, R180 ;  /* 0x0000000804b4723c */ /* 0x040fe600000418b4 */
[----:B------:R-:W-:Y:S05]  /*a1a0*/  MUFU.EX2 R129, R129 ;  /* 0x0000008100817308 */ /* 0x000fea0000000800 */
[----:B------:R-:W-:Y:S01]  /*a1b0*/  HMMA.16816.F32.BF16 R188, R4, R10, R188 ;  /* 0x0000000a04bc723c */ /* 0x000fe200000418bc */
[----:B------:R-:W5:Y:S02]  /*a1c0*/  LDSM.16.MT88.4 R8, [R248+0xa000] ;  /* 0x00a00000f808783b */ /* 0x000f640000004200 */
[----:B------:R-:W2:Y:S04]  /*a1d0*/  MUFU.EX2 R234, R234 ;  /* 0x000000ea00ea7308 */ /* 0x000ea80000000800 */
[----:B------:R-:W-:Y:S01]  /*a1e0*/  F2FP.BF16.PACK_AB R4, R229, R230 ;  /* 0x000000e6e504723e */ /* 0x000fe200000010ff */
[----:B-1----:R-:W-:Y:S01]  /*a1f0*/  HMMA.16816.F32.BF16 R140, R20, R24, R140 ;  /* 0x00000018148c723c */ /* 0x002fe2000004188c */
[----:B------:R-:W-:Y:S01]  /*a200*/  F2FP.BF16.PACK_AB R5, R225, R226 ;  /* 0x000000e2e105723e */ /* 0x000fe200000010ff */
[----:B------:R-:W-:Y:S01]  /*a210*/  FADD.FTZ R226, R226, R43 ;  /* 0x0000002be2e27221 */ /* 0x000fe20000010000 */
[----:B------:R-:W-:Y:S01]  /*a220*/  F2FP.BF16.PACK_AB R6, R227, R228 ;  /* 0x000000e4e306723e */ /* 0x000fe200000010ff */
[----:B------:R-:W-:Y:S01]  /*a230*/  MUFU.EX2 R126, R126 ;  /* 0x0000007e007e7308 */ /* 0x000fe20000000800 */
[----:B------:R-:W-:Y:S01]  /*a240*/  F2FP.BF16.PACK_AB R7, R223, R224 ;  /* 0x000000e0df07723e */ /* 0x000fe200000010ff */
[----:B------:R-:W-:-:S02]  /*a250*/  FADD.FTZ R225, R225, R226 ;  /* 0x000000e2e1e17221 */ /* 0x000fc40000010000 */
[C---:B------:R-:W-:Y:S02]  /*a260*/  HMMA.16816.F32.BF16 R132, R20.reuse, R26, R132 ;  /* 0x0000001a1484723c */ /* 0x040fe40000041884 */
[----:B------:R-:W-:Y:S02]  /*a270*/  FADD.FTZ R224, R224, R225 ;  /* 0x000000e1e0e07221 */ /* 0x000fe40000010000 */
[----:B------:R-:W-:Y:S02]  /*a280*/  MUFU.EX2 R131, R131 ;  /* 0x0000008300837308 */ /* 0x000fe40000000800 */
[----:B------:R-:W-:Y:S02]  /*a290*/  FADD.FTZ R224, R223, R224 ;  /* 0x000000e0dfe07221 */ /* 0x000fe40000010000 */
[C---:B--2---:R-:W-:Y:S04]  /*a2a0*/  HMMA.16816.F32.BF16 R148, R20.reuse, R16, R148 ;  /* 0x000000101494723c */ /* 0x044fe80000041894 */
[----:B------:R1:W-:Y:S04]  /*a2b0*/  MUFU.EX2 R113, R197 ;  /* 0x000000c500717308 */ /* 0x0003e80000000800 */
[C---:B------:R-:W-:Y:S04]  /*a2c0*/  HMMA.16816.F32.BF16 R136, R20.reuse, R18, R136 ;  /* 0x000000121488723c */ /* 0x040fe80000041888 */
[----:B------:R-:W-:Y:S04]  /*a2d0*/  MUFU.EX2 R112, R112 ;  /* 0x0000007000707308 */ /* 0x000fe80000000800 */
[----:B---3--:R-:W-:Y:S01]  /*a2e0*/  HMMA.16816.F32.BF16 R156, R20, R12, R156 ;  /* 0x0000000c149c723c */ /* 0x008fe2000004189c */
[----:B-1----:R-:W-:-:S03]  /*a2f0*/  FFMA.FTZ R197, R92, c[0x0][0x23c], -R101 ;  /* 0x00008f005cc57a23 */ /* 0x002fc60000010865 */
[----:B------:R-:W-:Y:S01]  /*a300*/  MUFU.EX2 R88, R231 ;  /* 0x000000e700587308 */ /* 0x000fe20000000800 */
[----:B------:R-:W-:-:S03]  /*a310*/  FFMA.FTZ R92, R91, c[0x0][0x23c], -R101 ;  /* 0x00008f005b5c7a23 */ /* 0x000fc60000010865 */
[C---:B------:R-:W-:Y:S04]  /*a320*/  HMMA.16816.F32.BF16 R144, R20.reuse, R14, R144 ;  /* 0x0000000e1490723c */ /* 0x040fe80000041890 */
[----:B------:R-:W-:Y:S04]  /*a330*/  MUFU.EX2 R91, R197 ;  /* 0x000000c5005b7308 */ /* 0x000fe80000000800 */
[C---:B-----5:R-:W-:Y:S04]  /*a340*/  HMMA.16816.F32.BF16 R164, R20.reuse, R8, R164 ;  /* 0x0000000814a4723c */ /* 0x060fe800000418a4 */
[----:B------:R-:W-:Y:S04]  /*a350*/  MUFU.EX2 R92, R92 ;  /* 0x0000005c005c7308 */ /* 0x000fe80000000800 */
[----:B------:R-:W-:Y:S01]  /*a360*/  HMMA.16816.F32.BF16 R152, R20, R10, R152 ;  /* 0x0000000a1498723c */ /* 0x000fe20000041898 */
[----:B------:R-:W1:Y:S03]  /*a370*/  LDSM.16.MT88.4 R20, [R252+0xa800] ;  /* 0x00a80000fc14783b */ /* 0x000e660000004200 */
[----:B------:R-:W-:Y:S04]  /*a380*/  MUFU.EX2 R211, R211 ;  /* 0x000000d300d37308 */ /* 0x000fe80000000800 */
[C---:B------:R-:W-:Y:S04]  /*a390*/  HMMA.16816.F32.BF16 R168, R4.reuse, R16, R168 ;  /* 0x0000001004a8723c */ /* 0x040fe800000418a8 */
[----:B------:R-:W-:Y:S04]  /*a3a0*/  MUFU.EX2 R123, R123 ;  /* 0x0000007b007b7308 */ /* 0x000fe80000000800 */
[C---:B------:R-:W-:Y:S01]  /*a3b0*/  HMMA.16816.F32.BF16 R184, R4.reuse, R18, R184 ;  /* 0x0000001204b8723c */ /* 0x040fe200000418b8 */
[----:B------:R-:W2:Y:S03]  /*a3c0*/  LDSM.16.MT88.4 R16, [R250+0xa800] ;  /* 0x00a80000fa10783b */ /* 0x000ea60000004200 */
[----:B------:R-:W-:Y:S04]  /*a3d0*/  MUFU.EX2 R122, R122 ;  /* 0x0000007a007a7308 */ /* 0x000fe80000000800 */
[C---:B------:R-:W-:Y:S04]  /*a3e0*/  HMMA.16816.F32.BF16 R172, R4.reuse, R12, R172 ;  /* 0x0000000c04ac723c */ /* 0x040fe800000418ac */
[----:B------:R-:W-:Y:S04]  /*a3f0*/  MUFU.EX2 R121, R121 ;  /* 0x0000007900797308 */ /* 0x000fe80000000800 */
[C---:B------:R-:W-:Y:S01]  /*a400*/  HMMA.16816.F32.BF16 R192, R4.reuse, R14, R192 ;  /* 0x0000000e04c0723c */ /* 0x040fe200000418c0 */
[----:B------:R-:W3:Y:S03]  /*a410*/  LDSM.16.MT88.4 R12, [R249+0xa800] ;  /* 0x00a80000f90c783b */ /* 0x000ee60000004200 */
[----:B------:R-:W-:Y:S04]  /*a420*/  MUFU.EX2 R96, R96 ;  /* 0x0000006000607308 */ /* 0x000fe80000000800 */
[C---:B------:R-:W-:Y:S04]  /*a430*/  HMMA.16816.F32.BF16 R180, R4.reuse, R8, R180 ;  /* 0x0000000804b4723c */ /* 0x040fe800000418b4 */
[----:B------:R-:W-:Y:S04]  /*a440*/  MUFU.EX2 R94, R94 ;  /* 0x0000005e005e7308 */ /* 0x000fe80000000800 */
[C---:B------:R-:W-:Y:S01]  /*a450*/  HMMA.16816.F32.BF16 R188, R4.reuse, R10, R188 ;  /* 0x0000000a04bc723c */ /* 0x040fe200000418bc */
[----:B------:R-:W5:Y:S03]  /*a460*/  LDSM.16.MT88.4 R8, [R248+0xa800] ;  /* 0x00a80000f808783b */ /* 0x000f660000004200 */
[----:B------:R-:W-:Y:S04]  /*a470*/  MUFU.EX2 R210, R210 ;  /* 0x000000d200d27308 */ /* 0x000fe80000000800 */
[C---:B------:R-:W-:Y:S04]  /*a480*/  HMMA.16816.F32.BF16 R160, R4.reuse, R24, R160 ;  /* 0x0000001804a0723c */ /* 0x040fe800000418a0 */
[----:B------:R-:W-:Y:S03]  /*a490*/  MUFU.EX2 R209, R209 ;  /* 0x000000d100d17308 */ /* 0x000fe60000000800 */
[----:B------:R-:W-:Y:S01]  /*a4a0*/  FFMA.FTZ R25, R127, c[0x0][0x23c], -R214 ;  /* 0x00008f007f197a23 */ /* 0x000fe200000108d6 */
[----:B------:R-:W-:Y:S01]  /*a4b0*/  HMMA.16816.F32.BF16 R176, R4, R26, R176 ;  /* 0x0000001a04b0723c */ /* 0x000fe200000418b0 */
[----:B------:R-:W-:-:S02]  /*a4c0*/  FFMA.FTZ R127, R128, c[0x0][0x23c], -R101 ;  /* 0x00008f00807f7a23 */ /* 0x000fc40000010865 */
[----:B------:R-:W-:Y:S02]  /*a4d0*/  FFMA.FTZ R128, R204, c[0x0][0x23c], -R101 ;  /* 0x00008f00cc807a23 */ /* 0x000fe40000010865 */
[----:B------:R-:W-:Y:S01]  /*a4e0*/  FFMA.FTZ R24, R130, c[0x0][0x23c], -R214 ;  /* 0x00008f0082187a23 */ /* 0x000fe200000108d6 */
[----:B------:R-:W-:Y:S01]  /*a4f0*/  MUFU.EX2 R208, R208 ;  /* 0x000000d000d07308 */ /* 0x000fe20000000800 */
[--C-:B------:R-:W-:Y:S01]  /*a500*/  FFMA.FTZ R27, R116, c[0x0][0x23c], -R124.reuse ;  /* 0x00008f00741b7a23 */ /* 0x100fe2000001087c */
[----:B----4-:R-:W-:Y:S01]  /*a510*/  F2FP.BF16.PACK_AB R4, R232, R125 ;  /* 0x0000007de804723e */ /* 0x010fe200000010ff */
[--C-:B------:R-:W-:Y:S01]  /*a520*/  FFMA.FTZ R26, R115, c[0x0][0x23c], -R124.reuse ;  /* 0x00008f00731a7a23 */ /* 0x100fe2000001087c */
[----:B------:R-:W-:Y:S01]  /*a530*/  F2FP.BF16.PACK_AB R6, R234, R129 ;  /* 0x00000081ea06723e */ /* 0x000fe200000010ff */
[--C-:B------:R-:W-:Y:S02]  /*a540*/  FFMA.FTZ R130, R114, c[0x0][0x23c], -R124.reuse ;  /* 0x00008f0072827a23 */ /* 0x100fe4000001087c */
[----:B------:R-:W-:Y:S01]  /*a550*/  FFMA.FTZ R124, R117, c[0x0][0x23c], -R124 ;  /* 0x00008f00757c7a23 */ /* 0x000fe2000001087c */
[----:B------:R-:W4:Y:S01]  /*a560*/  MUFU.EX2 R127, R127 ;  /* 0x0000007f007f7308 */ /* 0x000f220000000800 */
[----:B------:R-:W-:-:S02]  /*a570*/  FFMA.FTZ R214, R99, c[0x0][0x23c], -R102 ;  /* 0x00008f0063d67a23 */ /* 0x000fc40000010866 */
[--C-:B------:R-:W-:Y:S02]  /*a580*/  FFMA.FTZ R204, R97, c[0x0][0x23c], -R102.reuse ;  /* 0x00008f0061cc7a23 */ /* 0x100fe40000010866 */
[--C-:B------:R-:W-:Y:S02]  /*a590*/  FFMA.FTZ R97, R95, c[0x0][0x23c], -R102.reuse ;  /* 0x00008f005f617a23 */ /* 0x100fe40000010866 */
[--C-:B------:R-:W-:Y:S01]  /*a5a0*/  FFMA.FTZ R99, R90, c[0x0][0x23c], -R101.reuse ;  /* 0x00008f005a637a23 */ /* 0x100fe20000010865 */
[----:B------:R-:W1:Y:S01]  /*a5b0*/  MUFU.EX2 R128, R128 ;  /* 0x0000008000807308 */ /* 0x000e620000000800 */
[----:B------:R-:W-:Y:S02]  /*a5c0*/  FFMA.FTZ R102, R93, c[0x0][0x23c], -R102 ;  /* 0x00008f005d667a23 */ /* 0x000fe40000010866 */
[--C-:B------:R-:W-:Y:S02]  /*a5d0*/  FFMA.FTZ R95, R89, c[0x0][0x23c], -R101.reuse ;  /* 0x00008f00595f7a23 */ /* 0x100fe40000010865 */
[----:B------:R-:W-:-:S03]  /*a5e0*/  FFMA.FTZ R93, R87, c[0x0][0x23c], -R101 ;  /* 0x00008f00575d7a23 */ /* 0x000fc60000010865 */
[----:B------:R2:W-:Y:S01]  /*a5f0*/  MUFU.EX2 R114, R201 ;  /* 0x000000c900727308 */ /* 0x0005e20000000800 */
[----:B----4-:R-:W-:-:S07]  /*a600*/  F2FP.BF16.PACK_AB R5, R127, R126 ;  /* 0x0000007e7f05723e */ /* 0x010fce00000010ff */
[----:B------:R-:W-:Y:S01]  /*a610*/  MUFU.EX2 R117, R25 ;  /* 0x0000001900757308 */ /* 0x000fe20000000800 */
[----:B-1----:R-:W-:Y:S01]  /*a620*/  F2FP.BF16.PACK_AB R7, R128, R131 ;  /* 0x000000838007723e */ /* 0x002fe200000010ff */
[----:B--2---:R-:W-:-:S06]  /*a630*/  FFMA.FTZ R201, R84, c[0x0][0x23c], -R101 ;  /* 0x00008f0054c97a23 */ /* 0x004fcc0000010865 */
[----:B------:R-:W1:Y:S01]  /*a640*/  MUFU.EX2 R116, R24 ;  /* 0x0000001800747308 */ /* 0x000e620000000800 */
[----:B------:R-:W-:Y:S01]  /*a650*/  HMMA.16816.F32.BF16 R140, R4, R20, R140 ;  /* 0x00000014048c723c */ /* 0x000fe2000004188c */
[----:B------:R-:W-:-:S06]  /*a660*/  FFMA.FTZ R101, R86, c[0x0][0x23c], -R101 ;  /* 0x00008f0056657a23 */ /* 0x000fcc0000010865 */
[----:B------:R-:W2:Y:S01]  /*a670*/  MUFU.EX2 R115, R205 ;  /* 0x000000cd00737308 */ /* 0x000ea20000000800 */
[C---:B------:R-:W-:Y:S07]  /*a680*/  HMMA.16816.F32.BF16 R132, R4.reuse, R22, R132 ;  /* 0x000000160484723c */ /* 0x040fee0000041884 */
[----:B------:R-:W-:Y:S01]  /*a690*/  MUFU.EX2 R85, R27 ;  /* 0x0000001b00557308 */ /* 0x000fe20000000800 */
[C---:B------:R-:W-:Y:S07]  /*a6a0*/  HMMA.16816.F32.BF16 R148, R4.reuse, R16, R148 ;  /* 0x000000100494723c */ /* 0x040fee0000041894 */
[----:B------:R4:W1:Y:S01]  /*a6b0*/  MUFU.EX2 R84, R26 ;  /* 0x0000001a00547308 */ /* 0x0008620000000800 */
[C---:B------:R-:W-:Y:S07]  /*a6c0*/  HMMA.16816.F32.BF16 R136, R4.reuse, R18, R136 ;  /* 0x000000120488723c */ /* 0x040fee0000041888 */
[----:B------:R-:W1:Y:S01]  /*a6d0*/  MUFU.EX2 R87, R214 ;  /* 0x000000d600577308 */ /* 0x000e620000000800 */
[C---:B---3--:R-:W-:Y:S01]  /*a6e0*/  HMMA.16816.F32.BF16 R156, R4.reuse, R12, R156 ;  /* 0x0000000c049c723c */ /* 0x048fe2000004189c */
[----:B----4-:R-:W-:Y:S07]  /*a6f0*/  LDSM.16.MT88.4 R24, [R248+0xb000] ;  /* 0x00b00000f818783b */ /* 0x010fee0000004200 */
[C---:B------:R-:W-:Y:S01]  /*a700*/  HMMA.16816.F32.BF16 R144, R4.reuse, R14, R144 ;  /* 0x0000000e0490723c */ /* 0x040fe20000041890 */
[----:B------:R-:W-:Y:S07]  /*a710*/  MUFU.EX2 R86, R206 ;  /* 0x000000ce00567308 */ /* 0x000fee0000000800 */
[C---:B-----5:R-:W-:Y:S01]  /*a720*/  HMMA.16816.F32.BF16 R164, R4.reuse, R8, R164 ;  /* 0x0000000804a4723c */ /* 0x060fe200000418a4 */
[----:B------:R-:W3:Y:S07]  /*a730*/  MUFU.EX2 R89, R204 ;  /* 0x000000cc00597308 */ /* 0x000eee0000000800 */
[----:B------:R-:W-:Y:S01]  /*a740*/  HMMA.16816.F32.BF16 R152, R4, R10, R152 ;  /* 0x0000000a0498723c */ /* 0x000fe20000041898 */
[----:B------:R-:W4:Y:S06]  /*a750*/  MUFU.EX2 R90, R201 ;  /* 0x000000c9005a7308 */ /* 0x000f2c0000000800 */
[----:B-1----:R-:W-:-:S02]  /*a760*/  F2FP.BF16.PACK_AB R4, R116, R117 ;  /* 0x000000757404723e */ /* 0x002fc400000010ff */
[----:B------:R-:W-:Y:S01]  /*a770*/  F2FP.BF16.PACK_AB R5, R112, R113 ;  /* 0x000000717005723e */ /* 0x000fe200000010ff */
[----:B------:R-:W-:Y:S01]  /*a780*/  MUFU.EX2 R130, R130 ;  /* 0x0000008200827308 */ /* 0x000fe20000000800 */
[----:B--2---:R-:W-:Y:S01]  /*a790*/  F2FP.BF16.PACK_AB R6, R114, R115 ;  /* 0x000000737206723e */ /* 0x004fe200000010ff */
[----:B------:R-:W-:Y:S01]  /*a7a0*/  FADD.FTZ R113, R113, R224 ;  /* 0x000000e071717221 */ /* 0x000fe20000010000 */
[----:B------:R-:W-:-:S03]  /*a7b0*/  F2FP.BF16.PACK_AB R7, R84, R85 ;  /* 0x000000555407723e */ /* 0x000fc600000010ff */
[----:B------:R-:W-:Y:S02]  /*a7c0*/  FADD.FTZ R112, R112, R113 ;  /* 0x0000007170707221 */ /* 0x000fe40000010000 */
[----:B------:R-:W-:Y:S02]  /*a7d0*/  MUFU.EX2 R97, R97 ;  /* 0x0000006100617308 */ /* 0x000fe40000000800 */
[----:B------:R-:W-:Y:S01]  /*a7e0*/  HMMA.16816.F32.BF16 R168, R4, R16, R168 ;  /* 0x0000001004a8723c */ /* 0x000fe200000418a8 */
[----:B------:R-:W-:-:S04]  /*a7f0*/  FADD.FTZ R85, R85, R112 ;  /* 0x0000007055557221 */ /* 0x000fc80000010000 */
[----:B------:R-:W-:Y:S01]  /*a800*/  FADD.FTZ R85, R84, R85 ;  /* 0x0000005554557221 */ /* 0x000fe20000010000 */
[----:B------:R-:W-:Y:S02]  /*a810*/  MUFU.EX2 R95, R95 ;  /* 0x0000005f005f7308 */ /* 0x000fe40000000800 */
[C---:B------:R-:W-:Y:S01]  /*a820*/  HMMA.16816.F32.BF16 R184, R4.reuse, R18, R184 ;  /* 0x0000001204b8723c */ /* 0x040fe200000418b8 */
[----:B------:R-:W1:Y:S05]  /*a830*/  LDSM.16.MT88.4 R16, [R252+0xb000] ;  /* 0x00b00000fc10783b */ /* 0x000e6a0000004200 */
[----:B------:R-:W-:Y:S02]  /*a840*/  MUFU.EX2 R93, R93 ;  /* 0x0000005d005d7308 */ /* 0x000fe40000000800 */
[C---:B------:R-:W-:Y:S06]  /*a850*/  HMMA.16816.F32.BF16 R172, R4.reuse, R12, R172 ;  /* 0x0000000c04ac723c */ /* 0x040fec00000418ac */
[----:B------:R-:W-:Y:S02]  /*a860*/  MUFU.EX2 R70, R101 ;  /* 0x0000006500467308 */ /* 0x000fe40000000800 */
[C---:B------:R-:W-:Y:S01]  /*a870*/  HMMA.16816.F32.BF16 R192, R4.reuse, R14, R192 ;  /* 0x0000000e04c0723c */ /* 0x040fe200000418c0 */
[----:B------:R-:W2:Y:S05]  /*a880*/  LDSM.16.MT88.4 R12, [R250+0xb000] ;  /* 0x00b00000fa0c783b */ /* 0x000eaa0000004200 */
[----:B------:R-:W-:Y:S02]  /*a890*/  MUFU.EX2 R207, R207 ;  /* 0x000000cf00cf7308 */ /* 0x000fe40000000800 */
[C---:B------:R-:W-:Y:S06]  /*a8a0*/  HMMA.16816.F32.BF16 R180, R4.reuse, R8, R180 ;  /* 0x0000000804b4723c */ /* 0x040fec00000418b4 */
[----:B------:R-:W-:Y:S02]  /*a8b0*/  MUFU.EX2 R120, R120 ;  /* 0x0000007800787308 */ /* 0x000fe40000000800 */
[C---:B------:R-:W-:Y:S01]  /*a8c0*/  HMMA.16816.F32.BF16 R188, R4.reuse, R10, R188 ;  /* 0x0000000a04bc723c */ /* 0x040fe200000418bc */
[----:B------:R-:W5:Y:S05]  /*a8d0*/  LDSM.16.MT88.4 R8, [R249+0xb000] ;  /* 0x00b00000f908783b */ /* 0x000f6a0000004200 */
[----:B------:R-:W-:Y:S02]  /*a8e0*/  MUFU.EX2 R119, R119 ;  /* 0x0000007700777308 */ /* 0x000fe40000000800 */
[C---:B------:R-:W-:Y:S06]  /*a8f0*/  HMMA.16816.F32.BF16 R160, R4.reuse, R20, R160 ;  /* 0x0000001404a0723c */ /* 0x040fec00000418a0 */
[----:B------:R-:W-:Y:S01]  /*a900*/  MUFU.EX2 R118, R118 ;  /* 0x0000007600767308 */ /* 0x000fe20000000800 */
[----:B------:R-:W-:Y:S01]  /*a910*/  FADD.FTZ R21, R83, R100 ;  /* 0x0000006453157221 */ /* 0x000fe20000010000 */
[----:B------:R-:W-:Y:S03]  /*a920*/  HMMA.16816.F32.BF16 R176, R4, R22, R176 ;  /* 0x0000001604b0723c */ /* 0x000fe600000418b0 */
[----:B------:R-:W-:-:S03]  /*a930*/  FADD.FTZ R21, R76, R21 ;  /* 0x000000154c157221 */ /* 0x000fc60000010000 */
[----:B------:R-:W1:Y:S01]  /*a940*/  MUFU.EX2 R83, R99 ;  /* 0x0000006300537308 */ /* 0x000e620000000800 */
[----:B------:R-:W-:Y:S01]  /*a950*/  FADD.FTZ R5, R77, R104 ;  /* 0x000000684d057221 */ /* 0x000fe20000010000 */
[----:B------:R-:W-:Y:S01]  /*a960*/  F2FP.BF16.PACK_AB R4, R87, R88 ;  /* 0x000000585704723e */ /* 0x000fe200000010ff */
[----:B------:R-:W-:Y:S01]  /*a970*/  FADD.FTZ R22, R74, R21 ;  /* 0x000000154a167221 */ /* 0x000fe20000010000 */
[----:B---3--:R-:W-:Y:S01]  /*a980*/  F2FP.BF16.PACK_AB R6, R89, R86 ;  /* 0x000000565906723e */ /* 0x008fe200000010ff */
[----:B------:R-:W-:Y:S01]  /*a990*/  FADD.FTZ R20, R78, R5 ;  /* 0x000000054e147221 */ /* 0x000fe20000010000 */
[----:B----4-:R-:W-:Y:S01]  /*a9a0*/  F2FP.BF16.PACK_AB R5, R91, R90 ;  /* 0x0000005a5b05723e */ /* 0x010fe200000010ff */
[----:B------:R-:W-:Y:S01]  /*a9b0*/  FADD.FTZ R72, R71, R22 ;  /* 0x0000001647487221 */ /* 0x000fe20000010000 */
[----:B------:R-:W-:Y:S01]  /*a9c0*/  MUFU.EX2 R77, R199 ;  /* 0x000000c7004d7308 */ /* 0x000fe20000000800 */
[----:B------:R-:W-:Y:S02]  /*a9d0*/  FADD.FTZ R20, R69, R20 ;  /* 0x0000001445147221 */ /* 0x000fe40000010000 */
[----:B------:R-:W-:-:S02]  /*a9e0*/  FADD.FTZ R65, R65, R72 ;  /* 0x0000004841417221 */ /* 0x000fc40000010000 */
[----:B------:R-:W-:Y:S02]  /*a9f0*/  FADD.FTZ R69, R67, R20 ;  /* 0x0000001443457221 */ /* 0x000fe40000010000 */
[----:B------:R-:W-:Y:S01]  /*aa00*/  FADD.FTZ R64, R64, R65 ;  /* 0x0000004140407221 */ /* 0x000fe20000010000 */
[----:B------:R-:W3:Y:S01]  /*aa10*/  MUFU.EX2 R76, R213 ;  /* 0x000000d5004c7308 */ /* 0x000ee20000000800 */
[----:B-1----:R-:W-:Y:S01]  /*aa20*/  F2FP.BF16.PACK_AB R7, R83, R92 ;  /* 0x0000005c5307723e */ /* 0x002fe200000010ff */
[----:B------:R-:W-:Y:S01]  /*aa30*/  FADD.FTZ R60, R60, R69 ;  /* 0x000000453c3c7221 */ /* 0x000fe20000010000 */
[----:B------:R-:W1:Y:S01]  /*aa40*/  LDSM.16.MT88.4 R20, [R252+0xb800] ;  /* 0x00b80000fc14783b */ /* 0x000e620000004200 */
[----:B------:R-:W-:Y:S02]  /*aa50*/  FADD.FTZ R57, R57, R64 ;  /* 0x0000004039397221 */ /* 0x000fe40000010000 */
[----:B------:R-:W-:Y:S02]  /*aa60*/  FADD.FTZ R61, R61, R60 ;  /* 0x0000003c3d3d7221 */ /* 0x000fe40000010000 */
[----:B------:R-:W4:Y:S01]  /*aa70*/  MUFU.EX2 R78, R212 ;  /* 0x000000d4004e7308 */ /* 0x000f220000000800 */
[----:B------:R-:W-:Y:S01]  /*aa80*/  HMMA.16816.F32.BF16 R140, R4, R16, R140 ;  /* 0x00000010048c723c */ /* 0x000fe2000004188c */
[----:B------:R-:W-:-:S02]  /*aa90*/  FADD.FTZ R56, R56, R61 ;  /* 0x0000003d38387221 */ /* 0x000fc40000010000 */
[----:B------:R-:W-:Y:S02]  /*aaa0*/  FADD.FTZ R52, R52, R57 ;  /* 0x0000003934347221 */ /* 0x000fe40000010000 */
[----:B------:R-:W-:Y:S02]  /*aab0*/  FADD.FTZ R55, R55, R56 ;  /* 0x0000003837377221 */ /* 0x000fe40000010000 */
[----:B------:R-:W-:Y:S01]  /*aac0*/  FADD.FTZ R41, R41, R52 ;  /* 0x0000003429297221 */ /* 0x000fe20000010000 */
[----:B------:R-:W-:Y:S01]  /*aad0*/  HMMA.16816.F32.BF16 R132, R4, R18, R132 ;  /* 0x000000120484723c */ /* 0x000fe20000041884 */
[----:B------:R-:W-:Y:S01]  /*aae0*/  FADD.FTZ R50, R50, R55 ;  /* 0x0000003732327221 */ /* 0x000fe20000010000 */
[----:B------:R-:W1:Y:S01]  /*aaf0*/  MUFU.EX2 R74, R98 ;  /* 0x00000062004a7308 */ /* 0x000e620000000800 */
[----:B------:R-:W-:Y:S02]  /*ab00*/  FADD.FTZ R38, R38, R41 ;  /* 0x0000002926267221 */ /* 0x000fe40000010000 */
        /* <DEDUP_REMOVED lines=30> */
[----:B------:R-:W-:-:S04]  /*acf0*/  FADD.FTZ R129, R234, R129 ;  /* 0x00000081ea817221 */ /* 0x000fc80000010000 */
[----:B---3--:R-:W-:Y:S01]  /*ad00*/  F2FP.BF16.PACK_AB R4, R76, R77 ;  /* 0x0000004d4c04723e */ /* 0x008fe200000010ff */
[----:B------:R-:W-:Y:S01]  /*ad10*/  FADD.FTZ R77, R77, R114 ;  /* 0x000000724d4d7221 */ /* 0x000fe20000010000 */
[----:B------:R-:W-:Y:S01]  /*ad20*/  F2FP.BF16.PACK_AB R5, R123, R130 ;  /* 0x000000827b05723e */ /* 0x000fe200000010ff */
[----:B------:R-:W-:Y:S01]  /*ad30*/  FADD.FTZ R130, R130, R85 ;  /* 0x0000005582827221 */ /* 0x000fe20000010000 */
[----:B----4-:R-:W-:Y:S01]  /*ad40*/  F2FP.BF16.PACK_AB R6, R211, R78 ;  /* 0x0000004ed306723e */ /* 0x010fe200000010ff */
[----:B------:R-:W-:Y:S01]  /*ad50*/  FADD.FTZ R77, R76, R77 ;  /* 0x0000004d4c4d7221 */ /* 0x000fe20000010000 */
[----:B------:R-:W-:Y:S01]  /*ad60*/  F2FP.BF16.PACK_AB R7, R121, R122 ;  /* 0x0000007a7907723e */ /* 0x000fe200000010ff */
        /* <DEDUP_REMOVED lines=13> */
[----:B------:R-:W-:Y:S01]  /*ae40*/  HMMA.16816.F32.BF16 R176, R4, R18, R176 ;  /* 0x0000001204b0723c */ /* 0x000fe200000418b0 */
[----:B------:R-:W3:Y:S01]  /*ae50*/  LDSM.16.MT88.4 R16, [R250+0xb800] ;  /* 0x00b80000fa10783b */ /* 0x000ee20000004200 */
[----:B------:R-:W-:Y:S02]  /*ae60*/  FADD.FTZ R89, R89, R86 ;  /* 0x0000005659597221 */ /* 0x000fe40000010000 */
[----:B------:R-:W-:-:S04]  /*ae70*/  FADD.FTZ R24, R51, R24 ;  /* 0x0000001833187221 */ /* 0x000fc80000010000 */
[----:B------:R-:W-:Y:S01]  /*ae80*/  FADD.FTZ R35, R35, R24 ;  /* 0x0000001823237221 */ /* 0x000fe20000010000 */
[----:B------:R-:W-:Y:S03]  /*ae90*/  HMMA.16816.F32.BF16 R168, R4, R12, R168 ;  /* 0x0000000c04a8723c */ /* 0x000fe600000418a8 */
[----:B------:R-:W-:-:S04]  /*aea0*/  FADD.FTZ R32, R32, R35 ;  /* 0x0000002320207221 */ /* 0x000fc80000010000 */
[----:B------:R-:W-:Y:S01]  /*aeb0*/  FADD.FTZ R33, R33, R32 ;  /* 0x0000002021217221 */ /* 0x000fe20000010000 */
[----:B------:R-:W-:Y:S01]  /*aec0*/  HMMA.16816.F32.BF16 R184, R4, R14, R184 ;  /* 0x0000000e04b8723c */ /* 0x000fe200000418b8 */
[----:B------:R-:W4:Y:S02]  /*aed0*/  LDSM.16.MT88.4 R12, [R249+0xb800] ;  /* 0x00b80000f90c783b */ /* 0x000f240000004200 */
[----:B------:R-:W-:-:S04]  /*aee0*/  FADD.FTZ R30, R30, R33 ;  /* 0x000000211e1e7221 */ /* 0x000fc80000010000 */
[----:B------:R-:W-:Y:S01]  /*aef0*/  FADD.FTZ R31, R31, R30 ;  /* 0x0000001e1f1f7221 */ /* 0x000fe20000010000 */
[----:B------:R-:W-:Y:S03]  /*af00*/  HMMA.16816.F32.BF16 R172, R4, R8, R172 ;  /* 0x0000000804ac723c */ /* 0x000fe600000418ac */
[----:B------:R-:W-:-:S04]  /*af10*/  FADD.FTZ R31, R28, R31 ;  /* 0x0000001f1c1f7221 */ /* 0x000fc80000010000 */
[----:B------:R-:W-:Y:S01]  /*af20*/  FADD.FTZ R218, R218, R31 ;  /* 0x0000001fdada7221 */ /* 0x000fe20000010000 */
[----:B------:R-:W-:Y:S01]  /*af30*/  HMMA.16816.F32.BF16 R192, R4, R10, R192 ;  /* 0x0000000a04c0723c */ /* 0x000fe200000418c0 */
[----:B------:R-:W5:Y:S02]  /*af40*/  LDSM.16.MT88.4 R8, [R248+0xb800] ;  /* 0x00b80000f808783b */ /* 0x000f640000004200 */
[----:B------:R-:W-:-:S04]  /*af50*/  FADD.FTZ R217, R217, R218 ;  /* 0x000000dad9d97221 */ /* 0x000fc80000010000 */
[----:B------:R-:W-:Y:S01]  /*af60*/  FADD.FTZ R216, R216, R217 ;  /* 0x000000d9d8d87221 */ /* 0x000fe20000010000 */
[----:B------:R-:W-:Y:S01]  /*af70*/  HMMA.16816.F32.BF16 R188, R4, R26, R188 ;  /* 0x0000001a04bc723c */ /* 0x000fe200000418bc */
[----:B------:R-:W3:Y:S02]  /*af80*/  MUFU.EX2 R27, R124 ;  /* 0x0000007c001b7308 */ /* 0x000ee40000000800 */
[----:B------:R-:W-:-:S04]  /*af90*/  FADD.FTZ R215, R215, R216 ;  /* 0x000000d8d7d77221 */ /* 0x000fc80000010000 */
[----:B------:R-:W-:Y:S01]  /*afa0*/  FADD.FTZ R126, R126, R215 ;  /* 0x000000d77e7e7221 */ /* 0x000fe20000010000 */
[----:B-1----:R-:W-:Y:S01]  /*afb0*/  F2FP.BF16.PACK_AB R4, R97, R74 ;  /* 0x0000004a6104723e */ /* 0x002fe200000010ff */
[----:B------:R-:W-:Y:S01]  /*afc0*/  FADD.FTZ R74, R74, R89 ;  /* 0x000000594a4a7221 */ /* 0x000fe20000010000 */
[----:B------:R-:W-:Y:S01]  /*afd0*/  F2FP.BF16.PACK_AB R5, R94, R95 ;  /* 0x0000005f5e05723e */ /* 0x000fe200000010ff */
[----:B------:R-:W-:Y:S01]  /*afe0*/  FADD.FTZ R126, R127, R126 ;  /* 0x0000007e7f7e7221 */ /* 0x000fe20000010000 */
[----:B--2---:R-:W-:Y:S01]  /*aff0*/  F2FP.BF16.PACK_AB R6, R67, R96 ;  /* 0x000000604306723e */ /* 0x004fe200000010ff */
[----:B------:R-:W-:Y:S01]  /*b000*/  FADD.FTZ R97, R97, R74 ;  /* 0x0000004a61617221 */ /* 0x000fe20000010000 */
[----:B------:R-:W-:Y:S01]  /*b010*/  F2FP.BF16.PACK_AB R7, R70, R93 ;  /* 0x0000005d4607723e */ /* 0x000fe200000010ff */
[----:B------:R-:W-:Y:S02]  /*b020*/  FADD.FTZ R131, R131, R126 ;  /* 0x0000007e83837221 */ /* 0x000fe40000010000 */
[----:B------:R-:W-:-:S02]  /*b030*/  FADD.FTZ R96, R96, R97 ;  /* 0x0000006160607221 */ /* 0x000fc40000010000 */
[----:B------:R-:W-:Y:S02]  /*b040*/  FADD.FTZ R131, R128, R131 ;  /* 0x0000008380837221 */ /* 0x000fe40000010000 */
[----:B------:R-:W-:Y:S02]  /*b050*/  HMMA.16816.F32.BF16 R140, R4, R20, R140 ;  /* 0x00000014048c723c */ /* 0x000fe4000004188c */
[----:B------:R-:W-:-:S04]  /*b060*/  FADD.FTZ R90, R90, R131 ;  /* 0x000000835a5a7221 */ /* 0x000fc80000010000 */
[----:B------:R-:W-:Y:S02]  /*b070*/  FADD.FTZ R91, R91, R90 ;  /* 0x0000005a5b5b7221 */ /* 0x000fe40000010000 */
[----:B------:R-:W-:Y:S02]  /*b080*/  HMMA.16816.F32.BF16 R132, R4, R22, R132 ;  /* 0x000000160484723c */ /* 0x000fe40000041884 */
[----:B------:R-:W-:-:S04]  /*b090*/  FADD.FTZ R92, R92, R91 ;  /* 0x0000005b5c5c7221 */ /* 0x000fc80000010000 */
[----:B------:R-:W-:Y:S02]  /*b0a0*/  FADD.FTZ R92, R83, R92 ;  /* 0x0000005c535c7221 */ /* 0x000fe40000010000 */
[----:B---3--:R-:W-:Y:S02]  /*b0b0*/  HMMA.16816.F32.BF16 R148, R4, R16, R148 ;  /* 0x000000100494723c */ /* 0x008fe40000041894 */
[----:B------:R-:W-:-:S04]  /*b0c0*/  FADD.FTZ R95, R95, R92 ;  /* 0x0000005c5f5f7221 */ /* 0x000fc80000010000 */
[----:B------:R-:W-:Y:S02]  /*b0d0*/  FADD.FTZ R94, R94, R95 ;  /* 0x0000005f5e5e7221 */ /* 0x000fe40000010000 */
[----:B------:R-:W-:Y:S02]  /*b0e0*/  HMMA.16816.F32.BF16 R136, R4, R18, R136 ;  /* 0x000000120488723c */ /* 0x000fe40000041888 */
[----:B------:R-:W-:-:S06]  /*b0f0*/  FADD.FTZ R93, R93, R94 ;  /* 0x0000005e5d5d7221 */ /* 0x000fcc0000010000 */
[C---:B----4-:R-:W-:Y:S08]  /*b100*/  HMMA.16816.F32.BF16 R156, R4.reuse, R12, R156 ;  /* 0x0000000c049c723c */ /* 0x050ff0000004189c */
[C---:B------:R-:W-:Y:S08]  /*b110*/  HMMA.16816.F32.BF16 R144, R4.reuse, R14, R144 ;  /* 0x0000000e0490723c */ /* 0x040ff00000041890 */
[C---:B-----5:R-:W-:Y:S08]  /*b120*/  HMMA.16816.F32.BF16 R164, R4.reuse, R8, R164 ;  /* 0x0000000804a4723c */ /* 0x060ff000000418a4 */
[----:B------:R-:W-:Y:S07]  /*b130*/  HMMA.16816.F32.BF16 R152, R4, R10, R152 ;  /* 0x0000000a0498723c */ /* 0x000fee0000041898 */
[----:B------:R-:W-:Y:S01]  /*b140*/  F2FP.BF16.PACK_AB R4, R209, R210 ;  /* 0x000000d2d104723e */ /* 0x000fe200000010ff */
[----:B------:R-:W-:Y:S01]  /*b150*/  FADD.FTZ R210, R210, R211 ;  /* 0x000000d3d2d27221 */ /* 0x000fe20000010000 */
[----:B------:R-:W-:Y:S01]  /*b160*/  F2FP.BF16.PACK_AB R5, R119, R120 ;  /* 0x000000787705723e */ /* 0x000fe200000010ff */
        /* <DEDUP_REMOVED lines=24> */
[----:B------:R-:W-:Y:S01]  /*b2f0*/  IMAD R29, R29, -0x2, R196 ;  /* 0xfffffffe1d1d7824 */ /* 0x000fe200078e02c4 */
[----:B--2---:R-:W-:Y:S01]  /*b300*/  MOV R4, UR13 ;  /* 0x0000000d00047c02 */ /* 0x004fe20008000f00 */
[----:B------:R-:W-:Y:S01]  /*b310*/  IMAD.MOV.U32 R197, RZ, RZ, R2 ;  /* 0x000000ffffc57224 */ /* 0x000fe200078e0002 */
[----:B------:R-:W-:Y:S01]  /*b320*/  MOV R196, R3 ;  /* 0x0000000300c47202 */ /* 0x000fe20000000f00 */
[----:B------:R-:W-:Y:S01]  /*b330*/  ULDC.64 UR6, c[0x0][0x1a0] ;  /* 0x0000680000067ab9 */ /* 0x000fe20000000a00 */
[----:B------:R-:W-:Y:S01]  /*b340*/  IADD3 R4, R4, -UR14, R29 ;  /* 0x8000000e04047c10 */ /* 0x000fe2000fffe01d */
[----:B------:R-:W-:Y:S01]  /*b350*/  IMAD.MOV.U32 R3, RZ, RZ, c[0x0][0x1a4] ;  /* 0x00006900ff037624 */ /* 0x000fe200078e00ff */
[----:B------:R-:W-:Y:S01]  /*b360*/  MOV R199, R0 ;  /* 0x0000000000c77202 */ /* 0x000fe20000000f00 */
[----:B------:R-:W-:Y:S01]  /*b370*/  IMAD.MOV.U32 R201, RZ, RZ, R68 ;  /* 0x000000ffffc97224 */ /* 0x000fe200078e0044 */
[----:B------:R-:W-:Y:S01]  /*b380*/  MOV R2, c[0x0][0x1a4] ;  /* 0x0000690000027a02 */ /* 0x000fe20000000f00 */
[----:B------:R1:W-:Y:S01]  /*b390*/  STL [R1+0x68], R4 ;  /* 0x0000680401007387 */ /* 0x0003e20000100800 */
[----:B------:R-:W-:-:S02]  /*b3a0*/  USHF.L.U64.HI UR5, UR6, 0x4, UR7 ;  /* 0x0000000406057899 */ /* 0x000fc40008010207 */
[----:B------:R-:W-:Y:S01]  /*b3b0*/  USHF.L.U32 UR8, UR6, 0x4, URZ ;  /* 0x0000000406087899 */ /* 0x000fe2000800063f */
[----:B------:R-:W2:Y:S01]  /*b3c0*/  LDL.64 R242, [R1+0x40] ;  /* 0x0000400001f27983 */ /* 0x000ea20000100a00 */
[----:B------:R-:W-:Y:S01]  /*b3d0*/  MOV R0, c[0x0][0x1a4] ;  /* 0x0000690000007a02 */ /* 0x000fe20000000f00 */
[----:B------:R-:W-:Y:S02]  /*b3e0*/  ULEA.HI.SX32 UR12, UR9, 0xfffffffe, 0x19 ;  /* 0xfffffffe090c7891 */ /* 0x000fe4000f8fca3f */
[----:B------:R-:W-:Y:S01]  /*b3f0*/  ULDC.64 UR6, c[0x0][0x1a0] ;  /* 0x0000680000067ab9 */ /* 0x000fe20000000a00 */
[----:B-1----:R-:W-:Y:S02]  /*b400*/  MOV R4, c[0x0][0x1a4] ;  /* 0x0000690000047a02 */ /* 0x002fe40000000f00 */
[----:B--2---:R-:W-:-:S13]  /*b410*/  ISETP.GE.AND P0, PT, R242, c[0x0][0x220], PT ;  /* 0x00008800f2007a0c */ /* 0x004fda0003f06270 */
[----:B------:R-:W-:Y:S02]  /*b420*/  @!P0 IMAD R4, R4, 0x30, RZ ;  /* 0x0000003004048824 */ /* 0x000fe400078e02ff */
[----:B------:R-:W-:Y:S02]  /*b430*/  @!P0 IMAD R3, R3, 0x50, RZ ;  /* 0x0000005003038824 */ /* 0x000fe400078e02ff */
[----:B------:R-:W-:Y:S02]  /*b440*/  @!P0 IMAD R0, R0, 0x70, RZ ;  /* 0x0000007000008824 */ /* 0x000fe400078e02ff */
[----:B------:R-:W-:Y:S01]  /*b450*/  @!P0 IMAD R2, R2, 0x60, RZ ;  /* 0x0000006002028824 */ /* 0x000fe200078e02ff */
[----:B------:R1:W-:Y:S04]  /*b460*/  @!P0 STL [R1+0x64], R4 ;  /* 0x0000640401008387 */ /* 0x0003e80000100800 */
[----:B------:R1:W-:Y:S04]  /*b470*/  @!P0 STL [R1+0x54], R3 ;  /* 0x0000540301008387 */ /* 0x0003e80000100800 */
[----:B------:R1:W-:Y:S04]  /*b480*/  @!P0 STL [R1+0x48], R0 ;  /* 0x0000480001008387 */ /* 0x0003e80000100800 */
[----:B------:R1:W-:Y:S01]  /*b490*/  @!P0 STL [R1+0x50], R2 ;  /* 0x0000500201008387 */ /* 0x0003e20000100800 */
[----:B------:R-:W-:Y:S05]  /*b4a0*/  BRA `(.L_x_438) ;  /* 0x00000a4000007947 */ /* 0x000fea0003800000 */
.L_x_440:
[----:B------:R-:W-:Y:S01]  /*b4b0*/  IMAD.U32 R37, RZ, RZ, UR12 ;  /* 0x0000000cff257e24 */ /* 0x000fe2000f8e00ff */
[----:B------:R-:W2:Y:S01]  /*b4c0*/  LDL R64, [R1+0x1c] ;  /* 0x00001c0001407983 */ /* 0x000ea20000100800 */
[----:B------:R-:W-:Y:S02]  /*b4d0*/  IMAD.U32 R85, RZ, RZ, UR12 ;  /* 0x0000000cff557e24 */ /* 0x000fe4000f8e00ff */
[----:B------:R-:W-:Y:S01]  /*b4e0*/  @!P0 IMAD.MOV.U32 R83, RZ, RZ, c[0x0][0x198] ;  /* 0x00006600ff538624 */ /* 0x000fe200078e00ff */
[----:B------:R-:W-:Y:S01]  /*b4f0*/  @!P0 IADD3 R37, R37, -0x1, RZ ;  /* 0xffffffff25258810 */ /* 0x000fe20007ffe0ff */
[----:B------:R-:W3:Y:S01]  /*b500*/  LDL.64 R102, [R1+0x28] ;  /* 0x0000280001667983 */ /* 0x000ee20000100a00 */
[----:B------:R-:W-:Y:S03]  /*b510*/  @!P0 IADD3 R85, R85, -0x1, RZ ;  /* 0xffffffff55558810 */ /* 0x000fe60007ffe0ff */
[----:B------:R-:W-:Y:S01]  /*b520*/  @!P0 IMAD.WIDE.U32 R38, R37, c[0x0][0x198], RZ ;  /* 0x0000660025268a25 */ /* 0x000fe200078e00ff */
[----:B------:R-:W4:Y:S01]  /*b530*/  LDL.64 R100, [R1+0x30] ;  /* 0x0000300001647983 */ /* 0x000f220000100a00 */
[----:B------:R-:W-:Y:S05]  /*b540*/  @!P0 SHF.R.S32.HI R36, RZ, 0x1f, R85 ;  /* 0x0000001fff248819 */ /* 0x000fea0000011455 */
[----:B------:R-:W-:Y:S04]  /*b550*/  @!P0 IMAD R36, R36, c[0x0][0x198], RZ ;  /* 0x0000660024248a24 */ /* 0x000fe800078e02ff */
[C---:B------:R-:W-:Y:S02]  /*b560*/  @!P0 IMAD R36, R85.reuse, c[0x0][0x19c], R36 ;  /* 0x0000670055248a24 */ /* 0x040fe400078e0224 */
[----:B------:R-:W-:Y:S04]  /*b570*/  @!P0 IMAD.WIDE.U32 R84, R85, c[0x0][0x198], RZ ;  /* 0x0000660055548a25 */ /* 0x000fe800078e00ff */
[----:B------:R-:W-:Y:S02]  /*b580*/  @!P0 IMAD.IADD R36, R85, 0x1, R36 ;  /* 0x0000000155248824 */ /* 0x000fe400078e0224 */
[----:B--2---:R-:W-:Y:S01]  /*b590*/  IMAD.MOV.U32 R91, RZ, RZ, R64 ;  /* 0x000000ffff5b7224 */ /* 0x004fe200078e0040 */
[----:B------:R-:W-:Y:S04]  /*b5a0*/  @!P0 SHF.R.S32.HI R64, RZ, 0x1f, R37 ;  /* 0x0000001fff408819 */ /* 0x000fe80000011425 */
[----:B------:R1:W-:Y:S01]  /*b5b0*/  @P0 STS.128 [R91+0x4000], RZ ;  /* 0x004000ff5b000388 */ /* 0x0003e20000000c00 */
[----:B------:R-:W-:Y:S01]  /*b5c0*/  @!P0 IMAD R64, R64, c[0x0][0x198], RZ ;  /* 0x0000660040408a24 */ /* 0x000fe200078e02ff */
[CC--:B---3--:R-:W-:Y:S03]  /*b5d0*/  @!P0 LEA R65, P2, R38.reuse, R102.reuse, 0x7 ;  /* 0x0000006626418211 */ /* 0x0c8fe600078438ff */
[----:B------:R-:W-:Y:S04]  /*b5e0*/  @!P0 IMAD R64, R37, c[0x0][0x19c], R64 ;  /* 0x0000670025408a24 */ /* 0x000fe800078e0240 */
[----:B------:R-:W-:Y:S01]  /*b5f0*/  @!P0 IMAD.IADD R64, R39, 0x1, R64 ;  /* 0x0000000127408824 */ /* 0x000fe200078e0240 */
[----:B------:R-:W-:Y:S04]  /*b600*/  MOV R39, UR12 ;  /* 0x0000000c00277c02 */ /* 0x000fe80008000f00 */
[-C--:B----4-:R-:W-:Y:S02]  /*b610*/  @!P0 LEA.HI.X R64, R38, R101.reuse, R64, 0x7, P2 ;  /* 0x0000006526408211 */ /* 0x090fe400010f3c40 */
[CC--:B------:R-:W-:Y:S02]  /*b620*/  @!P0 LEA R37, P2, R84.reuse, R102.reuse, 0x7 ;  /* 0x0000006654258211 */ /* 0x0c0fe400078438ff */
[----:B------:R-:W-:Y:S02]  /*b630*/  @!P0 IADD3 R39, R39, -0x1, RZ ;  /* 0xffffffff27278810 */ /* 0x000fe40007ffe0ff */
[-C--:B------:R-:W-:Y:S02]  /*b640*/  @!P0 LEA.HI.X R36, R84, R101.reuse, R36, 0x7, P2 ;  /* 0x0000006554248211 */ /* 0x080fe400010f3c24 */
[----:B------:R-:W-:Y:S01]  /*b650*/  @!P0 LEA R84, P2, R65, c[0x0][0x168], 0x1 ;  /* 0x00005a0041548a11 */ /* 0x000fe200078408ff */
[----:B------:R-:W-:Y:S01]  /*b660*/  @!P0 IMAD.WIDE.U32 R86, R39, c[0x0][0x198], RZ ;  /* 0x0000660027568a25 */ /* 0x000fe200078e00ff */
[----:B------:R-:W-:Y:S02]  /*b670*/  @!P0 SHF.R.S32.HI R38, RZ, 0x1f, R39 ;  /* 0x0000001fff268819 */ /* 0x000fe40000011427 */
[----:B------:R-:W-:Y:S02]  /*b680*/  @!P0 LEA.HI.X R85, R65, c[0x0][0x16c], R64, 0x1, P2 ;  /* 0x00005b0041558a11 */ /* 0x000fe400010f0c40 */
[-C--:B------:R-:W-:Y:S01]  /*b690*/  @!P0 LEA R64, P2, R86, R102.reuse, 0x7 ;  /* 0x0000006656408211 */ /* 0x080fe200078438ff */
[----:B------:R-:W-:Y:S01]  /*b6a0*/  @!P0 IMAD R38, R38, c[0x0][0x198], RZ ;  /* 0x0000660026268a24 */ /* 0x000fe200078e02ff */
[----:B------:R-:W-:Y:S01]  /*b6b0*/  @!P0 IADD3 R37, P3, R37, UR26, RZ ;  /* 0x0000001a25258c10 */ /* 0x000fe2000ff7e0ff */
[----:B------:R-:W-:Y:S01]  /*b6c0*/  @!PT LDS RZ, [RZ] ;  /* 0x00000000fffff984 */ /* 0x000fe20000000800 */
[----:B------:R-:W-:Y:S01]  /*b6d0*/  @!PT LDS RZ, [RZ] ;  /* 0x00000000fffff984 */ /* 0x000fe20000000800 */
[----:B------:R-:W-:Y:S01]  /*b6e0*/  @!PT LDS RZ, [RZ] ;  /* 0x00000000fffff984 */ /* 0x000fe20000000800 */
[----:B------:R2:W-:Y:S02]  /*b6f0*/  @!P0 LDGSTS.E.BYPASS.LTC128B.128 [R91+0x4000], [R84.64] ;  /* 0x04000000545b8fae */ /* 0x0005e4000b901d52 */
[----:B------:R-:W-:Y:S01]  /*b700*/  @!P0 IMAD R38, R39, c[0x0][0x19c], R38 ;  /* 0x0000670027268a24 */ /* 0x000fe200078e0226 */
[----:B------:R-:W-:Y:S01]  /*b710*/  @!P0 IADD3.X R36, R36, UR17, RZ, P3, !PT ;  /* 0x0000001124248c10 */ /* 0x000fe20009ffe4ff */
[----:B------:R-:W-:Y:S01]  /*b720*/  @!P0 IMAD.MOV.U32 R39, RZ, RZ, c[0x0][0x19c] ;  /* 0x00006700ff278624 */ /* 0x000fe200078e00ff */
[----:B------:R1:W-:Y:S01]  /*b730*/  @P0 STS.128 [R91+0x4800], RZ ;  /* 0x004800ff5b000388 */ /* 0x0003e20000000c00 */
[----:B------:R-:W-:Y:S02]  /*b740*/  @!P0 IMAD.IADD R38, R87, 0x1, R38 ;  /* 0x0000000157268824 */ /* 0x000fe400078e0226 */
[----:B------:R-:W-:Y:S03]  /*b750*/  @!P0 IMAD R39, R39, 0x30, RZ ;  /* 0x0000003027278824 */ /* 0x000fe600078e02ff */
[-C--:B------:R-:W-:Y:S02]  /*b760*/  @!P0 LEA.HI.X R65, R86, R101.reuse, R38, 0x7, P2 ;  /* 0x0000006556418211 */ /* 0x080fe400010f3c26 */
[----:B------:R-:W-:Y:S03]  /*b770*/  MOV R38, UR12 ;  /* 0x0000000c00267c02 */ /* 0x000fe60008000f00 */
[----:B------:R-:W-:Y:S01]  /*b780*/  @!P0 IMAD.WIDE.U32 R64, R83, 0x30, R64 ;  /* 0x0000003053408825 */ /* 0x000fe200078e0040 */
[----:B------:R-:W-:Y:S03]  /*b790*/  @!P0 IADD3 R38, R38, -0x1, RZ ;  /* 0xffffffff26268810 */ /* 0x000fe60007ffe0ff */
[----:B------:R-:W-:Y:S01]  /*b7a0*/  @!P0 IMAD.IADD R39, R39, 0x1, R65 ;  /* 0x0000000127278824 */ /* 0x000fe200078e0241 */
[C---:B------:R-:W-:Y:S04]  /*b7b0*/  @!P0 LEA R88, P2, R64.reuse, c[0x0][0x168], 0x1 ;  /* 0x00005a0040588a11 */ /* 0x040fe800078408ff */
[----:B------:R-:W-:Y:S02]  /*b7c0*/  @!P0 LEA.HI.X R89, R64, c[0x0][0x16c], R39, 0x1, P2 ;  /* 0x00005b0040598a11 */ /* 0x000fe400010f0c27 */
[C---:B--2---:R-:W-:Y:S02]  /*b7d0*/  @!P0 LEA R84, P2, R37.reuse, c[0x0][0x168], 0x1 ;  /* 0x00005a0025548a11 */ /* 0x044fe400078408ff */
[----:B------:R-:W-:Y:S02]  /*b7e0*/  @!P0 SHF.R.S32.HI R39, RZ, 0x1f, R38 ;  /* 0x0000001fff278819 */ /* 0x000fe40000011426 */
[----:B------:R-:W-:Y:S01]  /*b7f0*/  @!P0 LEA.HI.X R85, R37, c[0x0][0x16c], R36, 0x1, P2 ;  /* 0x00005b0025558a11 */ /* 0x000fe200010f0c24 */
[----:B------:R-:W-:Y:S04]  /*b800*/  @!P0 IMAD.WIDE.U32 R36, R38, c[0x0][0x198], RZ ;  /* 0x0000660026248a25 */ /* 0x000fe800078e00ff */
[----:B------:R-:W-:Y:S01]  /*b810*/  @!P0 IMAD R39, R39, c[0x0][0x198], RZ ;  /* 0x0000660027278a24 */ /* 0x000fe200078e02ff */
[----:B------:R-:W-:Y:S01]  /*b820*/  @!PT LDS RZ, [RZ] ;  /* 0x00000000fffff984 */ /* 0x000fe20000000800 */
[----:B------:R-:W-:Y:S01]  /*b830*/  @!PT LDS RZ, [RZ] ;  /* 0x00000000fffff984 */ /* 0x000fe20000000800 */
[----:B------:R-:W-:Y:S01]  /*b840*/  @!PT LDS RZ, [RZ] ;  /* 0x00000000fffff984 */ /* 0x000fe20000000800 */
[----:B------:R2:W-:Y:S01]  /*b850*/  @!P0 LDGSTS.E.BYPASS.LTC128B.128 [R91+0x4800], [R84.64] ;  /* 0x04800000545b8fae */ /* 0x0005e2000b901d52 */
[-C--:B------:R-:W-:Y:S02]  /*b860*/  @!P0 LEA R65, P2, R36, R102.reuse, 0x7 ;  /* 0x0000006624418211 */ /* 0x080fe400078438ff */
[----:B------:R-:W-:Y:S02]  /*b870*/  @!P0 IMAD R39, R38, c[0x0][0x19c], R39 ;  /* 0x0000670026278a24 */ /* 0x000fe400078e0227 */
[----:B------:R-:W-:Y:S01]  /*b880*/  @!P0 IMAD.MOV.U32 R38, RZ, RZ, c[0x0][0x198] ;  /* 0x00006600ff268624 */ /* 0x000fe200078e00ff */
[----:B------:R1:W-:Y:S01]  /*b890*/  @P0 STS.128 [R91+0x5000], RZ ;  /* 0x005000ff5b000388 */ /* 0x0003e20000000c00 */
[----:B------:R-:W-:Y:S01]  /*b8a0*/  @!P0 IMAD.IADD R39, R37, 0x1, R39 ;  /* 0x0000000125278824 */ /* 0x000fe200078e0227 */
[----:B------:R-:W-:Y:S04]  /*b8b0*/  @!P0 MOV R37, c[0x0][0x19c] ;  /* 0x0000670000258a02 */ /* 0x000fe80000000f00 */
[----:B------:R-:W-:Y:S01]  /*b8c0*/  @!P0 LEA.HI.X R39, R36, R101, R39, 0x7, P2 ;  /* 0x0000006524278211 */ /* 0x000fe200010f3c27 */
[----:B------:R-:W-:Y:S01]  /*b8d0*/  IMAD.U32 R36, RZ, RZ, UR12 ;  /* 0x0000000cff247e24 */ /* 0x000fe2000f8e00ff */
[----:B------:R-:W-:Y:S04]  /*b8e0*/  @!P0 LEA R64, P2, R38, R65, 0x5 ;  /* 0x0000004126408211 */ /* 0x000fe800078428ff */
[----:B------:R-:W-:Y:S02]  /*b8f0*/  @!P0 IADD3 R36, R36, -0x1, RZ ;  /* 0xffffffff24248810 */ /* 0x000fe40007ffe0ff */
[----:B------:R-:W-:Y:S02]  /*b900*/  @!P0 LEA.HI.X R39, R38, R39, R37, 0x5, P2 ;  /* 0x0000002726278211 */ /* 0x000fe400010f2c25 */
[----:B------:R-:W-:Y:S05]  /*b910*/  @!P0 SHF.R.S32.HI R37, RZ, 0x1f, R36 ;  /* 0x0000001fff258819 */ /* 0x000fea0000011424 */
[----:B------:R-:W-:Y:S01]  /*b920*/  @!P0 IMAD R37, R37, c[0x0][0x198], RZ ;  /* 0x0000660025258a24 */ /* 0x000fe200078e02ff */
[----:B--2---:R-:W-:Y:S03]  /*b930*/  @!P0 LEA R84, P2, R64, c[0x0][0x168], 0x1 ;  /* 0x00005a0040548a11 */ /* 0x004fe600078408ff */
[----:B------:R-:W-:Y:S01]  /*b940*/  @!P0 IMAD R37, R36, c[0x0][0x19c], R37 ;  /* 0x0000670024258a24 */ /* 0x000fe200078e0225 */
[----:B------:R-:W-:Y:S01]  /*b950*/  @!P0 LEA.HI.X R85, R64, c[0x0][0x16c], R39, 0x1, P2 ;  /* 0x00005b0040558a11 */ /* 0x000fe200010f0c27 */
[----:B------:R-:W-:Y:S04]  /*b960*/  @!P0 IMAD.WIDE.U32 R64, R36, c[0x0][0x198], RZ ;  /* 0x0000660024408a25 */ /* 0x000fe800078e00ff */
[----:B------:R-:W-:Y:S01]  /*b970*/  @!P0 IMAD.IADD R37, R65, 0x1, R37 ;  /* 0x0000000141258824 */ /* 0x000fe200078e0225 */
[CC--:B------:R-:W-:Y:S01]  /*b980*/  @!P0 LEA R38, P2, R64.reuse, R102.reuse, 0x7 ;  /* 0x0000006640268211 */ /* 0x0c0fe200078438ff */
[----:B------:R-:W-:Y:S01]  /*b990*/  @!P0 IMAD.MOV.U32 R36, RZ, RZ, c[0x0][0x198] ;  /* 0x00006600ff248624 */ /* 0x000fe200078e00ff */
[----:B------:R-:W-:Y:S01]  /*b9a0*/  @!PT LDS RZ, [RZ] ;  /* 0x00000000fffff984 */ /* 0x000fe20000000800 */
[----:B------:R-:W-:Y:S01]  /*b9b0*/  @!PT LDS RZ, [RZ] ;  /* 0x00000000fffff984 */ /* 0x000fe20000000800 */
[----:B------:R-:W-:Y:S01]  /*b9c0*/  @!PT LDS RZ, [RZ] ;  /* 0x00000000fffff984 */ /* 0x000fe20000000800 */
[----:B------:R2:W-:Y:S02]  /*b9d0*/  @!P0 LDGSTS.E.BYPASS.LTC128B.128 [R91+0x5000], [R84.64] ;  /* 0x05000000545b8fae */ /* 0x0005e4000b901d52 */
[-C--:B------:R-:W-:Y:S01]  /*b9e0*/  @!P0 LEA.HI.X R39, R64, R101.reuse, R37, 0x7, P2 ;  /* 0x0000006540278211 */ /* 0x080fe200010f3c25 */
[----:B------:R-:W-:Y:S02]  /*b9f0*/  @!P0 IMAD.MOV.U32 R37, RZ, RZ, c[0x0][0x19c] ;  /* 0x00006700ff258624 */ /* 0x000fe400078e00ff */
[----:B------:R1:W-:Y:S02]  /*ba00*/  @P0 STS.128 [R91+0x5800], RZ ;  /* 0x005800ff5b000388 */ /* 0x0003e40000000c00 */
[----:B------:R-:W-:Y:S01]  /*ba10*/  @!P0 IMAD.WIDE.U32 R38, R36, 0x50, R38 ;  /* 0x0000005024268825 */ /* 0x000fe200078e0026 */
[----:B------:R-:W-:Y:S02]  /*ba20*/  MOV R36, UR12 ;  /* 0x0000000c00247c02 */ /* 0x000fe40008000f00 */
[----:B------:R-:W-:Y:S01]  /*ba30*/  @!PT LDS RZ, [RZ] ;  /* 0x00000000fffff984 */ /* 0x000fe20000000800 */
[----:B------:R-:W-:Y:S01]  /*ba40*/  @!PT LDS RZ, [RZ] ;  /* 0x00000000fffff984 */ /* 0x000fe20000000800 */
[----:B------:R-:W-:Y:S01]  /*ba50*/  @!PT LDS RZ, [RZ] ;  /* 0x00000000fffff984 */ /* 0x000fe20000000800 */
[----:B------:R3:W-:Y:S01]  /*ba60*/  @!P0 LDGSTS.E.BYPASS.LTC128B.128 [R91+0x5800], [R88.64] ;  /* 0x05800000585b8fae */ /* 0x0007e2000b901d52 */
[----:B------:R-:W-:Y:S01]  /*ba70*/  @!P0 IMAD R37, R37, 0x50, RZ ;  /* 0x0000005025258824 */ /* 0x000fe200078e02ff */
[----:B------:R-:W-:Y:S02]  /*ba80*/  @!P0 LEA R86, P2, R38, c[0x0][0x168], 0x1 ;  /* 0x00005a0026568a11 */ /* 0x000fe400078408ff */
[----:B------:R-:W-:Y:S01]  /*ba90*/  @!P0 IADD3 R36, R36, -0x1, RZ ;  /* 0xffffffff24248810 */ /* 0x000fe20007ffe0ff */
[----:B------:R-:W-:Y:S01]  /*baa0*/  @!P0 IMAD.IADD R37, R37, 0x1, R39 ;  /* 0x0000000125258824 */ /* 0x000fe200078e0227 */
[----:B------:R1:W-:Y:S03]  /*bab0*/  @P0 STS.128 [R91+0x6000], RZ ;  /* 0x006000ff5b000388 */ /* 0x0003e60000000c00 */
[----:B------:R-:W-:Y:S01]  /*bac0*/  @!P0 IMAD.WIDE.U32 R64, R36, c[0x0][0x198], RZ ;  /* 0x0000660024408a25 */ /* 0x000fe200078e00ff */
[----:B------:R-:W-:Y:S02]  /*bad0*/  @!P0 LEA.HI.X R87, R38, c[0x0][0x16c], R37, 0x1, P2 ;  /* 0x00005b0026578a11 */ /* 0x000fe400010f0c25 */
[----:B------:R-:W-:Y:S02]  /*bae0*/  @!P0 SHF.R.S32.HI R37, RZ, 0x1f, R36 ;  /* 0x0000001fff258819 */ /* 0x000fe40000011424 */
[-C--:B------:R-:W-:Y:S03]  /*baf0*/  @!P0 LEA R38, P2, R64, R102.reuse, 0x7 ;  /* 0x0000006640268211 */ /* 0x080fe600078438ff */
[----:B------:R-:W-:Y:S04]  /*bb00*/  @!P0 IMAD R37, R37, c[0x0][0x198], RZ ;  /* 0x0000660025258a24 */ /* 0x000fe800078e02ff */
[----:B------:R-:W-:Y:S01]  /*bb10*/  @!P0 IMAD R37, R36, c[0x0][0x19c], R37 ;  /* 0x0000670024258a24 */ /* 0x000fe200078e0225 */
[----:B------:R-:W-:Y:S03]  /*bb20*/  @!P0 MOV R36, c[0x0][0x19c] ;  /* 0x0000670000248a02 */ /* 0x000fe60000000f00 */
[----:B------:R-:W-:Y:S02]  /*bb30*/  @!P0 IMAD.IADD R37, R65, 0x1, R37 ;  /* 0x0000000141258824 */ /* 0x000fe400078e0225 */
[----:B------:R-:W-:Y:S03]  /*bb40*/  @!P0 IMAD R36, R36, 0x60, RZ ;  /* 0x0000006024248824 */ /* 0x000fe600078e02ff */
[-C--:B------:R-:W-:Y:S01]  /*bb50*/  @!P0 LEA.HI.X R39, R64, R101.reuse, R37, 0x7, P2 ;  /* 0x0000006540278211 */ /* 0x080fe200010f3c25 */
[----:B------:R-:W-:Y:S04]  /*bb60*/  @!P0 IMAD.MOV.U32 R37, RZ, RZ, c[0x0][0x198] ;  /* 0x00006600ff258624 */ /* 0x000fe800078e00ff */
[----:B------:R-:W-:Y:S04]  /*bb70*/  @!P0 IMAD.WIDE.U32 R38, R37, 0x60, R38 ;  /* 0x0000006025268825 */ /* 0x000fe800078e0026 */
[----:B------:R-:W-:Y:S01]  /*bb80*/  IMAD.U32 R37, RZ, RZ, UR12 ;  /* 0x0000000cff257e24 */ /* 0x000fe2000f8e00ff */
[----:B--2---:R-:W-:Y:S01]  /*bb90*/  @!P0 LEA R84, P2, R38, c[0x0][0x168], 0x1 ;  /* 0x00005a0026548a11 */ /* 0x004fe200078408ff */
[----:B------:R-:W-:Y:S03]  /*bba0*/  @!P0 IMAD.IADD R36, R36, 0x1, R39 ;  /* 0x0000000124248824 */ /* 0x000fe600078e0227 */
[----:B------:R-:W-:Y:S02]  /*bbb0*/  @!P0 IADD3 R37, R37, -0x1, RZ ;  /* 0xffffffff25258810 */ /* 0x000fe40007ffe0ff */
[----:B------:R-:W-:Y:S02]  /*bbc0*/  @!P0 LEA.HI.X R85, R38, c[0x0][0x16c], R36, 0x1, P2 ;  /* 0x00005b0026558a11 */ /* 0x000fe400010f0c24 */
[----:B------:R-:W-:Y:S01]  /*bbd0*/  @!P0 SHF.R.S32.HI R36, RZ, 0x1f, R37 ;  /* 0x0000001fff248819 */ /* 0x000fe20000011425 */
[C---:B------:R-:W-:Y:S04]  /*bbe0*/  @!P0 IMAD.WIDE.U32 R38, R37.reuse, c[0x0][0x198], RZ ;  /* 0x0000660025268a25 */ /* 0x040fe800078e00ff */
[----:B------:R-:W-:Y:S01]  /*bbf0*/  @!P0 IMAD R36, R36, c[0x0][0x198], RZ ;  /* 0x0000660024248a24 */ /* 0x000fe200078e02ff */
[C---:B------:R-:W-:Y:S03]  /*bc00*/  @!P0 LEA R64, P2, R38.reuse, R102, 0x7 ;  /* 0x0000006626408211 */ /* 0x040fe600078438ff */
[----:B------:R-:W-:Y:S01]  /*bc10*/  @!P0 IMAD R36, R37, c[0x0][0x19c], R36 ;  /* 0x0000670025248a24 */ /* 0x000fe200078e0224 */
[----:B------:R-:W-:Y:S03]  /*bc20*/  @!P0 MOV R37, c[0x0][0x198] ;  /* 0x0000660000258a02 */ /* 0x000fe60000000f00 */
[----:B------:R-:W-:Y:S05]  /*bc30*/  @!P0 IMAD.IADD R36, R39, 0x1, R36 ;  /* 0x0000000127248824 */ /* 0x000fea00078e0224 */
        /* <DEDUP_REMOVED lines=13> */
[----:B------:R-:W-:Y:S01]  /*bd10*/  @!P0 SHF.R.S32.HI R36, RZ, 0x1f, R37 ;  /* 0x0000001fff248819 */ /* 0x000fe20000011425 */
[C---:B------:R-:W-:Y:S03]  /*bd20*/  @!P0 IMAD.WIDE.U32 R64, R37.reuse, c[0x0][0x198], RZ ;  /* 0x0000660025408a25 */ /* 0x040fe600078e00ff */
[----:B------:R-:W-:Y:S01]  /*bd30*/  @!PT LDS RZ, [RZ] ;  /* 0x00000000fffff984 */ /* 0x000fe20000000800 */
[----:B------:R-:W-:Y:S01]  /*bd40*/  @!PT LDS RZ, [RZ] ;  /* 0x00000000fffff984 */ /* 0x000fe20000000800 */
[----:B------:R-:W-:Y:S01]  /*bd50*/  @!PT LDS RZ, [RZ] ;  /* 0x00000000fffff984 */ /* 0x000fe20000000800 */
[----:B------:R1:W-:Y:S01]  /*bd60*/  @!P0 LDGSTS.E.BYPASS.LTC128B.128 [R91+0x6800], [R86.64] ;  /* 0x06800000565b8fae */ /* 0x0003e2000b901d52 */
[----:B------:R-:W-:Y:S01]  /*bd70*/  @!P0 IMAD R36, R36, c[0x0][0x198], RZ ;  /* 0x0000660024248a24 */ /* 0x000fe200078e02ff */
[C---:B------:R-:W-:Y:S03]  /*bd80*/  @!P0 LEA R38, P2, R64.reuse, R102, 0x7 ;  /* 0x0000006640268211 */ /* 0x040fe600078438ff */
[----:B------:R1:W-:Y:S01]  /*bd90*/  @P0 STS.128 [R91+0x7000], RZ ;  /* 0x007000ff5b000388 */ /* 0x0003e20000000c00 */
[----:B------:R-:W-:Y:S01]  /*bda0*/  @!P0 IMAD R36, R37, c[0x0][0x19c], R36 ;  /* 0x0000670025248a24 */ /* 0x000fe200078e0224 */
[----:B------:R-:W-:Y:S03]  /*bdb0*/  @!P0 MOV R37, c[0x0][0x198] ;  /* 0x0000660000258a02 */ /* 0x000fe60000000f00 */
[----:B------:R-:W-:Y:S01]  /*bdc0*/  @!PT LDS RZ, [RZ] ;  /* 0x00000000fffff984 */ /* 0x000fe20000000800 */
[----:B------:R-:W-:Y:S01]  /*bdd0*/  @!PT LDS RZ, [RZ] ;  /* 0x00000000fffff984 */ /* 0x000fe20000000800 */
[----:B------:R-:W-:Y:S01]  /*bde0*/  @!PT LDS RZ, [RZ] ;  /* 0x00000000fffff984 */ /* 0x000fe20000000800 */
[----:B------:R1:W-:Y:S01]  /*bdf0*/  @!P0 LDGSTS.E.BYPASS.LTC128B.128 [R91+0x7000], [R84.64] ;  /* 0x07000000545b8fae */ /* 0x0003e2000b901d52 */
[----:B------:R-:W-:Y:S04]  /*be00*/  @!P0 IMAD.IADD R36, R65, 0x1, R36 ;  /* 0x0000000141248824 */ /* 0x000fe800078e0224 */
[----:B------:R1:W-:Y:S01]  /*be10*/  @P0 STS.128 [R91+0x7800], RZ ;  /* 0x007800ff5b000388 */ /* 0x0003e20000000c00 */
[----:B------:R-:W-:Y:S01]  /*be20*/  @!P0 LEA.HI.X R39, R64, R101, R36, 0x7, P2 ;  /* 0x0000006540278211 */ /* 0x000fe200010f3c24 */
[----:B------:R-:W-:Y:S04]  /*be30*/  @!P0 IMAD.MOV.U32 R36, RZ, RZ, c[0x0][0x19c] ;  /* 0x00006700ff248624 */ /* 0x000fe800078e00ff */
[----:B------:R-:W-:Y:S04]  /*be40*/  @!P0 IMAD.WIDE.U32 R38, R37, 0x70, R38 ;  /* 0x0000007025268825 */ /* 0x000fe800078e0026 */
[----:B------:R-:W-:Y:S01]  /*be50*/  @!P0 IMAD R36, R36, 0x70, RZ ;  /* 0x0000007024248824 */ /* 0x000fe200078e02ff */
[----:B------:R-:W-:Y:S03]  /*be60*/  @!P0 LEA R64, P2, R38, c[0x0][0x168], 0x1 ;  /* 0x00005a0026408a11 */ /* 0x000fe600078408ff */
[----:B------:R-:W-:Y:S05]  /*be70*/  @!P0 IMAD.IADD R36, R36, 0x1, R39 ;  /* 0x0000000124248824 */ /* 0x000fea00078e0227 */
[----:B------:R-:W-:Y:S05]  /*be80*/  @!P0 LEA.HI.X R65, R38, c[0x0][0x16c], R36, 0x1, P2 ;  /* 0x00005b0026418a11 */ /* 0x000fea00010f0c24 */
[----:B------:R-:W-:Y:S01]  /*be90*/  @!PT LDS RZ, [RZ] ;  /* 0x00000000fffff984 */ /* 0x000fe20000000800 */
[----:B------:R-:W-:Y:S01]  /*bea0*/  @!PT LDS RZ, [RZ] ;  /* 0x00000000fffff984 */ /* 0x000fe20000000800 */
[----:B------:R-:W-:Y:S01]  /*beb0*/  @!PT LDS RZ, [RZ] ;  /* 0x00000000fffff984 */ /* 0x000fe20000000800 */
[----:B------:R1:W-:Y:S05]  /*bec0*/  @!P0 LDGSTS.E.BYPASS.LTC128B.128 [R91+0x7800], [R64.64] ;  /* 0x07800000405b8fae */ /* 0x0003ea000b901d52 */
[----:B------:R-:W0:Y:S01]  /*bed0*/  LDGDEPBAR ;  /* 0x00000000000079af */ /* 0x000e220000000000 */
[----:B------:R-:W-:-:S05]  /*bee0*/  BRA `(.L_x_439) ;  /* 0x000021f000007947 */ /* 0x000fca0003800000 */
.L_x_438:
        /* <DEDUP_REMOVED lines=243> */
[----:B------:R-:W-:Y:S02]  /*ce20*/  FMUL.FTZ R9, R9, c[0x0][0x2ec] ;  /* 0x0000bb0009097a20 */ /* 0x000fe40000410000 */
[----:B------:R-:W-:Y:S02]  /*ce30*/  MUFU.TANH R4, R3 ;  /* 0x0000000300047308 */ /* 0x000fe40000002400 */
[----:B------:R-:W-:Y:S02]  /*ce40*/  FMUL.FTZ R6, R8, c[0x0][0x2ec] ;  /* 0x0000bb0008067a20 */ /* 0x000fe40000410000 */
[----:B------:R-:W-:Y:S02]  /*ce50*/  FMUL.FTZ R11, R11, c[0x0][0x2ec] ;  /* 0x0000bb000b0b7a20 */ /* 0x000fe40000410000 */
[----:B------:R-:W-:Y:S02]  /*ce60*/  FMUL.FTZ R14, R14, c[0x0][0x2ec] ;  /* 0x0000bb000e0e7a20 */ /* 0x000fe40000410000 */
[----:B------:R-:W-:Y:S02]  /*ce70*/  FMUL.FTZ R15, R15, c[0x0][0x2ec] ;  /* 0x0000bb000f0f7a20 */ /* 0x000fe40000410000 */
[----:B------:R2:W-:Y:S01]  /*ce80*/  MUFU.TANH R3, R9 ;  /* 0x0000000900037308 */ /* 0x0005e20000002400 */
[----:B------:R-:W-:Y:S02]  /*ce90*/  FMUL.FTZ R13, R13, c[0x0][0x2ec] ;  /* 0x0000bb000d0d7a20 */ /* 0x000fe40000410000 */
[----:B------:R-:W-:Y:S02]  /*cea0*/  FMUL.FTZ R2, R5, c[0x0][0x2ec] ;  /* 0x0000bb0005027a20 */ /* 0x000fe40000410000 */
[----:B------:R-:W-:Y:S02]  /*ceb0*/  FMUL.FTZ R5, R7, c[0x0][0x2ec] ;  /* 0x0000bb0007057a20 */ /* 0x000fe40000410000 */
[----:B------:R-:W-:Y:S02]  /*cec0*/  FMUL.FTZ R7, R17, c[0x0][0x2ec] ;  /* 0x0000bb0011077a20 */ /* 0x000fe40000410000 */
[----:B------:R-:W-:Y:S01]  /*ced0*/  FMUL.FTZ R17, R19, c[0x0][0x2ec] ;  /* 0x0000bb0013117a20 */ /* 0x000fe20000410000 */
[----:B------:R-:W-:Y:S10]  /*cee0*/  MUFU.TANH R8, R6 ;  /* 0x0000000600087308 */ /* 0x000ff40000002400 */
[----:B------:R3:W-:Y:S01]  /*cef0*/  MUFU.TANH R6, R11 ;  /* 0x0000000b00067308 */ /* 0x0007e20000002400 */
[-C--:B-1----:R-:W-:Y:S03]  /*cf00*/  HMMA.16816.F32.BF16 R20, R204, R208.reuse, R20 ;  /* 0x000000d0cc14723c */ /* 0x082fe60000041814 */
[----:B--2---:R-:W-:Y:S05]  /*cf10*/  FMUL.FTZ R9, R18, c[0x0][0x2ec] ;  /* 0x0000bb0012097a20 */ /* 0x004fea0000410000 */
[C---:B------:R-:W-:Y:S01]  /*cf20*/  HMMA.16816.F32.BF16 R24, R212.reuse, R208, R24 ;  /* 0x000000d0d418723c */ /* 0x040fe20000041818 */
[----:B------:R-:W-:Y:S07]  /*cf30*/  MUFU.TANH R2, R2 ;  /* 0x0000000200027308 */ /* 0x000fee0000002400 */
[-C--:B------:R-:W-:Y:S03]  /*cf40*/  HMMA.16816.F32.BF16 R28, R212, R210.reuse, R28 ;  /* 0x000000d2d41c723c */ /* 0x080fe6000004181c */
[----:B------:R-:W1:Y:S05]  /*cf50*/  MUFU.TANH R0, R0 ;  /* 0x0000000000007308 */ /* 0x000e6a0000002400 */
[C---:B------:R-:W-:Y:S01]  /*cf60*/  HMMA.16816.F32.BF16 R32, R204.reuse, R210, R32 ;  /* 0x000000d2cc20723c */ /* 0x040fe20000041820 */
[----:B------:R-:W2:Y:S03]  /*cf70*/  LDSM.16.M88.4 R208, [R198+0x1000] ;  /* 0x00100000c6d0783b */ /* 0x000ea60000000200 */
[----:B------:R-:W-:Y:S01]  /*cf80*/  FMUL.FTZ R18, R22, c[0x0][0x2ec] ;  /* 0x0000bb0016127a20 */ /* 0x000fe20000410000 */
[----:B------:R-:W-:Y:S01]  /*cf90*/  MUFU.TANH R5, R5 ;  /* 0x0000000500057308 */ /* 0x000fe20000002400 */
[----:B------:R-:W-:Y:S02]  /*cfa0*/  FMUL.FTZ R21, R21, c[0x0][0x2ec] ;  /* 0x0000bb0015157a20 */ /* 0x000fe40000410000 */
[----:B---3--:R-:W-:Y:S04]  /*cfb0*/  FMUL.FTZ R11, R25, c[0x0][0x2ec] ;  /* 0x0000bb00190b7a20 */ /* 0x008fe80000410000 */
[----:B------:R-:W-:Y:S03]  /*cfc0*/  FMUL.FTZ R27, R27, c[0x0][0x2ec] ;  /* 0x0000bb001b1b7a20 */ /* 0x000fe60000410000 */
[----:B------:R-:W-:Y:S01]  /*cfd0*/  MUFU.TANH R17, R17 ;  /* 0x0000001100117308 */ /* 0x000fe20000002400 */
[----:B------:R-:W-:Y:S02]  /*cfe0*/  FMUL.FTZ R25, R29, c[0x0][0x2ec] ;  /* 0x0000bb001d197a20 */ /* 0x000fe40000410000 */
[----:B------:R-:W-:Y:S01]  /*cff0*/  FMUL.FTZ R29, R31, c[0x0][0x2ec] ;  /* 0x0000bb001f1d7a20 */ /* 0x000fe20000410000 */
[----:B-1----:R1:W-:Y:S01]  /*d000*/  STL [R1+0x7c], R0 ;  /* 0x00007c0001007387 */ /* 0x0023e20000100800 */
[----:B------:R-:W-:Y:S03]  /*d010*/  FMUL.FTZ R30, R30, c[0x0][0x2ec] ;  /* 0x0000bb001e1e7a20 */ /* 0x000fe60000410000 */
[----:B------:R3:W-:Y:S02]  /*d020*/  STL [R1+0x80], R3 ;  /* 0x0000800301007387 */ /* 0x0007e40000100800 */
[----:B------:R-:W-:Y:S02]  /*d030*/  MUFU.TANH R18, R18 ;  /* 0x0000001200127308 */ /* 0x000fe40000002400 */
[----:B------:R4:W-:Y:S08]  /*d040*/  STL [R1+0x88], R6 ;  /* 0x0000880601007387 */ /* 0x0009f00000100800 */
[----:B------:R-:W-:Y:S01]  /*d050*/  MUFU.TANH R25, R25 ;  /* 0x0000001900197308 */ /* 0x000fe20000002400 */
[-C--:B--2---:R-:W-:Y:S03]  /*d060*/  HMMA.16816.F32.BF16 R36, R204, R208.reuse, R36 ;  /* 0x000000d0cc24723c */ /* 0x084fe60000041824 */
[----:B-1----:R-:W-:Y:S06]  /*d070*/  FMUL.FTZ R0, R10, c[0x0][0x2ec] ;  /* 0x0000bb000a007a20 */ /* 0x002fec0000410000 */
[----:B------:R-:W-:Y:S03]  /*d080*/  MUFU.TANH R30, R30 ;  /* 0x0000001e001e7308 */ /* 0x000fe60000002400 */
[----:B------:R-:W-:Y:S02]  /*d090*/  FMUL.FTZ R10, R20, c[0x0][0x2ec] ;  /* 0x0000bb00140a7a20 */ /* 0x000fe40000410000 */
[----:B---3--:R-:W-:Y:S01]  /*d0a0*/  FMUL.FTZ R3, R12, c[0x0][0x2ec] ;  /* 0x0000bb000c037a20 */ /* 0x008fe20000410000 */
[C---:B------:R-:W-:Y:S04]  /*d0b0*/  HMMA.16816.F32.BF16 R40, R212.reuse, R208, R40 ;  /* 0x000000d0d428723c */ /* 0x040fe80000041828 */
[----:B------:R1:W-:Y:S04]  /*d0c0*/  MUFU.TANH R12, R13 ;  /* 0x0000000d000c7308 */ /* 0x0003e80000002400 */
[-C--:B------:R-:W-:Y:S06]  /*d0d0*/  HMMA.16816.F32.BF16 R44, R212, R210.reuse, R44 ;  /* 0x000000d2d42c723c */ /* 0x080fec000004182c */
[----:B----4-:R2:W-:Y:S01]  /*d0e0*/  MUFU.TANH R6, R14 ;  /* 0x0000000e00067308 */ /* 0x0105e20000002400 */
[----:B------:R-:W-:Y:S01]  /*d0f0*/  FMUL.FTZ R22, R38, c[0x0][0x2ec] ;  /* 0x0000bb0026167a20 */ /* 0x000fe20000410000 */
[C---:B------:R-:W-:Y:S04]  /*d100*/  HMMA.16816.F32.BF16 R48, R204.reuse, R210, R48 ;  /* 0x000000d2cc30723c */ /* 0x040fe80000041830 */
[----:B------:R-:W-:Y:S04]  /*d110*/  FMUL.FTZ R19, R39, c[0x0][0x2ec] ;  /* 0x0000bb0027137a20 */ /* 0x000fe80000410000 */
[----:B------:R-:W-:Y:S01]  /*d120*/  FMUL.FTZ R42, R42, c[0x0][0x2ec] ;  /* 0x0000bb002a2a7a20 */ /* 0x000fe20000410000 */
[----:B------:R-:W3:Y:S03]  /*d130*/  MUFU.TANH R3, R3 ;  /* 0x0000000300037308 */ /* 0x000ee60000002400 */
[----:B------:R-:W-:Y:S02]  /*d140*/  FMUL.FTZ R40, R40, c[0x0][0x2ec] ;  /* 0x0000bb0028287a20 */ /* 0x000fe40000410000 */
[----:B-1----:R-:W-:Y:S02]  /*d150*/  FMUL.FTZ R13, R24, c[0x0][0x2ec] ;  /* 0x0000bb00180d7a20 */ /* 0x002fe40000410000 */
[----:B------:R-:W-:Y:S02]  /*d160*/  FMUL.FTZ R41, R41, c[0x0][0x2ec] ;  /* 0x0000bb0029297a20 */ /* 0x000fe40000410000 */
[----:B------:R-:W-:Y:S01]  /*d170*/  FMUL.FTZ R43, R43, c[0x0][0x2ec] ;  /* 0x0000bb002b2b7a20 */ /* 0x000fe20000410000 */
[----:B------:R1:W-:Y:S01]  /*d180*/  MUFU.TANH R24, R13 ;  /* 0x0000000d00187308 */ /* 0x0003e20000002400 */
[----:B------:R-:W-:Y:S02]  /*d190*/  FMUL.FTZ R44, R44, c[0x0][0x2ec] ;  /* 0x0000bb002c2c7a20 */ /* 0x000fe40000410000 */
[----:B------:R-:W-:Y:S02]  /*d1a0*/  FMUL.FTZ R45, R45, c[0x0][0x2ec] ;  /* 0x0000bb002d2d7a20 */ /* 0x000fe40000410000 */
[----:B--2---:R-:W-:Y:S02]  /*d1b0*/  FMUL.FTZ R14, R36, c[0x0][0x2ec] ;  /* 0x0000bb00240e7a20 */ /* 0x004fe40000410000 */
[----:B------:R-:W-:Y:S02]  /*d1c0*/  FMUL.FTZ R46, R46, c[0x0][0x2ec] ;  /* 0x0000bb002e2e7a20 */ /* 0x000fe40000410000 */
[----:B------:R-:W-:Y:S01]  /*d1d0*/  FMUL.FTZ R47, R47, c[0x0][0x2ec] ;  /* 0x0000bb002f2f7a20 */ /* 0x000fe20000410000 */
[----:B------:R-:W-:Y:S01]  /*d1e0*/  MUFU.TANH R20, R11 ;  /* 0x0000000b00147308 */ /* 0x000fe20000002400 */
[----:B---3--:R2:W-:Y:S04]  /*d1f0*/  STL [R1+0x84], R3 ;  /* 0x0000840301007387 */ /* 0x0085e80000100800 */
[----:B------:R3:W-:Y:S05]  /*d200*/  STL [R1+0x8c], R6 ;  /* 0x00008c0601007387 */ /* 0x0007ea0000100800 */
[----:B------:R4:W-:Y:S01]  /*d210*/  MUFU.TANH R31, R44 ;  /* 0x0000002c001f7308 */ /* 0x0009e20000002400 */
[----:B-1----:R-:W-:Y:S02]  /*d220*/  FMUL.FTZ R13, R37, c[0x0][0x2ec] ;  /* 0x0000bb00250d7a20 */ /* 0x002fe40000410000 */
[----:B------:R-:W1:Y:S07]  /*d230*/  LDSM.16.M88.4 R36, [R198+0x1800] ;  /* 0x00180000c624783b */ /* 0x000e6e0000000200 */
[----:B------:R-:W-:Y:S10]  /*d240*/  MUFU.TANH R0, R0 ;  /* 0x0000000000007308 */ /* 0x000ff40000002400 */
[----:B--2---:R-:W2:Y:S01]  /*d250*/  MUFU.TANH R3, R15 ;  /* 0x0000000f00037308 */ /* 0x004ea20000002400 */
[----:B---3--:R-:W-:Y:S02]  /*d260*/  FMUL.FTZ R6, R16, c[0x0][0x2ec] ;  /* 0x0000bb0010067a20 */ /* 0x008fe40000410000 */
[----:B----4-:R-:W-:Y:S07]  /*d270*/  FMUL.FTZ R44, R50, c[0x0][0x2ec] ;  /* 0x0000bb00322c7a20 */ /* 0x010fee0000410000 */
[----:B------:R3:W-:Y:S10]  /*d280*/  MUFU.TANH R16, R9 ;  /* 0x0000000900107308 */ /* 0x0007f40000002400 */
[----:B------:R-:W-:Y:S01]  /*d290*/  MUFU.TANH R6, R6 ;  /* 0x0000000600067308 */ /* 0x000fe20000002400 */
[----:B--2---:R2:W-:Y:S01]  /*d2a0*/  STL [R1+0x90], R3 ;  /* 0x0000900301007387 */ /* 0x0045e20000100800 */
[----:B------:R-:W-:Y:S01]  /*d2b0*/  FMUL.FTZ R15, R23, c[0x0][0x2ec] ;  /* 0x0000bb00170f7a20 */ /* 0x000fe20000410000 */
[-C--:B-1----:R-:W-:Y:S03]  /*d2c0*/  HMMA.16816.F32.BF16 R52, R204, R36.reuse, R52 ;  /* 0x00000024cc34723c */ /* 0x082fe60000041834 */
[----:B------:R-:W-:Y:S04]  /*d2d0*/  FMUL.FTZ R23, R34, c[0x0][0x2ec] ;  /* 0x0000bb0022177a20 */ /* 0x000fe80000410000 */
[----:B------:R-:W-:Y:S01]  /*d2e0*/  MUFU.TANH R10, R10 ;  /* 0x0000000a000a7308 */ /* 0x000fe20000002400 */
[C---:B------:R-:W-:Y:S04]  /*d2f0*/  HMMA.16816.F32.BF16 R56, R212.reuse, R36, R56 ;  /* 0x00000024d438723c */ /* 0x040fe80000041838 */
[----:B---3--:R-:W-:Y:S05]  /*d300*/  FMUL.FTZ R9, R26, c[0x0][0x2ec] ;  /* 0x0000bb001a097a20 */ /* 0x008fea0000410000 */
[----:B------:R-:W-:Y:S03]  /*d310*/  MUFU.TANH R34, R40 ;  /* 0x0000002800227308 */ /* 0x000fe60000002400 */
[----:B------:R-:W-:Y:S01]  /*d320*/  FMUL.FTZ R26, R28, c[0x0][0x2ec] ;  /* 0x0000bb001c1a7a20 */ /* 0x000fe20000410000 */
[-C--:B------:R-:W-:Y:S06]  /*d330*/  HMMA.16816.F32.BF16 R60, R212, R38.reuse, R60 ;  /* 0x00000026d43c723c */ /* 0x080fec000004183c */
[----:B------:R-:W1:Y:S02]  /*d340*/  MUFU.TANH R11, R9 ;  /* 0x00000009000b7308 */ /* 0x000e640000002400 */
[C---:B------:R-:W-:Y:S01]  /*d350*/  HMMA.16816.F32.BF16 R64, R204.reuse, R38, R64 ;  /* 0x00000026cc40723c */ /* 0x040fe20000041840 */
[----:B------:R-:W3:Y:S03]  /*d360*/  LDSM.16.M88.4 R36, [R198+0x2000] ;  /* 0x00200000c624783b */ /* 0x000ee60000000200 */
[----:B------:R-:W-:Y:S02]  /*d370*/  FMUL.FTZ R52, R52, c[0x0][0x2ec] ;  /* 0x0000bb0034347a20 */ /* 0x000fe40000410000 */
[----:B------:R-:W-:Y:S02]  /*d380*/  FMUL.FTZ R53, R53, c[0x0][0x2ec] ;  /* 0x0000bb0035357a20 */ /* 0x000fe40000410000 */
[----:B------:R-:W-:Y:S01]  /*d390*/  FMUL.FTZ R56, R56, c[0x0][0x2ec] ;  /* 0x0000bb0038387a20 */ /* 0x000fe20000410000 */
[----:B------:R-:W4:Y:S03]  /*d3a0*/  MUFU.TANH R9, R27 ;  /* 0x0000001b00097308 */ /* 0x000f260000002400 */
[----:B------:R-:W-:Y:S02]  /*d3b0*/  FMUL.FTZ R57, R57, c[0x0][0x2ec] ;  /* 0x0000bb0039397a20 */ /* 0x000fe40000410000 */
[----:B------:R-:W-:Y:S02]  /*d3c0*/  FMUL.FTZ R58, R58, c[0x0][0x2ec] ;  /* 0x0000bb003a3a7a20 */ /* 0x000fe40000410000 */
[----:B------:R-:W-:Y:S02]  /*d3d0*/  FMUL.FTZ R59, R59, c[0x0][0x2ec] ;  /* 0x0000bb003b3b7a20 */ /* 0x000fe40000410000 */
[----:B------:R-:W-:Y:S01]  /*d3e0*/  FMUL.FTZ R60, R60, c[0x0][0x2ec] ;  /* 0x0000bb003c3c7a20 */ /* 0x000fe20000410000 */
[----:B------:R-:W5:Y:S01]  /*d3f0*/  MUFU.TANH R27, R42 ;  /* 0x0000002a001b7308 */ /* 0x000f620000002400 */
[----:B------:R-:W-:Y:S02]  /*d400*/  FMUL.FTZ R61, R61, c[0x0][0x2ec] ;  /* 0x0000bb003d3d7a20 */ /* 0x000fe40000410000 */
[----:B------:R-:W-:Y:S01]  /*d410*/  FMUL.FTZ R62, R62, c[0x0][0x2ec] ;  /* 0x0000bb003e3e7a20 */ /* 0x000fe20000410000 */
[----:B-1----:R1:W-:Y:S01]  /*d420*/  STL [R1+0x98], R11 ;  /* 0x0000980b01007387 */ /* 0x0023e20000100800 */
[----:B------:R-:W-:Y:S02]  /*d430*/  FMUL.FTZ R40, R49, c[0x0][0x2ec] ;  /* 0x0000bb0031287a20 */ /* 0x000fe40000410000 */
[----:B------:R-:W-:Y:S02]  /*d440*/  FMUL.FTZ R49, R63, c[0x0][0x2ec] ;  /* 0x0000bb003f317a20 */ /* 0x000fe40000410000 */
[----:B------:R-:W-:Y:S01]  /*d450*/  FMUL.FTZ R64, R64, c[0x0][0x2ec] ;  /* 0x0000bb0040407a20 */ /* 0x000fe20000410000 */
[----:B--2---:R-:W2:Y:S01]  /*d460*/  MUFU.TANH R3, R7 ;  /* 0x0000000700037308 */ /* 0x004ea20000002400 */
[----:B------:R-:W-:Y:S01]  /*d470*/  FMUL.FTZ R65, R65, c[0x0][0x2ec] ;  /* 0x0000bb0041417a20 */ /* 0x000fe20000410000 */
[----:B----4-:R4:W-:Y:S08]  /*d480*/  STL [R1+0x94], R9 ;  /* 0x0000940901007387 */ /* 0x0109f00000100800 */
[----:B------:R2:W2:Y:S01]  /*d490*/  MUFU.TANH R7, R21 ;  /* 0x0000001500077308 */ /* 0x0004a20000002400 */
[-C--:B---3--:R-:W-:Y:S01]  /*d4a0*/  HMMA.16816.F32.BF16 R68, R204, R36.reuse, R68 ;  /* 0x00000024cc44723c */ /* 0x088fe20000041844 */
[----:B-----5:R3:W-:Y:S02]  /*d4b0*/  STL [R1+0x9c], R27 ;  /* 0x00009c1b01007387 */ /* 0x0207e40000100800 */
[----:B------:R-:W-:Y:S02]  /*d4c0*/  FMUL.FTZ R42, R55, c[0x0][0x2ec] ;  /* 0x0000bb00372a7a20 */ /* 0x000fe40000410000 */
[----:B-1----:R-:W-:Y:S04]  /*d4d0*/  FMUL.FTZ R11, R32, c[0x0][0x2ec] ;  /* 0x0000bb00200b7a20 */ /* 0x002fe80000410000 */
[----:B------:R1:W1:Y:S01]  /*d4e0*/  MUFU.TANH R28, R43 ;  /* 0x0000002b001c7308 */ /* 0x0002620000002400 */
[C---:B------:R-:W-:Y:S08]  /*d4f0*/  HMMA.16816.F32.BF16 R72, R212.reuse, R36, R72 ;  /* 0x00000024d448723c */ /* 0x040ff00000041848 */
[-C--:B------:R-:W-:Y:S01]  /*d500*/  HMMA.16816.F32.BF16 R76, R212, R38.reuse, R76 ;  /* 0x00000026d44c723c */ /* 0x080fe2000004184c */
[----:B------:R5:W1:Y:S03]  /*d510*/  MUFU.TANH R32, R46 ;  /* 0x0000002e00207308 */ /* 0x000a660000002400 */
[----:B----4-:R-:W-:Y:S02]  /*d520*/  FMUL.FTZ R9, R33, c[0x0][0x2ec] ;  /* 0x0000bb0021097a20 */ /* 0x010fe40000410000 */
[----:B--2---:R-:W-:Y:S02]  /*d530*/  FMUL.FTZ R21, R35, c[0x0][0x2ec] ;  /* 0x0000bb0023157a20 */ /* 0x004fe40000410000 */
[C---:B------:R-:W-:Y:S01]  /*d540*/  HMMA.16816.F32.BF16 R80, R204.reuse, R38, R80 ;  /* 0x00000026cc50723c */ /* 0x040fe20000041850 */
[----:B------:R-:W2:Y:S02]  /*d550*/  LDSM.16.M88.4 R36, [R198+0x2800] ;  /* 0x00280000c624783b */ /* 0x000ea40000000200 */
[----:B------:R4:W2:Y:S01]  /*d560*/  MUFU.TANH R33, R41 ;  /* 0x0000002900217308 */ /* 0x0008a20000002400 */
[----:B------:R-:W-:Y:S02]  /*d570*/  FMUL.FTZ R68, R68, c[0x0][0x2ec] ;  /* 0x0000bb0044447a20 */ /* 0x000fe40000410000 */
[----:B------:R-:W-:Y:S02]  /*d580*/  FMUL.FTZ R69, R69, c[0x0][0x2ec] ;  /* 0x0000bb0045457a20 */ /* 0x000fe40000410000 */
[----:B------:R-:W-:Y:S04]  /*d590*/  FMUL.FTZ R71, R71, c[0x0][0x2ec] ;  /* 0x0000bb0047477a20 */ /* 0x000fe80000410000 */
[----:B------:R-:W-:Y:S01]  /*d5a0*/  FMUL.FTZ R74, R74, c[0x0][0x2ec] ;  /* 0x0000bb004a4a7a20 */ /* 0x000fe20000410000 */
[----:B---3--:R3:W2:Y:S01]  /*d5b0*/  MUFU.TANH R27, R45 ;  /* 0x0000002d001b7308 */ /* 0x0086a20000002400 */
[----:B------:R-:W-:Y:S02]  /*d5c0*/  FMUL.FTZ R75, R75, c[0x0][0x2ec] ;  /* 0x0000bb004b4b7a20 */ /* 0x000fe40000410000 */
[----:B------:R-:W-:Y:S02]  /*d5d0*/  FMUL.FTZ R79, R79, c[0x0][0x2ec] ;  /* 0x0000bb004f4f7a20 */ /* 0x000fe40000410000 */
[----:B-1----:R-:W-:Y:S02]  /*d5e0*/  FMUL.FTZ R43, R51, c[0x0][0x2ec] ;  /* 0x0000bb00332b7a20 */ /* 0x002fe40000410000 */
[----:B-----5:R-:W-:Y:S02]  /*d5f0*/  FMUL.FTZ R46, R66, c[0x0][0x2ec] ;  /* 0x0000bb00422e7a20 */ /* 0x020fe40000410000 */
[----:B------:R-:W-:Y:S01]  /*d600*/  FMUL.FTZ R51, R76, c[0x0][0x2ec] ;  /* 0x0000bb004c337a20 */ /* 0x000fe20000410000 */
[----:B------:R1:W1:Y:S01]  /*d610*/  MUFU.TANH R35, R47 ;  /* 0x0000002f00237308 */ /* 0x0002620000002400 */
[----:B------:R-:W-:Y:S02]  /*d620*/  FMUL.FTZ R82, R82, c[0x0][0x2ec] ;  /* 0x0000bb0052527a20 */ /* 0x000fe40000410000 */
[----:B------:R-:W-:Y:S02]  /*d630*/  FMUL.FTZ R50, R77, c[0x0][0x2ec] ;  /* 0x0000bb004d327a20 */ /* 0x000fe40000410000 */
[----:B----4-:R-:W-:Y:S02]  /*d640*/  FMUL.FTZ R41, R48, c[0x0][0x2ec] ;  /* 0x0000bb0030297a20 */ /* 0x010fe40000410000 */
[----:B------:R-:W-:Y:S02]  /*d650*/  FMUL.FTZ R48, R70, c[0x0][0x2ec] ;  /* 0x0000bb0046307a20 */ /* 0x000fe40000410000 */
[----:B------:R-:W-:Y:S01]  /*d660*/  FMUL.FTZ R83, R83, c[0x0][0x2ec] ;  /* 0x0000bb0053537a20 */ /* 0x000fe20000410000 */
[----:B------:R4:W4:Y:S01]  /*d670*/  MUFU.TANH R235, R52 ;  /* 0x0000003400eb7308 */ /* 0x0009220000002400 */
[----:B---3--:R-:W-:Y:S01]  /*d680*/  FMUL.FTZ R45, R54, c[0x0][0x2ec] ;  /* 0x0000bb00362d7a20 */ /* 0x008fe20000410000 */
[-C--:B--2---:R-:W-:Y:S08]  /*d690*/  HMMA.16816.F32.BF16 R84, R204, R36.reuse, R84 ;  /* 0x00000024cc54723c */ /* 0x084ff00000041854 */
[----:B------:R-:W2:Y:S01]  /*d6a0*/  MUFU.TANH R233, R53 ;  /* 0x0000003500e97308 */ /* 0x000ea20000002400 */
[----:B-1----:R-:W-:Y:S01]  /*d6b0*/  FMUL.FTZ R47, R67, c[0x0][0x2ec] ;  /* 0x0000bb00432f7a20 */ /* 0x002fe20000410000 */
[C---:B------:R-:W-:Y:S08]  /*d6c0*/  HMMA.16816.F32.BF16 R88, R212.reuse, R36, R88 ;  /* 0x00000024d458723c */ /* 0x040ff00000041858 */
[----:B------:R1:W3:Y:S01]  /*d6d0*/  MUFU.TANH R227, R56 ;  /* 0x0000003800e37308 */ /* 0x0002e20000002400 */
[-C--:B------:R-:W-:Y:S03]  /*d6e0*/  HMMA.16816.F32.BF16 R92, R212, R38.reuse, R92 ;  /* 0x00000026d45c723c */ /* 0x080fe6000004185c */
[----:B----4-:R-:W-:Y:S06]  /*d6f0*/  FMUL.FTZ R52, R73, c[0x0][0x2ec] ;  /* 0x0000bb0049347a20 */ /* 0x010fec0000410000 */
[----:B------:R4:W2:Y:S01]  /*d700*/  MUFU.TANH R225, R57 ;  /* 0x0000003900e17308 */ /* 0x0008a20000002400 */
[C---:B------:R-:W-:Y:S01]  /*d710*/  HMMA.16816.F32.BF16 R96, R204.reuse, R38, R96 ;  /* 0x00000026cc60723c */ /* 0x040fe20000041860 */
[----:B------:R-:W5:Y:S03]  /*d720*/  LDSM.16.M88.4 R36, [R198+0x3000] ;  /* 0x00300000c624783b */ /* 0x000f660000000200 */
[----:B------:R-:W-:Y:S02]  /*d730*/  FMUL.FTZ R67, R84, c[0x0][0x2ec] ;  /* 0x0000bb0054437a20 */ /* 0x000fe40000410000 */
[----:B------:R-:W-:Y:S03]  /*d740*/  FMUL.FTZ R66, R85, c[0x0][0x2ec] ;  /* 0x0000bb0055427a20 */ /* 0x000fe60000410000 */
[----:B------:R2:W2:Y:S03]  /*d750*/  MUFU.TANH R224, R58 ;  /* 0x0000003a00e07308 */ /* 0x0004a60000002400 */
[----:B------:R-:W-:Y:S02]  /*d760*/  FMUL.FTZ R90, R90, c[0x0][0x2ec] ;  /* 0x0000bb005a5a7a20 */ /* 0x000fe40000410000 */
[----:B-1----:R-:W-:Y:S02]  /*d770*/  FMUL.FTZ R56, R88, c[0x0][0x2ec] ;  /* 0x0000bb0058387a20 */ /* 0x002fe40000410000 */
[----:B------:R-:W-:Y:S02]  /*d780*/  FMUL.FTZ R55, R89, c[0x0][0x2ec] ;  /* 0x0000bb0059377a20 */ /* 0x000fe40000410000 */
[----:B------:R-:W-:Y:S01]  /*d790*/  FMUL.FTZ R63, R91, c[0x0][0x2ec] ;  /* 0x0000bb005b3f7a20 */ /* 0x000fe20000410000 */
[----:B------:R1:W1:Y:S01]  /*d7a0*/  MUFU.TANH R222, R59 ;  /* 0x0000003b00de7308 */ /* 0x0002620000002400 */
[----:B------:R-:W-:Y:S02]  /*d7b0*/  FMUL.FTZ R54, R92, c[0x0][0x2ec] ;  /* 0x0000bb005c367a20 */ /* 0x000fe40000410000 */
[----:B------:R-:W-:Y:S02]  /*d7c0*/  FMUL.FTZ R53, R93, c[0x0][0x2ec] ;  /* 0x0000bb005d357a20 */ /* 0x000fe40000410000 */
[----:B----4-:R-:W-:Y:S02]  /*d7d0*/  FMUL.FTZ R57, R72, c[0x0][0x2ec] ;  /* 0x0000bb0048397a20 */ /* 0x010fe40000410000 */
[----:B------:R-:W-:Y:S02]  /*d7e0*/  FMUL.FTZ R98, R98, c[0x0][0x2ec] ;  /* 0x0000bb0062627a20 */ /* 0x000fe40000410000 */
[----:B------:R-:W-:Y:S01]  /*d7f0*/  FMUL.FTZ R76, R96, c[0x0][0x2ec] ;  /* 0x0000bb00604c7a20 */ /* 0x000fe20000410000 */
[----:B------:R4:W3:Y:S01]  /*d800*/  MUFU.TANH R223, R60 ;  /* 0x0000003c00df7308 */ /* 0x0008e20000002400 */
[----:B------:R-:W-:Y:S02]  /*d810*/  FMUL.FTZ R99, R99, c[0x0][0x2ec] ;  /* 0x0000bb0063637a20 */ /* 0x000fe40000410000 */
[----:B------:R-:W-:Y:S02]  /*d820*/  FMUL.FTZ R86, R86, c[0x0][0x2ec] ;  /* 0x0000bb0056567a20 */ /* 0x000fe40000410000 */
[----:B--2---:R-:W-:Y:S05]  /*d830*/  FMUL.FTZ R58, R95, c[0x0][0x2ec] ;  /* 0x0000bb005f3a7a20 */ /* 0x004fea0000410000 */
[----:B------:R2:W2:Y:S01]  /*d840*/  MUFU.TANH R221, R61 ;  /* 0x0000003d00dd7308 */ /* 0x0004a20000002400 */
[-C--:B-----5:R-:W-:Y:S03]  /*d850*/  HMMA.16816.F32.BF16 R100, R204, R36.reuse, R100 ;  /* 0x00000024cc64723c */ /* 0x0a0fe60000041864 */
[----:B-1----:R-:W-:Y:S06]  /*d860*/  FMUL.FTZ R59, R81, c[0x0][0x2ec] ;  /* 0x0000bb00513b7a20 */ /* 0x002fec0000410000 */
[----:B------:R1:W1:Y:S01]  /*d870*/  MUFU.TANH R220, R62 ;  /* 0x0000003e00dc7308 */ /* 0x0002620000002400 */
[C---:B------:R-:W-:Y:S04]  /*d880*/  HMMA.16816.F32.BF16 R104, R212.reuse, R36, R104 ;  /* 0x00000024d468723c */ /* 0x040fe80000041868 */
[----:B----4-:R-:W-:Y:S04]  /*d890*/  FMUL.FTZ R60, R78, c[0x0][0x2ec] ;  /* 0x0000bb004e3c7a20 */ /* 0x010fe80000410000 */
[-C--:B------:R-:W-:Y:S01]  /*d8a0*/  HMMA.16816.F32.BF16 R108, R212, R38.reuse, R108 ;  /* 0x00000026d46c723c */ /* 0x080fe2000004186c */
[----:B------:R4:W3:Y:S03]  /*d8b0*/  MUFU.TANH R209, R68 ;  /* 0x0000004400d17308 */ /* 0x0008e60000002400 */
[----:B--2---:R-:W-:Y:S04]  /*d8c0*/  FMUL.FTZ R61, R80, c[0x0][0x2ec] ;  /* 0x0000bb00503d7a20 */ /* 0x004fe80000410000 */
[C---:B------:R-:W-:Y:S01]  /*d8d0*/  HMMA.16816.F32.BF16 R112, R204.reuse, R38, R112 ;  /* 0x00000026cc70723c */ /* 0x040fe20000041870 */
[----:B------:R-:W2:Y:S01]  /*d8e0*/  LDSM.16.M88.4 R36, [R198+0x3800] ;  /* 0x00380000c624783b */ /* 0x000ea20000000200 */
[----:B------:R-:W-:Y:S04]  /*d8f0*/  DEPBAR.LE SB0, 0x0 ;  /* 0x000080000000791a */ /* 0x000fe80000000000 */
[----:B------:R5:W2:Y:S01]  /*d900*/  MUFU.TANH R208, R69 ;  /* 0x0000004500d07308 */ /* 0x000aa20000002400 */
[----:B-1----:R-:W-:Y:S02]  /*d910*/  FMUL.FTZ R62, R94, c[0x0][0x2ec] ;  /* 0x0000bb005e3e7a20 */ /* 0x002fe40000410000 */
[----:B------:R-:W-:Y:S03]  /*d920*/  BAR.SYNC.DEFER_BLOCKING 0x0 ;  /* 0x0000000000007b1d */ /* 0x000fe60000010000 */
[----:B------:R-:W-:Y:S02]  /*d930*/  FMUL.FTZ R70, R101, c[0x0][0x2ec] ;  /* 0x0000bb0065467a20 */ /* 0x000fe40000410000 */
[----:B------:R-:W-:Y:S02]  /*d940*/  FMUL.FTZ R77, R106, c[0x0][0x2ec] ;  /* 0x0000bb006a4d7a20 */ /* 0x000fe40000410000 */
[----:B------:R-:W1:Y:S01]  /*d950*/  MUFU.TANH R243, R71 ;  /* 0x0000004700f37308 */ /* 0x000e620000002400 */
[----:B----4-:R-:W-:Y:S02]  /*d960*/  FMUL.FTZ R68, R97, c[0x0][0x2ec] ;  /* 0x0000bb0061447a20 */ /* 0x010fe40000410000 */
[----:B------:R-:W-:Y:S02]  /*d970*/  FMUL.FTZ R97, R108, c[0x0][0x2ec] ;  /* 0x0000bb006c617a20 */ /* 0x000fe40000410000 */
[----:B------:R-:W-:Y:S02]  /*d980*/  FMUL.FTZ R96, R109, c[0x0][0x2ec] ;  /* 0x0000bb006d607a20 */ /* 0x000fe40000410000 */
[----:B------:R-:W-:Y:S02]  /*d990*/  FMUL.FTZ R102, R102, c[0x0][0x2ec] ;  /* 0x0000bb0066667a20 */ /* 0x000fe40000410000 */
[----:B------:R-:W-:Y:S01]  /*d9a0*/  FMUL.FTZ R81, R112, c[0x0][0x2ec] ;  /* 0x0000bb0070517a20 */ /* 0x000fe20000410000 */
[----:B------:R-:W4:Y:S01]  /*d9b0*/  MUFU.TANH R219, R74 ;  /* 0x0000004a00db7308 */ /* 0x000f220000002400 */
[----:B------:R-:W-:Y:S02]  /*d9c0*/  FMUL.FTZ R78, R113, c[0x0][0x2ec] ;  /* 0x0000bb00714e7a20 */ /* 0x000fe40000410000 */
[----:B------:R-:W-:Y:S02]  /*d9d0*/  FMUL.FTZ R103, R103, c[0x0][0x2ec] ;  /* 0x0000bb0067677a20 */ /* 0x000fe40000410000 */
[----:B-----5:R-:W-:Y:S02]  /*d9e0*/  FMUL.FTZ R69, R87, c[0x0][0x2ec] ;  /* 0x0000bb0057457a20 */ /* 0x020fe40000410000 */
[----:B------:R-:W-:Y:S02]  /*d9f0*/  FMUL.FTZ R104, R104, c[0x0][0x2ec] ;  /* 0x0000bb0068687a20 */ /* 0x000fe40000410000 */
[----:B------:R-:W-:Y:S01]  /*da00*/  FMUL.FTZ R107, R107, c[0x0][0x2ec] ;  /* 0x0000bb006b6b7a20 */ /* 0x000fe20000410000 */
[----:B------:R5:W1:Y:S01]  /*da10*/  MUFU.TANH R218, R75 ;  /* 0x0000004b00da7308 */ /* 0x000a620000002400 */
[----:B------:R-:W-:Y:S02]  /*da20*/  FMUL.FTZ R110, R110, c[0x0][0x2ec] ;  /* 0x0000bb006e6e7a20 */ /* 0x000fe40000410000 */
[----:B------:R-:W-:Y:S01]  /*da30*/  FMUL.FTZ R114, R114, c[0x0][0x2ec] ;  /* 0x0000bb0072727a20 */ /* 0x000fe20000410000 */
[-C--:B--2---:R-:W-:Y:S06]  /*da40*/  HMMA.16816.F32.BF16 R116, R204, R36.reuse, R116 ;  /* 0x00000024cc74723c */ /* 0x084fec0000041874 */
[----:B------:R2:W1:Y:S01]  /*da50*/  MUFU.TANH R217, R79 ;  /* 0x0000004f00d97308 */ /* 0x0004620000002400 */
[----:B------:R-:W-:Y:S01]  /*da60*/  FMUL.FTZ R115, R115, c[0x0][0x2ec] ;  /* 0x0000bb0073737a20 */ /* 0x000fe20000410000 */
[C---:B------:R-:W-:Y:S08]  /*da70*/  HMMA.16816.F32.BF16 R120, R212.reuse, R36, R120 ;  /* 0x00000024d478723c */ /* 0x040ff00000041878 */
[----:B------:R1:W1:Y:S01]  /*da80*/  MUFU.TANH R242, R82 ;  /* 0x0000005200f27308 */ /* 0x0002620000002400 */
[-C--:B------:R-:W-:Y:S03]  /*da90*/  HMMA.16816.F32.BF16 R124, R212, R38.reuse, R124 ;  /* 0x00000026d47c723c */ /* 0x080fe6000004187c */
[----:B-----5:R-:W-:Y:S05]  /*daa0*/  FMUL.FTZ R75, R111, c[0x0][0x2ec] ;  /* 0x0000bb006f4b7a20 */ /* 0x020fea0000410000 */
[----:B------:R-:W-:Y:S01]  /*dab0*/  HMMA.16816.F32.BF16 R128, R204, R38, R128 ;  /* 0x00000026cc80723c */ /* 0x000fe20000041880 */
[----:B------:R5:W3:Y:S03]  /*dac0*/  MUFU.TANH R216, R90 ;  /* 0x0000005a00d87308 */ /* 0x000ae60000002400 */
[----:B------:R-:W-:Y:S02]  /*dad0*/  FMUL.FTZ R80, R117, c[0x0][0x2ec] ;  /* 0x0000bb0075507a20 */ /* 0x000fe40000410000 */
[----:B--2---:R-:W-:Y:S02]  /*dae0*/  FMUL.FTZ R79, R100, c[0x0][0x2ec] ;  /* 0x0000bb00644f7a20 */ /* 0x004fe40000410000 */
[----:B------:R-:W-:Y:S03]  /*daf0*/  FMUL.FTZ R92, R120, c[0x0][0x2ec] ;  /* 0x0000bb00785c7a20 */ /* 0x000fe60000410000 */
[----:B------:R2:W2:Y:S01]  /*db00*/  MUFU.TANH R239, R98 ;  /* 0x0000006200ef7308 */ /* 0x0004a20000002400 */
[----:B------:R-:W-:Y:S02]  /*db10*/  FMUL.FTZ R94, R121, c[0x0][0x2ec] ;  /* 0x0000bb00795e7a20 */ /* 0x000fe40000410000 */
[----:B------:R-:W-:Y:S02]  /*db20*/  FMUL.FTZ R74, R122, c[0x0][0x2ec] ;  /* 0x0000bb007a4a7a20 */ /* 0x000fe40000410000 */
[----:B-1----:R-:W-:Y:S02]  /*db30*/  FMUL.FTZ R82, R116, c[0x0][0x2ec] ;  /* 0x0000bb0074527a20 */ /* 0x002fe40000410000 */
[----:B------:R-:W-:Y:S02]  /*db40*/  FMUL.FTZ R73, R123, c[0x0][0x2ec] ;  /* 0x0000bb007b497a20 */ /* 0x000fe40000410000 */
[----:B------:R-:W-:Y:S01]  /*db50*/  FMUL.FTZ R93, R124, c[0x0][0x2ec] ;  /* 0x0000bb007c5d7a20 */ /* 0x000fe20000410000 */
[----:B------:R-:W1:Y:S01]  /*db60*/  MUFU.TANH R15, R15 ;  /* 0x0000000f000f7308 */ /* 0x000e620000002400 */
[----:B------:R-:W-:Y:S02]  /*db70*/  FMUL.FTZ R95, R125, c[0x0][0x2ec] ;  /* 0x0000bb007d5f7a20 */ /* 0x000fe40000410000 */
[----:B------:R-:W-:Y:S02]  /*db80*/  FMUL.FTZ R72, R126, c[0x0][0x2ec] ;  /* 0x0000bb007e487a20 */ /* 0x000fe40000410000 */
[----:B------:R-:W-:Y:S02]  /*db90*/  FMUL.FTZ R71, R127, c[0x0][0x2ec] ;  /* 0x0000bb007f477a20 */ /* 0x000fe40000410000 */
[----:B------:R-:W-:Y:S02]  /*dba0*/  FMUL.FTZ R123, R128, c[0x0][0x2ec] ;  /* 0x0000bb00807b7a20 */ /* 0x000fe40000410000 */
[----:B-----5:R-:W-:Y:S01]  /*dbb0*/  FMUL.FTZ R90, R129, c[0x0][0x2ec] ;  /* 0x0000bb00815a7a20 */ /* 0x020fe20000410000 */
[----:B------:R-:W1:Y:S01]  /*dbc0*/  MUFU.TANH R26, R26 ;  /* 0x0000001a001a7308 */ /* 0x000e620000002400 */
[----:B------:R-:W-:Y:S02]  /*dbd0*/  FMUL.FTZ R116, R131, c[0x0][0x2ec] ;  /* 0x0000bb0083747a20 */ /* 0x000fe40000410000 */
[----:B------:R-:W-:Y:S02]  /*dbe0*/  FMUL.FTZ R118, R118, c[0x0][0x2ec] ;  /* 0x0000bb0076767a20 */ /* 0x000fe40000410000 */
[----:B--2---:R-:W-:Y:S02]  /*dbf0*/  FMUL.FTZ R98, R105, c[0x0][0x2ec] ;  /* 0x0000bb0069627a20 */ /* 0x004fe40000410000 */
[----:B------:R-:W-:Y:S02]  /*dc00*/  FMUL.FTZ R119, R119, c[0x0][0x2ec] ;  /* 0x0000bb0077777a20 */ /* 0x000fe40000410000 */
[----:B------:R-:W-:Y:S01]  /*dc10*/  FMUL.FTZ R130, R130, c[0x0][0x2ec] ;  /* 0x0000bb0082827a20 */ /* 0x000fe20000410000 */
[----:B------:R-:W2:Y:S10]  /*dc20*/  MUFU.TANH R29, R29 ;  /* 0x0000001d001d7308 */ /* 0x000eb40000002400 */
        /* <DEDUP_REMOVED lines=45> */
[----:B------:R1:W1:Y:S10]  /*df00*/  MUFU.TANH R236, R103 ;  /* 0x0000006700ec7308 */ /* 0x0002740000002400 */
[----:B------:R1:W1:Y:S10]  /*df10*/  MUFU.TANH R99, R104 ;  /* 0x0000006800637308 */ /* 0x0002740000002400 */
        /* <DEDUP_REMOVED lines=9> */
[----:B------:R1:W1:Y:S10]  /*dfb0*/  MUFU.TANH R234, R114 ;  /* 0x0000007200ea7308 */ /* 0x0002740000002400 */
[----:B------:R1:W1:Y:S10]  /*dfc0*/  MUFU.TANH R232, R115 ;  /* 0x0000007300e87308 */ /* 0x0002740000002400 */
        /* <DEDUP_REMOVED lines=15> */
[----:B------:R-:W1:Y:S02]  /*e0c0*/  MUFU.TANH R116, R116 ;  /* 0x0000007400747308 */ /* 0x000e640000002400 */
[----:B-1234-:R-:W-:-:S05]  /*e0d0*/  @P1 BRA `(.L_x_440) ;  /* 0xffffd3d000001947 */ /* 0x01efca000383ffff */
.L_x_439:
[----:B-1----:R-:W2:Y:S04]  /*e0e0*/  LDL.LU R85, [R1+0x84] ;  /* 0x0000840001557983 */ /* 0x002ea80000300800 */
[----:B------:R-:W3:Y:S04]  /*e0f0*/  LDL.LU R84, [R1+0x98] ;  /* 0x0000980001547983 */ /* 0x000ee80000300800 */
[----:B------:R-:W4:Y:S04]  /*e100*/  LDL.LU R65, [R1+0x80] ;  /* 0x0000800001417983 */ /* 0x000f280000300800 */
[----:B------:R-:W5:Y:S04]  /*e110*/  LDL.LU R64, [R1+0x90] ;  /* 0x0000900001407983 */ /* 0x000f680000300800 */
[----:B------:R-:W5:Y:S04]  /*e120*/  LDL.LU R38, [R1+0x88] ;  /* 0x0000880001267983 */ /* 0x000f680000300800 */
[----:B------:R-:W5:Y:S04]  /*e130*/  LDL.LU R37, [R1+0x9c] ;  /* 0x00009c0001257983 */ /* 0x000f680000300800 */
[----:B------:R-:W5:Y:S04]  /*e140*/  LDL.LU R36, [R1+0x8c] ;  /* 0x00008c0001247983 */ /* 0x000f680000300800 */
[----:B------:R-:W5:Y:S04]  /*e150*/  LDL.LU R39, [R1+0x7c] ;  /* 0x00007c0001277983 */ /* 0x000f680000300800 */
[----:B------:R-:W5:Y:S04]  /*e160*/  LDL.LU R83, [R1+0x94] ;  /* 0x0000940001537983 */ /* 0x000f680000300800 */
[----:B------:R-:W5:Y:S01]  /*e170*/  LDL R87, [R1+0x68] ;  /* 0x0000680001577983 */ /* 0x000f620000100800 */
[----:B--2---:R-:W-:Y:S02]  /*e180*/  MOV R86, R85 ;  /* 0x0000005500567202 */ /* 0x004fe40000000f00 */
[----:B---3--:R-:W-:Y:S02]  /*e190*/  MOV R91, R84 ;  /* 0x00000054005b7202 */ /* 0x008fe40000000f00 */
[----:B------:R-:W-:Y:S02]  /*e1a0*/  MOV R88, R86 ;  /* 0x0000005600587202 */ /* 0x000fe40000000f00 */
[----:B----4-:R-:W-:Y:S02]  /*e1b0*/  MOV R101, R65 ;  /* 0x0000004100657202 */ /* 0x010fe40000000f00 */
[----:B-----5:R-:W-:Y:S02]  /*e1c0*/  MOV R102, R64 ;  /* 0x0000004000667202 */ /* 0x020fe40000000f00 */
[----:B------:R-:W-:Y:S02]  /*e1d0*/  MOV R84, R38 ;  /* 0x0000002600547202 */ /* 0x000fe40000000f00 */
[----:B------:R-:W-:Y:S02]  /*e1e0*/  MOV R38, R36 ;  /* 0x0000002400267202 */ /* 0x000fe40000000f00 */
[----:B------:R-:W-:Y:S02]  /*e1f0*/  MOV R85, R83 ;  /* 0x0000005300557202 */ /* 0x000fe40000000f00 */
[----:B------:R-:W-:Y:S01]  /*e200*/  MOV R83, UR12 ;  /* 0x0000000c00537c02 */ /* 0x000fe20008000f00 */
[----:B------:R-:W-:Y:S01]  /*e210*/  UIADD3 UR12, UR12, -0x1, URZ ;  /* 0xffffffff0c0c7890 */ /* 0x000fe2000fffe03f */
[----:B------:R-:W-:Y:S03]  /*e220*/  MOV R86, R85 ;  /* 0x0000005500567202 */ /* 0x000fe60000000f00 */
[----:B------:R-:W-:Y:S01]  /*e230*/  IMAD R83, R83, -0x80, R87 ;  /* 0xffffff8053537824 */ /* 0x000fe200078e0257 */
[----:B------:R-:W-:Y:S04]  /*e240*/  MOV R87, R37 ;  /* 0x0000002500577202 */ /* 0x000fe80000000f00 */
[C---:B------:R-:W-:Y:S02]  /*e250*/  IADD3 R36, R83.reuse, 0x47, RZ ;  /* 0x0000004753247810 */ /* 0x040fe40007ffe0ff */
[C---:B------:R-:W-:Y:S02]  /*e260*/  IADD3 R37, R83.reuse, 0x3f, RZ ;  /* 0x0000003f53257810 */ /* 0x040fe40007ffe0ff */
[----:B------:R-:W-:Y:S02]  /*e270*/  ISETP.GE.AND P3, PT, R36, RZ, PT ;  /* 0x000000ff2400720c */ /* 0x000fe40003f66270 */
[----:B------:R-:W-:Y:S02]  /*e280*/  IABS R121, R83 ;  /* 0x0000005300797213 */ /* 0x000fe40000000000 */
[C---:B------:R-:W-:Y:S02]  /*e290*/  IADD3 R65, R83.reuse, 0x40, RZ ;  /* 0x0000004053417810 */ /* 0x040fe40007ffe0ff */
[----:B------:R-:W-:Y:S02]  /*e2a0*/  IADD3 R89, R83, 0x37, RZ ;  /* 0x0000003753597810 */ /* 0x000fe40007ffe0ff */
[----:B------:R-:W1:Y:S01]  /*e2b0*/  I2F R121, R121 ;  /* 0x0000007900797306 */ /* 0x000e620000201400 */
[----:B------:R-:W-:Y:S02]  /*e2c0*/  ISETP.GE.AND P2, PT, R65, RZ, PT ;  /* 0x000000ff4100720c */ /* 0x000fe40003f46270 */
[C---:B------:R-:W-:Y:S02]  /*e2d0*/  IADD3 R64, R83.reuse, 0x38, RZ ;  /* 0x0000003853407810 */ /* 0x040fe40007ffe0ff */
[----:B------:R-:W-:Y:S02]  /*e2e0*/  @!P3 IADD3 R36, -R83, -0x47, RZ ;  /* 0xffffffb95324b810 */ /* 0x000fe40007ffe1ff */
[----:B------:R-:W-:Y:S02]  /*e2f0*/  ISETP.GE.AND P3, PT, R37, RZ, PT ;  /* 0x000000ff2500720c */ /* 0x000fe40003f66270 */
[C---:B------:R-:W-:Y:S02]  /*e300*/  IADD3 R85, R83.reuse, 0x30, RZ ;  /* 0x0000003053557810 */ /* 0x040fe40007ffe0ff */
[----:B------:R-:W2:Y:S01]  /*e310*/  I2F R36, R36 ;  /* 0x0000002400247306 */ /* 0x000ea20000201400 */
[C---:B------:R-:W-:Y:S02]  /*e320*/  IADD3 R119, R83.reuse, 0x27, RZ ;  /* 0x0000002753777810 */ /* 0x040fe40007ffe0ff */
[C---:B------:R-:W-:Y:S02]  /*e330*/  @!P2 IADD3 R65, -R83.reuse, -0x40, RZ ;  /* 0xffffffc05341a810 */ /* 0x040fe40007ffe1ff */
[----:B------:R-:W-:Y:S02]  /*e340*/  ISETP.GE.AND P2, PT, R64, RZ, PT ;  /* 0x000000ff4000720c */ /* 0x000fe40003f46270 */
[C---:B------:R-:W-:Y:S02]  /*e350*/  IADD3 R114, R83.reuse, -0x49, RZ ;  /* 0xffffffb753727810 */ /* 0x040fe40007ffe0ff */
[----:B------:R-:W-:Y:S01]  /*e360*/  @!P3 IADD3 R37, -R83, -0x3f, RZ ;  /* 0xffffffc15325b810 */ /* 0x000fe20007ffe1ff */
[----:B------:R-:W3:Y:S01]  /*e370*/  I2F R65, R65 ;  /* 0x0000004100417306 */ /* 0x000ee20000201400 */
[----:B------:R-:W-:Y:S01]  /*e380*/  ISETP.GE.AND P3, PT, R89, RZ, PT ;  /* 0x000000ff5900720c */ /* 0x000fe20003f66270 */
[C---:B-1----:R-:W-:Y:S01]  /*e390*/  FFMA.FTZ R122, R121.reuse, -UR4, R60 ;  /* 0x80000004797a7c23 */ /* 0x042fe2000801003c */
[----:B------:R-:W-:Y:S01]  /*e3a0*/  MOV R100, R87 ;  /* 0x0000005700647202 */ /* 0x000fe20000000f00 */
[----:B------:R-:W-:Y:S01]  /*e3b0*/  FFMA.FTZ R39, R121, -UR4, R39 ;  /* 0x8000000479277c23 */ /* 0x000fe20008010027 */
[----:B------:R-:W-:Y:S01]  /*e3c0*/  IADD3 R87, R83, 0x28, RZ ;  /* 0x0000002853577810 */ /* 0x000fe20007ffe0ff */
[----:B------:R-:W-:Y:S02]  /*e3d0*/  FFMA.FTZ R16, R121, -UR4, R16 ;  /* 0x8000000479107c23 */ /* 0x000fe40008010010 */
[----:B------:R-:W-:Y:S01]  /*e3e0*/  @!P2 IADD3 R64, -R83, -0x38, RZ ;  /* 0xffffffc85340a810 */ /* 0x000fe20007ffe1ff */
[----:B------:R-:W-:Y:S01]  /*e3f0*/  FFMA.FTZ R121, R121, -UR4, R57 ;  /* 0x8000000479797c23 */ /* 0x000fe20008010039 */
[----:B------:R-:W1:Y:S01]  /*e400*/  I2F R37, R37 ;  /* 0x0000002500257306 */ /* 0x000e620000201400 */
[----:B------:R-:W-:Y:S02]  /*e410*/  ISETP.GE.AND P2, PT, R85, RZ, PT ;  /* 0x000000ff5500720c */ /* 0x000fe40003f46270 */
[C---:B------:R-:W-:Y:S01]  /*e420*/  IADD3 R117, R83.reuse, -0x1, RZ ;  /* 0xffffffff53757810 */ /* 0x040fe20007ffe0ff */
[----:B--2---:R-:W-:Y:S01]  /*e430*/  FFMA.FTZ R60, R36, -UR4, R84 ;  /* 0x80000004243c7c23 */ /* 0x004fe20008010054 */
[C---:B------:R-:W-:Y:S02]  /*e440*/  @!P3 IADD3 R89, -R83.reuse, -0x37, RZ ;  /* 0xffffffc95359b810 */ /* 0x040fe40007ffe1ff */
[C---:B------:R-:W-:Y:S02]  /*e450*/  IADD3 R84, R83.reuse, 0x2f, RZ ;  /* 0x0000002f53547810 */ /* 0x040fe40007ffe0ff */
[C---:B------:R-:W-:Y:S01]  /*e460*/  IADD3 R111, R83.reuse, -0x10, RZ ;  /* 0xfffffff0536f7810 */ /* 0x040fe20007ffe0ff */
[----:B------:R-:W2:Y:S01]  /*e470*/  I2F R57, R64 ;  /* 0x0000004000397306 */ /* 0x000ea20000201400 */
[----:B------:R-:W-:Y:S02]  /*e480*/  IADD3 R107, R83, -0x18, RZ ;  /* 0xffffffe8536b7810 */ /* 0x000fe40007ffe0ff */
[----:B------:R-:W-:Y:S01]  /*e490*/  ISETP.GE.AND P3, PT, R84, RZ, PT ;  /* 0x000000ff5400720c */ /* 0x000fe20003f66270 */
[----:B---3--:R-:W-:Y:S01]  /*e4a0*/  FFMA.FTZ R38, R65, -UR4, R38 ;  /* 0x8000000441267c23 */ /* 0x008fe20008010026 */
[----:B------:R-:W-:Y:S01]  /*e4b0*/  @!P2 IADD3 R85, -R83, -0x30, RZ ;  /* 0xffffffd05355a810 */ /* 0x000fe20007ffe1ff */
[----:B------:R-:W-:Y:S01]  /*e4c0*/  FFMA.FTZ R8, R65, -UR4, R8 ;  /* 0x8000000441087c23 */ /* 0x000fe20008010008 */
[----:B------:R-:W-:Y:S03]  /*e4d0*/  ISETP.GE.AND P2, PT, R87, RZ, PT ;  /* 0x000000ff5700720c */ /* 0x000fe60003f46270 */
[----:B------:R-:W3:Y:S01]  /*e4e0*/  I2F R89, R89 ;  /* 0x0000005900597306 */ /* 0x000ee20000201400 */
[----:B-1----:R-:W-:Y:S05]  /*e4f0*/  FFMA.FTZ R36, R37, -UR4, R102 ;  /* 0x8000000425247c23 */ /* 0x002fea0008010066 */
[----:B------:R-:W-:Y:S01]  /*e500*/  @!P3 IADD3 R84, -R83, -0x2f, RZ ;  /* 0xffffffd15354b810 */ /* 0x000fe20007ffe1ff */
[----:B------:R-:W-:Y:S01]  /*e510*/  FFMA.FTZ R37, R37, -UR4, R101 ;  /* 0x8000000425257c23 */ /* 0x000fe20008010065 */
[----:B------:R-:W-:Y:S02]  /*e520*/  ISETP.GE.AND P3, PT, R119, RZ, PT ;  /* 0x000000ff7700720c */ /* 0x000fe40003f66270 */
[----:B------:R-:W1:Y:S01]  /*e530*/  I2F R85, R85 ;  /* 0x0000005500557306 */ /* 0x000e620000201400 */
[----:B------:R-:W-:Y:S01]  /*e540*/  @!P2 IADD3 R87, -R83, -0x28, RZ ;  /* 0xffffffd85357a810 */ /* 0x000fe20007ffe1ff */
[C---:B--2---:R-:W-:Y:S02]  /*e550*/  FFMA.FTZ R113, R57.reuse, -UR4, R91 ;  /* 0x8000000439717c23 */ /* 0x044fe4000801005b */
[----:B------:R-:W-:Y:S01]  /*e560*/  FFMA.FTZ R57, R57, -UR4, R88 ;  /* 0x8000000439397c23 */ /* 0x000fe20008010058 */
[C---:B------:R-:W-:Y:S05]  /*e570*/  IADD3 R88, R83.reuse, 0x20, RZ ;  /* 0x0000002053587810 */ /* 0x040fea0007ffe0ff */
[----:B------:R-:W2:Y:S01]  /*e580*/  I2F R84, R84 ;  /* 0x0000005400547306 */ /* 0x000ea20000201400 */
[----:B------:R-:W-:Y:S02]  /*e590*/  @!P3 IADD3 R119, -R83, -0x27, RZ ;  /* 0xffffffd95377b810 */ /* 0x000fe40007ffe1ff */
[----:B------:R-:W-:Y:S01]  /*e5a0*/  ISETP.GE.AND P2, PT, R88, RZ, PT ;  /* 0x000000ff5800720c */ /* 0x000fe20003f46270 */
[----:B---3--:R-:W-:Y:S01]  /*e5b0*/  FFMA.FTZ R65, R89, -UR4, R86 ;  /* 0x8000000459417c23 */ /* 0x008fe20008010056 */
[----:B------:R-:W-:Y:S01]  /*e5c0*/  IADD3 R86, R83, -0x40, RZ ;  /* 0xffffffc053567810 */ /* 0x000fe20007ffe0ff */
[----:B------:R-:W-:Y:S03]  /*e5d0*/  FFMA.FTZ R12, R89, -UR4, R12 ;  /* 0x80000004590c7c23 */ /* 0x000fe6000801000c */
[----:B------:R-:W-:Y:S01]  /*e5e0*/  ISETP.GE.AND P3, PT, R86, RZ, PT ;  /* 0x000000ff5600720c */ /* 0x000fe20003f66270 */
[----:B------:R-:W3:Y:S01]  /*e5f0*/  I2F R87, R87 ;  /* 0x0000005700577306 */ /* 0x000ee20000201400 */
[----:B-1----:R-:W-:Y:S01]  /*e600*/  FFMA.FTZ R64, R85, -UR4, R30 ;  /* 0x8000000455407c23 */ /* 0x002fe2000801001e */
[----:B------:R-:W-:Y:S01]  /*e610*/  IADD3 R30, R83, 0x1f, RZ ;  /* 0x0000001f531e7810 */ /* 0x000fe20007ffe0ff */
[----:B------:R-:W-:Y:S03]  /*e620*/  FFMA.FTZ R24, R85, -UR4, R24 ;  /* 0x8000000455187c23 */ /* 0x000fe60008010018 */
[C---:B------:R-:W-:Y:S02]  /*e630*/  @!P2 IADD3 R88, -R83.reuse, -0x20, RZ ;  /* 0xffffffe05358a810 */ /* 0x040fe40007ffe1ff */
[----:B------:R-:W-:Y:S02]  /*e640*/  ISETP.GE.AND P2, PT, R30, RZ, PT ;  /* 0x000000ff1e00720c */ /* 0x000fe40003f46270 */
[----:B------:R-:W1:Y:S02]  /*e650*/  I2F R119, R119 ;  /* 0x0000007700777306 */ /* 0x000e640000201400 */
[C---:B------:R-:W-:Y:S01]  /*e660*/  @!P3 IADD3 R86, -R83.reuse, 0x40, RZ ;  /* 0x000000405356b810 */ /* 0x040fe20007ffe1ff */
[C---:B--2---:R-:W-:Y:S02]  /*e670*/  FFMA.FTZ R91, R84.reuse, -UR4, R20 ;  /* 0x80000004545b7c23 */ /* 0x044fe40008010014 */
[----:B------:R-:W-:Y:S01]  /*e680*/  FFMA.FTZ R102, R84, -UR4, R29 ;  /* 0x8000000454667c23 */ /* 0x000fe2000801001d */
[----:B------:R-:W-:Y:S04]  /*e690*/  IADD3 R29, R83, -0x41, RZ ;  /* 0xffffffbf531d7810 */ /* 0x000fe80007ffe0ff */
[----:B------:R1:W2:Y:S01]  /*e6a0*/  I2F R20, R86 ;  /* 0x0000005600147306 */ /* 0x0002a20000201400 */
[----:B------:R-:W-:Y:S02]  /*e6b0*/  ISETP.GE.AND P3, PT, R29, RZ, PT ;  /* 0x000000ff1d00720c */ /* 0x000fe40003f66270 */
[----:B------:R-:W-:Y:S01]  /*e6c0*/  @!P2 IADD3 R30, -R83, -0x1f, RZ ;  /* 0xffffffe1531ea810 */ /* 0x000fe20007ffe1ff */
[C---:B---3--:R-:W-:Y:S02]  /*e6d0*/  FFMA.FTZ R120, R87.reuse, -UR4, R26 ;  /* 0x8000000457787c23 */ /* 0x048fe4000801001a */
[----:B------:R-:W-:Y:S01]  /*e6e0*/  FFMA.FTZ R101, R87, -UR4, R100 ;  /* 0x8000000457657c23 */ /* 0x000fe20008010064 */
[----:B------:R-:W-:Y:S02]  /*e6f0*/  MOV R87, R24 ;  /* 0x0000001800577202 */ /* 0x000fe40000000f00 */
[C---:B------:R-:W-:Y:S01]  /*e700*/  IADD3 R24, R83.reuse, 0x8, RZ ;  /* 0x0000000853187810 */ /* 0x040fe20007ffe0ff */
[----:B------:R3:W4:Y:S03]  /*e710*/  I2F R26, R30 ;  /* 0x0000001e001a7306 */ /* 0x0007260000201400 */
[----:B------:R-:W-:Y:S02]  /*e720*/  ISETP.GE.AND P2, PT, R24, RZ, PT ;  /* 0x000000ff1800720c */ /* 0x000fe40003f46270 */
[----:B------:R-:W-:Y:S05]  /*e730*/  @!P3 IADD3 R29, -R83, 0x41, RZ ;  /* 0x00000041531db810 */ /* 0x000fea0007ffe1ff */
[----:B------:R-:W5:Y:S01]  /*e740*/  I2F R85, R88 ;  /* 0x0000005800557306 */ /* 0x000f620000201400 */
[----:B-1----:R-:W-:Y:S01]  /*e750*/  FFMA.FTZ R86, R119, -UR4, R28 ;  /* 0x8000000477567c23 */ /* 0x002fe2000801001c */
[----:B------:R-:W-:Y:S01]  /*e760*/  IADD3 R28, R83, -0x48, RZ ;  /* 0xffffffb8531c7810 */ /* 0x000fe20007ffe0ff */
[----:B------:R-:W-:Y:S03]  /*e770*/  FFMA.FTZ R119, R119, -UR4, R25 ;  /* 0x8000000477777c23 */ /* 0x000fe60008010019 */
[C---:B------:R-:W-:Y:S01]  /*e780*/  @!P2 IADD3 R24, -R83.reuse, -0x8, RZ ;  /* 0xfffffff85318a810 */ /* 0x040fe20007ffe1ff */
[----:B--2---:R-:W-:Y:S01]  /*e790*/  FFMA.FTZ R209, R20, -UR4, R209 ;  /* 0x8000000414d17c23 */ /* 0x004fe200080100d1 */
[----:B------:R-:W-:Y:S02]  /*e7a0*/  ISETP.GE.AND P3, PT, R28, RZ, PT ;  /* 0x000000ff1c00720c */ /* 0x000fe40003f66270 */
[----:B------:R1:W2:Y:S01]  /*e7b0*/  I2F R25, R29 ;  /* 0x0000001d00197306 */ /* 0x0002a20000201400 */
[----:B------:R-:W-:Y:S01]  /*e7c0*/  FFMA.FTZ R242, R20, -UR4, R242 ;  /* 0x8000000414f27c23 */ /* 0x000fe200080100f2 */
[C---:B---3--:R-:W-:Y:S01]  /*e7d0*/  IADD3 R30, R83.reuse, 0x7, RZ ;  /* 0x00000007531e7810 */ /* 0x048fe20007ffe0ff */
[C---:B----4-:R-:W-:Y:S01]  /*e7e0*/  FFMA.FTZ R108, R26.reuse, -UR4, R35 ;  /* 0x800000041a6c7c23 */ /* 0x050fe20008010023 */
[C---:B------:R-:W-:Y:S01]  /*e7f0*/  IADD3 R35, R83.reuse, -0x51, RZ ;  /* 0xffffffaf53237810 */ /* 0x040fe20007ffe0ff */
[----:B------:R-:W-:Y:S01]  /*e800*/  FFMA.FTZ R84, R26, -UR4, R33 ;  /* 0x800000041a547c23 */ /* 0x000fe20008010021 */
[----:B------:R-:W-:Y:S04]  /*e810*/  ISETP.GE.AND P2, PT, R30, RZ, PT ;  /* 0x000000ff1e00720c */ /* 0x000fe80003f46270 */
[----:B------:R-:W3:Y:S01]  /*e820*/  I2F R24, R24 ;  /* 0x0000001800187306 */ /* 0x000ee20000201400 */
[C---:B------:R-:W-:Y:S02]  /*e830*/  IADD3 R33, R83.reuse, -0x59, RZ ;  /* 0xffffffa753217810 */ /* 0x040fe40007ffe0ff */
[----:B------:R-:W-:Y:S01]  /*e840*/  @!P3 IADD3 R28, -R83, 0x48, RZ ;  /* 0x00000048531cb810 */ /* 0x000fe20007ffe1ff */
[C---:B-----5:R-:W-:Y:S01]  /*e850*/  FFMA.FTZ R100, R85.reuse, -UR4, R34 ;  /* 0x8000000455647c23 */ /* 0x060fe20008010022 */
[----:B------:R-:W-:Y:S01]  /*e860*/  ISETP.GE.AND P3, PT, R114, RZ, PT ;  /* 0x000000ff7200720c */ /* 0x000fe20003f66270 */
[----:B------:R-:W-:Y:S04]  /*e870*/  FFMA.FTZ R88, R85, -UR4, R32 ;  /* 0x8000000455587c23 */ /* 0x000fe80008010020 */
[----:B------:R-:W4:Y:S01]  /*e880*/  I2F R20, R28 ;  /* 0x0000001c00147306 */ /* 0x000f220000201400 */
[C---:B------:R-:W-:Y:S02]  /*e890*/  @!P2 IADD3 R30, -R83.reuse, -0x7, RZ ;  /* 0xfffffff9531ea810 */ /* 0x040fe40007ffe1ff */
[----:B-1----:R-:W-:Y:S01]  /*e8a0*/  IADD3 R29, R83, 0x18, RZ ;  /* 0x00000018531d7810 */ /* 0x002fe20007ffe0ff */
[C---:B--2---:R-:W-:Y:S02]  /*e8b0*/  FFMA.FTZ R208, R25.reuse, -UR4, R208 ;  /* 0x8000000419d07c23 */ /* 0x044fe400080100d0 */
[----:B------:R-:W-:Y:S01]  /*e8c0*/  FFMA.FTZ R241, R25, -UR4, R241 ;  /* 0x8000000419f17c23 */ /* 0x000fe200080100f1 */
[----:B------:R-:W-:Y:S03]  /*e8d0*/  ISETP.GE.AND P2, PT, R29, RZ, PT ;  /* 0x000000ff1d00720c */ /* 0x000fe60003f46270 */
[----:B------:R-:W1:Y:S01]  /*e8e0*/  I2F R26, R30 ;  /* 0x0000001e001a7306 */ /* 0x000e620000201400 */
[C---:B------:R-:W-:Y:S01]  /*e8f0*/  @!P3 IADD3 R114, -R83.reuse, 0x49, RZ ;  /* 0x000000495372b810 */ /* 0x040fe20007ffe1ff */
[C---:B---3--:R-:W-:Y:S02]  /*e900*/  FFMA.FTZ R25, R24.reuse, -UR4, R4 ;  /* 0x8000000418197c23 */ /* 0x048fe40008010004 */
[C---:B------:R-:W-:Y:S02]  /*e910*/  FFMA.FTZ R219, R24.reuse, -UR4, R219 ;  /* 0x8000000418db7c23 */ /* 0x040fe400080100db */
[----:B------:R-:W-:Y:S04]  /*e920*/  FFMA.FTZ R223, R24, -UR4, R223 ;  /* 0x8000000418df7c23 */ /* 0x000fe800080100df */
[----:B------:R-:W2:Y:S01]  /*e930*/  I2F R114, R114 ;  /* 0x0000007200727306 */ /* 0x000ea20000201400 */
[----:B------:R-:W-:Y:S02]  /*e940*/  @!P2 IADD3 R29, -R83, -0x18, RZ ;  /* 0xffffffe8531da810 */ /* 0x000fe40007ffe1ff */
[----:B------:R-:W-:Y:S01]  /*e950*/  ISETP.GE.AND P2, PT, R117, RZ, PT ;  /* 0x000000ff7500720c */ /* 0x000fe20003f46270 */
[C---:B----4-:R-:W-:Y:S01]  /*e960*/  FFMA.FTZ R207, R20.reuse, -UR4, R61 ;  /* 0x8000000414cf7c23 */ /* 0x050fe2000801003d */
[C---:B------:R-:W-:Y:S01]  /*e970*/  IADD3 R28, R83.reuse, -0x50, RZ ;  /* 0xffffffb0531c7810 */ /* 0x040fe20007ffe0ff */
[----:B------:R-:W-:Y:S01]  /*e980*/  FFMA.FTZ R240, R20, -UR4, R240 ;  /* 0x8000000414f07c23 */ /* 0x000fe200080100f0 */
[----:B------:R-:W-:Y:S02]  /*e990*/  MOV R61, R91 ;  /* 0x0000005b003d7202 */ /* 0x000fe40000000f00 */
[----:B------:R-:W-:Y:S01]  /*e9a0*/  ISETP.GE.AND P3, PT, R28, RZ, PT ;  /* 0x000000ff1c00720c */ /* 0x000fe20003f66270 */
[----:B------:R-:W3:Y:S01]  /*e9b0*/  I2F R24, R29 ;  /* 0x0000001d00187306 */ /* 0x000ee20000201400 */
[C---:B------:R-:W-:Y:S01]  /*e9c0*/  IADD3 R91, R83.reuse, -0x8, RZ ;  /* 0xfffffff8535b7810 */ /* 0x040fe20007ffe0ff */
[C---:B-1----:R-:W-:Y:S01]  /*e9d0*/  FFMA.FTZ R20, R26.reuse, -UR4, R5 ;  /* 0x800000041a147c23 */ /* 0x042fe20008010005 */
[C---:B------:R-:W-:Y:S01]  /*e9e0*/  IADD3 R5, R83.reuse, 0x17, RZ ;  /* 0x0000001753057810 */ /* 0x040fe20007ffe0ff */
[C---:B------:R-:W-:Y:S02]  /*e9f0*/  FFMA.FTZ R218, R26.reuse, -UR4, R218 ;  /* 0x800000041ada7c23 */ /* 0x040fe400080100da */
[----:B------:R-:W-:Y:S01]  /*ea00*/  @!P2 IADD3 R117, -R83, 0x1, RZ ;  /* 0x000000015375a810 */ /* 0x000fe20007ffe1ff */
[----:B------:R-:W-:Y:S01]  /*ea10*/  FFMA.FTZ R221, R26, -UR4, R221 ;  /* 0x800000041add7c23 */ /* 0x000fe200080100dd */
[----:B------:R-:W-:Y:S02]  /*ea20*/  ISETP.GE.AND P2, PT, R91, RZ, PT ;  /* 0x000000ff5b00720c */ /* 0x000fe40003f46270 */
[C---:B------:R-:W-:Y:S02]  /*ea30*/  IADD3 R26, R83.reuse, -0x58, RZ ;  /* 0xffffffa8531a7810 */ /* 0x040fe40007ffe0ff */
[----:B------:R-:W1:Y:S01]  /*ea40*/  I2F R117, R117 ;  /* 0x0000007500757306 */ /* 0x000e620000201400 */
[----:B------:R-:W-:Y:S01]  /*ea50*/  @!P3 IADD3 R28, -R83, 0x50, RZ ;  /* 0x00000050531cb810 */ /* 0x000fe20007ffe1ff */
[C---:B--2---:R-:W-:Y:S01]  /*ea60*/  FFMA.FTZ R206, R114.reuse, -UR4, R59 ;  /* 0x8000000472ce7c23 */ /* 0x044fe2000801003b */
[----:B------:R-:W-:Y:S01]  /*ea70*/  ISETP.GE.AND P3, PT, R35, RZ, PT ;  /* 0x000000ff2300720c */ /* 0x000fe20003f66270 */
[----:B------:R-:W-:Y:S05]  /*ea80*/  FFMA.FTZ R114, R114, -UR4, R69 ;  /* 0x8000000472727c23 */ /* 0x000fea0008010045 */
[----:B------:R-:W-:Y:S01]  /*ea90*/  @!P2 IADD3 R91, -R83, 0x8, RZ ;  /* 0x00000008535ba810 */ /* 0x000fe20007ffe1ff */
[----:B------:R-:W2:Y:S01]  /*eaa0*/  I2F R4, R28 ;  /* 0x0000001c00047306 */ /* 0x000ea20000201400 */
[C---:B---3--:R-:W-:Y:S01]  /*eab0*/  FFMA.FTZ R30, R24.reuse, -UR4, R31 ;  /* 0x80000004181e7c23 */ /* 0x048fe2000801001f */
[----:B------:R-:W-:Y:S01]  /*eac0*/  ISETP.GE.AND P2, PT, R5, RZ, PT ;  /* 0x000000ff0500720c */ /* 0x000fe20003f46270 */
[----:B------:R-:W-:Y:S01]  /*ead0*/  FFMA.FTZ R224, R24, -UR4, R224 ;  /* 0x8000000418e07c23 */ /* 0x000fe200080100e0 */
[C---:B------:R-:W-:Y:S02]  /*eae0*/  IADD3 R24, R83.reuse, -0x9, RZ ;  /* 0xfffffff753187810 */ /* 0x040fe40007ffe0ff */
[----:B------:R-:W-:Y:S02]  /*eaf0*/  @!P3 IADD3 R35, -R83, 0x51, RZ ;  /* 0x000000515323b810 */ /* 0x000fe40007ffe1ff */
[----:B------:R-:W-:Y:S02]  /*eb00*/  ISETP.GE.AND P3, PT, R26, RZ, PT ;  /* 0x000000ff1a00720c */ /* 0x000fe40003f66270 */
[----:B------:R-:W3:Y:S01]  /*eb10*/  I2F R91, R91 ;  /* 0x0000005b005b7306 */ /* 0x000ee20000201400 */
[----:B-1----:R-:W-:Y:S04]  /*eb20*/  FFMA.FTZ R29, R117, -UR4, R2 ;  /* 0x80000004751d7c23 */ /* 0x002fe80008010002 */
[----:B------:R-:W-:Y:S01]  /*eb30*/  @!P2 IADD3 R5, -R83, -0x17, RZ ;  /* 0xffffffe95305a810 */ /* 0x000fe20007ffe1ff */
[----:B------:R-:W-:Y:S01]  /*eb40*/  FFMA.FTZ R17, R117, -UR4, R17 ;  /* 0x8000000475117c23 */ /* 0x000fe20008010011 */
[----:B------:R-:W-:Y:S01]  /*eb50*/  ISETP.GE.AND P2, PT, R33, RZ, PT ;  /* 0x000000ff2100720c */ /* 0x000fe20003f46270 */
[----:B------:R-:W-:Y:S02]  /*eb60*/  FFMA.FTZ R217, R117, -UR4, R217 ;  /* 0x8000000475d97c23 */ /* 0x000fe400080100d9 */
[----:B------:R-:W1:Y:S01]  /*eb70*/  I2F R35, R35 ;  /* 0x0000002300237306 */ /* 0x000e620000201400 */
[----:B------:R-:W-:Y:S01]  /*eb80*/  @!P3 IADD3 R26, -R83, 0x58, RZ ;  /* 0x00000058531ab810 */ /* 0x000fe20007ffe1ff */
[----:B------:R-:W-:Y:S01]  /*eb90*/  FFMA.FTZ R117, R117, -UR4, R52 ;  /* 0x8000000475757c23 */ /* 0x000fe20008010034 */
[----:B------:R-:W-:Y:S01]  /*eba0*/  ISETP.GE.AND P3, PT, R24, RZ, PT ;  /* 0x000000ff1800720c */ /* 0x000fe20003f66270 */
[C---:B--2---:R-:W-:Y:S02]  /*ebb0*/  FFMA.FTZ R205, R4.reuse, -UR4, R67 ;  /* 0x8000000404cd7c23 */ /* 0x044fe40008010043 */
[----:B------:R-:W-:Y:S04]  /*ebc0*/  FFMA.FTZ R239, R4, -UR4, R239 ;  /* 0x8000000404ef7c23 */ /* 0x000fe800080100ef */
[----:B------:R-:W2:Y:S01]  /*ebd0*/  I2F R4, R26 ;  /* 0x0000001a00047306 */ /* 0x000ea20000201400 */
[----:B------:R-:W-:Y:S01]  /*ebe0*/  @!P2 IADD3 R33, -R83, 0x59, RZ ;  /* 0x000000595321a810 */ /* 0x000fe20007ffe1ff */
[----:B---3--:R-:W-:Y:S01]  /*ebf0*/  FFMA.FTZ R31, R91, -UR4, R6 ;  /* 0x800000045b1f7c23 */ /* 0x008fe20008010006 */
[----:B------:R-:W-:Y:S01]  /*ec00*/  IADD3 R6, R83, -0x60, RZ ;  /* 0xffffffa053067810 */ /* 0x000fe20007ffe0ff */
[----:B------:R-:W-:Y:S02]  /*ec10*/  FFMA.FTZ R32, R91, -UR4, R18 ;  /* 0x800000045b207c23 */ /* 0x000fe40008010012 */
[----:B------:R-:W-:Y:S01]  /*ec20*/  @!P3 IADD3 R24, -R83, 0x9, RZ ;  /* 0x000000095318b810 */ /* 0x000fe20007ffe1ff */
[----:B------:R-:W-:Y:S01]  /*ec30*/  FFMA.FTZ R216, R91, -UR4, R216 ;  /* 0x800000045bd87c23 */ /* 0x000fe200080100d8 */
[----:B------:R-:W-:Y:S02]  /*ec40*/  IADD3 R18, R83, 0x10, RZ ;  /* 0x0000001053127810 */ /* 0x000fe40007ffe0ff */
[----:B------:R-:W3:Y:S01]  /*ec50*/  I2F R5, R5 ;  /* 0x0000000500057306 */ /* 0x000ee20000201400 */
[----:B------:R-:W-:Y:S01]  /*ec60*/  FFMA.FTZ R91, R91, -UR4, R51 ;  /* 0x800000045b5b7c23 */ /* 0x000fe20008010033 */
[----:B------:R-:W-:Y:S01]  /*ec70*/  ISETP.GE.AND P2, PT, R6, RZ, PT ;  /* 0x000000ff0600720c */ /* 0x000fe20003f46270 */
[----:B-1----:R-:W-:Y:S01]  /*ec80*/  FFMA.FTZ R204, R35, -UR4, R66 ;  /* 0x8000000423cc7c23 */ /* 0x002fe20008010042 */
[----:B------:R-:W-:Y:S01]  /*ec90*/  ISETP.GE.AND P3, PT, R111, RZ, PT ;  /* 0x000000ff6f00720c */ /* 0x000fe20003f66270 */
[----:B------:R-:W-:Y:S05]  /*eca0*/  FFMA.FTZ R238, R35, -UR4, R238 ;  /* 0x8000000423ee7c23 */ /* 0x000fea00080100ee */
[----:B------:R1:W4:Y:S01]  /*ecb0*/  I2F R2, R24 ;  /* 0x0000001800027306 */ /* 0x0003220000201400 */
[C---:B--2---:R-:W-:Y:S04]  /*ecc0*/  FFMA.FTZ R131, R4.reuse, -UR4, R76 ;  /* 0x8000000404837c23 */ /* 0x044fe8000801004c */
[C---:B------:R-:W-:Y:S01]  /*ecd0*/  @!P2 IADD3 R6, -R83.reuse, 0x60, RZ ;  /* 0x000000605306a810 */ /* 0x040fe20007ffe1ff */
[----:B------:R-:W-:Y:S01]  /*ece0*/  FFMA.FTZ R237, R4, -UR4, R237 ;  /* 0x8000000404ed7c23 */ /* 0x000fe200080100ed */
[C---:B------:R-:W-:Y:S02]  /*ecf0*/  IADD3 R4, R83.reuse, -0x11, RZ ;  /* 0xffffffef53047810 */ /* 0x040fe40007ffe0ff */
[----:B------:R-:W-:Y:S01]  /*ed00*/  @!P3 IADD3 R111, -R83, 0x10, RZ ;  /* 0x00000010536fb810 */ /* 0x000fe20007ffe1ff */
[----:B------:R-:W2:Y:S01]  /*ed10*/  I2F R33, R33 ;  /* 0x0000002100217306 */ /* 0x000ea20000201400 */
[----:B------:R-:W-:Y:S02]  /*ed20*/  ISETP.GE.AND P3, PT, R4, RZ, PT ;  /* 0x000000ff0400720c */ /* 0x000fe40003f66270 */
[----:B------:R-:W-:Y:S01]  /*ed30*/  MOV R76, R84 ;  /* 0x00000054004c7202 */ /* 0x000fe20000000f00 */
[C---:B---3--:R-:W-:Y:S01]  /*ed40*/  FFMA.FTZ R222, R5.reuse, -UR4, R222 ;  /* 0x8000000405de7c23 */ /* 0x048fe200080100de */
[----:B------:R-:W-:Y:S05]  /*ed50*/  ISETP.GE.AND P2, PT, R18, RZ, PT ;  /* 0x000000ff1200720c */ /* 0x000fea0003f46270 */
[----:B------:R-:W3:Y:S01]  /*ed60*/  I2F R111, R111 ;  /* 0x0000006f006f7306 */ /* 0x000ee20000201400 */
[----:B-1----:R-:W-:Y:S03]  /*ed70*/  FFMA.FTZ R24, R5, -UR4, R27 ;  /* 0x8000000405187c23 */ /* 0x002fe6000801001b */
[C---:B------:R-:W-:Y:S01]  /*ed80*/  @!P3 IADD3 R4, -R83.reuse, 0x11, RZ ;  /* 0x000000115304b810 */ /* 0x040fe20007ffe1ff */
[C---:B----4-:R-:W-:Y:S03]  /*ed90*/  FFMA.FTZ R89, R2.reuse, -UR4, R50 ;  /* 0x8000000402597c23 */ /* 0x050fe60008010032 */
[C---:B------:R-:W-:Y:S01]  /*eda0*/  @!P2 IADD3 R18, -R83.reuse, -0x10, RZ ;  /* 0xfffffff05312a810 */ /* 0x040fe20007ffe1ff */
[C---:B------:R-:W-:Y:S01]  /*edb0*/  FFMA.FTZ R27, R2.reuse, -UR4, R3 ;  /* 0x80000004021b7c23 */ /* 0x040fe20008010003 */
[----:B------:R-:W1:Y:S01]  /*edc0*/  I2F R5, R6 ;  /* 0x0000000600057306 */ /* 0x000e620000201400 */
[C---:B------:R-:W-:Y:S01]  /*edd0*/  IADD3 R3, R83.reuse, -0x61, RZ ;  /* 0xffffff9f53037810 */ /* 0x040fe20007ffe0ff */
[C---:B------:R-:W-:Y:S01]  /*ede0*/  FFMA.FTZ R28, R2.reuse, -UR4, R15 ;  /* 0x80000004021c7c23 */ /* 0x040fe2000801000f */
[----:B------:R-:W-:Y:S01]  /*edf0*/  IADD3 R15, R83, -0x69, RZ ;  /* 0xffffff97530f7810 */ /* 0x000fe20007ffe0ff */
[----:B--2---:R-:W-:Y:S01]  /*ee00*/  FFMA.FTZ R236, R33, -UR4, R236 ;  /* 0x8000000421ec7c23 */ /* 0x004fe200080100ec */
[----:B------:R-:W-:Y:S01]  /*ee10*/  ISETP.GE.AND P3, PT, R3, RZ, PT ;  /* 0x000000ff0300720c */ /* 0x000fe20003f66270 */
[----:B------:R-:W-:Y:S01]  /*ee20*/  FFMA.FTZ R215, R2, -UR4, R63 ;  /* 0x8000000402d77c23 */ /* 0x000fe2000801003f */
[----:B------:R-:W-:Y:S01]  /*ee30*/  ISETP.GE.AND P2, PT, R107, RZ, PT ;  /* 0x000000ff6b00720c */ /* 0x000fe20003f46270 */
[----:B------:R-:W-:Y:S01]  /*ee40*/  FFMA.FTZ R130, R33, -UR4, R68 ;  /* 0x8000000421827c23 */ /* 0x000fe20008010044 */
[----:B------:R-:W-:Y:S01]  /*ee50*/  MOV R33, R102 ;  /* 0x0000006600217202 */ /* 0x000fe20000000f00 */
[----:B------:R-:W2:Y:S01]  /*ee60*/  I2F R4, R4 ;  /* 0x0000000400047306 */ /* 0x000ea20000201400 */
[C---:B---3--:R-:W-:Y:S02]  /*ee70*/  FFMA.FTZ R52, R111.reuse, -UR4, R23 ;  /* 0x800000046f347c23 */ /* 0x048fe40008010017 */
[----:B------:R-:W-:Y:S05]  /*ee80*/  FFMA.FTZ R214, R111, -UR4, R62 ;  /* 0x800000046fd67c23 */ /* 0x000fea000801003e */
[----:B------:R-:W-:Y:S01]  /*ee90*/  @!P3 IADD3 R3, -R83, 0x61, RZ ;  /* 0x000000615303b810 */ /* 0x000fe20007ffe1ff */
[----:B------:R-:W-:Y:S01]  /*eea0*/  FFMA.FTZ R84, R111, -UR4, R10 ;  /* 0x800000046f547c23 */ /* 0x000fe2000801000a */
[----:B------:R-:W3:Y:S01]  /*eeb0*/  I2F R2, R18 ;  /* 0x0000001200027306 */ /* 0x000ee20000201400 */
[----:B------:R-:W-:Y:S01]  /*eec0*/  IADD3 R10, R83, -0x19, RZ ;  /* 0xffffffe7530a7810 */ /* 0x000fe20007ffe0ff */
[----:B------:R-:W-:Y:S01]  /*eed0*/  FFMA.FTZ R111, R111, -UR4, R56 ;  /* 0x800000046f6f7c23 */ /* 0x000fe20008010038 */
[----:B------:R-:W-:Y:S01]  /*eee0*/  @!P2 IADD3 R107, -R83, 0x18, RZ ;  /* 0x00000018536ba810 */ /* 0x000fe20007ffe1ff */
[----:B-1----:R-:W-:Y:S01]  /*eef0*/  FFMA.FTZ R129, R5, -UR4, R79 ;  /* 0x8000000405817c23 */ /* 0x002fe2000801004f */
[----:B------:R-:W-:Y:S01]  /*ef00*/  IADD3 R6, R83, -0x68, RZ ;  /* 0xffffff9853067810 */ /* 0x000fe20007ffe0ff */
[----:B------:R-:W-:Y:S01]  /*ef10*/  FFMA.FTZ R234, R5, -UR4, R234 ;  /* 0x8000000405ea7c23 */ /* 0x000fe200080100ea */
[----:B------:R-:W-:Y:S02]  /*ef20*/  MOV R79, R86 ;  /* 0x00000056004f7202 */ /* 0x000fe40000000f00 */
[----:B------:R-:W-:Y:S01]  /*ef30*/  ISETP.GE.AND P3, PT, R6, RZ, PT ;  /* 0x000000ff0600720c */ /* 0x000fe20003f66270 */
[----:B------:R-:W1:Y:S01]  /*ef40*/  I2F R3, R3 ;  /* 0x0000000300037306 */ /* 0x000e620000201400 */
[----:B------:R-:W-:Y:S02]  /*ef50*/  ISETP.GE.AND P2, PT, R10, RZ, PT ;  /* 0x000000ff0a00720c */ /* 0x000fe40003f46270 */
[C---:B------:R-:W-:Y:S01]  /*ef60*/  IADD3 R5, R83.reuse, 0x48, RZ ;  /* 0x0000004853057810 */ /* 0x040fe20007ffe0ff */
[C---:B--2---:R-:W-:Y:S01]  /*ef70*/  FFMA.FTZ R109, R4.reuse, -UR4, R55 ;  /* 0x80000004046d7c23 */ /* 0x044fe20008010037 */
[----:B------:R-:W-:Y:S01]  /*ef80*/  MOV R56, R88 ;  /* 0x0000005800387202 */ /* 0x000fe20000000f00 */
[C---:B------:R-:W-:Y:S01]  /*ef90*/  FFMA.FTZ R86, R4.reuse, -UR4, R7 ;  /* 0x8000000404567c23 */ /* 0x040fe20008010007 */
[C---:B------:R-:W-:Y:S01]  /*efa0*/  IADD3 R7, R83.reuse, -0x20, RZ ;  /* 0xffffffe053077810 */ /* 0x040fe20007ffe0ff */
[C---:B------:R-:W-:Y:S02]  /*efb0*/  FFMA.FTZ R21, R4.reuse, -UR4, R21 ;  /* 0x8000000404157c23 */ /* 0x040fe40008010015 */
[----:B------:R-:W2:Y:S01]  /*efc0*/  I2F R107, R107 ;  /* 0x0000006b006b7306 */ /* 0x000ea20000201400 */
[----:B------:R-:W-:Y:S01]  /*efd0*/  FFMA.FTZ R213, R4, -UR4, R58 ;  /* 0x8000000404d57c23 */ /* 0x000fe2000801003a */
[C---:B------:R-:W-:Y:S02]  /*efe0*/  @!P3 IADD3 R6, -R83.reuse, 0x68, RZ ;  /* 0x000000685306b810 */ /* 0x040fe40007ffe1ff */
[----:B------:R-:W-:Y:S01]  /*eff0*/  @!P2 IADD3 R10, -R83, 0x19, RZ ;  /* 0x00000019530aa810 */ /* 0x000fe20007ffe1ff */
[C---:B---3--:R-:W-:Y:S01]  /*f000*/  FFMA.FTZ R220, R2.reuse, -UR4, R220 ;  /* 0x8000000402dc7c23 */ /* 0x048fe200080100dc */
[----:B------:R-:W-:Y:S01]  /*f010*/  ISETP.GE.AND P3, PT, R15, RZ, PT ;  /* 0x000000ff0f00720c */ /* 0x000fe20003f66270 */
[----:B------:R-:W-:Y:S01]  /*f020*/  FFMA.FTZ R227, R2, -UR4, R227 ;  /* 0x8000000402e37c23 */ /* 0x000fe200080100e3 */
[----:B------:R-:W-:Y:S02]  /*f030*/  ISETP.GE.AND P2, PT, R5, RZ, PT ;  /* 0x000000ff0500720c */ /* 0x000fe40003f46270 */
[----:B------:R3:W4:Y:S01]  /*f040*/  I2F R4, R6 ;  /* 0x0000000600047306 */ /* 0x0007220000201400 */
[C---:B-1----:R-:W-:Y:S02]  /*f050*/  FFMA.FTZ R232, R3.reuse, -UR4, R232 ;  /* 0x8000000403e87c23 */ /* 0x042fe400080100e8 */
[----:B------:R-:W-:Y:S06]  /*f060*/  FFMA.FTZ R128, R3, -UR4, R70 ;  /* 0x8000000403807c23 */ /* 0x000fec0008010046 */
[C---:B------:R-:W-:Y:S01]  /*f070*/  @!P3 IADD3 R15, -R83.reuse, 0x69, RZ ;  /* 0x00000069530fb810 */ /* 0x040fe20007ffe1ff */
[----:B------:R-:W1:Y:S01]  /*f080*/  I2F R2, R10 ;  /* 0x0000000a00027306 */ /* 0x000e620000201400 */
[----:B------:R-:W-:Y:S02]  /*f090*/  @!P2 IADD3 R5, -R83, -0x48, RZ ;  /* 0xffffffb85305a810 */ /* 0x000fe40007ffe1ff */
[----:B------:R-:W-:Y:S01]  /*f0a0*/  ISETP.GE.AND P2, PT, R7, RZ, PT ;  /* 0x000000ff0700720c */ /* 0x000fe20003f46270 */
[----:B--2---:R-:W-:Y:S01]  /*f0b0*/  FFMA.FTZ R115, R107, -UR4, R11 ;  /* 0x800000046b737c23 */ /* 0x004fe2000801000b */
[----:B------:R-:W-:Y:S01]  /*f0c0*/  IADD3 R11, R83, -0x70, RZ ;  /* 0xffffff90530b7810 */ /* 0x000fe20007ffe0ff */
[C---:B------:R-:W-:Y:S01]  /*f0d0*/  FFMA.FTZ R212, R107.reuse, -UR4, R77 ;  /* 0x800000046bd47c23 */ /* 0x040fe2000801004d */
[----:B------:R-:W-:Y:S01]  /*f0e0*/  MOV R77, R101 ;  /* 0x00000065004d7202 */ /* 0x000fe20000000f00 */
[C---:B------:R-:W-:Y:S02]  /*f0f0*/  FFMA.FTZ R18, R107.reuse, -UR4, R22 ;  /* 0x800000046b127c23 */ /* 0x040fe40008010016 */
[----:B------:R-:W2:Y:S01]  /*f100*/  I2F R3, R15 ;  /* 0x0000000f00037306 */ /* 0x000ea20000201400 */
[----:B------:R-:W-:Y:S01]  /*f110*/  FFMA.FTZ R107, R107, -UR4, R54 ;  /* 0x800000046b6b7c23 */ /* 0x000fe20008010036 */
[C---:B---3--:R-:W-:Y:S01]  /*f120*/  IADD3 R6, R83.reuse, 0xf, RZ ;  /* 0x0000000f53067810 */ /* 0x048fe20007ffe0ff */
[C---:B----4-:R-:W-:Y:S03]  /*f130*/  FFMA.FTZ R127, R4.reuse, -UR4, R81 ;  /* 0x80000004047f7c23 */ /* 0x050fe60008010051 */
[C---:B------:R-:W-:Y:S01]  /*f140*/  @!P2 IADD3 R7, -R83.reuse, 0x20, RZ ;  /* 0x000000205307a810 */ /* 0x040fe20007ffe1ff */
[----:B------:R-:W-:Y:S01]  /*f150*/  FFMA.FTZ R230, R4, -UR4, R230 ;  /* 0x8000000404e67c23 */ /* 0x000fe200080100e6 */
[----:B------:R-:W-:Y:S02]  /*f160*/  ISETP.GE.AND P3, PT, R6, RZ, PT ;  /* 0x000000ff0600720c */ /* 0x000fe40003f66270 */
[----:B------:R-:W3:Y:S01]  /*f170*/  I2F R5, R5 ;  /* 0x0000000500057306 */ /* 0x000ee20000201400 */
[C---:B------:R-:W-:Y:S01]  /*f180*/  IADD3 R4, R83.reuse, -0x21, RZ ;  /* 0xffffffdf53047810 */ /* 0x040fe20007ffe0ff */
[----:B-1----:R-:W-:Y:S03]  /*f190*/  FFMA.FTZ R81, R2, -UR4, R19 ;  /* 0x8000000402517c23 */ /* 0x002fe60008010013 */
[----:B------:R-:W-:Y:S01]  /*f1a0*/  ISETP.GE.AND P4, PT, R4, RZ, PT ;  /* 0x000000ff0400720c */ /* 0x000fe20003f86270 */
[C---:B------:R-:W-:Y:S02]  /*f1b0*/  FFMA.FTZ R112, R2.reuse, -UR4, R9 ;  /* 0x8000000402707c23 */ /* 0x040fe40008010009 */
[C---:B------:R-:W-:Y:S02]  /*f1c0*/  FFMA.FTZ R211, R2.reuse, -UR4, R211 ;  /* 0x8000000402d37c23 */ /* 0x040fe400080100d3 */
[----:B------:R-:W1:Y:S01]  /*f1d0*/  I2F R7, R7 ;  /* 0x0000000700077306 */ /* 0x000e620000201400 */
[----:B------:R-:W-:Y:S01]  /*f1e0*/  @!P3 IADD3 R6, -R83, -0xf, RZ ;  /* 0xfffffff15306b810 */ /* 0x000fe20007ffe1ff */
[----:B------:R-:W-:Y:S01]  /*f1f0*/  FFMA.FTZ R105, R2, -UR4, R53 ;  /* 0x8000000402697c23 */ /* 0x000fe20008010035 */
[----:B------:R-:W-:Y:S01]  /*f200*/  ISETP.GE.AND P3, PT, R11, RZ, PT ;  /* 0x000000ff0b00720c */ /* 0x000fe20003f66270 */
[----:B--2---:R-:W-:Y:S01]  /*f210*/  FFMA.FTZ R228, R3, -UR4, R228 ;  /* 0x8000000403e47c23 */ /* 0x004fe200080100e4 */
[----:B------:R-:W-:Y:S01]  /*f220*/  IADD3 R2, R83, -0x28, RZ ;  /* 0xffffffd853027810 */ /* 0x000fe20007ffe0ff */
[----:B------:R-:W-:Y:S01]  /*f230*/  FFMA.FTZ R126, R3, -UR4, R78 ;  /* 0x80000004037e7c23 */ /* 0x000fe2000801004e */
[C---:B------:R-:W-:Y:S02]  /*f240*/  IADD3 R3, R83.reuse, -0x71, RZ ;  /* 0xffffff8f53037810 */ /* 0x040fe40007ffe0ff */
[----:B------:R-:W-:Y:S01]  /*f250*/  @!P4 IADD3 R4, -R83, 0x21, RZ ;  /* 0x000000215304c810 */ /* 0x000fe20007ffe1ff */
[----:B------:R-:W2:Y:S01]  /*f260*/  I2F R6, R6 ;  /* 0x0000000600067306 */ /* 0x000ea20000201400 */
[----:B------:R-:W-:Y:S02]  /*f270*/  ISETP.GE.AND P2, PT, R3, RZ, PT ;  /* 0x000000ff0300720c */ /* 0x000fe40003f46270 */
[----:B------:R-:W-:Y:S01]  /*f280*/  MOV R53, R18 ;  /* 0x0000001200357202 */ /* 0x000fe20000000f00 */
[----:B---3--:R-:W-:Y:S01]  /*f290*/  FFMA.FTZ R10, R5, -UR4, R0 ;  /* 0x80000004050a7c23 */ /* 0x008fe20008010000 */
[C---:B------:R-:W-:Y:S02]  /*f2a0*/  IADD3 R5, R83.reuse, -0x78, RZ ;  /* 0xffffff8853057810 */ /* 0x040fe40007ffe0ff */
[C---:B------:R-:W-:Y:S02]  /*f2b0*/  @!P3 IADD3 R11, -R83.reuse, 0x70, RZ ;  /* 0x00000070530bb810 */ /* 0x040fe40007ffe1ff */
[----:B------:R-:W-:Y:S01]  /*f2c0*/  ISETP.GE.AND P3, PT, R2, RZ, PT ;  /* 0x000000ff0200720c */ /* 0x000fe20003f66270 */
[----:B------:R-:W3:Y:S01]  /*f2d0*/  I2F R4, R4 ;  /* 0x0000000400047306 */ /* 0x000ee20000201400 */
[C---:B------:R-:W-:Y:S03]  /*f2e0*/  IADD3 R0, R83.reuse, -0x31, RZ ;  /* 0xffffffcf53007810 */ /* 0x040fe60007ffe0ff */
[----:B------:R-:W-:Y:S01]  /*f2f0*/  @!P2 IADD3 R3, -R83, 0x71, RZ ;  /* 0x000000715303a810 */ /* 0x000fe20007ffe1ff */
[C---:B-1----:R-:W-:Y:S01]  /*f300*/  FFMA.FTZ R18, R7.reuse, -UR4, R14 ;  /* 0x8000000407127c23 */ /* 0x042fe2000801000e */
[----:B------:R-:W-:Y:S01]  /*f310*/  ISETP.GE.AND P5, PT, R0, RZ, PT ;  /* 0x000000ff0000720c */ /* 0x000fe20003fa6270 */
[C---:B------:R-:W-:Y:S02]  /*f320*/  FFMA.FTZ R44, R7.reuse, -UR4, R44 ;  /* 0x80000004072c7c23 */ /* 0x040fe4000801002c */
[C---:B------:R-:W-:Y:S01]  /*f330*/  FFMA.FTZ R210, R7.reuse, -UR4, R210 ;  /* 0x8000000407d27c23 */ /* 0x040fe200080100d2 */
[----:B------:R-:W1:Y:S01]  /*f340*/  I2F R3, R3 ;  /* 0x0000000300037306 */ /* 0x000e620000201400 */
[----:B------:R-:W-:Y:S01]  /*f350*/  FFMA.FTZ R99, R7, -UR4, R99 ;  /* 0x8000000407637c23 */ /* 0x000fe20008010063 */
[----:B------:R-:W-:Y:S01]  /*f360*/  @!P3 IADD3 R2, -R83, 0x28, RZ ;  /* 0x000000285302b810 */ /* 0x000fe20007ffe1ff */
[C---:B--2---:R-:W-:Y:S01]  /*f370*/  FFMA.FTZ R118, R6.reuse, -UR4, R49 ;  /* 0x8000000406767c23 */ /* 0x044fe20008010031 */
[----:B------:R-:W-:Y:S01]  /*f380*/  ISETP.GE.AND P3, PT, R5, RZ, PT ;  /* 0x000000ff0500720c */ /* 0x000fe20003f66270 */
[----:B------:R-:W-:Y:S01]  /*f390*/  FFMA.FTZ R225, R6, -UR4, R225 ;  /* 0x8000000406e17c23 */ /* 0x000fe200080100e1 */
[C---:B------:R-:W-:Y:S03]  /*f3a0*/  IADD3 R6, R83.reuse, -0x29, RZ ;  /* 0xffffffd753067810 */ /* 0x040fe60007ffe0ff */
[C---:B------:R-:W-:Y:S01]  /*f3b0*/  @!P5 IADD3 R0, -R83.reuse, 0x31, RZ ;  /* 0x000000315300d810 */ /* 0x040fe20007ffe1ff */
[----:B------:R-:W2:Y:S01]  /*f3c0*/  I2F R2, R2 ;  /* 0x0000000200027306 */ /* 0x000ea20000201400 */
[----:B------:R-:W-:Y:S01]  /*f3d0*/  ISETP.GE.AND P2, PT, R6, RZ, PT ;  /* 0x000000ff0600720c */ /* 0x000fe20003f46270 */
[C---:B---3--:R-:W-:Y:S02]  /*f3e0*/  FFMA.FTZ R15, R4.reuse, -UR4, R13 ;  /* 0x80000004040f7c23 */ /* 0x048fe4000801000d */
[C---:B------:R-:W-:Y:S03]  /*f3f0*/  FFMA.FTZ R110, R4.reuse, -UR4, R43 ;  /* 0x80000004046e7c23 */ /* 0x040fe6000801002b */
[C---:B------:R-:W-:Y:S01]  /*f400*/  @!P3 IADD3 R5, -R83.reuse, 0x78, RZ ;  /* 0x000000785305b810 */ /* 0x040fe20007ffe1ff */
[C---:B------:R-:W-:Y:S02]  /*f410*/  FFMA.FTZ R75, R4.reuse, -UR4, R75 ;  /* 0x80000004044b7c23 */ /* 0x040fe4000801004b */
[----:B------:R-:W3:Y:S01]  /*f420*/  I2F R9, R11 ;  /* 0x0000000b00097306 */ /* 0x000ee20000201400 */
[----:B------:R-:W-:Y:S01]  /*f430*/  FFMA.FTZ R98, R4, -UR4, R98 ;  /* 0x8000000404627c23 */ /* 0x000fe20008010062 */
[----:B------:R-:W-:Y:S01]  /*f440*/  IADD3 R4, R83, -0x38, RZ ;  /* 0xffffffc853047810 */ /* 0x000fe20007ffe0ff */
[----:B-1----:R-:W-:Y:S01]  /*f450*/  FFMA.FTZ R124, R3, -UR4, R80 ;  /* 0x80000004037c7c23 */ /* 0x002fe20008010050 */
[----:B------:R-:W-:Y:S01]  /*f460*/  @!P2 IADD3 R6, -R83, 0x29, RZ ;  /* 0x000000295306a810 */ /* 0x000fe20007ffe1ff */
[----:B------:R-:W-:Y:S01]  /*f470*/  FFMA.FTZ R116, R3, -UR4, R116 ;  /* 0x8000000403747c23 */ /* 0x000fe20008010074 */
[----:B------:R-:W-:Y:S02]  /*f480*/  IADD3 R3, R83, -0x30, RZ ;  /* 0xffffffd053037810 */ /* 0x000fe40007ffe0ff */
[----:B------:R-:W-:Y:S02]  /*f490*/  MOV R80, R24 ;  /* 0x0000001800507202 */ /* 0x000fe40000000f00 */
[----:B------:R-:W1:Y:S01]  /*f4a0*/  I2F R7, R6 ;  /* 0x0000000600077306 */ /* 0x000e620000201400 */
[----:B------:R-:W-:Y:S02]  /*f4b0*/  ISETP.GE.AND P6, PT, R3, RZ, PT ;  /* 0x000000ff0300720c */ /* 0x000fe40003fc6270 */
[----:B------:R-:W-:Y:S01]  /*f4c0*/  ISETP.GE.AND P4, PT, R4, RZ, PT ;  /* 0x000000ff0400720c */ /* 0x000fe20003f86270 */
[C---:B--2---:R-:W-:Y:S01]  /*f4d0*/  FFMA.FTZ R26, R2.reuse, -UR4, R41 ;  /* 0x80000004021a7c23 */ /* 0x044fe20008010029 */
[----:B------:R-:W-:Y:S01]  /*f4e0*/  MOV R41, R30 ;  /* 0x0000001e00297202 */ /* 0x000fe20000000f00 */
[C---:B------:R-:W-:Y:S01]  /*f4f0*/  FFMA.FTZ R74, R2.reuse, -UR4, R74 ;  /* 0x80000004024a7c23 */ /* 0x040fe2000801004a */
[----:B------:R-:W2:Y:S01]  /*f500*/  LDL.LU R30, [R1+0x78] ;  /* 0x00007800011e7983 */ /* 0x000ea20000300800 */
[C---:B------:R-:W-:Y:S02]  /*f510*/  FFMA.FTZ R45, R2.reuse, -UR4, R45 ;  /* 0x80000004022d7c23 */ /* 0x040fe4000801002d */
[----:B------:R-:W4:Y:S01]  /*f520*/  I2F R14, R5 ;  /* 0x00000005000e7306 */ /* 0x000f220000201400 */
[----:B------:R-:W-:Y:S01]  /*f530*/  FFMA.FTZ R97, R2, -UR4, R97 ;  /* 0x8000000402617c23 */ /* 0x000fe20008010061 */
[C---:B------:R-:W-:Y:S02]  /*f540*/  IADD3 R2, R83.reuse, -0x39, RZ ;  /* 0xffffffc753027810 */ /* 0x040fe40007ffe0ff */
[----:B------:R-:W-:Y:S01]  /*f550*/  @!P6 IADD3 R3, -R83, 0x30, RZ ;  /* 0x000000305303e810 */ /* 0x000fe20007ffe1ff */
[----:B---3--:R-:W-:Y:S01]  /*f560*/  FFMA.FTZ R226, R9, -UR4, R226 ;  /* 0x8000000409e27c23 */ /* 0x008fe200080100e2 */
[----:B------:R-:W-:Y:S01]  /*f570*/  @!P4 IADD3 R4, -R83, 0x38, RZ ;  /* 0x000000385304c810 */ /* 0x000fe20007ffe1ff */
[----:B------:R-:W-:Y:S01]  /*f580*/  FFMA.FTZ R125, R9, -UR4, R82 ;  /* 0x80000004097d7c23 */ /* 0x000fe20008010052 */
[----:B------:R-:W-:Y:S02]  /*f590*/  IADD3 R9, R83, -0x79, RZ ;  /* 0xffffff8753097810 */ /* 0x000fe40007ffe0ff */
[----:B------:R-:W3:Y:S01]  /*f5a0*/  I2F R3, R3 ;  /* 0x0000000300037306 */ /* 0x000ee20000201400 */
[----:B------:R-:W-:Y:S02]  /*f5b0*/  ISETP.GE.AND P3, PT, R2, RZ, PT ;  /* 0x000000ff0200720c */ /* 0x000fe40003f66270 */
[----:B------:R-:W-:Y:S01]  /*f5c0*/  ISETP.GE.AND P2, PT, R9, RZ, PT ;  /* 0x000000ff0900720c */ /* 0x000fe20003f46270 */
[----:B-1----:R-:W-:Y:S01]  /*f5d0*/  FFMA.FTZ R82, R7, -UR4, R42 ;  /* 0x8000000407527c23 */ /* 0x002fe2000801002a */
[----:B------:R-:W-:Y:S01]  /*f5e0*/  FMNMX.FTZ R6, R39, R201, !PT ;  /* 0x000000c927067209 */ /* 0x000fe20007810000 */
[C---:B------:R-:W-:Y:S02]  /*f5f0*/  FFMA.FTZ R73, R7.reuse, -UR4, R73 ;  /* 0x8000000407497c23 */ /* 0x040fe40008010049 */
[----:B------:R-:W-:Y:S01]  /*f600*/  FFMA.FTZ R40, R7, -UR4, R40 ;  /* 0x8000000407287c23 */ /* 0x000fe20008010028 */
[----:B------:R-:W-:Y:S01]  /*f610*/  FMNMX.FTZ R6, R29, R6, !PT ;  /* 0x000000061d067209 */ /* 0x000fe20007810000 */
[----:B------:R-:W1:Y:S01]  /*f620*/  I2F R0, R0 ;  /* 0x0000000000007306 */ /* 0x000e620000201400 */
[----:B------:R-:W-:Y:S02]  /*f630*/  FFMA.FTZ R96, R7, -UR4, R96 ;  /* 0x8000000407607c23 */ /* 0x000fe40008010060 */
[----:B------:R-:W-:Y:S01]  /*f640*/  FMNMX.FTZ R6, R31, R6, !PT ;  /* 0x000000061f067209 */ /* 0x000fe20007810000 */
[----:B----4-:R-:W-:Y:S01]  /*f650*/  FFMA.FTZ R123, R14, -UR4, R123 ;  /* 0x800000040e7b7c23 */ /* 0x010fe2000801007b */
[----:B------:R-:W-:Y:S02]  /*f660*/  FMNMX.FTZ R5, R25, R196, !PT ;  /* 0x000000c419057209 */ /* 0x000fe40007810000 */
[----:B------:R-:W-:Y:S02]  /*f670*/  FMNMX.FTZ R6, R27, R6, !PT ;  /* 0x000000061b067209 */ /* 0x000fe40007810000 */
[----:B------:R-:W-:Y:S01]  /*f680*/  FMNMX.FTZ R5, R20, R5, !PT ;  /* 0x0000000514057209 */ /* 0x000fe20007810000 */
[----:B------:R-:W4:Y:S01]  /*f690*/  I2F R4, R4 ;  /* 0x0000000400047306 */ /* 0x000f220000201400 */
[----:B------:R-:W-:Y:S02]  /*f6a0*/  FMNMX.FTZ R6, R84, R6, !PT ;  /* 0x0000000654067209 */ /* 0x000fe40007810000 */
[----:B------:R-:W-:Y:S01]  /*f6b0*/  FMNMX.FTZ R14, R16, R5, !PT ;  /* 0x00000005100e7209 */ /* 0x000fe20007810000 */
[C---:B---3--:R-:W-:Y:S01]  /*f6c0*/  FFMA.FTZ R92, R3.reuse, -UR4, R92 ;  /* 0x80000004035c7c23 */ /* 0x048fe2000801005c */
[----:B------:R-:W-:Y:S01]  /*f6d0*/  FMNMX.FTZ R6, R86, R6, !PT ;  /* 0x0000000656067209 */ /* 0x000fe20007810000 */
[----:B------:R-:W-:Y:S01]  /*f6e0*/  FFMA.FTZ R72, R3, -UR4, R72 ;  /* 0x8000000403487c23 */ /* 0x000fe20008010048 */
[----:B------:R-:W-:Y:S01]  /*f6f0*/  FMNMX.FTZ R7, R17, R14, !PT ;  /* 0x0000000e11077209 */ /* 0x000fe20007810000 */
[----:B------:R-:W-:Y:S01]  /*f700*/  FFMA.FTZ R235, R3, -UR4, R235 ;  /* 0x8000000403eb7c23 */ /* 0x000fe200080100eb */
[----:B------:R-:W-:Y:S01]  /*f710*/  @!P3 IADD3 R2, -R83, 0x39, RZ ;  /* 0x000000395302b810 */ /* 0x000fe20007ffe1ff */
[----:B------:R-:W-:Y:S01]  /*f720*/  FFMA.FTZ R49, R3, -UR4, R46 ;  /* 0x8000000403317c23 */ /* 0x000fe2000801002e */
[----:B------:R-:W-:Y:S02]  /*f730*/  FMNMX.FTZ R3, R10, R199, !PT ;  /* 0x000000c70a037209 */ /* 0x000fe40007810000 */
[----:B------:R-:W-:Y:S01]  /*f740*/  FMNMX.FTZ R7, R32, R7, !PT ;  /* 0x0000000720077209 */ /* 0x000fe20007810000 */
[----:B-1----:R-:W-:Y:S01]  /*f750*/  FFMA.FTZ R94, R0, -UR4, R94 ;  /* 0x80000004005e7c23 */ /* 0x002fe2000801005e */
[----:B------:R-:W1:Y:S01]  /*f760*/  I2F R2, R2 ;  /* 0x0000000200027306 */ /* 0x000e620000201400 */
[----:B------:R-:W-:Y:S01]  /*f770*/  FMNMX.FTZ R3, R60, R3, !PT ;  /* 0x000000033c037209 */ /* 0x000fe20007810000 */
[C---:B------:R-:W-:Y:S01]  /*f780*/  FFMA.FTZ R233, R0.reuse, -UR4, R233 ;  /* 0x8000000400e97c23 */ /* 0x040fe200080100e9 */
[----:B------:R-:W-:Y:S01]  /*f790*/  @!P2 IADD3 R9, -R83, 0x79, RZ ;  /* 0x000000795309a810 */ /* 0x000fe20007ffe1ff */
[----:B------:R-:W-:Y:S01]  /*f7a0*/  FFMA.FTZ R78, R0, -UR4, R47 ;  /* 0x80000004004e7c23 */ /* 0x000fe2000801002f */
[----:B------:R-:W-:Y:S01]  /*f7b0*/  FMNMX.FTZ R3, R38, R3, !PT ;  /* 0x0000000326037209 */ /* 0x000fe20007810000 */
[----:B------:R-:W-:Y:S01]  /*f7c0*/  FFMA.FTZ R71, R0, -UR4, R71 ;  /* 0x8000000400477c23 */ /* 0x000fe20008010047 */
[----:B------:R-:W-:Y:S02]  /*f7d0*/  MOV R83, R18 ;  /* 0x0000001200537202 */ /* 0x000fe40000000f00 */
[----:B------:R-:W-:Y:S01]  /*f7e0*/  FMNMX.FTZ R18, R36, R3, !PT ;  /* 0x0000000324127209 */ /* 0x000fe20007810000 */
[----:B------:R-:W3:Y:S01]  /*f7f0*/  I2F R9, R9 ;  /* 0x0000000900097306 */ /* 0x000ee20000201400 */
[----:B------:R-:W-:Y:S01]  /*f800*/  FMNMX.FTZ R7, R28, R7, !PT ;  /* 0x000000071c077209 */ /* 0x000fe20007810000 */
[C---:B----4-:R-:W-:Y:S01]  /*f810*/  FFMA.FTZ R231, R4.reuse, -UR4, R231 ;  /* 0x8000000404e77c23 */ /* 0x050fe200080100e7 */
[----:B------:R-:W-:Y:S01]  /*f820*/  FMNMX.FTZ R3, R115, R6, !PT ;  /* 0x0000000673037209 */ /* 0x000fe20007810000 */
[----:B------:R-:W-:Y:S01]  /*f830*/  FFMA.FTZ R48, R4, -UR4, R48 ;  /* 0x8000000404307c23 */ /* 0x000fe20008010030 */
[----:B------:R-:W-:Y:S01]  /*f840*/  FMNMX.FTZ R6, R8, R197, !PT ;  /* 0x000000c508067209 */ /* 0x000fe20007810000 */
[----:B------:R-:W-:Y:S01]  /*f850*/  FFMA.FTZ R93, R4, -UR4, R93 ;  /* 0x80000004045d7c23 */ /* 0x000fe2000801005d */
[----:B------:R-:W-:Y:S02]  /*f860*/  FMNMX.FTZ R18, R113, R18, !PT ;  /* 0x0000001271127209 */ /* 0x000fe40007810000 */
[----:B------:R-:W-:Y:S02]  /*f870*/  FMNMX.FTZ R7, R52, R7, !PT ;  /* 0x0000000734077209 */ /* 0x000fe40007810000 */
[----:B------:R-:W-:Y:S02]  /*f880*/  FMNMX.FTZ R6, R37, R6, !PT ;  /* 0x0000000625067209 */ /* 0x000fe40007810000 */
[----:B------:R-:W-:Y:S01]  /*f890*/  FMNMX.FTZ R14, R112, R3, !PT ;  /* 0x00000003700e7209 */ /* 0x000fe20007810000 */
[C---:B-1----:R-:W-:Y:S01]  /*f8a0*/  FFMA.FTZ R229, R2.reuse, -UR4, R229 ;  /* 0x8000000402e57c23 */ /* 0x042fe200080100e5 */
[----:B------:R-:W-:Y:S01]  /*f8b0*/  FMNMX.FTZ R3, R65, R18, !PT ;  /* 0x0000001241037209 */ /* 0x000fe20007810000 */
[C---:B------:R-:W-:Y:S01]  /*f8c0*/  FFMA.FTZ R243, R2.reuse, -UR4, R243 ;  /* 0x8000000402f37c23 */ /* 0x040fe200080100f3 */
[----:B------:R-:W-:Y:S01]  /*f8d0*/  FMNMX.FTZ R7, R21, R7, !PT ;  /* 0x0000000715077209 */ /* 0x000fe20007810000 */
[----:B------:R-:W-:Y:S01]  /*f8e0*/  FFMA.FTZ R95, R2, -UR4, R95 ;  /* 0x80000004025f7c23 */ /* 0x000fe2000801005f */
[----:B------:R-:W-:Y:S02]  /*f8f0*/  FMNMX.FTZ R5, R57, R6, !PT ;  /* 0x0000000639057209 */ /* 0x000fe40007810000 */
[----:B------:R-:W-:Y:S02]  /*f900*/  FMNMX.FTZ R14, R83, R14, !PT ;  /* 0x0000000e530e7209 */ /* 0x000fe40007810000 */
[----:B------:R-:W-:Y:S01]  /*f910*/  FMNMX.FTZ R7, R53, R7, !PT ;  /* 0x0000000735077209 */ /* 0x000fe20007810000 */
[----:B---3--:R-:W-:Y:S01]  /*f920*/  FFMA.FTZ R90, R9, -UR4, R90 ;  /* 0x80000004095a7c23 */ /* 0x008fe2000801005a */
        /* <DEDUP_REMOVED lines=99> */
[----:B------:R-:W3:Y:S01]  /*ff60*/  SHFL.BFLY PT, R6, R5, 0x2, 0x1f ;  /* 0x0c401f0005067f89 */ /* 0x000ee200000e0000 */
[----:B------:R-:W-:Y:S04]  /*ff70*/  FMNMX.FTZ R2, R94, R9, !PT ;  /* 0x000000095e027209 */ /* 0x000fe80007810000 */
[----:B------:R-:W-:Y:S03]  /*ff80*/  FMNMX.FTZ R2, R93, R2, !PT ;  /* 0x000000025d027209 */ /* 0x000fe60007810000 */
[----:B------:R-:W4:Y:S01]  /*ff90*/  SHFL.BFLY PT, R0, R3, 0x2, 0x1f ;  /* 0x0c401f0003007f89 */ /* 0x000f2200000e0000 */
[----:B------:R-:W-:Y:S07]  /*ffa0*/  FMNMX.FTZ R11, R95, R2, !PT ;  /* 0x000000025f0b7209 */ /* 0x000fee0007810000 */
[----:B------:R-:W5:Y:S01]  /*ffb0*/  SHFL.BFLY PT, R2, R11, 0x2, 0x1f ;  /* 0x0c401f000b027f89 */ /* 0x000f6200000e0000 */
[----:B-1----:R-:W-:Y:S02]  /*ffc0*/  FMNMX.FTZ R7, R7, R4, !PT ;  /* 0x0000000407077209 */ /* 0x002fe40007810000 */
[----:B---3--:R-:W-:Y:S05]  /*ffd0*/  FMNMX.FTZ R6, R5, R6, !PT ;  /* 0x0000000605067209 */ /* 0x008fea0007810000 */
[----:B------:R-:W1:Y:S01]  /*ffe0*/  SHFL.BFLY PT, R14, R7, 0x1, 0x1f ;  /* 0x0c201f00070e7f89 */ /* 0x000e6200000e0000 */
[----:B----4-:R-:W-:Y:S07]  /*fff0*/  FMNMX.FTZ R5, R3, R0, !PT ;  /* 0x0000000003057209 */ /* 0x010fee0007810000 */
[----:B------:R-:W3:Y:S01]  /*10000*/  SHFL.BFLY PT, R13, R6, 0x1, 0x1f ;  /* 0x0c201f00060d7f89 */ /* 0x000ee200000e0000 */
[----:B-----5:R-:W-:Y:S07]  /*10010*/  FMNMX.FTZ R9, R11, R2, !PT ;  /* 0x000000020b097209 */ /* 0x020fee0007810000 */
[----:B------:R-:W4:Y:S08]  /*10020*/  SHFL.BFLY PT, R0, R5, 0x1, 0x1f ;  /* 0x0c201f0005007f89 */ /* 0x000f3000000e0000 */
[----:B------:R-:W5:Y:S01]  /*10030*/  SHFL.BFLY PT, R4, R9, 0x1, 0x1f ;  /* 0x0c201f0009047f89 */ /* 0x000f6200000e0000 */
[----:B-1----:R-:W-:Y:S02]  /*10040*/  FMNMX.FTZ R3, R7, R14, !PT ;  /* 0x0000000e07037209 */ /* 0x002fe40007810000 */
[----:B---3--:R-:W-:Y:S02]  /*10050*/  FMNMX.FTZ R68, R6, R13, !PT ;  /* 0x0000000d06447209 */ /* 0x008fe40007810000 */
[----:B------:R-:W-:Y:S02]  /*10060*/  MOV R13, R100 ;  /* 0x00000064000d7202 */ /* 0x000fe40000000f00 */
[C---:B------:R-:W-:Y:S01]  /*10070*/  FSETP.NEU.FTZ.AND P2, PT, R68.reuse, -INF , PT ;  /* 0xff8000004400780b */ /* 0x040fe20003f5d000 */
[----:B------:R-:W-:Y:S01]  /*10080*/  FADD.FTZ R2, -R68, R201 ;  /* 0x000000c944027221 */ /* 0x000fe20000010100 */
[----:B----4-:R-:W-:Y:S03]  /*10090*/  FMNMX.FTZ R0, R5, R0, !PT ;  /* 0x0000000005007209 */ /* 0x010fe60007810000 */
[----:B------:R-:W-:Y:S02]  /*100a0*/  FMUL.FTZ R69, R2, c[0x0][0x23c] ;  /* 0x00008f0002457a20 */ /* 0x000fe40000410000 */
[----:B------:R-:W-:Y:S02]  /*100b0*/  FADD.FTZ R2, -R3, R196 ;  /* 0x000000c403027221 */ /* 0x000fe40000010100 */
[----:B------:R-:W-:Y:S02]  /*100c0*/  FADD.FTZ R6, -R0, R199 ;  /* 0x000000c700067221 */ /* 0x000fe40000010100 */
[----:B------:R-:W-:Y:S01]  /*100d0*/  MUFU.EX2 R69, R69 ;  /* 0x0000004500457308 */ /* 0x000fe20000000800 */
[----:B------:R-:W-:Y:S01]  /*100e0*/  FMUL.FTZ R7, R2, c[0x0][0x23c] ;  /* 0x00008f0002077a20 */ /* 0x000fe20000410000 */
[----:B-----5:R-:W-:Y:S01]  /*100f0*/  FMNMX.FTZ R2, R9, R4, !PT ;  /* 0x0000000409027209 */ /* 0x020fe20007810000 */
[----:B------:R-:W-:Y:S02]  /*10100*/  FMUL.FTZ R196, R68, c[0x0][0x23c] ;  /* 0x00008f0044c47a20 */ /* 0x000fe40000410000 */
[----:B------:R-:W-:Y:S02]  /*10110*/  FMUL.FTZ R4, R6, c[0x0][0x23c] ;  /* 0x00008f0006047a20 */ /* 0x000fe40000410000 */
[----:B------:R-:W-:Y:S01]  /*10120*/  FADD.FTZ R6, -R2, R197 ;  /* 0x000000c502067221 */ /* 0x000fe20000010100 */
[----:B------:R-:W-:Y:S01]  /*10130*/  FSEL R196, R196, RZ, P2 ;  /* 0x000000ffc4c47208 */ /* 0x000fe20001000000 */
[----:B------:R-:W-:Y:S01]  /*10140*/  FMUL.FTZ R197, R0, c[0x0][0x23c] ;  /* 0x00008f0000c57a20 */ /* 0x000fe20000410000 */
[----:B------:R-:W1:Y:S01]  /*10150*/  MUFU.EX2 R5, R7 ;  /* 0x0000000700057308 */ /* 0x000e620000000800 */
[----:B------:R-:W-:Y:S01]  /*10160*/  FMUL.FTZ R70, R6, c[0x0][0x23c] ;  /* 0x00008f0006467a20 */ /* 0x000fe20000410000 */
[C---:B------:R-:W-:Y:S01]  /*10170*/  FSETP.NEU.FTZ.AND P2, PT, R3.reuse, -INF , PT ;  /* 0xff8000000300780b */ /* 0x040fe20003f5d000 */
[----:B------:R-:W-:Y:S02]  /*10180*/  FMUL.FTZ R6, R3, c[0x0][0x23c] ;  /* 0x00008f0003067a20 */ /* 0x000fe40000410000 */
[--C-:B------:R-:W-:Y:S02]  /*10190*/  FFMA.FTZ R88, R39, c[0x0][0x23c], -R196.reuse ;  /* 0x00008f0027587a23 */ /* 0x100fe400000108c4 */
[--C-:B------:R-:W-:Y:S01]  /*101a0*/  FFMA.FTZ R103, R29, c[0x0][0x23c], -R196.reuse ;  /* 0x00008f001d677a23 */ /* 0x100fe200000108c4 */
[----:B------:R-:W-:Y:S01]  /*101b0*/  FSEL R19, R6, RZ, P2 ;  /* 0x000000ff06137208 */ /* 0x000fe20001000000 */
[--C-:B------:R-:W-:Y:S01]  /*101c0*/  FFMA.FTZ R102, R31, c[0x0][0x23c], -R196.reuse ;  /* 0x00008f001f667a23 */ /* 0x100fe200000108c4 */
[----:B------:R-:W-:Y:S01]  /*101d0*/  MUFU.EX2 R4, R4 ;  /* 0x0000000400047308 */ /* 0x000fe20000000800 */
[----:B------:R-:W-:Y:S01]  /*101e0*/  FSETP.NEU.FTZ.AND P2, PT, R0, -INF , PT ;  /* 0xff8000000000780b */ /* 0x000fe20003f5d000 */
[----:B------:R-:W-:Y:S01]  /*101f0*/  FMUL.FTZ R100, R2, c[0x0][0x23c] ;  /* 0x00008f0002647a20 */ /* 0x000fe20000410000 */
[----:B------:R-:W-:Y:S01]  /*10200*/  MOV R29, R26 ;  /* 0x0000001a001d7202 */ /* 0x000fe20000000f00 */
[--C-:B------:R-:W-:Y:S01]  /*10210*/  FFMA.FTZ R24, R25, c[0x0][0x23c], -R19.reuse ;  /* 0x00008f0019187a23 */ /* 0x100fe20000010813 */
[----:B------:R-:W-:Y:S01]  /*10220*/  FSEL R197, R197, RZ, P2 ;  /* 0x000000ffc5c57208 */ /* 0x000fe20001000000 */
[----:B------:R-:W-:Y:S01]  /*10230*/  FFMA.FTZ R9, R20, c[0x0][0x23c], -R19 ;  /* 0x00008f0014097a23 */ /* 0x000fe20000010813 */
[----:B------:R-:W-:Y:S01]  /*10240*/  MOV R20, R19 ;  /* 0x0000001300147202 */ /* 0x000fe20000000f00 */
[----:B------:R-:W-:Y:S01]  /*10250*/  FFMA.FTZ R101, R27, c[0x0][0x23c], -R196 ;  /* 0x00008f001b657a23 */ /* 0x000fe200000108c4 */
[----:B------:R-:W-:Y:S01]  /*10260*/  FSETP.NEU.FTZ.AND P2, PT, R2, -INF , PT ;  /* 0xff8000000200780b */ /* 0x000fe20003f5d000 */
[----:B------:R-:W2:Y:S01]  /*10270*/  MUFU.EX2 R24, R24 ;  /* 0x0000001800187308 */ /* 0x000ea20000000800 */
[--C-:B------:R-:W-:Y:S01]  /*10280*/  FFMA.FTZ R85, R10, c[0x0][0x23c], -R197.reuse ;  /* 0x00008f000a557a23 */ /* 0x100fe200000108c5 */
[----:B------:R-:W-:Y:S01]  /*10290*/  MOV R25, R15 ;  /* 0x0000000f00197202 */ /* 0x000fe20000000f00 */
[----:B------:R-:W-:Y:S01]  /*102a0*/  FFMA.FTZ R201, R16, c[0x0][0x23c], -R20 ;  /* 0x00008f0010c97a23 */ /* 0x000fe20000010814 */
[----:B------:R-:W-:Y:S01]  /*102b0*/  FSEL R100, R100, RZ, P2 ;  /* 0x000000ff64647208 */ /* 0x000fe20001000000 */
[C---:B-1----:R-:W-:Y:S01]  /*102c0*/  FMUL.FTZ R6, R5.reuse, R162 ;  /* 0x000000a205067220 */ /* 0x042fe20000410000 */
[----:B------:R-:W-:Y:S01]  /*102d0*/  MOV R162, R48 ;  /* 0x0000003000a27202 */ /* 0x000fe20000000f00 */
[C---:B------:R-:W-:Y:S02]  /*102e0*/  FMUL.FTZ R7, R5.reuse, R163 ;  /* 0x000000a305077220 */ /* 0x040fe40000410000 */
        /* <DEDUP_REMOVED lines=11> */
[----:B------:R-:W1:Y:S01]  /*103a0*/  MUFU.EX2 R103, R103 ;  /* 0x0000006700677308 */ /* 0x000e620000000800 */
        /* <DEDUP_REMOVED lines=14> */
[C---:B--2---:R-:W-:Y:S01]  /*10490*/  FFMA.FTZ R16, R5.reuse, R30, R24 ;  /* 0x0000001e05107223 */ /* 0x044fe20000010018 */
[----:B------:R-:W-:Y:S01]  /*104a0*/  MOV R191, R13 ;  /* 0x0000000d00bf7202 */ /* 0x000fe20000000f00 */
[--C-:B------:R-:W-:Y:S01]  /*104b0*/  FFMA.FTZ R10, R38, c[0x0][0x23c], -R197.reuse ;  /* 0x00008f00260a7a23 */ /* 0x100fe200000108c5 */
[----:B------:R-:W-:Y:S01]  /*104c0*/  MOV R183, R41 ;  /* 0x0000002900b77202 */ /* 0x000fe20000000f00 */
[----:B------:R-:W-:Y:S01]  /*104d0*/  FMUL.FTZ R38, R5, R174 ;  /* 0x000000ae05267220 */ /* 0x000fe20000410000 */
[----:B------:R-:W2:Y:S01]  /*104e0*/  MUFU.EX2 R101, R101 ;  /* 0x0000006500657308 */ /* 0x000ea20000000800 */
[----:B------:R-:W3:Y:S01]  /*104f0*/  LDL.LU R5, [R1+0x74] ;  /* 0x0000740001057983 */ /* 0x000ee20000300800 */
[--C-:B------:R-:W-:Y:S01]  /*10500*/  FFMA.FTZ R60, R60, c[0x0][0x23c], -R197.reuse ;  /* 0x00008f003c3c7a23 */ /* 0x100fe200000108c5 */
[----:B-1----:R-:W-:Y:S01]  /*10510*/  F2FP.BF16.PACK_AB R76, R103, R88 ;  /* 0x00000058674c723e */ /* 0x002fe200000010ff */
[C---:B------:R-:W-:Y:S01]  /*10520*/  FMUL.FTZ R30, R4.reuse, R138 ;  /* 0x0000008a041e7220 */ /* 0x040fe20000410000 */
[----:B------:R-:W-:Y:S01]  /*10530*/  MOV R138, R81 ;  /* 0x00000051008a7202 */ /* 0x000fe20000000f00 */
[----:B------:R-:W-:Y:S01]  /*10540*/  FMUL.FTZ R43, R4, R159 ;  /* 0x0000009f042b7220 */ /* 0x000fe20000410000 */
[----:B------:R-:W-:Y:S01]  /*10550*/  MOV R159, R83 ;  /* 0x00000053009f7202 */ /* 0x000fe20000000f00 */
[----:B------:R-:W-:Y:S02]  /*10560*/  FFMA.FTZ R163, R8, c[0x0][0x23c], -R100 ;  /* 0x00008f0008a37a23 */ /* 0x000fe40000010864 */
[----:B------:R-:W1:Y:S01]  /*10570*/  MUFU.EX2 R59, R60 ;  /* 0x0000003c003b7308 */ /* 0x000e620000000800 */
[----:B------:R-:W4:Y:S01]  /*10580*/  LDSM.16.MT88.4 R80, [R252+0x8000] ;  /* 0x00800000fc50783b */ /* 0x000f220000004200 */
[----:B------:R-:W-:Y:S02]  /*10590*/  FFMA.FTZ R199, R17, c[0x0][0x23c], -R20 ;  /* 0x00008f0011c77a23 */ /* 0x000fe40000010814 */
[--C-:B------:R-:W-:Y:S02]  /*105a0*/  FFMA.FTZ R106, R37, c[0x0][0x23c], -R100.reuse ;  /* 0x00008f00256a7a23 */ /* 0x100fe40000010864 */
[--C-:B------:R-:W-:Y:S02]  /*105b0*/  FFMA.FTZ R104, R57, c[0x0][0x23c], -R100.reuse ;  /* 0x00008f0039687a23 */ /* 0x100fe40000010864 */
[C---:B------:R-:W-:Y:S02]  /*105c0*/  FMUL.FTZ R58, R4.reuse, R166 ;  /* 0x000000a6043a7220 */ /* 0x040fe40000410000 */
[----:B------:R-:W-:Y:S01]  /*105d0*/  MUFU.EX2 R85, R85 ;  /* 0x0000005500557308 */ /* 0x000fe20000000800 */
[C---:B------:R-:W-:Y:S02]  /*105e0*/  FMUL.FTZ R14, R4.reuse, R134 ;  /* 0x00000086040e7220 */ /* 0x040fe40000410000 */
[C---:B------:R-:W-:Y:S01]  /*105f0*/  FMUL.FTZ R15, R4.reuse, R135 ;  /* 0x00000087040f7220 */ /* 0x040fe20000410000 */
[----:B--2---:R-:W-:Y:S01]  /*10600*/  F2FP.BF16.PACK_AB R78, R101, R102 ;  /* 0x00000066654e723e */ /* 0x004fe200000010ff */
[C---:B------:R-:W-:Y:S01]  /*10610*/  FMUL.FTZ R26, R4.reuse, R150 ;  /* 0x00000096041a7220 */ /* 0x040fe20000410000 */
[----:B------:R-:W-:Y:S01]  /*10620*/  MOV R150, R21 ;  /* 0x0000001500967202 */ /* 0x000fe20000000f00 */
[C---:B------:R-:W-:Y:S01]  /*10630*/  FMUL.FTZ R27, R4.reuse, R151 ;  /* 0x00000097041b7220 */ /* 0x040fe20000410000 */
[----:B------:R-:W-:Y:S01]  /*10640*/  MOV R151, R44 ;  /* 0x0000002c00977202 */ /* 0x000fe20000000f00 */
[C---:B------:R-:W-:Y:S01]  /*10650*/  FMUL.FTZ R31, R4.reuse, R139 ;  /* 0x0000008b041f7220 */ /* 0x040fe20000410000 */
[----:B------:R-:W2:Y:S01]  /*10660*/  MUFU.EX2 R9, R9 ;  /* 0x0000000900097308 */ /* 0x000ea20000000800 */
[C---:B------:R-:W-:Y:S01]  /*10670*/  FMUL.FTZ R42, R4.reuse, R158 ;  /* 0x0000009e042a7220 */ /* 0x040fe20000410000 */
[----:B------:R-:W-:Y:S01]  /*10680*/  MOV R139, R40 ;  /* 0x00000028008b7202 */ /* 0x000fe20000000f00 */
[C---:B------:R-:W-:Y:S01]  /*10690*/  FMUL.FTZ R46, R4.reuse, R146 ;  /* 0x00000092042e7220 */ /* 0x040fe20000410000 */
[----:B-1----:R-:W-:Y:S01]  /*106a0*/  MOV R166, R59 ;  /* 0x0000003b00a67202 */ /* 0x002fe20000000f00 */
[----:B------:R-:W-:Y:S01]  /*106b0*/  FMUL.FTZ R59, R4, R167 ;  /* 0x000000a7043b7220 */ /* 0x000fe20000410000 */
[----:B------:R-:W-:Y:S01]  /*106c0*/  MOV R167, R113 ;  /* 0x0000007100a77202 */ /* 0x000fe20000000f00 */
[----:B------:R-:W-:Y:S01]  /*106d0*/  FFMA.FTZ R113, R12, c[0x0][0x23c], -R100 ;  /* 0x00008f000c717a23 */ /* 0x000fe20000010864 */
[----:B------:R-:W-:Y:S01]  /*106e0*/  MOV R146, R29 ;  /* 0x0000001d00927202 */ /* 0x000fe20000000f00 */
[C---:B------:R-:W-:Y:S01]  /*106f0*/  FMUL.FTZ R47, R4.reuse, R147 ;  /* 0x00000093042f7220 */ /* 0x040fe20000410000 */
[----:B------:R-:W-:Y:S01]  /*10700*/  MUFU.EX2 R201, R201 ;  /* 0x000000c900c97308 */ /* 0x000fe20000000800 */
        /* <DEDUP_REMOVED lines=9> */
[----:B------:R-:W-:Y:S01]  /*107a0*/  MUFU.EX2 R199, R199 ;  /* 0x000000c700c77308 */ /* 0x000fe20000000800 */
[----:B------:R-:W-:Y:S02]  /*107b0*/  FMUL.FTZ R33, R69, R185 ;  /* 0x000000b945217220 */ /* 0x000fe40000410000 */
[--C-:B------:R-:W-:Y:S01]  /*107c0*/  FFMA.FTZ R185, R234, c[0x0][0x23c], -R186.reuse ;  /* 0x00008f00eab97a23 */ /* 0x100fe200000108ba */
[----:B--2---:R-:W-:Y:S01]  /*107d0*/  F2FP.BF16.PACK_AB R77, R9, R24 ;  /* 0x00000018094d723e */ /* 0x004fe200000010ff */
[C---:B------:R-:W-:Y:S02]  /*107e0*/  FMUL.FTZ R37, R69.reuse, R173 ;  /* 0x000000ad45257220 */ /* 0x040fe40000410000 */
[C---:B------:R-:W-:Y:S02]  /*107f0*/  FMUL.FTZ R48, R69.reuse, R192 ;  /* 0x000000c045307220 */ /* 0x040fe40000410000 */
[--C-:B------:R-:W-:Y:S01]  /*10800*/  FFMA.FTZ R192, R212, c[0x0][0x23c], -R197.reuse ;  /* 0x00008f00d4c07a23 */ /* 0x100fe200000108c5 */
[----:B------:R-:W1:Y:S01]  /*10810*/  MUFU.EX2 R11, R10 ;  /* 0x0000000a000b7308 */ /* 0x000e620000000800 */
[--C-:B------:R-:W-:Y:S02]  /*10820*/  FFMA.FTZ R174, R36, c[0x0][0x23c], -R197.reuse ;  /* 0x00008f0024ae7a23 */ /* 0x100fe400000108c5 */
[C---:B------:R-:W-:Y:S02]  /*10830*/  FMUL.FTZ R36, R69.reuse, R172 ;  /* 0x000000ac45247220 */ /* 0x040fe40000410000 */
[C---:B------:R-:W-:Y:S02]  /*10840*/  FMUL.FTZ R49, R69.reuse, R193 ;  /* 0x000000c145317220 */ /* 0x040fe40000410000 */
[--C-:B------:R-:W-:Y:S02]  /*10850*/  FFMA.FTZ R193, R162, c[0x0][0x23c], -R186.reuse ;  /* 0x00008f00a2c17a23 */ /* 0x100fe400000108ba */
[----:B------:R-:W-:Y:S01]  /*10860*/  FFMA.FTZ R162, R226, c[0x0][0x23c], -R186 ;  /* 0x00008f00e2a27a23 */ /* 0x000fe200000108ba */
[----:B------:R-:W2:Y:S01]  /*10870*/  MUFU.EX2 R70, R70 ;  /* 0x0000004600467308 */ /* 0x000ea20000000800 */
[----:B------:R-:W5:Y:S01]  /*10880*/  LDL.LU R226, [R1+0x70] ;  /* 0x0000700001e27983 */ /* 0x000f620000300800 */
[C---:B------:R-:W-:Y:S02]  /*10890*/  FMUL.FTZ R52, R69.reuse, R180 ;  /* 0x000000b445347220 */ /* 0x040fe40000410000 */
[----:B------:R-:W-:Y:S02]  /*108a0*/  FMUL.FTZ R53, R69, R181 ;  /* 0x000000b545357220 */ /* 0x000fe40000410000 */
[--C-:B------:R-:W-:Y:S02]  /*108b0*/  FFMA.FTZ R115, R115, c[0x0][0x23c], -R196.reuse ;  /* 0x00008f0073737a23 */ /* 0x100fe400000108c4 */
[----:B------:R-:W-:Y:S02]  /*108c0*/  FFMA.FTZ R112, R112, c[0x0][0x23c], -R196 ;  /* 0x00008f0070707a23 */ /* 0x000fe400000108c4 */
[----:B------:R-:W4:Y:S01]  /*108d0*/  MUFU.EX2 R174, R174 ;  /* 0x000000ae00ae7308 */ /* 0x000f220000000800 */
[--C-:B------:R-:W-:Y:S02]  /*108e0*/  FFMA.FTZ R171, R171, c[0x0][0x23c], -R186.reuse ;  /* 0x00008f00abab7a23 */ /* 0x100fe400000108ba */
[----:B------:R-:W-:Y:S01]  /*108f0*/  FFMA.FTZ R150, R150, c[0x0][0x23c], -R186 ;  /* 0x00008f0096967a23 */ /* 0x000fe200000108ba */
[----:B-1----:R-:W-:Y:S01]  /*10900*/  MOV R178, R11 ;  /* 0x0000000b00b27202 */ /* 0x002fe20000000f00 */
[C---:B------:R-:W-:Y:S01]  /*10910*/  FMUL.FTZ R10, R4.reuse, R142 ;  /* 0x0000008e040a7220 */ /* 0x040fe20000410000 */
[----:B------:R-:W-:Y:S01]  /*10920*/  MOV R142, R56 ;  /* 0x00000038008e7202 */ /* 0x000fe20000000f00 */
[----:B------:R-:W-:Y:S01]  /*10930*/  FMUL.FTZ R11, R4, R143 ;  /* 0x0000008f040b7220 */ /* 0x000fe20000410000 */
[----:B------:R-:W-:Y:S01]  /*10940*/  MOV R143, R79 ;  /* 0x0000004f008f7202 */ /* 0x000fe20000000f00 */
[--C-:B------:R-:W-:Y:S01]  /*10950*/  FFMA.FTZ R120, R120, c[0x0][0x23c], -R100.reuse ;  /* 0x00008f0078787a23 */ /* 0x100fe20000010864 */
[----:B------:R-:W-:Y:S01]  /*10960*/  MUFU.EX2 R163, R163 ;  /* 0x000000a300a37308 */ /* 0x000fe20000000800 */
[----:B------:R-:W-:Y:S01]  /*10970*/  F2FP.BF16.PACK_AB R79, R199, R201 ;  /* 0x000000c9c74f723e */ /* 0x000fe200000010ff */
[----:B------:R-:W-:Y:S02]  /*10980*/  FFMA.FTZ R119, R119, c[0x0][0x23c], -R100 ;  /* 0x00008f0077777a23 */ /* 0x000fe40000010864 */
[C---:B--2---:R-:W-:Y:S01]  /*10990*/  FMUL.FTZ R8, R70.reuse, R140 ;  /* 0x0000008c46087220 */ /* 0x044fe20000410000 */
[----:B------:R-:W-:Y:S01]  /*109a0*/  MOV R140, R32 ;  /* 0x00000020008c7202 */ /* 0x000fe20000000f00 */
[C---:B------:R-:W-:Y:S02]  /*109b0*/  FMUL.FTZ R12, R70.reuse, R132 ;  /* 0x00000084460c7220 */ /* 0x040fe40000410000 */
[C---:B------:R-:W-:Y:S02]  /*109c0*/  FMUL.FTZ R13, R70.reuse, R133 ;  /* 0x00000085460d7220 */ /* 0x040fe40000410000 */
[----:B------:R-:W-:Y:S01]  /*109d0*/  MUFU.EX2 R106, R106 ;  /* 0x0000006a006a7308 */ /* 0x000fe20000000800 */
[C---:B------:R-:W-:Y:S02]  /*109e0*/  FMUL.FTZ R24, R70.reuse, R148 ;  /* 0x0000009446187220 */ /* 0x040fe40000410000 */
[----:B------:R-:W-:Y:S01]  /*109f0*/  FMUL.FTZ R25, R70, R149 ;  /* 0x0000009546197220 */ /* 0x000fe20000410000 */
[----:B----4-:R-:W-:Y:S01]  /*10a00*/  F2FP.BF16.PACK_AB R87, R174, R178 ;  /* 0x000000b2ae57723e */ /* 0x010fe200000010ff */
[----:B------:R-:W-:Y:S02]  /*10a10*/  FMUL.FTZ R29, R70, R137 ;  /* 0x00000089461d7220 */ /* 0x000fe40000410000 */
[----:B------:R-:W-:Y:S02]  /*10a20*/  FMUL.FTZ R32, R69, R184 ;  /* 0x000000b845207220 */ /* 0x000fe40000410000 */
[--C-:B------:R-:W-:Y:S01]  /*10a30*/  FFMA.FTZ R184, R72, c[0x0][0x23c], -R197.reuse ;  /* 0x00008f0048b87a23 */ /* 0x100fe200000108c5 */
[----:B------:R-:W-:Y:S01]  /*10a40*/  MUFU.EX2 R104, R104 ;  /* 0x0000006800687308 */ /* 0x000fe20000000800 */
[C---:B------:R-:W-:Y:S02]  /*10a50*/  FMUL.FTZ R40, R70.reuse, R156 ;  /* 0x0000009c46287220 */ /* 0x040fe40000410000 */
[C---:B------:R-:W-:Y:S02]  /*10a60*/  FMUL.FTZ R41, R70.reuse, R157 ;  /* 0x0000009d46297220 */ /* 0x040fe40000410000 */
[C---:B------:R-:W-:Y:S02]  /*10a70*/  FMUL.FTZ R44, R70.reuse, R144 ;  /* 0x00000090462c7220 */ /* 0x040fe40000410000 */
[C---:B------:R-:W-:Y:S02]  /*10a80*/  FMUL.FTZ R45, R70.reuse, R145 ;  /* 0x00000091462d7220 */ /* 0x040fe40000410000 */
[C---:B------:R-:W-:Y:S01]  /*10a90*/  FMUL.FTZ R56, R70.reuse, R164 ;  /* 0x000000a446387220 */ /* 0x040fe20000410000 */
[----:B------:R-:W1:Y:S01]  /*10aa0*/  MUFU.EX2 R113, R113 ;  /* 0x0000007100717308 */ /* 0x000e620000000800 */
[----:B------:R-:W-:Y:S02]  /*10ab0*/  FADD.FTZ R134, R9, R16 ;  /* 0x0000001009867221 */ /* 0x000fe40000010000 */
[C---:B------:R-:W-:Y:S01]  /*10ac0*/  FMUL.FTZ R9, R70.reuse, R141 ;  /* 0x0000008d46097220 */ /* 0x040fe20000410000 */
[----:B------:R-:W-:Y:S01]  /*10ad0*/  MOV R141, R86 ;  /* 0x00000056008d7202 */ /* 0x000fe20000000f00 */
[C---:B------:R-:W-:Y:S02]  /*10ae0*/  FMUL.FTZ R16, R69.reuse, R176 ;  /* 0x000000b045107220 */ /* 0x040fe40000410000 */
[C---:B------:R-:W-:Y:S02]  /*10af0*/  FMUL.FTZ R57, R70.reuse, R165 ;  /* 0x000000a546397220 */ /* 0x040fe40000410000 */
[C---:B------:R-:W-:Y:S01]  /*10b00*/  FMUL.FTZ R60, R70.reuse, R152 ;  /* 0x00000098463c7220 */ /* 0x040fe20000410000 */
[----:B------:R-:W-:Y:S01]  /*10b10*/  MUFU.EX2 R115, R115 ;  /* 0x0000007300737308 */ /* 0x000fe20000000800 */
[----:B------:R-:W-:Y:S02]  /*10b20*/  FMUL.FTZ R61, R70, R153 ;  /* 0x00000099463d7220 */ /* 0x000fe40000410000 */
[--C-:B------:R-:W-:Y:S02]  /*10b30*/  FFMA.FTZ R169, R64, c[0x0][0x23c], -R197.reuse ;  /* 0x00008f0040a97a23 */ /* 0x100fe400000108c5 */
[----:B------:R-:W-:Y:S02]  /*10b40*/  FMUL.FTZ R64, R69, R188 ;  /* 0x000000bc45407220 */ /* 0x000fe40000410000 */
[----:B------:R-:W-:Y:S02]  /*10b50*/  FFMA.FTZ R152, R141, c[0x0][0x23c], -R196 ;  /* 0x00008f008d987a23 */ /* 0x000fe400000108c4 */
[--C-:B------:R-:W-:Y:S01]  /*10b60*/  FFMA.FTZ R173, R140, c[0x0][0x23c], -R186.reuse ;  /* 0x00008f008cad7a23 */ /* 0x100fe200000108ba */
[----:B------:R-:W-:Y:S01]  /*10b70*/  MUFU.EX2 R112, R112 ;  /* 0x0000007000707308 */ /* 0x000fe20000000800 */
[----:B------:R-:W-:Y:S02]  /*10b80*/  FFMA.FTZ R164, R228, c[0x0][0x23c], -R186 ;  /* 0x00008f00e4a47a23 */ /* 0x000fe400000108ba */
[----:B------:R-:W2:Y:S01]  /*10b90*/  LDL.LU R228, [R1+0x6c] ;  /* 0x00006c0001e47983 */ /* 0x000ea20000300800 */
[----:B-1----:R-:W-:Y:S01]  /*10ba0*/  F2FP.BF16.PACK_AB R86, R113, R104 ;  /* 0x000000687156723e */ /* 0x002fe200000010ff */
[--C-:B------:R-:W-:Y:S02]  /*10bb0*/  FFMA.FTZ R159, R159, c[0x0][0x23c], -R196.reuse ;  /* 0x00008f009f9f7a23 */ /* 0x100fe400000108c4 */
[--C-:B------:R-:W-:Y:S02]  /*10bc0*/  FFMA.FTZ R156, R147, c[0x0][0x23c], -R196.reuse ;  /* 0x00008f00939c7a23 */ /* 0x100fe400000108c4 */
[--C-:B------:R-:W-:Y:S01]  /*10bd0*/  FFMA.FTZ R148, R146, c[0x0][0x23c], -R196.reuse ;  /* 0x00008f0092947a23 */ /* 0x100fe200000108c4 */
[----:B------:R-:W-:Y:S01]  /*10be0*/  MUFU.EX2 R152, R152 ;  /* 0x0000009800987308 */ /* 0x000fe20000000800 */
[----:B------:R-:W-:Y:S02]  /*10bf0*/  FFMA.FTZ R139, R139, c[0x0][0x23c], -R196 ;  /* 0x00008f008b8b7a23 */ /* 0x000fe400000108c4 */
[--C-:B------:R-:W-:Y:S02]  /*10c00*/  FFMA.FTZ R177, R158, c[0x0][0x23c], -R186.reuse ;  /* 0x00008f009eb17a23 */ /* 0x100fe400000108ba */
[--C-:B------:R-:W-:Y:S02]  /*10c10*/  FFMA.FTZ R146, R138, c[0x0][0x23c], -R186.reuse ;  /* 0x00008f008a927a23 */ /* 0x100fe400000108ba */
[----:B------:R-:W-:Y:S02]  /*10c20*/  FFMA.FTZ R110, R110, c[0x0][0x23c], -R186 ;  /* 0x00008f006e6e7a23 */ /* 0x000fe400000108ba */
[----:B------:R-:W-:Y:S01]  /*10c30*/  FFMA.FTZ R157, R191, c[0x0][0x23c], -R100 ;  /* 0x00008f00bf9d7a23 */ /* 0x000fe20000010864 */
[----:B------:R-:W1:Y:S01]  /*10c40*/  MUFU.EX2 R173, R173 ;  /* 0x000000ad00ad7308 */ /* 0x000e620000000800 */
[----:B------:R-:W-:Y:S02]  /*10c50*/  FFMA.FTZ R191, R114, c[0x0][0x23c], -R186 ;  /* 0x00008f0072bf7a23 */ /* 0x000fe400000108ba */
[--C-:B------:R-:W-:Y:S02]  /*10c60*/  FFMA.FTZ R144, R190, c[0x0][0x23c], -R100.reuse ;  /* 0x00008f00be907a23 */ /* 0x100fe40000010864 */
[----:B------:R-:W-:Y:S02]  /*10c70*/  FFMA.FTZ R149, R183, c[0x0][0x23c], -R100 ;  /* 0x00008f00b7957a23 */ /* 0x000fe40000010864 */
[--C-:B------:R-:W-:Y:S02]  /*10c80*/  FFMA.FTZ R147, R187, c[0x0][0x23c], -R186.reuse ;  /* 0x00008f00bb937a23 */ /* 0x100fe400000108ba */
[--C-:B------:R-:W-:Y:S01]  /*10c90*/  FFMA.FTZ R187, R236, c[0x0][0x23c], -R186.reuse ;  /* 0x00008f00ecbb7a23 */ /* 0x100fe200000108ba */
[----:B------:R-:W-:Y:S01]  /*10ca0*/  MUFU.EX2 R171, R171 ;  /* 0x000000ab00ab7308 */ /* 0x000fe20000000800 */
[----:B------:R-:W-:Y:S02]  /*10cb0*/  FFMA.FTZ R158, R116, c[0x0][0x23c], -R186 ;  /* 0x00008f00749e7a23 */ /* 0x000fe400000108ba */
[--C-:B------:R-:W-:Y:S02]  /*10cc0*/  FFMA.FTZ R145, R235, c[0x0][0x23c], -R196.reuse ;  /* 0x00008f00eb917a23 */ /* 0x100fe400000108c4 */
[--C-:B------:R-:W-:Y:S02]  /*10cd0*/  FFMA.FTZ R138, R233, c[0x0][0x23c], -R196.reuse ;  /* 0x00008f00e98a7a23 */ /* 0x100fe400000108c4 */
[--C-:B------:R-:W-:Y:S02]  /*10ce0*/  FFMA.FTZ R137, R231, c[0x0][0x23c], -R196.reuse ;  /* 0x00008f00e7897a23 */ /* 0x100fe400000108c4 */
[----:B------:R-:W-:Y:S01]  /*10cf0*/  FFMA.FTZ R132, R229, c[0x0][0x23c], -R196 ;  /* 0x00008f00e5847a23 */ /* 0x000fe200000108c4 */
[----:B------:R-:W-:Y:S01]  /*10d00*/  MUFU.EX2 R150, R150 ;  /* 0x0000009600967308 */ /* 0x000fe20000000800 */
[--C-:B------:R-:W-:Y:S02]  /*10d10*/  FFMA.FTZ R167, R167, c[0x0][0x23c], -R197.reuse ;  /* 0x00008f00a7a77a23 */ /* 0x100fe400000108c5 */
[--C-:B------:R-:W-:Y:S02]  /*10d20*/  FFMA.FTZ R154, R154, c[0x0][0x23c], -R197.reuse ;  /* 0x00008f009a9a7a23 */ /* 0x100fe400000108c5 */
[--C-:B------:R-:W-:Y:S02]  /*10d30*/  FFMA.FTZ R141, R224, c[0x0][0x23c], -R197.reuse ;  /* 0x00008f00e08d7a23 */ /* 0x100fe400000108c5 */
[--C-:B------:R-:W-:Y:S02]  /*10d40*/  FFMA.FTZ R153, R227, c[0x0][0x23c], -R100.reuse ;  /* 0x00008f00e3997a23 */ /* 0x100fe40000010864 */
[----:B------:R-:W-:Y:S01]  /*10d50*/  FFMA.FTZ R221, R221, c[0x0][0x23c], -R100 ;  /* 0x00008f00dddd7a23 */ /* 0x000fe20000010864 */
[----:B------:R-:W4:Y:S01]  /*10d60*/  MUFU.EX2 R167, R167 ;  /* 0x000000a700a77308 */ /* 0x000f220000000800 */
        /* <DEDUP_REMOVED lines=26> */
[----:B------:R-:W-:Y:S02]  /*10f10*/  FFMA.FTZ R143, R195, c[0x0][0x23c], -R186 ;  /* 0x00008f00c38f7a23 */ /* 0x000fe400000108ba */
        /* <DEDUP_REMOVED lines=9> */
[----:B------:R-:W-:Y:S02]  /*10fb0*/  FFMA.FTZ R71, R123, c[0x0][0x23c], -R196 ;  /* 0x00008f007b477a23 */ /* 0x000fe400000108c4 */
[--C-:B------:R-:W-:Y:S02]  /*10fc0*/  FFMA.FTZ R216, R215, c[0x0][0x23c], -R197.reuse ;  /* 0x00008f00d7d87a23 */ /* 0x100fe400000108c5 */
[----:B------:R-:W-:Y:S02]  /*10fd0*/  FADD.FTZ R134, R201, R134 ;  /* 0x00000086c9867221 */ /* 0x000fe40000010000 */
[--C-:B------:R-:W-:Y:S02]  /*10fe0*/  FFMA.FTZ R201, R217, c[0x0][0x23c], -R197.reuse ;  /* 0x00008f00d9c97a23 */ /* 0x100fe400000108c5 */
[----:B------:R-:W-:Y:S01]  /*10ff0*/  FFMA.FTZ R217, R128, c[0x0][0x23c], -R196 ;  /* 0x00008f0080d97a23 */ /* 0x000fe200000108c4 */
[----:B------:R-:W-:Y:S01]  /*11000*/  MUFU.EX2 R148, R148 ;  /* 0x0000009400947308 */ /* 0x000fe20000000800 */
[----:B------:R-:W-:Y:S02]  /*11010*/  FADD.FTZ R172, R199, R134 ;  /* 0x00000086c7ac7221 */ /* 0x000fe40000010000 */
[----:B------:R-:W-:Y:S02]  /*11020*/  FFMA.FTZ R199, R208, c[0x0][0x23c], -R196 ;  /* 0x00008f00d0c77a23 */ /* 0x000fe400000108c4 */
[--C-:B------:R-:W-:Y:S02]  /*11030*/  FFMA.FTZ R134, R222, c[0x0][0x23c], -R197.reuse ;  /* 0x00008f00de867a23 */ /* 0x100fe400000108c5 */
[----:B------:R-:W-:Y:S02]  /*11040*/  FFMA.FTZ R222, R105, c[0x0][0x23c], -R100 ;  /* 0x00008f0069de7a23 */ /* 0x000fe40000010864 */
[--C-:B------:R-:W-:Y:S01]  /*11050*/  FFMA.FTZ R118, R118, c[0x0][0x23c], -R197.reuse ;  /* 0x00008f0076767a23 */ /* 0x100fe200000108c5 */
[----:B------:R-:W-:Y:S01]  /*11060*/  MUFU.EX2 R177, R177 ;  /* 0x000000b100b17308 */ /* 0x000fe20000000800 */
[--C-:B------:R-:W-:Y:S02]  /*11070*/  FFMA.FTZ R183, R218, c[0x0][0x23c], -R197.reuse ;  /* 0x00008f00dab77a23 */ /* 0x100fe400000108c5 */
[--C-:B------:R-:W-:Y:S02]  /*11080*/  FFMA.FTZ R218, R213, c[0x0][0x23c], -R197.reuse ;  /* 0x00008f00d5da7a23 */ /* 0x100fe400000108c5 */
[----:B-1----:R-:W-:Y:S02]  /*11090*/  FADD.FTZ R213, R173, R172 ;  /* 0x000000acadd57221 */ /* 0x002fe40000010000 */
[----:B------:R-:W-:Y:S02]  /*110a0*/  FFMA.FTZ R172, R130, c[0x0][0x23c], -R196 ;  /* 0x00008f0082ac7a23 */ /* 0x000fe400000108c4 */
[--C-:B------:R-:W-:Y:S01]  /*110b0*/  FFMA.FTZ R219, R219, c[0x0][0x23c], -R197.reuse ;  /* 0x00008f00dbdb7a23 */ /* 0x100fe200000108c5 */
[----:B------:R-:W-:Y:S01]  /*110c0*/  MUFU.EX2 R146, R146 ;  /* 0x0000009200927308 */ /* 0x000fe20000000800 */
[----:B------:R-:W-:Y:S09]  /*110d0*/  FFMA.FTZ R211, R211, c[0x0][0x23c], -R197 ;  /* 0x00008f00d3d37a23 */ /* 0x000ff200000108c5 */
[----:B------:R-:W-:Y:S10]  /*110e0*/  MUFU.EX2 R175, R175 ;  /* 0x000000af00af7308 */ /* 0x000ff40000000800 */
[----:B------:R-:W-:Y:S01]  /*110f0*/  MUFU.EX2 R140, R140 ;  /* 0x0000008c008c7308 */ /* 0x000fe20000000800 */
[----:B---3--:R-:W-:Y:S01]  /*11100*/  FFMA.FTZ R135, R4, R5, R85 ;  /* 0x0000000504877223 */ /* 0x008fe20000010055 */
[----:B------:R-:W-:Y:S01]  /*11110*/  F2FP.BF16.PACK_AB R85, R166, R85 ;  /* 0x00000055a655723e */ /* 0x000fe200000010ff */
[C---:B------:R-:W-:Y:S01]  /*11120*/  FMUL.FTZ R4, R69.reuse, R160 ;  /* 0x000000a045047220 */ /* 0x040fe20000410000 */
[----:B------:R-:W-:Y:S01]  /*11130*/  MOV R160, R28 ;  /* 0x0000001c00a07202 */ /* 0x000fe20000000f00 */
[----:B------:R-:W-:Y:S01]  /*11140*/  FMUL.FTZ R5, R69, R161 ;  /* 0x000000a145057220 */ /* 0x000fe20000410000 */
[----:B------:R-:W-:Y:S01]  /*11150*/  MOV R161, R84 ;  /* 0x0000005400a17202 */ /* 0x000fe20000000f00 */
[----:B------:R-:W-:Y:S01]  /*11160*/  FMUL.FTZ R28, R70, R136 ;  /* 0x00000088461c7220 */ /* 0x000fe20000410000 */
[----:B------:R-:W-:Y:S01]  /*11170*/  F2FP.BF16.PACK_AB R84, R106, R163 ;  /* 0x000000a36a54723e */ /* 0x000fe200000010ff */
[----:B------:R-:W-:Y:S01]  /*11180*/  FFMA.FTZ R176, R160, c[0x0][0x23c], -R186 ;  /* 0x00008f00a0b07a23 */ /* 0x000fe200000108ba */
[----:B------:R-:W-:Y:S01]  /*11190*/  MUFU.EX2 R108, R108 ;  /* 0x0000006c006c7308 */ /* 0x000fe20000000800 */
[----:B------:R-:W-:Y:S01]  /*111a0*/  FFMA.FTZ R161, R161, c[0x0][0x23c], -R196 ;  /* 0x00008f00a1a17a23 */ /* 0x000fe200000108c4 */
[-C--:B------:R-:W-:Y:S05]  /*111b0*/  HMMA.16816.F32.BF16 R4, R76, R80.reuse, R4 ;  /* 0x000000504c04723c */ /* 0x080fea0000041804 */
[----:B------:R-:W-:Y:S01]  /*111c0*/  FFMA.FTZ R136, R194, c[0x0][0x23c], -R186 ;  /* 0x00008f00c2887a23 */ /* 0x000fe200000108ba */
[----:B------:R-:W-:Y:S01]  /*111d0*/  MOV R160, R170 ;  /* 0x000000aa00a07202 */ /* 0x000fe20000000f00 */
[--C-:B------:R-:W-:Y:S01]  /*111e0*/  FFMA.FTZ R194, R214, c[0x0][0x23c], -R197.reuse ;  /* 0x00008f00d6c27a23 */ /* 0x100fe200000108c5 */
[C---:B------:R-:W-:Y:S01]  /*111f0*/  HMMA.16816.F32.BF16 R8, R84.reuse, R80, R8 ;  /* 0x000000505408723c */ /* 0x040fe20000041808 */
[----:B------:R-:W-:Y:S03]  /*11200*/  MUFU.EX2 R161, R161 ;  /* 0x000000a100a17308 */ /* 0x000fe60000000800 */
[--C-:B------:R-:W-:Y:S02]  /*11210*/  FFMA.FTZ R165, R160, c[0x0][0x23c], -R100.reuse ;  /* 0x00008f00a0a57a23 */ /* 0x100fe40000010864 */
[----:B------:R-:W-:Y:S02]  /*11220*/  FFMA.FTZ R160, R155, c[0x0][0x23c], -R100 ;  /* 0x00008f009ba07a23 */ /* 0x000fe40000010864 */
[-C--:B------:R-:W-:Y:S03]  /*11230*/  HMMA.16816.F32.BF16 R12, R84, R82.reuse, R12 ;  /* 0x00000052540c723c */ /* 0x080fe6000004180c */
[----:B------:R-:W-:Y:S01]  /*11240*/  MUFU.EX2 R176, R176 ;  /* 0x000000b000b07308 */ /* 0x000fe20000000800 */
[----:B------:R-:W-:Y:S02]  /*11250*/  FFMA.FTZ R155, R151, c[0x0][0x23c], -R186 ;  /* 0x00008f00979b7a23 */ /* 0x000fe400000108ba */
[----:B------:R-:W-:Y:S02]  /*11260*/  FFMA.FTZ R214, R127, c[0x0][0x23c], -R196 ;  /* 0x00008f007fd67a23 */ /* 0x000fe400000108c4 */
[C---:B------:R-:W-:Y:S01]  /*11270*/  HMMA.16816.F32.BF16 R16, R76.reuse, R82, R16 ;  /* 0x000000524c10723c */ /* 0x040fe20000041810 */
[----:B------:R-:W1:Y:S03]  /*11280*/  LDSM.16.MT88.4 R80, [R250+0x8000] ;  /* 0x00800000fa50783b */ /* 0x000e660000004200 */
[--C-:B------:R-:W-:Y:S01]  /*11290*/  FFMA.FTZ R170, R65, c[0x0][0x23c], -R197.reuse ;  /* 0x00008f0041aa7a23 */ /* 0x100fe200000108c5 */
[----:B------:R-:W-:Y:S01]  /*112a0*/  MUFU.EX2 R157, R157 ;  /* 0x0000009d009d7308 */ /* 0x000fe20000000800 */
[----:B------:R-:W-:Y:S02]  /*112b0*/  FMUL.FTZ R65, R69, R189 ;  /* 0x000000bd45417220 */ /* 0x000fe40000410000 */
[----:B------:R-:W-:Y:S04]  /*112c0*/  FFMA.FTZ R151, R142, c[0x0][0x23c], -R197 ;  /* 0x00008f008e977a23 */ /* 0x000fe800000108c5 */
[--C-:B------:R-:W-:Y:S02]  /*112d0*/  FFMA.FTZ R142, R179, c[0x0][0x23c], -R186.reuse ;  /* 0x00008f00b38e7a23 */ /* 0x100fe400000108ba */
[--C-:B------:R-:W-:Y:S01]  /*112e0*/  FFMA.FTZ R179, R232, c[0x0][0x23c], -R186.reuse ;  /* 0x00008f00e8b37a23 */ /* 0x100fe200000108ba */
[----:B------:R-:W-:Y:S01]  /*112f0*/  MUFU.EX2 R151, R151 ;  /* 0x0000009700977308 */ /* 0x000fe20000000800 */
[----:B------:R-:W-:Y:S02]  /*11300*/  FADD.FTZ R135, R166, R135 ;  /* 0x00000087a6877221 */ /* 0x000fe40000010000 */
[----:B------:R-:W-:Y:S02]  /*11310*/  FFMA.FTZ R166, R230, c[0x0][0x23c], -R186 ;  /* 0x00008f00e6a67a23 */ /* 0x000fe400000108ba */
[----:B------:R-:W-:Y:S02]  /*11320*/  FFMA.FTZ R186, R74, c[0x0][0x23c], -R197 ;  /* 0x00008f004aba7a23 */ /* 0x000fe400000108c5 */
[----:B------:R-:W-:Y:S02]  /*11330*/  FADD.FTZ R135, R178, R135 ;  /* 0x00000087b2877221 */ /* 0x000fe40000010000 */
[----:B------:R-:W-:Y:S01]  /*11340*/  FFMA.FTZ R178, R73, c[0x0][0x23c], -R197 ;  /* 0x00008f0049b27a23 */ /* 0x000fe200000108c5 */
[----:B------:R-:W-:Y:S01]  /*11350*/  MUFU.EX2 R144, R144 ;  /* 0x0000009000907308 */ /* 0x000fe20000000800 */
[----:B------:R-:W-:Y:S02]  /*11360*/  FADD.FTZ R174, R174, R135 ;  /* 0x00000087aeae7221 */ /* 0x000fe40000010000 */
[----:B------:R-:W-:Y:S02]  /*11370*/  FFMA.FTZ R189, R75, c[0x0][0x23c], -R197 ;  /* 0x00008f004bbd7a23 */ /* 0x000fe400000108c5 */
[----:B----4-:R-:W-:Y:S05]  /*11380*/  FADD.FTZ R215, R167, R174 ;  /* 0x000000aea7d77221 */ /* 0x010fea0000010000 */
[----:B------:R-:W-:Y:S01]  /*11390*/  MUFU.EX2 R174, R193 ;  /* 0x000000c100ae7308 */ /* 0x000fe20000000800 */
[----:B-----5:R-:W-:Y:S04]  /*113a0*/  FFMA.FTZ R226, R69, R226, R88 ;  /* 0x000000e245e27223 */ /* 0x020fe80000010058 */
[----:B------:R-:W-:Y:S01]  /*113b0*/  FADD.FTZ R103, R103, R226 ;  /* 0x000000e267677221 */ /* 0x000fe20000010000 */
[-C--:B-1----:R-:W-:Y:S03]  /*113c0*/  HMMA.16816.F32.BF16 R20, R76, R80.reuse, R20 ;  /* 0x000000504c14723c */ /* 0x082fe60000041814 */
[----:B------:R-:W-:Y:S01]  /*113d0*/  FADD.FTZ R102, R102, R103 ;  /* 0x0000006766667221 */ /* 0x000fe20000010000 */
[----:B------:R-:W-:Y:S03]  /*113e0*/  MUFU.EX2 R69, R195 ;  /* 0x000000c300457308 */ /* 0x000fe60000000800 */
[----:B------:R-:W-:Y:S01]  /*113f0*/  FADD.FTZ R102, R101, R102 ;  /* 0x0000006665667221 */ /* 0x000fe20000010000 */
[C---:B------:R-:W-:Y:S06]  /*11400*/  HMMA.16816.F32.BF16 R24, R84.reuse, R80, R24 ;  /* 0x000000505418723c */ /* 0x040fec0000041818 */
[----:B------:R-:W-:Y:S02]  /*11410*/  MUFU.EX2 R101, R185 ;  /* 0x000000b900657308 */ /* 0x000fe40000000800 */
[-C--:B------:R-:W-:Y:S08]  /*11420*/  HMMA.16816.F32.BF16 R28, R84, R82.reuse, R28 ;  /* 0x00000052541c723c */ /* 0x080ff0000004181c */
[C---:B------:R-:W-:Y:S01]  /*11430*/  HMMA.16816.F32.BF16 R32, R76.reuse, R82, R32 ;  /* 0x000000524c20723c */ /* 0x040fe20000041820 */
[----:B------:R-:W1:Y:S01]  /*11440*/  LDSM.16.MT88.4 R80, [R249+0x8000] ;  /* 0x00800000f950783b */ /* 0x000e620000004200 */
[----:B------:R-:W-:Y:S10]  /*11450*/  MUFU.EX2 R103, R192 ;  /* 0x000000c000677308 */ /* 0x000ff40000000800 */
[----:B------:R-:W-:Y:S10]  /*11460*/  MUFU.EX2 R149, R149 ;  /* 0x0000009500957308 */ /* 0x000ff40000000800 */
[----:B------:R3:W-:Y:S10]  /*11470*/  MUFU.EX2 R124, R210 ;  /* 0x000000d2007c7308 */ /* 0x0007f40000000800 */
[----:B------:R4:W-:Y:S01]  /*11480*/  MUFU.EX2 R123, R205 ;  /* 0x000000cd007b7308 */ /* 0x0009e20000000800 */
[-C--:B-1----:R-:W-:Y:S09]  /*11490*/  HMMA.16816.F32.BF16 R36, R76, R80.reuse, R36 ;  /* 0x000000504c24723c */ /* 0x082ff20000041824 */
[----:B------:R-:W-:Y:S03]  /*114a0*/  MUFU.EX2 R206, R207 ;  /* 0x000000cf00ce7308 */ /* 0x000fe60000000800 */
[----:B--2---:R-:W-:Y:S02]  /*114b0*/  FFMA.FTZ R163, R70, R228, R163 ;  /* 0x000000e446a37223 */ /* 0x004fe400000100a3 */
[--C-:B---3--:R-:W-:Y:S02]  /*114c0*/  FFMA.FTZ R210, R89, c[0x0][0x23c], -R100.reuse ;  /* 0x00008f0059d27a23 */ /* 0x108fe40000010864 */
[----:B------:R-:W-:Y:S01]  /*114d0*/  FADD.FTZ R163, R106, R163 ;  /* 0x000000a36aa37221 */ /* 0x000fe20000010000 */
[C---:B------:R-:W-:Y:S02]  /*114e0*/  HMMA.16816.F32.BF16 R40, R84.reuse, R80, R40 ;  /* 0x000000505428723c */ /* 0x040fe40000041828 */
[----:B------:R1:W-:Y:S02]  /*114f0*/  MUFU.EX2 R207, R194 ;  /* 0x000000c200cf7308 */ /* 0x0003e40000000800 */
[----:B------:R-:W-:Y:S02]  /*11500*/  FADD.FTZ R104, R104, R163 ;  /* 0x000000a368687221 */ /* 0x000fe40000010000 */
[----:B----4-:R-:W-:Y:S02]  /*11510*/  FFMA.FTZ R205, R91, c[0x0][0x23c], -R100 ;  /* 0x00008f005bcd7a23 */ /* 0x010fe40000010864 */
[-C--:B------:R-:W-:Y:S04]  /*11520*/  HMMA.16816.F32.BF16 R44, R84, R82.reuse, R44 ;  /* 0x00000052542c723c */ /* 0x080fe8000004182c */
[----:B------:R-:W-:Y:S01]  /*11530*/  FADD.FTZ R104, R113, R104 ;  /* 0x0000006871687221 */ /* 0x000fe20000010000 */
[----:B------:R-:W2:Y:S03]  /*11540*/  MUFU.EX2 R170, R170 ;  /* 0x000000aa00aa7308 */ /* 0x000ea60000000800 */
[C---:B------:R-:W-:Y:S01]  /*11550*/  HMMA.16816.F32.BF16 R48, R76.reuse, R82, R48 ;  /* 0x000000524c30723c */ /* 0x040fe20000041830 */
[----:B------:R-:W3:Y:S06]  /*11560*/  LDSM.16.MT88.4 R80, [R248+0x8000] ;  /* 0x00800000f850783b */ /* 0x000eec0000004200 */
[----:B------:R-:W-:Y:S02]  /*11570*/  MUFU.EX2 R165, R165 ;  /* 0x000000a500a57308 */ /* 0x000fe40000000800 */
[----:B-1----:R-:W-:Y:S08]  /*11580*/  LDSM.16.MT88.4 R192, [R249+0xb800] ;  /* 0x00b80000f9c0783b */ /* 0x002ff00000004200 */
[----:B------:R-:W1:Y:S10]  /*11590*/  MUFU.EX2 R160, R160 ;  /* 0x000000a000a07308 */ /* 0x000e740000000800 */
[----:B------:R-:W-:Y:S10]  /*115a0*/  MUFU.EX2 R159, R159 ;  /* 0x0000009f009f7308 */ /* 0x000ff40000000800 */
[----:B------:R-:W-:Y:S01]  /*115b0*/  MUFU.EX2 R139, R139 ;  /* 0x0000008b008b7308 */ /* 0x000fe20000000800 */
[-C--:B---3--:R-:W-:Y:S09]  /*115c0*/  HMMA.16816.F32.BF16 R52, R76, R80.reuse, R52 ;  /* 0x000000504c34723c */ /* 0x088ff20000041834 */
[----:B------:R-:W-:Y:S01]  /*115d0*/  MUFU.EX2 R155, R155 ;  /* 0x0000009b009b7308 */ /* 0x000fe20000000800 */
[C---:B------:R-:W-:Y:S08]  /*115e0*/  HMMA.16816.F32.BF16 R56, R84.reuse, R80, R56 ;  /* 0x000000505438723c */ /* 0x040ff00000041838 */
[-C--:B------:R-:W-:Y:S01]  /*115f0*/  HMMA.16816.F32.BF16 R60, R84, R82.reuse, R60 ;  /* 0x00000052543c723c */ /* 0x080fe2000004183c */
[----:B------:R-:W-:Y:S06]  /*11600*/  MUFU.EX2 R110, R110 ;  /* 0x0000006e006e7308 */ /* 0x000fec0000000800 */
[----:B--2---:R-:W-:Y:S01]  /*11610*/  F2FP.BF16.PACK_AB R85, R170, R167 ;  /* 0x000000a7aa55723e */ /* 0x004fe200000010ff */
[----:B------:R-:W-:Y:S01]  /*11620*/  HMMA.16816.F32.BF16 R64, R76, R82, R64 ;  /* 0x000000524c40723c */ /* 0x000fe20000041840 */
[----:B------:R-:W2:Y:S02]  /*11630*/  LDSM.16.MT88.4 R80, [R252+0x8800] ;  /* 0x00880000fc50783b */ /* 0x000ea40000004200 */
[----:B------:R3:W-:Y:S01]  /*11640*/  MUFU.EX2 R135, R147 ;  /* 0x0000009300877308 */ /* 0x0007e20000000800 */
[----:B------:R-:W-:Y:S01]  /*11650*/  F2FP.BF16.PACK_AB R87, R154, R169 ;  /* 0x000000a99a57723e */ /* 0x000fe200000010ff */
[--C-:B------:R-:W-:Y:S01]  /*11660*/  FFMA.FTZ R167, R129, c[0x0][0x23c], -R196.reuse ;  /* 0x00008f0081a77a23 */ /* 0x100fe200000108c4 */
[----:B-1----:R-:W-:Y:S01]  /*11670*/  F2FP.BF16.PACK_AB R84, R160, R165 ;  /* 0x000000a5a054723e */ /* 0x002fe200000010ff */
[----:B------:R-:W-:Y:S01]  /*11680*/  FADD.FTZ R170, R170, R215 ;  /* 0x000000d7aaaa7221 */ /* 0x000fe20000010000 */
[----:B------:R-:W-:Y:S04]  /*11690*/  F2FP.BF16.PACK_AB R76, R152, R161 ;  /* 0x000000a1984c723e */ /* 0x000fe800000010ff */
[----:B------:R-:W-:Y:S01]  /*116a0*/  F2FP.BF16.PACK_AB R78, R112, R115 ;  /* 0x00000073704e723e */ /* 0x000fe200000010ff */
[----:B------:R1:W4:Y:S01]  /*116b0*/  MUFU.EX2 R116, R142 ;  /* 0x0000008e00747308 */ /* 0x0003220000000800 */
[C---:B------:R-:W-:Y:S01]  /*116c0*/  F2FP.BF16.PACK_AB R77, R176.reuse, R173 ;  /* 0x000000adb04d723e */ /* 0x040fe200000010ff */
[----:B------:R-:W-:Y:S01]  /*116d0*/  FADD.FTZ R176, R176, R213 ;  /* 0x000000d5b0b07221 */ /* 0x000fe20000010000 */
[----:B------:R-:W-:Y:S01]  /*116e0*/  F2FP.BF16.PACK_AB R79, R150, R171 ;  /* 0x000000ab964f723e */ /* 0x000fe200000010ff */
[--C-:B------:R-:W-:Y:S01]  /*116f0*/  FFMA.FTZ R173, R131, c[0x0][0x23c], -R196.reuse ;  /* 0x00008f0083ad7a23 */ /* 0x100fe200000108c4 */
[----:B------:R-:W-:Y:S01]  /*11700*/  F2FP.BF16.PACK_AB R86, R119, R120 ;  /* 0x000000787756723e */ /* 0x000fe200000010ff */
[----:B------:R-:W-:Y:S02]  /*11710*/  FFMA.FTZ R196, R90, c[0x0][0x23c], -R196 ;  /* 0x00008f005ac47a23 */ /* 0x000fe400000108c4 */
[----:B------:R-:W-:Y:S01]  /*11720*/  LDSM.16.MT88.4 R88, [R250+0xa000] ;  /* 0x00a00000fa58783b */ /* 0x000fe20000004200 */
[----:B------:R-:W-:Y:S01]  /*11730*/  FADD.FTZ R171, R171, R176 ;  /* 0x000000b0abab7221 */ /* 0x000fe20000010000 */
[----:B------:R-:W-:Y:S01]  /*11740*/  MUFU.EX2 R145, R145 ;  /* 0x0000009100917308 */ /* 0x000fe20000000800 */
[----:B------:R-:W-:Y:S02]  /*11750*/  FADD.FTZ R169, R169, R170 ;  /* 0x000000aaa9a97221 */ /* 0x000fe40000010000 */
[----:B------:R-:W-:Y:S02]  /*11760*/  FADD.FTZ R150, R150, R171 ;  /* 0x000000ab96967221 */ /* 0x000fe40000010000 */
[--C-:B---3--:R-:W-:Y:S02]  /*11770*/  FFMA.FTZ R147, R223, c[0x0][0x23c], -R100.reuse ;  /* 0x00008f00df937a23 */ /* 0x108fe40000010864 */
[----:B------:R-:W-:Y:S03]  /*11780*/  FADD.FTZ R154, R154, R169 ;  /* 0x000000a99a9a7221 */ /* 0x000fe60000010000 */
[----:B------:R-:W-:Y:S01]  /*11790*/  MUFU.EX2 R196, R196 ;  /* 0x000000c400c47308 */ /* 0x000fe20000000800 */
[--C-:B-1----:R-:W-:Y:S01]  /*117a0*/  FFMA.FTZ R142, R225, c[0x0][0x23c], -R100.reuse ;  /* 0x00008f00e18e7a23 */ /* 0x102fe20000010864 */
[----:B----4-:R-:W-:Y:S01]  /*117b0*/  F2FP.BF16.PACK_AB R75, R116, R135 ;  /* 0x00000087744b723e */ /* 0x010fe200000010ff */
[-C--:B--2---:R-:W-:Y:S07]  /*117c0*/  HMMA.16816.F32.BF16 R4, R76, R80.reuse, R4 ;  /* 0x000000504c04723c */ /* 0x084fee0000041804 */
[----:B------:R-:W1:Y:S01]  /*117d0*/  MUFU.EX2 R138, R138 ;  /* 0x0000008a008a7308 */ /* 0x000e620000000800 */
[C---:B------:R-:W-:Y:S09]  /*117e0*/  HMMA.16816.F32.BF16 R8, R84.reuse, R80, R8 ;  /* 0x000000505408723c */ /* 0x040ff20000041808 */
[----:B------:R-:W-:Y:S01]  /*117f0*/  MUFU.EX2 R137, R137 ;  /* 0x0000008900897308 */ /* 0x000fe20000000800 */
[-C--:B------:R-:W-:Y:S09]  /*11800*/  HMMA.16816.F32.BF16 R12, R84, R82.reuse, R12 ;  /* 0x00000052540c723c */ /* 0x080ff2000004180c */
[----:B------:R-:W2:Y:S01]  /*11810*/  MUFU.EX2 R132, R132 ;  /* 0x0000008400847308 */ /* 0x000ea20000000800 */
[C---:B------:R-:W-:Y:S01]  /*11820*/  HMMA.16816.F32.BF16 R16, R76.reuse, R82, R16 ;  /* 0x000000524c10723c */ /* 0x040fe20000041810 */
[----:B------:R-:W3:Y:S03]  /*11830*/  LDSM.16.MT88.4 R80, [R250+0x8800] ;  /* 0x00880000fa50783b */ /* 0x000ee60000004200 */
[----:B-1----:R-:W-:Y:S05]  /*11840*/  F2FP.BF16.PACK_AB R72, R138, R145 ;  /* 0x000000918a48723e */ /* 0x002fea00000010ff */
[----:B------:R-:W-:Y:S10]  /*11850*/  MUFU.EX2 R143, R143 ;  /* 0x0000008f008f7308 */ /* 0x000ff40000000800 */
[----:B------:R-:W1:Y:S01]  /*11860*/  MUFU.EX2 R136, R136 ;  /* 0x0000008800887308 */ /* 0x000e620000000800 */
[----:B--2---:R-:W-:Y:S09]  /*11870*/  F2FP.BF16.PACK_AB R74, R132, R137 ;  /* 0x00000089844a723e */ /* 0x004ff200000010ff */
[----:B------:R-:W-:Y:S10]  /*11880*/  MUFU.EX2 R141, R141 ;  /* 0x0000008d008d7308 */ /* 0x000ff40000000800 */
[----:B------:R-:W-:Y:S01]  /*11890*/  MUFU.EX2 R134, R134 ;  /* 0x0000008600867308 */ /* 0x000fe20000000800 */
[-C--:B---3--:R-:W-:Y:S03]  /*118a0*/  HMMA.16816.F32.BF16 R20, R76, R80.reuse, R20 ;  /* 0x000000504c14723c */ /* 0x088fe60000041814 */
[----:B-1----:R-:W-:Y:S06]  /*118b0*/  F2FP.BF16.PACK_AB R73, R136, R143 ;  /* 0x0000008f8849723e */ /* 0x002fec00000010ff */
        /* <DEDUP_REMOVED lines=9> */
[----:B------:R2:W-:Y:S01]  /*11950*/  MUFU.EX2 R130, R173 ;  /* 0x000000ad00827308 */ /* 0x0005e20000000800 */
[-C--:B-1----:R-:W-:Y:S09]  /*11960*/  HMMA.16816.F32.BF16 R36, R76, R80.reuse, R36 ;  /* 0x000000504c24723c */ /* 0x082ff20000041824 */
[----:B------:R1:W-:Y:S01]  /*11970*/  MUFU.EX2 R126, R214 ;  /* 0x000000d6007e7308 */ /* 0x0003e20000000800 */
[C---:B------:R-:W-:Y:S09]  /*11980*/  HMMA.16816.F32.BF16 R40, R84.reuse, R80, R40 ;  /* 0x000000505428723c */ /* 0x040ff20000041828 */
[----:B------:R-:W-:Y:S01]  /*11990*/  MUFU.EX2 R208, R209 ;  /* 0x000000d100d07308 */ /* 0x000fe20000000800 */
[-C--:B------:R-:W-:Y:S03]  /*119a0*/  HMMA.16816.F32.BF16 R44, R84, R82.reuse, R44 ;  /* 0x00000052542c723c */ /* 0x080fe6000004182c */
[--C-:B--2---:R-:W-:Y:S06]  /*119b0*/  FFMA.FTZ R173, R121, c[0x0][0x23c], -R100.reuse ;  /* 0x00008f0079ad7a23 */ /* 0x104fec0000010864 */
[----:B------:R-:W-:Y:S01]  /*119c0*/  MUFU.EX2 R199, R199 ;  /* 0x000000c700c77308 */ /* 0x000fe20000000800 */
[C---:B------:R-:W-:Y:S01]  /*119d0*/  HMMA.16816.F32.BF16 R48, R76.reuse, R82, R48 ;  /* 0x000000524c30723c */ /* 0x040fe20000041830 */
[----:B------:R-:W2:Y:S03]  /*119e0*/  LDSM.16.MT88.4 R80, [R248+0x8800] ;  /* 0x00880000f850783b */ /* 0x000ea60000004200 */
[----:B-1----:R-:W-:Y:S05]  /*119f0*/  FFMA.FTZ R214, R117, c[0x0][0x23c], -R100 ;  /* 0x00008f0075d67a23 */ /* 0x002fea0000010864 */
[----:B------:R-:W-:Y:S10]  /*11a00*/  MUFU.EX2 R181, R181 ;  /* 0x000000b500b57308 */ /* 0x000ff40000000800 */
[----:B------:R-:W-:Y:S10]  /*11a10*/  MUFU.EX2 R131, R204 ;  /* 0x000000cc00837308 */ /* 0x000ff40000000800 */
[----:B------:R-:W-:Y:S10]  /*11a20*/  MUFU.EX2 R128, R167 ;  /* 0x000000a700807308 */ /* 0x000ff40000000800 */
[----:B------:R-:W-:Y:S01]  /*11a30*/  MUFU.EX2 R204, R242 ;  /* 0x000000f200cc7308 */ /* 0x000fe20000000800 */
[-C--:B--2---:R-:W-:Y:S09]  /*11a40*/  HMMA.16816.F32.BF16 R52, R76, R80.reuse, R52 ;  /* 0x000000504c34723c */ /* 0x084ff20000041834 */
[----:B------:R-:W-:Y:S01]  /*11a50*/  MUFU.EX2 R167, R241 ;  /* 0x000000f100a77308 */ /* 0x000fe20000000800 */
[C---:B------:R-:W-:Y:S08]  /*11a60*/  HMMA.16816.F32.BF16 R56, R84.reuse, R80, R56 ;  /* 0x000000505438723c */ /* 0x040ff00000041838 */
[-C--:B------:R-:W-:Y:S01]  /*11a70*/  HMMA.16816.F32.BF16 R60, R84, R82.reuse, R60 ;  /* 0x00000052543c723c */ /* 0x080fe2000004183c */
[----:B------:R-:W-:Y:S06]  /*11a80*/  MUFU.EX2 R129, R172 ;  /* 0x000000ac00817308 */ /* 0x000fec0000000800 */
[----:B------:R-:W-:Y:S01]  /*11a90*/  F2FP.BF16.PACK_AB R85, R140, R175 ;  /* 0x000000af8c55723e */ /* 0x000fe200000010ff */
[----:B------:R-:W-:Y:S01]  /*11aa0*/  HMMA.16816.F32.BF16 R64, R76, R82, R64 ;  /* 0x000000524c40723c */ /* 0x000fe20000041840 */
[----:B------:R-:W1:Y:S02]  /*11ab0*/  LDSM.16.MT88.4 R80, [R252+0x9000] ;  /* 0x00900000fc50783b */ /* 0x000e640000004200 */
[----:B------:R-:W-:Y:S01]  /*11ac0*/  MUFU.EX2 R172, R219 ;  /* 0x000000db00ac7308 */ /* 0x000fe20000000800 */
[----:B------:R-:W-:Y:S01]  /*11ad0*/  F2FP.BF16.PACK_AB R87, R108, R151 ;  /* 0x000000976c57723e */ /* 0x000fe200000010ff */
[----:B------:R-:W-:Y:S01]  /*11ae0*/  FADD.FTZ R175, R175, R154 ;  /* 0x0000009aafaf7221 */ /* 0x000fe20000010000 */
[----:B------:R-:W-:Y:S01]  /*11af0*/  F2FP.BF16.PACK_AB R84, R144, R157 ;  /* 0x0000009d9054723e */ /* 0x000fe200000010ff */
[--C-:B------:R-:W-:Y:S01]  /*11b00*/  FFMA.FTZ R76, R182, c[0x0][0x23c], -R100.reuse ;  /* 0x00008f00b64c7a23 */ /* 0x100fe20000010864 */
[----:B------:R-:W-:Y:S01]  /*11b10*/  F2FP.BF16.PACK_AB R78, R139, R148 ;  /* 0x000000948b4e723e */ /* 0x000fe200000010ff */
[----:B------:R-:W-:Y:S03]  /*11b20*/  FFMA.FTZ R154, R92, c[0x0][0x23c], -R100 ;  /* 0x00008f005c9a7a23 */ /* 0x000fe60000010864 */
[----:B------:R-:W-:Y:S01]  /*11b30*/  F2FP.BF16.PACK_AB R77, R146, R177 ;  /* 0x000000b1924d723e */ /* 0x000fe200000010ff */
[----:B------:R2:W3:Y:S01]  /*11b40*/  MUFU.EX2 R114, R76 ;  /* 0x0000004c00727308 */ /* 0x0004e20000000800 */
[----:B------:R-:W-:Y:S01]  /*11b50*/  F2FP.BF16.PACK_AB R79, R110, R155 ;  /* 0x0000009b6e4f723e */ /* 0x000fe200000010ff */
[----:B------:R-:W-:Y:S02]  /*11b60*/  FADD.FTZ R177, R177, R150 ;  /* 0x00000096b1b17221 */ /* 0x000fe40000010000 */
[----:B------:R-:W-:Y:S02]  /*11b70*/  FFMA.FTZ R150, R93, c[0x0][0x23c], -R100 ;  /* 0x00008f005d967a23 */ /* 0x000fe40000010864 */
[----:B------:R-:W-:Y:S02]  /*11b80*/  FADD.FTZ R146, R146, R177 ;  /* 0x000000b192927221 */ /* 0x000fe40000010000 */
[----:B------:R-:W-:Y:S02]  /*11b90*/  FFMA.FTZ R182, R122, c[0x0][0x23c], -R197 ;  /* 0x00008f007ab67a23 */ /* 0x000fe400000108c5 */
[----:B------:R-:W4:Y:S01]  /*11ba0*/  MUFU.EX2 R122, R221 ;  /* 0x000000dd007a7308 */ /* 0x000f220000000800 */
[----:B------:R-:W-:Y:S04]  /*11bb0*/  FADD.FTZ R155, R155, R146 ;  /* 0x000000929b9b7221 */ /* 0x000fe80000010000 */
[----:B------:R-:W-:Y:S04]  /*11bc0*/  FADD.FTZ R110, R110, R155 ;  /* 0x0000009b6e6e7221 */ /* 0x000fe80000010000 */
[----:B------:R-:W-:Y:S01]  /*11bd0*/  FADD.FTZ R143, R143, R110 ;  /* 0x0000006e8f8f7221 */ /* 0x000fe20000010000 */
[----:B------:R-:W-:Y:S03]  /*11be0*/  MUFU.EX2 R197, R243 ;  /* 0x000000f300c57308 */ /* 0x000fe60000000800 */
[----:B------:R-:W-:Y:S01]  /*11bf0*/  FADD.FTZ R136, R136, R143 ;  /* 0x0000008f88887221 */ /* 0x000fe20000010000 */
[----:B--2---:R-:W-:Y:S02]  /*11c00*/  F2FP.BF16.PACK_AB R76, R156, R159 ;  /* 0x0000009f9c4c723e */ /* 0x004fe400000010ff */
[----:B---3--:R-:W-:Y:S04]  /*11c10*/  F2FP.BF16.PACK_AB R86, R114, R149 ;  /* 0x000000957256723e */ /* 0x008fe800000010ff */
[----:B------:R-:W-:Y:S01]  /*11c20*/  MUFU.EX2 R183, R183 ;  /* 0x000000b700b77308 */ /* 0x000fe20000000800 */
[-C--:B-1----:R-:W-:Y:S08]  /*11c30*/  HMMA.16816.F32.BF16 R4, R76, R80.reuse, R4 ;  /* 0x000000504c04723c */ /* 0x082ff00000041804 */
        /* <DEDUP_REMOVED lines=34> */
[----:B------:R1:W-:Y:S01]  /*11e60*/  MUFU.EX2 R105, R188 ;  /* 0x000000bc00697308 */ /* 0x0003e20000000800 */
[C---:B------:R-:W-:Y:S08]  /*11e70*/  HMMA.16816.F32.BF16 R56, R84.reuse, R80, R56 ;  /* 0x000000505438723c */ /* 0x040ff00000041838 */
[-C--:B------:R-:W-:Y:S01]  /*11e80*/  HMMA.16816.F32.BF16 R60, R84, R82.reuse, R60 ;  /* 0x00000052543c723c */ /* 0x080fe2000004183c */
[----:B------:R-:W2:Y:S01]  /*11e90*/  LDSM.16.MT88.4 R84, [R252+0x9800] ;  /* 0x00980000fc54783b */ /* 0x000ea20000004200 */
[----:B------:R-:W-:Y:S06]  /*11ea0*/  MUFU.EX2 R106, R190 ;  /* 0x000000be006a7308 */ /* 0x000fec0000000800 */
[----:B------:R-:W-:Y:S01]  /*11eb0*/  HMMA.16816.F32.BF16 R64, R76, R82, R64 ;  /* 0x000000524c40723c */ /* 0x000fe20000041840 */
[----:B------:R-:W3:Y:S03]  /*11ec0*/  LDSM.16.MT88.4 R80, [R250+0x9800] ;  /* 0x00980000fa50783b */ /* 0x000ee60000004200 */
[----:B------:R-:W-:Y:S01]  /*11ed0*/  MUFU.EX2 R109, R189 ;  /* 0x000000bd006d7308 */ /* 0x000fe20000000800 */
[----:B-1----:R-:W-:Y:S02]  /*11ee0*/  F2FP.BF16.PACK_AB R188, R123, R124 ;  /* 0x0000007c7bbc723e */ /* 0x002fe400000010ff */
[----:B------:R-:W-:Y:S02]  /*11ef0*/  F2FP.BF16.PACK_AB R77, R134, R141 ;  /* 0x0000008d864d723e */ /* 0x000fe400000010ff */
[----:B------:R-:W-:Y:S03]  /*11f00*/  F2FP.BF16.PACK_AB R79, R118, R133 ;  /* 0x00000085764f723e */ /* 0x000fe600000010ff */
[----:B------:R-:W-:Y:S02]  /*11f10*/  F2FP.BF16.PACK_AB R76, R142, R153 ;  /* 0x000000998e4c723e */ /* 0x000fe400000010ff */
[----:B------:R-:W1:Y:S01]  /*11f20*/  MUFU.EX2 R71, R71 ;  /* 0x0000004700477308 */ /* 0x000e620000000800 */
[----:B----4-:R-:W-:Y:S09]  /*11f30*/  F2FP.BF16.PACK_AB R78, R122, R147 ;  /* 0x000000937a4e723e */ /* 0x010ff200000010ff */
[----:B------:R-:W-:Y:S01]  /*11f40*/  MUFU.EX2 R113, R166 ;  /* 0x000000a600717308 */ /* 0x000fe20000000800 */
[-C--:B--2---:R-:W-:Y:S09]  /*11f50*/  HMMA.16816.F32.BF16 R4, R72, R84.reuse, R4 ;  /* 0x000000544804723c */ /* 0x084ff20000041804 */
[----:B------:R-:W-:Y:S03]  /*11f60*/  MUFU.EX2 R99, R99 ;  /* 0x0000006300637308 */ /* 0x000fe60000000800 */
[----:B-1----:R-:W-:Y:S01]  /*11f70*/  F2FP.BF16.PACK_AB R190, R196, R71 ;  /* 0x00000047c4be723e */ /* 0x002fe200000010ff */
[C---:B------:R-:W-:Y:S06]  /*11f80*/  HMMA.16816.F32.BF16 R8, R76.reuse, R84, R8 ;  /* 0x000000544c08723c */ /* 0x040fec0000041808 */
[----:B------:R-:W-:Y:S02]  /*11f90*/  MUFU.EX2 R98, R98 ;  /* 0x0000006200627308 */ /* 0x000fe40000000800 */
[-C--:B------:R-:W-:Y:S08]  /*11fa0*/  HMMA.16816.F32.BF16 R12, R76, R86.reuse, R12 ;  /* 0x000000564c0c723c */ /* 0x080ff0000004180c */
[----:B------:R-:W-:Y:S01]  /*11fb0*/  MUFU.EX2 R97, R97 ;  /* 0x0000006100617308 */ /* 0x000fe20000000800 */
[C---:B------:R-:W-:Y:S01]  /*11fc0*/  HMMA.16816.F32.BF16 R16, R72.reuse, R86, R16 ;  /* 0x000000564810723c */ /* 0x040fe20000041810 */
[----:B------:R-:W-:Y:S07]  /*11fd0*/  LDSM.16.MT88.4 R84, [R248+0x9800] ;  /* 0x00980000f854783b */ /* 0x000fee0000004200 */
[-C--:B---3--:R-:W-:Y:S01]  /*11fe0*/  HMMA.16816.F32.BF16 R20, R72, R80.reuse, R20 ;  /* 0x000000504814723c */ /* 0x088fe20000041814 */
[----:B------:R-:W-:Y:S07]  /*11ff0*/  MUFU.EX2 R96, R96 ;  /* 0x0000006000607308 */ /* 0x000fee0000000800 */
[C---:B------:R-:W-:Y:S08]  /*12000*/  HMMA.16816.F32.BF16 R24, R76.reuse, R80, R24 ;  /* 0x000000504c18723c */ /* 0x040ff00000041818 */
[-C--:B------:R-:W-:Y:S08]  /*12010*/  HMMA.16816.F32.BF16 R28, R76, R82.reuse, R28 ;  /* 0x000000524c1c723c */ /* 0x080ff0000004181c */
[C---:B------:R-:W-:Y:S01]  /*12020*/  HMMA.16816.F32.BF16 R32, R72.reuse, R82, R32 ;  /* 0x000000524820723c */ /* 0x040fe20000041820 */
[----:B------:R-:W1:Y:S07]  /*12030*/  LDSM.16.MT88.4 R80, [R249+0x9800] ;  /* 0x00980000f950783b */ /* 0x000e6e0000004200 */
        /* <DEDUP_REMOVED lines=18> */
[-C--:B-1----:R-:W-:Y:S08]  /*12160*/  HMMA.16816.F32.BF16 R4, R72, R80.reuse, R4 ;  /* 0x000000504804723c */ /* 0x082ff00000041804 */
        /* <DEDUP_REMOVED lines=8> */
[----:B------:R-:W-:Y:S07]  /*121f0*/  LDSM.16.MT88.4 R88, [R250+0xa800] ;  /* 0x00a80000fa58783b */ /* 0x000fee0000004200 */
[-C--:B--2---:R-:W-:Y:S08]  /*12200*/  HMMA.16816.F32.BF16 R36, R72, R84.reuse, R36 ;  /* 0x000000544824723c */ /* 0x084ff00000041824 */
[C---:B------:R-:W-:Y:S08]  /*12210*/  HMMA.16816.F32.BF16 R40, R76.reuse, R84, R40 ;  /* 0x000000544c28723c */ /* 0x040ff00000041828 */
[-C--:B------:R-:W-:Y:S08]  /*12220*/  HMMA.16816.F32.BF16 R44, R76, R86.reuse, R44 ;  /* 0x000000564c2c723c */ /* 0x080ff0000004182c */
[C---:B------:R-:W-:Y:S01]  /*12230*/  HMMA.16816.F32.BF16 R48, R72.reuse, R86, R48 ;  /* 0x000000564830723c */ /* 0x040fe20000041830 */
[----:B------:R-:W2:Y:S07]  /*12240*/  LDSM.16.MT88.4 R84, [R252+0xa800] ;  /* 0x00a80000fc54783b */ /* 0x000eae0000004200 */
[-C--:B-1----:R-:W-:Y:S08]  /*12250*/  HMMA.16816.F32.BF16 R52, R72, R80.reuse, R52 ;  /* 0x000000504834723c */ /* 0x082ff00000041834 */
[C---:B------:R-:W-:Y:S07]  /*12260*/  HMMA.16816.F32.BF16 R56, R76.reuse, R80, R56 ;  /* 0x000000504c38723c */ /* 0x040fee0000041838 */
[----:B------:R-:W-:Y:S01]  /*12270*/  FADD.FTZ R81, R161, R102 ;  /* 0x00000066a1517221 */ /* 0x000fe20000010000 */
[-C--:B------:R-:W-:Y:S01]  /*12280*/  HMMA.16816.F32.BF16 R60, R76, R82.reuse, R60 ;  /* 0x000000524c3c723c */ /* 0x080fe2000004183c */
[----:B------:R-:W-:Y:S03]  /*12290*/  MUFU.EX2 R102, R179 ;  /* 0x000000b300667308 */ /* 0x000fe60000000800 */
[----:B------:R-:W-:Y:S02]  /*122a0*/  FADD.FTZ R152, R152, R81 ;  /* 0x0000005198987221 */ /* 0x000fe40000010000 */
[----:B------:R-:W-:Y:S01]  /*122b0*/  FADD.FTZ R161, R165, R104 ;  /* 0x00000068a5a17221 */ /* 0x000fe20000010000 */
        /* <DEDUP_REMOVED lines=9> */
[----:B------:R-:W-:Y:S02]  /*12350*/  FFMA.FTZ R100, R95, c[0x0][0x23c], -R100 ;  /* 0x00008f005f647a23 */ /* 0x000fe40000010864 */
[----:B------:R-:W-:Y:S01]  /*12360*/  LDSM.16.MT88.4 R92, [R249+0xb000] ;  /* 0x00b00000f95c783b */ /* 0x000fe20000004200 */
[----:B------:R-:W-:Y:S01]  /*12370*/  F2FP.BF16.PACK_AB R74, R129, R130 ;  /* 0x00000082814a723e */ /* 0x000fe200000010ff */
[----:B------:R-:W-:Y:S01]  /*12380*/  FADD.FTZ R161, R160, R161 ;  /* 0x000000a1a0a17221 */ /* 0x000fe20000010000 */
[----:B------:R-:W-:Y:S01]  /*12390*/  F2FP.BF16.PACK_AB R73, R121, R212 ;  /* 0x000000d47949723e */ /* 0x000fe200000010ff */
[----:B------:R-:W-:Y:S01]  /*123a0*/  MUFU.EX2 R100, R100 ;  /* 0x0000006400647308 */ /* 0x000fe20000000800 */
[----:B------:R-:W-:Y:S01]  /*123b0*/  F2FP.BF16.PACK_AB R75, R70, R117 ;  /* 0x00000075464b723e */ /* 0x000fe200000010ff */
[----:B------:R-:W-:Y:S01]  /*123c0*/  FADD.FTZ R160, R120, R161 ;  /* 0x000000a178a07221 */ /* 0x000fe20000010000 */
[----:B------:R-:W-:Y:S01]  /*123d0*/  F2FP.BF16.PACK_AB R78, R222, R107 ;  /* 0x0000006bde4e723e */ /* 0x000fe200000010ff */
[----:B------:R-:W-:Y:S02]  /*123e0*/  FADD.FTZ R112, R112, R115 ;  /* 0x0000007370707221 */ /* 0x000fe40000010000 */
[----:B------:R-:W-:Y:S02]  /*123f0*/  FADD.FTZ R160, R119, R160 ;  /* 0x000000a077a07221 */ /* 0x000fe40000010000 */
[-C--:B--2---:R-:W-:Y:S02]  /*12400*/  HMMA.16816.F32.BF16 R4, R72, R84.reuse, R4 ;  /* 0x000000544804723c */ /* 0x084fe40000041804 */
[----:B------:R-:W-:Y:S01]  /*12410*/  MUFU.EX2 R119, R186 ;  /* 0x000000ba00777308 */ /* 0x000fe20000000800 */
[----:B------:R-:W-:Y:S04]  /*12420*/  FADD.FTZ R157, R157, R160 ;  /* 0x000000a09d9d7221 */ /* 0x000fe80000010000 */
[----:B------:R-:W-:Y:S01]  /*12430*/  FADD.FTZ R144, R144, R157 ;  /* 0x0000009d90907221 */ /* 0x000fe20000010000 */
[C---:B------:R-:W-:Y:S04]  /*12440*/  HMMA.16816.F32.BF16 R8, R76.reuse, R84, R8 ;  /* 0x000000544c08723c */ /* 0x040fe80000041808 */
[----:B------:R-:W-:Y:S01]  /*12450*/  MUFU.EX2 R115, R158 ;  /* 0x0000009e00737308 */ /* 0x000fe20000000800 */
[----:B------:R-:W-:Y:S03]  /*12460*/  FADD.FTZ R149, R149, R144 ;  /* 0x0000009095957221 */ /* 0x000fe60000010000 */
[-C--:B------:R-:W-:Y:S04]  /*12470*/  HMMA.16816.F32.BF16 R12, R76, R86.reuse, R12 ;  /* 0x000000564c0c723c */ /* 0x080fe8000004180c */
[----:B------:R-:W-:Y:S02]  /*12480*/  FADD.FTZ R114, R114, R149 ;  /* 0x0000009572727221 */ /* 0x000fe40000010000 */
[----:B------:R-:W2:Y:S02]  /*12490*/  MUFU.EX2 R120, R164 ;  /* 0x000000a400787308 */ /* 0x000ea40000000800 */
[C---:B------:R-:W-:Y:S01]  /*124a0*/  HMMA.16816.F32.BF16 R16, R72.reuse, R86, R16 ;  /* 0x000000564810723c */ /* 0x040fe20000041810 */
[----:B------:R-:W3:Y:S03]  /*124b0*/  LDSM.16.MT88.4 R84, [R248+0xa800] ;  /* 0x00a80000f854783b */ /* 0x000ee60000004200 */
[----:B------:R-:W-:Y:S04]  /*124c0*/  FADD.FTZ R153, R153, R114 ;  /* 0x0000007299997221 */ /* 0x000fe80000010000 */
[-C--:B------:R-:W-:Y:S04]  /*124d0*/  HMMA.16816.F32.BF16 R20, R72, R88.reuse, R20 ;  /* 0x000000584814723c */ /* 0x080fe80000041814 */
[----:B------:R-:W-:Y:S04]  /*124e0*/  FADD.FTZ R142, R142, R153 ;  /* 0x000000998e8e7221 */ /* 0x000fe80000010000 */
[C---:B------:R-:W-:Y:S04]  /*124f0*/  HMMA.16816.F32.BF16 R24, R76.reuse, R88, R24 ;  /* 0x000000584c18723c */ /* 0x040fe80000041818 */
[----:B------:R-:W-:Y:S01]  /*12500*/  FADD.FTZ R147, R147, R142 ;  /* 0x0000008e93937221 */ /* 0x000fe20000010000 */
[----:B--2---:R-:W-:Y:S03]  /*12510*/  F2FP.BF16.PACK_AB R189, R120, R113 ;  /* 0x0000007178bd723e */ /* 0x004fe600000010ff */
[-C--:B------:R-:W-:Y:S04]  /*12520*/  HMMA.16816.F32.BF16 R28, R76, R90.reuse, R28 ;  /* 0x0000005a4c1c723c */ /* 0x080fe8000004181c */
[----:B------:R-:W-:Y:S04]  /*12530*/  FADD.FTZ R122, R122, R147 ;  /* 0x000000937a7a7221 */ /* 0x000fe80000010000 */
[C---:B------:R-:W-:Y:S01]  /*12540*/  HMMA.16816.F32.BF16 R32, R72.reuse, R90, R32 ;  /* 0x0000005a4820723c */ /* 0x040fe20000041820 */
[----:B------:R-:W-:Y:S07]  /*12550*/  LDSM.16.MT88.4 R88, [R250+0xb000] ;  /* 0x00b00000fa58783b */ /* 0x000fee0000004200 */
[-C--:B-1----:R-:W-:Y:S08]  /*12560*/  HMMA.16816.F32.BF16 R36, R72, R80.reuse, R36 ;  /* 0x000000504824723c */ /* 0x082ff00000041824 */
[C---:B------:R-:W-:Y:S08]  /*12570*/  HMMA.16816.F32.BF16 R40, R76.reuse, R80, R40 ;  /* 0x000000504c28723c */ /* 0x040ff00000041828 */
[-C--:B------:R-:W-:Y:S08]  /*12580*/  HMMA.16816.F32.BF16 R44, R76, R82.reuse, R44 ;  /* 0x000000524c2c723c */ /* 0x080ff0000004182c */
[C---:B------:R-:W-:Y:S01]  /*12590*/  HMMA.16816.F32.BF16 R48, R72.reuse, R82, R48 ;  /* 0x000000524830723c */ /* 0x040fe20000041830 */
[----:B------:R-:W1:Y:S07]  /*125a0*/  LDSM.16.MT88.4 R80, [R252+0xb000] ;  /* 0x00b00000fc50783b */ /* 0x000e6e0000004200 */
[-C--:B---3--:R-:W-:Y:S08]  /*125b0*/  HMMA.16816.F32.BF16 R52, R72, R84.reuse, R52 ;  /* 0x000000544834723c */ /* 0x088ff00000041834 */
[C---:B------:R-:W-:Y:S07]  /*125c0*/  HMMA.16816.F32.BF16 R56, R76.reuse, R84, R56 ;  /* 0x000000544c38723c */ /* 0x040fee0000041838 */
[----:B------:R-:W-:Y:S01]  /*125d0*/  FADD.FTZ R85, R159, R112 ;  /* 0x000000709f557221 */ /* 0x000fe20000010000 */
[-C--:B------:R-:W-:Y:S01]  /*125e0*/  HMMA.16816.F32.BF16 R60, R76, R86.reuse, R60 ;  /* 0x000000564c3c723c */ /* 0x080fe2000004183c */
[----:B------:R-:W2:Y:S03]  /*125f0*/  MUFU.EX2 R112, R162 ;  /* 0x000000a200707308 */ /* 0x000ea60000000800 */
[----:B------:R-:W-:Y:S03]  /*12600*/  FADD.FTZ R85, R156, R85 ;  /* 0x000000559c557221 */ /* 0x000fe60000010000 */
[----:B------:R-:W-:Y:S01]  /*12610*/  FADD.FTZ R76, R140, R175 ;  /* 0x000000af8c4c7221 */ /* 0x000fe20000010000 */
[----:B------:R-:W-:Y:S04]  /*12620*/  HMMA.16816.F32.BF16 R64, R72, R86, R64 ;  /* 0x000000564840723c */ /* 0x000fe80000041840 */
[----:B------:R-:W-:Y:S01]  /*12630*/  F2FP.BF16.PACK_AB R77, R104, R103 ;  /* 0x00000067684d723e */ /* 0x000fe200000010ff */
[----:B------:R-:W-:Y:S01]  /*12640*/  FADD.FTZ R151, R151, R76 ;  /* 0x0000004c97977221 */ /* 0x000fe20000010000 */
[----:B------:R-:W-:Y:S01]  /*12650*/  F2FP.BF16.PACK_AB R79, R109, R106 ;  /* 0x0000006a6d4f723e */ /* 0x000fe200000010ff */
[----:B------:R-:W-:Y:S01]  /*12660*/  FADD.FTZ R140, R148, R85 ;  /* 0x00000055948c7221 */ /* 0x000fe20000010000 */
[----:B------:R-:W-:Y:S01]  /*12670*/  F2FP.BF16.PACK_AB R72, R127, R128 ;  /* 0x000000807f48723e */ /* 0x000fe200000010ff */
[----:B------:R-:W3:Y:S03]  /*12680*/  LDSM.16.MT88.4 R84, [R248+0xb000] ;  /* 0x00b00000f854783b */ /* 0x000ee60000004200 */
[----:B------:R-:W-:Y:S01]  /*12690*/  F2FP.BF16.PACK_AB R74, R125, R126 ;  /* 0x0000007e7d4a723e */ /* 0x000fe200000010ff */
[----:B------:R-:W-:Y:S01]  /*126a0*/  FADD.FTZ R140, R139, R140 ;  /* 0x0000008c8b8c7221 */ /* 0x000fe20000010000 */
[----:B------:R-:W-:Y:S01]  /*126b0*/  F2FP.BF16.PACK_AB R73, R224, R105 ;  /* 0x00000069e049723e */ /* 0x000fe200000010ff */
[----:B------:R-:W-:Y:S01]  /*126c0*/  FADD.FTZ R108, R108, R151 ;  /* 0x000000976c6c7221 */ /* 0x000fe20000010000 */
[----:B------:R-:W-:Y:S01]  /*126d0*/  F2FP.BF16.PACK_AB R75, R102, R101 ;  /* 0x00000065664b723e */ /* 0x000fe200000010ff */
[----:B------:R-:W-:Y:S01]  /*126e0*/  FADD.FTZ R145, R145, R140 ;  /* 0x0000008c91917221 */ /* 0x000fe20000010000 */
[----:B--2---:R-:W-:Y:S01]  /*126f0*/  F2FP.BF16.PACK_AB R191, R115, R112 ;  /* 0x0000007073bf723e */ /* 0x004fe200000010ff */
[----:B------:R-:W-:Y:S01]  /*12700*/  FADD.FTZ R141, R141, R108 ;  /* 0x0000006c8d8d7221 */ /* 0x000fe20000010000 */
[----:B------:R-:W-:Y:S01]  /*12710*/  F2FP.BF16.PACK_AB R76, R98, R99 ;  /* 0x00000063624c723e */ /* 0x000fe200000010ff */
[----:B------:R-:W-:Y:S01]  /*12720*/  FADD.FTZ R138, R138, R145 ;  /* 0x000000918a8a7221 */ /* 0x000fe20000010000 */
[----:B------:R-:W-:Y:S01]  /*12730*/  F2FP.BF16.PACK_AB R78, R96, R97 ;  /* 0x00000061604e723e */ /* 0x000fe200000010ff */
[-C--:B-1----:R-:W-:Y:S03]  /*12740*/  HMMA.16816.F32.BF16 R4, R72, R80.reuse, R4 ;  /* 0x000000504804723c */ /* 0x082fe60000041804 */
[----:B------:R-:W-:Y:S02]  /*12750*/  FADD.FTZ R134, R134, R141 ;  /* 0x0000008d86867221 */ /* 0x000fe40000010000 */
[----:B------:R-:W-:Y:S03]  /*12760*/  FADD.FTZ R137, R137, R138 ;  /* 0x0000008a89897221 */ /* 0x000fe60000010000 */
[C---:B------:R-:W-:Y:S01]  /*12770*/  HMMA.16816.F32.BF16 R8, R76.reuse, R80, R8 ;  /* 0x000000504c08723c */ /* 0x040fe20000041808 */
[----:B------:R1:W2:Y:S07]  /*12780*/  MUFU.EX2 R80, R178 ;  /* 0x000000b200507308 */ /* 0x0002ae0000000800 */
[-C--:B------:R-:W-:Y:S03]  /*12790*/  HMMA.16816.F32.BF16 R12, R76, R82.reuse, R12 ;  /* 0x000000524c0c723c */ /* 0x080fe6000004180c */
[----:B------:R4:W-:Y:S05]  /*127a0*/  MUFU.EX2 R81, R184 ;  /* 0x000000b800517308 */ /* 0x0009ea0000000800 */
[C---:B------:R-:W-:Y:S05]  /*127b0*/  HMMA.16816.F32.BF16 R16, R72.reuse, R82, R16 ;  /* 0x000000524810723c */ /* 0x040fea0000041810 */
[----:B------:R-:W5:Y:S03]  /*127c0*/  MUFU.EX2 R82, R168 ;  /* 0x000000a800527308 */ /* 0x000f660000000800 */
[-C--:B------:R-:W-:Y:S01]  /*127d0*/  HMMA.16816.F32.BF16 R20, R72, R88.reuse, R20 ;  /* 0x000000584814723c */ /* 0x080fe20000041814 */
[----:B-1----:R-:W1:Y:S03]  /*127e0*/  LDSM.16.MT88.4 R176, [R252+0xb800] ;  /* 0x00b80000fcb0783b */ /* 0x002e660000004200 */
[----:B--2---:R-:W-:Y:S03]  /*127f0*/  F2FP.BF16.PACK_AB R153, R80, R119 ;  /* 0x000000775099723e */ /* 0x004fe600000010ff */
[----:B------:R-:W-:Y:S01]  /*12800*/  MUFU.EX2 R83, R154 ;  /* 0x0000009a00537308 */ /* 0x000fe20000000800 */
[C---:B------:R-:W-:Y:S01]  /*12810*/  HMMA.16816.F32.BF16 R24, R76.reuse, R88, R24 ;  /* 0x000000584c18723c */ /* 0x040fe20000041818 */
[----:B----4-:R-:W2:Y:S07]  /*12820*/  LDSM.16.MT88.4 R184, [R250+0xb800] ;  /* 0x00b80000fab8783b */ /* 0x010eae0000004200 */
[-C--:B------:R-:W-:Y:S01]  /*12830*/  HMMA.16816.F32.BF16 R28, R76, R90.reuse, R28 ;  /* 0x0000005a4c1c723c */ /* 0x080fe2000004181c */
[----:B------:R-:W4:Y:S03]  /*12840*/  MUFU.EX2 R89, R150 ;  /* 0x0000009600597308 */ /* 0x000f260000000800 */
[----:B-----5:R-:W-:Y:S04]  /*12850*/  F2FP.BF16.PACK_AB R155, R82, R81 ;  /* 0x00000051529b723e */ /* 0x020fe800000010ff */
[C---:B------:R-:W-:Y:S03]  /*12860*/  HMMA.16816.F32.BF16 R32, R72.reuse, R90, R32 ;  /* 0x0000005a4820723c */ /* 0x040fe60000041820 */
[----:B------:R-:W5:Y:S05]  /*12870*/  MUFU.EX2 R88, R152 ;  /* 0x0000009800587308 */ /* 0x000f6a0000000800 */
[-C--:B------:R-:W-:Y:S08]  /*12880*/  HMMA.16816.F32.BF16 R36, R72, R92.reuse, R36 ;  /* 0x0000005c4824723c */ /* 0x080ff00000041824 */
[C---:B------:R-:W-:Y:S04]  /*12890*/  HMMA.16816.F32.BF16 R40, R76.reuse, R92, R40 ;  /* 0x0000005c4c28723c */ /* 0x040fe80000041828 */
[----:B----4-:R-:W-:Y:S04]  /*128a0*/  F2FP.BF16.PACK_AB R154, R100, R89 ;  /* 0x00000059649a723e */ /* 0x010fe800000010ff */
[-C--:B------:R-:W-:Y:S04]  /*128b0*/  HMMA.16816.F32.BF16 R44, R76, R94.reuse, R44 ;  /* 0x0000005e4c2c723c */ /* 0x080fe8000004182c */
[----:B-----5:R-:W-:Y:S04]  /*128c0*/  F2FP.BF16.PACK_AB R152, R88, R83 ;  /* 0x000000535898723e */ /* 0x020fe800000010ff */
[C---:B------:R-:W-:Y:S08]  /*128d0*/  HMMA.16816.F32.BF16 R48, R72.reuse, R94, R48 ;  /* 0x0000005e4830723c */ /* 0x040ff00000041830 */
[-C--:B---3--:R-:W-:Y:S08]  /*128e0*/  HMMA.16816.F32.BF16 R52, R72, R84.reuse, R52 ;  /* 0x000000544834723c */ /* 0x088ff00000041834 */
[C---:B------:R-:W-:Y:S08]  /*128f0*/  HMMA.16816.F32.BF16 R56, R76.reuse, R84, R56 ;  /* 0x000000544c38723c */ /* 0x040ff00000041838 */
[-C--:B------:R-:W-:Y:S07]  /*12900*/  HMMA.16816.F32.BF16 R60, R76, R86.reuse, R60 ;  /* 0x000000564c3c723c */ /* 0x080fee000004183c */
[----:B------:R-:W-:Y:S01]  /*12910*/  FADD.FTZ R77, R135, R136 ;  /* 0x00000088874d7221 */ /* 0x000fe20000010000 */
[----:B------:R-:W-:Y:S04]  /*12920*/  HMMA.16816.F32.BF16 R64, R72, R86, R64 ;  /* 0x000000564840723c */ /* 0x000fe80000041840 */
[----:B------:R-:W-:Y:S03]  /*12930*/  FADD.FTZ R77, R116, R77 ;  /* 0x0000004d744d7221 */ /* 0x000fe60000010000 */
[----:B------:R-:W-:Y:S01]  /*12940*/  FADD.FTZ R73, R133, R134 ;  /* 0x0000008685497221 */ /* 0x000fe20000010000 */
[-C--:B-1----:R-:W-:Y:S01]  /*12950*/  HMMA.16816.F32.BF16 R160, R188, R176.reuse, R4 ;  /* 0x000000b0bca0723c */ /* 0x082fe20000041804 */
[----:B------:R-:W1:Y:S04]  /*12960*/  LDSM.16.MT88.4 R4, [R248+0xb800] ;  /* 0x00b80000f804783b */ /* 0x000e680000004200 */
[----:B------:R-:W-:Y:S02]  /*12970*/  FADD.FTZ R75, R132, R137 ;  /* 0x00000089844b7221 */ /* 0x000fe40000010000 */
[----:B------:R-:W-:Y:S01]  /*12980*/  FADD.FTZ R73, R118, R73 ;  /* 0x0000004976497221 */ /* 0x000fe20000010000 */
[C---:B------:R-:W-:Y:S04]  /*12990*/  HMMA.16816.F32.BF16 R140, R152.reuse, R176, R8 ;  /* 0x000000b0988c723c */ /* 0x040fe80000041808 */
[----:B------:R-:W-:Y:S03]  /*129a0*/  FADD.FTZ R208, R208, R75 ;  /* 0x0000004bd0d07221 */ /* 0x000fe60000010000 */
[----:B------:R-:W-:Y:S01]  /*129b0*/  FADD.FTZ R8, R174, R77 ;  /* 0x0000004dae087221 */ /* 0x000fe20000010000 */
[-C--:B------:R-:W-:Y:S04]  /*129c0*/  HMMA.16816.F32.BF16 R132, R152, R178.reuse, R12 ;  /* 0x000000b29884723c */ /* 0x080fe8000004180c */
[----:B------:R-:W-:Y:S02]  /*129d0*/  FADD.FTZ R199, R199, R208 ;  /* 0x000000d0c7c77221 */ /* 0x000fe40000010000 */
[----:B------:R-:W-:Y:S02]  /*129e0*/  FADD.FTZ R10, R172, R73 ;  /* 0x00000049ac0a7221 */ /* 0x000fe40000010000 */
[----:B------:R-:W-:Y:S01]  /*129f0*/  FADD.FTZ R206, R206, R199 ;  /* 0x000000c7cece7221 */ /* 0x000fe20000010000 */
[C---:B------:R-:W-:Y:S04]  /*12a00*/  HMMA.16816.F32.BF16 R176, R188.reuse, R178, R16 ;  /* 0x000000b2bcb0723c */ /* 0x040fe80000041810 */
[----:B------:R-:W-:Y:S01]  /*12a10*/  FADD.FTZ R9, R173, R122 ;  /* 0x0000007aad097221 */ /* 0x000fe20000010000 */
[----:B------:R-:W-:Y:S01]  /*12a20*/  MOV R199, R0 ;  /* 0x0000000000c77202 */ /* 0x000fe20000000f00 */
[----:B------:R-:W-:Y:S02]  /*12a30*/  FADD.FTZ R181, R181, R206 ;  /* 0x000000ceb5b57221 */ /* 0x000fe40000010000 */
[----:B------:R-:W-:Y:S01]  /*12a40*/  FADD.FTZ R197, R197, R8 ;  /* 0x00000008c5c57221 */ /* 0x000fe20000010000 */
[-C--:B--2---:R-:W-:Y:S03]  /*12a50*/  HMMA.16816.F32.BF16 R168, R188, R184.reuse, R20 ;  /* 0x000000b8bca8723c */ /* 0x084fe60000041814 */
[----:B------:R-:W-:Y:S02]  /*12a60*/  FADD.FTZ R180, R180, R181 ;  /* 0x000000b5b4b47221 */ /* 0x000fe40000010000 */
[----:B------:R-:W-:Y:S02]  /*12a70*/  FADD.FTZ R183, R183, R10 ;  /* 0x0000000ab7b77221 */ /* 0x000fe40000010000 */
[----:B------:R-:W-:Y:S01]  /*12a80*/  FADD.FTZ R131, R131, R180 ;  /* 0x000000b483837221 */ /* 0x000fe20000010000 */
[C---:B------:R-:W-:Y:S04]  /*12a90*/  HMMA.16816.F32.BF16 R148, R152.reuse, R184, R24 ;  /* 0x000000b89894723c */ /* 0x040fe80000041818 */
[----:B------:R-:W-:Y:S02]  /*12aa0*/  FADD.FTZ R130, R130, R131 ;  /* 0x0000008382827221 */ /* 0x000fe40000010000 */
[----:B------:R-:W-:Y:S01]  /*12ab0*/  FADD.FTZ R204, R204, R197 ;  /* 0x000000c5cccc7221 */ /* 0x000fe20000010000 */
[----:B------:R-:W-:Y:S01]  /*12ac0*/  MOV R197, R2 ;  /* 0x0000000200c57202 */ /* 0x000fe20000000f00 */
        /* <DEDUP_REMOVED lines=40> */
[----:B------:R-:W-:Y:S01]  /*12d50*/  FADD.FTZ R4, R196, R71 ;  /* 0x00000047c4047221 */ /* 0x000fe20000010000 */
[----:B------:R-:W-:Y:S01]  /*12d60*/  MOV R196, R3 ;  /* 0x0000000300c47202 */ /* 0x000fe20000000f00 */
[----:B------:R-:W-:Y:S03]  /*12d70*/  FADD.FTZ R99, R99, R222 ;  /* 0x000000de63637221 */ /* 0x000fe60000010000 */
[----:B------:R1:W-:Y:S01]  /*12d80*/  STL [R1+0x70], R4 ;  /* 0x0000700401007387 */ /* 0x0003e20000100800 */
        /* <DEDUP_REMOVED lines=24> */
.L_x_437:
[----:B------:R-:W3:Y:S01]  /*12f10*/  LDL.LU R8, [R1+0x70] ;  /* 0x0000700001087983 */ /* 0x000ee20000300800 */
[----:B------:R-:W-:-:S02]  /*12f20*/  MOV R14, 0x3f800000 ;  /* 0x3f800000000e7802 */ /* 0x000fc40000000f00 */
[----:B------:R-:W-:Y:S01]  /*12f30*/  MOV R13, 0x3f800000 ;  /* 0x3f800000000d7802 */ /* 0x000fe20000000f00 */
[----:B--2---:R-:W2:Y:S01]  /*12f40*/  LDL.LU R4, [R1+0x78] ;  /* 0x0000780001047983 */ /* 0x004ea20000300800 */
[----:B------:R-:W1:Y:S01]  /*12f50*/  S2UR UR6, SR_CTAID.Y ;  /* 0x00000000000679c3 */ /* 0x000e620000002600 */
[----:B------:R-:W-:Y:S02]  /*12f60*/  UISETP.NE.AND UP0, UPT, UR10, -0x1, UPT ;  /* 0xffffffff0a00788c */ /* 0x000fe4000bf05270 */
[----:B------:R-:W4:Y:S01]  /*12f70*/  LDL.LU R12, [R1+0x6c] ;  /* 0x00006c00010c7983 */ /* 0x000f220000300800 */
[----:B------:R-:W-:-:S03]  /*12f80*/  ULDC.64 UR4, c[0x0][0x1e8] ;  /* 0x00007a0000047ab9 */ /* 0x000fc60000000a00 */
[----:B------:R-:W5:Y:S04]  /*12f90*/  LDL.LU R11, [R1+0x74] ;  /* 0x00007400010b7983 */ /* 0x000f680000300800 */
[----:B------:R-:W4:Y:S01]  /*12fa0*/  LDL.LU R5, [R1+0x1c] ;  /* 0x00001c0001057983 */ /* 0x000f220000300800 */
[----:B------:R-:W-:Y:S01]  /*12fb0*/  @UP0 UIMAD.WIDE.U32 UR16, UR10, UR4, URZ ;  /* 0x000000040a1002a5 */ /* 0x000fe2000f8e003f */
[----:B------:R-:W1:Y:S01]  /*12fc0*/  S2UR UR9, SR_CTAID.X ;  /* 0x00000000000979c3 */ /* 0x000e620000002500 */
[----:B------:R-:W-:Y:S01]  /*12fd0*/  ULDC UR8, c[0x0][0x214] ;  /* 0x0000850000087ab9 */ /* 0x000fe20000000800 */
[----:B------:R-:W-:Y:S01]  /*12fe0*/  BSSY B0, `(.L_x_441) ;  /* 0x0000124000007945 */ /* 0x000fe20003800000 */
[----:B------:R-:W-:Y:S02]  /*12ff0*/  @UP0 UIMAD UR7, UR10, UR5, UR17 ;  /* 0x000000050a0702a4 */ /* 0x000fe4000f8e0211 */
[----:B------:R-:W-:-:S02]  /*13000*/  UMOV UR26, URZ ;  /* 0x0000003f001a7c82 */ /* 0x000fc40008000000 */
[----:B------:R-:W-:Y:S01]  /*13010*/  ULDC.64 UR4, c[0x0][0x1e0] ;  /* 0x0000780000047ab9 */ /* 0x000fe20000000a00 */
[----:B------:R-:W1:Y:S01]  /*13020*/  S2UR UR12, SR_CTAID.Z ;  /* 0x00000000000c79c3 */ /* 0x000e620000002700 */
[----:B------:R-:W-:Y:S02]  /*13030*/  UMOV UR27, URZ ;  /* 0x0000003f001b7c82 */ /* 0x000fe40008000000 */
[----:B-1----:R-:W-:Y:S02]  /*13040*/  @!UP0 USHF.R.S32.HI UR13, URZ, 0x1f, UR6 ;  /* 0x0000001f3f0d8899 */ /* 0x002fe40008011406 */
[----:B------:R-:W-:Y:S02]  /*13050*/  @!UP0 UIMAD.WIDE.U32 UR24, UR6, UR4, URZ ;  /* 0x00000004061882a5 */ /* 0x000fe4000f8e003f */
[----:B------:R-:W-:-:S03]  /*13060*/  @!UP0 UIMAD UR13, UR13, UR4, URZ ;  /* 0x000000040d0d82a4 */ /* 0x000fc6000f8e023f */
        /* <DEDUP_REMOVED lines=30> */
[----:B---3--:R-:W1:Y:S04]  /*13250*/  SHFL.BFLY PT, R7, R8, 0x2, 0x1f ;  /* 0x0c401f0008077f89 */ /* 0x008e6800000e0000 */
[----:B--2---:R-:W2:Y:S04]  /*13260*/  SHFL.BFLY PT, R6, R4, 0x2, 0x1f ;  /* 0x0c401f0004067f89 */ /* 0x004ea800000e0000 */
[----:B-----5:R-:W3:Y:S01]  /*13270*/  SHFL.BFLY PT, R16, R11, 0x2, 0x1f ;  /* 0x0c401f000b107f89 */ /* 0x020ee200000e0000 */
[----:B----4-:R-:W-:Y:S01]  /*13280*/  MOV R44, R5 ;  /* 0x00000005002c7202 */ /* 0x010fe20000000f00 */
[----:B-1----:R-:W-:-:S02]  /*13290*/  FADD.FTZ R7, R7, R8 ;  /* 0x0000000807077221 */ /* 0x002fc40000010000 */
[----:B------:R-:W1:Y:S01]  /*132a0*/  SHFL.BFLY PT, R8, R12, 0x2, 0x1f ;  /* 0x0c401f000c087f89 */ /* 0x000e6200000e0000 */
[----:B--2---:R-:W-:-:S03]  /*132b0*/  FADD.FTZ R6, R6, R4 ;  /* 0x0000000406067221 */ /* 0x004fc60000010000 */
[----:B------:R-:W2:Y:S04]  /*132c0*/  SHFL.BFLY PT, R10, R7, 0x1, 0x1f ;  /* 0x0c201f00070a7f89 */ /* 0x000ea800000e0000 */
[----:B------:R-:W4:Y:S01]  /*132d0*/  S2R R4, SR_TID.X ;  /* 0x0000000000047919 */ /* 0x000f220000002100 */
[----:B---3--:R-:W-:-:S03]  /*132e0*/  FADD.FTZ R16, R16, R11 ;  /* 0x0000000b10107221 */ /* 0x008fc60000010000 */
[----:B------:R-:W3:Y:S04]  /*132f0*/  SHFL.BFLY PT, R9, R6, 0x1, 0x1f ;  /* 0x0c201f0006097f89 */ /* 0x000ee800000e0000 */
[----:B------:R-:W5:Y:S01]  /*13300*/  SHFL.BFLY PT, R15, R16, 0x1, 0x1f ;  /* 0x0c201f00100f7f89 */ /* 0x000f6200000e0000 */
[----:B-1----:R-:W-:Y:S02]  /*13310*/  FADD.FTZ R8, R8, R12 ;  /* 0x0000000c08087221 */ /* 0x002fe40000010000 */
[----:B--2---:R-:W-:-:S03]  /*13320*/  FADD.FTZ R10, R7, R10 ;  /* 0x0000000a070a7221 */ /* 0x004fc60000010000 */
[----:B------:R-:W1:Y:S01]  /*13330*/  SHFL.BFLY PT, R5, R8, 0x1, 0x1f ;  /* 0x0c201f0008057f89 */ /* 0x000e6200000e0000 */
[----:B----4-:R-:W-:Y:S02]  /*13340*/  SHF.R.S32.HI R7, RZ, 0x1f, R4 ;  /* 0x0000001fff077819 */ /* 0x010fe40000011404 */
[----:B------:R-:W-:Y:S02]  /*13350*/  FSETP.NE.FTZ.AND P5, PT, R10, RZ, PT ;  /* 0x000000ff0a00720b */ /* 0x000fe40003fb5000 */
[CC--:B------:R-:W-:Y:S01]  /*13360*/  LEA.HI R11, R7.reuse, R4.reuse, RZ, 0x2 ;  /* 0x00000004070b7211 */ /* 0x0c0fe200078f10ff */
[----:B---3--:R-:W-:Y:S01]  /*13370*/  FADD.FTZ R9, R6, R9 ;  /* 0x0000000906097221 */ /* 0x008fe20000010000 */
[----:B------:R-:W-:Y:S02]  /*13380*/  LEA.HI R6, R7, R4, RZ, 0x5 ;  /* 0x0000000407067211 */ /* 0x000fe400078f28ff */
[----:B------:R-:W-:Y:S01]  /*13390*/  LOP3.LUT R17, R11, 0x3ffffffc, RZ, 0xc0, !PT ;  /* 0x3ffffffc0b117812 */ /* 0x000fe200078ec0ff */
[----:B-----5:R-:W-:Y:S01]  /*133a0*/  FADD.FTZ R15, R16, R15 ;  /* 0x0000000f100f7221 */ /* 0x020fe20000010000 */
[----:B------:R-:W-:-:S02]  /*133b0*/  FSETP.NE.FTZ.AND P4, PT, R9, RZ, PT ;  /* 0x000000ff0900720b */ /* 0x000fc40003f95000 */
[----:B------:R-:W-:Y:S02]  /*133c0*/  IADD3 R12, -R17, R4, RZ ;  /* 0x00000004110c7210 */ /* 0x000fe40007ffe1ff */
[----:B------:R-:W-:Y:S01]  /*133d0*/  FSETP.NE.FTZ.AND P0, PT, R15, RZ, PT ;  /* 0x000000ff0f00720b */ /* 0x000fe20003f15000 */
[----:B------:R-:W2:Y:S01]  /*133e0*/  @P5 MUFU.RCP R13, R10 ;  /* 0x0000000a000d5308 */ /* 0x000ea20000001000 */
[----:B------:R-:W-:Y:S01]  /*133f0*/  MOV R16, 0x3f800000 ;  /* 0x3f80000000107802 */ /* 0x000fe20000000f00 */
[----:B-1----:R-:W-:Y:S01]  /*13400*/  FADD.FTZ R8, R8, R5 ;  /* 0x0000000508087221 */ /* 0x002fe20000010000 */
[----:B------:R-:W-:-:S05]  /*13410*/  SHF.R.S32.HI R5, RZ, 0x5, R6 ;  /* 0x00000005ff057819 */ /* 0x000fca0000011406 */
[----:B------:R-:W1:Y:S01]  /*13420*/  @P4 MUFU.RCP R14, R9 ;  /* 0x00000009000e4308 */ /* 0x000e620000001000 */
[----:B------:R-:W-:Y:S02]  /*13430*/  FSETP.NE.FTZ.AND P3, PT, R8, RZ, PT ;  /* 0x000000ff0800720b */ /* 0x000fe40003f75000 */
[----:B------:R-:W-:Y:S02]  /*13440*/  LEA R5, R5, R12, 0x9 ;  /* 0x0000000c05057211 */ /* 0x000fe400078e48ff */
[----:B------:R-:W-:-:S03]  /*13450*/  MOV R12, 0x3f800000 ;  /* 0x3f800000000c7802 */ /* 0x000fc60000000f00 */
[----:B------:R-:W-:Y:S01]  /*13460*/  @P0 MUFU.RCP R16, R15 ;  /* 0x0000000f00100308 */ /* 0x000fe20000001000 */
[C---:B--2---:R-:W-:Y:S02]  /*13470*/  FMUL.FTZ R160, R13.reuse, R160 ;  /* 0x000000a00da07220 */ /* 0x044fe40000410000 */
[C---:B------:R-:W-:Y:S02]  /*13480*/  FMUL.FTZ R161, R13.reuse, R161 ;  /* 0x000000a10da17220 */ /* 0x040fe40000410000 */
[C---:B------:R-:W-:Y:S02]  /*13490*/  FMUL.FTZ R176, R13.reuse, R176 ;  /* 0x000000b00db07220 */ /* 0x040fe40000410000 */
[----:B------:R-:W-:Y:S01]  /*134a0*/  FMUL.FTZ R177, R13, R177 ;  /* 0x000000b10db17220 */ /* 0x000fe20000410000 */
[----:B------:R-:W2:Y:S01]  /*134b0*/  @P3 MUFU.RCP R12, R8 ;  /* 0x00000008000c3308 */ /* 0x000ea20000001000 */
[C---:B-1----:R-:W-:Y:S01]  /*134c0*/  FMUL.FTZ R162, R14.reuse, R162 ;  /* 0x000000a20ea27220 */ /* 0x042fe20000410000 */
[----:B------:R-:W-:Y:S01]  /*134d0*/  F2FP.BF16.PACK_AB R160, R161, R160 ;  /* 0x000000a0a1a0723e */ /* 0x000fe200000010ff */
        /* <DEDUP_REMOVED lines=10> */
[----:B------:R-:W-:Y:S01]  /*13580*/  FMUL.FTZ R187, R14, R187 ;  /* 0x000000bb0ebb7220 */ /* 0x000fe20000410000 */
[----:B------:R-:W-:Y:S01]  /*13590*/  F2FP.BF16.PACK_AB R170, R171, R170 ;  /* 0x000000aaabaa723e */ /* 0x000fe200000010ff */
[C---:B--2---:R-:W-:Y:S01]  /*135a0*/  FMUL.FTZ R140, R12.reuse, R140 ;  /* 0x0000008c0c8c7220 */ /* 0x044fe20000410000 */
        /* <DEDUP_REMOVED lines=14> */
[----:B------:R-:W1:Y:S01]  /*13690*/  @P0 MUFU.LG2 R15, R15 ;  /* 0x0000000f000f0308 */ /* 0x000e620000000c00 */
        /* <DEDUP_REMOVED lines=10> */
[--C-:B------:R-:W-:Y:S01]  /*13740*/  SHF.R.S32.HI R12, RZ, 0x2, R11.reuse ;  /* 0x00000002ff0c7819 */ /* 0x100fe2000001140b */
[C---:B------:R-:W-:Y:S01]  /*13750*/  FMUL.FTZ R174, R14.reuse, R174 ;  /* 0x000000ae0eae7220 */ /* 0x040fe20000410000 */
        /* <DEDUP_REMOVED lines=13> */
[----:B------:R-:W-:Y:S01]  /*13830*/  FMUL.FTZ R191, R14, R191 ;  /* 0x000000bf0ebf7220 */ /* 0x000fe20000410000 */
[----:B------:R-:W-:Y:S01]  /*13840*/  F2FP.BF16.PACK_AB R182, R183, R182 ;  /* 0x000000b6b7b6723e */ /* 0x000fe200000010ff */
[C---:B------:R-:W-:Y:S01]  /*13850*/  FMUL.FTZ R143, R16.reuse, R143 ;  /* 0x0000008f108f7220 */ /* 0x040fe20000410000 */
[C---:B------:R-:W-:Y:S01]  /*13860*/  SHF.L.U32 R12, R11.reuse, 0x6, RZ ;  /* 0x000000060b0c7819 */ /* 0x040fe200000006ff */
[C---:B------:R-:W-:Y:S01]  /*13870*/  FMUL.FTZ R142, R16.reuse, R142 ;  /* 0x0000008e108e7220 */ /* 0x040fe20000410000 */
[----:B------:R-:W-:Y:S01]  /*13880*/  LOP3.LUT R14, R11, 0x1, RZ, 0xc0, !PT ;  /* 0x000000010b0e7812 */ /* 0x000fe200078ec0ff */
[----:B------:R-:W-:Y:S01]  /*13890*/  FMUL.FTZ R135, R16, R135 ;  /* 0x0000008710877220 */ /* 0x000fe20000410000 */
[----:B------:R-:W-:Y:S01]  /*138a0*/  LOP3.LUT R12, R12, 0x1c0, RZ, 0xc0, !PT ;  /* 0x000001c00c0c7812 */ /* 0x000fe200078ec0ff */
[----:B------:R-:W-:Y:S01]  /*138b0*/  FMUL.FTZ R134, R16, R134 ;  /* 0x0000008610867220 */ /* 0x000fe20000410000 */
[----:B------:R-:W-:Y:S01]  /*138c0*/  ISETP.NE.U32.AND P1, PT, R14, 0x1, PT ;  /* 0x000000010e00780c */ /* 0x000fe20003f25070 */
[C---:B------:R-:W-:Y:S01]  /*138d0*/  FMUL.FTZ R168, R13.reuse, R168 ;  /* 0x000000a80da87220 */ /* 0x040fe20000410000 */
[----:B------:R-:W-:Y:S01]  /*138e0*/  MOV R14, 0xfffffff0 ;  /* 0xfffffff0000e7802 */ /* 0x000fe20000000f00 */
[C---:B------:R-:W-:Y:S01]  /*138f0*/  FMUL.FTZ R169, R13.reuse, R169 ;  /* 0x000000a90da97220 */ /* 0x040fe20000410000 */
[----:B------:R-:W-:Y:S01]  /*13900*/  LEA.HI R12, R12, R12, RZ, 0x1d ;  /* 0x0000000c0c0c7211 */ /* 0x000fe200078fe8ff */
[C---:B------:R-:W-:Y:S01]  /*13910*/  FMUL.FTZ R184, R13.reuse, R184 ;  /* 0x000000b80db87220 */ /* 0x040fe20000410000 */
[----:B------:R-:W-:Y:S01]  /*13920*/  SEL R14, R14, 0x10, !P1 ;  /* 0x000000100e0e7807 */ /* 0x000fe20004800000 */
[----:B------:R-:W-:Y:S01]  /*13930*/  FMUL.FTZ R185, R13, R185 ;  /* 0x000000b90db97220 */ /* 0x000fe20000410000 */
[----:B------:R-:W-:Y:S01]  /*13940*/  R2P PR, R11, 0x6 ;  /* 0x000000060b007804 */ /* 0x000fe20000000000 */
[C---:B------:R-:W-:Y:S01]  /*13950*/  FMUL.FTZ R151, R16.reuse, R151 ;  /* 0x0000009710977220 */ /* 0x040fe20000410000 */
[----:B------:R-:W-:Y:S01]  /*13960*/  LEA R5, R5, R12, 0x1 ;  /* 0x0000000c05057211 */ /* 0x000fe200078e08ff */
[C---:B------:R-:W-:Y:S01]  /*13970*/  FMUL.FTZ R150, R16.reuse, R150 ;  /* 0x0000009610967220 */ /* 0x040fe20000410000 */
[----:B------:R-:W-:Y:S01]  /*13980*/  MOV R12, 0x20 ;  /* 0x00000020000c7802 */ /* 0x000fe20000000f00 */
[C---:B------:R-:W-:Y:S01]  /*13990*/  FMUL.FTZ R139, R16.reuse, R139 ;  /* 0x0000008b108b7220 */ /* 0x040fe20000410000 */
[----:B------:R-:W-:Y:S01]  /*139a0*/  SHF.L.U32 R5, R5, 0x1, RZ ;  /* 0x0000000105057819 */ /* 0x000fe200000006ff */
[----:B------:R-:W-:Y:S01]  /*139b0*/  FMUL.FTZ R138, R16, R138 ;  /* 0x0000008a108a7220 */ /* 0x000fe20000410000 */
[----:B------:R-:W-:Y:S01]  /*139c0*/  SEL R12, R12, 0xffffffe0, !P1 ;  /* 0xffffffe00c0c7807 */ /* 0x000fe20004800000 */
        /* <DEDUP_REMOVED lines=9> */
[C---:B------:R-:W-:Y:S01]  /*13a60*/  IADD3 R17, R5.reuse, 0x40, RZ ;  /* 0x0000004005117810 */ /* 0x040fe20007ffe0ff */
[C---:B------:R-:W-:Y:S01]  /*13a70*/  FMUL.FTZ R158, R16.reuse, R158 ;  /* 0x0000009e109e7220 */ /* 0x040fe20000410000 */
[----:B------:R-:W-:Y:S01]  /*13a80*/  IADD3 R19, R5, R12, RZ ;  /* 0x0000000c05137210 */ /* 0x000fe20007ffe0ff */
[----:B------:R-:W-:Y:S01]  /*13a90*/  STS [R5], R160 ;  /* 0x000000a005007388 */ /* 0x000fe20000000800 */
[----:B------:R-:W-:Y:S01]  /*13aa0*/  F2FP.BF16.PACK_AB R184, R185, R184 ;  /* 0x000000b8b9b8723e */ /* 0x000fe200000010ff */
[C---:B------:R-:W-:Y:S01]  /*13ab0*/  FMUL.FTZ R147, R16.reuse, R147 ;  /* 0x0000009310937220 */ /* 0x040fe20000410000 */
[----:B------:R-:W-:Y:S01]  /*13ac0*/  @P2 IADD3 R17, R5, -0x40, RZ ;  /* 0xffffffc005112810 */ /* 0x000fe20007ffe0ff */
[----:B------:R-:W-:Y:S01]  /*13ad0*/  STS [R5+0x400], R162 ;  /* 0x000400a205007388 */ /* 0x000fe20000000800 */
[----:B------:R-:W-:Y:S01]  /*13ae0*/  IADD3 R21, R11, R12, RZ ;  /* 0x0000000c0b157210 */ /* 0x000fe20007ffe0ff */
[C---:B------:R-:W-:Y:S01]  /*13af0*/  FMUL.FTZ R146, R16.reuse, R146 ;  /* 0x0000009210927220 */ /* 0x040fe20000410000 */
[----:B------:R-:W-:Y:S01]  /*13b00*/  F2FP.BF16.PACK_AB R150, R151, R150 ;  /* 0x000000969796723e */ /* 0x000fe200000010ff */
        /* <DEDUP_REMOVED lines=17> */
[----:B------:R-:W-:Y:S01]  /*13c20*/  FMUL.FTZ R16, R16, R154 ;  /* 0x0000009a10107220 */ /* 0x000fe20000410000 */
[----:B------:R-:W-:Y:S01]  /*13c30*/  F2FP.BF16.PACK_AB R180, R181, R180 ;  /* 0x000000b4b5b4723e */ /* 0x000fe200000010ff */
[----:B-1----:R-:W-:Y:S01]  /*13c40*/  @P0 FMUL.FTZ R15, R15, 0.69314718246459960938 ;  /* 0x3f3172180f0f0820 */ /* 0x002fe20000410000 */
[----:B------:R1:W-:Y:S01]  /*13c50*/  STS [R11+0x2400], R134 ;  /* 0x002400860b007388 */ /* 0x0003e20000000800 */
[----:B------:R-:W-:-:S02]  /*13c60*/  F2FP.BF16.PACK_AB R13, R13, R188 ;  /* 0x000000bc0d0d723e */ /* 0x000fc400000010ff */
[----:B------:R-:W-:Y:S01]  /*13c70*/  F2FP.BF16.PACK_AB R190, R191, R190 ;  /* 0x000000bebfbe723e */ /* 0x000fe200000010ff */
[----:B------:R-:W-:Y:S01]  /*13c80*/  STS [R19], R168 ;  /* 0x000000a813007388 */ /* 0x000fe20000000800 */
[----:B------:R-:W-:Y:S02]  /*13c90*/  F2FP.BF16.PACK_AB R166, R167, R166 ;  /* 0x000000a6a7a6723e */ /* 0x000fe400000010ff */
[----:B------:R-:W-:Y:S01]  /*13ca0*/  F2FP.BF16.PACK_AB R152, R153, R152 ;  /* 0x000000989998723e */ /* 0x000fe200000010ff */
[----:B------:R-:W-:Y:S01]  /*13cb0*/  STS [R19+0x400], R170 ;  /* 0x000400aa13007388 */ /* 0x000fe20000000800 */
[----:B------:R-:W-:-:S03]  /*13cc0*/  F2FP.BF16.PACK_AB R16, R155, R16 ;  /* 0x000000109b10723e */ /* 0x000fc600000010ff */
[----:B------:R-:W-:Y:S04]  /*13cd0*/  STS [R21], R184 ;  /* 0x000000b815007388 */ /* 0x000fe80000000800 */
[----:B------:R-:W-:Y:S01]  /*13ce0*/  STS [R21+0x400], R186 ;  /* 0x000400ba15007388 */ /* 0x000fe20000000800 */
[----:B--2---:R-:W-:-:S03]  /*13cf0*/  IADD3 R5, R12, 0x400, R17 ;  /* 0x000004000c057810 */ /* 0x004fc60007ffe011 */
[----:B------:R-:W-:Y:S01]  /*13d00*/  STS [R19+0x2000], R148 ;  /* 0x0020009413007388 */ /* 0x000fe20000000800 */
[----:B------:R-:W-:-:S03]  /*13d10*/  IADD3 R5, R14, R5, RZ ;  /* 0x000000050e057210 */ /* 0x000fc60007ffe0ff */
[----:B------:R2:W-:Y:S01]  /*13d20*/  STS [R19+0x2400], R150 ;  /* 0x0024009613007388 */ /* 0x0005e20000000800 */
[----:B-1----:R-:W-:-:S03]  /*13d30*/  IADD3 R11, R14, R17, RZ ;  /* 0x000000110e0b7210 */ /* 0x002fc60007ffe0ff */
[----:B------:R-:W-:Y:S04]  /*13d40*/  STS [R21+0x2000], R136 ;  /* 0x0020008815007388 */ /* 0x000fe80000000800 */
[----:B------:R-:W-:Y:S04]  /*13d50*/  STS [R21+0x2400], R138 ;  /* 0x0024008a15007388 */ /* 0x000fe80000000800 */
[----:B------:R-:W-:Y:S04]  /*13d60*/  STS [R17], R172 ;  /* 0x000000ac11007388 */ /* 0x000fe80000000800 */
[----:B------:R-:W-:Y:S04]  /*13d70*/  STS [R17+0x400], R174 ;  /* 0x000400ae11007388 */ /* 0x000fe80000000800 */
[----:B------:R-:W-:Y:S04]  /*13d80*/  STS [R11], R192 ;  /* 0x000000c00b007388 */ /* 0x000fe80000000800 */
[----:B------:R-:W-:Y:S01]  /*13d90*/  STS [R11+0x400], R194 ;  /* 0x000400c20b007388 */ /* 0x000fe20000000800 */
[----:B--2---:R-:W-:-:S02]  /*13da0*/  IADD3 R19, R12, R17, RZ ;  /* 0x000000110c137210 */ /* 0x004fc40007ffe0ff */
[----:B------:R-:W-:Y:S01]  /*13db0*/  IADD3 R12, R12, R11, RZ ;  /* 0x0000000b0c0c7210 */ /* 0x000fe20007ffe0ff */
[----:B------:R-:W-:Y:S04]  /*13dc0*/  STS [R17+0x2000], R156 ;  /* 0x0020009c11007388 */ /* 0x000fe80000000800 */
[----:B------:R-:W-:Y:S04]  /*13dd0*/  STS [R17+0x2400], R158 ;  /* 0x0024009e11007388 */ /* 0x000fe80000000800 */
[----:B------:R-:W-:Y:S04]  /*13de0*/  STS [R11+0x2000], R144 ;  /* 0x002000900b007388 */ /* 0x000fe80000000800 */
[----:B------:R1:W-:Y:S04]  /*13df0*/  STS [R11+0x2400], R146 ;  /* 0x002400920b007388 */ /* 0x0003e80000000800 */
[----:B------:R-:W-:Y:S04]  /*13e00*/  STS [R19], R180 ;  /* 0x000000b413007388 */ /* 0x000fe80000000800 */
[----:B------:R-:W-:Y:S04]  /*13e10*/  STS [R19+0x400], R182 ;  /* 0x000400b613007388 */ /* 0x000fe80000000800 */
[----:B------:R2:W-:Y:S04]  /*13e20*/  STS [R12], R13 ;  /* 0x0000000d0c007388 */ /* 0x0005e80000000800 */
[----:B------:R-:W-:Y:S04]  /*13e30*/  STS [R5], R190 ;  /* 0x000000be05007388 */ /* 0x000fe80000000800 */
[----:B------:R-:W-:Y:S04]  /*13e40*/  STS [R19+0x2000], R164 ;  /* 0x002000a413007388 */ /* 0x000fe80000000800 */
[----:B------:R-:W-:Y:S01]  /*13e50*/  STS [R19+0x2400], R166 ;  /* 0x002400a613007388 */ /* 0x000fe20000000800 */
[----:B-1----:R-:W-:-:S03]  /*13e60*/  MOV R11, 0x7f800000 ;  /* 0x7f800000000b7802 */ /* 0x002fc60000000f00 */
[----:B------:R1:W-:Y:S04]  /*13e70*/  STS [R12+0x2000], R152 ;  /* 0x002000980c007388 */ /* 0x0003e80000000800 */
[----:B------:R3:W-:Y:S04]  /*13e80*/  STS [R5+0x2000], R16 ;  /* 0x0020001005007388 */ /* 0x0007e80000000800 */
[----:B------:R-:W-:Y:S01]  /*13e90*/  BAR.SYNC.DEFER_BLOCKING 0x0 ;  /* 0x0000000000007b1d */ /* 0x000fe20000010000 */
[----:B--2---:R-:W-:Y:S02]  /*13ea0*/  @P5 FMUL.FTZ R13, R10, 0.69314718246459960938 ;  /* 0x3f3172180a0d5820 */ /* 0x004fe40000410000 */
[----:B------:R-:W-:-:S02]  /*13eb0*/  @P4 FMUL.FTZ R10, R9, 0.69314718246459960938 ;  /* 0x3f317218090a4820 */ /* 0x000fc40000410000 */
[----:B------:R-:W-:Y:S02]  /*13ec0*/  @P3 FMUL.FTZ R9, R8, 0.69314718246459960938 ;  /* 0x3f31721808093820 */ /* 0x000fe40000410000 */
[----:B------:R-:W-:Y:S01]  /*13ed0*/  @P5 FFMA.FTZ R11, R68, c[0x0][0x238], R13 ;  /* 0x00008e00440b5a23 */ /* 0x000fe2000001000d */
[----:B-1----:R-:W-:Y:S01]  /*13ee0*/  MOV R12, 0x7f800000 ;  /* 0x7f800000000c7802 */ /* 0x002fe20000000f00 */
[----:B------:R-:W-:Y:S01]  /*13ef0*/  @P4 FFMA.FTZ R12, R3, c[0x0][0x238], R10 ;  /* 0x00008e00030c4a23 */ /* 0x000fe2000001000a */
[----:B---3--:R-:W-:Y:S02]  /*13f00*/  LOP3.LUT R5, R6, 0xffffffe0, RZ, 0xc0, !PT ;  /* 0xffffffe006057812 */ /* 0x008fe400078ec0ff */
[----:B------:R-:W-:Y:S01]  /*13f10*/  MOV R6, 0x7f800000 ;  /* 0x7f80000000067802 */ /* 0x000fe20000000f00 */
[----:B------:R1:W2:Y:S01]  /*13f20*/  LDS.128 R40, [R44] ;  /* 0x000000002c287984 */ /* 0x0002a20000000c00 */
[----:B------:R-:W-:Y:S01]  /*13f30*/  IADD3 R5, -R5, R4, RZ ;  /* 0x0000000405057210 */ /* 0x000fe20007ffe1ff */
[----:B------:R-:W-:-:S02]  /*13f40*/  @P0 FFMA.FTZ R6, R0, c[0x0][0x238], R15 ;  /* 0x00008e0000060a23 */ /* 0x000fc4000001000f */
[----:B------:R1:W3:Y:S01]  /*13f50*/  LDS.128 R36, [R44+0x800] ;  /* 0x000800002c247984 */ /* 0x0002e20000000c00 */
[----:B------:R-:W-:Y:S02]  /*13f60*/  LOP3.LUT P1, RZ, R5, 0x3, RZ, 0xc0, !PT ;  /* 0x0000000305ff7812 */ /* 0x000fe4000782c0ff */
[----:B------:R-:W-:Y:S01]  /*13f70*/  MOV R5, 0x7f800000 ;  /* 0x7f80000000057802 */ /* 0x000fe20000000f00 */
[----:B------:R1:W4:Y:S01]  /*13f80*/  LDS.128 R32, [R44+0x1000] ;  /* 0x001000002c207984 */ /* 0x0003220000000c00 */
[----:B------:R-:W-:-:S03]  /*13f90*/  @P3 FFMA.FTZ R5, R2, c[0x0][0x238], R9 ;  /* 0x00008e0002053a23 */ /* 0x000fc60000010009 */
[----:B------:R1:W1:Y:S04]  /*13fa0*/  LDS.128 R28, [R44+0x1800] ;  /* 0x001800002c1c7984 */ /* 0x0002680000000c00 */
[----:B------:R1:W1:Y:S04]  /*13fb0*/  LDS.128 R24, [R44+0x2000] ;  /* 0x002000002c187984 */ /* 0x0002680000000c00 */
[----:B------:R1:W1:Y:S04]  /*13fc0*/  LDS.128 R20, [R44+0x2800] ;  /* 0x002800002c147984 */ /* 0x0002680000000c00 */
        /* <DEDUP_REMOVED lines=20> */
[C---:B------:R-:W-:Y:S02]  /*14110*/  @!P5 IADD3 R3, P0, R2.reuse, UR4, RZ ;  /* 0x000000040203dc10 */ /* 0x040fe4000ff1e0ff */
[----:B------:R-:W-:Y:S02]  /*14120*/  @!P6 LEA.HI.X R15, R13, c[0x0][0x204], R0, 0x2, P1 ;  /* 0x000081000d0fea11 */ /* 0x000fe400008f1400 */
[----:B------:R-:W-:Y:S02]  /*14130*/  @!P5 LEA.HI.X.SX32 R0, R2, UR5, 0x1, P0 ;  /* 0x000000050200dc11 */ /* 0x000fe400080f0eff */
[----:B------:R-:W-:Y:S01]  /*14140*/  @!P5 LEA R48, P2, R3, c[0x0][0x200], 0x2 ;  /* 0x000080000330da11 */ /* 0x000fe200078410ff */
[----:B------:R4:W-:Y:S01]  /*14150*/  @!P6 STG.E [R14.64], R11 ;  /* 0x0000000b0e00e986 */ /* 0x0009e2000c101912 */
[----:B------:R-:W-:-:S02]  /*14160*/  @!P4 IADD3 R2, P1, R10, UR4, RZ ;  /* 0x000000040a02cc10 */ /* 0x000fc4000ff3e0ff */
[----:B------:R-:W-:Y:S02]  /*14170*/  @!P3 IADD3 R8, P0, R9, UR4, RZ ;  /* 0x000000040908bc10 */ /* 0x000fe4000ff1e0ff */
        /* <DEDUP_REMOVED lines=10> */
.L_x_442:
[----:B------:R-:W-:Y:S05]  /*14220*/  BSYNC B0 ;  /* 0x0000000000007941 */ /* 0x000fea0003800000 */
.L_x_441:
[----:B------:R-:W5:Y:S01]  /*14230*/  LDL.LU.64 R8, [R1+0x40] ;  /* 0x0000400001087983 */ /* 0x000f620000300a00 */
[----:B------:R-:W-:Y:S01]  /*14240*/  LEA.HI R4, R7, R4, RZ, 0x3 ;  /* 0x0000000407047211 */ /* 0x000fe200078f18ff */
[----:B------:R-:W-:Y:S01]  /*14250*/  UIMAD UR9, UR9, -0x80, UR14 ;  /* 0xffffff80090978a4 */ /* 0x000fe2000f8e020e */
[----:B------:R-:W-:Y:S01]  /*14260*/  BSSY B0, `(.L_x_443) ;  /* 0x0000021000007945 */ /* 0x000fe20003800000 */
[----:B----4-:R-:W4:Y:S01]  /*14270*/  S2R R5, SR_TID.X ;  /* 0x0000000000057919 */ /* 0x010f220000002100 */
[----:B------:R-:W-:Y:S02]  /*14280*/  USHF.R.S32.HI UR6, URZ, 0x1f, UR12 ;  /* 0x0000001f3f067899 */ /* 0x000fe4000801140c */
[----:B------:R-:W-:-:S02]  /*14290*/  ULDC.64 UR4, c[0x0][0x1f0] ;  /* 0x00007c0000047ab9 */ /* 0x000fc40000000a00 */
[----:B------:R-:W-:-:S04]  /*142a0*/  UIMAD UR4, UR6, UR4, URZ ;  /* 0x00000004060472a4 */ /* 0x000fc8000f8e023f */
[----:B------:R-:W-:Y:S01]  /*142b0*/  UIMAD UR4, UR12, UR5, UR4 ;  /* 0x000000050c0472a4 */ /* 0x000fe2000f8e0204 */
[----:B----4-:R-:W-:-:S04]  /*142c0*/  SHF.R.S32.HI R0, RZ, 0x1f, R5 ;  /* 0x0000001fff007819 */ /* 0x010fc80000011405 */
[----:B------:R-:W-:Y:S02]  /*142d0*/  LEA.HI R3, R0, R5, RZ, 0x3 ;  /* 0x0000000500037211 */ /* 0x000fe400078f18ff */
[----:B------:R-:W4:Y:S02]  /*142e0*/  S2R R0, SR_CTAID.Z ;  /* 0x0000000000007919 */ /* 0x000f240000002700 */
[----:B------:R-:W-:Y:S02]  /*142f0*/  LOP3.LUT R2, R3, 0xfffffff8, RZ, 0xc0, !PT ;  /* 0xfffffff803027812 */ /* 0x000fe400078ec0ff */
[----:B------:R-:W-:-:S03]  /*14300*/  SHF.R.S32.HI R6, RZ, 0x3, R3 ;  /* 0x00000003ff067819 */ /* 0x000fc60000011403 */
[----:B------:R-:W-:Y:S01]  /*14310*/  IMAD.IADD R2, R5, 0x1, -R2 ;  /* 0x0000000105027824 */ /* 0x000fe200078e0a02 */
[----:B------:R-:W-:Y:S02]  /*14320*/  SHF.R.S32.HI R5, RZ, 0x3, R4 ;  /* 0x00000003ff057819 */ /* 0x000fe40000011404 */
[----:B------:R-:W-:Y:S01]  /*14330*/  SHF.R.S32.HI R7, RZ, 0x1f, R6 ;  /* 0x0000001fff077819 */ /* 0x000fe20000011406 */
[----:B------:R-:W-:-:S05]  /*14340*/  IMAD.SHL.U32 R2, R2, 0x8, RZ ;  /* 0x0000000802027824 */ /* 0x000fca00078e00ff */
[----:B------:R-:W-:Y:S02]  /*14350*/  SHF.R.S32.HI R2, RZ, 0x1f, R2 ;  /* 0x0000001fff027819 */ /* 0x000fe40000011402 */
[C---:B-----5:R-:W-:Y:S02]  /*14360*/  ISETP.GE.AND P1, PT, R8.reuse, c[0x0][0x220], PT ;  /* 0x0000880008007a0c */ /* 0x060fe40003f26270 */
[----:B------:R-:W-:-:S04]  /*14370*/  IADD3 R8, P0, R8, UR16, RZ ;  /* 0x0000001008087c10 */ /* 0x000fc8000ff1e0ff */
[----:B------:R-:W-:Y:S01]  /*14380*/  IADD3.X R9, R2, UR7, RZ, P0, !PT ;  /* 0x0000000702097c10 */ /* 0x000fe200087fe4ff */
[----:B------:R-:W-:Y:S01]  /*14390*/  IMAD.U32 R2, RZ, RZ, UR11 ;  /* 0x0000000bff027e24 */ /* 0x000fe2000f8e00ff */
[----:B------:R-:W-:-:S03]  /*143a0*/  ISETP.GE.OR P0, PT, R5, UR9, P1 ;  /* 0x0000000905007c0c */ /* 0x000fc60008f06670 */
[----:B----4-:R-:W-:-:S04]  /*143b0*/  IMAD.WIDE.U32 R8, R0, c[0x0][0x1f0], R8 ;  /* 0x00007c0000087a25 */ /* 0x010fc800078e0008 */
[----:B------:R-:W-:Y:S01]  /*143c0*/  IMAD.WIDE R10, R2, 0x80, R6 ;  /* 0x00000080020a7825 */ /* 0x000fe200078e0206 */
[----:B------:R-:W-:-:S05]  /*143d0*/  IADD3 R13, R9, UR4, RZ ;  /* 0x00000004090d7c10 */ /* 0x000fca000fffe0ff */
        /* <DEDUP_REMOVED lines=8> */
[----:B--2---:R2:W-:Y:S02]  /*14460*/  STG.E.128 [R14.64], R40 ;  /* 0x000000280e007986 */ /* 0x0045e4000c101d12 */
.L_x_444:
[----:B------:R-:W-:Y:S05]  /*14470*/  BSYNC B0 ;  /* 0x0000000000007941 */ /* 0x000fea0003800000 */
.L_x_443:
[----:B------:R-:W-:Y:S01]  /*14480*/  LEA.HI.SX32 R4, R4, 0x10, 0x1d ;  /* 0x0000001004047811 */ /* 0x000fe200078feaff */
[----:B------:R-:W-:Y:S03]  /*14490*/  BSSY B0, `(.L_x_445) ;  /* 0x000000e000007945 */ /* 0x000fe60003800000 */
[----:B------:R-:W-:-:S13]  /*144a0*/  ISETP.GE.OR P0, PT, R4, UR9, P1 ;  /* 0x0000000904007c0c */ /* 0x000fda0008f06670 */
        /* <DEDUP_REMOVED lines=11> */
[----:B---3--:R3:W-:Y:S02]  /*14560*/  STG.E.128 [R2.64], R36 ;  /* 0x0000002402007986 */ /* 0x0087e4000c101d12 */
.L_x_446:
[----:B------:R-:W-:Y:S05]  /*14570*/  BSYNC B0 ;  /* 0x0000000000007941 */ /* 0x000fea0003800000 */
.L_x_445:
[----:B------:R-:W-:Y:S01]  /*14580*/  IADD3 R0, R6, 0x20, RZ ;  /* 0x0000002006007810 */ /* 0x000fe20007ffe0ff */
[----:B------:R-:W-:Y:S03]  /*14590*/  BSSY B0, `(.L_x_447) ;  /* 0x000000e000007945 */ /* 0x000fe60003800000 */
[----:B------:R-:W-:-:S13]  /*145a0*/  ISETP.GE.OR P0, PT, R0, UR22, P1 ;  /* 0x0000001600007c0c */ /* 0x000fda0008f06670 */
        /* <DEDUP_REMOVED lines=12> */
.L_x_448:
[----:B------:R-:W-:Y:S05]  /*14670*/  BSYNC B0 ;  /* 0x0000000000007941 */ /* 0x000fea0003800000 */
.L_x_447:
        /* <DEDUP_REMOVED lines=15> */
.L_x_450:
[----:B------:R-:W-:Y:S05]  /*14770*/  BSYNC B0 ;  /* 0x0000000000007941 */ /* 0x000fea0003800000 */
.L_x_449:
[----:B------:R-:W-:Y:S01]  /*14780*/  IADD3 R0, R6, 0x40, RZ ;  /* 0x0000004006007810 */ /* 0x000fe20007ffe0ff */
[----:B------:R-:W-:Y:S03]  /*14790*/  BSSY B0, `(.L_x_451) ;  /* 0x000000e000007945 */ /* 0x000fe60003800000 */
[----:B------:R-:W-:-:S13]  /*147a0*/  ISETP.GE.OR P0, PT, R0, UR22, P1 ;  /* 0x0000001600007c0c */ /* 0x000fda0008f06670 */
[----:B------:R-:W-:Y:S05]  /*147b0*/  @P0 BRA `(.L_x_452) ;  /* 0x000000b000000947 */ /* 0x000fea0003800000 */
[----:B-1-3--:R-:W-:Y:S01]  /*147c0*/  IADD3 R2, P0, R10, 0x40, RZ ;  /* 0x000000400a027810 */ /* 0x00afe20007f1e0ff */
        /* <DEDUP_REMOVED lines=10> */
.L_x_452:
[----:B------:R-:W-:Y:S05]  /*14870*/  BSYNC B0 ;  /* 0x0000000000007941 */ /* 0x000fea0003800000 */
.L_x_451:
        /* <DEDUP_REMOVED lines=15> */
.L_x_454:
[----:B------:R-:W-:Y:S05]  /*14970*/  BSYNC B0 ;  /* 0x0000000000007941 */ /* 0x000fea0003800000 */
.L_x_453:
        /* <DEDUP_REMOVED lines=15> */
.L_x_456:
[----:B------:R-:W-:Y:S05]  /*14a70*/  BSYNC B0 ;  /* 0x0000000000007941 */ /* 0x000fea0003800000 */
.L_x_455:
[----:B------:R-:W-:-:S04]  /*14a80*/  IADD3 R6, R6, 0x70, RZ ;  /* 0x0000007006067810 */ /* 0x000fc80007ffe0ff */
[----:B------:R-:W-:-:S13]  /*14a90*/  ISETP.GE.OR P1, PT, R6, UR22, P1 ;  /* 0x0000001606007c0c */ /* 0x000fda0008f26670 */
[----:B------:R-:W-:Y:S05]  /*14aa0*/  @P1 EXIT ;  /* 0x000000000000194d */ /* 0x000fea0003800000 */
[----:B------:R-:W-:Y:S01]  /*14ab0*/  IADD3 R0, P0, R10, 0x70, RZ ;  /* 0x000000700a007810 */ /* 0x000fe20007f1e0ff */
[----:B------:R-:W-:Y:S01]  /*14ac0*/  IMAD.MOV.U32 R4, RZ, RZ, R8 ;  /* 0x000000ffff047224 */ /* 0x000fe200078e0008 */
[----:B------:R-:W-:-:S03]  /*14ad0*/  MOV R5, R13 ;  /* 0x0000000d00057202 */ /* 0x000fc60000000f00 */
[----:B------:R-:W-:Y:S02]  /*14ae0*/  IMAD.X R10, RZ, RZ, R11, P0 ;  /* 0x000000ffff0a7224 */ /* 0x000fe400000e060b */
[----:B------:R-:W-:-:S04]  /*14af0*/  IMAD.WIDE.U32 R4, R0, c[0x0][0x1e8], R4 ;  /* 0x00007a0000047a25 */ /* 0x000fc800078e0004 */
[----:B-1-3--:R-:W-:Y:S01]  /*14b00*/  IMAD R3, R10, c[0x0][0x1e8], RZ ;  /* 0x00007a000a037a24 */ /* 0x00afe200078e02ff */
[----:B------:R-:W-:-:S03]  /*14b10*/  LEA R2, P0, R4, c[0x0][0x1d0], 0x1 ;  /* 0x0000740004027a11 */ /* 0x000fc600078008ff */
[----:B------:R-:W-:-:S05]  /*14b20*/  IMAD R3, R0, c[0x0][0x1ec], R3 ;  /* 0x00007b0000037a24 */ /* 0x000fca00078e0203 */
[----:B------:R-:W-:-:S04]  /*14b30*/  IADD3 R3, R5, R3, RZ ;  /* 0x0000000305037210 */ /* 0x000fc80007ffe0ff */
[----:B------:R-:W-:-:S05]  /*14b40*/  LEA.HI.X R3, R4, c[0x0][0x1d4], R3, 0x1, P0 ;  /* 0x0000750004037a11 */ /* 0x000fca00000f0c03 */
[----:B------:R-:W-:Y:S01]  /*14b50*/  STG.E.128 [R2.64], R44 ;  /* 0x0000002c02007986 */ /* 0x000fe2000c101d12 */
[----:B------:R-:W-:Y:S05]  /*14b60*/  EXIT ;  /* 0x000000000000794d */ /* 0x000fea0003800000 */
.L_x_383:
[----:B------:R-:W-:Y:S01]  /*14b70*/  UISETP.NE.AND UP4, UPT, UR10, -0x1, UPT ;  /* 0xffffffff0a00788c */ /* 0x000fe2000bf85270 */
[----:B------:R-:W-:Y:S01]  /*14b80*/  SHF.R.S32.HI R3, RZ, 0x1f, R4 ;  /* 0x0000001fff037819 */ /* 0x000fe20000011404 */
[----:B------:R-:W-:Y:S01]  /*14b90*/  ULDC.64 UR4, c[0x0][0x1e8] ;  /* 0x00007a0000047ab9 */ /* 0x000fe20000000a00 */
[----:B------:R-:W1:Y:S01]  /*14ba0*/  S2R R16, SR_CTAID.Z ;  /* 0x0000000000107919 */ /* 0x000e620000002700 */
[----:B------:R-:W-:Y:S01]  /*14bb0*/  USHF.R.S32.HI UR9, URZ, 0x1f, UR16 ;  /* 0x0000001f3f097899 */ /* 0x000fe20008011410 */
[----:B------:R-:W-:Y:S01]  /*14bc0*/  LEA.HI R14, R3, R4, RZ, 0x3 ;  /* 0x00000004030e7211 */ /* 0x000fe200078f18ff */
[----:B------:R-:W-:Y:S01]  /*14bd0*/  ULDC.64 UR6, c[0x0][0x1e0] ;  /* 0x0000780000067ab9 */ /* 0x000fe20000000a00 */
[----:B------:R-:W-:Y:S01]  /*14be0*/  IMAD.U32 R21, RZ, RZ, UR11 ;  /* 0x0000000bff157e24 */ /* 0x000fe2000f8e00ff */
[----:B------:R-:W-:Y:S01]  /*14bf0*/  ULDC.U8 UR13, c[0x0][0x328] ;  /* 0x0000ca00000d7ab9 */ /* 0x000fe20000000000 */
[----:B------:R-:W-:Y:S01]  /*14c00*/  LOP3.LUT R3, R14, 0xfffffff8, RZ, 0xc0, !PT ;  /* 0xfffffff80e037812 */ /* 0x000fe200078ec0ff */
[----:B------:R-:W-:Y:S01]  /*14c10*/  UISETP.NE.AND UP3, UPT, UR13, URZ, UPT ;  /* 0x0000003f0d00728c */ /* 0x000fe2000bf65270 */
        /* <DEDUP_REMOVED lines=9> */
[----:B------:R-:W-:-:S02]  /*14cb0*/  ULDC.64 UR4, c[0x0][0x1f0] ;  /* 0x00007c0000047ab9 */ /* 0x000fc40000000a00 */
[----:B------:R-:W-:Y:S01]  /*14cc0*/  UIMAD UR4, UR9, UR4, URZ ;  /* 0x00000004090472a4 */ /* 0x000fe2000f8e023f */
[----:B------:R-:W-:Y:S01]  /*14cd0*/  IMAD.WIDE R20, R21, 0x80, R14 ;  /* 0x0000008015147825 */ /* 0x000fe200078e020e */
[----:B------:R-:W-:Y:S01]  /*14ce0*/  @!UP4 UIMAD UR17, UR15, UR7, UR17 ;  /* 0x000000070f11c2a4 */ /* 0x000fe2000f8e0211 */
[----:B------:R-:W-:Y:S01]  /*14cf0*/  ISETP.GE.AND P1, PT, R0, c[0x0][0x220], PT ;  /* 0x0000880000007a0c */ /* 0x000fe20003f26270 */
[----:B------:R-:W-:Y:S02]  /*14d00*/  ULDC.U8 UR9, c[0x0][0x329] ;  /* 0x0000ca4000097ab9 */ /* 0x000fe40000000000 */
[----:B------:R-:W-:Y:S02]  /*14d10*/  UISETP.NE.AND UP1, UPT, UR9, URZ, UPT ;  /* 0x0000003f0900728c */ /* 0x000fe4000bf25270 */
[----:B------:R-:W-:Y:S02]  /*14d20*/  UISETP.NE.OR UP2, UPT, UR9, URZ, !UP3 ;  /* 0x0000003f0900728c */ /* 0x000fe4000df45670 */
[----:B------:R-:W-:-:S02]  /*14d30*/  @!UP4 UIMAD.WIDE.U32 UR22, UR15, UR6, URZ ;  /* 0x000000060f16c2a5 */ /* 0x000fc4000f8e003f */
[----:B------:R-:W-:Y:S02]  /*14d40*/  ULDC UR7, c[0x0][0x214] ;  /* 0x0000850000077ab9 */ /* 0x000fe40000000800 */
[----:B------:R-:W-:Y:S02]  /*14d50*/  ULDC UR6, c[0x0][0x234] ;  /* 0x00008d0000067ab9 */ /* 0x000fe40000000800 */
[----:B------:R-:W-:Y:S02]  /*14d60*/  UISETP.NE.OR UP0, UPT, UR10, -0x1, UP2 ;  /* 0xffffffff0a00788c */ /* 0x000fe40009705670 */
[----:B------:R-:W-:Y:S02]  /*14d70*/  @UP1 ULDC UR9, c[0x0][0x210] ;  /* 0x0000840000091ab9 */ /* 0x000fe40000000800 */
[----:B------:R-:W-:Y:S02]  /*14d80*/  @UP1 UIMAD UR9, UR9, UR7, URZ ;  /* 0x00000007090912a4 */ /* 0x000fe4000f8e023f */
[----:B------:R-:W-:-:S02]  /*14d90*/  @!UP1 USEL UR9, UR7, UR6, !UP3 ;  /* 0x0000000607099287 */ /* 0x000fc4000d800000 */
[----:B------:R-:W-:Y:S02]  /*14da0*/  UIMAD UR5, UR16, UR5, UR4 ;  /* 0x00000005100572a4 */ /* 0x000fe4000f8e0204 */
[----:B------:R-:W-:Y:S02]  /*14db0*/  @UP1 UMOV UR13, 0x1 ;  /* 0x00000001000d1882 */ /* 0x000fe40000000000 */
[----:B------:R-:W-:Y:S02]  /*14dc0*/  ULDC UR4, c[0x0][0x1c0] ;  /* 0x0000700000047ab9 */ /* 0x000fe40000000800 */
[----:B------:R-:W-:Y:S02]  /*14dd0*/  @!UP1 UIMAD UR13, UR9, UR4, URZ ;  /* 0x00000004090d92a4 */ /* 0x000fe4000f8e023f */
[----:B------:R-:W-:Y:S02]  /*14de0*/  @!UP4 UMOV UR20, UR22 ;  /* 0x000000160014cc82 */ /* 0x000fe40008000000 */
[----:B------:R-:W-:Y:S01]  /*14df0*/  @!UP4 UIADD3 UR8, UR23, UR17, URZ ;  /* 0x000000111708c290 */ /* 0x000fe2000fffe03f */
[----:B------:R-:W-:Y:S01]  /*14e00*/  IADD3 R2, P0, R0, UR20, RZ ;  /* 0x0000001400027c10 */ /* 0x000fe2000ff1e0ff */
[----:B------:R-:W-:-:S02]  /*14e10*/  UIADD3 UR14, -UR12, UR14, URZ ;  /* 0x0000000e0c0e7290 */ /* 0x000fc4000fffe13f */
[----:B------:R-:W-:Y:S02]  /*14e20*/  UIMAD UR13, UR15, UR13, URZ ;  /* 0x0000000d0f0d72a4 */ /* 0x000fe4000f8e023f */
[----:B------:R-:W-:Y:S01]  /*14e30*/  @!UP0 UIMAD UR10, UR15, UR7, URZ ;  /* 0x000000070f0a82a4 */ /* 0x000fe2000f8e023f */
[----:B------:R-:W-:Y:S01]  /*14e40*/  LEA.HI.X.SX32 R3, R0, UR8, 0x1, P0 ;  /* 0x0000000800037c11 */ /* 0x000fe200080f0eff */
[----:B------:R-:W-:Y:S01]  /*14e50*/  @UP1 ULDC UR21, c[0x0][0x210] ;  /* 0x0000840000151ab9 */ /* 0x000fe20000000800 */
[C---:B------:R-:W-:Y:S01]  /*14e60*/  ISETP.GE.OR P0, PT, R14.reuse, UR14, P1 ;  /* 0x0000000e0e007c0c */ /* 0x040fe20008f06670 */
[----:B------:R-:W-:Y:S01]  /*14e70*/  USEL UR13, UR13, URZ, UP2 ;  /* 0x0000003f0d0d7287 */ /* 0x000fe20009000000 */
[----:B------:R-:W-:Y:S01]  /*14e80*/  ISETP.GE.AND P2, PT, R14, UR14, PT ;  /* 0x0000000e0e007c0c */ /* 0x000fe2000bf46270 */
[----:B------:R-:W-:Y:S01]  /*14e90*/  @!UP1 UMOV UR21, 0x1 ;  /* 0x0000000100159882 */ /* 0x000fe20000000000 */
[----:B-1----:R-:W-:Y:S01]  /*14ea0*/  IMAD.WIDE.U32 R16, R16, c[0x0][0x1f0], R2 ;  /* 0x00007c0010107a25 */ /* 0x002fe200078e0002 */
[----:B------:R-:W-:Y:S01]  /*14eb0*/  UIMAD UR12, UR12, UR21, URZ ;  /* 0x000000150c0c72a4 */ /* 0x000fe2000f8e023f */
[----:B------:R-:W-:Y:S01]  /*14ec0*/  P2R R12, PR, RZ, 0x4 ;  /* 0x00000004ff0c7803 */ /* 0x000fe20000000000 */
[----:B------:R-:W-:-:S02]  /*14ed0*/  UIMAD UR13, UR16, UR9, UR13 ;  /* 0x00000009100d72a4 */ /* 0x000fc4000f8e020d */
[----:B------:R-:W-:Y:S01]  /*14ee0*/  UMOV UR24, URZ ;  /* 0x0000003f00187c82 */ /* 0x000fe20008000000 */
[----:B------:R-:W-:Y:S01]  /*14ef0*/  IADD3 R19, R17, UR5, RZ ;  /* 0x0000000511137c10 */ /* 0x000fe2000fffe0ff */
[----:B------:R-:W-:Y:S02]  /*14f00*/  @!UP2 UMOV UR24, UR10 ;  /* 0x0000000a0018ac82 */ /* 0x000fe40008000000 */
        /* <DEDUP_REMOVED lines=15> */
.L_x_458:
[----:B------:R-:W-:Y:S05]  /*15000*/  BSYNC B0 ;  /* 0x0000000000007941 */ /* 0x000fea0003800000 */
.L_x_457:
        /* <DEDUP_REMOVED lines=17> */
.L_x_460:
[----:B------:R-:W-:Y:S05]  /*15120*/  BSYNC B0 ;  /* 0x0000000000007941 */ /* 0x000fea0003800000 */
.L_x_459:
        /* <DEDUP_REMOVED lines=16> */
.L_x_462:
[----:B------:R-:W-:Y:S05]  /*15230*/  BSYNC B0 ;  /* 0x0000000000007941 */ /* 0x000fea0003800000 */
.L_x_461:
        /* <DEDUP_REMOVED lines=16> */
.L_x_464:
[----:B------:R-:W-:Y:S05]  /*15340*/  BSYNC B0 ;  /* 0x0000000000007941 */ /* 0x000fea0003800000 */
.L_x_463:
        /* <DEDUP_REMOVED lines=16> */
.L_x_466:
[----:B------:R-:W-:Y:S05]  /*15450*/  BSYNC B0 ;  /* 0x0000000000007941 */ /* 0x000fea0003800000 */
.L_x_465:
        /* <DEDUP_REMOVED lines=16> */
.L_x_468:
[----:B------:R-:W-:Y:S05]  /*15560*/  BSYNC B0 ;  /* 0x0000000000007941 */ /* 0x000fea0003800000 */
.L_x_467:
        /* <DEDUP_REMOVED lines=16> */
.L_x_470:
[----:B------:R-:W-:Y:S05]  /*15670*/  BSYNC B0 ;  /* 0x0000000000007941 */ /* 0x000fea0003800000 */
.L_x_469:
        /* <DEDUP_REMOVED lines=15> */
.L_x_472:
[----:B------:R-:W-:Y:S05]  /*15770*/  BSYNC B0 ;  /* 0x0000000000007941 */ /* 0x000fea0003800000 */
.L_x_471:
        /* <DEDUP_REMOVED lines=72> */
.L_x_473:
        /* <DEDUP_REMOVED lines=16> */
.L_x_2119:


//--------------------- .text._ZN5flash16flash_fwd_kernelI23Flash_fwd_kernel_traitsILi64ELi128ELi128ELi4ELb0ELb0EN7cutlass10bfloat16_tE19Flash_kernel_traitsILi64ELi128ELi128ELi4ES3_EELb0ELb0ELb1ELb0ELb0ELb1ELb0ELb0EEEvNS_16Flash_fwd_paramsE --------------------------
	.section	.text._ZN5flash16flash_fwd_kernelI23Flash_fwd_kernel_traitsILi64ELi128ELi128ELi4ELb0ELb0EN7cutlass10bfloat16_tE19Flash_kernel_traitsILi64ELi128ELi128ELi4ES3_EELb0ELb0ELb1ELb0ELb0ELb1ELb0ELb0EEEvNS_16Flash_fwd_paramsE,"ax",@progbits
	.sectioninfo	@"SHI_REGISTERS=255"
	.align	128
        .global         _ZN5flash16flash_fwd_kernelI23Flash_fwd_kernel_traitsILi64ELi128ELi128ELi4ELb0ELb0EN7cutlass10bfloat16_tE19Flash_kernel_traitsILi64ELi128ELi128ELi4ES3_EELb0ELb0ELb1ELb0ELb0ELb1ELb0ELb0EEEvNS_16Flash_fwd_paramsE
        .type           _ZN5flash16flash_fwd_kernelI23Flash_fwd_kernel_traitsILi64ELi128ELi128ELi4ELb0ELb0EN7cutlass10bfloat16_tE19Flash_kernel_traitsILi64ELi128ELi128ELi4ES3_EELb0ELb0ELb1ELb0ELb0ELb1ELb0ELb0EEEvNS_16Flash_fwd_paramsE,@function
        .size           _ZN5flash16flash_fwd_kernelI23Flash_fwd_kernel_traitsILi64ELi128ELi128ELi4ELb0ELb0EN7cutlass10bfloat16_tE19Flash_kernel_traitsILi64ELi128ELi128ELi4ES3_EELb0ELb0ELb1ELb0ELb0ELb1ELb0ELb0EEEvNS_16Flash_fwd_paramsE,(.L_x_2120 - _ZN5flash16flash_fwd_kernelI23Flash_fwd_kernel_traitsILi64ELi128ELi128ELi4ELb0ELb0EN7cutlass10bfloat16_tE19Flash_kernel_traitsILi64ELi128ELi128ELi4ES3_EELb0ELb0ELb1ELb0ELb0ELb1ELb0ELb0EEEvNS_16Flash_fwd_paramsE)
        .other          _ZN5flash16flash_fwd_kernelI23Flash_fwd_kernel_traitsILi64ELi128ELi128ELi4ELb0ELb0EN7cutlass10bfloat16_tE19Flash_kernel_traitsILi64ELi128ELi128ELi4ES3_EELb0ELb0ELb1ELb0ELb0ELb1ELb0ELb0EEEvNS_16Flash_fwd_paramsE,@"STO_CUDA_ENTRY STV_DEFAULT"
_ZN5flash16flash_fwd_kernelI23Flash_fwd_kernel_traitsILi64ELi128ELi128ELi4ELb0ELb0EN7cutlass10bfloat16_tE19Flash_kernel_traitsILi64ELi128ELi128ELi4ES3_EELb0ELb0ELb1ELb0ELb0ELb1ELb0ELb0EEEvNS_16Flash_fwd_paramsE:
.text._ZN5flash16flash_fwd_kernelI23Flash_fwd_kernel_traitsILi64ELi128ELi128ELi4ELb0ELb0EN7cutlass10bfloat16_tE19Flash_kernel_traitsILi64ELi128ELi128ELi4ES3_EELb0ELb0ELb1ELb0ELb0ELb1ELb0ELb0EEEvNS_16Flash_fwd_paramsE:
        /* <DEDUP_REMOVED lines=36> */
[----:B------:R-:W-:Y:S02]  /*0240*/  UMOV UR15, URZ ;  /* 0x0000003f000f7c82 */ /* 0x000fe40008000000 */
        /* <DEDUP_REMOVED lines=19> */
.L_x_474:
[----:B------:R-:W-:Y:S02]  /*0380*/  ULDC UR6, c[0x0][0x218] ;  /* 0x0000860000067ab9 */ /* 0x000fe40000000800 */
.L_x_475:
        /* <DEDUP_REMOVED lines=21> */
[----:B------:R-:W-:Y:S01]  /*04e0*/  UIADD3 UR6, UR14, UR13, -UR16 ;  /* 0x0000000d0e067290 */ /* 0x000fe2000fffe810 */
[----:B------:R-:W1:Y:S01]  /*04f0*/  S2R R240, SR_TID.X ;  /* 0x0000000000f07919 */ /* 0x000e620000002100 */
[----:B------:R-:W-:Y:S02]  /*0500*/  UIADD3 UR7, UR14, 0x7f, URZ ;  /* 0x0000007f0e077890 */ /* 0x000fe4000fffe03f */
[----:B------:R-:W-:Y:S02]  /*0510*/  ULDC UR8, c[0x0][0x2e4] ;  /* 0x0000b90000087ab9 */ /* 0x000fe40000000800 */
[----:B------:R-:W-:Y:S02]  /*0520*/  UIADD3 UR5, -UR16, 0xff, UR13 ;  /* 0x000000ff10057890 */ /* 0x000fe4000fffe10d */
[----:B------:R-:W-:Y:S02]  /*0530*/  ULDC UR4, c[0x0][0x2e8] ;  /* 0x0000ba0000047ab9 */ /* 0x000fe40000000800 */
[----:B------:R-:W-:-:S02]  /*0540*/  UIADD3 UR8, UR6, -UR8, URZ ;  /* 0x8000000806087290 */ /* 0x000fc4000fffe03f */
[----:B------:R-:W-:Y:S02]  /*0550*/  USHF.R.S32.HI UR6, URZ, 0x1f, UR7 ;  /* 0x0000001f3f067899 */ /* 0x000fe40008011407 */
[----:B------:R-:W-:Y:S02]  /*0560*/  UIADD3 UR4, UR5, UR4, UR14 ;  /* 0x0000000405047290 */ /* 0x000fe4000fffe00e */
[----:B------:R-:W-:Y:S02]  /*0570*/  ULEA.HI UR7, UR6, UR7, URZ, 0x7 ;  /* 0x0000000706077291 */ /* 0x000fe4000f8f383f */
[----:B------:R-:W-:Y:S02]  /*0580*/  USHF.R.S32.HI UR5, URZ, 0x1f, UR8 ;  /* 0x0000001f3f057899 */ /* 0x000fe40008011408 */
[----:B------:R-:W-:Y:S02]  /*0590*/  USHF.R.S32.HI UR6, URZ, 0x1f, UR4 ;  /* 0x0000001f3f067899 */ /* 0x000fe40008011404 */
[----:B------:R-:W-:-:S02]  /*05a0*/  ULEA.HI UR5, UR5, UR8, URZ, 0x7 ;  /* 0x0000000805057291 */ /* 0x000fc4000f8f383f */
[----:B------:R-:W-:Y:S02]  /*05b0*/  ULEA.HI UR6, UR6, UR4, URZ, 0x7 ;  /* 0x0000000406067291 */ /* 0x000fe4000f8f383f */
[----:B------:R-:W-:Y:S02]  /*05c0*/  USHF.R.S32.HI UR7, URZ, 0x7, UR7 ;  /* 0x000000073f077899 */ /* 0x000fe40008011407 */
[----:B------:R-:W-:Y:S02]  /*05d0*/  USHF.R.S32.HI UR5, URZ, 0x7, UR5 ;  /* 0x000000073f057899 */ /* 0x000fe40008011405 */
[----:B------:R-:W-:Y:S02]  /*05e0*/  USHF.R.S32.HI UR8, URZ, 0x7, UR6 ;  /* 0x000000073f087899 */ /* 0x000fe40008011406 */
[----:B------:R-:W-:Y:S02]  /*05f0*/  UISETP.LT.AND UP1, UPT, URZ, UR5, UPT ;  /* 0x000000053f00728c */ /* 0x000fe4000bf21270 */
[----:B------:R-:W-:-:S02]  /*0600*/  UISETP.LT.AND UP0, UPT, UR7, UR8, UPT ;  /* 0x000000080700728c */ /* 0x000fc4000bf01270 */
[----:B------:R-:W-:Y:S02]  /*0610*/  USEL UR9, URZ, UR5, !UP1 ;  /* 0x000000053f097287 */ /* 0x000fe4000c800000 */
[----:B------:R-:W-:-:S04]  /*0620*/  USEL UR8, UR7, UR8, UP0 ;  /* 0x0000000807087287 */ /* 0x000fc80008000000 */
[----:B------:R-:W-:-:S06]  /*0630*/  UISETP.GT.AND UP0, UPT, UR8, UR9, UPT ;  /* 0x000000090800728c */ /* 0x000fcc000bf04270 */
[----:B------:R-:W-:-:S13]  /*0640*/  PLOP3.LUT P0, PT, PT, PT, UP0, 0x80, 0x0 ;  /* 0x000000000000781c */ /* 0x000fda0003f0f008 */
[----:B------:R-:W-:Y:S05]  /*0650*/  @P0 BRA `(.L_x_476) ;  /* 0x00000f9000000947 */ /* 0x000fea0003800000 */
[----:B-1----:R-:W-:Y:S01]  /*0660*/  UISETP.NE.AND UP0, UPT, UR10, -0x1, UPT ;  /* 0xffffffff0a00788c */ /* 0x002fe2000bf05270 */
[----:B------:R-:W-:Y:S01]  /*0670*/  SHF.R.S32.HI R4, RZ, 0x1f, R240 ;  /* 0x0000001fff047819 */ /* 0x000fe200000114f0 */
[----:B------:R-:W-:Y:S01]  /*0680*/  ULDC.64 UR4, c[0x0][0x1e0] ;  /* 0x0000780000047ab9 */ /* 0x000fe20000000a00 */
[----:B------:R-:W1:Y:S01]  /*0690*/  S2R R2, SR_CTAID.Z ;  /* 0x0000000000027919 */ /* 0x000e620000002700 */
[----:B------:R-:W-:Y:S01]  /*06a0*/  USHF.R.S32.HI UR15, URZ, 0x1f, UR12 ;  /* 0x0000001f3f0f7899 */ /* 0x000fe2000801140c */
[----:B------:R-:W-:Y:S01]  /*06b0*/  LEA.HI R4, R4, R240, RZ, 0x3 ;  /* 0x000000f004047211 */ /* 0x000fe200078f18ff */
[----:B------:R-:W-:Y:S01]  /*06c0*/  ULDC.64 UR6, c[0x0][0x1e8] ;  /* 0x00007a0000067ab9 */ /* 0x000fe20000000a00 */
[----:B------:R-:W2:Y:S01]  /*06d0*/  S2R R3, SR_CTAID.X ;  /* 0x0000000000037919 */ /* 0x000ea20000002500 */
[----:B------:R-:W-:Y:S01]  /*06e0*/  ULDC UR9, c[0x0][0x214] ;  /* 0x0000850000097ab9 */ /* 0x000fe20000000800 */
[----:B------:R-:W-:Y:S01]  /*06f0*/  LOP3.LUT R0, R4, 0x1ffffff8, RZ, 0xc0, !PT ;  /* 0x1ffffff804007812 */ /* 0x000fe200078ec0ff */
[----:B------:R-:W-:Y:S01]  /*0700*/  ULDC UR8, c[0x0][0x234] ;  /* 0x00008d0000087ab9 */ /* 0x000fe20000000800 */
[----:B------:R-:W-:Y:S01]  /*0710*/  SHF.R.S32.HI R4, RZ, 0x3, R4 ;  /* 0x00000003ff047819 */ /* 0x000fe20000011404 */
[----:B------:R-:W-:Y:S01]  /*0720*/  @!UP0 USHF.R.S32.HI UR14, URZ, 0x1f, UR11 ;  /* 0x0000001f3f0e8899 */ /* 0x000fe2000801140b */
[----:B------:R-:W-:Y:S01]  /*0730*/  BSSY B0, `(.L_x_477) ;  /* 0x0000039000007945 */ /* 0x000fe20003800000 */
[----:B------:R-:W-:Y:S01]  /*0740*/  @!UP0 UIMAD.WIDE.U32 UR20, UR11, UR4, URZ ;  /* 0x000000040b1482a5 */ /* 0x000fe2000f8e003f */
[----:B------:R-:W-:Y:S01]  /*0750*/  IMAD.IADD R0, R240, 0x1, -R0 ;  /* 0x00000001f0007824 */ /* 0x000fe200078e0a00 */
[----:B------:R-:W-:Y:S01]  /*0760*/  @!UP0 UIMAD UR14, UR14, UR4, URZ ;  /* 0x000000040e0e82a4 */ /* 0x000fe2000f8e023f */
[----:B------:R-:W-:Y:S01]  /*0770*/  SHF.R.S32.HI R5, RZ, 0x1f, R4 ;  /* 0x0000001fff057819 */ /* 0x000fe20000011404 */
[----:B------:R-:W-:Y:S01]  /*0780*/  @UP0 UIMAD.WIDE.U32 UR22, UR10, UR6, URZ ;  /* 0x000000060a1602a5 */ /* 0x000fe2000f8e003f */
[----:B------:R-:W-:Y:S01]  /*0790*/  IMAD.SHL.U32 R0, R0, 0x8, RZ ;  /* 0x0000000800007824 */ /* 0x000fe200078e00ff */
[----:B------:R-:W-:-:S02]  /*07a0*/  ULDC.U8 UR4, c[0x0][0x329] ;  /* 0x0000ca4000047ab9 */ /* 0x000fc40000000000 */
[----:B------:R-:W-:Y:S02]  /*07b0*/  @!UP0 UIMAD UR14, UR11, UR5, UR14 ;  /* 0x000000050b0e82a4 */ /* 0x000fe4000f8e020e */
[----:B------:R-:W-:Y:S02]  /*07c0*/  UISETP.NE.AND UP1, UPT, UR4, URZ, UPT ;  /* 0x0000003f0400728c */ /* 0x000fe4000bf25270 */
[----:B------:R-:W-:Y:S02]  /*07d0*/  ULDC.U8 UR5, c[0x0][0x328] ;  /* 0x0000ca0000057ab9 */ /* 0x000fe40000000000 */
[----:B------:R-:W-:Y:S02]  /*07e0*/  UISETP.NE.AND UP2, UPT, UR5, URZ, UPT ;  /* 0x0000003f0500728c */ /* 0x000fe4000bf45270 */
[----:B------:R-:W-:Y:S02]  /*07f0*/  ULDC UR6, c[0x0][0x1c0] ;  /* 0x0000700000067ab9 */ /* 0x000fe40000000800 */
[----:B------:R-:W-:-:S02]  /*0800*/  UISETP.NE.OR UP3, UPT, UR4, URZ, !UP2 ;  /* 0x0000003f0400728c */ /* 0x000fc4000d765670 */
[----:B------:R-:W-:Y:S02]  /*0810*/  @UP0 UIMAD UR7, UR10, UR7, UR23 ;  /* 0x000000070a0702a4 */ /* 0x000fe4000f8e0217 */
[----:B------:R-:W-:Y:S02]  /*0820*/  ULDC.64 UR4, c[0x0][0x1f0] ;  /* 0x00007c0000047ab9 */ /* 0x000fe40000000a00 */
[----:B------:R-:W-:Y:S02]  /*0830*/  UIMAD UR15, UR15, UR4, URZ ;  /* 0x000000040f0f72a4 */ /* 0x000fe4000f8e023f */
[----:B------:R-:W-:Y:S02]  /*0840*/  @UP1 UMOV UR17, 0x1 ;  /* 0x0000000100111882 */ /* 0x000fe40000000000 */
[----:B------:R-:W-:Y:S02]  /*0850*/  @UP1 ULDC UR4, c[0x0][0x210] ;  /* 0x0000840000041ab9 */ /* 0x000fe40000000800 */
[----:B------:R-:W-:-:S02]  /*0860*/  @UP1 UIMAD UR4, UR4, UR9, URZ ;  /* 0x00000009040412a4 */ /* 0x000fc4000f8e023f */
[----:B------:R-:W-:Y:S02]  /*0870*/  @!UP1 USEL UR4, UR9, UR8, !UP2 ;  /* 0x0000000809049287 */ /* 0x000fe4000d000000 */
[----:B------:R-:W-:Y:S02]  /*0880*/  @!UP0 UMOV UR22, UR20 ;  /* 0x0000001400168c82 */ /* 0x000fe40008000000 */
[----:B------:R-:W-:Y:S01]  /*0890*/  @!UP1 UIMAD UR17, UR4, UR6, URZ ;  /* 0x00000006041192a4 */ /* 0x000fe2000f8e023f */
[----:B------:R-:W-:Y:S01]  /*08a0*/  IADD3 R8, P0, R0, UR22, RZ ;  /* 0x0000001600087c10 */ /* 0x000fe2000ff1e0ff */
[----:B------:R-:W-:Y:S02]  /*08b0*/  @!UP0 UIADD3 UR7, UR21, UR14, URZ ;  /* 0x0000000e15078290 */ /* 0x000fe4000fffe03f */
[----:B------:R-:W-:Y:S02]  /*08c0*/  UIADD3 UR16, -UR13, UR16, URZ ;  /* 0x000000100d107290 */ /* 0x000fe4000fffe13f */
[----:B------:R-:W-:-:S02]  /*08d0*/  @!UP3 UIMAD UR20, UR11, UR9, URZ ;  /* 0x000000090b14b2a4 */ /* 0x000fc4000f8e023f */
[----:B------:R-:W-:Y:S01]  /*08e0*/  UIMAD UR17, UR11, UR17, URZ ;  /* 0x000000110b1172a4 */ /* 0x000fe2000f8e023f */
[----:B------:R-:W-:Y:S01]  /*08f0*/  LEA.HI.X.SX32 R9, R0, UR7, 0x1, P0 ;  /* 0x0000000700097c11 */ /* 0x000fe200080f0eff */
[----:B------:R-:W-:Y:S01]  /*0900*/  @!UP3 USEL UR20, UR20, UR10, !UP0 ;  /* 0x0000000a1414b287 */ /* 0x000fe2000c000000 */
[----:B------:R-:W-:Y:S01]  /*0910*/  ISETP.GE.AND P0, PT, R4, UR16, PT ;  /* 0x0000001004007c0c */ /* 0x000fe2000bf06270 */
[----:B------:R-:W-:Y:S02]  /*0920*/  @UP1 ULDC UR23, c[0x0][0x210] ;  /* 0x0000840000171ab9 */ /* 0x000fe40000000800 */
[----:B------:R-:W-:Y:S01]  /*0930*/  USEL UR17, UR17, URZ, UP3 ;  /* 0x0000003f11117287 */ /* 0x000fe20009800000 */
[----:B-1----:R-:W-:Y:S01]  /*0940*/  IMAD.WIDE.U32 R8, R2, c[0x0][0x1f0], R8 ;  /* 0x00007c0002087a25 */ /* 0x002fe200078e0008 */
[----:B------:R-:W-:Y:S02]  /*0950*/  @!UP1 UMOV UR23, 0x1 ;  /* 0x0000000100179882 */ /* 0x000fe40000000000 */
[----:B------:R-:W-:Y:S01]  /*0960*/  UIMAD UR13, UR13, UR23, URZ ;  /* 0x000000170d0d72a4 */ /* 0x000fe2000f8e023f */
[----:B--2---:R-:W-:Y:S01]  /*0970*/  IMAD.WIDE R2, R3, 0x80, R4 ;  /* 0x0000008003027825 */ /* 0x004fe200078e0204 */
[----:B------:R-:W-:-:S02]  /*0980*/  UIMAD UR17, UR12, UR4, UR17 ;  /* 0x000000040c1172a4 */ /* 0x000fc4000f8e0211 */
[----:B------:R-:W-:Y:S02]  /*0990*/  UMOV UR24, URZ ;  /* 0x0000003f00187c82 */ /* 0x000fe40008000000 */
[----:B------:R-:W-:Y:S02]  /*09a0*/  @!UP3 UMOV UR24, UR20 ;  /* 0x000000140018bc82 */ /* 0x000fe40008000000 */
[----:B------:R-:W-:Y:S02]  /*09b0*/  UIMAD UR5, UR12, UR5, UR15 ;  /* 0x000000050c0572a4 */ /* 0x000fe4000f8e020f */
[----:B------:R-:W-:Y:S02]  /*09c0*/  UMOV UR25, URZ ;  /* 0x0000003f00197c82 */ /* 0x000fe40008000000 */
[----:B------:R-:W-:Y:S02]  /*09d0*/  USHF.R.S32.HI UR4, URZ, 0x1f, UR13 ;  /* 0x0000001f3f047899 */ /* 0x000fe4000801140d */
[----:B------:R-:W-:Y:S01]  /*09e0*/  @!UP3 USHF.R.S32.HI UR25, URZ, 0x1f, UR20 ;  /* 0x0000001f3f19b899 */ /* 0x000fe20008011414 */
[----:B------:R-:W-:Y:S01]  /*09f0*/  IADD3 R7, R9, UR5, RZ ;  /* 0x0000000509077c10 */ /* 0x000fe2000fffe0ff */
        /* <DEDUP_REMOVED lines=12> */
.L_x_478:
[----:B------:R-:W-:Y:S05]  /*0ac0*/  BSYNC B0 ;  /* 0x0000000000007941 */ /* 0x000fea0003800000 */
.L_x_477:
[----:B------:R-:W-:Y:S01]  /*0ad0*/  IADD3 R19, R4, 0x10, RZ ;  /* 0x0000001004137810 */ /* 0x000fe20007ffe0ff */
[----:B------:R-:W-:Y:S03]  /*0ae0*/  BSSY B0, `(.L_x_479) ;  /* 0x000000e000007945 */ /* 0x000fe60003800000 */
[----:B------:R-:W-:-:S13]  /*0af0*/  ISETP.GE.AND P0, PT, R19, UR16, PT ;  /* 0x0000001013007c0c */ /* 0x000fda000bf06270 */
        /* <DEDUP_REMOVED lines=12> */
.L_x_480:
[----:B------:R-:W-:Y:S05]  /*0bc0*/  BSYNC B0 ;  /* 0x0000000000007941 */ /* 0x000fea0003800000 */
.L_x_479:
        /* <DEDUP_REMOVED lines=15> */
.L_x_482:
[----:B------:R-:W-:Y:S05]  /*0cc0*/  BSYNC B0 ;  /* 0x0000000000007941 */ /* 0x000fea0003800000 */
.L_x_481:
        /* <DEDUP_REMOVED lines=15> */
.L_x_484:
[----:B------:R-:W-:Y:S05]  /*0dc0*/  BSYNC B0 ;  /* 0x0000000000007941 */ /* 0x000fea0003800000 */
.L_x_483:
        /* <DEDUP_REMOVED lines=15> */
.L_x_486:
[----:B------:R-:W-:Y:S05]  /*0ec0*/  BSYNC B0 ;  /* 0x0000000000007941 */ /* 0x000fea0003800000 */
.L_x_485:
        /* <DEDUP_REMOVED lines=15> */
.L_x_488:
[----:B------:R-:W-:Y:S05]  /*0fc0*/  BSYNC B0 ;  /* 0x0000000000007941 */ /* 0x000fea0003800000 */
.L_x_487:
        /* <DEDUP_REMOVED lines=15> */
.L_x_490:
[----:B------:R-:W-:Y:S05]  /*10c0*/  BSYNC B0 ;  /* 0x0000000000007941 */ /* 0x000fea0003800000 */
.L_x_489:
[----:B-1----:R-:W-:Y:S01]  /*10d0*/  IADD3 R13, R4, 0x70, RZ ;  /* 0x00000070040d7810 */ /* 0x002fe20007ffe0ff */
[----:B------:R-:W-:Y:S03]  /*10e0*/  BSSY B0, `(.L_x_491) ;  /* 0x000000d000007945 */ /* 0x000fe60003800000 */
[----:B------:R-:W-:-:S13]  /*10f0*/  ISETP.GE.AND P0, PT, R13, UR16, PT ;  /* 0x000000100d007c0c */ /* 0x000fda000bf06270 */
        /* <DEDUP_REMOVED lines=11> */
.L_x_492:
[----:B------:R-:W-:Y:S05]  /*11b0*/  BSYNC B0 ;  /* 0x0000000000007941 */ /* 0x000fea0003800000 */
.L_x_491:
[----:B------:R-:W-:-:S04]  /*11c0*/  LOP3.LUT P6, RZ, R240, 0x7, RZ, 0xc0, !PT ;  /* 0x00000007f0ff7812 */ /* 0x000fc800078cc0ff */
[----:B------:R-:W-:Y:S02]  /*11d0*/  ISETP.GE.OR P2, PT, R4, UR16, P6 ;  /* 0x0000001004007c0c */ /* 0x000fe4000b746670 */
[----:B------:R-:W-:Y:S02]  /*11e0*/  ISETP.GE.OR P1, PT, R19, UR16, P6 ;  /* 0x0000001013007c0c */ /* 0x000fe4000b726670 */
[----:B------:R-:W-:Y:S02]  /*11f0*/  ISETP.GE.OR P5, PT, R18, UR16, P6 ;  /* 0x0000001012007c0c */ /* 0x000fe4000b7a6670 */
[----:B------:R-:W-:Y:S02]  /*1200*/  ISETP.GE.OR P4, PT, R17, UR16, P6 ;  /* 0x0000001011007c0c */ /* 0x000fe4000b786670 */
[----:B------:R-:W-:-:S05]  /*1210*/  ISETP.GE.OR P3, PT, R16, UR16, P6 ;  /* 0x0000001010007c0c */ /* 0x000fca000b766670 */
[----:B------:R-:W-:Y:S02]  /*1220*/  @!P2 IMAD R4, R4, UR23, RZ ;  /* 0x000000170404ac24 */ /* 0x000fe4000f8e02ff */
[----:B------:R-:W-:Y:S02]  /*1230*/  @!P1 IMAD R0, R19, UR23, RZ ;  /* 0x0000001713009c24 */ /* 0x000fe4000f8e02ff */
[----:B------:R-:W-:Y:S01]  /*1240*/  @!P2 IMAD.MOV.U32 R5, RZ, RZ, 0x7f800000 ;  /* 0x7f800000ff05a424 */ /* 0x000fe200078e00ff */
[----:B-1----:R-:W-:Y:S01]  /*1250*/  @!P2 IADD3 R3, P0, R4, UR13, RZ ;  /* 0x0000000d0403ac10 */ /* 0x002fe2000ff1e0ff */
[----:B------:R-:W-:Y:S02]  /*1260*/  @!P5 IMAD R6, R18, UR23, RZ ;  /* 0x000000171206dc24 */ /* 0x000fe4000f8e02ff */
[----:B------:R-:W-:Y:S01]  /*1270*/  @!P5 IMAD.MOV.U32 R12, RZ, RZ, 0x7f800000 ;  /* 0x7f800000ff0cd424 */ /* 0x000fe200078e00ff */
[----:B------:R-:W-:Y:S02]  /*1280*/  @!P2 LEA.HI.X.SX32 R4, R4, UR4, 0x1, P0 ;  /* 0x000000040404ac11 */ /* 0x000fe400080f0eff */
[----:B------:R-:W-:-:S04]  /*1290*/  @!P2 LEA R2, P0, R3, c[0x0][0x200], 0x2 ;  /* 0x000080000302aa11 */ /* 0x000fc800078010ff */
[----:B------:R-:W-:Y:S02]  /*12a0*/  @!P2 LEA.HI.X R3, R3, c[0x0][0x204], R4, 0x2, P0 ;  /* 0x000081000303aa11 */ /* 0x000fe400000f1404 */
[----:B------:R-:W-:-:S03]  /*12b0*/  @!P1 IADD3 R4, P0, R0, UR13, RZ ;  /* 0x0000000d00049c10 */ /* 0x000fc6000ff1e0ff */
[----:B------:R1:W-:Y:S02]  /*12c0*/  @!P2 STG.E [R2.64], R5 ;  /* 0x000000050200a986 */ /* 0x0003e4000c101912 */
[----:B-1----:R-:W-:Y:S01]  /*12d0*/  @!P1 LEA.HI.X.SX32 R3, R0, UR4, 0x1, P0 ;  /* 0x0000000400039c11 */ /* 0x002fe200080f0eff */
[----:B------:R-:W-:Y:S01]  /*12e0*/  @!P4 IMAD R5, R17, UR23, RZ ;  /* 0x000000171105cc24 */ /* 0x000fe2000f8e02ff */
[----:B------:R-:W-:Y:S02]  /*12f0*/  @!P1 LEA R2, P2, R4, c[0x0][0x200], 0x2 ;  /* 0x0000800004029a11 */ /* 0x000fe400078410ff */
[----:B------:R-:W-:Y:S02]  /*1300*/  @!P5 IADD3 R0, P0, R6, UR13, RZ ;  /* 0x0000000d0600dc10 */ /* 0x000fe4000ff1e0ff */
[----:B------:R-:W-:Y:S02]  /*1310*/  @!P1 LEA.HI.X R3, R4, c[0x0][0x204], R3, 0x2, P2 ;  /* 0x0000810004039a11 */ /* 0x000fe400010f1403 */
[----:B------:R-:W-:-:S02]  /*1320*/  @!P5 LEA.HI.X.SX32 R6, R6, UR4, 0x1, P0 ;  /* 0x000000040606dc11 */ /* 0x000fc400080f0eff */
[C---:B------:R-:W-:Y:S02]  /*1330*/  @!P5 LEA R10, P2, R0.reuse, c[0x0][0x200], 0x2 ;  /* 0x00008000000ada11 */ /* 0x040fe400078410ff */
[----:B------:R-:W-:Y:S02]  /*1340*/  @!P4 IADD3 R4, P0, R5, UR13, RZ ;  /* 0x0000000d0504cc10 */ /* 0x000fe4000ff1e0ff */
[----:B------:R-:W-:Y:S01]  /*1350*/  @!P5 LEA.HI.X R11, R0, c[0x0][0x204], R6, 0x2, P2 ;  /* 0x00008100000bda11 */ /* 0x000fe200010f1406 */
[----:B------:R-:W-:Y:S01]  /*1360*/  @!P1 IMAD.MOV.U32 R6, RZ, RZ, 0x7f800000 ;  /* 0x7f800000ff069424 */ /* 0x000fe200078e00ff */
[----:B------:R-:W-:Y:S02]  /*1370*/  ISETP.GE.OR P2, PT, R15, UR16, P6 ;  /* 0x000000100f007c0c */ /* 0x000fe4000b746670 */
[----:B------:R-:W-:Y:S01]  /*1380*/  @!P4 LEA.HI.X.SX32 R0, R5, UR4, 0x1, P0 ;  /* 0x000000040500cc11 */ /* 0x000fe200080f0eff */
[----:B------:R-:W-:Y:S01]  /*1390*/  @!P3 IMAD R5, R16, UR23, RZ ;  /* 0x000000171005bc24 */ /* 0x000fe2000f8e02ff */
[----:B------:R-:W-:Y:S01]  /*13a0*/  @!P4 LEA R8, P0, R4, c[0x0][0x200], 0x2 ;  /* 0x000080000408ca11 */ /* 0x000fe200078010ff */
[----:B------:R1:W-:Y:S01]  /*13b0*/  @!P1 STG.E [R2.64], R6 ;  /* 0x0000000602009986 */ /* 0x0003e2000c101912 */
[----:B------:R-:W-:-:S02]  /*13c0*/  ISETP.GE.OR P1, PT, R14, UR16, P6 ;  /* 0x000000100e007c0c */ /* 0x000fc4000b726670 */
[----:B------:R-:W-:Y:S01]  /*13d0*/  @!P4 LEA.HI.X R9, R4, c[0x0][0x204], R0, 0x2, P0 ;  /* 0x000081000409ca11 */ /* 0x000fe200000f1400 */
[----:B------:R2:W-:Y:S01]  /*13e0*/  @!P5 STG.E [R10.64], R12 ;  /* 0x0000000c0a00d986 */ /* 0x0005e2000c101912 */
[----:B------:R-:W-:Y:S02]  /*13f0*/  @!P3 IADD3 R0, P0, R5, UR13, RZ ;  /* 0x0000000d0500bc10 */ /* 0x000fe4000ff1e0ff */
[----:B------:R-:W-:Y:S02]  /*1400*/  ISETP.GE.OR P6, PT, R13, UR16, P6 ;  /* 0x000000100d007c0c */ /* 0x000fe4000b7c6670 */
[----:B-1----:R-:W-:Y:S01]  /*1410*/  @!P3 LEA.HI.X.SX32 R3, R5, UR4, 0x1, P0 ;  /* 0x000000040503bc11 */ /* 0x002fe200080f0eff */
[----:B------:R-:W-:Y:S01]  /*1420*/  @!P2 IMAD R2, R15, UR23, RZ ;  /* 0x000000170f02ac24 */ /* 0x000fe2000f8e02ff */
[----:B------:R-:W-:Y:S01]  /*1430*/  @!P3 LEA R6, P0, R0, c[0x0][0x200], 0x2 ;  /* 0x000080000006ba11 */ /* 0x000fe200078010ff */
[----:B--2---:R-:W-:-:S03]  /*1440*/  @!P3 IMAD.MOV.U32 R10, RZ, RZ, 0x7f800000 ;  /* 0x7f800000ff0ab424 */ /* 0x004fc600078e00ff */
[----:B------:R-:W-:Y:S01]  /*1450*/  @!P3 LEA.HI.X R7, R0, c[0x0][0x204], R3, 0x2, P0 ;  /* 0x000081000007ba11 */ /* 0x000fe200000f1403 */
[----:B------:R-:W-:Y:S01]  /*1460*/  @!P1 IMAD R3, R14, UR23, RZ ;  /* 0x000000170e039c24 */ /* 0x000fe2000f8e02ff */
[----:B------:R-:W-:-:S04]  /*1470*/  @!P2 IADD3 R0, P0, R2, UR13, RZ ;  /* 0x0000000d0200ac10 */ /* 0x000fc8000ff1e0ff */
[----:B------:R-:W-:Y:S02]  /*1480*/  @!P2 LEA.HI.X.SX32 R2, R2, UR4, 0x1, P0 ;  /* 0x000000040202ac11 */ /* 0x000fe400080f0eff */
[----:B------:R-:W-:-:S04]  /*1490*/  @!P2 LEA R4, P0, R0, c[0x0][0x200], 0x2 ;  /* 0x000080000004aa11 */ /* 0x000fc800078010ff */
        /* <DEDUP_REMOVED lines=21> */
.L_x_476:
[----:B-1----:R-:W-:Y:S02]  /*15f0*/  UISETP.NE.AND UP0, UPT, UR10, -0x1, UPT ;  /* 0xffffffff0a00788c */ /* 0x002fe4000bf05270 */
        /* <DEDUP_REMOVED lines=31> */
.L_x_493:
        /* <DEDUP_REMOVED lines=46> */
.L_x_494:
[----:B------:R-:W-:Y:S01]  /*1ad0*/  SHF.R.S32.HI R28, RZ, 0x1f, R240 ;  /* 0x0000001fff1c7819 */ /* 0x000fe200000114f0 */
[----:B------:R-:W1:Y:S01]  /*1ae0*/  S2R R3, SR_CTAID.X ;  /* 0x0000000000037919 */ /* 0x000e620000002500 */
[----:B------:R-:W-:Y:S01]  /*1af0*/  UIADD3 UR11, -UR13, UR16, URZ ;  /* 0x000000100d0b7290 */ /* 0x000fe2000fffe13f */
[----:B------:R-:W-:Y:S01]  /*1b00*/  SHF.R.S32.HI R25, RZ, 0x1f, R24 ;  /* 0x0000001fff197819 */ /* 0x000fe20000011418 */
[----:B------:R-:W-:Y:S01]  /*1b10*/  ULDC.64 UR4, c[0x0][0x1a8] ;  /* 0x00006a0000047ab9 */ /* 0x000fe20000000a00 */
[CC--:B------:R-:W-:Y:S01]  /*1b20*/  LEA.HI R2, R28.reuse, R240.reuse, RZ, 0x3 ;  /* 0x000000f01c027211 */ /* 0x0c0fe200078f18ff */
[----:B------:R-:W2:Y:S01]  /*1b30*/  S2R R6, SR_CTAID.Z ;  /* 0x0000000000067919 */ /* 0x000ea20000002700 */
[----:B------:R-:W-:Y:S01]  /*1b40*/  UIMAD UR4, UR20, UR4, URZ ;  /* 0x00000004140472a4 */ /* 0x000fe2000f8e023f */
[----:B------:R-:W-:Y:S01]  /*1b50*/  LEA.HI R5, R28, R240, RZ, 0x6 ;  /* 0x000000f01c057211 */ /* 0x000fe200078f30ff */
[----:B------:R-:W-:Y:S01]  /*1b60*/  UMOV UR15, 0x7 ;  /* 0x00000007000f7882 */ /* 0x000fe20000000000 */
[----:B------:R-:W-:Y:S01]  /*1b70*/  SHF.R.S32.HI R8, RZ, 0x3, R2 ;  /* 0x00000003ff087819 */ /* 0x000fe20000011402 */
[----:B------:R-:W-:Y:S01]  /*1b80*/  UIMAD UR4, UR12, UR5, UR4 ;  /* 0x000000050c0472a4 */ /* 0x000fe2000f8e0204 */
[----:B------:R-:W-:Y:S01]  /*1b90*/  LOP3.LUT R2, R2, 0xfffffff8, RZ, 0xc0, !PT ;  /* 0xfffffff802027812 */ /* 0x000fe200078ec0ff */
[----:B------:R-:W-:Y:S01]  /*1ba0*/  IMAD.SHL.U32 R5, R5, 0x8, RZ ;  /* 0x0000000805057824 */ /* 0x000fe200078e00ff */
[C---:B------:R-:W-:Y:S01]  /*1bb0*/  IADD3 R26, R8.reuse, 0x10, RZ ;  /* 0x00000010081a7810 */ /* 0x040fe20007ffe0ff */
[----:B------:R-:W-:Y:S01]  /*1bc0*/  IMAD.SHL.U32 R0, R8, 0x40, RZ ;  /* 0x0000004008007824 */ /* 0x000fe200078e00ff */
[----:B------:R-:W-:Y:S01]  /*1bd0*/  SHF.R.S32.HI R9, RZ, 0x1f, R8 ;  /* 0x0000001fff097819 */ /* 0x000fe20000011408 */
[----:B------:R-:W-:Y:S01]  /*1be0*/  IMAD.IADD R49, R240, 0x1, -R2 ;  /* 0x00000001f0317824 */ /* 0x000fe200078e0a02 */
[----:B------:R-:W-:Y:S01]  /*1bf0*/  ISETP.GE.AND P1, PT, R26, UR11, PT ;  /* 0x0000000b1a007c0c */ /* 0x000fe2000bf26270 */
[----:B------:R-:W-:Y:S01]  /*1c00*/  UIADD3 UR12, UR8, -0x1, URZ ;  /* 0xffffffff080c7890 */ /* 0x000fe2000fffe03f */
[----:B------:R-:W-:Y:S01]  /*1c10*/  LOP3.LUT R0, R0, 0x1c0, RZ, 0xc0, !PT ;  /* 0x000001c000007812 */ /* 0x000fe200078ec0ff */
[----:B------:R-:W-:Y:S01]  /*1c20*/  IMAD.SHL.U32 R34, R49, 0x8, RZ ;  /* 0x0000000831227824 */ /* 0x000fe200078e00ff */
[----:B------:R-:W-:-:S02]  /*1c30*/  IADD3 R27, R8, 0x20, RZ ;  /* 0x00000020081b7810 */ /* 0x000fc40007ffe0ff */
[----:B------:R-:W-:Y:S01]  /*1c40*/  SHF.R.U32.HI R2, RZ, 0x3, R0 ;  /* 0x00000003ff027819 */ /* 0x000fe20000011600 */
[----:B-1----:R-:W-:Y:S01]  /*1c50*/  IMAD.WIDE R38, R3, 0x80, R8 ;  /* 0x0000008003267825 */ /* 0x002fe200078e0208 */
[--C-:B------:R-:W-:Y:S02]  /*1c60*/  LOP3.LUT R0, R0, 0x38, R34.reuse, 0xf8, !PT ;  /* 0x0000003800007812 */ /* 0x100fe400078ef822 */
[----:B------:R-:W-:Y:S02]  /*1c70*/  IADD3 R33, R8, 0x30, RZ ;  /* 0x0000003008217810 */ /* 0x000fe40007ffe0ff */
[----:B------:R-:W-:Y:S01]  /*1c80*/  LOP3.LUT R4, R0, R2, RZ, 0x3c, !PT ;  /* 0x0000000200047212 */ /* 0x000fe200078e3cff */
[----:B------:R1:W-:Y:S01]  /*1c90*/  STL.64 [R1+0x60], R38 ;  /* 0x0000602601007387 */ /* 0x0003e20000100a00 */
[----:B------:R-:W-:Y:S02]  /*1ca0*/  SHF.R.S32.HI R35, RZ, 0x1f, R34 ;  /* 0x0000001fff237819 */ /* 0x000fe40000011422 */
[----:B------:R-:W-:-:S02]  /*1cb0*/  IADD3 R2, P2, R34, UR6, RZ ;  /* 0x0000000622027c10 */ /* 0x000fc4000ff5e0ff */
[----:B------:R-:W-:Y:S01]  /*1cc0*/  ISETP.GE.AND P6, PT, R27, UR11, PT ;  /* 0x0000000b1b007c0c */ /* 0x000fe2000bfc6270 */
[----:B------:R-:W-:Y:S01]  /*1cd0*/  STL.64 [R1+0x78], R34 ;  /* 0x0000782201007387 */ /* 0x000fe20000100a00 */
[----:B------:R-:W-:Y:S02]  /*1ce0*/  ISETP.GE.AND P5, PT, R33, UR11, PT ;  /* 0x0000000b21007c0c */ /* 0x000fe4000bfa6270 */
[----:B------:R-:W-:Y:S01]  /*1cf0*/  ISETP.GE.AND P0, PT, R8, UR11, PT ;  /* 0x0000000b08007c0c */ /* 0x000fe2000bf06270 */
[----:B------:R-:W-:Y:S01]  /*1d00*/  STL [R1+0x84], R33 ;  /* 0x0000842101007387 */ /* 0x000fe20000100800 */
[----:B------:R-:W-:Y:S01]  /*1d10*/  IADD3.X R3, R35, UR17, RZ, P2, !PT ;  /* 0x0000001123037c10 */ /* 0x000fe200097fe4ff */
[----:B------:R-:W-:Y:S01]  /*1d20*/  USHF.R.S32.HI UR17, URZ, 0x1f, UR12 ;  /* 0x0000001f3f117899 */ /* 0x000fe2000801140c */
[----:B------:R-:W-:Y:S02]  /*1d30*/  @!P1 IADD3 R12, P2, R38, 0x10, RZ ;  /* 0x00000010260c9810 */ /* 0x000fe40007f5e0ff */
[----:B------:R-:W-:Y:S01]  /*1d40*/  LOP3.LUT R241, R4, 0xfffffe00, R5, 0xf8, !PT ;  /* 0xfffffe0004f17812 */ /* 0x000fe200078ef805 */
[----:B--2---:R-:W-:Y:S01]  /*1d50*/  IMAD.WIDE.U32 R2, R6, c[0x0][0x1a8], R2 ;  /* 0x00006a0006027a25 */ /* 0x004fe200078e0002 */
[----:B------:R-:W-:-:S02]  /*1d60*/  IADD3 R32, R8, 0x40, RZ ;  /* 0x0000004008207810 */ /* 0x000fc40007ffe0ff */
[C---:B------:R-:W-:Y:S01]  /*1d70*/  @!P6 IADD3 R6, P3, R38.reuse, 0x20, RZ ;  /* 0x000000202606e810 */ /* 0x040fe20007f7e0ff */
[--C-:B------:R-:W-:Y:S01]  /*1d80*/  @!P1 IMAD.X R0, RZ, RZ, R39.reuse, P2 ;  /* 0x000000ffff009224 */ /* 0x100fe200010e0627 */
[----:B------:R-:W-:Y:S01]  /*1d90*/  @!P5 IADD3 R15, P2, R38, 0x30, RZ ;  /* 0x00000030260fd810 */ /* 0x000fe20007f5e0ff */
[----:B------:R-:W-:Y:S01]  /*1da0*/  @!P0 IMAD R5, R39, c[0x0][0x190], RZ ;  /* 0x0000640027058a24 */ /* 0x000fe200078e02ff */
[----:B------:R-:W-:Y:S01]  /*1db0*/  IADD3 R3, R3, UR4, RZ ;  /* 0x0000000403037c10 */ /* 0x000fe2000fffe0ff */
[----:B------:R-:W-:Y:S01]  /*1dc0*/  @!P1 IMAD R0, R0, c[0x0][0x190], RZ ;  /* 0x0000640000009a24 */ /* 0x000fe200078e02ff */
[----:B------:R-:W-:Y:S01]  /*1dd0*/  ISETP.GE.AND P4, PT, R32, UR11, PT ;  /* 0x0000000b20007c0c */ /* 0x000fe2000bf86270 */
[--C-:B------:R-:W-:Y:S01]  /*1de0*/  @!P6 IMAD.X R4, RZ, RZ, R39.reuse, P3 ;  /* 0x000000ffff04e224 */ /* 0x100fe200018e0627 */
[----:B------:R-:W-:Y:S01]  /*1df0*/  IADD3 R31, R8, 0x50, RZ ;  /* 0x00000050081f7810 */ /* 0x000fe20007ffe0ff */
[----:B------:R-:W-:Y:S01]  /*1e00*/  @!P1 IMAD R17, R12, c[0x0][0x194], R0 ;  /* 0x000065000c119a24 */ /* 0x000fe200078e0200 */
[C---:B------:R-:W-:Y:S01]  /*1e10*/  IADD3 R30, R8.reuse, 0x60, RZ ;  /* 0x00000060081e7810 */ /* 0x040fe20007ffe0ff */
[----:B------:R-:W-:Y:S01]  /*1e20*/  @!P5 IMAD.X R0, RZ, RZ, R39, P2 ;  /* 0x000000ffff00d224 */ /* 0x000fe200010e0627 */
[----:B------:R-:W-:Y:S01]  /*1e30*/  IADD3 R29, R8, 0x70, RZ ;  /* 0x00000070081d7810 */ /* 0x000fe20007ffe0ff */
[C---:B------:R-:W-:Y:S01]  /*1e40*/  @!P0 IMAD R5, R38.reuse, c[0x0][0x194], R5 ;  /* 0x0000650026058a24 */ /* 0x040fe200078e0205 */
[----:B------:R-:W-:Y:S01]  /*1e50*/  STL [R1+0x8c], R32 ;  /* 0x00008c2001007387 */ /* 0x000fe20000100800 */
[----:B------:R-:W-:Y:S01]  /*1e60*/  @!P0 IMAD.WIDE.U32 R10, R38, c[0x0][0x190], R2 ;  /* 0x00006400260a8a25 */ /* 0x000fe200078e0002 */
[----:B------:R-:W-:-:S02]  /*1e70*/  LEA.HI R223, R28, R240, RZ, 0x5 ;  /* 0x000000f01cdf7211 */ /* 0x000fc400078f28ff */
[----:B------:R-:W-:Y:S01]  /*1e80*/  STL [R1+0x50], R31 ;  /* 0x0000501f01007387 */ /* 0x000fe20000100800 */
[----:B------:R-:W-:Y:S01]  /*1e90*/  @!P6 IMAD R4, R4, c[0x0][0x190], RZ ;  /* 0x000064000404ea24 */ /* 0x000fe200078e02ff */
[----:B------:R-:W-:Y:S01]  /*1ea0*/  @!P0 LEA R14, P2, R10, c[0x0][0x160], 0x1 ;  /* 0x000058000a0e8a11 */ /* 0x000fe200078408ff */
[----:B------:R-:W-:Y:S01]  /*1eb0*/  @!P5 IMAD R18, R0, c[0x0][0x190], RZ ;  /* 0x000064000012da24 */ /* 0x000fe200078e02ff */
[----:B------:R-:W-:Y:S01]  /*1ec0*/  STL [R1+0x80], R30 ;  /* 0x0000801e01007387 */ /* 0x000fe20000100800 */
[----:B------:R-:W-:Y:S01]  /*1ed0*/  @!P0 IMAD.IADD R0, R11, 0x1, R5 ;  /* 0x000000010b008824 */ /* 0x000fe200078e0205 */
[----:B------:R-:W-:Y:S01]  /*1ee0*/  SHF.R.S32.HI R134, RZ, 0x5, R223 ;  /* 0x00000005ff867819 */ /* 0x000fe200000114df */
[----:B------:R-:W-:Y:S01]  /*1ef0*/  @!P1 IMAD.WIDE.U32 R12, R12, c[0x0][0x190], R2 ;  /* 0x000064000c0c9a25 */ /* 0x000fe200078e0002 */
[----:B------:R-:W-:Y:S03]  /*1f00*/  STL [R1+0x88], R29 ;  /* 0x0000881d01007387 */ /* 0x000fe60000100800 */
[----:B------:R-:W-:-:S02]  /*1f10*/  @!P6 IMAD R16, R6, c[0x0][0x194], R4 ;  /* 0x000065000610ea24 */ /* 0x000fc400078e0204 */
[C---:B------:R-:W-:Y:S02]  /*1f20*/  @!P5 IMAD R18, R15.reuse, c[0x0][0x194], R18 ;  /* 0x000065000f12da24 */ /* 0x040fe400078e0212 */
[----:B------:R-:W-:Y:S01]  /*1f30*/  @!P5 IMAD.WIDE.U32 R4, R15, c[0x0][0x190], R2 ;  /* 0x000064000f04da25 */ /* 0x000fe200078e0002 */
[----:B------:R-:W-:Y:S02]  /*1f40*/  @!P0 LEA.HI.X R15, R10, c[0x0][0x164], R0, 0x1, P2 ;  /* 0x000059000a0f8a11 */ /* 0x000fe400010f0c00 */
[----:B------:R-:W-:Y:S01]  /*1f50*/  @!P1 LEA R10, P3, R12, c[0x0][0x160], 0x1 ;  /* 0x000058000c0a9a11 */ /* 0x000fe200078608ff */
[----:B------:R-:W-:-:S04]  /*1f60*/  @!P6 IMAD.WIDE.U32 R6, R6, c[0x0][0x190], R2 ;  /* 0x000064000606ea25 */ /* 0x000fc800078e0002 */
[----:B------:R-:W-:Y:S01]  /*1f70*/  @!P1 IMAD.IADD R0, R13, 0x1, R17 ;  /* 0x000000010d009824 */ /* 0x000fe200078e0211 */
[----:B------:R-:W-:Y:S01]  /*1f80*/  @!P6 LEA R22, P2, R6, c[0x0][0x160], 0x1 ;  /* 0x000058000616ea11 */ /* 0x000fe200078408ff */
[----:B------:R-:W-:Y:S02]  /*1f90*/  @!P6 IMAD.IADD R7, R7, 0x1, R16 ;  /* 0x000000010707e824 */ /* 0x000fe400078e0210 */
[----:B------:R-:W-:Y:S01]  /*1fa0*/  IMAD.SHL.U32 R241, R241, 0x2, RZ ;  /* 0x00000002f1f17824 */ /* 0x000fe200078e00ff */
[----:B------:R-:W-:Y:S01]  /*1fb0*/  @!P1 LEA.HI.X R11, R12, c[0x0][0x164], R0, 0x1, P3 ;  /* 0x000059000c0b9a11 */ /* 0x000fe200018f0c00 */
[----:B------:R-:W-:Y:S01]  /*1fc0*/  @!P5 IMAD.IADD R0, R5, 0x1, R18 ;  /* 0x000000010500d824 */ /* 0x000fe200078e0212 */
[----:B------:R-:W-:Y:S02]  /*1fd0*/  ISETP.GE.AND P3, PT, R31, UR11, PT ;  /* 0x0000000b1f007c0c */ /* 0x000fe4000bf66270 */
[----:B------:R-:W-:Y:S01]  /*1fe0*/  @!P6 LEA.HI.X R23, R6, c[0x0][0x164], R7, 0x1, P2 ;  /* 0x000059000617ea11 */ /* 0x000fe200010f0c07 */
[----:B------:R-:W-:Y:S01]  /*1ff0*/  @!PT LDS RZ, [RZ] ;  /* 0x00000000fffff984 */ /* 0x000fe20000000800 */
[----:B------:R-:W-:Y:S01]  /*2000*/  @!PT LDS RZ, [RZ] ;  /* 0x00000000fffff984 */ /* 0x000fe20000000800 */
[----:B------:R-:W-:Y:S01]  /*2010*/  @!PT LDS RZ, [RZ] ;  /* 0x00000000fffff984 */ /* 0x000fe20000000800 */
[----:B------:R2:W-:Y:S01]  /*2020*/  @!P0 LDGSTS.E.BYPASS.LTC128B.128 [R241], [R14.64] ;  /* 0x000000000ef18fae */ /* 0x0005e2000b901d52 */
[----:B------:R-:W-:-:S02]  /*2030*/  @!P5 LEA R20, P0, R4, c[0x0][0x160], 0x1 ;  /* 0x000058000414da11 */ /* 0x000fc400078008ff */
[----:B------:R-:W-:Y:S01]  /*2040*/  ISETP.GE.AND P2, PT, R30, UR11, PT ;  /* 0x0000000b1e007c0c */ /* 0x000fe2000bf46270 */
[----:B------:R3:W-:Y:S01]  /*2050*/  @!P1 LDGSTS.E.BYPASS.LTC128B.128 [R241+0x800], [R10.64] ;  /* 0x008000000af19fae */ /* 0x0007e2000b901d52 */
[----:B------:R-:W-:Y:S02]  /*2060*/  @!P5 LEA.HI.X R21, R4, c[0x0][0x164], R0, 0x1, P0 ;  /* 0x000059000415da11 */ /* 0x000fe400000f0c00 */
[C---:B------:R-:W-:Y:S01]  /*2070*/  @!P4 IADD3 R4, P0, R38.reuse, 0x40, RZ ;  /* 0x000000402604c810 */ /* 0x040fe20007f1e0ff */
[----:B------:R4:W-:Y:S04]  /*2080*/  @!P6 LDGSTS.E.BYPASS.LTC128B.128 [R241+0x1000], [R22.64] ;  /* 0x0100000016f1efae */ /* 0x0009e8000b901d52 */
[----:B------:R-:W-:Y:S01]  /*2090*/  @!P4 IMAD.X R0, RZ, RZ, R39, P0 ;  /* 0x000000ffff00c224 */ /* 0x000fe200000e0627 */
[----:B------:R5:W-:Y:S03]  /*20a0*/  @!P5 LDGSTS.E.BYPASS.LTC128B.128 [R241+0x1800], [R20.64] ;  /* 0x0180000014f1dfae */ /* 0x000be6000b901d52 */
[----:B------:R-:W-:Y:S01]  /*20b0*/  @!P2 IADD3 R7, P0, R38, 0x60, RZ ;  /* 0x000000602607a810 */ /* 0x000fe20007f1e0ff */
[----:B------:R-:W-:-:S04]  /*20c0*/  @!P4 IMAD R5, R0, c[0x0][0x190], RZ ;  /* 0x000064000005ca24 */ /* 0x000fc800078e02ff */
[----:B------:R-:W-:-:S04]  /*20d0*/  @!P2 IMAD.X R0, RZ, RZ, R39, P0 ;  /* 0x000000ffff00a224 */ /* 0x000fc800000e0627 */
[----:B--2---:R-:W-:Y:S01]  /*20e0*/  @!P2 IMAD R14, R0, c[0x0][0x190], RZ ;  /* 0x00006400000eaa24 */ /* 0x004fe200078e02ff */
[----:B---3--:R-:W-:Y:S01]  /*20f0*/  @!P3 IADD3 R10, P1, R38, 0x50, RZ ;  /* 0x00000050260ab810 */ /* 0x008fe20007f3e0ff */
[C---:B------:R-:W-:Y:S02]  /*2100*/  @!P4 IMAD R11, R4.reuse, c[0x0][0x194], R5 ;  /* 0x00006500040bca24 */ /* 0x040fe400078e0205 */
[----:B------:R-:W-:-:S04]  /*2110*/  @!P4 IMAD.WIDE.U32 R4, R4, c[0x0][0x190], R2 ;  /* 0x000064000404ca25 */ /* 0x000fc800078e0002 */
[----:B------:R-:W-:Y:S01]  /*2120*/  @!P3 IMAD.X R6, RZ, RZ, R39, P1 ;  /* 0x000000ffff06b224 */ /* 0x000fe200008e0627 */
[----:B------:R-:W-:Y:S01]  /*2130*/  ISETP.GE.AND P1, PT, R29, UR11, PT ;  /* 0x0000000b1d007c0c */ /* 0x000fe2000bf26270 */
[----:B------:R-:W-:Y:S01]  /*2140*/  @!P4 IMAD.IADD R0, R5, 0x1, R11 ;  /* 0x000000010500c824 */ /* 0x000fe200078e020b */
[----:B------:R-:W-:Y:S01]  /*2150*/  @!P4 LEA R16, P0, R4, c[0x0][0x160], 0x1 ;  /* 0x000058000410ca11 */ /* 0x000fe200078008ff */
[----:B------:R-:W-:Y:S02]  /*2160*/  @!P3 IMAD R6, R6, c[0x0][0x190], RZ ;  /* 0x000064000606ba24 */ /* 0x000fe400078e02ff */
[----:B------:R-:W-:Y:S01]  /*2170*/  @!P2 IMAD R14, R7, c[0x0][0x194], R14 ;  /* 0x00006500070eaa24 */ /* 0x000fe200078e020e */
[----:B------:R-:W-:Y:S01]  /*2180*/  @!P4 LEA.HI.X R17, R4, c[0x0][0x164], R0, 0x1, P0 ;  /* 0x000059000411ca11 */ /* 0x000fe200000f0c00 */
[C---:B------:R-:W-:Y:S02]  /*2190*/  @!P3 IMAD R5, R10.reuse, c[0x0][0x194], R6 ;  /* 0x000065000a05ba24 */ /* 0x040fe400078e0206 */
[----:B------:R-:W-:-:S02]  /*21a0*/  @!P3 IMAD.WIDE.U32 R10, R10, c[0x0][0x190], R2 ;  /* 0x000064000a0aba25 */ /* 0x000fc400078e0002 */
[----:B------:R2:W-:Y:S02]  /*21b0*/  @!P4 LDGSTS.E.BYPASS.LTC128B.128 [R241+0x2000], [R16.64] ;  /* 0x0200000010f1cfae */ /* 0x0005e4000b901d52 */
[----:B------:R-:W-:Y:S01]  /*21c0*/  @!P1 IADD3 R4, P0, R38, 0x70, RZ ;  /* 0x0000007026049810 */ /* 0x000fe20007f1e0ff */
[----:B------:R-:W-:-:S04]  /*21d0*/  @!P2 IMAD.WIDE.U32 R6, R7, c[0x0][0x190], R2 ;  /* 0x000064000706aa25 */ /* 0x000fc800078e0002 */
[----:B------:R-:W-:Y:S01]  /*21e0*/  @!P1 IMAD.X R0, RZ, RZ, R39, P0 ;  /* 0x000000ffff009224 */ /* 0x000fe200000e0627 */
[----:B------:R-:W-:Y:S01]  /*21f0*/  @!P3 LEA R12, P0, R10, c[0x0][0x160], 0x1 ;  /* 0x000058000a0cba11 */ /* 0x000fe200078008ff */
[----:B------:R-:W-:Y:S02]  /*2200*/  @!P3 IMAD.IADD R5, R11, 0x1, R5 ;  /* 0x000000010b05b824 */ /* 0x000fe400078e0205 */
[----:B------:R-:W-:Y:S02]  /*2210*/  @!P1 IMAD R11, R0, c[0x0][0x190], RZ ;  /* 0x00006400000b9a24 */ /* 0x000fe400078e02ff */
[----:B------:R-:W-:Y:S01]  /*2220*/  @!P2 IMAD.IADD R0, R7, 0x1, R14 ;  /* 0x000000010700a824 */ /* 0x000fe200078e020e */
[----:B------:R-:W-:Y:S01]  /*2230*/  @!P3 LEA.HI.X R13, R10, c[0x0][0x164], R5, 0x1, P0 ;  /* 0x000059000a0dba11 */ /* 0x000fe200000f0c05 */
[----:B------:R-:W-:Y:S01]  /*2240*/  @!P1 IMAD R7, R4, c[0x0][0x194], R11 ;  /* 0x0000650004079a24 */ /* 0x000fe200078e020b */
[----:B------:R-:W-:Y:S01]  /*2250*/  @!P2 LEA R18, P0, R6, c[0x0][0x160], 0x1 ;  /* 0x000058000612aa11 */ /* 0x000fe200078008ff */
[----:B------:R-:W-:-:S02]  /*2260*/  @!P1 IMAD.WIDE.U32 R4, R4, c[0x0][0x190], R2 ;  /* 0x0000640004049a25 */ /* 0x000fc400078e0002 */
[----:B------:R3:W-:Y:S01]  /*2270*/  @!P3 LDGSTS.E.BYPASS.LTC128B.128 [R241+0x2800], [R12.64] ;  /* 0x028000000cf1bfae */ /* 0x0007e2000b901d52 */
[----:B------:R-:W-:Y:S01]  /*2280*/  @!P2 LEA.HI.X R19, R6, c[0x0][0x164], R0, 0x1, P0 ;  /* 0x000059000613aa11 */ /* 0x000fe200000f0c00 */
[----:B------:R-:W-:Y:S01]  /*2290*/  @!P1 IMAD.IADD R5, R5, 0x1, R7 ;  /* 0x0000000105059824 */ /* 0x000fe200078e0207 */
[----:B------:R-:W-:Y:S01]  /*22a0*/  @!P1 LEA R14, P0, R4, c[0x0][0x160], 0x1 ;  /* 0x00005800040e9a11 */ /* 0x000fe200078008ff */
[----:B------:R-:W-:Y:S02]  /*22b0*/  IMAD R0, R9, c[0x0][0x198], RZ ;  /* 0x0000660009007a24 */ /* 0x000fe400078e02ff */
[----:B------:R-:W-:Y:S01]  /*22c0*/  IMAD.WIDE.U32 R2, R8, c[0x0][0x198], R34 ;  /* 0x0000660008027a25 */ /* 0x000fe200078e0022 */
[----:B------:R-:W-:Y:S01]  /*22d0*/  @!P1 LEA.HI.X R15, R4, c[0x0][0x164], R5, 0x1, P0 ;  /* 0x00005900040f9a11 */ /* 0x000fe200000f0c05 */
[----:B------:R2:W-:Y:S02]  /*22e0*/  @!P2 LDGSTS.E.BYPASS.LTC128B.128 [R241+0x3000], [R18.64] ;  /* 0x0300000012f1afae */ /* 0x0005e4000b901d52 */
[----:B------:R-:W-:Y:S01]  /*22f0*/  IMAD R0, R8, c[0x0][0x19c], R0 ;  /* 0x0000670008007a24 */ /* 0x000fe200078e0200 */
[----:B------:R-:W-:Y:S01]  /*2300*/  IADD3 R2, P0, R2, UR22, RZ ;  /* 0x0000001602027c10 */ /* 0x000fe2000ff1e0ff */
[----:B-----5:R-:W-:Y:S01]  /*2310*/  IMAD.MOV.U32 R20, RZ, RZ, c[0x0][0x19c] ;  /* 0x00006700ff147624 */ /* 0x020fe200078e00ff */
[----:B------:R5:W-:Y:S01]  /*2320*/  @!P1 LDGSTS.E.BYPASS.LTC128B.128 [R241+0x3800], [R14.64] ;  /* 0x038000000ef19fae */ /* 0x000be2000b901d52 */
[----:B----4-:R-:W-:Y:S01]  /*2330*/  IMAD.MOV.U32 R22, RZ, RZ, c[0x0][0x1a4] ;  /* 0x00006900ff167624 */ /* 0x010fe200078e00ff */
[----:B------:R-:W-:Y:S01]  /*2340*/  IADD3.X R3, R3, UR7, R0, P0, !PT ;  /* 0x0000000703037c10 */ /* 0x000fe200087fe400 */
[----:B------:R-:W-:Y:S01]  /*2350*/  ULDC.64 UR6, c[0x0][0x198] ;  /* 0x0000660000067ab9 */ /* 0x000fe20000000a00 */
[----:B------:R-:W-:Y:S01]  /*2360*/  IMAD R0, R25, c[0x0][0x1b0], RZ ;  /* 0x00006c0019007a24 */ /* 0x000fe200078e02ff */
[----:B------:R-:W-:Y:S01]  /*2370*/  USHF.L.U64.HI UR20, UR6, UR15, UR7 ;  /* 0x0000000f06147299 */ /* 0x000fe20008010207 */
[----:B------:R-:W-:Y:S01]  /*2380*/  IMAD.U32 R5, RZ, RZ, UR6 ;  /* 0x00000006ff057e24 */ /* 0x000fe2000f8e00ff */
[----:B------:R-:W-:Y:S01]  /*2390*/  UIMAD UR7, UR12, -0x80, UR14 ;  /* 0xffffff800c0778a4 */ /* 0x000fe2000f8e020e */
[C---:B------:R-:W-:Y:S01]  /*23a0*/  IMAD R0, R24.reuse, c[0x0][0x1b4], R0 ;  /* 0x00006d0018007a24 */ /* 0x040fe200078e0200 */
[----:B------:R-:W-:Y:S01]  /*23b0*/  USHF.L.U32 UR22, UR6, 0x7, URZ ;  /* 0x0000000706167899 */ /* 0x000fe2000800063f */
[----:B-1----:R-:W-:Y:S01]  /*23c0*/  IMAD.WIDE.U32 R38, R24, c[0x0][0x1b0], R2 ;  /* 0x00006c0018267a25 */ /* 0x002fe200078e0002 */
[----:B------:R-:W-:-:S02]  /*23d0*/  UIMAD UR4, UR20, UR12, URZ ;  /* 0x0000000c140472a4 */ /* 0x000fc4000f8e023f */
[----:B------:R-:W-:Y:S01]  /*23e0*/  ISETP.GE.AND P0, PT, R26, UR7, PT ;  /* 0x000000071a007c0c */ /* 0x000fe2000bf06270 */
[----:B------:R-:W-:Y:S01]  /*23f0*/  IMAD.U32 R2, RZ, RZ, UR12 ;  /* 0x0000000cff027e24 */ /* 0x000fe2000f8e00ff */
[----:B------:R-:W-:Y:S01]  /*2400*/  UIMAD UR4, UR17, UR22, UR4 ;  /* 0x00000016110472a4 */ /* 0x000fe2000f8e0204 */
[----:B------:R-:W-:Y:S01]  /*2410*/  IMAD.IADD R37, R39, 0x1, R0 ;  /* 0x0000000127257824 */ /* 0x000fe200078e0200 */
[----:B------:R-:W-:Y:S01]  /*2420*/  ISETP.GE.AND P4, PT, R27, UR7, PT ;  /* 0x000000071b007c0c */ /* 0x000fe2000bf86270 */
[----:B------:R-:W-:Y:S01]  /*2430*/  IMAD.MOV.U32 R36, RZ, RZ, R38 ;  /* 0x000000ffff247224 */ /* 0x000fe200078e0026 */
[----:B------:R-:W-:Y:S01]  /*2440*/  ISETP.GE.AND P3, PT, R33, UR7, PT ;  /* 0x0000000721007c0c */ /* 0x000fe2000bf66270 */
[----:B------:R-:W-:Y:S01]  /*2450*/  IMAD.U32 R0, RZ, RZ, UR6 ;  /* 0x00000006ff007e24 */ /* 0x000fe2000f8e00ff */
[----:B------:R-:W-:Y:S01]  /*2460*/  ISETP.GE.AND P2, PT, R32, UR7, PT ;  /* 0x0000000720007c0c */ /* 0x000fe2000bf46270 */
[----:B------:R-:W-:Y:S01]  /*2470*/  IMAD.WIDE.U32 R2, R2, UR22, R36 ;  /* 0x0000001602027c25 */ /* 0x000fe2000f8e0024 */
[----:B------:R-:W-:Y:S01]  /*2480*/  ISETP.GE.AND P1, PT, R31, UR7, PT ;  /* 0x000000071f007c0c */ /* 0x000fe2000bf26270 */
[----:B------:R-:W-:Y:S02]  /*2490*/  STL.64 [R1+0x70], R38 ;  /* 0x0000702601007387 */ /* 0x000fe40000100a00 */
[----:B------:R-:W-:Y:S01]  /*24a0*/  IMAD.SHL.U32 R6, R20, 0x20, RZ ;  /* 0x0000002014067824 */ /* 0x000fe200078e00ff */
[----:B------:R-:W-:Y:S01]  /*24b0*/  @!P0 LEA R0, P5, R0, R2, 0x4 ;  /* 0x0000000200008211 */ /* 0x000fe200078a20ff */
[----:B------:R-:W-:Y:S01]  /*24c0*/  STL.64 [R1+0x68], R36 ;  /* 0x0000682401007387 */ /* 0x000fe20000100a00 */
[----:B------:R-:W-:Y:S01]  /*24d0*/  IADD3 R3, R3, UR4, RZ ;  /* 0x0000000403037c10 */ /* 0x000fe2000fffe0ff */
[----:B------:R-:W-:-:S03]  /*24e0*/  UIMAD.WIDE.U32 UR4, UR6, 0x20, URZ ;  /* 0x00000020060478a5 */ /* 0x000fc6000f8e003f */
[----:B------:R-:W-:Y:S02]  /*24f0*/  @!P0 LEA.HI.X R5, R5, R3, R20, 0x4, P5 ;  /* 0x0000000305058211 */ /* 0x000fe400028f2414 */
[----:B---3--:R-:W-:Y:S02]  /*2500*/  @!P0 LEA R12, P5, R0, c[0x0][0x168], 0x1 ;  /* 0x00005a00000c8a11 */ /* 0x008fe400078a08ff */
[----:B------:R-:W-:Y:S02]  /*2510*/  @!P4 IADD3 R4, P6, R2, UR4, RZ ;  /* 0x000000040204cc10 */ /* 0x000fe4000ffde0ff */
[----:B------:R-:W-:Y:S01]  /*2520*/  @!P0 LEA.HI.X R13, R0, c[0x0][0x16c], R5, 0x1, P5 ;  /* 0x00005b00000d8a11 */ /* 0x000fe200028f0c05 */
[----:B------:R-:W-:Y:S01]  /*2530*/  IMAD.U32 R5, RZ, RZ, UR6 ;  /* 0x00000006ff057e24 */ /* 0x000fe2000f8e00ff */
[----:B------:R-:W-:Y:S02]  /*2540*/  ISETP.GE.AND P5, PT, R8, UR7, PT ;  /* 0x0000000708007c0c */ /* 0x000fe4000bfa6270 */
[----:B------:R-:W-:Y:S01]  /*2550*/  @!P4 IADD3.X R0, R3, UR5, R6, P6, !PT ;  /* 0x000000050300cc10 */ /* 0x000fe2000b7fe406 */
[----:B------:R-:W-:Y:S01]  /*2560*/  ULDC.64 UR4, c[0x0][0x1a0] ;  /* 0x0000680000047ab9 */ /* 0x000fe20000000a00 */
[----:B------:R-:W-:Y:S01]  /*2570*/  @!P4 LEA R10, P6, R4, c[0x0][0x168], 0x1 ;  /* 0x00005a00040aca11 */ /* 0x000fe200078c08ff */
[----:B------:R-:W-:-:S02]  /*2580*/  USHF.L.U64.HI UR5, UR4, UR15, UR5 ;  /* 0x0000000f04057299 */ /* 0x000fc40008010205 */
[----:B------:R-:W-:Y:S01]  /*2590*/  USHF.L.U32 UR15, UR4, 0x7, URZ ;  /* 0x00000007040f7899 */ /* 0x000fe2000800063f */
[----:B------:R-:W-:Y:S01]  /*25a0*/  @!P4 LEA.HI.X R11, R4, c[0x0][0x16c], R0, 0x1, P6 ;  /* 0x00005b00040bca11 */ /* 0x000fe200030f0c00 */
[----:B------:R-:W-:-:S04]  /*25b0*/  @!P3 IMAD.WIDE.U32 R4, R5, 0x30, R2 ;  /* 0x000000300504b825 */ /* 0x000fc800078e0002 */
[----:B------:R-:W-:Y:S01]  /*25c0*/  @!P3 IMAD R0, R20, 0x30, RZ ;  /* 0x000000301400b824 */ /* 0x000fe200078e02ff */
[----:B------:R-:W-:-:S03]  /*25d0*/  @!P5 LEA R6, P6, R2, c[0x0][0x168], 0x1 ;  /* 0x00005a000206da11 */ /* 0x000fc600078c08ff */
[----:B------:R-:W-:Y:S01]  /*25e0*/  @!P3 IMAD.IADD R0, R5, 0x1, R0 ;  /* 0x000000010500b824 */ /* 0x000fe200078e0200 */
[----:B------:R-:W-:Y:S01]  /*25f0*/  @!P5 LEA.HI.X R7, R2, c[0x0][0x16c], R3, 0x1, P6 ;  /* 0x00005b000207da11 */ /* 0x000fe200030f0c03 */
[----:B------:R-:W-:Y:S01]  /*2600*/  @!P1 IMAD R5, R20, 0x50, RZ ;  /* 0x0000005014059824 */ /* 0x000fe200078e02ff */
[----:B--2---:R-:W-:-:S03]  /*2610*/  @!P3 LEA R18, P6, R4, c[0x0][0x168], 0x1 ;  /* 0x00005a000412ba11 */ /* 0x004fc600078c08ff */
[----:B------:R1:W-:Y:S01]  /*2620*/  @!P5 LDGSTS.E.BYPASS.LTC128B.128 [R241+0x4000], [R6.64] ;  /* 0x0400000006f1dfae */ /* 0x0003e2000b901d52 */
[----:B------:R-:W-:Y:S01]  /*2630*/  @!P3 LEA.HI.X R19, R4, c[0x0][0x16c], R0, 0x1, P6 ;  /* 0x00005b000413ba11 */ /* 0x000fe200030f0c00 */
[----:B------:R-:W-:Y:S01]  /*2640*/  IMAD.U32 R0, RZ, RZ, UR6 ;  /* 0x00000006ff007e24 */ /* 0x000fe2000f8e00ff */
[----:B------:R-:W-:Y:S01]  /*2650*/  ISETP.GE.AND P5, PT, R30, UR7, PT ;  /* 0x000000071e007c0c */ /* 0x000fe2000bfa6270 */
[----:B------:R-:W-:Y:S01]  /*2660*/  IMAD.U32 R4, RZ, RZ, UR6 ;  /* 0x00000006ff047e24 */ /* 0x000fe2000f8e00ff */
[----:B------:R2:W-:Y:S01]  /*2670*/  @!P0 LDGSTS.E.BYPASS.LTC128B.128 [R241+0x4800], [R12.64] ;  /* 0x048000000cf18fae */ /* 0x0005e2000b901d52 */
[----:B------:R-:W-:Y:S02]  /*2680*/  ISETP.GE.AND P0, PT, R29, UR7, PT ;  /* 0x000000071d007c0c */ /* 0x000fe4000bf06270 */
[----:B------:R-:W-:Y:S01]  /*2690*/  @!P2 LEA R0, P6, R0, R2, 0x6 ;  /* 0x000000020000a211 */ /* 0x000fe200078c30ff */
[----:B------:R3:W-:Y:S03]  /*26a0*/  @!P4 LDGSTS.E.BYPASS.LTC128B.128 [R241+0x5000], [R10.64] ;  /* 0x050000000af1cfae */ /* 0x0007e6000b901d52 */
[----:B------:R-:W-:Y:S01]  /*26b0*/  @!P2 LEA.HI.X R4, R4, R3, R20, 0x6, P6 ;  /* 0x000000030404a211 */ /* 0x000fe200030f3414 */
[----:B------:R4:W-:Y:S01]  /*26c0*/  @!P3 LDGSTS.E.BYPASS.LTC128B.128 [R241+0x5800], [R18.64] ;  /* 0x0580000012f1bfae */ /* 0x0009e2000b901d52 */
[----:B------:R-:W-:-:S02]  /*26d0*/  @!P2 LEA R16, P6, R0, c[0x0][0x168], 0x1 ;  /* 0x00005a000010aa11 */ /* 0x000fc400078c08ff */
[----:B------:R-:W-:Y:S02]  /*26e0*/  ISETP.GE.AND P3, PT, R27, UR7, PT ;  /* 0x000000071b007c0c */ /* 0x000fe4000bf66270 */
[----:B------:R-:W-:Y:S01]  /*26f0*/  @!P2 LEA.HI.X R17, R0, c[0x0][0x16c], R4, 0x1, P6 ;  /* 0x00005b000011aa11 */ /* 0x000fe200030f0c04 */
[----:B------:R-:W-:-:S04]  /*2700*/  IMAD.U32 R4, RZ, RZ, UR6 ;  /* 0x00000006ff047e24 */ /* 0x000fc8000f8e00ff */
[----:B------:R4:W-:Y:S01]  /*2710*/  @!P2 LDGSTS.E.BYPASS.LTC128B.128 [R241+0x6000], [R16.64] ;  /* 0x0600000010f1afae */ /* 0x0009e2000b901d52 */
[----:B-1----:R-:W-:-:S04]  /*2720*/  IMAD.U32 R6, RZ, RZ, UR6 ;  /* 0x00000006ff067e24 */ /* 0x002fc8000f8e00ff */
[----:B------:R-:W-:-:S04]  /*2730*/  @!P1 IMAD.WIDE.U32 R6, R6, 0x50, R2 ;  /* 0x0000005006069825 */ /* 0x000fc800078e0002 */
[----:B------:R-:W-:Y:S01]  /*2740*/  @!P1 IMAD.IADD R0, R7, 0x1, R5 ;  /* 0x0000000107009824 */ /* 0x000fe200078e0205 */
[----:B-----5:R-:W-:Y:S01]  /*2750*/  @!P1 LEA R14, P6, R6, c[0x0][0x168], 0x1 ;  /* 0x00005a00060e9a11 */ /* 0x020fe200078c08ff */
[----:B------:R-:W-:-:S03]  /*2760*/  @!P5 IMAD.WIDE.U32 R4, R4, 0x60, R2 ;  /* 0x000000600404d825 */ /* 0x000fc600078e0002 */
[----:B------:R-:W-:Y:S01]  /*2770*/  @!P1 LEA.HI.X R15, R6, c[0x0][0x16c], R0, 0x1, P6 ;  /* 0x00005b00060f9a11 */ /* 0x000fe200030f0c00 */
[----:B--2---:R-:W-:Y:S01]  /*2780*/  @!P5 IMAD R12, R20, 0x60, RZ ;  /* 0x00000060140cd824 */ /* 0x004fe200078e02ff */
[----:B---3--:R-:W-:Y:S01]  /*2790*/  @!P5 LEA R10, P4, R4, c[0x0][0x168], 0x1 ;  /* 0x00005a00040ada11 */ /* 0x008fe200078808ff */
[----:B------:R-:W-:Y:S02]  /*27a0*/  IMAD R0, R9, c[0x0][0x1a0], RZ ;  /* 0x0000680009007a24 */ /* 0x000fe400078e02ff */
[----:B------:R-:W-:Y:S01]  /*27b0*/  @!P5 IMAD.IADD R5, R5, 0x1, R12 ;  /* 0x000000010505d824 */ /* 0x000fe200078e020c */
[----:B------:R1:W-:Y:S01]  /*27c0*/  @!P1 LDGSTS.E.BYPASS.LTC128B.128 [R241+0x6800], [R14.64] ;  /* 0x068000000ef19fae */ /* 0x0003e2000b901d52 */
[----:B------:R-:W-:Y:S01]  /*27d0*/  IMAD.WIDE.U32 R6, R8, c[0x0][0x1a0], R34 ;  /* 0x0000680008067a25 */ /* 0x000fe200078e0022 */
[----:B------:R-:W-:Y:S02]  /*27e0*/  ISETP.GE.AND P1, PT, R33, UR7, PT ;  /* 0x0000000721007c0c */ /* 0x000fe4000bf26270 */
[----:B------:R-:W-:Y:S01]  /*27f0*/  @!P5 LEA.HI.X R11, R4, c[0x0][0x16c], R5, 0x1, P4 ;  /* 0x00005b00040bda11 */ /* 0x000fe200020f0c05 */
[----:B------:R-:W-:Y:S01]  /*2800*/  IMAD.U32 R9, RZ, RZ, UR6 ;  /* 0x00000006ff097e24 */ /* 0x000fe2000f8e00ff */
[----:B------:R-:W-:Y:S01]  /*2810*/  IADD3 R6, P6, R6, UR24, RZ ;  /* 0x0000001806067c10 */ /* 0x000fe2000ffde0ff */
[----:B------:R-:W-:Y:S01]  /*2820*/  IMAD R0, R8, c[0x0][0x1a4], R0 ;  /* 0x0000690008007a24 */ /* 0x000fe200078e0200 */
[----:B------:R-:W-:Y:S01]  /*2830*/  ISETP.GE.AND P4, PT, R26, UR7, PT ;  /* 0x000000071a007c0c */ /* 0x000fe2000bf86270 */
[----:B------:R-:W-:Y:S01]  /*2840*/  @!P0 IMAD.WIDE.U32 R2, R9, 0x70, R2 ;  /* 0x0000007009028825 */ /* 0x000fe200078e0002 */
[----:B------:R2:W-:Y:S01]  /*2850*/  @!P5 LDGSTS.E.BYPASS.LTC128B.128 [R241+0x7000], [R10.64] ;  /* 0x070000000af1dfae */ /* 0x0005e2000b901d52 */
[----:B------:R-:W-:Y:S01]  /*2860*/  LEA.HI R9, R28, R240, RZ, 0x4 ;  /* 0x000000f01c097211 */ /* 0x000fe200078f20ff */
[----:B------:R-:W-:Y:S01]  /*2870*/  UIMAD.WIDE.U32 UR24, UR4, 0x20, URZ ;  /* 0x00000020041878a5 */ /* 0x000fe2000f8e003f */
[----:B------:R-:W-:Y:S01]  /*2880*/  @!P0 IMAD R4, R20, 0x70, RZ ;  /* 0x0000007014048824 */ /* 0x000fe200078e02ff */
[----:B------:R-:W-:Y:S01]  /*2890*/  IADD3.X R7, R7, UR21, R0, P6, !PT ;  /* 0x0000001507077c10 */ /* 0x000fe2000b7fe400 */
[----:B------:R-:W-:Y:S01]  /*28a0*/  IMAD R0, R25, c[0x0][0x1b8], RZ ;  /* 0x00006e0019007a24 */ /* 0x000fe200078e02ff */
[----:B------:R-:W-:Y:S01]  /*28b0*/  UIMAD UR21, UR5, UR12, URZ ;  /* 0x0000000c051572a4 */ /* 0x000fe2000f8e023f */
[----:B------:R-:W-:Y:S01]  /*28c0*/  @!P0 IMAD.IADD R3, R3, 0x1, R4 ;  /* 0x0000000103038824 */ /* 0x000fe200078e0204 */
[----:B------:R-:W-:Y:S01]  /*28d0*/  @!P0 LEA R4, P6, R2, c[0x0][0x168], 0x1 ;  /* 0x00005a0002048a11 */ /* 0x000fe200078c08ff */
[C---:B------:R-:W-:Y:S01]  /*28e0*/  IMAD R0, R24.reuse, c[0x0][0x1bc], R0 ;  /* 0x00006f0018007a24 */ /* 0x040fe200078e0200 */
[----:B------:R-:W-:Y:S01]  /*28f0*/  UIMAD UR21, UR17, UR15, UR21 ;  /* 0x0000000f111572a4 */ /* 0x000fe2000f8e0215 */
[----:B------:R-:W-:Y:S01]  /*2900*/  IMAD.WIDE.U32 R6, R24, c[0x0][0x1b8], R6 ;  /* 0x00006e0018067a25 */ /* 0x000fe200078e0006 */
[----:B------:R-:W-:Y:S01]  /*2910*/  @!P0 LEA.HI.X R5, R2, c[0x0][0x16c], R3, 0x1, P6 ;  /* 0x00005b0002058a11 */ /* 0x000fe200030f0c03 */
[----:B------:R-:W-:Y:S01]  /*2920*/  ULDC UR17, c[0x0][0x2e4] ;  /* 0x0000b90000117ab9 */ /* 0x000fe20000000800 */
[----:B------:R-:W-:Y:S01]  /*2930*/  ISETP.GE.AND P5, PT, R8, UR7, PT ;  /* 0x0000000708007c0c */ /* 0x000fe2000bfa6270 */
[----:B------:R-:W-:Y:S01]  /*2940*/  IMAD.IADD R13, R7, 0x1, R0 ;  /* 0x00000001070d7824 */ /* 0x000fe200078e0200 */
[----:B------:R3:W-:Y:S01]  /*2950*/  STL.64 [R1+0x38], R6 ;  /* 0x0000380601007387 */ /* 0x0007e20000100a00 */
[----:B------:R-:W-:Y:S01]  /*2960*/  IMAD.U32 R2, RZ, RZ, UR12 ;  /* 0x0000000cff027e24 */ /* 0x000fe2000f8e00ff */
[----:B------:R-:W-:Y:S01]  /*2970*/  ISETP.GE.AND P6, PT, R31, UR7, PT ;  /* 0x000000071f007c0c */ /* 0x000fe2000bfc6270 */
[----:B------:R-:W-:Y:S01]  /*2980*/  IMAD.MOV.U32 R12, RZ, RZ, R6 ;  /* 0x000000ffff0c7224 */ /* 0x000fe200078e0006 */
[----:B------:R5:W-:Y:S01]  /*2990*/  @!P0 LDGSTS.E.BYPASS.LTC128B.128 [R241+0x7800], [R4.64] ;  /* 0x0780000004f18fae */ /* 0x000be2000b901d52 */
[----:B------:R-:W-:Y:S01]  /*29a0*/  IMAD.U32 R0, RZ, RZ, UR4 ;  /* 0x00000004ff007e24 */ /* 0x000fe2000f8e00ff */
[----:B------:R-:W-:Y:S01]  /*29b0*/  UIADD3 UR17, UR14, -UR17, -UR16 ;  /* 0x800000110e117290 */ /* 0x000fe2000fffe810 */
[----:B------:R-:W-:Y:S01]  /*29c0*/  IMAD.WIDE.U32 R2, R2, UR15, R12 ;  /* 0x0000000f02027c25 */ /* 0x000fe2000f8e000c */
[----:B------:R-:W0:Y:S01]  /*29d0*/  LDGDEPBAR ;  /* 0x00000000000079af */ /* 0x000e220000000000 */
[----:B--2---:R-:W-:-:S02]  /*29e0*/  SHF.R.S32.HI R10, RZ, 0x4, R9 ;  /* 0x00000004ff0a7819 */ /* 0x004fc40000011409 */
[----:B------:R-:W-:Y:S01]  /*29f0*/  IMAD.SHL.U32 R11, R22, 0x20, RZ ;  /* 0x00000020160b7824 */ /* 0x000fe200078e00ff */
[----:B------:R-:W-:Y:S01]  /*2a00*/  @!P4 LEA R0, P0, R0, R2, 0x4 ;  /* 0x000000020000c211 */ /* 0x000fe200078020ff */
[----:B------:R2:W-:Y:S01]  /*2a10*/  STL.64 [R1+0x30], R12 ;  /* 0x0000300c01007387 */ /* 0x0005e20000100a00 */
[----:B------:R-:W-:Y:S01]  /*2a20*/  IADD3 R3, R3, UR21, RZ ;  /* 0x0000001503037c10 */ /* 0x000fe2000fffe0ff */
[----:B------:R-:W-:Y:S01]  /*2a30*/  IMAD.SHL.U32 R8, R8, 0x8, RZ ;  /* 0x0000000808087824 */ /* 0x000fe200078e00ff */
[----:B------:R-:W-:Y:S01]  /*2a40*/  UIADD3 UR21, UR14, 0x1, -UR16 ;  /* 0x000000010e157890 */ /* 0x000fe2000fffe810 */
[----:B---3--:R-:W-:Y:S02]  /*2a50*/  LEA.HI R7, R9, R10, RZ, 0x1 ;  /* 0x0000000a09077211 */ /* 0x008fe400078f08ff */
[----:B------:R-:W-:Y:S01]  /*2a60*/  @!P4 LEA R6, P2, R0, c[0x0][0x170], 0x1 ;  /* 0x00005c000006ca11 */ /* 0x000fe200078408ff */
[----:B-----5:R-:W-:Y:S01]  /*2a70*/  IMAD.U32 R5, RZ, RZ, UR4 ;  /* 0x00000004ff057e24 */ /* 0x020fe2000f8e00ff */
[----:B------:R-:W-:-:S04]  /*2a80*/  DEPBAR.LE SB0, 0x0 ;  /* 0x000080000000791a */ /* 0x000fc80000000000 */
[----:B------:R-:W-:Y:S01]  /*2a90*/  BAR.SYNC.DEFER_BLOCKING 0x0 ;  /* 0x0000000000007b1d */ /* 0x000fe20000010000 */
[----:B------:R-:W-:Y:S02]  /*2aa0*/  LOP3.LUT R7, R7, 0xfffffffe, RZ, 0xc0, !PT ;  /* 0xfffffffe07077812 */ /* 0x000fe400078ec0ff */
[----:B------:R-:W-:Y:S02]  /*2ab0*/  @!P4 LEA.HI.X R5, R5, R3, R22, 0x4, P0 ;  /* 0x000000030505c211 */ /* 0x000fe400000f2416 */
[----:B------:R-:W-:Y:S01]  /*2ac0*/  @!P3 IADD3 R4, P0, R2, UR24, RZ ;  /* 0x000000180204bc10 */ /* 0x000fe2000ff1e0ff */
[----:B------:R-:W-:Y:S01]  /*2ad0*/  IMAD.IADD R21, R10, 0x1, -R7 ;  /* 0x000000010a157824 */ /* 0x000fe200078e0a07 */
[----:B------:R-:W-:Y:S01]  /*2ae0*/  @!P4 LEA.HI.X R7, R0, c[0x0][0x174], R5, 0x1, P2 ;  /* 0x00005d000007ca11 */ /* 0x000fe200010f0c05 */
[----:B------:R-:W-:Y:S01]  /*2af0*/  IMAD.U32 R5, RZ, RZ, UR4 ;  /* 0x00000004ff057e24 */ /* 0x000fe2000f8e00ff */
[----:B------:R-:W-:Y:S01]  /*2b00*/  @!P3 IADD3.X R0, R3, UR25, R11, P0, !PT ;  /* 0x000000190300bc10 */ /* 0x000fe200087fe40b */
[----:B--2---:R-:W-:Y:S01]  /*2b10*/  IMAD.U32 R12, RZ, RZ, UR4 ;  /* 0x00000004ff0c7e24 */ /* 0x004fe2000f8e00ff */
[----:B------:R-:W-:Y:S01]  /*2b20*/  @!P5 LEA R10, P2, R2, c[0x0][0x170], 0x1 ;  /* 0x00005c00020ada11 */ /* 0x000fe200078408ff */
[----:B------:R-:W-:Y:S01]  /*2b30*/  IMAD.U32 R13, RZ, RZ, UR4 ;  /* 0x00000004ff0d7e24 */ /* 0x000fe2000f8e00ff */
[----:B----4-:R-:W-:-:S02]  /*2b40*/  @!P3 LEA R18, P0, R4, c[0x0][0x170], 0x1 ;  /* 0x00005c000412ba11 */ /* 0x010fc400078008ff */
[----:B------:R-:W-:Y:S02]  /*2b50*/  LOP3.LUT R9, R9, 0xfffffff0, RZ, 0xc0, !PT ;  /* 0xfffffff009097812 */ /* 0x000fe400078ec0ff */
[----:B------:R-:W-:Y:S02]  /*2b60*/  @!P5 LEA.HI.X R11, R2, c[0x0][0x174], R3, 0x1, P2 ;  /* 0x00005d00020bda11 */ /* 0x000fe400010f0c03 */
[----:B------:R-:W-:Y:S01]  /*2b70*/  @!P3 LEA.HI.X R19, R4, c[0x0][0x174], R0, 0x1, P0 ;  /* 0x00005d000413ba11 */ /* 0x000fe200000f0c00 */
[----:B------:R-:W-:Y:S01]  /*2b80*/  IMAD.IADD R0, R240, 0x1, -R9 ;  /* 0x00000001f0007824 */ /* 0x000fe200078e0a09 */
[----:B------:R-:W-:Y:S01]  /*2b90*/  ISETP.GE.AND P0, PT, R32, UR7, PT ;  /* 0x0000000720007c0c */ /* 0x000fe2000bf06270 */
[----:B------:R-:W-:Y:S01]  /*2ba0*/  @!P1 IMAD.WIDE.U32 R4, R5, 0x30, R2 ;  /* 0x0000003005049825 */ /* 0x000fe200078e0002 */
[----:B------:R-:W-:Y:S03]  /*2bb0*/  @P5 STS.128 [R241+0x8000], RZ ;  /* 0x008000fff1005388 */ /* 0x000fe60000000c00 */
[----:B------:R-:W-:Y:S01]  /*2bc0*/  @!P1 IMAD R9, R22, 0x30, RZ ;  /* 0x0000003016099824 */ /* 0x000fe200078e02ff */
[----:B------:R-:W-:Y:S01]  /*2bd0*/  @!P1 LEA R16, P2, R4, c[0x0][0x170], 0x1 ;  /* 0x00005c0004109a11 */ /* 0x000fe200078408ff */
[----:B------:R-:W-:Y:S01]  /*2be0*/  @!PT LDS RZ, [RZ] ;  /* 0x00000000fffff984 */ /* 0x000fe20000000800 */
[----:B------:R-:W-:Y:S01]  /*2bf0*/  @!PT LDS RZ, [RZ] ;  /* 0x00000000fffff984 */ /* 0x000fe20000000800 */
[----:B------:R-:W-:Y:S01]  /*2c00*/  @!PT LDS RZ, [RZ] ;  /* 0x00000000fffff984 */ /* 0x000fe20000000800 */
[----:B------:R2:W-:Y:S01]  /*2c10*/  @!P5 LDGSTS.E.BYPASS.LTC128B.128 [R241+0x8000], [R10.64] ;  /* 0x080000000af1dfae */ /* 0x0005e2000b901d52 */
[----:B------:R-:W-:Y:S01]  /*2c20*/  ISETP.GE.AND P5, PT, R30, UR7, PT ;  /* 0x000000071e007c0c */ /* 0x000fe2000bfa6270 */
[----:B------:R-:W-:-:S02]  /*2c30*/  @!P1 IMAD.IADD R5, R5, 0x1, R9 ;  /* 0x0000000105059824 */ /* 0x000fc400078e0209 */
[----:B------:R-:W-:Y:S01]  /*2c40*/  @P4 STS.128 [R241+0x8800], RZ ;  /* 0x008800fff1004388 */ /* 0x000fe20000000c00 */
[----:B------:R-:W-:Y:S02]  /*2c50*/  IMAD.U32 R9, RZ, RZ, UR4 ;  /* 0x00000004ff097e24 */ /* 0x000fe4000f8e00ff */
[----:B------:R-:W-:Y:S01]  /*2c60*/  @!P1 LEA.HI.X R17, R4, c[0x0][0x174], R5, 0x1, P2 ;  /* 0x00005d0004119a11 */ /* 0x000fe200010f0c05 */
[----:B------:R-:W-:Y:S01]  /*2c70*/  @!PT LDS RZ, [RZ] ;  /* 0x00000000fffff984 */ /* 0x000fe20000000800 */
[----:B------:R-:W-:Y:S01]  /*2c80*/  @!PT LDS RZ, [RZ] ;  /* 0x00000000fffff984 */ /* 0x000fe20000000800 */
[----:B------:R-:W-:Y:S01]  /*2c90*/  @!PT LDS RZ, [RZ] ;  /* 0x00000000fffff984 */ /* 0x000fe20000000800 */
[----:B------:R3:W-:Y:S01]  /*2ca0*/  @!P4 LDGSTS.E.BYPASS.LTC128B.128 [R241+0x8800], [R6.64] ;  /* 0x0880000006f1cfae */ /* 0x0007e2000b901d52 */
[----:B------:R-:W-:Y:S01]  /*2cb0*/  ISETP.GE.AND P4, PT, R29, UR7, PT ;  /* 0x000000071d007c0c */ /* 0x000fe2000bf86270 */
[----:B------:R-:W-:Y:S01]  /*2cc0*/  IMAD.U32 R4, RZ, RZ, UR4 ;  /* 0x00000004ff047e24 */ /* 0x000fe2000f8e00ff */
[----:B------:R-:W-:Y:S01]  /*2cd0*/  @!P0 LEA R9, P2, R9, R2, 0x6 ;  /* 0x0000000209098211 */ /* 0x000fe200078430ff */
[----:B------:R-:W-:Y:S01]  /*2ce0*/  @P3 STS.128 [R241+0x9000], RZ ;  /* 0x009000fff1003388 */ /* 0x000fe20000000c00 */
[----:B------:R-:W-:Y:S01]  /*2cf0*/  ULDC UR7, c[0x0][0x2e8] ;  /* 0x0000ba0000077ab9 */ /* 0x000fe20000000800 */
[----:B------:R-:W-:Y:S01]  /*2d00*/  @!P6 IMAD.WIDE.U32 R4, R4, 0x50, R2 ;  /* 0x000000500404e825 */ /* 0x000fe200078e0002 */
[----:B------:R-:W-:Y:S01]  /*2d10*/  @!P0 LEA.HI.X R12, R12, R3, R22, 0x6, P2 ;  /* 0x000000030c0c8211 */ /* 0x000fe200010f3416 */
[----:B------:R-:W-:Y:S01]  /*2d20*/  @!PT LDS RZ, [RZ] ;  /* 0x00000000fffff984 */ /* 0x000fe20000000800 */
[----:B------:R-:W-:Y:S01]  /*2d30*/  @!PT LDS RZ, [RZ] ;  /* 0x00000000fffff984 */ /* 0x000fe20000000800 */
[----:B------:R-:W-:Y:S01]  /*2d40*/  @!PT LDS RZ, [RZ] ;  /* 0x00000000fffff984 */ /* 0x000fe20000000800 */
[----:B------:R4:W-:Y:S01]  /*2d50*/  @!P3 LDGSTS.E.BYPASS.LTC128B.128 [R241+0x9000], [R18.64] ;  /* 0x0900000012f1bfae */ /* 0x0009e2000b901d52 */
[----:B-1----:R-:W-:Y:S01]  /*2d60*/  @!P0 LEA R14, P2, R9, c[0x0][0x170], 0x1 ;  /* 0x00005c00090e8a11 */ /* 0x002fe200078408ff */
[----:B------:R-:W-:-:S02]  /*2d70*/  UIADD3 UR7, UR21, UR7, URZ ;  /* 0x0000000715077290 */ /* 0x000fc4000fffe03f */
[----:B------:R-:W-:Y:S01]  /*2d80*/  @P1 STS.128 [R241+0x9800], RZ ;  /* 0x009800fff1001388 */ /* 0x000fe20000000c00 */
[----:B------:R-:W-:Y:S01]  /*2d90*/  @!P0 LEA.HI.X R15, R9, c[0x0][0x174], R12, 0x1, P2 ;  /* 0x00005d00090f8a11 */ /* 0x000fe200010f0c0c */
[----:B------:R-:W-:Y:S01]  /*2da0*/  IMAD.SHL.U32 R9, R21, 0x8, RZ ;  /* 0x0000000815097824 */ /* 0x000fe200078e00ff */
[----:B------:R-:W-:Y:S01]  /*2db0*/  @!P6 LEA R12, P2, R4, c[0x0][0x170], 0x1 ;  /* 0x00005c00040cea11 */ /* 0x000fe200078408ff */
[----:B------:R-:W-:Y:S01]  /*2dc0*/  @!PT LDS RZ, [RZ] ;  /* 0x00000000fffff984 */ /* 0x000fe20000000800 */
[----:B------:R-:W-:Y:S01]  /*2dd0*/  @!PT LDS RZ, [RZ] ;  /* 0x00000000fffff984 */ /* 0x000fe20000000800 */
[----:B------:R-:W-:Y:S01]  /*2de0*/  @!PT LDS RZ, [RZ] ;  /* 0x00000000fffff984 */ /* 0x000fe20000000800 */
[----:B------:R4:W-:Y:S01]  /*2df0*/  @!P1 LDGSTS.E.BYPASS.LTC128B.128 [R241+0x9800], [R16.64] ;  /* 0x0980000010f19fae */ /* 0x0009e2000b901d52 */
[----:B--2---:R-:W-:Y:S01]  /*2e00*/  SHF.R.S32.HI R10, RZ, 0x1f, R0 ;  /* 0x0000001fff0a7819 */ /* 0x004fe20000011400 */
[----:B------:R-:W-:Y:S02]  /*2e10*/  @!P4 IMAD.MOV.U32 R11, RZ, RZ, R3 ;  /* 0x000000ffff0bc224 */ /* 0x000fe400078e0003 */
[----:B------:R-:W-:Y:S01]  /*2e20*/  @P0 STS.128 [R241+0xa000], RZ ;  /* 0x00a000fff1000388 */ /* 0x000fe20000000c00 */
[----:B------:R-:W-:Y:S01]  /*2e30*/  LEA.HI R20, R10, R0, RZ, 0x3 ;  /* 0x000000000a147211 */ /* 0x000fe200078f18ff */
[----:B------:R-:W-:-:S02]  /*2e40*/  @!P4 IMAD.MOV.U32 R10, RZ, RZ, R2 ;  /* 0x000000ffff0ac224 */ /* 0x000fc400078e0002 */
[----:B------:R-:W-:Y:S01]  /*2e50*/  @!PT LDS RZ, [RZ] ;  /* 0x00000000fffff984 */ /* 0x000fe20000000800 */
[----:B------:R-:W-:Y:S01]  /*2e60*/  @!PT LDS RZ, [RZ] ;  /* 0x00000000fffff984 */ /* 0x000fe20000000800 */
[----:B------:R-:W-:Y:S01]  /*2e70*/  @!PT LDS RZ, [RZ] ;  /* 0x00000000fffff984 */ /* 0x000fe20000000800 */
[----:B------:R1:W-:Y:S01]  /*2e80*/  @!P0 LDGSTS.E.BYPASS.LTC128B.128 [R241+0xa000], [R14.64] ;  /* 0x0a0000000ef18fae */ /* 0x0003e2000b901d52 */
[----:B---3--:R-:W-:Y:S01]  /*2e90*/  LOP3.LUT R6, R20, 0xfffffff8, RZ, 0xc0, !PT ;  /* 0xfffffff814067812 */ /* 0x008fe200078ec0ff */
[----:B------:R-:W-:Y:S02]  /*2ea0*/  @!P5 IMAD.MOV.U32 R7, RZ, RZ, R3 ;  /* 0x000000ffff07d224 */ /* 0x000fe400078e0003 */
[----:B------:R-:W-:Y:S02]  /*2eb0*/  @P6 STS.128 [R241+0xa800], RZ ;  /* 0x00a800fff1006388 */ /* 0x000fe40000000c00 */
[----:B------:R-:W-:Y:S02]  /*2ec0*/  IMAD.IADD R48, R0, 0x1, -R6 ;  /* 0x0000000100307824 */ /* 0x000fe400078e0a06 */
[----:B------:R-:W-:Y:S02]  /*2ed0*/  @!P5 IMAD.MOV.U32 R6, RZ, RZ, R2 ;  /* 0x000000ffff06d224 */ /* 0x000fe400078e0002 */
[----:B------:R-:W-:-:S02]  /*2ee0*/  @!P6 IMAD R0, R22, 0x50, RZ ;  /* 0x000000501600e824 */ /* 0x000fc400078e02ff */
[----:B------:R-:W-:-:S04]  /*2ef0*/  @!P5 IMAD.WIDE.U32 R2, R13, 0x60, R6 ;  /* 0x000000600d02d825 */ /* 0x000fc800078e0006 */
[----:B------:R-:W-:Y:S02]  /*2f00*/  IMAD.SHL.U32 R7, R49, 0x40, RZ ;  /* 0x0000004031077824 */ /* 0x000fe400078e00ff */
[----:B------:R-:W-:Y:S02]  /*2f10*/  @!P6 IMAD.IADD R5, R5, 0x1, R0 ;  /* 0x000000010505e824 */ /* 0x000fe400078e0200 */
[----:B------:R-:W-:Y:S01]  /*2f20*/  IMAD.U32 R6, RZ, RZ, UR4 ;  /* 0x00000004ff067e24 */ /* 0x000fe2000f8e00ff */
[----:B------:R-:W-:Y:S02]  /*2f30*/  LOP3.LUT R0, R7, 0x1c0, RZ, 0xc0, !PT ;  /* 0x000001c007007812 */ /* 0x000fe400078ec0ff */
[----:B------:R-:W-:Y:S01]  /*2f40*/  @!P6 LEA.HI.X R13, R4, c[0x0][0x174], R5, 0x1, P2 ;  /* 0x00005d00040dea11 */ /* 0x000fe200010f0c05 */
[----:B------:R-:W-:Y:S01]  /*2f50*/  @!P5 IMAD R4, R22, 0x60, RZ ;  /* 0x000000601604d824 */ /* 0x000fe200078e02ff */
[----:B------:R-:W-:Y:S01]  /*2f60*/  LOP3.LUT R8, R0, 0x8, R8, 0xf8, !PT ;  /* 0x0000000800087812 */ /* 0x000fe200078ef808 */
[----:B------:R-:W-:Y:S01]  /*2f70*/  @!P4 IMAD.WIDE.U32 R6, R6, 0x70, R10 ;  /* 0x000000700606c825 */ /* 0x000fe200078e000a */
[----:B------:R-:W-:Y:S01]  /*2f80*/  SHF.R.U32.HI R5, RZ, 0x3, R0 ;  /* 0x00000003ff057819 */ /* 0x000fe20000011600 */
[----:B------:R-:W-:Y:S01]  /*2f90*/  @!PT LDS RZ, [RZ] ;  /* 0x00000000fffff984 */ /* 0x000fe20000000800 */
[----:B------:R-:W-:Y:S01]  /*2fa0*/  @!PT LDS RZ, [RZ] ;  /* 0x00000000fffff984 */ /* 0x000fe20000000800 */
[----:B------:R-:W-:Y:S01]  /*2fb0*/  @!PT LDS RZ, [RZ] ;  /* 0x00000000fffff984 */ /* 0x000fe20000000800 */
[----:B------:R1:W-:Y:S02]  /*2fc0*/  @!P6 LDGSTS.E.BYPASS.LTC128B.128 [R241+0xa800], [R12.64] ;  /* 0x0a8000000cf1efae */ /* 0x0003e4000b901d52 */
[----:B------:R-:W-:Y:S01]  /*2fd0*/  IMAD.SHL.U32 R0, R48, 0x40, RZ ;  /* 0x0000004030007824 */ /* 0x000fe200078e00ff */
[----:B------:R-:W-:Y:S01]  /*2fe0*/  LOP3.LUT R10, R8, R5, RZ, 0x3c, !PT ;  /* 0x00000005080a7212 */ /* 0x000fe200078e3cff */
[----:B------:R-:W-:Y:S01]  /*2ff0*/  @!P5 IMAD.IADD R3, R3, 0x1, R4 ;  /* 0x000000010303d824 */ /* 0x000fe200078e0204 */
[----:B------:R-:W-:Y:S01]  /*3000*/  @!P5 LEA R4, P2, R2, c[0x0][0x170], 0x1 ;  /* 0x00005c000204da11 */ /* 0x000fe200078408ff */
[----:B------:R-:W-:Y:S01]  /*3010*/  @!P4 IMAD R11, R22, 0x70, RZ ;  /* 0x00000070160bc824 */ /* 0x000fe200078e02ff */
[----:B------:R-:W-:Y:S01]  /*3020*/  LOP3.LUT R0, R0, 0x1c0, RZ, 0xc0, !PT ;  /* 0x000001c000007812 */ /* 0x000fe200078ec0ff */
[----:B------:R-:W-:Y:S01]  /*3030*/  @P5 STS.128 [R241+0xb000], RZ ;  /* 0x00b000fff1005388 */ /* 0x000fe20000000c00 */
[----:B------:R-:W-:Y:S01]  /*3040*/  @!P5 LEA.HI.X R5, R2, c[0x0][0x174], R3, 0x1, P2 ;  /* 0x00005d000205da11 */ /* 0x000fe200010f0c03 */
[----:B------:R-:W-:Y:S01]  /*3050*/  @!P4 IMAD.IADD R2, R7, 0x1, R11 ;  /* 0x000000010702c824 */ /* 0x000fe200078e020b */
[----:B------:R-:W-:-:S02]  /*3060*/  LOP3.LUT R9, R0, 0x8, R9, 0xf8, !PT ;  /* 0x0000000800097812 */ /* 0x000fc400078ef809 */
[----:B------:R-:W-:Y:S01]  /*3070*/  SHF.R.U32.HI R3, RZ, 0x3, R0 ;  /* 0x00000003ff037819 */ /* 0x000fe20000011600 */
[----:B------:R-:W-:Y:S01]  /*3080*/  IMAD R0, R21, 0x200, R10 ;  /* 0x0000020015007824 */ /* 0x000fe200078e020a */
[----:B------:R-:W-:Y:S01]  /*3090*/  @!P4 LEA R8, P2, R6, c[0x0][0x170], 0x1 ;  /* 0x00005c000608ca11 */ /* 0x000fe200078408ff */
[----:B------:R-:W-:Y:S01]  /*30a0*/  @!PT LDS RZ, [RZ] ;  /* 0x00000000fffff984 */ /* 0x000fe20000000800 */
[----:B------:R-:W-:Y:S01]  /*30b0*/  @!PT LDS RZ, [RZ] ;  /* 0x00000000fffff984 */ /* 0x000fe20000000800 */
[----:B------:R-:W-:Y:S01]  /*30c0*/  @!PT LDS RZ, [RZ] ;  /* 0x00000000fffff984 */ /* 0x000fe20000000800 */
[----:B------:R2:W-:Y:S01]  /*30d0*/  @!P5 LDGSTS.E.BYPASS.LTC128B.128 [R241+0xb000], [R4.64] ;  /* 0x0b00000004f1dfae */ /* 0x0005e2000b901d52 */
[----:B------:R-:W-:Y:S01]  /*30e0*/  LOP3.LUT R133, R9, R3, RZ, 0x3c, !PT ;  /* 0x0000000309857212 */ /* 0x000fe200078e3cff */
[----:B------:R-:W-:Y:S01]  /*30f0*/  IMAD.SHL.U32 R135, R0, 0x2, RZ ;  /* 0x0000000200877824 */ /* 0x000fe200078e00ff */
[----:B------:R-:W-:Y:S01]  /*3100*/  @!P4 LEA.HI.X R9, R6, c[0x0][0x174], R2, 0x1, P2 ;  /* 0x00005d000609ca11 */ /* 0x000fe200010f0c02 */
[----:B------:R-:W-:Y:S01]  /*3110*/  IMAD.SHL.U32 R2, R20, 0x40, RZ ;  /* 0x0000004014027824 */ /* 0x000fe200078e00ff */
[----:B------:R-:W-:Y:S01]  /*3120*/  @P4 STS.128 [R241+0xb800], RZ ;  /* 0x00b800fff1004388 */ /* 0x000fe20000000c00 */
[----:B------:R-:W-:Y:S01]  /*3130*/  IMAD.MOV.U32 R0, RZ, RZ, 0x20 ;  /* 0x00000020ff007424 */ /* 0x000fe200078e00ff */
[----:B------:R-:W-:-:S02]  /*3140*/  IADD3 R3, R135, 0x4000, RZ ;  /* 0x0000400087037810 */ /* 0x000fc40007ffe0ff */
[----:B------:R-:W-:Y:S01]  /*3150*/  LOP3.LUT R132, R2, 0xfffffe00, RZ, 0xc0, !PT ;  /* 0xfffffe0002847812 */ /* 0x000fe200078ec0ff */
[----:B------:R-:W-:Y:S01]  /*3160*/  @!PT LDS RZ, [RZ] ;  /* 0x00000000fffff984 */ /* 0x000fe20000000800 */
[----:B------:R-:W-:Y:S01]  /*3170*/  @!PT LDS RZ, [RZ] ;  /* 0x00000000fffff984 */ /* 0x000fe20000000800 */
[----:B------:R-:W-:Y:S01]  /*3180*/  @!PT LDS RZ, [RZ] ;  /* 0x00000000fffff984 */ /* 0x000fe20000000800 */
[----:B------:R3:W-:Y:S01]  /*3190*/  @!P4 LDGSTS.E.BYPASS.LTC128B.128 [R241+0xb800], [R8.64] ;  /* 0x0b80000008f1cfae */ /* 0x0007e2000b901d52 */
[----:B------:R-:W-:Y:S02]  /*31a0*/  IADD3 R222, R135, 0x4040, RZ ;  /* 0x0000404087de7810 */ /* 0x000fe40007ffe0ff */
[----:B------:R-:W-:Y:S01]  /*31b0*/  R2P PR, R48, 0x6 ;  /* 0x0000000630007804 */ /* 0x000fe20000000000 */
[----:B------:R-:W-:Y:S01]  /*31c0*/  IMAD R2, R134, 0x400, R132 ;  /* 0x0000040086027824 */ /* 0x000fe200078e0284 */
[----:B------:R-:W-:Y:S03]  /*31d0*/  LDSM.16.M88.4 R24, [R135+0x4800] ;  /* 0x004800008718783b */ /* 0x000fe60000000200 */
[----:B------:R-:W-:Y:S01]  /*31e0*/  IMAD.IADD R2, R133, 0x1, R2 ;  /* 0x0000000185027824 */ /* 0x000fe200078e0202 */
[----:B------:R-:W-:Y:S03]  /*31f0*/  LDSM.16.M88.4 R20, [R135+0x5000] ;  /* 0x005000008714783b */ /* 0x000fe60000000200 */
[----:B------:R-:W-:Y:S01]  /*3200*/  IMAD.SHL.U32 R218, R2, 0x2, RZ ;  /* 0x0000000202da7824 */ /* 0x000fe200078e00ff */
[----:B------:R-:W-:Y:S01]  /*3210*/  LDSM.16.M88.4 R28, [R135+0x5800] ;  /* 0x00580000871c783b */ /* 0x000fe20000000200 */
[----:B------:R-:W-:-:S03]  /*3220*/  IMAD.MOV.U32 R2, RZ, RZ, 0x10 ;  /* 0x00000010ff027424 */ /* 0x000fc600078e00ff */
[----:B----4-:R-:W4:Y:S02]  /*3230*/  LDSM.16.M88.4 R16, [R218] ;  /* 0x00000000da10783b */ /* 0x010f240000000200 */
[----:B------:R-:W-:Y:S02]  /*3240*/  SEL R2, R2, 0xfffffff0, !P1 ;  /* 0xfffffff002027807 */ /* 0x000fe40004800000 */
[----:B--2---:R-:W2:Y:S03]  /*3250*/  LDSM.16.M88.4 R4, [R135+0x4000] ;  /* 0x004000008704783b */ /* 0x004ea60000000200 */
[----:B------:R-:W-:Y:S01]  /*3260*/  IMAD R221, R2, 0x2, R218 ;  /* 0x0000000202dd7824 */ /* 0x000fe200078e02da */
[----:B-1----:R-:W1:Y:S04]  /*3270*/  LDSM.16.M88.4 R12, [R218+0x2000] ;  /* 0x00200000da0c783b */ /* 0x002e680000000200 */
[----:B------:R-:W5:Y:S04]  /*3280*/  LDSM.16.M88.4 R44, [R135+0x6000] ;  /* 0x00600000872c783b */ /* 0x000f680000000200 */
[----:B------:R-:W1:Y:S04]  /*3290*/  LDSM.16.M88.4 R40, [R135+0x6800] ;  /* 0x006800008728783b */ /* 0x000e680000000200 */
[----:B------:R-:W5:Y:S04]  /*32a0*/  LDSM.16.M88.4 R36, [R135+0x7000] ;  /* 0x007000008724783b */ /* 0x000f680000000200 */
[----:B------:R-:W5:Y:S04]  /*32b0*/  LDSM.16.M88.4 R32, [R135+0x7800] ;  /* 0x007800008720783b */ /* 0x000f680000000200 */
[----:B---3--:R-:W-:Y:S04]  /*32c0*/  LDSM.16.M88.4 R8, [R221+0x2000] ;  /* 0x00200000dd08783b */ /* 0x008fe80000000200 */
[----:B------:R-:W0:Y:S01]  /*32d0*/  LDGDEPBAR ;  /* 0x00000000000079af */ /* 0x000e220000000000 */
[C---:B----4-:R-:W-:Y:S08]  /*32e0*/  HMMA.16816.F32.BF16 R176, R16.reuse, R24, RZ ;  /* 0x0000001810b0723c */ /* 0x050ff000000418ff */
[-C--:B--2---:R-:W-:Y:S08]  /*32f0*/  HMMA.16816.F32.BF16 R140, R16, R4.reuse, RZ ;  /* 0x00000004108c723c */ /* 0x084ff000000418ff */
[C---:B-1----:R-:W-:Y:S07]  /*3300*/  HMMA.16816.F32.BF16 R128, R12.reuse, R4, RZ ;  /* 0x000000040c80723c */ /* 0x042fee00000418ff */
[----:B------:R-:W-:Y:S01]  /*3310*/  SEL R4, R0, 0xffffffe0, !P2 ;  /* 0xffffffe000047807 */ /* 0x000fe20005000000 */
[----:B------:R-:W-:Y:S01]  /*3320*/  HMMA.16816.F32.BF16 R124, R12, R6, RZ ;  /* 0x000000060c7c723c */ /* 0x000fe200000418ff */
[----:B------:R-:W-:-:S03]  /*3330*/  R2P PR, R49, 0x6 ;  /* 0x0000000631007804 */ /* 0x000fc60000000000 */
[----:B------:R-:W-:Y:S02]  /*3340*/  IMAD R219, R4, 0x2, R218 ;  /* 0x0000000204db7824 */ /* 0x000fe400078e02da */
[----:B------:R-:W-:Y:S02]  /*3350*/  SEL R0, R0, 0xffffffe0, !P1 ;  /* 0xffffffe000007807 */ /* 0x000fe40004800000 */
[----:B------:R-:W-:Y:S01]  /*3360*/  HMMA.16816.F32.BF16 R120, R12, R24, RZ ;  /* 0x000000180c78723c */ /* 0x000fe200000418ff */
[----:B------:R-:W-:Y:S02]  /*3370*/  IMAD R220, R2, 0x2, R219 ;  /* 0x0000000202dc7824 */ /* 0x000fe400078e02db */
[----:B------:R-:W-:-:S03]  /*3380*/  IMAD.IADD R217, R135, 0x1, R0 ;  /* 0x0000000187d97824 */ /* 0x000fc600078e0200 */
[----:B------:R-:W-:Y:S02]  /*3390*/  @P2 IADD3 R222, R3, -0x40, RZ ;  /* 0xffffffc003de2810 */ /* 0x000fe40007ffe0ff */
[----:B------:R-:W1:Y:S01]  /*33a0*/  LDSM.16.M88.4 R48, [R217+0x4000] ;  /* 0x00400000d930783b */ /* 0x000e620000000200 */
[-C--:B------:R-:W-:Y:S03]  /*33b0*/  HMMA.16816.F32.BF16 R116, R12, R26.reuse, RZ ;  /* 0x0000001a0c74723c */ /* 0x080fe600000418ff */
[----:B------:R-:W2:Y:S04]  /*33c0*/  LDSM.16.M88.4 R72, [R217+0x4800] ;  /* 0x00480000d948783b */ /* 0x000ea80000000200 */
[----:B------:R-:W3:Y:S01]  /*33d0*/  LDSM.16.M88.4 R84, [R217+0x6000] ;  /* 0x00600000d954783b */ /* 0x000ee20000000200 */
[C---:B------:R-:W-:Y:S03]  /*33e0*/  HMMA.16816.F32.BF16 R184, R16.reuse, R26, RZ ;  /* 0x0000001a10b8723c */ /* 0x040fe600000418ff */
[----:B------:R-:W4:Y:S04]  /*33f0*/  LDSM.16.M88.4 R144, [R217+0x7000] ;  /* 0x00700000d990783b */ /* 0x000f280000000200 */
[----:B------:R-:W1:Y:S01]  /*3400*/  LDSM.16.M88.4 R80, [R217+0x5000] ;  /* 0x00500000d950783b */ /* 0x000e620000000200 */
[C---:B------:R-:W-:Y:S03]  /*3410*/  HMMA.16816.F32.BF16 R160, R16.reuse, R6, RZ ;  /* 0x0000000610a0723c */ /* 0x040fe600000418ff */
[----:B------:R-:W-:Y:S04]  /*3420*/  LDSM.16.M88.4 R88, [R217+0x5800] ;  /* 0x00580000d958783b */ /* 0x000fe80000000200 */
[----:B------:R-:W-:Y:S01]  /*3430*/  LDSM.16.M88.4 R136, [R217+0x6800] ;  /* 0x00680000d988783b */ /* 0x000fe20000000200 */
[C---:B------:R-:W-:Y:S03]  /*3440*/  HMMA.16816.F32.BF16 R188, R16.reuse, R20, RZ ;  /* 0x0000001410bc723c */ /* 0x040fe600000418ff */
[----:B------:R-:W-:Y:S05]  /*3450*/  LDSM.16.M88.4 R148, [R217+0x7800] ;  /* 0x00780000d994783b */ /* 0x000fea0000000200 */
[C---:B------:R-:W-:Y:S08]  /*3460*/  HMMA.16816.F32.BF16 R196, R16.reuse, R22, RZ ;  /* 0x0000001610c4723c */ /* 0x040ff000000418ff */
[C---:B------:R-:W-:Y:S08]  /*3470*/  HMMA.16816.F32.BF16 R200, R16.reuse, R28, RZ ;  /* 0x0000001c10c8723c */ /* 0x040ff000000418ff */
[C---:B------:R-:W-:Y:S08]  /*3480*/  HMMA.16816.F32.BF16 R204, R16.reuse, R30, RZ ;  /* 0x0000001e10cc723c */ /* 0x040ff000000418ff */
[C---:B-----5:R-:W-:Y:S08]  /*3490*/  HMMA.16816.F32.BF16 R208, R16.reuse, R44, RZ ;  /* 0x0000002c10d0723c */ /* 0x060ff000000418ff */
[C---:B------:R-:W-:Y:S08]  /*34a0*/  HMMA.16816.F32.BF16 R224, R16.reuse, R46, RZ ;  /* 0x0000002e10e0723c */ /* 0x040ff000000418ff */
[C---:B------:R-:W-:Y:S08]  /*34b0*/  HMMA.16816.F32.BF16 R228, R16.reuse, R40, RZ ;  /* 0x0000002810e4723c */ /* 0x040ff000000418ff */
[C---:B------:R-:W-:Y:S08]  /*34c0*/  HMMA.16816.F32.BF16 R236, R16.reuse, R42, RZ ;  /* 0x0000002a10ec723c */ /* 0x040ff000000418ff */
[C---:B------:R-:W-:Y:S08]  /*34d0*/  HMMA.16816.F32.BF16 R248, R16.reuse, R36, RZ ;  /* 0x0000002410f8723c */ /* 0x040ff000000418ff */
[C---:B------:R-:W-:Y:S08]  /*34e0*/  HMMA.16816.F32.BF16 R152, R16.reuse, R38, RZ ;  /* 0x000000261098723c */ /* 0x040ff000000418ff */
[C---:B------:R-:W-:Y:S08]  /*34f0*/  HMMA.16816.F32.BF16 R244, R16.reuse, R32, RZ ;  /* 0x0000002010f4723c */ /* 0x040ff000000418ff */
[----:B------:R-:W-:Y:S08]  /*3500*/  HMMA.16816.F32.BF16 R24, R16, R34, RZ ;  /* 0x000000221018723c */ /* 0x000ff000000418ff */
[----:B------:R-:W-:Y:S01]  /*3510*/  HMMA.16816.F32.BF16 R104, R12, R28, RZ ;  /* 0x0000001c0c68723c */ /* 0x000fe200000418ff */
[----:B------:R-:W-:-:S02]  /*3520*/  IMAD.MOV.U32 R216, RZ, RZ, R152 ;  /* 0x000000ffffd87224 */ /* 0x000fc400078e0098 */
[----:B------:R-:W-:Y:S02]  /*3530*/  IMAD.MOV.U32 R7, RZ, RZ, R153 ;  /* 0x000000ffff077224 */ /* 0x000fe400078e0099 */
[----:B------:R-:W-:Y:S02]  /*3540*/  IMAD.MOV.U32 R6, RZ, RZ, R154 ;  /* 0x000000ffff067224 */ /* 0x000fe400078e009a */
[----:B------:R-:W-:Y:S01]  /*3550*/  IMAD.MOV.U32 R5, RZ, RZ, R155 ;  /* 0x000000ffff057224 */ /* 0x000fe200078e009b */
[----:B------:R-:W-:Y:S08]  /*3560*/  HMMA.16816.F32.BF16 R100, R12, R30, RZ ;  /* 0x0000001e0c64723c */ /* 0x000ff000000418ff */
[----:B-1----:R-:W-:Y:S08]  /*3570*/  HMMA.16816.F32.BF16 R16, R8, R48, R128 ;  /* 0x000000300810723c */ /* 0x002ff00000041880 */
[C---:B------:R-:W-:Y:S08]  /*3580*/  HMMA.16816.F32.BF16 R56, R12.reuse, R32, RZ ;  /* 0x000000200c38723c */ /* 0x040ff000000418ff */
[----:B------:R-:W-:Y:S08]  /*3590*/  HMMA.16816.F32.BF16 R52, R12, R34, RZ ;  /* 0x000000220c34723c */ /* 0x000ff000000418ff */
[C---:B------:R-:W-:Y:S08]  /*35a0*/  HMMA.16816.F32.BF16 R28, R8.reuse, R50, R124 ;  /* 0x00000032081c723c */ /* 0x040ff0000004187c */
[----:B--2---:R-:W-:Y:S08]  /*35b0*/  HMMA.16816.F32.BF16 R32, R8, R72, R120 ;  /* 0x000000480820723c */ /* 0x004ff00000041878 */
[C---:B------:R-:W-:Y:S07]  /*35c0*/  HMMA.16816.F32.BF16 R112, R12.reuse, R20, RZ ;  /* 0x000000140c70723c */ /* 0x040fee00000418ff */
[----:B------:R-:W-:Y:S01]  /*35d0*/  IMAD.MOV.U32 R21, RZ, RZ, R26 ;  /* 0x000000ffff157224 */ /* 0x000fe200078e001a */
[----:B------:R-:W-:Y:S01]  /*35e0*/  HMMA.16816.F32.BF16 R108, R12, R22, RZ ;  /* 0x000000160c6c723c */ /* 0x000fe200000418ff */
[----:B------:R-:W-:-:S02]  /*35f0*/  IMAD.MOV.U32 R20, RZ, RZ, R27 ;  /* 0x000000ffff147224 */ /* 0x000fc400078e001b */
[----:B------:R-:W-:Y:S02]  /*3600*/  IMAD.MOV.U32 R27, RZ, RZ, R16 ;  /* 0x000000ffff1b7224 */ /* 0x000fe400078e0010 */
[----:B------:R-:W-:Y:S02]  /*3610*/  IMAD.MOV.U32 R26, RZ, RZ, R17 ;  /* 0x000000ffff1a7224 */ /* 0x000fe400078e0011 */
[----:B------:R-:W-:Y:S01]  /*3620*/  IMAD.MOV.U32 R23, RZ, RZ, R24 ;  /* 0x000000ffff177224 */ /* 0x000fe200078e0018 */
[----:B------:R-:W-:Y:S01]  /*3630*/  HMMA.16816.F32.BF16 R96, R12, R44, RZ ;  /* 0x0000002c0c60723c */ /* 0x000fe200000418ff */
[----:B------:R-:W-:Y:S02]  /*3640*/  IMAD.MOV.U32 R22, RZ, RZ, R25 ;  /* 0x000000ffff167224 */ /* 0x000fe400078e0019 */
[----:B------:R-:W-:Y:S02]  /*3650*/  IMAD.MOV.U32 R25, RZ, RZ, R18 ;  /* 0x000000ffff197224 */ /* 0x000fe400078e0012 */
[----:B------:R-:W-:-:S02]  /*3660*/  IMAD.MOV.U32 R24, RZ, RZ, R19 ;  /* 0x000000ffff187224 */ /* 0x000fc400078e0013 */
[----:B------:R-:W-:Y:S01]  /*3670*/  IMAD.MOV.U32 R19, RZ, RZ, R28 ;  /* 0x000000ffff137224 */ /* 0x000fe200078e001c */
[C---:B------:R-:W-:Y:S01]  /*3680*/  HMMA.16816.F32.BF16 R92, R12.reuse, R46, RZ ;  /* 0x0000002e0c5c723c */ /* 0x040fe200000418ff */
[----:B------:R-:W-:Y:S01]  /*3690*/  IMAD.MOV.U32 R18, RZ, RZ, R29 ;  /* 0x000000ffff127224 */ /* 0x000fe200078e001d */
[----:B------:R-:W-:Y:S01]  /*36a0*/  LDSM.16.M88.4 R44, [R222+0x2000] ;  /* 0x00200000de2c783b */ /* 0x000fe20000000200 */
[----:B------:R-:W-:Y:S02]  /*36b0*/  IMAD.MOV.U32 R17, RZ, RZ, R30 ;  /* 0x000000ffff117224 */ /* 0x000fe400078e001e */
[----:B------:R-:W-:Y:S02]  /*36c0*/  IMAD.MOV.U32 R16, RZ, RZ, R31 ;  /* 0x000000ffff107224 */ /* 0x000fe400078e001f */
[----:B------:R-:W-:Y:S01]  /*36d0*/  IMAD.MOV.U32 R31, RZ, RZ, R32 ;  /* 0x000000ffff1f7224 */ /* 0x000fe200078e0020 */
[----:B------:R-:W-:Y:S01]  /*36e0*/  HMMA.16816.F32.BF16 R76, R12, R40, RZ ;  /* 0x000000280c4c723c */ /* 0x000fe200000418ff */
[----:B------:R-:W-:-:S02]  /*36f0*/  IMAD.MOV.U32 R30, RZ, RZ, R33 ;  /* 0x000000ffff1e7224 */ /* 0x000fc400078e0021 */
[----:B------:R-:W-:Y:S02]  /*3700*/  IMAD.MOV.U32 R29, RZ, RZ, R34 ;  /* 0x000000ffff1d7224 */ /* 0x000fe400078e0022 */
[----:B------:R-:W-:-:S03]  /*3710*/  IMAD.MOV.U32 R28, RZ, RZ, R35 ;  /* 0x000000ffff1c7224 */ /* 0x000fc600078e0023 */
[C---:B------:R-:W-:Y:S01]  /*3720*/  HMMA.16816.F32.BF16 R68, R12.reuse, R42, RZ ;  /* 0x0000002a0c44723c */ /* 0x040fe200000418ff */
[----:B------:R-:W-:Y:S07]  /*3730*/  LDSM.16.M88.4 R40, [R222+0x2800] ;  /* 0x00280000de28783b */ /* 0x000fee0000000200 */
[C---:B------:R-:W-:Y:S08]  /*3740*/  HMMA.16816.F32.BF16 R64, R12.reuse, R36, RZ ;  /* 0x000000240c40723c */ /* 0x040ff000000418ff */
[----:B------:R-:W-:Y:S01]  /*3750*/  HMMA.16816.F32.BF16 R60, R12, R38, RZ ;  /* 0x000000260c3c723c */ /* 0x000fe200000418ff */
[----:B------:R-:W1:Y:S07]  /*3760*/  LDSM.16.M88.4 R12, [R221] ;  /* 0x00000000dd0c783b */ /* 0x000e6e0000000200 */
[C---:B------:R-:W-:Y:S08]  /*3770*/  HMMA.16816.F32.BF16 R32, R8.reuse, R74, R116 ;  /* 0x0000004a0820723c */ /* 0x040ff00000041874 */
[C---:B---3--:R-:W-:Y:S08]  /*3780*/  HMMA.16816.F32.BF16 R168, R8.reuse, R86, R92 ;  /* 0x0000005608a8723c */ /* 0x048ff0000004185c */
[C---:B----4-:R-:W-:Y:S07]  /*3790*/  HMMA.16816.F32.BF16 R152, R8.reuse, R144, R64 ;  /* 0x000000900898723c */ /* 0x050fee0000041840 */
[----:B------:R-:W-:Y:S01]  /*37a0*/  IMAD.MOV.U32 R64, RZ, RZ, R23 ;  /* 0x000000ffff407224 */ /* 0x000fe200078e0017 */
[----:B------:R-:W-:Y:S01]  /*37b0*/  HMMA.16816.F32.BF16 R232, R8, R80, R112 ;  /* 0x0000005008e8723c */ /* 0x000fe20000041870 */
[----:B------:R-:W-:-:S02]  /*37c0*/  IMAD.MOV.U32 R65, RZ, RZ, R22 ;  /* 0x000000ffff417224 */ /* 0x000fc400078e0016 */
[----:B------:R-:W-:Y:S02]  /*37d0*/  IMAD.MOV.U32 R66, RZ, RZ, R21 ;  /* 0x000000ffff427224 */ /* 0x000fe400078e0015 */
[----:B------:R-:W-:Y:S02]  /*37e0*/  IMAD.MOV.U32 R67, RZ, RZ, R20 ;  /* 0x000000ffff437224 */ /* 0x000fe400078e0014 */
[----:B------:R-:W-:Y:S01]  /*37f0*/  LDSM.16.M88.4 R20, [R222+0x800] ;  /* 0x00080000de14783b */ /* 0x000fe20000000200 */
[----:B------:R-:W-:Y:S01]  /*3800*/  HMMA.16816.F32.BF16 R212, R8, R82, R108 ;  /* 0x0000005208d4723c */ /* 0x000fe2000004186c */
[----:B------:R-:W-:Y:S02]  /*3810*/  IMAD.MOV.U32 R39, RZ, RZ, R32 ;  /* 0x000000ffff277224 */ /* 0x000fe400078e0020 */
[----:B------:R-:W-:Y:S02]  /*3820*/  IMAD.MOV.U32 R38, RZ, RZ, R33 ;  /* 0x000000ffff267224 */ /* 0x000fe400078e0021 */
[----:B------:R-:W-:-:S02]  /*3830*/  IMAD.MOV.U32 R37, RZ, RZ, R34 ;  /* 0x000000ffff257224 */ /* 0x000fc400078e0022 */
[----:B------:R-:W-:Y:S01]  /*3840*/  IMAD.MOV.U32 R36, RZ, RZ, R35 ;  /* 0x000000ffff247224 */ /* 0x000fe200078e0023 */
[----:B-1----:R-:W-:Y:S01]  /*3850*/  HMMA.16816.F32.BF16 R92, R12, R72, R176 ;  /* 0x000000480c5c723c */ /* 0x002fe200000418b0 */
[----:B------:R-:W-:Y:S06]  /*3860*/  LDSM.16.M88.4 R32, [R222+0x1800] ;  /* 0x00180000de20783b */ /* 0x000fec0000000200 */
[----:B------:R-:W-:Y:S01]  /*3870*/  IMAD.MOV.U32 R176, RZ, RZ, R19 ;  /* 0x000000ffffb07224 */ /* 0x000fe200078e0013 */
[----:B------:R-:W-:Y:S01]  /*3880*/  HMMA.16816.F32.BF16 R192, R8, R88, R104 ;  /* 0x0000005808c0723c */ /* 0x000fe20000041868 */
[----:B------:R-:W-:-:S02]  /*3890*/  IMAD.MOV.U32 R177, RZ, RZ, R18 ;  /* 0x000000ffffb17224 */ /* 0x000fc400078e0012 */
[----:B------:R-:W-:Y:S02]  /*38a0*/  IMAD.MOV.U32 R178, RZ, RZ, R17 ;  /* 0x000000ffffb27224 */ /* 0x000fe400078e0011 */
[----:B------:R-:W-:Y:S02]  /*38b0*/  IMAD.MOV.U32 R179, RZ, RZ, R16 ;  /* 0x000000ffffb37224 */ /* 0x000fe400078e0010 */
[----:B------:R-:W-:Y:S01]  /*38c0*/  LDSM.16.M88.4 R16, [R219] ;  /* 0x00000000db10783b */ /* 0x000fe20000000200 */
[C---:B------:R-:W-:Y:S07]  /*38d0*/  HMMA.16816.F32.BF16 R180, R8.reuse, R90, R100 ;  /* 0x0000005a08b4723c */ /* 0x040fee0000041864 */
[----:B------:R-:W-:Y:S01]  /*38e0*/  IMAD.MOV.U32 R100, RZ, RZ, R27 ;  /* 0x000000ffff647224 */ /* 0x000fe200078e001b */
[----:B------:R-:W-:Y:S01]  /*38f0*/  HMMA.16816.F32.BF16 R172, R8, R84, R96 ;  /* 0x0000005408ac723c */ /* 0x000fe20000041860 */
[----:B------:R-:W-:-:S02]  /*3900*/  IMAD.MOV.U32 R101, RZ, RZ, R26 ;  /* 0x000000ffff657224 */ /* 0x000fc400078e001a */
[----:B------:R-:W-:Y:S02]  /*3910*/  IMAD.MOV.U32 R102, RZ, RZ, R25 ;  /* 0x000000ffff667224 */ /* 0x000fe400078e0019 */
[----:B------:R-:W-:Y:S02]  /*3920*/  IMAD.MOV.U32 R103, RZ, RZ, R24 ;  /* 0x000000ffff677224 */ /* 0x000fe400078e0018 */
[----:B------:R-:W-:Y:S01]  /*3930*/  LDSM.16.M88.4 R24, [R222] ;  /* 0x00000000de18783b */ /* 0x000fe20000000200 */
[C---:B------:R-:W-:Y:S08]  /*3940*/  HMMA.16816.F32.BF16 R164, R8.reuse, R136, R76 ;  /* 0x0000008808a4723c */ /* 0x040ff0000004184c */
[C---:B------:R-:W-:Y:S08]  /*3950*/  HMMA.16816.F32.BF16 R156, R8.reuse, R138, R68 ;  /* 0x0000008a089c723c */ /* 0x040ff00000041844 */
[C---:B------:R-:W-:Y:S08]  /*3960*/  HMMA.16816.F32.BF16 R128, R8.reuse, R148, R56 ;  /* 0x000000940880723c */ /* 0x040ff00000041838 */
[C---:B------:R-:W-:Y:S08]  /*3970*/  HMMA.16816.F32.BF16 R124, R8.reuse, R146, R60 ;  /* 0x00000092087c723c */ /* 0x040ff0000004183c */
[----:B------:R-:W-:Y:S01]  /*3980*/  HMMA.16816.F32.BF16 R116, R8, R150, R52 ;  /* 0x000000960874723c */ /* 0x000fe20000041834 */
[----:B------:R-:W1:Y:S07]  /*3990*/  LDSM.16.M88.4 R8, [R219+0x2000] ;  /* 0x00200000db08783b */ /* 0x000e6e0000000200 */
[C---:B------:R-:W-:Y:S07]  /*39a0*/  HMMA.16816.F32.BF16 R96, R12.reuse, R48, R140 ;  /* 0x000000300c60723c */ /* 0x040fee000004188c */
[----:B------:R-:W-:Y:S01]  /*39b0*/  IMAD.MOV.U32 R140, RZ, RZ, R31 ;  /* 0x000000ffff8c7224 */ /* 0x000fe200078e001f */
[----:B------:R-:W-:Y:S01]  /*39c0*/  HMMA.16816.F32.BF16 R112, R12, R50, R160 ;  /* 0x000000320c70723c */ /* 0x000fe200000418a0 */
[----:B------:R-:W-:Y:S01]  /*39d0*/  IMAD.MOV.U32 R141, RZ, RZ, R30 ;  /* 0x000000ffff8d7224 */ /* 0x000fe200078e001e */
[----:B------:R-:W-:Y:S01]  /*39e0*/  LDSM.16.M88.4 R48, [R222+0x3800] ;  /* 0x00380000de30783b */ /* 0x000fe20000000200 */
[----:B------:R-:W-:-:S02]  /*39f0*/  IMAD.MOV.U32 R142, RZ, RZ, R29 ;  /* 0x000000ffff8e7224 */ /* 0x000fc400078e001d */
[----:B------:R-:W-:Y:S02]  /*3a00*/  IMAD.MOV.U32 R143, RZ, RZ, R28 ;  /* 0x000000ffff8f7224 */ /* 0x000fe400078e001c */
[----:B------:R-:W-:Y:S01]  /*3a10*/  IMAD.MOV.U32 R160, RZ, RZ, R39 ;  /* 0x000000ffffa07224 */ /* 0x000fe200078e0027 */
[----:B------:R-:W2:Y:S01]  /*3a20*/  LDSM.16.M88.4 R28, [R222+0x1000] ;  /* 0x00100000de1c783b */ /* 0x000ea20000000200 */
[----:B------:R-:W-:Y:S01]  /*3a30*/  IMAD.MOV.U32 R161, RZ, RZ, R38 ;  /* 0x000000ffffa17224 */ /* 0x000fe200078e0026 */
[C---:B------:R-:W-:Y:S01]  /*3a40*/  HMMA.16816.F32.BF16 R56, R12.reuse, R74, R184 ;  /* 0x0000004a0c38723c */ /* 0x040fe200000418b8 */
[----:B------:R-:W-:Y:S02]  /*3a50*/  IMAD.MOV.U32 R162, RZ, RZ, R37 ;  /* 0x000000ffffa27224 */ /* 0x000fe400078e0025 */
[----:B------:R-:W-:Y:S02]  /*3a60*/  IMAD.MOV.U32 R163, RZ, RZ, R36 ;  /* 0x000000ffffa37224 */ /* 0x000fe400078e0024 */
[----:B------:R-:W3:Y:S02]  /*3a70*/  LDSM.16.M88.4 R36, [R222+0x3000] ;  /* 0x00300000de24783b */ /* 0x000ee40000000200 */
[----:B------:R-:W-:Y:S01]  /*3a80*/  IMAD.MOV.U32 R184, RZ, RZ, R216 ;  /* 0x000000ffffb87224 */ /* 0x000fe200078e00d8 */
[----:B------:R-:W-:Y:S01]  /*3a90*/  HMMA.16816.F32.BF16 R108, R12, R88, R200 ;  /* 0x000000580c6c723c */ /* 0x000fe200000418c8 */
[----:B------:R-:W-:-:S02]  /*3aa0*/  IMAD.MOV.U32 R185, RZ, RZ, R7 ;  /* 0x000000ffffb97224 */ /* 0x000fc400078e0007 */
[----:B------:R-:W-:Y:S02]  /*3ab0*/  IMAD.MOV.U32 R186, RZ, RZ, R6 ;  /* 0x000000ffffba7224 */ /* 0x000fe400078e0006 */
[----:B------:R-:W-:Y:S01]  /*3ac0*/  IMAD.MOV.U32 R187, RZ, RZ, R5 ;  /* 0x000000ffffbb7224 */ /* 0x000fe200078e0005 */
[----:B------:R-:W-:Y:S01]  /*3ad0*/  LEA R5, R134, UR13, 0x4 ;  /* 0x0000000d86057c11 */ /* 0x000fe2000f8e20ff */
[----:B------:R-:W-:Y:S01]  /*3ae0*/  IMAD.IADD R216, R0, 0x1, R222 ;  /* 0x0000000100d87824 */ /* 0x000fe200078e02de */
[----:B------:R-:W-:Y:S01]  /*3af0*/  HMMA.16816.F32.BF16 R120, R12, R90, R204 ;  /* 0x0000005a0c78723c */ /* 0x000fe200000418cc */
[----:B------:R-:W-:Y:S02]  /*3b00*/  LOP3.LUT R0, R223, 0xffffffe0, RZ, 0xc0, !PT ;  /* 0xffffffe0df007812 */ /* 0x000fe400078ec0ff */
[----:B------:R-:W-:-:S03]  /*3b10*/  IADD3 R223, R222, 0x3800, RZ ;  /* 0x00003800dedf7810 */ /* 0x000fc60007ffe0ff */
[C---:B------:R-:W-:Y:S02]  /*3b20*/  IMAD.IADD R0, R240.reuse, 0x1, -R0 ;  /* 0x00000001f0007824 */ /* 0x040fe400078e0a00 */
[----:B------:R-:W-:Y:S01]  /*3b30*/  HMMA.16816.F32.BF16 R52, R12, R80, R188 ;  /* 0x000000500c34723c */ /* 0x000fe200000418bc */
[----:B------:R-:W-:Y:S02]  /*3b40*/  IMAD.SHL.U32 R240, R240, 0x2, RZ ;  /* 0x00000002f0f07824 */ /* 0x000fe400078e00ff */
[----:B------:R-:W-:-:S03]  /*3b50*/  SHF.R.S32.HI R3, RZ, 0x1f, R0 ;  /* 0x0000001fff037819 */ /* 0x000fc60000011400 */
[----:B------:R-:W-:Y:S02]  /*3b60*/  LOP3.LUT R7, R240, 0x6, RZ, 0xc0, !PT ;  /* 0x00000006f0077812 */ /* 0x000fe400078ec0ff */
[----:B------:R-:W-:Y:S01]  /*3b70*/  HMMA.16816.F32.BF16 R60, R12, R82, R196 ;  /* 0x000000520c3c723c */ /* 0x000fe200000418c4 */
[----:B------:R-:W-:Y:S01]  /*3b80*/  LEA.HI R0, R3, R0, RZ, 0x2 ;  /* 0x0000000003007211 */ /* 0x000fe200078f10ff */
[----:B------:R-:W-:-:S03]  /*3b90*/  IMAD.U32 R3, RZ, RZ, UR12 ;  /* 0x0000000cff037e24 */ /* 0x000fc6000f8e00ff */
[----:B------:R-:W-:Y:S01]  /*3ba0*/  SHF.R.S32.HI R6, RZ, 0x2, R0 ;  /* 0x00000002ff067819 */ /* 0x000fe20000011400 */
[----:B------:R-:W-:Y:S02]  /*3bb0*/  IMAD R3, R3, 0x80, R7 ;  /* 0x0000008003037824 */ /* 0x000fe400078e0207 */
[----:B------:R-:W-:Y:S01]  /*3bc0*/  HMMA.16816.F32.BF16 R104, R12, R84, R208 ;  /* 0x000000540c68723c */ /* 0x000fe200000418d0 */
[----:B------:R-:W-:Y:S01]  /*3bd0*/  IMAD.IADD R0, R132, 0x1, R133 ;  /* 0x0000000184007824 */ /* 0x000fe200078e0285 */
[----:B------:R4:W-:Y:S01]  /*3be0*/  STL [R1+0x90], R6 ;  /* 0x0000900601007387 */ /* 0x0009e20000100800 */
[----:B------:R-:W-:-:S05]  /*3bf0*/  IMAD.IADD R5, R6, 0x1, R5 ;  /* 0x0000000106057824 */ /* 0x000fca00078e0205 */
[----:B------:R-:W-:Y:S01]  /*3c00*/  HMMA.16816.F32.BF16 R88, R12, R86, R224 ;  /* 0x000000560c58723c */ /* 0x000fe200000418e0 */
[----:B------:R-:W-:-:S06]  /*3c10*/  IADD3 R7, R5, 0x40, RZ ;  /* 0x0000004005077810 */ /* 0x000fcc0007ffe0ff */
[C---:B------:R-:W-:Y:S01]  /*3c20*/  IADD3 R227, R222.reuse, 0x1800, RZ ;  /* 0x00001800dee37810 */ /* 0x040fe20007ffe0ff */
[----:B------:R-:W-:Y:S01]  /*3c30*/  HMMA.16816.F32.BF16 R76, R12, R144, R248 ;  /* 0x000000900c4c723c */ /* 0x000fe200000418f8 */
[C---:B------:R-:W-:Y:S02]  /*3c40*/  IADD3 R226, R222.reuse, 0x2000, RZ ;  /* 0x00002000dee27810 */ /* 0x040fe40007ffe0ff */
[C---:B------:R-:W-:Y:S02]  /*3c50*/  IADD3 R225, R222.reuse, 0x2800, RZ ;  /* 0x00002800dee17810 */ /* 0x040fe40007ffe0ff */
[----:B------:R-:W-:-:S03]  /*3c60*/  IADD3 R224, R222, 0x3000, RZ ;  /* 0x00003000dee07810 */ /* 0x000fc60007ffe0ff */
[----:B------:R-:W-:Y:S01]  /*3c70*/  HMMA.16816.F32.BF16 R72, R12, R146, R184 ;  /* 0x000000920c48723c */ /* 0x000fe200000418b8 */
[----:B----4-:R-:W-:-:S07]  /*3c80*/  IADD3 R6, R3, 0x1, RZ ;  /* 0x0000000103067810 */ /* 0x010fce0007ffe0ff */
[C---:B------:R-:W-:Y:S07]  /*3c90*/  HMMA.16816.F32.BF16 R84, R12.reuse, R136, R228 ;  /* 0x000000880c54723c */ /* 0x040fee00000418e4 */
[C---:B------:R-:W-:Y:S01]  /*3ca0*/  IADD3 R229, R222.reuse, 0x800, RZ ;  /* 0x00000800dee57810 */ /* 0x040fe20007ffe0ff */
[----:B------:R-:W-:Y:S01]  /*3cb0*/  HMMA.16816.F32.BF16 R80, R12, R138, R236 ;  /* 0x0000008a0c50723c */ /* 0x000fe200000418ec */
[----:B------:R-:W-:-:S07]  /*3cc0*/  IADD3 R228, R222, 0x1000, RZ ;  /* 0x00001000dee47810 */ /* 0x000fce0007ffe0ff */
[C---:B------:R-:W-:Y:S08]  /*3cd0*/  HMMA.16816.F32.BF16 R68, R12.reuse, R148, R244 ;  /* 0x000000940c44723c */ /* 0x040ff000000418f4 */
[----:B------:R-:W-:Y:S01]  /*3ce0*/  HMMA.16816.F32.BF16 R64, R12, R150, R64 ;  /* 0x000000960c40723c */ /* 0x000fe20000041840 */
[----:B------:R-:W-:Y:S07]  /*3cf0*/  LDSM.16.M88.4 R12, [R220] ;  /* 0x00000000dc0c783b */ /* 0x000fee0000000200 */
[C---:B-1----:R-:W-:Y:S08]  /*3d00*/  HMMA.16816.F32.BF16 R140, R8.reuse, R20, R140 ;  /* 0x00000014088c723c */ /* 0x042ff0000004188c */
[----:B------:R-:W-:Y:S08]  /*3d10*/  HMMA.16816.F32.BF16 R144, R8, R22, R160 ;  /* 0x000000160890723c */ /* 0x000ff000000418a0 */
[C---:B------:R-:W-:Y:S08]  /*3d20*/  HMMA.16816.F32.BF16 R92, R16.reuse, R20, R92 ;  /* 0x00000014105c723c */ /* 0x040ff0000004185c */
[----:B------:R-:W-:Y:S01]  /*3d30*/  HMMA.16816.F32.BF16 R56, R16, R22, R56 ;  /* 0x000000161038723c */ /* 0x000fe20000041838 */
[----:B------:R-:W1:Y:S07]  /*3d40*/  LDSM.16.M88.4 R20, [R216] ;  /* 0x00000000d814783b */ /* 0x000e6e0000000200 */
[C---:B------:R-:W-:Y:S08]  /*3d50*/  HMMA.16816.F32.BF16 R136, R8.reuse, R26, R176 ;  /* 0x0000001a0888723c */ /* 0x040ff000000418b0 */
[C---:B------:R-:W-:Y:S08]  /*3d60*/  HMMA.16816.F32.BF16 R100, R8.reuse, R24, R100 ;  /* 0x000000180864723c */ /* 0x040ff00000041864 */
        /* <DEDUP_REMOVED lines=10> */
[C---:B------:R-:W-:Y:S08]  /*3e10*/  HMMA.16816.F32.BF16 R188, R8.reuse, R38, R124 ;  /* 0x0000002608bc723c */ /* 0x040ff0000004187c */
[----:B------:R-:W-:Y:S01]  /*3e20*/  HMMA.16816.F32.BF16 R196, R8, R50, R116 ;  /* 0x0000003208c4723c */ /* 0x000fe20000041874 */
[----:B------:R-:W2:Y:S07]  /*3e30*/  LDSM.16.M88.4 R8, [R220+0x2000] ;  /* 0x00200000dc08783b */ /* 0x000eae0000000200 */
[C---:B------:R-:W-:Y:S08]  /*3e40*/  HMMA.16816.F32.BF16 R96, R16.reuse, R24, R96 ;  /* 0x000000181060723c */ /* 0x040ff00000041860 */
        /* <DEDUP_REMOVED lines=14> */
[C---:B------:R-:W-:Y:S01]  /*3f30*/  IADD3 R17, R5.reuse, UR17, RZ ;  /* 0x0000001105117c10 */ /* 0x040fe2000fffe0ff */
[----:B-1----:R-:W-:Y:S01]  /*3f40*/  HMMA.16816.F32.BF16 R32, R12, R20, R96 ;  /* 0x000000140c20723c */ /* 0x002fe20000041860 */
[----:B------:R-:W-:-:S02]  /*3f50*/  IADD3 R18, R5, UR7, RZ ;  /* 0x0000000705127c10 */ /* 0x000fc4000fffe0ff */
[C---:B------:R-:W-:Y:S02]  /*3f60*/  IADD3 R16, R5.reuse, 0x8, RZ ;  /* 0x0000000805107810 */ /* 0x040fe40007ffe0ff */
[----:B------:R-:W-:Y:S02]  /*3f70*/  IADD3 R5, R5, 0x48, RZ ;  /* 0x0000004805057810 */ /* 0x000fe40007ffe0ff */
[----:B------:R-:W-:Y:S01]  /*3f80*/  IMNMX R236, RZ, R17, !PT ;  /* 0x00000011ffec7217 */ /* 0x000fe20007800200 */
[----:B--2---:R-:W-:Y:S01]  /*3f90*/  HMMA.16816.F32.BF16 R36, R8, R20, R100 ;  /* 0x000000140824723c */ /* 0x004fe20000041864 */
[----:B------:R-:W-:Y:S02]  /*3fa0*/  IMNMX R240, R18, UR14, PT ;  /* 0x0000000e12f07c17 */ /* 0x000fe4000b800200 */
[C---:B------:R-:W-:Y:S02]  /*3fb0*/  IADD3 R17, R16.reuse, UR17, RZ ;  /* 0x0000001110117c10 */ /* 0x040fe4000fffe0ff */
[----:B------:R-:W-:-:S02]  /*3fc0*/  IADD3 R16, R16, UR7, RZ ;  /* 0x0000000710107c10 */ /* 0x000fc4000fffe0ff */
[----:B------:R-:W-:Y:S01]  /*3fd0*/  IADD3 R18, R7, UR17, RZ ;  /* 0x0000001107127c10 */ /* 0x000fe2000fffe0ff */
[-C--:B------:R-:W-:Y:S01]  /*3fe0*/  HMMA.16816.F32.BF16 R28, R8, R22.reuse, R136 ;  /* 0x00000016081c723c */ /* 0x080fe20000041888 */
[----:B------:R-:W-:Y:S02]  /*3ff0*/  IADD3 R19, R5, UR17, RZ ;  /* 0x0000001105137c10 */ /* 0x000fe4000fffe0ff */
[----:B------:R-:W-:Y:S02]  /*4000*/  IMNMX R235, RZ, R17, !PT ;  /* 0x00000011ffeb7217 */ /* 0x000fe40007800200 */
[----:B------:R-:W-:Y:S02]  /*4010*/  IMNMX R239, R16, UR14, PT ;  /* 0x0000000e10ef7c17 */ /* 0x000fe4000b800200 */
[----:B------:R-:W-:Y:S01]  /*4020*/  IMNMX R234, RZ, R18, !PT ;  /* 0x00000012ffea7217 */ /* 0x000fe20007800200 */
[----:B------:R-:W-:Y:S01]  /*4030*/  HMMA.16816.F32.BF16 R20, R12, R22, R112 ;  /* 0x000000160c14723c */ /* 0x000fe20000041870 */
[----:B------:R-:W-:-:S02]  /*4040*/  IMNMX R233, RZ, R19, !PT ;  /* 0x00000013ffe97217 */ /* 0x000fc40007800200 */
[----:B------:R-:W1:Y:S01]  /*4050*/  LDSM.16.M88.4 R16, [R216+0x1000] ;  /* 0x00100000d810783b */ /* 0x000e620000000200 */
[----:B------:R-:W-:Y:S02]  /*4060*/  IADD3 R5, R5, UR7, RZ ;  /* 0x0000000705057c10 */ /* 0x000fe4000fffe0ff */
[C---:B------:R-:W-:Y:S02]  /*4070*/  ISETP.GE.AND P4, PT, R3.reuse, R240, PT ;  /* 0x000000f00300720c */ /* 0x040fe40003f86270 */
[----:B------:R-:W-:Y:S01]  /*4080*/  ISETP.GE.AND P1, PT, R3, R239, PT ;  /* 0x000000ef0300720c */ /* 0x000fe20003f26270 */
[----:B---3--:R-:W-:Y:S01]  /*4090*/  HMMA.16816.F32.BF16 R44, R12, R24, R92 ;  /* 0x000000180c2c723c */ /* 0x008fe2000004185c */
[----:B------:R-:W-:Y:S02]  /*40a0*/  IADD3 R7, R7, UR7, RZ ;  /* 0x0000000707077c10 */ /* 0x000fe4000fffe0ff */
[----:B------:R-:W-:Y:S02]  /*40b0*/  IMNMX R237, R5, UR14, PT ;  /* 0x0000000e05ed7c17 */ /* 0x000fe4000b800200 */
[----:B------:R-:W-:-:S02]  /*40c0*/  ISETP.LT.OR P4, PT, R3, R236, P4 ;  /* 0x000000ec0300720c */ /* 0x000fc40002781670 */
[----:B------:R-:W-:Y:S01]  /*40d0*/  ISETP.LT.OR P1, PT, R3, R235, P1 ;  /* 0x000000eb0300720c */ /* 0x000fe20000f21670 */
[C---:B------:R-:W-:Y:S01]  /*40e0*/  HMMA.16816.F32.BF16 R40, R8.reuse, R24, R140 ;  /* 0x000000180828723c */ /* 0x040fe2000004188c */
[----:B------:R-:W-:Y:S01]  /*40f0*/  IMNMX R238, R7, UR14, PT ;  /* 0x0000000e07ee7c17 */ /* 0x000fe2000b800200 */
[----:B------:R-:W-:Y:S01]  /*4100*/  UMOV UR14, UR12 ;  /* 0x0000000c000e7c82 */ /* 0x000fe20008000000 */
[----:B------:R-:W-:Y:S01]  /*4110*/  IADD3 R5, R3, 0x8, RZ ;  /* 0x0000000803057810 */ /* 0x000fe20007ffe0ff */
[----:B------:R-:W-:Y:S01]  /*4120*/  UISETP.GT.AND UP0, UPT, UR14, UR9, UPT ;  /* 0x000000090e00728c */ /* 0x000fe2000bf04270 */
[----:B------:R-:W-:Y:S02]  /*4130*/  FSEL R65, R32, -INF , !P4 ;  /* 0xff80000020417808 */ /* 0x000fe40006000000 */
[----:B------:R-:W-:Y:S01]  /*4140*/  FSEL R75, R34, -INF , !P1 ;  /* 0xff800000224b7808 */ /* 0x000fe20004800000 */
[----:B------:R-:W-:Y:S01]  /*4150*/  HMMA.16816.F32.BF16 R48, R8, R26, R144 ;  /* 0x0000001a0830723c */ /* 0x000fe20000041890 */
[----:B------:R-:W-:-:S02]  /*4160*/  ISETP.GE.AND P6, PT, R6, R240, PT ;  /* 0x000000f00600720c */ /* 0x000fc40003fc6270 */
[C---:B------:R-:W-:Y:S02]  /*4170*/  ISETP.GE.AND P5, PT, R6.reuse, R239, PT ;  /* 0x000000ef0600720c */ /* 0x040fe40003fa6270 */
[CC--:B------:R-:W-:Y:S02]  /*4180*/  ISETP.GE.AND P3, PT, R6.reuse, R238.reuse, PT ;  /* 0x000000ee0600720c */ /* 0x0c0fe40003f66270 */
[-C--:B------:R-:W-:Y:S02]  /*4190*/  ISETP.GE.AND P2, PT, R6, R237.reuse, PT ;  /* 0x000000ed0600720c */ /* 0x080fe40003f46270 */
[C---:B------:R-:W-:Y:S02]  /*41a0*/  ISETP.GE.AND P0, PT, R3.reuse, R238, PT ;  /* 0x000000ee0300720c */ /* 0x040fe40003f06270 */
[----:B------:R-:W-:Y:S02]  /*41b0*/  ISETP.GE.AND P4, PT, R3, R237, PT ;  /* 0x000000ed0300720c */ /* 0x000fe40003f86270 */
[----:B------:R-:W-:-:S02]  /*41c0*/  ISETP.GE.AND P1, PT, R5, R240, PT ;  /* 0x000000f00500720c */ /* 0x000fc40003f26270 */
[C---:B------:R-:W-:Y:S02]  /*41d0*/  ISETP.LT.OR P6, PT, R6.reuse, R236, P6 ;  /* 0x000000ec0600720c */ /* 0x040fe400037c1670 */
[C---:B------:R-:W-:Y:S02]  /*41e0*/  ISETP.LT.OR P5, PT, R6.reuse, R235, P5 ;  /* 0x000000eb0600720c */ /* 0x040fe40002fa1670 */
[CC--:B------:R-:W-:Y:S02]  /*41f0*/  ISETP.LT.OR P3, PT, R6.reuse, R234.reuse, P3 ;  /* 0x000000ea0600720c */ /* 0x0c0fe40001f61670 */
[-C--:B------:R-:W-:Y:S02]  /*4200*/  ISETP.LT.OR P2, PT, R6, R233.reuse, P2 ;  /* 0x000000e90600720c */ /* 0x080fe40001741670 */
[C---:B------:R-:W-:Y:S02]  /*4210*/  ISETP.LT.OR P0, PT, R3.reuse, R234, P0 ;  /* 0x000000ea0300720c */ /* 0x040fe40000701670 */
[----:B------:R-:W-:-:S02]  /*4220*/  ISETP.LT.OR P4, PT, R3, R233, P4 ;  /* 0x000000e90300720c */ /* 0x000fc40002781670 */
[----:B------:R-:W-:Y:S02]  /*4230*/  ISETP.LT.OR P1, PT, R5, R236, P1 ;  /* 0x000000ec0500720c */ /* 0x000fe40000f21670 */
[----:B------:R-:W-:Y:S02]  /*4240*/  IADD3 R6, R3, 0x9, RZ ;  /* 0x0000000903067810 */ /* 0x000fe40007ffe0ff */
[----:B------:R-:W-:Y:S02]  /*4250*/  FSEL R96, R36, -INF , !P0 ;  /* 0xff80000024607808 */ /* 0x000fe40004000000 */
[----:B------:R-:W-:Y:S02]  /*4260*/  FSEL R97, R38, -INF , !P4 ;  /* 0xff80000026617808 */ /* 0x000fe40006000000 */
[----:B------:R-:W-:Y:S02]  /*4270*/  FSEL R93, R37, -INF , !P3 ;  /* 0xff800000255d7808 */ /* 0x000fe40005800000 */
[----:B------:R-:W-:-:S02]  /*4280*/  FSEL R94, R39, -INF , !P2 ;  /* 0xff800000275e7808 */ /* 0x000fc40005000000 */
[----:B------:R-:W-:Y:S01]  /*4290*/  FSEL R64, R33, -INF , !P6 ;  /* 0xff80000021407808 */ /* 0x000fe20007000000 */
[C---:B-1----:R-:W-:Y:S01]  /*42a0*/  HMMA.16816.F32.BF16 R36, R12.reuse, R16, R52 ;  /* 0x000000100c24723c */ /* 0x042fe20000041834 */
[----:B------:R-:W-:Y:S02]  /*42b0*/  FSEL R72, R35, -INF , !P5 ;  /* 0xff80000023487808 */ /* 0x000fe40006800000 */
[----:B------:R-:W-:Y:S02]  /*42c0*/  FSEL R66, R20, -INF , !P1 ;  /* 0xff80000014427808 */ /* 0x000fe40004800000 */
[C---:B------:R-:W-:Y:S02]  /*42d0*/  ISETP.GE.AND P0, PT, R5.reuse, R239, PT ;  /* 0x000000ef0500720c */ /* 0x040fe40003f06270 */
[C---:B------:R-:W-:Y:S01]  /*42e0*/  ISETP.GE.AND P4, PT, R5.reuse, R238, PT ;  /* 0x000000ee0500720c */ /* 0x040fe20003f86270 */
[----:B------:R-:W-:Y:S01]  /*42f0*/  HMMA.16816.F32.BF16 R32, R12, R26, R56 ;  /* 0x0000001a0c20723c */ /* 0x000fe20000041838 */
[----:B------:R-:W-:Y:S01]  /*4300*/  ISETP.GE.AND P3, PT, R5, R237, PT ;  /* 0x000000ed0500720c */ /* 0x000fe20003f66270 */
[----:B------:R-:W1:Y:S01]  /*4310*/  LDSM.16.M88.4 R24, [R216+0x1800] ;  /* 0x00180000d818783b */ /* 0x000e620000000200 */
[----:B------:R-:W-:-:S02]  /*4320*/  ISETP.GE.AND P6, PT, R6, R240, PT ;  /* 0x000000f00600720c */ /* 0x000fc40003fc6270 */
[C---:B------:R-:W-:Y:S02]  /*4330*/  ISETP.GE.AND P5, PT, R6.reuse, R239, PT ;  /* 0x000000ef0600720c */ /* 0x040fe40003fa6270 */
[C---:B------:R-:W-:Y:S02]  /*4340*/  ISETP.GE.AND P2, PT, R6.reuse, R238, PT ;  /* 0x000000ee0600720c */ /* 0x040fe40003f46270 */
[----:B------:R-:W-:Y:S02]  /*4350*/  ISETP.GE.AND P1, PT, R6, R237, PT ;  /* 0x000000ed0600720c */ /* 0x000fe40003f26270 */
[C---:B------:R-:W-:Y:S02]  /*4360*/  ISETP.LT.OR P0, PT, R5.reuse, R235, P0 ;  /* 0x000000eb0500720c */ /* 0x040fe40000701670 */
[C---:B------:R-:W-:Y:S02]  /*4370*/  ISETP.LT.OR P4, PT, R5.reuse, R234, P4 ;  /* 0x000000ea0500720c */ /* 0x040fe40002781670 */
[----:B------:R-:W-:-:S02]  /*4380*/  ISETP.LT.OR P3, PT, R5, R233, P3 ;  /* 0x000000e90500720c */ /* 0x000fc40001f61670 */
[C---:B------:R-:W-:Y:S02]  /*4390*/  ISETP.LT.OR P6, PT, R6.reuse, R236, P6 ;  /* 0x000000ec0600720c */ /* 0x040fe400037c1670 */
[C---:B------:R-:W-:Y:S02]  /*43a0*/  ISETP.LT.OR P5, PT, R6.reuse, R235, P5 ;  /* 0x000000eb0600720c */ /* 0x040fe40002fa1670 */
[C---:B------:R-:W-:Y:S02]  /*43b0*/  ISETP.LT.OR P2, PT, R6.reuse, R234, P2 ;  /* 0x000000ea0600720c */ /* 0x040fe40001741670 */
[----:B------:R-:W-:Y:S02]  /*43c0*/  ISETP.LT.OR P1, PT, R6, R233, P1 ;  /* 0x000000e90600720c */ /* 0x000fe40000f21670 */
[C---:B------:R-:W-:Y:S02]  /*43d0*/  IADD3 R5, R3.reuse, 0x10, RZ ;  /* 0x0000001003057810 */ /* 0x040fe40007ffe0ff */
[----:B------:R-:W-:-:S02]  /*43e0*/  IADD3 R6, R3, 0x11, RZ ;  /* 0x0000001103067810 */ /* 0x000fc40007ffe0ff */
[----:B------:R-:W-:Y:S02]  /*43f0*/  FSEL R74, R22, -INF , !P0 ;  /* 0xff800000164a7808 */ /* 0x000fe40004000000 */
[----:B------:R-:W-:Y:S02]  /*4400*/  FSEL R92, R28, -INF , !P4 ;  /* 0xff8000001c5c7808 */ /* 0x000fe40006000000 */
[----:B------:R-:W-:Y:S02]  /*4410*/  FSEL R98, R30, -INF , !P3 ;  /* 0xff8000001e627808 */ /* 0x000fe40005800000 */
[----:B------:R-:W-:Y:S02]  /*4420*/  FSEL R79, R29, -INF , !P2 ;  /* 0xff8000001d4f7808 */ /* 0x000fe40005000000 */
[----:B------:R-:W-:Y:S02]  /*4430*/  FSEL R95, R31, -INF , !P1 ;  /* 0xff8000001f5f7808 */ /* 0x000fe40004800000 */
[----:B------:R-:W-:-:S02]  /*4440*/  ISETP.GE.AND P0, PT, R5, R240, PT ;  /* 0x000000f00500720c */ /* 0x000fc40003f06270 */
[C---:B------:R-:W-:Y:S01]  /*4450*/  ISETP.GE.AND P4, PT, R5.reuse, R239, PT ;  /* 0x000000ef0500720c */ /* 0x040fe20003f86270 */
[----:B-1----:R-:W-:Y:S01]  /*4460*/  HMMA.16816.F32.BF16 R28, R12, R24, R108 ;  /* 0x000000180c1c723c */ /* 0x002fe2000004186c */
[C---:B------:R-:W-:Y:S02]  /*4470*/  ISETP.GE.AND P3, PT, R5.reuse, R238, PT ;  /* 0x000000ee0500720c */ /* 0x040fe40003f66270 */
[C---:B------:R-:W-:Y:S02]  /*4480*/  ISETP.GE.AND P2, PT, R5.reuse, R237, PT ;  /* 0x000000ed0500720c */ /* 0x040fe40003f46270 */
[----:B------:R-:W-:Y:S02]  /*4490*/  ISETP.GE.AND P1, PT, R6, R240, PT ;  /* 0x000000f00600720c */ /* 0x000fe40003f26270 */
[C---:B------:R-:W-:Y:S02]  /*44a0*/  ISETP.LT.OR P0, PT, R5.reuse, R236, P0 ;  /* 0x000000ec0500720c */ /* 0x040fe40000701670 */
[----:B------:R-:W-:-:S02]  /*44b0*/  ISETP.LT.OR P4, PT, R5, R235, P4 ;  /* 0x000000eb0500720c */ /* 0x000fc40002781670 */
[C---:B------:R-:W-:Y:S02]  /*44c0*/  ISETP.LT.OR P3, PT, R5.reuse, R234, P3 ;  /* 0x000000ea0500720c */ /* 0x040fe40001f61670 */
[----:B------:R-:W-:Y:S02]  /*44d0*/  ISETP.LT.OR P2, PT, R5, R233, P2 ;  /* 0x000000e90500720c */ /* 0x000fe40001741670 */
[----:B------:R-:W-:Y:S02]  /*44e0*/  ISETP.LT.OR P1, PT, R6, R236, P1 ;  /* 0x000000ec0600720c */ /* 0x000fe40000f21670 */
[----:B------:R-:W-:Y:S02]  /*44f0*/  IADD3 R5, R3, 0x18, RZ ;  /* 0x0000001803057810 */ /* 0x000fe40007ffe0ff */
[----:B------:R-:W-:Y:S02]  /*4500*/  FSEL R56, R21, -INF , !P6 ;  /* 0xff80000015387808 */ /* 0x000fe40007000000 */
[----:B------:R-:W-:-:S02]  /*4510*/  FSEL R71, R23, -INF , !P5 ;  /* 0xff80000017477808 */ /* 0x000fc40006800000 */
[----:B------:R-:W-:Y:S01]  /*4520*/  FSEL R57, R44, -INF , !P0 ;  /* 0xff8000002c397808 */ /* 0x000fe20004000000 */
[----:B------:R-:W-:Y:S01]  /*4530*/  HMMA.16816.F32.BF16 R20, R8, R16, R160 ;  /* 0x000000100814723c */ /* 0x000fe200000418a0 */
[----:B------:R-:W-:Y:S02]  /*4540*/  FSEL R67, R46, -INF , !P4 ;  /* 0xff8000002e437808 */ /* 0x000fe40006000000 */
[----:B------:R-:W-:Y:S02]  /*4550*/  FSEL R73, R40, -INF , !P3 ;  /* 0xff80000028497808 */ /* 0x000fe40005800000 */
[----:B------:R-:W-:Y:S02]  /*4560*/  FSEL R100, R42, -INF , !P2 ;  /* 0xff8000002a647808 */ /* 0x000fe40005000000 */
[----:B------:R-:W-:Y:S02]  /*4570*/  FSEL R54, R45, -INF , !P1 ;  /* 0xff8000002d367808 */ /* 0x000fe40004800000 */
[----:B------:R-:W-:-:S02]  /*4580*/  ISETP.GE.AND P6, PT, R6, R239, PT ;  /* 0x000000ef0600720c */ /* 0x000fc40003fc6270 */
[C---:B------:R-:W-:Y:S02]  /*4590*/  ISETP.GE.AND P5, PT, R6.reuse, R238, PT ;  /* 0x000000ee0600720c */ /* 0x040fe40003fa6270 */
[----:B------:R-:W-:Y:S02]  /*45a0*/  ISETP.GE.AND P0, PT, R6, R237, PT ;  /* 0x000000ed0600720c */ /* 0x000fe40003f06270 */
[C---:B------:R-:W-:Y:S02]  /*45b0*/  ISETP.GE.AND P4, PT, R5.reuse, R240, PT ;  /* 0x000000f00500720c */ /* 0x040fe40003f86270 */
[C---:B------:R-:W-:Y:S02]  /*45c0*/  ISETP.GE.AND P3, PT, R5.reuse, R239, PT ;  /* 0x000000ef0500720c */ /* 0x040fe40003f66270 */
[C---:B------:R-:W-:Y:S02]  /*45d0*/  ISETP.GE.AND P2, PT, R5.reuse, R238, PT ;  /* 0x000000ee0500720c */ /* 0x040fe40003f46270 */
[----:B------:R-:W-:-:S02]  /*45e0*/  ISETP.GE.AND P1, PT, R5, R237, PT ;  /* 0x000000ed0500720c */ /* 0x000fc40003f26270 */
[C---:B------:R-:W-:Y:S02]  /*45f0*/  ISETP.LT.OR P6, PT, R6.reuse, R235, P6 ;  /* 0x000000eb0600720c */ /* 0x040fe400037c1670 */
[C---:B------:R-:W-:Y:S02]  /*4600*/  ISETP.LT.OR P5, PT, R6.reuse, R234, P5 ;  /* 0x000000ea0600720c */ /* 0x040fe40002fa1670 */
[----:B------:R-:W-:Y:S02]  /*4610*/  ISETP.LT.OR P0, PT, R6, R233, P0 ;  /* 0x000000e90600720c */ /* 0x000fe40000701670 */
[C---:B------:R-:W-:Y:S02]  /*4620*/  ISETP.LT.OR P4, PT, R5.reuse, R236, P4 ;  /* 0x000000ec0500720c */ /* 0x040fe40002781670 */
[C---:B------:R-:W-:Y:S02]  /*4630*/  ISETP.LT.OR P3, PT, R5.reuse, R235, P3 ;  /* 0x000000eb0500720c */ /* 0x040fe40001f61670 */
[----:B------:R-:W-:-:S02]  /*4640*/  ISETP.LT.OR P2, PT, R5, R234, P2 ;  /* 0x000000ea0500720c */ /* 0x000fc40001741670 */
[----:B------:R-:W-:Y:S02]  /*4650*/  ISETP.LT.OR P1, PT, R5, R233, P1 ;  /* 0x000000e90500720c */ /* 0x000fe40000f21670 */
[C---:B------:R-:W-:Y:S02]  /*4660*/  IADD3 R6, R3.reuse, 0x19, RZ ;  /* 0x0000001903067810 */ /* 0x040fe40007ffe0ff */
[----:B------:R-:W-:Y:S02]  /*4670*/  IADD3 R5, R3, 0x20, RZ ;  /* 0x0000002003057810 */ /* 0x000fe40007ffe0ff */
[----:B------:R-:W-:Y:S02]  /*4680*/  FSEL R59, R47, -INF , !P6 ;  /* 0xff8000002f3b7808 */ /* 0x000fe40007000000 */
[----:B------:R-:W-:Y:S01]  /*4690*/  FSEL R77, R41, -INF , !P5 ;  /* 0xff800000294d7808 */ /* 0x000fe20006800000 */
[----:B------:R-:W-:Y:S01]  /*46a0*/  HMMA.16816.F32.BF16 R44, R8, R18, R212 ;  /* 0x00000012082c723c */ /* 0x000fe200000418d4 */
[----:B------:R-:W-:-:S02]  /*46b0*/  FSEL R99, R43, -INF , !P0 ;  /* 0xff8000002b637808 */ /* 0x000fc40004000000 */
[----:B------:R-:W-:Y:S02]  /*46c0*/  FSEL R53, R32, -INF , !P4 ;  /* 0xff80000020357808 */ /* 0x000fe40006000000 */
[----:B------:R-:W-:Y:S02]  /*46d0*/  FSEL R58, R34, -INF , !P3 ;  /* 0xff800000223a7808 */ /* 0x000fe40005800000 */
[C---:B------:R-:W-:Y:S01]  /*46e0*/  ISETP.GE.AND P6, PT, R6.reuse, R240, PT ;  /* 0x000000f00600720c */ /* 0x040fe20003fc6270 */
[----:B------:R-:W-:Y:S01]  /*46f0*/  HMMA.16816.F32.BF16 R40, R12, R18, R60 ;  /* 0x000000120c28723c */ /* 0x000fe2000004183c */
[C---:B------:R-:W-:Y:S02]  /*4700*/  ISETP.GE.AND P5, PT, R6.reuse, R239, PT ;  /* 0x000000ef0600720c */ /* 0x040fe40003fa6270 */
[C---:B------:R-:W-:Y:S02]  /*4710*/  ISETP.GE.AND P0, PT, R6.reuse, R238, PT ;  /* 0x000000ee0600720c */ /* 0x040fe40003f06270 */
[----:B------:R-:W-:-:S02]  /*4720*/  ISETP.GE.AND P4, PT, R6, R237, PT ;  /* 0x000000ed0600720c */ /* 0x000fc40003f86270 */
[C---:B------:R-:W-:Y:S01]  /*4730*/  ISETP.GE.AND P3, PT, R5.reuse, R240, PT ;  /* 0x000000f00500720c */ /* 0x040fe20003f66270 */
[----:B------:R-:W-:Y:S01]  /*4740*/  HMMA.16816.F32.BF16 R16, R8, R24, R192 ;  /* 0x000000180810723c */ /* 0x000fe200000418c0 */
[C---:B------:R-:W-:Y:S02]  /*4750*/  ISETP.LT.OR P6, PT, R6.reuse, R236, P6 ;  /* 0x000000ec0600720c */ /* 0x040fe400037c1670 */
[C---:B------:R-:W-:Y:S02]  /*4760*/  ISETP.LT.OR P5, PT, R6.reuse, R235, P5 ;  /* 0x000000eb0600720c */ /* 0x040fe40002fa1670 */
[C---:B------:R-:W-:Y:S02]  /*4770*/  ISETP.LT.OR P0, PT, R6.reuse, R234, P0 ;  /* 0x000000ea0600720c */ /* 0x040fe40000701670 */
[----:B------:R-:W-:Y:S02]  /*4780*/  ISETP.LT.OR P4, PT, R6, R233, P4 ;  /* 0x000000e90600720c */ /* 0x000fe40002781670 */
[----:B------:R-:W-:-:S02]  /*4790*/  ISETP.LT.OR P3, PT, R5, R236, P3 ;  /* 0x000000ec0500720c */ /* 0x000fc40001f61670 */
[----:B------:R-:W-:Y:S02]  /*47a0*/  IADD3 R6, R3, 0x21, RZ ;  /* 0x0000002103067810 */ /* 0x000fe40007ffe0ff */
[----:B------:R-:W-:Y:S02]  /*47b0*/  FSEL R101, R50, -INF , !P1 ;  /* 0xff80000032657808 */ /* 0x000fe40004800000 */
[----:B------:R-:W-:Y:S02]  /*47c0*/  FSEL R78, R49, -INF , !P0 ;  /* 0xff800000314e7808 */ /* 0x000fe40004000000 */
[----:B------:R-:W-:Y:S02]  /*47d0*/  FSEL R55, R35, -INF , !P5 ;  /* 0xff80000023377808 */ /* 0x000fe40006800000 */
[----:B------:R-:W-:Y:S02]  /*47e0*/  FSEL R145, R36, -INF , !P3 ;  /* 0xff80000024917808 */ /* 0x000fe40005800000 */
[----:B------:R-:W-:-:S02]  /*47f0*/  ISETP.GE.AND P1, PT, R5, R238, PT ;  /* 0x000000ee0500720c */ /* 0x000fc40003f26270 */
[-C--:B------:R-:W-:Y:S02]  /*4800*/  ISETP.GE.AND P0, PT, R5, R237.reuse, PT ;  /* 0x000000ed0500720c */ /* 0x080fe40003f06270 */
[C---:B------:R-:W-:Y:S02]  /*4810*/  ISETP.GE.AND P5, PT, R6.reuse, R238, PT ;  /* 0x000000ee0600720c */ /* 0x040fe40003fa6270 */
[----:B------:R-:W-:Y:S02]  /*4820*/  ISETP.GE.AND P3, PT, R6, R237, PT ;  /* 0x000000ed0600720c */ /* 0x000fe40003f66270 */
[----:B------:R-:W-:Y:S02]  /*4830*/  FSEL R76, R48, -INF , !P2 ;  /* 0xff800000304c7808 */ /* 0x000fe40005000000 */
[----:B------:R-:W-:Y:S02]  /*4840*/  FSEL R60, R51, -INF , !P4 ;  /* 0xff800000333c7808 */ /* 0x000fe40006000000 */
[----:B------:R-:W-:Y:S01]  /*4850*/  ISETP.GE.AND P2, PT, R5, R239, PT ;  /* 0x000000ef0500720c */ /* 0x000fe20003f46270 */
[----:B------:R-:W-:Y:S01]  /*4860*/  HMMA.16816.F32.BF16 R48, R8, R26, R180 ;  /* 0x0000001a0830723c */ /* 0x000fe200000418b4 */
[----:B------:R-:W-:-:S02]  /*4870*/  ISETP.GE.AND P4, PT, R6, R240, PT ;  /* 0x000000f00600720c */ /* 0x000fc40003f86270 */
[CC--:B------:R-:W-:Y:S02]  /*4880*/  ISETP.LT.OR P1, PT, R5.reuse, R234.reuse, P1 ;  /* 0x000000ea0500720c */ /* 0x0c0fe40000f21670 */
[CC--:B------:R-:W-:Y:S02]  /*4890*/  ISETP.LT.OR P0, PT, R5.reuse, R233.reuse, P0 ;  /* 0x000000e90500720c */ /* 0x0c0fe40000701670 */
        /* <DEDUP_REMOVED lines=9> */
[----:B------:R-:W1:Y:S01]  /*4930*/  LDSM.16.M88.4 R20, [R216+0x2000] ;  /* 0x00200000d814783b */ /* 0x000e620000000200 */
[----:B------:R-:W-:-:S02]  /*4940*/  FSEL R52, R33, -INF , !P6 ;  /* 0xff80000021347808 */ /* 0x000fc40007000000 */
[----:B------:R-:W-:Y:S02]  /*4950*/  FSEL R146, R38, -INF , !P2 ;  /* 0xff80000026927808 */ /* 0x000fe40005000000 */
[----:B------:R-:W-:Y:S02]  /*4960*/  FSEL R143, R37, -INF , !P4 ;  /* 0xff800000258f7808 */ /* 0x000fe40006000000 */
[-C--:B------:R-:W-:Y:S02]  /*4970*/  ISETP.GE.AND P6, PT, R6, R239.reuse, PT ;  /* 0x000000ef0600720c */ /* 0x080fe40003fc6270 */
[C---:B------:R-:W-:Y:S02]  /*4980*/  ISETP.GE.AND P2, PT, R5.reuse, R240, PT ;  /* 0x000000f00500720c */ /* 0x040fe40003f46270 */
[C---:B------:R-:W-:Y:S02]  /*4990*/  ISETP.GE.AND P1, PT, R5.reuse, R239, PT ;  /* 0x000000ef0500720c */ /* 0x040fe40003f26270 */
[----:B------:R-:W-:-:S02]  /*49a0*/  ISETP.GE.AND P0, PT, R5, R238, PT ;  /* 0x000000ee0500720c */ /* 0x000fc40003f06270 */
[C---:B------:R-:W-:Y:S02]  /*49b0*/  ISETP.GE.AND P4, PT, R5.reuse, R237, PT ;  /* 0x000000ed0500720c */ /* 0x040fe40003f86270 */
[-C--:B------:R-:W-:Y:S02]  /*49c0*/  ISETP.LT.OR P6, PT, R6, R235.reuse, P6 ;  /* 0x000000eb0600720c */ /* 0x080fe400037c1670 */
[C---:B------:R-:W-:Y:S02]  /*49d0*/  ISETP.LT.OR P2, PT, R5.reuse, R236, P2 ;  /* 0x000000ec0500720c */ /* 0x040fe40001741670 */
[C---:B------:R-:W-:Y:S02]  /*49e0*/  ISETP.LT.OR P1, PT, R5.reuse, R235, P1 ;  /* 0x000000eb0500720c */ /* 0x040fe40000f21670 */
[C---:B------:R-:W-:Y:S02]  /*49f0*/  ISETP.LT.OR P0, PT, R5.reuse, R234, P0 ;  /* 0x000000ea0500720c */ /* 0x040fe40000701670 */
[----:B------:R-:W-:-:S02]  /*4a00*/  ISETP.LT.OR P4, PT, R5, R233, P4 ;  /* 0x000000e90500720c */ /* 0x000fc40002781670 */
[C---:B------:R-:W-:Y:S02]  /*4a10*/  IADD3 R6, R3.reuse, 0x29, RZ ;  /* 0x0000002903067810 */ /* 0x040fe40007ffe0ff */
[----:B------:R-:W-:Y:S02]  /*4a20*/  IADD3 R5, R3, 0x30, RZ ;  /* 0x0000003003057810 */ /* 0x000fe40007ffe0ff */
[----:B------:R-:W-:Y:S02]  /*4a30*/  FSEL R141, R39, -INF , !P6 ;  /* 0xff800000278d7808 */ /* 0x000fe40007000000 */
[----:B------:R-:W-:Y:S01]  /*4a40*/  FSEL R137, R40, -INF , !P2 ;  /* 0xff80000028897808 */ /* 0x000fe20005000000 */
[----:B------:R-:W-:Y:S01]  /*4a50*/  HMMA.16816.F32.BF16 R36, R12, R26, R120 ;  /* 0x0000001a0c24723c */ /* 0x000fe20000041878 */
[----:B------:R-:W-:Y:S02]  /*4a60*/  FSEL R138, R42, -INF , !P1 ;  /* 0xff8000002a8a7808 */ /* 0x000fe40004800000 */
[----:B------:R-:W-:-:S02]  /*4a70*/  ISETP.GE.AND P6, PT, R6, R240, PT ;  /* 0x000000f00600720c */ /* 0x000fc40003fc6270 */
[C---:B------:R-:W-:Y:S02]  /*4a80*/  ISETP.GE.AND P5, PT, R6.reuse, R239, PT ;  /* 0x000000ef0600720c */ /* 0x040fe40003fa6270 */
[C---:B------:R-:W-:Y:S01]  /*4a90*/  ISETP.GE.AND P3, PT, R6.reuse, R238, PT ;  /* 0x000000ee0600720c */ /* 0x040fe20003f66270 */
[C---:B-1----:R-:W-:Y:S01]  /*4aa0*/  HMMA.16816.F32.BF16 R24, R8.reuse, R20, R172 ;  /* 0x000000140818723c */ /* 0x042fe200000418ac */
[C---:B------:R-:W-:Y:S02]  /*4ab0*/  ISETP.GE.AND P2, PT, R6.reuse, R237, PT ;  /* 0x000000ed0600720c */ /* 0x040fe40003f46270 */
[----:B------:R-:W-:Y:S02]  /*4ac0*/  ISETP.GE.AND P1, PT, R5, R240, PT ;  /* 0x000000f00500720c */ /* 0x000fe40003f26270 */
[C---:B------:R-:W-:Y:S02]  /*4ad0*/  ISETP.LT.OR P6, PT, R6.reuse, R236, P6 ;  /* 0x000000ec0600720c */ /* 0x040fe400037c1670 */
[C---:B------:R-:W-:Y:S01]  /*4ae0*/  ISETP.LT.OR P5, PT, R6.reuse, R235, P5 ;  /* 0x000000eb0600720c */ /* 0x040fe20002fa1670 */
[----:B------:R-:W-:Y:S01]  /*4af0*/  HMMA.16816.F32.BF16 R32, R8, R22, R168 ;  /* 0x000000160820723c */ /* 0x000fe200000418a8 */
[----:B------:R-:W-:-:S02]  /*4b00*/  ISETP.LT.OR P3, PT, R6, R234, P3 ;  /* 0x000000ea0600720c */ /* 0x000fc40001f61670 */
[----:B------:R-:W-:Y:S02]  /*4b10*/  ISETP.LT.OR P2, PT, R6, R233, P2 ;  /* 0x000000e90600720c */ /* 0x000fe40001741670 */
[----:B------:R-:W-:Y:S02]  /*4b20*/  ISETP.LT.OR P1, PT, R5, R236, P1 ;  /* 0x000000ec0500720c */ /* 0x000fe40000f21670 */
[----:B------:R-:W-:Y:S02]  /*4b30*/  IADD3 R6, R3, 0x31, RZ ;  /* 0x0000003103067810 */ /* 0x000fe40007ffe0ff */
[----:B------:R-:W-:Y:S02]  /*4b40*/  FSEL R139, R46, -INF , !P4 ;  /* 0xff8000002e8b7808 */ /* 0x000fe40006000000 */
[----:B------:R-:W-:Y:S02]  /*4b50*/  FSEL R136, R45, -INF , !P3 ;  /* 0xff8000002d887808 */ /* 0x000fe40005800000 */
[----:B------:R-:W-:-:S02]  /*4b60*/  FSEL R133, R43, -INF , !P5 ;  /* 0xff8000002b857808 */ /* 0x000fc40006800000 */
[----:B------:R-:W-:Y:S02]  /*4b70*/  FSEL R183, R28, -INF , !P1 ;  /* 0xff8000001cb77808 */ /* 0x000fe40004800000 */
[CC--:B------:R-:W-:Y:S02]  /*4b80*/  ISETP.GE.AND P4, PT, R5.reuse, R238.reuse, PT ;  /* 0x000000ee0500720c */ /* 0x0c0fe40003f86270 */
[CC--:B------:R-:W-:Y:S02]  /*4b90*/  ISETP.GE.AND P3, PT, R5.reuse, R237.reuse, PT ;  /* 0x000000ed0500720c */ /* 0x0c0fe40003f66270 */
[C---:B------:R-:W-:Y:S02]  /*4ba0*/  ISETP.GE.AND P5, PT, R6.reuse, R238, PT ;  /* 0x000000ee0600720c */ /* 0x040fe40003fa6270 */
[----:B------:R-:W-:Y:S02]  /*4bb0*/  ISETP.GE.AND P1, PT, R6, R237, PT ;  /* 0x000000ed0600720c */ /* 0x000fe40003f26270 */
[----:B------:R-:W-:-:S02]  /*4bc0*/  ISETP.LT.OR P4, PT, R5, R234, P4 ;  /* 0x000000ea0500720c */ /* 0x000fc40002781670 */
[-C--:B------:R-:W-:Y:S02]  /*4bd0*/  ISETP.LT.OR P3, PT, R5, R233.reuse, P3 ;  /* 0x000000e90500720c */ /* 0x080fe40001f61670 */
[C---:B------:R-:W-:Y:S02]  /*4be0*/  ISETP.LT.OR P5, PT, R6.reuse, R234, P5 ;  /* 0x000000ea0600720c */ /* 0x040fe40002fa1670 */
[----:B------:R-:W-:Y:S02]  /*4bf0*/  ISETP.LT.OR P1, PT, R6, R233, P1 ;  /* 0x000000e90600720c */ /* 0x000fe40000f21670 */
[----:B------:R-:W-:Y:S02]  /*4c00*/  FSEL R194, R16, -INF , !P4 ;  /* 0xff80000010c27808 */ /* 0x000fe40006000000 */
[----:B------:R-:W-:Y:S02]  /*4c10*/  FSEL R193, R18, -INF , !P3 ;  /* 0xff80000012c17808 */ /* 0x000fe40005800000 */
[----:B------:R-:W-:-:S02]  /*4c20*/  FSEL R180, R17, -INF , !P5 ;  /* 0xff80000011b47808 */ /* 0x000fc40006800000 */
[----:B------:R-:W-:Y:S02]  /*4c30*/  FSEL R182, R19, -INF , !P1 ;  /* 0xff80000013b67808 */ /* 0x000fe40004800000 */
[----:B------:R-:W1:Y:S01]  /*4c40*/  LDSM.16.M88.4 R16, [R216+0x2800] ;  /* 0x00280000d810783b */ /* 0x000e620000000200 */
[----:B------:R-:W-:Y:S02]  /*4c50*/  FSEL R140, R44, -INF , !P0 ;  /* 0xff8000002c8c7808 */ /* 0x000fe40004000000 */
[----:B------:R-:W-:Y:S02]  /*4c60*/  FSEL R134, R47, -INF , !P2 ;  /* 0xff8000002f867808 */ /* 0x000fe40005000000 */
[----:B------:R-:W-:Y:S02]  /*4c70*/  ISETP.GE.AND P0, PT, R5, R239, PT ;  /* 0x000000ef0500720c */ /* 0x000fe40003f06270 */
[----:B------:R-:W-:Y:S02]  /*4c80*/  ISETP.GE.AND P2, PT, R6, R240, PT ;  /* 0x000000f00600720c */ /* 0x000fe40003f46270 */
[----:B------:R-:W-:-:S02]  /*4c90*/  FSEL R132, R41, -INF , !P6 ;  /* 0xff80000029847808 */ /* 0x000fc40007000000 */
[----:B------:R-:W-:Y:S01]  /*4ca0*/  HMMA.16816.F32.BF16 R40, R12, R20, R104 ;  /* 0x000000140c28723c */ /* 0x000fe20000041868 */
[----:B------:R-:W-:Y:S02]  /*4cb0*/  ISETP.LT.OR P0, PT, R5, R235, P0 ;  /* 0x000000eb0500720c */ /* 0x000fe40000701670 */
[C---:B------:R-:W-:Y:S02]  /*4cc0*/  ISETP.LT.OR P2, PT, R6.reuse, R236, P2 ;  /* 0x000000ec0600720c */ /* 0x040fe40001741670 */
[----:B------:R-:W-:Y:S02]  /*4cd0*/  IADD3 R5, R3, 0x38, RZ ;  /* 0x0000003803057810 */ /* 0x000fe40007ffe0ff */
[----:B------:R-:W-:Y:S02]  /*4ce0*/  ISETP.GE.AND P6, PT, R6, R239, PT ;  /* 0x000000ef0600720c */ /* 0x000fe40003fc6270 */
[----:B------:R-:W-:Y:S02]  /*4cf0*/  FSEL R192, R30, -INF , !P0 ;  /* 0xff8000001ec07808 */ /* 0x000fe40004000000 */
[----:B------:R-:W-:-:S02]  /*4d00*/  FSEL R181, R29, -INF , !P2 ;  /* 0xff8000001db57808 */ /* 0x000fc40005000000 */
[C---:B------:R-:W-:Y:S02]  /*4d10*/  ISETP.GE.AND P0, PT, R5.reuse, R240, PT ;  /* 0x000000f00500720c */ /* 0x040fe40003f06270 */
[C---:B------:R-:W-:Y:S02]  /*4d20*/  ISETP.GE.AND P4, PT, R5.reuse, R239, PT ;  /* 0x000000ef0500720c */ /* 0x040fe40003f86270 */
[C---:B------:R-:W-:Y:S02]  /*4d30*/  ISETP.GE.AND P3, PT, R5.reuse, R238, PT ;  /* 0x000000ee0500720c */ /* 0x040fe40003f66270 */
[----:B------:R-:W-:Y:S02]  /*4d40*/  ISETP.GE.AND P2, PT, R5, R237, PT ;  /* 0x000000ed0500720c */ /* 0x000fe40003f46270 */
[----:B------:R-:W-:Y:S02]  /*4d50*/  ISETP.LT.OR P6, PT, R6, R235, P6 ;  /* 0x000000eb0600720c */ /* 0x000fe400037c1670 */
[----:B------:R-:W-:-:S02]  /*4d60*/  IADD3 R6, R3, 0x39, RZ ;  /* 0x0000003903067810 */ /* 0x000fc40007ffe0ff */
[C---:B------:R-:W-:Y:S02]  /*4d70*/  ISETP.LT.OR P0, PT, R5.reuse, R236, P0 ;  /* 0x000000ec0500720c */ /* 0x040fe40000701670 */
[C---:B------:R-:W-:Y:S02]  /*4d80*/  ISETP.LT.OR P4, PT, R5.reuse, R235, P4 ;  /* 0x000000eb0500720c */ /* 0x040fe40002781670 */
[C---:B------:R-:W-:Y:S01]  /*4d90*/  ISETP.LT.OR P3, PT, R5.reuse, R234, P3 ;  /* 0x000000ea0500720c */ /* 0x040fe20001f61670 */
[----:B-1----:R-:W-:Y:S01]  /*4da0*/  HMMA.16816.F32.BF16 R44, R8, R18, R156 ;  /* 0x00000012082c723c */ /* 0x002fe2000004189c */
[----:B------:R-:W-:Y:S02]  /*4db0*/  ISETP.LT.OR P2, PT, R5, R233, P2 ;  /* 0x000000e90500720c */ /* 0x000fe40001741670 */
[----:B------:R-:W-:Y:S02]  /*4dc0*/  IADD3 R5, R3, 0x40, RZ ;  /* 0x0000004003057810 */ /* 0x000fe40007ffe0ff */
[----:B------:R-:W-:-:S02]  /*4dd0*/  ISETP.GE.AND P1, PT, R6, R238, PT ;  /* 0x000000ee0600720c */ /* 0x000fc40003f26270 */
[----:B------:R-:W-:Y:S02]  /*4de0*/  FSEL R175, R31, -INF , !P6 ;  /* 0xff8000001faf7808 */ /* 0x000fe40007000000 */
[----:B------:R-:W-:Y:S01]  /*4df0*/  FSEL R172, R36, -INF , !P0 ;  /* 0xff80000024ac7808 */ /* 0x000fe20004000000 */
[----:B------:R-:W-:Y:S01]  /*4e00*/  HMMA.16816.F32.BF16 R28, R12, R22, R88 ;  /* 0x000000160c1c723c */ /* 0x000fe20000041858 */
[----:B------:R-:W-:Y:S01]  /*4e10*/  FSEL R173, R38, -INF , !P4 ;  /* 0xff80000026ad7808 */ /* 0x000fe20006000000 */
[----:B------:R-:W1:Y:S01]  /*4e20*/  LDSM.16.M88.4 R20, [R216+0x3000] ;  /* 0x00300000d814783b */ /* 0x000e620000000200 */
[C---:B------:R-:W-:Y:S02]  /*4e30*/  ISETP.GE.AND P6, PT, R6.reuse, R240, PT ;  /* 0x000000f00600720c */ /* 0x040fe40003fc6270 */
[C---:B------:R-:W-:Y:S02]  /*4e40*/  ISETP.GE.AND P5, PT, R6.reuse, R239, PT ;  /* 0x000000ef0600720c */ /* 0x040fe40003fa6270 */
[----:B------:R-:W-:-:S02]  /*4e50*/  ISETP.GE.AND P0, PT, R6, R237, PT ;  /* 0x000000ed0600720c */ /* 0x000fc40003f06270 */
[C---:B------:R-:W-:Y:S02]  /*4e60*/  ISETP.GE.AND P4, PT, R5.reuse, R240, PT ;  /* 0x000000f00500720c */ /* 0x040fe40003f86270 */
[C---:B------:R-:W-:Y:S02]  /*4e70*/  ISETP.LT.OR P1, PT, R6.reuse, R234, P1 ;  /* 0x000000ea0600720c */ /* 0x040fe40000f21670 */
[CC--:B------:R-:W-:Y:S02]  /*4e80*/  ISETP.LT.OR P6, PT, R6.reuse, R236.reuse, P6 ;  /* 0x000000ec0600720c */ /* 0x0c0fe400037c1670 */
[C---:B------:R-:W-:Y:S02]  /*4e90*/  ISETP.LT.OR P5, PT, R6.reuse, R235, P5 ;  /* 0x000000eb0600720c */ /* 0x040fe40002fa1670 */
[----:B------:R-:W-:Y:S02]  /*4ea0*/  ISETP.LT.OR P0, PT, R6, R233, P0 ;  /* 0x000000e90600720c */ /* 0x000fe40000701670 */
[----:B------:R-:W-:-:S02]  /*4eb0*/  ISETP.LT.OR P4, PT, R5, R236, P4 ;  /* 0x000000ec0500720c */ /* 0x000fc40002781670 */
[----:B------:R-:W-:Y:S02]  /*4ec0*/  FSEL R174, R48, -INF , !P3 ;  /* 0xff80000030ae7808 */ /* 0x000fe40005800000 */
[----:B------:R-:W-:Y:S02]  /*4ed0*/  FSEL R168, R50, -INF , !P2 ;  /* 0xff80000032a87808 */ /* 0x000fe40005000000 */
[----:B------:R-:W-:Y:S02]  /*4ee0*/  FSEL R163, R49, -INF , !P1 ;  /* 0xff80000031a37808 */ /* 0x000fe40004800000 */
[----:B------:R-:W-:Y:S02]  /*4ef0*/  IADD3 R6, R3, 0x41, RZ ;  /* 0x0000004103067810 */ /* 0x000fe40007ffe0ff */
[C---:B------:R-:W-:Y:S02]  /*4f00*/  ISETP.GE.AND P3, PT, R5.reuse, R239, PT ;  /* 0x000000ef0500720c */ /* 0x040fe40003f66270 */
[----:B------:R-:W-:-:S02]  /*4f10*/  ISETP.GE.AND P2, PT, R5, R238, PT ;  /* 0x000000ee0500720c */ /* 0x000fc40003f46270 */
[-C--:B------:R-:W-:Y:S02]  /*4f20*/  ISETP.GE.AND P1, PT, R5, R237.reuse, PT ;  /* 0x000000ed0500720c */ /* 0x080fe40003f26270 */
[----:B------:R-:W-:Y:S02]  /*4f30*/  FSEL R160, R39, -INF , !P5 ;  /* 0xff80000027a07808 */ /* 0x000fe40006800000 */
[----:B------:R-:W-:Y:S02]  /*4f40*/  FSEL R247, R40, -INF , !P4 ;  /* 0xff80000028f77808 */ /* 0x000fe40006000000 */
[C---:B------:R-:W-:Y:S02]  /*4f50*/  ISETP.GE.AND P5, PT, R6.reuse, R238, PT ;  /* 0x000000ee0600720c */ /* 0x040fe40003fa6270 */
[----:B------:R-:W-:Y:S02]  /*4f60*/  ISETP.GE.AND P4, PT, R6, R237, PT ;  /* 0x000000ed0600720c */ /* 0x000fe40003f86270 */
[----:B------:R-:W-:-:S02]  /*4f70*/  ISETP.LT.OR P3, PT, R5, R235, P3 ;  /* 0x000000eb0500720c */ /* 0x000fc40001f61670 */
[C---:B------:R-:W-:Y:S02]  /*4f80*/  ISETP.LT.OR P2, PT, R5.reuse, R234, P2 ;  /* 0x000000ea0500720c */ /* 0x040fe40001741670 */
[----:B------:R-:W-:Y:S02]  /*4f90*/  ISETP.LT.OR P1, PT, R5, R233, P1 ;  /* 0x000000e90500720c */ /* 0x000fe40000f21670 */
[----:B------:R-:W-:Y:S02]  /*4fa0*/  FSEL R161, R51, -INF , !P0 ;  /* 0xff80000033a17808 */ /* 0x000fe40004000000 */
[----:B------:R-:W-:Y:S01]  /*4fb0*/  FSEL R155, R37, -INF , !P6 ;  /* 0xff800000259b7808 */ /* 0x000fe20007000000 */
[----:B------:R-:W-:Y:S01]  /*4fc0*/  HMMA.16816.F32.BF16 R48, R12, R16, R84 ;  /* 0x000000100c30723c */ /* 0x000fe20000041854 */
[----:B------:R-:W-:Y:S02]  /*4fd0*/  IADD3 R5, R3, 0x48, RZ ;  /* 0x0000004803057810 */ /* 0x000fe40007ffe0ff */
[----:B------:R-:W-:-:S02]  /*4fe0*/  ISETP.GE.AND P0, PT, R6, R240, PT ;  /* 0x000000f00600720c */ /* 0x000fc40003f06270 */
[C---:B------:R-:W-:Y:S02]  /*4ff0*/  ISETP.GE.AND P6, PT, R6.reuse, R239, PT ;  /* 0x000000ef0600720c */ /* 0x040fe40003fc6270 */
[C---:B------:R-:W-:Y:S01]  /*5000*/  ISETP.LT.OR P5, PT, R6.reuse, R234, P5 ;  /* 0x000000ea0600720c */ /* 0x040fe20002fa1670 */
[----:B------:R-:W-:Y:S01]  /*5010*/  HMMA.16816.F32.BF16 R36, R8, R16, R164 ;  /* 0x000000100824723c */ /* 0x000fe200000418a4 */
[----:B------:R-:W-:Y:S02]  /*5020*/  ISETP.LT.OR P4, PT, R6, R233, P4 ;  /* 0x000000e90600720c */ /* 0x000fe40002781670 */
[----:B------:R-:W-:Y:S02]  /*5030*/  FSEL R248, R42, -INF , !P3 ;  /* 0xff8000002af87808 */ /* 0x000fe40005800000 */
[----:B------:R-:W-:Y:S02]  /*5040*/  ISETP.GE.AND P3, PT, R5, R240, PT ;  /* 0x000000f00500720c */ /* 0x000fe40003f66270 */
[----:B------:R-:W-:-:S02]  /*5050*/  ISETP.LT.OR P0, PT, R6, R236, P0 ;  /* 0x000000ec0600720c */ /* 0x000fc40000701670 */
[----:B------:R-:W-:Y:S02]  /*5060*/  ISETP.LT.OR P6, PT, R6, R235, P6 ;  /* 0x000000eb0600720c */ /* 0x000fe400037c1670 */
[----:B------:R-:W-:Y:S02]  /*5070*/  FSEL R68, R24, -INF , !P2 ;  /* 0xff80000018447808 */ /* 0x000fe40005000000 */
[----:B------:R-:W-:Y:S02]  /*5080*/  FSEL R69, R26, -INF , !P1 ;  /* 0xff8000001a457808 */ /* 0x000fe40004800000 */
[----:B------:R-:W-:Y:S02]  /*5090*/  IADD3 R6, R3, 0x49, RZ ;  /* 0x0000004903067810 */ /* 0x000fe40007ffe0ff */
[----:B------:R-:W-:Y:S02]  /*50a0*/  FSEL R251, R25, -INF , !P5 ;  /* 0xff80000019fb7808 */ /* 0x000fe40006800000 */
[----:B------:R-:W-:-:S02]  /*50b0*/  FSEL R7, R27, -INF , !P4 ;  /* 0xff8000001b077808 */ /* 0x000fc40006000000 */
[----:B------:R-:W-:Y:S01]  /*50c0*/  HMMA.16816.F32.BF16 R24, R12, R18, R80 ;  /* 0x000000120c18723c */ /* 0x000fe20000041850 */
[----:B------:R-:W-:Y:S01]  /*50d0*/  ISETP.LT.OR P3, PT, R5, R236, P3 ;  /* 0x000000ec0500720c */ /* 0x000fe20001f61670 */
[----:B------:R-:W2:Y:S01]  /*50e0*/  LDSM.16.M88.4 R16, [R216+0x3800] ;  /* 0x00380000d810783b */ /* 0x000ea20000000200 */
[----:B------:R-:W-:Y:S01]  /*50f0*/  FSEL R244, R41, -INF , !P0 ;  /* 0xff80000029f47808 */ /* 0x000fe20004000000 */
[----:B------:R-:W-:-:S04]  /*5100*/  DEPBAR.LE SB0, 0x0 ;  /* 0x000080000000791a */ /* 0x000fc80000000000 */
[C---:B------:R-:W-:Y:S01]  /*5110*/  ISETP.GE.AND P2, PT, R5.reuse, R239, PT ;  /* 0x000000ef0500720c */ /* 0x040fe20003f46270 */
[----:B------:R-:W-:Y:S04]  /*5120*/  STL [R1+0x4], R7 ;  /* 0x0000040701007387 */ /* 0x000fe80000100800 */
[----:B------:R-:W-:Y:S01]  /*5130*/  BAR.SYNC.DEFER_BLOCKING 0x0 ;  /* 0x0000000000007b1d */ /* 0x000fe20000010000 */
[CC--:B------:R-:W-:Y:S02]  /*5140*/  ISETP.GE.AND P1, PT, R5.reuse, R238.reuse, PT ;  /* 0x000000ee0500720c */ /* 0x0c0fe40003f26270 */
[----:B------:R-:W-:Y:S02]  /*5150*/  ISETP.GE.AND P0, PT, R5, R237, PT ;  /* 0x000000ed0500720c */ /* 0x000fe40003f06270 */
[----:B------:R-:W-:-:S02]  /*5160*/  ISETP.GE.AND P5, PT, R6, R238, PT ;  /* 0x000000ee0600720c */ /* 0x000fc40003fa6270 */
[----:B------:R-:W-:Y:S02]  /*5170*/  FSEL R242, R43, -INF , !P6 ;  /* 0xff8000002bf27808 */ /* 0x000fe40007000000 */
[----:B------:R-:W-:Y:S01]  /*5180*/  FSEL R231, R28, -INF , !P3 ;  /* 0xff8000001ce77808 */ /* 0x000fe20005800000 */
[----:B-1----:R-:W-:Y:S01]  /*5190*/  HMMA.16816.F32.BF16 R40, R12, R20, R116 ;  /* 0x000000140c28723c */ /* 0x002fe20000041874 */
[C---:B------:R-:W-:Y:S02]  /*51a0*/  ISETP.GE.AND P6, PT, R6.reuse, R240, PT ;  /* 0x000000f00600720c */ /* 0x040fe40003fc6270 */
[C---:B------:R-:W-:Y:S02]  /*51b0*/  ISETP.GE.AND P4, PT, R6.reuse, R239, PT ;  /* 0x000000ef0600720c */ /* 0x040fe40003f86270 */
[----:B------:R-:W-:Y:S02]  /*51c0*/  ISETP.GE.AND P3, PT, R6, R237, PT ;  /* 0x000000ed0600720c */ /* 0x000fe40003f66270 */
[----:B------:R-:W-:-:S02]  /*51d0*/  ISETP.LT.OR P2, PT, R5, R235, P2 ;  /* 0x000000eb0500720c */ /* 0x000fc40001741670 */
[CC--:B------:R-:W-:Y:S02]  /*51e0*/  ISETP.LT.OR P1, PT, R5.reuse, R234.reuse, P1 ;  /* 0x000000ea0500720c */ /* 0x0c0fe40000f21670 */
[----:B------:R-:W-:Y:S02]  /*51f0*/  ISETP.LT.OR P0, PT, R5, R233, P0 ;  /* 0x000000e90500720c */ /* 0x000fe40000701670 */
[C---:B------:R-:W-:Y:S02]  /*5200*/  ISETP.LT.OR P5, PT, R6.reuse, R234, P5 ;  /* 0x000000ea0600720c */ /* 0x040fe40002fa1670 */
[----:B------:R-:W-:Y:S02]  /*5210*/  IADD3 R5, R3, 0x50, RZ ;  /* 0x0000005003057810 */ /* 0x000fe40007ffe0ff */
[C---:B------:R-:W-:Y:S02]  /*5220*/  ISETP.LT.OR P6, PT, R6.reuse, R236, P6 ;  /* 0x000000ec0600720c */ /* 0x040fe400037c1670 */
[----:B------:R-:W-:-:S02]  /*5230*/  ISETP.LT.OR P4, PT, R6, R235, P4 ;  /* 0x000000eb0600720c */ /* 0x000fc40002781670 */
[----:B------:R-:W-:Y:S02]  /*5240*/  ISETP.LT.OR P3, PT, R6, R233, P3 ;  /* 0x000000e90600720c */ /* 0x000fe40001f61670 */
[----:B------:R-:W-:Y:S02]  /*5250*/  FSEL R232, R30, -INF , !P2 ;  /* 0xff8000001ee87808 */ /* 0x000fe40005000000 */
[----:B------:R-:W-:Y:S02]  /*5260*/  FSEL R252, R32, -INF , !P1 ;  /* 0xff80000020fc7808 */ /* 0x000fe40004800000 */
[----:B------:R-:W-:Y:S02]  /*5270*/  FSEL R6, R34, -INF , !P0 ;  /* 0xff80000022067808 */ /* 0x000fe40004000000 */
[----:B------:R-:W-:Y:S02]  /*5280*/  FSEL R249, R33, -INF , !P5 ;  /* 0xff80000021f97808 */ /* 0x000fe40006800000 */
[C---:B------:R-:W-:Y:S01]  /*5290*/  ISETP.GE.AND P2, PT, R5.reuse, R240, PT ;  /* 0x000000f00500720c */ /* 0x040fe20003f46270 */
[----:B------:R1:W-:Y:S01]  /*52a0*/  STL [R1], R6 ;  /* 0x0000000601007387 */ /* 0x0003e20000100800 */
[----:B------:R-:W-:-:S02]  /*52b0*/  ISETP.GE.AND P1, PT, R5, R239, PT ;  /* 0x000000ef0500720c */ /* 0x000fc40003f26270 */
[C---:B------:R-:W-:Y:S02]  /*52c0*/  ISETP.GE.AND P0, PT, R5.reuse, R238, PT ;  /* 0x000000ee0500720c */ /* 0x040fe40003f06270 */
[C---:B------:R-:W-:Y:S02]  /*52d0*/  ISETP.GE.AND P5, PT, R5.reuse, R237, PT ;  /* 0x000000ed0500720c */ /* 0x040fe40003fa6270 */
[C---:B------:R-:W-:Y:S02]  /*52e0*/  ISETP.LT.OR P2, PT, R5.reuse, R236, P2 ;  /* 0x000000ec0500720c */ /* 0x040fe40001741670 */
[C---:B------:R-:W-:Y:S02]  /*52f0*/  ISETP.LT.OR P1, PT, R5.reuse, R235, P1 ;  /* 0x000000eb0500720c */ /* 0x040fe40000f21670 */
[C---:B------:R-:W-:Y:S02]  /*5300*/  ISETP.LT.OR P0, PT, R5.reuse, R234, P0 ;  /* 0x000000ea0500720c */ /* 0x040fe40000701670 */
[----:B------:R-:W-:-:S02]  /*5310*/  ISETP.LT.OR P5, PT, R5, R233, P5 ;  /* 0x000000e90500720c */ /* 0x000fc40002fa1670 */
[----:B------:R-:W-:Y:S02]  /*5320*/  IADD3 R5, R3, 0x58, RZ ;  /* 0x0000005803057810 */ /* 0x000fe40007ffe0ff */
[----:B------:R-:W-:Y:S02]  /*5330*/  FSEL R83, R35, -INF , !P3 ;  /* 0xff80000023537808 */ /* 0x000fe40005800000 */
[----:B------:R-:W-:Y:S01]  /*5340*/  FSEL R204, R29, -INF , !P6 ;  /* 0xff8000001dcc7808 */ /* 0x000fe20007000000 */
[----:B--2---:R-:W-:Y:S01]  /*5350*/  HMMA.16816.F32.BF16 R32, R8, R16, R184 ;  /* 0x000000100820723c */ /* 0x004fe200000418b8 */
[----:B------:R-:W-:Y:S02]  /*5360*/  FSEL R207, R31, -INF , !P4 ;  /* 0xff8000001fcf7808 */ /* 0x000fe40006000000 */
[----:B------:R-:W-:Y:S02]  /*5370*/  FSEL R205, R48, -INF , !P2 ;  /* 0xff80000030cd7808 */ /* 0x000fe40005000000 */
[----:B-1----:R-:W-:-:S02]  /*5380*/  IADD3 R6, R3, 0x51, RZ ;  /* 0x0000005103067810 */ /* 0x002fc40007ffe0ff */
[----:B------:R-:W-:Y:S01]  /*5390*/  FSEL R211, R50, -INF , !P1 ;  /* 0xff80000032d37808 */ /* 0x000fe20004800000 */
[----:B------:R-:W-:Y:S01]  /*53a0*/  HMMA.16816.F32.BF16 R28, R8, R20, R176 ;  /* 0x00000014081c723c */ /* 0x000fe200000418b0 */
[C---:B------:R-:W-:Y:S02]  /*53b0*/  ISETP.GE.AND P3, PT, R6.reuse, R240, PT ;  /* 0x000000f00600720c */ /* 0x040fe40003f66270 */
[C---:B------:R-:W-:Y:S02]  /*53c0*/  ISETP.GE.AND P6, PT, R6.reuse, R239, PT ;  /* 0x000000ef0600720c */ /* 0x040fe40003fc6270 */
[C---:B------:R-:W-:Y:S02]  /*53d0*/  ISETP.GE.AND P4, PT, R6.reuse, R238, PT ;  /* 0x000000ee0600720c */ /* 0x040fe40003f86270 */
[----:B------:R-:W-:Y:S02]  /*53e0*/  ISETP.GE.AND P2, PT, R6, R237, PT ;  /* 0x000000ed0600720c */ /* 0x000fe40003f46270 */
[----:B------:R-:W-:-:S02]  /*53f0*/  ISETP.GE.AND P1, PT, R5, R240, PT ;  /* 0x000000f00500720c */ /* 0x000fc40003f26270 */
[C---:B------:R-:W-:Y:S02]  /*5400*/  ISETP.LT.OR P3, PT, R6.reuse, R236, P3 ;  /* 0x000000ec0600720c */ /* 0x040fe40001f61670 */
[C---:B------:R-:W-:Y:S02]  /*5410*/  ISETP.LT.OR P6, PT, R6.reuse, R235, P6 ;  /* 0x000000eb0600720c */ /* 0x040fe400037c1670 */
[C---:B------:R-:W-:Y:S02]  /*5420*/  ISETP.LT.OR P4, PT, R6.reuse, R234, P4 ;  /* 0x000000ea0600720c */ /* 0x040fe40002781670 */
[----:B------:R-:W-:Y:S02]  /*5430*/  ISETP.LT.OR P2, PT, R6, R233, P2 ;  /* 0x000000e90600720c */ /* 0x000fe40001741670 */
[----:B------:R-:W-:Y:S02]  /*5440*/  ISETP.LT.OR P1, PT, R5, R236, P1 ;  /* 0x000000ec0500720c */ /* 0x000fe40000f21670 */
[----:B------:R-:W-:-:S02]  /*5450*/  IADD3 R6, R3, 0x59, RZ ;  /* 0x0000005903067810 */ /* 0x000fc40007ffe0ff */
[----:B------:R-:W-:Y:S02]  /*5460*/  FSEL R245, R36, -INF , !P0 ;  /* 0xff80000024f57808 */ /* 0x000fe40004000000 */
[----:B------:R-:W-:Y:S02]  /*5470*/  FSEL R250, R38, -INF , !P5 ;  /* 0xff80000026fa7808 */ /* 0x000fe40006800000 */
[----:B------:R-:W-:Y:S02]  /*5480*/  FSEL R200, R49, -INF , !P3 ;  /* 0xff80000031c87808 */ /* 0x000fe40005800000 */
[----:B------:R-:W-:Y:S02]  /*5490*/  FSEL R203, R51, -INF , !P6 ;  /* 0xff80000033cb7808 */ /* 0x000fe40007000000 */
[----:B------:R-:W-:Y:S02]  /*54a0*/  FSEL R210, R37, -INF , !P4 ;  /* 0xff80000025d27808 */ /* 0x000fe40006000000 */
[----:B------:R-:W-:-:S02]  /*54b0*/  FSEL R246, R39, -INF , !P2 ;  /* 0xff80000027f67808 */ /* 0x000fc40005000000 */
[----:B------:R-:W-:Y:S01]  /*54c0*/  FSEL R178, R24, -INF , !P1 ;  /* 0xff80000018b27808 */ /* 0x000fe20004800000 */
[----:B------:R-:W-:Y:S01]  /*54d0*/  HMMA.16816.F32.BF16 R36, R12, R16, R124 ;  /* 0x000000100c24723c */ /* 0x000fe2000004187c */
[C---:B------:R-:W-:Y:S02]  /*54e0*/  ISETP.GE.AND P0, PT, R5.reuse, R239, PT ;  /* 0x000000ef0500720c */ /* 0x040fe40003f06270 */
[C---:B------:R-:W-:Y:S02]  /*54f0*/  ISETP.GE.AND P5, PT, R5.reuse, R238, PT ;  /* 0x000000ee0500720c */ /* 0x040fe40003fa6270 */
[----:B------:R-:W-:Y:S02]  /*5500*/  ISETP.GE.AND P3, PT, R5, R237, PT ;  /* 0x000000ed0500720c */ /* 0x000fe40003f66270 */
[C---:B------:R-:W-:Y:S02]  /*5510*/  ISETP.GE.AND P4, PT, R6.reuse, R240, PT ;  /* 0x000000f00600720c */ /* 0x040fe40003f86270 */
[----:B------:R-:W-:-:S02]  /*5520*/  ISETP.GE.AND P2, PT, R6, R239, PT ;  /* 0x000000ef0600720c */ /* 0x000fc40003f46270 */
[C---:B------:R-:W-:Y:S02]  /*5530*/  ISETP.GE.AND P6, PT, R6.reuse, R238, PT ;  /* 0x000000ee0600720c */ /* 0x040fe40003fc6270 */
[C---:B------:R-:W-:Y:S02]  /*5540*/  ISETP.GE.AND P1, PT, R6.reuse, R237, PT ;  /* 0x000000ed0600720c */ /* 0x040fe40003f26270 */
[C---:B------:R-:W-:Y:S02]  /*5550*/  ISETP.LT.OR P0, PT, R5.reuse, R235, P0 ;  /* 0x000000eb0500720c */ /* 0x040fe40000701670 */
[C---:B------:R-:W-:Y:S02]  /*5560*/  ISETP.LT.OR P5, PT, R5.reuse, R234, P5 ;  /* 0x000000ea0500720c */ /* 0x040fe40002fa1670 */
[----:B------:R-:W-:Y:S02]  /*5570*/  ISETP.LT.OR P3, PT, R5, R233, P3 ;  /* 0x000000e90500720c */ /* 0x000fe40001f61670 */
[----:B------:R-:W-:-:S02]  /*5580*/  ISETP.LT.OR P4, PT, R6, R236, P4 ;  /* 0x000000ec0600720c */ /* 0x000fc40002781670 */
[C---:B------:R-:W-:Y:S02]  /*5590*/  ISETP.LT.OR P2, PT, R6.reuse, R235, P2 ;  /* 0x000000eb0600720c */ /* 0x040fe40001741670 */
[C---:B------:R-:W-:Y:S02]  /*55a0*/  ISETP.LT.OR P6, PT, R6.reuse, R234, P6 ;  /* 0x000000ea0600720c */ /* 0x040fe400037c1670 */
[----:B------:R-:W-:Y:S02]  /*55b0*/  ISETP.LT.OR P1, PT, R6, R233, P1 ;  /* 0x000000e90600720c */ /* 0x000fe40000f21670 */
[C---:B------:R-:W-:Y:S02]  /*55c0*/  IADD3 R5, R3.reuse, 0x60, RZ ;  /* 0x0000006003057810 */ /* 0x040fe40007ffe0ff */
[----:B------:R-:W-:Y:S02]  /*55d0*/  IADD3 R6, R3, 0x61, RZ ;  /* 0x0000006103067810 */ /* 0x000fe40007ffe0ff */
[----:B------:R-:W-:-:S02]  /*55e0*/  FSEL R201, R26, -INF , !P0 ;  /* 0xff8000001ac97808 */ /* 0x000fc40004000000 */
[----:B------:R-:W-:Y:S02]  /*55f0*/  FSEL R208, R44, -INF , !P5 ;  /* 0xff8000002cd07808 */ /* 0x000fe40006800000 */
[----:B------:R-:W-:Y:S02]  /*5600*/  FSEL R243, R46, -INF , !P3 ;  /* 0xff8000002ef37808 */ /* 0x000fe40005800000 */
[----:B------:R-:W-:Y:S02]  /*5610*/  FSEL R206, R45, -INF , !P6 ;  /* 0xff8000002dce7808 */ /* 0x000fe40007000000 */
[----:B------:R-:W-:Y:S02]  /*5620*/  FSEL R176, R25, -INF , !P4 ;  /* 0xff80000019b07808 */ /* 0x000fe40006000000 */
[C---:B------:R-:W-:Y:S02]  /*5630*/  ISETP.GE.AND P0, PT, R5.reuse, R240, PT ;  /* 0x000000f00500720c */ /* 0x040fe40003f06270 */
[----:B------:R-:W-:-:S02]  /*5640*/  ISETP.GE.AND P5, PT, R5, R239, PT ;  /* 0x000000ef0500720c */ /* 0x000fc40003fa6270 */
[C---:B------:R-:W-:Y:S02]  /*5650*/  ISETP.GE.AND P3, PT, R5.reuse, R238, PT ;  /* 0x000000ee0500720c */ /* 0x040fe40003f66270 */
[C---:B------:R-:W-:Y:S02]  /*5660*/  ISETP.GE.AND P6, PT, R5.reuse, R237, PT ;  /* 0x000000ed0500720c */ /* 0x040fe40003fc6270 */
[----:B------:R-:W-:Y:S02]  /*5670*/  ISETP.GE.AND P4, PT, R6, R240, PT ;  /* 0x000000f00600720c */ /* 0x000fe40003f86270 */
[C---:B------:R-:W-:Y:S02]  /*5680*/  ISETP.LT.OR P0, PT, R5.reuse, R236, P0 ;  /* 0x000000ec0500720c */ /* 0x040fe40000701670 */
[C---:B------:R-:W-:Y:S02]  /*5690*/  ISETP.LT.OR P5, PT, R5.reuse, R235, P5 ;  /* 0x000000eb0500720c */ /* 0x040fe40002fa1670 */
[----:B------:R-:W-:-:S02]  /*56a0*/  ISETP.LT.OR P3, PT, R5, R234, P3 ;  /* 0x000000ea0500720c */ /* 0x000fc40001f61670 */
[----:B------:R-:W-:Y:S02]  /*56b0*/  ISETP.LT.OR P6, PT, R5, R233, P6 ;  /* 0x000000e90500720c */ /* 0x000fe400037c1670 */
[----:B------:R-:W-:Y:S02]  /*56c0*/  ISETP.LT.OR P4, PT, R6, R236, P4 ;  /* 0x000000ec0600720c */ /* 0x000fe40002781670 */
[----:B------:R-:W-:Y:S02]  /*56d0*/  IADD3 R5, R3, 0x70, RZ ;  /* 0x0000007003057810 */ /* 0x000fe40007ffe0ff */
[----:B------:R-:W-:Y:S02]  /*56e0*/  FSEL R195, R27, -INF , !P2 ;  /* 0xff8000001bc37808 */ /* 0x000fe40005000000 */
[----:B------:R-:W-:Y:S01]  /*56f0*/  FSEL R186, R42, -INF , !P5 ;  /* 0xff8000002aba7808 */ /* 0x000fe20006800000 */
[----:B------:R-:W-:Y:S01]  /*5700*/  HMMA.16816.F32.BF16 R24, R8, R22, R188 ;  /* 0x000000160818723c */ /* 0x000fe200000418bc */
[----:B------:R-:W-:-:S02]  /*5710*/  FSEL R202, R28, -INF , !P3 ;  /* 0xff8000001cca7808 */ /* 0x000fc40005800000 */
[----:B------:R-:W-:Y:S02]  /*5720*/  FSEL R209, R30, -INF , !P6 ;  /* 0xff8000001ed17808 */ /* 0x000fe40007000000 */
[----:B------:R-:W-:Y:S02]  /*5730*/  FSEL R159, R41, -INF , !P4 ;  /* 0xff800000299f7808 */ /* 0x000fe40006000000 */
[----:B------:R-:W-:Y:S01]  /*5740*/  ISETP.GE.AND P2, PT, R6, R238, PT ;  /* 0x000000ee0600720c */ /* 0x000fe20003f46270 */
[----:B------:R-:W-:Y:S01]  /*5750*/  HMMA.16816.F32.BF16 R20, R12, R22, R148 ;  /* 0x000000160c14723c */ /* 0x000fe20000041894 */
[C---:B------:R-:W-:Y:S02]  /*5760*/  ISETP.GE.AND P5, PT, R5.reuse, R240, PT ;  /* 0x000000f00500720c */ /* 0x040fe40003fa6270 */
[C---:B------:R-:W-:Y:S02]  /*5770*/  ISETP.GE.AND P3, PT, R5.reuse, R239, PT ;  /* 0x000000ef0500720c */ /* 0x040fe40003f66270 */
[----:B------:R-:W-:-:S02]  /*5780*/  ISETP.GE.AND P6, PT, R5, R238, PT ;  /* 0x000000ee0500720c */ /* 0x000fc40003fc6270 */
[C---:B------:R-:W-:Y:S01]  /*5790*/  ISETP.GE.AND P4, PT, R5.reuse, R237, PT ;  /* 0x000000ed0500720c */ /* 0x040fe20003f86270 */
[-C--:B------:R-:W-:Y:S01]  /*57a0*/  HMMA.16816.F32.BF16 R8, R8, R18.reuse, R196 ;  /* 0x000000120808723c */ /* 0x080fe200000418c4 */
[----:B------:R-:W-:Y:S02]  /*57b0*/  ISETP.LT.OR P2, PT, R6, R234, P2 ;  /* 0x000000ea0600720c */ /* 0x000fe40001741670 */
[C---:B------:R-:W-:Y:S02]  /*57c0*/  ISETP.LT.OR P5, PT, R5.reuse, R236, P5 ;  /* 0x000000ec0500720c */ /* 0x040fe40002fa1670 */
[C---:B------:R-:W-:Y:S02]  /*57d0*/  ISETP.LT.OR P3, PT, R5.reuse, R235, P3 ;  /* 0x000000eb0500720c */ /* 0x040fe40001f61670 */
[C---:B------:R-:W-:Y:S01]  /*57e0*/  ISETP.LT.OR P6, PT, R5.reuse, R234, P6 ;  /* 0x000000ea0500720c */ /* 0x040fe200037c1670 */
[----:B------:R-:W-:Y:S01]  /*57f0*/  HMMA.16816.F32.BF16 R12, R12, R18, R128 ;  /* 0x000000120c0c723c */ /* 0x000fe20000041880 */
[----:B------:R-:W-:-:S02]  /*5800*/  ISETP.LT.OR P4, PT, R5, R233, P4 ;  /* 0x000000e90500720c */ /* 0x000fc40002781670 */
[----:B------:R-:W-:Y:S02]  /*5810*/  IADD3 R5, R3, 0x71, RZ ;  /* 0x0000007103057810 */ /* 0x000fe40007ffe0ff */
[----:B------:R-:W-:Y:S02]  /*5820*/  FSEL R230, R47, -INF , !P1 ;  /* 0xff8000002fe67808 */ /* 0x000fe40004800000 */
[----:B------:R-:W-:Y:S02]  /*5830*/  FSEL R167, R40, -INF , !P0 ;  /* 0xff80000028a77808 */ /* 0x000fe40004000000 */
[----:B------:R-:W-:Y:S02]  /*5840*/  FSEL R185, R29, -INF , !P2 ;  /* 0xff8000001db97808 */ /* 0x000fe40005000000 */
[C---:B------:R-:W-:Y:S02]  /*5850*/  ISETP.GE.AND P1, PT, R6.reuse, R239, PT ;  /* 0x000000ef0600720c */ /* 0x040fe40003f26270 */
[----:B------:R-:W-:-:S02]  /*5860*/  ISETP.GE.AND P0, PT, R6, R237, PT ;  /* 0x000000ed0600720c */ /* 0x000fc40003f06270 */
[C---:B------:R-:W-:Y:S02]  /*5870*/  ISETP.GE.AND P2, PT, R5.reuse, R240, PT ;  /* 0x000000f00500720c */ /* 0x040fe40003f46270 */
[C---:B------:R-:W-:Y:S02]  /*5880*/  ISETP.LT.OR P1, PT, R6.reuse, R235, P1 ;  /* 0x000000eb0600720c */ /* 0x040fe40000f21670 */
[----:B------:R-:W-:Y:S02]  /*5890*/  ISETP.LT.OR P0, PT, R6, R233, P0 ;  /* 0x000000e90600720c */ /* 0x000fe40000701670 */
[----:B------:R-:W-:Y:S02]  /*58a0*/  ISETP.LT.OR P2, PT, R5, R236, P2 ;  /* 0x000000ec0500720c */ /* 0x000fe40001741670 */
        /* <DEDUP_REMOVED lines=10> */
[C---:B------:R-:W-:Y:S02]  /*5950*/  ISETP.GE.AND P2, PT, R5.reuse, R237, PT ;  /* 0x000000ed0500720c */ /* 0x040fe40003f46270 */
[C---:B------:R-:W-:Y:S02]  /*5960*/  ISETP.LT.OR P5, PT, R6.reuse, R234, P5 ;  /* 0x000000ea0600720c */ /* 0x040fe40002fa1670 */
[----:B------:R-:W-:Y:S02]  /*5970*/  ISETP.LT.OR P3, PT, R6, R233, P3 ;  /* 0x000000e90600720c */ /* 0x000fe40001f61670 */
[----:B------:R-:W-:-:S02]  /*5980*/  ISETP.LT.OR P6, PT, R5, R235, P6 ;  /* 0x000000eb0500720c */ /* 0x000fc400037c1670 */
[C---:B------:R-:W-:Y:S02]  /*5990*/  ISETP.LT.OR P4, PT, R5.reuse, R234, P4 ;  /* 0x000000ea0500720c */ /* 0x040fe40002781670 */
[----:B------:R-:W-:Y:S02]  /*59a0*/  ISETP.LT.OR P2, PT, R5, R233, P2 ;  /* 0x000000e90500720c */ /* 0x000fe40001741670 */
[----:B------:R-:W-:Y:S02]  /*59b0*/  IADD3 R5, R3, 0x69, RZ ;  /* 0x0000006903057810 */ /* 0x000fe40007ffe0ff */
[----:B------:R-:W-:Y:S02]  /*59c0*/  FSEL R150, R39, -INF , !P6 ;  /* 0xff80000027967808 */ /* 0x000fe40007000000 */
[----:B------:R-:W-:Y:S02]  /*59d0*/  FSEL R164, R24, -INF , !P5 ;  /* 0xff80000018a47808 */ /* 0x000fe40006800000 */
[----:B------:R-:W-:-:S02]  /*59e0*/  FSEL R187, R26, -INF , !P3 ;  /* 0xff8000001abb7808 */ /* 0x000fc40005800000 */
[----:B------:R-:W-:Y:S02]  /*59f0*/  FSEL R165, R33, -INF , !P4 ;  /* 0xff80000021a57808 */ /* 0x000fe40006000000 */
[----:B------:R-:W-:Y:S02]  /*5a00*/  FSEL R189, R31, -INF , !P0 ;  /* 0xff8000001fbd7808 */ /* 0x000fe40004000000 */
[C---:B------:R-:W-:Y:S02]  /*5a10*/  ISETP.GE.AND P6, PT, R5.reuse, R240, PT ;  /* 0x000000f00500720c */ /* 0x040fe40003fc6270 */
[C---:B------:R-:W-:Y:S02]  /*5a20*/  ISETP.GE.AND P3, PT, R5.reuse, R239, PT ;  /* 0x000000ef0500720c */ /* 0x040fe40003f66270 */
[C---:B------:R-:W-:Y:S02]  /*5a30*/  ISETP.GE.AND P5, PT, R5.reuse, R238, PT ;  /* 0x000000ee0500720c */ /* 0x040fe40003fa6270 */
[----:B------:R-:W-:-:S02]  /*5a40*/  ISETP.GE.AND P4, PT, R5, R237, PT ;  /* 0x000000ed0500720c */ /* 0x000fc40003f86270 */
[C---:B------:R-:W-:Y:S02]  /*5a50*/  ISETP.GE.AND P0, PT, R6.reuse, R239, PT ;  /* 0x000000ef0600720c */ /* 0x040fe40003f06270 */
[C---:B------:R-:W-:Y:S02]  /*5a60*/  ISETP.LT.OR P6, PT, R5.reuse, R236, P6 ;  /* 0x000000ec0500720c */ /* 0x040fe400037c1670 */
[C---:B------:R-:W-:Y:S02]  /*5a70*/  ISETP.LT.OR P3, PT, R5.reuse, R235, P3 ;  /* 0x000000eb0500720c */ /* 0x040fe40001f61670 */
[C---:B------:R-:W-:Y:S02]  /*5a80*/  ISETP.LT.OR P5, PT, R5.reuse, R234, P5 ;  /* 0x000000ea0500720c */ /* 0x040fe40002fa1670 */
[----:B------:R-:W-:Y:S02]  /*5a90*/  ISETP.LT.OR P4, PT, R5, R233, P4 ;  /* 0x000000e90500720c */ /* 0x000fe40002781670 */
[----:B------:R-:W-:-:S02]  /*5aa0*/  ISETP.LT.OR P0, PT, R6, R235, P0 ;  /* 0x000000eb0600720c */ /* 0x000fc40000701670 */
[C---:B------:R-:W-:Y:S02]  /*5ab0*/  IADD3 R5, R3.reuse, 0x78, RZ ;  /* 0x0000007803057810 */ /* 0x040fe40007ffe0ff */
[----:B------:R-:W-:Y:S02]  /*5ac0*/  IADD3 R3, R3, 0x79, RZ ;  /* 0x0000007903037810 */ /* 0x000fe40007ffe0ff */
[----:B------:R-:W-:Y:S02]  /*5ad0*/  FSEL R157, R22, -INF , !P0 ;  /* 0xff800000169d7808 */ /* 0x000fe40004000000 */
[----:B------:R-:W-:Y:S02]  /*5ae0*/  ISETP.GE.AND P0, PT, R3, R238, PT ;  /* 0x000000ee0300720c */ /* 0x000fe40003f06270 */
[----:B------:R-:W-:Y:S02]  /*5af0*/  FSEL R171, R43, -INF , !P1 ;  /* 0xff8000002bab7808 */ /* 0x000fe40004800000 */
[----:B------:R-:W-:-:S02]  /*5b00*/  ISETP.LT.OR P0, PT, R3, R234, P0 ;  /* 0x000000ea0300720c */ /* 0x000fc40000701670 */
[C---:B------:R-:W-:Y:S02]  /*5b10*/  ISETP.GE.AND P1, PT, R6.reuse, R240, PT ;  /* 0x000000f00600720c */ /* 0x040fe40003f26270 */
[----:B------:R-:W-:Y:S02]  /*5b20*/  FSEL R162, R9, -INF , !P0 ;  /* 0xff80000009a27808 */ /* 0x000fe40004000000 */
[C---:B------:R-:W-:Y:S02]  /*5b30*/  ISETP.GE.AND P0, PT, R3.reuse, R237, PT ;  /* 0x000000ed0300720c */ /* 0x040fe40003f06270 */
[----:B------:R-:W-:Y:S02]  /*5b40*/  ISETP.LT.OR P1, PT, R6, R236, P1 ;  /* 0x000000ec0600720c */ /* 0x000fe40000f21670 */
[----:B------:R-:W-:Y:S02]  /*5b50*/  ISETP.LT.OR P0, PT, R3, R233, P0 ;  /* 0x000000e90300720c */ /* 0x000fe40000701670 */
[----:B------:R-:W-:-:S02]  /*5b60*/  FSEL R179, R35, -INF , !P2 ;  /* 0xff80000023b37808 */ /* 0x000fc40005000000 */
[----:B------:R-:W-:Y:S02]  /*5b70*/  FSEL R153, R20, -INF , !P1 ;  /* 0xff80000014997808 */ /* 0x000fe40004800000 */
[C---:B------:R-:W-:Y:S02]  /*5b80*/  ISETP.GE.AND P2, PT, R5.reuse, R238, PT ;  /* 0x000000ee0500720c */ /* 0x040fe40003f46270 */
[----:B------:R-:W-:Y:S02]  /*5b90*/  ISETP.GE.AND P1, PT, R5, R237, PT ;  /* 0x000000ed0500720c */ /* 0x000fe40003f26270 */
[----:B------:R-:W-:Y:S02]  /*5ba0*/  FSEL R166, R11, -INF , !P0 ;  /* 0xff8000000ba67808 */ /* 0x000fe40004000000 */
[----:B------:R-:W-:Y:S02]  /*5bb0*/  PLOP3.LUT P0, PT, PT, PT, UP0, 0x80, 0x0 ;  /* 0x000000000000781c */ /* 0x000fe40003f0f008 */
[----:B------:R-:W-:-:S02]  /*5bc0*/  ISETP.LT.OR P2, PT, R5, R234, P2 ;  /* 0x000000ea0500720c */ /* 0x000fc40001741670 */
[----:B------:R-:W-:Y:S02]  /*5bd0*/  ISETP.LT.OR P1, PT, R5, R233, P1 ;  /* 0x000000e90500720c */ /* 0x000fe40000f21670 */
[----:B------:R-:W-:Y:S02]  /*5be0*/  FSEL R148, R25, -INF , !P5 ;  /* 0xff80000019947808 */ /* 0x000fe40006800000 */
[----:B------:R-:W-:Y:S02]  /*5bf0*/  FSEL R177, R27, -INF , !P4 ;  /* 0xff8000001bb17808 */ /* 0x000fe40006000000 */
[----:B------:R-:W-:Y:S02]  /*5c00*/  FSEL R128, R8, -INF , !P2 ;  /* 0xff80000008807808 */ /* 0x000fe40005000000 */
[----:B------:R-:W-:Y:S02]  /*5c10*/  FSEL R169, R10, -INF , !P1 ;  /* 0xff8000000aa97808 */ /* 0x000fe40004800000 */
[----:B------:R-:W-:-:S02]  /*5c20*/  ISETP.GE.AND P5, PT, R5, R240, PT ;  /* 0x000000f00500720c */ /* 0x000fc40003fa6270 */
[----:B------:R-:W-:Y:S02]  /*5c30*/  ISETP.GE.AND P4, PT, R3, R240, PT ;  /* 0x000000f00300720c */ /* 0x000fe40003f86270 */
[-C--:B------:R-:W-:Y:S02]  /*5c40*/  ISETP.GE.AND P2, PT, R5, R239.reuse, PT ;  /* 0x000000ef0500720c */ /* 0x080fe40003f46270 */
[----:B------:R-:W-:Y:S02]  /*5c50*/  ISETP.GE.AND P1, PT, R3, R239, PT ;  /* 0x000000ef0300720c */ /* 0x000fe40003f26270 */
[CC--:B------:R-:W-:Y:S02]  /*5c60*/  ISETP.LT.OR P5, PT, R5.reuse, R236.reuse, P5 ;  /* 0x000000ec0500720c */ /* 0x0c0fe40002fa1670 */
[----:B------:R-:W-:Y:S02]  /*5c70*/  ISETP.LT.OR P2, PT, R5, R235, P2 ;  /* 0x000000eb0500720c */ /* 0x000fe40001741670 */
[----:B------:R-:W-:-:S02]  /*5c80*/  ISETP.LT.OR P4, PT, R3, R236, P4 ;  /* 0x000000ec0300720c */ /* 0x000fc40002781670 */
[----:B------:R-:W-:Y:S02]  /*5c90*/  ISETP.LT.OR P1, PT, R3, R235, P1 ;  /* 0x000000eb0300720c */ /* 0x000fe40000f21670 */
[----:B------:R-:W-:Y:S02]  /*5ca0*/  FSEL R154, R21, -INF , !P6 ;  /* 0xff800000159a7808 */ /* 0x000fe40007000000 */
[----:B------:R-:W-:Y:S02]  /*5cb0*/  FSEL R158, R23, -INF , !P3 ;  /* 0xff800000179e7808 */ /* 0x000fe40005800000 */
[----:B------:R-:W-:Y:S02]  /*5cc0*/  FSEL R125, R12, -INF , !P5 ;  /* 0xff8000000c7d7808 */ /* 0x000fe40006800000 */
[----:B------:R-:W-:Y:S02]  /*5cd0*/  FSEL R127, R14, -INF , !P2 ;  /* 0xff8000000e7f7808 */ /* 0x000fe40005000000 */
[----:B------:R-:W-:-:S02]  /*5ce0*/  FSEL R124, R13, -INF , !P4 ;  /* 0xff8000000d7c7808 */ /* 0x000fc40006000000 */
[----:B------:R-:W-:Y:S01]  /*5cf0*/  FSEL R126, R15, -INF , !P1 ;  /* 0xff8000000f7e7808 */ /* 0x000fe20004800000 */
[----:B------:R-:W-:Y:S05]  /*5d00*/  @!P0 BRA `(.L_x_495) ;  /* 0x0000028000008947 */ /* 0x000fea0003800000 */
[----:B------:R-:W2:Y:S01]  /*5d10*/  LDL.64 R102, [R1+0x68] ;  /* 0x0000680001667983 */ /* 0x000ea20000100a00 */
[----:B------:R-:W-:Y:S01]  /*5d20*/  UIADD3 UR12, UR8, -0x2, URZ ;  /* 0xfffffffe080c7890 */ /* 0x000fe2000fffe03f */
[----:B------:R-:W-:Y:S02]  /*5d30*/  IMAD.MOV.U32 R70, RZ, RZ, c[0x0][0x19c] ;  /* 0x00006700ff467624 */ /* 0x000fe400078e00ff */
[----:B------:R-:W-:Y:S01]  /*5d40*/  IMAD.U32 R3, RZ, RZ, UR6 ;  /* 0x00000006ff037e24 */ /* 0x000fe2000f8e00ff */
[----:B------:R-:W-:Y:S02]  /*5d50*/  USHF.R.S32.HI UR7, URZ, 0x1f, UR12 ;  /* 0x0000001f3f077899 */ /* 0x000fe4000801140c */
[----:B------:R-:W-:Y:S01]  /*5d60*/  UIMAD UR20, UR20, UR12, URZ ;  /* 0x0000000c141472a4 */ /* 0x000fe2000f8e023f */
[----:B------:R-:W-:Y:S01]  /*5d70*/  IMAD.U32 R6, RZ, RZ, UR12 ;  /* 0x0000000cff067e24 */ /* 0x000fe2000f8e00ff */
[----:B------:R-:W-:Y:S01]  /*5d80*/  USHF.L.U32 UR12, UR6, 0x5, URZ ;  /* 0x00000005060c7899 */ /* 0x000fe2000800063f */
[----:B------:R-:W-:Y:S01]  /*5d90*/  SHF.L.U64.HI R3, R3, 0x5, R70 ;  /* 0x0000000503037819 */ /* 0x000fe20000010246 */
[----:B------:R-:W-:Y:S01]  /*5da0*/  UIMAD UR7, UR7, UR22, UR20 ;  /* 0x00000016070772a4 */ /* 0x000fe2000f8e0214 */
[----:B--2---:R-:W-:-:S05]  /*5db0*/  IMAD.WIDE.U32 R6, R6, UR22, R102 ;  /* 0x0000001606067c25 */ /* 0x004fca000f8e0066 */
[----:B------:R-:W-:Y:S02]  /*5dc0*/  IADD3 R5, R7, UR7, RZ ;  /* 0x0000000707057c10 */ /* 0x000fe4000fffe0ff */
[----:B------:R-:W-:-:S04]  /*5dd0*/  LEA R8, P1, R6, c[0x0][0x168], 0x1 ;  /* 0x00005a0006087a11 */ /* 0x000fc800078208ff */
[----:B------:R-:W-:Y:S02]  /*5de0*/  LEA.HI.X R9, R6, c[0x0][0x16c], R5, 0x1, P1 ;  /* 0x00005b0006097a11 */ /* 0x000fe400008f0c05 */
[----:B------:R-:W-:-:S03]  /*5df0*/  IADD3 R6, P1, R8, UR12, RZ ;  /* 0x0000000c08067c10 */ /* 0x000fc6000ff3e0ff */
[----:B------:R-:W-:Y:S01]  /*5e00*/  @!PT LDS RZ, [RZ] ;  /* 0x00000000fffff984 */ /* 0x000fe20000000800 */
[----:B------:R-:W-:Y:S01]  /*5e10*/  @!PT LDS RZ, [RZ] ;  /* 0x00000000fffff984 */ /* 0x000fe20000000800 */
[----:B------:R-:W-:Y:S01]  /*5e20*/  @!PT LDS RZ, [RZ] ;  /* 0x00000000fffff984 */ /* 0x000fe20000000800 */
[----:B------:R1:W-:Y:S02]  /*5e30*/  LDGSTS.E.BYPASS.LTC128B.128 [R241+0x4000], [R8.64] ;  /* 0x0400000008f17fae */ /* 0x0003e4000b901d52 */
[----:B------:R-:W-:Y:S01]  /*5e40*/  IMAD.X R7, R3, 0x1, R9, P1 ;  /* 0x0000000103077824 */ /* 0x000fe200008e0609 */
[----:B------:R-:W-:-:S04]  /*5e50*/  IADD3 R16, P1, R6, UR12, RZ ;  /* 0x0000000c06107c10 */ /* 0x000fc8000ff3e0ff */
[----:B------:R2:W-:Y:S01]  /*5e60*/  LDGSTS.E.BYPASS.LTC128B.128 [R241+0x4800], [R6.64] ;  /* 0x0480000006f17fae */ /* 0x0005e2000b901d52 */
        /* <DEDUP_REMOVED lines=9> */
[----:B------:R-:W-:-:S05]  /*5f00*/  IMAD.X R11, R13, 0x1, R3, P1 ;  /* 0x000000010d0b7824 */ /* 0x000fca00008e0603 */
[----:B------:R3:W-:Y:S01]  /*5f10*/  LDGSTS.E.BYPASS.LTC128B.128 [R241+0x6800], [R10.64] ;  /* 0x068000000af17fae */ /* 0x0007e2000b901d52 */
[----:B--2---:R-:W-:-:S05]  /*5f20*/  IADD3 R6, P1, R10, UR12, RZ ;  /* 0x0000000c0a067c10 */ /* 0x004fca000ff3e0ff */
[----:B------:R-:W-:Y:S01]  /*5f30*/  IMAD.X R7, R11, 0x1, R3, P1 ;  /* 0x000000010b077824 */ /* 0x000fe200008e0603 */
[----:B-1----:R-:W-:-:S04]  /*5f40*/  IADD3 R8, P1, R6, UR12, RZ ;  /* 0x0000000c06087c10 */ /* 0x002fc8000ff3e0ff */
[----:B------:R3:W-:Y:S01]  /*5f50*/  LDGSTS.E.BYPASS.LTC128B.128 [R241+0x7000], [R6.64] ;  /* 0x0700000006f17fae */ /* 0x0007e2000b901d52 */
[----:B------:R-:W-:-:S05]  /*5f60*/  IMAD.X R9, R7, 0x1, R3, P1 ;  /* 0x0000000107097824 */ /* 0x000fca00008e0603 */
[----:B------:R3:W-:Y:S04]  /*5f70*/  LDGSTS.E.BYPASS.LTC128B.128 [R241+0x7800], [R8.64] ;  /* 0x0780000008f17fae */ /* 0x0007e8000b901d52 */
[----:B------:R-:W0:Y:S02]  /*5f80*/  LDGDEPBAR ;  /* 0x00000000000079af */ /* 0x000e240000000000 */
.L_x_495:
[----:B------:R-:W-:Y:S01]  /*5f90*/  STL [R1+0xc8], R228 ;  /* 0x0000c8e401007387 */ /* 0x000fe20000100800 */
[----:B------:R-:W-:Y:S01]  /*5fa0*/  MOV R130, R69 ;  /* 0x0000004500827202 */ /* 0x000fe20000000f00 */
[----:B------:R-:W-:Y:S02]  /*5fb0*/  IMAD.MOV.U32 R151, RZ, RZ, R68 ;  /* 0x000000ffff977224 */ /* 0x000fe400078e0044 */
[----:B------:R1:W-:Y:S04]  /*5fc0*/  STL [R1+0xc4], R227 ;  /* 0x0000c4e301007387 */ /* 0x0003e80000100800 */
[----:B-1----:R-:W2:Y:S04]  /*5fd0*/  LDL.LU R227, [R1+0x4] ;  /* 0x0000040001e37983 */ /* 0x002ea80000300800 */
[----:B------:R1:W-:Y:S04]  /*5fe0*/  STL [R1+0xc0], R226 ;  /* 0x0000c0e201007387 */ /* 0x0003e80000100800 */
[----:B-1----:R-:W4:Y:S01]  /*5ff0*/  LDL.LU R226, [R1] ;  /* 0x0000000001e27983 */ /* 0x002f220000300800 */
[----:B------:R-:W-:Y:S01]  /*6000*/  FMNMX.FTZ R3, R65, R64, !PT ;  /* 0x0000004041037209 */ /* 0x000fe20007810000 */
[----:B------:R-:W-:-:S02]  /*6010*/  IMAD.SHL.U32 R212, R0, 0x2, RZ ;  /* 0x0000000200d47824 */ /* 0x000fc400078e00ff */
[----:B------:R-:W-:Y:S01]  /*6020*/  STL [R1+0xbc], R225 ;  /* 0x0000bce101007387 */ /* 0x000fe20000100800 */
[----:B------:R-:W-:Y:S01]  /*6030*/  FMNMX.FTZ R3, R66, R3, !PT ;  /* 0x0000000342037209 */ /* 0x000fe20007810000 */
[--C-:B------:R-:W-:Y:S02]  /*6040*/  IMAD R213, R4, 0x2, R212.reuse ;  /* 0x0000000204d57824 */ /* 0x100fe400078e02d4 */
[----:B------:R-:W-:Y:S01]  /*6050*/  STL [R1+0xb8], R224 ;  /* 0x0000b8e001007387 */ /* 0x000fe20000100800 */
[----:B------:R-:W-:Y:S01]  /*6060*/  FMNMX.FTZ R3, R56, R3, !PT ;  /* 0x0000000338037209 */ /* 0x000fe20007810000 */
[C---:B------:R-:W-:Y:S02]  /*6070*/  IMAD R215, R2.reuse, 0x2, R212 ;  /* 0x0000000202d77824 */ /* 0x040fe400078e02d4 */
[----:B------:R-:W-:Y:S01]  /*6080*/  STL [R1+0xb4], R223 ;  /* 0x0000b4df01007387 */ /* 0x000fe20000100800 */
[----:B------:R-:W-:Y:S01]  /*6090*/  FMNMX.FTZ R3, R57, R3, !PT ;  /* 0x0000000339037209 */ /* 0x000fe20007810000 */
[----:B------:R-:W-:-:S02]  /*60a0*/  IMAD R214, R2, 0x2, R213 ;  /* 0x0000000202d67824 */ /* 0x000fc400078e02d5 */
[----:B------:R-:W-:Y:S01]  /*60b0*/  STL [R1+0xb0], R222 ;  /* 0x0000b0de01007387 */ /* 0x000fe20000100800 */
[----:B------:R-:W-:-:S03]  /*60c0*/  FMNMX.FTZ R3, R54, R3, !PT ;  /* 0x0000000336037209 */ /* 0x000fc60007810000 */
[----:B------:R-:W-:Y:S01]  /*60d0*/  STL [R1+0xac], R221 ;  /* 0x0000acdd01007387 */ /* 0x000fe20000100800 */
[----:B------:R-:W-:-:S03]  /*60e0*/  FMNMX.FTZ R3, R53, R3, !PT ;  /* 0x0000000335037209 */ /* 0x000fc60007810000 */
[----:B------:R-:W-:Y:S01]  /*60f0*/  STL [R1+0xa8], R220 ;  /* 0x0000a8dc01007387 */ /* 0x000fe20000100800 */
[----:B------:R-:W-:-:S03]  /*6100*/  FMNMX.FTZ R3, R52, R3, !PT ;  /* 0x0000000334037209 */ /* 0x000fc60007810000 */
[----:B------:R-:W-:Y:S01]  /*6110*/  STL [R1+0xa4], R219 ;  /* 0x0000a4db01007387 */ /* 0x000fe20000100800 */
[----:B------:R-:W-:-:S03]  /*6120*/  FMNMX.FTZ R3, R145, R3, !PT ;  /* 0x0000000391037209 */ /* 0x000fc60007810000 */
[----:B------:R-:W-:Y:S01]  /*6130*/  LDSM.16.MT88.4 R44, [R212+0x8000] ;  /* 0x00800000d42c783b */ /* 0x000fe20000004200 */
[----:B------:R-:W-:-:S03]  /*6140*/  FMNMX.FTZ R3, R143, R3, !PT ;  /* 0x000000038f037209 */ /* 0x000fc60007810000 */
[----:B------:R-:W-:Y:S01]  /*6150*/  LDSM.16.MT88.4 R36, [R213+0x8000] ;  /* 0x00800000d524783b */ /* 0x000fe20000004200 */
[----:B------:R-:W-:-:S03]  /*6160*/  FMNMX.FTZ R3, R137, R3, !PT ;  /* 0x0000000389037209 */ /* 0x000fc60007810000 */
        /* <DEDUP_REMOVED lines=9> */
[----:B------:R-:W-:Y:S02]  /*6200*/  FMNMX.FTZ R5, R155, R3, !PT ;  /* 0x000000039b057209 */ /* 0x000fe40007810000 */
[----:B------:R-:W-:Y:S01]  /*6210*/  FMNMX.FTZ R3, R75, R72, !PT ;  /* 0x000000484b037209 */ /* 0x000fe20007810000 */
[----:B------:R-:W-:Y:S01]  /*6220*/  LDSM.16.MT88.4 R40, [R214+0x8000] ;  /* 0x00800000d628783b */ /* 0x000fe20000004200 */
[----:B------:R-:W-:Y:S02]  /*6230*/  FMNMX.FTZ R5, R247, R5, !PT ;  /* 0x00000005f7057209 */ /* 0x000fe40007810000 */
[----:B------:R-:W-:Y:S01]  /*6240*/  FMNMX.FTZ R3, R74, R3, !PT ;  /* 0x000000034a037209 */ /* 0x000fe20007810000 */
[----:B------:R-:W-:Y:S01]  /*6250*/  LDSM.16.MT88.4 R48, [R215+0x8800] ;  /* 0x00880000d730783b */ /* 0x000fe20000004200 */
[----:B---3--:R-:W-:Y:S02]  /*6260*/  FMNMX.FTZ R6, R244, R5, !PT ;  /* 0x00000005f4067209 */ /* 0x008fe40007810000 */
        /* <DEDUP_REMOVED lines=47> */
[----:B-1----:R-:W-:Y:S02]  /*6560*/  FMNMX.FTZ R70, R3, R70, !PT ;  /* 0x0000004603467209 */ /* 0x002fe40007810000 */
        /* <DEDUP_REMOVED lines=36> */
[----:B------:R-:W1:Y:S01]  /*67b0*/  SHFL.BFLY PT, R7, R69, 0x2, 0x1f ;  /* 0x0c401f0045077f89 */ /* 0x000e6200000e0000 */
[----:B------:R-:W-:Y:S02]  /*67c0*/  FMNMX.FTZ R3, R130, R3, !PT ;  /* 0x0000000382037209 */ /* 0x000fe40007810000 */
[----:B------:R-:W-:Y:S01]  /*67d0*/  FMNMX.FTZ R5, R206, R5, !PT ;  /* 0x00000005ce057209 */ /* 0x000fe20007810000 */
[C---:B------:R-:W-:Y:S01]  /*67e0*/  FMUL.FTZ R8, R70.reuse, c[0x0][0x23c] ;  /* 0x00008f0046087a20 */ /* 0x040fe20000410000 */
[----:B------:R-:W-:-:S02]  /*67f0*/  FSETP.NEU.FTZ.AND P1, PT, R70, -INF , PT ;  /* 0xff8000004600780b */ /* 0x000fc40003f3d000 */
[----:B------:R-:W-:Y:S02]  /*6800*/  FMNMX.FTZ R5, R202, R5, !PT ;  /* 0x00000005ca057209 */ /* 0x000fe40007810000 */
[----:B------:R-:W-:Y:S02]  /*6810*/  FSEL R8, R8, RZ, P1 ;  /* 0x000000ff08087208 */ /* 0x000fe40000800000 */
[----:B------:R-:W-:-:S03]  /*6820*/  FMNMX.FTZ R5, R185, R5, !PT ;  /* 0x00000005b9057209 */ /* 0x000fc60007810000 */
[--C-:B------:R-:W-:Y:S01]  /*6830*/  FFMA.FTZ R6, R65, c[0x0][0x23c], -R8.reuse ;  /* 0x00008f0041067a23 */ /* 0x100fe20000010808 */
[----:B------:R-:W-:Y:S01]  /*6840*/  FMNMX.FTZ R5, R164, R5, !PT ;  /* 0x00000005a4057209 */ /* 0x000fe20007810000 */
[--C-:B------:R-:W-:Y:S02]  /*6850*/  FFMA.FTZ R153, R153, c[0x0][0x23c], -R8.reuse ;  /* 0x00008f0099997a23 */ /* 0x100fe40000010808 */
[----:B------:R3:W-:Y:S01]  /*6860*/  MUFU.EX2 R80, R6 ;  /* 0x0000000600507308 */ /* 0x0007e20000000800 */
[----:B------:R-:W-:Y:S01]  /*6870*/  FMNMX.FTZ R68, R148, R5, !PT ;  /* 0x0000000594447209 */ /* 0x000fe20007810000 */
[--C-:B------:R-:W-:Y:S02]  /*6880*/  FFMA.FTZ R5, R66, c[0x0][0x23c], -R8.reuse ;  /* 0x00008f0042057a23 */ /* 0x100fe40000010808 */
[----:B------:R-:W-:Y:S01]  /*6890*/  FFMA.FTZ R154, R154, c[0x0][0x23c], -R8 ;  /* 0x00008f009a9a7a23 */ /* 0x000fe20000010808 */
[----:B------:R-:W-:Y:S02]  /*68a0*/  FMNMX.FTZ R68, R184, R68, !PT ;  /* 0x00000044b8447209 */ /* 0x000fe40007810000 */
[----:B-1----:R-:W-:Y:S01]  /*68b0*/  FMNMX.FTZ R69, R69, R7, !PT ;  /* 0x0000000745457209 */ /* 0x002fe20007810000 */
[----:B------:R1:W-:Y:S01]  /*68c0*/  MUFU.EX2 R198, R5 ;  /* 0x0000000500c67308 */ /* 0x0003e20000000800 */
[----:B------:R-:W-:-:S03]  /*68d0*/  FMNMX.FTZ R68, R165, R68, !PT ;  /* 0x00000044a5447209 */ /* 0x000fc60007810000 */
[----:B------:R-:W1:Y:S01]  /*68e0*/  SHFL.BFLY PT, R7, R69, 0x1, 0x1f ;  /* 0x0c201f0045077f89 */ /* 0x000e6200000e0000 */
[----:B------:R-:W-:Y:S01]  /*68f0*/  FMNMX.FTZ R68, R128, R68, !PT ;  /* 0x0000004480447209 */ /* 0x000fe20007810000 */
[----:B---3--:R-:W-:-:S03]  /*6900*/  FFMA.FTZ R6, R64, c[0x0][0x23c], -R8 ;  /* 0x00008f0040067a23 */ /* 0x008fc60000010808 */
[----:B------:R-:W-:Y:S01]  /*6910*/  FMNMX.FTZ R68, R162, R68, !PT ;  /* 0x00000044a2447209 */ /* 0x000fe20007810000 */
[----:B------:R3:W1:Y:S01]  /*6920*/  MUFU.EX2 R199, R6 ;  /* 0x0000000600c77308 */ /* 0x0006620000000800 */
[----:B--2---:R-:W-:Y:S01]  /*6930*/  FMNMX.FTZ R3, R227, R3, !PT ;  /* 0x00000003e3037209 */ /* 0x004fe20007810000 */
[----:B-1----:R-:W-:-:S06]  /*6940*/  FFMA.FTZ R5, R56, c[0x0][0x23c], -R8 ;  /* 0x00008f0038057a23 */ /* 0x002fcc0000010808 */
[----:B------:R-:W1:Y:S01]  /*6950*/  MUFU.EX2 R225, R5 ;  /* 0x0000000500e17308 */ /* 0x000e620000000800 */
[----:B---3--:R-:W2:Y:S01]  /*6960*/  SHFL.BFLY PT, R6, R68, 0x2, 0x1f ;  /* 0x0c401f0044067f89 */ /* 0x008ea200000e0000 */
[----:B------:R-:W-:Y:S02]  /*6970*/  FMNMX.FTZ R69, R69, R7, !PT ;  /* 0x0000000745457209 */ /* 0x000fe40007810000 */
[----:B------:R-:W-:Y:S02]  /*6980*/  F2FP.BF16.PACK_AB R24, R199, R80 ;  /* 0x00000050c718723e */ /* 0x000fe400000010ff */
[C---:B------:R-:W-:Y:S01]  /*6990*/  FSETP.NEU.FTZ.AND P1, PT, R69.reuse, -INF , PT ;  /* 0xff8000004500780b */ /* 0x040fe20003f3d000 */
[----:B------:R-:W-:Y:S01]  /*69a0*/  FMUL.FTZ R7, R69, c[0x0][0x23c] ;  /* 0x00008f0045077a20 */ /* 0x000fe20000410000 */
[----:B-1----:R-:W-:-:S04]  /*69b0*/  F2FP.BF16.PACK_AB R26, R225, R198 ;  /* 0x000000c6e11a723e */ /* 0x002fc800000010ff */
[----:B------:R-:W-:Y:S02]  /*69c0*/  FSEL R7, R7, RZ, P1 ;  /* 0x000000ff07077208 */ /* 0x000fe40000800000 */
[----:B----4-:R-:W-:-:S03]  /*69d0*/  FMNMX.FTZ R3, R226, R3, !PT ;  /* 0x00000003e2037209 */ /* 0x010fc60007810000 */
[--C-:B------:R-:W-:Y:S02]  /*69e0*/  FFMA.FTZ R157, R157, c[0x0][0x23c], -R7.reuse ;  /* 0x00008f009d9d7a23 */ /* 0x100fe40000010807 */
[--C-:B------:R-:W-:Y:S01]  /*69f0*/  FFMA.FTZ R158, R158, c[0x0][0x23c], -R7.reuse ;  /* 0x00008f009e9e7a23 */ /* 0x100fe20000010807 */
[----:B------:R-:W-:Y:S01]  /*6a00*/  FMNMX.FTZ R3, R83, R3, !PT ;  /* 0x0000000353037209 */ /* 0x000fe20007810000 */
[----:B------:R-:W-:-:S03]  /*6a10*/  FFMA.FTZ R170, R170, c[0x0][0x23c], -R7 ;  /* 0x00008f00aaaa7a23 */ /* 0x000fc60000010807 */
[----:B------:R-:W-:Y:S02]  /*6a20*/  FMNMX.FTZ R3, R250, R3, !PT ;  /* 0x00000003fa037209 */ /* 0x000fe40007810000 */
[----:B--2---:R-:W-:Y:S02]  /*6a30*/  FMNMX.FTZ R68, R68, R6, !PT ;  /* 0x0000000644447209 */ /* 0x004fe40007810000 */
[----:B------:R-:W-:-:S03]  /*6a40*/  FMNMX.FTZ R3, R246, R3, !PT ;  /* 0x00000003f6037209 */ /* 0x000fc60007810000 */
[----:B------:R-:W1:Y:S01]  /*6a50*/  SHFL.BFLY PT, R6, R68, 0x1, 0x1f ;  /* 0x0c201f0044067f89 */ /* 0x000e6200000e0000 */
[----:B------:R-:W-:-:S04]  /*6a60*/  FMNMX.FTZ R3, R243, R3, !PT ;  /* 0x00000003f3037209 */ /* 0x000fc80007810000 */
[----:B------:R-:W-:Y:S01]  /*6a70*/  FMNMX.FTZ R5, R230, R3, !PT ;  /* 0x00000003e6057209 */ /* 0x000fe20007810000 */
[----:B------:R-:W-:-:S03]  /*6a80*/  FFMA.FTZ R3, R57, c[0x0][0x23c], -R8 ;  /* 0x00008f0039037a23 */ /* 0x000fc60000010808 */
[----:B------:R-:W-:Y:S01]  /*6a90*/  FMNMX.FTZ R5, R209, R5, !PT ;  /* 0x00000005d1057209 */ /* 0x000fe20007810000 */
[----:B------:R2:W-:Y:S03]  /*6aa0*/  MUFU.EX2 R221, R3 ;  /* 0x0000000300dd7308 */ /* 0x0005e60000000800 */
[----:B------:R-:W-:-:S04]  /*6ab0*/  FMNMX.FTZ R5, R189, R5, !PT ;  /* 0x00000005bd057209 */ /* 0x000fc80007810000 */
[----:B------:R-:W-:-:S04]  /*6ac0*/  FMNMX.FTZ R5, R187, R5, !PT ;  /* 0x00000005bb057209 */ /* 0x000fc80007810000 */
[----:B------:R-:W-:Y:S02]  /*6ad0*/  FMNMX.FTZ R5, R177, R5, !PT ;  /* 0x00000005b1057209 */ /* 0x000fe40007810000 */
[----:B-1----:R-:W-:Y:S01]  /*6ae0*/  FMNMX.FTZ R68, R68, R6, !PT ;  /* 0x0000000644447209 */ /* 0x002fe20007810000 */
[----:B--2---:R-:W-:Y:S01]  /*6af0*/  FFMA.FTZ R3, R54, c[0x0][0x23c], -R8 ;  /* 0x00008f0036037a23 */ /* 0x004fe20000010808 */
[----:B------:R-:W-:-:S03]  /*6b00*/  FMNMX.FTZ R5, R188, R5, !PT ;  /* 0x00000005bc057209 */ /* 0x000fc60007810000 */
[C---:B------:R-:W-:Y:S01]  /*6b10*/  FMUL.FTZ R6, R68.reuse, c[0x0][0x23c] ;  /* 0x00008f0044067a20 */ /* 0x040fe20000410000 */
[----:B------:R1:W-:Y:S01]  /*6b20*/  MUFU.EX2 R13, R3 ;  /* 0x00000003000d7308 */ /* 0x0003e20000000800 */
[----:B------:R-:W-:Y:S02]  /*6b30*/  FMNMX.FTZ R5, R179, R5, !PT ;  /* 0x00000005b3057209 */ /* 0x000fe40007810000 */
[----:B------:R-:W-:-:S04]  /*6b40*/  FSETP.NEU.FTZ.AND P1, PT, R68, -INF , PT ;  /* 0xff8000004400780b */ /* 0x000fc80003f3d000 */
[----:B------:R-:W-:-:S05]  /*6b50*/  FSEL R6, R6, RZ, P1 ;  /* 0x000000ff06067208 */ /* 0x000fca0000800000 */
[----:B------:R-:W-:Y:S02]  /*6b60*/  FFMA.FTZ R4, R78, c[0x0][0x23c], -R6 ;  /* 0x00008f004e047a23 */ /* 0x000fe40000010806 */
[--C-:B-1----:R-:W-:Y:S02]  /*6b70*/  FFMA.FTZ R3, R53, c[0x0][0x23c], -R8.reuse ;  /* 0x00008f0035037a23 */ /* 0x102fe40000010808 */
[----:B------:R-:W-:Y:S08]  /*6b80*/  MUFU.EX2 R218, R4 ;  /* 0x0000000400da7308 */ /* 0x000ff00000000800 */
[----:B------:R1:W-:Y:S02]  /*6b90*/  MUFU.EX2 R131, R3 ;  /* 0x0000000300837308 */ /* 0x0003e40000000800 */
[----:B-1----:R-:W-:-:S06]  /*6ba0*/  FFMA.FTZ R3, R52, c[0x0][0x23c], -R8 ;  /* 0x00008f0034037a23 */ /* 0x002fcc0000010808 */
[----:B------:R1:W2:Y:S02]  /*6bb0*/  MUFU.EX2 R220, R3 ;  /* 0x0000000300dc7308 */ /* 0x0002a40000000800 */
[----:B-1----:R-:W-:Y:S01]  /*6bc0*/  FMNMX.FTZ R3, R169, R5, !PT ;  /* 0x00000005a9037209 */ /* 0x002fe20007810000 */
[--C-:B------:R-:W-:Y:S01]  /*6bd0*/  FFMA.FTZ R5, R75, c[0x0][0x23c], -R7.reuse ;  /* 0x00008f004b057a23 */ /* 0x100fe20000010807 */
[----:B--2---:R-:W-:Y:S02]  /*6be0*/  F2FP.BF16.PACK_AB R18, R220, R131 ;  /* 0x00000083dc12723e */ /* 0x004fe400000010ff */
[----:B------:R-:W-:Y:S02]  /*6bf0*/  FMNMX.FTZ R3, R166, R3, !PT ;  /* 0x00000003a6037209 */ /* 0x000fe40007810000 */
[----:B------:R1:W-:Y:S03]  /*6c00*/  MUFU.EX2 R196, R5 ;  /* 0x0000000500c47308 */ /* 0x0003e60000000800 */
[----:B------:R-:W2:Y:S01]  /*6c10*/  SHFL.BFLY PT, R9, R3, 0x2, 0x1f ;  /* 0x0c401f0003097f89 */ /* 0x000ea200000e0000 */
[----:B-1----:R-:W-:-:S04]  /*6c20*/  FFMA.FTZ R5, R72, c[0x0][0x23c], -R7 ;  /* 0x00008f0048057a23 */ /* 0x002fc80000010807 */
[----:B------:R1:W3:Y:S01]  /*6c30*/  MUFU.EX2 R191, R5 ;  /* 0x0000000500bf7308 */ /* 0x0002e20000000800 */
[----:B--2---:R-:W-:-:S05]  /*6c40*/  FMNMX.FTZ R3, R3, R9, !PT ;  /* 0x0000000903037209 */ /* 0x004fca0007810000 */
[----:B------:R-:W2:Y:S01]  /*6c50*/  SHFL.BFLY PT, R9, R3, 0x1, 0x1f ;  /* 0x0c201f0003097f89 */ /* 0x000ea200000e0000 */
[----:B-1----:R-:W-:Y:S01]  /*6c60*/  FFMA.FTZ R5, R74, c[0x0][0x23c], -R7 ;  /* 0x00008f004a057a23 */ /* 0x002fe20000010807 */
[----:B---3--:R-:W-:-:S03]  /*6c70*/  F2FP.BF16.PACK_AB R25, R191, R196 ;  /* 0x000000c4bf19723e */ /* 0x008fc600000010ff */
[----:B------:R1:W-:Y:S02]  /*6c80*/  MUFU.EX2 R197, R5 ;  /* 0x0000000500c57308 */ /* 0x0003e40000000800 */
[----:B-1----:R-:W-:Y:S01]  /*6c90*/  FFMA.FTZ R5, R71, c[0x0][0x23c], -R7 ;  /* 0x00008f0047057a23 */ /* 0x002fe20000010807 */
[----:B--2---:R-:W-:Y:S01]  /*6ca0*/  FMNMX.FTZ R3, R3, R9, !PT ;  /* 0x0000000903037209 */ /* 0x004fe20007810000 */
[----:B------:R-:W-:-:S04]  /*6cb0*/  FFMA.FTZ R9, R79, c[0x0][0x23c], -R6 ;  /* 0x00008f004f097a23 */ /* 0x000fc80000010806 */
[----:B------:R1:W2:Y:S01]  /*6cc0*/  MUFU.EX2 R224, R5 ;  /* 0x0000000500e07308 */ /* 0x0002a20000000800 */
[----:B------:R-:W-:-:S07]  /*6cd0*/  FSETP.NEU.FTZ.AND P1, PT, R3, -INF , PT ;  /* 0xff8000000300780b */ /* 0x000fce0003f3d000 */
[----:B------:R3:W-:Y:S01]  /*6ce0*/  MUFU.EX2 R223, R9 ;  /* 0x0000000900df7308 */ /* 0x0007e20000000800 */
[----:B-1----:R-:W-:Y:S01]  /*6cf0*/  FFMA.FTZ R5, R67, c[0x0][0x23c], -R7 ;  /* 0x00008f0043057a23 */ /* 0x002fe20000010807 */
[----:B--2---:R-:W-:-:S06]  /*6d00*/  F2FP.BF16.PACK_AB R27, R224, R197 ;  /* 0x000000c5e01b723e */ /* 0x004fcc00000010ff */
[----:B------:R1:W-:Y:S01]  /*6d10*/  MUFU.EX2 R81, R5 ;  /* 0x0000000500517308 */ /* 0x0003e20000000800 */
[----:B---3--:R-:W-:Y:S02]  /*6d20*/  FFMA.FTZ R9, R73, c[0x0][0x23c], -R6 ;  /* 0x00008f0049097a23 */ /* 0x008fe40000010806 */
[----:B------:R-:W-:Y:S05]  /*6d30*/  HMMA.16816.F32.BF16 R72, R24, R28, RZ ;  /* 0x0000001c1848723c */ /* 0x000fea00000418ff */
[----:B------:R-:W-:Y:S01]  /*6d40*/  MUFU.EX2 R12, R9 ;  /* 0x00000009000c7308 */ /* 0x000fe20000000800 */
[----:B-1----:R-:W-:-:S07]  /*6d50*/  FFMA.FTZ R5, R59, c[0x0][0x23c], -R7 ;  /* 0x00008f003b057a23 */ /* 0x002fce0000010807 */
[----:B------:R1:W-:Y:S02]  /*6d60*/  MUFU.EX2 R10, R5 ;  /* 0x00000005000a7308 */ /* 0x0003e40000000800 */
[--C-:B-1----:R-:W-:Y:S02]  /*6d70*/  FFMA.FTZ R5, R58, c[0x0][0x23c], -R7.reuse ;  /* 0x00008f003a057a23 */ /* 0x102fe40000010807 */
[----:B------:R-:W-:Y:S04]  /*6d80*/  LDSM.16.MT88.4 R56, [R213+0x8800] ;  /* 0x00880000d538783b */ /* 0x000fe80000004200 */
[----:B------:R1:W2:Y:S02]  /*6d90*/  MUFU.EX2 R17, R5 ;  /* 0x0000000500117308 */ /* 0x0002a40000000800 */
[----:B-1----:R-:W-:Y:S01]  /*6da0*/  FFMA.FTZ R5, R55, c[0x0][0x23c], -R7 ;  /* 0x00008f0037057a23 */ /* 0x002fe20000010807 */
[----:B--2---:R-:W-:Y:S01]  /*6db0*/  MOV R4, R17 ;  /* 0x0000001100047202 */ /* 0x004fe20000000f00 */
[----:B------:R-:W1:Y:S04]  /*6dc0*/  LDSM.16.MT88.4 R52, [R212+0x8800] ;  /* 0x00880000d434783b */ /* 0x000e680000004200 */
[----:B------:R2:W3:Y:S02]  /*6dd0*/  MUFU.EX2 R219, R5 ;  /* 0x0000000500db7308 */ /* 0x0004e40000000800 */
[----:B--2---:R-:W-:Y:S01]  /*6de0*/  FFMA.FTZ R5, R96, c[0x0][0x23c], -R6 ;  /* 0x00008f0060057a23 */ /* 0x004fe20000010806 */
[----:B---3--:R-:W-:-:S05]  /*6df0*/  F2FP.BF16.PACK_AB R19, R219, R4 ;  /* 0x00000004db13723e */ /* 0x008fca00000010ff */
[----:B------:R2:W-:Y:S02]  /*6e00*/  MUFU.EX2 R71, R5 ;  /* 0x0000000500477308 */ /* 0x0005e40000000800 */
[----:B--2---:R-:W-:Y:S01]  /*6e10*/  FFMA.FTZ R5, R93, c[0x0][0x23c], -R6 ;  /* 0x00008f005d057a23 */ /* 0x004fe20000010806 */
[----:B------:R-:W-:-:S05]  /*6e20*/  MOV R93, R10 ;  /* 0x0000000a005d7202 */ /* 0x000fca0000000f00 */
[----:B------:R2:W3:Y:S01]  /*6e30*/  MUFU.EX2 R11, R5 ;  /* 0x00000005000b7308 */ /* 0x0004e20000000800 */
[----:B------:R-:W-:Y:S01]  /*6e40*/  F2FP.BF16.PACK_AB R17, R93, R81 ;  /* 0x000000515d11723e */ /* 0x000fe200000010ff */
[----:B--2---:R-:W-:Y:S01]  /*6e50*/  FFMA.FTZ R5, R92, c[0x0][0x23c], -R6 ;  /* 0x00008f005c057a23 */ /* 0x004fe20000010806 */
[----:B---3--:R-:W-:-:S05]  /*6e60*/  F2FP.BF16.PACK_AB R20, R11, R71 ;  /* 0x000000470b14723e */ /* 0x008fca00000010ff */
[----:B------:R2:W3:Y:S02]  /*6e70*/  MUFU.EX2 R190, R5 ;  /* 0x0000000500be7308 */ /* 0x0004e40000000800 */
[----:B--2---:R-:W-:Y:S01]  /*6e80*/  FMUL.FTZ R5, R3, c[0x0][0x23c] ;  /* 0x00008f0003057a20 */ /* 0x004fe20000410000 */
[----:B---3--:R-:W-:-:S04]  /*6e90*/  F2FP.BF16.PACK_AB R22, R223, R190 ;  /* 0x000000bedf16723e */ /* 0x008fc800000010ff */
[----:B------:R-:W-:-:S05]  /*6ea0*/  FSEL R5, R5, RZ, P1 ;  /* 0x000000ff05057208 */ /* 0x000fca0000800000 */
[----:B------:R-:W-:-:S04]  /*6eb0*/  FFMA.FTZ R0, R97, c[0x0][0x23c], -R5 ;  /* 0x00008f0061007a23 */ /* 0x000fc80000010805 */
[----:B------:R2:W-:Y:S02]  /*6ec0*/  MUFU.EX2 R10, R0 ;  /* 0x00000000000a7308 */ /* 0x0005e40000000800 */
[----:B--2---:R-:W-:Y:S01]  /*6ed0*/  FFMA.FTZ R0, R94, c[0x0][0x23c], -R5 ;  /* 0x00008f005e007a23 */ /* 0x004fe20000010805 */
[----:B------:R-:W-:-:S05]  /*6ee0*/  MOV R94, R13 ;  /* 0x0000000d005e7202 */ /* 0x000fca0000000f00 */
[----:B------:R2:W3:Y:S02]  /*6ef0*/  MUFU.EX2 R9, R0 ;  /* 0x0000000000097308 */ /* 0x0004e40000000800 */
[----:B--2---:R-:W-:Y:S01]  /*6f00*/  FFMA.FTZ R0, R98, c[0x0][0x23c], -R5 ;  /* 0x00008f0062007a23 */ /* 0x004fe20000010805 */
[----:B---3--:R-:W-:-:S05]  /*6f10*/  F2FP.BF16.PACK_AB R21, R9, R10 ;  /* 0x0000000a0915723e */ /* 0x008fca00000010ff */
[----:B------:R2:W-:Y:S02]  /*6f20*/  MUFU.EX2 R135, R0 ;  /* 0x0000000000877308 */ /* 0x0005e40000000800 */
[----:B--2---:R-:W-:Y:S01]  /*6f30*/  FFMA.FTZ R0, R95, c[0x0][0x23c], -R5 ;  /* 0x00008f005f007a23 */ /* 0x004fe20000010805 */
[----:B------:R-:W-:Y:S02]  /*6f40*/  MOV R95, R12 ;  /* 0x0000000c005f7202 */ /* 0x000fe40000000f00 */
[----:B------:R-:W-:Y:S03]  /*6f50*/  HMMA.16816.F32.BF16 R12, R24, R44, RZ ;  /* 0x0000002c180c723c */ /* 0x000fe600000418ff */
[----:B------:R2:W3:Y:S02]  /*6f60*/  MUFU.EX2 R129, R0 ;  /* 0x0000000000817308 */ /* 0x0004e40000000800 */
[----:B--2---:R-:W-:Y:S01]  /*6f70*/  FFMA.FTZ R0, R77, c[0x0][0x23c], -R6 ;  /* 0x00008f004d007a23 */ /* 0x004fe20000010806 */
[----:B---3--:R-:W-:-:S05]  /*6f80*/  F2FP.BF16.PACK_AB R23, R129, R135 ;  /* 0x000000878117723e */ /* 0x008fca00000010ff */
[----:B------:R2:W-:Y:S02]  /*6f90*/  MUFU.EX2 R228, R0 ;  /* 0x0000000000e47308 */ /* 0x0005e40000000800 */
[C---:B------:R-:W-:Y:S08]  /*6fa0*/  HMMA.16816.F32.BF16 R32, R20.reuse, R36, RZ ;  /* 0x000000241420723c */ /* 0x040ff000000418ff */
[----:B------:R-:W-:Y:S01]  /*6fb0*/  HMMA.16816.F32.BF16 R64, R20, R28, RZ ;  /* 0x0000001c1440723c */ /* 0x000fe200000418ff */
[----:B--2---:R-:W-:-:S04]  /*6fc0*/  FFMA.FTZ R0, R76, c[0x0][0x23c], -R6 ;  /* 0x00008f004c007a23 */ /* 0x004fc80000010806 */
[----:B------:R2:W3:Y:S03]  /*6fd0*/  MUFU.EX2 R16, R0 ;  /* 0x0000000000107308 */ /* 0x0004e60000000800 */
[----:B------:R-:W-:Y:S01]  /*6fe0*/  HMMA.16816.F32.BF16 R76, R20, R44, RZ ;  /* 0x0000002c144c723c */ /* 0x000fe200000418ff */
[--C-:B--2---:R-:W-:Y:S01]  /*6ff0*/  FFMA.FTZ R0, R100, c[0x0][0x23c], -R5.reuse ;  /* 0x00008f0064007a23 */ /* 0x104fe20000010805 */
[----:B---3--:R-:W-:Y:S02]  /*7000*/  MOV R2, R16 ;  /* 0x0000001000027202 */ /* 0x008fe40000000f00 */
[----:B------:R-:W-:Y:S01]  /*7010*/  F2FP.BF16.PACK_AB R16, R94, R221 ;  /* 0x000000dd5e10723e */ /* 0x000fe200000010ff */
[----:B------:R2:W-:Y:S06]  /*7020*/  MUFU.EX2 R92, R0 ;  /* 0x00000000005c7308 */ /* 0x0005ec0000000800 */
[C---:B-1----:R-:W-:Y:S07]  /*7030*/  HMMA.16816.F32.BF16 R84, R16.reuse, R52, R12 ;  /* 0x000000341054723c */ /* 0x042fee000004180c */
[----:B------:R-:W-:Y:S01]  /*7040*/  F2FP.BF16.PACK_AB R12, R228, R95 ;  /* 0x0000005fe40c723e */ /* 0x000fe200000010ff */
[----:B------:R-:W-:Y:S01]  /*7050*/  HMMA.16816.F32.BF16 R104, R16, R48, R72 ;  /* 0x000000301068723c */ /* 0x000fe20000041848 */
[----:B------:R-:W-:Y:S01]  /*7060*/  F2FP.BF16.PACK_AB R14, R218, R2 ;  /* 0x00000002da0e723e */ /* 0x000fe200000010ff */
[----:B--2---:R-:W-:-:S04]  /*7070*/  FFMA.FTZ R0, R99, c[0x0][0x23c], -R5 ;  /* 0x00008f0063007a23 */ /* 0x004fc80000010805 */
[----:B------:R1:W2:Y:S02]  /*7080*/  MUFU.EX2 R222, R0 ;  /* 0x0000000000de7308 */ /* 0x0002a40000000800 */
[----:B-1----:R-:W-:Y:S01]  /*7090*/  FFMA.FTZ R0, R101, c[0x0][0x23c], -R5 ;  /* 0x00008f0065007a23 */ /* 0x002fe20000010805 */
[----:B--2---:R-:W-:-:S05]  /*70a0*/  F2FP.BF16.PACK_AB R13, R222, R92 ;  /* 0x0000005cde0d723e */ /* 0x004fca00000010ff */
[----:B------:R1:W-:Y:S02]  /*70b0*/  MUFU.EX2 R82, R0 ;  /* 0x0000000000527308 */ /* 0x0003e40000000800 */
[----:B-1----:R-:W-:Y:S02]  /*70c0*/  FFMA.FTZ R0, R60, c[0x0][0x23c], -R5 ;  /* 0x00008f003c007a23 */ /* 0x002fe40000010805 */
[----:B------:R-:W-:Y:S04]  /*70d0*/  HMMA.16816.F32.BF16 R60, R24, R36, RZ ;  /* 0x00000024183c723c */ /* 0x000fe800000418ff */
[----:B------:R-:W1:Y:S02]  /*70e0*/  MUFU.EX2 R217, R0 ;  /* 0x0000000000d97308 */ /* 0x000e640000000800 */
[----:B-1----:R-:W-:Y:S01]  /*70f0*/  F2FP.BF16.PACK_AB R15, R217, R82 ;  /* 0x00000052d90f723e */ /* 0x002fe200000010ff */
[--C-:B------:R-:W-:Y:S11]  /*7100*/  FFMA.FTZ R0, R145, c[0x0][0x23c], -R8.reuse ;  /* 0x00008f0091007a23 */ /* 0x100ff60000010808 */
[----:B------:R-:W-:Y:S06]  /*7110*/  @!UPT UIADD3 URZ, URZ, URZ, URZ ;  /* 0x0000003f3f3ff290 */ /* 0x000fec000fffe03f */
[-C--:B------:R-:W-:Y:S08]  /*7120*/  HMMA.16816.F32.BF16 R112, R16, R56.reuse, R60 ;  /* 0x000000381070723c */ /* 0x080ff0000004183c */
[----:B------:R-:W-:Y:S01]  /*7130*/  HMMA.16816.F32.BF16 R108, R12, R56, R32 ;  /* 0x000000380c6c723c */ /* 0x000fe20000041820 */
[----:B------:R-:W1:Y:S06]  /*7140*/  LDSM.16.MT88.4 R32, [R214+0x8800] ;  /* 0x00880000d620783b */ /* 0x000e6c0000004200 */
[----:B------:R-:W-:Y:S01]  /*7150*/  IMAD.MOV.U32 R57, RZ, RZ, R93 ;  /* 0x000000ffff397224 */ /* 0x000fe200078e005d */
[----:B------:R-:W-:Y:S08]  /*7160*/  HMMA.16816.F32.BF16 R60, R20, R40, RZ ;  /* 0x00000028143c723c */ /* 0x000ff000000418ff */
[----:B------:R-:W-:Y:S01]  /*7170*/  HMMA.16816.F32.BF16 R72, R12, R48, R64 ;  /* 0x000000300c48723c */ /* 0x000fe20000041840 */
[----:B------:R2:W-:Y:S06]  /*7180*/  MUFU.EX2 R49, R0 ;  /* 0x0000000000317308 */ /* 0x0005ec0000000800 */
[----:B------:R-:W-:Y:S01]  /*7190*/  MOV R48, R92 ;  /* 0x0000005c00307202 */ /* 0x000fe20000000f00 */
[----:B------:R-:W-:Y:S07]  /*71a0*/  HMMA.16816.F32.BF16 R64, R24, R40, RZ ;  /* 0x000000281840723c */ /* 0x000fee00000418ff */
[----:B------:R-:W-:Y:S01]  /*71b0*/  IMAD.MOV.U32 R41, RZ, RZ, R83 ;  /* 0x000000ffff297224 */ /* 0x000fe200078e0053 */
[----:B------:R-:W-:Y:S01]  /*71c0*/  HMMA.16816.F32.BF16 R76, R12, R52, R76 ;  /* 0x000000340c4c723c */ /* 0x000fe2000004184c */
[----:B--2---:R-:W-:Y:S01]  /*71d0*/  FFMA.FTZ R0, R143, c[0x0][0x23c], -R8 ;  /* 0x00008f008f007a23 */ /* 0x004fe20000010808 */
[----:B------:R-:W-:-:S03]  /*71e0*/  MOV R40, R82 ;  /* 0x0000005200287202 */ /* 0x000fc60000000f00 */
[----:B------:R2:W-:Y:S01]  /*71f0*/  MUFU.EX2 R216, R0 ;  /* 0x0000000000d87308 */ /* 0x0005e20000000800 */
[----:B------:R-:W-:Y:S01]  /*7200*/  MOV R143, R40 ;  /* 0x00000028008f7202 */ /* 0x000fe20000000f00 */
[----:B------:R-:W-:Y:S01]  /*7210*/  IMAD.MOV.U32 R52, RZ, RZ, R4 ;  /* 0x000000ffff347224 */ /* 0x000fe200078e0004 */
[----:B------:R-:W-:Y:S01]  /*7220*/  MOV R4, R135 ;  /* 0x0000008700047202 */ /* 0x000fe20000000f00 */
[----:B-1----:R-:W-:Y:S08]  /*7230*/  HMMA.16816.F32.BF16 R116, R12, R32, R60 ;  /* 0x000000200c74723c */ /* 0x002ff0000004183c */
[----:B------:R-:W-:Y:S01]  /*7240*/  HMMA.16816.F32.BF16 R60, R20, R46, RZ ;  /* 0x0000002e143c723c */ /* 0x000fe200000418ff */
[----:B--2---:R-:W-:-:S07]  /*7250*/  FFMA.FTZ R0, R137, c[0x0][0x23c], -R8 ;  /* 0x00008f0089007a23 */ /* 0x004fce0000010808 */
[----:B------:R-:W-:Y:S07]  /*7260*/  HMMA.16816.F32.BF16 R120, R16, R32, R64 ;  /* 0x000000201078723c */ /* 0x000fee0000041840 */
[----:B------:R-:W-:Y:S01]  /*7270*/  MOV R33, R80 ;  /* 0x0000005000217202 */ /* 0x000fe20000000f00 */
[----:B------:R-:W-:Y:S08]  /*7280*/  HMMA.16816.F32.BF16 R44, R24, R46, RZ ;  /* 0x0000002e182c723c */ /* 0x000ff000000418ff */
[----:B------:R-:W-:Y:S08]  /*7290*/  HMMA.16816.F32.BF16 R64, R12, R54, R60 ;  /* 0x000000360c40723c */ /* 0x000ff0000004183c */
[-C--:B------:R-:W-:Y:S08]  /*72a0*/  HMMA.16816.F32.BF16 R60, R20, R30.reuse, RZ ;  /* 0x0000001e143c723c */ /* 0x080ff000000418ff */
[----:B------:R-:W-:Y:S08]  /*72b0*/  HMMA.16816.F32.BF16 R28, R24, R30, RZ ;  /* 0x0000001e181c723c */ /* 0x000ff000000418ff */
[----:B------:R-:W-:Y:S07]  /*72c0*/  HMMA.16816.F32.BF16 R44, R16, R54, R44 ;  /* 0x00000036102c723c */ /* 0x000fee000004182c */
[----:B------:R-:W-:Y:S01]  /*72d0*/  IMAD.MOV.U32 R55, RZ, RZ, R81 ;  /* 0x000000ffff377224 */ /* 0x000fe200078e0051 */
[-C--:B------:R-:W-:Y:S08]  /*72e0*/  HMMA.16816.F32.BF16 R88, R12, R50.reuse, R60 ;  /* 0x000000320c58723c */ /* 0x080ff0000004183c */
[----:B------:R-:W-:Y:S01]  /*72f0*/  HMMA.16816.F32.BF16 R28, R16, R50, R28 ;  /* 0x00000032101c723c */ /* 0x000fe2000004181c */
[----:B------:R1:W-:Y:S06]  /*7300*/  MUFU.EX2 R51, R0 ;  /* 0x0000000000337308 */ /* 0x0003ec0000000800 */
[----:B------:R-:W-:Y:S01]  /*7310*/  IMAD.MOV.U32 R50, RZ, RZ, R94 ;  /* 0x000000ffff327224 */ /* 0x000fe200078e005e */
[C---:B------:R-:W-:Y:S08]  /*7320*/  HMMA.16816.F32.BF16 R60, R20.reuse, R38, RZ ;  /* 0x00000026143c723c */ /* 0x040ff000000418ff */
[----:B------:R-:W-:Y:S01]  /*7330*/  HMMA.16816.F32.BF16 R20, R20, R42, RZ ;  /* 0x0000002a1414723c */ /* 0x000fe200000418ff */
[----:B-1----:R-:W-:-:S02]  /*7340*/  FFMA.FTZ R0, R132, c[0x0][0x23c], -R8 ;  /* 0x00008f0084007a23 */ /* 0x002fc40000010808 */
[----:B------:R-:W-:Y:S02]  /*7350*/  IMAD.MOV.U32 R132, RZ, RZ, R52 ;  /* 0x000000ffff847224 */ /* 0x000fe400078e0034 */
[----:B------:R1:W2:Y:S03]  /*7360*/  MUFU.EX2 R56, R0 ;  /* 0x0000000000387308 */ /* 0x0002a60000000800 */
[C---:B------:R-:W-:Y:S08]  /*7370*/  HMMA.16816.F32.BF16 R36, R24.reuse, R38, RZ ;  /* 0x000000261824723c */ /* 0x040ff000000418ff */
[----:B------:R-:W-:Y:S01]  /*7380*/  HMMA.16816.F32.BF16 R24, R24, R42, RZ ;  /* 0x0000002a1818723c */ /* 0x000fe200000418ff */
[----:B-1----:R-:W-:-:S06]  /*7390*/  FFMA.FTZ R0, R146, c[0x0][0x23c], -R7 ;  /* 0x00008f0092007a23 */ /* 0x002fcc0000010807 */
[----:B------:R-:W-:Y:S01]  /*73a0*/  MOV R43, R95 ;  /* 0x0000005f002b7202 */ /* 0x000fe20000000f00 */
[C---:B------:R-:W-:Y:S01]  /*73b0*/  HMMA.16816.F32.BF16 R96, R12.reuse, R58, R60 ;  /* 0x0000003a0c60723c */ /* 0x040fe2000004183c */
[----:B------:R1:W-:Y:S07]  /*73c0*/  MUFU.EX2 R137, R0 ;  /* 0x0000000000897308 */ /* 0x0003ee0000000800 */
[-C--:B------:R-:W-:Y:S01]  /*73d0*/  HMMA.16816.F32.BF16 R100, R12, R34.reuse, R20 ;  /* 0x000000220c64723c */ /* 0x080fe20000041814 */
[----:B------:R-:W3:Y:S07]  /*73e0*/  LDSM.16.MT88.4 R20, [R212+0x9000] ;  /* 0x00900000d414783b */ /* 0x000eee0000004200 */
[----:B------:R-:W-:Y:S01]  /*73f0*/  HMMA.16816.F32.BF16 R24, R16, R34, R24 ;  /* 0x000000221018723c */ /* 0x000fe20000041818 */
[----:B-1----:R-:W-:-:S04]  /*7400*/  FFMA.FTZ R0, R141, c[0x0][0x23c], -R7 ;  /* 0x00008f008d007a23 */ /* 0x002fc80000010807 */
[----:B------:R1:W4:Y:S03]  /*7410*/  MUFU.EX2 R53, R0 ;  /* 0x0000000000357308 */ /* 0x0003260000000800 */
[----:B------:R-:W-:Y:S07]  /*7420*/  HMMA.16816.F32.BF16 R36, R16, R58, R36 ;  /* 0x0000003a1024723c */ /* 0x000fee0000041824 */
[----:B--2---:R-:W-:Y:S01]  /*7430*/  F2FP.BF16.PACK_AB R18, R56, R51 ;  /* 0x000000333812723e */ /* 0x004fe200000010ff */
[----:B-1----:R-:W-:-:S02]  /*7440*/  FFMA.FTZ R0, R138, c[0x0][0x23c], -R7 ;  /* 0x00008f008a007a23 */ /* 0x002fc40000010807 */
[----:B------:R-:W-:Y:S02]  /*7450*/  IMAD.MOV.U32 R138, RZ, RZ, R33 ;  /* 0x000000ffff8a7224 */ /* 0x000fe400078e0021 */
[----:B------:R1:W-:Y:S02]  /*7460*/  MUFU.EX2 R54, R0 ;  /* 0x0000000000367308 */ /* 0x0003e40000000800 */
[----:B-1----:R-:W-:Y:S02]  /*7470*/  FFMA.FTZ R0, R133, c[0x0][0x23c], -R7 ;  /* 0x00008f0085007a23 */ /* 0x002fe40000010807 */
[----:B----4-:R-:W-:Y:S01]  /*7480*/  IMAD.MOV.U32 R133, RZ, RZ, R53 ;  /* 0x000000ffff857224 */ /* 0x010fe200078e0035 */
[----:B------:R-:W-:-:S03]  /*7490*/  MOV R53, R2 ;  /* 0x0000000200357202 */ /* 0x000fc60000000f00 */
[----:B------:R1:W2:Y:S01]  /*74a0*/  MUFU.EX2 R145, R0 ;  /* 0x0000000000917308 */ /* 0x0002a20000000800 */
[----:B------:R-:W-:Y:S02]  /*74b0*/  F2FP.BF16.PACK_AB R17, R133, R137 ;  /* 0x000000898511723e */ /* 0x000fe400000010ff */
[----:B------:R-:W-:Y:S01]  /*74c0*/  MOV R146, R53 ;  /* 0x0000003500927202 */ /* 0x000fe20000000f00 */
[----:B-1----:R-:W-:Y:S01]  /*74d0*/  FFMA.FTZ R0, R152, c[0x0][0x23c], -R6 ;  /* 0x00008f0098007a23 */ /* 0x002fe20000010806 */
[----:B------:R-:W-:Y:S02]  /*74e0*/  MOV R152, R216 ;  /* 0x000000d800987202 */ /* 0x000fe40000000f00 */
[----:B--2---:R-:W-:Y:S01]  /*74f0*/  F2FP.BF16.PACK_AB R19, R145, R54 ;  /* 0x000000369113723e */ /* 0x004fe200000010ff */
[----:B------:R1:W-:Y:S01]  /*7500*/  MUFU.EX2 R12, R0 ;  /* 0x00000000000c7308 */ /* 0x0003e20000000800 */
[----:B------:R-:W-:-:S07]  /*7510*/  F2FP.BF16.PACK_AB R16, R152, R49 ;  /* 0x000000319810723e */ /* 0x000fce00000010ff */
[----:B---3--:R-:W-:Y:S01]  /*7520*/  HMMA.16816.F32.BF16 R84, R16, R20, R84 ;  /* 0x000000141054723c */ /* 0x008fe20000041854 */
[----:B-1----:R-:W-:-:S07]  /*7530*/  FFMA.FTZ R0, R142, c[0x0][0x23c], -R6 ;  /* 0x00008f008e007a23 */ /* 0x002fce0000010806 */
[----:B------:R-:W-:Y:S01]  /*7540*/  HMMA.16816.F32.BF16 R60, R16, R22, R44 ;  /* 0x00000016103c723c */ /* 0x000fe2000004182c */
[----:B------:R-:W-:Y:S01]  /*7550*/  MOV R142, R55 ;  /* 0x00000037008e7202 */ /* 0x000fe20000000f00 */
[----:B------:R1:W-:Y:S02]  /*7560*/  MUFU.EX2 R141, R0 ;  /* 0x00000000008d7308 */ /* 0x0003e40000000800 */
[----:B-1----:R-:W-:-:S06]  /*7570*/  FFMA.FTZ R0, R140, c[0x0][0x23c], -R6 ;  /* 0x00008f008c007a23 */ /* 0x002fcc0000010806 */
[----:B------:R1:W-:Y:S02]  /*7580*/  MUFU.EX2 R34, R0 ;  /* 0x0000000000227308 */ /* 0x0003e40000000800 */
[----:B-1----:R-:W-:Y:S01]  /*7590*/  FFMA.FTZ R0, R136, c[0x0][0x23c], -R6 ;  /* 0x00008f0088007a23 */ /* 0x002fe20000010806 */
[----:B------:R-:W-:-:S05]  /*75a0*/  MOV R136, R57 ;  /* 0x0000003900887202 */ /* 0x000fca0000000f00 */
[----:B------:R1:W2:Y:S02]  /*75b0*/  MUFU.EX2 R216, R0 ;  /* 0x0000000000d87308 */ /* 0x0002a40000000800 */
[----:B-1----:R-:W-:Y:S01]  /*75c0*/  FFMA.FTZ R0, R147, c[0x0][0x23c], -R5 ;  /* 0x00008f0093007a23 */ /* 0x002fe20000010805 */
[----:B--2---:R-:W-:Y:S01]  /*75d0*/  F2FP.BF16.PACK_AB R14, R216, R34 ;  /* 0x00000022d80e723e */ /* 0x004fe200000010ff */
[----:B------:R-:W-:-:S04]  /*75e0*/  IMAD.MOV.U32 R147, RZ, RZ, R12 ;  /* 0x000000ffff937224 */ /* 0x000fc800078e000c */
[----:B------:R1:W-:Y:S01]  /*75f0*/  MUFU.EX2 R140, R0 ;  /* 0x00000000008c7308 */ /* 0x0003e20000000800 */
[----:B------:R-:W-:Y:S01]  /*7600*/  F2FP.BF16.PACK_AB R12, R141, R147 ;  /* 0x000000938d0c723e */ /* 0x000fe200000010ff */
[----:B-1----:R-:W-:Y:S01]  /*7610*/  FFMA.FTZ R0, R144, c[0x0][0x23c], -R5 ;  /* 0x00008f0090007a23 */ /* 0x002fe20000010805 */
[----:B------:R-:W-:-:S05]  /*7620*/  MOV R144, R50 ;  /* 0x0000003200907202 */ /* 0x000fca0000000f00 */
[----:B------:R1:W2:Y:S02]  /*7630*/  MUFU.EX2 R2, R0 ;  /* 0x0000000000027308 */ /* 0x0002a40000000800 */
[----:B-1----:R-:W-:Y:S01]  /*7640*/  FFMA.FTZ R0, R139, c[0x0][0x23c], -R5 ;  /* 0x00008f008b007a23 */ /* 0x002fe20000010805 */
[----:B--2---:R-:W-:-:S05]  /*7650*/  F2FP.BF16.PACK_AB R13, R2, R140 ;  /* 0x0000008c020d723e */ /* 0x004fca00000010ff */
[----:B------:R1:W-:Y:S02]  /*7660*/  MUFU.EX2 R32, R0 ;  /* 0x0000000000207308 */ /* 0x0003e40000000800 */
[----:B-1----:R-:W-:Y:S02]  /*7670*/  FFMA.FTZ R0, R134, c[0x0][0x23c], -R5 ;  /* 0x00008f0086007a23 */ /* 0x002fe40000010805 */
[----:B------:R-:W-:-:S04]  /*7680*/  IMAD.MOV.U32 R134, RZ, RZ, R41 ;  /* 0x000000ffff867224 */ /* 0x000fc800078e0029 */
[----:B------:R-:W1:Y:S02]  /*7690*/  MUFU.EX2 R135, R0 ;  /* 0x0000000000877308 */ /* 0x000e640000000800 */
[----:B-1----:R-:W-:Y:S01]  /*76a0*/  F2FP.BF16.PACK_AB R15, R135, R32 ;  /* 0x00000020870f723e */ /* 0x002fe200000010ff */
[----:B------:R-:W-:-:S05]  /*76b0*/  FFMA.FTZ R0, R183, c[0x0][0x23c], -R8 ;  /* 0x00008f00b7007a23 */ /* 0x000fca0000010808 */
[----:B------:R1:W-:Y:S01]  /*76c0*/  MUFU.EX2 R183, R0 ;  /* 0x0000000000b77308 */ /* 0x0003e20000000800 */
[C---:B------:R-:W-:Y:S08]  /*76d0*/  HMMA.16816.F32.BF16 R92, R12.reuse, R20, R76 ;  /* 0x000000140c5c723c */ /* 0x040ff0000004184c */
[----:B------:R-:W-:Y:S01]  /*76e0*/  HMMA.16816.F32.BF16 R80, R12, R22, R64 ;  /* 0x000000160c50723c */ /* 0x000fe20000041840 */
[----:B------:R-:W2:Y:S01]  /*76f0*/  LDSM.16.MT88.4 R20, [R215+0x9000] ;  /* 0x00900000d714783b */ /* 0x000ea20000004200 */
[----:B-1----:R-:W-:-:S06]  /*7700*/  FFMA.FTZ R0, R181, c[0x0][0x23c], -R8 ;  /* 0x00008f00b5007a23 */ /* 0x002fcc0000010808 */
[-C--:B--2---:R-:W-:Y:S07]  /*7710*/  HMMA.16816.F32.BF16 R76, R16, R20.reuse, R104 ;  /* 0x00000014104c723c */ /* 0x084fee0000041868 */
[----:B------:R-:W-:Y:S01]  /*7720*/  IMAD.MOV.U32 R104, RZ, RZ, R51 ;  /* 0x000000ffff687224 */ /* 0x000fe200078e0033 */
[----:B------:R-:W-:Y:S01]  /*7730*/  HMMA.16816.F32.BF16 R72, R12, R20, R72 ;  /* 0x000000140c48723c */ /* 0x000fe20000041848 */
[----:B------:R-:W-:Y:S01]  /*7740*/  IMAD.MOV.U32 R107, RZ, RZ, R48 ;  /* 0x000000ffff6b7224 */ /* 0x000fe200078e0030 */
[----:B------:R-:W-:Y:S01]  /*7750*/  MOV R106, R49 ;  /* 0x00000031006a7202 */ /* 0x000fe20000000f00 */
[----:B------:R-:W-:-:S05]  /*7760*/  IMAD.MOV.U32 R105, RZ, RZ, R43 ;  /* 0x000000ffff697224 */ /* 0x000fca00078e002b */
[-C--:B------:R-:W-:Y:S07]  /*7770*/  HMMA.16816.F32.BF16 R64, R12, R22.reuse, R88 ;  /* 0x000000160c40723c */ /* 0x080fee0000041858 */
[----:B------:R-:W-:Y:S01]  /*7780*/  IMAD.MOV.U32 R88, RZ, RZ, R56 ;  /* 0x000000ffff587224 */ /* 0x000fe200078e0038 */
[----:B------:R-:W-:Y:S01]  /*7790*/  HMMA.16816.F32.BF16 R44, R16, R22, R28 ;  /* 0x00000016102c723c */ /* 0x000fe2000004181c */
[----:B------:R-:W1:Y:S01]  /*77a0*/  LDSM.16.MT88.4 R20, [R213+0x9000] ;  /* 0x00900000d514783b */ /* 0x000e620000004200 */
[----:B------:R-:W-:Y:S01]  /*77b0*/  MOV R91, R54 ;  /* 0x00000036005b7202 */ /* 0x000fe20000000f00 */
[----:B------:R-:W-:Y:S01]  /*77c0*/  IMAD.MOV.U32 R90, RZ, RZ, R34 ;  /* 0x000000ffff5a7224 */ /* 0x000fe200078e0022 */
[----:B------:R-:W-:-:S04]  /*77d0*/  MOV R89, R32 ;  /* 0x0000002000597202 */ /* 0x000fc80000000f00 */
[-C--:B-1----:R-:W-:Y:S01]  /*77e0*/  HMMA.16816.F32.BF16 R56, R16, R20.reuse, R112 ;  /* 0x000000141038723c */ /* 0x082fe20000041870 */
[----:B------:R1:W-:Y:S07]  /*77f0*/  MUFU.EX2 R114, R0 ;  /* 0x0000000000727308 */ /* 0x0003ee0000000800 */
[C---:B------:R-:W-:Y:S08]  /*7800*/  HMMA.16816.F32.BF16 R52, R12.reuse, R20, R108 ;  /* 0x000000140c34723c */ /* 0x040ff0000004186c */
[----:B------:R-:W-:Y:S01]  /*7810*/  HMMA.16816.F32.BF16 R48, R12, R22, R96 ;  /* 0x000000160c30723c */ /* 0x000fe20000041860 */
[----:B-1----:R-:W-:-:S04]  /*7820*/  FFMA.FTZ R0, R172, c[0x0][0x23c], -R8 ;  /* 0x00008f00ac007a23 */ /* 0x002fc80000010808 */
[----:B------:R1:W2:Y:S03]  /*7830*/  MUFU.EX2 R115, R0 ;  /* 0x0000000000737308 */ /* 0x0002a60000000800 */
[----:B------:R-:W-:Y:S01]  /*7840*/  HMMA.16816.F32.BF16 R36, R16, R22, R36 ;  /* 0x000000161024723c */ /* 0x000fe20000041824 */
[----:B------:R-:W3:Y:S01]  /*7850*/  LDSM.16.MT88.4 R20, [R214+0x9000] ;  /* 0x00900000d614783b */ /* 0x000ee20000004200 */
[----:B-1----:R-:W-:-:S04]  /*7860*/  FFMA.FTZ R0, R155, c[0x0][0x23c], -R8 ;  /* 0x00008f009b007a23 */ /* 0x002fc80000010808 */
[----:B------:R1:W4:Y:S02]  /*7870*/  MUFU.EX2 R139, R0 ;  /* 0x00000000008b7308 */ /* 0x0003240000000800 */
[----:B-1----:R-:W-:-:S06]  /*7880*/  FFMA.FTZ R0, R192, c[0x0][0x23c], -R7 ;  /* 0x00008f00c0007a23 */ /* 0x002fcc0000010807 */
[----:B------:R1:W-:Y:S01]  /*7890*/  MUFU.EX2 R181, R0 ;  /* 0x0000000000b57308 */ /* 0x0003e20000000800 */
[-C--:B---3--:R-:W-:Y:S07]  /*78a0*/  HMMA.16816.F32.BF16 R40, R16, R20.reuse, R120 ;  /* 0x000000141028723c */ /* 0x088fee0000041878 */
[----:B------:R-:W-:Y:S01]  /*78b0*/  MOV R122, R147 ;  /* 0x00000093007a7202 */ /* 0x000fe20000000f00 */
[----:B------:R-:W-:Y:S01]  /*78c0*/  HMMA.16816.F32.BF16 R32, R12, R20, R116 ;  /* 0x000000140c20723c */ /* 0x000fe20000041874 */
[----:B------:R-:W-:Y:S01]  /*78d0*/  IMAD.MOV.U32 R147, RZ, RZ, R136 ;  /* 0x000000ffff937224 */ /* 0x000fe200078e0088 */
[----:B------:R-:W-:Y:S01]  /*78e0*/  MOV R121, R107 ;  /* 0x0000006b00797202 */ /* 0x000fe20000000f00 */
[----:B-1----:R-:W-:-:S04]  /*78f0*/  FFMA.FTZ R0, R175, c[0x0][0x23c], -R7 ;  /* 0x00008f00af007a23 */ /* 0x002fc80000010807 */
[----:B------:R-:W-:Y:S01]  /*7900*/  IMAD.MOV.U32 R116, RZ, RZ, R106 ;  /* 0x000000ffff747224 */ /* 0x000fe200078e006a */
[----:B------:R1:W-:Y:S01]  /*7910*/  MUFU.EX2 R113, R0 ;  /* 0x0000000000717308 */ /* 0x0003e20000000800 */
[-C--:B------:R-:W-:Y:S08]  /*7920*/  HMMA.16816.F32.BF16 R28, R12, R22.reuse, R100 ;  /* 0x000000160c1c723c */ /* 0x080ff00000041864 */
[----:B------:R-:W-:Y:S01]  /*7930*/  HMMA.16816.F32.BF16 R24, R16, R22, R24 ;  /* 0x000000161018723c */ /* 0x000fe20000041818 */
[----:B------:R-:W3:Y:S01]  /*7940*/  LDSM.16.MT88.4 R20, [R212+0x9800] ;  /* 0x00980000d414783b */ /* 0x000ee20000004200 */
[----:B-1----:R-:W-:-:S02]  /*7950*/  FFMA.FTZ R0, R173, c[0x0][0x23c], -R7 ;  /* 0x00008f00ad007a23 */ /* 0x002fc40000010807 */
[----:B--2---:R-:W-:Y:S01]  /*7960*/  IMAD.MOV.U32 R173, RZ, RZ, R115 ;  /* 0x000000ffffad7224 */ /* 0x004fe200078e0073 */
[----:B------:R-:W-:Y:S01]  /*7970*/  MOV R115, R88 ;  /* 0x0000005800737202 */ /* 0x000fe20000000f00 */
[----:B------:R-:W-:Y:S01]  /*7980*/  IMAD.MOV.U32 R88, RZ, RZ, R89 ;  /* 0x000000ffff587224 */ /* 0x000fe200078e0059 */
[----:B------:R-:W-:Y:S01]  /*7990*/  MOV R89, R90 ;  /* 0x0000005a00597202 */ /* 0x000fe20000000f00 */
[----:B------:R1:W-:Y:S01]  /*79a0*/  MUFU.EX2 R175, R0 ;  /* 0x0000000000af7308 */ /* 0x0003e20000000800 */
[----:B------:R-:W-:Y:S01]  /*79b0*/  IMAD.MOV.U32 R90, RZ, RZ, R91 ;  /* 0x000000ffff5a7224 */ /* 0x000fe200078e005b */
[----:B------:R-:W-:Y:S01]  /*79c0*/  MOV R91, R104 ;  /* 0x00000068005b7202 */ /* 0x000fe20000000f00 */
[----:B------:R-:W-:Y:S01]  /*79d0*/  IMAD.MOV.U32 R104, RZ, RZ, R105 ;  /* 0x000000ffff687224 */ /* 0x000fe200078e0069 */
[----:B------:R-:W-:Y:S01]  /*79e0*/  MOV R105, R137 ;  /* 0x0000008900697202 */ /* 0x000fe20000000f00 */
[----:B------:R-:W-:Y:S01]  /*79f0*/  IMAD.MOV.U32 R155, RZ, RZ, R88 ;  /* 0x000000ffff9b7224 */ /* 0x000fe200078e0058 */
[----:B----4-:R-:W-:Y:S01]  /*7a00*/  F2FP.BF16.PACK_AB R18, R139, R173 ;  /* 0x000000ad8b12723e */ /* 0x010fe200000010ff */
[----:B------:R-:W-:Y:S01]  /*7a10*/  IMAD.MOV.U32 R102, RZ, RZ, R104 ;  /* 0x000000ffff667224 */ /* 0x000fe200078e0068 */
[----:B------:R-:W-:Y:S01]  /*7a20*/  MOV R120, R115 ;  /* 0x0000007300787202 */ /* 0x000fe20000000f00 */
[----:B------:R-:W-:Y:S01]  /*7a30*/  IMAD.MOV.U32 R118, RZ, RZ, R90 ;  /* 0x000000ffff767224 */ /* 0x000fe200078e005a */
[----:B------:R-:W-:-:S02]  /*7a40*/  MOV R103, R105 ;  /* 0x0000006900677202 */ /* 0x000fc40000000f00 */
[----:B------:R-:W-:Y:S02]  /*7a50*/  MOV R119, R89 ;  /* 0x0000005900777202 */ /* 0x000fe40000000f00 */
[----:B------:R-:W-:Y:S01]  /*7a60*/  MOV R117, R91 ;  /* 0x0000005b00757202 */ /* 0x000fe20000000f00 */
[----:B-1----:R-:W-:Y:S01]  /*7a70*/  FFMA.FTZ R0, R160, c[0x0][0x23c], -R7 ;  /* 0x00008f00a0007a23 */ /* 0x002fe20000010807 */
[----:B------:R-:W-:-:S03]  /*7a80*/  MOV R160, R119 ;  /* 0x0000007700a07202 */ /* 0x000fc60000000f00 */
[----:B------:R1:W2:Y:S02]  /*7a90*/  MUFU.EX2 R137, R0 ;  /* 0x0000000000897308 */ /* 0x0002a40000000800 */
[----:B-1----:R-:W-:Y:S01]  /*7aa0*/  FFMA.FTZ R0, R194, c[0x0][0x23c], -R6 ;  /* 0x00008f00c2007a23 */ /* 0x002fe20000010806 */
[----:B--2---:R-:W-:-:S05]  /*7ab0*/  F2FP.BF16.PACK_AB R19, R137, R175 ;  /* 0x000000af8913723e */ /* 0x004fca00000010ff */
[----:B------:R1:W-:Y:S02]  /*7ac0*/  MUFU.EX2 R172, R0 ;  /* 0x0000000000ac7308 */ /* 0x0003e40000000800 */
[----:B-1----:R-:W-:-:S06]  /*7ad0*/  FFMA.FTZ R0, R180, c[0x0][0x23c], -R6 ;  /* 0x00008f00b4007a23 */ /* 0x002fcc0000010806 */
[----:B------:R1:W-:Y:S02]  /*7ae0*/  MUFU.EX2 R180, R0 ;  /* 0x0000000000b47308 */ /* 0x0003e40000000800 */
[----:B-1----:R-:W-:Y:S02]  /*7af0*/  FFMA.FTZ R0, R174, c[0x0][0x23c], -R6 ;  /* 0x00008f00ae007a23 */ /* 0x002fe40000010806 */
[----:B------:R-:W-:-:S04]  /*7b00*/  IMAD.MOV.U32 R174, RZ, RZ, R113 ;  /* 0x000000ffffae7224 */ /* 0x000fc800078e0071 */
[----:B------:R1:W-:Y:S01]  /*7b10*/  MUFU.EX2 R192, R0 ;  /* 0x0000000000c07308 */ /* 0x0003e20000000800 */
[----:B------:R-:W-:Y:S01]  /*7b20*/  F2FP.BF16.PACK_AB R17, R174, R181 ;  /* 0x000000b5ae11723e */ /* 0x000fe200000010ff */
[----:B-1----:R-:W-:Y:S01]  /*7b30*/  FFMA.FTZ R0, R163, c[0x0][0x23c], -R6 ;  /* 0x00008f00a3007a23 */ /* 0x002fe20000010806 */
[----:B------:R-:W-:-:S05]  /*7b40*/  MOV R163, R116 ;  /* 0x0000007400a37202 */ /* 0x000fca0000000f00 */
[----:B------:R1:W2:Y:S02]  /*7b50*/  MUFU.EX2 R123, R0 ;  /* 0x00000000007b7308 */ /* 0x0002a40000000800 */
[----:B-1----:R-:W-:Y:S01]  /*7b60*/  FFMA.FTZ R0, R193, c[0x0][0x23c], -R5 ;  /* 0x00008f00c1007a23 */ /* 0x002fe20000010805 */
[----:B------:R-:W-:Y:S02]  /*7b70*/  MOV R193, R114 ;  /* 0x0000007200c17202 */ /* 0x000fe40000000f00 */
[----:B--2---:R-:W-:-:S03]  /*7b80*/  F2FP.BF16.PACK_AB R14, R123, R192 ;  /* 0x000000c07b0e723e */ /* 0x004fc600000010ff */
[----:B------:R1:W2:Y:S01]  /*7b90*/  MUFU.EX2 R12, R0 ;  /* 0x00000000000c7308 */ /* 0x0002a20000000800 */
[----:B------:R-:W-:-:S07]  /*7ba0*/  F2FP.BF16.PACK_AB R16, R193, R183 ;  /* 0x000000b7c110723e */ /* 0x000fce00000010ff */
[----:B---3--:R-:W-:Y:S01]  /*7bb0*/  HMMA.16816.F32.BF16 R112, R16, R20, R84 ;  /* 0x000000141070723c */ /* 0x008fe20000041854 */
[----:B-1----:R-:W-:-:S07]  /*7bc0*/  FFMA.FTZ R0, R182, c[0x0][0x23c], -R5 ;  /* 0x00008f00b6007a23 */ /* 0x002fce0000010805 */
[----:B------:R-:W-:Y:S01]  /*7bd0*/  HMMA.16816.F32.BF16 R96, R16, R22, R60 ;  /* 0x000000161060723c */ /* 0x000fe2000004183c */
[----:B--2---:R-:W-:Y:S01]  /*7be0*/  IMAD.MOV.U32 R182, RZ, RZ, R12 ;  /* 0x000000ffffb67224 */ /* 0x004fe200078e000c */
[----:B------:R-:W-:Y:S01]  /*7bf0*/  F2FP.BF16.PACK_AB R12, R180, R172 ;  /* 0x000000acb40c723e */ /* 0x000fe200000010ff */
[----:B------:R1:W2:Y:S04]  /*7c00*/  MUFU.EX2 R194, R0 ;  /* 0x0000000000c27308 */ /* 0x0002a80000000800 */
[----:B------:R-:W-:Y:S01]  /*7c10*/  MOV R63, R117 ;  /* 0x00000075003f7202 */ /* 0x000fe20000000f00 */
[----:B------:R-:W-:Y:S01]  /*7c20*/  FFMA.FTZ R166, R166, c[0x0][0x23c], -R5 ;  /* 0x00008f00a6a67a23 */ /* 0x000fe20000010805 */
[----:B------:R-:W-:Y:S01]  /*7c30*/  MOV R61, R152 ;  /* 0x00000098003d7202 */ /* 0x000fe20000000f00 */
[----:B------:R-:W-:Y:S01]  /*7c40*/  IMAD.MOV.U32 R62, RZ, RZ, R140 ;  /* 0x000000ffff3e7224 */ /* 0x000fe200078e008c */
[----:B------:R-:W-:Y:S01]  /*7c50*/  MOV R60, R133 ;  /* 0x00000085003c7202 */ /* 0x000fe20000000f00 */
[----:B------:R-:W-:-:S02]  /*7c60*/  FFMA.FTZ R140, R200, c[0x0][0x23c], -R8 ;  /* 0x00008f00c88c7a23 */ /* 0x000fc40000010808 */
[--C-:B------:R-:W-:Y:S02]  /*7c70*/  FFMA.FTZ R152, R159, c[0x0][0x23c], -R8.reuse ;  /* 0x00008f009f987a23 */ /* 0x100fe40000010808 */
[----:B------:R-:W-:Y:S02]  /*7c80*/  FFMA.FTZ R200, R127, c[0x0][0x23c], -R7 ;  /* 0x00008f007fc87a23 */ /* 0x000fe40000010807 */
[----:B-1----:R-:W-:Y:S01]  /*7c90*/  FFMA.FTZ R0, R168, c[0x0][0x23c], -R5 ;  /* 0x00008f00a8007a23 */ /* 0x002fe20000010805 */
[----:B--2---:R-:W-:Y:S01]  /*7ca0*/  F2FP.BF16.PACK_AB R13, R194, R182 ;  /* 0x000000b6c20d723e */ /* 0x004fe200000010ff */
[----:B------:R-:W-:Y:S02]  /*7cb0*/  FFMA.FTZ R168, R149, c[0x0][0x23c], -R8 ;  /* 0x00008f0095a87a23 */ /* 0x000fe40000010808 */
[----:B------:R1:W-:Y:S01]  /*7cc0*/  MUFU.EX2 R100, R0 ;  /* 0x0000000000647308 */ /* 0x0003e20000000800 */
[----:B------:R-:W-:Y:S02]  /*7cd0*/  FFMA.FTZ R162, R162, c[0x0][0x23c], -R6 ;  /* 0x00008f00a2a27a23 */ /* 0x000fe40000010806 */
[----:B------:R-:W-:-:S02]  /*7ce0*/  FFMA.FTZ R133, R176, c[0x0][0x23c], -R8 ;  /* 0x00008f00b0857a23 */ /* 0x000fc40000010808 */
[--C-:B------:R-:W-:Y:S02]  /*7cf0*/  FFMA.FTZ R149, R187, c[0x0][0x23c], -R5.reuse ;  /* 0x00008f00bb957a23 */ /* 0x100fe40000010805 */
[----:B------:R-:W-:Y:S02]  /*7d00*/  FFMA.FTZ R159, R184, c[0x0][0x23c], -R6 ;  /* 0x00008f00b89f7a23 */ /* 0x000fe40000010806 */
[----:B------:R-:W-:Y:S02]  /*7d10*/  FFMA.FTZ R176, R125, c[0x0][0x23c], -R8 ;  /* 0x00008f007db07a23 */ /* 0x000fe40000010808 */
[----:B-1----:R-:W-:Y:S02]  /*7d20*/  FFMA.FTZ R0, R161, c[0x0][0x23c], -R5 ;  /* 0x00008f00a1007a23 */ /* 0x002fe40000010805 */
[----:B------:R-:W-:Y:S02]  /*7d30*/  IMAD.MOV.U32 R161, RZ, RZ, R118 ;  /* 0x000000ffffa17224 */ /* 0x000fe400078e0076 */
[----:B------:R-:W1:Y:S02]  /*7d40*/  MUFU.EX2 R136, R0 ;  /* 0x0000000000887308 */ /* 0x000e640000000800 */
[----:B-1----:R-:W-:Y:S01]  /*7d50*/  F2FP.BF16.PACK_AB R15, R136, R100 ;  /* 0x00000064880f723e */ /* 0x002fe200000010ff */
[----:B------:R-:W-:-:S06]  /*7d60*/  FFMA.FTZ R0, R247, c[0x0][0x23c], -R8 ;  /* 0x00008f00f7007a23 */ /* 0x000fcc0000010808 */
[C---:B------:R-:W-:Y:S08]  /*7d70*/  HMMA.16816.F32.BF16 R108, R12.reuse, R20, R92 ;  /* 0x000000140c6c723c */ /* 0x040ff0000004185c */
[----:B------:R-:W-:Y:S01]  /*7d80*/  HMMA.16816.F32.BF16 R104, R12, R22, R80 ;  /* 0x000000160c68723c */ /* 0x000fe20000041850 */
[----:B------:R-:W1:Y:S07]  /*7d90*/  LDSM.16.MT88.4 R20, [R215+0x9800] ;  /* 0x00980000d714783b */ /* 0x000e6e0000004200 */
[-C--:B-1----:R-:W-:Y:S08]  /*7da0*/  HMMA.16816.F32.BF16 R88, R16, R20.reuse, R76 ;  /* 0x000000141058723c */ /* 0x082ff0000004184c */
[C---:B------:R-:W-:Y:S08]  /*7db0*/  HMMA.16816.F32.BF16 R84, R12.reuse, R20, R72 ;  /* 0x000000140c54723c */ /* 0x040ff00000041848 */
[-C--:B------:R-:W-:Y:S08]  /*7dc0*/  HMMA.16816.F32.BF16 R80, R12, R22.reuse, R64 ;  /* 0x000000160c50723c */ /* 0x080ff00000041840 */
[----:B------:R-:W-:Y:S01]  /*7dd0*/  HMMA.16816.F32.BF16 R76, R16, R22, R44 ;  /* 0x00000016104c723c */ /* 0x000fe2000004182c */
[----:B------:R-:W1:Y:S06]  /*7de0*/  LDSM.16.MT88.4 R20, [R213+0x9800] ;  /* 0x00980000d514783b */ /* 0x000e6c0000004200 */
[----:B------:R-:W-:Y:S01]  /*7df0*/  MOV R47, R100 ;  /* 0x00000064002f7202 */ /* 0x000fe20000000f00 */
[----:B------:R-:W-:Y:S01]  /*7e00*/  IMAD.MOV.U32 R45, RZ, RZ, R103 ;  /* 0x000000ffff2d7224 */ /* 0x000fe200078e0067 */
[----:B------:R-:W-:-:S02]  /*7e10*/  MOV R46, R102 ;  /* 0x00000066002e7202 */ /* 0x000fc40000000f00 */
[----:B------:R-:W-:Y:S01]  /*7e20*/  MOV R44, R134 ;  /* 0x00000086002c7202 */ /* 0x000fe20000000f00 */
[--C-:B------:R-:W-:Y:S02]  /*7e30*/  FFMA.FTZ R134, R178, c[0x0][0x23c], -R8.reuse ;  /* 0x00008f00b2867a23 */ /* 0x100fe40000010808 */
[----:B------:R-:W-:Y:S01]  /*7e40*/  FFMA.FTZ R178, R124, c[0x0][0x23c], -R8 ;  /* 0x00008f007cb27a23 */ /* 0x000fe20000010808 */
[-C--:B-1----:R-:W-:Y:S07]  /*7e50*/  HMMA.16816.F32.BF16 R116, R16, R20.reuse, R56 ;  /* 0x000000141074723c */ /* 0x082fee0000041838 */
[----:B------:R-:W-:Y:S01]  /*7e60*/  MOV R58, R151 ;  /* 0x00000097003a7202 */ /* 0x000fe20000000f00 */
[----:B------:R-:W-:Y:S01]  /*7e70*/  HMMA.16816.F32.BF16 R72, R12, R20, R52 ;  /* 0x000000140c48723c */ /* 0x000fe20000041834 */
[----:B------:R-:W-:Y:S01]  /*7e80*/  IMAD.MOV.U32 R57, RZ, RZ, R44 ;  /* 0x000000ffff397224 */ /* 0x000fe200078e002c */
[----:B------:R-:W-:Y:S01]  /*7e90*/  MOV R44, R155 ;  /* 0x0000009b002c7202 */ /* 0x000fe20000000f00 */
[----:B------:R-:W-:-:S02]  /*7ea0*/  IMAD.MOV.U32 R56, RZ, RZ, R130 ;  /* 0x000000ffff387224 */ /* 0x000fc400078e0082 */
[----:B------:R-:W-:Y:S02]  /*7eb0*/  IMAD.MOV.U32 R59, RZ, RZ, R141 ;  /* 0x000000ffff3b7224 */ /* 0x000fe400078e008d */
[--C-:B------:R-:W-:Y:S01]  /*7ec0*/  FFMA.FTZ R151, R167, c[0x0][0x23c], -R8.reuse ;  /* 0x00008f00a7977a23 */ /* 0x100fe20000010808 */
[-C--:B------:R-:W-:Y:S01]  /*7ed0*/  HMMA.16816.F32.BF16 R64, R12, R22.reuse, R48 ;  /* 0x000000160c40723c */ /* 0x080fe20000041830 */
[----:B------:R-:W-:Y:S02]  /*7ee0*/  FFMA.FTZ R167, R156, c[0x0][0x23c], -R8 ;  /* 0x00008f009ca77a23 */ /* 0x000fe40000010808 */
[--C-:B------:R-:W-:Y:S02]  /*7ef0*/  FFMA.FTZ R156, R171, c[0x0][0x23c], -R7.reuse ;  /* 0x00008f00ab9c7a23 */ /* 0x100fe40000010807 */
[----:B------:R-:W-:Y:S02]  /*7f00*/  FFMA.FTZ R171, R150, c[0x0][0x23c], -R7 ;  /* 0x00008f0096ab7a23 */ /* 0x000fe40000010807 */
[----:B------:R-:W-:Y:S01]  /*7f10*/  IMAD.MOV.U32 R51, RZ, RZ, R47 ;  /* 0x000000ffff337224 */ /* 0x000fe200078e002f */
[----:B------:R-:W-:Y:S01]  /*7f20*/  HMMA.16816.F32.BF16 R100, R16, R22, R36 ;  /* 0x000000161064723c */ /* 0x000fe20000041824 */
[----:B------:R-:W1:Y:S01]  /*7f30*/  LDSM.16.MT88.4 R20, [R214+0x9800] ;  /* 0x00980000d614783b */ /* 0x000e620000004200 */
[----:B------:R-:W-:Y:S01]  /*7f40*/  MOV R47, R132 ;  /* 0x00000084002f7202 */ /* 0x000fe20000000f00 */
[----:B------:R-:W-:Y:S01]  /*7f50*/  FFMA.FTZ R132, R211, c[0x0][0x23c], -R7 ;  /* 0x00008f00d3847a23 */ /* 0x000fe20000010807 */
[----:B------:R-:W-:Y:S01]  /*7f60*/  MOV R50, R46 ;  /* 0x0000002e00327202 */ /* 0x000fe20000000f00 */
[----:B------:R-:W-:Y:S01]  /*7f70*/  IMAD.MOV.U32 R46, RZ, RZ, R146 ;  /* 0x000000ffff2e7224 */ /* 0x000fe200078e0092 */
[----:B------:R-:W-:Y:S01]  /*7f80*/  MOV R146, R129 ;  /* 0x0000008100927202 */ /* 0x000fe20000000f00 */
[----:B------:R-:W-:Y:S01]  /*7f90*/  FFMA.FTZ R150, R177, c[0x0][0x23c], -R5 ;  /* 0x00008f00b1967a23 */ /* 0x000fe20000010805 */
[----:B------:R-:W-:Y:S01]  /*7fa0*/  MOV R37, R160 ;  /* 0x000000a000257202 */ /* 0x000fe20000000f00 */
[----:B------:R-:W-:-:S02]  /*7fb0*/  IMAD.MOV.U32 R36, RZ, RZ, R161 ;  /* 0x000000ffff247224 */ /* 0x000fc400078e00a1 */
[--C-:B------:R-:W-:Y:S02]  /*7fc0*/  FFMA.FTZ R130, R201, c[0x0][0x23c], -R7.reuse ;  /* 0x00008f00c9827a23 */ /* 0x100fe40000010807 */
[----:B------:R-:W-:Y:S02]  /*7fd0*/  FFMA.FTZ R155, R186, c[0x0][0x23c], -R7 ;  /* 0x00008f00ba9b7a23 */ /* 0x000fe40000010807 */
[--C-:B------:R-:W-:Y:S01]  /*7fe0*/  FFMA.FTZ R141, R205, c[0x0][0x23c], -R8.reuse ;  /* 0x00008f00cd8d7a23 */ /* 0x100fe20000010808 */
[C---:B-1----:R-:W-:Y:S01]  /*7ff0*/  HMMA.16816.F32.BF16 R92, R16.reuse, R20, R40 ;  /* 0x00000014105c723c */ /* 0x042fe20000041828 */
[----:B------:R1:W-:Y:S07]  /*8000*/  MUFU.EX2 R42, R0 ;  /* 0x00000000002a7308 */ /* 0x0003ee0000000800 */
[----:B------:R-:W-:Y:S08]  /*8010*/  HMMA.16816.F32.BF16 R52, R16, R22, R24 ;  /* 0x000000161034723c */ /* 0x000ff00000041818 */
[----:B------:R-:W-:Y:S01]  /*8020*/  HMMA.16816.F32.BF16 R32, R12, R20, R32 ;  /* 0x000000140c20723c */ /* 0x000fe20000041820 */
[----:B-1----:R-:W-:-:S02]  /*8030*/  FFMA.FTZ R0, R244, c[0x0][0x23c], -R8 ;  /* 0x00008f00f4007a23 */ /* 0x002fc40000010808 */
[--C-:B------:R-:W-:Y:S02]  /*8040*/  FFMA.FTZ R26, R245, c[0x0][0x23c], -R6.reuse ;  /* 0x00008f00f51a7a23 */ /* 0x100fe40000010806 */
[----:B------:R1:W2:Y:S03]  /*8050*/  MUFU.EX2 R48, R0 ;  /* 0x0000000000307308 */ /* 0x0002a60000000800 */
[----:B------:R-:W-:Y:S01]  /*8060*/  HMMA.16816.F32.BF16 R28, R12, R22, R28 ;  /* 0x000000160c1c723c */ /* 0x000fe2000004181c */
[----:B------:R-:W3:Y:S01]  /*8070*/  LDSM.16.MT88.4 R12, [R212+0xa000] ;  /* 0x00a00000d40c783b */ /* 0x000ee20000004200 */
[--C-:B------:R-:W-:Y:S02]  /*8080*/  FFMA.FTZ R160, R165, c[0x0][0x23c], -R6.reuse ;  /* 0x00008f00a5a07a23 */ /* 0x100fe40000010806 */
[----:B------:R-:W-:Y:S02]  /*8090*/  FFMA.FTZ R161, R128, c[0x0][0x23c], -R6 ;  /* 0x00008f0080a17a23 */ /* 0x000fe40000010806 */
[----:B------:R-:W-:-:S02]  /*80a0*/  FFMA.FTZ R129, R195, c[0x0][0x23c], -R7 ;  /* 0x00008f00c3817a23 */ /* 0x000fc40000010807 */
[----:B------:R-:W-:Y:S02]  /*80b0*/  FFMA.FTZ R201, R126, c[0x0][0x23c], -R7 ;  /* 0x00008f007ec97a23 */ /* 0x000fe40000010807 */
[----:B-1----:R-:W-:Y:S01]  /*80c0*/  FFMA.FTZ R0, R231, c[0x0][0x23c], -R8 ;  /* 0x00008f00e7007a23 */ /* 0x002fe20000010808 */
[----:B--2---:R-:W-:Y:S02]  /*80d0*/  MOV R245, R48 ;  /* 0x0000003000f57202 */ /* 0x004fe40000000f00 */
[----:B------:R-:W-:Y:S01]  /*80e0*/  MOV R48, R138 ;  /* 0x0000008a00307202 */ /* 0x000fe20000000f00 */
[----:B------:R1:W-:Y:S01]  /*80f0*/  MUFU.EX2 R38, R0 ;  /* 0x0000000000267308 */ /* 0x0003e20000000800 */
[--C-:B------:R-:W-:Y:S02]  /*8100*/  FFMA.FTZ R25, R210, c[0x0][0x23c], -R6.reuse ;  /* 0x00008f00d2197a23 */ /* 0x100fe40000010806 */
[----:B------:R-:W-:Y:S02]  /*8110*/  FFMA.FTZ R23, R208, c[0x0][0x23c], -R6 ;  /* 0x00008f00d0177a23 */ /* 0x000fe40000010806 */
[----:B------:R-:W-:-:S02]  /*8120*/  FFMA.FTZ R21, R250, c[0x0][0x23c], -R5 ;  /* 0x00008f00fa157a23 */ /* 0x000fc40000010805 */
[--C-:B------:R-:W-:Y:S02]  /*8130*/  FFMA.FTZ R20, R246, c[0x0][0x23c], -R5.reuse ;  /* 0x00008f00f6147a23 */ /* 0x100fe40000010805 */
[--C-:B------:R-:W-:Y:S02]  /*8140*/  FFMA.FTZ R24, R243, c[0x0][0x23c], -R5.reuse ;  /* 0x00008f00f3187a23 */ /* 0x100fe40000010805 */
[--C-:B------:R-:W-:Y:S02]  /*8150*/  FFMA.FTZ R27, R230, c[0x0][0x23c], -R5.reuse ;  /* 0x00008f00e61b7a23 */ /* 0x100fe40000010805 */
[----:B------:R-:W-:Y:S02]  /*8160*/  FFMA.FTZ R165, R169, c[0x0][0x23c], -R5 ;  /* 0x00008f00a9a57a23 */ /* 0x000fe40000010805 */
[----:B------:R-:W-:Y:S02]  /*8170*/  IMAD.MOV.U32 R138, RZ, RZ, R143 ;  /* 0x000000ffff8a7224 */ /* 0x000fe400078e008f */
[----:B-1----:R-:W-:-:S04]  /*8180*/  FFMA.FTZ R0, R204, c[0x0][0x23c], -R8 ;  /* 0x00008f00cc007a23 */ /* 0x002fc80000010808 */
[----:B------:R1:W2:Y:S02]  /*8190*/  MUFU.EX2 R49, R0 ;  /* 0x0000000000317308 */ /* 0x0002a40000000800 */
[----:B-1----:R-:W-:-:S06]  /*81a0*/  FFMA.FTZ R0, R248, c[0x0][0x23c], -R7 ;  /* 0x00008f00f8007a23 */ /* 0x002fcc0000010807 */
[----:B------:R1:W-:Y:S02]  /*81b0*/  MUFU.EX2 R247, R0 ;  /* 0x0000000000f77308 */ /* 0x0003e40000000800 */
[----:B-1----:R-:W-:-:S06]  /*81c0*/  FFMA.FTZ R0, R242, c[0x0][0x23c], -R7 ;  /* 0x00008f00f2007a23 */ /* 0x002fcc0000010807 */
[----:B------:R1:W4:Y:S02]  /*81d0*/  MUFU.EX2 R39, R0 ;  /* 0x0000000000277308 */ /* 0x0003240000000800 */
[----:B-1----:R-:W-:-:S06]  /*81e0*/  FFMA.FTZ R0, R232, c[0x0][0x23c], -R7 ;  /* 0x00008f00e8007a23 */ /* 0x002fcc0000010807 */
[----:B------:R1:W-:Y:S02]  /*81f0*/  MUFU.EX2 R248, R0 ;  /* 0x0000000000f87308 */ /* 0x0003e40000000800 */
[----:B-1----:R-:W-:-:S06]  /*8200*/  FFMA.FTZ R0, R207, c[0x0][0x23c], -R7 ;  /* 0x00008f00cf007a23 */ /* 0x002fcc0000010807 */
[----:B------:R1:W-:Y:S02]  /*8210*/  MUFU.EX2 R244, R0 ;  /* 0x0000000000f47308 */ /* 0x0003e40000000800 */
[----:B-1----:R-:W-:Y:S01]  /*8220*/  FFMA.FTZ R0, R58, c[0x0][0x23c], -R6 ;  /* 0x00008f003a007a23 */ /* 0x002fe20000010806 */
[----:B------:R-:W-:Y:S02]  /*8230*/  MOV R58, R59 ;  /* 0x0000003b003a7202 */ /* 0x000fe40000000f00 */
[----:B------:R-:W-:-:S03]  /*8240*/  MOV R59, R45 ;  /* 0x0000002d003b7202 */ /* 0x000fc60000000f00 */
[----:B------:R1:W-:Y:S01]  /*8250*/  MUFU.EX2 R242, R0 ;  /* 0x0000000000f27308 */ /* 0x0003e20000000800 */
[----:B------:R-:W-:Y:S01]  /*8260*/  IMAD.MOV.U32 R250, RZ, RZ, R42 ;  /* 0x000000fffffa7224 */ /* 0x000fe200078e002a */
[----:B------:R-:W-:Y:S01]  /*8270*/  MOV R45, R120 ;  /* 0x00000078002d7202 */ /* 0x000fe20000000f00 */
[--C-:B------:R-:W-:Y:S01]  /*8280*/  FFMA.FTZ R22, R206, c[0x0][0x23c], -R6.reuse ;  /* 0x00008f00ce167a23 */ /* 0x100fe20000010806 */
[----:B------:R-:W-:Y:S01]  /*8290*/  MOV R120, R131 ;  /* 0x0000008300787202 */ /* 0x000fe20000000f00 */
[----:B------:R-:W-:Y:S02]  /*82a0*/  FFMA.FTZ R131, R203, c[0x0][0x23c], -R7 ;  /* 0x00008f00cb837a23 */ /* 0x000fe40000010807 */
[----:B-1----:R-:W-:Y:S01]  /*82b0*/  FFMA.FTZ R0, R251, c[0x0][0x23c], -R6 ;  /* 0x00008f00fb007a23 */ /* 0x002fe20000010806 */
[----:B--2---:R-:W-:Y:S01]  /*82c0*/  MOV R251, R49 ;  /* 0x0000003100fb7202 */ /* 0x004fe20000000f00 */
[----:B------:R-:W-:Y:S01]  /*82d0*/  IMAD.MOV.U32 R49, RZ, RZ, R56 ;  /* 0x000000ffff317224 */ /* 0x000fe200078e0038 */
[----:B------:R-:W-:Y:S01]  /*82e0*/  MOV R56, R57 ;  /* 0x0000003900387202 */ /* 0x000fe20000000f00 */
[----:B------:R1:W-:Y:S01]  /*82f0*/  MUFU.EX2 R232, R0 ;  /* 0x0000000000e87308 */ /* 0x0003e20000000800 */
[----:B------:R-:W-:Y:S01]  /*8300*/  MOV R57, R2 ;  /* 0x0000000200397202 */ /* 0x000fe20000000f00 */
[----:B------:R-:W-:Y:S01]  /*8310*/  IMAD.MOV.U32 R41, RZ, RZ, R49 ;  /* 0x000000ffff297224 */ /* 0x000fe200078e0031 */
[----:B------:R-:W-:Y:S01]  /*8320*/  MOV R43, R56 ;  /* 0x00000038002b7202 */ /* 0x000fe20000000f00 */
[----:B------:R-:W-:Y:S01]  /*8330*/  FFMA.FTZ R2, R252, c[0x0][0x23c], -R6 ;  /* 0x00008f00fc027a23 */ /* 0x000fe20000010806 */
[----:B------:R-:W-:Y:S01]  /*8340*/  MOV R49, R228 ;  /* 0x000000e400317202 */ /* 0x000fe20000000f00 */
[----:B------:R-:W-:Y:S01]  /*8350*/  IMAD.MOV.U32 R252, RZ, RZ, R38 ;  /* 0x000000fffffc7224 */ /* 0x000fe200078e0026 */
[----:B------:R-:W-:Y:S01]  /*8360*/  MOV R38, R144 ;  /* 0x0000009000267202 */ /* 0x000fe20000000f00 */
[--C-:B-1----:R-:W-:Y:S01]  /*8370*/  FFMA.FTZ R0, R249, c[0x0][0x23c], -R6.reuse ;  /* 0x00008f00f9007a23 */ /* 0x102fe20000010806 */
[----:B----4-:R-:W-:Y:S01]  /*8380*/  MOV R249, R39 ;  /* 0x0000002700f97202 */ /* 0x010fe20000000f00 */
[----:B------:R-:W-:Y:S01]  /*8390*/  IMAD.MOV.U32 R39, RZ, RZ, R123 ;  /* 0x000000ffff277224 */ /* 0x000fe200078e007b */
[----:B------:R-:W-:Y:S01]  /*83a0*/  MUFU.EX2 R231, R2 ;  /* 0x0000000200e77308 */ /* 0x000fe20000000800 */
[----:B------:R-:W-:Y:S01]  /*83b0*/  MOV R123, R142 ;  /* 0x0000008e007b7202 */ /* 0x000fe20000000f00 */
[----:B------:R-:W-:Y:S01]  /*83c0*/  FFMA.FTZ R143, R185, c[0x0][0x23c], -R6 ;  /* 0x00008f00b98f7a23 */ /* 0x000fe20000010806 */
[----:B------:R-:W-:-:S02]  /*83d0*/  MOV R56, R63 ;  /* 0x0000003f00387202 */ /* 0x000fc40000000f00 */
[----:B------:R-:W-:Y:S01]  /*83e0*/  MOV R125, R36 ;  /* 0x00000024007d7202 */ /* 0x000fe20000000f00 */
[----:B------:R-:W-:Y:S01]  /*83f0*/  IMAD.MOV.U32 R17, RZ, RZ, R60 ;  /* 0x000000ffff117224 */ /* 0x000fe200078e003c */
[----:B------:R-:W-:Y:S01]  /*8400*/  MOV R63, R145 ;  /* 0x00000091003f7202 */ /* 0x000fe20000000f00 */
[----:B------:R1:W2:Y:S01]  /*8410*/  MUFU.EX2 R211, R0 ;  /* 0x0000000000d37308 */ /* 0x0002a20000000800 */
[----:B------:R-:W-:Y:S01]  /*8420*/  F2FP.BF16.PACK_AB R8, R245, R250 ;  /* 0x000000faf508723e */ /* 0x000fe200000010ff */
[----:B------:R4:W5:Y:S01]  /*8430*/  LDL.LU R228, [R1+0xc8] ;  /* 0x0000c80001e47983 */ /* 0x0009620000300800 */
[--C-:B------:R-:W-:Y:S02]  /*8440*/  FFMA.FTZ R142, R164, c[0x0][0x23c], -R6.reuse ;  /* 0x00008f00a48e7a23 */ /* 0x100fe40000010806 */
[--C-:B------:R-:W-:Y:S02]  /*8450*/  FFMA.FTZ R144, R202, c[0x0][0x23c], -R6.reuse ;  /* 0x00008f00ca907a23 */ /* 0x100fe40000010806 */
[----:B------:R-:W-:-:S02]  /*8460*/  FFMA.FTZ R145, R148, c[0x0][0x23c], -R6 ;  /* 0x00008f0094917a23 */ /* 0x000fc40000010806 */
[----:B-1----:R-:W-:Y:S02]  /*8470*/  FFMA.FTZ R0, R41, c[0x0][0x23c], -R5 ;  /* 0x00008f0029007a23 */ /* 0x002fe40000010805 */
[----:B------:R-:W-:Y:S01]  /*8480*/  IMAD.MOV.U32 R41, RZ, RZ, R43 ;  /* 0x000000ffff297224 */ /* 0x000fe200078e002b */
[----:B------:R-:W-:Y:S02]  /*8490*/  MOV R43, R37 ;  /* 0x00000025002b7202 */ /* 0x000fe40000000f00 */
[----:B------:R-:W-:Y:S01]  /*84a0*/  MOV R37, R38 ;  /* 0x0000002600257202 */ /* 0x000fe20000000f00 */
[----:B------:R-:W-:Y:S01]  /*84b0*/  IMAD.MOV.U32 R38, RZ, RZ, R39 ;  /* 0x000000ffff267224 */ /* 0x000fe200078e0027 */
[----:B------:R-:W-:Y:S02]  /*84c0*/  MOV R39, R48 ;  /* 0x0000003000277202 */ /* 0x000fe40000000f00 */
[----:B------:R-:W-:Y:S01]  /*84d0*/  MOV R48, R49 ;  /* 0x0000003100307202 */ /* 0x000fe20000000f00 */
[----:B------:R-:W-:Y:S01]  /*84e0*/  IMAD.MOV.U32 R49, RZ, RZ, R59 ;  /* 0x000000ffff317224 */ /* 0x000fe200078e003b */
[----:B------:R-:W-:-:S02]  /*84f0*/  MOV R59, R163 ;  /* 0x000000a3003b7202 */ /* 0x000fc40000000f00 */
[----:B------:R-:W-:Y:S01]  /*8500*/  MOV R163, R121 ;  /* 0x0000007900a37202 */ /* 0x000fe20000000f00 */
[----:B------:R-:W-:Y:S01]  /*8510*/  IMAD.MOV.U32 R121, RZ, RZ, R122 ;  /* 0x000000ffff797224 */ /* 0x000fe200078e007a */
[----:B------:R-:W-:Y:S01]  /*8520*/  MOV R122, R147 ;  /* 0x00000093007a7202 */ /* 0x000fe20000000f00 */
[----:B------:R1:W-:Y:S01]  /*8530*/  MUFU.EX2 R210, R0 ;  /* 0x0000000000d27308 */ /* 0x0003e20000000800 */
[----:B------:R-:W-:Y:S01]  /*8540*/  MOV R147, R4 ;  /* 0x0000000400937202 */ /* 0x000fe20000000f00 */
[--C-:B------:R-:W-:Y:S02]  /*8550*/  FFMA.FTZ R4, R227, c[0x0][0x23c], -R5.reuse ;  /* 0x00008f00e3047a23 */ /* 0x100fe40000010805 */
[----:B------:R-:W-:Y:S01]  /*8560*/  FFMA.FTZ R2, R226, c[0x0][0x23c], -R5 ;  /* 0x00008f00e2027a23 */ /* 0x000fe20000010805 */
[----:B------:R-:W-:Y:S01]  /*8570*/  MOV R42, R37 ;  /* 0x00000025002a7202 */ /* 0x000fe20000000f00 */
[----:B------:R-:W-:Y:S02]  /*8580*/  IMAD.MOV.U32 R40, RZ, RZ, R39 ;  /* 0x000000ffff287224 */ /* 0x000fe400078e0027 */
[--C-:B------:R-:W-:Y:S01]  /*8590*/  FFMA.FTZ R164, R179, c[0x0][0x23c], -R5.reuse ;  /* 0x00008f00b3a47a23 */ /* 0x100fe20000010805 */
[----:B------:R2:W-:Y:S01]  /*85a0*/  MUFU.EX2 R208, R2 ;  /* 0x0000000200d07308 */ /* 0x0005e20000000800 */
[----:B-1----:R-:W-:Y:S01]  /*85b0*/  FFMA.FTZ R0, R41, c[0x0][0x23c], -R5 ;  /* 0x00008f0029007a23 */ /* 0x002fe20000010805 */
[----:B------:R-:W-:Y:S01]  /*85c0*/  MOV R41, R48 ;  /* 0x0000003000297202 */ /* 0x000fe20000000f00 */
[----:B------:R-:W-:Y:S01]  /*85d0*/  FADD.FTZ R148, R10, R9 ;  /* 0x000000090a947221 */ /* 0x000fe20000010000 */
[----:B------:R-:W-:-:S02]  /*85e0*/  MOV R48, R59 ;  /* 0x0000003b00307202 */ /* 0x000fc40000000f00 */
[----:B------:R-:W-:Y:S02]  /*85f0*/  MOV R18, R61 ;  /* 0x0000003d00127202 */ /* 0x000fe40000000f00 */
[----:B------:R-:W-:Y:S01]  /*8600*/  MOV R19, R62 ;  /* 0x0000003e00137202 */ /* 0x000fe20000000f00 */
[----:B------:R-:W-:Y:S01]  /*8610*/  IMAD.MOV.U32 R205, RZ, RZ, R56 ;  /* 0x000000ffffcd7224 */ /* 0x000fe200078e0038 */
[----:B------:R-:W-:Y:S02]  /*8620*/  MOV R59, R122 ;  /* 0x0000007a003b7202 */ /* 0x000fe40000000f00 */
[----:B------:R-:W-:Y:S02]  /*8630*/  MOV R204, R57 ;  /* 0x0000003900cc7202 */ /* 0x000fe40000000f00 */
[----:B------:R-:W-:Y:S02]  /*8640*/  MOV R16, R58 ;  /* 0x0000003a00107202 */ /* 0x000fe40000000f00 */
[----:B------:R-:W-:-:S02]  /*8650*/  MOV R36, R136 ;  /* 0x0000008800247202 */ /* 0x000fc40000000f00 */
[----:B------:R-:W-:Y:S02]  /*8660*/  MOV R177, R125 ;  /* 0x0000007d00b17202 */ /* 0x000fe40000000f00 */
[----:B------:R-:W-:Y:S02]  /*8670*/  MOV R195, R51 ;  /* 0x0000003300c37202 */ /* 0x000fe40000000f00 */
[----:B------:R-:W-:Y:S01]  /*8680*/  MOV R230, R45 ;  /* 0x0000002d00e67202 */ /* 0x000fe20000000f00 */
[----:B------:R-:W-:Y:S01]  /*8690*/  MUFU.EX2 R206, R22 ;  /* 0x0000001600ce7308 */ /* 0x000fe20000000800 */
[----:B------:R-:W-:Y:S01]  /*86a0*/  MOV R122, R146 ;  /* 0x00000092007a7202 */ /* 0x000fe20000000f00 */
[----:B------:R-:W-:Y:S01]  /*86b0*/  FFMA.FTZ R146, R209, c[0x0][0x23c], -R5 ;  /* 0x00008f00d1927a23 */ /* 0x000fe20000010805 */
[----:B--2---:R-:W-:Y:S01]  /*86c0*/  F2FP.BF16.PACK_AB R6, R211, R231 ;  /* 0x000000e7d306723e */ /* 0x004fe200000010ff */
[----:B------:R4:W5:Y:S04]  /*86d0*/  LDL.LU R227, [R1+0xc4] ;  /* 0x0000c40001e37983 */ /* 0x0009680000300800 */
[----:B------:R1:W-:Y:S01]  /*86e0*/  MUFU.EX2 R209, R4 ;  /* 0x0000000400d17308 */ /* 0x0003e20000000800 */
[----:B------:R-:W-:Y:S01]  /*86f0*/  MOV R37, R38 ;  /* 0x0000002600257202 */ /* 0x000fe20000000f00 */
[----:B------:R-:W-:-:S06]  /*8700*/  IMAD.MOV.U32 R39, RZ, RZ, R163 ;  /* 0x000000ffff277224 */ /* 0x000fcc00078e00a3 */
[----:B------:R-:W2:Y:S01]  /*8710*/  MUFU.EX2 R207, R0 ;  /* 0x0000000000cf7308 */ /* 0x000ea20000000800 */
[----:B------:R-:W-:Y:S01]  /*8720*/  MOV R38, R121 ;  /* 0x0000007900267202 */ /* 0x000fe20000000f00 */
[----:B------:R-:W-:Y:S02]  /*8730*/  IMAD.MOV.U32 R121, RZ, RZ, R147 ;  /* 0x000000ffff797224 */ /* 0x000fe400078e0093 */
[----:B------:R-:W-:Y:S01]  /*8740*/  FADD.FTZ R2, R40, R199 ;  /* 0x000000c728027221 */ /* 0x000fe20000010000 */
[----:B------:R-:W-:Y:S01]  /*8750*/  F2FP.BF16.PACK_AB R9, R249, R247 ;  /* 0x000000f7f909723e */ /* 0x000fe200000010ff */
[--C-:B------:R-:W-:Y:S01]  /*8760*/  FFMA.FTZ R147, R189, c[0x0][0x23c], -R5.reuse ;  /* 0x00008f00bd937a23 */ /* 0x100fe20000010805 */
[----:B------:R-:W-:Y:S01]  /*8770*/  F2FP.BF16.PACK_AB R10, R251, R252 ;  /* 0x000000fcfb0a723e */ /* 0x000fe200000010ff */
[----:B------:R-:W-:Y:S01]  /*8780*/  FFMA.FTZ R163, R188, c[0x0][0x23c], -R5 ;  /* 0x00008f00bca37a23 */ /* 0x000fe20000010805 */
[----:B------:R-:W-:Y:S01]  /*8790*/  MOV R124, R43 ;  /* 0x0000002b007c7202 */ /* 0x000fe20000000f00 */
[----:B------:R-:W-:-:S02]  /*87a0*/  FADD.FTZ R5, R196, R191 ;  /* 0x000000bfc4057221 */ /* 0x000fc40000010000 */
[----:B------:R-:W-:Y:S01]  /*87b0*/  IMAD.MOV.U32 R203, RZ, RZ, R42 ;  /* 0x000000ffffcb7224 */ /* 0x000fe200078e002a */
[----:B------:R-:W-:Y:S01]  /*87c0*/  MOV R169, R16 ;  /* 0x0000001000a97202 */ /* 0x000fe20000000f00 */
[----:B-1----:R-:W-:Y:S01]  /*87d0*/  FADD.FTZ R4, R71, R11 ;  /* 0x0000000b47047221 */ /* 0x002fe20000010000 */
[----:B------:R-:W-:Y:S01]  /*87e0*/  MUFU.EX2 R202, R20 ;  /* 0x0000001400ca7308 */ /* 0x000fe20000000800 */
[----:B------:R-:W-:Y:S01]  /*87f0*/  FADD.FTZ R128, R198, R2 ;  /* 0x00000002c6807221 */ /* 0x000fe20000010000 */
[----:B--2---:R-:W-:Y:S01]  /*8800*/  F2FP.BF16.PACK_AB R7, R207, R208 ;  /* 0x000000d0cf07723e */ /* 0x004fe200000010ff */
[----:B------:R-:W-:Y:S01]  /*8810*/  FADD.FTZ R2, R197, R5 ;  /* 0x00000005c5027221 */ /* 0x000fe20000010000 */
[----:B------:R-:W-:Y:S01]  /*8820*/  F2FP.BF16.PACK_AB R5, R209, R210 ;  /* 0x000000d2d105723e */ /* 0x000fe200000010ff */
[----:B------:R-:W-:Y:S01]  /*8830*/  FADD.FTZ R71, R190, R4 ;  /* 0x00000004be477221 */ /* 0x000fe20000010000 */
[----:B------:R-:W-:Y:S01]  /*8840*/  F2FP.BF16.PACK_AB R4, R232, R242 ;  /* 0x000000f2e804723e */ /* 0x000fe200000010ff */
[----:B------:R4:W5:Y:S01]  /*8850*/  LDL.LU R226, [R1+0xc0] ;  /* 0x0000c00001e27983 */ /* 0x0009620000300800 */
[----:B------:R-:W-:Y:S01]  /*8860*/  F2FP.BF16.PACK_AB R11, R244, R248 ;  /* 0x000000f8f40b723e */ /* 0x000fe200000010ff */
[----:B------:R-:W-:Y:S01]  /*8870*/  IMAD.MOV.U32 R40, RZ, RZ, R63 ;  /* 0x000000ffff287224 */ /* 0x000fe200078e003f */
[----:B------:R-:W-:Y:S01]  /*8880*/  MOV R0, R41 ;  /* 0x0000002900007202 */ /* 0x000fe20000000f00 */
[----:B------:R-:W-:Y:S01]  /*8890*/  IMAD.MOV.U32 R43, RZ, RZ, R137 ;  /* 0x000000ffff2b7224 */ /* 0x000fe200078e0089 */
[----:B------:R-:W-:Y:S01]  /*88a0*/  MOV R41, R139 ;  /* 0x0000008b00297202 */ /* 0x000fe20000000f00 */
[-C--:B---3--:R-:W-:Y:S01]  /*88b0*/  HMMA.16816.F32.BF16 R60, R4, R12.reuse, R108 ;  /* 0x0000000c043c723c */ /* 0x088fe2000004186c */
        /* <DEDUP_REMOVED lines=8> */
[----:B------:R-:W-:Y:S01]  /*8940*/  MOV R196, R19 ;  /* 0x0000001300c47202 */ /* 0x000fe20000000f00 */
[----:B------:R-:W-:Y:S01]  /*8950*/  IMAD.MOV.U32 R110, RZ, RZ, R47 ;  /* 0x000000ffff6e7224 */ /* 0x000fe200078e002f */
[----:B------:R-:W1:Y:S01]  /*8960*/  LDSM.16.MT88.4 R16, [R213+0xa000] ;  /* 0x00a00000d510783b */ /* 0x000e620000004200 */
[----:B------:R-:W-:Y:S01]  /*8970*/  MOV R190, R48 ;  /* 0x0000003000be7202 */ /* 0x000fe20000000f00 */
[----:B------:R-:W-:Y:S01]  /*8980*/  IMAD.MOV.U32 R188, RZ, RZ, R205 ;  /* 0x000000ffffbc7224 */ /* 0x000fe200078e00cd */
[----:B------:R-:W-:Y:S01]  /*8990*/  MOV R111, R46 ;  /* 0x0000002e006f7202 */ /* 0x000fe20000000f00 */
[----:B------:R-:W-:Y:S01]  /*89a0*/  MUFU.EX2 R205, R23 ;  /* 0x0000001700cd7308 */ /* 0x000fe20000000800 */
[-C--:B------:R-:W-:Y:S01]  /*89b0*/  HMMA.16816.F32.BF16 R56, R4, R14.reuse, R104 ;  /* 0x0000000e0438723c */ /* 0x080fe20000041868 */
        /* <DEDUP_REMOVED lines=8> */
[----:B------:R-:W2:Y:S01]  /*8a40*/  LDSM.16.MT88.4 R12, [R215+0xa000] ;  /* 0x00a00000d70c783b */ /* 0x000ea20000004200 */
[----:B------:R-:W-:Y:S01]  /*8a50*/  MOV R105, R42 ;  /* 0x0000002a00697202 */ /* 0x000fe20000000f00 */
[----:B------:R-:W-:Y:S01]  /*8a60*/  IMAD.MOV.U32 R106, RZ, RZ, R203 ;  /* 0x000000ffff6a7224 */ /* 0x000fe200078e00cb */
[----:B------:R-:W-:Y:S01]  /*8a70*/  MOV R184, R37 ;  /* 0x0000002500b87202 */ /* 0x000fe20000000f00 */
[----:B------:R-:W-:Y:S01]  /*8a80*/  MUFU.EX2 R203, R26 ;  /* 0x0000001a00cb7308 */ /* 0x000fe20000000800 */
[----:B------:R-:W-:Y:S01]  /*8a90*/  MOV R107, R39 ;  /* 0x00000027006b7202 */ /* 0x000fe20000000f00 */
[----:B------:R-:W-:Y:S01]  /*8aa0*/  IMAD.MOV.U32 R98, RZ, RZ, R122 ;  /* 0x000000ffff627224 */ /* 0x000fe200078e007a */
[----:B------:R-:W-:-:S02]  /*8ab0*/  MOV R97, R121 ;  /* 0x0000007900617202 */ /* 0x000fc40000000f00 */
[----:B------:R-:W-:Y:S02]  /*8ac0*/  MOV R99, R123 ;  /* 0x0000007b00637202 */ /* 0x000fe40000000f00 */
[----:B------:R-:W-:Y:S02]  /*8ad0*/  MOV R179, R204 ;  /* 0x000000cc00b37202 */ /* 0x000fe40000000f00 */
[----:B------:R-:W3:Y:S01]  /*8ae0*/  MUFU.EX2 R204, R25 ;  /* 0x0000001900cc7308 */ /* 0x000ee20000000800 */
[C---:B-1----:R-:W-:Y:S08]  /*8af0*/  HMMA.16816.F32.BF16 R40, R4.reuse, R16, R72 ;  /* 0x000000100428723c */ /* 0x042ff00000041848 */
[----:B------:R-:W-:Y:S08]  /*8b00*/  HMMA.16816.F32.BF16 R36, R4, R18, R64 ;  /* 0x000000120424723c */ /* 0x000ff00000041840 */
[-C--:B--2---:R-:W-:Y:S08]  /*8b10*/  HMMA.16816.F32.BF16 R120, R8, R12.reuse, R88 ;  /* 0x0000000c0878723c */ /* 0x084ff00000041858 */
[C---:B------:R-:W-:Y:S08]  /*8b20*/  HMMA.16816.F32.BF16 R48, R4.reuse, R12, R84 ;  /* 0x0000000c0430723c */ /* 0x040ff00000041854 */
[-C--:B------:R-:W-:Y:S08]  /*8b30*/  HMMA.16816.F32.BF16 R44, R4, R14.reuse, R80 ;  /* 0x0000000e042c723c */ /* 0x080ff00000041850 */
[C---:B------:R-:W-:Y:S01]  /*8b40*/  HMMA.16816.F32.BF16 R112, R8.reuse, R14, R76 ;  /* 0x0000000e0870723c */ /* 0x040fe2000004184c */
[----:B------:R-:W1:Y:S07]  /*8b50*/  LDSM.16.MT88.4 R12, [R214+0xa000] ;  /* 0x00a00000d60c783b */ /* 0x000e6e0000004200 */
[C---:B------:R-:W-:Y:S01]  /*8b60*/  HMMA.16816.F32.BF16 R80, R8.reuse, R16, R116 ;  /* 0x000000100850723c */ /* 0x040fe20000041874 */
[----:B------:R2:W1:Y:S07]  /*8b70*/  MUFU.EX2 R118, R21 ;  /* 0x0000001500767308 */ /* 0x00046e0000000800 */
[----:B------:R-:W-:Y:S01]  /*8b80*/  HMMA.16816.F32.BF16 R100, R8, R18, R100 ;  /* 0x000000120864723c */ /* 0x000fe20000041864 */
[----:B------:R-:W-:Y:S04]  /*8b90*/  LDSM.16.MT88.4 R16, [R215+0xa800] ;  /* 0x00a80000d710783b */ /* 0x000fe80000004200 */
[----:B--2---:R-:W2:Y:S01]  /*8ba0*/  LDSM.16.MT88.4 R20, [R212+0xa800] ;  /* 0x00a80000d414783b */ /* 0x004ea20000004200 */
[----:B------:R2:W-:Y:S02]  /*8bb0*/  MUFU.EX2 R119, R24 ;  /* 0x0000001800777308 */ /* 0x0005e40000000800 */
[C---:B-1----:R-:W-:Y:S08]  /*8bc0*/  HMMA.16816.F32.BF16 R32, R4.reuse, R12, R32 ;  /* 0x0000000c0420723c */ /* 0x042ff00000041820 */
[----:B------:R-:W-:Y:S07]  /*8bd0*/  HMMA.16816.F32.BF16 R28, R4, R14, R28 ;  /* 0x0000000e041c723c */ /* 0x000fee000004181c */
[----:B------:R-:W-:Y:S01]  /*8be0*/  FADD.FTZ R5, R97, R148 ;  /* 0x0000009461057221 */ /* 0x000fe20000010000 */
[----:B------:R-:W-:Y:S01]  /*8bf0*/  HMMA.16816.F32.BF16 R92, R8, R12, R92 ;  /* 0x0000000c085c723c */ /* 0x000fe2000004185c */
[----:B------:R-:W-:Y:S01]  /*8c00*/  MOV R97, R98 ;  /* 0x0000006200617202 */ /* 0x000fe20000000f00 */
[----:B------:R-:W-:Y:S01]  /*8c10*/  IMAD.MOV.U32 R98, RZ, RZ, R99 ;  /* 0x000000ffff627224 */ /* 0x000fe200078e0063 */
[----:B------:R-:W-:-:S02]  /*8c20*/  MOV R99, R104 ;  /* 0x0000006800637202 */ /* 0x000fc40000000f00 */
[----:B------:R-:W-:Y:S01]  /*8c30*/  MOV R104, R105 ;  /* 0x0000006900687202 */ /* 0x000fe20000000f00 */
[----:B------:R-:W-:Y:S01]  /*8c40*/  IMAD.MOV.U32 R105, RZ, RZ, R106 ;  /* 0x000000ffff697224 */ /* 0x000fe200078e006a */
[----:B------:R-:W-:Y:S01]  /*8c50*/  MOV R106, R108 ;  /* 0x0000006c006a7202 */ /* 0x000fe20000000f00 */
[----:B------:R-:W-:Y:S01]  /*8c60*/  HMMA.16816.F32.BF16 R88, R8, R14, R52 ;  /* 0x0000000e0858723c */ /* 0x000fe20000041834 */
[----:B------:R-:W1:Y:S01]  /*8c70*/  LDSM.16.MT88.4 R12, [R213+0xa800] ;  /* 0x00a80000d50c783b */ /* 0x000e620000004200 */
[----:B------:R-:W-:Y:S01]  /*8c80*/  MOV R108, R0 ;  /* 0x00000000006c7202 */ /* 0x000fe20000000f00 */
[----:B------:R-:W-:Y:S02]  /*8c90*/  FADD.FTZ R0, R225, R128 ;  /* 0x00000080e1007221 */ /* 0x000fe40000010000 */
[----:B------:R-:W1:Y:S01]  /*8ca0*/  LDSM.16.MT88.4 R8, [R214+0xa800] ;  /* 0x00a80000d608783b */ /* 0x000e620000004200 */
[----:B------:R-:W4:Y:S01]  /*8cb0*/  MUFU.EX2 R128, R27 ;  /* 0x0000001b00807308 */ /* 0x000f220000000800 */
        /* <DEDUP_REMOVED lines=8> */
[----:B--2---:R-:W-:Y:S01]  /*8d40*/  FADD.FTZ R24, R98, R4 ;  /* 0x0000000462187221 */ /* 0x004fe20000010000 */
[----:B---3--:R-:W-:Y:S01]  /*8d50*/  F2FP.BF16.PACK_AB R4, R204, R203 ;  /* 0x000000cbcc04723e */ /* 0x008fe200000010ff */
[----:B------:R-:W-:Y:S01]  /*8d60*/  IMAD.MOV.U32 R106, RZ, RZ, R108 ;  /* 0x000000ffff6a7224 */ /* 0x000fe200078e006c */
[----:B------:R-:W-:-:S02]  /*8d70*/  F2FP.BF16.PACK_AB R5, R202, R118 ;  /* 0x00000076ca05723e */ /* 0x000fc400000010ff */
[----:B------:R-:W-:Y:S01]  /*8d80*/  F2FP.BF16.PACK_AB R6, R206, R205 ;  /* 0x000000cdce06723e */ /* 0x000fe200000010ff */
[----:B------:R2:W-:Y:S01]  /*8d90*/  MUFU.EX2 R116, R141 ;  /* 0x0000008d00747308 */ /* 0x0005e20000000800 */
[----:B----4-:R-:W-:Y:S01]  /*8da0*/  F2FP.BF16.PACK_AB R7, R128, R119 ;  /* 0x000000778007723e */ /* 0x010fe200000010ff */
[----:B------:R-:W-:Y:S01]  /*8db0*/  FADD.FTZ R2, R224, R2 ;  /* 0x00000002e0027221 */ /* 0x000fe20000010000 */
[----:B------:R-:W-:Y:S01]  /*8dc0*/  MOV R108, R222 ;  /* 0x000000de006c7202 */ /* 0x000fe20000000f00 */
[----:B------:R-:W-:Y:S01]  /*8dd0*/  IMAD.MOV.U32 R54, RZ, RZ, R111 ;  /* 0x000000ffff367224 */ /* 0x000fe200078e006f */
[----:B------:R-:W-:Y:S01]  /*8de0*/  MOV R52, R109 ;  /* 0x0000006d00347202 */ /* 0x000fe20000000f00 */
[----:B------:R3:W5:Y:S02]  /*8df0*/  LDL.LU R225, [R1+0xbc] ;  /* 0x0000bc0001e17983 */ /* 0x0007640000300800 */
[----:B------:R4:W-:Y:S01]  /*8e00*/  MUFU.EX2 R117, R140 ;  /* 0x0000008c00757308 */ /* 0x0009e20000000800 */
[----:B------:R-:W-:Y:S01]  /*8e10*/  IMAD.MOV.U32 R26, RZ, RZ, R108 ;  /* 0x000000ffff1a7224 */ /* 0x000fe200078e006c */
[----:B------:R-:W-:-:S06]  /*8e20*/  MOV R53, R110 ;  /* 0x0000006e00357202 */ /* 0x000fcc0000000f00 */
[----:B------:R-:W-:Y:S01]  /*8e30*/  MUFU.EX2 R134, R134 ;  /* 0x0000008600867308 */ /* 0x000fe20000000800 */
[----:B------:R-:W-:Y:S07]  /*8e40*/  HMMA.16816.F32.BF16 R108, R4, R20, R60 ;  /* 0x00000014046c723c */ /* 0x000fee000004183c */
[----:B------:R-:W1:Y:S01]  /*8e50*/  MUFU.EX2 R133, R133 ;  /* 0x0000008500857308 */ /* 0x000e620000000800 */
[----:B------:R-:W-:-:S07]  /*8e60*/  MOV R63, R107 ;  /* 0x0000006b003f7202 */ /* 0x000fce0000000f00 */
[----:B------:R-:W-:Y:S01]  /*8e70*/  MUFU.EX2 R132, R132 ;  /* 0x0000008400847308 */ /* 0x000fe20000000800 */
[----:B------:R-:W-:-:S07]  /*8e80*/  FADD.FTZ R0, R221, R0 ;  /* 0x00000000dd007221 */ /* 0x000fce0000010000 */
[----:B------:R-:W-:Y:S01]  /*8e90*/  MUFU.EX2 R131, R131 ;  /* 0x0000008300837308 */ /* 0x000fe20000000800 */
[----:B------:R-:W-:-:S07]  /*8ea0*/  FADD.FTZ R2, R97, R2 ;  /* 0x0000000261027221 */ /* 0x000fce0000010000 */
[----:B------:R-:W-:Y:S01]  /*8eb0*/  MUFU.EX2 R130, R130 ;  /* 0x0000008200827308 */ /* 0x000fe20000000800 */
[----:B------:R-:W-:-:S07]  /*8ec0*/  MOV R55, R99 ;  /* 0x0000006300377202 */ /* 0x000fce0000000f00 */
[----:B------:R-:W1:Y:S01]  /*8ed0*/  MUFU.EX2 R129, R129 ;  /* 0x0000008100817308 */ /* 0x000e620000000800 */
[----:B------:R-:W-:Y:S01]  /*8ee0*/  IMAD.MOV.U32 R27, RZ, RZ, R104 ;  /* 0x000000ffff1b7224 */ /* 0x000fe200078e0068 */
[----:B------:R-:W-:Y:S01]  /*8ef0*/  MOV R71, R105 ;  /* 0x0000006900477202 */ /* 0x000fe20000000f00 */
[C---:B------:R-:W-:Y:S01]  /*8f00*/  HMMA.16816.F32.BF16 R96, R4.reuse, R16, R48 ;  /* 0x000000100460723c */ /* 0x040fe20000041830 */
[----:B------:R-:W-:Y:S01]  /*8f10*/  MOV R148, R106 ;  /* 0x0000006a00947202 */ /* 0x000fe20000000f00 */
[----:B------:R3:W5:Y:S06]  /*8f20*/  LDL.LU R224, [R1+0xb8] ;  /* 0x0000b80001e07983 */ /* 0x00076c0000300800 */
[C---:B------:R-:W-:Y:S08]  /*8f30*/  HMMA.16816.F32.BF16 R84, R4.reuse, R18, R44 ;  /* 0x000000120454723c */ /* 0x040ff0000004182c */
[C---:B-1----:R-:W-:Y:S08]  /*8f40*/  HMMA.16816.F32.BF16 R76, R4.reuse, R12, R40 ;  /* 0x0000000c044c723c */ /* 0x042ff00000041828 */
[C---:B------:R-:W-:Y:S08]  /*8f50*/  HMMA.16816.F32.BF16 R72, R4.reuse, R14, R36 ;  /* 0x0000000e0448723c */ /* 0x040ff00000041824 */
[----:B------:R-:W-:Y:S01]  /*8f60*/  HMMA.16816.F32.BF16 R64, R4, R8, R32 ;  /* 0x000000080440723c */ /* 0x000fe20000041820 */
[----:B------:R-:W-:Y:S01]  /*8f70*/  FADD.FTZ R2, R71, R2 ;  /* 0x0000000247027221 */ /* 0x000fe20000010000 */
[----:B--2---:R-:W-:-:S06]  /*8f80*/  MOV R141, R175 ;  /* 0x000000af008d7202 */ /* 0x004fcc0000000f00 */
[C---:B------:R-:W-:Y:S08]  /*8f90*/  HMMA.16816.F32.BF16 R104, R4.reuse, R22, R56 ;  /* 0x000000160468723c */ /* 0x040ff00000041838 */
[----:B------:R-:W-:Y:S01]  /*8fa0*/  HMMA.16816.F32.BF16 R48, R4, R10, R28 ;  /* 0x0000000a0430723c */ /* 0x000fe2000004181c */
[----:B----4-:R-:W-:Y:S01]  /*8fb0*/  IMAD.MOV.U32 R140, RZ, RZ, R173 ;  /* 0x000000ffff8c7224 */ /* 0x010fe200078e00ad */
[----:B------:R3:W5:Y:S01]  /*8fc0*/  LDL.LU R223, [R1+0xb4] ;  /* 0x0000b40001df7983 */ /* 0x0007620000300800 */
[----:B------:R-:W-:Y:S03]  /*8fd0*/  MUFU.EX2 R71, R160 ;  /* 0x000000a000477308 */ /* 0x000fe60000000800 */
[----:B------:R3:W5:Y:S01]  /*8fe0*/  LDL.LU R222, [R1+0xb0] ;  /* 0x0000b00001de7983 */ /* 0x0007620000300800 */
        /* <DEDUP_REMOVED lines=11> */
[----:B------:R-:W-:Y:S01]  /*90a0*/  FADD.FTZ R2, R54, R0 ;  /* 0x0000000036027221 */ /* 0x000fe20000010000 */
[----:B------:R3:W5:Y:S03]  /*90b0*/  LDL.LU R221, [R1+0xac] ;  /* 0x0000ac0001dd7983 */ /* 0x0007660000300800 */
[----:B------:R-:W-:Y:S01]  /*90c0*/  HMMA.16816.F32.BF16 R60, R4, R20, R136 ;  /* 0x00000014043c723c */ /* 0x000fe20000041888 */
[----:B------:R-:W-:-:S07]  /*90d0*/  FADD.FTZ R0, R148, R24 ;  /* 0x0000001894007221 */ /* 0x000fce0000010000 */
[C---:B------:R-:W-:Y:S01]  /*90e0*/  HMMA.16816.F32.BF16 R52, R4.reuse, R22, R124 ;  /* 0x000000160434723c */ /* 0x040fe2000004187c */
[----:B------:R-:W1:Y:S07]  /*90f0*/  LDSM.16.MT88.4 R20, [R212+0xb000] ;  /* 0x00b00000d414783b */ /* 0x000e6e0000004200 */
[C---:B------:R-:W-:Y:S08]  /*9100*/  HMMA.16816.F32.BF16 R40, R4.reuse, R16, R120 ;  /* 0x000000100428723c */ /* 0x040ff00000041878 */
[C---:B------:R-:W-:Y:S01]  /*9110*/  HMMA.16816.F32.BF16 R36, R4.reuse, R18, R112 ;  /* 0x000000120424723c */ /* 0x040fe20000041870 */
[----:B------:R-:W2:Y:S01]  /*9120*/  LDSM.16.MT88.4 R16, [R215+0xb000] ;  /* 0x00b00000d710783b */ /* 0x000ea20000004200 */
[----:B------:R-:W-:Y:S06]  /*9130*/  MUFU.EX2 R112, R144 ;  /* 0x0000009000707308 */ /* 0x000fec0000000800 */
[C---:B------:R-:W-:Y:S02]  /*9140*/  HMMA.16816.F32.BF16 R28, R4.reuse, R12, R80 ;  /* 0x0000000c041c723c */ /* 0x040fe40000041850 */
[----:B------:R-:W-:Y:S06]  /*9150*/  MUFU.EX2 R114, R143 ;  /* 0x0000008f00727308 */ /* 0x000fec0000000800 */
[C---:B------:R-:W-:Y:S01]  /*9160*/  HMMA.16816.F32.BF16 R32, R4.reuse, R14, R100 ;  /* 0x0000000e0420723c */ /* 0x040fe20000041864 */
[----:B------:R-:W4:Y:S01]  /*9170*/  LDSM.16.MT88.4 R12, [R213+0xb000] ;  /* 0x00b00000d50c783b */ /* 0x000f220000004200 */
[----:B------:R-:W-:Y:S06]  /*9180*/  MUFU.EX2 R115, R142 ;  /* 0x0000008e00737308 */ /* 0x000fec0000000800 */
[C---:B------:R-:W-:Y:S02]  /*9190*/  HMMA.16816.F32.BF16 R56, R4.reuse, R8, R92 ;  /* 0x000000080438723c */ /* 0x040fe4000004185c */
[----:B------:R-:W1:Y:S06]  /*91a0*/  MUFU.EX2 R113, R145 ;  /* 0x0000009100717308 */ /* 0x000e6c0000000800 */
[----:B------:R-:W-:Y:S01]  /*91b0*/  HMMA.16816.F32.BF16 R44, R4, R10, R88 ;  /* 0x0000000a042c723c */ /* 0x000fe20000041858 */
[----:B------:R-:W2:Y:S01]  /*91c0*/  LDSM.16.MT88.4 R8, [R214+0xb000] ;  /* 0x00b00000d608783b */ /* 0x000ea20000004200 */
[----:B------:R-:W-:Y:S05]  /*91d0*/  MUFU.EX2 R100, R146 ;  /* 0x0000009200647308 */ /* 0x000fea0000000800 */
[----:B------:R-:W-:-:S03]  /*91e0*/  FADD.FTZ R5, R220, R26 ;  /* 0x0000001adc057221 */ /* 0x000fc60000010000 */
[----:B------:R-:W1:Y:S08]  /*91f0*/  MUFU.EX2 R95, R147 ;  /* 0x00000093005f7308 */ /* 0x000e700000000800 */
[----:B------:R-:W-:Y:S08]  /*9200*/  MUFU.EX2 R93, R149 ;  /* 0x00000095005d7308 */ /* 0x000ff00000000800 */
[----:B------:R-:W2:Y:S01]  /*9210*/  MUFU.EX2 R94, R150 ;  /* 0x00000096005e7308 */ /* 0x000ea20000000800 */
[----:B------:R-:W-:Y:S01]  /*9220*/  FADD.FTZ R4, R219, R25 ;  /* 0x00000019db047221 */ /* 0x000fe20000010000 */
[----:B-1----:R-:W-:Y:S01]  /*9230*/  F2FP.BF16.PACK_AB R6, R113, R115 ;  /* 0x000000737106723e */ /* 0x002fe200000010ff */
[----:B------:R-:W-:Y:S01]  /*9240*/  FADD.FTZ R25, R190, R5 ;  /* 0x00000005be197221 */ /* 0x000fe20000010000 */
[----:B------:R-:W-:Y:S01]  /*9250*/  F2FP.BF16.PACK_AB R5, R95, R100 ;  /* 0x000000645f05723e */ /* 0x000fe200000010ff */
[----:B------:R-:W-:-:S03]  /*9260*/  FADD.FTZ R24, R197, R4 ;  /* 0x00000004c5187221 */ /* 0x000fc60000010000 */
[----:B------:R-:W-:Y:S01]  /*9270*/  MUFU.EX2 R92, R151 ;  /* 0x00000097005c7308 */ /* 0x000fe20000000800 */
[----:B------:R-:W-:Y:S01]  /*9280*/  F2FP.BF16.PACK_AB R4, R114, R112 ;  /* 0x000000707204723e */ /* 0x000fe200000010ff */
[----:B------:R-:W-:Y:S02]  /*9290*/  FADD.FTZ R2, R218, R2 ;  /* 0x00000002da027221 */ /* 0x000fe40000010000 */
[----:B------:R-:W-:Y:S01]  /*92a0*/  FADD.FTZ R0, R217, R0 ;  /* 0x00000000d9007221 */ /* 0x000fe20000010000 */
[----:B------:R-:W-:Y:S02]  /*92b0*/  MOV R125, R182 ;  /* 0x000000b6007d7202 */ /* 0x000fe40000000f00 */
[----:B------:R-:W-:Y:S01]  /*92c0*/  MOV R136, R193 ;  /* 0x000000c100887202 */ /* 0x000fe20000000f00 */
[----:B------:R-:W-:Y:S01]  /*92d0*/  MUFU.EX2 R91, R152 ;  /* 0x00000098005b7308 */ /* 0x000fe20000000800 */
[----:B--2---:R-:W-:-:S07]  /*92e0*/  F2FP.BF16.PACK_AB R7, R94, R93 ;  /* 0x0000005d5e07723e */ /* 0x004fce00000010ff */
[----:B------:R-:W-:Y:S08]  /*92f0*/  MUFU.EX2 R90, R153 ;  /* 0x00000099005a7308 */ /* 0x000ff00000000800 */
[----:B------:R-:W1:Y:S08]  /*9300*/  MUFU.EX2 R89, R154 ;  /* 0x0000009a00597308 */ /* 0x000e700000000800 */
[----:B------:R2:W-:Y:S08]  /*9310*/  MUFU.EX2 R88, R155 ;  /* 0x0000009b00587308 */ /* 0x0005f00000000800 */
[----:B------:R-:W1:Y:S08]  /*9320*/  MUFU.EX2 R83, R156 ;  /* 0x0000009c00537308 */ /* 0x000e700000000800 */
[----:B------:R-:W-:Y:S08]  /*9330*/  MUFU.EX2 R82, R157 ;  /* 0x0000009d00527308 */ /* 0x000ff00000000800 */
[----:B------:R-:W1:Y:S01]  /*9340*/  MUFU.EX2 R81, R158 ;  /* 0x0000009e00517308 */ /* 0x000e620000000800 */
[----:B------:R-:W-:Y:S01]  /*9350*/  HMMA.16816.F32.BF16 R108, R4, R20, R108 ;  /* 0x00000014046c723c */ /* 0x000fe2000004186c */
[----:B------:R-:W-:Y:S01]  /*9360*/  FADD.FTZ R2, R198, R2 ;  /* 0x00000002c6027221 */ /* 0x000fe20000010000 */
[----:B------:R-:W-:Y:S01]  /*9370*/  MOV R138, R180 ;  /* 0x000000b4008a7202 */ /* 0x000fe20000000f00 */
[----:B------:R-:W-:-:S02]  /*9380*/  FADD.FTZ R0, R196, R0 ;  /* 0x00000000c4007221 */ /* 0x000fc40000010000 */
[----:B------:R-:W-:Y:S01]  /*9390*/  IMAD.MOV.U32 R137, RZ, RZ, R174 ;  /* 0x000000ffff897224 */ /* 0x000fe200078e00ae */
[----:B------:R-:W-:Y:S02]  /*93a0*/  MOV R139, R194 ;  /* 0x000000c2008b7202 */ /* 0x000fe40000000f00 */
[----:B------:R-:W-:Y:S01]  /*93b0*/  MOV R148, R192 ;  /* 0x000000c000947202 */ /* 0x000fe20000000f00 */
[C---:B------:R-:W-:Y:S01]  /*93c0*/  HMMA.16816.F32.BF16 R104, R4.reuse, R22, R104 ;  /* 0x000000160468723c */ /* 0x040fe20000041868 */
[----:B------:R-:W-:Y:S01]  /*93d0*/  MOV R127, R186 ;  /* 0x000000ba007f7202 */ /* 0x000fe20000000f00 */
[----:B------:R-:W-:Y:S01]  /*93e0*/  IMAD.MOV.U32 R126, RZ, RZ, R195 ;  /* 0x000000ffff7e7224 */ /* 0x000fe200078e00c3 */
[----:B------:R-:W-:Y:S01]  /*93f0*/  MUFU.EX2 R80, R159 ;  /* 0x0000009f00507308 */ /* 0x000fe20000000800 */
[----:B------:R-:W-:Y:S04]  /*9400*/  LDSM.16.MT88.4 R144, [R213+0xb800] ;  /* 0x00b80000d590783b */ /* 0x000fe80000004200 */
[C---:B------:R-:W-:Y:S01]  /*9410*/  HMMA.16816.F32.BF16 R96, R4.reuse, R16, R96 ;  /* 0x000000100460723c */ /* 0x040fe20000041860 */
[----:B------:R3:W5:Y:S07]  /*9420*/  LDL.LU R220, [R1+0xa8] ;  /* 0x0000a80001dc7983 */ /* 0x00076e0000300800 */
[C---:B------:R-:W-:Y:S08]  /*9430*/  HMMA.16816.F32.BF16 R84, R4.reuse, R18, R84 ;  /* 0x000000120454723c */ /* 0x040ff00000041854 */
[C---:B----4-:R-:W-:Y:S08]  /*9440*/  HMMA.16816.F32.BF16 R76, R4.reuse, R12, R76 ;  /* 0x0000000c044c723c */ /* 0x050ff0000004184c */
[C---:B------:R-:W-:Y:S08]  /*9450*/  HMMA.16816.F32.BF16 R72, R4.reuse, R14, R72 ;  /* 0x0000000e0448723c */ /* 0x040ff00000041848 */
[C---:B------:R-:W-:Y:S08]  /*9460*/  HMMA.16816.F32.BF16 R64, R4.reuse, R8, R64 ;  /* 0x000000080440723c */ /* 0x040ff00000041840 */
[----:B------:R-:W-:Y:S01]  /*9470*/  HMMA.16816.F32.BF16 R48, R4, R10, R48 ;  /* 0x0000000a0430723c */ /* 0x000fe20000041830 */
[----:B------:R-:W-:Y:S01]  /*9480*/  FADD.FTZ R2, R169, R2 ;  /* 0x00000002a9027221 */ /* 0x000fe20000010000 */
[----:B------:R-:W-:Y:S01]  /*9490*/  MUFU.EX2 R27, R161 ;  /* 0x000000a1001b7308 */ /* 0x000fe20000000800 */
[----:B------:R-:W-:Y:S01]  /*94a0*/  FADD.FTZ R0, R179, R0 ;  /* 0x00000000b3007221 */ /* 0x000fe20000010000 */
[----:B--2---:R-:W-:Y:S03]  /*94b0*/  LDSM.16.MT88.4 R152, [R215+0xb800] ;  /* 0x00b80000d798783b */ /* 0x004fe60000004200 */
[----:B------:R-:W-:Y:S01]  /*94c0*/  FADD.FTZ R5, R191, R25 ;  /* 0x00000019bf057221 */ /* 0x000fe20000010000 */
[----:B------:R3:W5:Y:S01]  /*94d0*/  LDL.LU R219, [R1+0xa4] ;  /* 0x0000a40001db7983 */ /* 0x0007620000300800 */
[----:B------:R-:W-:Y:S01]  /*94e0*/  FADD.FTZ R4, R199, R24 ;  /* 0x00000018c7047221 */ /* 0x000fe20000010000 */
[----:B-1----:R-:W-:Y:S01]  /*94f0*/  F2FP.BF16.PACK_AB R6, R89, R90 ;  /* 0x0000005a5906723e */ /* 0x002fe200000010ff */
[----:B------:R-:W-:Y:S01]  /*9500*/  FADD.FTZ R25, R188, R5 ;  /* 0x00000005bc197221 */ /* 0x000fe20000010000 */
[----:B------:R-:W-:Y:S01]  /*9510*/  F2FP.BF16.PACK_AB R5, R83, R88 ;  /* 0x000000585305723e */ /* 0x000fe200000010ff */
[----:B------:R-:W-:Y:S01]  /*9520*/  FADD.FTZ R24, R177, R4 ;  /* 0x00000004b1187221 */ /* 0x000fe20000010000 */
[----:B------:R-:W-:-:S02]  /*9530*/  F2FP.BF16.PACK_AB R4, R91, R92 ;  /* 0x0000005c5b04723e */ /* 0x000fc400000010ff */
[----:B------:R-:W-:Y:S01]  /*9540*/  F2FP.BF16.PACK_AB R7, R81, R82 ;  /* 0x000000525107723e */ /* 0x000fe200000010ff */
[----:B------:R-:W-:Y:S01]  /*9550*/  FADD.FTZ R2, R187, R2 ;  /* 0x00000002bb027221 */ /* 0x000fe20000010000 */
[----:B------:R-:W-:Y:S01]  /*9560*/  MUFU.EX2 R26, R162 ;  /* 0x000000a2001a7308 */ /* 0x000fe20000000800 */
[----:B------:R-:W-:Y:S01]  /*9570*/  FADD.FTZ R0, R189, R0 ;  /* 0x00000000bd007221 */ /* 0x000fe20000010000 */
[----:B------:R3:W5:Y:S03]  /*9580*/  LDL.LU R218, [R1+0xa0] ;  /* 0x0000a00001da7983 */ /* 0x0007660000300800 */
[C---:B------:R-:W-:Y:S01]  /*9590*/  HMMA.16816.F32.BF16 R60, R4.reuse, R20, R60 ;  /* 0x00000014043c723c */ /* 0x040fe2000004183c */
[----:B------:R-:W-:Y:S01]  /*95a0*/  FADD.FTZ R2, R216, R2 ;  /* 0x00000002d8027221 */ /* 0x000fe20000010000 */
[----:B------:R3:W5:Y:S01]  /*95b0*/  LDL.LU R217, [R1+0x9c] ;  /* 0x00009c0001d97983 */ /* 0x0007620000300800 */
[----:B------:R-:W-:Y:S01]  /*95c0*/  FADD.FTZ R0, R135, R0 ;  /* 0x0000000087007221 */ /* 0x000fe20000010000 */
[----:B------:R-:W-:Y:S04]  /*95d0*/  MUFU.EX2 R21, R165 ;  /* 0x000000a500157308 */ /* 0x000fe80000000800 */
[C---:B------:R-:W-:Y:S01]  /*95e0*/  HMMA.16816.F32.BF16 R52, R4.reuse, R22, R52 ;  /* 0x000000160434723c */ /* 0x040fe20000041834 */
[----:B------:R-:W-:Y:S01]  /*95f0*/  FADD.FTZ R2, R172, R2 ;  /* 0x00000002ac027221 */ /* 0x000fe20000010000 */
[----:B------:R3:W5:Y:S06]  /*9600*/  LDL.LU R216, [R1+0x98] ;  /* 0x0000980001d87983 */ /* 0x00076c0000300800 */
[C---:B------:R-:W-:Y:S08]  /*9610*/  HMMA.16816.F32.BF16 R40, R4.reuse, R16, R40 ;  /* 0x000000100428723c */ /* 0x040ff00000041828 */
[C---:B------:R-:W-:Y:S08]  /*9620*/  HMMA.16816.F32.BF16 R36, R4.reuse, R18, R36 ;  /* 0x000000120424723c */ /* 0x040ff00000041824 */
[C---:B------:R-:W-:Y:S08]  /*9630*/  HMMA.16816.F32.BF16 R28, R4.reuse, R12, R28 ;  /* 0x0000000c041c723c */ /* 0x040ff0000004181c */
[C---:B------:R-:W-:Y:S08]  /*9640*/  HMMA.16816.F32.BF16 R32, R4.reuse, R14, R32 ;  /* 0x0000000e0420723c */ /* 0x040ff00000041820 */
[C---:B------:R-:W-:Y:S08]  /*9650*/  HMMA.16816.F32.BF16 R56, R4.reuse, R8, R56 ;  /* 0x000000080438723c */ /* 0x040ff00000041838 */
[----:B------:R-:W-:Y:S01]  /*9660*/  HMMA.16816.F32.BF16 R44, R4, R10, R44 ;  /* 0x0000000a042c723c */ /* 0x000fe2000004182c */
[----:B------:R-:W-:Y:S01]  /*9670*/  FADD.FTZ R0, R125, R0 ;  /* 0x000000007d007221 */ /* 0x000fe20000010000 */
[----:B------:R1:W-:Y:S01]  /*9680*/  MUFU.EX2 R23, R163 ;  /* 0x000000a300177308 */ /* 0x0003e20000000800 */
[----:B------:R-:W-:Y:S01]  /*9690*/  FADD.FTZ R2, R138, R2 ;  /* 0x000000028a027221 */ /* 0x000fe20000010000 */
[----:B------:R-:W-:Y:S03]  /*96a0*/  LDSM.16.MT88.4 R12, [R214+0xb800] ;  /* 0x00b80000d60c783b */ /* 0x000fe60000004200 */
[----:B------:R-:W-:Y:S01]  /*96b0*/  FADD.FTZ R5, R230, R25 ;  /* 0x00000019e6057221 */ /* 0x000fe20000010000 */
[----:B------:R3:W5:Y:S01]  /*96c0*/  LDL.LU R135, [R1+0x94] ;  /* 0x0000940001877983 */ /* 0x0007620000300800 */
[----:B------:R-:W-:Y:S01]  /*96d0*/  FADD.FTZ R4, R243, R24 ;  /* 0x00000018f3047221 */ /* 0x000fe20000010000 */
[----:B------:R-:W-:Y:S01]  /*96e0*/  MUFU.EX2 R22, R164 ;  /* 0x000000a400167308 */ /* 0x000fe20000000800 */
[----:B------:R-:W-:-:S02]  /*96f0*/  FADD.FTZ R5, R183, R5 ;  /* 0x00000005b7057221 */ /* 0x000fc40000010000 */
[----:B------:R-:W-:Y:S02]  /*9700*/  FADD.FTZ R4, R181, R4 ;  /* 0x00000004b5047221 */ /* 0x000fe40000010000 */
[----:B------:R-:W-:Y:S02]  /*9710*/  FADD.FTZ R5, R136, R5 ;  /* 0x0000000588057221 */ /* 0x000fe40000010000 */
[----:B------:R-:W-:Y:S01]  /*9720*/  FADD.FTZ R4, R137, R4 ;  /* 0x0000000489047221 */ /* 0x000fe20000010000 */
[----:B------:R-:W-:Y:S01]  /*9730*/  MOV R230, R185 ;  /* 0x000000b900e67202 */ /* 0x000fe20000000f00 */
[----:B------:R-:W-:Y:S01]  /*9740*/  FADD.FTZ R0, R139, R0 ;  /* 0x000000008b007221 */ /* 0x000fe20000010000 */
[----:B------:R-:W2:Y:S01]  /*9750*/  MUFU.EX2 R19, R167 ;  /* 0x000000a700137308 */ /* 0x000ea20000000800 */
[----:B------:R-:W-:Y:S01]  /*9760*/  FADD.FTZ R7, R140, R5 ;  /* 0x000000058c077221 */ /* 0x000fe20000010000 */
[----:B-1----:R-:W1:Y:S01]  /*9770*/  LDSM.16.MT88.4 R160, [R212+0xb800] ;  /* 0x00b80000d4a0783b */ /* 0x002e620000004200 */
[----:B------:R-:W-:-:S02]  /*9780*/  FADD.FTZ R5, R141, R4 ;  /* 0x000000048d057221 */ /* 0x000fc40000010000 */
[----:B------:R-:W-:Y:S02]  /*9790*/  IMAD.MOV.U32 R243, RZ, RZ, R184 ;  /* 0x000000fffff37224 */ /* 0x000fe400078e00b8 */
[----:B------:R-:W-:Y:S01]  /*97a0*/  FADD.FTZ R6, R148, R2 ;  /* 0x0000000294067221 */ /* 0x000fe20000010000 */
[----:B------:R-:W-:Y:S01]  /*97b0*/  MUFU.EX2 R20, R166 ;  /* 0x000000a600147308 */ /* 0x000fe20000000800 */
        /* <DEDUP_REMOVED lines=38> */
[----:B------:R-:W4:Y:S01]  /*9a20*/  MUFU.EX2 R11, R170 ;  /* 0x000000aa000b7308 */ /* 0x000f220000000800 */
[----:B------:R-:W-:Y:S02]  /*9a30*/  FADD.FTZ R2, R112, R2 ;  /* 0x0000000270027221 */ /* 0x000fe40000010000 */
[----:B------:R-:W-:-:S02]  /*9a40*/  FADD.FTZ R4, R88, R4 ;  /* 0x0000000458047221 */ /* 0x000fc40000010000 */
[----:B------:R-:W-:Y:S02]  /*9a50*/  FADD.FTZ R0, R100, R0 ;  /* 0x0000000064007221 */ /* 0x000fe40000010000 */
[----:B------:R-:W-:Y:S01]  /*9a60*/  FADD.FTZ R5, R91, R5 ;  /* 0x000000055b057221 */ /* 0x000fe20000010000 */
[----:B------:R-:W1:Y:S01]  /*9a70*/  MUFU.EX2 R18, R168 ;  /* 0x000000a800127308 */ /* 0x000e620000000800 */
[----:B------:R-:W-:Y:S02]  /*9a80*/  FADD.FTZ R2, R114, R2 ;  /* 0x0000000272027221 */ /* 0x000fe40000010000 */
[----:B------:R-:W-:Y:S02]  /*9a90*/  FADD.FTZ R4, R83, R4 ;  /* 0x0000000453047221 */ /* 0x000fe40000010000 */
[----:B------:R-:W-:-:S03]  /*9aa0*/  FADD.FTZ R0, R95, R0 ;  /* 0x000000005f007221 */ /* 0x000fc60000010000 */
        /* <DEDUP_REMOVED lines=10> */
[----:B------:R-:W-:-:S05]  /*9b50*/  FADD.FTZ R0, R94, R0 ;  /* 0x000000005e007221 */ /* 0x000fca0000010000 */
[----:B------:R-:W3:Y:S01]  /*9b60*/  MUFU.EX2 R16, R178 ;  /* 0x000000b200107308 */ /* 0x000ee20000000800 */
[----:B--2---:R-:W-:Y:S02]  /*9b70*/  FADD.FTZ R5, R19, R5 ;  /* 0x0000000513057221 */ /* 0x004fe40000010000 */
[----:B------:R-:W-:-:S05]  /*9b80*/  FADD.FTZ R2, R80, R2 ;  /* 0x0000000250027221 */ /* 0x000fca0000010000 */
[----:B------:R-:W2:Y:S01]  /*9b90*/  MUFU.EX2 R8, R201 ;  /* 0x000000c900087308 */ /* 0x000ea20000000800 */
[----:B----4-:R-:W-:Y:S02]  /*9ba0*/  FADD.FTZ R4, R11, R4 ;  /* 0x000000040b047221 */ /* 0x010fe40000010000 */
[----:B------:R-:W-:Y:S02]  /*9bb0*/  FADD.FTZ R0, R23, R0 ;  /* 0x0000000017007221 */ /* 0x000fe40000010000 */
[----:B-1----:R-:W-:Y:S02]  /*9bc0*/  FADD.FTZ R5, R18, R5 ;  /* 0x0000000512057221 */ /* 0x002fe40000010000 */
        /* <DEDUP_REMOVED lines=8> */
[----:B------:R-:W-:-:S02]  /*9c50*/  FADD.FTZ R2, R26, R2 ;  /* 0x000000021a027221 */ /* 0x000fc40000010000 */
[----:B--2---:R-:W-:Y:S02]  /*9c60*/  FADD.FTZ R243, R8, R4 ;  /* 0x0000000408f37221 */ /* 0x004fe40000010000 */
        /* <DEDUP_REMOVED lines=30> */
[----:B-1----:R-:W2:Y:S01]  /*9e50*/  LDL.64 R250, [R1+0x30] ;  /* 0x0000300001fa7983 */ /* 0x002ea20000100a00 */
[----:B------:R-:W-:Y:S01]  /*9e60*/  UIADD3 UR14, UR8, -0x2, URZ ;  /* 0xfffffffe080e7890 */ /* 0x000fe2000fffe03f */
[----:B------:R-:W-:Y:S01]  /*9e70*/  IMAD.U32 R0, RZ, RZ, UR4 ;  /* 0x00000004ff007e24 */ /* 0x000fe2000f8e00ff */
[----:B------:R-:W-:-:S04]  /*9e80*/  DEPBAR.LE SB0, 0x0 ;  /* 0x000080000000791a */ /* 0x000fc80000000000 */
[----:B------:R-:W-:Y:S01]  /*9e90*/  USHF.R.S32.HI UR6, URZ, 0x1f, UR14 ;  /* 0x0000001f3f067899 */ /* 0x000fe2000801140e */
[----:B------:R-:W-:Y:S01]  /*9ea0*/  IMAD.U32 R4, RZ, RZ, UR14 ;  /* 0x0000000eff047e24 */ /* 0x000fe2000f8e00ff */
[----:B------:R-:W-:-:S04]  /*9eb0*/  UIMAD UR7, UR5, UR14, URZ ;  /* 0x0000000e050772a4 */ /* 0x000fc8000f8e023f */
[----:B------:R-:W-:Y:S02]  /*9ec0*/  UIMAD UR6, UR6, UR15, UR7 ;  /* 0x0000000f060672a4 */ /* 0x000fe4000f8e0207 */
[----:B------:R-:W-:Y:S02]  /*9ed0*/  USHF.L.U32 UR7, UR4, 0x5, URZ ;  /* 0x0000000504077899 */ /* 0x000fe4000800063f */
[----:B------:R-:W-:-:S04]  /*9ee0*/  UIADD3 UR4, UR8, -0x2, URZ ;  /* 0xfffffffe08047890 */ /* 0x000fc8000fffe03f */
[----:B------:R-:W-:Y:S01]  /*9ef0*/  UISETP.GT.AND UP0, UPT, UR4, UR9, UPT ;  /* 0x000000090400728c */ /* 0x000fe2000bf04270 */
[----:B------:R-:W-:Y:S01]  /*9f00*/  BAR.SYNC.DEFER_BLOCKING 0x0 ;  /* 0x0000000000007b1d */ /* 0x000fe20000010000 */
[----:B--2---:R-:W-:-:S04]  /*9f10*/  IMAD.WIDE.U32 R4, R4, UR15, R250 ;  /* 0x0000000f04047c25 */ /* 0x004fc8000f8e00fa */
[----:B------:R-:W-:Y:S01]  /*9f20*/  IMAD.MOV.U32 R251, RZ, RZ, c[0x0][0x1a4] ;  /* 0x00006900fffb7624 */ /* 0x000fe200078e00ff */
[----:B------:R-:W-:Y:S02]  /*9f30*/  IADD3 R2, R5, UR6, RZ ;  /* 0x0000000605027c10 */ /* 0x000fe4000fffe0ff */
[----:B------:R-:W-:Y:S02]  /*9f40*/  LEA R6, P0, R4, c[0x0][0x170], 0x1 ;  /* 0x00005c0004067a11 */ /* 0x000fe400078008ff */
[----:B------:R-:W-:Y:S02]  /*9f50*/  SHF.L.U64.HI R0, R0, 0x5, R251 ;  /* 0x0000000500007819 */ /* 0x000fe400000102fb */
        /* <DEDUP_REMOVED lines=26> */
[----:B-----5:R-:W-:Y:S04]  /*a100*/  LDSM.16.M88.4 R16, [R218] ;  /* 0x00000000da10783b */ /* 0x020fe80000000200 */
[----:B------:R-:W2:Y:S04]  /*a110*/  LDSM.16.M88.4 R40, [R135+0x4800] ;  /* 0x004800008728783b */ /* 0x000ea80000000200 */
[----:B---3--:R-:W3:Y:S04]  /*a120*/  LDSM.16.M88.4 R12, [R218+0x2000] ;  /* 0x00200000da0c783b */ /* 0x008ee80000000200 */
[----:B------:R-:W3:Y:S04]  /*a130*/  LDSM.16.M88.4 R48, [R135+0x4000] ;  /* 0x004000008730783b */ /* 0x000ee80000000200 */
[----:B----4-:R-:W-:Y:S04]  /*a140*/  LDSM.16.M88.4 R8, [R221] ;  /* 0x00000000dd08783b */ /* 0x010fe80000000200 */
[----:B------:R-:W4:Y:S04]  /*a150*/  LDSM.16.M88.4 R24, [R217+0x4800] ;  /* 0x00480000d918783b */ /* 0x000f280000000200 */
[----:B-1----:R-:W1:Y:S04]  /*a160*/  LDSM.16.M88.4 R4, [R221+0x2000] ;  /* 0x00200000dd04783b */ /* 0x002e680000000200 */
[----:B------:R-:W1:Y:S04]  /*a170*/  LDSM.16.M88.4 R32, [R217+0x4000] ;  /* 0x00400000d920783b */ /* 0x000e680000000200 */
[----:B------:R-:W1:Y:S04]  /*a180*/  LDSM.16.M88.4 R64, [R135+0x7000] ;  /* 0x007000008740783b */ /* 0x000e680000000200 */
[----:B------:R-:W1:Y:S04]  /*a190*/  LDSM.16.M88.4 R60, [R135+0x7800] ;  /* 0x00780000873c783b */ /* 0x000e680000000200 */
[----:B------:R-:W1:Y:S01]  /*a1a0*/  LDSM.16.M88.4 R80, [R135+0x5800] ;  /* 0x005800008750783b */ /* 0x000e620000000200 */
[-C--:B--2---:R-:W-:Y:S03]  /*a1b0*/  HMMA.16816.F32.BF16 R20, R16, R40.reuse, RZ ;  /* 0x000000281014723c */ /* 0x084fe600000418ff */
[----:B------:R-:W2:Y:S04]  /*a1c0*/  LDSM.16.M88.4 R72, [R135+0x6800] ;  /* 0x006800008748783b */ /* 0x000ea80000000200 */
[----:B------:R-:W2:Y:S01]  /*a1d0*/  LDSM.16.M88.4 R76, [R135+0x6000] ;  /* 0x00600000874c783b */ /* 0x000ea20000000200 */
[C---:B---3--:R-:W-:Y:S03]  /*a1e0*/  HMMA.16816.F32.BF16 R36, R12.reuse, R40, RZ ;  /* 0x000000280c24723c */ /* 0x048fe600000418ff */
[----:B------:R-:W-:Y:S04]  /*a1f0*/  LDSM.16.M88.4 R84, [R135+0x5000] ;  /* 0x005000008754783b */ /* 0x000fe80000000200 */
[----:B------:R-:W-:Y:S01]  /*a200*/  LDSM.16.M88.4 R56, [R217+0x5000] ;  /* 0x00500000d938783b */ /* 0x000fe20000000200 */
[----:B------:R-:W-:Y:S03]  /*a210*/  HMMA.16816.F32.BF16 R28, R12, R48, RZ ;  /* 0x000000300c1c723c */ /* 0x000fe600000418ff */
[----:B------:R-:W0:Y:S05]  /*a220*/  LDGDEPBAR ;  /* 0x00000000000079af */ /* 0x000e2a0000000000 */
[-C--:B----4-:R-:W-:Y:S08]  /*a230*/  HMMA.16816.F32.BF16 R52, R8, R24.reuse, R20 ;  /* 0x000000180834723c */ /* 0x090ff00000041814 */
[----:B-1----:R-:W-:Y:S01]  /*a240*/  HMMA.16816.F32.BF16 R20, R4, R24, R36 ;  /* 0x000000180414723c */ /* 0x002fe20000041824 */
[----:B------:R-:W-:Y:S07]  /*a250*/  LDSM.16.M88.4 R36, [R217+0x6800] ;  /* 0x00680000d924783b */ /* 0x000fee0000000200 */
[----:B------:R-:W-:Y:S08]  /*a260*/  HMMA.16816.F32.BF16 R44, R16, R48, RZ ;  /* 0x00000030102c723c */ /* 0x000ff000000418ff */
[----:B------:R-:W-:Y:S01]  /*a270*/  HMMA.16816.F32.BF16 R204, R4, R32, R28 ;  /* 0x0000002004cc723c */ /* 0x000fe2000004181c */
[----:B------:R-:W1:Y:S01]  /*a280*/  LDSM.16.M88.4 R28, [R217+0x7000] ;  /* 0x00700000d91c783b */ /* 0x000e620000000200 */
        /* <DEDUP_REMOVED lines=8> */
[----:B------:R-:W3:Y:S01]  /*a310*/  LDSM.16.M88.4 R20, [R217+0x7800] ;  /* 0x00780000d914783b */ /* 0x000ee20000000200 */
[----:B------:R-:W-:Y:S01]  /*a320*/  HMMA.16816.F32.BF16 R88, R12, R60, RZ ;  /* 0x0000003c0c58723c */ /* 0x000fe200000418ff */
[----:B------:R-:W-:Y:S02]  /*a330*/  IMAD.MOV.U32 R48, RZ, RZ, R52 ;  /* 0x000000ffff307224 */ /* 0x000fe400078e0034 */
[----:B------:R-:W4:Y:S05]  /*a340*/  LDSM.16.M88.4 R52, [R217+0x5800] ;  /* 0x00580000d934783b */ /* 0x000f2a0000000200 */
[----:B------:R-:W-:Y:S01]  /*a350*/  HMMA.16816.F32.BF16 R244, R8, R32, R44 ;  /* 0x0000002008f4723c */ /* 0x000fe2000004182c */
[----:B------:R-:W1:Y:S07]  /*a360*/  LDSM.16.M88.4 R44, [R217+0x6000] ;  /* 0x00600000d92c783b */ /* 0x000e6e0000000200 */
[C---:B------:R-:W-:Y:S08]  /*a370*/  HMMA.16816.F32.BF16 R124, R16.reuse, R80, RZ ;  /* 0x00000050107c723c */ /* 0x040ff000000418ff */
[-C--:B--2---:R-:W-:Y:S08]  /*a380*/  HMMA.16816.F32.BF16 R108, R16, R72.reuse, RZ ;  /* 0x00000048106c723c */ /* 0x084ff000000418ff */
[----:B------:R-:W-:Y:S08]  /*a390*/  HMMA.16816.F32.BF16 R104, R12, R72, RZ ;  /* 0x000000480c68723c */ /* 0x000ff000000418ff */
[----:B------:R-:W-:Y:S08]  /*a3a0*/  HMMA.16816.F32.BF16 R116, R16, R76, RZ ;  /* 0x0000004c1074723c */ /* 0x000ff000000418ff */
[----:B------:R-:W-:Y:S08]  /*a3b0*/  HMMA.16816.F32.BF16 R96, R12, R64, RZ ;  /* 0x000000400c60723c */ /* 0x000ff000000418ff */
[----:B-1----:R-:W-:Y:S08]  /*a3c0*/  HMMA.16816.F32.BF16 R100, R8, R28, R100 ;  /* 0x0000001c0864723c */ /* 0x002ff00000041864 */
[----:B------:R-:W-:Y:S08]  /*a3d0*/  HMMA.16816.F32.BF16 R92, R16, R60, RZ ;  /* 0x0000003c105c723c */ /* 0x000ff000000418ff */
[----:B---3--:R-:W-:Y:S08]  /*a3e0*/  HMMA.16816.F32.BF16 R88, R4, R20, R88 ;  /* 0x000000140458723c */ /* 0x008ff00000041858 */
[----:B------:R-:W-:Y:S01]  /*a3f0*/  HMMA.16816.F32.BF16 R200, R16, R84, RZ ;  /* 0x0000005410c8723c */ /* 0x000fe200000418ff */
[----:B------:R-:W-:-:S02]  /*a400*/  IMAD.MOV.U32 R73, RZ, RZ, R101 ;  /* 0x000000ffff497224 */ /* 0x000fc400078e0065 */
[----:B------:R-:W-:Y:S02]  /*a410*/  IMAD.MOV.U32 R72, RZ, RZ, R102 ;  /* 0x000000ffff487224 */ /* 0x000fe400078e0066 */
[----:B------:R-:W-:-:S03]  /*a420*/  IMAD.MOV.U32 R33, RZ, RZ, R100 ;  /* 0x000000ffff217224 */ /* 0x000fc600078e0064 */
[----:B------:R-:W-:Y:S08]  /*a430*/  HMMA.16816.F32.BF16 R112, R12, R76, RZ ;  /* 0x0000004c0c70723c */ /* 0x000ff000000418ff */
[----:B----4-:R-:W-:Y:S01]  /*a440*/  HMMA.16816.F32.BF16 R124, R8, R52, R124 ;  /* 0x00000034087c723c */ /* 0x010fe2000004187c */
[----:B------:R-:W-:Y:S02]  /*a450*/  IMAD.MOV.U32 R61, RZ, RZ, R90 ;  /* 0x000000ffff3d7224 */ /* 0x000fe400078e005a */
[----:B------:R-:W-:-:S05]  /*a460*/  IMAD.MOV.U32 R60, RZ, RZ, R91 ;  /* 0x000000ffff3c7224 */ /* 0x000fca00078e005b */
[----:B------:R-:W-:Y:S07]  /*a470*/  HMMA.16816.F32.BF16 R128, R12, R84, RZ ;  /* 0x000000540c80723c */ /* 0x000fee00000418ff */
[----:B------:R-:W-:Y:S01]  /*a480*/  IMAD.MOV.U32 R84, RZ, RZ, R209 ;  /* 0x000000ffff547224 */ /* 0x000fe200078e00d1 */
[----:B------:R-:W-:Y:S01]  /*a490*/  HMMA.16816.F32.BF16 R108, R8, R36, R108 ;  /* 0x00000024086c723c */ /* 0x000fe2000004186c */
[----:B------:R-:W-:-:S07]  /*a4a0*/  IMAD.MOV.U32 R85, RZ, RZ, R208 ;  /* 0x000000ffff557224 */ /* 0x000fce00078e00d0 */
[----:B------:R-:W-:Y:S07]  /*a4b0*/  HMMA.16816.F32.BF16 R104, R4, R36, R104 ;  /* 0x000000240468723c */ /* 0x000fee0000041868 */
[----:B------:R-:W-:Y:S01]  /*a4c0*/  IMAD.MOV.U32 R36, RZ, RZ, R103 ;  /* 0x000000ffff247224 */ /* 0x000fe200078e0067 */
[----:B------:R-:W-:Y:S01]  /*a4d0*/  HMMA.16816.F32.BF16 R116, R8, R44, R116 ;  /* 0x0000002c0874723c */ /* 0x000fe20000041874 */
[----:B------:R-:W-:-:S07]  /*a4e0*/  IMAD.MOV.U32 R37, RZ, RZ, R48 ;  /* 0x000000ffff257224 */ /* 0x000fce00078e0030 */
[----:B------:R-:W-:Y:S01]  /*a4f0*/  HMMA.16816.F32.BF16 R96, R4, R28, R96 ;  /* 0x0000001c0460723c */ /* 0x000fe20000041860 */
[----:B------:R-:W-:Y:S02]  /*a500*/  IMAD.MOV.U32 R231, RZ, RZ, R108 ;  /* 0x000000ffffe77224 */ /* 0x000fe400078e006c */
[----:B------:R-:W-:Y:S02]  /*a510*/  IMAD.MOV.U32 R230, RZ, RZ, R109 ;  /* 0x000000ffffe67224 */ /* 0x000fe400078e006d */
[----:B------:R-:W-:Y:S02]  /*a520*/  IMAD.MOV.U32 R132, RZ, RZ, R110 ;  /* 0x000000ffff847224 */ /* 0x000fe400078e006e */
[----:B------:R-:W-:Y:S01]  /*a530*/  IMAD.MOV.U32 R71, RZ, RZ, R111 ;  /* 0x000000ffff477224 */ /* 0x000fe200078e006f */
[----:B------:R-:W-:Y:S01]  /*a540*/  HMMA.16816.F32.BF16 R92, R8, R20, R92 ;  /* 0x00000014085c723c */ /* 0x000fe2000004185c */
[----:B------:R-:W-:Y:S02]  /*a550*/  IMAD.MOV.U32 R77, RZ, RZ, R105 ;  /* 0x000000ffff4d7224 */ /* 0x000fe400078e0069 */
[----:B------:R-:W-:-:S04]  /*a560*/  IMAD.MOV.U32 R76, RZ, RZ, R106 ;  /* 0x000000ffff4c7224 */ /* 0x000fc800078e006a */
[----:B------:R-:W-:Y:S01]  /*a570*/  IMAD.MOV.U32 R21, RZ, RZ, R89 ;  /* 0x000000ffff157224 */ /* 0x000fe200078e0059 */
[C---:B------:R-:W-:Y:S01]  /*a580*/  HMMA.16816.F32.BF16 R100, R12.reuse, R82, RZ ;  /* 0x000000520c64723c */ /* 0x040fe200000418ff */
[----:B------:R-:W-:Y:S02]  /*a590*/  IMAD.MOV.U32 R20, RZ, RZ, R88 ;  /* 0x000000ffff147224 */ /* 0x000fe400078e0058 */
[----:B------:R-:W-:Y:S02]  /*a5a0*/  IMAD.MOV.U32 R65, RZ, RZ, R116 ;  /* 0x000000ffff417224 */ /* 0x000fe400078e0074 */
[----:B------:R-:W-:Y:S02]  /*a5b0*/  IMAD.MOV.U32 R41, RZ, RZ, R118 ;  /* 0x000000ffff297224 */ /* 0x000fe400078e0076 */
[----:B------:R-:W-:Y:S01]  /*a5c0*/  IMAD.MOV.U32 R40, RZ, RZ, R119 ;  /* 0x000000ffff287224 */ /* 0x000fe200078e0077 */
[----:B------:R-:W-:Y:S01]  /*a5d0*/  HMMA.16816.F32.BF16 R88, R12, R66, RZ ;  /* 0x000000420c58723c */ /* 0x000fe200000418ff */
[----:B------:R-:W-:-:S02]  /*a5e0*/  IMAD.MOV.U32 R32, RZ, RZ, R96 ;  /* 0x000000ffff207224 */ /* 0x000fc400078e0060 */
[----:B------:R-:W-:Y:S02]  /*a5f0*/  IMAD.MOV.U32 R29, RZ, RZ, R97 ;  /* 0x000000ffff1d7224 */ /* 0x000fe400078e0061 */
[----:B------:R-:W-:-:S03]  /*a600*/  IMAD.MOV.U32 R28, RZ, RZ, R98 ;  /* 0x000000ffff1c7224 */ /* 0x000fc600078e0062 */
[----:B------:R-:W-:Y:S01]  /*a610*/  HMMA.16816.F32.BF16 R248, R8, R56, R200 ;  /* 0x0000003808f8723c */ /* 0x000fe200000418c8 */
[----:B------:R-:W-:Y:S02]  /*a620*/  IMAD.MOV.U32 R134, RZ, RZ, R92 ;  /* 0x000000ffff867224 */ /* 0x000fe400078e005c */
[----:B------:R-:W-:Y:S02]  /*a630*/  IMAD.MOV.U32 R133, RZ, RZ, R93 ;  /* 0x000000ffff857224 */ /* 0x000fe400078e005d */
[----:B------:R-:W-:Y:S02]  /*a640*/  IMAD.MOV.U32 R2, RZ, RZ, R94 ;  /* 0x000000ffff027224 */ /* 0x000fe400078e005e */
[----:B------:R-:W-:Y:S01]  /*a650*/  IMAD.MOV.U32 R203, RZ, RZ, R125 ;  /* 0x000000ffffcb7224 */ /* 0x000fe200078e007d */
[----:B------:R-:W-:Y:S01]  /*a660*/  HMMA.16816.F32.BF16 R112, R4, R44, R112 ;  /* 0x0000002c0470723c */ /* 0x000fe20000041870 */
[----:B------:R-:W-:Y:S02]  /*a670*/  IMAD.MOV.U32 R202, RZ, RZ, R126 ;  /* 0x000000ffffca7224 */ /* 0x000fe400078e007e */
[----:B------:R-:W-:-:S02]  /*a680*/  IMAD.MOV.U32 R201, RZ, RZ, R127 ;  /* 0x000000ffffc97224 */ /* 0x000fc400078e007f */
[----:B------:R-:W-:Y:S02]  /*a690*/  IMAD.MOV.U32 R200, RZ, RZ, R124 ;  /* 0x000000ffffc87224 */ /* 0x000fe400078e007c */
[----:B------:R-:W-:Y:S01]  /*a6a0*/  IMAD.MOV.U32 R44, RZ, RZ, R99 ;  /* 0x000000ffff2c7224 */ /* 0x000fe200078e0063 */
[----:B------:R-:W-:Y:S01]  /*a6b0*/  HMMA.16816.F32.BF16 R128, R4, R56, R128 ;  /* 0x000000380480723c */ /* 0x000fe20000041880 */
[----:B------:R-:W-:-:S06]  /*a6c0*/  IMAD.MOV.U32 R0, RZ, RZ, R95 ;  /* 0x000000ffff007224 */ /* 0x000fcc00078e005f */
[----:B------:R-:W-:Y:S01]  /*a6d0*/  IMAD.MOV.U32 R56, RZ, RZ, R117 ;  /* 0x000000ffff387224 */ /* 0x000fe200078e0075 */
[C---:B------:R-:W-:Y:S07]  /*a6e0*/  HMMA.16816.F32.BF16 R120, R12.reuse, R80, RZ ;  /* 0x000000500c78723c */ /* 0x040fee00000418ff */
[----:B------:R-:W-:Y:S01]  /*a6f0*/  IMAD.MOV.U32 R80, RZ, RZ, R211 ;  /* 0x000000ffff507224 */ /* 0x000fe200078e00d3 */
[----:B------:R-:W-:Y:S01]  /*a700*/  HMMA.16816.F32.BF16 R96, R12, R78, RZ ;  /* 0x0000004e0c60723c */ /* 0x000fe200000418ff */
[----:B------:R-:W-:-:S02]  /*a710*/  IMAD.MOV.U32 R64, RZ, RZ, R114 ;  /* 0x000000ffff407224 */ /* 0x000fc400078e0072 */
[----:B------:R-:W-:Y:S02]  /*a720*/  IMAD.MOV.U32 R45, RZ, RZ, R113 ;  /* 0x000000ffff2d7224 */ /* 0x000fe400078e0071 */
[----:B------:R-:W-:Y:S02]  /*a730*/  IMAD.MOV.U32 R81, RZ, RZ, R210 ;  /* 0x000000ffff517224 */ /* 0x000fe400078e00d2 */
[----:B------:R-:W-:Y:S01]  /*a740*/  IMAD.MOV.U32 R57, RZ, RZ, R112 ;  /* 0x000000ffff397224 */ /* 0x000fe200078e0070 */
[----:B------:R-:W-:Y:S01]  /*a750*/  HMMA.16816.F32.BF16 R116, R4, R54, R100 ;  /* 0x000000360474723c */ /* 0x000fe20000041864 */
[----:B------:R-:W-:-:S06]  /*a760*/  IMAD.MOV.U32 R232, RZ, RZ, R115 ;  /* 0x000000ffffe87224 */ /* 0x000fcc00078e0073 */
[----:B------:R-:W-:Y:S01]  /*a770*/  IMAD.MOV.U32 R101, RZ, RZ, R203 ;  /* 0x000000ffff657224 */ /* 0x000fe200078e00cb */
[----:B------:R-:W-:Y:S01]  /*a780*/  HMMA.16816.F32.BF16 R108, R12, R42, RZ ;  /* 0x0000002a0c6c723c */ /* 0x000fe200000418ff */
[----:B------:R-:W-:Y:S02]  /*a790*/  IMAD.MOV.U32 R102, RZ, RZ, R202 ;  /* 0x000000ffff667224 */ /* 0x000fe400078e00ca */
[----:B------:R-:W-:Y:S02]  /*a7a0*/  IMAD.MOV.U32 R103, RZ, RZ, R201 ;  /* 0x000000ffff677224 */ /* 0x000fe400078e00c9 */
[----:B------:R-:W-:-:S03]  /*a7b0*/  IMAD.MOV.U32 R100, RZ, RZ, R200 ;  /* 0x000000ffff647224 */ /* 0x000fc600078e00c8 */
[C---:B------:R-:W-:Y:S07]  /*a7c0*/  HMMA.16816.F32.BF16 R200, R4.reuse, R30, R88 ;  /* 0x0000001e04c8723c */ /* 0x040fee0000041858 */
[----:B------:R-:W-:Y:S01]  /*a7d0*/  IMAD.MOV.U32 R90, RZ, RZ, R41 ;  /* 0x000000ffff5a7224 */ /* 0x000fe200078e0029 */
[----:B------:R-:W-:Y:S01]  /*a7e0*/  HMMA.16816.F32.BF16 R124, R4, R52, R120 ;  /* 0x00000034047c723c */ /* 0x000fe20000041878 */
[----:B------:R-:W-:-:S06]  /*a7f0*/  IMAD.MOV.U32 R91, RZ, RZ, R40 ;  /* 0x000000ffff5b7224 */ /* 0x000fcc00078e0028 */
[----:B------:R-:W-:Y:S01]  /*a800*/  IMAD.MOV.U32 R53, RZ, RZ, R107 ;  /* 0x000000ffff357224 */ /* 0x000fe200078e006b */
[----:B------:R-:W-:Y:S01]  /*a810*/  HMMA.16816.F32.BF16 R40, R16, R42, RZ ;  /* 0x0000002a1028723c */ /* 0x000fe200000418ff */
[----:B------:R-:W-:-:S07]  /*a820*/  IMAD.MOV.U32 R52, RZ, RZ, R104 ;  /* 0x000000ffff347224 */ /* 0x000fce00078e0068 */
[----:B------:R-:W-:Y:S07]  /*a830*/  HMMA.16816.F32.BF16 R120, R4, R46, R96 ;  /* 0x0000002e0478723c */ /* 0x000fee0000041860 */
[----:B------:R-:W-:Y:S01]  /*a840*/  IMAD.MOV.U32 R97, RZ, RZ, R64 ;  /* 0x000000ffff617224 */ /* 0x000fe200078e0040 */
[----:B------:R-:W-:Y:S01]  /*a850*/  HMMA.16816.F32.BF16 R104, R12, R86, RZ ;  /* 0x000000560c68723c */ /* 0x000fe200000418ff */
[----:B------:R-:W-:Y:S02]  /*a860*/  IMAD.MOV.U32 R99, RZ, RZ, R45 ;  /* 0x000000ffff637224 */ /* 0x000fe400078e002d */
[----:B------:R-:W-:-:S02]  /*a870*/  IMAD.MOV.U32 R45, RZ, RZ, R84 ;  /* 0x000000ffff2d7224 */ /* 0x000fc400078e0054 */
[----:B------:R-:W-:Y:S02]  /*a880*/  IMAD.MOV.U32 R64, RZ, RZ, R85 ;  /* 0x000000ffff407224 */ /* 0x000fe400078e0055 */
[----:B------:R-:W-:Y:S01]  /*a890*/  IMAD.MOV.U32 R96, RZ, RZ, R65 ;  /* 0x000000ffff607224 */ /* 0x000fe200078e0041 */
[----:B------:R-:W-:Y:S01]  /*a8a0*/  HMMA.16816.F32.BF16 R92, R12, R74, RZ ;  /* 0x0000004a0c5c723c */ /* 0x000fe200000418ff */
[----:B------:R-:W-:Y:S02]  /*a8b0*/  IMAD.MOV.U32 R98, RZ, RZ, R57 ;  /* 0x000000ffff627224 */ /* 0x000fe400078e0039 */
[----:B------:R-:W-:-:S05]  /*a8c0*/  IMAD.MOV.U32 R65, RZ, RZ, R49 ;  /* 0x000000ffff417224 */ /* 0x000fca00078e0031 */
[----:B------:R-:W-:Y:S08]  /*a8d0*/  HMMA.16816.F32.BF16 R84, R16, R86, RZ ;  /* 0x000000561054723c */ /* 0x000ff000000418ff */
[-C--:B------:R-:W-:Y:S08]  /*a8e0*/  HMMA.16816.F32.BF16 R108, R4, R26.reuse, R108 ;  /* 0x0000001a046c723c */ /* 0x080ff0000004186c */
[----:B------:R-:W-:Y:S07]  /*a8f0*/  HMMA.16816.F32.BF16 R40, R8, R26, R40 ;  /* 0x0000001a0828723c */ /* 0x000fee0000041828 */
[----:B------:R-:W-:Y:S01]  /*a900*/  IMAD.MOV.U32 R26, RZ, RZ, R80 ;  /* 0x000000ffff1a7224 */ /* 0x000fe200078e0050 */
[----:B------:R-:W-:Y:S01]  /*a910*/  HMMA.16816.F32.BF16 R104, R4, R58, R104 ;  /* 0x0000003a0468723c */ /* 0x000fe20000041868 */
[----:B------:R-:W-:-:S07]  /*a920*/  IMAD.MOV.U32 R27, RZ, RZ, R81 ;  /* 0x000000ffff1b7224 */ /* 0x000fce00078e0051 */
[----:B------:R-:W-:Y:S08]  /*a930*/  HMMA.16816.F32.BF16 R80, R16, R82, RZ ;  /* 0x000000521050723c */ /* 0x000ff000000418ff */
[----:B------:R-:W-:Y:S07]  /*a940*/  HMMA.16816.F32.BF16 R208, R4, R38, R92 ;  /* 0x0000002604d0723c */ /* 0x000fee000004185c */
[----:B------:R-:W-:Y:S01]  /*a950*/  IMAD.MOV.U32 R94, RZ, RZ, R99 ;  /* 0x000000ffff5e7224 */ /* 0x000fe200078e0063 */
[----:B------:R-:W-:Y:S01]  /*a960*/  HMMA.16816.F32.BF16 R84, R8, R58, R84 ;  /* 0x0000003a0854723c */ /* 0x000fe20000041854 */
        /* <DEDUP_REMOVED lines=9> */
[----:B------:R-:W-:Y:S01]  /*aa00*/  HMMA.16816.F32.BF16 R52, R8, R54, R80 ;  /* 0x000000360834723c */ /* 0x000fe20000041850 */
[----:B------:R-:W-:Y:S02]  /*aa10*/  IMAD.MOV.U32 R98, RZ, RZ, R76 ;  /* 0x000000ffff627224 */ /* 0x000fe400078e004c */
[----:B------:R-:W-:-:S04]  /*aa20*/  IMAD.MOV.U32 R92, RZ, RZ, R21 ;  /* 0x000000ffff5c7224 */ /* 0x000fc800078e0015 */
[----:B------:R-:W-:Y:S01]  /*aa30*/  IMAD.MOV.U32 R80, RZ, RZ, R73 ;  /* 0x000000ffff507224 */ /* 0x000fe200078e0049 */
[----:B------:R-:W-:Y:S01]  /*aa40*/  HMMA.16816.F32.BF16 R12, R12, R62, RZ ;  /* 0x0000003e0c0c723c */ /* 0x000fe200000418ff */
[----:B------:R-:W-:Y:S02]  /*aa50*/  IMAD.MOV.U32 R81, RZ, RZ, R72 ;  /* 0x000000ffff517224 */ /* 0x000fe400078e0048 */
[----:B------:R-:W-:Y:S02]  /*aa60*/  IMAD.MOV.U32 R82, RZ, RZ, R36 ;  /* 0x000000ffff527224 */ /* 0x000fe400078e0024 */
[----:B------:R-:W-:Y:S02]  /*aa70*/  IMAD.MOV.U32 R36, RZ, RZ, R37 ;  /* 0x000000ffff247224 */ /* 0x000fe400078e0025 */
[----:B------:R-:W-:Y:S01]  /*aa80*/  IMAD.MOV.U32 R37, RZ, RZ, R45 ;  /* 0x000000ffff257224 */ /* 0x000fe200078e002d */
[----:B------:R-:W-:Y:S01]  /*aa90*/  HMMA.16816.F32.BF16 R72, R16, R74, RZ ;  /* 0x0000004a1048723c */ /* 0x000fe200000418ff */
[----:B------:R-:W-:-:S07]  /*aaa0*/  IMAD.MOV.U32 R83, RZ, RZ, R20 ;  /* 0x000000ffff537224 */ /* 0x000fce00078e0014 */
[----:B------:R-:W-:Y:S08]  /*aab0*/  HMMA.16816.F32.BF16 R48, R16, R50, RZ ;  /* 0x000000321030723c */ /* 0x000ff000000418ff */
[----:B------:R-:W-:Y:S08]  /*aac0*/  HMMA.16816.F32.BF16 R12, R4, R22, R12 ;  /* 0x00000016040c723c */ /* 0x000ff0000004180c */
[----:B------:R-:W-:Y:S07]  /*aad0*/  HMMA.16816.F32.BF16 R72, R8, R38, R72 ;  /* 0x000000260848723c */ /* 0x000fee0000041848 */
[----:B------:R-:W-:Y:S01]  /*aae0*/  IMAD.MOV.U32 R38, RZ, RZ, R64 ;  /* 0x000000ffff267224 */ /* 0x000fe200078e0040 */
[----:B------:R-:W-:Y:S01]  /*aaf0*/  HMMA.16816.F32.BF16 R76, R16, R78, RZ ;  /* 0x0000004e104c723c */ /* 0x000fe200000418ff */
[----:B------:R-:W-:-:S07]  /*ab00*/  IMAD.MOV.U32 R39, RZ, RZ, R65 ;  /* 0x000000ffff277224 */ /* 0x000fce00078e0041 */
[C---:B------:R-:W-:Y:S01]  /*ab10*/  HMMA.16816.F32.BF16 R64, R16.reuse, R66, RZ ;  /* 0x000000421040723c */ /* 0x040fe200000418ff */
[----:B------:R-:W-:Y:S02]  /*ab20*/  IMAD.MOV.U32 R56, RZ, RZ, R12 ;  /* 0x000000ffff387224 */ /* 0x000fe400078e000c */
[----:B------:R-:W-:Y:S02]  /*ab30*/  IMAD.MOV.U32 R57, RZ, RZ, R13 ;  /* 0x000000ffff397224 */ /* 0x000fe400078e000d */
[----:B------:R-:W-:Y:S02]  /*ab40*/  IMAD.MOV.U32 R89, RZ, RZ, R14 ;  /* 0x000000ffff597224 */ /* 0x000fe400078e000e */
[----:B------:R-:W-:Y:S01]  /*ab50*/  IMAD.MOV.U32 R88, RZ, RZ, R15 ;  /* 0x000000ffff587224 */ /* 0x000fe200078e000f */
[----:B------:R-:W-:Y:S01]  /*ab60*/  HMMA.16816.F32.BF16 R16, R16, R62, RZ ;  /* 0x0000003e1010723c */ /* 0x000fe200000418ff */
[----:B------:R-:W-:Y:S06]  /*ab70*/  LDSM.16.M88.4 R12, [R222] ;  /* 0x00000000de0c783b */ /* 0x000fec0000000200 */
[----:B------:R-:W-:Y:S01]  /*ab80*/  IMAD.MOV.U32 R62, RZ, RZ, R44 ;  /* 0x000000ffff3e7224 */ /* 0x000fe200078e002c */
[----:B------:R-:W-:Y:S01]  /*ab90*/  HMMA.16816.F32.BF16 R112, R4, R34, R112 ;  /* 0x000000220470723c */ /* 0x000fe20000041870 */
[----:B------:R-:W1:Y:S01]  /*aba0*/  LDSM.16.M88.4 R4, [R219+0x2000] ;  /* 0x00200000db04783b */ /* 0x000e620000000200 */
[----:B------:R-:W-:-:S06]  /*abb0*/  IMAD.MOV.U32 R63, RZ, RZ, R33 ;  /* 0x000000ffff3f7224 */ /* 0x000fcc00078e0021 */
[C---:B------:R-:W-:Y:S08]  /*abc0*/  HMMA.16816.F32.BF16 R48, R8.reuse, R34, R48 ;  /* 0x000000220830723c */ /* 0x040ff00000041830 */
[C---:B------:R-:W-:Y:S08]  /*abd0*/  HMMA.16816.F32.BF16 R76, R8.reuse, R46, R76 ;  /* 0x0000002e084c723c */ /* 0x040ff0000004184c */
[C---:B------:R-:W-:Y:S08]  /*abe0*/  HMMA.16816.F32.BF16 R64, R8.reuse, R30, R64 ;  /* 0x0000001e0840723c */ /* 0x040ff00000041840 */
[----:B------:R-:W-:Y:S01]  /*abf0*/  HMMA.16816.F32.BF16 R16, R8, R22, R16 ;  /* 0x000000160810723c */ /* 0x000fe20000041810 */
[----:B------:R-:W2:Y:S07]  /*ac00*/  LDSM.16.M88.4 R8, [R219] ;  /* 0x00000000db08783b */ /* 0x000eae0000000200 */
[----:B-1----:R-:W-:Y:S07]  /*ac10*/  HMMA.16816.F32.BF16 R44, R4, R12, R204 ;  /* 0x0000000c042c723c */ /* 0x002fee00000418cc */
[----:B------:R-:W-:-:S02]  /*ac20*/  IMAD.MOV.U32 R205, RZ, RZ, R32 ;  /* 0x000000ffffcd7224 */ /* 0x000fc400078e0020 */
[----:B------:R-:W-:Y:S02]  /*ac30*/  IMAD.MOV.U32 R206, RZ, RZ, R29 ;  /* 0x000000ffffce7224 */ /* 0x000fe400078e001d */
[----:B------:R-:W-:Y:S02]  /*ac40*/  IMAD.MOV.U32 R207, RZ, RZ, R28 ;  /* 0x000000ffffcf7224 */ /* 0x000fe400078e001c */
[----:B------:R-:W-:Y:S01]  /*ac50*/  HMMA.16816.F32.BF16 R28, R4, R14, R112 ;  /* 0x0000000e041c723c */ /* 0x000fe20000041870 */
[----:B------:R-:W-:Y:S02]  /*ac60*/  IMAD.MOV.U32 R204, RZ, RZ, R205 ;  /* 0x000000ffffcc7224 */ /* 0x000fe400078e00cd */
[----:B------:R-:W-:Y:S02]  /*ac70*/  IMAD.MOV.U32 R205, RZ, RZ, R206 ;  /* 0x000000ffffcd7224 */ /* 0x000fe400078e00ce */
[----:B------:R-:W-:Y:S02]  /*ac80*/  IMAD.MOV.U32 R206, RZ, RZ, R207 ;  /* 0x000000ffffce7224 */ /* 0x000fe400078e00cf */
[----:B------:R-:W-:-:S02]  /*ac90*/  IMAD.MOV.U32 R112, RZ, RZ, R58 ;  /* 0x000000ffff707224 */ /* 0x000fc400078e003a */
[----:B------:R-:W-:Y:S02]  /*aca0*/  IMAD.MOV.U32 R113, RZ, RZ, R59 ;  /* 0x000000ffff717224 */ /* 0x000fe400078e003b */
[----:B------:R-:W-:Y:S02]  /*acb0*/  IMAD.MOV.U32 R114, RZ, RZ, R90 ;  /* 0x000000ffff727224 */ /* 0x000fe400078e005a */
[----:B------:R-:W-:Y:S02]  /*acc0*/  IMAD.MOV.U32 R115, RZ, RZ, R91 ;  /* 0x000000ffff737224 */ /* 0x000fe400078e005b */
[----:B------:R-:W-:Y:S02]  /*acd0*/  IMAD.MOV.U32 R58, RZ, RZ, R89 ;  /* 0x000000ffff3a7224 */ /* 0x000fe400078e0059 */
[----:B------:R-:W-:Y:S01]  /*ace0*/  IMAD.MOV.U32 R59, RZ, RZ, R88 ;  /* 0x000000ffff3b7224 */ /* 0x000fe200078e0058 */
[----:B--2---:R-:W-:Y:S01]  /*acf0*/  HMMA.16816.F32.BF16 R32, R8, R12, R244 ;  /* 0x0000000c0820723c */ /* 0x004fe200000418f4 */
[----:B------:R-:W-:-:S06]  /*ad00*/  IMAD.MOV.U32 R207, RZ, RZ, R62 ;  /* 0x000000ffffcf7224 */ /* 0x000fcc00078e003e */
[----:B------:R-:W-:Y:S01]  /*ad10*/  IMAD.MOV.U32 R244, RZ, RZ, R63 ;  /* 0x000000fffff47224 */ /* 0x000fe200078e003f */
[C---:B------:R-:W-:Y:S01]  /*ad20*/  HMMA.16816.F32.BF16 R20, R8.reuse, R14, R48 ;  /* 0x0000000e0814723c */ /* 0x040fe20000041830 */
[----:B------:R-:W1:Y:S01]  /*ad30*/  LDSM.16.M88.4 R12, [R229] ;  /* 0x00000000e50c783b */ /* 0x000e620000000200 */
[----:B------:R-:W-:Y:S02]  /*ad40*/  IMAD.MOV.U32 R245, RZ, RZ, R80 ;  /* 0x000000fffff57224 */ /* 0x000fe400078e0050 */
[----:B------:R-:W-:Y:S02]  /*ad50*/  IMAD.MOV.U32 R246, RZ, RZ, R81 ;  /* 0x000000fffff67224 */ /* 0x000fe400078e0051 */
[----:B------:R-:W-:Y:S02]  /*ad60*/  IMAD.MOV.U32 R247, RZ, RZ, R82 ;  /* 0x000000fffff77224 */ /* 0x000fe400078e0052 */
[-C--:B-1----:R-:W-:Y:S08]  /*ad70*/  HMMA.16816.F32.BF16 R36, R8, R12.reuse, R36 ;  /* 0x0000000c0824723c */ /* 0x082ff00000041824 */
[C---:B------:R-:W-:Y:S08]  /*ad80*/  HMMA.16816.F32.BF16 R24, R4.reuse, R12, R24 ;  /* 0x0000000c0418723c */ /* 0x040ff00000041818 */
[-C--:B------:R-:W-:Y:S08]  /*ad90*/  HMMA.16816.F32.BF16 R48, R4, R14.reuse, R108 ;  /* 0x0000000e0430723c */ /* 0x080ff0000004186c */
[C---:B------:R-:W-:Y:S01]  /*ada0*/  HMMA.16816.F32.BF16 R40, R8.reuse, R14, R40 ;  /* 0x0000000e0828723c */ /* 0x040fe20000041828 */
[----:B------:R-:W1:Y:S07]  /*adb0*/  LDSM.16.M88.4 R12, [R228] ;  /* 0x00000000e40c783b */ /* 0x000e6e0000000200 */
[----:B-1----:R-:W-:Y:S07]  /*adc0*/  HMMA.16816.F32.BF16 R88, R8, R12, R248 ;  /* 0x0000000c0858723c */ /* 0x002fee00000418f8 */
[----:B------:R-:W-:-:S02]  /*add0*/  IMAD.MOV.U32 R250, RZ, RZ, R61 ;  /* 0x000000fffffa7224 */ /* 0x000fc400078e003d */
[----:B------:R-:W-:Y:S02]  /*ade0*/  IMAD.MOV.U32 R251, RZ, RZ, R60 ;  /* 0x000000fffffb7224 */ /* 0x000fe400078e003c */
[----:B------:R-:W-:Y:S01]  /*adf0*/  HMMA.16816.F32.BF16 R60, R4, R12, R128 ;  /* 0x0000000c043c723c */ /* 0x000fe20000041880 */
[----:B------:R-:W-:Y:S02]  /*ae00*/  IMAD.MOV.U32 R248, RZ, RZ, R83 ;  /* 0x000000fffff87224 */ /* 0x000fe400078e0053 */
[----:B------:R-:W-:-:S04]  /*ae10*/  IMAD.MOV.U32 R249, RZ, RZ, R92 ;  /* 0x000000fffff97224 */ /* 0x000fc800078e005c */
[----:B------:R-:W-:Y:S01]  /*ae20*/  IMAD.MOV.U32 R128, RZ, RZ, R96 ;  /* 0x000000ffff807224 */ /* 0x000fe200078e0060 */
[----:B------:R-:W-:Y:S01]  /*ae30*/  HMMA.16816.F32.BF16 R80, R8, R14, R84 ;  /* 0x0000000e0850723c */ /* 0x000fe20000041854 */
[----:B------:R-:W-:Y:S02]  /*ae40*/  IMAD.MOV.U32 R129, RZ, RZ, R97 ;  /* 0x000000ffff817224 */ /* 0x000fe400078e0061 */
[----:B------:R-:W-:Y:S02]  /*ae50*/  IMAD.MOV.U32 R130, RZ, RZ, R98 ;  /* 0x000000ffff827224 */ /* 0x000fe400078e0062 */
[----:B------:R-:W-:-:S03]  /*ae60*/  IMAD.MOV.U32 R131, RZ, RZ, R99 ;  /* 0x000000ffff837224 */ /* 0x000fc600078e0063 */
[----:B------:R-:W-:Y:S01]  /*ae70*/  HMMA.16816.F32.BF16 R96, R4, R14, R104 ;  /* 0x0000000e0460723c */ /* 0x000fe20000041868 */
[----:B------:R-:W1:Y:S06]  /*ae80*/  LDSM.16.M88.4 R12, [R227] ;  /* 0x00000000e30c783b */ /* 0x000e6c0000000200 */
[----:B------:R-:W-:Y:S02]  /*ae90*/  IMAD.MOV.U32 R104, RZ, RZ, R93 ;  /* 0x000000ffff687224 */ /* 0x000fe400078e005d */
[----:B------:R-:W-:Y:S02]  /*aea0*/  IMAD.MOV.U32 R105, RZ, RZ, R94 ;  /* 0x000000ffff697224 */ /* 0x000fe400078e005e */
[----:B------:R-:W-:-:S02]  /*aeb0*/  IMAD.MOV.U32 R106, RZ, RZ, R95 ;  /* 0x000000ffff6a7224 */ /* 0x000fc400078e005f */
[----:B------:R-:W-:Y:S01]  /*aec0*/  IMAD.MOV.U32 R107, RZ, RZ, R232 ;  /* 0x000000ffff6b7224 */ /* 0x000fe200078e00e8 */
[-C--:B-1----:R-:W-:Y:S08]  /*aed0*/  HMMA.16816.F32.BF16 R100, R8, R12.reuse, R100 ;  /* 0x0000000c0864723c */ /* 0x082ff00000041864 */
[C---:B------:R-:W-:Y:S07]  /*aee0*/  HMMA.16816.F32.BF16 R92, R4.reuse, R12, R124 ;  /* 0x0000000c045c723c */ /* 0x040fee000004187c */
[----:B------:R-:W-:Y:S01]  /*aef0*/  IMAD.MOV.U32 R124, RZ, RZ, R231 ;  /* 0x000000ffff7c7224 */ /* 0x000fe200078e00e7 */
[----:B------:R-:W-:Y:S01]  /*af00*/  HMMA.16816.F32.BF16 R108, R4, R14, R116 ;  /* 0x0000000e046c723c */ /* 0x000fe20000041874 */
[----:B------:R-:W-:-:S02]  /*af10*/  IMAD.MOV.U32 R125, RZ, RZ, R230 ;  /* 0x000000ffff7d7224 */ /* 0x000fc400078e00e6 */
[----:B------:R-:W-:Y:S02]  /*af20*/  IMAD.MOV.U32 R126, RZ, RZ, R132 ;  /* 0x000000ffff7e7224 */ /* 0x000fe400078e0084 */
[----:B------:R-:W-:-:S03]  /*af30*/  IMAD.MOV.U32 R127, RZ, RZ, R71 ;  /* 0x000000ffff7f7224 */ /* 0x000fc600078e0047 */
        /* <DEDUP_REMOVED lines=10> */
[----:B------:R-:W-:Y:S01]  /*afe0*/  HMMA.16816.F32.BF16 R72, R8, R14, R72 ;  /* 0x0000000e0848723c */ /* 0x000fe20000041848 */
[----:B------:R-:W1:Y:S07]  /*aff0*/  LDSM.16.M88.4 R12, [R224] ;  /* 0x00000000e00c783b */ /* 0x000e6e0000000200 */
[----:B-1----:R-:W-:Y:S07]  /*b000*/  HMMA.16816.F32.BF16 R128, R4, R14, R200 ;  /* 0x0000000e0480723c */ /* 0x002fee00000418c8 */
[----:B------:R-:W-:Y:S01]  /*b010*/  IMAD.MOV.U32 R200, RZ, RZ, R134 ;  /* 0x000000ffffc87224 */ /* 0x000fe200078e0086 */
[----:B------:R-:W-:Y:S01]  /*b020*/  HMMA.16816.F32.BF16 R244, R8, R12, R244 ;  /* 0x0000000c08f4723c */ /* 0x000fe200000418f4 */
[----:B------:R-:W-:-:S02]  /*b030*/  IMAD.MOV.U32 R201, RZ, RZ, R133 ;  /* 0x000000ffffc97224 */ /* 0x000fc400078e0085 */
[----:B------:R-:W-:Y:S02]  /*b040*/  IMAD.MOV.U32 R202, RZ, RZ, R2 ;  /* 0x000000ffffca7224 */ /* 0x000fe400078e0002 */
[----:B------:R-:W-:-:S03]  /*b050*/  IMAD.MOV.U32 R203, RZ, RZ, R0 ;  /* 0x000000ffffcb7224 */ /* 0x000fc600078e0000 */
[----:B------:R-:W-:Y:S08]  /*b060*/  HMMA.16816.F32.BF16 R204, R4, R12, R204 ;  /* 0x0000000c04cc723c */ /* 0x000ff000000418cc */
[----:B------:R-:W-:Y:S02]  /*b070*/  IMAD.MOV.U32 R53, RZ, RZ, R129 ;  /* 0x000000ffff357224 */ /* 0x000fe400078e0081 */
[----:B------:R-:W-:-:S02]  /*b080*/  IMAD.MOV.U32 R52, RZ, RZ, R128 ;  /* 0x000000ffff347224 */ /* 0x000fc400078e0080 */
[----:B------:R-:W-:Y:S02]  /*b090*/  IMAD.MOV.U32 R132, RZ, RZ, R130 ;  /* 0x000000ffff847224 */ /* 0x000fe400078e0082 */
[----:B------:R-:W-:Y:S02]  /*b0a0*/  IMAD.MOV.U32 R71, RZ, RZ, R131 ;  /* 0x000000ffff477224 */ /* 0x000fe400078e0083 */
[C---:B------:R-:W-:Y:S01]  /*b0b0*/  HMMA.16816.F32.BF16 R128, R8.reuse, R14, R64 ;  /* 0x0000000e0880723c */ /* 0x040fe20000041840 */
[----:B------:R-:W1:Y:S07]  /*b0c0*/  LDSM.16.M88.4 R12, [R223] ;  /* 0x00000000df0c783b */ /* 0x000e6e0000000200 */
[-C--:B-1----:R-:W-:Y:S08]  /*b0d0*/  HMMA.16816.F32.BF16 R200, R8, R12.reuse, R200 ;  /* 0x0000000c08c8723c */ /* 0x082ff000000418c8 */
[----:B------:R-:W-:Y:S08]  /*b0e0*/  HMMA.16816.F32.BF16 R248, R4, R12, R248 ;  /* 0x0000000c04f8723c */ /* 0x000ff000000418f8 */
[----:B------:R-:W-:Y:S01]  /*b0f0*/  HMMA.16816.F32.BF16 R64, R8, R14, R16 ;  /* 0x0000000e0840723c */ /* 0x000fe20000041810 */
[----:B------:R-:W-:Y:S06]  /*b100*/  LDSM.16.M88.4 R8, [R220] ;  /* 0x00000000dc08783b */ /* 0x000fec0000000200 */
[----:B------:R-:W-:-:S02]  /*b110*/  IMAD.MOV.U32 R19, RZ, RZ, R53 ;  /* 0x000000ffff137224 */ /* 0x000fc400078e0035 */
[----:B------:R-:W-:Y:S02]  /*b120*/  IMAD.MOV.U32 R2, RZ, RZ, R202 ;  /* 0x000000ffff027224 */ /* 0x000fe400078e00ca */
[----:B------:R-:W-:Y:S02]  /*b130*/  IMAD.MOV.U32 R54, RZ, RZ, R201 ;  /* 0x000000ffff367224 */ /* 0x000fe400078e00c9 */
[----:B------:R-:W-:Y:S02]  /*b140*/  IMAD.MOV.U32 R133, RZ, RZ, R200 ;  /* 0x000000ffff857224 */ /* 0x000fe400078e00c8 */
[----:B------:R-:W-:Y:S02]  /*b150*/  IMAD.MOV.U32 R134, RZ, RZ, R203 ;  /* 0x000000ffff867224 */ /* 0x000fe400078e00cb */
[----:B------:R-:W-:Y:S01]  /*b160*/  HMMA.16816.F32.BF16 R200, R4, R14, R56 ;  /* 0x0000000e04c8723c */ /* 0x000fe20000041838 */
[----:B------:R-:W-:Y:S01]  /*b170*/  LDSM.16.M88.4 R4, [R220+0x2000] ;  /* 0x00200000dc04783b */ /* 0x000fe20000000200 */
[----:B------:R-:W-:-:S02]  /*b180*/  IMAD.MOV.U32 R18, RZ, RZ, R52 ;  /* 0x000000ffff127224 */ /* 0x000fc400078e0034 */
[----:B------:R-:W-:Y:S01]  /*b190*/  IMAD.MOV.U32 R17, RZ, RZ, R2 ;  /* 0x000000ffff117224 */ /* 0x000fe200078e0002 */
[----:B------:R-:W1:Y:S03]  /*b1a0*/  LDSM.16.M88.4 R12, [R216] ;  /* 0x00000000d80c783b */ /* 0x000e660000000200 */
[C---:B-1----:R-:W-:Y:S08]  /*b1b0*/  HMMA.16816.F32.BF16 R28, R4.reuse, R14, R28 ;  /* 0x0000000e041c723c */ /* 0x042ff0000004181c */
[----:B------:R-:W-:Y:S11]  /*b1c0*/  HMMA.16816.F32.BF16 R56, R4, R12, R44 ;  /* 0x0000000c0438723c */ /* 0x000ff6000004182c */
[----:B------:R-:W-:Y:S05]  /*b1d0*/  @!UPT UIADD3 URZ, URZ, URZ, URZ ;  /* 0x0000003f3f3ff290 */ /* 0x000fea000fffe03f */
        /* <DEDUP_REMOVED lines=9> */
[----:B------:R-:W-:Y:S01]  /*b270*/  HMMA.16816.F32.BF16 R56, R8, R12, R32 ;  /* 0x0000000c0838723c */ /* 0x000fe20000041820 */
[----:B------:R-:W1:Y:S01]  /*b280*/  LDSM.16.M88.4 R12, [R216+0x800] ;  /* 0x00080000d80c783b */ /* 0x000e620000000200 */
[----:B------:R-:W-:-:S06]  /*b290*/  IMAD.MOV.U32 R231, RZ, RZ, R30 ;  /* 0x000000ffffe77224 */ /* 0x000fcc00078e001e */
[-C--:B-1----:R-:W-:Y:S08]  /*b2a0*/  HMMA.16816.F32.BF16 R32, R8, R12.reuse, R36 ;  /* 0x0000000c0820723c */ /* 0x082ff00000041824 */
[----:B------:R-:W-:Y:S08]  /*b2b0*/  HMMA.16816.F32.BF16 R36, R4, R12, R24 ;  /* 0x0000000c0424723c */ /* 0x000ff00000041818 */
[----:B------:R-:W-:Y:S08]  /*b2c0*/  HMMA.16816.F32.BF16 R24, R8, R14, R40 ;  /* 0x0000000e0818723c */ /* 0x000ff00000041828 */
[----:B------:R-:W-:-:S02]  /*b2d0*/  IMAD.MOV.U32 R23, RZ, RZ, R32 ;  /* 0x000000ffff177224 */ /* 0x000fc400078e0020 */
[----:B------:R-:W-:Y:S02]  /*b2e0*/  IMAD.MOV.U32 R22, RZ, RZ, R34 ;  /* 0x000000ffff167224 */ /* 0x000fe400078e0022 */
[----:B------:R-:W-:Y:S02]  /*b2f0*/  IMAD.MOV.U32 R21, RZ, RZ, R35 ;  /* 0x000000ffff157224 */ /* 0x000fe400078e0023 */
[----:B------:R-:W-:Y:S02]  /*b300*/  IMAD.MOV.U32 R20, RZ, RZ, R33 ;  /* 0x000000ffff147224 */ /* 0x000fe400078e0021 */
[----:B------:R-:W-:Y:S01]  /*b310*/  HMMA.16816.F32.BF16 R32, R4, R14, R48 ;  /* 0x0000000e0420723c */ /* 0x000fe20000041830 */
[----:B------:R-:W1:Y:S11]  /*b320*/  LDSM.16.M88.4 R12, [R216+0x1000] ;  /* 0x00100000d80c783b */ /* 0x000e760000000200 */
[----:B------:R-:W-:Y:S11]  /*b330*/  @!UPT UIADD3 URZ, URZ, URZ, URZ ;  /* 0x0000003f3f3ff290 */ /* 0x000ff6000fffe03f */
[----:B------:R-:W-:Y:S01]  /*b340*/  @!UPT UIADD3 URZ, URZ, URZ, URZ ;  /* 0x0000003f3f3ff290 */ /* 0x000fe2000fffe03f */
[----:B------:R-:W-:Y:S02]  /*b350*/  IMAD.MOV.U32 R51, RZ, RZ, R35 ;  /* 0x000000ffff337224 */ /* 0x000fe400078e0023 */
[----:B------:R-:W-:Y:S02]  /*b360*/  IMAD.MOV.U32 R50, RZ, RZ, R32 ;  /* 0x000000ffff327224 */ /* 0x000fe400078e0020 */
[----:B------:R-:W-:Y:S02]  /*b370*/  IMAD.MOV.U32 R47, RZ, RZ, R34 ;  /* 0x000000ffff2f7224 */ /* 0x000fe400078e0022 */
[----:B------:R-:W-:Y:S02]  /*b380*/  IMAD.MOV.U32 R46, RZ, RZ, R33 ;  /* 0x000000ffff2e7224 */ /* 0x000fe400078e0021 */
[----:B-1----:R-:W-:Y:S07]  /*b390*/  HMMA.16816.F32.BF16 R32, R8, R12, R88 ;  /* 0x0000000c0820723c */ /* 0x002fee0000041858 */
[----:B------:R-:W-:-:S02]  /*b3a0*/  IMAD.MOV.U32 R90, RZ, RZ, R23 ;  /* 0x000000ffff5a7224 */ /* 0x000fc400078e0017 */
[----:B------:R-:W-:Y:S11]  /*b3b0*/  IMAD.MOV.U32 R91, RZ, RZ, R22 ;  /* 0x000000ffff5b7224 */ /* 0x000ff600078e0016 */
[----:B------:R-:W-:Y:S04]  /*b3c0*/  @!UPT UIADD3 URZ, URZ, URZ, URZ ;  /* 0x0000003f3f3ff290 */ /* 0x000fe8000fffe03f */
[----:B------:R-:W-:Y:S02]  /*b3d0*/  IMAD.MOV.U32 R43, RZ, RZ, R34 ;  /* 0x000000ffff2b7224 */ /* 0x000fe400078e0022 */
[----:B------:R-:W-:Y:S02]  /*b3e0*/  IMAD.MOV.U32 R42, RZ, RZ, R33 ;  /* 0x000000ffff2a7224 */ /* 0x000fe400078e0021 */
[----:B------:R-:W-:Y:S02]  /*b3f0*/  IMAD.MOV.U32 R41, RZ, RZ, R35 ;  /* 0x000000ffff297224 */ /* 0x000fe400078e0023 */
[----:B------:R-:W-:Y:S02]  /*b400*/  IMAD.MOV.U32 R40, RZ, RZ, R32 ;  /* 0x000000ffff287224 */ /* 0x000fe400078e0020 */
[C---:B------:R-:W-:Y:S08]  /*b410*/  HMMA.16816.F32.BF16 R32, R4.reuse, R12, R60 ;  /* 0x0000000c0420723c */ /* 0x040ff0000004183c */
[----:B------:R-:W-:Y:S07]  /*b420*/  HMMA.16816.F32.BF16 R60, R4, R14, R96 ;  /* 0x0000000e043c723c */ /* 0x000fee0000041860 */
[----:B------:R-:W-:-:S02]  /*b430*/  IMAD.MOV.U32 R99, RZ, RZ, R21 ;  /* 0x000000ffff637224 */ /* 0x000fc400078e0015 */
[----:B------:R-:W-:Y:S02]  /*b440*/  IMAD.MOV.U32 R97, RZ, RZ, R20 ;  /* 0x000000ffff617224 */ /* 0x000fe400078e0014 */
[----:B------:R-:W-:Y:S01]  /*b450*/  HMMA.16816.F32.BF16 R20, R8, R14, R80 ;  /* 0x0000000e0814723c */ /* 0x000fe20000041850 */
[----:B------:R-:W1:Y:S01]  /*b460*/  LDSM.16.M88.4 R12, [R216+0x1800] ;  /* 0x00180000d80c783b */ /* 0x000e620000000200 */
[----:B------:R-:W-:Y:S02]  /*b470*/  IMAD.MOV.U32 R96, RZ, RZ, R31 ;  /* 0x000000ffff607224 */ /* 0x000fe400078e001f */
[----:B------:R-:W-:-:S03]  /*b480*/  IMAD.MOV.U32 R98, RZ, RZ, R17 ;  /* 0x000000ffff627224 */ /* 0x000fc600078e0011 */
[----:B------:R-:W-:Y:S01]  /*b490*/  IMAD.MOV.U32 R80, RZ, RZ, R133 ;  /* 0x000000ffff507224 */ /* 0x000fe200078e0085 */
[----:B-1----:R-:W-:Y:S07]  /*b4a0*/  HMMA.16816.F32.BF16 R28, R8, R12, R100 ;  /* 0x0000000c081c723c */ /* 0x002fee0000041864 */
[----:B------:R-:W-:Y:S02]  /*b4b0*/  IMAD.MOV.U32 R100, RZ, RZ, R18 ;  /* 0x000000ffff647224 */ /* 0x000fe400078e0012 */
[----:B------:R-:W-:-:S02]  /*b4c0*/  IMAD.MOV.U32 R101, RZ, RZ, R19 ;  /* 0x000000ffff657224 */ /* 0x000fc400078e0013 */
[----:B------:R-:W-:Y:S02]  /*b4d0*/  IMAD.MOV.U32 R103, RZ, RZ, R71 ;  /* 0x000000ffff677224 */ /* 0x000fe400078e0047 */
[----:B------:R-:W-:-:S11]  /*b4e0*/  IMAD.MOV.U32 R102, RZ, RZ, R132 ;  /* 0x000000ffff667224 */ /* 0x000fd600078e0084 */
[----:B------:R-:W-:Y:S02]  /*b4f0*/  IMAD.MOV.U32 R83, RZ, RZ, R29 ;  /* 0x000000ffff537224 */ /* 0x000fe400078e001d */
[----:B------:R-:W-:Y:S02]  /*b500*/  IMAD.MOV.U32 R82, RZ, RZ, R31 ;  /* 0x000000ffff527224 */ /* 0x000fe400078e001f */
[----:B------:R-:W-:Y:S02]  /*b510*/  IMAD.MOV.U32 R81, RZ, RZ, R28 ;  /* 0x000000ffff517224 */ /* 0x000fe400078e001c */
[----:B------:R-:W-:Y:S02]  /*b520*/  IMAD.MOV.U32 R133, RZ, RZ, R30 ;  /* 0x000000ffff857224 */ /* 0x000fe400078e001e */
[----:B------:R-:W-:Y:S07]  /*b530*/  HMMA.16816.F32.BF16 R28, R4, R12, R92 ;  /* 0x0000000c041c723c */ /* 0x000fee000004185c */
[----:B------:R-:W-:-:S02]  /*b540*/  IMAD.MOV.U32 R95, RZ, RZ, R16 ;  /* 0x000000ffff5f7224 */ /* 0x000fc400078e0010 */
[----:B------:R-:W-:Y:S01]  /*b550*/  HMMA.16816.F32.BF16 R16, R4, R14, R108 ;  /* 0x0000000e0410723c */ /* 0x000fe2000004186c */
[----:B------:R-:W-:Y:S02]  /*b560*/  IMAD.MOV.U32 R94, RZ, RZ, R51 ;  /* 0x000000ffff5e7224 */ /* 0x000fe400078e0033 */
[----:B------:R-:W-:Y:S02]  /*b570*/  IMAD.MOV.U32 R51, RZ, RZ, R45 ;  /* 0x000000ffff337224 */ /* 0x000fe400078e002d */
[----:B------:R-:W-:Y:S02]  /*b580*/  IMAD.MOV.U32 R92, RZ, RZ, R134 ;  /* 0x000000ffff5c7224 */ /* 0x000fe400078e0086 */
[----:B------:R-:W-:Y:S02]  /*b590*/  IMAD.MOV.U32 R108, RZ, RZ, R80 ;  /* 0x000000ffff6c7224 */ /* 0x000fe400078e0050 */
[----:B------:R-:W-:Y:S02]  /*b5a0*/  IMAD.MOV.U32 R110, RZ, RZ, R96 ;  /* 0x000000ffff6e7224 */ /* 0x000fe400078e0060 */
[----:B------:R-:W-:-:S02]  /*b5b0*/  IMAD.MOV.U32 R111, RZ, RZ, R98 ;  /* 0x000000ffff6f7224 */ /* 0x000fc400078e0062 */
[----:B------:R-:W-:Y:S02]  /*b5c0*/  IMAD.MOV.U32 R98, RZ, RZ, R43 ;  /* 0x000000ffff627224 */ /* 0x000fe400078e002b */
[----:B------:R-:W-:Y:S02]  /*b5d0*/  IMAD.MOV.U32 R80, RZ, RZ, R41 ;  /* 0x000000ffff507224 */ /* 0x000fe400078e0029 */
[----:B------:R-:W-:Y:S02]  /*b5e0*/  IMAD.MOV.U32 R96, RZ, RZ, R40 ;  /* 0x000000ffff607224 */ /* 0x000fe400078e0028 */
[----:B------:R-:W-:-:S05]  /*b5f0*/  IMAD.MOV.U32 R93, RZ, RZ, R95 ;  /* 0x000000ffff5d7224 */ /* 0x000fca00078e005f */
[----:B------:R-:W-:Y:S02]  /*b600*/  IMAD.MOV.U32 R49, RZ, RZ, R18 ;  /* 0x000000ffff317224 */ /* 0x000fe400078e0012 */
[----:B------:R-:W-:Y:S02]  /*b610*/  IMAD.MOV.U32 R48, RZ, RZ, R17 ;  /* 0x000000ffff307224 */ /* 0x000fe400078e0011 */
[----:B------:R-:W-:Y:S02]  /*b620*/  IMAD.MOV.U32 R109, RZ, RZ, R19 ;  /* 0x000000ffff6d7224 */ /* 0x000fe400078e0013 */
[----:B------:R-:W-:Y:S02]  /*b630*/  IMAD.MOV.U32 R71, RZ, RZ, R16 ;  /* 0x000000ffff477224 */ /* 0x000fe400078e0010 */
[----:B------:R-:W-:Y:S01]  /*b640*/  HMMA.16816.F32.BF16 R16, R8, R14, R84 ;  /* 0x0000000e0810723c */ /* 0x000fe20000041854 */
[----:B------:R-:W1:Y:S06]  /*b650*/  LDSM.16.M88.4 R12, [R216+0x2000] ;  /* 0x00200000d80c783b */ /* 0x000e6c0000000200 */
[----:B------:R-:W-:-:S02]  /*b660*/  IMAD.MOV.U32 R85, RZ, RZ, R103 ;  /* 0x000000ffff557224 */ /* 0x000fc400078e0067 */
[----:B------:R-:W-:Y:S02]  /*b670*/  IMAD.MOV.U32 R84, RZ, RZ, R102 ;  /* 0x000000ffff547224 */ /* 0x000fe400078e0066 */
[----:B------:R-:W-:Y:S02]  /*b680*/  IMAD.MOV.U32 R103, RZ, RZ, R50 ;  /* 0x000000ffff677224 */ /* 0x000fe400078e0032 */
[----:B------:R-:W-:Y:S02]  /*b690*/  IMAD.MOV.U32 R102, RZ, RZ, R46 ;  /* 0x000000ffff667224 */ /* 0x000fe400078e002e */
[----:B------:R-:W-:Y:S01]  /*b6a0*/  IMAD.MOV.U32 R50, RZ, RZ, R44 ;  /* 0x000000ffff327224 */ /* 0x000fe200078e002c */
[----:B-1----:R-:W-:Y:S08]  /*b6b0*/  HMMA.16816.F32.BF16 R112, R8, R12, R112 ;  /* 0x0000000c0870723c */ /* 0x002ff00000041870 */
[-C--:B------:R-:W-:Y:S11]  /*b6c0*/  HMMA.16816.F32.BF16 R120, R4, R14.reuse, R120 ;  /* 0x0000000e0478723c */ /* 0x080ff60000041878 */
[----:B------:R-:W-:Y:S05]  /*b6d0*/  @!UPT UIADD3 URZ, URZ, URZ, URZ ;  /* 0x0000003f3f3ff290 */ /* 0x000fea000fffe03f */
[----:B------:R-:W-:Y:S02]  /*b6e0*/  IMAD.MOV.U32 R89, RZ, RZ, R113 ;  /* 0x000000ffff597224 */ /* 0x000fe400078e0071 */
[----:B------:R-:W-:Y:S02]  /*b6f0*/  IMAD.MOV.U32 R86, RZ, RZ, R112 ;  /* 0x000000ffff567224 */ /* 0x000fe400078e0070 */
[----:B------:R-:W-:Y:S02]  /*b700*/  IMAD.MOV.U32 R112, RZ, RZ, R100 ;  /* 0x000000ffff707224 */ /* 0x000fe400078e0064 */
[----:B------:R-:W-:Y:S02]  /*b710*/  IMAD.MOV.U32 R113, RZ, RZ, R101 ;  /* 0x000000ffff717224 */ /* 0x000fe400078e0065 */
[----:B------:R-:W-:Y:S02]  /*b720*/  IMAD.MOV.U32 R100, RZ, RZ, R47 ;  /* 0x000000ffff647224 */ /* 0x000fe400078e002f */
[----:B------:R-:W-:Y:S01]  /*b730*/  IMAD.MOV.U32 R101, RZ, RZ, R42 ;  /* 0x000000ffff657224 */ /* 0x000fe200078e002a */
[----:B------:R-:W-:Y:S01]  /*b740*/  HMMA.16816.F32.BF16 R44, R8, R14, R76 ;  /* 0x0000000e082c723c */ /* 0x000fe2000004184c */
[----:B------:R-:W-:-:S02]  /*b750*/  IMAD.MOV.U32 R88, RZ, RZ, R115 ;  /* 0x000000ffff587224 */ /* 0x000fc400078e0073 */
[----:B------:R-:W-:Y:S02]  /*b760*/  IMAD.MOV.U32 R134, RZ, RZ, R121 ;  /* 0x000000ffff867224 */ /* 0x000fe400078e0079 */
[----:B------:R-:W-:Y:S02]  /*b770*/  IMAD.MOV.U32 R132, RZ, RZ, R114 ;  /* 0x000000ffff847224 */ /* 0x000fe400078e0072 */
[----:B------:R-:W-:Y:S01]  /*b780*/  IMAD.MOV.U32 R115, RZ, RZ, R122 ;  /* 0x000000ffff737224 */ /* 0x000fe200078e007a */
[----:B------:R-:W-:Y:S01]  /*b790*/  HMMA.16816.F32.BF16 R40, R4, R12, R104 ;  /* 0x0000000c0428723c */ /* 0x000fe20000041868 */
[----:B------:R-:W1:Y:S01]  /*b7a0*/  LDSM.16.M88.4 R12, [R216+0x2800] ;  /* 0x00280000d80c783b */ /* 0x000e620000000200 */
[----:B------:R-:W-:Y:S02]  /*b7b0*/  IMAD.MOV.U32 R121, RZ, RZ, R113 ;  /* 0x000000ffff797224 */ /* 0x000fe400078e0071 */
[----:B------:R-:W-:Y:S02]  /*b7c0*/  IMAD.MOV.U32 R114, RZ, RZ, R123 ;  /* 0x000000ffff727224 */ /* 0x000fe400078e007b */
[----:B------:R-:W-:-:S02]  /*b7d0*/  IMAD.MOV.U32 R122, RZ, RZ, R84 ;  /* 0x000000ffff7a7224 */ /* 0x000fc400078e0054 */
        /* <DEDUP_REMOVED lines=8> */
[----:B------:R-:W-:Y:S01]  /*b860*/  IMAD.MOV.U32 R91, RZ, RZ, R50 ;  /* 0x000000ffff5b7224 */ /* 0x000fe200078e0032 */
[----:B-1----:R-:W-:Y:S08]  /*b870*/  HMMA.16816.F32.BF16 R104, R8, R12, R124 ;  /* 0x0000000c0868723c */ /* 0x002ff0000004187c */
[----:B------:R-:W-:Y:S11]  /*b880*/  HMMA.16816.F32.BF16 R124, R4, R14, R208 ;  /* 0x0000000e047c723c */ /* 0x000ff600000418d0 */
[----:B------:R-:W-:Y:S05]  /*b890*/  @!UPT UIADD3 URZ, URZ, URZ, URZ ;  /* 0x0000003f3f3ff290 */ /* 0x000fea000fffe03f */
        /* <DEDUP_REMOVED lines=13> */
[----:B------:R-:W-:Y:S01]  /*b970*/  IMAD.MOV.U32 R122, RZ, RZ, R113 ;  /* 0x000000ffff7a7224 */ /* 0x000fe200078e0071 */
        /* <DEDUP_REMOVED lines=15> */
[----:B------:R-:W-:Y:S01]  /*ba70*/  HMMA.16816.F32.BF16 R88, R8, R14, R72 ;  /* 0x0000000e0858723c */ /* 0x000fe20000041848 */
[----:B------:R-:W1:Y:S01]  /*ba80*/  LDSM.16.M88.4 R12, [R216+0x3000] ;  /* 0x00300000d80c783b */ /* 0x000e620000000200 */
[----:B------:R-:W-:-:S02]  /*ba90*/  IMAD.MOV.U32 R110, RZ, RZ, R100 ;  /* 0x000000ffff6e7224 */ /* 0x000fc400078e0064 */
[----:B------:R-:W-:Y:S02]  /*baa0*/  IMAD.MOV.U32 R100, RZ, RZ, R99 ;  /* 0x000000ffff647224 */ /* 0x000fe400078e0063 */
[----:B------:R-:W-:Y:S02]  /*bab0*/  IMAD.MOV.U32 R99, RZ, RZ, R127 ;  /* 0x000000ffff637224 */ /* 0x000fe400078e007f */
[----:B------:R-:W-:Y:S01]  /*bac0*/  IMAD.MOV.U32 R127, RZ, RZ, R104 ;  /* 0x000000ffff7f7224 */ /* 0x000fe200078e0068 */
[C---:B-1----:R-:W-:Y:S07]  /*bad0*/  HMMA.16816.F32.BF16 R116, R8.reuse, R12, R244 ;  /* 0x0000000c0874723c */ /* 0x042fee00000418f4 */
[----:B------:R-:W-:Y:S01]  /*bae0*/  IMAD.MOV.U32 R246, RZ, RZ, R121 ;  /* 0x000000fffff67224 */ /* 0x000fe200078e0079 */
[----:B------:R-:W-:Y:S01]  /*baf0*/  HMMA.16816.F32.BF16 R128, R8, R14, R128 ;  /* 0x0000000e0880723c */ /* 0x000fe20000041880 */
[----:B------:R-:W1:Y:S01]  /*bb00*/  S2R R121, SR_TID.X ;  /* 0x0000000000797919 */ /* 0x000e620000002100 */
[----:B------:R-:W-:-:S02]  /*bb10*/  IMAD.MOV.U32 R247, RZ, RZ, R122 ;  /* 0x000000fffff77224 */ /* 0x000fc400078e007a */
[----:B------:R-:W-:Y:S02]  /*bb20*/  IMAD.MOV.U32 R122, RZ, RZ, R106 ;  /* 0x000000ffff7a7224 */ /* 0x000fe400078e006a */
[----:B------:R-:W-:Y:S02]  /*bb30*/  IMAD.MOV.U32 R106, RZ, RZ, R109 ;  /* 0x000000ffff6a7224 */ /* 0x000fe400078e006d */
[----:B------:R-:W-:Y:S02]  /*bb40*/  IMAD.MOV.U32 R109, RZ, RZ, R0 ;  /* 0x000000ffff6d7224 */ /* 0x000fe400078e0000 */
[----:B------:R-:W-:Y:S02]  /*bb50*/  IMAD.U32 R0, RZ, RZ, UR4 ;  /* 0x00000004ff007e24 */ /* 0x000fe4000f8e00ff */
[----:B------:R-:W-:Y:S02]  /*bb60*/  IMAD.MOV.U32 R244, RZ, RZ, R79 ;  /* 0x000000fffff47224 */ /* 0x000fe400078e004f */
[----:B------:R-:W-:-:S02]  /*bb70*/  IMAD.MOV.U32 R79, RZ, RZ, R106 ;  /* 0x000000ffff4f7224 */ /* 0x000fc400078e006a */
[----:B------:R-:W-:Y:S02]  /*bb80*/  IMAD.MOV.U32 R78, RZ, RZ, R117 ;  /* 0x000000ffff4e7224 */ /* 0x000fe400078e0075 */
[----:B------:R-:W-:Y:S02]  /*bb90*/  IMAD.MOV.U32 R77, RZ, RZ, R119 ;  /* 0x000000ffff4d7224 */ /* 0x000fe400078e0077 */
[----:B------:R-:W-:Y:S02]  /*bba0*/  IMAD.MOV.U32 R73, RZ, RZ, R118 ;  /* 0x000000ffff497224 */ /* 0x000fe400078e0076 */
[----:B------:R-:W-:Y:S02]  /*bbb0*/  IMAD.MOV.U32 R104, RZ, RZ, R116 ;  /* 0x000000ffff687224 */ /* 0x000fe400078e0074 */
[----:B------:R-:W-:Y:S01]  /*bbc0*/  HMMA.16816.F32.BF16 R116, R4, R12, R204 ;  /* 0x0000000c0474723c */ /* 0x000fe200000418cc */
[----:B-1----:R-:W-:Y:S02]  /*bbd0*/  IMAD.SHL.U32 R121, R121, 0x2, RZ ;  /* 0x0000000279797824 */ /* 0x002fe400078e00ff */
[----:B------:R-:W-:-:S02]  /*bbe0*/  IMAD.MOV.U32 R106, RZ, RZ, R93 ;  /* 0x000000ffff6a7224 */ /* 0x000fc400078e005d */
[----:B------:R-:W-:Y:S01]  /*bbf0*/  IMAD.MOV.U32 R245, RZ, RZ, R120 ;  /* 0x000000fffff57224 */ /* 0x000fe200078e0078 */
[----:B------:R-:W-:Y:S01]  /*bc00*/  LOP3.LUT R121, R121, 0x6, RZ, 0xc0, !PT ;  /* 0x0000000679797812 */ /* 0x000fe200078ec0ff */
[----:B------:R-:W-:Y:S01]  /*bc10*/  IMAD.MOV.U32 R120, RZ, RZ, R109 ;  /* 0x000000ffff787224 */ /* 0x000fe200078e006d */
[----:B------:R-:W-:Y:S01]  /*bc20*/  HMMA.16816.F32.BF16 R204, R4, R14, R124 ;  /* 0x0000000e04cc723c */ /* 0x000fe2000004187c */
[----:B------:R-:W1:Y:S01]  /*bc30*/  LDSM.16.M88.4 R12, [R216+0x3800] ;  /* 0x00380000d80c783b */ /* 0x000e620000000200 */
[----:B------:R-:W-:-:S04]  /*bc40*/  DEPBAR.LE SB0, 0x0 ;  /* 0x000080000000791a */ /* 0x000fc80000000000 */
[----:B------:R-:W-:Y:S02]  /*bc50*/  IMAD R0, R0, 0x80, R121 ;  /* 0x0000008000007824 */ /* 0x000fe400078e0279 */
[----:B------:R-:W-:Y:S02]  /*bc60*/  IMAD.MOV.U32 R121, RZ, RZ, R2 ;  /* 0x000000ffff797224 */ /* 0x000fe400078e0002 */
[----:B------:R-:W-:Y:S01]  /*bc70*/  IMAD.MOV.U32 R125, RZ, RZ, R105 ;  /* 0x000000ffff7d7224 */ /* 0x000fe200078e0069 */
[C---:B------:R-:W-:Y:S01]  /*bc80*/  ISETP.GE.AND P0, PT, R0.reuse, R240, PT ;  /* 0x000000f00000720c */ /* 0x040fe20003f06270 */
[----:B------:R-:W-:Y:S01]  /*bc90*/  IMAD.MOV.U32 R127, RZ, RZ, R122 ;  /* 0x000000ffff7f7224 */ /* 0x000fe200078e007a */
[C---:B------:R-:W-:Y:S01]  /*bca0*/  IADD3 R2, R0.reuse, 0x1, RZ ;  /* 0x0000000100027810 */ /* 0x040fe20007ffe0ff */
[----:B------:R-:W-:Y:S01]  /*bcb0*/  IMAD.MOV.U32 R105, RZ, RZ, R100 ;  /* 0x000000ffff697224 */ /* 0x000fe200078e0064 */
[----:B------:R-:W-:Y:S01]  /*bcc0*/  ISETP.LT.OR P0, PT, R0, R236, P0 ;  /* 0x000000ec0000720c */ /* 0x000fe20000701670 */
[----:B------:R-:W-:Y:S01]  /*bcd0*/  IMAD.MOV.U32 R75, RZ, RZ, R127 ;  /* 0x000000ffff4b7224 */ /* 0x000fe200078e007f */
[----:B------:R-:W-:Y:S01]  /*bce0*/  ISETP.GE.AND P6, PT, R2, R240, PT ;  /* 0x000000f00200720c */ /* 0x000fe20003fc6270 */
[----:B------:R-:W-:Y:S01]  /*bcf0*/  IMAD.MOV.U32 R127, RZ, RZ, R92 ;  /* 0x000000ffff7f7224 */ /* 0x000fe200078e005c */
[----:B------:R-:W-:Y:S01]  /*bd00*/  FSEL R93, R56, -INF , !P0 ;  /* 0xff800000385d7808 */ /* 0x000fe20004000000 */
[----:B------:R-:W-:Y:S01]  /*bd10*/  IMAD.MOV.U32 R56, RZ, RZ, R87 ;  /* 0x000000ffff387224 */ /* 0x000fe200078e0057 */
[----:B------:R-:W-:-:S02]  /*bd20*/  ISETP.GE.AND P5, PT, R2, R239, PT ;  /* 0x000000ef0200720c */ /* 0x000fc40003fa6270 */
[CC--:B------:R-:W-:Y:S01]  /*bd30*/  ISETP.GE.AND P2, PT, R2.reuse, R238.reuse, PT ;  /* 0x000000ee0200720c */ /* 0x0c0fe20003f46270 */
[----:B------:R-:W-:Y:S01]  /*bd40*/  IMAD.MOV.U32 R74, RZ, RZ, R204 ;  /* 0x000000ffff4a7224 */ /* 0x000fe200078e00cc */
[----:B------:R-:W-:Y:S01]  /*bd50*/  ISETP.GE.AND P4, PT, R2, R237, PT ;  /* 0x000000ed0200720c */ /* 0x000fe20003f86270 */
[----:B------:R-:W-:Y:S01]  /*bd60*/  IMAD.MOV.U32 R126, RZ, RZ, R205 ;  /* 0x000000ffff7e7224 */ /* 0x000fe200078e00cd */
[C---:B------:R-:W-:Y:S01]  /*bd70*/  ISETP.GE.AND P3, PT, R0.reuse, R239, PT ;  /* 0x000000ef0000720c */ /* 0x040fe20003f66270 */
[----:B------:R-:W-:Y:S01]  /*bd80*/  IMAD.MOV.U32 R210, RZ, RZ, R206 ;  /* 0x000000ffffd27224 */ /* 0x000fe200078e00ce */
[C---:B------:R-:W-:Y:S01]  /*bd90*/  ISETP.GE.AND P1, PT, R0.reuse, R238, PT ;  /* 0x000000ee0000720c */ /* 0x040fe20003f26270 */
[----:B------:R-:W-:Y:S01]  /*bda0*/  IMAD.MOV.U32 R72, RZ, RZ, R207 ;  /* 0x000000ffff487224 */ /* 0x000fe200078e00cf */
[----:B------:R-:W-:Y:S02]  /*bdb0*/  ISETP.GE.AND P0, PT, R0, R237, PT ;  /* 0x000000ed0000720c */ /* 0x000fe40003f06270 */
[----:B------:R-:W-:-:S02]  /*bdc0*/  ISETP.LT.OR P6, PT, R2, R236, P6 ;  /* 0x000000ec0200720c */ /* 0x000fc400037c1670 */
[C---:B------:R-:W-:Y:S02]  /*bdd0*/  ISETP.LT.OR P5, PT, R2.reuse, R235, P5 ;  /* 0x000000eb0200720c */ /* 0x040fe40002fa1670 */
[CC--:B------:R-:W-:Y:S02]  /*bde0*/  ISETP.LT.OR P2, PT, R2.reuse, R234.reuse, P2 ;  /* 0x000000ea0200720c */ /* 0x0c0fe40001741670 */
[----:B------:R-:W-:Y:S02]  /*bdf0*/  ISETP.LT.OR P4, PT, R2, R233, P4 ;  /* 0x000000e90200720c */ /* 0x000fe40002781670 */
[C---:B------:R-:W-:Y:S01]  /*be00*/  ISETP.LT.OR P3, PT, R0.reuse, R235, P3 ;  /* 0x000000eb0000720c */ /* 0x040fe20001f61670 */
[----:B-1----:R-:W-:Y:S01]  /*be10*/  HMMA.16816.F32.BF16 R244, R8, R12, R244 ;  /* 0x0000000c08f4723c */ /* 0x002fe200000418f4 */
[C---:B------:R-:W-:Y:S02]  /*be20*/  ISETP.LT.OR P1, PT, R0.reuse, R234, P1 ;  /* 0x000000ea0000720c */ /* 0x040fe40000f21670 */
[----:B------:R-:W-:-:S02]  /*be30*/  ISETP.LT.OR P0, PT, R0, R233, P0 ;  /* 0x000000e90000720c */ /* 0x000fc40000701670 */
[----:B------:R-:W-:Y:S02]  /*be40*/  IADD3 R2, R0, 0x8, RZ ;  /* 0x0000000800027810 */ /* 0x000fe40007ffe0ff */
[----:B------:R-:W-:Y:S01]  /*be50*/  FSEL R109, R58, -INF , !P3 ;  /* 0xff8000003a6d7808 */ /* 0x000fe20005800000 */
[C---:B------:R-:W-:Y:S01]  /*be60*/  HMMA.16816.F32.BF16 R248, R4.reuse, R12, R248 ;  /* 0x0000000c04f8723c */ /* 0x040fe200000418f8 */
[----:B------:R-:W-:Y:S02]  /*be70*/  FSEL R112, R112, -INF , !P1 ;  /* 0xff80000070707808 */ /* 0x000fe40004800000 */
[----:B------:R-:W-:Y:S01]  /*be80*/  FSEL R209, R79, -INF , !P0 ;  /* 0xff8000004fd17808 */ /* 0x000fe20004000000 */
[----:B------:R-:W-:Y:S01]  /*be90*/  IMAD.MOV.U32 R79, RZ, RZ, R113 ;  /* 0x000000ffff4f7224 */ /* 0x000fe200078e0071 */
[----:B------:R-:W-:Y:S01]  /*bea0*/  FSEL R124, R120, -INF , !P2 ;  /* 0xff800000787c7808 */ /* 0x000fe20005000000 */
[----:B------:R-:W-:Y:S01]  /*beb0*/  IMAD.MOV.U32 R120, RZ, RZ, R106 ;  /* 0x000000ffff787224 */ /* 0x000fe200078e006a */
[C---:B------:R-:W-:Y:S01]  /*bec0*/  ISETP.GE.AND P3, PT, R2.reuse, R240, PT ;  /* 0x000000f00200720c */ /* 0x040fe20003f66270 */
[----:B------:R-:W-:Y:S01]  /*bed0*/  IMAD.MOV.U32 R106, RZ, RZ, R84 ;  /* 0x000000ffff6a7224 */ /* 0x000fe200078e0054 */
[C---:B------:R-:W-:Y:S01]  /*bee0*/  ISETP.GE.AND P1, PT, R2.reuse, R239, PT ;  /* 0x000000ef0200720c */ /* 0x040fe20003f26270 */
[----:B------:R-:W-:Y:S01]  /*bef0*/  IMAD.MOV.U32 R84, RZ, RZ, R108 ;  /* 0x000000ffff547224 */ /* 0x000fe200078e006c */
[C---:B------:R-:W-:Y:S01]  /*bf00*/  ISETP.GE.AND P0, PT, R2.reuse, R238, PT ;  /* 0x000000ee0200720c */ /* 0x040fe20003f06270 */
[----:B------:R-:W-:Y:S01]  /*bf10*/  IMAD.MOV.U32 R108, RZ, RZ, R97 ;  /* 0x000000ffff6c7224 */ /* 0x000fe200078e0061 */
[C---:B------:R-:W-:Y:S01]  /*bf20*/  ISETP.GE.AND P2, PT, R2.reuse, R237, PT ;  /* 0x000000ed0200720c */ /* 0x040fe20003f46270 */
[-C--:B------:R-:W-:Y:S01]  /*bf30*/  HMMA.16816.F32.BF16 R4, R4, R14.reuse, R200 ;  /* 0x0000000e0404723c */ /* 0x080fe200000418c8 */
[C---:B------:R-:W-:Y:S01]  /*bf40*/  ISETP.LT.OR P3, PT, R2.reuse, R236, P3 ;  /* 0x000000ec0200720c */ /* 0x040fe20001f61670 */
[----:B------:R-:W-:Y:S01]  /*bf50*/  IMAD.MOV.U32 R13, RZ, RZ, R74 ;  /* 0x000000ffff0d7224 */ /* 0x000fe200078e004a */
[C---:B------:R-:W-:Y:S01]  /*bf60*/  ISETP.LT.OR P1, PT, R2.reuse, R235, P1 ;  /* 0x000000eb0200720c */ /* 0x040fe20000f21670 */
[----:B------:R-:W-:Y:S01]  /*bf70*/  IMAD.MOV.U32 R74, RZ, RZ, R125 ;  /* 0x000000ffff4a7224 */ /* 0x000fe200078e007d */
[C---:B------:R-:W-:Y:S01]  /*bf80*/  ISETP.LT.OR P0, PT, R2.reuse, R234, P0 ;  /* 0x000000ea0200720c */ /* 0x040fe20000701670 */
[----:B------:R-:W-:Y:S01]  /*bf90*/  IMAD.MOV.U32 R125, RZ, RZ, R86 ;  /* 0x000000ffff7d7224 */ /* 0x000fe200078e0056 */
[----:B------:R-:W-:Y:S01]  /*bfa0*/  ISETP.LT.OR P2, PT, R2, R233, P2 ;  /* 0x000000e90200720c */ /* 0x000fe20001741670 */
[----:B------:R-:W-:Y:S01]  /*bfb0*/  IMAD.MOV.U32 R203, RZ, RZ, R208 ;  /* 0x000000ffffcb7224 */ /* 0x000fe200078e00d0 */
[----:B------:R-:W-:Y:S01]  /*bfc0*/  IADD3 R2, R0, 0x9, RZ ;  /* 0x0000000900027810 */ /* 0x000fe20007ffe0ff */
[----:B------:R-:W-:Y:S01]  /*bfd0*/  IMAD.MOV.U32 R208, RZ, RZ, R110 ;  /* 0x000000ffffd07224 */ /* 0x000fe200078e006e */
[----:B------:R-:W-:Y:S01]  /*bfe0*/  FSEL R232, R232, -INF , !P4 ;  /* 0xff800000e8e87808 */ /* 0x000fe20006000000 */
[----:B------:R-:W-:Y:S01]  /*bff0*/  IMAD.MOV.U32 R12, RZ, RZ, R211 ;  /* 0x000000ffff0c7224 */ /* 0x000fe200078e00d3 */
[----:B------:R-:W-:Y:S01]  /*c000*/  FSEL R100, R57, -INF , !P6 ;  /* 0xff80000039647808 */ /* 0x000fe20007000000 */
[----:B------:R-:W-:Y:S01]  /*c010*/  HMMA.16816.F32.BF16 R204, R8, R14, R64 ;  /* 0x0000000e08cc723c */ /* 0x000fe20000041840 */
        /* <DEDUP_REMOVED lines=11> */
[----:B------:R-:W-:Y:S01]  /*c0d0*/  IMAD.MOV.U32 R127, RZ, RZ, R85 ;  /* 0x000000ffff7f7224 */ /* 0x000fe200078e0055 */
        /* <DEDUP_REMOVED lines=13> */
[----:B------:R-:W-:Y:S01]  /*c1b0*/  IMAD.MOV.U32 R96, RZ, RZ, R98 ;  /* 0x000000ffff607224 */ /* 0x000fe200078e0062 */
        /* <DEDUP_REMOVED lines=48> */
[----:B------:R-:W-:-:S02]  /*c4c0*/  FSEL R108, R111, -INF , !P0 ;  /* 0xff8000006f6c7808 */ /* 0x000fc40004000000 */
        /* <DEDUP_REMOVED lines=8> */
[----:B------:R-:W-:Y:S01]  /*c550*/  BAR.SYNC.DEFER_BLOCKING 0x0 ;  /* 0x0000000000007b1d */ /* 0x000fe20000010000 */
[C---:B------:R-:W-:Y:S02]  /*c560*/  ISETP.GE.AND P2, PT, R2.reuse, R239, PT ;  /* 0x000000ef0200720c */ /* 0x040fe40003f46270 */
[----:B------:R-:W-:-:S02]  /*c570*/  ISETP.GE.AND P4, PT, R2, R238, PT ;  /* 0x000000ee0200720c */ /* 0x000fc40003f86270 */
[C---:B------:R-:W-:Y:S02]  /*c580*/  ISETP.GE.AND P3, PT, R2.reuse, R237, PT ;  /* 0x000000ed0200720c */ /* 0x040fe40003f66270 */
[C---:B------:R-:W-:Y:S02]  /*c590*/  ISETP.LT.OR P0, PT, R2.reuse, R236, P0 ;  /* 0x000000ec0200720c */ /* 0x040fe40000701670 */
[C---:B------:R-:W-:Y:S02]  /*c5a0*/  ISETP.LT.OR P2, PT, R2.reuse, R235, P2 ;  /* 0x000000eb0200720c */ /* 0x040fe40001741670 */
[C---:B------:R-:W-:Y:S02]  /*c5b0*/  ISETP.LT.OR P4, PT, R2.reuse, R234, P4 ;  /* 0x000000ea0200720c */ /* 0x040fe40002781670 */
[----:B------:R-:W-:Y:S02]  /*c5c0*/  ISETP.LT.OR P3, PT, R2, R233, P3 ;  /* 0x000000e90200720c */ /* 0x000fe40001f61670 */
[----:B------:R-:W-:-:S02]  /*c5d0*/  IADD3 R2, R0, 0x19, RZ ;  /* 0x0000001900027810 */ /* 0x000fc40007ffe0ff */
[----:B------:R-:W-:Y:S02]  /*c5e0*/  FSEL R105, R105, -INF , !P6 ;  /* 0xff80000069697808 */ /* 0x000fe40007000000 */
        /* <DEDUP_REMOVED lines=31> */
[----:B------:R-:W-:Y:S02]  /*c7e0*/  FSEL R76, R25, -INF , !P6 ;  /* 0xff800000194c7808 */ /* 0x000fe40007000000 */
[----:B------:R-:W-:Y:S02]  /*c7f0*/  FSEL R95, R27, -INF , !P5 ;  /* 0xff8000001b5f7808 */ /* 0x000fe40006800000 */
[----:B------:R-:W-:Y:S02]  /*c800*/  FSEL R74, R94, -INF , !P2 ;  /* 0xff8000005e4a7808 */ /* 0x000fe40005000000 */
[----:B------:R-:W-:-:S02]  /*c810*/  ISETP.GE.AND P0, PT, R2, R240, PT ;  /* 0x000000f00200720c */ /* 0x000fc40003f06270 */
[C---:B------:R-:W-:Y:S02]  /*c820*/  ISETP.GE.AND P6, PT, R2.reuse, R239, PT ;  /* 0x000000ef0200720c */ /* 0x040fe40003fc6270 */
[C---:B------:R-:W-:Y:S02]  /*c830*/  ISETP.GE.AND P5, PT, R2.reuse, R238, PT ;  /* 0x000000ee0200720c */ /* 0x040fe40003fa6270 */
[C---:B------:R-:W-:Y:S02]  /*c840*/  ISETP.GE.AND P2, PT, R2.reuse, R237, PT ;  /* 0x000000ed0200720c */ /* 0x040fe40003f46270 */
[C---:B------:R-:W-:Y:S02]  /*c850*/  ISETP.LT.OR P0, PT, R2.reuse, R236, P0 ;  /* 0x000000ec0200720c */ /* 0x040fe40000701670 */
        /* <DEDUP_REMOVED lines=8> */
[C---:B------:R-:W-:Y:S02]  /*c8e0*/  ISETP.GE.AND P4, PT, R2.reuse, R240, PT ;  /* 0x000000f00200720c */ /* 0x040fe40003f86270 */
[C---:B------:R-:W-:Y:S02]  /*c8f0*/  ISETP.GE.AND P3, PT, R2.reuse, R239, PT ;  /* 0x000000ef0200720c */ /* 0x040fe40003f66270 */
[C---:B------:R-:W-:Y:S02]  /*c900*/  ISETP.GE.AND P1, PT, R2.reuse, R238, PT ;  /* 0x000000ee0200720c */ /* 0x040fe40003f26270 */
[C---:B------:R-:W-:Y:S02]  /*c910*/  ISETP.GE.AND P0, PT, R2.reuse, R237, PT ;  /* 0x000000ed0200720c */ /* 0x040fe40003f06270 */
[C---:B------:R-:W-:Y:S02]  /*c920*/  ISETP.LT.OR P4, PT, R2.reuse, R236, P4 ;  /* 0x000000ec0200720c */ /* 0x040fe40002781670 */
        /* <DEDUP_REMOVED lines=8> */
[C---:B------:R-:W-:Y:S02]  /*c9b0*/  ISETP.GE.AND P6, PT, R2.reuse, R240, PT ;  /* 0x000000f00200720c */ /* 0x040fe40003fc6270 */
[C---:B------:R-:W-:Y:S02]  /*c9c0*/  ISETP.GE.AND P5, PT, R2.reuse, R239, PT ;  /* 0x000000ef0200720c */ /* 0x040fe40003fa6270 */
[C---:B------:R-:W-:Y:S02]  /*c9d0*/  ISETP.GE.AND P2, PT, R2.reuse, R238, PT ;  /* 0x000000ee0200720c */ /* 0x040fe40003f46270 */
[C---:B------:R-:W-:Y:S02]  /*c9e0*/  ISETP.GE.AND P4, PT, R2.reuse, R237, PT ;  /* 0x000000ed0200720c */ /* 0x040fe40003f86270 */
[----:B------:R-:W-:-:S02]  /*c9f0*/  ISETP.LT.OR P6, PT, R2, R236, P6 ;  /* 0x000000ec0200720c */ /* 0x000fc400037c1670 */
[C---:B------:R-:W-:Y:S02]  /*ca00*/  ISETP.LT.OR P5, PT, R2.reuse, R235, P5 ;  /* 0x000000eb0200720c */ /* 0x040fe40002fa1670 */
[C---:B------:R-:W-:Y:S02]  /*ca10*/  ISETP.LT.OR P2, PT, R2.reuse, R234, P2 ;  /* 0x000000ea0200720c */ /* 0x040fe40001741670 */
[----:B------:R-:W-:Y:S02]  /*ca20*/  ISETP.LT.OR P4, PT, R2, R233, P4 ;  /* 0x000000e90200720c */ /* 0x000fe40002781670 */
[----:B------:R-:W-:Y:S02]  /*ca30*/  IADD3 R2, R0, 0x30, RZ ;  /* 0x0000003000027810 */ /* 0x000fe40007ffe0ff */
        /* <DEDUP_REMOVED lines=8> */
[C---:B------:R-:W-:Y:S02]  /*cac0*/  ISETP.LT.OR P3, PT, R2.reuse, R236, P3 ;  /* 0x000000ec0200720c */ /* 0x040fe40001f61670 */
[C---:B------:R-:W-:Y:S02]  /*cad0*/  ISETP.LT.OR P1, PT, R2.reuse, R235, P1 ;  /* 0x000000eb0200720c */ /* 0x040fe40000f21670 */
[C---:B------:R-:W-:Y:S02]  /*cae0*/  ISETP.LT.OR P0, PT, R2.reuse, R234, P0 ;  /* 0x000000ea0200720c */ /* 0x040fe40000701670 */
[----:B------:R-:W-:Y:S02]  /*caf0*/  ISETP.LT.OR P2, PT, R2, R233, P2 ;  /* 0x000000e90200720c */ /* 0x000fe40001741670 */
[----:B------:R-:W-:Y:S02]  /*cb00*/  IADD3 R2, R0, 0x31, RZ ;  /* 0x0000003100027810 */ /* 0x000fe40007ffe0ff */
[----:B------:R-:W-:-:S02]  /*cb10*/  FSEL R134, R63, -INF , !P4 ;  /* 0xff8000003f867808 */ /* 0x000fc40006000000 */
[----:B------:R-:W-:Y:S02]  /*cb20*/  FSEL R61, R21, -INF , !P6 ;  /* 0xff800000153d7808 */ /* 0x000fe40007000000 */
[----:B------:R-:W-:Y:S02]  /*cb30*/  FSEL R78, R23, -INF , !P5 ;  /* 0xff800000174e7808 */ /* 0x000fe40006800000 */
[----:B------:R-:W-:Y:S02]  /*cb40*/  FSEL R59, R79, -INF , !P3 ;  /* 0xff8000004f3b7808 */ /* 0x000fe40005800000 */
        /* <DEDUP_REMOVED lines=64> */
[----:B------:R-:W-:Y:S01]  /*cf50*/  FSEL R22, R39, -INF , !P1 ;  /* 0xff80000027167808 */ /* 0x000fe20004800000 */
[----:B------:R-:W-:Y:S01]  /*cf60*/  IMAD.MOV.U32 R39, RZ, RZ, R37 ;  /* 0x000000ffff277224 */ /* 0x000fe200078e0025 */
[C---:B------:R-:W-:Y:S01]  /*cf70*/  ISETP.GE.AND P2, PT, R2.reuse, R240, PT ;  /* 0x000000f00200720c */ /* 0x040fe20003f46270 */
[----:B------:R-:W-:Y:S01]  /*cf80*/  IMAD.MOV.U32 R37, RZ, RZ, R36 ;  /* 0x000000ffff257224 */ /* 0x000fe200078e0024 */
[C---:B------:R-:W-:Y:S01]  /*cf90*/  ISETP.GE.AND P4, PT, R2.reuse, R239, PT ;  /* 0x000000ef0200720c */ /* 0x040fe20003f86270 */
[----:B------:R-:W-:Y:S01]  /*cfa0*/  IMAD.MOV.U32 R36, RZ, RZ, R123 ;  /* 0x000000ffff247224 */ /* 0x000fe200078e007b */
        /* <DEDUP_REMOVED lines=49> */
[----:B------:R-:W-:Y:S01]  /*d2c0*/  FSEL R16, R36, -INF , !P2 ;  /* 0xff80000024107808 */ /* 0x000fe20005000000 */
[----:B------:R-:W-:Y:S01]  /*d2d0*/  IMAD.MOV.U32 R36, RZ, RZ, R15 ;  /* 0x000000ffff247224 */ /* 0x000fe200078e000f */
        /* <DEDUP_REMOVED lines=8> */
[----:B------:R-:W-:Y:S01]  /*d360*/  FSEL R41, R8, -INF , !P6 ;  /* 0xff80000008297808 */ /* 0x000fe20007000000 */
[----:B------:R-:W-:Y:S01]  /*d370*/  IMAD.MOV.U32 R8, RZ, RZ, R11 ;  /* 0x000000ffff087224 */ /* 0x000fe200078e000b */
[----:B------:R-:W-:Y:S01]  /*d380*/  IADD3 R2, R0, 0x59, RZ ;  /* 0x0000005900027810 */ /* 0x000fe20007ffe0ff */
[----:B------:R-:W-:Y:S01]  /*d390*/  IMAD.MOV.U32 R11, RZ, RZ, R13 ;  /* 0x000000ffff0b7224 */ /* 0x000fe200078e000d */
[----:B------:R-:W-:Y:S01]  /*d3a0*/  FSEL R42, R49, -INF , !P5 ;  /* 0xff800000312a7808 */ /* 0x000fe20006800000 */
[----:B------:R-:W-:Y:S01]  /*d3b0*/  IMAD.MOV.U32 R13, RZ, RZ, R104 ;  /* 0x000000ffff0d7224 */ /* 0x000fe200078e0068 */
        /* <DEDUP_REMOVED lines=90> */
[----:B------:R-:W-:Y:S02]  /*d960*/  ISETP.GE.AND P0, PT, R2, R237, PT ;  /* 0x000000ed0200720c */ /* 0x000fe40003f06270 */
[----:B------:R-:W-:-:S02]  /*d970*/  FSEL R50, R250, -INF , !P1 ;  /* 0xff800000fa327808 */ /* 0x000fc40004800000 */
[C---:B------:R-:W-:Y:S02]  /*d980*/  ISETP.LT.OR P0, PT, R2.reuse, R233, P0 ;  /* 0x000000e90200720c */ /* 0x040fe40000701670 */
[----:B------:R-:W-:Y:S02]  /*d990*/  ISETP.GE.AND P1, PT, R2, R238, PT ;  /* 0x000000ee0200720c */ /* 0x000fe40003f26270 */
[----:B------:R-:W-:Y:S02]  /*d9a0*/  FSEL R48, R6, -INF , !P0 ;  /* 0xff80000006307808 */ /* 0x000fe40004000000 */
[----:B------:R-:W-:Y:S02]  /*d9b0*/  PLOP3.LUT P0, PT, PT, PT, UP0, 0x80, 0x0 ;  /* 0x000000000000781c */ /* 0x000fe40003f0f008 */
        /* <DEDUP_REMOVED lines=8> */
[----:B------:R-:W-:Y:S02]  /*da40*/  ISETP.GE.AND P1, PT, R0, R237, PT ;  /* 0x000000ed0000720c */ /* 0x000fe40003f26270 */
[CC--:B------:R-:W-:Y:S02]  /*da50*/  ISETP.GE.AND P6, PT, R2.reuse, R240.reuse, PT ;  /* 0x000000f00200720c */ /* 0x0c0fe40003fc6270 */
[-C--:B------:R-:W-:Y:S02]  /*da60*/  ISETP.GE.AND P4, PT, R2, R239.reuse, PT ;  /* 0x000000ef0200720c */ /* 0x080fe40003f86270 */
[C---:B------:R-:W-:Y:S02]  /*da70*/  ISETP.GE.AND P5, PT, R0.reuse, R240, PT ;  /* 0x000000f00000720c */ /* 0x040fe40003fa6270 */
[C---:B------:R-:W-:Y:S02]  /*da80*/  ISETP.GE.AND P3, PT, R0.reuse, R239, PT ;  /* 0x000000ef0000720c */ /* 0x040fe40003f66270 */
[----:B------:R-:W-:-:S02]  /*da90*/  ISETP.GE.AND P2, PT, R0, R238, PT ;  /* 0x000000ee0000720c */ /* 0x000fc40003f46270 */
[----:B------:R-:W-:Y:S02]  /*daa0*/  ISETP.LT.OR P1, PT, R0, R233, P1 ;  /* 0x000000e90000720c */ /* 0x000fe40000f21670 */
[CC--:B------:R-:W-:Y:S02]  /*dab0*/  ISETP.LT.OR P6, PT, R2.reuse, R236.reuse, P6 ;  /* 0x000000ec0200720c */ /* 0x0c0fe400037c1670 */
[-C--:B------:R-:W-:Y:S02]  /*dac0*/  ISETP.LT.OR P4, PT, R2, R235.reuse, P4 ;  /* 0x000000eb0200720c */ /* 0x080fe40002781670 */
[C---:B------:R-:W-:Y:S02]  /*dad0*/  ISETP.LT.OR P5, PT, R0.reuse, R236, P5 ;  /* 0x000000ec0000720c */ /* 0x040fe40002fa1670 */
[C---:B------:R-:W-:Y:S02]  /*dae0*/  ISETP.LT.OR P3, PT, R0.reuse, R235, P3 ;  /* 0x000000eb0000720c */ /* 0x040fe40001f61670 */
[----:B------:R-:W-:-:S02]  /*daf0*/  ISETP.LT.OR P2, PT, R0, R234, P2 ;  /* 0x000000ea0000720c */ /* 0x000fc40001741670 */
[----:B------:R-:W-:Y:S02]  /*db00*/  FSEL R45, R7, -INF , !P1 ;  /* 0xff800000072d7808 */ /* 0x000fe40004800000 */
[----:B------:R-:W-:Y:S02]  /*db10*/  FSEL R24, R5, -INF , !P2 ;  /* 0xff80000005187808 */ /* 0x000fe40005000000 */
[----:B------:R-:W-:Y:S02]  /*db20*/  FSEL R7, R204, -INF , !P6 ;  /* 0xff800000cc077808 */ /* 0x000fe40007000000 */
[----:B------:R-:W-:Y:S02]  /*db30*/  FSEL R21, R206, -INF , !P4 ;  /* 0xff800000ce157808 */ /* 0x000fe40006000000 */
[----:B------:R-:W-:Y:S02]  /*db40*/  FSEL R6, R205, -INF , !P5 ;  /* 0xff800000cd067808 */ /* 0x000fe40006800000 */
[----:B------:R-:W-:Y:S01]  /*db50*/  FSEL R20, R207, -INF , !P3 ;  /* 0xff800000cf147808 */ /* 0x000fe20005800000 */
[----:B------:R-:W-:Y:S05]  /*db60*/  @!P0 BRA `(.L_x_497) ;  /* 0x000002c000008947 */ /* 0x000fea0003800000 */
[----:B------:R-:W2:Y:S04]  /*db70*/  LDL.64 R118, [R1+0x70] ;  /* 0x0000700001767983 */ /* 0x000ea80000100a00 */
[----:B------:R-:W3:Y:S01]  /*db80*/  LDL.64 R116, [R1+0x68] ;  /* 0x0000680001747983 */ /* 0x000ee20000100a00 */
[----:B------:R-:W-:-:S02]  /*db90*/  UIADD3 UR8, UR8, -0x3, URZ ;  /* 0xfffffffd08087890 */ /* 0x000fc4000fffe03f */
[----:B------:R-:W-:Y:S02]  /*dba0*/  ULDC.64 UR6, c[0x0][0x198] ;  /* 0x0000660000067ab9 */ /* 0x000fe40000000a00 */
[----:B------:R-:W-:Y:S02]  /*dbb0*/  USHF.R.S32.HI UR4, URZ, 0x1f, UR8 ;  /* 0x0000001f3f047899 */ /* 0x000fe40008011408 */
[----:B------:R-:W-:Y:S02]  /*dbc0*/  UIMAD.WIDE.U32 UR12, UR8, UR6, URZ ;  /* 0x00000006080c72a5 */ /* 0x000fe4000f8e003f */
[----:B------:R-:W-:-:S04]  /*dbd0*/  UIMAD UR4, UR4, UR6, URZ ;  /* 0x00000006040472a4 */ /* 0x000fc8000f8e023f */
[----:B------:R-:W-:Y:S01]  /*dbe0*/  UIMAD UR4, UR8, UR7, UR4 ;  /* 0x00000007080472a4 */ /* 0x000fe2000f8e0204 */
[----:B------:R-:W-:Y:S02]  /*dbf0*/  IMAD.U32 R0, RZ, RZ, UR12 ;  /* 0x0000000cff007e24 */ /* 0x000fe4000f8e00ff */
[----:B------:R-:W-:Y:S01]  /*dc00*/  IMAD.U32 R4, RZ, RZ, UR12 ;  /* 0x0000000cff047e24 */ /* 0x000fe2000f8e00ff */
[----:B------:R-:W-:-:S06]  /*dc10*/  UIADD3 UR4, UR13, UR4, URZ ;  /* 0x000000040d047290 */ /* 0x000fcc000fffe03f */
[----:B------:R-:W-:Y:S01]  /*dc20*/  IMAD.U32 R2, RZ, RZ, UR4 ;  /* 0x00000004ff027e24 */ /* 0x000fe2000f8e00ff */
[----:B------:R-:W-:Y:S02]  /*dc30*/  USHF.L.U32 UR4, UR6, 0x5, URZ ;  /* 0x0000000506047899 */ /* 0x000fe4000800063f */
[----:B------:R-:W-:Y:S01]  /*dc40*/  USHF.L.U64.HI UR6, UR6, 0x5, UR7 ;  /* 0x0000000506067899 */ /* 0x000fe20008010207 */
[----:B--2---:R-:W-:-:S04]  /*dc50*/  LEA R0, P0, R0, R118, 0x7 ;  /* 0x0000007600007211 */ /* 0x004fc800078038ff */
[----:B---3--:R-:W-:Y:S02]  /*dc60*/  LEA.HI.X R2, R4, R117, R2, 0x7, P0 ;  /* 0x0000007504027211 */ /* 0x008fe400000f3c02 */
[----:B------:R-:W-:-:S04]  /*dc70*/  LEA R4, P0, R0, c[0x0][0x168], 0x1 ;  /* 0x00005a0000047a11 */ /* 0x000fc800078008ff */
[----:B------:R-:W-:-:S05]  /*dc80*/  LEA.HI.X R5, R0, c[0x0][0x16c], R2, 0x1, P0 ;  /* 0x00005b0000057a11 */ /* 0x000fca00000f0c02 */
[----:B------:R-:W-:Y:S01]  /*dc90*/  @!PT LDS RZ, [RZ] ;  /* 0x00000000fffff984 */ /* 0x000fe20000000800 */
[----:B------:R-:W-:Y:S01]  /*dca0*/  @!PT LDS RZ, [RZ] ;  /* 0x00000000fffff984 */ /* 0x000fe20000000800 */
[----:B------:R-:W-:Y:S01]  /*dcb0*/  @!PT LDS RZ, [RZ] ;  /* 0x00000000fffff984 */ /* 0x000fe20000000800 */
[----:B------:R1:W-:Y:S02]  /*dcc0*/  LDGSTS.E.BYPASS.LTC128B.128 [R241+0x4000], [R4.64] ;  /* 0x0400000004f17fae */ /* 0x0003e4000b901d52 */
[----:B-1----:R-:W-:-:S04]  /*dcd0*/  IADD3 R4, P0, R4, UR4, RZ ;  /* 0x0000000404047c10 */ /* 0x002fc8000ff1e0ff */
[----:B------:R-:W-:-:S05]  /*dce0*/  IADD3.X R5, R5, UR6, RZ, P0, !PT ;  /* 0x0000000605057c10 */ /* 0x000fca00087fe4ff */
        /* <DEDUP_REMOVED lines=18> */
[----:B------:R1:W-:Y:S04]  /*de10*/  LDGSTS.E.BYPASS.LTC128B.128 [R241+0x7800], [R4.64] ;  /* 0x0780000004f17fae */ /* 0x0003e8000b901d52 */
[----:B------:R-:W0:Y:S02]  /*de20*/  LDGDEPBAR ;  /* 0x00000000000079af */ /* 0x000e240000000000 */
.L_x_497:
[----:B------:R-:W2:Y:S01]  /*de30*/  LDL.LU R118, [R1+0x48] ;  /* 0x0000480001767983 */ /* 0x000ea20000300800 */
[----:B------:R-:W-:Y:S01]  /*de40*/  FMNMX.FTZ R0, R70, R93, !PT ;  /* 0x0000005d46007209 */ /* 0x000fe20007810000 */
[----:B------:R-:W-:Y:S01]  /*de50*/  IMAD.MOV.U32 R128, RZ, RZ, R252 ;  /* 0x000000ffff807224 */ /* 0x000fe200078e00fc */
[----:B------:R-:W-:Y:S01]  /*de60*/  MOV R205, R242 ;  /* 0x000000f200cd7202 */ /* 0x000fe20000000f00 */
        /* <DEDUP_REMOVED lines=52> */
[----:B-1----:R-:W-:Y:S02]  /*e1b0*/  FMNMX.FTZ R4, R98, R0, !PT ;  /* 0x0000000062047209 */ /* 0x002fe40007810000 */
        /* <DEDUP_REMOVED lines=56> */
[----:B------:R-:W-:Y:S02]  /*e540*/  FMNMX.FTZ R4, R25, R4, !PT ;  /* 0x0000000419047209 */ /* 0x000fe40007810000 */
[----:B------:R-:W-:Y:S01]  /*e550*/  FMNMX.FTZ R2, R39, R0, !PT ;  /* 0x0000000027027209 */ /* 0x000fe20007810000 */
[C---:B------:R-:W-:Y:S01]  /*e560*/  FMUL.FTZ R0, R131.reuse, c[0x0][0x23c] ;  /* 0x00008f0083007a20 */ /* 0x040fe20000410000 */
[----:B------:R-:W-:Y:S02]  /*e570*/  FSETP.NEU.FTZ.AND P2, PT, R131, -INF , PT ;  /* 0xff8000008300780b */ /* 0x000fe40003f5d000 */
[----:B------:R-:W-:Y:S02]  /*e580*/  FMNMX.FTZ R4, R23, R4, !PT ;  /* 0x0000000417047209 */ /* 0x000fe40007810000 */
[----:B------:R-:W-:-:S02]  /*e590*/  FMNMX.FTZ R2, R38, R2, !PT ;  /* 0x0000000226027209 */ /* 0x000fc40007810000 */
[----:B------:R-:W-:Y:S02]  /*e5a0*/  FSEL R0, R0, RZ, P2 ;  /* 0x000000ff00007208 */ /* 0x000fe40001000000 */
[----:B------:R-:W-:Y:S02]  /*e5b0*/  FMNMX.FTZ R4, R21, R4, !PT ;  /* 0x0000000415047209 */ /* 0x000fe40007810000 */
[----:B------:R-:W-:Y:S01]  /*e5c0*/  FMNMX.FTZ R2, R36, R2, !PT ;  /* 0x0000000224027209 */ /* 0x000fe20007810000 */
[--C-:B------:R-:W-:Y:S01]  /*e5d0*/  FFMA.FTZ R117, R86, c[0x0][0x23c], -R0.reuse ;  /* 0x00008f0056757a23 */ /* 0x100fe20000010800 */
[----:B------:R-:W-:Y:S01]  /*e5e0*/  FMNMX.FTZ R4, R20, R4, !PT ;  /* 0x0000000414047209 */ /* 0x000fe20007810000 */
[--C-:B------:R-:W-:Y:S01]  /*e5f0*/  FFMA.FTZ R86, R76, c[0x0][0x23c], -R0.reuse ;  /* 0x00008f004c567a23 */ /* 0x100fe20000010800 */
[----:B------:R-:W-:Y:S01]  /*e600*/  MOV R76, R243 ;  /* 0x000000f3004c7202 */ /* 0x000fe20000000f00 */
[--C-:B------:R-:W-:Y:S02]  /*e610*/  FFMA.FTZ R242, R72, c[0x0][0x23c], -R0.reuse ;  /* 0x00008f0048f27a23 */ /* 0x100fe40000010800 */
[----:B------:R-:W-:-:S02]  /*e620*/  FFMA.FTZ R240, R57, c[0x0][0x23c], -R0 ;  /* 0x00008f0039f07a23 */ /* 0x000fc40000010800 */
[--C-:B------:R-:W-:Y:S02]  /*e630*/  FFMA.FTZ R236, R19, c[0x0][0x23c], -R0.reuse ;  /* 0x00008f0013ec7a23 */ /* 0x100fe40000010800 */
[--C-:B------:R-:W-:Y:S01]  /*e640*/  FFMA.FTZ R135, R18, c[0x0][0x23c], -R0.reuse ;  /* 0x00008f0012877a23 */ /* 0x100fe20000010800 */
[----:B------:R-:W-:Y:S01]  /*e650*/  MUFU.EX2 R242, R242 ;  /* 0x000000f200f27308 */ /* 0x000fe20000000800 */
[--C-:B------:R-:W-:Y:S02]  /*e660*/  FFMA.FTZ R227, R16, c[0x0][0x23c], -R0.reuse ;  /* 0x00008f0010e37a23 */ /* 0x100fe40000010800 */
[--C-:B------:R-:W-:Y:S02]  /*e670*/  FFMA.FTZ R226, R14, c[0x0][0x23c], -R0.reuse ;  /* 0x00008f000ee27a23 */ /* 0x100fe40000010800 */
        /* <DEDUP_REMOVED lines=8> */
[--C-:B------:R-:W-:Y:S01]  /*e700*/  FFMA.FTZ R207, R65, c[0x0][0x23c], -R0.reuse ;  /* 0x00008f0041cf7a23 */ /* 0x100fe20000010800 */
[----:B------:R-:W1:Y:S01]  /*e710*/  MUFU.EX2 R100, R100 ;  /* 0x0000006400647308 */ /* 0x000e620000000800 */
[----:B------:R-:W-:-:S02]  /*e720*/  FFMA.FTZ R206, R61, c[0x0][0x23c], -R0 ;  /* 0x00008f003dce7a23 */ /* 0x000fc40000010800 */
[--C-:B------:R-:W-:Y:S02]  /*e730*/  FFMA.FTZ R59, R59, c[0x0][0x23c], -R0.reuse ;  /* 0x00008f003b3b7a23 */ /* 0x100fe40000010800 */
[--C-:B------:R-:W-:Y:S02]  /*e740*/  FFMA.FTZ R239, R54, c[0x0][0x23c], -R0.reuse ;  /* 0x00008f0036ef7a23 */ /* 0x100fe40000010800 */
[--C-:B------:R-:W-:Y:S01]  /*e750*/  FFMA.FTZ R252, R53, c[0x0][0x23c], -R0.reuse ;  /* 0x00008f0035fc7a23 */ /* 0x100fe20000010800 */
[----:B------:R-:W-:Y:S01]  /*e760*/  MUFU.EX2 R97, R97 ;  /* 0x0000006100617308 */ /* 0x000fe20000000800 */
[--C-:B------:R-:W-:Y:S02]  /*e770*/  FFMA.FTZ R238, R52, c[0x0][0x23c], -R0.reuse ;  /* 0x00008f0034ee7a23 */ /* 0x100fe40000010800 */
[--C-:B------:R-:W-:Y:S01]  /*e780*/  FFMA.FTZ R237, R22, c[0x0][0x23c], -R0.reuse ;  /* 0x00008f0016ed7a23 */ /* 0x100fe20000010800 */
[----:B------:R-:W-:Y:S01]  /*e790*/  MOV R22, R128 ;  /* 0x0000008000167202 */ /* 0x000fe20000000f00 */
[----:B------:R-:W-:-:S02]  /*e7a0*/  FFMA.FTZ R228, R17, c[0x0][0x23c], -R0 ;  /* 0x00008f0011e47a23 */ /* 0x000fc40000010800 */
[--C-:B------:R-:W-:Y:S01]  /*e7b0*/  FFMA.FTZ R18, R15, c[0x0][0x23c], -R0.reuse ;  /* 0x00008f000f127a23 */ /* 0x100fe20000010800 */
[----:B------:R-:W-:Y:S01]  /*e7c0*/  MUFU.EX2 R116, R116 ;  /* 0x0000007400747308 */ /* 0x000fe20000000800 */
[--C-:B------:R-:W-:Y:S02]  /*e7d0*/  FFMA.FTZ R16, R13, c[0x0][0x23c], -R0.reuse ;  /* 0x00008f000d107a23 */ /* 0x100fe40000010800 */
[--C-:B------:R-:W-:Y:S02]  /*e7e0*/  FFMA.FTZ R223, R12, c[0x0][0x23c], -R0.reuse ;  /* 0x00008f000cdf7a23 */ /* 0x100fe40000010800 */
[--C-:B------:R-:W-:Y:S02]  /*e7f0*/  FFMA.FTZ R11, R11, c[0x0][0x23c], -R0.reuse ;  /* 0x00008f000b0b7a23 */ /* 0x100fe40000010800 */
[--C-:B------:R-:W-:Y:S01]  /*e800*/  FFMA.FTZ R14, R10, c[0x0][0x23c], -R0.reuse ;  /* 0x00008f000a0e7a23 */ /* 0x100fe20000010800 */
[----:B------:R-:W-:Y:S01]  /*e810*/  MUFU.EX2 R207, R207 ;  /* 0x000000cf00cf7308 */ /* 0x000fe20000000800 */
[----:B------:R-:W-:-:S02]  /*e820*/  FFMA.FTZ R57, R9, c[0x0][0x23c], -R0 ;  /* 0x00008f0009397a23 */ /* 0x000fc40000010800 */
[--C-:B------:R-:W-:Y:S02]  /*e830*/  FFMA.FTZ R218, R8, c[0x0][0x23c], -R0.reuse ;  /* 0x00008f0008da7a23 */ /* 0x100fe40000010800 */
[--C-:B------:R-:W-:Y:S02]  /*e840*/  FFMA.FTZ R19, R7, c[0x0][0x23c], -R0.reuse ;  /* 0x00008f0007137a23 */ /* 0x100fe40000010800 */
[----:B------:R-:W-:Y:S01]  /*e850*/  FFMA.FTZ R72, R6, c[0x0][0x23c], -R0 ;  /* 0x00008f0006487a23 */ /* 0x000fe20000010800 */
[----:B------:R-:W-:Y:S02]  /*e860*/  FMNMX.FTZ R0, R34, R2, !PT ;  /* 0x0000000222007209 */ /* 0x000fe40007810000 */
[----:B------:R-:W3:Y:S02]  /*e870*/  SHFL.BFLY PT, R2, R4, 0x2, 0x1f ;  /* 0x0c401f0004027f89 */ /* 0x000ee400000e0000 */
[----:B------:R-:W-:-:S04]  /*e880*/  FMNMX.FTZ R0, R33, R0, !PT ;  /* 0x0000000021007209 */ /* 0x000fc80007810000 */
[----:B------:R-:W-:-:S04]  /*e890*/  FMNMX.FTZ R0, R30, R0, !PT ;  /* 0x000000001e007209 */ /* 0x000fc80007810000 */
[----:B------:R-:W-:-:S04]  /*e8a0*/  FMNMX.FTZ R0, R28, R0, !PT ;  /* 0x000000001c007209 */ /* 0x000fc80007810000 */
[----:B------:R-:W-:Y:S02]  /*e8b0*/  FMNMX.FTZ R0, R26, R0, !PT ;  /* 0x000000001a007209 */ /* 0x000fe40007810000 */
[----:B--2---:R-:W-:Y:S02]  /*e8c0*/  MOV R74, R118 ;  /* 0x00000076004a7202 */ /* 0x004fe40000000f00 */
[----:B------:R-:W-:Y:S02]  /*e8d0*/  FMNMX.FTZ R0, R24, R0, !PT ;  /* 0x0000000018007209 */ /* 0x000fe40007810000 */
[----:B---3--:R-:W-:-:S03]  /*e8e0*/  FMNMX.FTZ R4, R4, R2, !PT ;  /* 0x0000000204047209 */ /* 0x008fc60007810000 */
[----:B------:R-:W2:Y:S04]  /*e8f0*/  SHFL.BFLY PT, R2, R0, 0x2, 0x1f ;  /* 0x0c401f0000027f89 */ /* 0x000ea800000e0000 */
[----:B------:R-:W3:Y:S01]  /*e900*/  SHFL.BFLY PT, R5, R4, 0x1, 0x1f ;  /* 0x0c201f0004057f89 */ /* 0x000ee200000e0000 */
[----:B--2---:R-:W-:Y:S02]  /*e910*/  FMNMX.FTZ R2, R0, R2, !PT ;  /* 0x0000000200027209 */ /* 0x004fe40007810000 */
[----:B---3--:R-:W-:-:S03]  /*e920*/  FMNMX.FTZ R130, R4, R5, !PT ;  /* 0x0000000504827209 */ /* 0x008fc60007810000 */
[----:B------:R-:W2:Y:S01]  /*e930*/  SHFL.BFLY PT, R4, R2, 0x1, 0x1f ;  /* 0x0c201f0002047f89 */ /* 0x000ea200000e0000 */
[C---:B------:R-:W-:Y:S01]  /*e940*/  FSETP.NEU.FTZ.AND P1, PT, R130.reuse, -INF , PT ;  /* 0xff8000008200780b */ /* 0x040fe20003f3d000 */
[----:B------:R-:W-:-:S05]  /*e950*/  FMUL.FTZ R0, R130, c[0x0][0x23c] ;  /* 0x00008f0082007a20 */ /* 0x000fca0000410000 */
[----:B------:R-:W-:-:S05]  /*e960*/  FSEL R0, R0, RZ, P1 ;  /* 0x000000ff00007208 */ /* 0x000fca0000800000 */
[--C-:B------:R-:W-:Y:S02]  /*e970*/  FFMA.FTZ R80, R113, c[0x0][0x23c], -R0.reuse ;  /* 0x00008f0071507a23 */ /* 0x100fe40000010800 */
[--C-:B------:R-:W-:Y:S02]  /*e980*/  FFMA.FTZ R118, R81, c[0x0][0x23c], -R0.reuse ;  /* 0x00008f0051767a23 */ /* 0x100fe40000010800 */
[--C-:B------:R-:W-:Y:S02]  /*e990*/  FFMA.FTZ R229, R47, c[0x0][0x23c], -R0.reuse ;  /* 0x00008f002fe57a23 */ /* 0x100fe40000010800 */
[--C-:B------:R-:W-:Y:S01]  /*e9a0*/  FFMA.FTZ R8, R109, c[0x0][0x23c], -R0.reuse ;  /* 0x00008f006d087a23 */ /* 0x100fe20000010800 */
[----:B------:R-:W-:Y:S01]  /*e9b0*/  MUFU.EX2 R80, R80 ;  /* 0x0000005000507308 */ /* 0x000fe20000000800 */
[--C-:B------:R-:W-:Y:S02]  /*e9c0*/  FFMA.FTZ R122, R122, c[0x0][0x23c], -R0.reuse ;  /* 0x00008f007a7a7a23 */ /* 0x100fe40000010800 */
[--C-:B------:R-:W-:Y:S01]  /*e9d0*/  FFMA.FTZ R110, R110, c[0x0][0x23c], -R0.reuse ;  /* 0x00008f006e6e7a23 */ /* 0x100fe20000010800 */
[----:B--2---:R-:W-:Y:S01]  /*e9e0*/  FMNMX.FTZ R129, R2, R4, !PT ;  /* 0x0000000402817209 */ /* 0x004fe20007810000 */
[----:B------:R-:W-:-:S02]  /*e9f0*/  FFMA.FTZ R84, R108, c[0x0][0x23c], -R0 ;  /* 0x00008f006c547a23 */ /* 0x000fc40000010800 */
[--C-:B------:R-:W-:Y:S01]  /*ea00*/  FFMA.FTZ R105, R105, c[0x0][0x23c], -R0.reuse ;  /* 0x00008f0069697a23 */ /* 0x100fe20000010800 */
[----:B------:R-:W-:Y:S01]  /*ea10*/  FSETP.NEU.FTZ.AND P0, PT, R129, -INF , PT ;  /* 0xff8000008100780b */ /* 0x000fe20003f1d000 */
[--C-:B------:R-:W-:Y:S02]  /*ea20*/  FFMA.FTZ R98, R98, c[0x0][0x23c], -R0.reuse ;  /* 0x00008f0062627a23 */ /* 0x100fe40000010800 */
[--C-:B------:R-:W-:Y:S01]  /*ea30*/  FFMA.FTZ R95, R95, c[0x0][0x23c], -R0.reuse ;  /* 0x00008f005f5f7a23 */ /* 0x100fe20000010800 */
[----:B------:R-:W-:Y:S01]  /*ea40*/  MUFU.EX2 R84, R84 ;  /* 0x0000005400547308 */ /* 0x000fe20000000800 */
[--C-:B------:R-:W-:Y:S02]  /*ea50*/  FFMA.FTZ R204, R94, c[0x0][0x23c], -R0.reuse ;  /* 0x00008f005ecc7a23 */ /* 0x100fe40000010800 */
[--C-:B------:R-:W-:Y:S02]  /*ea60*/  FFMA.FTZ R119, R85, c[0x0][0x23c], -R0.reuse ;  /* 0x00008f0055777a23 */ /* 0x100fe40000010800 */
[--C-:B------:R-:W-:Y:S01]  /*ea70*/  FFMA.FTZ R113, R78, c[0x0][0x23c], -R0.reuse ;  /* 0x00008f004e717a23 */ /* 0x100fe20000010800 */
[----:B------:R-:W-:Y:S01]  /*ea80*/  MOV R78, R11 ;  /* 0x0000000b004e7202 */ /* 0x000fe20000000f00 */
[----:B------:R-:W-:-:S02]  /*ea90*/  FFMA.FTZ R251, R77, c[0x0][0x23c], -R0 ;  /* 0x00008f004dfb7a23 */ /* 0x000fc40000010800 */
[--C-:B------:R-:W-:Y:S01]  /*eaa0*/  FFMA.FTZ R250, R73, c[0x0][0x23c], -R0.reuse ;  /* 0x00008f0049fa7a23 */ /* 0x100fe20000010800 */
[----:B------:R-:W-:Y:S01]  /*eab0*/  MOV R73, R205 ;  /* 0x000000cd00497202 */ /* 0x000fe20000000f00 */
[--C-:B------:R-:W-:Y:S02]  /*eac0*/  FFMA.FTZ R249, R66, c[0x0][0x23c], -R0.reuse ;  /* 0x00008f0042f97a23 */ /* 0x100fe40000010800 */
[--C-:B------:R-:W-:Y:S02]  /*ead0*/  FFMA.FTZ R248, R63, c[0x0][0x23c], -R0.reuse ;  /* 0x00008f003ff87a23 */ /* 0x100fe40000010800 */
[--C-:B------:R-:W-:Y:S02]  /*eae0*/  FFMA.FTZ R235, R62, c[0x0][0x23c], -R0.reuse ;  /* 0x00008f003eeb7a23 */ /* 0x100fe40000010800 */
[--C-:B------:R-:W-:Y:S02]  /*eaf0*/  FFMA.FTZ R234, R58, c[0x0][0x23c], -R0.reuse ;  /* 0x00008f003aea7a23 */ /* 0x100fe40000010800 */
[--C-:B------:R-:W-:Y:S01]  /*eb00*/  FFMA.FTZ R233, R46, c[0x0][0x23c], -R0.reuse ;  /* 0x00008f002ee97a23 */ /* 0x100fe20000010800 */
[----:B------:R-:W-:Y:S01]  /*eb10*/  MOV R46, R72 ;  /* 0x00000048002e7202 */ /* 0x000fe20000000f00 */
[----:B------:R-:W-:-:S02]  /*eb20*/  FFMA.FTZ R47, R43, c[0x0][0x23c], -R0 ;  /* 0x00008f002b2f7a23 */ /* 0x000fc40000010800 */
[--C-:B------:R-:W-:Y:S02]  /*eb30*/  FFMA.FTZ R61, R41, c[0x0][0x23c], -R0.reuse ;  /* 0x00008f00293d7a23 */ /* 0x100fe40000010800 */
[--C-:B------:R-:W-:Y:S02]  /*eb40*/  FFMA.FTZ R225, R37, c[0x0][0x23c], -R0.reuse ;  /* 0x00008f0025e17a23 */ /* 0x100fe40000010800 */
[--C-:B------:R-:W-:Y:S02]  /*eb50*/  FFMA.FTZ R224, R35, c[0x0][0x23c], -R0.reuse ;  /* 0x00008f0023e07a23 */ /* 0x100fe40000010800 */
[--C-:B------:R-:W-:Y:S01]  /*eb60*/  FFMA.FTZ R17, R32, c[0x0][0x23c], -R0.reuse ;  /* 0x00008f0020117a23 */ /* 0x100fe20000010800 */
[----:B------:R-:W-:Y:S01]  /*eb70*/  MOV R32, R78 ;  /* 0x0000004e00207202 */ /* 0x000fe20000000f00 */
[--C-:B------:R-:W-:Y:S02]  /*eb80*/  FFMA.FTZ R220, R31, c[0x0][0x23c], -R0.reuse ;  /* 0x00008f001fdc7a23 */ /* 0x100fe40000010800 */
[----:B------:R-:W-:-:S02]  /*eb90*/  FFMA.FTZ R219, R29, c[0x0][0x23c], -R0 ;  /* 0x00008f001ddb7a23 */ /* 0x000fc40000010800 */
[--C-:B------:R-:W-:Y:S02]  /*eba0*/  FFMA.FTZ R27, R27, c[0x0][0x23c], -R0.reuse ;  /* 0x00008f001b1b7a23 */ /* 0x100fe40000010800 */
[--C-:B------:R-:W-:Y:S02]  /*ebb0*/  FFMA.FTZ R15, R25, c[0x0][0x23c], -R0.reuse ;  /* 0x00008f00190f7a23 */ /* 0x100fe40000010800 */
[--C-:B------:R-:W-:Y:S02]  /*ebc0*/  FFMA.FTZ R23, R23, c[0x0][0x23c], -R0.reuse ;  /* 0x00008f0017177a23 */ /* 0x100fe40000010800 */
[--C-:B------:R-:W-:Y:S02]  /*ebd0*/  FFMA.FTZ R81, R21, c[0x0][0x23c], -R0.reuse ;  /* 0x00008f0015517a23 */ /* 0x100fe40000010800 */
[----:B------:R-:W-:Y:S02]  /*ebe0*/  FFMA.FTZ R20, R20, c[0x0][0x23c], -R0 ;  /* 0x00008f0014147a23 */ /* 0x000fe40000010800 */
[----:B------:R-:W-:-:S02]  /*ebf0*/  FMUL.FTZ R0, R129, c[0x0][0x23c] ;  /* 0x00008f0081007a20 */ /* 0x000fc40000410000 */
[----:B------:R-:W-:Y:S02]  /*ec00*/  IMAD.MOV.U32 R77, RZ, RZ, R135 ;  /* 0x000000ffff4d7224 */ /* 0x000fe400078e0087 */
[----:B------:R-:W-:Y:S01]  /*ec10*/  IMAD.MOV.U32 R37, RZ, RZ, R73 ;  /* 0x000000ffff257224 */ /* 0x000fe200078e0049 */
[----:B------:R-:W-:Y:S01]  /*ec20*/  FSEL R0, R0, RZ, P0 ;  /* 0x000000ff00007208 */ /* 0x000fe20000000000 */
[----:B------:R-:W-:Y:S01]  /*ec30*/  IMAD.MOV.U32 R29, RZ, RZ, R16 ;  /* 0x000000ffff1d7224 */ /* 0x000fe200078e0010 */
[----:B------:R-:W-:Y:S01]  /*ec40*/  MOV R35, R77 ;  /* 0x0000004d00237202 */ /* 0x000fe20000000f00 */
[----:B------:R-:W-:Y:S02]  /*ec50*/  IMAD.MOV.U32 R21, RZ, RZ, R76 ;  /* 0x000000ffff157224 */ /* 0x000fe400078e004c */
        /* <DEDUP_REMOVED lines=26> */
[----:B------:R-:W-:Y:S01]  /*ee00*/  MUFU.EX2 R111, R111 ;  /* 0x0000006f006f7308 */ /* 0x000fe20000000800 */
[----:B------:R-:W-:-:S02]  /*ee10*/  FFMA.FTZ R31, R44, c[0x0][0x23c], -R0 ;  /* 0x00008f002c1f7a23 */ /* 0x000fc40000010800 */
[--C-:B------:R-:W-:Y:S02]  /*ee20*/  FFMA.FTZ R64, R42, c[0x0][0x23c], -R0.reuse ;  /* 0x00008f002a407a23 */ /* 0x100fe40000010800 */
[--C-:B------:R-:W-:Y:S02]  /*ee30*/  FFMA.FTZ R58, R40, c[0x0][0x23c], -R0.reuse ;  /* 0x00008f00283a7a23 */ /* 0x100fe40000010800 */
[--C-:B------:R-:W-:Y:S01]  /*ee40*/  FFMA.FTZ R85, R39, c[0x0][0x23c], -R0.reuse ;  /* 0x00008f0027557a23 */ /* 0x100fe20000010800 */
[----:B------:R-:W-:Y:S01]  /*ee50*/  MOV R39, R17 ;  /* 0x0000001100277202 */ /* 0x000fe20000000f00 */
[--C-:B------:R-:W-:Y:S01]  /*ee60*/  FFMA.FTZ R67, R38, c[0x0][0x23c], -R0.reuse ;  /* 0x00008f0026437a23 */ /* 0x100fe20000010800 */
        /* <DEDUP_REMOVED lines=8> */
[----:B------:R-:W-:Y:S01]  /*eef0*/  FFMA.FTZ R216, R24, c[0x0][0x23c], -R0 ;  /* 0x00008f0018d87a23 */ /* 0x000fe20000010800 */
[----:B------:R-:W-:Y:S01]  /*ef00*/  FSEL R0, R131, RZ, P2 ;  /* 0x000000ff83007208 */ /* 0x000fe20001000000 */
[----:B------:R-:W-:-:S02]  /*ef10*/  IMAD.MOV.U32 R82, RZ, RZ, R61 ;  /* 0x000000ffff527224 */ /* 0x000fc400078e003d */
[----:B------:R-:W-:Y:S02]  /*ef20*/  IMAD.MOV.U32 R55, RZ, RZ, R18 ;  /* 0x000000ffff377224 */ /* 0x000fe400078e0012 */
[----:B------:R-:W-:Y:S01]  /*ef30*/  FADD.FTZ R6, R70, -R0 ;  /* 0x8000000046067221 */ /* 0x000fe20000010000 */
[----:B------:R-:W-:Y:S02]  /*ef40*/  FSEL R0, R130, RZ, P1 ;  /* 0x000000ff82007208 */ /* 0x000fe40000800000 */
[----:B------:R-:W-:-:S03]  /*ef50*/  MOV R70, R38 ;  /* 0x0000002600467202 */ /* 0x000fc60000000f00 */
[----:B------:R-:W-:Y:S01]  /*ef60*/  FADD.FTZ R4, R69, -R0 ;  /* 0x8000000045047221 */ /* 0x000fe20000010000 */
[----:B------:R-:W-:Y:S02]  /*ef70*/  FMNMX.FTZ R0, R3, R209, !PT ;  /* 0x000000d103007209 */ /* 0x000fe40007810000 */
[----:B------:R-:W-:Y:S01]  /*ef80*/  MOV R69, R30 ;  /* 0x0000001e00457202 */ /* 0x000fe20000000f00 */
[----:B------:R-:W-:Y:S01]  /*ef90*/  FMUL.FTZ R4, R4, c[0x0][0x23c] ;  /* 0x00008f0004047a20 */ /* 0x000fe20000410000 */
        /* <DEDUP_REMOVED lines=30> */
[----:B------:R-:W-:-:S05]  /*f180*/  FMNMX.FTZ R0, R45, R0, !PT ;  /* 0x000000002d007209 */ /* 0x000fca0007810000 */
[----:B------:R-:W2:Y:S02]  /*f190*/  SHFL.BFLY PT, R2, R0, 0x2, 0x1f ;  /* 0x0c401f0000027f89 */ /* 0x000ea400000e0000 */
[----:B--2---:R-:W-:-:S05]  /*f1a0*/  FMNMX.FTZ R0, R0, R2, !PT ;  /* 0x0000000200007209 */ /* 0x004fca0007810000 */
[----:B------:R-:W2:Y:S02]  /*f1b0*/  SHFL.BFLY PT, R2, R0, 0x1, 0x1f ;  /* 0x0c201f0000027f89 */ /* 0x000ea400000e0000 */
[----:B--2---:R-:W-:Y:S01]  /*f1c0*/  FMNMX.FTZ R128, R0, R2, !PT ;  /* 0x0000000200807209 */ /* 0x004fe20007810000 */
[----:B------:R-:W-:Y:S02]  /*f1d0*/  FMUL.FTZ R2, R6, c[0x0][0x23c] ;  /* 0x00008f0006027a20 */ /* 0x000fe40000410000 */
[----:B------:R1:W-:Y:S01]  /*f1e0*/  MUFU.EX2 R6, R8 ;  /* 0x0000000800067308 */ /* 0x0003e20000000800 */
[C---:B------:R-:W-:Y:S01]  /*f1f0*/  FSETP.NEU.FTZ.AND P1, PT, R128.reuse, -INF , PT ;  /* 0xff8000008000780b */ /* 0x040fe20003f3d000 */
[----:B------:R-:W-:-:S05]  /*f200*/  FMUL.FTZ R0, R128, c[0x0][0x23c] ;  /* 0x00008f0080007a20 */ /* 0x000fca0000410000 */
[----:B------:R-:W-:Y:S01]  /*f210*/  FSEL R0, R0, RZ, P1 ;  /* 0x000000ff00007208 */ /* 0x000fe20000800000 */
[----:B------:R-:W2:Y:S04]  /*f220*/  MUFU.EX2 R2, R2 ;  /* 0x0000000200027308 */ /* 0x000ea80000000800 */
[--C-:B------:R-:W-:Y:S02]  /*f230*/  FFMA.FTZ R13, R49, c[0x0][0x23c], -R0.reuse ;  /* 0x00008f00310d7a23 */ /* 0x100fe40000010800 */
[--C-:B------:R-:W-:Y:S02]  /*f240*/  FFMA.FTZ R44, R48, c[0x0][0x23c], -R0.reuse ;  /* 0x00008f00302c7a23 */ /* 0x100fe40000010800 */
[--C-:B------:R-:W-:Y:S01]  /*f250*/  FFMA.FTZ R42, R211, c[0x0][0x23c], -R0.reuse ;  /* 0x00008f00d32a7a23 */ /* 0x100fe20000010800 */
[----:B-1----:R-:W-:Y:S01]  /*f260*/  F2FP.BF16.PACK_AB R8, R100, R93 ;  /* 0x0000005d6408723e */ /* 0x002fe200000010ff */
[----:B------:R-:W-:-:S02]  /*f270*/  FFMA.FTZ R5, R209, c[0x0][0x23c], -R0 ;  /* 0x00008f00d1057a23 */ /* 0x000fc40000010800 */
[--C-:B------:R-:W-:Y:S02]  /*f280*/  FFMA.FTZ R11, R232, c[0x0][0x23c], -R0.reuse ;  /* 0x00008f00e80b7a23 */ /* 0x100fe40000010800 */
[----:B------:R-:W-:Y:S02]  /*f290*/  FFMA.FTZ R41, R210, c[0x0][0x23c], -R0 ;  /* 0x00008f00d2297a23 */ /* 0x000fe40000010800 */
[-C--:B--2---:R-:W-:Y:S02]  /*f2a0*/  FFMA.FTZ R22, R22, R2.reuse, R93 ;  /* 0x0000000216167223 */ /* 0x084fe4000001005d */
[-C--:B------:R-:W-:Y:S02]  /*f2b0*/  FMUL.FTZ R164, R164, R2.reuse ;  /* 0x00000002a4a47220 */ /* 0x080fe40000410000 */
[-C--:B------:R-:W-:Y:S02]  /*f2c0*/  FMUL.FTZ R165, R165, R2.reuse ;  /* 0x00000002a5a57220 */ /* 0x080fe40000410000 */
[----:B------:R-:W-:-:S02]  /*f2d0*/  FMUL.FTZ R16, R160, R2 ;  /* 0x00000002a0107220 */ /* 0x000fc40000410000 */
[-C--:B------:R-:W-:Y:S01]  /*f2e0*/  FMUL.FTZ R17, R161, R2.reuse ;  /* 0x00000002a1117220 */ /* 0x080fe20000410000 */
[----:B------:R-:W-:Y:S01]  /*f2f0*/  MOV R161, R67 ;  /* 0x0000004300a17202 */ /* 0x000fe20000000f00 */
[-C--:B------:R-:W-:Y:S02]  /*f300*/  FMUL.FTZ R156, R156, R2.reuse ;  /* 0x000000029c9c7220 */ /* 0x080fe40000410000 */
[-C--:B------:R-:W-:Y:S02]  /*f310*/  FMUL.FTZ R157, R157, R2.reuse ;  /* 0x000000029d9d7220 */ /* 0x080fe40000410000 */
[-C--:B------:R-:W-:Y:S02]  /*f320*/  FMUL.FTZ R48, R152, R2.reuse ;  /* 0x0000000298307220 */ /* 0x080fe40000410000 */
[-C--:B------:R-:W-:Y:S01]  /*f330*/  FMUL.FTZ R49, R153, R2.reuse ;  /* 0x0000000299317220 */ /* 0x080fe20000410000 */
[----:B------:R-:W-:Y:S01]  /*f340*/  MUFU.EX2 R152, R206 ;  /* 0x000000ce00987308 */ /* 0x000fe20000000800 */
[----:B------:R-:W-:-:S02]  /*f350*/  FMUL.FTZ R60, R148, R2 ;  /* 0x00000002943c7220 */ /* 0x000fc40000410000 */
[-C--:B------:R-:W-:Y:S02]  /*f360*/  FMUL.FTZ R61, R149, R2.reuse ;  /* 0x00000002953d7220 */ /* 0x080fe40000410000 */
[-C--:B------:R-:W-:Y:S02]  /*f370*/  FMUL.FTZ R76, R144, R2.reuse ;  /* 0x00000002904c7220 */ /* 0x080fe40000410000 */
[-C--:B------:R-:W-:Y:S01]  /*f380*/  FMUL.FTZ R77, R145, R2.reuse ;  /* 0x00000002914d7220 */ /* 0x080fe20000410000 */
[----:B------:R-:W-:Y:S01]  /*f390*/  MUFU.EX2 R144, R66 ;  /* 0x0000004200907308 */ /* 0x000fe20000000800 */
[-C--:B------:R-:W-:Y:S02]  /*f3a0*/  FMUL.FTZ R72, R140, R2.reuse ;  /* 0x000000028c487220 */ /* 0x080fe40000410000 */
[-C--:B------:R-:W-:Y:S02]  /*f3b0*/  FMUL.FTZ R73, R141, R2.reuse ;  /* 0x000000028d497220 */ /* 0x080fe40000410000 */
[----:B------:R-:W-:-:S02]  /*f3c0*/  FMUL.FTZ R24, R136, R2 ;  /* 0x0000000288187220 */ /* 0x000fc40000410000 */
[----:B------:R-:W-:Y:S01]  /*f3d0*/  FMUL.FTZ R25, R137, R2 ;  /* 0x0000000289197220 */ /* 0x000fe20000410000 */
[----:B------:R-:W-:Y:S01]  /*f3e0*/  FSEL R2, R129, RZ, P0 ;  /* 0x000000ff81027208 */ /* 0x000fe20000000000 */
        /* <DEDUP_REMOVED lines=8> */
[----:B------:R-:W-:-:S02]  /*f470*/  FFMA.FTZ R9, R230, c[0x0][0x23c], -R0 ;  /* 0x00008f00e6097a23 */ /* 0x000fc40000010800 */
[--C-:B------:R-:W-:Y:S02]  /*f480*/  FFMA.FTZ R202, R202, c[0x0][0x23c], -R0.reuse ;  /* 0x00008f00caca7a23 */ /* 0x100fe40000010800 */
[--C-:B------:R-:W-:Y:S02]  /*f490*/  FFMA.FTZ R201, R201, c[0x0][0x23c], -R0.reuse ;  /* 0x00008f00c9c97a23 */ /* 0x100fe40000010800 */
[--C-:B------:R-:W-:Y:S02]  /*f4a0*/  FFMA.FTZ R200, R200, c[0x0][0x23c], -R0.reuse ;  /* 0x00008f00c8c87a23 */ /* 0x100fe40000010800 */
[--C-:B------:R-:W-:Y:S01]  /*f4b0*/  FFMA.FTZ R134, R134, c[0x0][0x23c], -R0.reuse ;  /* 0x00008f0086867a23 */ /* 0x100fe20000010800 */
[----:B------:R-:W-:Y:S01]  /*f4c0*/  MUFU.EX2 R202, R202 ;  /* 0x000000ca00ca7308 */ /* 0x000fe20000000800 */
        /* <DEDUP_REMOVED lines=23> */
[----:B------:R-:W-:-:S02]  /*f640*/  IMAD.MOV.U32 R115, RZ, RZ, R32 ;  /* 0x000000ffff737224 */ /* 0x000fc400078e0020 */
[----:B------:R-:W-:Y:S01]  /*f650*/  IMAD.MOV.U32 R230, RZ, RZ, R39 ;  /* 0x000000ffffe67224 */ /* 0x000fe200078e0027 */
[----:B------:R1:W2:Y:S01]  /*f660*/  MUFU.EX2 R0, R4 ;  /* 0x0000000400007308 */ /* 0x0002a20000000800 */
[----:B------:R-:W-:Y:S02]  /*f670*/  IMAD.MOV.U32 R148, RZ, RZ, R107 ;  /* 0x000000ffff947224 */ /* 0x000fe400078e006b */
[----:B------:R-:W-:Y:S01]  /*f680*/  IMAD.MOV.U32 R107, RZ, RZ, R52 ;  /* 0x000000ffff6b7224 */ /* 0x000fe200078e0034 */
[----:B------:R-:W-:Y:S02]  /*f690*/  MOV R149, R230 ;  /* 0x000000e600957202 */ /* 0x000fe40000000f00 */
[----:B------:R-:W-:Y:S02]  /*f6a0*/  MOV R230, R81 ;  /* 0x0000005100e67202 */ /* 0x000fe40000000f00 */
[----:B------:R-:W-:Y:S01]  /*f6b0*/  MUFU.EX2 R110, R91 ;  /* 0x0000005b006e7308 */ /* 0x000fe20000000800 */
[----:B-1----:R-:W-:Y:S01]  /*f6c0*/  FADD.FTZ R4, R68, -R2 ;  /* 0x8000000244047221 */ /* 0x002fe20000010000 */
[----:B------:R-:W-:Y:S01]  /*f6d0*/  FSEL R2, R128, RZ, P1 ;  /* 0x000000ff80027208 */ /* 0x000fe20000800000 */
[----:B--2---:R-:W-:-:S05]  /*f6e0*/  FMUL.FTZ R166, R166, R0 ;  /* 0x00000000a6a67220 */ /* 0x004fca0000410000 */
[----:B------:R-:W-:Y:S01]  /*f6f0*/  MUFU.EX2 R90, R105 ;  /* 0x00000069005a7308 */ /* 0x000fe20000000800 */
[-C--:B------:R-:W-:Y:S02]  /*f700*/  FMUL.FTZ R167, R167, R0.reuse ;  /* 0x00000000a7a77220 */ /* 0x080fe40000410000 */
[----:B------:R-:W-:Y:S02]  /*f710*/  FADD.FTZ R2, R3, -R2 ;  /* 0x8000000203027221 */ /* 0x000fe40000010000 */
[----:B------:R-:W-:Y:S02]  /*f720*/  FMUL.FTZ R3, R4, c[0x0][0x23c] ;  /* 0x00008f0004037a20 */ /* 0x000fe40000410000 */
[----:B------:R-:W-:Y:S01]  /*f730*/  FMUL.FTZ R4, R2, c[0x0][0x23c] ;  /* 0x00008f0002047a20 */ /* 0x000fe20000410000 */
[----:B------:R-:W-:Y:S01]  /*f740*/  MUFU.EX2 R91, R98 ;  /* 0x00000062005b7308 */ /* 0x000fe20000000800 */
[-C--:B------:R-:W-:Y:S01]  /*f750*/  FMUL.FTZ R18, R162, R0.reuse ;  /* 0x00000000a2127220 */ /* 0x080fe20000410000 */
[----:B------:R-:W-:Y:S01]  /*f760*/  MOV R162, R71 ;  /* 0x0000004700a27202 */ /* 0x000fe20000000f00 */
[-C--:B------:R-:W-:Y:S01]  /*f770*/  FMUL.FTZ R19, R163, R0.reuse ;  /* 0x00000000a3137220 */ /* 0x080fe20000410000 */
[----:B------:R-:W-:Y:S01]  /*f780*/  MOV R71, R59 ;  /* 0x0000003b00477202 */ /* 0x000fe20000000f00 */
[----:B------:R-:W-:-:S02]  /*f790*/  FMUL.FTZ R158, R158, R0 ;  /* 0x000000009e9e7220 */ /* 0x000fc40000410000 */
[-C--:B------:R-:W-:Y:S01]  /*f7a0*/  FMUL.FTZ R159, R159, R0.reuse ;  /* 0x000000009f9f7220 */ /* 0x080fe20000410000 */
[----:B------:R-:W1:Y:S01]  /*f7b0*/  MUFU.EX2 R2, R3 ;  /* 0x0000000300027308 */ /* 0x000e620000000800 */
[-C--:B------:R-:W-:Y:S01]  /*f7c0*/  FMUL.FTZ R50, R154, R0.reuse ;  /* 0x000000009a327220 */ /* 0x080fe20000410000 */
[----:B------:R-:W-:Y:S01]  /*f7d0*/  MOV R136, R71 ;  /* 0x0000004700887202 */ /* 0x000fe20000000f00 */
[-C--:B------:R-:W-:Y:S01]  /*f7e0*/  FMUL.FTZ R51, R155, R0.reuse ;  /* 0x000000009b337220 */ /* 0x080fe20000410000 */
[----:B------:R-:W-:Y:S01]  /*f7f0*/  MOV R155, R83 ;  /* 0x00000053009b7202 */ /* 0x000fe20000000f00 */
[-C--:B------:R-:W-:Y:S02]  /*f800*/  FMUL.FTZ R62, R150, R0.reuse ;  /* 0x00000000963e7220 */ /* 0x080fe40000410000 */
[----:B------:R-:W-:Y:S01]  /*f810*/  FMUL.FTZ R63, R151, R0 ;  /* 0x00000000973f7220 */ /* 0x000fe20000410000 */
[----:B------:R-:W-:Y:S01]  /*f820*/  MOV R151, R44 ;  /* 0x0000002c00977202 */ /* 0x000fe20000000f00 */
        /* <DEDUP_REMOVED lines=8> */
[----:B------:R-:W-:Y:S02]  /*f8b0*/  FFMA.FTZ R21, R21, R0, R6 ;  /* 0x0000000015157223 */ /* 0x000fe40000010006 */
[----:B-1----:R-:W-:-:S02]  /*f8c0*/  FFMA.FTZ R20, R20, R2, R7 ;  /* 0x0000000214147223 */ /* 0x002fc40000010007 */
[-C--:B------:R-:W-:Y:S01]  /*f8d0*/  FMUL.FTZ R192, R192, R2.reuse ;  /* 0x00000002c0c07220 */ /* 0x080fe20000410000 */
[----:B------:R1:W2:Y:S01]  /*f8e0*/  MUFU.EX2 R0, R4 ;  /* 0x0000000400007308 */ /* 0x0002a20000000800 */
        /* <DEDUP_REMOVED lines=9> */
[----:B-1----:R-:W-:Y:S01]  /*f980*/  F2FP.BF16.PACK_AB R4, R124, R7 ;  /* 0x000000077c04723e */ /* 0x002fe200000010ff */
[-C--:B------:R-:W-:Y:S01]  /*f990*/  FMUL.FTZ R177, R177, R2.reuse ;  /* 0x00000002b1b17220 */ /* 0x080fe20000410000 */
[----:B------:R-:W-:Y:S01]  /*f9a0*/  MUFU.EX2 R88, R106 ;  /* 0x0000006a00587308 */ /* 0x000fe20000000800 */
[-C--:B------:R-:W-:Y:S01]  /*f9b0*/  FMUL.FTZ R32, R180, R2.reuse ;  /* 0x00000002b4207220 */ /* 0x080fe20000410000 */
[----:B------:R-:W-:Y:S01]  /*f9c0*/  MOV R180, R23 ;  /* 0x0000001700b47202 */ /* 0x000fe20000000f00 */
[-C--:B------:R-:W-:Y:S01]  /*f9d0*/  FMUL.FTZ R33, R181, R2.reuse ;  /* 0x00000002b5217220 */ /* 0x080fe20000410000 */
[----:B------:R-:W-:Y:S01]  /*f9e0*/  MOV R181, R69 ;  /* 0x0000004500b57202 */ /* 0x000fe20000000f00 */
[----:B------:R-:W-:-:S02]  /*f9f0*/  FMUL.FTZ R36, R168, R2 ;  /* 0x00000002a8247220 */ /* 0x000fc40000410000 */
[-C--:B------:R-:W-:Y:S01]  /*fa00*/  FMUL.FTZ R37, R169, R2.reuse ;  /* 0x00000002a9257220 */ /* 0x080fe20000410000 */
[----:B------:R1:W-:Y:S01]  /*fa10*/  MUFU.EX2 R23, R11 ;  /* 0x0000000b00177308 */ /* 0x0003e20000000800 */
[-C--:B------:R-:W-:Y:S01]  /*fa20*/  FMUL.FTZ R28, R172, R2.reuse ;  /* 0x00000002ac1c7220 */ /* 0x080fe20000410000 */
[----:B------:R-:W-:Y:S01]  /*fa30*/  MOV R169, R55 ;  /* 0x0000003700a97202 */ /* 0x000fe20000000f00 */
[----:B------:R-:W-:Y:S01]  /*fa40*/  FMUL.FTZ R29, R173, R2 ;  /* 0x00000002ad1d7220 */ /* 0x000fe20000410000 */
[----:B------:R-:W-:Y:S01]  /*fa50*/  MOV R173, R64 ;  /* 0x0000004000ad7202 */ /* 0x000fe20000000f00 */
[-C--:B--2---:R-:W-:Y:S02]  /*fa60*/  FMUL.FTZ R35, R183, R0.reuse ;  /* 0x00000000b7237220 */ /* 0x084fe40000410000 */
[-C--:B------:R-:W-:Y:S01]  /*fa70*/  FMUL.FTZ R30, R174, R0.reuse ;  /* 0x00000000ae1e7220 */ /* 0x080fe20000410000 */
[----:B------:R-:W2:Y:S01]  /*fa80*/  MUFU.EX2 R2, R5 ;  /* 0x0000000500027308 */ /* 0x000ea20000000800 */
[----:B------:R-:W-:Y:S01]  /*fa90*/  FMUL.FTZ R31, R175, R0 ;  /* 0x00000000af1f7220 */ /* 0x000fe20000410000 */
[----:B------:R-:W-:Y:S01]  /*faa0*/  MOV R174, R12 ;  /* 0x0000000c00ae7202 */ /* 0x000fe20000000f00 */
[----:B------:R-:W-:Y:S01]  /*fab0*/  IMAD.MOV.U32 R183, RZ, RZ, R13 ;  /* 0x000000ffffb77224 */ /* 0x000fe200078e000d */
[----:B------:R-:W-:Y:S01]  /*fac0*/  MOV R175, R14 ;  /* 0x0000000e00af7202 */ /* 0x000fe20000000f00 */
[-C--:B------:R-:W-:Y:S01]  /*fad0*/  FMUL.FTZ R194, R194, R0.reuse ;  /* 0x00000000c2c27220 */ /* 0x080fe20000410000 */
[----:B------:R-:W3:Y:S01]  /*fae0*/  LDSM.16.MT88.4 R12, [R212+0x8000] ;  /* 0x00800000d40c783b */ /* 0x000ee20000004200 */
[----:B------:R-:W-:Y:S01]  /*faf0*/  FMUL.FTZ R195, R195, R0 ;  /* 0x00000000c3c37220 */ /* 0x000fe20000410000 */
[----:B-1----:R-:W-:Y:S01]  /*fb00*/  F2FP.BF16.PACK_AB R11, R101, R80 ;  /* 0x00000050650b723e */ /* 0x002fe200000010ff */
[-C--:B------:R-:W-:Y:S01]  /*fb10*/  FMUL.FTZ R198, R198, R0.reuse ;  /* 0x00000000c6c67220 */ /* 0x080fe20000410000 */
[----:B------:R-:W-:Y:S01]  /*fb20*/  MUFU.EX2 R89, R103 ;  /* 0x0000006700597308 */ /* 0x000fe20000000800 */
[----:B------:R-:W-:-:S02]  /*fb30*/  FMUL.FTZ R199, R199, R0 ;  /* 0x00000000c7c77220 */ /* 0x000fc40000410000 */
[-C--:B------:R-:W-:Y:S02]  /*fb40*/  FMUL.FTZ R186, R186, R0.reuse ;  /* 0x00000000baba7220 */ /* 0x080fe40000410000 */
[----:B------:R-:W-:Y:S01]  /*fb50*/  FMUL.FTZ R187, R187, R0 ;  /* 0x00000000bbbb7220 */ /* 0x000fe20000410000 */
[----:B--2---:R-:W-:Y:S01]  /*fb60*/  F2FP.BF16.PACK_AB R5, R23, R2 ;  /* 0x000000021705723e */ /* 0x004fe200000010ff */
[-C--:B------:R-:W-:Y:S01]  /*fb70*/  FMUL.FTZ R190, R190, R0.reuse ;  /* 0x00000000bebe7220 */ /* 0x080fe20000410000 */
[----:B------:R-:W-:Y:S01]  /*fb80*/  MUFU.EX2 R86, R40 ;  /* 0x0000002800567308 */ /* 0x000fe20000000800 */
[-C--:B------:R-:W-:Y:S02]  /*fb90*/  FMUL.FTZ R191, R191, R0.reuse ;  /* 0x00000000bfbf7220 */ /* 0x080fe40000410000 */
[-C--:B------:R-:W-:Y:S02]  /*fba0*/  FMUL.FTZ R178, R178, R0.reuse ;  /* 0x00000000b2b27220 */ /* 0x080fe40000410000 */
[----:B------:R-:W-:-:S02]  /*fbb0*/  FMUL.FTZ R179, R179, R0 ;  /* 0x00000000b3b37220 */ /* 0x000fc40000410000 */
[-C--:B------:R-:W-:Y:S01]  /*fbc0*/  FMUL.FTZ R34, R182, R0.reuse ;  /* 0x00000000b6227220 */ /* 0x080fe20000410000 */
[----:B------:R-:W-:Y:S01]  /*fbd0*/  MUFU.EX2 R117, R43 ;  /* 0x0000002b00757308 */ /* 0x000fe20000000800 */
[----:B------:R-:W-:Y:S01]  /*fbe0*/  FMUL.FTZ R38, R170, R0 ;  /* 0x00000000aa267220 */ /* 0x000fe20000410000 */
[----:B------:R-:W-:Y:S01]  /*fbf0*/  MOV R170, R58 ;  /* 0x0000003a00aa7202 */ /* 0x000fe20000000f00 */
[-C--:B------:R-:W-:Y:S01]  /*fc00*/  FMUL.FTZ R39, R171, R0.reuse ;  /* 0x00000000ab277220 */ /* 0x080fe20000410000 */
[----:B------:R-:W-:Y:S01]  /*fc10*/  MOV R182, R47 ;  /* 0x0000002f00b67202 */ /* 0x000fe20000000f00 */
[----:B------:R-:W-:Y:S02]  /*fc20*/  FFMA.FTZ R3, R104, R0, R2 ;  /* 0x0000000068037223 */ /* 0x000fe40000010002 */
[----:B------:R-:W-:Y:S01]  /*fc30*/  IMAD.MOV.U32 R163, RZ, RZ, R82 ;  /* 0x000000ffffa37224 */ /* 0x000fe200078e0052 */
[----:B------:R-:W1:Y:S01]  /*fc40*/  MUFU.EX2 R104, R92 ;  /* 0x0000005c00687308 */ /* 0x000e620000000800 */
[----:B------:R-:W-:-:S02]  /*fc50*/  IMAD.MOV.U32 R171, RZ, RZ, R85 ;  /* 0x000000ffffab7224 */ /* 0x000fc400078e0055 */
[----:B------:R-:W-:Y:S02]  /*fc60*/  FADD.FTZ R2, R100, R22 ;  /* 0x0000001664027221 */ /* 0x000fe40000010000 */
[----:B------:R-:W-:Y:S01]  /*fc70*/  IMAD.MOV.U32 R150, RZ, RZ, R70 ;  /* 0x000000ffff967224 */ /* 0x000fe200078e0046 */
[----:B------:R-:W-:Y:S01]  /*fc80*/  MOV R70, R54 ;  /* 0x0000003600467202 */ /* 0x000fe20000000f00 */
[----:B------:R-:W-:Y:S01]  /*fc90*/  FADD.FTZ R81, R97, R2 ;  /* 0x0000000261517221 */ /* 0x000fe20000010000 */
[----:B------:R-:W2:Y:S01]  /*fca0*/  MUFU.EX2 R0, R122 ;  /* 0x0000007a00007308 */ /* 0x000ea20000000800 */
[----:B------:R-:W-:Y:S02]  /*fcb0*/  IMAD.MOV.U32 R172, RZ, RZ, R56 ;  /* 0x000000ffffac7224 */ /* 0x000fe400078e0038 */
[----:B------:R-:W-:Y:S02]  /*fcc0*/  IMAD.MOV.U32 R64, RZ, RZ, R57 ;  /* 0x000000ffff407224 */ /* 0x000fe400078e0039 */
[----:B------:R-:W-:-:S02]  /*fcd0*/  FADD.FTZ R3, R23, R3 ;  /* 0x0000000317037221 */ /* 0x000fc40000010000 */
[----:B------:R-:W-:Y:S01]  /*fce0*/  IMAD.MOV.U32 R168, RZ, RZ, R46 ;  /* 0x000000ffffa87224 */ /* 0x000fe200078e002e */
[----:B------:R2:W4:Y:S01]  /*fcf0*/  MUFU.EX2 R92, R9 ;  /* 0x00000009005c7308 */ /* 0x0005220000000800 */
[----:B-1----:R-:W-:Y:S01]  /*fd00*/  F2FP.BF16.PACK_AB R10, R104, R97 ;  /* 0x00000061680a723e */ /* 0x002fe200000010ff */
[----:B------:R-:W-:-:S06]  /*fd10*/  IMAD.MOV.U32 R160, RZ, RZ, R64 ;  /* 0x000000ffffa07224 */ /* 0x000fcc00078e0040 */
[----:B------:R-:W-:Y:S01]  /*fd20*/  MUFU.EX2 R122, R102 ;  /* 0x00000066007a7308 */ /* 0x000fe20000000800 */
[----:B--2---:R-:W-:-:S07]  /*fd30*/  F2FP.BF16.PACK_AB R9, R0, R6 ;  /* 0x000000060009723e */ /* 0x004fce00000010ff */
[----:B------:R-:W1:Y:S01]  /*fd40*/  MUFU.EX2 R82, R42 ;  /* 0x0000002a00527308 */ /* 0x000e620000000800 */
[----:B------:R-:W-:Y:S01]  /*fd50*/  F2FP.BF16.PACK_AB R6, R120, R121 ;  /* 0x000000797806723e */ /* 0x000fe200000010ff */
[----:B------:R-:W-:Y:S01]  /*fd60*/  FADD.FTZ R0, R0, R21 ;  /* 0x0000001500007221 */ /* 0x000fe20000010000 */
[----:B----4-:R-:W-:Y:S01]  /*fd70*/  F2FP.BF16.PACK_AB R7, R92, R44 ;  /* 0x0000002c5c07723e */ /* 0x010fe200000010ff */
[----:B---3--:R-:W-:Y:S02]  /*fd80*/  HMMA.16816.F32.BF16 R164, R8, R12, R164 ;  /* 0x0000000c08a4723c */ /* 0x008fe400000418a4 */
[----:B------:R-:W-:Y:S02]  /*fd90*/  FADD.FTZ R80, R80, R0 ;  /* 0x0000000050507221 */ /* 0x000fe40000010000 */
[----:B------:R-:W2:Y:S01]  /*fda0*/  MUFU.EX2 R85, R41 ;  /* 0x0000002900557308 */ /* 0x000ea20000000800 */
[----:B------:R-:W-:Y:S02]  /*fdb0*/  FADD.FTZ R0, R44, R3 ;  /* 0x000000032c007221 */ /* 0x000fe40000010000 */
[----:B------:R-:W-:-:S05]  /*fdc0*/  FADD.FTZ R3, R101, R80 ;  /* 0x0000005065037221 */ /* 0x000fca0000010000 */
[----:B------:R-:W-:Y:S01]  /*fdd0*/  MUFU.EX2 R145, R133 ;  /* 0x0000008500917308 */ /* 0x000fe20000000800 */
[C---:B------:R-:W-:Y:S01]  /*fde0*/  HMMA.16816.F32.BF16 R192, R4.reuse, R12, R192 ;  /* 0x0000000c04c0723c */ /* 0x040fe200000418c0 */
[----:B------:R-:W-:Y:S02]  /*fdf0*/  IMAD.MOV.U32 R200, RZ, RZ, R148 ;  /* 0x000000ffffc87224 */ /* 0x000fe400078e0094 */
[----:B------:R-:W-:Y:S02]  /*fe00*/  FADD.FTZ R0, R92, R0 ;  /* 0x000000005c007221 */ /* 0x000fe40000010000 */
[----:B------:R-:W-:Y:S02]  /*fe10*/  FADD.FTZ R3, R84, R3 ;  /* 0x0000000354037221 */ /* 0x000fe40000010000 */
[----:B------:R-:W-:Y:S01]  /*fe20*/  MUFU.EX2 R142, R87 ;  /* 0x00000057008e7308 */ /* 0x000fe20000000800 */
[----:B------:R-:W-:Y:S01]  /*fe30*/  HMMA.16816.F32.BF16 R196, R4, R14, R196 ;  /* 0x0000000e04c4723c */ /* 0x000fe200000418c4 */
[----:B-1----:R-:W-:-:S06]  /*fe40*/  FADD.FTZ R0, R82, R0 ;  /* 0x0000000052007221 */ /* 0x002fcc0000010000 */
[----:B------:R-:W-:Y:S01]  /*fe50*/  MUFU.EX2 R154, R65 ;  /* 0x00000041009a7308 */ /* 0x000fe20000000800 */
[C---:B------:R-:W-:Y:S01]  /*fe60*/  HMMA.16816.F32.BF16 R16, R8.reuse, R14, R16 ;  /* 0x0000000e0810723c */ /* 0x040fe20000041810 */
[----:B------:R-:W1:Y:S06]  /*fe70*/  LDSM.16.MT88.4 R12, [R215+0x8000] ;  /* 0x00800000d70c783b */ /* 0x000e6c0000004200 */
[----:B------:R-:W3:Y:S08]  /*fe80*/  MUFU.EX2 R139, R201 ;  /* 0x000000c9008b7308 */ /* 0x000ef00000000800 */
        /* <DEDUP_REMOVED lines=8> */
[-C--:B------:R-:W-:Y:S08]  /*ff10*/  HMMA.16816.F32.BF16 R188, R4, R14.reuse, R188 ;  /* 0x0000000e04bc723c */ /* 0x080ff000000418bc */
[C---:B------:R-:W-:Y:S01]  /*ff20*/  HMMA.16816.F32.BF16 R48, R8.reuse, R14, R48 ;  /* 0x0000000e0830723c */ /* 0x040fe20000041830 */
[----:B------:R-:W1:Y:S07]  /*ff30*/  LDSM.16.MT88.4 R12, [R213+0x8000] ;  /* 0x00800000d50c783b */ /* 0x000e6e0000004200 */
[-C--:B-1----:R-:W-:Y:S08]  /*ff40*/  HMMA.16816.F32.BF16 R60, R8, R12.reuse, R60 ;  /* 0x0000000c083c723c */ /* 0x082ff0000004183c */
[C---:B------:R-:W-:Y:S08]  /*ff50*/  HMMA.16816.F32.BF16 R176, R4.reuse, R12, R176 ;  /* 0x0000000c04b0723c */ /* 0x040ff000000418b0 */
[-C--:B------:R-:W-:Y:S08]  /*ff60*/  HMMA.16816.F32.BF16 R32, R4, R14.reuse, R32 ;  /* 0x0000000e0420723c */ /* 0x080ff00000041820 */
[----:B------:R-:W-:Y:S01]  /*ff70*/  HMMA.16816.F32.BF16 R76, R8, R14, R76 ;  /* 0x0000000e084c723c */ /* 0x000fe2000004184c */
[----:B------:R-:W1:Y:S07]  /*ff80*/  LDSM.16.MT88.4 R12, [R214+0x8000] ;  /* 0x00800000d60c783b */ /* 0x000e6e0000004200 */
[C---:B-1----:R-:W-:Y:S08]  /*ff90*/  HMMA.16816.F32.BF16 R36, R4.reuse, R12, R36 ;  /* 0x0000000c0424723c */ /* 0x042ff00000041824 */
[----:B------:R-:W-:Y:S07]  /*ffa0*/  HMMA.16816.F32.BF16 R28, R4, R14, R28 ;  /* 0x0000000e041c723c */ /* 0x000fee000004181c */
[----:B------:R-:W-:Y:S01]  /*ffb0*/  FADD.FTZ R4, R124, R20 ;  /* 0x000000147c047221 */ /* 0x000fe20000010000 */
[C---:B------:R-:W-:Y:S01]  /*ffc0*/  HMMA.16816.F32.BF16 R72, R8.reuse, R12, R72 ;  /* 0x0000000c0848723c */ /* 0x040fe20000041848 */
[----:B--2---:R-:W-:Y:S01]  /*ffd0*/  F2FP.BF16.PACK_AB R5, R85, R82 ;  /* 0x000000525505723e */ /* 0x004fe200000010ff */
[----:B------:R-:W1:Y:S01]  /*ffe0*/  LDSM.16.MT88.4 R20, [R215+0x8800] ;  /* 0x00880000d714783b */ /* 0x000e620000004200 */
[----:B------:R-:W-:Y:S01]  /*fff0*/  FADD.FTZ R2, R121, R4 ;  /* 0x0000000479027221 */ /* 0x000fe20000010000 */
[----:B------:R-:W-:Y:S01]  /*10000*/  F2FP.BF16.PACK_AB R4, R88, R111 ;  /* 0x0000006f5804723e */ /* 0x000fe200000010ff */
[----:B------:R-:W-:Y:S01]  /*10010*/  MUFU.EX2 R124, R119 ;  /* 0x00000077007c7308 */ /* 0x000fe20000000800 */
[----:B------:R-:W-:Y:S01]  /*10020*/  F2FP.BF16.PACK_AB R6, R122, R89 ;  /* 0x000000597a06723e */ /* 0x000fe200000010ff */
[----:B------:R-:W-:Y:S01]  /*10030*/  FADD.FTZ R2, R120, R2 ;  /* 0x0000000278027221 */ /* 0x000fe20000010000 */
[----:B------:R-:W-:Y:S01]  /*10040*/  HMMA.16816.F32.BF16 R24, R8, R14, R24 ;  /* 0x0000000e0818723c */ /* 0x000fe20000041818 */
[----:B------:R-:W2:Y:S01]  /*10050*/  LDSM.16.MT88.4 R12, [R212+0x8800] ;  /* 0x00880000d40c783b */ /* 0x000ea20000004200 */
[----:B------:R-:W-:Y:S01]  /*10060*/  F2FP.BF16.PACK_AB R7, R117, R86 ;  /* 0x000000567507723e */ /* 0x000fe200000010ff */
[----:B------:R-:W-:Y:S01]  /*10070*/  FADD.FTZ R2, R111, R2 ;  /* 0x000000026f027221 */ /* 0x000fe20000010000 */
[----:B------:R-:W-:-:S03]  /*10080*/  MOV R121, R53 ;  /* 0x0000003500797202 */ /* 0x000fc60000000f00 */
[----:B------:R-:W-:Y:S02]  /*10090*/  F2FP.BF16.PACK_AB R8, R116, R83 ;  /* 0x000000537408723e */ /* 0x000fe400000010ff */
[----:B------:R-:W-:Y:S02]  /*100a0*/  F2FP.BF16.PACK_AB R9, R90, R84 ;  /* 0x000000545a09723e */ /* 0x000fe400000010ff */
[----:B------:R-:W-:Y:S02]  /*100b0*/  F2FP.BF16.PACK_AB R10, R143, R110 ;  /* 0x0000006e8f0a723e */ /* 0x000fe400000010ff */
[----:B------:R-:W-:Y:S01]  /*100c0*/  F2FP.BF16.PACK_AB R11, R140, R91 ;  /* 0x0000005b8c0b723e */ /* 0x000fe200000010ff */
[----:B-1----:R-:W-:Y:S08]  /*100d0*/  HMMA.16816.F32.BF16 R184, R4, R20, R184 ;  /* 0x0000001404b8723c */ /* 0x002ff000000418b8 */
[-C--:B--2---:R-:W-:Y:S01]  /*100e0*/  HMMA.16816.F32.BF16 R56, R8, R12.reuse, R164 ;  /* 0x0000000c0838723c */ /* 0x084fe200000418a4 */
[----:B------:R-:W-:Y:S07]  /*100f0*/  MUFU.EX2 R166, R109 ;  /* 0x0000006d00a67308 */ /* 0x000fee0000000800 */
[C---:B------:R-:W-:Y:S01]  /*10100*/  HMMA.16816.F32.BF16 R192, R4.reuse, R12, R192 ;  /* 0x0000000c04c0723c */ /* 0x040fe200000418c0 */
[----:B------:R-:W-:Y:S07]  /*10110*/  MUFU.EX2 R167, R108 ;  /* 0x0000006c00a77308 */ /* 0x000fee0000000800 */
[-C--:B------:R-:W-:Y:S01]  /*10120*/  HMMA.16816.F32.BF16 R196, R4, R14.reuse, R196 ;  /* 0x0000000e04c4723c */ /* 0x080fe200000418c4 */
[----:B------:R-:W-:Y:S07]  /*10130*/  MUFU.EX2 R164, R127 ;  /* 0x0000007f00a47308 */ /* 0x000fee0000000800 */
[----:B------:R-:W-:Y:S01]  /*10140*/  HMMA.16816.F32.BF16 R52, R8, R14, R16 ;  /* 0x0000000e0834723c */ /* 0x000fe20000041810 */
[----:B------:R-:W1:Y:S01]  /*10150*/  LDSM.16.MT88.4 R16, [R213+0x8800] ;  /* 0x00880000d510783b */ /* 0x000e620000004200 */
[----:B------:R-:W-:Y:S03]  /*10160*/  MUFU.EX2 R165, R126 ;  /* 0x0000007e00a57308 */ /* 0x000fe60000000800 */
[----:B------:R-:W2:Y:S03]  /*10170*/  LDSM.16.MT88.4 R12, [R214+0x8800] ;  /* 0x00880000d60c783b */ /* 0x000ea60000004200 */
[C---:B------:R-:W-:Y:S08]  /*10180*/  HMMA.16816.F32.BF16 R188, R4.reuse, R22, R188 ;  /* 0x0000001604bc723c */ /* 0x040ff000000418bc */
[C---:B-1----:R-:W-:Y:S08]  /*10190*/  HMMA.16816.F32.BF16 R44, R4.reuse, R18, R32 ;  /* 0x00000012042c723c */ /* 0x042ff00000041820 */
[C---:B--2---:R-:W-:Y:S08]  /*101a0*/  HMMA.16816.F32.BF16 R40, R4.reuse, R12, R36 ;  /* 0x0000000c0428723c */ /* 0x044ff00000041824 */
[C---:B------:R-:W-:Y:S08]  /*101b0*/  HMMA.16816.F32.BF16 R176, R4.reuse, R16, R176 ;  /* 0x0000001004b0723c */ /* 0x040ff000000418b0 */
[----:B------:R-:W-:Y:S07]  /*101c0*/  HMMA.16816.F32.BF16 R28, R4, R14, R28 ;  /* 0x0000000e041c723c */ /* 0x000fee000004181c */
[----:B---3--:R-:W-:Y:S01]  /*101d0*/  F2FP.BF16.PACK_AB R5, R139, R202 ;  /* 0x000000ca8b05723e */ /* 0x008fe200000010ff */
[----:B------:R-:W-:Y:S01]  /*101e0*/  HMMA.16816.F32.BF16 R36, R8, R20, R156 ;  /* 0x000000140824723c */ /* 0x000fe2000004189c */
[----:B------:R-:W-:Y:S01]  /*101f0*/  F2FP.BF16.PACK_AB R6, R154, R144 ;  /* 0x000000909a06723e */ /* 0x000fe200000010ff */
[----:B------:R-:W-:Y:S01]  /*10200*/  MUFU.EX2 R159, R112 ;  /* 0x00000070009f7308 */ /* 0x000fe20000000800 */
[----:B------:R-:W-:-:S04]  /*10210*/  F2FP.BF16.PACK_AB R7, R153, R141 ;  /* 0x0000008d9907723e */ /* 0x000fc800000010ff */
[----:B------:R-:W-:Y:S01]  /*10220*/  MOV R157, R99 ;  /* 0x00000063009d7202 */ /* 0x000fe20000000f00 */
[----:B------:R-:W-:Y:S01]  /*10230*/  HMMA.16816.F32.BF16 R32, R8, R22, R48 ;  /* 0x000000160820723c */ /* 0x000fe20000041830 */
[----:B------:R-:W1:Y:S01]  /*10240*/  LDSM.16.MT88.4 R20, [R212+0x9000] ;  /* 0x00900000d414783b */ /* 0x000e620000004200 */
[----:B------:R-:W2:Y:S01]  /*10250*/  MUFU.EX2 R99, R96 ;  /* 0x0000006000637308 */ /* 0x000ea20000000800 */
[----:B------:R-:W-:-:S05]  /*10260*/  IMAD.MOV.U32 R156, RZ, RZ, R107 ;  /* 0x000000ffff9c7224 */ /* 0x000fca00078e006b */
[C---:B------:R-:W-:Y:S02]  /*10270*/  HMMA.16816.F32.BF16 R60, R8.reuse, R16, R60 ;  /* 0x00000010083c723c */ /* 0x040fe4000004183c */
[----:B------:R3:W4:Y:S06]  /*10280*/  MUFU.EX2 R158, R132 ;  /* 0x00000084009e7308 */ /* 0x00072c0000000800 */
[----:B------:R-:W-:Y:S01]  /*10290*/  HMMA.16816.F32.BF16 R76, R8, R18, R76 ;  /* 0x00000012084c723c */ /* 0x000fe2000004184c */
[----:B------:R-:W3:Y:S01]  /*102a0*/  LDSM.16.MT88.4 R16, [R215+0x9000] ;  /* 0x00900000d710783b */ /* 0x000ee20000004200 */
[----:B--2---:R-:W-:-:S02]  /*102b0*/  F2FP.BF16.PACK_AB R4, R142, R99 ;  /* 0x000000638e04723e */ /* 0x004fc400000010ff */
[----:B------:R-:W-:-:S04]  /*102c0*/  MOV R96, R70 ;  /* 0x0000004600607202 */ /* 0x000fc80000000f00 */
[C---:B------:R-:W-:Y:S01]  /*102d0*/  HMMA.16816.F32.BF16 R72, R8.reuse, R12, R72 ;  /* 0x0000000c0848723c */ /* 0x040fe20000041848 */
[----:B------:R-:W-:Y:S01]  /*102e0*/  IMAD.MOV.U32 R87, RZ, RZ, R96 ;  /* 0x000000ffff577224 */ /* 0x000fe200078e0060 */
[----:B------:R-:W-:Y:S02]  /*102f0*/  MOV R96, R156 ;  /* 0x0000009c00607202 */ /* 0x000fe40000000f00 */
[----:B------:R-:W-:Y:S01]  /*10300*/  MOV R156, R157 ;  /* 0x0000009d009c7202 */ /* 0x000fe20000000f00 */
[----:B------:R-:W-:Y:S01]  /*10310*/  IMAD.MOV.U32 R157, RZ, RZ, R121 ;  /* 0x000000ffff9d7224 */ /* 0x000fe200078e0079 */
[----:B------:R-:W-:Y:S02]  /*10320*/  MOV R121, R175 ;  /* 0x000000af00797202 */ /* 0x000fe40000000f00 */
[----:B------:R-:W-:Y:S01]  /*10330*/  HMMA.16816.F32.BF16 R24, R8, R14, R24 ;  /* 0x0000000e0818723c */ /* 0x000fe20000041818 */
[----:B------:R-:W2:Y:S01]  /*10340*/  LDSM.16.MT88.4 R12, [R213+0x9000] ;  /* 0x00900000d50c783b */ /* 0x000ea20000004200 */
[----:B------:R-:W-:Y:S01]  /*10350*/  MOV R175, R174 ;  /* 0x000000ae00af7202 */ /* 0x000fe20000000f00 */
[----:B------:R-:W-:Y:S01]  /*10360*/  IMAD.MOV.U32 R174, RZ, RZ, R171 ;  /* 0x000000ffffae7224 */ /* 0x000fe200078e00ab */
[----:B------:R-:W-:Y:S01]  /*10370*/  MOV R171, R170 ;  /* 0x000000aa00ab7202 */ /* 0x000fe20000000f00 */
[----:B------:R-:W4:Y:S01]  /*10380*/  LDSM.16.MT88.4 R8, [R214+0x9000] ;  /* 0x00900000d608783b */ /* 0x000f220000004200 */
[----:B------:R-:W-:Y:S01]  /*10390*/  MOV R170, R182 ;  /* 0x000000b600aa7202 */ /* 0x000fe20000000f00 */
[----:B------:R-:W-:Y:S01]  /*103a0*/  IMAD.MOV.U32 R182, RZ, RZ, R173 ;  /* 0x000000ffffb67224 */ /* 0x000fe200078e00ad */
[----:B------:R-:W-:Y:S01]  /*103b0*/  MOV R173, R172 ;  /* 0x000000ac00ad7202 */ /* 0x000fe20000000f00 */
[----:B-1----:R-:W-:Y:S01]  /*103c0*/  HMMA.16816.F32.BF16 R192, R4, R20, R192 ;  /* 0x0000001404c0723c */ /* 0x002fe200000418c0 */
[----:B------:R-:W-:Y:S01]  /*103d0*/  MOV R172, R169 ;  /* 0x000000a900ac7202 */ /* 0x000fe20000000f00 */
[----:B------:R-:W-:Y:S01]  /*103e0*/  IMAD.MOV.U32 R169, RZ, RZ, R151 ;  /* 0x000000ffffa97224 */ /* 0x000fe200078e0097 */
[----:B------:R-:W-:-:S02]  /*103f0*/  MOV R151, R150 ;  /* 0x0000009600977202 */ /* 0x000fc40000000f00 */
[----:B------:R-:W-:Y:S01]  /*10400*/  MOV R150, R137 ;  /* 0x0000008900967202 */ /* 0x000fe20000000f00 */
[----:B------:R-:W-:Y:S02]  /*10410*/  IMAD.MOV.U32 R137, RZ, RZ, R149 ;  /* 0x000000ffff897224 */ /* 0x000fe400078e0095 */
[C---:B------:R-:W-:Y:S08]  /*10420*/  HMMA.16816.F32.BF16 R196, R4.reuse, R22, R196 ;  /* 0x0000001604c4723c */ /* 0x040ff000000418c4 */
[C---:B---3--:R-:W-:Y:S08]  /*10430*/  HMMA.16816.F32.BF16 R184, R4.reuse, R16, R184 ;  /* 0x0000001004b8723c */ /* 0x048ff000000418b8 */
[C---:B------:R-:W-:Y:S08]  /*10440*/  HMMA.16816.F32.BF16 R188, R4.reuse, R18, R188 ;  /* 0x0000001204bc723c */ /* 0x040ff000000418bc */
[C---:B--2---:R-:W-:Y:S08]  /*10450*/  HMMA.16816.F32.BF16 R176, R4.reuse, R12, R176 ;  /* 0x0000000c04b0723c */ /* 0x044ff000000418b0 */
[C---:B------:R-:W-:Y:S08]  /*10460*/  HMMA.16816.F32.BF16 R68, R4.reuse, R14, R44 ;  /* 0x0000000e0444723c */ /* 0x040ff0000004182c */
[C---:B----4-:R-:W-:Y:S08]  /*10470*/  HMMA.16816.F32.BF16 R64, R4.reuse, R8, R40 ;  /* 0x000000080440723c */ /* 0x050ff00000041828 */
[----:B------:R-:W-:Y:S01]  /*10480*/  HMMA.16816.F32.BF16 R48, R4, R10, R28 ;  /* 0x0000000a0430723c */ /* 0x000fe2000004181c */
[----:B------:R-:W-:Y:S01]  /*10490*/  MOV R201, R87 ;  /* 0x0000005700c97202 */ /* 0x000fe20000000f00 */
[----:B------:R-:W-:Y:S01]  /*104a0*/  IMAD.MOV.U32 R133, RZ, RZ, R157 ;  /* 0x000000ffff857224 */ /* 0x000fe200078e009d */
[----:B------:R-:W-:Y:S01]  /*104b0*/  MOV R204, R172 ;  /* 0x000000ac00cc7202 */ /* 0x000fe20000000f00 */
[----:B------:R1:W-:Y:S03]  /*104c0*/  MUFU.EX2 R149, R240 ;  /* 0x000000f000957308 */ /* 0x0003e60000000800 */
[----:B------:R-:W-:Y:S01]  /*104d0*/  FADD.FTZ R4, R104, R81 ;  /* 0x0000005168047221 */ /* 0x000fe20000010000 */
[----:B------:R-:W-:-:S02]  /*104e0*/  F2FP.BF16.PACK_AB R5, R124, R98 ;  /* 0x000000627c05723e */ /* 0x000fc400000010ff */
[----:B------:R-:W-:Y:S01]  /*104f0*/  F2FP.BF16.PACK_AB R6, R152, R207 ;  /* 0x000000cf9806723e */ /* 0x000fe200000010ff */
[----:B------:R-:W-:Y:S01]  /*10500*/  FADD.FTZ R80, R83, R4 ;  /* 0x0000000453507221 */ /* 0x000fe20000010000 */
[----:B------:R-:W-:Y:S02]  /*10510*/  F2FP.BF16.PACK_AB R4, R242, R97 ;  /* 0x00000061f204723e */ /* 0x000fe400000010ff */
[----:B------:R-:W-:Y:S01]  /*10520*/  F2FP.BF16.PACK_AB R7, R147, R138 ;  /* 0x0000008a9307723e */ /* 0x000fe200000010ff */
[----:B------:R-:W-:Y:S01]  /*10530*/  IMAD.MOV.U32 R172, RZ, RZ, R151 ;  /* 0x000000ffffac7224 */ /* 0x000fe200078e0097 */
[----:B------:R-:W-:Y:S01]  /*10540*/  MOV R87, R96 ;  /* 0x0000006000577202 */ /* 0x000fe20000000f00 */
[----:B------:R-:W-:Y:S01]  /*10550*/  MUFU.EX2 R157, R252 ;  /* 0x000000fc009d7308 */ /* 0x000fe20000000800 */
[----:B------:R-:W-:Y:S02]  /*10560*/  MOV R119, R150 ;  /* 0x0000009600777202 */ /* 0x000fe40000000f00 */
[----:B------:R-:W-:Y:S01]  /*10570*/  MOV R134, R137 ;  /* 0x0000008900867202 */ /* 0x000fe20000000f00 */
[----:B------:R-:W-:Y:S04]  /*10580*/  HMMA.16816.F32.BF16 R40, R4, R16, R36 ;  /* 0x000000100428723c */ /* 0x000fe80000041824 */
[----:B------:R-:W-:Y:S01]  /*10590*/  MUFU.EX2 R148, R250 ;  /* 0x000000fa00947308 */ /* 0x000fe20000000800 */
[----:B------:R-:W-:-:S02]  /*105a0*/  FADD.FTZ R3, R90, R3 ;  /* 0x000000035a037221 */ /* 0x000fc40000010000 */
[----:B------:R-:W-:Y:S01]  /*105b0*/  FADD.FTZ R2, R88, R2 ;  /* 0x0000000258027221 */ /* 0x000fe20000010000 */
[C---:B------:R-:W-:Y:S01]  /*105c0*/  HMMA.16816.F32.BF16 R56, R4.reuse, R20, R56 ;  /* 0x000000140438723c */ /* 0x040fe20000041838 */
[----:B------:R-:W-:Y:S01]  /*105d0*/  FADD.FTZ R0, R85, R0 ;  /* 0x0000000055007221 */ /* 0x000fe20000010000 */
[----:B------:R-:W-:Y:S01]  /*105e0*/  MOV R118, R115 ;  /* 0x0000007300767202 */ /* 0x000fe20000000f00 */
[----:B------:R-:W-:Y:S01]  /*105f0*/  IMAD.MOV.U32 R243, RZ, RZ, R174 ;  /* 0x000000fffff37224 */ /* 0x000fe200078e00ae */
[----:B------:R-:W-:Y:S02]  /*10600*/  MOV R126, R171 ;  /* 0x000000ab007e7202 */ /* 0x000fe40000000f00 */
[----:B------:R-:W-:Y:S02]  /*10610*/  MOV R132, R121 ;  /* 0x0000007900847202 */ /* 0x000fe40000000f00 */
[----:B------:R-:W-:Y:S01]  /*10620*/  MOV R127, R175 ;  /* 0x000000af007f7202 */ /* 0x000fe20000000f00 */
[C---:B------:R-:W-:Y:S01]  /*10630*/  HMMA.16816.F32.BF16 R52, R4.reuse, R22, R52 ;  /* 0x000000160434723c */ /* 0x040fe20000041834 */
[----:B------:R-:W-:Y:S01]  /*10640*/  MUFU.EX2 R209, R209 ;  /* 0x000000d100d17308 */ /* 0x000fe20000000800 */
[----:B-1----:R1:W5:Y:S06]  /*10650*/  LDL.LU R240, [R1+0xec] ;  /* 0x0000ec0001f07983 */ /* 0x00236c0000300800 */
[C---:B------:R-:W-:Y:S01]  /*10660*/  HMMA.16816.F32.BF16 R36, R4.reuse, R18, R32 ;  /* 0x000000120424723c */ /* 0x040fe20000041820 */
[----:B------:R-:W2:Y:S07]  /*10670*/  LDSM.16.MT88.4 R16, [R212+0x9800] ;  /* 0x00980000d410783b */ /* 0x000eae0000004200 */
[C---:B------:R-:W-:Y:S08]  /*10680*/  HMMA.16816.F32.BF16 R32, R4.reuse, R12, R60 ;  /* 0x0000000c0420723c */ /* 0x040ff0000004183c */
[C---:B------:R-:W-:Y:S01]  /*10690*/  HMMA.16816.F32.BF16 R20, R4.reuse, R14, R76 ;  /* 0x0000000e0414723c */ /* 0x040fe2000004184c */
[----:B------:R-:W3:Y:S07]  /*106a0*/  LDSM.16.MT88.4 R12, [R215+0x9800] ;  /* 0x00980000d70c783b */ /* 0x000eee0000004200 */
[C---:B------:R-:W-:Y:S08]  /*106b0*/  HMMA.16816.F32.BF16 R28, R4.reuse, R8, R72 ;  /* 0x00000008041c723c */ /* 0x040ff00000041848 */
[----:B------:R-:W-:Y:S01]  /*106c0*/  HMMA.16816.F32.BF16 R44, R4, R10, R24 ;  /* 0x0000000a042c723c */ /* 0x000fe20000041818 */
[----:B------:R-:W4:Y:S04]  /*106d0*/  LDSM.16.MT88.4 R8, [R213+0x9800] ;  /* 0x00980000d508783b */ /* 0x000f280000004200 */
[----:B------:R-:W1:Y:S01]  /*106e0*/  LDSM.16.MT88.4 R24, [R214+0x9800] ;  /* 0x00980000d618783b */ /* 0x000e620000004200 */
[----:B------:R-:W-:Y:S01]  /*106f0*/  IMAD.MOV.U32 R96, RZ, RZ, R156 ;  /* 0x000000ffff607224 */ /* 0x000fe200078e009c */
[----:B------:R-:W1:Y:S01]  /*10700*/  MUFU.EX2 R137, R251 ;  /* 0x000000fb00897308 */ /* 0x000e620000000800 */
[----:B------:R-:W-:-:S02]  /*10710*/  F2FP.BF16.PACK_AB R4, R159, R146 ;  /* 0x000000929f04723e */ /* 0x000fc400000010ff */
[----:B------:R-:W-:Y:S02]  /*10720*/  F2FP.BF16.PACK_AB R5, R158, R145 ;  /* 0x000000919e05723e */ /* 0x000fe400000010ff */
[----:B------:R-:W-:Y:S02]  /*10730*/  F2FP.BF16.PACK_AB R6, R167, R166 ;  /* 0x000000a6a706723e */ /* 0x000fe400000010ff */
[----:B------:R-:W-:Y:S01]  /*10740*/  F2FP.BF16.PACK_AB R7, R165, R164 ;  /* 0x000000a4a507723e */ /* 0x000fe200000010ff */
[----:B------:R1:W1:Y:S08]  /*10750*/  MUFU.EX2 R156, R239 ;  /* 0x000000ef009c7308 */ /* 0x0002700000000800 */
[----:B------:R-:W-:Y:S01]  /*10760*/  MUFU.EX2 R150, R249 ;  /* 0x000000f900967308 */ /* 0x000fe20000000800 */
[C---:B--2---:R-:W-:Y:S07]  /*10770*/  HMMA.16816.F32.BF16 R72, R4.reuse, R16, R192 ;  /* 0x000000100448723c */ /* 0x044fee00000418c0 */
[----:B------:R-:W2:Y:S01]  /*10780*/  MUFU.EX2 R151, R248 ;  /* 0x000000f800977308 */ /* 0x000ea20000000800 */
[----:B------:R-:W-:Y:S01]  /*10790*/  HMMA.16816.F32.BF16 R196, R4, R18, R196 ;  /* 0x0000001204c4723c */ /* 0x000fe200000418c4 */
[----:B------:R-:W-:Y:S01]  /*107a0*/  MOV R120, R96 ;  /* 0x0000006000787202 */ /* 0x000fe20000000f00 */
[----:B------:R-:W-:-:S06]  /*107b0*/  FADD.FTZ R3, R91, R3 ;  /* 0x000000035b037221 */ /* 0x000fcc0000010000 */
[C---:B---3--:R-:W-:Y:S08]  /*107c0*/  HMMA.16816.F32.BF16 R184, R4.reuse, R12, R184 ;  /* 0x0000000c04b8723c */ /* 0x048ff000000418b8 */
[C---:B------:R-:W-:Y:S08]  /*107d0*/  HMMA.16816.F32.BF16 R60, R4.reuse, R14, R188 ;  /* 0x0000000e043c723c */ /* 0x040ff000000418bc */
[C---:B----4-:R-:W-:Y:S08]  /*107e0*/  HMMA.16816.F32.BF16 R176, R4.reuse, R8, R176 ;  /* 0x0000000804b0723c */ /* 0x050ff000000418b0 */
[C---:B------:R-:W-:Y:S08]  /*107f0*/  HMMA.16816.F32.BF16 R104, R4.reuse, R10, R68 ;  /* 0x0000000a0468723c */ /* 0x040ff00000041844 */
[C---:B-1----:R-:W-:Y:S08]  /*10800*/  HMMA.16816.F32.BF16 R100, R4.reuse, R24, R64 ;  /* 0x000000180464723c */ /* 0x042ff00000041840 */
[----:B------:R-:W-:Y:S01]  /*10810*/  HMMA.16816.F32.BF16 R92, R4, R26, R48 ;  /* 0x0000001a045c723c */ /* 0x000fe20000041830 */
[----:B------:R-:W-:Y:S01]  /*10820*/  MOV R206, R87 ;  /* 0x0000005700ce7202 */ /* 0x000fe20000000f00 */
[----:B------:R-:W-:-:S02]  /*10830*/  FADD.FTZ R2, R89, R2 ;  /* 0x0000000259027221 */ /* 0x000fc40000010000 */
[----:B------:R-:W-:Y:S01]  /*10840*/  FADD.FTZ R0, R86, R0 ;  /* 0x0000000056007221 */ /* 0x000fe20000010000 */
[----:B------:R-:W-:Y:S01]  /*10850*/  MOV R121, R170 ;  /* 0x000000aa00797202 */ /* 0x000fe20000000f00 */
[----:B------:R-:W-:Y:S01]  /*10860*/  MUFU.EX2 R174, R247 ;  /* 0x000000f700ae7308 */ /* 0x000fe20000000800 */
[----:B------:R-:W-:Y:S01]  /*10870*/  FADD.FTZ R4, R116, R80 ;  /* 0x0000005074047221 */ /* 0x000fe20000010000 */
[----:B------:R-:W-:Y:S01]  /*10880*/  F2FP.BF16.PACK_AB R5, R148, R137 ;  /* 0x000000899405723e */ /* 0x000fe200000010ff */
[----:B------:R1:W5:Y:S01]  /*10890*/  LDL.LU R239, [R1+0xe8] ;  /* 0x0000e80001ef7983 */ /* 0x0003620000300800 */
[----:B------:R-:W-:Y:S01]  /*108a0*/  F2FP.BF16.PACK_AB R6, R157, R156 ;  /* 0x0000009c9d06723e */ /* 0x000fe200000010ff */
[----:B------:R-:W-:Y:S01]  /*108b0*/  FADD.FTZ R96, R110, R4 ;  /* 0x000000046e607221 */ /* 0x000fe20000010000 */
[----:B------:R-:W-:Y:S02]  /*108c0*/  F2FP.BF16.PACK_AB R4, R149, R136 ;  /* 0x000000889504723e */ /* 0x000fe400000010ff */
[----:B--2---:R-:W-:-:S02]  /*108d0*/  F2FP.BF16.PACK_AB R7, R151, R150 ;  /* 0x000000969707723e */ /* 0x004fc400000010ff */
[----:B------:R-:W-:-:S05]  /*108e0*/  MOV R194, R114 ;  /* 0x0000007200c27202 */ /* 0x000fca0000000f00 */
[C---:B------:R-:W-:Y:S08]  /*108f0*/  HMMA.16816.F32.BF16 R112, R4.reuse, R16, R56 ;  /* 0x000000100470723c */ /* 0x040ff00000041838 */
[C---:B------:R-:W-:Y:S01]  /*10900*/  HMMA.16816.F32.BF16 R108, R4.reuse, R18, R52 ;  /* 0x00000012046c723c */ /* 0x040fe20000041834 */
[----:B------:R-:W-:Y:S07]  /*10910*/  LDSM.16.MT88.4 R16, [R214+0xa000] ;  /* 0x00a00000d610783b */ /* 0x000fee0000004200 */
[C---:B------:R-:W-:Y:S08]  /*10920*/  HMMA.16816.F32.BF16 R88, R4.reuse, R12, R40 ;  /* 0x0000000c0458723c */ /* 0x040ff00000041828 */
[C---:B------:R-:W-:Y:S01]  /*10930*/  HMMA.16816.F32.BF16 R80, R4.reuse, R14, R36 ;  /* 0x0000000e0450723c */ /* 0x040fe20000041824 */
[----:B------:R-:W2:Y:S07]  /*10940*/  LDSM.16.MT88.4 R12, [R212+0xa000] ;  /* 0x00a00000d40c783b */ /* 0x000eae0000004200 */
[C---:B------:R-:W-:Y:S08]  /*10950*/  HMMA.16816.F32.BF16 R32, R4.reuse, R8, R32 ;  /* 0x000000080420723c */ /* 0x040ff00000041820 */
[----:B------:R-:W-:Y:S01]  /*10960*/  HMMA.16816.F32.BF16 R84, R4, R10, R20 ;  /* 0x0000000a0454723c */ /* 0x000fe20000041814 */
[----:B------:R-:W3:Y:S04]  /*10970*/  LDSM.16.MT88.4 R8, [R215+0xa000] ;  /* 0x00a00000d708783b */ /* 0x000ee80000004200 */
[----:B------:R-:W4:Y:S01]  /*10980*/  LDSM.16.MT88.4 R20, [R213+0xa000] ;  /* 0x00a00000d514783b */ /* 0x000f220000004200 */
[----:B------:R-:W-:-:S02]  /*10990*/  IMAD.MOV.U32 R193, RZ, RZ, R231 ;  /* 0x000000ffffc17224 */ /* 0x000fc400078e00e7 */
[----:B------:R-:W-:Y:S01]  /*109a0*/  IMAD.MOV.U32 R195, RZ, RZ, R182 ;  /* 0x000000ffffc37224 */ /* 0x000fe200078e00b6 */
[----:B------:R-:W-:Y:S01]  /*109b0*/  MOV R182, R173 ;  /* 0x000000ad00b67202 */ /* 0x000fe20000000f00 */
[----:B------:R1:W-:Y:S01]  /*109c0*/  MUFU.EX2 R252, R193 ;  /* 0x000000c100fc7308 */ /* 0x0003e20000000800 */
[----:B------:R-:W-:-:S07]  /*109d0*/  MOV R231, R238 ;  /* 0x000000ee00e77202 */ /* 0x000fce0000000f00 */
[----:B------:R-:W-:Y:S08]  /*109e0*/  MUFU.EX2 R189, R245 ;  /* 0x000000f500bd7308 */ /* 0x000ff00000000800 */
[----:B------:R-:W-:Y:S01]  /*109f0*/  MUFU.EX2 R190, R246 ;  /* 0x000000f600be7308 */ /* 0x000fe20000000800 */
[----:B-1----:R-:W-:Y:S01]  /*10a00*/  MOV R193, R194 ;  /* 0x000000c200c17202 */ /* 0x002fe20000000f00 */
[----:B------:R-:W-:Y:S01]  /*10a10*/  IMAD.MOV.U32 R194, RZ, RZ, R195 ;  /* 0x000000ffffc27224 */ /* 0x000fe200078e00c3 */
[----:B------:R-:W-:-:S05]  /*10a20*/  MOV R195, R126 ;  /* 0x0000007e00c37202 */ /* 0x000fca0000000f00 */
[----:B------:R-:W-:Y:S01]  /*10a30*/  MUFU.EX2 R188, R125 ;  /* 0x0000007d00bc7308 */ /* 0x000fe20000000800 */
[----:B------:R-:W-:Y:S01]  /*10a40*/  MOV R126, R127 ;  /* 0x0000007f007e7202 */ /* 0x000fe20000000f00 */
[----:B------:R-:W-:Y:S01]  /*10a50*/  IMAD.MOV.U32 R127, RZ, RZ, R132 ;  /* 0x000000ffff7f7224 */ /* 0x000fe200078e0084 */
[----:B------:R-:W-:Y:S01]  /*10a60*/  MOV R132, R133 ;  /* 0x0000008500847202 */ /* 0x000fe20000000f00 */
[----:B------:R-:W-:-:S04]  /*10a70*/  IMAD.MOV.U32 R192, RZ, RZ, R193 ;  /* 0x000000ffffc07224 */ /* 0x000fc800078e00c1 */
[----:B------:R-:W1:Y:S01]  /*10a80*/  MUFU.EX2 R173, R244 ;  /* 0x000000f400ad7308 */ /* 0x000e620000000800 */
[----:B------:R-:W-:Y:S01]  /*10a90*/  MOV R133, R120 ;  /* 0x0000007800857202 */ /* 0x000fe20000000f00 */
[----:B------:R-:W-:Y:S01]  /*10aa0*/  IMAD.MOV.U32 R120, RZ, RZ, R206 ;  /* 0x000000ffff787224 */ /* 0x000fe200078e00ce */
[----:B------:R-:W-:-:S05]  /*10ab0*/  MOV R193, R194 ;  /* 0x000000c200c17202 */ /* 0x000fca0000000f00 */
[----:B------:R-:W1:Y:S01]  /*10ac0*/  MUFU.EX2 R171, R123 ;  /* 0x0000007b00ab7308 */ /* 0x000e620000000800 */
[----:B------:R-:W-:-:S07]  /*10ad0*/  MOV R194, R195 ;  /* 0x000000c300c27202 */ /* 0x000fce0000000f00 */
[----:B------:R-:W-:Y:S01]  /*10ae0*/  MUFU.EX2 R170, R203 ;  /* 0x000000cb00aa7308 */ /* 0x000fe20000000800 */
[----:B------:R-:W-:-:S07]  /*10af0*/  IMAD.MOV.U32 R195, RZ, RZ, R127 ;  /* 0x000000ffffc37224 */ /* 0x000fce00078e007f */
[----:B------:R-:W1:Y:S01]  /*10b00*/  MUFU.EX2 R175, R205 ;  /* 0x000000cd00af7308 */ /* 0x000e620000000800 */
[----:B------:R-:W-:Y:S01]  /*10b10*/  MOV R206, R161 ;  /* 0x000000a100ce7202 */ /* 0x000fe20000000f00 */
[----:B------:R-:W-:Y:S01]  /*10b20*/  HMMA.16816.F32.BF16 R76, R4, R24, R28 ;  /* 0x00000018044c723c */ /* 0x000fe2000004181c */
[----:B------:R-:W-:-:S05]  /*10b30*/  MOV R127, R132 ;  /* 0x00000084007f7202 */ /* 0x000fca0000000f00 */
[----:B------:R-:W-:Y:S01]  /*10b40*/  MUFU.EX2 R248, R236 ;  /* 0x000000ec00f87308 */ /* 0x000fe20000000800 */
[----:B------:R-:W-:Y:S01]  /*10b50*/  MOV R132, R133 ;  /* 0x0000008500847202 */ /* 0x000fe20000000f00 */
[----:B------:R-:W-:Y:S01]  /*10b60*/  IMAD.MOV.U32 R133, RZ, RZ, R120 ;  /* 0x000000ffff857224 */ /* 0x000fe200078e0078 */
[----:B------:R-:W-:Y:S01]  /*10b70*/  MOV R161, R232 ;  /* 0x000000e800a17202 */ /* 0x000fe20000000f00 */
[----:B------:R-:W-:Y:S01]  /*10b80*/  HMMA.16816.F32.BF16 R44, R4, R26, R44 ;  /* 0x0000001a042c723c */ /* 0x000fe2000004182c */
[----:B------:R-:W-:-:S03]  /*10b90*/  MOV R120, R206 ;  /* 0x000000ce00787202 */ /* 0x000fc60000000f00 */
[----:B------:R-:W-:Y:S08]  /*10ba0*/  MUFU.EX2 R249, R233 ;  /* 0x000000e900f97308 */ /* 0x000ff00000000800 */
[----:B------:R-:W-:Y:S01]  /*10bb0*/  MUFU.EX2 R250, R229 ;  /* 0x000000e500fa7308 */ /* 0x000fe20000000800 */
[----:B-1----:R-:W-:Y:S01]  /*10bc0*/  F2FP.BF16.PACK_AB R4, R173, R189 ;  /* 0x000000bdad04723e */ /* 0x002fe200000010ff */
[----:B------:R-:W-:Y:S01]  /*10bd0*/  FADD.FTZ R2, R122, R2 ;  /* 0x000000027a027221 */ /* 0x000fe20000010000 */
[----:B------:R1:W5:Y:S05]  /*10be0*/  LDL.LU R238, [R1+0xe4] ;  /* 0x0000e40001ee7983 */ /* 0x00036a0000300800 */
[----:B------:R2:W-:Y:S01]  /*10bf0*/  MUFU.EX2 R251, R192 ;  /* 0x000000c000fb7308 */ /* 0x0005e20000000800 */
[----:B------:R-:W-:Y:S01]  /*10c00*/  F2FP.BF16.PACK_AB R5, R171, R188 ;  /* 0x000000bcab05723e */ /* 0x000fe200000010ff */
[----:B------:R-:W-:Y:S01]  /*10c10*/  FADD.FTZ R0, R117, R0 ;  /* 0x0000000075007221 */ /* 0x000fe20000010000 */
[----:B------:R-:W-:Y:S01]  /*10c20*/  F2FP.BF16.PACK_AB R6, R174, R190 ;  /* 0x000000beae06723e */ /* 0x000fe200000010ff */
[----:B------:R-:W-:Y:S01]  /*10c30*/  LDSM.16.MT88.4 R24, [R215+0xa800] ;  /* 0x00a80000d718783b */ /* 0x000fe20000004200 */
[----:B------:R-:W-:-:S03]  /*10c40*/  F2FP.BF16.PACK_AB R7, R175, R170 ;  /* 0x000000aaaf07723e */ /* 0x000fc600000010ff */
[----:B------:R-:W-:Y:S01]  /*10c50*/  MUFU.EX2 R231, R231 ;  /* 0x000000e700e77308 */ /* 0x000fe20000000800 */
[----:B------:R-:W-:Y:S01]  /*10c60*/  LDSM.16.MT88.4 R28, [R214+0xa800] ;  /* 0x00a80000d61c783b */ /* 0x000fe20000004200 */
[----:B--2---:R-:W-:Y:S01]  /*10c70*/  IMAD.MOV.U32 R192, RZ, RZ, R193 ;  /* 0x000000ffffc07224 */ /* 0x004fe200078e00c1 */
[----:B------:R-:W-:-:S05]  /*10c80*/  MOV R193, R194 ;  /* 0x000000c200c17202 */ /* 0x000fca0000000f00 */
[----:B------:R2:W1:Y:S01]  /*10c90*/  MUFU.EX2 R244, R237 ;  /* 0x000000ed00f47308 */ /* 0x0004620000000800 */
[----:B------:R-:W-:Y:S01]  /*10ca0*/  MOV R194, R195 ;  /* 0x000000c300c27202 */ /* 0x000fe20000000f00 */
[----:B------:R-:W-:Y:S01]  /*10cb0*/  IMAD.MOV.U32 R195, RZ, RZ, R127 ;  /* 0x000000ffffc37224 */ /* 0x000fe200078e007f */
[----:B------:R-:W-:Y:S02]  /*10cc0*/  MOV R127, R132 ;  /* 0x00000084007f7202 */ /* 0x000fe40000000f00 */
[----:B------:R-:W-:-:S03]  /*10cd0*/  MOV R132, R133 ;  /* 0x0000008500847202 */ /* 0x000fc60000000f00 */
[----:B------:R-:W-:Y:S01]  /*10ce0*/  MUFU.EX2 R232, R235 ;  /* 0x000000eb00e87308 */ /* 0x000fe20000000800 */
[----:B------:R-:W-:Y:S01]  /*10cf0*/  MOV R133, R120 ;  /* 0x0000007800857202 */ /* 0x000fe20000000f00 */
[----:B------:R-:W-:Y:S01]  /*10d00*/  IMAD.MOV.U32 R120, RZ, RZ, R118 ;  /* 0x000000ffff787224 */ /* 0x000fe200078e0076 */
[----:B------:R-:W-:-:S05]  /*10d10*/  MOV R118, R227 ;  /* 0x000000e300767202 */ /* 0x000fca0000000f00 */
[----:B------:R-:W1:Y:S01]  /*10d20*/  MUFU.EX2 R246, R234 ;  /* 0x000000ea00f67308 */ /* 0x000e620000000800 */
[C---:B------:R-:W-:Y:S07]  /*10d30*/  HMMA.16816.F32.BF16 R72, R4.reuse, R12, R72 ;  /* 0x0000000c0448723c */ /* 0x040fee0000041848 */
[----:B------:R-:W-:Y:S01]  /*10d40*/  MUFU.EX2 R243, R243 ;  /* 0x000000f300f37308 */ /* 0x000fe20000000800 */
[C---:B------:R-:W-:Y:S07]  /*10d50*/  HMMA.16816.F32.BF16 R68, R4.reuse, R14, R196 ;  /* 0x0000000e0444723c */ /* 0x040fee00000418c4 */
[----:B------:R-:W-:Y:S01]  /*10d60*/  MUFU.EX2 R210, R210 ;  /* 0x000000d200d27308 */ /* 0x000fe20000000800 */
[C---:B---3--:R-:W-:Y:S01]  /*10d70*/  HMMA.16816.F32.BF16 R64, R4.reuse, R8, R184 ;  /* 0x000000080440723c */ /* 0x048fe200000418b8 */
[----:B------:R-:W-:Y:S01]  /*10d80*/  MOV R206, R228 ;  /* 0x000000e400ce7202 */ /* 0x000fe20000000f00 */
[----:B------:R-:W-:Y:S01]  /*10d90*/  FADD.FTZ R3, R140, R3 ;  /* 0x000000038c037221 */ /* 0x000fe20000010000 */
[----:B--2---:R2:W5:Y:S04]  /*10da0*/  LDL.LU R237, [R1+0xe0] ;  /* 0x0000e00001ed7983 */ /* 0x0045680000300800 */
[----:B------:R3:W1:Y:S01]  /*10db0*/  MUFU.EX2 R247, R192 ;  /* 0x000000c000f77308 */ /* 0x0006620000000800 */
[C---:B------:R-:W-:Y:S08]  /*10dc0*/  HMMA.16816.F32.BF16 R60, R4.reuse, R10, R60 ;  /* 0x0000000a043c723c */ /* 0x040ff0000004183c */
[C---:B----4-:R-:W-:Y:S08]  /*10dd0*/  HMMA.16816.F32.BF16 R56, R4.reuse, R20, R176 ;  /* 0x000000140438723c */ /* 0x050ff000000418b0 */
[----:B------:R-:W-:Y:S01]  /*10de0*/  HMMA.16816.F32.BF16 R52, R4, R22, R104 ;  /* 0x000000160434723c */ /* 0x000fe20000041868 */
[----:B---3--:R-:W-:-:S07]  /*10df0*/  MOV R192, R193 ;  /* 0x000000c100c07202 */ /* 0x008fce0000000f00 */
[----:B------:R-:W-:Y:S01]  /*10e00*/  HMMA.16816.F32.BF16 R48, R4, R16, R100 ;  /* 0x000000100430723c */ /* 0x000fe20000041864 */
[----:B------:R-:W-:Y:S01]  /*10e10*/  MOV R193, R194 ;  /* 0x000000c200c17202 */ /* 0x000fe20000000f00 */
[----:B------:R-:W-:Y:S01]  /*10e20*/  IMAD.MOV.U32 R194, RZ, RZ, R195 ;  /* 0x000000ffffc27224 */ /* 0x000fe200078e00c3 */
[----:B------:R-:W-:-:S05]  /*10e30*/  MOV R195, R127 ;  /* 0x0000007f00c37202 */ /* 0x000fca0000000f00 */
[----:B------:R-:W-:Y:S01]  /*10e40*/  HMMA.16816.F32.BF16 R40, R4, R18, R92 ;  /* 0x000000120428723c */ /* 0x000fe2000004185c */
[----:B------:R-:W-:Y:S01]  /*10e50*/  MOV R127, R132 ;  /* 0x00000084007f7202 */ /* 0x000fe20000000f00 */
[----:B------:R3:W-:Y:S01]  /*10e60*/  MUFU.EX2 R245, R192 ;  /* 0x000000c000f57308 */ /* 0x0007e20000000800 */
        /* <DEDUP_REMOVED lines=10> */
[----:B------:R-:W-:Y:S01]  /*10f10*/  MUFU.EX2 R206, R206 ;  /* 0x000000ce00ce7308 */ /* 0x000fe20000000800 */
[----:B------:R-:W-:-:S07]  /*10f20*/  FADD.FTZ R2, R99, R2 ;  /* 0x0000000263027221 */ /* 0x000fce0000010000 */
[----:B------:R-:W-:Y:S01]  /*10f30*/  MUFU.EX2 R204, R204 ;  /* 0x000000cc00cc7308 */ /* 0x000fe20000000800 */
[----:B---3--:R-:W-:Y:S01]  /*10f40*/  MOV R192, R193 ;  /* 0x000000c100c07202 */ /* 0x008fe20000000f00 */
[----:B------:R-:W-:Y:S01]  /*10f50*/  FADD.FTZ R0, R202, R0 ;  /* 0x00000000ca007221 */ /* 0x000fe20000010000 */
[----:B------:R-:W-:Y:S01]  /*10f60*/  MOV R193, R194 ;  /* 0x000000c200c17202 */ /* 0x000fe20000000f00 */
[----:B------:R-:W-:Y:S01]  /*10f70*/  IMAD.MOV.U32 R194, RZ, RZ, R195 ;  /* 0x000000ffffc27224 */ /* 0x000fe200078e00c3 */
[----:B------:R-:W-:Y:S01]  /*10f80*/  MOV R195, R132 ;  /* 0x0000008400c37202 */ /* 0x000fe20000000f00 */
[----:B------:R2:W5:Y:S01]  /*10f90*/  LDL.LU R236, [R1+0xdc] ;  /* 0x0000dc0001ec7983 */ /* 0x0005620000300800 */
[----:B------:R-:W-:Y:S02]  /*10fa0*/  MOV R132, R133 ;  /* 0x0000008500847202 */ /* 0x000fe40000000f00 */
[----:B------:R-:W-:Y:S01]  /*10fb0*/  MOV R133, R120 ;  /* 0x0000007800857202 */ /* 0x000fe20000000f00 */
[----:B------:R-:W-:Y:S01]  /*10fc0*/  IMAD.MOV.U32 R120, RZ, RZ, R118 ;  /* 0x000000ffff787224 */ /* 0x000fe200078e0076 */
[----:B-1----:R-:W-:-:S02]  /*10fd0*/  F2FP.BF16.PACK_AB R4, R244, R231 ;  /* 0x000000e7f404723e */ /* 0x002fc400000010ff */
[----:B------:R-:W-:Y:S02]  /*10fe0*/  F2FP.BF16.PACK_AB R5, R246, R232 ;  /* 0x000000e8f605723e */ /* 0x000fe400000010ff */
[----:B------:R-:W-:Y:S02]  /*10ff0*/  F2FP.BF16.PACK_AB R6, R252, R248 ;  /* 0x000000f8fc06723e */ /* 0x000fe400000010ff */
[----:B------:R-:W-:Y:S01]  /*11000*/  F2FP.BF16.PACK_AB R7, R250, R249 ;  /* 0x000000f9fa07723e */ /* 0x000fe200000010ff */
        /* <DEDUP_REMOVED lines=8> */
[----:B------:R-:W-:Y:S01]  /*11090*/  HMMA.16816.F32.BF16 R92, R4, R12, R112 ;  /* 0x0000000c045c723c */ /* 0x000fe20000041870 */
[----:B------:R-:W-:-:S03]  /*110a0*/  MOV R37, R195 ;  /* 0x000000c300257202 */ /* 0x000fc60000000f00 */
[----:B------:R-:W-:Y:S01]  /*110b0*/  MUFU.EX2 R127, R127 ;  /* 0x0000007f007f7308 */ /* 0x000fe20000000800 */
[----:B------:R-:W-:-:S07]  /*110c0*/  MOV R125, R134 ;  /* 0x00000086007d7202 */ /* 0x000fce0000000f00 */
[----:B------:R-:W-:Y:S01]  /*110d0*/  MUFU.EX2 R126, R126 ;  /* 0x0000007e007e7308 */ /* 0x000fe20000000800 */
[C---:B------:R-:W-:Y:S01]  /*110e0*/  HMMA.16816.F32.BF16 R12, R4.reuse, R14, R108 ;  /* 0x0000000e040c723c */ /* 0x040fe2000004186c */
[----:B------:R-:W-:Y:S01]  /*110f0*/  MOV R39, R193 ;  /* 0x000000c100277202 */ /* 0x000fe20000000f00 */
[----:B------:R-:W-:Y:S01]  /*11100*/  IMAD.MOV.U32 R193, RZ, RZ, R119 ;  /* 0x000000ffffc17224 */ /* 0x000fe200078e0077 */
[----:B------:R-:W-:Y:S01]  /*11110*/  MOV R38, R194 ;  /* 0x000000c200267202 */ /* 0x000fe20000000f00 */
[----:B------:R-:W-:Y:S01]  /*11120*/  FADD.FTZ R2, R142, R2 ;  /* 0x000000028e027221 */ /* 0x000fe20000010000 */
[----:B------:R-:W-:Y:S01]  /*11130*/  MOV R195, R120 ;  /* 0x0000007800c37202 */ /* 0x000fe20000000f00 */
[----:B------:R-:W-:Y:S01]  /*11140*/  FADD.FTZ R0, R139, R0 ;  /* 0x000000008b007221 */ /* 0x000fe20000010000 */
[----:B------:R-:W-:Y:S01]  /*11150*/  MOV R134, R121 ;  /* 0x0000007900867202 */ /* 0x000fe20000000f00 */
[C---:B------:R-:W-:Y:S01]  /*11160*/  HMMA.16816.F32.BF16 R108, R4.reuse, R8, R88 ;  /* 0x00000008046c723c */ /* 0x040fe20000041858 */
[----:B------:R-:W-:Y:S01]  /*11170*/  MOV R194, R118 ;  /* 0x0000007600c27202 */ /* 0x000fe20000000f00 */
[----:B------:R2:W5:Y:S06]  /*11180*/  LDL.LU R235, [R1+0xd8] ;  /* 0x0000d80001eb7983 */ /* 0x00056c0000300800 */
[----:B------:R-:W-:Y:S01]  /*11190*/  HMMA.16816.F32.BF16 R120, R4, R10, R80 ;  /* 0x0000000a0478723c */ /* 0x000fe20000041850 */
[----:B------:R-:W1:Y:S01]  /*111a0*/  LDSM.16.MT88.4 R8, [R212+0xa800] ;  /* 0x00a80000d408783b */ /* 0x000e620000004200 */
[----:B------:R-:W-:-:S06]  /*111b0*/  MOV R163, R162 ;  /* 0x000000a200a37202 */ /* 0x000fcc0000000f00 */
[C---:B------:R-:W-:Y:S01]  /*111c0*/  HMMA.16816.F32.BF16 R116, R4.reuse, R20, R32 ;  /* 0x000000140474723c */ /* 0x040fe20000041820 */
[----:B------:R-:W3:Y:S01]  /*111d0*/  LDSM.16.MT88.4 R32, [R213+0xa800] ;  /* 0x00a80000d520783b */ /* 0x000ee20000004200 */
[----:B------:R-:W-:Y:S02]  /*111e0*/  MOV R162, R225 ;  /* 0x000000e100a27202 */ /* 0x000fe40000000f00 */
[----:B------:R-:W-:Y:S01]  /*111f0*/  MOV R203, R133 ;  /* 0x0000008500cb7202 */ /* 0x000fe20000000f00 */
[----:B------:R-:W-:Y:S01]  /*11200*/  IMAD.MOV.U32 R192, RZ, RZ, R132 ;  /* 0x000000ffffc07224 */ /* 0x000fe200078e0084 */
[----:B------:R-:W-:Y:S01]  /*11210*/  MOV R133, R162 ;  /* 0x000000a200857202 */ /* 0x000fe20000000f00 */
[----:B------:R-:W-:Y:S01]  /*11220*/  IMAD.MOV.U32 R162, RZ, RZ, R230 ;  /* 0x000000ffffa27224 */ /* 0x000fe200078e00e6 */
[C---:B------:R-:W-:Y:S01]  /*11230*/  HMMA.16816.F32.BF16 R112, R4.reuse, R22, R84 ;  /* 0x000000160470723c */ /* 0x040fe20000041854 */
[----:B------:R-:W4:Y:S01]  /*11240*/  MUFU.EX2 R230, R208 ;  /* 0x000000d000e67308 */ /* 0x000f220000000800 */
[----:B------:R-:W-:Y:S01]  /*11250*/  MOV R205, R203 ;  /* 0x000000cb00cd7202 */ /* 0x000fe20000000f00 */
[----:B------:R-:W1:Y:S05]  /*11260*/  LDSM.16.MT88.4 R20, [R212+0xb000] ;  /* 0x00b00000d414783b */ /* 0x000e6a0000004200 */
[----:B------:R-:W-:Y:S01]  /*11270*/  HMMA.16816.F32.BF16 R104, R4, R16, R76 ;  /* 0x000000100468723c */ /* 0x000fe2000004184c */
[----:B------:R-:W2:Y:S01]  /*11280*/  MUFU.EX2 R208, R211 ;  /* 0x000000d300d07308 */ /* 0x000ea20000000800 */
[----:B------:R-:W-:Y:S01]  /*11290*/  MOV R203, R125 ;  /* 0x0000007d00cb7202 */ /* 0x000fe20000000f00 */
[----:B------:R-:W-:Y:S01]  /*112a0*/  IMAD.MOV.U32 R125, RZ, RZ, R37 ;  /* 0x000000ffff7d7224 */ /* 0x000fe200078e0025 */
[----:B------:R-:W-:-:S04]  /*112b0*/  MOV R132, R224 ;  /* 0x000000e000847202 */ /* 0x000fc80000000f00 */
[----:B------:R-:W-:Y:S01]  /*112c0*/  HMMA.16816.F32.BF16 R96, R4, R18, R44 ;  /* 0x000000120460723c */ /* 0x000fe2000004182c */
[----:B------:R-:W-:Y:S01]  /*112d0*/  MOV R37, R38 ;  /* 0x0000002600257202 */ /* 0x000fe20000000f00 */
[----:B------:R-:W-:Y:S01]  /*112e0*/  MUFU.EX2 R205, R205 ;  /* 0x000000cd00cd7308 */ /* 0x000fe20000000800 */
[----:B------:R-:W-:Y:S01]  /*112f0*/  MOV R38, R39 ;  /* 0x0000002700267202 */ /* 0x000fe20000000f00 */
[----:B------:R-:W1:Y:S01]  /*11300*/  LDSM.16.MT88.4 R16, [R215+0xb000] ;  /* 0x00b00000d710783b */ /* 0x000e620000004200 */
[----:B------:R-:W-:Y:S01]  /*11310*/  MOV R39, R191 ;  /* 0x000000bf00277202 */ /* 0x000fe20000000f00 */
[----:B------:R-:W-:Y:S01]  /*11320*/  IMAD.MOV.U32 R191, RZ, RZ, R223 ;  /* 0x000000ffffbf7224 */ /* 0x000fe200078e00df */
[----:B------:R-:W-:-:S03]  /*11330*/  MOV R199, R125 ;  /* 0x0000007d00c77202 */ /* 0x000fc60000000f00 */
[----:B------:R-:W-:Y:S01]  /*11340*/  MUFU.EX2 R200, R200 ;  /* 0x000000c800c87308 */ /* 0x000fe20000000800 */
[----:B------:R-:W-:Y:S01]  /*11350*/  MOV R125, R37 ;  /* 0x00000025007d7202 */ /* 0x000fe20000000f00 */
[----:B------:R-:W-:Y:S01]  /*11360*/  FADD.FTZ R3, R138, R3 ;  /* 0x000000038a037221 */ /* 0x000fe20000010000 */
[----:B------:R-:W-:Y:S01]  /*11370*/  MOV R37, R38 ;  /* 0x0000002600257202 */ /* 0x000fe20000000f00 */
[----:B------:R-:W-:Y:S01]  /*11380*/  IMAD.MOV.U32 R38, RZ, RZ, R39 ;  /* 0x000000ffff267224 */ /* 0x000fe200078e0027 */
[----:B------:R-:W-:Y:S01]  /*11390*/  F2FP.BF16.PACK_AB R4, R247, R251 ;  /* 0x000000fbf704723e */ /* 0x000fe200000010ff */
[----:B------:R-:W-:Y:S01]  /*113a0*/  FADD.FTZ R2, R144, R2 ;  /* 0x0000000290027221 */ /* 0x000fe20000010000 */
[----:B----4-:R-:W-:Y:S01]  /*113b0*/  F2FP.BF16.PACK_AB R5, R209, R230 ;  /* 0x000000e6d105723e */ /* 0x010fe200000010ff */
[----:B------:R-:W-:Y:S01]  /*113c0*/  MUFU.EX2 R203, R203 ;  /* 0x000000cb00cb7308 */ /* 0x000fe20000000800 */
[----:B------:R-:W-:Y:S01]  /*113d0*/  F2FP.BF16.PACK_AB R6, R243, R245 ;  /* 0x000000f5f306723e */ /* 0x000fe200000010ff */
[----:B------:R-:W-:Y:S01]  /*113e0*/  FADD.FTZ R0, R141, R0 ;  /* 0x000000008d007221 */ /* 0x000fe20000010000 */
[----:B--2---:R-:W-:Y:S01]  /*113f0*/  F2FP.BF16.PACK_AB R7, R208, R210 ;  /* 0x000000d2d007723e */ /* 0x004fe200000010ff */
[----:B------:R-:W-:Y:S01]  /*11400*/  IMAD.MOV.U32 R142, RZ, RZ, R171 ;  /* 0x000000ffff8e7224 */ /* 0x000fe200078e00ab */
[----:B------:R-:W-:Y:S01]  /*11410*/  MOV R39, R191 ;  /* 0x000000bf00277202 */ /* 0x000fe20000000f00 */
[----:B------:R2:W5:Y:S02]  /*11420*/  LDL.LU R234, [R1+0xd4] ;  /* 0x0000d40001ea7983 */ /* 0x0005640000300800 */
[----:B------:R-:W4:Y:S01]  /*11430*/  MUFU.EX2 R134, R134 ;  /* 0x0000008600867308 */ /* 0x000f220000000800 */
[----:B------:R-:W-:Y:S01]  /*11440*/  MOV R191, R192 ;  /* 0x000000c000bf7202 */ /* 0x000fe20000000f00 */
[----:B------:R-:W-:-:S06]  /*11450*/  IMAD.MOV.U32 R198, RZ, RZ, R199 ;  /* 0x000000ffffc67224 */ /* 0x000fcc00078e00c7 */
[----:B------:R-:W-:Y:S01]  /*11460*/  MUFU.EX2 R133, R133 ;  /* 0x0000008500857308 */ /* 0x000fe20000000800 */
[----:B------:R-:W-:-:S07]  /*11470*/  MOV R192, R222 ;  /* 0x000000de00c07202 */ /* 0x000fce0000000f00 */
[----:B------:R-:W2:Y:S01]  /*11480*/  MUFU.EX2 R132, R132 ;  /* 0x0000008400847308 */ /* 0x000ea20000000800 */
[----:B------:R-:W-:Y:S01]  /*11490*/  MOV R199, R125 ;  /* 0x0000007d00c77202 */ /* 0x000fe20000000f00 */
[C---:B-1----:R-:W-:Y:S01]  /*114a0*/  HMMA.16816.F32.BF16 R100, R4.reuse, R8, R72 ;  /* 0x000000080464723c */ /* 0x042fe20000041848 */
[----:B------:R-:W-:Y:S01]  /*114b0*/  MOV R125, R37 ;  /* 0x00000025007d7202 */ /* 0x000fe20000000f00 */
[----:B------:R-:W-:Y:S01]  /*114c0*/  FADD.FTZ R3, R147, R3 ;  /* 0x0000000393037221 */ /* 0x000fe20000010000 */
[----:B------:R-:W-:Y:S01]  /*114d0*/  MOV R37, R38 ;  /* 0x0000002600257202 */ /* 0x000fe20000000f00 */
[----:B------:R-:W-:Y:S01]  /*114e0*/  IMAD.MOV.U32 R38, RZ, RZ, R191 ;  /* 0x000000ffff267224 */ /* 0x000fe200078e00bf */
[----:B------:R-:W-:Y:S01]  /*114f0*/  MOV R191, R192 ;  /* 0x000000c000bf7202 */ /* 0x000fe20000000f00 */
[----:B------:R-:W-:Y:S01]  /*11500*/  FADD.FTZ R2, R154, R2 ;  /* 0x000000029a027221 */ /* 0x000fe20000010000 */
[----:B------:R-:W-:Y:S01]  /*11510*/  MOV R138, R189 ;  /* 0x000000bd008a7202 */ /* 0x000fe20000000f00 */
[C---:B------:R-:W-:Y:S01]  /*11520*/  HMMA.16816.F32.BF16 R88, R4.reuse, R10, R68 ;  /* 0x0000000a0458723c */ /* 0x040fe20000041844 */
[----:B------:R-:W-:Y:S01]  /*11530*/  MOV R192, R221 ;  /* 0x000000dd00c07202 */ /* 0x000fe20000000f00 */
[----:B------:R-:W-:Y:S01]  /*11540*/  FADD.FTZ R0, R153, R0 ;  /* 0x0000000099007221 */ /* 0x000fe20000010000 */
[----:B------:R-:W-:Y:S01]  /*11550*/  MOV R197, R198 ;  /* 0x000000c600c57202 */ /* 0x000fe20000000f00 */
[----:B------:R-:W-:Y:S01]  /*11560*/  IMAD.MOV.U32 R198, RZ, RZ, R199 ;  /* 0x000000ffffc67224 */ /* 0x000fe200078e00c7 */
[----:B------:R-:W-:Y:S01]  /*11570*/  MOV R139, R173 ;  /* 0x000000ad008b7202 */ /* 0x000fe20000000f00 */
[----:B------:R1:W5:Y:S02]  /*11580*/  LDL.LU R233, [R1+0xd0] ;  /* 0x0000d00001e97983 */ /* 0x0003640000300800 */
[----:B---3--:R-:W-:Y:S01]  /*11590*/  HMMA.16816.F32.BF16 R72, R4, R34, R52 ;  /* 0x000000220448723c */ /* 0x008fe20000041834 */
[----:B------:R-:W-:-:S07]  /*115a0*/  MOV R199, R125 ;  /* 0x0000007d00c77202 */ /* 0x000fce0000000f00 */
[----:B------:R-:W-:Y:S01]  /*115b0*/  HMMA.16816.F32.BF16 R84, R4, R24, R64 ;  /* 0x000000180454723c */ /* 0x000fe20000041840 */
[----:B------:R-:W-:-:S07]  /*115c0*/  MOV R125, R191 ;  /* 0x000000bf007d7202 */ /* 0x000fce0000000f00 */
[----:B------:R-:W-:Y:S01]  /*115d0*/  HMMA.16816.F32.BF16 R80, R4, R26, R60 ;  /* 0x0000001a0450723c */ /* 0x000fe2000004183c */
[----:B------:R-:W-:-:S07]  /*115e0*/  MOV R191, R192 ;  /* 0x000000c000bf7202 */ /* 0x000fce0000000f00 */
[----:B------:R-:W-:Y:S01]  /*115f0*/  HMMA.16816.F32.BF16 R76, R4, R32, R56 ;  /* 0x00000020044c723c */ /* 0x000fe20000041838 */
[----:B------:R-:W-:-:S07]  /*11600*/  MOV R196, R197 ;  /* 0x000000c500c47202 */ /* 0x000fce0000000f00 */
[C---:B------:R-:W-:Y:S01]  /*11610*/  HMMA.16816.F32.BF16 R68, R4.reuse, R28, R48 ;  /* 0x0000001c0444723c */ /* 0x040fe20000041830 */
[----:B------:R-:W-:Y:S01]  /*11620*/  IMAD.MOV.U32 R192, RZ, RZ, R193 ;  /* 0x000000ffffc07224 */ /* 0x000fe200078e00c1 */
[----:B------:R-:W-:Y:S01]  /*11630*/  MOV R143, R190 ;  /* 0x000000be008f7202 */ /* 0x000fe20000000f00 */
[----:B------:R-:W-:Y:S01]  /*11640*/  FADD.FTZ R3, R137, R3 ;  /* 0x0000000389037221 */ /* 0x000fe20000010000 */
[----:B------:R-:W-:Y:S01]  /*11650*/  MOV R140, R170 ;  /* 0x000000aa008c7202 */ /* 0x000fe20000000f00 */
[----:B------:R-:W-:Y:S01]  /*11660*/  FADD.FTZ R2, R146, R2 ;  /* 0x0000000292027221 */ /* 0x000fe20000010000 */
[----:B------:R-:W-:Y:S01]  /*11670*/  MOV R211, R175 ;  /* 0x000000af00d37202 */ /* 0x000fe20000000f00 */
[----:B------:R-:W-:Y:S01]  /*11680*/  FADD.FTZ R0, R145, R0 ;  /* 0x0000000091007221 */ /* 0x000fe20000010000 */
[----:B------:R-:W-:Y:S01]  /*11690*/  HMMA.16816.F32.BF16 R52, R4, R30, R40 ;  /* 0x0000001e0434723c */ /* 0x000fe20000041828 */
[----:B------:R-:W-:Y:S01]  /*116a0*/  MOV R197, R198 ;  /* 0x000000c600c57202 */ /* 0x000fe20000000f00 */
[----:B------:R1:W5:Y:S01]  /*116b0*/  LDL.LU R229, [R1+0xcc] ;  /* 0x0000cc0001e57983 */ /* 0x0003620000300800 */
[----:B------:R-:W-:-:S02]  /*116c0*/  MOV R193, R194 ;  /* 0x000000c200c17202 */ /* 0x000fc40000000f00 */
[----:B------:R-:W-:Y:S01]  /*116d0*/  MOV R187, R196 ;  /* 0x000000c400bb7202 */ /* 0x000fe20000000f00 */
[----:B------:R-:W-:Y:S01]  /*116e0*/  MUFU.EX2 R125, R125 ;  /* 0x0000007d007d7308 */ /* 0x000fe20000000800 */
[----:B------:R-:W-:Y:S01]  /*116f0*/  FADD.FTZ R4, R242, R36 ;  /* 0x00000024f2047221 */ /* 0x000fe20000010000 */
[----:B----4-:R-:W-:Y:S01]  /*11700*/  F2FP.BF16.PACK_AB R5, R134, R200 ;  /* 0x000000c88605723e */ /* 0x010fe200000010ff */
[----:B------:R-:W-:Y:S01]  /*11710*/  FADD.FTZ R3, R148, R3 ;  /* 0x0000000394037221 */ /* 0x000fe20000010000 */
[----:B------:R-:W-:Y:S01]  /*11720*/  F2FP.BF16.PACK_AB R6, R203, R204 ;  /* 0x000000cccb06723e */ /* 0x000fe200000010ff */
[----:B------:R-:W-:Y:S01]  /*11730*/  FADD.FTZ R40, R207, R4 ;  /* 0x00000004cf287221 */ /* 0x000fe20000010000 */
[----:B------:R-:W-:Y:S01]  /*11740*/  F2FP.BF16.PACK_AB R4, R205, R206 ;  /* 0x000000cecd04723e */ /* 0x000fe200000010ff */
[----:B------:R-:W-:Y:S01]  /*11750*/  FADD.FTZ R2, R159, R2 ;  /* 0x000000029f027221 */ /* 0x000fe20000010000 */
[----:B--2---:R-:W-:Y:S01]  /*11760*/  F2FP.BF16.PACK_AB R7, R132, R133 ;  /* 0x000000858407723e */ /* 0x004fe200000010ff */
[----:B------:R-:W-:Y:S01]  /*11770*/  IMAD.MOV.U32 R198, RZ, RZ, R199 ;  /* 0x000000ffffc67224 */ /* 0x000fe200078e00c7 */
[----:B------:R-:W-:Y:S01]  /*11780*/  MOV R194, R195 ;  /* 0x000000c300c27202 */ /* 0x000fe20000000f00 */
[----:B------:R-:W-:Y:S01]  /*11790*/  FADD.FTZ R0, R158, R0 ;  /* 0x000000009e007221 */ /* 0x000fe20000010000 */
[----:B------:R-:W-:Y:S01]  /*117a0*/  MOV R199, R191 ;  /* 0x000000bf00c77202 */ /* 0x000fe20000000f00 */
[----:B------:R-:W-:Y:S01]  /*117b0*/  LDSM.16.MT88.4 R144, [R213+0xb800] ;  /* 0x00b80000d590783b */ /* 0x000fe20000004200 */
[----:B------:R-:W-:Y:S01]  /*117c0*/  MOV R195, R172 ;  /* 0x000000ac00c37202 */ /* 0x000fe20000000f00 */
[----:B------:R-:W-:Y:S01]  /*117d0*/  IMAD.MOV.U32 R172, RZ, RZ, R169 ;  /* 0x000000ffffac7224 */ /* 0x000fe200078e00a9 */
[----:B------:R-:W-:Y:S01]  /*117e0*/  MOV R196, R197 ;  /* 0x000000c500c47202 */ /* 0x000fe20000000f00 */
[----:B------:R-:W-:Y:S01]  /*117f0*/  HMMA.16816.F32.BF16 R60, R4, R8, R92 ;  /* 0x00000008043c723c */ /* 0x000fe2000004185c */
[----:B------:R-:W-:Y:S01]  /*11800*/  MOV R169, R220 ;  /* 0x000000dc00a97202 */ /* 0x000fe20000000f00 */
[----:B------:R1:W5:Y:S01]  /*11810*/  LDL.LU R228, [R1+0xc8] ;  /* 0x0000c80001e47983 */ /* 0x0003620000300800 */
[----:B------:R-:W-:-:S02]  /*11820*/  MOV R191, R192 ;  /* 0x000000c000bf7202 */ /* 0x000fc40000000f00 */
[----:B------:R-:W-:Y:S01]  /*11830*/  MOV R197, R198 ;  /* 0x000000c600c57202 */ /* 0x000fe20000000f00 */
[----:B------:R-:W-:Y:S01]  /*11840*/  IMAD.MOV.U32 R198, RZ, RZ, R199 ;  /* 0x000000ffffc67224 */ /* 0x000fe200078e00c7 */
[----:B------:R-:W-:Y:S01]  /*11850*/  MOV R192, R193 ;  /* 0x000000c100c07202 */ /* 0x000fe20000000f00 */
[C---:B------:R-:W-:Y:S01]  /*11860*/  HMMA.16816.F32.BF16 R56, R4.reuse, R10, R12 ;  /* 0x0000000a0438723c */ /* 0x040fe2000004180c */
[----:B------:R-:W2:Y:S01]  /*11870*/  LDSM.16.MT88.4 R12, [R213+0xb000] ;  /* 0x00b00000d50c783b */ /* 0x000ea20000004200 */
[----:B------:R-:W-:Y:S01]  /*11880*/  IMAD.MOV.U32 R193, RZ, RZ, R194 ;  /* 0x000000ffffc17224 */ /* 0x000fe200078e00c2 */
[----:B------:R-:W-:Y:S02]  /*11890*/  MOV R186, R187 ;  /* 0x000000bb00ba7202 */ /* 0x000fe40000000f00 */
[----:B------:R-:W3:Y:S01]  /*118a0*/  LDSM.16.MT88.4 R8, [R214+0xb000] ;  /* 0x00b00000d608783b */ /* 0x000ee20000004200 */
[----:B------:R-:W-:Y:S02]  /*118b0*/  MOV R194, R172 ;  /* 0x000000ac00c27202 */ /* 0x000fe40000000f00 */
[----:B------:R-:W-:Y:S01]  /*118c0*/  MOV R187, R196 ;  /* 0x000000c400bb7202 */ /* 0x000fe20000000f00 */
[----:B------:R-:W-:Y:S01]  /*118d0*/  HMMA.16816.F32.BF16 R48, R4, R24, R108 ;  /* 0x000000180430723c */ /* 0x000fe2000004186c */
[----:B------:R-:W-:-:S07]  /*118e0*/  MOV R172, R169 ;  /* 0x000000a900ac7202 */ /* 0x000fce0000000f00 */
[C---:B------:R-:W-:Y:S01]  /*118f0*/  HMMA.16816.F32.BF16 R64, R4.reuse, R28, R104 ;  /* 0x0000001c0440723c */ /* 0x040fe20000041868 */
        /* <DEDUP_REMOVED lines=10> */
[----:B------:R-:W-:Y:S01]  /*119a0*/  MOV R186, R187 ;  /* 0x000000bb00ba7202 */ /* 0x000fe20000000f00 */
[----:B------:R-:W-:Y:S01]  /*119b0*/  IMAD.MOV.U32 R207, RZ, RZ, R188 ;  /* 0x000000ffffcf7224 */ /* 0x000fe200078e00bc */
[----:B------:R-:W-:Y:S01]  /*119c0*/  MOV R194, R172 ;  /* 0x000000ac00c27202 */ /* 0x000fe20000000f00 */
[----:B------:R-:W-:Y:S01]  /*119d0*/  FADD.FTZ R3, R150, R3 ;  /* 0x0000000396037221 */ /* 0x000fe20000010000 */
[----:B------:R-:W-:Y:S01]  /*119e0*/  MOV R187, R197 ;  /* 0x000000c500bb7202 */ /* 0x000fe20000000f00 */
[----:B------:R4:W1:Y:S01]  /*119f0*/  MUFU.EX2 R202, R185 ;  /* 0x000000b900ca7308 */ /* 0x0008620000000800 */
[----:B------:R-:W-:Y:S01]  /*11a00*/  MOV R172, R168 ;  /* 0x000000a800ac7202 */ /* 0x000fe20000000f00 */
[----:B------:R-:W-:Y:S01]  /*11a10*/  FADD.FTZ R2, R166, R2 ;  /* 0x00000002a6027221 */ /* 0x000fe20000010000 */
[----:B------:R-:W-:Y:S01]  /*11a20*/  MOV R198, R199 ;  /* 0x000000c700c67202 */ /* 0x000fe20000000f00 */
[----:B------:R-:W-:Y:S01]  /*11a30*/  FADD.FTZ R0, R164, R0 ;  /* 0x00000000a4007221 */ /* 0x000fe20000010000 */
[----:B------:R-:W-:Y:S01]  /*11a40*/  MOV R168, R155 ;  /* 0x0000009b00a87202 */ /* 0x000fe20000000f00 */
[----:B------:R1:W5:Y:S01]  /*11a50*/  LDL.LU R227, [R1+0xc4] ;  /* 0x0000c40001e37983 */ /* 0x0003620000300800 */
[----:B------:R-:W-:-:S02]  /*11a60*/  MOV R199, R191 ;  /* 0x000000bf00c77202 */ /* 0x000fc40000000f00 */
[----:B------:R-:W-:Y:S01]  /*11a70*/  MOV R191, R194 ;  /* 0x000000c200bf7202 */ /* 0x000fe20000000f00 */
[----:B------:R-:W-:Y:S01]  /*11a80*/  IMAD.MOV.U32 R194, RZ, RZ, R172 ;  /* 0x000000ffffc27224 */ /* 0x000fe200078e00ac */
[----:B------:R-:W-:Y:S02]  /*11a90*/  MOV R197, R198 ;  /* 0x000000c600c57202 */ /* 0x000fe40000000f00 */
[----:B----4-:R-:W-:Y:S01]  /*11aa0*/  MOV R185, R186 ;  /* 0x000000ba00b97202 */ /* 0x010fe20000000f00 */
[----:B------:R4:W-:Y:S01]  /*11ab0*/  MUFU.EX2 R108, R196 ;  /* 0x000000c4006c7308 */ /* 0x0009e20000000800 */
[----:B------:R-:W-:Y:S01]  /*11ac0*/  MOV R186, R187 ;  /* 0x000000bb00ba7202 */ /* 0x000fe20000000f00 */
[----:B------:R-:W-:Y:S01]  /*11ad0*/  HMMA.16816.F32.BF16 R28, R4, R30, R96 ;  /* 0x0000001e041c723c */ /* 0x000fe20000041860 */
[----:B------:R-:W-:Y:S01]  /*11ae0*/  MOV R172, R168 ;  /* 0x000000a800ac7202 */ /* 0x000fe20000000f00 */
[----:B------:R-:W-:Y:S01]  /*11af0*/  IMAD.MOV.U32 R198, RZ, RZ, R199 ;  /* 0x000000ffffc67224 */ /* 0x000fe200078e00c7 */
[----:B------:R-:W-:-:S02]  /*11b00*/  MOV R168, R163 ;  /* 0x000000a300a87202 */ /* 0x000fc40000000f00 */
[----:B------:R-:W-:Y:S01]  /*11b10*/  MOV R121, R138 ;  /* 0x0000008a00797202 */ /* 0x000fe20000000f00 */
[----:B------:R1:W1:Y:S01]  /*11b20*/  MUFU.EX2 R124, R185 ;  /* 0x000000b9007c7308 */ /* 0x0002620000000800 */
[----:B------:R-:W-:Y:S01]  /*11b30*/  MOV R199, R191 ;  /* 0x000000bf00c77202 */ /* 0x000fe20000000f00 */
[----:B------:R-:W-:Y:S01]  /*11b40*/  IMAD.MOV.U32 R187, RZ, RZ, R197 ;  /* 0x000000ffffbb7224 */ /* 0x000fe200078e00c5 */
[----:B------:R-:W-:Y:S02]  /*11b50*/  MOV R191, R194 ;  /* 0x000000c200bf7202 */ /* 0x000fe40000000f00 */
[----:B------:R-:W-:Y:S01]  /*11b60*/  MOV R122, R207 ;  /* 0x000000cf007a7202 */ /* 0x000fe20000000f00 */
[----:B------:R-:W-:Y:S01]  /*11b70*/  IMAD.MOV.U32 R123, RZ, RZ, R139 ;  /* 0x000000ffff7b7224 */ /* 0x000fe200078e008b */
[----:B------:R-:W-:Y:S01]  /*11b80*/  MOV R110, R142 ;  /* 0x0000008e006e7202 */ /* 0x000fe20000000f00 */
[----:B------:R2:W2:Y:S01]  /*11b90*/  MUFU.EX2 R109, R186 ;  /* 0x000000ba006d7308 */ /* 0x0004a20000000800 */
[----:B------:R-:W-:-:S02]  /*11ba0*/  MOV R194, R168 ;  /* 0x000000a800c27202 */ /* 0x000fc40000000f00 */
[----:B------:R-:W-:Y:S02]  /*11bb0*/  MOV R111, R143 ;  /* 0x0000008f006f7202 */ /* 0x000fe40000000f00 */
[----:B------:R-:W-:Y:S01]  /*11bc0*/  MOV R242, R174 ;  /* 0x000000ae00f27202 */ /* 0x000fe20000000f00 */
[----:B------:R-:W-:Y:S01]  /*11bd0*/  IMAD.MOV.U32 R155, RZ, RZ, R218 ;  /* 0x000000ffff9b7224 */ /* 0x000fe200078e00da */
[----:B------:R-:W-:Y:S01]  /*11be0*/  MOV R197, R198 ;  /* 0x000000c600c57202 */ /* 0x000fe20000000f00 */
[----:B------:R3:W5:Y:S01]  /*11bf0*/  LDL.LU R226, [R1+0xc0] ;  /* 0x0000c00001e27983 */ /* 0x0007620000300800 */
[----:B------:R-:W-:Y:S01]  /*11c00*/  MOV R198, R199 ;  /* 0x000000c700c67202 */ /* 0x000fe20000000f00 */
[----:B----4-:R-:W-:Y:S01]  /*11c10*/  IMAD.MOV.U32 R196, RZ, RZ, R37 ;  /* 0x000000ffffc47224 */ /* 0x010fe200078e0025 */
[----:B------:R-:W-:Y:S01]  /*11c20*/  MOV R199, R191 ;  /* 0x000000bf00c77202 */ /* 0x000fe20000000f00 */
[----:B------:R-:W-:Y:S01]  /*11c30*/  IMAD.MOV.U32 R191, RZ, RZ, R194 ;  /* 0x000000ffffbf7224 */ /* 0x000fe200078e00c2 */
[----:B-1----:R-:W-:-:S02]  /*11c40*/  MOV R185, R187 ;  /* 0x000000bb00b97202 */ /* 0x002fc40000000f00 */
[----:B--2---:R-:W-:Y:S01]  /*11c50*/  MOV R186, R39 ;  /* 0x0000002700ba7202 */ /* 0x004fe20000000f00 */
[----:B------:R-:W-:Y:S01]  /*11c60*/  MUFU.EX2 R92, R197 ;  /* 0x000000c5005c7308 */ /* 0x000fe20000000800 */
[----:B------:R-:W-:Y:S02]  /*11c70*/  MOV R187, R38 ;  /* 0x0000002600bb7202 */ /* 0x000fe40000000f00 */
[----:B------:R-:W-:Y:S01]  /*11c80*/  MOV R207, R140 ;  /* 0x0000008c00cf7202 */ /* 0x000fe20000000f00 */
[C---:B------:R-:W-:Y:S01]  /*11c90*/  HMMA.16816.F32.BF16 R36, R4.reuse, R32, R116 ;  /* 0x000000200424723c */ /* 0x040fe20000041874 */
[----:B------:R-:W-:Y:S01]  /*11ca0*/  IMAD.MOV.U32 R168, RZ, RZ, R162 ;  /* 0x000000ffffa87224 */ /* 0x000fe200078e00a2 */
[----:B------:R-:W-:Y:S01]  /*11cb0*/  MOV R163, R217 ;  /* 0x000000d900a37202 */ /* 0x000fe20000000f00 */
[----:B------:R1:W5:Y:S01]  /*11cc0*/  LDL.LU R225, [R1+0xbc] ;  /* 0x0000bc0001e17983 */ /* 0x0003620000300800 */
[----:B------:R-:W-:Y:S04]  /*11cd0*/  MUFU.EX2 R96, R185 ;  /* 0x000000b900607308 */ /* 0x000fe80000000800 */
[----:B------:R-:W-:Y:S04]  /*11ce0*/  HMMA.16816.F32.BF16 R32, R4, R34, R112 ;  /* 0x000000220420723c */ /* 0x000fe80000041870 */
[----:B------:R-:W-:Y:S08]  /*11cf0*/  MUFU.EX2 R95, R186 ;  /* 0x000000ba005f7308 */ /* 0x000ff00000000800 */
[----:B------:R-:W-:Y:S01]  /*11d00*/  MUFU.EX2 R94, R187 ;  /* 0x000000bb005e7308 */ /* 0x000fe20000000800 */
[----:B------:R-:W-:Y:S01]  /*11d10*/  F2FP.BF16.PACK_AB R4, R201, R202 ;  /* 0x000000cac904723e */ /* 0x000fe200000010ff */
[----:B------:R1:W5:Y:S01]  /*11d20*/  LDL.LU R224, [R1+0xb8] ;  /* 0x0000b80001e07983 */ /* 0x0003620000300800 */
[----:B------:R-:W-:-:S02]  /*11d30*/  F2FP.BF16.PACK_AB R5, R124, R125 ;  /* 0x0000007d7c05723e */ /* 0x000fc400000010ff */
[----:B------:R-:W-:Y:S01]  /*11d40*/  F2FP.BF16.PACK_AB R6, R126, R127 ;  /* 0x0000007f7e06723e */ /* 0x000fe200000010ff */
[----:B------:R1:W5:Y:S02]  /*11d50*/  LDL.LU R223, [R1+0xb4] ;  /* 0x0000b40001df7983 */ /* 0x0003640000300800 */
[----:B------:R-:W-:Y:S01]  /*11d60*/  MUFU.EX2 R93, R196 ;  /* 0x000000c4005d7308 */ /* 0x000fe20000000800 */
[----:B------:R-:W-:Y:S01]  /*11d70*/  F2FP.BF16.PACK_AB R7, R108, R109 ;  /* 0x0000006d6c07723e */ /* 0x000fe200000010ff */
[----:B------:R1:W5:Y:S06]  /*11d80*/  LDL.LU R222, [R1+0xb0] ;  /* 0x0000b00001de7983 */ /* 0x00036c0000300800 */
[----:B------:R-:W2:Y:S08]  /*11d90*/  MUFU.EX2 R43, R198 ;  /* 0x000000c6002b7308 */ /* 0x000eb00000000800 */
[----:B------:R-:W-:Y:S08]  /*11da0*/  MUFU.EX2 R42, R199 ;  /* 0x000000c7002a7308 */ /* 0x000ff00000000800 */
[----:B------:R-:W4:Y:S01]  /*11db0*/  MUFU.EX2 R41, R191 ;  /* 0x000000bf00297308 */ /* 0x000f220000000800 */
[C---:B------:R-:W-:Y:S01]  /*11dc0*/  HMMA.16816.F32.BF16 R100, R4.reuse, R20, R100 ;  /* 0x000000140464723c */ /* 0x040fe20000041864 */
[----:B------:R-:W-:Y:S01]  /*11dd0*/  MOV R194, R161 ;  /* 0x000000a100c27202 */ /* 0x000fe20000000f00 */
[----:B------:R1:W5:Y:S06]  /*11de0*/  LDL.LU R221, [R1+0xac] ;  /* 0x0000ac0001dd7983 */ /* 0x00036c0000300800 */
[C---:B------:R-:W-:Y:S08]  /*11df0*/  HMMA.16816.F32.BF16 R88, R4.reuse, R22, R88 ;  /* 0x000000160458723c */ /* 0x040ff00000041858 */
[C---:B------:R-:W-:Y:S08]  /*11e00*/  HMMA.16816.F32.BF16 R84, R4.reuse, R16, R84 ;  /* 0x000000100454723c */ /* 0x040ff00000041854 */
[C---:B------:R-:W-:Y:S08]  /*11e10*/  HMMA.16816.F32.BF16 R80, R4.reuse, R18, R80 ;  /* 0x000000120450723c */ /* 0x040ff00000041850 */
[C---:B------:R-:W-:Y:S08]  /*11e20*/  HMMA.16816.F32.BF16 R76, R4.reuse, R12, R76 ;  /* 0x0000000c044c723c */ /* 0x040ff0000004184c */
[C---:B------:R-:W-:Y:S08]  /*11e30*/  HMMA.16816.F32.BF16 R72, R4.reuse, R14, R72 ;  /* 0x0000000e0448723c */ /* 0x040ff00000041848 */
[C---:B---3--:R-:W-:Y:S08]  /*11e40*/  HMMA.16816.F32.BF16 R68, R4.reuse, R8, R68 ;  /* 0x000000080444723c */ /* 0x048ff00000041844 */
[----:B------:R-:W-:Y:S01]  /*11e50*/  HMMA.16816.F32.BF16 R52, R4, R10, R52 ;  /* 0x0000000a0434723c */ /* 0x000fe20000041834 */
[----:B------:R-:W-:Y:S01]  /*11e60*/  MOV R162, R216 ;  /* 0x000000d800a27202 */ /* 0x000fe20000000f00 */
[----:B------:R3:W-:Y:S01]  /*11e70*/  MUFU.EX2 R27, R172 ;  /* 0x000000ac001b7308 */ /* 0x0007e20000000800 */
[----:B------:R-:W-:Y:S01]  /*11e80*/  MOV R161, R135 ;  /* 0x0000008700a17202 */ /* 0x000fe20000000f00 */
[----:B------:R1:W5:Y:S03]  /*11e90*/  LDL.LU R220, [R1+0xa8] ;  /* 0x0000a80001dc7983 */ /* 0x0003660000300800 */
[----:B------:R-:W-:Y:S01]  /*11ea0*/  FADD.FTZ R4, R152, R40 ;  /* 0x0000002898047221 */ /* 0x000fe20000010000 */
[----:B--2---:R-:W-:Y:S01]  /*11eb0*/  F2FP.BF16.PACK_AB R5, R43, R92 ;  /* 0x0000005c2b05723e */ /* 0x004fe200000010ff */
[----:B------:R1:W5:Y:S01]  /*11ec0*/  LDL.LU R219, [R1+0xa4] ;  /* 0x0000a40001db7983 */ /* 0x0003620000300800 */
[----:B------:R-:W-:Y:S01]  /*11ed0*/  F2FP.BF16.PACK_AB R6, R93, R94 ;  /* 0x0000005e5d06723e */ /* 0x000fe200000010ff */
[----:B------:R-:W-:Y:S01]  /*11ee0*/  FADD.FTZ R24, R136, R4 ;  /* 0x0000000488187221 */ /* 0x000fe20000010000 */
[----:B------:R-:W-:-:S02]  /*11ef0*/  F2FP.BF16.PACK_AB R4, R95, R96 ;  /* 0x000000605f04723e */ /* 0x000fc400000010ff */
[----:B----4-:R-:W-:Y:S01]  /*11f00*/  F2FP.BF16.PACK_AB R7, R41, R42 ;  /* 0x0000002a2907723e */ /* 0x010fe200000010ff */
[----:B------:R-:W-:Y:S01]  /*11f10*/  MUFU.EX2 R26, R163 ;  /* 0x000000a3001a7308 */ /* 0x000fe20000000800 */
[----:B------:R-:W-:Y:S01]  /*11f20*/  MOV R141, R195 ;  /* 0x000000c3008d7202 */ /* 0x000fe20000000f00 */
[----:B------:R1:W5:Y:S04]  /*11f30*/  LDL.LU R218, [R1+0xa0] ;  /* 0x0000a00001da7983 */ /* 0x0003680000300800 */
[----:B------:R-:W-:Y:S01]  /*11f40*/  HMMA.16816.F32.BF16 R60, R4, R20, R60 ;  /* 0x00000014043c723c */ /* 0x000fe2000004183c */
[----:B---3--:R-:W-:-:S07]  /*11f50*/  MOV R172, R160 ;  /* 0x000000a000ac7202 */ /* 0x008fce0000000f00 */
[C---:B------:R-:W-:Y:S08]  /*11f60*/  HMMA.16816.F32.BF16 R56, R4.reuse, R22, R56 ;  /* 0x000000160438723c */ /* 0x040ff00000041838 */
[C---:B------:R-:W-:Y:S08]  /*11f70*/  HMMA.16816.F32.BF16 R48, R4.reuse, R16, R48 ;  /* 0x000000100430723c */ /* 0x040ff00000041830 */
[C---:B------:R-:W-:Y:S08]  /*11f80*/  HMMA.16816.F32.BF16 R44, R4.reuse, R18, R44 ;  /* 0x00000012042c723c */ /* 0x040ff0000004182c */
[C---:B------:R-:W-:Y:S08]  /*11f90*/  HMMA.16816.F32.BF16 R36, R4.reuse, R12, R36 ;  /* 0x0000000c0424723c */ /* 0x040ff00000041824 */
[C---:B------:R-:W-:Y:S08]  /*11fa0*/  HMMA.16816.F32.BF16 R32, R4.reuse, R14, R32 ;  /* 0x0000000e0420723c */ /* 0x040ff00000041820 */
[C---:B------:R-:W-:Y:S08]  /*11fb0*/  HMMA.16816.F32.BF16 R64, R4.reuse, R8, R64 ;  /* 0x000000080440723c */ /* 0x040ff00000041840 */
[----:B------:R-:W-:Y:S01]  /*11fc0*/  HMMA.16816.F32.BF16 R28, R4, R10, R28 ;  /* 0x0000000a041c723c */ /* 0x000fe2000004181c */
[----:B------:R2:W-:Y:S01]  /*11fd0*/  MUFU.EX2 R22, R183 ;  /* 0x000000b700167308 */ /* 0x0005e20000000800 */
[----:B------:R-:W-:Y:S04]  /*11fe0*/  LDSM.16.MT88.4 R12, [R214+0xb800] ;  /* 0x00b80000d60c783b */ /* 0x000fe80000004200 */
[----:B------:R1:W5:Y:S01]  /*11ff0*/  LDL.LU R217, [R1+0x9c] ;  /* 0x00009c0001d97983 */ /* 0x0003620000300800 */
[----:B------:R-:W-:-:S02]  /*12000*/  FADD.FTZ R4, R149, R24 ;  /* 0x0000001895047221 */ /* 0x000fc40000010000 */
[----:B------:R-:W-:Y:S02]  /*12010*/  FADD.FTZ R6, R151, R3 ;  /* 0x0000000397067221 */ /* 0x000fe40000010000 */
[----:B------:R-:W-:Y:S01]  /*12020*/  FADD.FTZ R5, R167, R2 ;  /* 0x00000002a7057221 */ /* 0x000fe20000010000 */
[----:B------:R-:W-:Y:S01]  /*12030*/  MUFU.EX2 R25, R162 ;  /* 0x000000a200197308 */ /* 0x000fe20000000800 */
[----:B------:R-:W-:Y:S01]  /*12040*/  FADD.FTZ R4, R156, R4 ;  /* 0x000000049c047221 */ /* 0x000fe20000010000 */
[----:B------:R1:W5:Y:S03]  /*12050*/  LDL.LU R216, [R1+0x98] ;  /* 0x0000980001d87983 */ /* 0x0003660000300800 */
        /* <DEDUP_REMOVED lines=28> */
[----:B------:R-:W-:Y:S01]  /*12220*/  FADD.FTZ R3, R133, R3 ;  /* 0x0000000385037221 */ /* 0x000fe20000010000 */
[----:B------:R3:W-:Y:S01]  /*12230*/  MUFU.EX2 R23, R161 ;  /* 0x000000a100177308 */ /* 0x0007e20000000800 */
[----:B------:R-:W-:Y:S02]  /*12240*/  FADD.FTZ R2, R245, R2 ;  /* 0x00000002f5027221 */ /* 0x000fe40000010000 */
[----:B--2---:R-:W-:Y:S02]  /*12250*/  IMAD.MOV.U32 R183, RZ, RZ, R155 ;  /* 0x000000ffffb77224 */ /* 0x004fe400078e009b */
[----:B------:R-:W-:Y:S01]  /*12260*/  FADD.FTZ R0, R210, R0 ;  /* 0x00000000d2007221 */ /* 0x000fe20000010000 */
[----:B------:R-:W-:Y:S01]  /*12270*/  LDSM.16.MT88.4 R152, [R215+0xb800] ;  /* 0x00b80000d798783b */ /* 0x000fe20000004200 */
[----:B------:R-:W-:-:S02]  /*12280*/  FADD.FTZ R4, R203, R4 ;  /* 0x00000004cb047221 */ /* 0x000fc40000010000 */
[----:B------:R-:W-:Y:S02]  /*12290*/  FADD.FTZ R3, R132, R3 ;  /* 0x0000000384037221 */ /* 0x000fe40000010000 */
[----:B------:R-:W-:Y:S01]  /*122a0*/  FADD.FTZ R2, R243, R2 ;  /* 0x00000002f3027221 */ /* 0x000fe20000010000 */
[----:B------:R-:W2:Y:S01]  /*122b0*/  MUFU.EX2 R19, R172 ;  /* 0x000000ac00137308 */ /* 0x000ea20000000800 */
[----:B------:R-:W-:Y:S01]  /*122c0*/  FADD.FTZ R0, R208, R0 ;  /* 0x00000000d0007221 */ /* 0x000fe20000010000 */
[----:B---3--:R-:W3:Y:S01]  /*122d0*/  LDSM.16.MT88.4 R160, [R212+0xb800] ;  /* 0x00b80000d4a0783b */ /* 0x008ee20000004200 */
[----:B------:R-:W-:Y:S02]  /*122e0*/  FADD.FTZ R4, R96, R4 ;  /* 0x0000000460047221 */ /* 0x000fe40000010000 */
[----:B------:R-:W-:-:S03]  /*122f0*/  FADD.FTZ R3, R92, R3 ;  /* 0x000000035c037221 */ /* 0x000fc60000010000 */
[----:B------:R-:W4:Y:S01]  /*12300*/  MUFU.EX2 R11, R181 ;  /* 0x000000b5000b7308 */ /* 0x000f220000000800 */
        /* <DEDUP_REMOVED lines=19> */
[----:B------:R-:W3:Y:S01]  /*12440*/  MUFU.EX2 R21, R193 ;  /* 0x000000c100157308 */ /* 0x000ee20000000800 */
[----:B--2---:R-:W-:Y:S02]  /*12450*/  FADD.FTZ R4, R19, R4 ;  /* 0x0000000413047221 */ /* 0x004fe40000010000 */
[----:B----4-:R-:W-:-:S05]  /*12460*/  FADD.FTZ R3, R11, R3 ;  /* 0x000000030b037221 */ /* 0x010fca0000010000 */
[----:B------:R-:W2:Y:S01]  /*12470*/  MUFU.EX2 R16, R169 ;  /* 0x000000a900107308 */ /* 0x000ea20000000800 */
[----:B-1----:R-:W-:-:S07]  /*12480*/  FADD.FTZ R2, R40, R2 ;  /* 0x0000000228027221 */ /* 0x002fce0000010000 */
[----:B------:R-:W-:Y:S01]  /*12490*/  MUFU.EX2 R20, R194 ;  /* 0x000000c200147308 */ /* 0x000fe20000000800 */
[----:B------:R-:W-:-:S07]  /*124a0*/  FADD.FTZ R0, R23, R0 ;  /* 0x0000000017007221 */ /* 0x000fce0000010000 */
[----:B------:R-:W1:Y:S01]  /*124b0*/  MUFU.EX2 R8, R141 ;  /* 0x0000008d00087308 */ /* 0x000e620000000800 */
[----:B------:R-:W-:Y:S02]  /*124c0*/  FADD.FTZ R4, R18, R4 ;  /* 0x0000000412047221 */ /* 0x000fe40000010000 */
[----:B------:R-:W-:Y:S02]  /*124d0*/  FADD.FTZ R3, R10, R3 ;  /* 0x000000030a037221 */ /* 0x000fe40000010000 */
[----:B------:R-:W-:Y:S02]  /*124e0*/  FADD.FTZ R2, R27, R2 ;  /* 0x000000021b027221 */ /* 0x000fe40000010000 */
[----:B------:R-:W-:Y:S02]  /*124f0*/  FADD.FTZ R0, R22, R0 ;  /* 0x0000000016007221 */ /* 0x000fe40000010000 */
[----:B------:R-:W-:Y:S02]  /*12500*/  FADD.FTZ R4, R17, R4 ;  /* 0x0000000411047221 */ /* 0x000fe40000010000 */
[----:B------:R-:W-:-:S02]  /*12510*/  FADD.FTZ R3, R9, R3 ;  /* 0x0000000309037221 */ /* 0x000fc40000010000 */
[----:B------:R-:W-:Y:S02]  /*12520*/  FADD.FTZ R2, R26, R2 ;  /* 0x000000021a027221 */ /* 0x000fe40000010000 */
[----:B---3--:R-:W-:Y:S01]  /*12530*/  FADD.FTZ R0, R21, R0 ;  /* 0x0000000015007221 */ /* 0x008fe20000010000 */
[----:B------:R-:W-:Y:S01]  /*12540*/  F2FP.BF16.PACK_AB R172, R27, R40 ;  /* 0x000000281bac723e */ /* 0x000fe200000010ff */
[----:B--2---:R-:W-:Y:S01]  /*12550*/  FADD.FTZ R4, R16, R4 ;  /* 0x0000000410047221 */ /* 0x004fe20000010000 */
[----:B------:R-:W-:Y:S01]  /*12560*/  F2FP.BF16.PACK_AB R173, R22, R23 ;  /* 0x0000001716ad723e */ /* 0x000fe200000010ff */
[----:B-1----:R-:W-:Y:S01]  /*12570*/  FADD.FTZ R3, R8, R3 ;  /* 0x0000000308037221 */ /* 0x002fe20000010000 */
[C---:B------:R-:W-:Y:S01]  /*12580*/  F2FP.BF16.PACK_AB R174, R25.reuse, R26 ;  /* 0x0000001a19ae723e */ /* 0x040fe200000010ff */
[----:B------:R-:W-:Y:S01]  /*12590*/  FADD.FTZ R2, R25, R2 ;  /* 0x0000000219027221 */ /* 0x000fe20000010000 */
[----:B------:R-:W-:Y:S02]  /*125a0*/  F2FP.BF16.PACK_AB R175, R20, R21 ;  /* 0x0000001514af723e */ /* 0x000fe400000010ff */
[----:B------:R-:W-:-:S02]  /*125b0*/  F2FP.BF16.PACK_AB R136, R18, R19 ;  /* 0x000000131288723e */ /* 0x000fc400000010ff */
[----:B------:R-:W-:Y:S02]  /*125c0*/  F2FP.BF16.PACK_AB R137, R10, R11 ;  /* 0x0000000b0a89723e */ /* 0x000fe400000010ff */
[----:B------:R-:W-:Y:S02]  /*125d0*/  F2FP.BF16.PACK_AB R138, R16, R17 ;  /* 0x00000011108a723e */ /* 0x000fe400000010ff */
[----:B------:R-:W-:Y:S01]  /*125e0*/  F2FP.BF16.PACK_AB R139, R8, R9 ;  /* 0x00000009088b723e */ /* 0x000fe200000010ff */
[----:B------:R-:W-:Y:S01]  /*125f0*/  FADD.FTZ R0, R20, R0 ;  /* 0x0000000014007221 */ /* 0x000fe20000010000 */
[----:B------:R-:W-:Y:S01]  /*12600*/  STL [R1+0x40], R4 ;  /* 0x0000400401007387 */ /* 0x000fe20000100800 */
[C---:B------:R-:W-:Y:S03]  /*12610*/  HMMA.16816.F32.BF16 R192, R172.reuse, R160, R100 ;  /* 0x000000a0acc0723c */ /* 0x040fe60000041864 */
[----:B------:R1:W-:Y:S04]  /*12620*/  STL [R1+0x44], R3 ;  /* 0x0000440301007387 */ /* 0x0003e80000100800 */
[----:B------:R2:W-:Y:S01]  /*12630*/  STL [R1+0x48], R2 ;  /* 0x0000480201007387 */ /* 0x0005e20000100800 */
[C---:B------:R-:W-:Y:S03]  /*12640*/  HMMA.16816.F32.BF16 R196, R172.reuse, R162, R88 ;  /* 0x000000a2acc4723c */ /* 0x040fe60000041858 */
[----:B------:R2:W-:Y:S05]  /*12650*/  STL [R1+0x4c], R0 ;  /* 0x00004c0001007387 */ /* 0x0005ea0000100800 */
        /* <DEDUP_REMOVED lines=14> */
[----:B------:R-:W-:Y:S01]  /*12740*/  IMAD.MOV.U32 R69, RZ, RZ, R130 ;  /* 0x000000ffff457224 */ /* 0x000fe200078e0082 */
[----:B------:R-:W-:-:S02]  /*12750*/  MOV R70, R131 ;  /* 0x0000008300467202 */ /* 0x000fc40000000f00 */
[----:B-1----:R-:W-:Y:S02]  /*12760*/  MOV R3, R128 ;  /* 0x0000008000037202 */ /* 0x002fe40000000f00 */
[----:B------:R-:W-:Y:S02]  /*12770*/  MOV R68, R129 ;  /* 0x0000008100447202 */ /* 0x000fe40000000f00 */
.L_x_496:
[----:B-12---:R-:W-:-:S06]  /*12780*/  UISETP.GT.AND UP0, UPT, UR14, UR9, UPT ;  /* 0x000000090e00728c */ /* 0x006fcc000bf04270 */
[----:B------:R-:W-:-:S13]  /*12790*/  PLOP3.LUT P0, PT, PT, PT, UP0, 0x80, 0x0 ;  /* 0x000000000000781c */ /* 0x000fda0003f0f008 */
[----:B------:R-:W-:Y:S05]  /*127a0*/  @!P0 BRA `(.L_x_498) ;  /* 0x00008fd000008947 */ /* 0x000fea0003800000 */
[----:B------:R-:W2:Y:S01]  /*127b0*/  LDL.LU.64 R6, [R1+0x30] ;  /* 0x0000300001067983 */ /* 0x000ea20000300a00 */
[----:B------:R-:W-:Y:S01]  /*127c0*/  ULDC.64 UR12, c[0x0][0x198] ;  /* 0x00006600000c7ab9 */ /* 0x000fe20000000a00 */
[----:B------:R-:W-:Y:S01]  /*127d0*/  MOV R132, R69 ;  /* 0x0000004500847202 */ /* 0x000fe20000000f00 */
[----:B------:R-:W-:Y:S01]  /*127e0*/  IMAD.MOV.U32 R134, RZ, RZ, R3 ;  /* 0x000000ffff867224 */ /* 0x000fe200078e0003 */
[----:B------:R-:W2:Y:S01]  /*127f0*/  LDL.LU.64 R4, [R1+0x38] ;  /* 0x0000380001047983 */ /* 0x000ea20000300a00 */
[----:B------:R-:W-:Y:S01]  /*12800*/  MOV R2, R70 ;  /* 0x0000004600027202 */ /* 0x000fe20000000f00 */
[----:B------:R-:W-:Y:S01]  /*12810*/  ULDC.64 UR6, c[0x0][0x1a0] ;  /* 0x0000680000067ab9 */ /* 0x000fe20000000a00 */
[----:B------:R-:W-:Y:S01]  /*12820*/  MOV R133, R68 ;  /* 0x0000004400857202 */ /* 0x000fe20000000f00 */
[----:B------:R-:W-:Y:S02]  /*12830*/  USHF.L.U64.HI UR13, UR12, 0x5, UR13 ;  /* 0x000000050c0d7899 */ /* 0x000fe4000801020d */
[----:B------:R-:W-:-:S02]  /*12840*/  USHF.L.U64.HI UR4, UR6, 0x5, UR7 ;  /* 0x0000000506047899 */ /* 0x000fc40008010207 */
[----:B------:R-:W-:Y:S02]  /*12850*/  USHF.L.U32 UR8, UR6, 0x5, URZ ;  /* 0x0000000506087899 */ /* 0x000fe4000800063f */
[----:B------:R-:W-:Y:S01]  /*12860*/  USHF.L.U32 UR12, UR12, 0x5, URZ ;  /* 0x000000050c0c7899 */ /* 0x000fe2000800063f */
[----:B--2---:R-:W-:-:S05]  /*12870*/  IMAD.MOV.U32 R5, RZ, RZ, R7 ;  /* 0x000000ffff057224 */ /* 0x004fca00078e0007 */
[----:B------:R1:W-:Y:S01]  /*12880*/  STL.64 [R1+0x58], R4 ;  /* 0x0000580401007387 */ /* 0x0003e20000100a00 */
[----:B------:R-:W-:Y:S05]  /*12890*/  BRA `(.L_x_499) ;  /* 0x000002b000007947 */ /* 0x000fea0003800000 */
.L_x_501:
[----:B------:R-:W2:Y:S01]  /*128a0*/  LDL.64 R244, [R1+0x70] ;  /* 0x0000700001f47983 */ /* 0x000ea20000100a00 */
[----:B------:R-:W-:Y:S02]  /*128b0*/  ULDC.64 UR6, c[0x0][0x198] ;  /* 0x0000660000067ab9 */ /* 0x000fe40000000a00 */
[----:B------:R-:W-:Y:S01]  /*128c0*/  UIADD3 UR17, UR14, -0x2, URZ ;  /* 0xfffffffe0e117890 */ /* 0x000fe2000fffe03f */
[----:B------:R-:W3:Y:S03]  /*128d0*/  LDL.64 R242, [R1+0x68] ;  /* 0x0000680001f27983 */ /* 0x000ee60000100a00 */
[----:B------:R-:W-:Y:S02]  /*128e0*/  USHF.R.S32.HI UR14, URZ, 0x1f, UR17 ;  /* 0x0000001f3f0e7899 */ /* 0x000fe40008011411 */
[----:B------:R-:W-:Y:S02]  /*128f0*/  UIMAD.WIDE.U32 UR20, UR17, UR6, URZ ;  /* 0x00000006111472a5 */ /* 0x000fe4000f8e003f */
[----:B------:R-:W-:Y:S04]  /*12900*/  UIMAD UR14, UR14, UR6, URZ ;  /* 0x000000060e0e72a4 */ /* 0x000fe8000f8e023f */
[----:B------:R-:W-:Y:S01]  /*12910*/  UIMAD UR14, UR17, UR7, UR14 ;  /* 0x00000007110e72a4 */ /* 0x000fe2000f8e020e */
[----:B------:R-:W-:Y:S02]  /*12920*/  IMAD.U32 R0, RZ, RZ, UR20 ;  /* 0x00000014ff007e24 */ /* 0x000fe4000f8e00ff */
[----:B------:R-:W-:Y:S01]  /*12930*/  IMAD.U32 R200, RZ, RZ, UR20 ;  /* 0x00000014ffc87e24 */ /* 0x000fe2000f8e00ff */
[----:B------:R-:W-:Y:S06]  /*12940*/  UIADD3 UR14, UR21, UR14, URZ ;  /* 0x0000000e150e7290 */ /* 0x000fec000fffe03f */
[----:B------:R-:W-:Y:S01]  /*12950*/  IMAD.U32 R3, RZ, RZ, UR14 ;  /* 0x0000000eff037e24 */ /* 0x000fe2000f8e00ff */
        /* <DEDUP_REMOVED lines=25> */
[----:B------:R3:W-:Y:S01]  /*12af0*/  LDGSTS.E.BYPASS.LTC128B.128 [R241+0x7000], [R200.64] ;  /* 0x07000000c8f17fae */ /* 0x0007e2000b901d52 */
[----:B----4-:R-:W-:Y:S04]  /*12b00*/  IADD3 R204, P0, R200, UR12, RZ ;  /* 0x0000000cc8cc7c10 */ /* 0x010fe8000ff1e0ff */
[----:B------:R-:W-:Y:S05]  /*12b10*/  IADD3.X R205, R201, UR13, RZ, P0, !PT ;  /* 0x0000000dc9cd7c10 */ /* 0x000fea00087fe4ff */
[----:B------:R3:W-:Y:S04]  /*12b20*/  LDGSTS.E.BYPASS.LTC128B.128 [R241+0x7800], [R204.64] ;  /* 0x07800000ccf17fae */ /* 0x0007e8000b901d52 */
[----:B------:R-:W0:Y:S01]  /*12b30*/  LDGDEPBAR ;  /* 0x00000000000079af */ /* 0x000e220000000000 */
[----:B------:R-:W-:-:S05]  /*12b40*/  BRA `(.L_x_500) ;  /* 0x00000d3000007947 */ /* 0x000fca0003800000 */
.L_x_499:
[----:B------:R-:W2:Y:S01]  /*12b50*/  LDL.64 R6, [R1+0x58] ;  /* 0x0000580001067983 */ /* 0x000ea20000100a00 */
[----:B------:R-:W-:Y:S04]  /*12b60*/  DEPBAR.LE SB0, 0x0 ;  /* 0x000080000000791a */ /* 0x000fe80000000000 */
[----:B------:R-:W-:Y:S01]  /*12b70*/  UIADD3 UR16, UR14, -0x1, URZ ;  /* 0xffffffff0e107890 */ /* 0x000fe2000fffe03f */
[----:B------:R-:W-:Y:S03]  /*12b80*/  BAR.SYNC.DEFER_BLOCKING 0x0 ;  /* 0x0000000000007b1d */ /* 0x000fe60000010000 */
[----:B------:R-:W-:Y:S02]  /*12b90*/  USHF.R.S32.HI UR7, URZ, 0x1f, UR16 ;  /* 0x0000001f3f077899 */ /* 0x000fe40008011410 */
[----:B------:R-:W-:Y:S01]  /*12ba0*/  UIMAD UR6, UR5, UR16, URZ ;  /* 0x00000010050672a4 */ /* 0x000fe2000f8e023f */
[----:B-1----:R-:W-:Y:S01]  /*12bb0*/  IMAD.U32 R4, RZ, RZ, UR16 ;  /* 0x00000010ff047e24 */ /* 0x002fe2000f8e00ff */
[----:B------:R-:W-:Y:S02]  /*12bc0*/  UISETP.GT.AND UP0, UPT, UR16, UR9, UPT ;  /* 0x000000091000728c */ /* 0x000fe4000bf04270 */
[----:B------:R-:W-:Y:S01]  /*12bd0*/  UIMAD UR6, UR7, UR15, UR6 ;  /* 0x0000000f070672a4 */ /* 0x000fe2000f8e0206 */
[----:B--2---:R-:W-:Y:S05]  /*12be0*/  IMAD.WIDE.U32 R4, R4, UR15, R6 ;  /* 0x0000000f04047c25 */ /* 0x004fea000f8e0006 */
[C---:B------:R-:W-:Y:S02]  /*12bf0*/  LEA R6, P0, R4.reuse, c[0x0][0x170], 0x1 ;  /* 0x00005c0004067a11 */ /* 0x040fe400078008ff */
[----:B------:R-:W-:Y:S04]  /*12c00*/  IADD3 R0, R5, UR6, RZ ;  /* 0x0000000605007c10 */ /* 0x000fe8000fffe0ff */
[----:B------:R-:W-:Y:S02]  /*12c10*/  LEA.HI.X R7, R4, c[0x0][0x174], R0, 0x1, P0 ;  /* 0x00005d0004077a11 */ /* 0x000fe400000f0c00 */
[----:B------:R-:W-:Y:S03]  /*12c20*/  IADD3 R4, P0, R6, UR8, RZ ;  /* 0x0000000806047c10 */ /* 0x000fe6000ff1e0ff */
[----:B------:R-:W-:Y:S01]  /*12c30*/  @!PT LDS RZ, [RZ] ;  /* 0x00000000fffff984 */ /* 0x000fe20000000800 */
[----:B------:R-:W-:Y:S01]  /*12c40*/  @!PT LDS RZ, [RZ] ;  /* 0x00000000fffff984 */ /* 0x000fe20000000800 */
[----:B------:R-:W-:Y:S01]  /*12c50*/  @!PT LDS RZ, [RZ] ;  /* 0x00000000fffff984 */ /* 0x000fe20000000800 */
[----:B------:R1:W-:Y:S01]  /*12c60*/  LDGSTS.E.BYPASS.LTC128B.128 [R241+0x8000], [R6.64] ;  /* 0x0800000006f17fae */ /* 0x0003e2000b901d52 */
[----:B------:R-:W-:Y:S02]  /*12c70*/  IADD3.X R5, R7, UR4, RZ, P0, !PT ;  /* 0x0000000407057c10 */ /* 0x000fe400087fe4ff */
[----:B------:R-:W-:Y:S04]  /*12c80*/  IADD3 R14, P0, R4, UR8, RZ ;  /* 0x00000008040e7c10 */ /* 0x000fe8000ff1e0ff */
[----:B------:R-:W-:Y:S01]  /*12c90*/  IADD3.X R15, R5, UR4, RZ, P0, !PT ;  /* 0x00000004050f7c10 */ /* 0x000fe200087fe4ff */
[----:B------:R2:W-:Y:S01]  /*12ca0*/  LDGSTS.E.BYPASS.LTC128B.128 [R241+0x8800], [R4.64] ;  /* 0x0880000004f17fae */ /* 0x0005e2000b901d52 */
[----:B------:R-:W-:Y:S04]  /*12cb0*/  IADD3 R12, P0, R14, UR8, RZ ;  /* 0x000000080e0c7c10 */ /* 0x000fe8000ff1e0ff */
[----:B------:R-:W-:Y:S02]  /*12cc0*/  IADD3.X R13, R15, UR4, RZ, P0, !PT ;  /* 0x000000040f0d7c10 */ /* 0x000fe400087fe4ff */
[----:B------:R-:W-:Y:S01]  /*12cd0*/  IADD3 R10, P0, R12, UR8, RZ ;  /* 0x000000080c0a7c10 */ /* 0x000fe2000ff1e0ff */
[----:B------:R3:W-:Y:S03]  /*12ce0*/  LDGSTS.E.BYPASS.LTC128B.128 [R241+0x9000], [R14.64] ;  /* 0x090000000ef17fae */ /* 0x0007e6000b901d52 */
[----:B------:R-:W-:Y:S02]  /*12cf0*/  IADD3.X R11, R13, UR4, RZ, P0, !PT ;  /* 0x000000040d0b7c10 */ /* 0x000fe400087fe4ff */
[----:B------:R-:W-:Y:S03]  /*12d00*/  IADD3 R8, P0, R10, UR8, RZ ;  /* 0x000000080a087c10 */ /* 0x000fe6000ff1e0ff */
[----:B------:R3:W-:Y:S01]  /*12d10*/  LDGSTS.E.BYPASS.LTC128B.128 [R241+0x9800], [R12.64] ;  /* 0x098000000cf17fae */ /* 0x0007e2000b901d52 */
[----:B------:R-:W-:Y:S07]  /*12d20*/  IADD3.X R9, R11, UR4, RZ, P0, !PT ;  /* 0x000000040b097c10 */ /* 0x000fee00087fe4ff */
[----:B------:R4:W-:Y:S01]  /*12d30*/  LDGSTS.E.BYPASS.LTC128B.128 [R241+0xa000], [R10.64] ;  /* 0x0a0000000af17fae */ /* 0x0009e2000b901d52 */
[----:B--2---:R-:W-:Y:S04]  /*12d40*/  IADD3 R4, P0, R8, UR8, RZ ;  /* 0x0000000808047c10 */ /* 0x004fe8000ff1e0ff */
[----:B------:R-:W-:Y:S03]  /*12d50*/  IADD3.X R5, R9, UR4, RZ, P0, !PT ;  /* 0x0000000409057c10 */ /* 0x000fe600087fe4ff */
[----:B------:R4:W-:Y:S01]  /*12d60*/  LDGSTS.E.BYPASS.LTC128B.128 [R241+0xa800], [R8.64] ;  /* 0x0a80000008f17fae */ /* 0x0009e2000b901d52 */
[----:B-1----:R-:W-:Y:S04]  /*12d70*/  IADD3 R6, P0, R4, UR8, RZ ;  /* 0x0000000804067c10 */ /* 0x002fe8000ff1e0ff */
[----:B------:R-:W-:Y:S02]  /*12d80*/  IADD3.X R7, R5, UR4, RZ, P0, !PT ;  /* 0x0000000405077c10 */ /* 0x000fe400087fe4ff */
[----:B------:R-:W-:Y:S01]  /*12d90*/  PLOP3.LUT P0, PT, PT, PT, UP0, 0x80, 0x0 ;  /* 0x000000000000781c */ /* 0x000fe20003f0f008 */
[----:B------:R1:W-:Y:S08]  /*12da0*/  LDGSTS.E.BYPASS.LTC128B.128 [R241+0xb000], [R4.64] ;  /* 0x0b00000004f17fae */ /* 0x0003f0000b901d52 */
[----:B------:R1:W-:Y:S08]  /*12db0*/  LDGSTS.E.BYPASS.LTC128B.128 [R241+0xb800], [R6.64] ;  /* 0x0b80000006f17fae */ /* 0x0003f0000b901d52 */
[----:B-----5:R-:W-:Y:S08]  /*12dc0*/  LDSM.16.M88.4 R128, [R218] ;  /* 0x00000000da80783b */ /* 0x020ff00000000200 */
[----:B------:R-:W1:Y:S08]  /*12dd0*/  LDSM.16.M88.4 R16, [R135+0x4000] ;  /* 0x004000008710783b */ /* 0x000e700000000200 */
[----:B------:R-:W4:Y:S08]  /*12de0*/  LDSM.16.M88.4 R124, [R218+0x2000] ;  /* 0x00200000da7c783b */ /* 0x000f300000000200 */
[----:B------:R-:W2:Y:S08]  /*12df0*/  LDSM.16.M88.4 R32, [R135+0x4800] ;  /* 0x004800008720783b */ /* 0x000eb00000000200 */
        /* <DEDUP_REMOVED lines=10> */
[-C--:B--2---:R-:W-:Y:S07]  /*12ea0*/  HMMA.16816.F32.BF16 R20, R128, R32.reuse, RZ ;  /* 0x000000208014723c */ /* 0x084fee00000418ff */
[----:B------:R-:W2:Y:S01]  /*12eb0*/  LDSM.16.M88.4 R200, [R135+0x7800] ;  /* 0x0078000087c8783b */ /* 0x000ea20000000200 */
[C---:B------:R-:W-:Y:S07]  /*12ec0*/  HMMA.16816.F32.BF16 R24, R124.reuse, R32, RZ ;  /* 0x000000207c18723c */ /* 0x040fee00000418ff */
[----:B------:R-:W-:Y:S01]  /*12ed0*/  LDSM.16.M88.4 R204, [R221] ;  /* 0x00000000ddcc783b */ /* 0x000fe20000000200 */
[-C--:B------:R-:W-:Y:S07]  /*12ee0*/  HMMA.16816.F32.BF16 R28, R124, R34.reuse, RZ ;  /* 0x000000227c1c723c */ /* 0x080fee00000418ff */
[----:B------:R-:W-:Y:S01]  /*12ef0*/  LDSM.16.M88.4 R208, [R221+0x2000] ;  /* 0x00200000ddd0783b */ /* 0x000fe20000000200 */
        /* <DEDUP_REMOVED lines=149> */
[-C--:B------:R-:W-:Y:S08]  /*13850*/  HMMA.16816.F32.BF16 R124, R208, R206.reuse, R124 ;  /* 0x000000ced07c723c */ /* 0x080ff0000004187c */
[----:B------:R-:W-:Y:S01]  /*13860*/  HMMA.16816.F32.BF16 R128, R200, R206, R128 ;  /* 0x000000cec880723c */ /* 0x000fe20000041880 */
[----:B------:R-:W-:-:S07]  /*13870*/  @P0 BRA `(.L_x_501) ;  /* 0xfffff02000000947 */ /* 0x000fce000383ffff */
.L_x_500:
[----:B------:R-:W-:Y:S01]  /*13880*/  LOP3.LUT R231, R231, 0xfff7ffff, RZ, 0xc0, !PT ;  /* 0xfff7ffffe7e77812 */ /* 0x000fe200078ec0ff */
[----:B------:R-:W1:Y:S01]  /*13890*/  S2R R3, SR_TID.X ;  /* 0x0000000000037919 */ /* 0x000e620000002100 */
[----:B------:R-:W-:Y:S01]  /*138a0*/  LOP3.LUT R230, R230, 0xffffbfff, RZ, 0xc0, !PT ;  /* 0xffffbfffe6e67812 */ /* 0x000fe200078ec0ff */
[----:B------:R-:W-:Y:S01]  /*138b0*/  IMAD.U32 R0, RZ, RZ, UR16 ;  /* 0x00000010ff007e24 */ /* 0x000fe2000f8e00ff */
[----:B------:R-:W-:Y:S01]  /*138c0*/  LOP3.LUT R232, R232, 0xffffdfff, RZ, 0xc0, !PT ;  /* 0xffffdfffe8e87812 */ /* 0x000fe200078ec0ff */
[----:B------:R-:W-:Y:S02]  /*138d0*/  UISETP.GT.AND UP0, UPT, UR16, UR9, UPT ;  /* 0x000000091000728c */ /* 0x000fe4000bf04270 */
[----:B------:R-:W-:Y:S02]  /*138e0*/  UMOV UR14, UR16 ;  /* 0x00000010000e7c82 */ /* 0x000fe40008000000 */
[----:B------:R-:W-:Y:S04]  /*138f0*/  STL [R1+0xd0], R241 ;  /* 0x0000d0f101007387 */ /* 0x000fe80000100800 */
[----:B------:R-:W-:Y:S04]  /*13900*/  STL [R1+0xcc], R229 ;  /* 0x0000cce501007387 */ /* 0x000fe80000100800 */
[----:B------:R-:W-:Y:S04]  /*13910*/  STL [R1+0xc8], R228 ;  /* 0x0000c8e401007387 */ /* 0x000fe80000100800 */
[----:B------:R-:W-:Y:S01]  /*13920*/  STL [R1+0xc4], R227 ;  /* 0x0000c4e301007387 */ /* 0x000fe20000100800 */
[----:B-1----:R-:W-:Y:S03]  /*13930*/  IMAD.SHL.U32 R3, R3, 0x2, RZ ;  /* 0x0000000203037824 */ /* 0x002fe600078e00ff */
[----:B------:R-:W-:Y:S02]  /*13940*/  STL [R1+0xc0], R226 ;  /* 0x0000c0e201007387 */ /* 0x000fe40000100800 */
[----:B------:R-:W-:Y:S02]  /*13950*/  LOP3.LUT R3, R3, 0x6, RZ, 0xc0, !PT ;  /* 0x0000000603037812 */ /* 0x000fe400078ec0ff */
[----:B------:R-:W-:Y:S03]  /*13960*/  STL [R1+0xbc], R225 ;  /* 0x0000bce101007387 */ /* 0x000fe60000100800 */
[----:B------:R-:W-:Y:S01]  /*13970*/  IMAD R0, R0, 0x80, R3 ;  /* 0x0000008000007824 */ /* 0x000fe200078e0203 */
[----:B------:R-:W-:Y:S04]  /*13980*/  STL [R1+0xb8], R224 ;  /* 0x0000b8e001007387 */ /* 0x000fe80000100800 */
[C---:B------:R-:W-:Y:S01]  /*13990*/  IADD3 R3, R0.reuse, 0x1, RZ ;  /* 0x0000000100037810 */ /* 0x040fe20007ffe0ff */
[----:B------:R-:W-:Y:S01]  /*139a0*/  STL [R1+0xb4], R223 ;  /* 0x0000b4df01007387 */ /* 0x000fe20000100800 */
[C---:B------:R-:W-:Y:S02]  /*139b0*/  ISETP.GE.AND P0, PT, R0.reuse, R235, PT ;  /* 0x000000eb0000720c */ /* 0x040fe40003f06270 */
[C---:B------:R-:W-:Y:S01]  /*139c0*/  ISETP.GE.AND P4, PT, R3.reuse, R233, PT ;  /* 0x000000e90300720c */ /* 0x040fe20003f86270 */
[----:B------:R-:W-:Y:S01]  /*139d0*/  STL [R1+0xb0], R222 ;  /* 0x0000b0de01007387 */ /* 0x000fe20000100800 */
[C---:B------:R-:W-:Y:S02]  /*139e0*/  ISETP.GE.AND P3, PT, R3.reuse, R236, PT ;  /* 0x000000ec0300720c */ /* 0x040fe40003f66270 */
[C---:B------:R-:W-:Y:S01]  /*139f0*/  ISETP.GE.OR P4, PT, R3.reuse, R237, !P4 ;  /* 0x000000ed0300720c */ /* 0x040fe20006786670 */
[----:B------:R-:W-:Y:S01]  /*13a00*/  STL [R1+0xac], R221 ;  /* 0x0000acdd01007387 */ /* 0x000fe20000100800 */
[C---:B------:R-:W-:Y:S02]  /*13a10*/  ISETP.GE.AND P2, PT, R3.reuse, R235, PT ;  /* 0x000000eb0300720c */ /* 0x040fe40003f46270 */
[C---:B------:R-:W-:Y:S01]  /*13a20*/  ISETP.GE.AND P5, PT, R3.reuse, R234, PT ;  /* 0x000000ea0300720c */ /* 0x040fe20003fa6270 */
[----:B------:R-:W-:Y:S01]  /*13a30*/  STL [R1+0xa8], R220 ;  /* 0x0000a8dc01007387 */ /* 0x000fe20000100800 */
[C---:B------:R-:W-:Y:S02]  /*13a40*/  ISETP.GE.OR P3, PT, R3.reuse, R240, !P3 ;  /* 0x000000f00300720c */ /* 0x040fe40005f66670 */
[C---:B------:R-:W-:Y:S01]  /*13a50*/  ISETP.GE.AND P1, PT, R0.reuse, R236, PT ;  /* 0x000000ec0000720c */ /* 0x040fe20003f26270 */
[----:B------:R-:W-:Y:S01]  /*13a60*/  STL [R1+0xa4], R219 ;  /* 0x0000a4db01007387 */ /* 0x000fe20000100800 */
[CC--:B------:R-:W-:Y:S02]  /*13a70*/  ISETP.GE.OR P2, PT, R3.reuse, R239.reuse, !P2 ;  /* 0x000000ef0300720c */ /* 0x0c0fe40005746670 */
[----:B------:R-:W-:Y:S01]  /*13a80*/  ISETP.GE.OR P5, PT, R3, R238, !P5 ;  /* 0x000000ee0300720c */ /* 0x000fe20006fa6670 */
[----:B------:R-:W-:Y:S01]  /*13a90*/  STL [R1+0xa0], R218 ;  /* 0x0000a0da01007387 */ /* 0x000fe20000100800 */
[C---:B------:R-:W-:Y:S02]  /*13aa0*/  ISETP.GE.OR P0, PT, R0.reuse, R239, !P0 ;  /* 0x000000ef0000720c */ /* 0x040fe40004706670 */
[C---:B------:R-:W-:Y:S01]  /*13ab0*/  IADD3 R3, R0.reuse, 0x8, RZ ;  /* 0x0000000800037810 */ /* 0x040fe20007ffe0ff */
[----:B------:R-:W-:Y:S01]  /*13ac0*/  STL [R1+0x9c], R217 ;  /* 0x00009cd901007387 */ /* 0x000fe20000100800 */
[C---:B---3--:R-:W-:Y:S02]  /*13ad0*/  IADD3 R200, R0.reuse, 0x9, RZ ;  /* 0x0000000900c87810 */ /* 0x048fe40007ffe0ff */
[----:B------:R-:W-:Y:S01]  /*13ae0*/  FSEL R204, R5, -INF , !P3 ;  /* 0xff80000005cc7808 */ /* 0x000fe20005800000 */
[----:B------:R-:W-:Y:S01]  /*13af0*/  STL [R1+0x98], R216 ;  /* 0x000098d801007387 */ /* 0x000fe20000100800 */
[C---:B------:R-:W-:Y:S02]  /*13b00*/  IADD3 R5, R0.reuse, 0x10, RZ ;  /* 0x0000001000057810 */ /* 0x040fe40007ffe0ff */
[----:B------:R-:W-:Y:S01]  /*13b10*/  ISETP.GE.OR P1, PT, R0, R240, !P1 ;  /* 0x000000f00000720c */ /* 0x000fe20004f26670 */
[----:B------:R1:W-:Y:S01]  /*13b20*/  STL [R1+0x94], R135 ;  /* 0x0000948701007387 */ /* 0x0003e20000100800 */
[----:B------:R-:W-:Y:S02]  /*13b30*/  @P4 LOP3.LUT R231, R231, 0x80000, RZ, 0xfc, !PT ;  /* 0x00080000e7e74812 */ /* 0x000fe400078efcff */
[----:B------:R-:W-:Y:S02]  /*13b40*/  FSEL R205, R6, -INF , !P0 ;  /* 0xff80000006cd7808 */ /* 0x000fe40004000000 */
[-C--:B------:R-:W-:Y:S02]  /*13b50*/  ISETP.GE.AND P4, PT, R3, R236.reuse, PT ;  /* 0x000000ec0300720c */ /* 0x080fe40003f86270 */
[-C--:B------:R-:W-:Y:S02]  /*13b60*/  ISETP.GE.AND P3, PT, R200, R236.reuse, PT ;  /* 0x000000ecc800720c */ /* 0x080fe40003f66270 */
[----:B------:R-:W-:Y:S02]  /*13b70*/  ISETP.GE.AND P0, PT, R5, R236, PT ;  /* 0x000000ec0500720c */ /* 0x000fe40003f06270 */
[----:B------:R-:W-:Y:S02]  /*13b80*/  FSEL R201, R4, -INF , !P1 ;  /* 0xff80000004c97808 */ /* 0x000fe40004800000 */
[-C--:B------:R-:W-:Y:S02]  /*13b90*/  ISETP.GE.OR P4, PT, R3, R240.reuse, !P4 ;  /* 0x000000f00300720c */ /* 0x080fe40006786670 */
[-C--:B------:R-:W-:Y:S02]  /*13ba0*/  ISETP.GE.OR P3, PT, R200, R240.reuse, !P3 ;  /* 0x000000f0c800720c */ /* 0x080fe40005f66670 */
[----:B------:R-:W-:Y:S02]  /*13bb0*/  IADD3 R4, R0, 0x11, RZ ;  /* 0x0000001100047810 */ /* 0x000fe40007ffe0ff */
[----:B------:R-:W-:Y:S02]  /*13bc0*/  ISETP.GE.OR P0, PT, R5, R240, !P0 ;  /* 0x000000f00500720c */ /* 0x000fe40004706670 */
[----:B------:R-:W-:Y:S02]  /*13bd0*/  FSEL R206, R7, -INF , !P2 ;  /* 0xff80000007ce7808 */ /* 0x000fe40005000000 */
[----:B------:R-:W-:Y:S02]  /*13be0*/  ISETP.GE.AND P2, PT, R3, R235, PT ;  /* 0x000000eb0300720c */ /* 0x000fe40003f46270 */
[----:B------:R-:W-:Y:S02]  /*13bf0*/  FSEL R203, R16, -INF , !P4 ;  /* 0xff80000010cb7808 */ /* 0x000fe40006000000 */
[----:B------:R-:W-:Y:S02]  /*13c00*/  FSEL R202, R17, -INF , !P3 ;  /* 0xff80000011ca7808 */ /* 0x000fe40005800000 */
[C---:B------:R-:W-:Y:S02]  /*13c10*/  ISETP.GE.AND P4, PT, R3.reuse, R234, PT ;  /* 0x000000ea0300720c */ /* 0x040fe40003f86270 */
[C---:B------:R-:W-:Y:S02]  /*13c20*/  ISETP.GE.AND P3, PT, R3.reuse, R233, PT ;  /* 0x000000e90300720c */ /* 0x040fe40003f66270 */
[----:B------:R-:W-:Y:S02]  /*13c30*/  FSEL R20, R20, -INF , !P0 ;  /* 0xff80000014147808 */ /* 0x000fe40004000000 */
[C---:B------:R-:W-:Y:S02]  /*13c40*/  ISETP.GE.AND P0, PT, R4.reuse, R235, PT ;  /* 0x000000eb0400720c */ /* 0x040fe40003f06270 */
[C---:B------:R-:W-:Y:S02]  /*13c50*/  ISETP.GE.OR P2, PT, R3.reuse, R239, !P2 ;  /* 0x000000ef0300720c */ /* 0x040fe40005746670 */
[C---:B------:R-:W-:Y:S02]  /*13c60*/  ISETP.GE.OR P4, PT, R3.reuse, R238, !P4 ;  /* 0x000000ee0300720c */ /* 0x040fe40006786670 */
[----:B------:R-:W-:Y:S02]  /*13c70*/  ISETP.GE.OR P3, PT, R3, R237, !P3 ;  /* 0x000000ed0300720c */ /* 0x000fe40005f66670 */
[----:B------:R-:W-:Y:S02]  /*13c80*/  ISETP.GE.OR P0, PT, R4, R239, !P0 ;  /* 0x000000ef0400720c */ /* 0x000fe40004706670 */
[C---:B------:R-:W-:Y:S02]  /*13c90*/  IADD3 R3, R0.reuse, 0x18, RZ ;  /* 0x0000001800037810 */ /* 0x040fe40007ffe0ff */
[----:B------:R-:W-:Y:S02]  /*13ca0*/  FSEL R23, R23, -INF , !P0 ;  /* 0xff80000017177808 */ /* 0x000fe40004000000 */
[C---:B------:R-:W-:Y:S02]  /*13cb0*/  ISETP.GE.AND P0, PT, R3.reuse, R236, PT ;  /* 0x000000ec0300720c */ /* 0x040fe40003f06270 */
[----:B------:R-:W-:Y:S02]  /*13cc0*/  IADD3 R6, R0, 0x19, RZ ;  /* 0x0000001900067810 */ /* 0x000fe40007ffe0ff */
[----:B------:R-:W-:Y:S02]  /*13cd0*/  ISETP.GE.OR P0, PT, R3, R240, !P0 ;  /* 0x000000f00300720c */ /* 0x000fe40004706670 */
[----:B------:R-:W-:Y:S02]  /*13ce0*/  ISETP.GE.AND P1, PT, R200, R235, PT ;  /* 0x000000ebc800720c */ /* 0x000fe40003f26270 */
[----:B------:R-:W-:Y:S02]  /*13cf0*/  FSEL R32, R32, -INF , !P0 ;  /* 0xff80000020207808 */ /* 0x000fe40004000000 */
[-C--:B------:R-:W-:Y:S02]  /*13d00*/  ISETP.GE.AND P0, PT, R6, R236.reuse, PT ;  /* 0x000000ec0600720c */ /* 0x080fe40003f06270 */
[----:B------:R-:W-:Y:S02]  /*13d10*/  ISETP.GE.OR P1, PT, R200, R239, !P1 ;  /* 0x000000efc800720c */ /* 0x000fe40004f26670 */
[----:B------:R-:W-:Y:S02]  /*13d20*/  FSEL R207, R18, -INF , !P2 ;  /* 0xff80000012cf7808 */ /* 0x000fe40005000000 */
[----:B------:R-:W-:Y:S02]  /*13d30*/  ISETP.GE.AND P2, PT, R4, R236, PT ;  /* 0x000000ec0400720c */ /* 0x000fe40003f46270 */
[-C--:B------:R-:W-:Y:S02]  /*13d40*/  ISETP.GE.OR P0, PT, R6, R240.reuse, !P0 ;  /* 0x000000f00600720c */ /* 0x080fe40004706670 */
[----:B------:R-:W-:Y:S02]  /*13d50*/  FSEL R208, R19, -INF , !P1 ;  /* 0xff80000013d07808 */ /* 0x000fe40004800000 */
[-C--:B------:R-:W-:Y:S02]  /*13d60*/  ISETP.GE.AND P1, PT, R5, R235.reuse, PT ;  /* 0x000000eb0500720c */ /* 0x080fe40003f26270 */
[----:B------:R-:W-:Y:S02]  /*13d70*/  ISETP.GE.OR P2, PT, R4, R240, !P2 ;  /* 0x000000f00400720c */ /* 0x000fe40005746670 */
[----:B------:R-:W-:Y:S02]  /*13d80*/  FSEL R33, R33, -INF , !P0 ;  /* 0xff80000021217808 */ /* 0x000fe40004000000 */
[----:B------:R-:W-:Y:S02]  /*13d90*/  ISETP.GE.AND P0, PT, R3, R235, PT ;  /* 0x000000eb0300720c */ /* 0x000fe40003f06270 */
[-C--:B------:R-:W-:Y:S02]  /*13da0*/  ISETP.GE.OR P1, PT, R5, R239.reuse, !P1 ;  /* 0x000000ef0500720c */ /* 0x080fe40004f26670 */
[----:B------:R-:W-:Y:S02]  /*13db0*/  FSEL R21, R21, -INF , !P2 ;  /* 0xff80000015157808 */ /* 0x000fe40005000000 */
[----:B------:R-:W-:Y:S02]  /*13dc0*/  ISETP.GE.AND P2, PT, R200, R234, PT ;  /* 0x000000eac800720c */ /* 0x000fe40003f46270 */
[----:B------:R-:W-:Y:S02]  /*13dd0*/  @P5 LOP3.LUT R230, R230, 0x4000, RZ, 0xfc, !PT ;  /* 0x00004000e6e65812 */ /* 0x000fe400078efcff */
[----:B------:R-:W-:Y:S02]  /*13de0*/  ISETP.GE.OR P0, PT, R3, R239, !P0 ;  /* 0x000000ef0300720c */ /* 0x000fe40004706670 */
[----:B-1----:R-:W-:Y:S02]  /*13df0*/  FSEL R135, R22, -INF , !P1 ;  /* 0xff80000016877808 */ /* 0x002fe40004800000 */
[C---:B------:R-:W-:Y:S02]  /*13e00*/  ISETP.GE.AND P1, PT, R200.reuse, R233, PT ;  /* 0x000000e9c800720c */ /* 0x040fe40003f26270 */
[----:B------:R-:W-:Y:S02]  /*13e10*/  ISETP.GE.OR P2, PT, R200, R238, !P2 ;  /* 0x000000eec800720c */ /* 0x000fe40005746670 */
[----:B------:R-:W-:Y:S02]  /*13e20*/  LOP3.LUT R230, R230, 0xffffdfff, RZ, 0xc0, !PT ;  /* 0xffffdfffe6e67812 */ /* 0x000fe400078ec0ff */
[----:B------:R-:W-:Y:S02]  /*13e30*/  FSEL R34, R34, -INF , !P0 ;  /* 0xff80000022227808 */ /* 0x000fe40004000000 */
[----:B------:R-:W-:Y:S02]  /*13e40*/  ISETP.GE.AND P0, PT, R6, R235, PT ;  /* 0x000000eb0600720c */ /* 0x000fe40003f06270 */
[----:B------:R-:W-:Y:S02]  /*13e50*/  ISETP.GE.OR P1, PT, R200, R237, !P1 ;  /* 0x000000edc800720c */ /* 0x000fe40004f26670 */
[----:B------:R-:W-:Y:S02]  /*13e60*/  @P4 LOP3.LUT R230, R230, 0x2000, RZ, 0xfc, !PT ;  /* 0x00002000e6e64812 */ /* 0x000fe400078efcff */
[----:B------:R-:W-:Y:S02]  /*13e70*/  LOP3.LUT R231, R231, 0xfffbffff, RZ, 0xc0, !PT ;  /* 0xfffbffffe7e77812 */ /* 0x000fe400078ec0ff */
[----:B------:R-:W-:Y:S02]  /*13e80*/  ISETP.GE.OR P0, PT, R6, R239, !P0 ;  /* 0x000000ef0600720c */ /* 0x000fe40004706670 */
[----:B------:R-:W-:Y:S02]  /*13e90*/  @P3 LOP3.LUT R231, R231, 0x40000, RZ, 0xfc, !PT ;  /* 0x00040000e7e73812 */ /* 0x000fe400078efcff */
[----:B------:R-:W-:Y:S02]  /*13ea0*/  LOP3.LUT R230, R230, 0xffffefff, RZ, 0xc0, !PT ;  /* 0xffffefffe6e67812 */ /* 0x000fe400078ec0ff */
[----:B------:R-:W-:Y:S02]  /*13eb0*/  FSEL R35, R35, -INF , !P0 ;  /* 0xff80000023237808 */ /* 0x000fe40004000000 */
[----:B------:R-:W-:Y:S02]  /*13ec0*/  ISETP.GE.AND P0, PT, R5, R234, PT ;  /* 0x000000ea0500720c */ /* 0x000fe40003f06270 */
[----:B------:R-:W-:Y:S02]  /*13ed0*/  @P2 LOP3.LUT R230, R230, 0x1000, RZ, 0xfc, !PT ;  /* 0x00001000e6e62812 */ /* 0x000fe400078efcff */
[----:B------:R-:W-:Y:S02]  /*13ee0*/  LOP3.LUT R231, R231, 0xfffdffff, RZ, 0xc0, !PT ;  /* 0xfffdffffe7e77812 */ /* 0x000fe400078ec0ff */
[C---:B------:R-:W-:Y:S02]  /*13ef0*/  ISETP.GE.OR P2, PT, R5.reuse, R238, !P0 ;  /* 0x000000ee0500720c */ /* 0x040fe40004746670 */
[----:B------:R-:W-:Y:S02]  /*13f00*/  ISETP.GE.AND P0, PT, R5, R233, PT ;  /* 0x000000e90500720c */ /* 0x000fe40003f06270 */
[----:B------:R-:W-:Y:S02]  /*13f10*/  @P1 LOP3.LUT R231, R231, 0x20000, RZ, 0xfc, !PT ;  /* 0x00020000e7e71812 */ /* 0x000fe400078efcff */
[----:B------:R-:W-:Y:S02]  /*13f20*/  ISETP.GE.OR P1, PT, R5, R237, !P0 ;  /* 0x000000ed0500720c */ /* 0x000fe40004726670 */
[----:B------:R-:W-:Y:S02]  /*13f30*/  IADD3 R5, R0, 0x20, RZ ;  /* 0x0000002000057810 */ /* 0x000fe40007ffe0ff */
[----:B------:R-:W-:Y:S02]  /*13f40*/  LOP3.LUT R230, R230, 0xfffff7ff, RZ, 0xc0, !PT ;  /* 0xfffff7ffe6e67812 */ /* 0x000fe400078ec0ff */
[C---:B------:R-:W-:Y:S02]  /*13f50*/  ISETP.GE.AND P0, PT, R5.reuse, R236, PT ;  /* 0x000000ec0500720c */ /* 0x040fe40003f06270 */
[----:B------:R-:W-:Y:S02]  /*13f60*/  @P2 LOP3.LUT R230, R230, 0x800, RZ, 0xfc, !PT ;  /* 0x00000800e6e62812 */ /* 0x000fe400078efcff */
[----:B------:R-:W-:Y:S02]  /*13f70*/  ISETP.GE.OR P0, PT, R5, R240, !P0 ;  /* 0x000000f00500720c */ /* 0x000fe40004706670 */
[----:B------:R-:W-:Y:S02]  /*13f80*/  LOP3.LUT R231, R231, 0xfffeffff, RZ, 0xc0, !PT ;  /* 0xfffeffffe7e77812 */ /* 0x000fe400078ec0ff */
[----:B------:R-:W-:Y:S02]  /*13f90*/  FSEL R36, R36, -INF , !P0 ;  /* 0xff80000024247808 */ /* 0x000fe40004000000 */
[C---:B------:R-:W-:Y:S02]  /*13fa0*/  ISETP.GE.AND P0, PT, R4.reuse, R234, PT ;  /* 0x000000ea0400720c */ /* 0x040fe40003f06270 */
[----:B------:R-:W-:Y:S02]  /*13fb0*/  @P1 LOP3.LUT R231, R231, 0x10000, RZ, 0xfc, !PT ;  /* 0x00010000e7e71812 */ /* 0x000fe400078efcff */
[C---:B------:R-:W-:Y:S02]  /*13fc0*/  ISETP.GE.OR P2, PT, R4.reuse, R238, !P0 ;  /* 0x000000ee0400720c */ /* 0x040fe40004746670 */
[----:B------:R-:W-:Y:S02]  /*13fd0*/  ISETP.GE.AND P0, PT, R4, R233, PT ;  /* 0x000000e90400720c */ /* 0x000fe40003f06270 */
[----:B------:R-:W-:Y:S02]  /*13fe0*/  LOP3.LUT R230, R230, 0xfffffbff, RZ, 0xc0, !PT ;  /* 0xfffffbffe6e67812 */ /* 0x000fe400078ec0ff */
[----:B------:R-:W-:Y:S02]  /*13ff0*/  ISETP.GE.OR P1, PT, R4, R237, !P0 ;  /* 0x000000ed0400720c */ /* 0x000fe40004726670 */
[----:B------:R-:W-:Y:S02]  /*14000*/  IADD3 R4, R0, 0x21, RZ ;  /* 0x0000002100047810 */ /* 0x000fe40007ffe0ff */
[----:B------:R-:W-:Y:S02]  /*14010*/  LOP3.LUT R231, R231, 0xffff7fff, RZ, 0xc0, !PT ;  /* 0xffff7fffe7e77812 */ /* 0x000fe400078ec0ff */
[----:B------:R-:W-:Y:S02]  /*14020*/  ISETP.GE.AND P0, PT, R4, R236, PT ;  /* 0x000000ec0400720c */ /* 0x000fe40003f06270 */
[----:B------:R-:W-:Y:S02]  /*14030*/  @P2 LOP3.LUT R230, R230, 0x400, RZ, 0xfc, !PT ;  /* 0x00000400e6e62812 */ /* 0x000fe400078efcff */
[----:B------:R-:W-:Y:S02]  /*14040*/  ISETP.GE.OR P0, PT, R4, R240, !P0 ;  /* 0x000000f00400720c */ /* 0x000fe40004706670 */
[----:B------:R-:W-:Y:S02]  /*14050*/  LOP3.LUT R230, R230, 0xfffffdff, RZ, 0xc0, !PT ;  /* 0xfffffdffe6e67812 */ /* 0x000fe400078ec0ff */
[----:B------:R-:W-:Y:S02]  /*14060*/  FSEL R37, R37, -INF , !P0 ;  /* 0xff80000025257808 */ /* 0x000fe40004000000 */
[----:B------:R-:W-:Y:S02]  /*14070*/  ISETP.GE.AND P0, PT, R5, R235, PT ;  /* 0x000000eb0500720c */ /* 0x000fe40003f06270 */
[----:B------:R-:W-:Y:S02]  /*14080*/  @P1 LOP3.LUT R231, R231, 0x8000, RZ, 0xfc, !PT ;  /* 0x00008000e7e71812 */ /* 0x000fe400078efcff */
[----:B------:R-:W-:Y:S02]  /*14090*/  ISETP.GE.OR P0, PT, R5, R239, !P0 ;  /* 0x000000ef0500720c */ /* 0x000fe40004706670 */
[----:B------:R-:W-:Y:S02]  /*140a0*/  LOP3.LUT R231, R231, 0xffffbfff, RZ, 0xc0, !PT ;  /* 0xffffbfffe7e77812 */ /* 0x000fe400078ec0ff */
[----:B------:R-:W-:Y:S02]  /*140b0*/  FSEL R38, R38, -INF , !P0 ;  /* 0xff80000026267808 */ /* 0x000fe40004000000 */
[C---:B------:R-:W-:Y:S04]  /*140c0*/  ISETP.GE.AND P0, PT, R4.reuse, R235, PT ;  /* 0x000000eb0400720c */ /* 0x040fe80003f06270 */
[----:B------:R-:W-:Y:S04]  /*140d0*/  ISETP.GE.OR P0, PT, R4, R239, !P0 ;  /* 0x000000ef0400720c */ /* 0x000fe80004706670 */
[----:B------:R-:W-:Y:S02]  /*140e0*/  FSEL R39, R39, -INF , !P0 ;  /* 0xff80000027277808 */ /* 0x000fe40004000000 */
[C---:B------:R-:W-:Y:S03]  /*140f0*/  ISETP.GE.AND P0, PT, R3.reuse, R234, PT ;  /* 0x000000ea0300720c */ /* 0x040fe60003f06270 */
[----:B------:R-:W-:Y:S01]  /*14100*/  STL [R1+0x18], R39 ;  /* 0x0000182701007387 */ /* 0x000fe20000100800 */
[C---:B------:R-:W-:Y:S02]  /*14110*/  ISETP.GE.OR P2, PT, R3.reuse, R238, !P0 ;  /* 0x000000ee0300720c */ /* 0x040fe40004746670 */
[C---:B------:R-:W-:Y:S04]  /*14120*/  ISETP.GE.AND P0, PT, R3.reuse, R233, PT ;  /* 0x000000e90300720c */ /* 0x040fe80003f06270 */
[----:B------:R-:W-:Y:S02]  /*14130*/  ISETP.GE.OR P1, PT, R3, R237, !P0 ;  /* 0x000000ed0300720c */ /* 0x000fe40004726670 */
[----:B------:R-:W-:Y:S04]  /*14140*/  IADD3 R3, R0, 0x28, RZ ;  /* 0x0000002800037810 */ /* 0x000fe80007ffe0ff */
        /* <DEDUP_REMOVED lines=8> */
[C---:B------:R-:W-:Y:S02]  /*141d0*/  ISETP.GE.AND P0, PT, R6.reuse, R233, PT ;  /* 0x000000e90600720c */ /* 0x040fe40003f06270 */
[----:B------:R-:W-:Y:S02]  /*141e0*/  LOP3.LUT R231, R231, 0xffffdfff, RZ, 0xc0, !PT ;  /* 0xffffdfffe7e77812 */ /* 0x000fe400078ec0ff */
[----:B------:R-:W-:Y:S02]  /*141f0*/  ISETP.GE.OR P1, PT, R6, R237, !P0 ;  /* 0x000000ed0600720c */ /* 0x000fe40004726670 */
[----:B------:R-:W-:Y:S04]  /*14200*/  IADD3 R6, R0, 0x29, RZ ;  /* 0x0000002900067810 */ /* 0x000fe80007ffe0ff */
        /* <DEDUP_REMOVED lines=10> */
[C---:B------:R-:W-:Y:S03]  /*142b0*/  ISETP.GE.AND P0, PT, R6.reuse, R235, PT ;  /* 0x000000eb0600720c */ /* 0x040fe60003f06270 */
[----:B------:R-:W-:Y:S01]  /*142c0*/  STL [R1+0x14], R50 ;  /* 0x0000143201007387 */ /* 0x000fe20000100800 */
        /* <DEDUP_REMOVED lines=34> */
[C---:B------:R-:W-:Y:S04]  /*144f0*/  ISETP.GE.AND P0, PT, R3.reuse, R234, PT ;  /* 0x000000ea0300720c */ /* 0x040fe80003f06270 */
        /* <DEDUP_REMOVED lines=32> */
[C---:B------:R-:W-:Y:S01]  /*14700*/  ISETP.GE.AND P0, PT, R5.reuse, R233, PT ;  /* 0x000000e90500720c */ /* 0x040fe20003f06270 */
[----:B------:R-:W-:Y:S03]  /*14710*/  STL [R1+0xd4], R236 ;  /* 0x0000d4ec01007387 */ /* 0x000fe60000100800 */
[----:B------:R-:W-:Y:S01]  /*14720*/  ISETP.GE.OR P1, PT, R5, R237, !P0 ;  /* 0x000000ed0500720c */ /* 0x000fe20004726670 */
[----:B------:R-:W-:Y:S01]  /*14730*/  STL [R1+0xd8], R240 ;  /* 0x0000d8f001007387 */ /* 0x000fe20000100800 */
[----:B------:R-:W-:Y:S03]  /*14740*/  IADD3 R5, R0, 0x40, RZ ;  /* 0x0000004000057810 */ /* 0x000fe60007ffe0ff */
[----:B------:R-:W-:Y:S01]  /*14750*/  STL [R1+0xdc], R235 ;  /* 0x0000dceb01007387 */ /* 0x000fe20000100800 */
[C---:B------:R-:W-:Y:S02]  /*14760*/  ISETP.GE.AND P0, PT, R5.reuse, R236, PT ;  /* 0x000000ec0500720c */ /* 0x040fe40003f06270 */
[----:B------:R-:W-:Y:S01]  /*14770*/  @P2 LOP3.LUT R230, R230, 0x8, RZ, 0xfc, !PT ;  /* 0x00000008e6e62812 */ /* 0x000fe200078efcff */
[----:B------:R-:W-:Y:S01]  /*14780*/  STL [R1+0xe0], R239 ;  /* 0x0000e0ef01007387 */ /* 0x000fe20000100800 */
        /* <DEDUP_REMOVED lines=52> */
[----:B------:R-:W-:Y:S01]  /*14ad0*/  FSEL R252, R83, -INF , !P0 ;  /* 0xff80000053fc7808 */ /* 0x000fe20004000000 */
[----:B------:R-:W-:Y:S01]  /*14ae0*/  IMAD.MOV.U32 R83, RZ, RZ, R135 ;  /* 0x000000ffff537224 */ /* 0x000fe200078e0087 */
[C---:B------:R-:W-:Y:S04]  /*14af0*/  ISETP.GE.AND P0, PT, R5.reuse, R234, PT ;  /* 0x000000ea0500720c */ /* 0x040fe80003f06270 */
[C---:B------:R-:W-:Y:S02]  /*14b00*/  ISETP.GE.OR P2, PT, R5.reuse, R238, !P0 ;  /* 0x000000ee0500720c */ /* 0x040fe40004746670 */
[C---:B------:R-:W-:Y:S04]  /*14b10*/  ISETP.GE.AND P0, PT, R5.reuse, R233, PT ;  /* 0x000000e90500720c */ /* 0x040fe80003f06270 */
[----:B------:R-:W-:Y:S02]  /*14b20*/  ISETP.GE.OR P1, PT, R5, R237, !P0 ;  /* 0x000000ed0500720c */ /* 0x000fe40004726670 */
[----:B------:R-:W-:Y:S04]  /*14b30*/  IADD3 R5, R0, 0x50, RZ ;  /* 0x0000005000057810 */ /* 0x000fe80007ffe0ff */
[----:B------:R-:W-:Y:S02]  /*14b40*/  ISETP.GE.AND P0, PT, R5, R236, PT ;  /* 0x000000ec0500720c */ /* 0x000fe40003f06270 */
        /* <DEDUP_REMOVED lines=11> */
[C---:B------:R-:W-:Y:S02]  /*14c00*/  ISETP.GE.AND P0, PT, R4.reuse, R236, PT ;  /* 0x000000ec0400720c */ /* 0x040fe40003f06270 */
        /* <DEDUP_REMOVED lines=9> */
[C---:B------:R-:W-:Y:S02]  /*14ca0*/  ISETP.GE.AND P0, PT, R4.reuse, R235, PT ;  /* 0x000000eb0400720c */ /* 0x040fe40003f06270 */
[C---:B------:R-:W-:Y:S02]  /*14cb0*/  ISETP.GE.AND P6, PT, R4.reuse, R233, PT ;  /* 0x000000e90400720c */ /* 0x040fe40003fc6270 */
[C---:B------:R-:W-:Y:S02]  /*14cc0*/  ISETP.GE.OR P0, PT, R4.reuse, R239, !P0 ;  /* 0x000000ef0400720c */ /* 0x040fe40004706670 */
[----:B------:R-:W-:Y:S02]  /*14cd0*/  ISETP.GE.OR P6, PT, R4, R237, !P6 ;  /* 0x000000ed0400720c */ /* 0x000fe400077c6670 */
[----:B------:R-:W-:Y:S02]  /*14ce0*/  FSEL R250, R87, -INF , !P0 ;  /* 0xff80000057fa7808 */ /* 0x000fe40004000000 */
[C---:B------:R-:W-:Y:S04]  /*14cf0*/  ISETP.GE.AND P0, PT, R3.reuse, R234, PT ;  /* 0x000000ea0300720c */ /* 0x040fe80003f06270 */
[C---:B------:R-:W-:Y:S02]  /*14d00*/  ISETP.GE.OR P2, PT, R3.reuse, R238, !P0 ;  /* 0x000000ee0300720c */ /* 0x040fe40004746670 */
[C---:B------:R-:W-:Y:S03]  /*14d10*/  ISETP.GE.AND P0, PT, R3.reuse, R233, PT ;  /* 0x000000e90300720c */ /* 0x040fe60003f06270 */
[----:B------:R-:W-:Y:S02]  /*14d20*/  @P6 LOP3.LUT R230, R230, 0x40000, RZ, 0xfc, !PT ;  /* 0x00040000e6e66812 */ /* 0x000fe400078efcff */
        /* <DEDUP_REMOVED lines=14> */
[----:B------:R-:W-:Y:S02]  /*14e10*/  IADD3 R6, R0, 0x59, RZ ;  /* 0x0000005900067810 */ /* 0x000fe40007ffe0ff */
[----:B------:R-:W-:Y:S02]  /*14e20*/  ISETP.GE.AND P5, PT, R3, R233, PT ;  /* 0x000000e90300720c */ /* 0x000fe40003fa6270 */
        /* <DEDUP_REMOVED lines=11> */
[----:B------:R-:W-:Y:S02]  /*14ee0*/  ISETP.GE.OR P5, PT, R3, R237, !P5 ;  /* 0x000000ed0300720c */ /* 0x000fe40006fa6670 */
[C---:B------:R-:W-:Y:S02]  /*14ef0*/  ISETP.GE.OR P0, PT, R6.reuse, R239, !P0 ;  /* 0x000000ef0600720c */ /* 0x040fe40004706670 */
[C---:B------:R-:W-:Y:S02]  /*14f00*/  ISETP.GE.AND P4, PT, R6.reuse, R233, PT ;  /* 0x000000e90600720c */ /* 0x040fe40003f86270 */
[----:B------:R-:W-:Y:S02]  /*14f10*/  FSEL R248, R99, -INF , !P0 ;  /* 0xff80000063f87808 */ /* 0x000fe40004000000 */
[C---:B------:R-:W-:Y:S02]  /*14f20*/  ISETP.GE.AND P0, PT, R5.reuse, R234, PT ;  /* 0x000000ea0500720c */ /* 0x040fe40003f06270 */
[----:B------:R-:W-:Y:S02]  /*14f30*/  ISETP.GE.OR P4, PT, R6, R237, !P4 ;  /* 0x000000ed0600720c */ /* 0x000fe40006786670 */
[C---:B------:R-:W-:Y:S02]  /*14f40*/  ISETP.GE.OR P2, PT, R5.reuse, R238, !P0 ;  /* 0x000000ee0500720c */ /* 0x040fe40004746670 */
[C---:B------:R-:W-:Y:S02]  /*14f50*/  ISETP.GE.AND P0, PT, R5.reuse, R233, PT ;  /* 0x000000e90500720c */ /* 0x040fe40003f06270 */
        /* <DEDUP_REMOVED lines=18> */
[----:B------:R-:W-:Y:S02]  /*15080*/  @P0 LOP3.LUT R231, R231, 0x4000000, RZ, 0xfc, !PT ;  /* 0x04000000e7e70812 */ /* 0x000fe400078efcff */
[C---:B------:R-:W-:Y:S02]  /*15090*/  ISETP.GE.AND P0, PT, R4.reuse, R236, PT ;  /* 0x000000ec0400720c */ /* 0x040fe40003f06270 */
[----:B------:R-:W-:Y:S02]  /*150a0*/  LOP3.LUT R231, R231, 0xfdffffff, RZ, 0xc0, !PT ;  /* 0xfdffffffe7e77812 */ /* 0x000fe400078ec0ff */
[C---:B------:R-:W-:Y:S02]  /*150b0*/  ISETP.GE.OR P0, PT, R4.reuse, R240, !P0 ;  /* 0x000000f00400720c */ /* 0x040fe40004706670 */
[----:B------:R-:W-:Y:S02]  /*150c0*/  ISETP.GE.AND P2, PT, R4, R233, PT ;  /* 0x000000e90400720c */ /* 0x000fe40003f46270 */
[----:B------:R-:W-:Y:S02]  /*150d0*/  FSEL R101, R101, -INF , !P0 ;  /* 0xff80000065657808 */ /* 0x000fe40004000000 */
[C---:B------:R-:W-:Y:S02]  /*150e0*/  ISETP.GE.AND P0, PT, R5.reuse, R235, PT ;  /* 0x000000eb0500720c */ /* 0x040fe40003f06270 */
[----:B------:R-:W-:Y:S02]  /*150f0*/  @P3 LOP3.LUT R230, R230, 0x10000, RZ, 0xfc, !PT ;  /* 0x00010000e6e63812 */ /* 0x000fe400078efcff */
[----:B------:R-:W-:Y:S02]  /*15100*/  ISETP.GE.OR P0, PT, R5, R239, !P0 ;  /* 0x000000ef0500720c */ /* 0x000fe40004706670 */
[----:B------:R-:W-:Y:S02]  /*15110*/  ISETP.GE.OR P2, PT, R4, R237, !P2 ;  /* 0x000000ed0400720c */ /* 0x000fe40005746670 */
[----:B------:R-:W-:Y:S02]  /*15120*/  FSEL R247, R102, -INF , !P0 ;  /* 0xff80000066f77808 */ /* 0x000fe40004000000 */
[----:B------:R-:W-:Y:S02]  /*15130*/  ISETP.GE.AND P0, PT, R4, R235, PT ;  /* 0x000000eb0400720c */ /* 0x000fe40003f06270 */
[----:B------:R-:W-:Y:S02]  /*15140*/  LOP3.LUT P6, RZ, R230, 0x100, RZ, 0xc0, !PT ;  /* 0x00000100e6ff7812 */ /* 0x000fe400078cc0ff */
[----:B------:R-:W-:Y:S02]  /*15150*/  ISETP.GE.OR P0, PT, R4, R239, !P0 ;  /* 0x000000ef0400720c */ /* 0x000fe40004706670 */
[----:B------:R-:W-:Y:S02]  /*15160*/  LOP3.LUT P5, RZ, R230, 0x200, RZ, 0xc0, !PT ;  /* 0x00000200e6ff7812 */ /* 0x000fe400078ac0ff */
[----:B------:R-:W-:Y:S02]  /*15170*/  FSEL R246, R103, -INF , !P0 ;  /* 0xff80000067f67808 */ /* 0x000fe40004000000 */
[----:B------:R-:W-:Y:S02]  /*15180*/  ISETP.GE.AND P0, PT, R3, R234, PT ;  /* 0x000000ea0300720c */ /* 0x000fe40003f06270 */
[----:B------:R-:W-:Y:S02]  /*15190*/  FSEL R98, R29, -INF , !P6 ;  /* 0xff8000001d627808 */ /* 0x000fe40007000000 */
[----:B------:R-:W-:Y:S02]  /*151a0*/  ISETP.GE.OR P0, PT, R3, R238, !P0 ;  /* 0x000000ee0300720c */ /* 0x000fe40004706670 */
[----:B------:R-:W-:Y:S11]  /*151b0*/  IADD3 R3, R0, 0x68, RZ ;  /* 0x0000006800037810 */ /* 0x000ff60007ffe0ff */
[----:B------:R-:W-:Y:S02]  /*151c0*/  @P0 LOP3.LUT R231, R231, 0x2000000, RZ, 0xfc, !PT ;  /* 0x02000000e7e70812 */ /* 0x000fe400078efcff */
[----:B------:R-:W-:Y:S02]  /*151d0*/  ISETP.GE.AND P0, PT, R3, R236, PT ;  /* 0x000000ec0300720c */ /* 0x000fe40003f06270 */
[----:B------:R-:W-:Y:S02]  /*151e0*/  LOP3.LUT R231, R231, 0xfeffffff, RZ, 0xc0, !PT ;  /* 0xfeffffffe7e77812 */ /* 0x000fe400078ec0ff */
[----:B------:R-:W-:Y:S04]  /*151f0*/  ISETP.GE.OR P0, PT, R3, R240, !P0 ;  /* 0x000000f00300720c */ /* 0x000fe80004706670 */
[----:B------:R-:W-:Y:S02]  /*15200*/  FSEL R112, R112, -INF , !P0 ;  /* 0xff80000070707808 */ /* 0x000fe40004000000 */
[C---:B------:R-:W-:Y:S04]  /*15210*/  ISETP.GE.AND P0, PT, R6.reuse, R234, PT ;  /* 0x000000ea0600720c */ /* 0x040fe80003f06270 */
[----:B------:R-:W-:Y:S02]  /*15220*/  ISETP.GE.OR P0, PT, R6, R238, !P0 ;  /* 0x000000ee0600720c */ /* 0x000fe40004706670 */
[----:B------:R-:W-:Y:S11]  /*15230*/  IADD3 R6, R0, 0x69, RZ ;  /* 0x0000006900067810 */ /* 0x000ff60007ffe0ff */
[----:B------:R-:W-:Y:S02]  /*15240*/  @P0 LOP3.LUT R231, R231, 0x1000000, RZ, 0xfc, !PT ;  /* 0x01000000e7e70812 */ /* 0x000fe400078efcff */
[C---:B------:R-:W-:Y:S02]  /*15250*/  ISETP.GE.AND P0, PT, R6.reuse, R236, PT ;  /* 0x000000ec0600720c */ /* 0x040fe40003f06270 */
[----:B------:R-:W-:Y:S02]  /*15260*/  LOP3.LUT R231, R231, 0xff7fffff, RZ, 0xc0, !PT ;  /* 0xff7fffffe7e77812 */ /* 0x000fe400078ec0ff */
[----:B------:R-:W-:Y:S04]  /*15270*/  ISETP.GE.OR P0, PT, R6, R240, !P0 ;  /* 0x000000f00600720c */ /* 0x000fe80004706670 */
[----:B------:R-:W-:Y:S02]  /*15280*/  FSEL R113, R113, -INF , !P0 ;  /* 0xff80000071717808 */ /* 0x000fe40004000000 */
[C---:B------:R-:W-:Y:S04]  /*15290*/  ISETP.GE.AND P0, PT, R3.reuse, R235, PT ;  /* 0x000000eb0300720c */ /* 0x040fe80003f06270 */
[----:B------:R-:W-:Y:S04]  /*152a0*/  ISETP.GE.OR P0, PT, R3, R239, !P0 ;  /* 0x000000ef0300720c */ /* 0x000fe80004706670 */
[----:B------:R-:W-:Y:S02]  /*152b0*/  FSEL R245, R114, -INF , !P0 ;  /* 0xff80000072f57808 */ /* 0x000fe40004000000 */
[C---:B------:R-:W-:Y:S04]  /*152c0*/  ISETP.GE.AND P0, PT, R6.reuse, R235, PT ;  /* 0x000000eb0600720c */ /* 0x040fe80003f06270 */
[----:B------:R-:W-:Y:S04]  /*152d0*/  ISETP.GE.OR P0, PT, R6, R239, !P0 ;  /* 0x000000ef0600720c */ /* 0x000fe80004706670 */
[----:B------:R-:W-:Y:S02]  /*152e0*/  FSEL R244, R115, -INF , !P0 ;  /* 0xff80000073f47808 */ /* 0x000fe40004000000 */
[C---:B------:R-:W-:Y:S04]  /*152f0*/  ISETP.GE.AND P0, PT, R5.reuse, R234, PT ;  /* 0x000000ea0500720c */ /* 0x040fe80003f06270 */
[----:B------:R-:W-:Y:S02]  /*15300*/  ISETP.GE.OR P0, PT, R5, R238, !P0 ;  /* 0x000000ee0500720c */ /* 0x000fe40004706670 */
[----:B------:R-:W-:Y:S11]  /*15310*/  IADD3 R5, R0, 0x70, RZ ;  /* 0x0000007000057810 */ /* 0x000ff60007ffe0ff */
[----:B------:R-:W-:Y:S02]  /*15320*/  @P0 LOP3.LUT R231, R231, 0x800000, RZ, 0xfc, !PT ;  /* 0x00800000e7e70812 */ /* 0x000fe400078efcff */
[----:B------:R-:W-:Y:S02]  /*15330*/  ISETP.GE.AND P0, PT, R5, R236, PT ;  /* 0x000000ec0500720c */ /* 0x000fe40003f06270 */
[----:B------:R-:W-:Y:S02]  /*15340*/  LOP3.LUT P4, RZ, R231, 0x8000, RZ, 0xc0, !PT ;  /* 0x00008000e7ff7812 */ /* 0x000fe4000788c0ff */
[----:B------:R-:W-:Y:S02]  /*15350*/  ISETP.GE.OR P0, PT, R5, R240, !P0 ;  /* 0x000000f00500720c */ /* 0x000fe40004706670 */
[----:B------:R-:W-:Y:S02]  /*15360*/  LOP3.LUT R231, R231, 0xffbfffff, RZ, 0xc0, !PT ;  /* 0xffbfffffe7e77812 */ /* 0x000fe400078ec0ff */
[----:B------:R-:W-:Y:S02]  /*15370*/  FSEL R116, R116, -INF , !P0 ;  /* 0xff80000074747808 */ /* 0x000fe40004000000 */
[C---:B------:R-:W-:Y:S04]  /*15380*/  ISETP.GE.AND P0, PT, R4.reuse, R234, PT ;  /* 0x000000ea0400720c */ /* 0x040fe80003f06270 */
[----:B------:R-:W-:Y:S02]  /*15390*/  ISETP.GE.OR P0, PT, R4, R238, !P0 ;  /* 0x000000ee0400720c */ /* 0x000fe40004706670 */
[----:B------:R-:W-:Y:S02]  /*153a0*/  @P4 LOP3.LUT R232, R232, 0x2000, RZ, 0xfc, !PT ;  /* 0x00002000e8e84812 */ /* 0x000fe400078efcff */
[----:B------:R-:W-:Y:S02]  /*153b0*/  IADD3 R4, R0, 0x71, RZ ;  /* 0x0000007100047810 */ /* 0x000fe40007ffe0ff */
[----:B------:R-:W-:Y:S07]  /*153c0*/  LOP3.LUT R232, R232, 0xffffbfff, RZ, 0xc0, !PT ;  /* 0xffffbfffe8e87812 */ /* 0x000fee00078ec0ff */
[----:B------:R-:W-:Y:S02]  /*153d0*/  @P0 LOP3.LUT R231, R231, 0x400000, RZ, 0xfc, !PT ;  /* 0x00400000e7e70812 */ /* 0x000fe400078efcff */
[C---:B------:R-:W-:Y:S02]  /*153e0*/  ISETP.GE.AND P0, PT, R4.reuse, R236, PT ;  /* 0x000000ec0400720c */ /* 0x040fe40003f06270 */
[C---:B------:R-:W-:Y:S02]  /*153f0*/  LOP3.LUT P4, RZ, R231.reuse, 0x40000, RZ, 0xc0, !PT ;  /* 0x00040000e7ff7812 */ /* 0x040fe4000788c0ff */
[----:B------:R-:W-:Y:S02]  /*15400*/  ISETP.GE.OR P0, PT, R4, R240, !P0 ;  /* 0x000000f00400720c */ /* 0x000fe40004706670 */
[----:B------:R-:W-:Y:S02]  /*15410*/  LOP3.LUT P6, RZ, R231, 0x1, RZ, 0xc0, !PT ;  /* 0x00000001e7ff7812 */ /* 0x000fe400078cc0ff */
[----:B------:R-:W-:Y:S02]  /*15420*/  FSEL R117, R117, -INF , !P0 ;  /* 0xff80000075757808 */ /* 0x000fe40004000000 */
[C---:B------:R-:W-:Y:S04]  /*15430*/  ISETP.GE.AND P0, PT, R5.reuse, R235, PT ;  /* 0x000000eb0500720c */ /* 0x040fe80003f06270 */
[----:B------:R-:W-:Y:S02]  /*15440*/  ISETP.GE.OR P0, PT, R5, R239, !P0 ;  /* 0x000000ef0500720c */ /* 0x000fe40004706670 */
[----:B------:R-:W-:Y:S02]  /*15450*/  @P4 LOP3.LUT R232, R232, 0x4000, RZ, 0xfc, !PT ;  /* 0x00004000e8e84812 */ /* 0x000fe400078efcff */
[----:B------:R-:W-:Y:S02]  /*15460*/  LOP3.LUT P4, RZ, R230, 0x1000, RZ, 0xc0, !PT ;  /* 0x00001000e6ff7812 */ /* 0x000fe4000788c0ff */
[----:B------:R-:W-:Y:S02]  /*15470*/  LOP3.LUT R232, R232, 0xffff7fff, RZ, 0xc0, !PT ;  /* 0xffff7fffe8e87812 */ /* 0x000fe400078ec0ff */
[----:B------:R-:W-:Y:S02]  /*15480*/  FSEL R243, R118, -INF , !P0 ;  /* 0xff80000076f37808 */ /* 0x000fe40004000000 */
[C---:B------:R-:W-:Y:S04]  /*15490*/  ISETP.GE.AND P0, PT, R4.reuse, R235, PT ;  /* 0x000000eb0400720c */ /* 0x040fe80003f06270 */
[----:B------:R-:W-:Y:S03]  /*154a0*/  ISETP.GE.OR P0, PT, R4, R239, !P0 ;  /* 0x000000ef0400720c */ /* 0x000fe60004706670 */
[----:B------:R-:W-:Y:S02]  /*154b0*/  @P4 LOP3.LUT R232, R232, 0x8000, RZ, 0xfc, !PT ;  /* 0x00008000e8e84812 */ /* 0x000fe400078efcff */
[----:B------:R-:W-:Y:S02]  /*154c0*/  LOP3.LUT P4, RZ, R230, 0x2000, RZ, 0xc0, !PT ;  /* 0x00002000e6ff7812 */ /* 0x000fe4000788c0ff */
[----:B------:R-:W-:Y:S02]  /*154d0*/  LOP3.LUT R232, R232, 0xfffeffff, RZ, 0xc0, !PT ;  /* 0xfffeffffe8e87812 */ /* 0x000fe400078ec0ff */
[----:B------:R-:W-:Y:S02]  /*154e0*/  FSEL R242, R119, -INF , !P0 ;  /* 0xff80000077f27808 */ /* 0x000fe40004000000 */
[C---:B------:R-:W-:Y:S04]  /*154f0*/  ISETP.GE.AND P0, PT, R3.reuse, R234, PT ;  /* 0x000000ea0300720c */ /* 0x040fe80003f06270 */
[C---:B------:R-:W-:Y:S02]  /*15500*/  ISETP.GE.OR P3, PT, R3.reuse, R238, !P0 ;  /* 0x000000ee0300720c */ /* 0x040fe40004766670 */
[----:B------:R-:W-:Y:S02]  /*15510*/  ISETP.GE.AND P0, PT, R3, R233, PT ;  /* 0x000000e90300720c */ /* 0x000fe40003f06270 */
[----:B------:R-:W-:Y:S02]  /*15520*/  @P4 LOP3.LUT R232, R232, 0x10000, RZ, 0xfc, !PT ;  /* 0x00010000e8e84812 */ /* 0x000fe400078efcff */
[----:B------:R-:W-:Y:S02]  /*15530*/  LOP3.LUT P4, RZ, R231, 0x80000, RZ, 0xc0, !PT ;  /* 0x00080000e7ff7812 */ /* 0x000fe4000788c0ff */
[----:B------:R-:W-:Y:S02]  /*15540*/  LOP3.LUT R232, R232, 0xfffdffff, RZ, 0xc0, !PT ;  /* 0xfffdffffe8e87812 */ /* 0x000fe400078ec0ff */
[----:B------:R-:W-:Y:S02]  /*15550*/  ISETP.GE.OR P0, PT, R3, R237, !P0 ;  /* 0x000000ed0300720c */ /* 0x000fe40004706670 */
[----:B------:R-:W-:Y:S04]  /*15560*/  IADD3 R3, R0, 0x78, RZ ;  /* 0x0000007800037810 */ /* 0x000fe80007ffe0ff */
[C---:B------:R-:W-:Y:S03]  /*15570*/  ISETP.GE.AND P1, PT, R3.reuse, R236, PT ;  /* 0x000000ec0300720c */ /* 0x040fe60003f26270 */
[----:B------:R-:W-:Y:S02]  /*15580*/  @P4 LOP3.LUT R232, R232, 0x20000, RZ, 0xfc, !PT ;  /* 0x00020000e8e84812 */ /* 0x000fe400078efcff */
[C---:B------:R-:W-:Y:S02]  /*15590*/  LOP3.LUT P4, RZ, R230.reuse, 0x4000, RZ, 0xc0, !PT ;  /* 0x00004000e6ff7812 */ /* 0x040fe4000788c0ff */
[----:B------:R-:W-:Y:S02]  /*155a0*/  LOP3.LUT R230, R230, 0xffefffff, RZ, 0xc0, !PT ;  /* 0xffefffffe6e67812 */ /* 0x000fe400078ec0ff */
[----:B------:R-:W-:Y:S02]  /*155b0*/  LOP3.LUT R232, R232, 0xfffbffff, RZ, 0xc0, !PT ;  /* 0xfffbffffe8e87812 */ /* 0x000fe400078ec0ff */
[----:B------:R-:W-:Y:S02]  /*155c0*/  @P2 LOP3.LUT R230, R230, 0x100000, RZ, 0xfc, !PT ;  /* 0x00100000e6e62812 */ /* 0x000fe400078efcff */
[----:B------:R-:W-:Y:S02]  /*155d0*/  ISETP.GE.OR P1, PT, R3, R240, !P1 ;  /* 0x000000f00300720c */ /* 0x000fe40004f26670 */
[----:B------:R-:W-:Y:S02]  /*155e0*/  LOP3.LUT R230, R230, 0xffdfffff, RZ, 0xc0, !PT ;  /* 0xffdfffffe6e67812 */ /* 0x000fe400078ec0ff */
[----:B------:R-:W-:Y:S02]  /*155f0*/  FSEL R128, R128, -INF , !P1 ;  /* 0xff80000080807808 */ /* 0x000fe40004800000 */
[----:B------:R-:W-:Y:S02]  /*15600*/  @P3 LOP3.LUT R230, R230, 0x200000, RZ, 0xfc, !PT ;  /* 0x00200000e6e63812 */ /* 0x000fe400078efcff */
[----:B------:R-:W-:Y:S02]  /*15610*/  @P4 LOP3.LUT R232, R232, 0x40000, RZ, 0xfc, !PT ;  /* 0x00040000e8e84812 */ /* 0x000fe400078efcff */
[C---:B------:R-:W-:Y:S02]  /*15620*/  LOP3.LUT P3, RZ, R230.reuse, 0x400, RZ, 0xc0, !PT ;  /* 0x00000400e6ff7812 */ /* 0x040fe4000786c0ff */
[----:B------:R-:W-:Y:S02]  /*15630*/  LOP3.LUT R230, R230, 0xffbfffff, RZ, 0xc0, !PT ;  /* 0xffbfffffe6e67812 */ /* 0x000fe400078ec0ff */
[----:B------:R-:W-:Y:S02]  /*15640*/  ISETP.GE.AND P1, PT, R0, R234, PT ;  /* 0x000000ea0000720c */ /* 0x000fe40003f26270 */
[----:B------:R-:W-:Y:S02]  /*15650*/  @P0 LOP3.LUT R230, R230, 0x400000, RZ, 0xfc, !PT ;  /* 0x00400000e6e60812 */ /* 0x000fe400078efcff */
[----:B------:R-:W-:Y:S02]  /*15660*/  LOP3.LUT R232, R232, 0xfff7ffff, RZ, 0xc0, !PT ;  /* 0xfff7ffffe8e87812 */ /* 0x000fe400078ec0ff */
[C---:B------:R-:W-:Y:S02]  /*15670*/  LOP3.LUT P0, RZ, R230.reuse, 0x800, RZ, 0xc0, !PT ;  /* 0x00000800e6ff7812 */ /* 0x040fe4000780c0ff */
[----:B------:R-:W-:Y:S02]  /*15680*/  LOP3.LUT R230, R230, 0xff7fffff, RZ, 0xc0, !PT ;  /* 0xff7fffffe6e67812 */ /* 0x000fe400078ec0ff */
[----:B------:R-:W-:Y:S02]  /*15690*/  FSEL R119, R24, -INF , !P0 ;  /* 0xff80000018777808 */ /* 0x000fe40004000000 */
[C---:B------:R-:W-:Y:S02]  /*156a0*/  LOP3.LUT P0, RZ, R231.reuse, 0x4, RZ, 0xc0, !PT ;  /* 0x00000004e7ff7812 */ /* 0x040fe4000780c0ff */
[----:B------:R-:W-:Y:S02]  /*156b0*/  @P5 LOP3.LUT R232, R232, 0x80000, RZ, 0xfc, !PT ;  /* 0x00080000e8e85812 */ /* 0x000fe400078efcff */
[C---:B------:R-:W-:Y:S02]  /*156c0*/  ISETP.GE.OR P5, PT, R0.reuse, R238, !P1 ;  /* 0x000000ee0000720c */ /* 0x040fe40004fa6670 */
[----:B------:R-:W-:Y:S02]  /*156d0*/  ISETP.GE.AND P1, PT, R0, R233, PT ;  /* 0x000000e90000720c */ /* 0x000fe40003f26270 */
[----:B------:R-:W-:Y:S02]  /*156e0*/  FSEL R18, R8, -INF , !P5 ;  /* 0xff80000008127808 */ /* 0x000fe40006800000 */
[----:B------:R-:W-:Y:S02]  /*156f0*/  ISETP.GE.OR P4, PT, R0, R237, !P1 ;  /* 0x000000ed0000720c */ /* 0x000fe40004f86670 */
[----:B------:R-:W-:Y:S02]  /*15700*/  LOP3.LUT P5, RZ, R232, 0x80000, RZ, 0xc0, !PT ;  /* 0x00080000e8ff7812 */ /* 0x000fe400078ac0ff */
[----:B------:R-:W-:Y:S02]  /*15710*/  @P0 LOP3.LUT R230, R230, 0x800000, RZ, 0xfc, !PT ;  /* 0x00800000e6e60812 */ /* 0x000fe400078efcff */
[----:B------:R-:W-:Y:S02]  /*15720*/  LOP3.LUT P0, RZ, R231, 0x10000000, RZ, 0xc0, !PT ;  /* 0x10000000e7ff7812 */ /* 0x000fe4000780c0ff */
[----:B------:R-:W-:Y:S02]  /*15730*/  LOP3.LUT R230, R230, 0xfeffffff, RZ, 0xc0, !PT ;  /* 0xfeffffffe6e67812 */ /* 0x000fe400078ec0ff */
[----:B------:R-:W-:Y:S02]  /*15740*/  FSEL R82, R10, -INF , !P4 ;  /* 0xff8000000a527808 */ /* 0x000fe40006000000 */
[----:B------:R-:W-:Y:S02]  /*15750*/  LOP3.LUT P4, RZ, R232, 0x40000, RZ, 0xc0, !PT ;  /* 0x00040000e8ff7812 */ /* 0x000fe4000788c0ff */
[----:B------:R-:W-:Y:S02]  /*15760*/  IADD3 R0, R0, 0x79, RZ ;  /* 0x0000007900007810 */ /* 0x000fe40007ffe0ff */
[----:B------:R-:W-:Y:S02]  /*15770*/  FSEL R19, R9, -INF , !P4 ;  /* 0xff80000009137808 */ /* 0x000fe40006000000 */
[----:B------:R-:W-:Y:S02]  /*15780*/  LOP3.LUT P4, RZ, R232, 0x20000, RZ, 0xc0, !PT ;  /* 0x00020000e8ff7812 */ /* 0x000fe4000788c0ff */
[----:B------:R-:W-:Y:S02]  /*15790*/  @P0 LOP3.LUT R230, R230, 0x1000000, RZ, 0xfc, !PT ;  /* 0x01000000e6e60812 */ /* 0x000fe400078efcff */
[----:B------:R-:W-:Y:S02]  /*157a0*/  LOP3.LUT P0, RZ, R231, 0x20000000, RZ, 0xc0, !PT ;  /* 0x20000000e7ff7812 */ /* 0x000fe4000780c0ff */
[----:B------:R-:W-:Y:S02]  /*157b0*/  LOP3.LUT R230, R230, 0xfdffffff, RZ, 0xc0, !PT ;  /* 0xfdffffffe6e67812 */ /* 0x000fe400078ec0ff */
[----:B------:R-:W-:Y:S02]  /*157c0*/  FSEL R11, R11, -INF , !P4 ;  /* 0xff8000000b0b7808 */ /* 0x000fe40006000000 */
[----:B------:R-:W-:Y:S02]  /*157d0*/  LOP3.LUT P4, RZ, R232, 0x10000, RZ, 0xc0, !PT ;  /* 0x00010000e8ff7812 */ /* 0x000fe4000788c0ff */
[----:B------:R-:W-:Y:S02]  /*157e0*/  ISETP.GE.AND P1, PT, R0, R236, PT ;  /* 0x000000ec0000720c */ /* 0x000fe40003f26270 */
[----:B------:R-:W-:Y:S02]  /*157f0*/  FSEL R12, R12, -INF , !P4 ;  /* 0xff8000000c0c7808 */ /* 0x000fe40006000000 */
[----:B------:R-:W-:Y:S02]  /*15800*/  LOP3.LUT P4, RZ, R232, 0x8000, RZ, 0xc0, !PT ;  /* 0x00008000e8ff7812 */ /* 0x000fe4000788c0ff */
[----:B------:R-:W-:Y:S02]  /*15810*/  @P0 LOP3.LUT R230, R230, 0x2000000, RZ, 0xfc, !PT ;  /* 0x02000000e6e60812 */ /* 0x000fe400078efcff */
[----:B------:R-:W-:Y:S02]  /*15820*/  LOP3.LUT P0, RZ, R231, 0x8, RZ, 0xc0, !PT ;  /* 0x00000008e7ff7812 */ /* 0x000fe4000780c0ff */
[----:B------:R-:W-:Y:S02]  /*15830*/  LOP3.LUT R230, R230, 0xfbffffff, RZ, 0xc0, !PT ;  /* 0xfbffffffe6e67812 */ /* 0x000fe400078ec0ff */
[----:B------:R-:W-:Y:S02]  /*15840*/  FSEL R13, R13, -INF , !P4 ;  /* 0xff8000000d0d7808 */ /* 0x000fe40006000000 */
[----:B------:R-:W-:Y:S02]  /*15850*/  LOP3.LUT P4, RZ, R232, 0x4000, RZ, 0xc0, !PT ;  /* 0x00004000e8ff7812 */ /* 0x000fe4000788c0ff */
[----:B------:R-:W-:Y:S02]  /*15860*/  ISETP.GE.OR P1, PT, R0, R240, !P1 ;  /* 0x000000f00000720c */ /* 0x000fe40004f26670 */
[----:B------:R-:W-:Y:S02]  /*15870*/  FSEL R14, R14, -INF , !P4 ;  /* 0xff8000000e0e7808 */ /* 0x000fe40006000000 */
[----:B------:R-:W-:Y:S02]  /*15880*/  LOP3.LUT P4, RZ, R232, 0x2000, RZ, 0xc0, !PT ;  /* 0x00002000e8ff7812 */ /* 0x000fe4000788c0ff */
[----:B------:R-:W-:Y:S02]  /*15890*/  @P0 LOP3.LUT R230, R230, 0x4000000, RZ, 0xfc, !PT ;  /* 0x04000000e6e60812 */ /* 0x000fe400078efcff */
[----:B------:R-:W-:Y:S02]  /*158a0*/  LOP3.LUT P0, RZ, R231, 0x10, RZ, 0xc0, !PT ;  /* 0x00000010e7ff7812 */ /* 0x000fe4000780c0ff */
[----:B------:R-:W-:Y:S02]  /*158b0*/  LOP3.LUT R230, R230, 0xf7ffffff, RZ, 0xc0, !PT ;  /* 0xf7ffffffe6e67812 */ /* 0x000fe400078ec0ff */
[----:B------:R-:W-:Y:S02]  /*158c0*/  LOP3.LUT R232, R232, 0xfffffffe, RZ, 0xc0, !PT ;  /* 0xfffffffee8e87812 */ /* 0x000fe400078ec0ff */
[----:B------:R-:W-:Y:S02]  /*158d0*/  FSEL R129, R129, -INF , !P1 ;  /* 0xff80000081817808 */ /* 0x000fe40004800000 */
[C---:B------:R-:W-:Y:S02]  /*158e0*/  ISETP.GE.AND P1, PT, R3.reuse, R235, PT ;  /* 0x000000eb0300720c */ /* 0x040fe40003f26270 */
[----:B------:R-:W-:Y:S02]  /*158f0*/  FSEL R115, R28, -INF , !P5 ;  /* 0xff8000001c737808 */ /* 0x000fe40006800000 */
[----:B------:R-:W-:Y:S02]  /*15900*/  ISETP.GE.OR P1, PT, R3, R239, !P1 ;  /* 0x000000ef0300720c */ /* 0x000fe40004f26670 */
[----:B------:R-:W-:Y:S02]  /*15910*/  @P0 LOP3.LUT R230, R230, 0x8000000, RZ, 0xfc, !PT ;  /* 0x08000000e6e60812 */ /* 0x000fe400078efcff */
[----:B------:R-:W-:Y:S02]  /*15920*/  LOP3.LUT P0, RZ, R231, 0x40000000, RZ, 0xc0, !PT ;  /* 0x40000000e7ff7812 */ /* 0x000fe4000780c0ff */
[----:B------:R-:W-:Y:S02]  /*15930*/  LOP3.LUT R230, R230, 0xefffffff, RZ, 0xc0, !PT ;  /* 0xefffffffe6e67812 */ /* 0x000fe400078ec0ff */
[----:B------:R-:W-:Y:S02]  /*15940*/  FSEL R211, R130, -INF , !P1 ;  /* 0xff80000082d37808 */ /* 0x000fe40004800000 */
[----:B------:R-:W-:Y:S01]  /*15950*/  FSEL R130, R27, -INF , !P4 ;  /* 0xff8000001b827808 */ /* 0x000fe20006000000 */
[----:B------:R-:W-:Y:S01]  /*15960*/  IMAD.MOV.U32 R27, RZ, RZ, R23 ;  /* 0x000000ffff1b7224 */ /* 0x000fe200078e0017 */
[----:B------:R-:W-:Y:S02]  /*15970*/  LOP3.LUT P4, RZ, R231, 0x4000000, RZ, 0xc0, !PT ;  /* 0x04000000e7ff7812 */ /* 0x000fe4000788c0ff */
[----:B------:R-:W-:Y:S02]  /*15980*/  ISETP.GE.AND P1, PT, R0, R235, PT ;  /* 0x000000eb0000720c */ /* 0x000fe40003f26270 */
[----:B------:R-:W-:Y:S01]  /*15990*/  FSEL R220, R89, -INF , !P4 ;  /* 0xff80000059dc7808 */ /* 0x000fe20006000000 */
[----:B------:R-:W-:Y:S01]  /*159a0*/  IMAD.MOV.U32 R89, RZ, RZ, R38 ;  /* 0x000000ffff597224 */ /* 0x000fe200078e0026 */
[----:B------:R-:W-:Y:S02]  /*159b0*/  @P0 LOP3.LUT R230, R230, 0x10000000, RZ, 0xfc, !PT ;  /* 0x10000000e6e60812 */ /* 0x000fe400078efcff */
[C---:B------:R-:W-:Y:S02]  /*159c0*/  LOP3.LUT P0, RZ, R231.reuse, 0x80000000, RZ, 0xc0, !PT ;  /* 0x80000000e7ff7812 */ /* 0x040fe4000780c0ff */
[----:B------:R-:W-:Y:S02]  /*159d0*/  LOP3.LUT R230, R230, 0xdfffffff, RZ, 0xc0, !PT ;  /* 0xdfffffffe6e67812 */ /* 0x000fe400078ec0ff */
[----:B------:R-:W-:Y:S02]  /*159e0*/  LOP3.LUT P2, RZ, R231, 0x10000, RZ, 0xc0, !PT ;  /* 0x00010000e7ff7812 */ /* 0x000fe4000784c0ff */
[----:B------:R-:W-:Y:S02]  /*159f0*/  ISETP.GE.OR P1, PT, R0, R239, !P1 ;  /* 0x000000ef0000720c */ /* 0x000fe40004f26670 */
[----:B------:R-:W-:Y:S02]  /*15a00*/  FSEL R118, R25, -INF , !P3 ;  /* 0xff80000019767808 */ /* 0x000fe40005800000 */
[C---:B------:R-:W-:Y:S02]  /*15a10*/  LOP3.LUT P5, RZ, R231.reuse, 0x2000, RZ, 0xc0, !PT ;  /* 0x00002000e7ff7812 */ /* 0x040fe400078ac0ff */
[C---:B------:R-:W-:Y:S02]  /*15a20*/  LOP3.LUT P3, RZ, R231.reuse, 0x2, RZ, 0xc0, !PT ;  /* 0x00000002e7ff7812 */ /* 0x040fe4000786c0ff */
[----:B------:R-:W-:Y:S02]  /*15a30*/  @P0 LOP3.LUT R230, R230, 0x20000000, RZ, 0xfc, !PT ;  /* 0x20000000e6e60812 */ /* 0x000fe400078efcff */
[----:B------:R-:W-:Y:S02]  /*15a40*/  LOP3.LUT P0, RZ, R231, 0x20, RZ, 0xc0, !PT ;  /* 0x00000020e7ff7812 */ /* 0x000fe4000780c0ff */
[----:B------:R-:W-:Y:S02]  /*15a50*/  LOP3.LUT R230, R230, 0xbfffffff, RZ, 0xc0, !PT ;  /* 0xbfffffffe6e67812 */ /* 0x000fe400078ec0ff */
[----:B------:R-:W-:Y:S02]  /*15a60*/  FSEL R29, R79, -INF , !P3 ;  /* 0xff8000004f1d7808 */ /* 0x000fe40005800000 */
[----:B------:R-:W-:Y:S02]  /*15a70*/  FSEL R210, R131, -INF , !P1 ;  /* 0xff80000083d27808 */ /* 0x000fe40004800000 */
[----:B------:R-:W-:Y:S02]  /*15a80*/  FSEL R131, R26, -INF , !P2 ;  /* 0xff8000001a837808 */ /* 0x000fe40005000000 */
[----:B------:R-:W-:Y:S02]  /*15a90*/  LOP3.LUT P2, RZ, R231, 0x8000000, RZ, 0xc0, !PT ;  /* 0x08000000e7ff7812 */ /* 0x000fe4000784c0ff */
[----:B------:R-:W-:Y:S02]  /*15aa0*/  FSEL R200, R31, -INF , !P5 ;  /* 0xff8000001fc87808 */ /* 0x000fe40006800000 */
[----:B------:R-:W-:Y:S02]  /*15ab0*/  @P0 LOP3.LUT R230, R230, 0x40000000, RZ, 0xfc, !PT ;  /* 0x40000000e6e60812 */ /* 0x000fe400078efcff */
[C---:B------:R-:W-:Y:S02]  /*15ac0*/  LOP3.LUT P0, RZ, R231.reuse, 0x40, RZ, 0xc0, !PT ;  /* 0x00000040e7ff7812 */ /* 0x040fe4000780c0ff */
[----:B------:R-:W-:Y:S02]  /*15ad0*/  LOP3.LUT R230, R230, 0x7fffffff, RZ, 0xc0, !PT ;  /* 0x7fffffffe6e67812 */ /* 0x000fe400078ec0ff */
[C---:B------:R-:W-:Y:S02]  /*15ae0*/  LOP3.LUT P5, RZ, R231.reuse, 0x2000000, RZ, 0xc0, !PT ;  /* 0x02000000e7ff7812 */ /* 0x040fe400078ac0ff */
[----:B------:R-:W-:Y:S02]  /*15af0*/  FSEL R221, R88, -INF , !P2 ;  /* 0xff80000058dd7808 */ /* 0x000fe40005000000 */
[----:B------:R-:W-:Y:S02]  /*15b00*/  FSEL R219, R92, -INF , !P5 ;  /* 0xff8000005cdb7808 */ /* 0x000fe40006800000 */
[----:B------:R-:W-:Y:S03]  /*15b10*/  LOP3.LUT P1, RZ, R231, 0x20000, RZ, 0xc0, !PT ;  /* 0x00020000e7ff7812 */ /* 0x000fe6000782c0ff */
[----:B------:R-:W-:Y:S02]  /*15b20*/  @P0 LOP3.LUT R230, R230, 0x80000000, RZ, 0xfc, !PT ;  /* 0x80000000e6e60812 */ /* 0x000fe400078efcff */
[----:B------:R-:W-:Y:S02]  /*15b30*/  FSEL R15, R15, -INF , !P1 ;  /* 0xff8000000f0f7808 */ /* 0x000fe40004800000 */
[C---:B------:R-:W-:Y:S02]  /*15b40*/  LOP3.LUT P0, RZ, R230.reuse, 0x1, RZ, 0xc0, !PT ;  /* 0x00000001e6ff7812 */ /* 0x040fe4000780c0ff */
[C---:B------:R-:W-:Y:S02]  /*15b50*/  LOP3.LUT P4, RZ, R230.reuse, 0x80000, RZ, 0xc0, !PT ;  /* 0x00080000e6ff7812 */ /* 0x040fe4000788c0ff */
[C---:B------:R-:W-:Y:S02]  /*15b60*/  LOP3.LUT P3, RZ, R230.reuse, 0x200000, RZ, 0xc0, !PT ;  /* 0x00200000e6ff7812 */ /* 0x040fe4000786c0ff */
[C---:B------:R-:W-:Y:S02]  /*15b70*/  LOP3.LUT P2, RZ, R230.reuse, 0x100000, RZ, 0xc0, !PT ;  /* 0x00100000e6ff7812 */ /* 0x040fe4000784c0ff */
[----:B------:R-:W-:Y:S02]  /*15b80*/  LOP3.LUT P5, RZ, R230, 0x20000, RZ, 0xc0, !PT ;  /* 0x00020000e6ff7812 */ /* 0x000fe400078ac0ff */
[----:B------:R-:W-:Y:S01]  /*15b90*/  FSEL R241, R108, -INF , !P3 ;  /* 0xff8000006cf17808 */ /* 0x000fe20005800000 */
[----:B------:R-:W-:Y:S01]  /*15ba0*/  IMAD.MOV.U32 R108, RZ, RZ, R71 ;  /* 0x000000ffff6c7224 */ /* 0x000fe200078e0047 */
[----:B------:R-:W-:Y:S02]  /*15bb0*/  LOP3.LUT P3, RZ, R230, 0x10000, RZ, 0xc0, !PT ;  /* 0x00010000e6ff7812 */ /* 0x000fe4000786c0ff */
[----:B------:R-:W-:Y:S02]  /*15bc0*/  @P0 LOP3.LUT R232, R232, 0x1, RZ, 0xfc, !PT ;  /* 0x00000001e8e80812 */ /* 0x000fe400078efcff */
[----:B------:R-:W-:Y:S02]  /*15bd0*/  LOP3.LUT P0, RZ, R230, 0x2, RZ, 0xc0, !PT ;  /* 0x00000002e6ff7812 */ /* 0x000fe4000780c0ff */
[----:B------:R-:W-:Y:S02]  /*15be0*/  LOP3.LUT R232, R232, 0xfffffffd, RZ, 0xc0, !PT ;  /* 0xfffffffde8e87812 */ /* 0x000fe400078ec0ff */
[C---:B------:R-:W-:Y:S02]  /*15bf0*/  LOP3.LUT P1, RZ, R231.reuse, 0x4000, RZ, 0xc0, !PT ;  /* 0x00004000e7ff7812 */ /* 0x040fe4000782c0ff */
[----:B------:R-:W-:Y:S02]  /*15c00*/  FSEL R103, R94, -INF , !P5 ;  /* 0xff8000005e677808 */ /* 0x000fe40006800000 */
[----:B------:R-:W-:Y:S02]  /*15c10*/  FSEL R209, R30, -INF , !P1 ;  /* 0xff8000001ed17808 */ /* 0x000fe40004800000 */
[C---:B------:R-:W-:Y:S02]  /*15c20*/  LOP3.LUT P1, RZ, R231.reuse, 0x1000000, RZ, 0xc0, !PT ;  /* 0x01000000e7ff7812 */ /* 0x040fe4000782c0ff */
[C---:B------:R-:W-:Y:S02]  /*15c30*/  LOP3.LUT P5, RZ, R231.reuse, 0x800000, RZ, 0xc0, !PT ;  /* 0x00800000e7ff7812 */ /* 0x040fe400078ac0ff */
[----:B------:R-:W-:Y:S02]  /*15c40*/  @P0 LOP3.LUT R232, R232, 0x2, RZ, 0xfc, !PT ;  /* 0x00000002e8e80812 */ /* 0x000fe400078efcff */
[----:B------:R-:W-:Y:S02]  /*15c50*/  LOP3.LUT P0, RZ, R231, 0x80, RZ, 0xc0, !PT ;  /* 0x00000080e7ff7812 */ /* 0x000fe4000780c0ff */
[----:B------:R-:W-:Y:S02]  /*15c60*/  LOP3.LUT R232, R232, 0xfffffffb, RZ, 0xc0, !PT ;  /* 0xfffffffbe8e87812 */ /* 0x000fe400078ec0ff */
[----:B------:R-:W-:Y:S02]  /*15c70*/  FSEL R218, R93, -INF , !P1 ;  /* 0xff8000005dda7808 */ /* 0x000fe40004800000 */
[----:B------:R-:W-:Y:S02]  /*15c80*/  ISETP.GE.AND P1, PT, R6, R234, PT ;  /* 0x000000ea0600720c */ /* 0x000fe40003f26270 */
[----:B------:R-:W-:Y:S02]  /*15c90*/  FSEL R217, R104, -INF , !P5 ;  /* 0xff80000068d97808 */ /* 0x000fe40006800000 */
[----:B------:R-:W-:Y:S02]  /*15ca0*/  ISETP.GE.OR P1, PT, R6, R238, !P1 ;  /* 0x000000ee0600720c */ /* 0x000fe40004f26670 */
[-C--:B------:R-:W-:Y:S02]  /*15cb0*/  ISETP.GE.AND P5, PT, R5, R234.reuse, PT ;  /* 0x000000ea0500720c */ /* 0x080fe40003fa6270 */
[----:B------:R-:W-:Y:S02]  /*15cc0*/  @P0 LOP3.LUT R232, R232, 0x4, RZ, 0xfc, !PT ;  /* 0x00000004e8e80812 */ /* 0x000fe400078efcff */
[----:B------:R-:W-:Y:S02]  /*15cd0*/  LOP3.LUT P0, RZ, R231, 0x100, RZ, 0xc0, !PT ;  /* 0x00000100e7ff7812 */ /* 0x000fe4000780c0ff */
[----:B------:R-:W-:Y:S02]  /*15ce0*/  LOP3.LUT R232, R232, 0xfffffff7, RZ, 0xc0, !PT ;  /* 0xfffffff7e8e87812 */ /* 0x000fe400078ec0ff */
[----:B------:R-:W-:Y:S01]  /*15cf0*/  FSEL R135, R109, -INF , !P1 ;  /* 0xff8000006d877808 */ /* 0x000fe20004800000 */
[----:B------:R-:W-:Y:S01]  /*15d00*/  IMAD.MOV.U32 R109, RZ, RZ, R70 ;  /* 0x000000ffff6d7224 */ /* 0x000fe200078e0046 */
[C---:B------:R-:W-:Y:S02]  /*15d10*/  ISETP.GE.AND P1, PT, R4.reuse, R234, PT ;  /* 0x000000ea0400720c */ /* 0x040fe40003f26270 */
[-C--:B------:R-:W-:Y:S02]  /*15d20*/  ISETP.GE.OR P5, PT, R5, R238.reuse, !P5 ;  /* 0x000000ee0500720c */ /* 0x080fe40006fa6670 */
[----:B------:R-:W-:Y:S02]  /*15d30*/  ISETP.GE.OR P1, PT, R4, R238, !P1 ;  /* 0x000000ee0400720c */ /* 0x000fe40004f26670 */
[----:B------:R-:W-:Y:S02]  /*15d40*/  FSEL R26, R106, -INF , !P3 ;  /* 0xff8000006a1a7808 */ /* 0x000fe40005800000 */
[----:B------:R-:W-:Y:S02]  /*15d50*/  @P0 LOP3.LUT R232, R232, 0x8, RZ, 0xfc, !PT ;  /* 0x00000008e8e80812 */ /* 0x000fe400078efcff */
[----:B------:R-:W-:Y:S02]  /*15d60*/  LOP3.LUT P0, RZ, R230, 0x4, RZ, 0xc0, !PT ;  /* 0x00000004e6ff7812 */ /* 0x000fe4000780c0ff */
[----:B------:R-:W-:Y:S02]  /*15d70*/  LOP3.LUT R232, R232, 0xffffffef, RZ, 0xc0, !PT ;  /* 0xffffffefe8e87812 */ /* 0x000fe400078ec0ff */
[----:B------:R-:W-:Y:S02]  /*15d80*/  FSEL R229, R121, -INF , !P1 ;  /* 0xff80000079e57808 */ /* 0x000fe40004800000 */
[C---:B------:R-:W-:Y:S02]  /*15d90*/  ISETP.GE.AND P1, PT, R3.reuse, R234, PT ;  /* 0x000000ea0300720c */ /* 0x040fe40003f26270 */
[C---:B------:R-:W-:Y:S02]  /*15da0*/  ISETP.GE.AND P3, PT, R0.reuse, R233, PT ;  /* 0x000000e90000720c */ /* 0x040fe40003f66270 */
[----:B------:R-:W-:Y:S02]  /*15db0*/  ISETP.GE.OR P1, PT, R3, R238, !P1 ;  /* 0x000000ee0300720c */ /* 0x000fe40004f26670 */
[----:B------:R-:W-:Y:S02]  /*15dc0*/  ISETP.GE.OR P3, PT, R0, R237, !P3 ;  /* 0x000000ed0000720c */ /* 0x000fe40005f66670 */
[----:B------:R-:W-:Y:S02]  /*15dd0*/  @P0 LOP3.LUT R232, R232, 0x10, RZ, 0xfc, !PT ;  /* 0x00000010e8e80812 */ /* 0x000fe400078efcff */
[----:B------:R-:W-:Y:S02]  /*15de0*/  LOP3.LUT P0, RZ, R230, 0x8, RZ, 0xc0, !PT ;  /* 0x00000008e6ff7812 */ /* 0x000fe4000780c0ff */
[----:B------:R-:W-:Y:S02]  /*15df0*/  LOP3.LUT R232, R232, 0xffffffdf, RZ, 0xc0, !PT ;  /* 0xffffffdfe8e87812 */ /* 0x000fe400078ec0ff */
[----:B------:R-:W-:Y:S02]  /*15e00*/  FSEL R124, R124, -INF , !P1 ;  /* 0xff8000007c7c7808 */ /* 0x000fe40004800000 */
[C---:B------:R-:W-:Y:S02]  /*15e10*/  ISETP.GE.AND P1, PT, R0.reuse, R234, PT ;  /* 0x000000ea0000720c */ /* 0x040fe40003f26270 */
[----:B------:R-:W-:Y:S02]  /*15e20*/  FSEL R25, R107, -INF , !P2 ;  /* 0xff8000006b197808 */ /* 0x000fe40005000000 */
[----:B------:R-:W-:Y:S02]  /*15e30*/  ISETP.GE.OR P1, PT, R0, R238, !P1 ;  /* 0x000000ee0000720c */ /* 0x000fe40004f26670 */
[----:B------:R-:W-:Y:S02]  /*15e40*/  FSEL R71, R127, -INF , !P3 ;  /* 0xff8000007f477808 */ /* 0x000fe40005800000 */
[----:B------:R-:W-:Y:S02]  /*15e50*/  @P0 LOP3.LUT R232, R232, 0x20, RZ, 0xfc, !PT ;  /* 0x00000020e8e80812 */ /* 0x000fe400078efcff */
[----:B------:R-:W-:Y:S02]  /*15e60*/  LOP3.LUT P0, RZ, R231, 0x200, RZ, 0xc0, !PT ;  /* 0x00000200e7ff7812 */ /* 0x000fe4000780c0ff */
[----:B------:R-:W-:Y:S02]  /*15e70*/  LOP3.LUT R232, R232, 0xffffffbf, RZ, 0xc0, !PT ;  /* 0xffffffbfe8e87812 */ /* 0x000fe400078ec0ff */
[----:B------:R-:W-:Y:S09]  /*15e80*/  FSEL R125, R125, -INF , !P1 ;  /* 0xff8000007d7d7808 */ /* 0x000ff20004800000 */
[----:B------:R-:W-:Y:S02]  /*15e90*/  @P0 LOP3.LUT R232, R232, 0x40, RZ, 0xfc, !PT ;  /* 0x00000040e8e80812 */ /* 0x000fe400078efcff */
[C---:B------:R-:W-:Y:S02]  /*15ea0*/  LOP3.LUT P0, RZ, R231.reuse, 0x400, RZ, 0xc0, !PT ;  /* 0x00000400e7ff7812 */ /* 0x040fe4000780c0ff */
[----:B------:R-:W-:Y:S11]  /*15eb0*/  LOP3.LUT R232, R232, 0xffffff7f, RZ, 0xc0, !PT ;  /* 0xffffff7fe8e87812 */ /* 0x000ff600078ec0ff */
[----:B------:R-:W-:Y:S02]  /*15ec0*/  @P0 LOP3.LUT R232, R232, 0x80, RZ, 0xfc, !PT ;  /* 0x00000080e8e80812 */ /* 0x000fe400078efcff */
[----:B------:R-:W-:Y:S02]  /*15ed0*/  LOP3.LUT P0, RZ, R230, 0x10, RZ, 0xc0, !PT ;  /* 0x00000010e6ff7812 */ /* 0x000fe4000780c0ff */
[----:B------:R-:W-:Y:S11]  /*15ee0*/  LOP3.LUT R232, R232, 0xfffffeff, RZ, 0xc0, !PT ;  /* 0xfffffeffe8e87812 */ /* 0x000ff600078ec0ff */
[----:B------:R-:W-:Y:S02]  /*15ef0*/  @P0 LOP3.LUT R232, R232, 0x100, RZ, 0xfc, !PT ;  /* 0x00000100e8e80812 */ /* 0x000fe400078efcff */
[----:B------:R-:W-:Y:S02]  /*15f00*/  LOP3.LUT P0, RZ, R230, 0x20, RZ, 0xc0, !PT ;  /* 0x00000020e6ff7812 */ /* 0x000fe4000780c0ff */
[----:B------:R-:W-:Y:S11]  /*15f10*/  LOP3.LUT R232, R232, 0xfffffdff, RZ, 0xc0, !PT ;  /* 0xfffffdffe8e87812 */ /* 0x000ff600078ec0ff */
        /* <DEDUP_REMOVED lines=10> */
[----:B------:R-:W-:Y:S04]  /*15fc0*/  LOP3.LUT P0, RZ, R230, 0x80, RZ, 0xc0, !PT ;  /* 0x00000080e6ff7812 */ /* 0x000fe8000780c0ff */
[----:B------:R-:W-:Y:S02]  /*15fd0*/  FSEL R40, R40, -INF , !P0 ;  /* 0xff80000028287808 */ /* 0x000fe40004000000 */
[C---:B------:R-:W-:Y:S04]  /*15fe0*/  LOP3.LUT P0, RZ, R232.reuse, 0x1000, RZ, 0xc0, !PT ;  /* 0x00001000e8ff7812 */ /* 0x040fe8000780c0ff */
[----:B------:R-:W-:Y:S02]  /*15ff0*/  FSEL R41, R41, -INF , !P0 ;  /* 0xff80000029297808 */ /* 0x000fe40004000000 */
[----:B------:R-:W-:Y:S04]  /*16000*/  LOP3.LUT P0, RZ, R232, 0x800, RZ, 0xc0, !PT ;  /* 0x00000800e8ff7812 */ /* 0x000fe8000780c0ff */
[----:B------:R-:W-:Y:S01]  /*16010*/  FSEL R223, R42, -INF , !P0 ;  /* 0xff8000002adf7808 */ /* 0x000fe20004000000 */
[----:B------:R-:W-:Y:S01]  /*16020*/  IMAD.MOV.U32 R42, RZ, RZ, R34 ;  /* 0x000000ffff2a7224 */ /* 0x000fe200078e0022 */
[C---:B------:R-:W-:Y:S04]  /*16030*/  LOP3.LUT P0, RZ, R232.reuse, 0x400, RZ, 0xc0, !PT ;  /* 0x00000400e8ff7812 */ /* 0x040fe8000780c0ff */
[----:B------:R-:W-:Y:S01]  /*16040*/  FSEL R216, R43, -INF , !P0 ;  /* 0xff8000002bd87808 */ /* 0x000fe20004000000 */
[----:B------:R-:W-:Y:S01]  /*16050*/  IMAD.MOV.U32 R43, RZ, RZ, R35 ;  /* 0x000000ffff2b7224 */ /* 0x000fe200078e0023 */
[----:B------:R-:W-:Y:S04]  /*16060*/  LOP3.LUT P0, RZ, R232, 0x200, RZ, 0xc0, !PT ;  /* 0x00000200e8ff7812 */ /* 0x000fe8000780c0ff */
[----:B------:R-:W-:Y:S02]  /*16070*/  FSEL R228, R44, -INF , !P0 ;  /* 0xff8000002ce47808 */ /* 0x000fe40004000000 */
[C---:B------:R-:W-:Y:S04]  /*16080*/  LOP3.LUT P0, RZ, R232.reuse, 0x100, RZ, 0xc0, !PT ;  /* 0x00000100e8ff7812 */ /* 0x040fe8000780c0ff */
[----:B------:R-:W-:Y:S02]  /*16090*/  FSEL R227, R45, -INF , !P0 ;  /* 0xff8000002de37808 */ /* 0x000fe40004000000 */
[----:B------:R-:W-:Y:S04]  /*160a0*/  LOP3.LUT P0, RZ, R232, 0x80, RZ, 0xc0, !PT ;  /* 0x00000080e8ff7812 */ /* 0x000fe8000780c0ff */
[----:B------:R-:W-:Y:S01]  /*160b0*/  FSEL R45, R46, -INF , !P0 ;  /* 0xff8000002e2d7808 */ /* 0x000fe20004000000 */
[----:B------:R-:W-:Y:S01]  /*160c0*/  IMAD.MOV.U32 R46, RZ, RZ, R41 ;  /* 0x000000ffff2e7224 */ /* 0x000fe200078e0029 */
[C---:B------:R-:W-:Y:S01]  /*160d0*/  LOP3.LUT P0, RZ, R232.reuse, 0x40, RZ, 0xc0, !PT ;  /* 0x00000040e8ff7812 */ /* 0x040fe2000780c0ff */
[----:B------:R-:W-:Y:S03]  /*160e0*/  IMAD.MOV.U32 R41, RZ, RZ, R55 ;  /* 0x000000ffff297224 */ /* 0x000fe600078e0037 */
[----:B------:R-:W-:Y:S02]  /*160f0*/  FSEL R47, R47, -INF , !P0 ;  /* 0xff8000002f2f7808 */ /* 0x000fe40004000000 */
        /* <DEDUP_REMOVED lines=8> */
[----:B------:R-:W-:Y:S02]  /*16180*/  FSEL R7, R59, -INF , !P0 ;  /* 0xff8000003b077808 */ /* 0x000fe40004000000 */
[----:B------:R-:W-:Y:S02]  /*16190*/  LOP3.LUT P0, RZ, R232, 0x2, RZ, 0xc0, !PT ;  /* 0x00000002e8ff7812 */ /* 0x000fe4000780c0ff */
[----:B------:R-:W-:Y:S01]  /*161a0*/  FSEL R59, R120, -INF , !P5 ;  /* 0xff800000783b7808 */ /* 0x000fe20006800000 */
[----:B------:R-:W-:Y:S01]  /*161b0*/  IMAD.MOV.U32 R120, RZ, RZ, R40 ;  /* 0x000000ffff787224 */ /* 0x000fe200078e0028 */
[----:B------:R1:W-:Y:S01]  /*161c0*/  STL [R1+0x24], R7 ;  /* 0x0000240701007387 */ /* 0x0003e20000100800 */
[----:B------:R-:W-:Y:S01]  /*161d0*/  IMAD.MOV.U32 R40, RZ, RZ, R226 ;  /* 0x000000ffff287224 */ /* 0x000fe200078e00e2 */
[----:B------:R-:W-:Y:S01]  /*161e0*/  FSEL R22, R60, -INF , !P0 ;  /* 0xff8000003c167808 */ /* 0x000fe20004000000 */
[----:B------:R-:W-:Y:S01]  /*161f0*/  IMAD.MOV.U32 R60, RZ, RZ, R216 ;  /* 0x000000ffff3c7224 */ /* 0x000fe200078e00d8 */
[----:B------:R-:W-:Y:S01]  /*16200*/  LOP3.LUT P0, RZ, R232, 0x1, RZ, 0xc0, !PT ;  /* 0x00000001e8ff7812 */ /* 0x000fe2000780c0ff */
[----:B------:R-:W-:Y:S01]  /*16210*/  STL [R1+0xe4], R232 ;  /* 0x0000e4e801007387 */ /* 0x000fe20000100800 */
[----:B------:R-:W-:Y:S02]  /*16220*/  ISETP.GE.AND P5, PT, R3, R233, PT ;  /* 0x000000e90300720c */ /* 0x000fe40003fa6270 */
[----:B------:R-:W-:Y:S02]  /*16230*/  FSEL R61, R61, -INF , !P0 ;  /* 0xff8000003d3d7808 */ /* 0x000fe40004000000 */
[----:B------:R-:W-:Y:S02]  /*16240*/  LOP3.LUT P0, RZ, R230, 0x80000000, RZ, 0xc0, !PT ;  /* 0x80000000e6ff7812 */ /* 0x000fe4000780c0ff */
[----:B------:R-:W-:Y:S02]  /*16250*/  ISETP.GE.OR P5, PT, R3, R237, !P5 ;  /* 0x000000ed0300720c */ /* 0x000fe40006fa6670 */
[----:B-1----:R-:W-:Y:S01]  /*16260*/  FSEL R7, R62, -INF , !P0 ;  /* 0xff8000003e077808 */ /* 0x002fe20004000000 */
[----:B------:R-:W-:Y:S01]  /*16270*/  IMAD.MOV.U32 R62, RZ, RZ, R227 ;  /* 0x000000ffff3e7224 */ /* 0x000fe200078e00e3 */
[C---:B------:R-:W-:Y:S03]  /*16280*/  LOP3.LUT P0, RZ, R230.reuse, 0x40000000, RZ, 0xc0, !PT ;  /* 0x40000000e6ff7812 */ /* 0x040fe6000780c0ff */
[----:B------:R1:W-:Y:S01]  /*16290*/  STL [R1+0x20], R7 ;  /* 0x0000200701007387 */ /* 0x0003e20000100800 */
[----:B------:R-:W-:Y:S01]  /*162a0*/  FSEL R8, R63, -INF , !P0 ;  /* 0xff8000003f087808 */ /* 0x000fe20004000000 */
[----:B------:R-:W-:Y:S01]  /*162b0*/  IMAD.MOV.U32 R63, RZ, RZ, R224 ;  /* 0x000000ffff3f7224 */ /* 0x000fe200078e00e0 */
[----:B------:R-:W-:Y:S03]  /*162c0*/  LOP3.LUT P0, RZ, R230, 0x20000000, RZ, 0xc0, !PT ;  /* 0x20000000e6ff7812 */ /* 0x000fe6000780c0ff */
[----:B------:R2:W-:Y:S01]  /*162d0*/  STL [R1+0x1c], R8 ;  /* 0x00001c0801007387 */ /* 0x0005e20000100800 */
[----:B-1----:R-:W-:Y:S02]  /*162e0*/  FSEL R7, R72, -INF , !P0 ;  /* 0xff80000048077808 */ /* 0x002fe40004000000 */
[C---:B------:R-:W-:Y:S03]  /*162f0*/  LOP3.LUT P0, RZ, R230.reuse, 0x10000000, RZ, 0xc0, !PT ;  /* 0x10000000e6ff7812 */ /* 0x040fe6000780c0ff */
[----:B------:R1:W-:Y:S01]  /*16300*/  STL [R1+0x28], R7 ;  /* 0x0000280701007387 */ /* 0x0003e20000100800 */
[----:B------:R-:W-:Y:S02]  /*16310*/  FSEL R44, R73, -INF , !P0 ;  /* 0xff800000492c7808 */ /* 0x000fe40004000000 */
[----:B------:R-:W-:Y:S01]  /*16320*/  LOP3.LUT P0, RZ, R230, 0x8000000, RZ, 0xc0, !PT ;  /* 0x08000000e6ff7812 */ /* 0x000fe2000780c0ff */
[----:B------:R-:W-:Y:S03]  /*16330*/  STL [R1+0xe8], R231 ;  /* 0x0000e8e701007387 */ /* 0x000fe60000100800 */
[----:B------:R-:W-:Y:S02]  /*16340*/  FSEL R28, R74, -INF , !P0 ;  /* 0xff8000004a1c7808 */ /* 0x000fe40004000000 */
[C---:B------:R-:W-:Y:S04]  /*16350*/  LOP3.LUT P0, RZ, R230.reuse, 0x4000000, RZ, 0xc0, !PT ;  /* 0x04000000e6ff7812 */ /* 0x040fe8000780c0ff */
[----:B--2---:R-:W-:Y:S02]  /*16360*/  FSEL R8, R75, -INF , !P0 ;  /* 0xff8000004b087808 */ /* 0x004fe40004000000 */
[----:B------:R-:W-:Y:S04]  /*16370*/  LOP3.LUT P0, RZ, R230, 0x2000000, RZ, 0xc0, !PT ;  /* 0x02000000e6ff7812 */ /* 0x000fe8000780c0ff */
[----:B------:R-:W-:Y:S02]  /*16380*/  FSEL R10, R76, -INF , !P0 ;  /* 0xff8000004c0a7808 */ /* 0x000fe40004000000 */
[----:B------:R-:W-:Y:S02]  /*16390*/  LOP3.LUT P0, RZ, R230, 0x1000000, RZ, 0xc0, !PT ;  /* 0x01000000e6ff7812 */ /* 0x000fe4000780c0ff */
[----:B------:R-:W-:Y:S01]  /*163a0*/  FSEL R76, R90, -INF , !P6 ;  /* 0xff8000005a4c7808 */ /* 0x000fe20007000000 */
[----:B------:R-:W-:Y:S01]  /*163b0*/  IMAD.MOV.U32 R79, RZ, RZ, R10 ;  /* 0x000000ffff4f7224 */ /* 0x000fe200078e000a */
[----:B-1----:R-:W-:Y:S01]  /*163c0*/  FSEL R7, R95, -INF , !P4 ;  /* 0xff8000005f077808 */ /* 0x002fe20006000000 */
[----:B------:R-:W-:Y:S01]  /*163d0*/  IMAD.MOV.U32 R90, RZ, RZ, R8 ;  /* 0x000000ffff5a7224 */ /* 0x000fe200078e0008 */
[----:B------:R-:W-:Y:S01]  /*163e0*/  FSEL R222, R77, -INF , !P0 ;  /* 0xff8000004dde7808 */ /* 0x000fe20004000000 */
[----:B------:R-:W-:Y:S01]  /*163f0*/  IMAD.MOV.U32 R77, RZ, RZ, R223 ;  /* 0x000000ffff4d7224 */ /* 0x000fe200078e00df */
[C---:B------:R-:W-:Y:S01]  /*16400*/  LOP3.LUT P0, RZ, R230.reuse, 0x800000, RZ, 0xc0, !PT ;  /* 0x00800000e6ff7812 */ /* 0x040fe2000780c0ff */
[----:B------:R1:W-:Y:S01]  /*16410*/  STL [R1+0x2c], R7 ;  /* 0x00002c0701007387 */ /* 0x0003e20000100800 */
[----:B------:R-:W-:Y:S02]  /*16420*/  LOP3.LUT P6, RZ, R230, 0x40000, RZ, 0xc0, !PT ;  /* 0x00040000e6ff7812 */ /* 0x000fe400078cc0ff */
[----:B------:R-:W-:Y:S01]  /*16430*/  FSEL R225, R78, -INF , !P0 ;  /* 0xff8000004ee17808 */ /* 0x000fe20004000000 */
[----:B------:R-:W-:Y:S01]  /*16440*/  IMAD.MOV.U32 R78, RZ, RZ, R22 ;  /* 0x000000ffff4e7224 */ /* 0x000fe200078e0016 */
[----:B------:R2:W-:Y:S01]  /*16450*/  STL [R1+0xec], R230 ;  /* 0x0000ece601007387 */ /* 0x0005e20000100800 */
[----:B------:R-:W-:Y:S02]  /*16460*/  LOP3.LUT P0, RZ, R230, 0x400000, RZ, 0xc0, !PT ;  /* 0x00400000e6ff7812 */ /* 0x000fe4000780c0ff */
[----:B------:R-:W-:Y:S02]  /*16470*/  FSEL R9, R91, -INF , !P6 ;  /* 0xff8000005b097808 */ /* 0x000fe40007000000 */
[----:B------:R-:W-:Y:S02]  /*16480*/  LOP3.LUT P6, RZ, R231, 0x400000, RZ, 0xc0, !PT ;  /* 0x00400000e7ff7812 */ /* 0x000fe400078cc0ff */
[CC--:B------:R-:W-:Y:S01]  /*16490*/  ISETP.GE.AND P4, PT, R6.reuse, R233.reuse, PT ;  /* 0x000000e90600720c */ /* 0x0c0fe20003f86270 */
[----:B------:R-:W-:Y:S01]  /*164a0*/  IMAD.MOV.U32 R121, RZ, RZ, R9 ;  /* 0x000000ffff797224 */ /* 0x000fe200078e0009 */
[----:B------:R-:W-:Y:S01]  /*164b0*/  FSEL R236, R105, -INF , !P6 ;  /* 0xff80000069ec7808 */ /* 0x000fe20007000000 */
[----:B------:R-:W-:Y:S01]  /*164c0*/  IMAD.MOV.U32 R105, RZ, RZ, R66 ;  /* 0x000000ffff697224 */ /* 0x000fe200078e0042 */
[C---:B------:R-:W-:Y:S02]  /*164d0*/  ISETP.GE.AND P6, PT, R5.reuse, R233, PT ;  /* 0x000000e90500720c */ /* 0x040fe40003fc6270 */
[-C--:B------:R-:W-:Y:S02]  /*164e0*/  ISETP.GE.OR P4, PT, R6, R237.reuse, !P4 ;  /* 0x000000ed0600720c */ /* 0x080fe40006786670 */
[----:B------:R-:W-:Y:S02]  /*164f0*/  ISETP.GE.OR P6, PT, R5, R237, !P6 ;  /* 0x000000ed0500720c */ /* 0x000fe400077c6670 */
[----:B------:R-:W-:Y:S02]  /*16500*/  FMNMX.FTZ R5, R205, R132, !PT ;  /* 0x00000084cd057209 */ /* 0x000fe40007810000 */
[----:B------:R-:W-:Y:S02]  /*16510*/  FMNMX.FTZ R6, R201, R2, !PT ;  /* 0x00000002c9067209 */ /* 0x000fe40007810000 */
[----:B-1----:R-:W-:Y:S02]  /*16520*/  P2R R7, PR, RZ, 0x40 ;  /* 0x00000040ff077803 */ /* 0x002fe40000000000 */
[----:B------:R-:W-:Y:S01]  /*16530*/  ISETP.GE.AND P6, PT, R4, R233, PT ;  /* 0x000000e90400720c */ /* 0x000fe20003fc6270 */
[----:B--2---:R-:W2:Y:S01]  /*16540*/  LDL.LU R230, [R1+0x28] ;  /* 0x0000280001e67983 */ /* 0x004ea20000300800 */
[----:B------:R-:W-:Y:S02]  /*16550*/  FMNMX.FTZ R5, R206, R5, !PT ;  /* 0x00000005ce057209 */ /* 0x000fe40007810000 */
[----:B------:R-:W-:Y:S02]  /*16560*/  ISETP.GE.OR P6, PT, R4, R237, !P6 ;  /* 0x000000ed0400720c */ /* 0x000fe400077c6670 */
        /* <DEDUP_REMOVED lines=69> */
[----:B------:R-:W-:Y:S01]  /*169c0*/  FSEL R216, R110, -INF , !P0 ;  /* 0xff8000006ed87808 */ /* 0x000fe20004000000 */
[----:B------:R-:W-:Y:S01]  /*169d0*/  IMAD.MOV.U32 R110, RZ, RZ, R40 ;  /* 0x000000ffff6e7224 */ /* 0x000fe200078e0028 */
[----:B------:R-:W-:Y:S02]  /*169e0*/  FMNMX.FTZ R70, R100, R70, !PT ;  /* 0x0000004664467209 */ /* 0x000fe40007810000 */
[----:B------:R-:W-:Y:S02]  /*169f0*/  FSEL R239, R111, -INF , !P4 ;  /* 0xff8000006fef7808 */ /* 0x000fe40006000000 */
[----:B------:R-:W-:Y:S02]  /*16a00*/  FMNMX.FTZ R70, R101, R70, !PT ;  /* 0x0000004665467209 */ /* 0x000fe40007810000 */
[----:B------:R-:W-:Y:S02]  /*16a10*/  FSEL R22, R126, -INF , !P5 ;  /* 0xff8000007e167808 */ /* 0x000fe40006800000 */
[----:B------:R-:W-:Y:S02]  /*16a20*/  FMNMX.FTZ R70, R112, R70, !PT ;  /* 0x0000004670467209 */ /* 0x000fe40007810000 */
[----:B------:R-:W-:Y:S02]  /*16a30*/  ISETP.NE.AND P4, PT, R7, RZ, PT ;  /* 0x000000ff0700720c */ /* 0x000fe40003f85270 */
[----:B------:R-:W-:Y:S02]  /*16a40*/  FMNMX.FTZ R70, R113, R70, !PT ;  /* 0x0000004671467209 */ /* 0x000fe40007810000 */
[----:B------:R-:W-:Y:S02]  /*16a50*/  FSEL R114, R122, -INF , !P4 ;  /* 0xff8000007a727808 */ /* 0x000fe40006000000 */
[----:B------:R-:W-:Y:S02]  /*16a60*/  FMNMX.FTZ R70, R116, R70, !PT ;  /* 0x0000004674467209 */ /* 0x000fe40007810000 */
[----:B------:R-:W-:Y:S02]  /*16a70*/  FSEL R122, R123, -INF , !P6 ;  /* 0xff8000007b7a7808 */ /* 0x000fe40007000000 */
[----:B------:R-:W-:Y:S04]  /*16a80*/  FMNMX.FTZ R70, R117, R70, !PT ;  /* 0x0000004675467209 */ /* 0x000fe80007810000 */
[----:B------:R-:W-:Y:S04]  /*16a90*/  FMNMX.FTZ R70, R128, R70, !PT ;  /* 0x0000004680467209 */ /* 0x000fe80007810000 */
[----:B------:R-:W-:Y:S05]  /*16aa0*/  FMNMX.FTZ R70, R129, R70, !PT ;  /* 0x0000004681467209 */ /* 0x000fea0007810000 */
[----:B------:R-:W1:Y:S02]  /*16ab0*/  SHFL.BFLY PT, R5, R70, 0x2, 0x1f ;  /* 0x0c401f0046057f89 */ /* 0x000e6400000e0000 */
[----:B-1----:R-:W-:Y:S06]  /*16ac0*/  FMNMX.FTZ R70, R70, R5, !PT ;  /* 0x0000000546467209 */ /* 0x002fec0007810000 */
[----:B--2---:R1:W-:Y:S01]  /*16ad0*/  STL [R1+0xf0], R230 ;  /* 0x0000f0e601007387 */ /* 0x0043e20000100800 */
[----:B------:R-:W-:Y:S04]  /*16ae0*/  FMNMX.FTZ R4, R230, R4, !PT ;  /* 0x00000004e6047209 */ /* 0x000fe80007810000 */
[----:B------:R-:W-:Y:S04]  /*16af0*/  FMNMX.FTZ R4, R44, R4, !PT ;  /* 0x000000042c047209 */ /* 0x000fe80007810000 */
[----:B------:R-:W-:Y:S04]  /*16b00*/  FMNMX.FTZ R4, R79, R4, !PT ;  /* 0x000000044f047209 */ /* 0x000fe80007810000 */
[----:B------:R-:W-:Y:S04]  /*16b10*/  FMNMX.FTZ R4, R222, R4, !PT ;  /* 0x00000004de047209 */ /* 0x000fe80007810000 */
[----:B------:R-:W-:Y:S04]  /*16b20*/  FMNMX.FTZ R4, R221, R4, !PT ;  /* 0x00000004dd047209 */ /* 0x000fe80007810000 */
[----:B------:R-:W-:Y:S01]  /*16b30*/  FMNMX.FTZ R4, R220, R4, !PT ;  /* 0x00000004dc047209 */ /* 0x000fe20007810000 */
[----:B-1----:R-:W2:Y:S03]  /*16b40*/  LDL.LU R230, [R1+0x2c] ;  /* 0x00002c0001e67983 */ /* 0x002ea60000300800 */
[----:B------:R-:W-:Y:S01]  /*16b50*/  FMNMX.FTZ R4, R219, R4, !PT ;  /* 0x00000004db047209 */ /* 0x000fe20007810000 */
[----:B------:R-:W-:Y:S03]  /*16b60*/  STL [R1+0xf4], R222 ;  /* 0x0000f4de01007387 */ /* 0x000fe60000100800 */
[----:B------:R-:W-:Y:S01]  /*16b70*/  FMNMX.FTZ R4, R218, R4, !PT ;  /* 0x00000004da047209 */ /* 0x000fe20007810000 */
[----:B------:R1:W-:Y:S03]  /*16b80*/  STL [R1+0xf8], R221 ;  /* 0x0000f8dd01007387 */ /* 0x0003e60000100800 */
[----:B------:R-:W-:Y:S04]  /*16b90*/  FMNMX.FTZ R4, R217, R4, !PT ;  /* 0x00000004d9047209 */ /* 0x000fe80007810000 */
[----:B------:R-:W-:Y:S04]  /*16ba0*/  FMNMX.FTZ R4, R236, R4, !PT ;  /* 0x00000004ec047209 */ /* 0x000fe80007810000 */
[----:B------:R-:W-:Y:S04]  /*16bb0*/  FMNMX.FTZ R4, R241, R4, !PT ;  /* 0x00000004f1047209 */ /* 0x000fe80007810000 */
[----:B------:R-:W-:Y:S04]  /*16bc0*/  FMNMX.FTZ R4, R135, R4, !PT ;  /* 0x0000000487047209 */ /* 0x000fe80007810000 */
[----:B------:R-:W-:Y:S04]  /*16bd0*/  FMNMX.FTZ R4, R59, R4, !PT ;  /* 0x000000043b047209 */ /* 0x000fe80007810000 */
[----:B------:R-:W-:Y:S02]  /*16be0*/  FMNMX.FTZ R0, R229, R4, !PT ;  /* 0x00000004e5007209 */ /* 0x000fe40007810000 */
[----:B------:R-:W3:Y:S02]  /*16bf0*/  SHFL.BFLY PT, R4, R3, 0x2, 0x1f ;  /* 0x0c401f0003047f89 */ /* 0x000ee400000e0000 */
[----:B------:R-:W-:Y:S04]  /*16c00*/  FMNMX.FTZ R0, R124, R0, !PT ;  /* 0x000000007c007209 */ /* 0x000fe80007810000 */
[----:B------:R-:W-:Y:S02]  /*16c10*/  FMNMX.FTZ R0, R125, R0, !PT ;  /* 0x000000007d007209 */ /* 0x000fe40007810000 */
[----:B-1----:R-:W4:Y:S04]  /*16c20*/  LDL.LU R221, [R1+0x24] ;  /* 0x0000240001dd7983 */ /* 0x002f280000300800 */
[----:B------:R1:W-:Y:S04]  /*16c30*/  STL [R1+0xfc], R220 ;  /* 0x0000fcdc01007387 */ /* 0x0003e80000100800 */
[----:B------:R-:W1:Y:S01]  /*16c40*/  SHFL.BFLY PT, R5, R0, 0x2, 0x1f ;  /* 0x0c401f0000057f89 */ /* 0x000e6200000e0000 */
[----:B---3--:R-:W-:Y:S02]  /*16c50*/  FMNMX.FTZ R3, R3, R4, !PT ;  /* 0x0000000403037209 */ /* 0x008fe40007810000 */
[----:B------:R-:W-:Y:S05]  /*16c60*/  FMNMX.FTZ R4, R82, R134, !PT ;  /* 0x0000008652047209 */ /* 0x000fea0007810000 */
[----:B------:R-:W3:Y:S01]  /*16c70*/  SHFL.BFLY PT, R69, R3, 0x1, 0x1f ;  /* 0x0c201f0003457f89 */ /* 0x000ee200000e0000 */
[----:B------:R-:W-:Y:S04]  /*16c80*/  FMNMX.FTZ R4, R11, R4, !PT ;  /* 0x000000040b047209 */ /* 0x000fe80007810000 */
[----:B------:R-:W-:Y:S03]  /*16c90*/  FMNMX.FTZ R4, R14, R4, !PT ;  /* 0x000000040e047209 */ /* 0x000fe60007810000 */
[----:B-1----:R-:W2:Y:S01]  /*16ca0*/  LDL.LU R220, [R1+0x20] ;  /* 0x0000200001dc7983 */ /* 0x002ea20000300800 */
[----:B------:R-:W-:Y:S02]  /*16cb0*/  FMNMX.FTZ R4, R15, R4, !PT ;  /* 0x000000040f047209 */ /* 0x000fe40007810000 */
[----:B------:R-:W-:Y:S01]  /*16cc0*/  FMNMX.FTZ R0, R0, R5, !PT ;  /* 0x0000000500007209 */ /* 0x000fe20007810000 */
[----:B------:R1:W-:Y:S01]  /*16cd0*/  STL [R1+0x100], R234 ;  /* 0x000100ea01007387 */ /* 0x0003e20000100800 */
[----:B------:R-:W-:Y:S03]  /*16ce0*/  FMNMX.FTZ R4, R131, R4, !PT ;  /* 0x0000000483047209 */ /* 0x000fe60007810000 */
[----:B------:R-:W1:Y:S01]  /*16cf0*/  SHFL.BFLY PT, R5, R70, 0x1, 0x1f ;  /* 0x0c201f0046057f89 */ /* 0x000e6200000e0000 */
[----:B------:R-:W-:Y:S04]  /*16d00*/  FMNMX.FTZ R4, R130, R4, !PT ;  /* 0x0000000482047209 */ /* 0x000fe80007810000 */
[----:B------:R-:W-:Y:S02]  /*16d10*/  FMNMX.FTZ R4, R209, R4, !PT ;  /* 0x00000004d1047209 */ /* 0x000fe40007810000 */
[----:B---3--:R-:W-:Y:S01]  /*16d20*/  FMNMX.FTZ R69, R3, R69, !PT ;  /* 0x0000004503457209 */ /* 0x008fe20007810000 */
[----:B------:R-:W3:Y:S01]  /*16d30*/  SHFL.BFLY PT, R68, R0, 0x1, 0x1f ;  /* 0x0c201f0000447f89 */ /* 0x000ee200000e0000 */
[----:B------:R-:W-:Y:S02]  /*16d40*/  FMNMX.FTZ R4, R200, R4, !PT ;  /* 0x00000004c8047209 */ /* 0x000fe40007810000 */
[----:B------:R-:W-:Y:S02]  /*16d50*/  FSETP.NEU.FTZ.AND P1, PT, R69, -INF , PT ;  /* 0xff8000004500780b */ /* 0x000fe40003f3d000 */
[----:B------:R-:W-:Y:S04]  /*16d60*/  FMNMX.FTZ R4, R77, R4, !PT ;  /* 0x000000044d047209 */ /* 0x000fe80007810000 */
[----:B------:R-:W-:Y:S01]  /*16d70*/  FMNMX.FTZ R4, R60, R4, !PT ;  /* 0x000000043c047209 */ /* 0x000fe20007810000 */
[----:B-1----:R-:W2:Y:S03]  /*16d80*/  LDL.LU R234, [R1+0x1c] ;  /* 0x00001c0001ea7983 */ /* 0x002ea60000300800 */
[----:B------:R-:W-:Y:S02]  /*16d90*/  FMNMX.FTZ R4, R45, R4, !PT ;  /* 0x000000042d047209 */ /* 0x000fe40007810000 */
[----:B------:R-:W-:Y:S01]  /*16da0*/  FMNMX.FTZ R70, R70, R5, !PT ;  /* 0x0000000546467209 */ /* 0x000fe20007810000 */
[----:B------:R1:W-:Y:S01]  /*16db0*/  STL [R1+0x104], R219 ;  /* 0x000104db01007387 */ /* 0x0003e20000100800 */
[----:B------:R-:W-:Y:S02]  /*16dc0*/  FMNMX.FTZ R4, R47, R4, !PT ;  /* 0x000000042f047209 */ /* 0x000fe40007810000 */
[----:B------:R-:W-:Y:S02]  /*16dd0*/  FSETP.NEU.FTZ.AND P2, PT, R70, -INF , PT ;  /* 0xff8000004600780b */ /* 0x000fe40003f5d000 */
[----:B------:R-:W-:Y:S02]  /*16de0*/  FMNMX.FTZ R4, R63, R4, !PT ;  /* 0x000000043f047209 */ /* 0x000fe40007810000 */
[----:B---3--:R-:W-:Y:S02]  /*16df0*/  FMNMX.FTZ R68, R0, R68, !PT ;  /* 0x0000004400447209 */ /* 0x008fe40007810000 */
[----:B------:R-:W-:Y:S02]  /*16e00*/  FSEL R0, R70, RZ, P2 ;  /* 0x000000ff46007208 */ /* 0x000fe40001000000 */
[C---:B------:R-:W-:Y:S01]  /*16e10*/  FSETP.NEU.FTZ.AND P0, PT, R68.reuse, -INF , PT ;  /* 0xff8000004400780b */ /* 0x040fe20003f1d000 */
[----:B------:R-:W-:Y:S02]  /*16e20*/  FMUL.FTZ R88, R68, c[0x0][0x23c] ;  /* 0x00008f0044587a20 */ /* 0x000fe40000410000 */
[----:B------:R-:W-:Y:S01]  /*16e30*/  FADD.FTZ R2, -R0, R2 ;  /* 0x0000000200027221 */ /* 0x000fe20000010100 */
[----:B------:R-:W-:Y:S02]  /*16e40*/  FSEL R0, R69, RZ, P1 ;  /* 0x000000ff45007208 */ /* 0x000fe40000800000 */
[----:B------:R-:W-:Y:S03]  /*16e50*/  FSEL R88, R88, RZ, P0 ;  /* 0x000000ff58587208 */ /* 0x000fe60000000000 */
[----:B------:R-:W-:Y:S01]  /*16e60*/  FADD.FTZ R6, -R0, R132 ;  /* 0x0000008400067221 */ /* 0x000fe20000010100 */
[----:B------:R-:W-:Y:S05]  /*16e70*/  FSEL R0, R68, RZ, P0 ;  /* 0x000000ff44007208 */ /* 0x000fea0000000000 */
[----:B------:R-:W-:Y:S01]  /*16e80*/  FADD.FTZ R8, -R0, R133 ;  /* 0x0000008500087221 */ /* 0x000fe20000010100 */
[----:B----4-:R-:W-:Y:S04]  /*16e90*/  FMNMX.FTZ R4, R221, R4, !PT ;  /* 0x00000004dd047209 */ /* 0x010fe80007810000 */
[----:B--2---:R-:W-:Y:S04]  /*16ea0*/  FMNMX.FTZ R4, R220, R4, !PT ;  /* 0x00000004dc047209 */ /* 0x004fe80007810000 */
[----:B------:R-:W-:Y:S04]  /*16eb0*/  FMNMX.FTZ R4, R234, R4, !PT ;  /* 0x00000004ea047209 */ /* 0x000fe80007810000 */
        /* <DEDUP_REMOVED lines=11> */
[----:B------:R-:W-:Y:S01]  /*16f70*/  FMNMX.FTZ R0, R239, R3, !PT ;  /* 0x00000003ef007209 */ /* 0x000fe20007810000 */
[----:B------:R-:W-:Y:S03]  /*16f80*/  FMUL.FTZ R3, R70, c[0x0][0x23c] ;  /* 0x00008f0046037a20 */ /* 0x000fe60000410000 */
[----:B------:R-:W-:Y:S02]  /*16f90*/  FMNMX.FTZ R0, R114, R0, !PT ;  /* 0x0000000072007209 */ /* 0x000fe40007810000 */
[----:B------:R-:W-:Y:S02]  /*16fa0*/  FSEL R3, R3, RZ, P2 ;  /* 0x000000ff03037208 */ /* 0x000fe40001000000 */
[----:B------:R-:W-:Y:S01]  /*16fb0*/  FMNMX.FTZ R5, R122, R0, !PT ;  /* 0x000000007a057209 */ /* 0x000fe20007810000 */
[----:B------:R-:W-:Y:S02]  /*16fc0*/  FMUL.FTZ R0, R2, c[0x0][0x23c] ;  /* 0x00008f0002007a20 */ /* 0x000fe40000410000 */
[--C-:B------:R-:W-:Y:S02]  /*16fd0*/  FFMA.FTZ R226, R81, c[0x0][0x23c], -R3.reuse ;  /* 0x00008f0051e27a23 */ /* 0x100fe40000010803 */
[----:B------:R-:W-:Y:S02]  /*16fe0*/  IMAD.MOV.U32 R81, RZ, RZ, R22 ;  /* 0x000000ffff517224 */ /* 0x000fe400078e0016 */
[--C-:B------:R-:W-:Y:S01]  /*16ff0*/  FFMA.FTZ R4, R201, c[0x0][0x23c], -R3.reuse ;  /* 0x00008f00c9047a23 */ /* 0x100fe20000010803 */
[----:B------:R-:W2:Y:S01]  /*17000*/  LDL.LU R22, [R1+0x40] ;  /* 0x0000400001167983 */ /* 0x000ea20000300800 */
[--C-:B------:R-:W-:Y:S01]  /*17010*/  FFMA.FTZ R7, R204, c[0x0][0x23c], -R3.reuse ;  /* 0x00008f00cc077a23 */ /* 0x100fe20000010803 */
[----:B------:R-:W3:Y:S01]  /*17020*/  MUFU.EX2 R0, R0 ;  /* 0x0000000000007308 */ /* 0x000ee20000000800 */
[--C-:B------:R-:W-:Y:S01]  /*17030*/  FFMA.FTZ R9, R203, c[0x0][0x23c], -R3.reuse ;  /* 0x00008f00cb097a23 */ /* 0x100fe20000010803 */
[----:B------:R-:W4:Y:S01]  /*17040*/  LDL.LU R74, [R1+0x44] ;  /* 0x00004400014a7983 */ /* 0x000f220000300800 */
[--C-:B------:R-:W-:Y:S01]  /*17050*/  FFMA.FTZ R10, R202, c[0x0][0x23c], -R3.reuse ;  /* 0x00008f00ca0a7a23 */ /* 0x100fe20000010803 */
[----:B------:R-:W-:Y:S01]  /*17060*/  FMNMX.FTZ R2, R81, R5, !PT ;  /* 0x0000000551027209 */ /* 0x000fe20007810000 */
[--C-:B------:R-:W-:Y:S02]  /*17070*/  FFMA.FTZ R91, R20, c[0x0][0x23c], -R3.reuse ;  /* 0x00008f00145b7a23 */ /* 0x100fe40000010803 */
[--C-:B------:R-:W-:Y:S01]  /*17080*/  FFMA.FTZ R86, R21, c[0x0][0x23c], -R3.reuse ;  /* 0x00008f0015567a23 */ /* 0x100fe20000010803 */
[----:B------:R-:W-:Y:S01]  /*17090*/  FMNMX.FTZ R2, R71, R2, !PT ;  /* 0x0000000247027209 */ /* 0x000fe20007810000 */
[--C-:B------:R-:W-:Y:S01]  /*170a0*/  FFMA.FTZ R104, R32, c[0x0][0x23c], -R3.reuse ;  /* 0x00008f0020687a23 */ /* 0x100fe20000010803 */
[----:B------:R3:W2:Y:S01]  /*170b0*/  MUFU.EX2 R72, R4 ;  /* 0x0000000400487308 */ /* 0x0006a20000000800 */
        /* <DEDUP_REMOVED lines=10> */
[--C-:B-1----:R-:W-:Y:S01]  /*17160*/  FFMA.FTZ R219, R17, c[0x0][0x23c], -R3.reuse ;  /* 0x00008f0011db7a23 */ /* 0x102fe20000010803 */
[----:B------:R-:W-:Y:S01]  /*17170*/  MUFU.EX2 R91, R91 ;  /* 0x0000005b005b7308 */ /* 0x000fe20000000800 */
[--C-:B------:R-:W-:Y:S02]  /*17180*/  FFMA.FTZ R204, R16, c[0x0][0x23c], -R3.reuse ;  /* 0x00008f0010cc7a23 */ /* 0x100fe40000010803 */
[C---:B---3--:R-:W-:Y:S02]  /*17190*/  FMUL.FTZ R5, R0.reuse, R165 ;  /* 0x000000a500057220 */ /* 0x048fe40000410000 */
[C---:B------:R-:W-:Y:S02]  /*171a0*/  FMUL.FTZ R4, R0.reuse, R164 ;  /* 0x000000a400047220 */ /* 0x040fe40000410000 */
[C---:B------:R-:W-:Y:S02]  /*171b0*/  FMUL.FTZ R16, R0.reuse, R160 ;  /* 0x000000a000107220 */ /* 0x040fe40000410000 */
[C---:B------:R-:W-:Y:S01]  /*171c0*/  FMUL.FTZ R17, R0.reuse, R161 ;  /* 0x000000a100117220 */ /* 0x040fe20000410000 */
[----:B------:R-:W1:Y:S01]  /*171d0*/  MUFU.EX2 R93, R7 ;  /* 0x00000007005d7308 */ /* 0x000e620000000800 */
        /* <DEDUP_REMOVED lines=13> */
[----:B------:R-:W-:Y:S02]  /*172b0*/  FMUL.FTZ R65, R0, R137 ;  /* 0x0000008900417220 */ /* 0x000fe40000410000 */
[--C-:B------:R-:W-:Y:S02]  /*172c0*/  FFMA.FTZ R224, R84, c[0x0][0x23c], -R3.reuse ;  /* 0x00008f0054e07a23 */ /* 0x100fe40000010803 */
[----:B------:R-:W-:Y:S02]  /*172d0*/  FMUL.FTZ R84, R69, c[0x0][0x23c] ;  /* 0x00008f0045547a20 */ /* 0x000fe40000410000 */
[--C-:B------:R-:W-:Y:S01]  /*172e0*/  FFMA.FTZ R24, R80, c[0x0][0x23c], -R3.reuse ;  /* 0x00008f0050187a23 */ /* 0x100fe20000010803 */
[----:B------:R-:W-:Y:S01]  /*172f0*/  MUFU.EX2 R132, R132 ;  /* 0x0000008400847308 */ /* 0x000fe20000000800 */
[--C-:B------:R-:W-:Y:S01]  /*17300*/  FFMA.FTZ R231, R85, c[0x0][0x23c], -R3.reuse ;  /* 0x00008f0055e77a23 */ /* 0x100fe20000010803 */
[----:B------:R-:W-:Y:S01]  /*17310*/  FSEL R84, R84, RZ, P1 ;  /* 0x000000ff54547208 */ /* 0x000fe20000800000 */
[--C-:B------:R-:W-:Y:S02]  /*17320*/  FFMA.FTZ R223, R96, c[0x0][0x23c], -R3.reuse ;  /* 0x00008f0060df7a23 */ /* 0x100fe40000010803 */
        /* <DEDUP_REMOVED lines=8> */
[----:B------:R-:W-:Y:S02]  /*173b0*/  FFMA.FTZ R222, R129, c[0x0][0x23c], -R3 ;  /* 0x00008f0081de7a23 */ /* 0x000fe40000010803 */
[----:B------:R-:W-:Y:S02]  /*173c0*/  FFMA.FTZ R3, R205, c[0x0][0x23c], -R84 ;  /* 0x00008f00cd037a23 */ /* 0x000fe40000010854 */
[----:B------:R-:W-:Y:S02]  /*173d0*/  IMAD.MOV.U32 R85, RZ, RZ, R61 ;  /* 0x000000ffff557224 */ /* 0x000fe400078e003d */
[----:B------:R-:W-:Y:S01]  /*173e0*/  IMAD.MOV.U32 R101, RZ, RZ, R60 ;  /* 0x000000ffff657224 */ /* 0x000fe200078e003c */
[----:B------:R3:W-:Y:S01]  /*173f0*/  MUFU.EX2 R73, R3 ;  /* 0x0000000300497308 */ /* 0x0007e20000000800 */
[----:B------:R-:W-:Y:S02]  /*17400*/  IMAD.MOV.U32 R116, RZ, RZ, R45 ;  /* 0x000000ffff747224 */ /* 0x000fe400078e002d */
        /* <DEDUP_REMOVED lines=11> */
[----:B---3--:R-:W-:Y:S02]  /*174c0*/  FFMA.FTZ R3, R18, c[0x0][0x23c], -R88 ;  /* 0x00008f0012037a23 */ /* 0x008fe40000010858 */
        /* <DEDUP_REMOVED lines=14> */
[----:B------:R-:W-:Y:S01]  /*175b0*/  IMAD.MOV.U32 R152, RZ, RZ, R164 ;  /* 0x000000ffff987224 */ /* 0x000fe200078e00a4 */
[----:B------:R-:W-:Y:S01]  /*175c0*/  LDSM.16.MT88.4 R76, [R212+0x8000] ;  /* 0x00800000d44c783b */ /* 0x000fe20000004200 */
[----:B---3--:R-:W-:Y:S02]  /*175d0*/  FFMA.FTZ R3, R206, c[0x0][0x23c], -R84 ;  /* 0x00008f00ce037a23 */ /* 0x008fe40000010854 */
[----:B------:R-:W-:Y:S02]  /*175e0*/  IMAD.MOV.U32 R206, RZ, RZ, R116 ;  /* 0x000000ffffce7224 */ /* 0x000fe400078e0074 */
[----:B------:R-:W-:Y:S01]  /*175f0*/  IMAD.MOV.U32 R116, RZ, RZ, R26 ;  /* 0x000000ffff747224 */ /* 0x000fe200078e001a */
[----:B------:R3:W-:Y:S01]  /*17600*/  MUFU.EX2 R92, R3 ;  /* 0x00000003005c7308 */ /* 0x0007e20000000800 */
[----:B------:R-:W-:Y:S02]  /*17610*/  IMAD.MOV.U32 R164, RZ, RZ, R63 ;  /* 0x000000ffffa47224 */ /* 0x000fe400078e003f */
        /* <DEDUP_REMOVED lines=11> */
[----:B---3--:R-:W-:Y:S02]  /*176d0*/  FFMA.FTZ R3, R19, c[0x0][0x23c], -R88 ;  /* 0x00008f0013037a23 */ /* 0x008fe40000010858 */
[--C-:B------:R-:W-:Y:S02]  /*176e0*/  FFMA.FTZ R242, R242, c[0x0][0x23c], -R84.reuse ;  /* 0x00008f00f2f27a23 */ /* 0x100fe40000010854 */
[--C-:B------:R-:W-:Y:S01]  /*176f0*/  FFMA.FTZ R211, R211, c[0x0][0x23c], -R84.reuse ;  /* 0x00008f00d3d37a23 */ /* 0x100fe20000010854 */
[----:B------:R3:W-:Y:S01]  /*17700*/  MUFU.EX2 R113, R3 ;  /* 0x0000000300717308 */ /* 0x0007e20000000800 */
[----:B------:R-:W-:Y:S02]  /*17710*/  FFMA.FTZ R210, R210, c[0x0][0x23c], -R84 ;  /* 0x00008f00d2d27a23 */ /* 0x000fe40000010854 */
[----:B--2---:R-:W-:Y:S01]  /*17720*/  FFMA.FTZ R111, R0, R22, R72 ;  /* 0x00000016006f7223 */ /* 0x004fe20000010048 */
[----:B-1----:R-:W-:Y:S01]  /*17730*/  F2FP.BF16.PACK_AB R72, R93, R72 ;  /* 0x000000485d48723e */ /* 0x002fe200000010ff */
[----:B------:R-:W1:Y:S02]  /*17740*/  SHFL.BFLY PT, R0, R2, 0x2, 0x1f ;  /* 0x0c401f0002007f89 */ /* 0x000e6400000e0000 */
[----:B-1----:R-:W-:Y:S01]  /*17750*/  FMNMX.FTZ R2, R2, R0, !PT ;  /* 0x0000000002027209 */ /* 0x002fe20007810000 */
[--C-:B------:R-:W-:Y:S02]  /*17760*/  FFMA.FTZ R0, R207, c[0x0][0x23c], -R84.reuse ;  /* 0x00008f00cf007a23 */ /* 0x100fe40000010854 */
[----:B------:R-:W-:Y:S02]  /*17770*/  IMAD.MOV.U32 R207, RZ, RZ, R101 ;  /* 0x000000ffffcf7224 */ /* 0x000fe400078e0065 */
[----:B------:R1:W-:Y:S01]  /*17780*/  MUFU.EX2 R94, R0 ;  /* 0x00000000005e7308 */ /* 0x0003e20000000800 */
[----:B---3--:R-:W2:Y:S09]  /*17790*/  SHFL.BFLY PT, R3, R2, 0x1, 0x1f ;  /* 0x0c201f0002037f89 */ /* 0x008eb200000e0000 */
[----:B------:R-:W-:Y:S01]  /*177a0*/  MUFU.EX2 R101, R86 ;  /* 0x0000005600657308 */ /* 0x000fe20000000800 */
[----:B-1----:R-:W-:Y:S01]  /*177b0*/  FMUL.FTZ R0, R6, c[0x0][0x23c] ;  /* 0x00008f0006007a20 */ /* 0x002fe20000410000 */
[----:B--2---:R-:W-:Y:S01]  /*177c0*/  FMNMX.FTZ R3, R2, R3, !PT ;  /* 0x0000000302037209 */ /* 0x004fe20007810000 */
[----:B------:R-:W-:Y:S02]  /*177d0*/  FFMA.FTZ R6, R208, c[0x0][0x23c], -R84 ;  /* 0x00008f00d0067a23 */ /* 0x000fe40000010854 */
[----:B------:R-:W-:Y:S01]  /*177e0*/  FFMA.FTZ R2, R12, c[0x0][0x23c], -R88 ;  /* 0x00008f000c027a23 */ /* 0x000fe20000010858 */
[C---:B------:R-:W-:Y:S01]  /*177f0*/  FSETP.NEU.FTZ.AND P0, PT, R3.reuse, -INF , PT ;  /* 0xff8000000300780b */ /* 0x040fe20003f1d000 */
[----:B------:R-:W-:Y:S03]  /*17800*/  FMUL.FTZ R96, R3, c[0x0][0x23c] ;  /* 0x00008f0003607a20 */ /* 0x000fe60000410000 */
[----:B------:R-:W4:Y:S02]  /*17810*/  MUFU.EX2 R0, R0 ;  /* 0x0000000000007308 */ /* 0x000f240000000800 */
[----:B------:R-:W-:Y:S05]  /*17820*/  FSEL R96, R96, RZ, P0 ;  /* 0x000000ff60607208 */ /* 0x000fea0000000000 */
[----:B------:R-:W-:Y:S03]  /*17830*/  FFMA.FTZ R10, R15, c[0x0][0x23c], -R96 ;  /* 0x00008f000f0a7a23 */ /* 0x000fe60000010860 */
[----:B------:R1:W2:Y:S10]  /*17840*/  MUFU.EX2 R102, R6 ;  /* 0x0000000600667308 */ /* 0x0002b40000000800 */
[----:B------:R3:W-:Y:S01]  /*17850*/  MUFU.EX2 R128, R2 ;  /* 0x0000000200807308 */ /* 0x0007e20000000800 */
[----:B----4-:R-:W-:Y:S01]  /*17860*/  FFMA.FTZ R106, R0, R74, R73 ;  /* 0x0000004a006a7223 */ /* 0x010fe20000010049 */
[----:B------:R-:W-:Y:S01]  /*17870*/  F2FP.BF16.PACK_AB R73, R92, R73 ;  /* 0x000000495c49723e */ /* 0x000fe200000010ff */
[C---:B------:R-:W-:Y:S01]  /*17880*/  FMUL.FTZ R39, R0.reuse, R151 ;  /* 0x0000009700277220 */ /* 0x040fe20000410000 */
[----:B------:R-:W4:Y:S01]  /*17890*/  LDL.LU R74, [R1+0x48] ;  /* 0x00004800014a7983 */ /* 0x000f220000300800 */
[C---:B------:R-:W-:Y:S02]  /*178a0*/  FMUL.FTZ R7, R0.reuse, R167 ;  /* 0x000000a700077220 */ /* 0x040fe40000410000 */
[C---:B------:R-:W-:Y:S01]  /*178b0*/  FMUL.FTZ R18, R0.reuse, R162 ;  /* 0x000000a200127220 */ /* 0x040fe20000410000 */
[----:B------:R-:W4:Y:S01]  /*178c0*/  LDL.LU R151, [R1+0x18] ;  /* 0x0000180001977983 */ /* 0x000f220000300800 */
[----:B------:R-:W-:Y:S02]  /*178d0*/  FMUL.FTZ R19, R0, R163 ;  /* 0x000000a300137220 */ /* 0x000fe40000410000 */
[----:B-1----:R-:W-:Y:S01]  /*178e0*/  FFMA.FTZ R6, R13, c[0x0][0x23c], -R88 ;  /* 0x00008f000d067a23 */ /* 0x002fe20000010858 */
[----:B--2---:R-:W-:Y:S01]  /*178f0*/  F2FP.BF16.PACK_AB R75, R102, R94 ;  /* 0x0000005e664b723e */ /* 0x004fe200000010ff */
[C---:B------:R-:W-:Y:S02]  /*17900*/  FMUL.FTZ R22, R0.reuse, R158 ;  /* 0x0000009e00167220 */ /* 0x040fe40000410000 */
[C---:B------:R-:W-:Y:S01]  /*17910*/  FMUL.FTZ R23, R0.reuse, R159 ;  /* 0x0000009f00177220 */ /* 0x040fe20000410000 */
[----:B------:R1:W2:Y:S01]  /*17920*/  MUFU.EX2 R136, R6 ;  /* 0x0000000600887308 */ /* 0x0002a20000000800 */
[C---:B------:R-:W-:Y:S02]  /*17930*/  FMUL.FTZ R34, R0.reuse, R154 ;  /* 0x0000009a00227220 */ /* 0x040fe40000410000 */
[C---:B------:R-:W-:Y:S02]  /*17940*/  FMUL.FTZ R35, R0.reuse, R155 ;  /* 0x0000009b00237220 */ /* 0x040fe40000410000 */
[C---:B------:R-:W-:Y:S01]  /*17950*/  FMUL.FTZ R38, R0.reuse, R150 ;  /* 0x0000009600267220 */ /* 0x040fe20000410000 */
[----:B---3--:R-:W-:Y:S01]  /*17960*/  FSEL R2, R3, RZ, P0 ;  /* 0x000000ff03027208 */ /* 0x008fe20000000000 */
[C---:B------:R-:W-:Y:S01]  /*17970*/  FMUL.FTZ R50, R0.reuse, R146 ;  /* 0x0000009200327220 */ /* 0x040fe20000410000 */
[----:B------:R-:W-:Y:S01]  /*17980*/  PLOP3.LUT P0, PT, PT, PT, UP0, 0x80, 0x0 ;  /* 0x000000000000781c */ /* 0x000fe20003f0f008 */
[C---:B------:R-:W-:Y:S02]  /*17990*/  FMUL.FTZ R51, R0.reuse, R147 ;  /* 0x0000009300337220 */ /* 0x040fe40000410000 */
[C---:B------:R-:W-:Y:S02]  /*179a0*/  FMUL.FTZ R54, R0.reuse, R142 ;  /* 0x0000008e00367220 */ /* 0x040fe40000410000 */
[C---:B------:R-:W-:Y:S02]  /*179b0*/  FMUL.FTZ R55, R0.reuse, R143 ;  /* 0x0000008f00377220 */ /* 0x040fe40000410000 */
[C---:B------:R-:W-:Y:S02]  /*179c0*/  FMUL.FTZ R66, R0.reuse, R138 ;  /* 0x0000008a00427220 */ /* 0x040fe40000410000 */
[----:B------:R-:W-:Y:S02]  /*179d0*/  FMUL.FTZ R67, R0, R139 ;  /* 0x0000008b00437220 */ /* 0x000fe40000410000 */
[----:B------:R-:W-:Y:S02]  /*179e0*/  FADD.FTZ R2, -R2, R134 ;  /* 0x0000008602027221 */ /* 0x000fe40000010100 */
[----:B------:R-:W-:Y:S02]  /*179f0*/  IMAD.MOV.U32 R163, RZ, RZ, R83 ;  /* 0x000000ffffa37224 */ /* 0x000fe400078e0053 */
[----:B------:R-:W-:Y:S02]  /*17a00*/  FMUL.FTZ R2, R2, c[0x0][0x23c] ;  /* 0x00008f0002027a20 */ /* 0x000fe40000410000 */
[----:B-1----:R-:W-:Y:S02]  /*17a10*/  FMUL.FTZ R6, R0, R166 ;  /* 0x000000a600067220 */ /* 0x002fe40000410000 */
[----:B------:R-:W-:Y:S02]  /*17a20*/  FMUL.FTZ R0, R8, c[0x0][0x23c] ;  /* 0x00008f0008007a20 */ /* 0x000fe40000410000 */
[----:B------:R-:W-:Y:S01]  /*17a30*/  FFMA.FTZ R8, R82, c[0x0][0x23c], -R96 ;  /* 0x00008f0052087a23 */ /* 0x000fe20000010860 */
[----:B------:R-:W1:Y:S01]  /*17a40*/  MUFU.EX2 R2, R2 ;  /* 0x0000000200027308 */ /* 0x000e620000000800 */
[----:B------:R-:W-:Y:S01]  /*17a50*/  IMAD.MOV.U32 R166, RZ, RZ, R43 ;  /* 0x000000ffffa67224 */ /* 0x000fe200078e002b */
[----:B--2---:R-:W-:Y:S01]  /*17a60*/  F2FP.BF16.PACK_AB R82, R136, R128 ;  /* 0x000000808852723e */ /* 0x004fe200000010ff */
[----:B------:R-:W-:Y:S02]  /*17a70*/  IMAD.MOV.U32 R167, RZ, RZ, R42 ;  /* 0x000000ffffa77224 */ /* 0x000fe400078e002a */
[----:B------:R-:W-:Y:S02]  /*17a80*/  IMAD.MOV.U32 R162, RZ, RZ, R27 ;  /* 0x000000ffffa27224 */ /* 0x000fe400078e001b */
[----:B------:R-:W-:Y:S02]  /*17a90*/  IMAD.MOV.U32 R139, RZ, RZ, R120 ;  /* 0x000000ffff8b7224 */ /* 0x000fe400078e0078 */
[----:B------:R-:W-:Y:S01]  /*17aa0*/  FFMA.FTZ R120, R249, c[0x0][0x23c], -R84 ;  /* 0x00008f00f9787a23 */ /* 0x000fe20000010854 */
[----:B------:R2:W-:Y:S10]  /*17ab0*/  MUFU.EX2 R208, R8 ;  /* 0x0000000800d07308 */ /* 0x0005f40000000800 */
[----:B------:R-:W3:Y:S01]  /*17ac0*/  MUFU.EX2 R0, R0 ;  /* 0x0000000000007308 */ /* 0x000ee20000000800 */
[C---:B-1----:R-:W-:Y:S02]  /*17ad0*/  FMUL.FTZ R15, R2.reuse, R199 ;  /* 0x000000c7020f7220 */ /* 0x042fe40000410000 */
[C---:B------:R-:W-:Y:S02]  /*17ae0*/  FMUL.FTZ R26, R2.reuse, R186 ;  /* 0x000000ba021a7220 */ /* 0x040fe40000410000 */
[C---:B------:R-:W-:Y:S02]  /*17af0*/  FMUL.FTZ R27, R2.reuse, R187 ;  /* 0x000000bb021b7220 */ /* 0x040fe40000410000 */
[C---:B------:R-:W-:Y:S02]  /*17b00*/  FMUL.FTZ R30, R2.reuse, R190 ;  /* 0x000000be021e7220 */ /* 0x040fe40000410000 */
[C---:B------:R-:W-:Y:S02]  /*17b10*/  FMUL.FTZ R31, R2.reuse, R191 ;  /* 0x000000bf021f7220 */ /* 0x040fe40000410000 */
[--C-:B--2---:R-:W-:Y:S02]  /*17b20*/  FFMA.FTZ R8, R11, c[0x0][0x23c], -R96.reuse ;  /* 0x00008f000b087a23 */ /* 0x104fe40000010860 */
[C---:B------:R-:W-:Y:S02]  /*17b30*/  FMUL.FTZ R11, R2.reuse, R195 ;  /* 0x000000c3020b7220 */ /* 0x040fe40000410000 */
[C---:B------:R-:W-:Y:S01]  /*17b40*/  FMUL.FTZ R42, R2.reuse, R178 ;  /* 0x000000b2022a7220 */ /* 0x040fe20000410000 */
[----:B------:R1:W2:Y:S01]  /*17b50*/  MUFU.EX2 R137, R8 ;  /* 0x0000000800897308 */ /* 0x0002a20000000800 */
[C---:B------:R-:W-:Y:S02]  /*17b60*/  FMUL.FTZ R43, R2.reuse, R179 ;  /* 0x000000b3022b7220 */ /* 0x040fe40000410000 */
[----:B------:R-:W-:Y:S02]  /*17b70*/  FMUL.FTZ R47, R2, R183 ;  /* 0x000000b7022f7220 */ /* 0x000fe40000410000 */
[C---:B---3--:R-:W-:Y:S02]  /*17b80*/  FMUL.FTZ R9, R0.reuse, R193 ;  /* 0x000000c100097220 */ /* 0x048fe40000410000 */
[C---:B------:R-:W-:Y:S02]  /*17b90*/  FMUL.FTZ R12, R0.reuse, R196 ;  /* 0x000000c4000c7220 */ /* 0x040fe40000410000 */
[C---:B------:R-:W-:Y:S02]  /*17ba0*/  FMUL.FTZ R13, R0.reuse, R197 ;  /* 0x000000c5000d7220 */ /* 0x040fe40000410000 */
[C---:B------:R-:W-:Y:S02]  /*17bb0*/  FMUL.FTZ R24, R0.reuse, R184 ;  /* 0x000000b800187220 */ /* 0x040fe40000410000 */
[C---:B------:R-:W-:Y:S02]  /*17bc0*/  FMUL.FTZ R25, R0.reuse, R185 ;  /* 0x000000b900197220 */ /* 0x040fe40000410000 */
[C---:B------:R-:W-:Y:S02]  /*17bd0*/  FMUL.FTZ R28, R0.reuse, R188 ;  /* 0x000000bc001c7220 */ /* 0x040fe40000410000 */
[C---:B------:R-:W-:Y:S01]  /*17be0*/  FMUL.FTZ R29, R0.reuse, R189 ;  /* 0x000000bd001d7220 */ /* 0x040fe20000410000 */
[----:B------:R3:W-:Y:S01]  /*17bf0*/  MUFU.EX2 R188, R10 ;  /* 0x0000000a00bc7308 */ /* 0x0007e20000000800 */
[C---:B------:R-:W-:Y:S02]  /*17c00*/  FMUL.FTZ R40, R0.reuse, R176 ;  /* 0x000000b000287220 */ /* 0x040fe40000410000 */
[C---:B------:R-:W-:Y:S02]  /*17c10*/  FMUL.FTZ R41, R0.reuse, R177 ;  /* 0x000000b100297220 */ /* 0x040fe40000410000 */
[----:B------:R-:W-:Y:S02]  /*17c20*/  FMUL.FTZ R44, R0, R180 ;  /* 0x000000b4002c7220 */ /* 0x000fe40000410000 */
[----:B-1----:R-:W-:Y:S02]  /*17c30*/  FFMA.FTZ R8, R14, c[0x0][0x23c], -R96 ;  /* 0x00008f000e087a23 */ /* 0x002fe40000010860 */
[C---:B------:R-:W-:Y:S02]  /*17c40*/  FMUL.FTZ R45, R0.reuse, R181 ;  /* 0x000000b5002d7220 */ /* 0x040fe40000410000 */
[C---:B------:R-:W-:Y:S01]  /*17c50*/  FMUL.FTZ R56, R0.reuse, R168 ;  /* 0x000000a800387220 */ /* 0x040fe20000410000 */
[----:B------:R-:W1:Y:S01]  /*17c60*/  MUFU.EX2 R134, R8 ;  /* 0x0000000800867308 */ /* 0x000e620000000800 */
[C---:B------:R-:W-:Y:S02]  /*17c70*/  FMUL.FTZ R57, R0.reuse, R169 ;  /* 0x000000a900397220 */ /* 0x040fe40000410000 */
[C---:B------:R-:W-:Y:S02]  /*17c80*/  FMUL.FTZ R60, R0.reuse, R172 ;  /* 0x000000ac003c7220 */ /* 0x040fe40000410000 */
[----:B------:R-:W-:Y:S02]  /*17c90*/  FMUL.FTZ R61, R0, R173 ;  /* 0x000000ad003d7220 */ /* 0x000fe40000410000 */
[C---:B------:R-:W-:Y:S02]  /*17ca0*/  FMUL.FTZ R14, R2.reuse, R198 ;  /* 0x000000c6020e7220 */ /* 0x040fe40000410000 */
[C---:B------:R-:W-:Y:S02]  /*17cb0*/  FMUL.FTZ R59, R2.reuse, R171 ;  /* 0x000000ab023b7220 */ /* 0x040fe40000410000 */
[C---:B------:R-:W-:Y:S02]  /*17cc0*/  FMUL.FTZ R62, R2.reuse, R174 ;  /* 0x000000ae023e7220 */ /* 0x040fe40000410000 */
[----:B---3--:R-:W-:Y:S02]  /*17cd0*/  FMUL.FTZ R10, R2, R194 ;  /* 0x000000c2020a7220 */ /* 0x008fe40000410000 */
[----:B--2---:R-:W-:Y:S02]  /*17ce0*/  IMAD.MOV.U32 R194, RZ, RZ, R137 ;  /* 0x000000ffffc27224 */ /* 0x004fe400078e0089 */
[----:B------:R-:W-:Y:S02]  /*17cf0*/  IMAD.MOV.U32 R137, RZ, RZ, R107 ;  /* 0x000000ffff897224 */ /* 0x000fe400078e006b */
[----:B------:R-:W-:Y:S01]  /*17d00*/  IMAD.MOV.U32 R107, RZ, RZ, R46 ;  /* 0x000000ffff6b7224 */ /* 0x000fe200078e002e */
[----:B------:R-:W-:Y:S01]  /*17d10*/  F2FP.BF16.PACK_AB R81, R194, R208 ;  /* 0x000000d0c251723e */ /* 0x000fe200000010ff */
[C---:B------:R-:W-:Y:S02]  /*17d20*/  FMUL.FTZ R46, R2.reuse, R182 ;  /* 0x000000b6022e7220 */ /* 0x040fe40000410000 */
[----:B------:R-:W-:Y:S02]  /*17d30*/  FMUL.FTZ R63, R2, R175 ;  /* 0x000000af023f7220 */ /* 0x000fe40000410000 */
[----:B-1----:R-:W-:Y:S02]  /*17d40*/  IMAD.MOV.U32 R195, RZ, RZ, R134 ;  /* 0x000000ffffc37224 */ /* 0x002fe400078e0086 */
[----:B------:R-:W-:Y:S02]  /*17d50*/  IMAD.MOV.U32 R134, RZ, RZ, R85 ;  /* 0x000000ffff867224 */ /* 0x000fe400078e0055 */
[----:B------:R-:W-:Y:S01]  /*17d60*/  FMUL.FTZ R8, R0, R192 ;  /* 0x000000c000087220 */ /* 0x000fe20000410000 */
[----:B------:R-:W-:Y:S01]  /*17d70*/  F2FP.BF16.PACK_AB R83, R188, R195 ;  /* 0x000000c3bc53723e */ /* 0x000fe200000010ff */
[----:B------:R-:W-:Y:S02]  /*17d80*/  IMAD.MOV.U32 R85, RZ, RZ, R58 ;  /* 0x000000ffff557224 */ /* 0x000fe400078e003a */
[----:B------:R-:W-:Y:S02]  /*17d90*/  FMUL.FTZ R58, R2, R170 ;  /* 0x000000aa023a7220 */ /* 0x000fe40000410000 */
[----:B------:R-:W-:Y:S02]  /*17da0*/  IMAD.MOV.U32 R172, RZ, RZ, R157 ;  /* 0x000000ffffac7224 */ /* 0x000fe400078e009d */
[----:B------:R-:W-:Y:S02]  /*17db0*/  MUFU.EX2 R157, R202 ;  /* 0x000000ca009d7308 */ /* 0x000fe40000000800 */
[----:B------:R-:W-:Y:S02]  /*17dc0*/  IMAD.MOV.U32 R198, RZ, RZ, R172 ;  /* 0x000000ffffc67224 */ /* 0x000fe400078e00ac */
[----:B----4-:R-:W-:Y:S01]  /*17dd0*/  FFMA.FTZ R100, R0, R74, R80 ;  /* 0x0000004a00647223 */ /* 0x010fe20000010050 */
[----:B------:R-:W-:Y:S01]  /*17de0*/  F2FP.BF16.PACK_AB R74, R99, R95 ;  /* 0x0000005f634a723e */ /* 0x000fe200000010ff */
[----:B------:R-:W-:Y:S01]  /*17df0*/  FFMA.FTZ R0, R163, c[0x0][0x23c], -R84 ;  /* 0x00008f00a3007a23 */ /* 0x000fe20000010854 */
[----:B------:R-:W-:Y:S01]  /*17e00*/  F2FP.BF16.PACK_AB R80, R113, R80 ;  /* 0x000000507150723e */ /* 0x000fe200000010ff */
[----:B------:R-:W-:Y:S02]  /*17e10*/  IMAD.MOV.U32 R163, RZ, RZ, R162 ;  /* 0x000000ffffa37224 */ /* 0x000fe400078e00a2 */
[----:B------:R-:W-:Y:S02]  /*17e20*/  IMAD.MOV.U32 R162, RZ, RZ, R167 ;  /* 0x000000ffffa27224 */ /* 0x000fe400078e00a7 */
[----:B------:R-:W-:Y:S01]  /*17e30*/  IMAD.MOV.U32 R167, RZ, RZ, R166 ;  /* 0x000000ffffa77224 */ /* 0x000fe200078e00a6 */
[-C--:B------:R-:W-:Y:S01]  /*17e40*/  HMMA.16816.F32.BF16 R4, R72, R76.reuse, R4 ;  /* 0x0000004c4804723c */ /* 0x080fe20000041804 */
[----:B------:R-:W-:Y:S02]  /*17e50*/  IMAD.MOV.U32 R166, RZ, RZ, R134 ;  /* 0x000000ffffa67224 */ /* 0x000fe400078e0086 */
[----:B------:R-:W-:Y:S02]  /*17e60*/  IMAD.MOV.U32 R134, RZ, RZ, R207 ;  /* 0x000000ffff867224 */ /* 0x000fe400078e00cf */
[----:B------:R-:W-:Y:S02]  /*17e70*/  IMAD.MOV.U32 R207, RZ, RZ, R206 ;  /* 0x000000ffffcf7224 */ /* 0x000fe400078e00ce */
[----:B------:R-:W-:Y:S01]  /*17e80*/  IMAD.MOV.U32 R206, RZ, RZ, R141 ;  /* 0x000000ffffce7224 */ /* 0x000fe200078e008d */
[C---:B------:R-:W-:Y:S01]  /*17e90*/  HMMA.16816.F32.BF16 R8, R80.reuse, R76, R8 ;  /* 0x0000004c5008723c */ /* 0x040fe20000041808 */
[----:B------:R-:W-:Y:S02]  /*17ea0*/  IMAD.MOV.U32 R141, RZ, RZ, R90 ;  /* 0x000000ffff8d7224 */ /* 0x000fe400078e005a */
[----:B------:R1:W-:Y:S01]  /*17eb0*/  MUFU.EX2 R90, R0 ;  /* 0x00000000005a7308 */ /* 0x0003e20000000800 */
[----:B------:R-:W-:Y:S02]  /*17ec0*/  IMAD.MOV.U32 R158, RZ, RZ, R162 ;  /* 0x000000ffff9e7224 */ /* 0x000fe400078e00a2 */
[----:B------:R-:W-:Y:S02]  /*17ed0*/  IMAD.MOV.U32 R162, RZ, RZ, R134 ;  /* 0x000000ffffa27224 */ /* 0x000fe400078e0086 */
[----:B------:R-:W-:Y:S01]  /*17ee0*/  IMAD.MOV.U32 R134, RZ, RZ, R103 ;  /* 0x000000ffff867224 */ /* 0x000fe200078e0067 */
[-C--:B------:R-:W-:Y:S08]  /*17ef0*/  HMMA.16816.F32.BF16 R12, R80, R78.reuse, R12 ;  /* 0x0000004e500c723c */ /* 0x080ff0000004180c */
[C---:B------:R-:W-:Y:S01]  /*17f00*/  HMMA.16816.F32.BF16 R16, R72.reuse, R78, R16 ;  /* 0x0000004e4810723c */ /* 0x040fe20000041810 */
[----:B------:R-:W2:Y:S03]  /*17f10*/  LDSM.16.MT88.4 R76, [R215+0x8000] ;  /* 0x00800000d74c783b */ /* 0x000ea60000004200 */
[----:B-1----:R-:W-:Y:S02]  /*17f20*/  FFMA.FTZ R0, R163, c[0x0][0x23c], -R84 ;  /* 0x00008f00a3007a23 */ /* 0x002fe40000010854 */
[----:B------:R-:W-:Y:S02]  /*17f30*/  IMAD.MOV.U32 R163, RZ, RZ, R167 ;  /* 0x000000ffffa37224 */ /* 0x000fe400078e00a7 */
[----:B------:R-:W-:Y:S01]  /*17f40*/  IMAD.MOV.U32 R167, RZ, RZ, R207 ;  /* 0x000000ffffa77224 */ /* 0x000fe200078e00cf */
[----:B------:R1:W3:Y:S03]  /*17f50*/  MUFU.EX2 R103, R0 ;  /* 0x0000000000677308 */ /* 0x0002e60000000800 */
[----:B------:R-:W-:Y:S02]  /*17f60*/  IMAD.MOV.U32 R207, RZ, RZ, R206 ;  /* 0x000000ffffcf7224 */ /* 0x000fe400078e00ce */
[----:B------:R-:W-:Y:S05]  /*17f70*/  IMAD.MOV.U32 R206, RZ, RZ, R116 ;  /* 0x000000ffffce7224 */ /* 0x000fea00078e0074 */
[----:B------:R4:W3:Y:S01]  /*17f80*/  MUFU.EX2 R116, R87 ;  /* 0x0000005700747308 */ /* 0x0008e20000000800 */
[----:B-1----:R-:W-:Y:S01]  /*17f90*/  FFMA.FTZ R0, R158, c[0x0][0x23c], -R84 ;  /* 0x00008f009e007a23 */ /* 0x002fe20000010854 */
[-C--:B--2---:R-:W-:Y:S01]  /*17fa0*/  HMMA.16816.F32.BF16 R20, R72, R76.reuse, R20 ;  /* 0x0000004c4814723c */ /* 0x084fe20000041814 */
[----:B------:R-:W-:Y:S02]  /*17fb0*/  IMAD.MOV.U32 R158, RZ, RZ, R163 ;  /* 0x000000ffff9e7224 */ /* 0x000fe400078e00a3 */
[----:B------:R-:W-:Y:S02]  /*17fc0*/  IMAD.MOV.U32 R163, RZ, RZ, R162 ;  /* 0x000000ffffa37224 */ /* 0x000fe400078e00a2 */
[----:B------:R-:W-:Y:S02]  /*17fd0*/  IMAD.MOV.U32 R162, RZ, RZ, R167 ;  /* 0x000000ffffa27224 */ /* 0x000fe400078e00a7 */
[----:B------:R-:W-:Y:S01]  /*17fe0*/  IMAD.MOV.U32 R167, RZ, RZ, R134 ;  /* 0x000000ffffa77224 */ /* 0x000fe200078e0086 */
[C---:B------:R-:W-:Y:S01]  /*17ff0*/  HMMA.16816.F32.BF16 R24, R80.reuse, R76, R24 ;  /* 0x0000004c5018723c */ /* 0x040fe20000041818 */
[----:B----4-:R-:W-:Y:S02]  /*18000*/  FFMA.FTZ R87, R151, c[0x0][0x23c], -R84 ;  /* 0x00008f0097577a23 */ /* 0x010fe40000010854 */
[----:B------:R-:W2:Y:S01]  /*18010*/  LDL.LU R151, [R1+0x14] ;  /* 0x0000140001977983 */ /* 0x000ea20000300800 */
[----:B------:R-:W-:Y:S02]  /*18020*/  IMAD.MOV.U32 R134, RZ, RZ, R148 ;  /* 0x000000ffff867224 */ /* 0x000fe400078e0094 */
[----:B------:R-:W-:Y:S02]  /*18030*/  IMAD.MOV.U32 R148, RZ, RZ, R129 ;  /* 0x000000ffff947224 */ /* 0x000fe400078e0081 */
[----:B------:R-:W-:Y:S01]  /*18040*/  IMAD.MOV.U32 R129, RZ, RZ, R112 ;  /* 0x000000ffff817224 */ /* 0x000fe200078e0070 */
[-C--:B------:R-:W-:Y:S01]  /*18050*/  HMMA.16816.F32.BF16 R28, R80, R78.reuse, R28 ;  /* 0x0000004e501c723c */ /* 0x080fe2000004181c */
[----:B------:R1:W-:Y:S02]  /*18060*/  MUFU.EX2 R112, R0 ;  /* 0x0000000000707308 */ /* 0x0003e40000000800 */
[----:B------:R-:W-:Y:S02]  /*18070*/  IMAD.MOV.U32 R150, RZ, RZ, R129 ;  /* 0x000000ffff967224 */ /* 0x000fe400078e0081 */
[----:B------:R-:W-:Y:S03]  /*18080*/  IMAD.MOV.U32 R159, RZ, RZ, R134 ;  /* 0x000000ffff9f7224 */ /* 0x000fe600078e0086 */
[C---:B------:R-:W-:Y:S01]  /*18090*/  HMMA.16816.F32.BF16 R32, R72.reuse, R78, R32 ;  /* 0x0000004e4820723c */ /* 0x040fe20000041820 */
[----:B------:R-:W4:Y:S03]  /*180a0*/  LDSM.16.MT88.4 R76, [R213+0x8000] ;  /* 0x00800000d54c783b */ /* 0x000f260000004200 */
[----:B-1----:R-:W-:Y:S02]  /*180b0*/  FFMA.FTZ R0, R158, c[0x0][0x23c], -R84 ;  /* 0x00008f009e007a23 */ /* 0x002fe40000010854 */
[----:B------:R-:W-:Y:S02]  /*180c0*/  IMAD.MOV.U32 R158, RZ, RZ, R162 ;  /* 0x000000ffff9e7224 */ /* 0x000fe400078e00a2 */
[----:B------:R-:W-:Y:S04]  /*180d0*/  IMAD.MOV.U32 R162, RZ, RZ, R167 ;  /* 0x000000ffffa27224 */ /* 0x000fe800078e00a7 */
[----:B------:R-:W-:Y:S02]  /*180e0*/  IMAD.MOV.U32 R167, RZ, RZ, R148 ;  /* 0x000000ffffa77224 */ /* 0x000fe400078e0094 */
[----:B------:R-:W-:Y:S02]  /*180f0*/  IMAD.MOV.U32 R148, RZ, RZ, R114 ;  /* 0x000000ffff947224 */ /* 0x000fe400078e0072 */
[----:B------:R1:W1:Y:S01]  /*18100*/  MUFU.EX2 R114, R0 ;  /* 0x0000000000727308 */ /* 0x0002620000000800 */
[-C--:B----4-:R-:W-:Y:S08]  /*18110*/  HMMA.16816.F32.BF16 R36, R72, R76.reuse, R36 ;  /* 0x0000004c4824723c */ /* 0x090ff00000041824 */
[C---:B------:R-:W-:Y:S01]  /*18120*/  HMMA.16816.F32.BF16 R40, R80.reuse, R76, R40 ;  /* 0x0000004c5028723c */ /* 0x040fe20000041828 */
[----:B-1----:R-:W-:Y:S03]  /*18130*/  FFMA.FTZ R0, R119, c[0x0][0x23c], -R88 ;  /* 0x00008f0077007a23 */ /* 0x002fe60000010858 */
[----:B------:R-:W-:Y:S04]  /*18140*/  FFMA.FTZ R119, R248, c[0x0][0x23c], -R84 ;  /* 0x00008f00f8777a23 */ /* 0x000fe80000010854 */
[-C--:B------:R-:W-:Y:S01]  /*18150*/  HMMA.16816.F32.BF16 R44, R80, R78.reuse, R44 ;  /* 0x0000004e502c723c */ /* 0x080fe2000004182c */
[----:B------:R1:W-:Y:S07]  /*18160*/  MUFU.EX2 R129, R0 ;  /* 0x0000000000817308 */ /* 0x0003ee0000000800 */
[C---:B------:R-:W-:Y:S01]  /*18170*/  HMMA.16816.F32.BF16 R48, R72.reuse, R78, R48 ;  /* 0x0000004e4830723c */ /* 0x040fe20000041830 */
[----:B------:R-:W4:Y:S03]  /*18180*/  LDSM.16.MT88.4 R76, [R214+0x8000] ;  /* 0x00800000d64c783b */ /* 0x000f260000004200 */
[--C-:B-1----:R-:W-:Y:S02]  /*18190*/  FFMA.FTZ R0, R118, c[0x0][0x23c], -R88.reuse ;  /* 0x00008f0076007a23 */ /* 0x102fe40000010858 */
[----:B------:R-:W-:Y:S10]  /*181a0*/  MUFU.EX2 R118, R127 ;  /* 0x0000007f00767308 */ /* 0x000ff40000000800 */
[----:B------:R1:W-:Y:S01]  /*181b0*/  MUFU.EX2 R134, R0 ;  /* 0x0000000000867308 */ /* 0x0003e20000000800 */
[-C--:B----4-:R-:W-:Y:S08]  /*181c0*/  HMMA.16816.F32.BF16 R52, R72, R76.reuse, R52 ;  /* 0x0000004c4834723c */ /* 0x090ff00000041834 */
[C---:B------:R-:W-:Y:S01]  /*181d0*/  HMMA.16816.F32.BF16 R56, R80.reuse, R76, R56 ;  /* 0x0000004c5038723c */ /* 0x040fe20000041838 */
[----:B-1----:R-:W-:Y:S02]  /*181e0*/  FFMA.FTZ R0, R115, c[0x0][0x23c], -R88 ;  /* 0x00008f0073007a23 */ /* 0x002fe40000010858 */
[----:B------:R-:W-:Y:S05]  /*181f0*/  MUFU.EX2 R115, R123 ;  /* 0x0000007b00737308 */ /* 0x000fea0000000800 */
[-C--:B------:R-:W-:Y:S07]  /*18200*/  HMMA.16816.F32.BF16 R60, R80, R78.reuse, R60 ;  /* 0x0000004e503c723c */ /* 0x080fee000004183c */
[--C-:B------:R-:W-:Y:S01]  /*18210*/  FFMA.FTZ R80, R130, c[0x0][0x23c], -R96.reuse ;  /* 0x00008f0082507a23 */ /* 0x100fe20000010860 */
[----:B------:R1:W-:Y:S01]  /*18220*/  MUFU.EX2 R154, R0 ;  /* 0x00000000009a7308 */ /* 0x0003e20000000800 */
[----:B------:R-:W-:Y:S01]  /*18230*/  HMMA.16816.F32.BF16 R64, R72, R78, R64 ;  /* 0x0000004e4840723c */ /* 0x000fe20000041840 */
[----:B------:R-:W4:Y:S06]  /*18240*/  LDSM.16.MT88.4 R76, [R212+0x8800] ;  /* 0x00880000d44c783b */ /* 0x000f2c0000004200 */
[----:B------:R-:W-:Y:S01]  /*18250*/  FFMA.FTZ R72, R209, c[0x0][0x23c], -R96 ;  /* 0x00008f00d1487a23 */ /* 0x000fe20000010860 */
[----:B---3--:R-:W-:Y:S01]  /*18260*/  F2FP.BF16.PACK_AB R73, R103, R90 ;  /* 0x0000005a6749723e */ /* 0x008fe200000010ff */
[----:B------:R3:W-:Y:S03]  /*18270*/  MUFU.EX2 R185, R80 ;  /* 0x0000005000b97308 */ /* 0x0007e60000000800 */
[----:B------:R-:W-:Y:S02]  /*18280*/  F2FP.BF16.PACK_AB R74, R116, R104 ;  /* 0x00000068744a723e */ /* 0x000fe400000010ff */
[----:B------:R-:W-:Y:S05]  /*18290*/  F2FP.BF16.PACK_AB R75, R114, R112 ;  /* 0x00000070724b723e */ /* 0x000fea00000010ff */
[----:B------:R4:W-:Y:S01]  /*182a0*/  MUFU.EX2 R184, R72 ;  /* 0x0000004800b87308 */ /* 0x0009e20000000800 */
[----:B-1----:R-:W-:Y:S09]  /*182b0*/  FFMA.FTZ R0, R98, c[0x0][0x23c], -R88 ;  /* 0x00008f0062007a23 */ /* 0x002ff20000010858 */
[----:B------:R1:W1:Y:S01]  /*182c0*/  MUFU.EX2 R155, R0 ;  /* 0x00000000009b7308 */ /* 0x0002620000000800 */
[----:B---3--:R-:W-:Y:S09]  /*182d0*/  FADD.FTZ R80, R93, R111 ;  /* 0x0000006f5d507221 */ /* 0x008ff20000010000 */
[----:B------:R-:W-:Y:S01]  /*182e0*/  MUFU.EX2 R111, R89 ;  /* 0x00000059006f7308 */ /* 0x000fe20000000800 */
[----:B----4-:R-:W-:Y:S07]  /*182f0*/  F2FP.BF16.PACK_AB R72, R101, R91 ;  /* 0x0000005b6548723e */ /* 0x010fee00000010ff */
[-C--:B------:R-:W-:Y:S01]  /*18300*/  HMMA.16816.F32.BF16 R4, R72, R76.reuse, R4 ;  /* 0x0000004c4804723c */ /* 0x080fe20000041804 */
[--C-:B-1----:R-:W-:Y:S01]  /*18310*/  FFMA.FTZ R0, R131, c[0x0][0x23c], -R96.reuse ;  /* 0x00008f0083007a23 */ /* 0x102fe20000010860 */
[----:B------:R-:W-:Y:S03]  /*18320*/  F2FP.BF16.PACK_AB R82, R155, R154 ;  /* 0x0000009a9b52723e */ /* 0x000fe600000010ff */
[----:B------:R1:W3:Y:S02]  /*18330*/  MUFU.EX2 R186, R0 ;  /* 0x0000000000ba7308 */ /* 0x0002e40000000800 */
[----:B-1----:R-:W-:Y:S01]  /*18340*/  FFMA.FTZ R0, R200, c[0x0][0x23c], -R96 ;  /* 0x00008f00c8007a23 */ /* 0x002fe20000010860 */
[----:B---3--:R-:W-:Y:S01]  /*18350*/  F2FP.BF16.PACK_AB R81, R185, R186 ;  /* 0x000000bab951723e */ /* 0x008fe200000010ff */
[----:B--2---:R-:W-:Y:S03]  /*18360*/  FFMA.FTZ R86, R151, c[0x0][0x23c], -R84 ;  /* 0x00008f0097567a23 */ /* 0x004fe60000010854 */
[----:B------:R-:W-:Y:S02]  /*18370*/  IMAD.MOV.U32 R151, RZ, RZ, R158 ;  /* 0x000000ffff977224 */ /* 0x000fe400078e009e */
[----:B------:R-:W-:Y:S01]  /*18380*/  IMAD.MOV.U32 R158, RZ, RZ, R163 ;  /* 0x000000ffff9e7224 */ /* 0x000fe200078e00a3 */
[----:B------:R-:W-:Y:S01]  /*18390*/  MUFU.EX2 R130, R86 ;  /* 0x0000005600827308 */ /* 0x000fe20000000800 */
        /* <DEDUP_REMOVED lines=8> */
[----:B------:R-:W2:Y:S04]  /*18420*/  LDL.LU R85, [R1+0x10] ;  /* 0x0000100001557983 */ /* 0x000ea80000300800 */
[----:B------:R-:W3:Y:S01]  /*18430*/  LDL.LU R146, [R1+0xc] ;  /* 0x00000c0001927983 */ /* 0x000ee20000300800 */
[--C-:B--2---:R-:W-:Y:S02]  /*18440*/  FFMA.FTZ R85, R85, c[0x0][0x23c], -R84.reuse ;  /* 0x00008f0055557a23 */ /* 0x104fe40000010854 */
[----:B---3--:R-:W-:Y:S02]  /*18450*/  FFMA.FTZ R98, R146, c[0x0][0x23c], -R84 ;  /* 0x00008f0092627a23 */ /* 0x008fe40000010854 */
[----:B------:R-:W-:Y:S01]  /*18460*/  MUFU.EX2 R131, R85 ;  /* 0x0000005500837308 */ /* 0x000fe20000000800 */
[----:B------:R-:W-:Y:S02]  /*18470*/  IMAD.MOV.U32 R146, RZ, RZ, R158 ;  /* 0x000000ffff927224 */ /* 0x000fe400078e009e */
[----:B------:R-:W-:Y:S02]  /*18480*/  IMAD.MOV.U32 R158, RZ, RZ, R163 ;  /* 0x000000ffff9e7224 */ /* 0x000fe400078e00a3 */
[----:B------:R-:W-:Y:S02]  /*18490*/  IMAD.MOV.U32 R163, RZ, RZ, R153 ;  /* 0x000000ffffa37224 */ /* 0x000fe400078e0099 */
[----:B------:R-:W-:Y:S02]  /*184a0*/  IMAD.MOV.U32 R153, RZ, RZ, R161 ;  /* 0x000000ffff997224 */ /* 0x000fe400078e00a1 */
[----:B------:R-:W-:Y:S02]  /*184b0*/  IMAD.MOV.U32 R147, RZ, RZ, R163 ;  /* 0x000000ffff937224 */ /* 0x000fe400078e00a3 */
[----:B------:R-:W-:Y:S01]  /*184c0*/  IMAD.MOV.U32 R161, RZ, RZ, R117 ;  /* 0x000000ffffa17224 */ /* 0x000fe200078e0075 */
[----:B------:R-:W1:Y:S01]  /*184d0*/  MUFU.EX2 R163, R0 ;  /* 0x0000000000a37308 */ /* 0x000e620000000800 */
[----:B------:R-:W-:Y:S02]  /*184e0*/  IMAD.MOV.U32 R117, RZ, RZ, R122 ;  /* 0x000000ffff757224 */ /* 0x000fe400078e007a */
[----:B------:R-:W-:Y:S02]  /*184f0*/  IMAD.MOV.U32 R122, RZ, RZ, R107 ;  /* 0x000000ffff7a7224 */ /* 0x000fe400078e006b */
[----:B------:R-:W-:Y:S01]  /*18500*/  IMAD.MOV.U32 R142, RZ, RZ, R153 ;  /* 0x000000ffff8e7224 */ /* 0x000fe200078e0099 */
[----:B------:R-:W2:Y:S01]  /*18510*/  LDL.LU R107, [R1+0x8] ;  /* 0x00000800016b7983 */ /* 0x000ea20000300800 */
        /* <DEDUP_REMOVED lines=9> */
[----:B-1----:R-:W-:Y:S01]  /*185b0*/  F2FP.BF16.PACK_AB R83, R163, R184 ;  /* 0x000000b8a353723e */ /* 0x002fe200000010ff */
[----:B------:R-:W-:Y:S02]  /*185c0*/  FADD.FTZ R0, R92, R106 ;  /* 0x0000006a5c007221 */ /* 0x000fe40000010000 */
[----:B------:R-:W-:Y:S01]  /*185d0*/  IMAD.MOV.U32 R153, RZ, RZ, R121 ;  /* 0x000000ffff997224 */ /* 0x000fe200078e0079 */
[----:B------:R-:W-:Y:S01]  /*185e0*/  MUFU.EX2 R106, R126 ;  /* 0x0000007e006a7308 */ /* 0x000fe20000000800 */
[----:B------:R-:W-:Y:S02]  /*185f0*/  FADD.FTZ R93, R94, R0 ;  /* 0x000000005e5d7221 */ /* 0x000fe40000010000 */
[--C-:B------:R-:W-:Y:S02]  /*18600*/  FFMA.FTZ R0, R139, c[0x0][0x23c], -R88.reuse ;  /* 0x00008f008b007a23 */ /* 0x100fe40000010858 */
[----:B------:R-:W-:Y:S02]  /*18610*/  IMAD.MOV.U32 R139, RZ, RZ, R143 ;  /* 0x000000ffff8b7224 */ /* 0x000fe400078e008f */
[----:B------:R-:W-:Y:S02]  /*18620*/  IMAD.MOV.U32 R143, RZ, RZ, R147 ;  /* 0x000000ffff8f7224 */ /* 0x000fe400078e0093 */
[----:B------:R-:W-:Y:S01]  /*18630*/  IMAD.MOV.U32 R147, RZ, RZ, R151 ;  /* 0x000000ffff937224 */ /* 0x000fe200078e0097 */
[----:B------:R1:W-:Y:S01]  /*18640*/  MUFU.EX2 R152, R0 ;  /* 0x0000000000987308 */ /* 0x0003e20000000800 */
[----:B------:R-:W-:Y:S02]  /*18650*/  IMAD.MOV.U32 R151, RZ, RZ, R159 ;  /* 0x000000ffff977224 */ /* 0x000fe400078e009f */
[----:B------:R-:W-:Y:S02]  /*18660*/  IMAD.MOV.U32 R159, RZ, RZ, R207 ;  /* 0x000000ffff9f7224 */ /* 0x000fe400078e00cf */
[----:B------:R-:W-:Y:S02]  /*18670*/  IMAD.MOV.U32 R207, RZ, RZ, R149 ;  /* 0x000000ffffcf7224 */ /* 0x000fe400078e0095 */
[----:B------:R-:W-:Y:S02]  /*18680*/  IMAD.MOV.U32 R149, RZ, RZ, R219 ;  /* 0x000000ffff957224 */ /* 0x000fe400078e00db */
[----:B------:R-:W-:Y:S01]  /*18690*/  IMAD.MOV.U32 R193, RZ, RZ, R139 ;  /* 0x000000ffffc17224 */ /* 0x000fe200078e008b */
[----:B------:R-:W3:Y:S01]  /*186a0*/  LDL.LU R219, [R1+0x104] ;  /* 0x0001040001db7983 */ /* 0x000ee20000300800 */
[----:B------:R-:W-:Y:S02]  /*186b0*/  IMAD.MOV.U32 R139, RZ, RZ, R143 ;  /* 0x000000ffff8b7224 */ /* 0x000fe400078e008f */
[----:B------:R-:W-:Y:S02]  /*186c0*/  IMAD.MOV.U32 R143, RZ, RZ, R147 ;  /* 0x000000ffff8f7224 */ /* 0x000fe400078e0093 */
[----:B------:R-:W-:Y:S02]  /*186d0*/  IMAD.MOV.U32 R147, RZ, RZ, R151 ;  /* 0x000000ffff937224 */ /* 0x000fe400078e0097 */
[----:B------:R-:W-:Y:S02]  /*186e0*/  IMAD.MOV.U32 R151, RZ, RZ, R159 ;  /* 0x000000ffff977224 */ /* 0x000fe400078e009f */
[----:B------:R-:W-:Y:S02]  /*186f0*/  IMAD.MOV.U32 R159, RZ, RZ, R207 ;  /* 0x000000ffff9f7224 */ /* 0x000fe400078e00cf */
[----:B------:R-:W-:Y:S02]  /*18700*/  IMAD.MOV.U32 R207, RZ, RZ, R149 ;  /* 0x000000ffffcf7224 */ /* 0x000fe400078e0095 */
[----:B------:R-:W-:Y:S02]  /*18710*/  IMAD.MOV.U32 R149, RZ, RZ, R153 ;  /* 0x000000ffff957224 */ /* 0x000fe400078e0099 */
[----:B-1----:R-:W-:Y:S02]  /*18720*/  FFMA.FTZ R0, R192, c[0x0][0x23c], -R88 ;  /* 0x00008f00c0007a23 */ /* 0x002fe40000010858 */
[----:B------:R-:W-:Y:S02]  /*18730*/  IMAD.MOV.U32 R161, RZ, RZ, R117 ;  /* 0x000000ffffa17224 */ /* 0x000fe400078e0075 */
[----:B------:R-:W-:Y:S01]  /*18740*/  IMAD.MOV.U32 R192, RZ, RZ, R138 ;  /* 0x000000ffffc07224 */ /* 0x000fe200078e008a */
[----:B------:R1:W4:Y:S01]  /*18750*/  MUFU.EX2 R153, R0 ;  /* 0x0000000000997308 */ /* 0x0003220000000800 */
[----:B------:R-:W-:Y:S02]  /*18760*/  IMAD.MOV.U32 R138, RZ, RZ, R142 ;  /* 0x000000ffff8a7224 */ /* 0x000fe400078e008e */
[----:B------:R-:W-:Y:S02]  /*18770*/  IMAD.MOV.U32 R142, RZ, RZ, R146 ;  /* 0x000000ffff8e7224 */ /* 0x000fe400078e0092 */
[----:B------:R-:W-:Y:S02]  /*18780*/  IMAD.MOV.U32 R146, RZ, RZ, R150 ;  /* 0x000000ffff927224 */ /* 0x000fe400078e0096 */
[----:B------:R-:W-:Y:S02]  /*18790*/  IMAD.MOV.U32 R150, RZ, RZ, R162 ;  /* 0x000000ffff967224 */ /* 0x000fe400078e00a2 */
[----:B------:R-:W-:Y:S02]  /*187a0*/  IMAD.MOV.U32 R162, RZ, RZ, R144 ;  /* 0x000000ffffa27224 */ /* 0x000fe400078e0090 */
[----:B------:R-:W-:Y:S02]  /*187b0*/  IMAD.MOV.U32 R144, RZ, RZ, R234 ;  /* 0x000000ffff907224 */ /* 0x000fe400078e00ea */
[----:B------:R-:W-:Y:S01]  /*187c0*/  IMAD.MOV.U32 R196, RZ, RZ, R192 ;  /* 0x000000ffffc47224 */ /* 0x000fe200078e00c0 */
[----:B------:R2:W5:Y:S01]  /*187d0*/  LDL.LU R234, [R1+0x100] ;  /* 0x0001000001ea7983 */ /* 0x0005620000300800 */
[----:B------:R-:W-:Y:S02]  /*187e0*/  IMAD.MOV.U32 R192, RZ, RZ, R138 ;  /* 0x000000ffffc07224 */ /* 0x000fe400078e008a */
[----:B------:R-:W-:Y:S02]  /*187f0*/  IMAD.MOV.U32 R138, RZ, RZ, R142 ;  /* 0x000000ffff8a7224 */ /* 0x000fe400078e008e */
[----:B------:R-:W-:Y:S02]  /*18800*/  IMAD.MOV.U32 R142, RZ, RZ, R146 ;  /* 0x000000ffff8e7224 */ /* 0x000fe400078e0092 */
[----:B------:R-:W-:Y:S02]  /*18810*/  IMAD.MOV.U32 R146, RZ, RZ, R150 ;  /* 0x000000ffff927224 */ /* 0x000fe400078e0096 */
[----:B------:R-:W-:Y:S02]  /*18820*/  IMAD.MOV.U32 R150, RZ, RZ, R162 ;  /* 0x000000ffff967224 */ /* 0x000fe400078e00a2 */
[----:B-1----:R-:W-:Y:S02]  /*18830*/  FFMA.FTZ R0, R193, c[0x0][0x23c], -R88 ;  /* 0x00008f00c1007a23 */ /* 0x002fe40000010858 */
[----:B------:R-:W-:Y:S02]  /*18840*/  IMAD.MOV.U32 R193, RZ, RZ, R139 ;  /* 0x000000ffffc17224 */ /* 0x000fe400078e008b */
[----:B------:R-:W-:Y:S02]  /*18850*/  IMAD.MOV.U32 R139, RZ, RZ, R143 ;  /* 0x000000ffff8b7224 */ /* 0x000fe400078e008f */
[----:B------:R-:W-:Y:S02]  /*18860*/  IMAD.MOV.U32 R143, RZ, RZ, R147 ;  /* 0x000000ffff8f7224 */ /* 0x000fe400078e0093 */
[----:B------:R-:W-:Y:S02]  /*18870*/  IMAD.MOV.U32 R147, RZ, RZ, R151 ;  /* 0x000000ffff937224 */ /* 0x000fe400078e0097 */
[----:B------:R-:W-:Y:S02]  /*18880*/  IMAD.MOV.U32 R151, RZ, RZ, R159 ;  /* 0x000000ffff977224 */ /* 0x000fe400078e009f */
[----:B------:R-:W-:Y:S02]  /*18890*/  IMAD.MOV.U32 R159, RZ, RZ, R207 ;  /* 0x000000ffff9f7224 */ /* 0x000fe400078e00cf */
[----:B------:R-:W-:Y:S02]  /*188a0*/  IMAD.MOV.U32 R207, RZ, RZ, R161 ;  /* 0x000000ffffcf7224 */ /* 0x000fe400078e00a1 */
[----:B------:R1:W-:Y:S01]  /*188b0*/  MUFU.EX2 R161, R0 ;  /* 0x0000000000a17308 */ /* 0x0003e20000000800 */
        /* <DEDUP_REMOVED lines=13> */
[----:B------:R-:W-:Y:S01]  /*18990*/  MUFU.EX2 R150, R150 ;  /* 0x0000009600967308 */ /* 0x000fe20000000800 */
[----:B-1----:R-:W-:Y:S01]  /*189a0*/  FFMA.FTZ R0, R196, c[0x0][0x23c], -R88 ;  /* 0x00008f00c4007a23 */ /* 0x002fe20000010858 */
[----:B------:R-:W3:Y:S01]  /*189b0*/  LDL.LU R221, [R1+0xf8] ;  /* 0x0000f80001dd7983 */ /* 0x000ee20000300800 */
        /* <DEDUP_REMOVED lines=14> */
[----:B------:R-:W3:Y:S01]  /*18aa0*/  LDL.LU R222, [R1+0xf4] ;  /* 0x0000f40001de7983 */ /* 0x000ee20000300800 */
[----:B------:R-:W-:Y:S01]  /*18ab0*/  FADD.FTZ R92, R95, R80 ;  /* 0x000000505f5c7221 */ /* 0x000fe20000010000 */
[----:B------:R-:W-:Y:S01]  /*18ac0*/  F2FP.BF16.PACK_AB R80, R134, R129 ;  /* 0x000000818650723e */ /* 0x000fe200000010ff */
[----:B------:R-:W-:Y:S02]  /*18ad0*/  FFMA.FTZ R144, R144, c[0x0][0x23c], -R88 ;  /* 0x00008f0090907a23 */ /* 0x000fe40000010858 */
[----:B------:R-:W-:Y:S02]  /*18ae0*/  FADD.FTZ R89, R102, R93 ;  /* 0x0000005d66597221 */ /* 0x000fe40000010000 */
[----:B-1----:R-:W-:Y:S02]  /*18af0*/  FFMA.FTZ R0, R197, c[0x0][0x23c], -R96 ;  /* 0x00008f00c5007a23 */ /* 0x002fe40000010860 */
[C---:B------:R-:W-:Y:S01]  /*18b00*/  HMMA.16816.F32.BF16 R8, R80.reuse, R76, R8 ;  /* 0x0000004c5008723c */ /* 0x040fe20000041808 */
[----:B------:R-:W-:Y:S02]  /*18b10*/  IMAD.MOV.U32 R197, RZ, RZ, R193 ;  /* 0x000000ffffc57224 */ /* 0x000fe400078e00c1 */
[----:B------:R-:W-:Y:S02]  /*18b20*/  IMAD.MOV.U32 R193, RZ, RZ, R138 ;  /* 0x000000ffffc17224 */ /* 0x000fe400078e008a */
[----:B------:R-:W-:Y:S02]  /*18b30*/  IMAD.MOV.U32 R138, RZ, RZ, R147 ;  /* 0x000000ffff8a7224 */ /* 0x000fe400078e0093 */
[----:B------:R-:W-:Y:S01]  /*18b40*/  IMAD.MOV.U32 R147, RZ, RZ, R151 ;  /* 0x000000ffff937224 */ /* 0x000fe200078e0097 */
[-C--:B------:R-:W-:Y:S01]  /*18b50*/  HMMA.16816.F32.BF16 R12, R80, R78.reuse, R12 ;  /* 0x0000004e500c723c */ /* 0x080fe2000004180c */
[----:B------:R-:W-:Y:S02]  /*18b60*/  IMAD.MOV.U32 R151, RZ, RZ, R160 ;  /* 0x000000ffff977224 */ /* 0x000fe400078e00a0 */
[----:B------:R1:W-:Y:S01]  /*18b70*/  MUFU.EX2 R160, R0 ;  /* 0x0000000000a07308 */ /* 0x0003e20000000800 */
[----:B------:R-:W-:Y:S02]  /*18b80*/  IMAD.MOV.U32 R176, RZ, RZ, R197 ;  /* 0x000000ffffb07224 */ /* 0x000fe400078e00c5 */
[----:B------:R-:W-:Y:S02]  /*18b90*/  IMAD.MOV.U32 R197, RZ, RZ, R138 ;  /* 0x000000ffffc57224 */ /* 0x000fe400078e008a */
[C---:B------:R-:W-:Y:S01]  /*18ba0*/  HMMA.16816.F32.BF16 R16, R72.reuse, R78, R16 ;  /* 0x0000004e4810723c */ /* 0x040fe20000041810 */
[----:B------:R-:W-:Y:S01]  /*18bb0*/  IMAD.MOV.U32 R138, RZ, RZ, R147 ;  /* 0x000000ffff8a7224 */ /* 0x000fe200078e0093 */
[----:B------:R-:W4:Y:S02]  /*18bc0*/  LDSM.16.MT88.4 R76, [R215+0x8800] ;  /* 0x00880000d74c783b */ /* 0x000f240000004200 */
[----:B------:R-:W-:Y:S02]  /*18bd0*/  IMAD.MOV.U32 R147, RZ, RZ, R151 ;  /* 0x000000ffff937224 */ /* 0x000fe400078e0097 */
[----:B------:R-:W-:Y:S02]  /*18be0*/  IMAD.MOV.U32 R151, RZ, RZ, R158 ;  /* 0x000000ffff977224 */ /* 0x000fe400078e009e */
[----:B------:R-:W-:Y:S04]  /*18bf0*/  FADD.FTZ R90, R90, R89 ;  /* 0x000000595a5a7221 */ /* 0x000fe80000010000 */
[----:B------:R-:W-:Y:S02]  /*18c00*/  FADD.FTZ R103, R103, R90 ;  /* 0x0000005a67677221 */ /* 0x000fe40000010000 */
[----:B------:R-:W-:Y:S02]  /*18c10*/  FADD.FTZ R92, R99, R92 ;  /* 0x0000005c635c7221 */ /* 0x000fe40000010000 */
[----:B------:R-:W-:Y:S02]  /*18c20*/  FFMA.FTZ R117, R252, c[0x0][0x23c], -R84 ;  /* 0x00008f00fc757a23 */ /* 0x000fe40000010854 */
[----:B------:R-:W-:Y:S02]  /*18c30*/  FADD.FTZ R92, R91, R92 ;  /* 0x0000005c5b5c7221 */ /* 0x000fe40000010000 */
[----:B-1----:R-:W-:Y:S02]  /*18c40*/  FFMA.FTZ R0, R189, c[0x0][0x23c], -R96 ;  /* 0x00008f00bd007a23 */ /* 0x002fe40000010860 */
[----:B------:R-:W-:Y:S02]  /*18c50*/  IMAD.MOV.U32 R189, RZ, RZ, R196 ;  /* 0x000000ffffbd7224 */ /* 0x000fe400078e00c4 */
[----:B------:R-:W-:Y:S01]  /*18c60*/  IMAD.MOV.U32 R196, RZ, RZ, R139 ;  /* 0x000000ffffc47224 */ /* 0x000fe200078e008b */
[----:B------:R1:W1:Y:S01]  /*18c70*/  MUFU.EX2 R158, R0 ;  /* 0x00000000009e7308 */ /* 0x0002620000000800 */
        /* <DEDUP_REMOVED lines=8> */
[----:B------:R-:W-:Y:S01]  /*18d00*/  IMAD.MOV.U32 R177, RZ, RZ, R189 ;  /* 0x000000ffffb17224 */ /* 0x000fe200078e00bd */
[-C--:B----4-:R-:W-:Y:S01]  /*18d10*/  HMMA.16816.F32.BF16 R20, R72, R76.reuse, R20 ;  /* 0x0000004c4814723c */ /* 0x090fe20000041814 */
[----:B------:R-:W-:Y:S02]  /*18d20*/  IMAD.MOV.U32 R189, RZ, RZ, R139 ;  /* 0x000000ffffbd7224 */ /* 0x000fe400078e008b */
[----:B------:R-:W-:Y:S02]  /*18d30*/  IMAD.MOV.U32 R139, RZ, RZ, R142 ;  /* 0x000000ffff8b7224 */ /* 0x000fe400078e008e */
[----:B------:R-:W-:Y:S02]  /*18d40*/  IMAD.MOV.U32 R142, RZ, RZ, R146 ;  /* 0x000000ffff8e7224 */ /* 0x000fe400078e0092 */
[----:B-1----:R-:W-:Y:S01]  /*18d50*/  FFMA.FTZ R0, R176, c[0x0][0x23c], -R96 ;  /* 0x00008f00b0007a23 */ /* 0x002fe20000010860 */
[C---:B------:R-:W-:Y:S01]  /*18d60*/  HMMA.16816.F32.BF16 R24, R80.reuse, R76, R24 ;  /* 0x0000004c5018723c */ /* 0x040fe20000041818 */
[----:B------:R-:W-:Y:S03]  /*18d70*/  IMAD.MOV.U32 R176, RZ, RZ, R138 ;  /* 0x000000ffffb07224 */ /* 0x000fe600078e008a */
[----:B------:R-:W-:Y:S02]  /*18d80*/  IMAD.MOV.U32 R138, RZ, RZ, R147 ;  /* 0x000000ffff8a7224 */ /* 0x000fe400078e0093 */
[----:B------:R-:W-:Y:S02]  /*18d90*/  IMAD.MOV.U32 R147, RZ, RZ, R151 ;  /* 0x000000ffff937224 */ /* 0x000fe400078e0097 */
        /* <DEDUP_REMOVED lines=9> */
[----:B------:R-:W-:Y:S01]  /*18e30*/  IMAD.MOV.U32 R173, RZ, RZ, R137 ;  /* 0x000000ffffad7224 */ /* 0x000fe200078e0089 */
[----:B------:R-:W-:Y:S01]  /*18e40*/  MUFU.EX2 R138, R97 ;  /* 0x00000061008a7308 */ /* 0x000fe20000000800 */
[----:B------:R-:W-:Y:S04]  /*18e50*/  IMAD.MOV.U32 R168, RZ, RZ, R147 ;  /* 0x000000ffffa87224 */ /* 0x000fe800078e0093 */
[----:B------:R-:W-:Y:S02]  /*18e60*/  IMAD.MOV.U32 R172, RZ, RZ, R168 ;  /* 0x000000ffffac7224 */ /* 0x000fe400078e00a8 */
[----:B------:R-:W-:Y:S02]  /*18e70*/  IMAD.MOV.U32 R168, RZ, RZ, R180 ;  /* 0x000000ffffa87224 */ /* 0x000fe400078e00b4 */
[----:B------:R-:W-:Y:S01]  /*18e80*/  IMAD.MOV.U32 R180, RZ, RZ, R176 ;  /* 0x000000ffffb47224 */ /* 0x000fe200078e00b0 */
[----:B------:R-:W-:Y:S01]  /*18e90*/  MUFU.EX2 R137, R98 ;  /* 0x0000006200897308 */ /* 0x000fe20000000800 */
[----:B------:R-:W-:Y:S02]  /*18ea0*/  IMAD.MOV.U32 R176, RZ, RZ, R197 ;  /* 0x000000ffffb07224 */ /* 0x000fe400078e00c5 */
[----:B-1----:R-:W-:Y:S02]  /*18eb0*/  FFMA.FTZ R0, R177, c[0x0][0x23c], -R96 ;  /* 0x00008f00b1007a23 */ /* 0x002fe40000010860 */
[----:B------:R-:W-:Y:S02]  /*18ec0*/  IMAD.MOV.U32 R197, RZ, RZ, R193 ;  /* 0x000000ffffc57224 */ /* 0x000fe400078e00c1 */
[----:B------:R-:W-:Y:S02]  /*18ed0*/  IMAD.MOV.U32 R193, RZ, RZ, R167 ;  /* 0x000000ffffc17224 */ /* 0x000fe400078e00a7 */
[----:B------:R-:W-:Y:S01]  /*18ee0*/  IMAD.MOV.U32 R169, RZ, RZ, R146 ;  /* 0x000000ffffa97224 */ /* 0x000fe200078e0092 */
[----:B------:R1:W1:Y:S01]  /*18ef0*/  MUFU.EX2 R175, R0 ;  /* 0x0000000000af7308 */ /* 0x0002620000000800 */
[----:B------:R-:W-:Y:S02]  /*18f00*/  IMAD.MOV.U32 R181, RZ, RZ, R142 ;  /* 0x000000ffffb57224 */ /* 0x000fe400078e008e */
[----:B------:R-:W-:Y:S02]  /*18f10*/  IMAD.MOV.U32 R146, RZ, RZ, R156 ;  /* 0x000000ffff927224 */ /* 0x000fe400078e009c */
[----:B------:R-:W-:Y:S02]  /*18f20*/  IMAD.MOV.U32 R147, RZ, RZ, R205 ;  /* 0x000000ffff937224 */ /* 0x000fe400078e00cd */
[----:B------:R-:W-:Y:S02]  /*18f30*/  IMAD.MOV.U32 R142, RZ, RZ, R148 ;  /* 0x000000ffff8e7224 */ /* 0x000fe400078e0094 */
[--C-:B------:R-:W-:Y:S01]  /*18f40*/  FFMA.FTZ R122, R251, c[0x0][0x23c], -R84.reuse ;  /* 0x00008f00fb7a7a23 */ /* 0x100fe20000010854 */
[----:B------:R-:W-:Y:S01]  /*18f50*/  MUFU.EX2 R156, R203 ;  /* 0x000000cb009c7308 */ /* 0x000fe20000000800 */
[----:B------:R-:W-:Y:S02]  /*18f60*/  FFMA.FTZ R121, R250, c[0x0][0x23c], -R84 ;  /* 0x00008f00fa797a23 */ /* 0x000fe40000010854 */
[----:B------:R-:W-:Y:S01]  /*18f70*/  IMAD.MOV.U32 R177, RZ, RZ, R139 ;  /* 0x000000ffffb17224 */ /* 0x000fe200078e008b */
[-C--:B----4-:R-:W-:Y:S06]  /*18f80*/  HMMA.16816.F32.BF16 R36, R72, R76.reuse, R36 ;  /* 0x0000004c4824723c */ /* 0x090fec0000041824 */
[----:B------:R-:W-:Y:S02]  /*18f90*/  MUFU.EX2 R139, R133 ;  /* 0x00000085008b7308 */ /* 0x000fe40000000800 */
[C---:B------:R-:W-:Y:S01]  /*18fa0*/  HMMA.16816.F32.BF16 R40, R80.reuse, R76, R40 ;  /* 0x0000004c5028723c */ /* 0x040fe20000041828 */
[----:B-1----:R-:W-:Y:S03]  /*18fb0*/  FFMA.FTZ R0, R173, c[0x0][0x23c], -R88 ;  /* 0x00008f00ad007a23 */ /* 0x002fe60000010858 */
[----:B------:R-:W-:Y:S02]  /*18fc0*/  IMAD.MOV.U32 R173, RZ, RZ, R169 ;  /* 0x000000ffffad7224 */ /* 0x000fe400078e00a9 */
[----:B------:R-:W-:Y:S02]  /*18fd0*/  IMAD.MOV.U32 R169, RZ, RZ, R181 ;  /* 0x000000ffffa97224 */ /* 0x000fe400078e00b5 */
[----:B------:R1:W-:Y:S01]  /*18fe0*/  MUFU.EX2 R167, R0 ;  /* 0x0000000000a77308 */ /* 0x0003e20000000800 */
[-C--:B------:R-:W-:Y:S03]  /*18ff0*/  HMMA.16816.F32.BF16 R44, R80, R78.reuse, R44 ;  /* 0x0000004e502c723c */ /* 0x080fe6000004182c */
[----:B------:R-:W-:Y:S02]  /*19000*/  IMAD.MOV.U32 R199, RZ, RZ, R173 ;  /* 0x000000ffffc77224 */ /* 0x000fe400078e00ad */
[----:B------:R-:W-:Y:S02]  /*19010*/  IMAD.MOV.U32 R173, RZ, RZ, R169 ;  /* 0x000000ffffad7224 */ /* 0x000fe400078e00a9 */
[----:B------:R-:W-:Y:S01]  /*19020*/  IMAD.MOV.U32 R181, RZ, RZ, R177 ;  /* 0x000000ffffb57224 */ /* 0x000fe200078e00b1 */
[C---:B------:R-:W-:Y:S01]  /*19030*/  HMMA.16816.F32.BF16 R48, R72.reuse, R78, R48 ;  /* 0x0000004e4830723c */ /* 0x040fe20000041830 */
[----:B------:R-:W-:Y:S01]  /*19040*/  IMAD.MOV.U32 R177, RZ, RZ, R189 ;  /* 0x000000ffffb17224 */ /* 0x000fe200078e00bd */
[----:B------:R-:W4:Y:S01]  /*19050*/  LDSM.16.MT88.4 R76, [R214+0x8800] ;  /* 0x00880000d64c783b */ /* 0x000f220000004200 */
[----:B------:R-:W-:Y:S01]  /*19060*/  MUFU.EX2 R133, R122 ;  /* 0x0000007a00857308 */ /* 0x000fe20000000800 */
[----:B------:R-:W-:Y:S02]  /*19070*/  IMAD.MOV.U32 R189, RZ, RZ, R196 ;  /* 0x000000ffffbd7224 */ /* 0x000fe400078e00c4 */
[----:B------:R-:W-:Y:S02]  /*19080*/  IMAD.MOV.U32 R196, RZ, RZ, R192 ;  /* 0x000000ffffc47224 */ /* 0x000fe400078e00c0 */
[----:B------:R-:W-:Y:S04]  /*19090*/  IMAD.MOV.U32 R192, RZ, RZ, R232 ;  /* 0x000000ffffc07224 */ /* 0x000fe800078e00e8 */
[----:B------:R-:W-:Y:S01]  /*190a0*/  IMAD.MOV.U32 R169, RZ, RZ, R168 ;  /* 0x000000ffffa97224 */ /* 0x000fe200078e00a8 */
[----:B------:R-:W-:Y:S01]  /*190b0*/  MUFU.EX2 R122, R247 ;  /* 0x000000f7007a7308 */ /* 0x000fe20000000800 */
[----:B------:R-:W-:Y:S02]  /*190c0*/  IMAD.MOV.U32 R168, RZ, RZ, R181 ;  /* 0x000000ffffa87224 */ /* 0x000fe400078e00b5 */
[----:B-1----:R-:W-:Y:S02]  /*190d0*/  FFMA.FTZ R0, R198, c[0x0][0x23c], -R88 ;  /* 0x00008f00c6007a23 */ /* 0x002fe40000010858 */
        /* <DEDUP_REMOVED lines=13> */
[-C--:B----4-:R-:W-:Y:S01]  /*191b0*/  HMMA.16816.F32.BF16 R52, R72, R76.reuse, R52 ;  /* 0x0000004c4834723c */ /* 0x090fe20000041834 */
[----:B------:R-:W-:Y:S02]  /*191c0*/  IMAD.MOV.U32 R169, RZ, RZ, R168 ;  /* 0x000000ffffa97224 */ /* 0x000fe400078e00a8 */
[----:B------:R-:W-:Y:S02]  /*191d0*/  IMAD.MOV.U32 R168, RZ, RZ, R181 ;  /* 0x000000ffffa87224 */ /* 0x000fe400078e00b5 */
[----:B-1----:R-:W-:Y:S02]  /*191e0*/  FFMA.FTZ R0, R199, c[0x0][0x23c], -R88 ;  /* 0x00008f00c7007a23 */ /* 0x002fe40000010858 */
[----:B------:R-:W-:Y:S01]  /*191f0*/  IMAD.MOV.U32 R199, RZ, RZ, R173 ;  /* 0x000000ffffc77224 */ /* 0x000fe200078e00ad */
[C---:B------:R-:W-:Y:S01]  /*19200*/  HMMA.16816.F32.BF16 R56, R80.reuse, R76, R56 ;  /* 0x0000004c5038723c */ /* 0x040fe20000041838 */
[----:B------:R1:W-:Y:S03]  /*19210*/  MUFU.EX2 R173, R0 ;  /* 0x0000000000ad7308 */ /* 0x0003e60000000800 */
[----:B------:R-:W-:Y:S02]  /*19220*/  IMAD.MOV.U32 R181, RZ, RZ, R177 ;  /* 0x000000ffffb57224 */ /* 0x000fe400078e00b1 */
[----:B------:R-:W-:Y:S01]  /*19230*/  IMAD.MOV.U32 R177, RZ, RZ, R176 ;  /* 0x000000ffffb17224 */ /* 0x000fe200078e00b0 */
[----:B------:R-:W-:Y:S01]  /*19240*/  F2FP.BF16.PACK_AB R76, R153, R152 ;  /* 0x00000098994c723e */ /* 0x000fe200000010ff */
[-C--:B------:R-:W-:Y:S01]  /*19250*/  HMMA.16816.F32.BF16 R60, R80, R78.reuse, R60 ;  /* 0x0000004e503c723c */ /* 0x080fe2000004183c */
[----:B------:R-:W-:Y:S01]  /*19260*/  IMAD.MOV.U32 R176, RZ, RZ, R189 ;  /* 0x000000ffffb07224 */ /* 0x000fe200078e00bd */
[----:B------:R-:W-:Y:S02]  /*19270*/  LDSM.16.MT88.4 R80, [R215+0x9000] ;  /* 0x00900000d750783b */ /* 0x000fe40000004200 */
[----:B------:R-:W-:Y:S01]  /*19280*/  IMAD.MOV.U32 R189, RZ, RZ, R197 ;  /* 0x000000ffffbd7224 */ /* 0x000fe200078e00c5 */
[----:B------:R-:W-:Y:S01]  /*19290*/  F2FP.BF16.PACK_AB R77, R158, R160 ;  /* 0x000000a09e4d723e */ /* 0x000fe200000010ff */
[----:B------:R-:W-:Y:S02]  /*192a0*/  IMAD.MOV.U32 R197, RZ, RZ, R196 ;  /* 0x000000ffffc57224 */ /* 0x000fe400078e00c4 */
[----:B------:R-:W-:Y:S01]  /*192b0*/  HMMA.16816.F32.BF16 R64, R72, R78, R64 ;  /* 0x0000004e4840723c */ /* 0x000fe20000041840 */
[----:B------:R-:W-:Y:S03]  /*192c0*/  IMAD.MOV.U32 R196, RZ, RZ, R193 ;  /* 0x000000ffffc47224 */ /* 0x000fe600078e00c1 */
[----:B------:R-:W-:Y:S02]  /*192d0*/  IMAD.MOV.U32 R193, RZ, RZ, R192 ;  /* 0x000000ffffc17224 */ /* 0x000fe400078e00c0 */
[----:B------:R-:W-:Y:S01]  /*192e0*/  FFMA.FTZ R89, R187, c[0x0][0x23c], -R88 ;  /* 0x00008f00bb597a23 */ /* 0x000fe20000010858 */
[----:B------:R-:W-:Y:S01]  /*192f0*/  F2FP.BF16.PACK_AB R72, R115, R106 ;  /* 0x0000006a7348723e */ /* 0x000fe200000010ff */
[----:B------:R-:W-:Y:S01]  /*19300*/  IMAD.MOV.U32 R187, RZ, RZ, R199 ;  /* 0x000000ffffbb7224 */ /* 0x000fe200078e00c7 */
[----:B------:R-:W-:Y:S01]  /*19310*/  F2FP.BF16.PACK_AB R74, R132, R118 ;  /* 0x00000076844a723e */ /* 0x000fe200000010ff */
[----:B------:R-:W-:Y:S02]  /*19320*/  MUFU.EX2 R174, R89 ;  /* 0x0000005900ae7308 */ /* 0x000fe40000000800 */
[----:B------:R-:W-:Y:S01]  /*19330*/  IMAD.MOV.U32 R199, RZ, RZ, R198 ;  /* 0x000000ffffc77224 */ /* 0x000fe200078e00c6 */
[----:B------:R-:W-:Y:S01]  /*19340*/  F2FP.BF16.PACK_AB R75, R131, R130 ;  /* 0x00000082834b723e */ /* 0x000fe200000010ff */
[----:B------:R-:W-:Y:S01]  /*19350*/  IMAD.MOV.U32 R198, RZ, RZ, R169 ;  /* 0x000000ffffc67224 */ /* 0x000fe200078e00a9 */
[----:B------:R-:W-:Y:S01]  /*19360*/  F2FP.BF16.PACK_AB R78, R162, R161 ;  /* 0x000000a1a24e723e */ /* 0x000fe200000010ff */
[----:B------:R-:W-:Y:S01]  /*19370*/  IMAD.MOV.U32 R169, RZ, RZ, R168 ;  /* 0x000000ffffa97224 */ /* 0x000fe200078e00a8 */
[----:B------:R-:W-:Y:S01]  /*19380*/  F2FP.BF16.PACK_AB R79, R175, R159 ;  /* 0x0000009faf4f723e */ /* 0x000fe200000010ff */
[----:B------:R-:W-:Y:S02]  /*19390*/  IMAD.MOV.U32 R168, RZ, RZ, R181 ;  /* 0x000000ffffa87224 */ /* 0x000fe400078e00b5 */
[----:B------:R-:W-:Y:S02]  /*193a0*/  IMAD.MOV.U32 R181, RZ, RZ, R177 ;  /* 0x000000ffffb57224 */ /* 0x000fe400078e00b1 */
[----:B------:R-:W-:Y:S02]  /*193b0*/  IMAD.MOV.U32 R177, RZ, RZ, R176 ;  /* 0x000000ffffb17224 */ /* 0x000fe400078e00b0 */
        /* <DEDUP_REMOVED lines=8> */
[----:B------:R-:W-:Y:S02]  /*19440*/  IMAD.MOV.U32 R169, RZ, RZ, R181 ;  /* 0x000000ffffa97224 */ /* 0x000fe400078e00b5 */
[----:B------:R-:W-:Y:S02]  /*19450*/  IMAD.MOV.U32 R181, RZ, RZ, R176 ;  /* 0x000000ffffb57224 */ /* 0x000fe400078e00b0 */
[----:B------:R-:W-:Y:S02]  /*19460*/  IMAD.MOV.U32 R176, RZ, RZ, R197 ;  /* 0x000000ffffb07224 */ /* 0x000fe400078e00c5 */
[----:B--2---:R-:W-:Y:S02]  /*19470*/  FFMA.FTZ R107, R107, c[0x0][0x23c], -R84 ;  /* 0x00008f006b6b7a23 */ /* 0x004fe40000010854 */
[----:B------:R-:W-:Y:S02]  /*19480*/  FADD.FTZ R84, R113, R100 ;  /* 0x0000006471547221 */ /* 0x000fe40000010000 */
[----:B------:R1:W2:Y:S01]  /*19490*/  MUFU.EX2 R113, R87 ;  /* 0x0000005700717308 */ /* 0x0002a20000000800 */
[----:B------:R-:W-:Y:S02]  /*194a0*/  IMAD.MOV.U32 R187, RZ, RZ, R198 ;  /* 0x000000ffffbb7224 */ /* 0x000fe400078e00c6 */
[----:B------:R-:W-:Y:S02]  /*194b0*/  IMAD.MOV.U32 R198, RZ, RZ, R168 ;  /* 0x000000ffffc67224 */ /* 0x000fe400078e00a8 */
[----:B------:R-:W-:Y:S02]  /*194c0*/  IMAD.MOV.U32 R168, RZ, RZ, R189 ;  /* 0x000000ffffa87224 */ /* 0x000fe400078e00bd */
[----:B------:R-:W-:Y:S02]  /*194d0*/  FADD.FTZ R84, R128, R84 ;  /* 0x0000005480547221 */ /* 0x000fe40000010000 */
[----:B------:R-:W-:Y:S01]  /*194e0*/  IMAD.MOV.U32 R191, RZ, RZ, R187 ;  /* 0x000000ffffbf7224 */ /* 0x000fe200078e00bb */
[----:B------:R-:W-:Y:S01]  /*194f0*/  MUFU.EX2 R148, R107 ;  /* 0x0000006b00947308 */ /* 0x000fe20000000800 */
[----:B------:R-:W-:Y:S02]  /*19500*/  FADD.FTZ R93, R136, R84 ;  /* 0x00000054885d7221 */ /* 0x000fe40000010000 */
[----:B------:R-:W-:Y:S02]  /*19510*/  IMAD.MOV.U32 R187, RZ, RZ, R198 ;  /* 0x000000ffffbb7224 */ /* 0x000fe400078e00c6 */
[----:B------:R-:W-:Y:S02]  /*19520*/  IMAD.MOV.U32 R198, RZ, RZ, R168 ;  /* 0x000000ffffc67224 */ /* 0x000fe400078e00a8 */
[----:B------:R-:W-:Y:S02]  /*19530*/  IMAD.MOV.U32 R168, RZ, RZ, R176 ;  /* 0x000000ffffa87224 */ /* 0x000fe400078e00b0 */
[--C-:B---3--:R-:W-:Y:S01]  /*19540*/  FFMA.FTZ R97, R221, c[0x0][0x23c], -R88.reuse ;  /* 0x00008f00dd617a23 */ /* 0x108fe20000010858 */
[----:B------:R3:W-:Y:S01]  /*19550*/  MUFU.EX2 R136, R105 ;  /* 0x0000006900887308 */ /* 0x0007e20000000800 */
[--C-:B------:R-:W-:Y:S02]  /*19560*/  FFMA.FTZ R99, R219, c[0x0][0x23c], -R88.reuse ;  /* 0x00008f00db637a23 */ /* 0x100fe40000010858 */
[--C-:B------:R-:W-:Y:S01]  /*19570*/  FFMA.FTZ R98, R220, c[0x0][0x23c], -R88.reuse ;  /* 0x00008f00dc627a23 */ /* 0x100fe20000010858 */
[----:B-1----:R-:W1:Y:S01]  /*19580*/  LDSM.16.MT88.4 R84, [R212+0x9000] ;  /* 0x00900000d454783b */ /* 0x002e620000004200 */
[----:B--2---:R-:W-:Y:S01]  /*19590*/  F2FP.BF16.PACK_AB R73, R113, R111 ;  /* 0x0000006f7149723e */ /* 0x004fe200000010ff */
[--C-:B------:R-:W-:Y:S04]  /*195a0*/  FFMA.FTZ R100, R218, c[0x0][0x23c], -R88.reuse ;  /* 0x00008f00da647a23 */ /* 0x100fe80000010858 */
[----:B------:R-:W2:Y:S10]  /*195b0*/  MUFU.EX2 R128, R201 ;  /* 0x000000c900807308 */ /* 0x000eb40000000800 */
[----:B------:R-:W-:Y:S01]  /*195c0*/  MUFU.EX2 R201, R99 ;  /* 0x0000006300c97308 */ /* 0x000fe20000000800 */
[----:B---3--:R-:W-:Y:S09]  /*195d0*/  FFMA.FTZ R105, R217, c[0x0][0x23c], -R88 ;  /* 0x00008f00d9697a23 */ /* 0x008ff20000010858 */
[----:B------:R-:W-:Y:S01]  /*195e0*/  MUFU.EX2 R202, R98 ;  /* 0x0000006200ca7308 */ /* 0x000fe20000000800 */
[-C--:B-1----:R-:W-:Y:S08]  /*195f0*/  HMMA.16816.F32.BF16 R4, R72, R84.reuse, R4 ;  /* 0x000000544804723c */ /* 0x082ff00000041804 */
[C---:B------:R-:W-:Y:S08]  /*19600*/  HMMA.16816.F32.BF16 R8, R76.reuse, R84, R8 ;  /* 0x000000544c08723c */ /* 0x040ff00000041808 */
[-C--:B------:R-:W-:Y:S08]  /*19610*/  HMMA.16816.F32.BF16 R12, R76, R86.reuse, R12 ;  /* 0x000000564c0c723c */ /* 0x080ff0000004180c */
[C---:B------:R-:W-:Y:S01]  /*19620*/  HMMA.16816.F32.BF16 R16, R72.reuse, R86, R16 ;  /* 0x000000564810723c */ /* 0x040fe20000041810 */
[----:B------:R-:W1:Y:S03]  /*19630*/  LDSM.16.MT88.4 R84, [R213+0x9000] ;  /* 0x00900000d554783b */ /* 0x000e660000004200 */
[----:B------:R-:W-:Y:S04]  /*19640*/  IMAD.MOV.U32 R140, RZ, RZ, R230 ;  /* 0x000000ffff8c7224 */ /* 0x000fe800078e00e6 */
[-C--:B------:R-:W-:Y:S01]  /*19650*/  HMMA.16816.F32.BF16 R20, R72, R80.reuse, R20 ;  /* 0x000000504814723c */ /* 0x080fe20000041814 */
[----:B------:R3:W5:Y:S03]  /*19660*/  LDL.LU R230, [R1+0xec] ;  /* 0x0000ec0001e67983 */ /* 0x0007660000300800 */
[----:B------:R-:W-:Y:S02]  /*19670*/  IMAD.MOV.U32 R205, RZ, RZ, R140 ;  /* 0x000000ffffcd7224 */ /* 0x000fe400078e008c */
[----:B------:R-:W-:Y:S02]  /*19680*/  IMAD.MOV.U32 R140, RZ, RZ, R231 ;  /* 0x000000ffff8c7224 */ /* 0x000fe400078e00e7 */
[C---:B------:R-:W-:Y:S01]  /*19690*/  HMMA.16816.F32.BF16 R24, R76.reuse, R80, R24 ;  /* 0x000000504c18723c */ /* 0x040fe20000041818 */
[----:B------:R-:W-:Y:S01]  /*196a0*/  IMAD.MOV.U32 R142, RZ, RZ, R205 ;  /* 0x000000ffff8e7224 */ /* 0x000fe200078e00cd */
[----:B------:R3:W5:Y:S02]  /*196b0*/  LDL.LU R231, [R1+0xe8] ;  /* 0x0000e80001e77983 */ /* 0x0007640000300800 */
[----:B------:R-:W-:Y:S02]  /*196c0*/  IMAD.MOV.U32 R205, RZ, RZ, R239 ;  /* 0x000000ffffcd7224 */ /* 0x000fe400078e00ef */
[----:B------:R-:W-:Y:S01]  /*196d0*/  IMAD.MOV.U32 R192, RZ, RZ, R142 ;  /* 0x000000ffffc07224 */ /* 0x000fe200078e008e */
[----:B------:R3:W5:Y:S01]  /*196e0*/  LDL.LU R232, [R1+0xe4] ;  /* 0x0000e40001e87983 */ /* 0x0007620000300800 */
[-C--:B------:R-:W-:Y:S01]  /*196f0*/  HMMA.16816.F32.BF16 R28, R76, R82.reuse, R28 ;  /* 0x000000524c1c723c */ /* 0x080fe2000004181c */
[----:B------:R-:W-:Y:S02]  /*19700*/  IMAD.MOV.U32 R142, RZ, RZ, R147 ;  /* 0x000000ffff8e7224 */ /* 0x000fe400078e0093 */
[----:B------:R3:W5:Y:S01]  /*19710*/  LDL.LU R239, [R1+0xe0] ;  /* 0x0000e00001ef7983 */ /* 0x0007620000300800 */
[----:B------:R-:W-:Y:S02]  /*19720*/  IMAD.MOV.U32 R147, RZ, RZ, R146 ;  /* 0x000000ffff937224 */ /* 0x000fe400078e0092 */
[----:B------:R-:W-:Y:S02]  /*19730*/  IMAD.MOV.U32 R146, RZ, RZ, R235 ;  /* 0x000000ffff927224 */ /* 0x000fe400078e00eb */
[C---:B------:R-:W-:Y:S01]  /*19740*/  HMMA.16816.F32.BF16 R32, R72.reuse, R82, R32 ;  /* 0x000000524820723c */ /* 0x040fe20000041820 */
[----:B------:R-:W-:Y:S01]  /*19750*/  IMAD.MOV.U32 R193, RZ, RZ, R192 ;  /* 0x000000ffffc17224 */ /* 0x000fe200078e00c0 */
[----:B------:R-:W4:Y:S02]  /*19760*/  LDSM.16.MT88.4 R80, [R214+0x9000] ;  /* 0x00900000d650783b */ /* 0x000f240000004200 */
[----:B------:R-:W-:Y:S02]  /*19770*/  IMAD.MOV.U32 R192, RZ, RZ, R147 ;  /* 0x000000ffffc07224 */ /* 0x000fe400078e0093 */
[----:B------:R-:W-:Y:S02]  /*19780*/  IMAD.MOV.U32 R147, RZ, RZ, R146 ;  /* 0x000000ffff937224 */ /* 0x000fe400078e0092 */
[----:B------:R-:W-:Y:S01]  /*19790*/  IMAD.MOV.U32 R146, RZ, RZ, R151 ;  /* 0x000000ffff927224 */ /* 0x000fe200078e0097 */
[-C--:B-1----:R-:W-:Y:S01]  /*197a0*/  HMMA.16816.F32.BF16 R36, R72, R84.reuse, R36 ;  /* 0x000000544824723c */ /* 0x082fe20000041824 */
[----:B------:R3:W5:Y:S02]  /*197b0*/  LDL.LU R235, [R1+0xdc] ;  /* 0x0000dc0001eb7983 */ /* 0x0007640000300800 */
[----:B------:R-:W-:Y:S02]  /*197c0*/  IMAD.MOV.U32 R151, RZ, RZ, R166 ;  /* 0x000000ffff977224 */ /* 0x000fe400078e00a6 */
[----:B------:R-:W-:Y:S02]  /*197d0*/  IMAD.MOV.U32 R166, RZ, RZ, R145 ;  /* 0x000000ffffa67224 */ /* 0x000fe400078e0091 */
[----:B------:R-:W-:Y:S01]  /*197e0*/  IMAD.MOV.U32 R197, RZ, RZ, R192 ;  /* 0x000000ffffc57224 */ /* 0x000fe200078e00c0 */
[C---:B------:R-:W-:Y:S01]  /*197f0*/  HMMA.16816.F32.BF16 R40, R76.reuse, R84, R40 ;  /* 0x000000544c28723c */ /* 0x040fe20000041828 */
[----:B------:R-:W-:Y:S03]  /*19800*/  IMAD.MOV.U32 R192, RZ, RZ, R146 ;  /* 0x000000ffffc07224 */ /* 0x000fe600078e0092 */
[----:B------:R-:W-:Y:S02]  /*19810*/  IMAD.MOV.U32 R146, RZ, RZ, R166 ;  /* 0x000000ffff927224 */ /* 0x000fe400078e00a6 */
[----:B------:R-:W-:Y:S02]  /*19820*/  IMAD.MOV.U32 R166, RZ, RZ, R164 ;  /* 0x000000ffffa67224 */ /* 0x000fe400078e00a4 */
[-C--:B------:R-:W-:Y:S01]  /*19830*/  HMMA.16816.F32.BF16 R44, R76, R86.reuse, R44 ;  /* 0x000000564c2c723c */ /* 0x080fe2000004182c */
[----:B------:R1:W-:Y:S03]  /*19840*/  MUFU.EX2 R164, R0 ;  /* 0x0000000000a47308 */ /* 0x0003e60000000800 */
[----:B------:R-:W-:Y:S02]  /*19850*/  IMAD.MOV.U32 R189, RZ, RZ, R193 ;  /* 0x000000ffffbd7224 */ /* 0x000fe400078e00c1 */
[----:B------:R-:W-:Y:S02]  /*19860*/  IMAD.MOV.U32 R193, RZ, RZ, R147 ;  /* 0x000000ffffc17224 */ /* 0x000fe400078e0093 */
[C---:B------:R-:W-:Y:S01]  /*19870*/  HMMA.16816.F32.BF16 R48, R72.reuse, R86, R48 ;  /* 0x000000564830723c */ /* 0x040fe20000041830 */
[----:B------:R-:W-:Y:S01]  /*19880*/  IMAD.MOV.U32 R145, RZ, RZ, R240 ;  /* 0x000000ffff917224 */ /* 0x000fe200078e00f0 */
[----:B------:R-:W3:Y:S02]  /*19890*/  LDSM.16.MT88.4 R84, [R212+0x9800] ;  /* 0x00980000d454783b */ /* 0x000ee40000004200 */
[----:B------:R-:W-:Y:S02]  /*198a0*/  IMAD.MOV.U32 R147, RZ, RZ, R151 ;  /* 0x000000ffff937224 */ /* 0x000fe400078e0097 */
[----:B------:R-:W-:Y:S02]  /*198b0*/  IMAD.MOV.U32 R151, RZ, RZ, R145 ;  /* 0x000000ffff977224 */ /* 0x000fe400078e0091 */
[----:B------:R-:W-:Y:S01]  /*198c0*/  IMAD.MOV.U32 R176, RZ, RZ, R197 ;  /* 0x000000ffffb07224 */ /* 0x000fe200078e00c5 */
[-C--:B----4-:R-:W-:Y:S01]  /*198d0*/  HMMA.16816.F32.BF16 R52, R72, R80.reuse, R52 ;  /* 0x000000504834723c */ /* 0x090fe20000041834 */
[----:B------:R4:W5:Y:S02]  /*198e0*/  LDL.LU R240, [R1+0xd8] ;  /* 0x0000d80001f07983 */ /* 0x0009640000300800 */
[----:B------:R-:W-:Y:S02]  /*198f0*/  IMAD.MOV.U32 R197, RZ, RZ, R147 ;  /* 0x000000ffffc57224 */ /* 0x000fe400078e0093 */
[----:B------:R-:W-:Y:S02]  /*19900*/  IMAD.MOV.U32 R147, RZ, RZ, R151 ;  /* 0x000000ffff937224 */ /* 0x000fe400078e0097 */
[----:B------:R-:W-:Y:S01]  /*19910*/  IMAD.MOV.U32 R145, RZ, RZ, R236 ;  /* 0x000000ffff917224 */ /* 0x000fe200078e00ec */
[C---:B------:R-:W-:Y:S01]  /*19920*/  HMMA.16816.F32.BF16 R56, R76.reuse, R80, R56 ;  /* 0x000000504c38723c */ /* 0x040fe20000041838 */
[----:B-1----:R-:W-:Y:S01]  /*19930*/  FFMA.FTZ R0, R190, c[0x0][0x23c], -R96 ;  /* 0x00008f00be007a23 */ /* 0x002fe20000010860 */
[----:B------:R4:W5:Y:S02]  /*19940*/  LDL.LU R236, [R1+0xd4] ;  /* 0x0000d40001ec7983 */ /* 0x0009640000300800 */
[----:B------:R-:W-:Y:S02]  /*19950*/  IMAD.MOV.U32 R190, RZ, RZ, R199 ;  /* 0x000000ffffbe7224 */ /* 0x000fe400078e00c7 */
[----:B------:R-:W-:Y:S02]  /*19960*/  IMAD.MOV.U32 R199, RZ, RZ, R169 ;  /* 0x000000ffffc77224 */ /* 0x000fe400078e00a9 */
[-C--:B------:R-:W-:Y:S01]  /*19970*/  HMMA.16816.F32.BF16 R60, R76, R82.reuse, R60 ;  /* 0x000000524c3c723c */ /* 0x080fe2000004183c */
[----:B------:R-:W-:Y:S03]  /*19980*/  IMAD.MOV.U32 R169, RZ, RZ, R189 ;  /* 0x000000ffffa97224 */ /* 0x000fe600078e00bd */
[----:B------:R-:W-:Y:S02]  /*19990*/  IMAD.MOV.U32 R189, RZ, RZ, R193 ;  /* 0x000000ffffbd7224 */ /* 0x000fe400078e00c1 */
[----:B------:R-:W-:Y:S01]  /*199a0*/  IMAD.MOV.U32 R193, RZ, RZ, R146 ;  /* 0x000000ffffc17224 */ /* 0x000fe200078e0092 */
[----:B------:R-:W-:Y:S01]  /*199b0*/  F2FP.BF16.PACK_AB R78, R174, R173 ;  /* 0x000000adae4e723e */ /* 0x000fe200000010ff */
[----:B------:R-:W-:Y:S01]  /*199c0*/  HMMA.16816.F32.BF16 R64, R72, R82, R64 ;  /* 0x000000524840723c */ /* 0x000fe20000041840 */
[----:B------:R-:W-:Y:S03]  /*199d0*/  IMAD.MOV.U32 R146, RZ, RZ, R166 ;  /* 0x000000ffff927224 */ /* 0x000fe600078e00a6 */
[----:B------:R-:W-:Y:S02]  /*199e0*/  IMAD.MOV.U32 R166, RZ, RZ, R165 ;  /* 0x000000ffffa67224 */ /* 0x000fe400078e00a5 */
[----:B------:R1:W1:Y:S01]  /*199f0*/  MUFU.EX2 R165, R0 ;  /* 0x0000000000a57308 */ /* 0x0002620000000800 */
[----:B------:R-:W-:Y:S01]  /*19a00*/  IMAD.MOV.U32 R178, RZ, RZ, R190 ;  /* 0x000000ffffb27224 */ /* 0x000fe200078e00be */
[----:B--2---:R-:W-:Y:S01]  /*19a10*/  F2FP.BF16.PACK_AB R72, R139, R128 ;  /* 0x000000808b48723e */ /* 0x004fe200000010ff */
[----:B------:R-:W-:Y:S03]  /*19a20*/  IMAD.MOV.U32 R190, RZ, RZ, R199 ;  /* 0x000000ffffbe7224 */ /* 0x000fe600078e00c7 */
        /* <DEDUP_REMOVED lines=9> */
[-C--:B---3--:R-:W-:Y:S01]  /*19ac0*/  HMMA.16816.F32.BF16 R4, R72, R84.reuse, R4 ;  /* 0x000000544804723c */ /* 0x088fe20000041804 */
[----:B------:R-:W-:Y:S02]  /*19ad0*/  IMAD.MOV.U32 R151, RZ, RZ, R145 ;  /* 0x000000ffff977224 */ /* 0x000fe400078e0091 */
[----:B------:R-:W-:Y:S02]  /*19ae0*/  IMAD.MOV.U32 R145, RZ, RZ, R241 ;  /* 0x000000ffff917224 */ /* 0x000fe400078e00f1 */
[----:B------:R4:W5:Y:S01]  /*19af0*/  LDL.LU R241, [R1+0xd0] ;  /* 0x0000d00001f17983 */ /* 0x0009620000300800 */
[----:B-1----:R-:W-:Y:S01]  /*19b00*/  FFMA.FTZ R0, R191, c[0x0][0x23c], -R96 ;  /* 0x00008f00bf007a23 */ /* 0x002fe20000010860 */
[----:B------:R-:W-:Y:S01]  /*19b10*/  F2FP.BF16.PACK_AB R77, R165, R164 ;  /* 0x000000a4a54d723e */ /* 0x000fe200000010ff */
[----:B------:R-:W-:Y:S02]  /*19b20*/  IMAD.MOV.U32 R191, RZ, RZ, R169 ;  /* 0x000000ffffbf7224 */ /* 0x000fe400078e00a9 */
[----:B------:R1:W-:Y:S02]  /*19b30*/  MUFU.EX2 R166, R0 ;  /* 0x0000000000a67308 */ /* 0x0003e40000000800 */
        /* <DEDUP_REMOVED lines=17> */
[----:B------:R-:W1:Y:S01]  /*19c50*/  MUFU.EX2 R207, R0 ;  /* 0x0000000000cf7308 */ /* 0x000e620000000800 */
[----:B------:R-:W-:Y:S02]  /*19c60*/  IMAD.MOV.U32 R182, RZ, RZ, R176 ;  /* 0x000000ffffb67224 */ /* 0x000fe400078e00b0 */
[----:B------:R-:W-:Y:S02]  /*19c70*/  IMAD.MOV.U32 R191, RZ, RZ, R149 ;  /* 0x000000ffffbf7224 */ /* 0x000fe400078e0095 */
[----:B------:R-:W-:Y:S02]  /*19c80*/  IMAD.MOV.U32 R170, RZ, RZ, R178 ;  /* 0x000000ffffaa7224 */ /* 0x000fe400078e00b2 */
[----:B------:R-:W-:Y:S02]  /*19c90*/  IMAD.MOV.U32 R178, RZ, RZ, R151 ;  /* 0x000000ffffb27224 */ /* 0x000fe400078e0097 */
[----:B------:R-:W-:Y:S01]  /*19ca0*/  IMAD.MOV.U32 R209, RZ, RZ, R171 ;  /* 0x000000ffffd17224 */ /* 0x000fe200078e00ab */
[----:B------:R-:W-:Y:S01]  /*19cb0*/  MUFU.EX2 R176, R108 ;  /* 0x0000006c00b07308 */ /* 0x000fe20000000800 */
[----:B------:R-:W-:Y:S02]  /*19cc0*/  IMAD.MOV.U32 R171, RZ, RZ, R170 ;  /* 0x000000ffffab7224 */ /* 0x000fe400078e00aa */
[----:B------:R-:W-:Y:S02]  /*19cd0*/  IMAD.MOV.U32 R170, RZ, RZ, R183 ;  /* 0x000000ffffaa7224 */ /* 0x000fe400078e00b7 */
[----:B------:R-:W-:Y:S02]  /*19ce0*/  IMAD.MOV.U32 R183, RZ, RZ, R182 ;  /* 0x000000ffffb77224 */ /* 0x000fe400078e00b6 */
[----:B------:R-:W-:Y:S02]  /*19cf0*/  IMAD.MOV.U32 R182, RZ, RZ, R179 ;  /* 0x000000ffffb67224 */ /* 0x000fe400078e00b3 */
[----:B------:R-:W-:Y:S01]  /*19d00*/  IMAD.MOV.U32 R179, RZ, RZ, R178 ;  /* 0x000000ffffb37224 */ /* 0x000fe200078e00b2 */
[----:B------:R-:W-:Y:S01]  /*19d10*/  MUFU.EX2 R149, R109 ;  /* 0x0000006d00957308 */ /* 0x000fe20000000800 */
[----:B------:R-:W-:Y:S02]  /*19d20*/  IMAD.MOV.U32 R178, RZ, RZ, R191 ;  /* 0x000000ffffb27224 */ /* 0x000fe400078e00bf */
[----:B------:R-:W-:Y:S01]  /*19d30*/  IMAD.MOV.U32 R191, RZ, RZ, R190 ;  /* 0x000000ffffbf7224 */ /* 0x000fe200078e00be */
[----:B-1----:R-:W-:Y:S01]  /*19d40*/  F2FP.BF16.PACK_AB R79, R207, R166 ;  /* 0x000000a6cf4f723e */ /* 0x002fe200000010ff */
        /* <DEDUP_REMOVED lines=11> */
[----:B------:R-:W-:Y:S02]  /*19e00*/  FFMA.FTZ R0, R251, c[0x0][0x23c], -R88 ;  /* 0x00008f00fb007a23 */ /* 0x000fe40000010858 */
        /* <DEDUP_REMOVED lines=24> */
[----:B-1----:R-:W-:Y:S02]  /*19f90*/  FFMA.FTZ R0, R250, c[0x0][0x23c], -R88 ;  /* 0x00008f00fa007a23 */ /* 0x002fe40000010858 */
[----:B------:R-:W-:Y:S02]  /*19fa0*/  IMAD.MOV.U32 R199, RZ, RZ, R143 ;  /* 0x000000ffffc77224 */ /* 0x000fe400078e008f */
[----:B------:R-:W-:Y:S01]  /*19fb0*/  IMAD.MOV.U32 R143, RZ, RZ, R141 ;  /* 0x000000ffff8f7224 */ /* 0x000fe200078e008d */
[----:B------:R1:W-:Y:S01]  /*19fc0*/  MUFU.EX2 R205, R0 ;  /* 0x0000000000cd7308 */ /* 0x0003e20000000800 */
[----:B------:R-:W-:Y:S02]  /*19fd0*/  IMAD.MOV.U32 R145, RZ, RZ, R229 ;  /* 0x000000ffff917224 */ /* 0x000fe400078e00e5 */
[----:B------:R-:W-:Y:S01]  /*19fe0*/  IMAD.MOV.U32 R250, RZ, RZ, R252 ;  /* 0x000000fffffa7224 */ /* 0x000fe200078e00fc */
[----:B------:R4:W5:Y:S01]  /*19ff0*/  LDL.LU R229, [R1+0xcc] ;  /* 0x0000cc0001e57983 */ /* 0x0009620000300800 */
[----:B------:R-:W-:Y:S02]  /*1a000*/  IMAD.MOV.U32 R252, RZ, RZ, R209 ;  /* 0x000000fffffc7224 */ /* 0x000fe400078e00d1 */
[----:B------:R-:W-:Y:S01]  /*1a010*/  IMAD.MOV.U32 R209, RZ, RZ, R199 ;  /* 0x000000ffffd17224 */ /* 0x000fe200078e00c7 */
[----:B------:R4:W5:Y:S01]  /*1a020*/  LDL.LU R228, [R1+0xc8] ;  /* 0x0000c80001e47983 */ /* 0x0009620000300800 */
[----:B------:R-:W-:Y:S01]  /*1a030*/  IMAD.MOV.U32 R199, RZ, RZ, R143 ;  /* 0x000000ffffc77224 */ /* 0x000fe200078e008f */
[----:B------:R-:W-:Y:S01]  /*1a040*/  MUFU.EX2 R117, R245 ;  /* 0x000000f500757308 */ /* 0x000fe20000000800 */
[----:B------:R-:W-:Y:S02]  /*1a050*/  FFMA.FTZ R107, R250, c[0x0][0x23c], -R88 ;  /* 0x00008f00fa6b7a23 */ /* 0x000fe40000010858 */
[----:B------:R-:W-:Y:S02]  /*1a060*/  IMAD.MOV.U32 R250, RZ, RZ, R251 ;  /* 0x000000fffffa7224 */ /* 0x000fe400078e00fb */
[----:B------:R-:W-:Y:S02]  /*1a070*/  IMAD.MOV.U32 R251, RZ, RZ, R252 ;  /* 0x000000fffffb7224 */ /* 0x000fe400078e00fc */
[----:B------:R-:W-:Y:S02]  /*1a080*/  IMAD.MOV.U32 R252, RZ, RZ, R200 ;  /* 0x000000fffffc7224 */ /* 0x000fe400078e00c8 */
[----:B------:R-:W-:Y:S02]  /*1a090*/  IMAD.MOV.U32 R200, RZ, RZ, R209 ;  /* 0x000000ffffc87224 */ /* 0x000fe400078e00d1 */
[----:B------:R-:W-:Y:S02]  /*1a0a0*/  IMAD.MOV.U32 R209, RZ, RZ, R190 ;  /* 0x000000ffffd17224 */ /* 0x000fe400078e00be */
[----:B------:R-:W-:Y:S02]  /*1a0b0*/  IMAD.MOV.U32 R190, RZ, RZ, R199 ;  /* 0x000000ffffbe7224 */ /* 0x000fe400078e00c7 */
[--C-:B-1----:R-:W-:Y:S02]  /*1a0c0*/  FFMA.FTZ R0, R222, c[0x0][0x23c], -R88.reuse ;  /* 0x00008f00de007a23 */ /* 0x102fe40000010858 */
[----:B------:R-:W-:Y:S02]  /*1a0d0*/  IMAD.MOV.U32 R189, RZ, RZ, R227 ;  /* 0x000000ffffbd7224 */ /* 0x000fe400078e00e3 */
[----:B------:R1:W-:Y:S01]  /*1a0e0*/  MUFU.EX2 R203, R0 ;  /* 0x0000000000cb7308 */ /* 0x0003e20000000800 */
[----:B------:R-:W-:Y:S01]  /*1a0f0*/  FFMA.FTZ R76, R249, c[0x0][0x23c], -R88 ;  /* 0x00008f00f94c7a23 */ /* 0x000fe20000010858 */
[----:B------:R4:W5:Y:S01]  /*1a100*/  LDL.LU R227, [R1+0xc4] ;  /* 0x0000c40001e37983 */ /* 0x0009620000300800 */
[----:B------:R-:W-:Y:S02]  /*1a110*/  IMAD.MOV.U32 R249, RZ, RZ, R252 ;  /* 0x000000fffff97224 */ /* 0x000fe400078e00fc */
[----:B------:R-:W-:Y:S01]  /*1a120*/  FFMA.FTZ R108, R250, c[0x0][0x23c], -R88 ;  /* 0x00008f00fa6c7a23 */ /* 0x000fe20000010858 */
[----:B------:R4:W5:Y:S01]  /*1a130*/  LDL.LU R226, [R1+0xc0] ;  /* 0x0000c00001e27983 */ /* 0x0009620000300800 */
[----:B------:R-:W-:Y:S02]  /*1a140*/  IMAD.MOV.U32 R250, RZ, RZ, R190 ;  /* 0x000000fffffa7224 */ /* 0x000fe400078e00be */
[----:B------:R-:W-:Y:S01]  /*1a150*/  IMAD.MOV.U32 R141, RZ, RZ, R224 ;  /* 0x000000ffff8d7224 */ /* 0x000fe200078e00e0 */
[----:B------:R4:W5:Y:S01]  /*1a160*/  LDL.LU R225, [R1+0xbc] ;  /* 0x0000bc0001e17983 */ /* 0x0009620000300800 */
[----:B------:R-:W-:Y:S01]  /*1a170*/  IMAD.MOV.U32 R143, RZ, RZ, R223 ;  /* 0x000000ffff8f7224 */ /* 0x000fe200078e00df */
[----:B------:R2:W-:Y:S01]  /*1a180*/  MUFU.EX2 R204, R76 ;  /* 0x0000004c00cc7308 */ /* 0x0005e20000000800 */
[----:B------:R-:W-:Y:S01]  /*1a190*/  IMAD.MOV.U32 R252, RZ, RZ, R200 ;  /* 0x000000fffffc7224 */ /* 0x000fe200078e00c8 */
[----:B------:R4:W5:Y:S01]  /*1a1a0*/  LDL.LU R224, [R1+0xb8] ;  /* 0x0000b80001e07983 */ /* 0x0009620000300800 */
[----:B------:R-:W-:Y:S02]  /*1a1b0*/  FADD.FTZ R80, R129, R93 ;  /* 0x0000005d81507221 */ /* 0x000fe40000010000 */
[----:B------:R-:W-:Y:S01]  /*1a1c0*/  IMAD.MOV.U32 R199, RZ, RZ, R198 ;  /* 0x000000ffffc77224 */ /* 0x000fe200078e00c6 */
[----:B------:R4:W5:Y:S01]  /*1a1d0*/  LDL.LU R223, [R1+0xb4] ;  /* 0x0000b40001df7983 */ /* 0x0009620000300800 */
[----:B------:R-:W-:Y:S02]  /*1a1e0*/  IMAD.MOV.U32 R198, RZ, RZ, R194 ;  /* 0x000000ffffc67224 */ /* 0x000fe400078e00c2 */
[----:B------:R-:W-:Y:S01]  /*1a1f0*/  IMAD.MOV.U32 R194, RZ, RZ, R197 ;  /* 0x000000ffffc27224 */ /* 0x000fe200078e00c5 */
[----:B------:R4:W5:Y:S01]  /*1a200*/  LDL.LU R222, [R1+0xb0] ;  /* 0x0000b00001de7983 */ /* 0x0009620000300800 */
[----:B------:R-:W-:Y:S01]  /*1a210*/  IMAD.MOV.U32 R197, RZ, RZ, R147 ;  /* 0x000000ffffc57224 */ /* 0x000fe200078e0093 */
[----:B------:R-:W-:Y:S01]  /*1a220*/  MUFU.EX2 R129, R100 ;  /* 0x0000006400817308 */ /* 0x000fe20000000800 */
[----:B-1----:R-:W-:Y:S01]  /*1a230*/  FFMA.FTZ R0, R249, c[0x0][0x23c], -R96 ;  /* 0x00008f00f9007a23 */ /* 0x002fe20000010860 */
[----:B------:R4:W5:Y:S01]  /*1a240*/  LDL.LU R221, [R1+0xac] ;  /* 0x0000ac0001dd7983 */ /* 0x0009620000300800 */
[----:B------:R-:W-:Y:S02]  /*1a250*/  IMAD.MOV.U32 R249, RZ, RZ, R250 ;  /* 0x000000fffff97224 */ /* 0x000fe400078e00fa */
[----:B------:R-:W-:Y:S01]  /*1a260*/  IMAD.MOV.U32 R250, RZ, RZ, R251 ;  /* 0x000000fffffa7224 */ /* 0x000fe200078e00fb */
[----:B------:R4:W5:Y:S01]  /*1a270*/  LDL.LU R220, [R1+0xa8] ;  /* 0x0000a80001dc7983 */ /* 0x0009620000300800 */
[----:B------:R-:W-:Y:S02]  /*1a280*/  IMAD.MOV.U32 R251, RZ, RZ, R179 ;  /* 0x000000fffffb7224 */ /* 0x000fe400078e00b3 */
[----:B------:R-:W-:Y:S01]  /*1a290*/  IMAD.MOV.U32 R147, RZ, RZ, R216 ;  /* 0x000000ffff937224 */ /* 0x000fe200078e00d8 */
[----:B------:R1:W-:Y:S01]  /*1a2a0*/  MUFU.EX2 R179, R0 ;  /* 0x0000000000b37308 */ /* 0x0003e20000000800 */
[----:B------:R4:W5:Y:S01]  /*1a2b0*/  LDL.LU R219, [R1+0xa4] ;  /* 0x0000a40001db7983 */ /* 0x0009620000300800 */
[----:B------:R-:W-:Y:S02]  /*1a2c0*/  FFMA.FTZ R109, R135, c[0x0][0x23c], -R88 ;  /* 0x00008f00876d7a23 */ /* 0x000fe40000010858 */
[----:B------:R-:W-:Y:S01]  /*1a2d0*/  FADD.FTZ R102, R134, R80 ;  /* 0x0000005086667221 */ /* 0x000fe20000010000 */
[----:B------:R4:W5:Y:S01]  /*1a2e0*/  LDL.LU R218, [R1+0xa0] ;  /* 0x0000a00001da7983 */ /* 0x0009620000300800 */
[----:B--2---:R-:W-:Y:S02]  /*1a2f0*/  FADD.FTZ R76, R101, R92 ;  /* 0x0000005c654c7221 */ /* 0x004fe40000010000 */
[----:B------:R-:W-:Y:S01]  /*1a300*/  FFMA.FTZ R145, R145, c[0x0][0x23c], -R88 ;  /* 0x00008f0091917a23 */ /* 0x000fe20000010858 */
[----:B------:R4:W5:Y:S01]  /*1a310*/  LDL.LU R217, [R1+0x9c] ;  /* 0x00009c0001d97983 */ /* 0x0009620000300800 */
[----:B------:R-:W-:Y:S01]  /*1a320*/  FADD.FTZ R101, R104, R76 ;  /* 0x0000004c68657221 */ /* 0x000fe20000010000 */
[----:B------:R-:W-:Y:S01]  /*1a330*/  F2FP.BF16.PACK_AB R76, R172, R167 ;  /* 0x000000a7ac4c723e */ /* 0x000fe200000010ff */
[----:B------:R-:W-:Y:S01]  /*1a340*/  MUFU.EX2 R100, R144 ;  /* 0x0000009000647308 */ /* 0x000fe20000000800 */
[----:B------:R4:W5:Y:S01]  /*1a350*/  LDL.LU R216, [R1+0x98] ;  /* 0x0000980001d87983 */ /* 0x0009620000300800 */
[----:B------:R-:W-:Y:S02]  /*1a360*/  IMAD.MOV.U32 R190, RZ, RZ, R147 ;  /* 0x000000ffffbe7224 */ /* 0x000fe400078e0093 */
[----:B------:R-:W-:Y:S01]  /*1a370*/  FFMA.FTZ R147, R125, c[0x0][0x23c], -R88 ;  /* 0x00008f007d937a23 */ /* 0x000fe20000010858 */
[----:B------:R-:W2:Y:S01]  /*1a380*/  LDSM.16.MT88.4 R80, [R215+0x9800] ;  /* 0x00980000d750783b */ /* 0x000ea20000004200 */
[C---:B------:R-:W-:Y:S01]  /*1a390*/  HMMA.16816.F32.BF16 R8, R76.reuse, R84, R8 ;  /* 0x000000544c08723c */ /* 0x040fe20000041808 */
[----:B------:R-:W-:Y:S02]  /*1a3a0*/  IMAD.MOV.U32 R200, RZ, RZ, R146 ;  /* 0x000000ffffc87224 */ /* 0x000fe400078e0092 */
[----:B------:R-:W-:Y:S01]  /*1a3b0*/  FFMA.FTZ R146, R124, c[0x0][0x23c], -R88 ;  /* 0x00008f007c927a23 */ /* 0x000fe20000010858 */
[----:B------:R-:W-:Y:S01]  /*1a3c0*/  MUFU.EX2 R134, R141 ;  /* 0x0000008d00867308 */ /* 0x000fe20000000800 */
[----:B------:R-:W-:Y:S02]  /*1a3d0*/  IMAD.MOV.U32 R248, RZ, RZ, R142 ;  /* 0x000000fffff87224 */ /* 0x000fe400078e008e */
[----:B-1----:R-:W-:Y:S01]  /*1a3e0*/  FFMA.FTZ R0, R249, c[0x0][0x23c], -R96 ;  /* 0x00008f00f9007a23 */ /* 0x002fe20000010860 */
[-C--:B------:R-:W-:Y:S01]  /*1a3f0*/  HMMA.16816.F32.BF16 R12, R76, R86.reuse, R12 ;  /* 0x000000564c0c723c */ /* 0x080fe2000004180c */
[----:B------:R-:W-:Y:S01]  /*1a400*/  IMAD.MOV.U32 R249, RZ, RZ, R250 ;  /* 0x000000fffff97224 */ /* 0x000fe200078e00fa */
[----:B------:R4:W5:Y:S02]  /*1a410*/  LDL.LU R135, [R1+0x94] ;  /* 0x0000940001877983 */ /* 0x0009640000300800 */
[----:B------:R-:W-:Y:S02]  /*1a420*/  IMAD.MOV.U32 R250, RZ, RZ, R251 ;  /* 0x000000fffffa7224 */ /* 0x000fe400078e00fb */
[----:B------:R-:W-:Y:S01]  /*1a430*/  IMAD.MOV.U32 R251, RZ, RZ, R252 ;  /* 0x000000fffffb7224 */ /* 0x000fe200078e00fc */
[----:B------:R-:W3:Y:S01]  /*1a440*/  LDL.LU R99, [R1+0x4c] ;  /* 0x00004c0001637983 */ /* 0x000ee20000300800 */
[C---:B------:R-:W-:Y:S01]  /*1a450*/  HMMA.16816.F32.BF16 R16, R72.reuse, R86, R16 ;  /* 0x000000564810723c */ /* 0x040fe20000041810 */
[----:B------:R-:W-:Y:S01]  /*1a460*/  IMAD.MOV.U32 R252, RZ, RZ, R182 ;  /* 0x000000fffffc7224 */ /* 0x000fe200078e00b6 */
[----:B------:R-:W-:Y:S01]  /*1a470*/  MUFU.EX2 R141, R140 ;  /* 0x0000008c008d7308 */ /* 0x000fe20000000800 */
[----:B------:R-:W1:Y:S01]  /*1a480*/  LDSM.16.MT88.4 R88, [R213+0x9800] ;  /* 0x00980000d558783b */ /* 0x000e620000004200 */
[----:B------:R-:W-:Y:S02]  /*1a490*/  IMAD.MOV.U32 R126, RZ, RZ, R249 ;  /* 0x000000ffff7e7224 */ /* 0x000fe400078e00f9 */
[----:B------:R-:W-:Y:S02]  /*1a4a0*/  IMAD.MOV.U32 R123, RZ, RZ, R251 ;  /* 0x000000ffff7b7224 */ /* 0x000fe400078e00fb */
[----:B------:R-:W-:Y:S03]  /*1a4b0*/  IMAD.MOV.U32 R251, RZ, RZ, R187 ;  /* 0x000000fffffb7224 */ /* 0x000fe600078e00bb */
[----:B------:R-:W1:Y:S01]  /*1a4c0*/  LDSM.16.MT88.4 R92, [R214+0x9800] ;  /* 0x00980000d65c783b */ /* 0x000e620000004200 */
[----:B------:R4:W-:Y:S01]  /*1a4d0*/  MUFU.EX2 R182, R0 ;  /* 0x0000000000b67308 */ /* 0x0009e20000000800 */
[----:B------:R-:W-:Y:S02]  /*1a4e0*/  IMAD.MOV.U32 R187, RZ, RZ, R181 ;  /* 0x000000ffffbb7224 */ /* 0x000fe400078e00b5 */
[----:B------:R-:W-:Y:S04]  /*1a4f0*/  IMAD.MOV.U32 R249, RZ, RZ, R168 ;  /* 0x000000fffff97224 */ /* 0x000fe800078e00a8 */
[----:B------:R-:W-:Y:S03]  /*1a500*/  LDSM.16.MT88.4 R84, [R215+0xa000] ;  /* 0x00a00000d754783b */ /* 0x000fe60000004200 */
[----:B------:R-:W-:Y:S01]  /*1a510*/  MUFU.EX2 R181, R97 ;  /* 0x0000006100b57308 */ /* 0x000fe20000000800 */
[-C--:B--2---:R-:W-:Y:S08]  /*1a520*/  HMMA.16816.F32.BF16 R20, R72, R80.reuse, R20 ;  /* 0x000000504814723c */ /* 0x084ff00000041814 */
[C---:B------:R-:W-:Y:S01]  /*1a530*/  HMMA.16816.F32.BF16 R24, R76.reuse, R80, R24 ;  /* 0x000000504c18723c */ /* 0x040fe20000041818 */
[----:B------:R-:W-:Y:S03]  /*1a540*/  MUFU.EX2 R140, R121 ;  /* 0x00000079008c7308 */ /* 0x000fe60000000800 */
[--C-:B----4-:R-:W-:Y:S04]  /*1a550*/  FFMA.FTZ R0, R178, c[0x0][0x23c], -R96.reuse ;  /* 0x00008f00b2007a23 */ /* 0x110fe80000010860 */
[-C--:B------:R-:W-:Y:S03]  /*1a560*/  HMMA.16816.F32.BF16 R28, R76, R82.reuse, R28 ;  /* 0x000000524c1c723c */ /* 0x080fe6000004181c */
[----:B------:R2:W-:Y:S05]  /*1a570*/  MUFU.EX2 R178, R0 ;  /* 0x0000000000b27308 */ /* 0x0005ea0000000800 */
[C---:B------:R-:W-:Y:S01]  /*1a580*/  HMMA.16816.F32.BF16 R32, R72.reuse, R82, R32 ;  /* 0x000000524820723c */ /* 0x040fe20000041820 */
[----:B------:R-:W4:Y:S04]  /*1a590*/  LDSM.16.MT88.4 R80, [R212+0xa000] ;  /* 0x00a00000d450783b */ /* 0x000f280000004200 */
[----:B------:R-:W-:Y:S03]  /*1a5a0*/  MUFU.EX2 R143, R143 ;  /* 0x0000008f008f7308 */ /* 0x000fe60000000800 */
[-C--:B-1----:R-:W-:Y:S07]  /*1a5b0*/  HMMA.16816.F32.BF16 R36, R72, R88.reuse, R36 ;  /* 0x000000584824723c */ /* 0x082fee0000041824 */
[----:B------:R-:W-:Y:S01]  /*1a5c0*/  MUFU.EX2 R142, R120 ;  /* 0x00000078008e7308 */ /* 0x000fe20000000800 */
[C---:B------:R-:W-:Y:S01]  /*1a5d0*/  HMMA.16816.F32.BF16 R40, R76.reuse, R88, R40 ;  /* 0x000000584c28723c */ /* 0x040fe20000041828 */
[--C-:B--2---:R-:W-:Y:S07]  /*1a5e0*/  FFMA.FTZ R0, R183, c[0x0][0x23c], -R96.reuse ;  /* 0x00008f00b7007a23 */ /* 0x104fee0000010860 */
[-C--:B------:R-:W-:Y:S01]  /*1a5f0*/  HMMA.16816.F32.BF16 R44, R76, R90.reuse, R44 ;  /* 0x0000005a4c2c723c */ /* 0x080fe2000004182c */
[----:B------:R1:W2:Y:S07]  /*1a600*/  MUFU.EX2 R183, R0 ;  /* 0x0000000000b77308 */ /* 0x0002ae0000000800 */
[C---:B------:R-:W-:Y:S01]  /*1a610*/  HMMA.16816.F32.BF16 R48, R72.reuse, R90, R48 ;  /* 0x0000005a4830723c */ /* 0x040fe20000041830 */
[----:B------:R-:W4:Y:S02]  /*1a620*/  LDSM.16.MT88.4 R88, [R213+0xa000] ;  /* 0x00a00000d558783b */ /* 0x000f240000004200 */
[----:B------:R-:W-:Y:S05]  /*1a630*/  MUFU.EX2 R168, R119 ;  /* 0x0000007700a87308 */ /* 0x000fea0000000800 */
[-C--:B------:R-:W-:Y:S05]  /*1a640*/  HMMA.16816.F32.BF16 R52, R72, R92.reuse, R52 ;  /* 0x0000005c4834723c */ /* 0x080fea0000041834 */
[----:B------:R-:W-:Y:S03]  /*1a650*/  MUFU.EX2 R124, R249 ;  /* 0x000000f9007c7308 */ /* 0x000fe60000000800 */
[C---:B------:R-:W-:Y:S01]  /*1a660*/  HMMA.16816.F32.BF16 R56, R76.reuse, R92, R56 ;  /* 0x0000005c4c38723c */ /* 0x040fe20000041838 */
[--C-:B-1----:R-:W-:Y:S06]  /*1a670*/  FFMA.FTZ R0, R200, c[0x0][0x23c], -R96.reuse ;  /* 0x00008f00c8007a23 */ /* 0x102fec0000010860 */
[----:B------:R1:W-:Y:S01]  /*1a680*/  MUFU.EX2 R200, R0 ;  /* 0x0000000000c87308 */ /* 0x0003e20000000800 */
[-C--:B------:R-:W-:Y:S07]  /*1a690*/  HMMA.16816.F32.BF16 R60, R76, R94.reuse, R60 ;  /* 0x0000005e4c3c723c */ /* 0x080fee000004183c */
[----:B------:R-:W-:Y:S01]  /*1a6a0*/  FFMA.FTZ R76, R248, c[0x0][0x23c], -R96 ;  /* 0x00008f00f84c7a23 */ /* 0x000fe20000010860 */
[----:B------:R-:W-:Y:S01]  /*1a6b0*/  HMMA.16816.F32.BF16 R64, R72, R94, R64 ;  /* 0x0000005e4840723c */ /* 0x000fe20000041840 */
[----:B------:R-:W-:Y:S01]  /*1a6c0*/  FADD.FTZ R77, R154, R102 ;  /* 0x000000669a4d7221 */ /* 0x000fe20000010000 */
[----:B------:R-:W3:Y:S01]  /*1a6d0*/  LDSM.16.MT88.4 R92, [R214+0xa000] ;  /* 0x00a00000d65c783b */ /* 0x000ee20000004200 */
[----:B------:R4:W-:Y:S01]  /*1a6e0*/  MUFU.EX2 R125, R76 ;  /* 0x0000004c007d7308 */ /* 0x0009e20000000800 */
[----:B------:R-:W-:Y:S01]  /*1a6f0*/  FADD.FTZ R78, R116, R101 ;  /* 0x00000065744e7221 */ /* 0x000fe20000010000 */
[----:B--2---:R-:W-:Y:S02]  /*1a700*/  F2FP.BF16.PACK_AB R79, R183, R178 ;  /* 0x000000b2b74f723e */ /* 0x004fe400000010ff */
[----:B------:R-:W-:Y:S01]  /*1a710*/  F2FP.BF16.PACK_AB R72, R151, R150 ;  /* 0x000000969748723e */ /* 0x000fe200000010ff */
[----:B------:R-:W-:Y:S01]  /*1a720*/  FADD.FTZ R97, R106, R78 ;  /* 0x0000004e6a617221 */ /* 0x000fe20000010000 */
[----:B------:R-:W-:Y:S03]  /*1a730*/  F2FP.BF16.PACK_AB R73, R176, R149 ;  /* 0x00000095b049723e */ /* 0x000fe600000010ff */
[----:B------:R-:W-:Y:S01]  /*1a740*/  F2FP.BF16.PACK_AB R74, R180, R177 ;  /* 0x000000b1b44a723e */ /* 0x000fe200000010ff */
[----:B------:R-:W-:Y:S01]  /*1a750*/  MUFU.EX2 R101, R210 ;  /* 0x000000d200657308 */ /* 0x000fe20000000800 */
[----:B------:R-:W-:Y:S01]  /*1a760*/  F2FP.BF16.PACK_AB R75, R170, R171 ;  /* 0x000000abaa4b723e */ /* 0x000fe200000010ff */
[--C-:B-1----:R-:W-:Y:S01]  /*1a770*/  FFMA.FTZ R0, R126, c[0x0][0x23c], -R96.reuse ;  /* 0x00008f007e007a23 */ /* 0x102fe20000010860 */
[----:B------:R-:W-:Y:S05]  /*1a780*/  F2FP.BF16.PACK_AB R78, R203, R204 ;  /* 0x000000cccb4e723e */ /* 0x000fea00000010ff */
[-C--:B----4-:R-:W-:Y:S02]  /*1a790*/  HMMA.16816.F32.BF16 R4, R72, R80.reuse, R4 ;  /* 0x000000504804723c */ /* 0x090fe40000041804 */
[----:B------:R1:W2:Y:S01]  /*1a7a0*/  MUFU.EX2 R126, R0 ;  /* 0x00000000007e7308 */ /* 0x0002a20000000800 */
[----:B------:R-:W-:Y:S09]  /*1a7b0*/  F2FP.BF16.PACK_AB R76, R205, R206 ;  /* 0x000000cecd4c723e */ /* 0x000ff200000010ff */
[----:B------:R-:W-:Y:S10]  /*1a7c0*/  MUFU.EX2 R121, R246 ;  /* 0x000000f600797308 */ /* 0x000ff40000000800 */
[----:B------:R-:W-:Y:S01]  /*1a7d0*/  MUFU.EX2 R120, R251 ;  /* 0x000000fb00787308 */ /* 0x000fe20000000800 */
[----:B-1----:R-:W-:Y:S09]  /*1a7e0*/  FFMA.FTZ R0, R123, c[0x0][0x23c], -R96 ;  /* 0x00008f007b007a23 */ /* 0x002ff20000010860 */
[----:B------:R1:W4:Y:S10]  /*1a7f0*/  MUFU.EX2 R127, R0 ;  /* 0x00000000007f7308 */ /* 0x0003340000000800 */
[----:B------:R-:W-:Y:S10]  /*1a800*/  MUFU.EX2 R123, R250 ;  /* 0x000000fa007b7308 */ /* 0x000ff40000000800 */
[----:B------:R-:W-:Y:S01]  /*1a810*/  MUFU.EX2 R119, R252 ;  /* 0x000000fc00777308 */ /* 0x000fe20000000800 */
[----:B-1----:R-:W-:Y:S04]  /*1a820*/  FADD.FTZ R0, R112, R103 ;  /* 0x0000006770007221 */ /* 0x002fe80000010000 */
[----:B------:R-:W-:Y:S02]  /*1a830*/  FADD.FTZ R98, R114, R0 ;  /* 0x0000000072627221 */ /* 0x000fe40000010000 */
[----:B------:R-:W-:Y:S01]  /*1a840*/  FADD.FTZ R0, R155, R77 ;  /* 0x0000004d9b007221 */ /* 0x000fe20000010000 */
[----:B------:R-:W-:Y:S02]  /*1a850*/  F2FP.BF16.PACK_AB R77, R182, R179 ;  /* 0x000000b3b64d723e */ /* 0x000fe400000010ff */
[----:B------:R-:W-:Y:S01]  /*1a860*/  MUFU.EX2 R103, R197 ;  /* 0x000000c500677308 */ /* 0x000fe20000000800 */
[----:B------:R-:W-:Y:S04]  /*1a870*/  FADD.FTZ R0, R152, R0 ;  /* 0x0000000098007221 */ /* 0x000fe80000010000 */
[C---:B------:R-:W-:Y:S05]  /*1a880*/  HMMA.16816.F32.BF16 R8, R76.reuse, R80, R8 ;  /* 0x000000504c08723c */ /* 0x040fea0000041808 */
[----:B------:R-:W-:Y:S03]  /*1a890*/  MUFU.EX2 R116, R244 ;  /* 0x000000f400747308 */ /* 0x000fe60000000800 */
[-C--:B------:R-:W-:Y:S07]  /*1a8a0*/  HMMA.16816.F32.BF16 R12, R76, R82.reuse, R12 ;  /* 0x000000524c0c723c */ /* 0x080fee000004180c */
        /* <DEDUP_REMOVED lines=8> */
[----:B------:R-:W-:Y:S03]  /*1a930*/  MUFU.EX2 R114, R105 ;  /* 0x0000006900727308 */ /* 0x000fe60000000800 */
[C---:B------:R-:W-:Y:S01]  /*1a940*/  HMMA.16816.F32.BF16 R32, R72.reuse, R86, R32 ;  /* 0x000000564820723c */ /* 0x040fe20000041820 */
[----:B------:R-:W1:Y:S06]  /*1a950*/  LDSM.16.MT88.4 R84, [R215+0xa800] ;  /* 0x00a80000d754783b */ /* 0x000e6c0000004200 */
[----:B------:R-:W1:Y:S01]  /*1a960*/  MUFU.EX2 R105, R242 ;  /* 0x000000f200697308 */ /* 0x000e620000000800 */
[-C--:B------:R-:W-:Y:S08]  /*1a970*/  HMMA.16816.F32.BF16 R36, R72, R88.reuse, R36 ;  /* 0x000000584824723c */ /* 0x080ff00000041824 */
[C---:B------:R-:W-:Y:S08]  /*1a980*/  HMMA.16816.F32.BF16 R40, R76.reuse, R88, R40 ;  /* 0x000000584c28723c */ /* 0x040ff00000041828 */
[-C--:B------:R-:W-:Y:S08]  /*1a990*/  HMMA.16816.F32.BF16 R44, R76, R90.reuse, R44 ;  /* 0x0000005a4c2c723c */ /* 0x080ff0000004182c */
[C---:B------:R-:W-:Y:S01]  /*1a9a0*/  HMMA.16816.F32.BF16 R48, R72.reuse, R90, R48 ;  /* 0x0000005a4830723c */ /* 0x040fe20000041830 */
[----:B------:R-:W1:Y:S07]  /*1a9b0*/  LDSM.16.MT88.4 R88, [R213+0xa800] ;  /* 0x00a80000d558783b */ /* 0x000e6e0000004200 */
[-C--:B---3--:R-:W-:Y:S08]  /*1a9c0*/  HMMA.16816.F32.BF16 R52, R72, R92.reuse, R52 ;  /* 0x0000005c4834723c */ /* 0x088ff00000041834 */
[C---:B------:R-:W-:Y:S07]  /*1a9d0*/  HMMA.16816.F32.BF16 R56, R76.reuse, R92, R56 ;  /* 0x0000005c4c38723c */ /* 0x040fee0000041838 */
[----:B------:R-:W-:Y:S01]  /*1a9e0*/  FFMA.FTZ R92, R2, R99, R208 ;  /* 0x00000063025c7223 */ /* 0x000fe200000100d0 */
[-C--:B------:R-:W-:Y:S01]  /*1a9f0*/  HMMA.16816.F32.BF16 R60, R76, R94.reuse, R60 ;  /* 0x0000005e4c3c723c */ /* 0x080fe2000004183c */
[----:B------:R-:W-:Y:S03]  /*1aa00*/  FADD.FTZ R2, R111, R98 ;  /* 0x000000626f027221 */ /* 0x000fe60000010000 */
[----:B------:R-:W-:Y:S02]  /*1aa10*/  FADD.FTZ R98, R153, R0 ;  /* 0x0000000099627221 */ /* 0x000fe40000010000 */
[----:B------:R-:W-:Y:S01]  /*1aa20*/  LDSM.16.MT88.4 R152, [R215+0xb800] ;  /* 0x00b80000d798783b */ /* 0x000fe20000004200 */
[----:B------:R-:W-:Y:S01]  /*1aa30*/  F2FP.BF16.PACK_AB R78, R129, R201 ;  /* 0x000000c9814e723e */ /* 0x000fe200000010ff */
[----:B------:R-:W-:Y:S01]  /*1aa40*/  HMMA.16816.F32.BF16 R64, R72, R94, R64 ;  /* 0x0000005e4840723c */ /* 0x000fe20000041840 */
[----:B------:R-:W-:Y:S02]  /*1aa50*/  FADD.FTZ R76, R115, R97 ;  /* 0x00000061734c7221 */ /* 0x000fe40000010000 */
[----:B------:R-:W-:Y:S01]  /*1aa60*/  MUFU.EX2 R115, R108 ;  /* 0x0000006c00737308 */ /* 0x000fe20000000800 */
[----:B--2---:R-:W-:Y:S01]  /*1aa70*/  F2FP.BF16.PACK_AB R77, R126, R200 ;  /* 0x000000c87e4d723e */ /* 0x004fe200000010ff */
[----:B------:R-:W-:Y:S01]  /*1aa80*/  FADD.FTZ R97, R118, R76 ;  /* 0x0000004c76617221 */ /* 0x000fe20000010000 */
[----:B------:R-:W-:Y:S01]  /*1aa90*/  F2FP.BF16.PACK_AB R76, R202, R181 ;  /* 0x000000b5ca4c723e */ /* 0x000fe200000010ff */
[----:B------:R-:W-:Y:S01]  /*1aaa0*/  FFMA.FTZ R0, R209, c[0x0][0x23c], -R96 ;  /* 0x00008f00d1007a23 */ /* 0x000fe20000010860 */
[----:B------:R-:W-:Y:S01]  /*1aab0*/  F2FP.BF16.PACK_AB R72, R141, R134 ;  /* 0x000000868d48723e */ /* 0x000fe200000010ff */
[----:B------:R-:W-:Y:S03]  /*1aac0*/  FADD.FTZ R2, R113, R2 ;  /* 0x0000000271027221 */ /* 0x000fe60000010000 */
[----:B------:R-:W-:Y:S01]  /*1aad0*/  F2FP.BF16.PACK_AB R73, R140, R133 ;  /* 0x000000858c49723e */ /* 0x000fe200000010ff */
[----:B------:R2:W-:Y:S01]  /*1aae0*/  MUFU.EX2 R111, R0 ;  /* 0x00000000006f7308 */ /* 0x0005e20000000800 */
[----:B------:R-:W-:Y:S01]  /*1aaf0*/  F2FP.BF16.PACK_AB R74, R169, R143 ;  /* 0x0000008fa94a723e */ /* 0x000fe200000010ff */
[----:B------:R-:W-:Y:S01]  /*1ab00*/  FADD.FTZ R2, R130, R2 ;  /* 0x0000000282027221 */ /* 0x000fe20000010000 */
[----:B------:R-:W-:Y:S02]  /*1ab10*/  F2FP.BF16.PACK_AB R75, R168, R142 ;  /* 0x0000008ea84b723e */ /* 0x000fe400000010ff */
[----:B----4-:R-:W-:Y:S01]  /*1ab20*/  F2FP.BF16.PACK_AB R79, R125, R127 ;  /* 0x0000007f7d4f723e */ /* 0x010fe200000010ff */
[----:B------:R-:W-:Y:S04]  /*1ab30*/  FADD.FTZ R2, R131, R2 ;  /* 0x0000000283027221 */ /* 0x000fe80000010000 */
[-C--:B-1----:R-:W-:Y:S01]  /*1ab40*/  HMMA.16816.F32.BF16 R4, R72, R80.reuse, R4 ;  /* 0x000000504804723c */ /* 0x082fe20000041804 */
[----:B------:R-:W-:Y:S01]  /*1ab50*/  MUFU.EX2 R108, R199 ;  /* 0x000000c7006c7308 */ /* 0x000fe20000000800 */
[----:B------:R-:W-:Y:S01]  /*1ab60*/  FADD.FTZ R2, R137, R2 ;  /* 0x0000000289027221 */ /* 0x000fe20000010000 */
[----:B------:R-:W-:Y:S05]  /*1ab70*/  F2FP.BF16.PACK_AB R137, R105, R106 ;  /* 0x0000006a6989723e */ /* 0x000fea00000010ff */
[C---:B------:R-:W-:Y:S03]  /*1ab80*/  HMMA.16816.F32.BF16 R8, R76.reuse, R80, R8 ;  /* 0x000000504c08723c */ /* 0x040fe60000041808 */
[----:B------:R-:W1:Y:S01]  /*1ab90*/  MUFU.EX2 R113, R109 ;  /* 0x0000006d00717308 */ /* 0x000e620000000800 */
[--C-:B--2---:R-:W-:Y:S04]  /*1aba0*/  FFMA.FTZ R0, R191, c[0x0][0x23c], -R96.reuse ;  /* 0x00008f00bf007a23 */ /* 0x104fe80000010860 */
[-C--:B------:R-:W-:Y:S05]  /*1abb0*/  HMMA.16816.F32.BF16 R12, R76, R82.reuse, R12 ;  /* 0x000000524c0c723c */ /* 0x080fea000004180c */
[----:B------:R2:W3:Y:S03]  /*1abc0*/  MUFU.EX2 R109, R0 ;  /* 0x00000000006d7308 */ /* 0x0004e60000000800 */
[C---:B------:R-:W-:Y:S01]  /*1abd0*/  HMMA.16816.F32.BF16 R16, R72.reuse, R82, R16 ;  /* 0x000000524810723c */ /* 0x040fe20000041810 */
[----:B------:R-:W4:Y:S06]  /*1abe0*/  LDSM.16.MT88.4 R80, [R214+0xa800] ;  /* 0x00a80000d650783b */ /* 0x000f2c0000004200 */
[----:B------:R-:W1:Y:S01]  /*1abf0*/  MUFU.EX2 R118, R107 ;  /* 0x0000006b00767308 */ /* 0x000e620000000800 */
[-C--:B------:R-:W-:Y:S08]  /*1ac00*/  HMMA.16816.F32.BF16 R20, R72, R84.reuse, R20 ;  /* 0x000000544814723c */ /* 0x080ff00000041814 */
[C---:B------:R-:W-:Y:S01]  /*1ac10*/  HMMA.16816.F32.BF16 R24, R76.reuse, R84, R24 ;  /* 0x000000544c18723c */ /* 0x040fe20000041818 */
[----:B------:R-:W-:Y:S03]  /*1ac20*/  MUFU.EX2 R107, R194 ;  /* 0x000000c2006b7308 */ /* 0x000fe60000000800 */
[--C-:B--2---:R-:W-:Y:S04]  /*1ac30*/  FFMA.FTZ R0, R190, c[0x0][0x23c], -R96.reuse ;  /* 0x00008f00be007a23 */ /* 0x104fe80000010860 */
[-C--:B------:R-:W-:Y:S03]  /*1ac40*/  HMMA.16816.F32.BF16 R28, R76, R86.reuse, R28 ;  /* 0x000000564c1c723c */ /* 0x080fe6000004181c */
[----:B------:R2:W-:Y:S05]  /*1ac50*/  MUFU.EX2 R110, R0 ;  /* 0x00000000006e7308 */ /* 0x0005ea0000000800 */
[C---:B------:R-:W-:Y:S01]  /*1ac60*/  HMMA.16816.F32.BF16 R32, R72.reuse, R86, R32 ;  /* 0x000000564820723c */ /* 0x040fe20000041820 */
[----:B------:R-:W1:Y:S07]  /*1ac70*/  LDSM.16.MT88.4 R84, [R212+0xb000] ;  /* 0x00b00000d454783b */ /* 0x000e6e0000004200 */
[-C--:B------:R-:W-:Y:S08]  /*1ac80*/  HMMA.16816.F32.BF16 R36, R72, R88.reuse, R36 ;  /* 0x000000584824723c */ /* 0x080ff00000041824 */
[C---:B------:R-:W-:Y:S01]  /*1ac90*/  HMMA.16816.F32.BF16 R40, R76.reuse, R88, R40 ;  /* 0x000000584c28723c */ /* 0x040fe20000041828 */
[----:B--2---:R-:W-:Y:S07]  /*1aca0*/  FFMA.FTZ R0, R187, c[0x0][0x23c], -R96 ;  /* 0x00008f00bb007a23 */ /* 0x004fee0000010860 */
[-C--:B------:R-:W-:Y:S01]  /*1acb0*/  HMMA.16816.F32.BF16 R44, R76, R90.reuse, R44 ;  /* 0x0000005a4c2c723c */ /* 0x080fe2000004182c */
[----:B------:R2:W1:Y:S07]  /*1acc0*/  MUFU.EX2 R112, R0 ;  /* 0x0000000000707308 */ /* 0x00046e0000000800 */
[C---:B------:R-:W-:Y:S01]  /*1acd0*/  HMMA.16816.F32.BF16 R48, R72.reuse, R90, R48 ;  /* 0x0000005a4830723c */ /* 0x040fe20000041830 */
[----:B------:R-:W3:Y:S07]  /*1ace0*/  LDSM.16.MT88.4 R88, [R215+0xb000] ;  /* 0x00b00000d758783b */ /* 0x000eee0000004200 */
[-C--:B----4-:R-:W-:Y:S08]  /*1acf0*/  HMMA.16816.F32.BF16 R52, R72, R80.reuse, R52 ;  /* 0x000000504834723c */ /* 0x090ff00000041834 */
[C---:B------:R-:W-:Y:S01]  /*1ad00*/  HMMA.16816.F32.BF16 R56, R76.reuse, R80, R56 ;  /* 0x000000504c38723c */ /* 0x040fe20000041838 */
[----:B--2---:R-:W-:Y:S02]  /*1ad10*/  FADD.FTZ R0, R198, R92 ;  /* 0x0000005cc6007221 */ /* 0x004fe40000010000 */
[----:B------:R-:W2:Y:S02]  /*1ad20*/  LDSM.16.MT88.4 R92, [R213+0xb000] ;  /* 0x00b00000d55c783b */ /* 0x000ea40000004200 */
[----:B------:R-:W-:Y:S03]  /*1ad30*/  FADD.FTZ R0, R195, R0 ;  /* 0x00000000c3007221 */ /* 0x000fe60000010000 */
[-C--:B------:R-:W-:Y:S01]  /*1ad40*/  HMMA.16816.F32.BF16 R60, R76, R82.reuse, R60 ;  /* 0x000000524c3c723c */ /* 0x080fe2000004183c */
[----:B------:R-:W-:Y:S04]  /*1ad50*/  FADD.FTZ R0, R188, R0 ;  /* 0x00000000bc007221 */ /* 0x000fe80000010000 */
[----:B------:R-:W-:Y:S02]  /*1ad60*/  FADD.FTZ R0, R186, R0 ;  /* 0x00000000ba007221 */ /* 0x000fe40000010000 */
[----:B-1----:R-:W-:Y:S01]  /*1ad70*/  F2FP.BF16.PACK_AB R78, R113, R115 ;  /* 0x00000073714e723e */ /* 0x002fe200000010ff */
[----:B------:R-:W-:Y:S01]  /*1ad80*/  HMMA.16816.F32.BF16 R64, R72, R82, R64 ;  /* 0x000000524840723c */ /* 0x000fe20000041840 */
[----:B------:R-:W-:Y:S03]  /*1ad90*/  FADD.FTZ R76, R132, R97 ;  /* 0x00000061844c7221 */ /* 0x000fe60000010000 */
[----:B---3--:R-:W-:Y:S01]  /*1ada0*/  F2FP.BF16.PACK_AB R77, R109, R111 ;  /* 0x0000006f6d4d723e */ /* 0x008fe200000010ff */
[----:B------:R-:W-:Y:S01]  /*1adb0*/  FADD.FTZ R97, R128, R76 ;  /* 0x0000004c80617221 */ /* 0x000fe20000010000 */
[----:B------:R-:W-:Y:S01]  /*1adc0*/  F2FP.BF16.PACK_AB R76, R118, R114 ;  /* 0x00000072764c723e */ /* 0x000fe200000010ff */
[----:B------:R-:W-:Y:S01]  /*1add0*/  FADD.FTZ R0, R185, R0 ;  /* 0x00000000b9007221 */ /* 0x000fe20000010000 */
[----:B------:R-:W-:Y:S01]  /*1ade0*/  F2FP.BF16.PACK_AB R72, R123, R124 ;  /* 0x0000007c7b48723e */ /* 0x000fe200000010ff */
[----:B------:R-:W-:Y:S03]  /*1adf0*/  IMAD.MOV.U32 R132, RZ, RZ, R69 ;  /* 0x000000ffff847224 */ /* 0x000fe600078e0045 */
[----:B------:R-:W-:Y:S01]  /*1ae00*/  F2FP.BF16.PACK_AB R73, R121, R122 ;  /* 0x0000007a7949723e */ /* 0x000fe200000010ff */
[----:B------:R-:W-:Y:S01]  /*1ae10*/  FADD.FTZ R0, R184, R0 ;  /* 0x00000000b8007221 */ /* 0x000fe20000010000 */
[----:B------:R-:W-:Y:S02]  /*1ae20*/  F2FP.BF16.PACK_AB R74, R119, R120 ;  /* 0x00000078774a723e */ /* 0x000fe400000010ff */
[----:B------:R-:W-:Y:S01]  /*1ae30*/  F2FP.BF16.PACK_AB R75, R116, R117 ;  /* 0x00000075744b723e */ /* 0x000fe200000010ff */
[----:B------:R-:W-:Y:S01]  /*1ae40*/  FADD.FTZ R0, R163, R0 ;  /* 0x00000000a3007221 */ /* 0x000fe20000010000 */
[----:B------:R-:W-:Y:S03]  /*1ae50*/  F2FP.BF16.PACK_AB R79, R112, R110 ;  /* 0x0000006e704f723e */ /* 0x000fe600000010ff */
[----:B------:R-:W-:Y:S02]  /*1ae60*/  FADD.FTZ R0, R160, R0 ;  /* 0x00000000a0007221 */ /* 0x000fe40000010000 */
[-C--:B------:R-:W-:Y:S02]  /*1ae70*/  HMMA.16816.F32.BF16 R4, R72, R84.reuse, R4 ;  /* 0x000000544804723c */ /* 0x080fe40000041804 */
[----:B------:R-:W-:Y:S02]  /*1ae80*/  FADD.FTZ R80, R158, R0 ;  /* 0x000000009e507221 */ /* 0x000fe40000010000 */
[----:B------:R-:W-:Y:S02]  /*1ae90*/  FADD.FTZ R0, R161, R98 ;  /* 0x00000062a1007221 */ /* 0x000fe40000010000 */
[----:B------:R-:W-:Y:S02]  /*1aea0*/  FADD.FTZ R98, R159, R80 ;  /* 0x000000509f627221 */ /* 0x000fe40000010000 */
[C---:B------:R-:W-:Y:S01]  /*1aeb0*/  HMMA.16816.F32.BF16 R8, R76.reuse, R84, R8 ;  /* 0x000000544c08723c */ /* 0x040fe20000041808 */
[----:B------:R-:W1:Y:S03]  /*1aec0*/  LDSM.16.MT88.4 R80, [R214+0xb000] ;  /* 0x00b00000d650783b */ /* 0x000e660000004200 */
[----:B------:R-:W-:Y:S02]  /*1aed0*/  FADD.FTZ R99, R162, R0 ;  /* 0x00000000a2637221 */ /* 0x000fe40000010000 */
[--C-:B------:R-:W-:Y:S02]  /*1aee0*/  FFMA.FTZ R0, R196, c[0x0][0x23c], -R96.reuse ;  /* 0x00008f00c4007a23 */ /* 0x100fe40000010860 */
[-C--:B------:R-:W-:Y:S01]  /*1aef0*/  HMMA.16816.F32.BF16 R12, R76, R86.reuse, R12 ;  /* 0x000000564c0c723c */ /* 0x080fe2000004180c */
[----:B------:R-:W3:Y:S01]  /*1af00*/  LDSM.16.MT88.4 R160, [R212+0xb800] ;  /* 0x00b80000d4a0783b */ /* 0x000ee20000004200 */
[----:B------:R4:W-:Y:S06]  /*1af10*/  MUFU.EX2 R85, R0 ;  /* 0x0000000000557308 */ /* 0x0009ec0000000800 */
[C---:B------:R-:W-:Y:S04]  /*1af20*/  HMMA.16816.F32.BF16 R16, R72.reuse, R86, R16 ;  /* 0x000000564810723c */ /* 0x040fe80000041810 */
[----:B------:R-:W-:Y:S04]  /*1af30*/  MUFU.EX2 R87, R147 ;  /* 0x0000009300577308 */ /* 0x000fe80000000800 */
[-C--:B------:R-:W-:Y:S08]  /*1af40*/  HMMA.16816.F32.BF16 R20, R72, R88.reuse, R20 ;  /* 0x000000584814723c */ /* 0x080ff00000041814 */
[C---:B------:R-:W-:Y:S01]  /*1af50*/  HMMA.16816.F32.BF16 R24, R76.reuse, R88, R24 ;  /* 0x000000584c18723c */ /* 0x040fe20000041818 */
[----:B------:R-:W1:Y:S03]  /*1af60*/  MUFU.EX2 R89, R145 ;  /* 0x0000009100597308 */ /* 0x000e660000000800 */
[--C-:B----4-:R-:W-:Y:S04]  /*1af70*/  FFMA.FTZ R0, R193, c[0x0][0x23c], -R96.reuse ;  /* 0x00008f00c1007a23 */ /* 0x110fe80000010860 */
[-C--:B------:R-:W-:Y:S03]  /*1af80*/  HMMA.16816.F32.BF16 R28, R76, R90.reuse, R28 ;  /* 0x0000005a4c1c723c */ /* 0x080fe6000004181c */
[----:B------:R4:W-:Y:S05]  /*1af90*/  MUFU.EX2 R88, R146 ;  /* 0x0000009200587308 */ /* 0x0009ea0000000800 */
[C---:B------:R-:W-:Y:S05]  /*1afa0*/  HMMA.16816.F32.BF16 R32, R72.reuse, R90, R32 ;  /* 0x0000005a4820723c */ /* 0x040fea0000041820 */
[----:B------:R1:W1:Y:S03]  /*1afb0*/  MUFU.EX2 R86, R0 ;  /* 0x0000000000567308 */ /* 0x0002660000000800 */
[-C--:B--2---:R-:W-:Y:S08]  /*1afc0*/  HMMA.16816.F32.BF16 R36, R72, R92.reuse, R36 ;  /* 0x0000005c4824723c */ /* 0x084ff00000041824 */
[C---:B------:R-:W-:Y:S01]  /*1afd0*/  HMMA.16816.F32.BF16 R40, R76.reuse, R92, R40 ;  /* 0x0000005c4c28723c */ /* 0x040fe20000041828 */
[----:B----4-:R-:W2:Y:S07]  /*1afe0*/  LDSM.16.MT88.4 R144, [R213+0xb800] ;  /* 0x00b80000d590783b */ /* 0x010eae0000004200 */
[-C--:B------:R-:W-:Y:S01]  /*1aff0*/  HMMA.16816.F32.BF16 R44, R76, R94.reuse, R44 ;  /* 0x0000005e4c2c723c */ /* 0x080fe2000004182c */
[--C-:B-1----:R-:W-:Y:S03]  /*1b000*/  FFMA.FTZ R0, R192, c[0x0][0x23c], -R96.reuse ;  /* 0x00008f00c0007a23 */ /* 0x102fe60000010860 */
[----:B------:R-:W-:Y:S04]  /*1b010*/  FFMA.FTZ R96, R71, c[0x0][0x23c], -R96 ;  /* 0x00008f0047607a23 */ /* 0x000fe80000010860 */
[C---:B------:R-:W-:Y:S01]  /*1b020*/  HMMA.16816.F32.BF16 R48, R72.reuse, R94, R48 ;  /* 0x0000005e4830723c */ /* 0x040fe20000041830 */
[----:B------:R-:W-:Y:S01]  /*1b030*/  FADD.FTZ R71, R167, R99 ;  /* 0x00000063a7477221 */ /* 0x000fe20000010000 */
[----:B------:R1:W-:Y:S06]  /*1b040*/  MUFU.EX2 R84, R0 ;  /* 0x0000000000547308 */ /* 0x0003ec0000000800 */
[-C--:B------:R-:W-:Y:S04]  /*1b050*/  HMMA.16816.F32.BF16 R52, R72, R80.reuse, R52 ;  /* 0x000000504834723c */ /* 0x080fe80000041834 */
[----:B------:R-:W4:Y:S04]  /*1b060*/  MUFU.EX2 R96, R96 ;  /* 0x0000006000607308 */ /* 0x000f280000000800 */
[C---:B------:R-:W-:Y:S07]  /*1b070*/  HMMA.16816.F32.BF16 R56, R76.reuse, R80, R56 ;  /* 0x000000504c38723c */ /* 0x040fee0000041838 */
[----:B------:R-:W-:Y:S01]  /*1b080*/  FADD.FTZ R80, R138, R2 ;  /* 0x000000028a507221 */ /* 0x000fe20000010000 */
[-C--:B------:R-:W-:Y:S01]  /*1b090*/  HMMA.16816.F32.BF16 R60, R76, R82.reuse, R60 ;  /* 0x000000524c3c723c */ /* 0x080fe2000004183c */
[----:B------:R-:W-:Y:S03]  /*1b0a0*/  FADD.FTZ R81, R139, R97 ;  /* 0x000000618b517221 */ /* 0x000fe60000010000 */
[----:B-1----:R-:W-:Y:S01]  /*1b0b0*/  FADD.FTZ R0, R175, R98 ;  /* 0x00000062af007221 */ /* 0x002fe20000010000 */
[----:B------:R-:W-:Y:S01]  /*1b0c0*/  F2FP.BF16.PACK_AB R138, R103, R104 ;  /* 0x00000068678a723e */ /* 0x000fe200000010ff */
[----:B------:R-:W-:Y:S01]  /*1b0d0*/  FADD.FTZ R2, R172, R71 ;  /* 0x00000047ac027221 */ /* 0x000fe20000010000 */
[----:B------:R-:W-:Y:S01]  /*1b0e0*/  F2FP.BF16.PACK_AB R139, R101, R102 ;  /* 0x00000066658b723e */ /* 0x000fe200000010ff */
[----:B------:R-:W-:Y:S01]  /*1b0f0*/  FADD.FTZ R0, R164, R0 ;  /* 0x00000000a4007221 */ /* 0x000fe20000010000 */
[----:B------:R-:W-:Y:S03]  /*1b100*/  HMMA.16816.F32.BF16 R64, R72, R82, R64 ;  /* 0x000000524840723c */ /* 0x000fe60000041840 */
[----:B------:R-:W-:Y:S01]  /*1b110*/  FADD.FTZ R71, R136, R80 ;  /* 0x0000005088477221 */ /* 0x000fe20000010000 */
[----:B------:R-:W-:Y:S01]  /*1b120*/  F2FP.BF16.PACK_AB R136, R107, R108 ;  /* 0x0000006c6b88723e */ /* 0x000fe200000010ff */
[----:B------:R-:W-:Y:S01]  /*1b130*/  FADD.FTZ R0, R165, R0 ;  /* 0x00000000a5007221 */ /* 0x000fe20000010000 */
[----:B------:R-:W-:Y:S01]  /*1b140*/  F2FP.BF16.PACK_AB R172, R89, R100 ;  /* 0x0000006459ac723e */ /* 0x000fe200000010ff */
[----:B------:R-:W-:Y:S01]  /*1b150*/  FADD.FTZ R2, R173, R2 ;  /* 0x00000002ad027221 */ /* 0x000fe20000010000 */
[----:B------:R-:W-:Y:S01]  /*1b160*/  F2FP.BF16.PACK_AB R173, R86, R85 ;  /* 0x0000005556ad723e */ /* 0x000fe200000010ff */
[----:B------:R-:W-:Y:S02]  /*1b170*/  FADD.FTZ R0, R166, R0 ;  /* 0x00000000a6007221 */ /* 0x000fe40000010000 */
[-C--:B---3--:R-:W-:Y:S01]  /*1b180*/  HMMA.16816.F32.BF16 R164, R136, R160.reuse, R4 ;  /* 0x000000a088a4723c */ /* 0x088fe20000041804 */
[----:B------:R-:W-:Y:S01]  /*1b190*/  FADD.FTZ R72, R148, R71 ;  /* 0x0000004794487221 */ /* 0x000fe20000010000 */
[----:B------:R-:W1:Y:S01]  /*1b1a0*/  LDSM.16.MT88.4 R4, [R214+0xb800] ;  /* 0x00b80000d604783b */ /* 0x000e620000004200 */
[----:B------:R-:W-:Y:S01]  /*1b1b0*/  FADD.FTZ R71, R174, R2 ;  /* 0x00000002ae477221 */ /* 0x000fe20000010000 */
[----:B------:R-:W-:Y:S01]  /*1b1c0*/  F2FP.BF16.PACK_AB R174, R87, R88 ;  /* 0x0000005857ae723e */ /* 0x000fe200000010ff */
[----:B------:R-:W-:Y:S01]  /*1b1d0*/  FADD.FTZ R76, R157, R81 ;  /* 0x000000519d4c7221 */ /* 0x000fe20000010000 */
[----:B----4-:R-:W-:Y:S01]  /*1b1e0*/  F2FP.BF16.PACK_AB R175, R96, R84 ;  /* 0x0000005460af723e */ /* 0x010fe200000010ff */
[----:B------:R-:W-:Y:S02]  /*1b1f0*/  FADD.FTZ R0, R207, R0 ;  /* 0x00000000cf007221 */ /* 0x000fe40000010000 */
[----:B------:R-:W-:Y:S03]  /*1b200*/  FADD.FTZ R76, R156, R76 ;  /* 0x0000004c9c4c7221 */ /* 0x000fe60000010000 */
[----:B------:R-:W-:Y:S01]  /*1b210*/  FADD.FTZ R0, R179, R0 ;  /* 0x00000000b3007221 */ /* 0x000fe20000010000 */
[C---:B------:R-:W-:Y:S01]  /*1b220*/  HMMA.16816.F32.BF16 R192, R172.reuse, R160, R8 ;  /* 0x000000a0acc0723c */ /* 0x040fe20000041808 */
[----:B------:R-:W-:Y:S02]  /*1b230*/  FADD.FTZ R2, R150, R76 ;  /* 0x0000004c96027221 */ /* 0x000fe40000010000 */
[----:B------:R-:W-:Y:S04]  /*1b240*/  FADD.FTZ R0, R182, R0 ;  /* 0x00000000b6007221 */ /* 0x000fe80000010000 */
[----:B------:R-:W-:Y:S01]  /*1b250*/  FADD.FTZ R8, R149, R72 ;  /* 0x0000004895087221 */ /* 0x000fe20000010000 */
[-C--:B------:R-:W-:Y:S01]  /*1b260*/  HMMA.16816.F32.BF16 R196, R172, R162.reuse, R12 ;  /* 0x000000a2acc4723c */ /* 0x080fe2000004180c */
[----:B------:R-:W-:Y:S03]  /*1b270*/  FADD.FTZ R9, R206, R71 ;  /* 0x00000047ce097221 */ /* 0x000fe60000010000 */
[----:B------:R-:W-:Y:S03]  /*1b280*/  FADD.FTZ R8, R176, R8 ;  /* 0x00000008b0087221 */ /* 0x000fe60000010000 */
[----:B------:R-:W-:Y:S01]  /*1b290*/  FADD.FTZ R12, R151, R2 ;  /* 0x00000002970c7221 */ /* 0x000fe20000010000 */
[C---:B------:R-:W-:Y:S01]  /*1b2a0*/  HMMA.16816.F32.BF16 R160, R136.reuse, R162, R16 ;  /* 0x000000a288a0723c */ /* 0x040fe20000041810 */
[----:B------:R-:W-:Y:S03]  /*1b2b0*/  FADD.FTZ R2, R205, R9 ;  /* 0x00000009cd027221 */ /* 0x000fe60000010000 */
        /* <DEDUP_REMOVED lines=21> */
[-C--:B--2---:R-:W-:Y:S03]  /*1b410*/  HMMA.16816.F32.BF16 R148, R136, R144.reuse, R36 ;  /* 0x000000908894723c */ /* 0x084fe60000041824 */
        /* <DEDUP_REMOVED lines=17> */
[-C--:B-1----:R-:W-:Y:S03]  /*1b530*/  HMMA.16816.F32.BF16 R140, R136, R4.reuse, R52 ;  /* 0x00000004888c723c */ /* 0x082fe60000041834 */
[----:B------:R-:W-:Y:S02]  /*1b540*/  FADD.FTZ R8, R109, R0 ;  /* 0x000000006d087221 */ /* 0x000fe40000010000 */
[----:B------:R-:W-:Y:S02]  /*1b550*/  FADD.FTZ R2, R117, R10 ;  /* 0x0000000a75027221 */ /* 0x000fe40000010000 */
[----:B------:R-:W-:Y:S01]  /*1b560*/  FADD.FTZ R0, R115, R9 ;  /* 0x0000000973007221 */ /* 0x000fe20000010000 */
[C---:B------:R-:W-:Y:S01]  /*1b570*/  HMMA.16816.F32.BF16 R168, R172.reuse, R4, R56 ;  /* 0x00000004aca8723c */ /* 0x040fe20000041838 */
[----:B------:R-:W-:Y:S03]  /*1b580*/  FADD.FTZ R2, R116, R2 ;  /* 0x0000000274027221 */ /* 0x000fe60000010000 */
[----:B------:R-:W-:Y:S02]  /*1b590*/  IMAD.MOV.U32 R134, RZ, RZ, R3 ;  /* 0x000000ffff867224 */ /* 0x000fe400078e0003 */
[----:B------:R-:W-:Y:S02]  /*1b5a0*/  FADD.FTZ R2, R106, R2 ;  /* 0x000000026a027221 */ /* 0x000fe40000010000 */
[----:B------:R-:W-:Y:S01]  /*1b5b0*/  FADD.FTZ R4, R120, R11 ;  /* 0x0000000b78047221 */ /* 0x000fe20000010000 */
[-C--:B------:R-:W-:Y:S03]  /*1b5c0*/  HMMA.16816.F32.BF16 R172, R172, R6.reuse, R60 ;  /* 0x00000006acac723c */ /* 0x080fe6000004183c */
[----:B------:R-:W-:Y:S02]  /*1b5d0*/  FADD.FTZ R4, R119, R4 ;  /* 0x0000000477047221 */ /* 0x000fe40000010000 */
[----:B------:R-:W-:Y:S02]  /*1b5e0*/  FADD.FTZ R5, R110, R8 ;  /* 0x000000086e057221 */ /* 0x000fe40000010000 */
[----:B------:R-:W-:Y:S01]  /*1b5f0*/  FADD.FTZ R8, R113, R0 ;  /* 0x0000000071087221 */ /* 0x000fe20000010000 */
[----:B------:R-:W-:Y:S01]  /*1b600*/  HMMA.16816.F32.BF16 R136, R136, R6, R64 ;  /* 0x000000068888723c */ /* 0x000fe20000041840 */
[----:B------:R-:W-:Y:S03]  /*1b610*/  FADD.FTZ R4, R108, R4 ;  /* 0x000000046c047221 */ /* 0x000fe60000010000 */
        /* <DEDUP_REMOVED lines=10> */
[----:B------:R-:W-:Y:S01]  /*1b6c0*/  STL [R1+0x40], R5 ;  /* 0x0000400501007387 */ /* 0x000fe20000100800 */
[----:B------:R-:W-:Y:S02]  /*1b6d0*/  FADD.FTZ R2, R88, R2 ;  /* 0x0000000258027221 */ /* 0x000fe40000010000 */
[----:B------:R-:W-:Y:S01]  /*1b6e0*/  FADD.FTZ R0, R86, R0 ;  /* 0x0000000056007221 */ /* 0x000fe20000010000 */
[----:B------:R-:W-:Y:S01]  /*1b6f0*/  STL [R1+0x44], R4 ;  /* 0x0000440401007387 */ /* 0x000fe20000100800 */
[----:B------:R-:W-:Y:S02]  /*1b700*/  FADD.FTZ R2, R87, R2 ;  /* 0x0000000257027221 */ /* 0x000fe40000010000 */
[----:B------:R-:W-:Y:S02]  /*1b710*/  FADD.FTZ R0, R84, R0 ;  /* 0x0000000054007221 */ /* 0x000fe40000010000 */
[----:B------:R-:W-:Y:S01]  /*1b720*/  IMAD.MOV.U32 R133, RZ, RZ, R68 ;  /* 0x000000ffff857224 */ /* 0x000fe200078e0044 */
[----:B------:R1:W-:Y:S01]  /*1b730*/  STL [R1+0x48], R2 ;  /* 0x0000480201007387 */ /* 0x0003e20000100800 */
[----:B------:R-:W-:Y:S05]  /*1b740*/  FADD.FTZ R0, R96, R0 ;  /* 0x0000000060007221 */ /* 0x000fea0000010000 */
[----:B------:R2:W-:Y:S01]  /*1b750*/  STL [R1+0x4c], R0 ;  /* 0x00004c0001007387 */ /* 0x0005e20000100800 */
[----:B-1----:R-:W-:Y:S01]  /*1b760*/  IMAD.MOV.U32 R2, RZ, RZ, R70 ;  /* 0x000000ffff027224 */ /* 0x002fe200078e0046 */
[----:B--2--5:R-:W-:-:S05]  /*1b770*/  @P0 BRA `(.L_x_499) ;  /* 0xffff73d000000947 */ /* 0x024fca000383ffff */
.L_x_498:
[----:B------:R-:W2:Y:S04]  /*1b780*/  LDL.LU R4, [R1+0x40] ;  /* 0x0000400001047983 */ /* 0x000ea80000300800 */
        /* <DEDUP_REMOVED lines=8> */
[----:B------:R-:W3:Y:S01]  /*1b810*/  S2UR UR12, SR_CTAID.Z ;  /* 0x00000000000c79c3 */ /* 0x000ee20000002700 */
[----:B------:R-:W-:Y:S01]  /*1b820*/  ULDC.U8 UR9, c[0x0][0x329] ;  /* 0x0000ca4000097ab9 */ /* 0x000fe20000000000 */
[----:B------:R-:W-:Y:S01]  /*1b830*/  BSSY B0, `(.L_x_502) ;  /* 0x0000127000007945 */ /* 0x000fe20003800000 */
[----:B------:R-:W-:Y:S02]  /*1b840*/  @UP4 UIMAD UR7, UR10, UR5, UR15 ;  /* 0x000000050a0742a4 */ /* 0x000fe4000f8e020f */
[----:B------:R-:W-:-:S02]  /*1b850*/  UISETP.NE.AND UP1, UPT, UR9, URZ, UPT ;  /* 0x0000003f0900728c */ /* 0x000fc4000bf25270 */
[----:B------:R-:W-:Y:S02]  /*1b860*/  ULDC.64 UR4, c[0x0][0x1e0] ;  /* 0x0000780000047ab9 */ /* 0x000fe40000000a00 */
[----:B------:R-:W-:Y:S01]  /*1b870*/  ULDC UR8, c[0x0][0x214] ;  /* 0x0000850000087ab9 */ /* 0x000fe20000000800 */
[----:B-1----:R-:W-:Y:S01]  /*1b880*/  SHF.R.S32.HI R42, RZ, 0x1f, R43 ;  /* 0x0000001fff2a7819 */ /* 0x002fe2000001142b */
[----:B---3--:R-:W-:Y:S02]  /*1b890*/  @!UP4 USHF.R.S32.HI UR13, URZ, 0x1f, UR6 ;  /* 0x0000001f3f0dc899 */ /* 0x008fe40008011406 */
[----:B------:R-:W-:Y:S02]  /*1b8a0*/  @!UP4 UIMAD.WIDE.U32 UR20, UR6, UR4, URZ ;  /* 0x000000040614c2a5 */ /* 0x000fe4000f8e003f */
[----:B------:R-:W-:Y:S02]  /*1b8b0*/  @!UP4 UIMAD UR13, UR13, UR4, URZ ;  /* 0x000000040d0dc2a4 */ /* 0x000fe4000f8e023f */
[----:B------:R-:W-:-:S02]  /*1b8c0*/  @UP1 ULDC UR15, c[0x0][0x210] ;  /* 0x00008400000f1ab9 */ /* 0x000fc40000000800 */
[----:B------:R-:W-:Y:S02]  /*1b8d0*/  ULDC.U8 UR4, c[0x0][0x328] ;  /* 0x0000ca0000047ab9 */ /* 0x000fe40000000000 */
[----:B------:R-:W-:Y:S02]  /*1b8e0*/  UISETP.NE.AND UP3, UPT, UR4, URZ, UPT ;  /* 0x0000003f0400728c */ /* 0x000fe4000bf65270 */
[----:B------:R-:W-:Y:S02]  /*1b8f0*/  @!UP4 UIMAD UR13, UR6, UR5, UR13 ;  /* 0x00000005060dc2a4 */ /* 0x000fe4000f8e020d */
[----:B------:R-:W-:Y:S01]  /*1b900*/  UISETP.NE.OR UP2, UPT, UR9, URZ, !UP3 ;  /* 0x0000003f0900728c */ /* 0x000fe2000df45670 */
[----:B------:R-:W1:Y:S01]  /*1b910*/  S2UR UR9, SR_CTAID.X ;  /* 0x00000000000979c3 */ /* 0x000e620000002500 */
[----:B------:R-:W-:Y:S02]  /*1b920*/  ULDC UR5, c[0x0][0x234] ;  /* 0x00008d0000057ab9 */ /* 0x000fe40000000800 */
[----:B------:R-:W-:-:S02]  /*1b930*/  @UP1 UIMAD UR15, UR15, UR8, URZ ;  /* 0x000000080f0f12a4 */ /* 0x000fc4000f8e023f */
[----:B------:R-:W-:Y:S02]  /*1b940*/  UISETP.NE.OR UP0, UPT, UR10, -0x1, UP2 ;  /* 0xffffffff0a00788c */ /* 0x000fe40009705670 */
[----:B------:R-:W-:Y:S02]  /*1b950*/  @!UP1 USEL UR15, UR8, UR5, !UP3 ;  /* 0x00000005080f9287 */ /* 0x000fe4000d800000 */
[----:B------:R-:W-:Y:S02]  /*1b960*/  ULDC UR4, c[0x0][0x1c0] ;  /* 0x0000700000047ab9 */ /* 0x000fe40000000800 */
[----:B------:R-:W-:Y:S02]  /*1b970*/  @UP1 UMOV UR16, 0x1 ;  /* 0x0000000100101882 */ /* 0x000fe40000000000 */
[----:B------:R-:W-:Y:S02]  /*1b980*/  @!UP1 UIMAD UR16, UR15, UR4, URZ ;  /* 0x000000040f1092a4 */ /* 0x000fe4000f8e023f */
[----:B------:R-:W-:-:S02]  /*1b990*/  @UP1 ULDC UR17, c[0x0][0x210] ;  /* 0x0000840000111ab9 */ /* 0x000fc40000000800 */
[----:B------:R-:W-:Y:S02]  /*1b9a0*/  UIMAD UR4, UR6, UR16, URZ ;  /* 0x00000010060472a4 */ /* 0x000fe4000f8e023f */
[----:B------:R-:W-:Y:S02]  /*1b9b0*/  @!UP1 UMOV UR17, 0x1 ;  /* 0x0000000100119882 */ /* 0x000fe40000000000 */
[----:B------:R-:W-:Y:S02]  /*1b9c0*/  @!UP0 UIMAD UR10, UR6, UR8, URZ ;  /* 0x00000008060a82a4 */ /* 0x000fe4000f8e023f */
[----:B------:R-:W-:Y:S02]  /*1b9d0*/  USEL UR4, UR4, URZ, UP2 ;  /* 0x0000003f04047287 */ /* 0x000fe40009000000 */
[----:B-1----:R-:W-:Y:S02]  /*1b9e0*/  UIMAD UR9, UR9, UR17, URZ ;  /* 0x00000011090972a4 */ /* 0x002fe4000f8e023f */
[----:B------:R-:W-:-:S02]  /*1b9f0*/  UIMAD UR15, UR12, UR15, UR4 ;  /* 0x0000000f0c0f72a4 */ /* 0x000fc4000f8e0204 */
[----:B------:R-:W-:Y:S02]  /*1ba00*/  USHF.L.U32 UR9, UR9, 0x7, URZ ;  /* 0x0000000709097899 */ /* 0x000fe4000800063f */
[----:B------:R-:W-:Y:S02]  /*1ba10*/  UMOV UR22, URZ ;  /* 0x0000003f00167c82 */ /* 0x000fe40008000000 */
[----:B------:R-:W-:Y:S02]  /*1ba20*/  @!UP2 UMOV UR22, UR10 ;  /* 0x0000000a0016ac82 */ /* 0x000fe40008000000 */
[----:B------:R-:W-:Y:S02]  /*1ba30*/  UMOV UR23, URZ ;  /* 0x0000003f00177c82 */ /* 0x000fe40008000000 */
[----:B------:R-:W-:Y:S02]  /*1ba40*/  USHF.R.S32.HI UR4, URZ, 0x1f, UR9 ;  /* 0x0000001f3f047899 */ /* 0x000fe40008011409 */
[----:B------:R-:W-:-:S02]  /*1ba50*/  @!UP2 USHF.R.S32.HI UR23, URZ, 0x1f, UR10 ;  /* 0x0000001f3f17a899 */ /* 0x000fc4000801140a */
[----:B------:R-:W-:Y:S02]  /*1ba60*/  USHF.R.S32.HI UR5, URZ, 0x1f, UR15 ;  /* 0x0000001f3f057899 */ /* 0x000fe4000801140f */
[----:B------:R-:W-:Y:S02]  /*1ba70*/  UIADD3 UR9, UP1, UP0, UR9, UR22, UR15 ;  /* 0x0000001609097290 */ /* 0x000fe4000f83e00f */
[----:B------:R-:W-:Y:S02]  /*1ba80*/  @!UP4 UIADD3 UR7, UR21, UR13, URZ ;  /* 0x0000000d1507c290 */ /* 0x000fe4000fffe03f */
[----:B------:R-:W-:Y:S02]  /*1ba90*/  UIADD3.X UR4, UR4, UR23, UR5, UP1, UP0 ;  /* 0x0000001704047290 */ /* 0x000fe40008fe0405 */
[----:B------:R-:W-:Y:S01]  /*1baa0*/  @!UP4 UMOV UR14, UR20 ;  /* 0x00000014000ecc82 */ /* 0x000fe20008000000 */
[----:B--2---:R-:W1:Y:S04]  /*1bab0*/  SHFL.BFLY PT, R0, R4, 0x2, 0x1f ;  /* 0x0c401f0004007f89 */ /* 0x004e6800000e0000 */
[----:B----4-:R-:W2:Y:S04]  /*1bac0*/  SHFL.BFLY PT, R5, R8, 0x2, 0x1f ;  /* 0x0c401f0008057f89 */ /* 0x010ea800000e0000 */
[----:B------:R-:W3:Y:S01]  /*1bad0*/  SHFL.BFLY PT, R2, R7, 0x2, 0x1f ;  /* 0x0c401f0007027f89 */ /* 0x000ee200000e0000 */
[----:B-1----:R-:W-:-:S03]  /*1bae0*/  FADD.FTZ R0, R0, R4 ;  /* 0x0000000400007221 */ /* 0x002fc60000010000 */
[----:B------:R-:W1:Y:S04]  /*1baf0*/  SHFL.BFLY PT, R4, R9, 0x2, 0x1f ;  /* 0x0c401f0009047f89 */ /* 0x000e6800000e0000 */
[----:B------:R-:W4:Y:S01]  /*1bb00*/  SHFL.BFLY PT, R6, R0, 0x1, 0x1f ;  /* 0x0c201f0000067f89 */ /* 0x000f2200000e0000 */
[----:B--2---:R-:W-:-:S05]  /*1bb10*/  FADD.FTZ R5, R5, R8 ;  /* 0x0000000805057221 */ /* 0x004fca0000010000 */
[----:B------:R-:W2:Y:S01]  /*1bb20*/  SHFL.BFLY PT, R8, R5, 0x1, 0x1f ;  /* 0x0c201f0005087f89 */ /* 0x000ea200000e0000 */
[----:B---3--:R-:W-:-:S05]  /*1bb30*/  FADD.FTZ R2, R2, R7 ;  /* 0x0000000702027221 */ /* 0x008fca0000010000 */
[----:B------:R-:W3:Y:S01]  /*1bb40*/  SHFL.BFLY PT, R7, R2, 0x1, 0x1f ;  /* 0x0c201f0002077f89 */ /* 0x000ee200000e0000 */
[----:B-1----:R-:W-:Y:S02]  /*1bb50*/  FADD.FTZ R4, R4, R9 ;  /* 0x0000000904047221 */ /* 0x002fe40000010000 */
[----:B----4-:R-:W-:Y:S01]  /*1bb60*/  FADD.FTZ R39, R0, R6 ;  /* 0x0000000600277221 */ /* 0x010fe20000010000 */
[----:B------:R-:W-:Y:S02]  /*1bb70*/  MOV R0, 0x3f800000 ;  /* 0x3f80000000007802 */ /* 0x000fe40000000f00 */
[----:B------:R-:W1:Y:S02]  /*1bb80*/  SHFL.BFLY PT, R6, R4, 0x1, 0x1f ;  /* 0x0c201f0004067f89 */ /* 0x000e6400000e0000 */
[----:B------:R-:W-:Y:S01]  /*1bb90*/  FSETP.NE.FTZ.AND P5, PT, R39, RZ, PT ;  /* 0x000000ff2700720b */ /* 0x000fe20003fb5000 */
[----:B--2---:R-:W-:-:S05]  /*1bba0*/  FADD.FTZ R38, R5, R8 ;  /* 0x0000000805267221 */ /* 0x004fca0000010000 */
[----:B------:R-:W-:Y:S01]  /*1bbb0*/  FSETP.NE.FTZ.AND P4, PT, R38, RZ, PT ;  /* 0x000000ff2600720b */ /* 0x000fe20003f95000 */
[----:B---3--:R-:W-:Y:S01]  /*1bbc0*/  FADD.FTZ R40, R2, R7 ;  /* 0x0000000702287221 */ /* 0x008fe20000010000 */
[----:B------:R-:W-:-:S05]  /*1bbd0*/  MOV R2, 0x3f800000 ;  /* 0x3f80000000027802 */ /* 0x000fca0000000f00 */
[----:B------:R-:W2:Y:S01]  /*1bbe0*/  @P5 MUFU.RCP R0, R39 ;  /* 0x0000002700005308 */ /* 0x000ea20000001000 */
[----:B------:R-:W-:Y:S01]  /*1bbf0*/  FSETP.NE.FTZ.AND P0, PT, R40, RZ, PT ;  /* 0x000000ff2800720b */ /* 0x000fe20003f15000 */
[----:B-1----:R-:W-:Y:S01]  /*1bc00*/  FADD.FTZ R41, R4, R6 ;  /* 0x0000000604297221 */ /* 0x002fe20000010000 */
[----:B------:R-:W-:-:S04]  /*1bc10*/  MOV R4, 0x3f800000 ;  /* 0x3f80000000047802 */ /* 0x000fc80000000f00 */
[----:B------:R-:W-:Y:S02]  /*1bc20*/  FSETP.NE.FTZ.AND P3, PT, R41, RZ, PT ;  /* 0x000000ff2900720b */ /* 0x000fe40003f75000 */
[----:B------:R-:W1:Y:S01]  /*1bc30*/  @P4 MUFU.RCP R4, R38 ;  /* 0x0000002600044308 */ /* 0x000e620000001000 */
[C---:B--2---:R-:W-:Y:S02]  /*1bc40*/  FMUL.FTZ R164, R0.reuse, R164 ;  /* 0x000000a400a47220 */ /* 0x044fe40000410000 */
[C---:B------:R-:W-:Y:S02]  /*1bc50*/  FMUL.FTZ R9, R0.reuse, R165 ;  /* 0x000000a500097220 */ /* 0x040fe40000410000 */
[C---:B------:R-:W-:Y:S02]  /*1bc60*/  FMUL.FTZ R160, R0.reuse, R160 ;  /* 0x000000a000a07220 */ /* 0x040fe40000410000 */
[C---:B------:R-:W-:Y:S01]  /*1bc70*/  FMUL.FTZ R7, R0.reuse, R161 ;  /* 0x000000a100077220 */ /* 0x040fe20000410000 */
[----:B------:R-:W-:Y:S01]  /*1bc80*/  F2FP.BF16.PACK_AB R9, R9, R164 ;  /* 0x000000a40909723e */ /* 0x000fe200000010ff */
[----:B------:R-:W-:-:S02]  /*1bc90*/  FMUL.FTZ R156, R0, R156 ;  /* 0x0000009c009c7220 */ /* 0x000fc40000410000 */
[----:B------:R-:W2:Y:S01]  /*1bca0*/  @P3 MUFU.RCP R2, R41 ;  /* 0x0000002900023308 */ /* 0x000ea20000001000 */
        /* <DEDUP_REMOVED lines=16> */
[----:B------:R-:W-:Y:S01]  /*1bdb0*/  MOV R0, 0x3f800000 ;  /* 0x3f80000000007802 */ /* 0x000fe20000000f00 */
[----:B-1----:R-:W-:Y:S01]  /*1bdc0*/  FMUL.FTZ R166, R4, R166 ;  /* 0x000000a604a67220 */ /* 0x002fe20000410000 */
[----:B------:R-:W-:Y:S01]  /*1bdd0*/  F2FP.BF16.PACK_AB R34, R34, R140 ;  /* 0x0000008c2222723e */ /* 0x000fe200000010ff */
[C---:B------:R-:W-:Y:S01]  /*1bde0*/  FMUL.FTZ R8, R4.reuse, R167 ;  /* 0x000000a704087220 */ /* 0x040fe20000410000 */
        /* <DEDUP_REMOVED lines=21> */
[----:B------:R-:W-:Y:S01]  /*1bf40*/  FMUL.FTZ R11, R4, R139 ;  /* 0x0000008b040b7220 */ /* 0x000fe20000410000 */
[-C--:B------:R-:W-:Y:S01]  /*1bf50*/  LEA.HI R4, R42, R43.reuse, RZ, 0x2 ;  /* 0x0000002b2a047211 */ /* 0x080fe200078f10ff */
[----:B--2---:R-:W-:Y:S01]  /*1bf60*/  FMUL.FTZ R192, R2, R192 ;  /* 0x000000c002c07220 */ /* 0x004fe20000410000 */
[----:B------:R-:W-:Y:S01]  /*1bf70*/  LEA.HI R42, R42, R43, RZ, 0x5 ;  /* 0x0000002b2a2a7211 */ /* 0x000fe200078f28ff */
[C---:B------:R-:W-:Y:S01]  /*1bf80*/  FMUL.FTZ R37, R2.reuse, R193 ;  /* 0x000000c102257220 */ /* 0x040fe20000410000 */
[----:B------:R-:W-:Y:S01]  /*1bf90*/  SHF.R.S32.HI R6, RZ, 0x2, R4 ;  /* 0x00000002ff067819 */ /* 0x000fe20000011404 */
[C---:B------:R-:W-:Y:S01]  /*1bfa0*/  FMUL.FTZ R196, R2.reuse, R196 ;  /* 0x000000c402c47220 */ /* 0x040fe20000410000 */
[----:B------:R-:W-:Y:S01]  /*1bfb0*/  SHF.R.S32.HI R28, RZ, 0x5, R42 ;  /* 0x00000005ff1c7819 */ /* 0x000fe2000001142a */
[C---:B------:R-:W-:Y:S01]  /*1bfc0*/  FMUL.FTZ R36, R2.reuse, R197 ;  /* 0x000000c502247220 */ /* 0x040fe20000410000 */
[----:B------:R-:W-:Y:S01]  /*1bfd0*/  F2FP.BF16.PACK_AB R37, R37, R192 ;  /* 0x000000c02525723e */ /* 0x000fe200000010ff */
[C---:B------:R-:W-:Y:S01]  /*1bfe0*/  FMUL.FTZ R184, R2.reuse, R184 ;  /* 0x000000b802b87220 */ /* 0x040fe20000410000 */
[----:B------:R-:W-:Y:S01]  /*1bff0*/  F2FP.BF16.PACK_AB R25, R25, R142 ;  /* 0x0000008e1919723e */ /* 0x000fe200000010ff */
[----:B------:R-:W-:Y:S01]  /*1c000*/  FMUL.FTZ R19, R2, R185 ;  /* 0x000000b902137220 */ /* 0x000fe20000410000 */
        /* <DEDUP_REMOVED lines=57> */
[----:B------:R-:W-:Y:S01]  /*1c3a0*/  IADD3 R4, R2, R6, RZ ;  /* 0x0000000602047210 */ /* 0x000fe20007ffe0ff */
[----:B------:R1:W-:Y:S01]  /*1c3b0*/  STS [R2], R9 ;  /* 0x0000000902007388 */ /* 0x0003e20000000800 */
[----:B------:R-:W-:-:S02]  /*1c3c0*/  MOV R0, 0x20 ;  /* 0x0000002000007802 */ /* 0x000fc40000000f00 */
[----:B------:R-:W-:Y:S01]  /*1c3d0*/  F2FP.BF16.PACK_AB R14, R171, R14 ;  /* 0x0000000eab0e723e */ /* 0x000fe200000010ff */
[----:B------:R-:W-:Y:S01]  /*1c3e0*/  STS [R2+0x400], R8 ;  /* 0x0004000802007388 */ /* 0x000fe20000000800 */
[----:B------:R-:W-:-:S03]  /*1c3f0*/  F2FP.BF16.PACK_AB R10, R175, R10 ;  /* 0x0000000aaf0a723e */ /* 0x000fc600000010ff */
[----:B------:R2:W-:Y:S04]  /*1c400*/  STS [R4], R7 ;  /* 0x0000000704007388 */ /* 0x0005e80000000800 */
[----:B------:R3:W-:Y:S04]  /*1c410*/  STS [R4+0x400], R5 ;  /* 0x0004000504007388 */ /* 0x0007e80000000800 */
[----:B------:R-:W-:Y:S04]  /*1c420*/  STS [R2+0x2000], R37 ;  /* 0x0020002502007388 */ /* 0x000fe80000000800 */
[----:B------:R4:W-:Y:S04]  /*1c430*/  STS [R2+0x2400], R194 ;  /* 0x002400c202007388 */ /* 0x0009e80000000800 */
[----:B------:R-:W-:Y:S01]  /*1c440*/  STS [R4+0x2000], R36 ;  /* 0x0020002404007388 */ /* 0x000fe20000000800 */
[----:B-1----:R-:W-:-:S03]  /*1c450*/  MOV R9, 0x7f800000 ;  /* 0x7f80000000097802 */ /* 0x002fc60000000f00 */
[----:B------:R-:W-:Y:S01]  /*1c460*/  STS [R4+0x2400], R22 ;  /* 0x0024001604007388 */ /* 0x000fe20000000800 */
[----:B--2---:R-:W-:Y:S02]  /*1c470*/  SEL R7, R0, 0xffffffe0, !P1 ;  /* 0xffffffe000077807 */ /* 0x004fe40004800000 */
[C---:B------:R-:W-:Y:S02]  /*1c480*/  IADD3 R0, R2.reuse, 0x40, RZ ;  /* 0x0000004002007810 */ /* 0x040fe40007ffe0ff */
[C---:B---3--:R-:W-:Y:S02]  /*1c490*/  IADD3 R5, R2.reuse, R7, RZ ;  /* 0x0000000702057210 */ /* 0x048fe40007ffe0ff */
[----:B------:R-:W-:-:S03]  /*1c4a0*/  @P2 IADD3 R0, R2, -0x40, RZ ;  /* 0xffffffc002002810 */ /* 0x000fc60007ffe0ff */
[----:B------:R-:W-:Y:S01]  /*1c4b0*/  STS [R5], R21 ;  /* 0x0000001505007388 */ /* 0x000fe20000000800 */
[----:B----4-:R-:W-:-:S03]  /*1c4c0*/  IADD3 R2, R4, R7, RZ ;  /* 0x0000000704027210 */ /* 0x010fc60007ffe0ff */
        /* <DEDUP_REMOVED lines=21> */
[----:B--2---:R-:W-:-:S05]  /*1c620*/  IADD3 R0, R7, R0, RZ ;  /* 0x0000000007007210 */ /* 0x004fca0007ffe0ff */
[----:B------:R-:W-:Y:S01]  /*1c630*/  STS [R0], R34 ;  /* 0x0000002200007388 */ /* 0x000fe20000000800 */
[----:B-1----:R-:W1:Y:S03]  /*1c640*/  @P4 MUFU.LG2 R2, R38 ;  /* 0x0000002600024308 */ /* 0x002e660000000c00 */
[----:B------:R-:W-:Y:S04]  /*1c650*/  STS [R0+0x400], R25 ;  /* 0x0004001900007388 */ /* 0x000fe80000000800 */
[----:B------:R2:W-:Y:S04]  /*1c660*/  STS [R4], R13 ;  /* 0x0000000d04007388 */ /* 0x0005e80000000800 */
[----:B------:R-:W-:Y:S04]  /*1c670*/  STS [R5], R11 ;  /* 0x0000000b05007388 */ /* 0x000fe80000000800 */
[----:B------:R-:W-:Y:S04]  /*1c680*/  STS [R0+0x2000], R23 ;  /* 0x0020001700007388 */ /* 0x000fe80000000800 */
[----:B------:R3:W-:Y:S04]  /*1c690*/  STS [R0+0x2400], R14 ;  /* 0x0024000e00007388 */ /* 0x0007e80000000800 */
[----:B------:R1:W-:Y:S04]  /*1c6a0*/  STS [R4+0x2000], R12 ;  /* 0x0020000c04007388 */ /* 0x0003e80000000800 */
[----:B------:R4:W-:Y:S04]  /*1c6b0*/  STS [R5+0x2000], R10 ;  /* 0x0020000a05007388 */ /* 0x0009e80000000800 */
[----:B------:R-:W-:Y:S01]  /*1c6c0*/  BAR.SYNC.DEFER_BLOCKING 0x0 ;  /* 0x0000000000007b1d */ /* 0x000fe20000010000 */
[----:B--2---:R-:W-:Y:S01]  /*1c6d0*/  MOV R13, 0x7f800000 ;  /* 0x7f800000000d7802 */ /* 0x004fe20000000f00 */
[----:B------:R-:W-:Y:S01]  /*1c6e0*/  @P5 FFMA.FTZ R13, R70, c[0x0][0x238], R6 ;  /* 0x00008e00460d5a23 */ /* 0x000fe20000010006 */
[----:B---3--:R-:W-:-:S02]  /*1c6f0*/  LOP3.LUT R0, R42, 0xffffffe0, RZ, 0xc0, !PT ;  /* 0xffffffe02a007812 */ /* 0x008fc400078ec0ff */
[----:B------:R-:W-:Y:S02]  /*1c700*/  MOV R14, 0x7f800000 ;  /* 0x7f800000000e7802 */ /* 0x000fe40000000f00 */
[----:B------:R-:W-:Y:S01]  /*1c710*/  IADD3 R0, -R0, R43, RZ ;  /* 0x0000002b00007210 */ /* 0x000fe20007ffe1ff */
[----:B-1----:R-:W-:Y:S01]  /*1c720*/  @P4 FMUL.FTZ R4, R2, 0.69314718246459960938 ;  /* 0x3f31721802044820 */ /* 0x002fe20000410000 */
[----:B------:R-:W-:Y:S02]  /*1c730*/  MOV R12, 0x7f800000 ;  /* 0x7f800000000c7802 */ /* 0x000fe40000000f00 */
[----:B------:R-:W-:Y:S01]  /*1c740*/  LOP3.LUT P1, RZ, R0, 0x3, RZ, 0xc0, !PT ;  /* 0x0000000300ff7812 */ /* 0x000fe2000782c0ff */
[----:B----4-:R-:W1:Y:S01]  /*1c750*/  @P3 MUFU.LG2 R5, R41 ;  /* 0x0000002900053308 */ /* 0x010e620000000c00 */
[----:B------:R-:W-:Y:S01]  /*1c760*/  @P4 FFMA.FTZ R14, R69, c[0x0][0x238], R4 ;  /* 0x00008e00450e4a23 */ /* 0x000fe20000010004 */
[----:B------:R2:W3:Y:S04]  /*1c770*/  LDS.128 R16, [R241] ;  /* 0x00000000f1107984 */ /* 0x0004e80000000c00 */
[----:B------:R2:W4:Y:S02]  /*1c780*/  LDS.128 R20, [R241+0x800] ;  /* 0x00080000f1147984 */ /* 0x0005240000000c00 */
[----:B------:R-:W2:Y:S02]  /*1c790*/  @P0 MUFU.LG2 R0, R40 ;  /* 0x0000002800000308 */ /* 0x000ea40000000c00 */
[----:B------:R3:W3:Y:S04]  /*1c7a0*/  LDS.128 R24, [R241+0x1000] ;  /* 0x00100000f1187984 */ /* 0x0006e80000000c00 */
[----:B------:R3:W3:Y:S01]  /*1c7b0*/  LDS.128 R32, [R241+0x1800] ;  /* 0x00180000f1207984 */ /* 0x0006e20000000c00 */
[----:B-1----:R-:W-:-:S03]  /*1c7c0*/  @P3 FMUL.FTZ R2, R5, 0.69314718246459960938 ;  /* 0x3f31721805023820 */ /* 0x002fc60000410000 */
[----:B------:R1:W1:Y:S01]  /*1c7d0*/  LDS.128 R36, [R241+0x2000] ;  /* 0x00200000f1247984 */ /* 0x0002620000000c00 */
[----:B------:R-:W-:-:S03]  /*1c7e0*/  @P3 FFMA.FTZ R9, R68, c[0x0][0x238], R2 ;  /* 0x00008e0044093a23 */ /* 0x000fc60000010002 */
[----:B------:R1:W1:Y:S01]  /*1c7f0*/  LDS.128 R44, [R241+0x2800] ;  /* 0x00280000f12c7984 */ /* 0x0002620000000c00 */
[----:B--2---:R-:W-:-:S03]  /*1c800*/  @P0 FMUL.FTZ R0, R0, 0.69314718246459960938 ;  /* 0x3f31721800000820 */ /* 0x004fc60000410000 */
[----:B------:R2:W1:Y:S01]  /*1c810*/  LDS.128 R48, [R241+0x3000] ;  /* 0x00300000f1307984 */ /* 0x0004620000000c00 */
[----:B------:R-:W-:-:S03]  /*1c820*/  @P0 FFMA.FTZ R12, R3, c[0x0][0x238], R0 ;  /* 0x00008e00030c0a23 */ /* 0x000fc60000010000 */
[----:B------:R2:W1:Y:S01]  /*1c830*/  LDS.128 R52, [R241+0x3800] ;  /* 0x00380000f1347984 */ /* 0x0004620000000c00 */
[----:B------:R-:W-:Y:S05]  /*1c840*/  @P1 BRA `(.L_x_503) ;  /* 0x0000025000001947 */ /* 0x000fea0003800000 */
[----:B--2---:R-:W2:Y:S01]  /*1c850*/  LDL.LU R56, [R1+0x90] ;  /* 0x0000900001387983 */ /* 0x004ea20000300800 */
[----:B------:R-:W-:-:S04]  /*1c860*/  SHF.R.S32.HI R0, RZ, 0x1f, R28 ;  /* 0x0000001fff007819 */ /* 0x000fc8000001141c */
[----:B------:R-:W-:-:S04]  /*1c870*/  LEA.HI R0, R0, R28, RZ, 0x2 ;  /* 0x0000001c00007211 */ /* 0x000fc800078f10ff */
[----:B------:R-:W-:-:S05]  /*1c880*/  LOP3.LUT R0, R0, 0xffffffc, RZ, 0xc0, !PT ;  /* 0x0ffffffc00007812 */ /* 0x000fca00078ec0ff */
[----:B------:R-:W-:-:S04]  /*1c890*/  IMAD.IADD R0, R28, 0x1, -R0 ;  /* 0x000000011c007824 */ /* 0x000fc800078e0a00 */
[----:B--2---:R-:W-:-:S05]  /*1c8a0*/  IMAD R0, R0, 0x10, R56 ;  /* 0x0000001000007824 */ /* 0x004fca00078e0238 */
        /* <DEDUP_REMOVED lines=31> */
.L_x_503:
[----:B------:R-:W-:Y:S05]  /*1caa0*/  BSYNC B0 ;  /* 0x0000000000007941 */ /* 0x000fea0003800000 */
.L_x_502:
[----:B--2---:R-:W2:Y:S04]  /*1cab0*/  LDL.LU.64 R4, [R1+0x78] ;  /* 0x0000780001047983 */ /* 0x004ea80000300a00 */
[----:B------:R-:W4:Y:S04]  /*1cac0*/  S2R R3, SR_TID.X ;  /* 0x0000000000037919 */ /* 0x000f280000002100 */
[----:B------:R-:W3:Y:S01]  /*1cad0*/  S2R R8, SR_CTAID.Z ;  /* 0x0000000000087919 */ /* 0x000ee20000002700 */
[----:B------:R-:W-:-:S02]  /*1cae0*/  USHF.R.S32.HI UR6, URZ, 0x1f, UR12 ;  /* 0x0000001f3f067899 */ /* 0x000fc4000801140c */
[----:B------:R-:W-:Y:S01]  /*1caf0*/  ULDC.64 UR4, c[0x0][0x1f0] ;  /* 0x00007c0000047ab9 */ /* 0x000fe20000000a00 */
[----:B------:R1:W5:Y:S01]  /*1cb00*/  LDL.64 R12, [R1+0x60] ;  /* 0x00006000010c7983 */ /* 0x0003620000100a00 */
[----:B------:R-:W-:Y:S01]  /*1cb10*/  UIMAD UR4, UR6, UR4, URZ ;  /* 0x00000004060472a4 */ /* 0x000fe2000f8e023f */
[----:B------:R-:W-:Y:S03]  /*1cb20*/  BSSY B0, `(.L_x_504) ;  /* 0x0000013000007945 */ /* 0x000fe60003800000 */
[----:B------:R-:W-:Y:S01]  /*1cb30*/  UIMAD UR4, UR12, UR5, UR4 ;  /* 0x000000050c0472a4 */ /* 0x000fe2000f8e0204 */
[----:B----4-:R-:W-:-:S04]  /*1cb40*/  SHF.R.S32.HI R0, RZ, 0x1f, R3 ;  /* 0x0000001fff007819 */ /* 0x010fc80000011403 */
[----:B------:R-:W-:-:S04]  /*1cb50*/  LEA.HI R0, R0, R3, RZ, 0x3 ;  /* 0x0000000300007211 */ /* 0x000fc800078f18ff */
[----:B------:R-:W-:Y:S02]  /*1cb60*/  SHF.R.S32.HI R10, RZ, 0x3, R0 ;  /* 0x00000003ff0a7819 */ /* 0x000fe40000011400 */
[----:B--2---:R-:W-:-:S04]  /*1cb70*/  IADD3 R2, P0, R4, UR14, RZ ;  /* 0x0000000e04027c10 */ /* 0x004fc8000ff1e0ff */
[----:B------:R-:W-:Y:S02]  /*1cb80*/  IADD3.X R3, R5, UR7, RZ, P0, !PT ;  /* 0x0000000705037c10 */ /* 0x000fe400087fe4ff */
[----:B------:R-:W-:-:S03]  /*1cb90*/  ISETP.GE.AND P0, PT, R10, UR11, PT ;  /* 0x0000000b0a007c0c */ /* 0x000fc6000bf06270 */
[----:B---3--:R-:W-:-:S05]  /*1cba0*/  IMAD.WIDE.U32 R8, R8, c[0x0][0x1f0], R2 ;  /* 0x00007c0008087a25 */ /* 0x008fca00078e0002 */
[----:B------:R-:W-:-:S05]  /*1cbb0*/  IADD3 R7, R9, UR4, RZ ;  /* 0x0000000409077c10 */ /* 0x000fca000fffe0ff */
        /* <DEDUP_REMOVED lines=9> */
.L_x_505:
[----:B-1----:R-:W-:Y:S05]  /*1cc50*/  BSYNC B0 ;  /* 0x0000000000007941 */ /* 0x002fea0003800000 */
.L_x_504:
[----:B------:R-:W-:Y:S01]  /*1cc60*/  IADD3 R0, R10, 0x10, RZ ;  /* 0x000000100a007810 */ /* 0x000fe20007ffe0ff */
[----:B------:R-:W-:Y:S03]  /*1cc70*/  BSSY B0, `(.L_x_506) ;  /* 0x000000e000007945 */ /* 0x000fe60003800000 */
[----:B------:R-:W-:-:S13]  /*1cc80*/  ISETP.GE.AND P0, PT, R0, UR11, PT ;  /* 0x0000000b00007c0c */ /* 0x000fda000bf06270 */
        /* <DEDUP_REMOVED lines=12> */
.L_x_507:
[----:B------:R-:W-:Y:S05]  /*1cd50*/  BSYNC B0 ;  /* 0x0000000000007941 */ /* 0x000fea0003800000 */
.L_x_506:
[----:B------:R-:W-:Y:S01]  /*1cd60*/  IADD3 R0, R10, 0x20, RZ ;  /* 0x000000200a007810 */ /* 0x000fe20007ffe0ff */
[----:B------:R-:W-:Y:S03]  /*1cd70*/  BSSY B0, `(.L_x_508) ;  /* 0x000000e000007945 */ /* 0x000fe60003800000 */
[----:B------:R-:W-:-:S13]  /*1cd80*/  ISETP.GE.AND P0, PT, R0, UR11, PT ;  /* 0x0000000b00007c0c */ /* 0x000fda000bf06270 */
        /* <DEDUP_REMOVED lines=12> */
.L_x_509:
[----:B------:R-:W-:Y:S05]  /*1ce50*/  BSYNC B0 ;  /* 0x0000000000007941 */ /* 0x000fea0003800000 */
.L_x_508:
[----:B------:R-:W2:Y:S01]  /*1ce60*/  LDL.LU R0, [R1+0x84] ;  /* 0x0000840001007983 */ /* 0x000ea20000300800 */
[----:B------:R-:W-:Y:S01]  /*1ce70*/  BSSY B0, `(.L_x_510) ;  /* 0x000000e000007945 */ /* 0x000fe20003800000 */
[----:B--2---:R-:W-:-:S13]  /*1ce80*/  ISETP.GE.AND P0, PT, R0, UR11, PT ;  /* 0x0000000b00007c0c */ /* 0x004fda000bf06270 */
        /* <DEDUP_REMOVED lines=12> */
.L_x_511:
[----:B------:R-:W-:Y:S05]  /*1cf50*/  BSYNC B0 ;  /* 0x0000000000007941 */ /* 0x000fea0003800000 */
.L_x_510:
        /* <DEDUP_REMOVED lines=15> */
.L_x_513:
[----:B------:R-:W-:Y:S05]  /*1d050*/  BSYNC B0 ;  /* 0x0000000000007941 */ /* 0x000fea0003800000 */
.L_x_512:
        /* <DEDUP_REMOVED lines=15> */
.L_x_515:
[----:B------:R-:W-:Y:S05]  /*1d150*/  BSYNC B0 ;  /* 0x0000000000007941 */ /* 0x000fea0003800000 */
.L_x_514:
        /* <DEDUP_REMOVED lines=15> */
.L_x_517:
[----:B------:R-:W-:Y:S05]  /*1d250*/  BSYNC B0 ;  /* 0x0000000000007941 */ /* 0x000fea0003800000 */
.L_x_516:
[----:B------:R-:W2:Y:S02]  /*1d260*/  LDL.LU R0, [R1+0x88] ;  /* 0x0000880001007983 */ /* 0x000ea40000300800 */
[----:B--2---:R-:W-:-:S13]  /*1d270*/  ISETP.GE.AND P0, PT, R0, UR11, PT ;  /* 0x0000000b00007c0c */ /* 0x004fda000bf06270 */
        /* <DEDUP_REMOVED lines=13> */
.L_x_518:
        /* <DEDUP_REMOVED lines=11> */
.L_x_2120:


//--------------------- .text._ZN5flash16flash_fwd_kernelI23Flash_fwd_kernel_traitsILi64ELi128ELi128ELi4ELb0ELb0EN7cutlass10bfloat16_tE19Flash_kernel_traitsILi64ELi128ELi128ELi4ES3_EELb0ELb0ELb1ELb0ELb0ELb1ELb1ELb0EEEvNS_16Flash_fwd_paramsE --------------------------
	.section	.text._ZN5flash16flash_fwd_kernelI23Flash_fwd_kernel_traitsILi64ELi128ELi128ELi4ELb0ELb0EN7cutlass10bfloat16_tE19Flash_kernel_traitsILi64ELi128ELi128ELi4ES3_EELb0ELb0ELb1ELb0ELb0ELb1ELb1ELb0EEEvNS_16Flash_fwd_paramsE,"ax",@progbits
	.sectioninfo	@"SHI_REGISTERS=255"
	.align	128
        .global         _ZN5flash16flash_fwd_kernelI23Flash_fwd_kernel_traitsILi64ELi128ELi128ELi4ELb0ELb0EN7cutlass10bfloat16_tE19Flash_kernel_traitsILi64ELi128ELi128ELi4ES3_EELb0ELb0ELb1ELb0ELb0ELb1ELb1ELb0EEEvNS_16Flash_fwd_paramsE
        .type           _ZN5flash16flash_fwd_kernelI23Flash_fwd_kernel_traitsILi64ELi128ELi128ELi4ELb0ELb0EN7cutlass10bfloat16_tE19Flash_kernel_traitsILi64ELi128ELi128ELi4ES3_EELb0ELb0ELb1ELb0ELb0ELb1ELb1ELb0EEEvNS_16Flash_fwd_paramsE,@function
        .size           _ZN5flash16flash_fwd_kernelI23Flash_fwd_kernel_traitsILi64ELi128ELi128ELi4ELb0ELb0EN7cutlass10bfloat16_tE19Flash_kernel_traitsILi64ELi128ELi128ELi4ES3_EELb0ELb0ELb1ELb0ELb0ELb1ELb1ELb0EEEvNS_16Flash_fwd_paramsE,(.L_x_2121 - _ZN5flash16flash_fwd_kernelI23Flash_fwd_kernel_traitsILi64ELi128ELi128ELi4ELb0ELb0EN7cutlass10bfloat16_tE19Flash_kernel_traitsILi64ELi128ELi128ELi4ES3_EELb0ELb0ELb1ELb0ELb0ELb1ELb1ELb0EEEvNS_16Flash_fwd_paramsE)
        .other          _ZN5flash16flash_fwd_kernelI23Flash_fwd_kernel_traitsILi64ELi128ELi128ELi4ELb0ELb0EN7cutlass10bfloat16_tE19Flash_kernel_traitsILi64ELi128ELi128ELi4ES3_EELb0ELb0ELb1ELb0ELb0ELb1ELb1ELb0EEEvNS_16Flash_fwd_paramsE,@"STO_CUDA_ENTRY STV_DEFAULT"
_ZN5flash16flash_fwd_kernelI23Flash_fwd_kernel_traitsILi64ELi128ELi128ELi4ELb0ELb0EN7cutlass10bfloat16_tE19Flash_kernel_traitsILi64ELi128ELi128ELi4ES3_EELb0ELb0ELb1ELb0ELb0ELb1ELb1ELb0EEEvNS_16Flash_fwd_paramsE:
.text._ZN5flash16flash_fwd_kernelI23Flash_fwd_kernel_traitsILi64ELi128ELi128ELi4ELb0ELb0EN7cutlass10bfloat16_tE19Flash_kernel_traitsILi64ELi128ELi128ELi4ES3_EELb0ELb0ELb1ELb0ELb0ELb1ELb1ELb0EEEvNS_16Flash_fwd_paramsE:
        /* <DEDUP_REMOVED lines=10> */
[----:B------:R-:W-:Y:S02]  /*00a0*/  ULDC.64 UR4, c[0x0][0x250] ;  /* 0x0000940000047ab9 */ /* 0x000fe40000000a00 */
[----:B------:R-:W-:Y:S02]  /*00b0*/  UISETP.NE.U32.AND UP0, UPT, URZ, UR4, UPT ;  /* 0x000000043f00728c */ /* 0x000fe4000bf05070 */
[----:B------:R-:W-:Y:S02]  /*00c0*/  ULDC.U8 UR6, c[0x0][0x312] ;  /* 0x0000c48000067ab9 */ /* 0x000fe40000000000 */
[----:B------:R-:W-:Y:S02]  /*00d0*/  ULDC.64 UR8, c[0x0][0x248] ;  /* 0x0000920000087ab9 */ /* 0x000fe40000000a00 */
[----:B------:R-:W-:Y:S02]  /*00e0*/  UISETP.NE.AND.EX UP0, UPT, URZ, UR5, UPT, UP0 ;  /* 0x000000053f00728c */ /* 0x000fe4000bf05300 */
[----:B-1----:R-:W-:-:S02]  /*00f0*/  UIMAD.WIDE UR12, UR11, UR7, UR12 ;  /* 0x000000070b0c72a5 */ /* 0x002fc4000f8e020c */
[----:B------:R-:W-:Y:S02]  /*0100*/  UISETP.NE.AND UP3, UPT, UR6, URZ, UPT ;  /* 0x0000003f0600728c */ /* 0x000fe4000bf65270 */
[----:B------:R-:W-:Y:S02]  /*0110*/  UISETP.EQ.U32.AND UP1, UPT, URZ, UR8, UPT ;  /* 0x000000083f00728c */ /* 0x000fe4000bf22070 */
[----:B------:R-:W-:Y:S02]  /*0120*/  IMAD.U32 R2, RZ, RZ, UR12 ;  /* 0x0000000cff027e24 */ /* 0x000fe4000f8e00ff */
[----:B------:R-:W-:Y:S01]  /*0130*/  IMAD.U32 R3, RZ, RZ, UR13 ;  /* 0x0000000dff037e24 */ /* 0x000fe2000f8e00ff */
[----:B------:R-:W-:Y:S01]  /*0140*/  UISETP.EQ.OR.EX UP1, UPT, URZ, UR9, !UP3, UP1 ;  /* 0x000000093f00728c */ /* 0x000fe2000df22710 */
[----:B------:R-:W-:Y:S01]  /*0150*/  PLOP3.LUT P1, PT, PT, PT, UP0, 0x80, 0x0 ;  /* 0x000000000000781c */ /* 0x000fe20003f2f008 */
[----:B------:R-:W-:Y:S02]  /*0160*/  ULDC.64 UR4, c[0x0][0x250] ;  /* 0x0000940000047ab9 */ /* 0x000fe40000000a00 */
[----:B------:R1:W2:Y:S01]  /*0170*/  @P0 LDG.E R4, [R2.64] ;  /* 0x0000001202040981 */ /* 0x0002a2000c1e1900 */
[----:B------:R-:W-:-:S03]  /*0180*/  ULDC.64 UR8, c[0x0][0x248] ;  /* 0x0000920000087ab9 */ /* 0x000fc60000000a00 */
[----:B------:R1:W3:Y:S01]  /*0190*/  @P0 LDG.E R0, [R2.64+0x4] ;  /* 0x0000041202000981 */ /* 0x0002e2000c1e1900 */
[----:B------:R-:W-:Y:S01]  /*01a0*/  PLOP3.LUT P2, PT, PT, PT, UP1, 0x80, 0x0 ;  /* 0x000000000000781c */ /* 0x000fe20003f4f018 */
[----:B------:R-:W-:Y:S02]  /*01b0*/  @UP0 UIMAD.WIDE UR4, UR11, UR7, UR4 ;  /* 0x000000070b0402a5 */ /* 0x000fe4000f8e0204 */
[----:B------:R-:W-:-:S06]  /*01c0*/  UIMAD.WIDE UR8, UR11, UR7, UR8 ;  /* 0x000000070b0872a5 */ /* 0x000fcc000f8e0208 */
[----:B------:R-:W-:Y:S02]  /*01d0*/  IMAD.U32 R6, RZ, RZ, UR8 ;  /* 0x00000008ff067e24 */ /* 0x000fe4000f8e00ff */
[----:B------:R-:W-:Y:S02]  /*01e0*/  IMAD.U32 R7, RZ, RZ, UR9 ;  /* 0x00000009ff077e24 */ /* 0x000fe4000f8e00ff */
[----:B-1----:R-:W-:Y:S02]  /*01f0*/  IMAD.U32 R2, RZ, RZ, UR4 ;  /* 0x00000004ff027e24 */ /* 0x002fe4000f8e00ff */
[----:B------:R-:W-:-:S05]  /*0200*/  IMAD.U32 R3, RZ, RZ, UR5 ;  /* 0x00000005ff037e24 */ /* 0x000fca000f8e00ff */
[----:B------:R1:W4:Y:S04]  /*0210*/  @P1 LDG.E R2, [R2.64] ;  /* 0x0000001202021981 */ /* 0x000328000c1e1900 */
[----:B-1----:R-:W5:Y:S01]  /*0220*/  @!P2 LDG.E R3, [R6.64] ;  /* 0x000000120603a981 */ /* 0x002f62000c1e1900 */
[----:B------:R-:W-:Y:S02]  /*0230*/  UMOV UR10, 0xffffffff ;  /* 0xffffffff000a7882 */ /* 0x000fe40000000000 */
[----:B------:R-:W-:Y:S02]  /*0240*/  UMOV UR15, URZ ;  /* 0x0000003f000f7c82 */ /* 0x000fe40008000000 */
[----:B------:R-:W-:Y:S01]  /*0250*/  UMOV UR20, 0xffffffff ;  /* 0xffffffff00147882 */ /* 0x000fe20000000000 */
[----:B------:R-:W1:Y:S08]  /*0260*/  S2UR UR13, SR_CTAID.X ;  /* 0x00000000000d79c3 */ /* 0x000e700000002500 */
[----:B------:R-:W1:Y:S08]  /*0270*/  S2UR UR12, SR_CTAID.Z ;  /* 0x00000000000c79c3 */ /* 0x000e700000002700 */
[----:B--2---:R-:W2:Y:S08]  /*0280*/  @P0 R2UR UR10, R4 ;  /* 0x00000000040a03c2 */ /* 0x004eb000000e0000 */
[----:B---3--:R-:W2:Y:S01]  /*0290*/  @P0 R2UR UR16, R0 ;  /* 0x00000000001003c2 */ /* 0x008ea200000e0000 */
[----:B------:R-:W-:-:S04]  /*02a0*/  ISETP.NE.U32.AND P0, PT, RZ, c[0x0][0x248], PT ;  /* 0x00009200ff007a0c */ /* 0x000fc80003f05070 */
[----:B------:R-:W-:Y:S01]  /*02b0*/  ISETP.NE.AND.EX P0, PT, RZ, c[0x0][0x24c], PT, P0 ;  /* 0x00009300ff007a0c */ /* 0x000fe20003f05300 */
[----:B--2---:R-:W-:Y:S02]  /*02c0*/  @UP2 UIADD3 UR16, UR16, -UR10, URZ ;  /* 0x8000000a10102290 */ /* 0x004fe4000fffe03f */
[----:B----4-:R2:W3:Y:S05]  /*02d0*/  @P1 R2UR UR15, R2 ;  /* 0x00000000020f13c2 */ /* 0x0104ea00000e0000 */
[----:B------:R-:W-:-:S03]  /*02e0*/  @!UP2 ULDC UR16, c[0x0][0x214] ;  /* 0x000085000010aab9 */ /* 0x000fc60000000800 */
[----:B-----5:R2:W4:Y:S02]  /*02f0*/  @!P2 R2UR UR20, R3 ;  /* 0x000000000314a3c2 */ /* 0x02052400000e0000 */
        /* <DEDUP_REMOVED lines=8> */
.L_x_519:
[----:B------:R-:W-:Y:S02]  /*0380*/  ULDC UR6, c[0x0][0x218] ;  /* 0x0000860000067ab9 */ /* 0x000fe40000000800 */
.L_x_520:
        /* <DEDUP_REMOVED lines=70> */
[----:B------:R-:W-:Y:S01]  /*07f0*/  ULDC UR6, c[0x0][0x1c0] ;  /* 0x0000700000067ab9 */ /* 0x000fe20000000800 */
[----:B--2---:R-:W-:Y:S01]  /*0800*/  IMAD.WIDE R16, R16, 0x80, R14 ;  /* 0x0000008010107825 */ /* 0x004fe200078e020e */
        /* <DEDUP_REMOVED lines=22> */
[----:B------:R-:W-:-:S02]  /*0970*/  UIMAD UR13, UR13, UR23, URZ ;  /* 0x000000170d0d72a4 */ /* 0x000fc4000f8e023f */
[----:B------:R-:W-:Y:S02]  /*0980*/  UIMAD UR17, UR12, UR4, UR17 ;  /* 0x000000040c1172a4 */ /* 0x000fe4000f8e0211 */
[----:B------:R-:W-:Y:S02]  /*0990*/  UMOV UR24, URZ ;  /* 0x0000003f00187c82 */ /* 0x000fe40008000000 */
[----:B------:R-:W-:Y:S02]  /*09a0*/  @!UP3 UMOV UR24, UR20 ;  /* 0x000000140018bc82 */ /* 0x000fe40008000000 */
[----:B------:R-:W-:Y:S02]  /*09b0*/  UIMAD UR5, UR12, UR5, UR15 ;  /* 0x000000050c0572a4 */ /* 0x000fe4000f8e020f */
[----:B------:R-:W-:Y:S02]  /*09c0*/  UMOV UR25, URZ ;  /* 0x0000003f00197c82 */ /* 0x000fe40008000000 */
[----:B------:R-:W-:-:S02]  /*09d0*/  USHF.R.S32.HI UR4, URZ, 0x1f, UR13 ;  /* 0x0000001f3f047899 */ /* 0x000fc4000801140d */
[----:B------:R-:W-:Y:S01]  /*09e0*/  @!UP3 USHF.R.S32.HI UR25, URZ, 0x1f, UR20 ;  /* 0x0000001f3f19b899 */ /* 0x000fe20008011414 */
[----:B------:R-:W-:Y:S01]  /*09f0*/  IADD3 R13, R11, UR5, RZ ;  /* 0x000000050b0d7c10 */ /* 0x000fe2000fffe0ff */
        /* <DEDUP_REMOVED lines=12> */
.L_x_523:
[----:B------:R-:W-:Y:S05]  /*0ac0*/  BSYNC B0 ;  /* 0x0000000000007941 */ /* 0x000fea0003800000 */
.L_x_522:
[----:B------:R-:W-:Y:S01]  /*0ad0*/  IADD3 R9, R14, 0x10, RZ ;  /* 0x000000100e097810 */ /* 0x000fe20007ffe0ff */
[----:B------:R-:W-:Y:S03]  /*0ae0*/  BSSY B0, `(.L_x_524) ;  /* 0x000000e000007945 */ /* 0x000fe60003800000 */
[----:B------:R-:W-:-:S13]  /*0af0*/  ISETP.GE.AND P0, PT, R9, UR16, PT ;  /* 0x0000001009007c0c */ /* 0x000fda000bf06270 */
[----:B------:R-:W-:Y:S05]  /*0b00*/  @P0 BRA `(.L_x_525) ;  /* 0x000000b000000947 */ /* 0x000fea0003800000 */
[----:B------:R-:W-:Y:S01]  /*0b10*/  IADD3 R2, P0, R16, 0x10, RZ ;  /* 0x0000001010027810 */ /* 0x000fe20007f1e0ff */
[----:B-1----:R-:W-:Y:S01]  /*0b20*/  IMAD.MOV.U32 R4, RZ, RZ, R10 ;  /* 0x000000ffff047224 */ /* 0x002fe200078e000a */
        /* <DEDUP_REMOVED lines=8> */
[----:B------:R1:W-:Y:S02]  /*0bb0*/  STG.E.128 [R2.64], RZ ;  /* 0x000000ff02007986 */ /* 0x0003e4000c101d12 */
.L_x_525:
[----:B------:R-:W-:Y:S05]  /*0bc0*/  BSYNC B0 ;  /* 0x0000000000007941 */ /* 0x000fea0003800000 */
.L_x_524:
[----:B------:R-:W-:Y:S01]  /*0bd0*/  IADD3 R8, R14, 0x20, RZ ;  /* 0x000000200e087810 */ /* 0x000fe20007ffe0ff */
[----:B------:R-:W-:Y:S03]  /*0be0*/  BSSY B0, `(.L_x_526) ;  /* 0x000000e000007945 */ /* 0x000fe60003800000 */
[----:B------:R-:W-:-:S13]  /*0bf0*/  ISETP.GE.AND P0, PT, R8, UR16, PT ;  /* 0x0000001008007c0c */ /* 0x000fda000bf06270 */
        /* <DEDUP_REMOVED lines=12> */
.L_x_527:
[----:B------:R-:W-:Y:S05]  /*0cc0*/  BSYNC B0 ;  /* 0x0000000000007941 */ /* 0x000fea0003800000 */
.L_x_526:
        /* <DEDUP_REMOVED lines=15> */
.L_x_529:
[----:B------:R-:W-:Y:S05]  /*0dc0*/  BSYNC B0 ;  /* 0x0000000000007941 */ /* 0x000fea0003800000 */
.L_x_528:
        /* <DEDUP_REMOVED lines=15> */
.L_x_531:
[----:B------:R-:W-:Y:S05]  /*0ec0*/  BSYNC B0 ;  /* 0x0000000000007941 */ /* 0x000fea0003800000 */
.L_x_530:
[----:B-1----:R-:W-:Y:S01]  /*0ed0*/  IADD3 R5, R14, 0x50, RZ ;  /* 0x000000500e057810 */ /* 0x002fe20007ffe0ff */
[----:B------:R-:W-:Y:S03]  /*0ee0*/  BSSY B0, `(.L_x_532) ;  /* 0x000000e000007945 */ /* 0x000fe60003800000 */
[----:B------:R-:W-:-:S13]  /*0ef0*/  ISETP.GE.AND P0, PT, R5, UR16, PT ;  /* 0x0000001005007c0c */ /* 0x000fda000bf06270 */
        /* <DEDUP_REMOVED lines=12> */
.L_x_533:
[----:B------:R-:W-:Y:S05]  /*0fc0*/  BSYNC B0 ;  /* 0x0000000000007941 */ /* 0x000fea0003800000 */
.L_x_532:
        /* <DEDUP_REMOVED lines=15> */
.L_x_535:
[----:B------:R-:W-:Y:S05]  /*10c0*/  BSYNC B0 ;  /* 0x0000000000007941 */ /* 0x000fea0003800000 */
.L_x_534:
        /* <DEDUP_REMOVED lines=14> */
.L_x_537:
[----:B------:R-:W-:Y:S05]  /*11b0*/  BSYNC B0 ;  /* 0x0000000000007941 */ /* 0x000fea0003800000 */
.L_x_536:
        /* <DEDUP_REMOVED lines=8> */
[----:B------:R-:W-:Y:S01]  /*1240*/  @!P5 IMAD R8, R8, UR23, RZ ;  /* 0x000000170808dc24 */ /* 0x000fe2000f8e02ff */
[----:B------:R-:W-:Y:S01]  /*1250*/  @!P0 IADD3 R2, P1, R0, UR13, RZ ;  /* 0x0000000d00028c10 */ /* 0x000fe2000ff3e0ff */
[----:B------:R-:W-:Y:S02]  /*1260*/  @!P4 IMAD R7, R7, UR23, RZ ;  /* 0x000000170707cc24 */ /* 0x000fe4000f8e02ff */
[----:B------:R-:W-:Y:S01]  /*1270*/  @!P2 IMAD R6, R6, UR23, RZ ;  /* 0x000000170606ac24 */ /* 0x000fe2000f8e02ff */
[----:B------:R-:W-:Y:S02]  /*1280*/  @!P0 LEA.HI.X.SX32 R0, R0, UR4, 0x1, P1 ;  /* 0x0000000400008c11 */ /* 0x000fe400088f0eff */
[----:B------:R-:W-:-:S04]  /*1290*/  @!P0 LEA R10, P1, R2, c[0x0][0x200], 0x2 ;  /* 0x00008000020a8a11 */ /* 0x000fc800078210ff */
[----:B------:R-:W-:Y:S01]  /*12a0*/  @!P0 LEA.HI.X R11, R2, c[0x0][0x204], R0, 0x2, P1 ;  /* 0x00008100020b8a11 */ /* 0x000fe200008f1400 */
[----:B------:R-:W-:Y:S01]  /*12b0*/  @!P0 IMAD.MOV.U32 R0, RZ, RZ, 0x7f800000 ;  /* 0x7f800000ff008424 */ /* 0x000fe200078e00ff */
[----:B------:R-:W-:-:S04]  /*12c0*/  @!P3 IADD3 R2, P1, R9, UR13, RZ ;  /* 0x0000000d0902bc10 */ /* 0x000fc8000ff3e0ff */
[----:B------:R2:W-:Y:S01]  /*12d0*/  @!P0 STG.E [R10.64], R0 ;  /* 0x000000000a008986 */ /* 0x0005e2000c101912 */
[----:B------:R-:W-:Y:S02]  /*12e0*/  @!P3 LEA.HI.X.SX32 R9, R9, UR4, 0x1, P1 ;  /* 0x000000040909bc11 */ /* 0x000fe400088f0eff */
[----:B--2---:R-:W-:Y:S02]  /*12f0*/  @!P3 LEA R10, P1, R2, c[0x0][0x200], 0x2 ;  /* 0x00008000020aba11 */ /* 0x004fe400078210ff */
[----:B------:R-:W-:Y:S02]  /*1300*/  @!P5 IADD3 R0, P0, R8, UR13, RZ ;  /* 0x0000000d0800dc10 */ /* 0x000fe4000ff1e0ff */
[----:B------:R-:W-:Y:S02]  /*1310*/  @!P3 LEA.HI.X R11, R2, c[0x0][0x204], R9, 0x2, P1 ;  /* 0x00008100020bba11 */ /* 0x000fe400008f1409 */
[----:B------:R-:W-:Y:S02]  /*1320*/  @!P5 LEA.HI.X.SX32 R8, R8, UR4, 0x1, P0 ;  /* 0x000000040808dc11 */ /* 0x000fe400080f0eff */
[----:B------:R-:W-:-:S02]  /*1330*/  LOP3.LUT P1, RZ, R68, 0x7, RZ, 0xc0, !PT ;  /* 0x0000000744ff7812 */ /* 0x000fc4000782c0ff */
[C---:B-1----:R-:W-:Y:S02]  /*1340*/  @!P5 LEA R12, P0, R0.reuse, c[0x0][0x200], 0x2 ;  /* 0x00008000000cda11 */ /* 0x042fe400078010ff */
[----:B------:R-:W-:Y:S02]  /*1350*/  ISETP.GE.OR P1, PT, R5, UR16, P1 ;  /* 0x0000001005007c0c */ /* 0x000fe40008f26670 */
[C---:B------:R-:W-:Y:S02]  /*1360*/  @!P4 IADD3 R2, P6, R7.reuse, UR13, RZ ;  /* 0x0000000d0702cc10 */ /* 0x040fe4000ffde0ff */
[----:B------:R-:W-:Y:S01]  /*1370*/  @!P5 LEA.HI.X R13, R0, c[0x0][0x204], R8, 0x2, P0 ;  /* 0x00008100000dda11 */ /* 0x000fe200000f1408 */
[----:B------:R-:W-:Y:S01]  /*1380*/  @!P3 IMAD.MOV.U32 R0, RZ, RZ, 0x7f800000 ;  /* 0x7f800000ff00b424 */ /* 0x000fe200078e00ff */
[----:B------:R-:W-:Y:S02]  /*1390*/  @!P4 LEA.HI.X.SX32 R7, R7, UR4, 0x1, P6 ;  /* 0x000000040707cc11 */ /* 0x000fe4000b0f0eff */
[----:B------:R-:W-:-:S02]  /*13a0*/  @!P4 LEA R8, P0, R2, c[0x0][0x200], 0x2 ;  /* 0x000080000208ca11 */ /* 0x000fc400078010ff */
[----:B------:R-:W-:Y:S01]  /*13b0*/  LOP3.LUT P6, RZ, R68, 0x7, RZ, 0xc0, !PT ;  /* 0x0000000744ff7812 */ /* 0x000fe200078cc0ff */
[----:B------:R1:W-:Y:S01]  /*13c0*/  @!P3 STG.E [R10.64], R0 ;  /* 0x000000000a00b986 */ /* 0x0003e2000c101912 */
[----:B------:R-:W-:Y:S01]  /*13d0*/  @!P4 LEA.HI.X R9, R2, c[0x0][0x204], R7, 0x2, P0 ;  /* 0x000081000209ca11 */ /* 0x000fe200000f1407 */
[----:B------:R-:W-:Y:S01]  /*13e0*/  @!P1 IMAD R5, R5, UR23, RZ ;  /* 0x0000001705059c24 */ /* 0x000fe2000f8e02ff */
[----:B------:R-:W-:-:S13]  /*13f0*/  ISETP.GE.OR P0, PT, R4, UR16, P6 ;  /* 0x0000001004007c0c */ /* 0x000fda000b706670 */
[----:B------:R-:W-:Y:S01]  /*1400*/  @!P0 IMAD R4, R4, UR23, RZ ;  /* 0x0000001704048c24 */ /* 0x000fe2000f8e02ff */
[----:B-1----:R-:W-:-:S04]  /*1410*/  @!P2 IADD3 R0, P3, R6, UR13, RZ ;  /* 0x0000000d0600ac10 */ /* 0x002fc8000ff7e0ff */
        /* <DEDUP_REMOVED lines=8> */
[----:B------:R-:W-:Y:S02]  /*14a0*/  @!P1 LEA.HI.X R11, R0, c[0x0][0x204], R5, 0x2, P3 ;  /* 0x00008100000b9a11 */ /* 0x000fe400018f1405 */
[----:B------:R-:W-:-:S04]  /*14b0*/  @!P0 IADD3 R0, P3, R4, UR13, RZ ;  /* 0x0000000d04008c10 */ /* 0x000fc8000ff7e0ff */
[----:B------:R-:W-:Y:S02]  /*14c0*/  @!P0 LEA.HI.X.SX32 R4, R4, UR4, 0x1, P3 ;  /* 0x0000000404048c11 */ /* 0x000fe400098f0eff */
[----:B------:R-:W-:-:S04]  /*14d0*/  @!P0 LEA R14, P3, R0, c[0x0][0x200], 0x2 ;  /* 0x00008000000e8a11 */ /* 0x000fc800078610ff */
[----:B------:R-:W-:Y:S01]  /*14e0*/  @!P0 LEA.HI.X R15, R0, c[0x0][0x204], R4, 0x2, P3 ;  /* 0x00008100000f8a11 */ /* 0x000fe200018f1404 */
[----:B------:R-:W-:Y:S02]  /*14f0*/  @!P4 IMAD.MOV.U32 R0, RZ, RZ, 0x7f800000 ;  /* 0x7f800000ff00c424 */ /* 0x000fe400078e00ff */
[----:B------:R-:W-:-:S03]  /*1500*/  @!P1 IMAD.MOV.U32 R4, RZ, RZ, 0x7f800000 ;  /* 0x7f800000ff049424 */ /* 0x000fc600078e00ff */
[----:B------:R2:W-:Y:S01]  /*1510*/  @!P4 STG.E [R8.64], R0 ;  /* 0x000000000800c986 */ /* 0x0005e2000c101912 */
[----:B-1----:R-:W-:-:S05]  /*1520*/  @!P2 IMAD.MOV.U32 R2, RZ, RZ, 0x7f800000 ;  /* 0x7f800000ff02a424 */ /* 0x002fca00078e00ff */
[----:B------:R1:W-:Y:S04]  /*1530*/  @!P2 STG.E [R6.64], R2 ;  /* 0x000000020600a986 */ /* 0x0003e8000c101912 */
[----:B------:R1:W-:Y:S01]  /*1540*/  @!P1 STG.E [R10.64], R4 ;  /* 0x000000040a009986 */ /* 0x0003e2000c101912 */
[----:B--2---:R-:W-:-:S05]  /*1550*/  @!P0 IMAD.MOV.U32 R0, RZ, RZ, 0x7f800000 ;  /* 0x7f800000ff008424 */ /* 0x004fca00078e00ff */
[----:B------:R1:W-:Y:S01]  /*1560*/  @!P0 STG.E [R14.64], R0 ;  /* 0x000000000e008986 */ /* 0x0003e2000c101912 */
[----:B------:R-:W-:-:S13]  /*1570*/  ISETP.GE.OR P0, PT, R3, UR16, P6 ;  /* 0x0000001003007c0c */ /* 0x000fda000b706670 */
[----:B------:R-:W-:Y:S05]  /*1580*/  @P0 EXIT ;  /* 0x000000000000094d */ /* 0x000fea0003800000 */
[----:B-1----:R-:W-:-:S05]  /*1590*/  IMAD R0, R3, UR23, RZ ;  /* 0x0000001703007c24 */ /* 0x002fca000f8e02ff */
[----:B------:R-:W-:-:S04]  /*15a0*/  IADD3 R2, P0, R0, UR13, RZ ;  /* 0x0000000d00027c10 */ /* 0x000fc8000ff1e0ff */
[----:B------:R-:W-:Y:S02]  /*15b0*/  LEA.HI.X.SX32 R0, R0, UR4, 0x1, P0 ;  /* 0x0000000400007c11 */ /* 0x000fe400080f0eff */
[----:B------:R-:W-:-:S04]  /*15c0*/  LEA R4, P0, R2, c[0x0][0x200], 0x2 ;  /* 0x0000800002047a11 */ /* 0x000fc800078010ff */
[----:B------:R-:W-:Y:S01]  /*15d0*/  LEA.HI.X R5, R2, c[0x0][0x204], R0, 0x2, P0 ;  /* 0x0000810002057a11 */ /* 0x000fe200000f1400 */
[----:B------:R-:W-:-:S05]  /*15e0*/  IMAD.MOV.U32 R0, RZ, RZ, 0x7f800000 ;  /* 0x7f800000ff007424 */ /* 0x000fca00078e00ff */
[----:B------:R-:W-:Y:S01]  /*15f0*/  STG.E [R4.64], R0 ;  /* 0x0000000004007986 */ /* 0x000fe2000c101912 */
[----:B------:R-:W-:Y:S05]  /*1600*/  EXIT ;  /* 0x000000000000794d */ /* 0x000fea0003800000 */
.L_x_521:
        /* <DEDUP_REMOVED lines=32> */
.L_x_538:
        /* <DEDUP_REMOVED lines=44> */
.L_x_539:
[----:B------:R-:W-:Y:S01]  /*1ad0*/  SHF.R.S32.HI R184, RZ, 0x1f, R68 ;  /* 0x0000001fffb87819 */ /* 0x000fe20000011444 */
[----:B------:R-:W1:Y:S01]  /*1ae0*/  S2R R236, SR_CTAID.X ;  /* 0x0000000000ec7919 */ /* 0x000e620000002500 */
[----:B------:R-:W-:Y:S01]  /*1af0*/  UIADD3 UR11, -UR13, UR16, URZ ;  /* 0x000000100d0b7290 */ /* 0x000fe2000fffe13f */
[----:B------:R-:W-:Y:S01]  /*1b00*/  IMAD.SHL.U32 R251, R68, 0x2, RZ ;  /* 0x0000000244fb7824 */ /* 0x000fe200078e00ff */
[----:B------:R-:W-:Y:S01]  /*1b10*/  LEA.HI R0, R184, R68, RZ, 0x3 ;  /* 0x00000044b8007211 */ /* 0x000fe200078f18ff */
[----:B------:R-:W2:Y:S01]  /*1b20*/  S2R R14, SR_CTAID.Z ;  /* 0x00000000000e7919 */ /* 0x000ea20000002700 */
[----:B------:R-:W-:Y:S02]  /*1b30*/  ULDC.64 UR4, c[0x0][0x1a8] ;  /* 0x00006a0000047ab9 */ /* 0x000fe40000000a00 */
[----:B------:R-:W-:Y:S01]  /*1b40*/  SHF.R.S32.HI R26, RZ, 0x3, R0 ;  /* 0x00000003ff1a7819 */ /* 0x000fe20000011400 */
[----:B------:R-:W-:Y:S01]  /*1b50*/  UIMAD UR4, UR20, UR4, URZ ;  /* 0x00000004140472a4 */ /* 0x000fe2000f8e023f */
[----:B------:R-:W-:Y:S01]  /*1b60*/  LOP3.LUT R0, R0, 0xfffffff8, RZ, 0xc0, !PT ;  /* 0xfffffff800007812 */ /* 0x000fe200078ec0ff */
[----:B------:R-:W-:Y:S01]  /*1b70*/  UMOV UR15, 0x7 ;  /* 0x00000007000f7882 */ /* 0x000fe20000000000 */
[C---:B------:R-:W-:Y:S01]  /*1b80*/  IADD3 R4, R26.reuse, 0x20, RZ ;  /* 0x000000201a047810 */ /* 0x040fe20007ffe0ff */
[C---:B------:R-:W-:Y:S01]  /*1b90*/  IMAD.SHL.U32 R2, R26.reuse, 0x40, RZ ;  /* 0x000000401a027824 */ /* 0x040fe200078e00ff */
[----:B------:R-:W-:Y:S01]  /*1ba0*/  IADD3 R5, R26, 0x10, RZ ;  /* 0x000000101a057810 */ /* 0x000fe20007ffe0ff */
[----:B------:R-:W-:Y:S01]  /*1bb0*/  IMAD.IADD R0, R68, 0x1, -R0 ;  /* 0x0000000144007824 */ /* 0x000fe200078e0a00 */
[----:B------:R-:W-:Y:S01]  /*1bc0*/  ISETP.GE.AND P6, PT, R4, UR11, PT ;  /* 0x0000000b04007c0c */ /* 0x000fe2000bfc6270 */
[----:B------:R-:W-:Y:S01]  /*1bd0*/  UIMAD UR4, UR12, UR5, UR4 ;  /* 0x000000050c0472a4 */ /* 0x000fe2000f8e0204 */
[----:B------:R-:W-:Y:S01]  /*1be0*/  ISETP.GE.AND P3, PT, R5, UR11, PT ;  /* 0x0000000b05007c0c */ /* 0x000fe2000bf66270 */
[----:B------:R-:W-:Y:S01]  /*1bf0*/  IMAD.SHL.U32 R28, R0, 0x8, RZ ;  /* 0x00000008001c7824 */ /* 0x000fe200078e00ff */
[----:B------:R-:W-:Y:S01]  /*1c00*/  SHF.R.S32.HI R27, RZ, 0x1f, R26 ;  /* 0x0000001fff1b7819 */ /* 0x000fe2000001141a */
[----:B------:R-:W-:Y:S01]  /*1c10*/  UIADD3 UR12, UR8, -0x1, URZ ;  /* 0xffffffff080c7890 */ /* 0x000fe2000fffe03f */
[----:B------:R-:W-:-:S02]  /*1c20*/  IADD3 R3, R26, 0x30, RZ ;  /* 0x000000301a037810 */ /* 0x000fc40007ffe0ff */
[----:B------:R-:W-:Y:S01]  /*1c30*/  SHF.R.S32.HI R29, RZ, 0x1f, R28 ;  /* 0x0000001fff1d7819 */ /* 0x000fe2000001141c */
[----:B-1----:R-:W-:Y:S01]  /*1c40*/  IMAD.WIDE R236, R236, 0x80, R26 ;  /* 0x00000080ecec7825 */ /* 0x002fe200078e021a */
[----:B------:R-:W-:Y:S02]  /*1c50*/  IADD3 R8, P1, R28, UR6, RZ ;  /* 0x000000061c087c10 */ /* 0x000fe4000ff3e0ff */
[----:B------:R-:W-:Y:S01]  /*1c60*/  LOP3.LUT R2, R2, 0x1c0, RZ, 0xc0, !PT ;  /* 0x000001c002027812 */ /* 0x000fe200078ec0ff */
[----:B------:R-:W-:Y:S01]  /*1c70*/  STL.64 [R1], R28 ;  /* 0x0000001c01007387 */ /* 0x000fe20000100a00 */
[----:B------:R-:W-:Y:S01]  /*1c80*/  IADD3.X R9, R29, UR17, RZ, P1, !PT ;  /* 0x000000111d097c10 */ /* 0x000fe20008ffe4ff */
[----:B------:R-:W-:Y:S01]  /*1c90*/  USHF.R.S32.HI UR17, URZ, 0x1f, UR12 ;  /* 0x0000001f3f117899 */ /* 0x000fe2000801140c */
[----:B------:R-:W-:Y:S02]  /*1ca0*/  ISETP.GE.AND P0, PT, R26, UR11, PT ;  /* 0x0000000b1a007c0c */ /* 0x000fe4000bf06270 */
[----:B------:R-:W-:Y:S01]  /*1cb0*/  ISETP.GE.AND P5, PT, R3, UR11, PT ;  /* 0x0000000b03007c0c */ /* 0x000fe2000bfa6270 */
[----:B--2---:R-:W-:Y:S01]  /*1cc0*/  IMAD.WIDE.U32 R14, R14, c[0x0][0x1a8], R8 ;  /* 0x00006a000e0e7a25 */ /* 0x004fe200078e0008 */
[----:B------:R-:W-:-:S02]  /*1cd0*/  SHF.R.U32.HI R235, RZ, 0x3, R2 ;  /* 0x00000003ffeb7819 */ /* 0x000fc40000011602 */
[----:B------:R-:W-:Y:S02]  /*1ce0*/  LOP3.LUT R2, R2, 0x38, R28, 0xf8, !PT ;  /* 0x0000003802027812 */ /* 0x000fe400078ef81c */
[----:B------:R-:W-:Y:S02]  /*1cf0*/  @!P6 IADD3 R12, P2, R236, 0x20, RZ ;  /* 0x00000020ec0ce810 */ /* 0x000fe40007f5e0ff */
[----:B------:R-:W-:Y:S02]  /*1d00*/  LOP3.LUT R235, R2, R235, RZ, 0x3c, !PT ;  /* 0x000000eb02eb7212 */ /* 0x000fe400078e3cff */
[----:B------:R-:W-:Y:S01]  /*1d10*/  IADD3 R15, R15, UR4, RZ ;  /* 0x000000040f0f7c10 */ /* 0x000fe2000fffe0ff */
[----:B------:R-:W-:Y:S01]  /*1d20*/  @!P0 IMAD R11, R237, c[0x0][0x190], RZ ;  /* 0x00006400ed0b8a24 */ /* 0x000fe200078e02ff */
[----:B------:R-:W-:Y:S01]  /*1d30*/  LEA.HI R2, R184, R68, RZ, 0x6 ;  /* 0x00000044b8027211 */ /* 0x000fe200078f30ff */
[----:B------:R-:W-:Y:S01]  /*1d40*/  @!P6 IMAD.X R6, RZ, RZ, R237, P2 ;  /* 0x000000ffff06e224 */ /* 0x000fe200010e06ed */
[----:B------:R-:W-:Y:S01]  /*1d50*/  @!P3 IADD3 R20, P1, R236, 0x10, RZ ;  /* 0x00000010ec14b810 */ /* 0x000fe20007f3e0ff */
[----:B------:R-:W-:Y:S01]  /*1d60*/  @!P0 IMAD.MOV.U32 R16, RZ, RZ, R14 ;  /* 0x000000ffff108224 */ /* 0x000fe200078e000e */
[C---:B------:R-:W-:Y:S01]  /*1d70*/  IADD3 R234, R26.reuse, 0x40, RZ ;  /* 0x000000401aea7810 */ /* 0x040fe20007ffe0ff */
[----:B------:R-:W-:Y:S01]  /*1d80*/  @!P0 IMAD.MOV.U32 R17, RZ, RZ, R15 ;  /* 0x000000ffff118224 */ /* 0x000fe200078e000f */
[----:B------:R-:W-:Y:S01]  /*1d90*/  IADD3 R233, R26, 0x50, RZ ;  /* 0x000000501ae97810 */ /* 0x000fe20007ffe0ff */
[----:B------:R-:W-:Y:S01]  /*1da0*/  IMAD.SHL.U32 R2, R2, 0x8, RZ ;  /* 0x0000000802027824 */ /* 0x000fe200078e00ff */
[----:B------:R-:W-:Y:S01]  /*1db0*/  ISETP.GE.AND P4, PT, R234, UR11, PT ;  /* 0x0000000bea007c0c */ /* 0x000fe2000bf86270 */
[----:B------:R-:W-:Y:S01]  /*1dc0*/  @!P3 IMAD.X R7, RZ, RZ, R237, P1 ;  /* 0x000000ffff07b224 */ /* 0x000fe200008e06ed */
[C---:B------:R-:W-:Y:S01]  /*1dd0*/  @!P5 IADD3 R8, P1, R236.reuse, 0x30, RZ ;  /* 0x00000030ec08d810 */ /* 0x040fe20007f3e0ff */
[----:B------:R-:W-:Y:S01]  /*1de0*/  @!P0 IMAD R11, R236, c[0x0][0x194], R11 ;  /* 0x00006500ec0b8a24 */ /* 0x000fe200078e020b */
[----:B------:R-:W-:Y:S01]  /*1df0*/  LOP3.LUT R235, R235, 0xfffffe00, R2, 0xf8, !PT ;  /* 0xfffffe00ebeb7812 */ /* 0x000fe200078ef802 */
[----:B------:R-:W-:Y:S01]  /*1e00*/  @!P6 IMAD R6, R6, c[0x0][0x190], RZ ;  /* 0x000064000606ea24 */ /* 0x000fe200078e02ff */
[----:B------:R-:W-:Y:S01]  /*1e10*/  IADD3 R232, R26, 0x60, RZ ;  /* 0x000000601ae87810 */ /* 0x000fe20007ffe0ff */
[----:B------:R-:W-:Y:S01]  /*1e20*/  @!P0 IMAD.WIDE.U32 R16, R236, c[0x0][0x190], R16 ;  /* 0x00006400ec108a25 */ /* 0x000fe200078e0010 */
[----:B------:R-:W-:-:S02]  /*1e30*/  IADD3 R231, R26, 0x70, RZ ;  /* 0x000000701ae77810 */ /* 0x000fc40007ffe0ff */
[----:B------:R-:W-:Y:S01]  /*1e40*/  LOP3.LUT R251, R251, 0x6, RZ, 0xc0, !PT ;  /* 0x00000006fbfb7812 */ /* 0x000fe200078ec0ff */
[----:B------:R-:W-:Y:S01]  /*1e50*/  @!P5 IMAD.X R2, RZ, RZ, R237, P1 ;  /* 0x000000ffff02d224 */ /* 0x000fe200008e06ed */
[----:B------:R-:W-:Y:S01]  /*1e60*/  @!P0 LEA R10, P1, R16, c[0x0][0x160], 0x1 ;  /* 0x00005800100a8a11 */ /* 0x000fe200078208ff */
[C---:B------:R-:W-:Y:S02]  /*1e70*/  @!P6 IMAD R6, R12.reuse, c[0x0][0x194], R6 ;  /* 0x000065000c06ea24 */ /* 0x040fe400078e0206 */
[----:B------:R-:W-:Y:S02]  /*1e80*/  @!P0 IMAD.IADD R11, R17, 0x1, R11 ;  /* 0x00000001110b8824 */ /* 0x000fe400078e020b */
[----:B------:R-:W-:-:S03]  /*1e90*/  @!P6 IMAD.WIDE.U32 R12, R12, c[0x0][0x190], R14 ;  /* 0x000064000c0cea25 */ /* 0x000fc600078e000e */
[----:B------:R-:W-:Y:S01]  /*1ea0*/  @!P0 LEA.HI.X R11, R16, c[0x0][0x164], R11, 0x1, P1 ;  /* 0x00005900100b8a11 */ /* 0x000fe200008f0c0b */
[----:B------:R-:W-:Y:S01]  /*1eb0*/  @!P5 IMAD R2, R2, c[0x0][0x190], RZ ;  /* 0x000064000202da24 */ /* 0x000fe200078e02ff */
[----:B------:R-:W-:Y:S01]  /*1ec0*/  @!P6 LEA R16, P2, R12, c[0x0][0x160], 0x1 ;  /* 0x000058000c10ea11 */ /* 0x000fe200078408ff */
[----:B------:R-:W-:Y:S02]  /*1ed0*/  @!P3 IMAD R7, R7, c[0x0][0x190], RZ ;  /* 0x000064000707ba24 */ /* 0x000fe400078e02ff */
[----:B------:R-:W-:Y:S02]  /*1ee0*/  @!P6 IMAD.IADD R6, R13, 0x1, R6 ;  /* 0x000000010d06e824 */ /* 0x000fe400078e0206 */
[----:B------:R-:W-:Y:S02]  /*1ef0*/  @!P5 IMAD R2, R8, c[0x0][0x194], R2 ;  /* 0x000065000802da24 */ /* 0x000fe400078e0202 */
[----:B------:R-:W-:Y:S01]  /*1f00*/  IMAD.SHL.U32 R235, R235, 0x2, RZ ;  /* 0x00000002ebeb7824 */ /* 0x000fe200078e00ff */
[----:B------:R-:W-:Y:S01]  /*1f10*/  @!P6 LEA.HI.X R17, R12, c[0x0][0x164], R6, 0x1, P2 ;  /* 0x000059000c11ea11 */ /* 0x000fe200010f0c06 */
[----:B------:R-:W-:Y:S01]  /*1f20*/  @!P3 IMAD R7, R20, c[0x0][0x194], R7 ;  /* 0x000065001407ba24 */ /* 0x000fe200078e0207 */
[----:B------:R-:W-:Y:S01]  /*1f30*/  ISETP.GE.AND P2, PT, R233, UR11, PT ;  /* 0x0000000be9007c0c */ /* 0x000fe2000bf46270 */
[--C-:B------:R-:W-:Y:S01]  /*1f40*/  @!P5 IMAD.WIDE.U32 R8, R8, c[0x0][0x190], R14.reuse ;  /* 0x000064000808da25 */ /* 0x100fe200078e000e */
[----:B------:R-:W-:Y:S01]  /*1f50*/  @!PT LDS RZ, [RZ] ;  /* 0x00000000fffff984 */ /* 0x000fe20000000800 */
[----:B------:R-:W-:Y:S01]  /*1f60*/  @!PT LDS RZ, [RZ] ;  /* 0x00000000fffff984 */ /* 0x000fe20000000800 */
[----:B------:R-:W-:Y:S01]  /*1f70*/  @!PT LDS RZ, [RZ] ;  /* 0x00000000fffff984 */ /* 0x000fe20000000800 */
[----:B------:R1:W-:Y:S03]  /*1f80*/  @!P0 LDGSTS.E.BYPASS.LTC128B.128 [R235], [R10.64] ;  /* 0x000000000aeb8fae */ /* 0x0003e6000b901d52 */
[----:B------:R-:W-:Y:S01]  /*1f90*/  @!P3 IMAD.WIDE.U32 R20, R20, c[0x0][0x190], R14 ;  /* 0x000064001414ba25 */ /* 0x000fe200078e000e */
[----:B------:R-:W-:-:S03]  /*1fa0*/  @!P5 LEA R12, P0, R8, c[0x0][0x160], 0x1 ;  /* 0x00005800080cda11 */ /* 0x000fc600078008ff */
[----:B------:R-:W-:Y:S01]  /*1fb0*/  @!P5 IMAD.IADD R2, R9, 0x1, R2 ;  /* 0x000000010902d824 */ /* 0x000fe200078e0202 */
[----:B------:R-:W-:Y:S01]  /*1fc0*/  @!P3 LEA R18, P1, R20, c[0x0][0x160], 0x1 ;  /* 0x000058001412ba11 */ /* 0x000fe200078208ff */
[----:B------:R-:W-:Y:S02]  /*1fd0*/  @!P3 IMAD.IADD R7, R21, 0x1, R7 ;  /* 0x000000011507b824 */ /* 0x000fe400078e0207 */
[----:B------:R-:W-:Y:S01]  /*1fe0*/  @!P2 IMAD.MOV.U32 R21, RZ, RZ, R15 ;  /* 0x000000ffff15a224 */ /* 0x000fe200078e000f */
[----:B------:R-:W-:Y:S02]  /*1ff0*/  @!P5 LEA.HI.X R13, R8, c[0x0][0x164], R2, 0x1, P0 ;  /* 0x00005900080dda11 */ /* 0x000fe400000f0c02 */
[----:B------:R-:W-:Y:S01]  /*2000*/  @!P3 LEA.HI.X R19, R20, c[0x0][0x164], R7, 0x1, P1 ;  /* 0x000059001413ba11 */ /* 0x000fe200008f0c07 */
[----:B------:R-:W-:Y:S01]  /*2010*/  @!P2 IMAD.MOV.U32 R20, RZ, RZ, R14 ;  /* 0x000000ffff14a224 */ /* 0x000fe200078e000e */
[----:B------:R-:W-:-:S03]  /*2020*/  ISETP.GE.AND P1, PT, R232, UR11, PT ;  /* 0x0000000be8007c0c */ /* 0x000fc6000bf26270 */
[----:B------:R2:W-:Y:S04]  /*2030*/  @!P3 LDGSTS.E.BYPASS.LTC128B.128 [R235+0x800], [R18.64] ;  /* 0x0080000012ebbfae */ /* 0x0005e8000b901d52 */
[----:B------:R3:W-:Y:S01]  /*2040*/  @!P6 LDGSTS.E.BYPASS.LTC128B.128 [R235+0x1000], [R16.64] ;  /* 0x0100000010ebefae */ /* 0x0007e2000b901d52 */
[----:B-1----:R-:W-:-:S03]  /*2050*/  @!P4 IADD3 R10, P0, R236, 0x40, RZ ;  /* 0x00000040ec0ac810 */ /* 0x002fc60007f1e0ff */
[----:B------:R1:W-:Y:S02]  /*2060*/  @!P5 LDGSTS.E.BYPASS.LTC128B.128 [R235+0x1800], [R12.64] ;  /* 0x018000000cebdfae */ /* 0x0003e4000b901d52 */
[C---:B------:R-:W-:Y:S01]  /*2070*/  @!P1 IADD3 R6, P3, R236.reuse, 0x60, RZ ;  /* 0x00000060ec069810 */ /* 0x040fe20007f7e0ff */
[----:B------:R-:W-:Y:S01]  /*2080*/  @!P4 IMAD.X R8, RZ, RZ, R237, P0 ;  /* 0x000000ffff08c224 */ /* 0x000fe200000e06ed */
[----:B------:R-:W-:-:S03]  /*2090*/  @!P2 IADD3 R2, P0, R236, 0x50, RZ ;  /* 0x00000050ec02a810 */ /* 0x000fc60007f1e0ff */
[--C-:B------:R-:W-:Y:S02]  /*20a0*/  @!P1 IMAD.X R7, RZ, RZ, R237.reuse, P3 ;  /* 0x000000ffff079224 */ /* 0x100fe400018e06ed */
[----:B------:R-:W-:Y:S02]  /*20b0*/  @!P4 IMAD R8, R8, c[0x0][0x190], RZ ;  /* 0x000064000808ca24 */ /* 0x000fe400078e02ff */
[----:B------:R-:W-:Y:S01]  /*20c0*/  @!P2 IMAD.X R9, RZ, RZ, R237, P0 ;  /* 0x000000ffff09a224 */ /* 0x000fe200000e06ed */
[----:B------:R-:W-:Y:S01]  /*20d0*/  ISETP.GE.AND P0, PT, R231, UR11, PT ;  /* 0x0000000be7007c0c */ /* 0x000fe2000bf06270 */
[----:B------:R-:W-:Y:S02]  /*20e0*/  @!P4 IMAD R8, R10, c[0x0][0x194], R8 ;  /* 0x000065000a08ca24 */ /* 0x000fe400078e0208 */
[----:B------:R-:W-:Y:S02]  /*20f0*/  @!P2 IMAD R9, R9, c[0x0][0x190], RZ ;  /* 0x000064000909aa24 */ /* 0x000fe400078e02ff */
[----:B------:R-:W-:-:S04]  /*2100*/  @!P2 IMAD.WIDE.U32 R20, R2, c[0x0][0x190], R20 ;  /* 0x000064000214aa25 */ /* 0x000fc800078e0014 */
[----:B--2---:R-:W-:Y:S02]  /*2110*/  @!P4 IMAD.MOV.U32 R18, RZ, RZ, R14 ;  /* 0x000000ffff12c224 */ /* 0x004fe400078e000e */
[----:B------:R-:W-:Y:S02]  /*2120*/  @!P4 IMAD.MOV.U32 R19, RZ, RZ, R15 ;  /* 0x000000ffff13c224 */ /* 0x000fe400078e000f */
[----:B------:R-:W-:Y:S02]  /*2130*/  @!P2 IMAD R9, R2, c[0x0][0x194], R9 ;  /* 0x000065000209aa24 */ /* 0x000fe400078e0209 */
[----:B------:R-:W-:-:S04]  /*2140*/  @!P4 IMAD.WIDE.U32 R18, R10, c[0x0][0x190], R18 ;  /* 0x000064000a12ca25 */ /* 0x000fc800078e0012 */
[----:B------:R-:W-:Y:S01]  /*2150*/  @!P4 IMAD.IADD R8, R19, 0x1, R8 ;  /* 0x000000011308c824 */ /* 0x000fe200078e0208 */
[C---:B------:R-:W-:Y:S01]  /*2160*/  @!P4 LEA R10, P3, R18.reuse, c[0x0][0x160], 0x1 ;  /* 0x00005800120aca11 */ /* 0x040fe200078608ff */
[----:B------:R-:W-:Y:S02]  /*2170*/  @!P1 IMAD R7, R7, c[0x0][0x190], RZ ;  /* 0x0000640007079a24 */ /* 0x000fe400078e02ff */
[----:B------:R-:W-:Y:S01]  /*2180*/  @!P1 IMAD.MOV.U32 R19, RZ, RZ, R15 ;  /* 0x000000ffff139224 */ /* 0x000fe200078e000f */
[----:B------:R-:W-:Y:S01]  /*2190*/  @!P4 LEA.HI.X R11, R18, c[0x0][0x164], R8, 0x1, P3 ;  /* 0x00005900120bca11 */ /* 0x000fe200018f0c08 */
[----:B------:R-:W-:Y:S01]  /*21a0*/  @!P1 IMAD.MOV.U32 R18, RZ, RZ, R14 ;  /* 0x000000ffff129224 */ /* 0x000fe200078e000e */
[----:B------:R-:W-:Y:S01]  /*21b0*/  @!P0 IADD3 R2, P3, R236, 0x70, RZ ;  /* 0x00000070ec028810 */ /* 0x000fe20007f7e0ff */
[C---:B------:R-:W-:Y:S02]  /*21c0*/  @!P1 IMAD R7, R6.reuse, c[0x0][0x194], R7 ;  /* 0x0000650006079a24 */ /* 0x040fe400078e0207 */
[----:B------:R-:W-:Y:S01]  /*21d0*/  @!P1 IMAD.WIDE.U32 R18, R6, c[0x0][0x190], R18 ;  /* 0x0000640006129a25 */ /* 0x000fe200078e0012 */
[----:B------:R2:W-:Y:S03]  /*21e0*/  @!P4 LDGSTS.E.BYPASS.LTC128B.128 [R235+0x2000], [R10.64] ;  /* 0x020000000aebcfae */ /* 0x0005e6000b901d52 */
[----:B------:R-:W-:Y:S01]  /*21f0*/  @!P0 IMAD.X R6, RZ, RZ, R237, P3 ;  /* 0x000000ffff068224 */ /* 0x000fe200018e06ed */
[----:B------:R-:W-:Y:S01]  /*2200*/  @!P2 LEA R8, P3, R20, c[0x0][0x160], 0x1 ;  /* 0x000058001408aa11 */ /* 0x000fe200078608ff */
[----:B------:R-:W-:-:S02]  /*2210*/  @!P2 IMAD.IADD R9, R21, 0x1, R9 ;  /* 0x000000011509a824 */ /* 0x000fc400078e0209 */
[----:B------:R-:W-:Y:S02]  /*2220*/  @!P0 IMAD R6, R6, c[0x0][0x190], RZ ;  /* 0x0000640006068a24 */ /* 0x000fe400078e02ff */
[----:B------:R-:W-:Y:S01]  /*2230*/  @!P1 IMAD.IADD R7, R19, 0x1, R7 ;  /* 0x0000000113079824 */ /* 0x000fe200078e0207 */
[----:B------:R-:W-:Y:S01]  /*2240*/  @!P2 LEA.HI.X R9, R20, c[0x0][0x164], R9, 0x1, P3 ;  /* 0x000059001409aa11 */ /* 0x000fe200018f0c09 */
[----:B------:R-:W-:Y:S01]  /*2250*/  @!P0 IMAD R6, R2, c[0x0][0x194], R6 ;  /* 0x0000650002068a24 */ /* 0x000fe200078e0206 */
[----:B------:R-:W-:Y:S01]  /*2260*/  @!P1 LEA R20, P3, R18, c[0x0][0x160], 0x1 ;  /* 0x0000580012149a11 */ /* 0x000fe200078608ff */
[----:B------:R-:W-:Y:S02]  /*2270*/  @!P0 IMAD.WIDE.U32 R22, R2, c[0x0][0x190], R14 ;  /* 0x0000640002168a25 */ /* 0x000fe400078e000e */
[----:B------:R4:W-:Y:S01]  /*2280*/  @!P2 LDGSTS.E.BYPASS.LTC128B.128 [R235+0x2800], [R8.64] ;  /* 0x0280000008ebafae */ /* 0x0009e2000b901d52 */
[----:B------:R-:W-:Y:S01]  /*2290*/  @!P1 LEA.HI.X R21, R18, c[0x0][0x164], R7, 0x1, P3 ;  /* 0x0000590012159a11 */ /* 0x000fe200018f0c07 */
[----:B------:R-:W-:Y:S01]  /*22a0*/  @!P0 IMAD.IADD R6, R23, 0x1, R6 ;  /* 0x0000000117068824 */ /* 0x000fe200078e0206 */
[----:B------:R-:W-:Y:S01]  /*22b0*/  @!P0 LEA R14, P3, R22, c[0x0][0x160], 0x1 ;  /* 0x00005800160e8a11 */ /* 0x000fe200078608ff */
[----:B------:R-:W-:-:S02]  /*22c0*/  IMAD R2, R27, c[0x0][0x198], RZ ;  /* 0x000066001b027a24 */ /* 0x000fc400078e02ff */
[----:B------:R-:W-:Y:S01]  /*22d0*/  IMAD.WIDE.U32 R18, R26, c[0x0][0x198], R28 ;  /* 0x000066001a127a25 */ /* 0x000fe200078e001c */
[----:B------:R-:W-:Y:S01]  /*22e0*/  @!P0 LEA.HI.X R15, R22, c[0x0][0x164], R6, 0x1, P3 ;  /* 0x00005900160f8a11 */ /* 0x000fe200018f0c06 */
[----:B------:R5:W-:Y:S01]  /*22f0*/  @!P1 LDGSTS.E.BYPASS.LTC128B.128 [R235+0x3000], [R20.64] ;  /* 0x0300000014eb9fae */ /* 0x000be2000b901d52 */
[----:B------:R-:W-:Y:S01]  /*2300*/  SHF.R.S32.HI R6, RZ, 0x1f, R70 ;  /* 0x0000001fff067819 */ /* 0x000fe20000011446 */
[----:B------:R-:W-:Y:S01]  /*2310*/  IMAD R2, R26, c[0x0][0x19c], R2 ;  /* 0x000067001a027a24 */ /* 0x000fe200078e0202 */
[----:B------:R-:W-:Y:S01]  /*2320*/  IADD3 R238, P3, R18, UR22, RZ ;  /* 0x0000001612ee7c10 */ /* 0x000fe2000ff7e0ff */
[----:B-1----:R-:W-:Y:S01]  /*2330*/  IMAD.U32 R12, RZ, RZ, UR12 ;  /* 0x0000000cff0c7e24 */ /* 0x002fe2000f8e00ff */
[----:B------:R1:W-:Y:S01]  /*2340*/  @!P0 LDGSTS.E.BYPASS.LTC128B.128 [R235+0x3800], [R14.64] ;  /* 0x038000000eeb8fae */ /* 0x0003e2000b901d52 */
[----:B------:R-:W-:Y:S01]  /*2350*/  IMAD R248, R6, c[0x0][0x1b0], RZ ;  /* 0x00006c0006f87a24 */ /* 0x000fe200078e02ff */
[----:B------:R-:W-:Y:S01]  /*2360*/  IADD3.X R239, R19, UR7, R2, P3, !PT ;  /* 0x0000000713ef7c10 */ /* 0x000fe20009ffe402 */
[----:B------:R-:W-:Y:S01]  /*2370*/  ULDC.64 UR6, c[0x0][0x198] ;  /* 0x0000660000067ab9 */ /* 0x000fe20000000a00 */
[----:B------:R-:W-:Y:S01]  /*2380*/  IMAD.MOV.U32 R2, RZ, RZ, c[0x0][0x19c] ;  /* 0x00006700ff027624 */ /* 0x000fe200078e00ff */
[----:B------:R-:W-:Y:S01]  /*2390*/  USHF.L.U64.HI UR20, UR6, UR15, UR7 ;  /* 0x0000000f06147299 */ /* 0x000fe20008010207 */
[C---:B------:R-:W-:Y:S01]  /*23a0*/  IMAD R248, R70.reuse, c[0x0][0x1b4], R248 ;  /* 0x00006d0046f87a24 */ /* 0x040fe200078e02f8 */
[----:B------:R-:W-:Y:S01]  /*23b0*/  UIMAD UR7, UR12, -0x80, UR14 ;  /* 0xffffff800c0778a4 */ /* 0x000fe2000f8e020e */
[----:B------:R-:W-:Y:S01]  /*23c0*/  IMAD.WIDE.U32 R238, R70, c[0x0][0x1b0], R238 ;  /* 0x00006c0046ee7a25 */ /* 0x000fe200078e00ee */
[----:B------:R-:W-:-:S02]  /*23d0*/  USHF.L.U32 UR22, UR6, 0x7, URZ ;  /* 0x0000000706167899 */ /* 0x000fc4000800063f */
[----:B------:R-:W-:Y:S01]  /*23e0*/  UIMAD UR4, UR20, UR12, URZ ;  /* 0x0000000c140472a4 */ /* 0x000fe2000f8e023f */
[----:B------:R-:W-:Y:S01]  /*23f0*/  IMAD.IADD R249, R239, 0x1, R248 ;  /* 0x00000001eff97824 */ /* 0x000fe200078e02f8 */
[----:B------:R-:W-:Y:S01]  /*2400*/  ISETP.GE.AND P5, PT, R5, UR7, PT ;  /* 0x0000000705007c0c */ /* 0x000fe2000bfa6270 */
[----:B------:R-:W-:Y:S01]  /*2410*/  IMAD.MOV.U32 R248, RZ, RZ, R238 ;  /* 0x000000fffff87224 */ /* 0x000fe200078e00ee */
[----:B------:R-:W-:Y:S01]  /*2420*/  UIMAD UR4, UR17, UR22, UR4 ;  /* 0x00000016110472a4 */ /* 0x000fe2000f8e0204 */
[----:B------:R-:W-:Y:S01]  /*2430*/  ISETP.GE.AND P6, PT, R4, UR7, PT ;  /* 0x0000000704007c0c */ /* 0x000fe2000bfc6270 */
[----:B--2---:R-:W-:Y:S01]  /*2440*/  IMAD.U32 R10, RZ, RZ, UR6 ;  /* 0x00000006ff0a7e24 */ /* 0x004fe2000f8e00ff */
[----:B------:R-:W-:Y:S01]  /*2450*/  ISETP.GE.AND P4, PT, R3, UR7, PT ;  /* 0x0000000703007c0c */ /* 0x000fe2000bf86270 */
[----:B------:R-:W-:-:S04]  /*2460*/  IMAD.WIDE.U32 R12, R12, UR22, R248 ;  /* 0x000000160c0c7c25 */ /* 0x000fc8000f8e00f8 */
[----:B------:R-:W-:Y:S01]  /*2470*/  IMAD.U32 R7, RZ, RZ, UR6 ;  /* 0x00000006ff077e24 */ /* 0x000fe2000f8e00ff */
[----:B------:R-:W-:Y:S01]  /*2480*/  IADD3 R13, R13, UR4, RZ ;  /* 0x000000040d0d7c10 */ /* 0x000fe2000fffe0ff */
[----:B------:R-:W-:Y:S01]  /*2490*/  UIMAD.WIDE.U32 UR4, UR6, 0x20, URZ ;  /* 0x00000020060478a5 */ /* 0x000fe2000f8e003f */
[----:B------:R-:W-:Y:S01]  /*24a0*/  @!P5 LEA R10, P3, R10, R12, 0x4 ;  /* 0x0000000c0a0ad211 */ /* 0x000fe200078620ff */
[----:B----4-:R-:W-:Y:S02]  /*24b0*/  IMAD.SHL.U32 R8, R2, 0x20, RZ ;  /* 0x0000002002087824 */ /* 0x010fe400078e00ff */
[----:B------:R-:W-:Y:S01]  /*24c0*/  IMAD R6, R6, c[0x0][0x1b8], RZ ;  /* 0x00006e0006067a24 */ /* 0x000fe200078e02ff */
[----:B------:R-:W-:Y:S02]  /*24d0*/  @!P5 LEA.HI.X R7, R7, R13, R2, 0x4, P3 ;  /* 0x0000000d0707d211 */ /* 0x000fe400018f2402 */
[----:B------:R-:W-:Y:S02]  /*24e0*/  @!P5 LEA R18, P2, R10, c[0x0][0x168], 0x1 ;  /* 0x00005a000a12da11 */ /* 0x000fe400078408ff */
[----:B------:R-:W-:-:S02]  /*24f0*/  @!P6 IADD3 R9, P3, R12, UR4, RZ ;  /* 0x000000040c09ec10 */ /* 0x000fc4000ff7e0ff */
[----:B------:R-:W-:Y:S01]  /*2500*/  @!P5 LEA.HI.X R19, R10, c[0x0][0x16c], R7, 0x1, P2 ;  /* 0x00005b000a13da11 */ /* 0x000fe200010f0c07 */
[----:B------:R-:W-:Y:S01]  /*2510*/  IMAD.U32 R7, RZ, RZ, UR6 ;  /* 0x00000006ff077e24 */ /* 0x000fe2000f8e00ff */
[----:B------:R-:W-:Y:S02]  /*2520*/  ISETP.GE.AND P5, PT, R26, UR7, PT ;  /* 0x000000071a007c0c */ /* 0x000fe4000bfa6270 */
[----:B------:R-:W-:Y:S01]  /*2530*/  @!P6 IADD3.X R8, R13, UR5, R8, P3, !PT ;  /* 0x000000050d08ec10 */ /* 0x000fe20009ffe408 */
[----:B------:R-:W-:Y:S01]  /*2540*/  ULDC.64 UR4, c[0x0][0x1a0] ;  /* 0x0000680000047ab9 */ /* 0x000fe20000000a00 */
[C---:B---3--:R-:W-:Y:S01]  /*2550*/  @!P6 LEA R16, P2, R9.reuse, c[0x0][0x168], 0x1 ;  /* 0x00005a000910ea11 */ /* 0x048fe200078408ff */
[----:B------:R-:W-:Y:S01]  /*2560*/  USHF.L.U64.HI UR5, UR4, UR15, UR5 ;  /* 0x0000000f04057299 */ /* 0x000fe20008010205 */
[----:B------:R-:W-:Y:S01]  /*2570*/  ISETP.GE.AND P3, PT, R234, UR7, PT ;  /* 0x00000007ea007c0c */ /* 0x000fe2000bf66270 */
[----:B------:R-:W-:Y:S01]  /*2580*/  USHF.L.U32 UR15, UR4, 0x7, URZ ;  /* 0x00000007040f7899 */ /* 0x000fe2000800063f */
[----:B------:R-:W-:Y:S01]  /*2590*/  @!P6 LEA.HI.X R17, R9, c[0x0][0x16c], R8, 0x1, P2 ;  /* 0x00005b000911ea11 */ /* 0x000fe200010f0c08 */
[----:B------:R-:W-:Y:S01]  /*25a0*/  @!P4 IMAD.WIDE.U32 R8, R7, 0x30, R12 ;  /* 0x000000300708c825 */ /* 0x000fe200078e000c */
[----:B------:R-:W-:-:S03]  /*25b0*/  ISETP.GE.AND P2, PT, R233, UR7, PT ;  /* 0x00000007e9007c0c */ /* 0x000fc6000bf46270 */
[----:B------:R-:W-:Y:S01]  /*25c0*/  @!P4 IMAD R7, R2, 0x30, RZ ;  /* 0x000000300207c824 */ /* 0x000fe200078e02ff */
[----:B------:R-:W-:Y:S02]  /*25d0*/  @!P5 LEA R10, P1, R12, c[0x0][0x168], 0x1 ;  /* 0x00005a000c0ada11 */ /* 0x000fe400078208ff */
[----:B-1----:R-:W-:Y:S01]  /*25e0*/  @!P4 LEA R14, P0, R8, c[0x0][0x168], 0x1 ;  /* 0x00005a00080eca11 */ /* 0x002fe200078008ff */
[----:B------:R-:W-:Y:S01]  /*25f0*/  @!P4 IMAD.IADD R7, R9, 0x1, R7 ;  /* 0x000000010907c824 */ /* 0x000fe200078e0207 */
[----:B------:R-:W-:Y:S01]  /*2600*/  @!P5 LEA.HI.X R11, R12, c[0x0][0x16c], R13, 0x1, P1 ;  /* 0x00005b000c0bda11 */ /* 0x000fe200008f0c0d */
[----:B------:R-:W-:Y:S01]  /*2610*/  IMAD.U32 R9, RZ, RZ, UR6 ;  /* 0x00000006ff097e24 */ /* 0x000fe2000f8e00ff */
[----:B------:R-:W-:Y:S02]  /*2620*/  ISETP.GE.AND P1, PT, R232, UR7, PT ;  /* 0x00000007e8007c0c */ /* 0x000fe4000bf26270 */
[----:B------:R-:W-:Y:S01]  /*2630*/  @!P4 LEA.HI.X R15, R8, c[0x0][0x16c], R7, 0x1, P0 ;  /* 0x00005b00080fca11 */ /* 0x000fe200000f0c07 */
[----:B------:R-:W-:Y:S01]  /*2640*/  IMAD.U32 R8, RZ, RZ, UR6 ;  /* 0x00000006ff087e24 */ /* 0x000fe2000f8e00ff */
[----:B------:R-:W-:Y:S01]  /*2650*/  @!P3 LEA R9, P0, R9, R12, 0x6 ;  /* 0x0000000c0909b211 */ /* 0x000fe200078030ff */
[----:B------:R-:W-:Y:S01]  /*2660*/  IMAD.U32 R7, RZ, RZ, UR6 ;  /* 0x00000006ff077e24 */ /* 0x000fe2000f8e00ff */
[----:B------:R1:W-:Y:S01]  /*2670*/  @!P5 LDGSTS.E.BYPASS.LTC128B.128 [R235+0x4000], [R10.64] ;  /* 0x040000000aebdfae */ /* 0x0003e2000b901d52 */
[----:B------:R-:W-:Y:S01]  /*2680*/  @!P2 IMAD.MOV.U32 R24, RZ, RZ, R12 ;  /* 0x000000ffff18a224 */ /* 0x000fe200078e000c */
[----:B------:R-:W-:Y:S01]  /*2690*/  @!P3 LEA.HI.X R8, R8, R13, R2, 0x6, P0 ;  /* 0x0000000d0808b211 */ /* 0x000fe200000f3402 */
[----:B------:R-:W-:Y:S01]  /*26a0*/  @!P2 IMAD.MOV.U32 R25, RZ, RZ, R13 ;  /* 0x000000ffff19a224 */ /* 0x000fe200078e000d */
[----:B------:R-:W-:-:S03]  /*26b0*/  ISETP.GE.AND P5, PT, R5, UR7, PT ;  /* 0x0000000705007c0c */ /* 0x000fc6000bfa6270 */
[----:B------:R-:W-:-:S04]  /*26c0*/  @!P2 IMAD.WIDE.U32 R24, R7, 0x50, R24 ;  /* 0x000000500718a825 */ /* 0x000fc800078e0018 */
[----:B------:R-:W-:Y:S02]  /*26d0*/  @!P2 IMAD R7, R2, 0x50, RZ ;  /* 0x000000500207a824 */ /* 0x000fe400078e02ff */
[----:B------:R-:W-:Y:S02]  /*26e0*/  @!P1 IMAD.MOV.U32 R22, RZ, RZ, R12 ;  /* 0x000000ffff169224 */ /* 0x000fe400078e000c */
[----:B------:R-:W-:Y:S02]  /*26f0*/  @!P2 IMAD.IADD R7, R25, 0x1, R7 ;  /* 0x000000011907a824 */ /* 0x000fe400078e0207 */
[----:B------:R-:W-:Y:S01]  /*2700*/  @!P1 IMAD.MOV.U32 R23, RZ, RZ, R13 ;  /* 0x000000ffff179224 */ /* 0x000fe200078e000d */
[----:B------:R2:W-:Y:S04]  /*2710*/  @!P5 LDGSTS.E.BYPASS.LTC128B.128 [R235+0x4800], [R18.64] ;  /* 0x0480000012ebdfae */ /* 0x0005e8000b901d52 */
[----:B------:R3:W-:Y:S04]  /*2720*/  @!P6 LDGSTS.E.BYPASS.LTC128B.128 [R235+0x5000], [R16.64] ;  /* 0x0500000010ebefae */ /* 0x0007e8000b901d52 */
[----:B------:R4:W-:Y:S01]  /*2730*/  @!P4 LDGSTS.E.BYPASS.LTC128B.128 [R235+0x5800], [R14.64] ;  /* 0x058000000eebcfae */ /* 0x0009e2000b901d52 */
[----:B-1----:R-:W-:-:S04]  /*2740*/  @!P3 LEA R10, P0, R9, c[0x0][0x168], 0x1 ;  /* 0x00005a00090aba11 */ /* 0x002fc800078008ff */
[----:B------:R-:W-:Y:S01]  /*2750*/  @!P3 LEA.HI.X R11, R9, c[0x0][0x16c], R8, 0x1, P0 ;  /* 0x00005b00090bba11 */ /* 0x000fe200000f0c08 */
[----:B------:R-:W-:Y:S01]  /*2760*/  IMAD.U32 R8, RZ, RZ, UR6 ;  /* 0x00000006ff087e24 */ /* 0x000fe2000f8e00ff */
[----:B-----5:R-:W-:Y:S01]  /*2770*/  @!P2 LEA R20, P0, R24, c[0x0][0x168], 0x1 ;  /* 0x00005a001814aa11 */ /* 0x020fe200078008ff */
[----:B------:R-:W-:Y:S02]  /*2780*/  @!P1 IMAD R9, R2, 0x60, RZ ;  /* 0x0000006002099824 */ /* 0x000fe400078e02ff */
[----:B------:R-:W-:Y:S01]  /*2790*/  @!P1 IMAD.WIDE.U32 R22, R8, 0x60, R22 ;  /* 0x0000006008169825 */ /* 0x000fe200078e0016 */
[----:B------:R-:W-:Y:S01]  /*27a0*/  @!P2 LEA.HI.X R21, R24, c[0x0][0x16c], R7, 0x1, P0 ;  /* 0x00005b001815aa11 */ /* 0x000fe200000f0c07 */
[----:B------:R1:W-:Y:S01]  /*27b0*/  @!P3 LDGSTS.E.BYPASS.LTC128B.128 [R235+0x6000], [R10.64] ;  /* 0x060000000aebbfae */ /* 0x0003e2000b901d52 */
[----:B------:R-:W-:Y:S01]  /*27c0*/  ISETP.GE.AND P0, PT, R231, UR7, PT ;  /* 0x00000007e7007c0c */ /* 0x000fe2000bf06270 */
[----:B------:R-:W-:Y:S01]  /*27d0*/  IMAD R8, R27, c[0x0][0x1a0], RZ ;  /* 0x000068001b087a24 */ /* 0x000fe200078e02ff */
[----:B------:R-:W-:Y:S01]  /*27e0*/  ISETP.GE.AND P3, PT, R3, UR7, PT ;  /* 0x0000000703007c0c */ /* 0x000fe2000bf66270 */
[----:B------:R-:W-:Y:S01]  /*27f0*/  @!P1 IMAD.IADD R9, R23, 0x1, R9 ;  /* 0x0000000117099824 */ /* 0x000fe200078e0209 */
[----:B------:R5:W-:Y:S01]  /*2800*/  @!P2 LDGSTS.E.BYPASS.LTC128B.128 [R235+0x6800], [R20.64] ;  /* 0x0680000014ebafae */ /* 0x000be2000b901d52 */
[----:B------:R-:W-:-:S02]  /*2810*/  IMAD R8, R26, c[0x0][0x1a4], R8 ;  /* 0x000069001a087a24 */ /* 0x000fc400078e0208 */
[----:B--2---:R-:W-:Y:S01]  /*2820*/  IMAD.WIDE.U32 R18, R26, c[0x0][0x1a0], R28 ;  /* 0x000068001a127a25 */ /* 0x004fe200078e001c */
[----:B---3--:R-:W-:-:S03]  /*2830*/  @!P1 LEA R16, P5, R22, c[0x0][0x168], 0x1 ;  /* 0x00005a0016109a11 */ /* 0x008fc600078a08ff */
[----:B------:R-:W-:Y:S01]  /*2840*/  IMAD.U32 R7, RZ, RZ, UR6 ;  /* 0x00000006ff077e24 */ /* 0x000fe2000f8e00ff */
[----:B------:R-:W-:Y:S01]  /*2850*/  IADD3 R18, P6, R18, UR24, RZ ;  /* 0x0000001812127c10 */ /* 0x000fe2000ffde0ff */
[----:B------:R-:W-:Y:S01]  /*2860*/  UIMAD.WIDE.U32 UR24, UR4, 0x20, URZ ;  /* 0x00000020041878a5 */ /* 0x000fe2000f8e003f */
[----:B------:R-:W-:Y:S01]  /*2870*/  @!P1 LEA.HI.X R17, R22, c[0x0][0x16c], R9, 0x1, P5 ;  /* 0x00005b0016119a11 */ /* 0x000fe200028f0c09 */
[----:B------:R-:W-:Y:S01]  /*2880*/  @!P0 IMAD.MOV.U32 R9, RZ, RZ, R13 ;  /* 0x000000ffff098224 */ /* 0x000fe200078e000d */
[----:B------:R-:W-:Y:S01]  /*2890*/  IADD3.X R19, R19, UR21, R8, P6, !PT ;  /* 0x0000001513137c10 */ /* 0x000fe2000b7fe408 */
[----:B------:R-:W-:Y:S01]  /*28a0*/  @!P0 IMAD.MOV.U32 R8, RZ, RZ, R12 ;  /* 0x000000ffff088224 */ /* 0x000fe200078e000c */
[----:B------:R-:W-:Y:S01]  /*28b0*/  ISETP.GE.AND P5, PT, R5, UR7, PT ;  /* 0x0000000705007c0c */ /* 0x000fe2000bfa6270 */
[----:B------:R-:W-:Y:S01]  /*28c0*/  @!P0 IMAD R5, R2, 0x70, RZ ;  /* 0x0000007002058824 */ /* 0x000fe200078e02ff */
[----:B------:R2:W-:Y:S01]  /*28d0*/  @!P1 LDGSTS.E.BYPASS.LTC128B.128 [R235+0x7000], [R16.64] ;  /* 0x0700000010eb9fae */ /* 0x0005e2000b901d52 */
[----:B------:R-:W-:Y:S01]  /*28e0*/  @!P0 IMAD.WIDE.U32 R8, R7, 0x70, R8 ;  /* 0x0000007007088825 */ /* 0x000fe200078e0008 */
[----:B------:R-:W-:Y:S01]  /*28f0*/  ISETP.GE.AND P6, PT, R4, UR7, PT ;  /* 0x0000000704007c0c */ /* 0x000fe2000bfc6270 */
[----:B------:R-:W-:-:S02]  /*2900*/  UIMAD UR21, UR5, UR12, URZ ;  /* 0x0000000c051572a4 */ /* 0x000fc4000f8e023f */
[----:B------:R-:W-:Y:S01]  /*2910*/  @!P0 IMAD.IADD R5, R9, 0x1, R5 ;  /* 0x0000000109058824 */ /* 0x000fe200078e0205 */
[----:B------:R-:W-:Y:S01]  /*2920*/  @!P0 LEA R12, P4, R8, c[0x0][0x168], 0x1 ;  /* 0x00005a00080c8a11 */ /* 0x000fe200078808ff */
[C---:B------:R-:W-:Y:S01]  /*2930*/  IMAD R4, R70.reuse, c[0x0][0x1bc], R6 ;  /* 0x00006f0046047a24 */ /* 0x040fe200078e0206 */
[----:B------:R-:W-:Y:S01]  /*2940*/  UIMAD UR21, UR17, UR15, UR21 ;  /* 0x0000000f111572a4 */ /* 0x000fe2000f8e0215 */
[----:B------:R-:W-:Y:S01]  /*2950*/  IMAD.WIDE.U32 R70, R70, c[0x0][0x1b8], R18 ;  /* 0x00006e0046467a25 */ /* 0x000fe200078e0012 */
[----:B------:R-:W-:Y:S01]  /*2960*/  @!P0 LEA.HI.X R13, R8, c[0x0][0x16c], R5, 0x1, P4 ;  /* 0x00005b00080d8a11 */ /* 0x000fe200020f0c05 */
[----:B------:R-:W-:Y:S01]  /*2970*/  ULDC UR17, c[0x0][0x2e4] ;  /* 0x0000b90000117ab9 */ /* 0x000fe20000000800 */
[-C--:B------:R-:W-:Y:S01]  /*2980*/  LEA.HI R6, R184, R68.reuse, RZ, 0x4 ;  /* 0x00000044b8067211 */ /* 0x080fe200078f20ff */
[----:B------:R-:W-:Y:S01]  /*2990*/  IMAD.IADD R25, R71, 0x1, R4 ;  /* 0x0000000147197824 */ /* 0x000fe200078e0204 */
[----:B------:R-:W-:Y:S01]  /*29a0*/  ISETP.GE.AND P4, PT, R234, UR7, PT ;  /* 0x00000007ea007c0c */ /* 0x000fe2000bf86270 */
[----:B------:R3:W-:Y:S01]  /*29b0*/  @!P0 LDGSTS.E.BYPASS.LTC128B.128 [R235+0x7800], [R12.64] ;  /* 0x078000000ceb8fae */ /* 0x0007e2000b901d52 */
[----:B-1----:R-:W-:Y:S01]  /*29c0*/  IMAD.U32 R10, RZ, RZ, UR12 ;  /* 0x0000000cff0a7e24 */ /* 0x002fe2000f8e00ff */
[----:B------:R-:W-:Y:S01]  /*29d0*/  ISETP.GE.AND P0, PT, R26, UR7, PT ;  /* 0x000000071a007c0c */ /* 0x000fe2000bf06270 */
[----:B------:R-:W-:Y:S01]  /*29e0*/  IMAD.MOV.U32 R24, RZ, RZ, R70 ;  /* 0x000000ffff187224 */ /* 0x000fe200078e0046 */
[----:B------:R-:W0:Y:S01]  /*29f0*/  LDGDEPBAR ;  /* 0x00000000000079af */ /* 0x000e220000000000 */
[----:B------:R-:W-:Y:S01]  /*2a00*/  IMAD.U32 R8, RZ, RZ, UR4 ;  /* 0x00000004ff087e24 */ /* 0x000fe2000f8e00ff */
[----:B------:R-:W-:Y:S01]  /*2a10*/  SHF.R.S32.HI R9, RZ, 0x4, R6 ;  /* 0x00000004ff097819 */ /* 0x000fe20000011406 */
[----:B------:R-:W-:Y:S01]  /*2a20*/  IMAD.WIDE.U32 R10, R10, UR15, R24 ;  /* 0x0000000f0a0a7c25 */ /* 0x000fe2000f8e0018 */
[----:B------:R1:W-:Y:S01]  /*2a30*/  STL.64 [R1+0x8], R24 ;  /* 0x0000081801007387 */ /* 0x0003e20000100a00 */
[----:B------:R-:W-:Y:S01]  /*2a40*/  LEA.HI R184, R184, R68, RZ, 0x5 ;  /* 0x00000044b8b87211 */ /* 0x000fe200078f28ff */
[----:B------:R-:W-:Y:S01]  /*2a50*/  UIADD3 UR17, UR14, -UR17, -UR16 ;  /* 0x800000110e117290 */ /* 0x000fe2000fffe810 */
[----:B------:R-:W-:Y:S01]  /*2a60*/  IMAD.MOV.U32 R7, RZ, RZ, c[0x0][0x1a4] ;  /* 0x00006900ff077624 */ /* 0x000fe200078e00ff */
[----:B------:R-:W-:Y:S01]  /*2a70*/  @!P5 LEA R8, P1, R8, R10, 0x4 ;  /* 0x0000000a0808d211 */ /* 0x000fe200078220ff */
[----:B------:R-:W-:Y:S01]  /*2a80*/  IMAD.U32 R4, RZ, RZ, UR4 ;  /* 0x00000004ff047e24 */ /* 0x000fe2000f8e00ff */
[----:B------:R-:W-:Y:S01]  /*2a90*/  IADD3 R11, R11, UR21, RZ ;  /* 0x000000150b0b7c10 */ /* 0x000fe2000fffe0ff */
[----:B-----5:R-:W-:Y:S01]  /*2aa0*/  IMAD.U32 R20, RZ, RZ, UR4 ;  /* 0x00000004ff147e24 */ /* 0x020fe2000f8e00ff */
[----:B------:R-:W-:Y:S01]  /*2ab0*/  LEA.HI R229, R6, R9, RZ, 0x1 ;  /* 0x0000000906e57211 */ /* 0x000fe200078f08ff */
[----:B------:R-:W-:Y:S01]  /*2ac0*/  UIADD3 UR21, UR14, 0x1, -UR16 ;  /* 0x000000010e157890 */ /* 0x000fe2000fffe810 */
[----:B------:R-:W-:Y:S01]  /*2ad0*/  @!P5 LEA.HI.X R3, R4, R11, R7, 0x4, P1 ;  /* 0x0000000b0403d211 */ /* 0x000fe200008f2407 */
[----:B------:R-:W-:Y:S01]  /*2ae0*/  IMAD.SHL.U32 R4, R7, 0x20, RZ ;  /* 0x0000002007047824 */ /* 0x000fe200078e00ff */
[----:B------:R-:W-:-:S02]  /*2af0*/  @!P6 IADD3 R5, P1, R10, UR24, RZ ;  /* 0x000000180a05ec10 */ /* 0x000fc4000ff3e0ff */
[----:B------:R-:W-:Y:S02]  /*2b00*/  LOP3.LUT R6, R6, 0xfffffff0, RZ, 0xc0, !PT ;  /* 0xfffffff006067812 */ /* 0x000fe400078ec0ff */
[----:B------:R-:W-:Y:S02]  /*2b10*/  @!P6 IADD3.X R4, R11, UR25, R4, P1, !PT ;  /* 0x000000190b04ec10 */ /* 0x000fe40008ffe404 */
[----:B------:R-:W-:Y:S01]  /*2b20*/  @!P6 LEA R22, P1, R5, c[0x0][0x170], 0x1 ;  /* 0x00005c000516ea11 */ /* 0x000fe200078208ff */
[----:B------:R-:W-:-:S04]  /*2b30*/  DEPBAR.LE SB0, 0x0 ;  /* 0x000080000000791a */ /* 0x000fc80000000000 */
[----:B------:R-:W-:Y:S01]  /*2b40*/  BAR.SYNC.DEFER_BLOCKING 0x0 ;  /* 0x0000000000007b1d */ /* 0x000fe20000010000 */
[C---:B---3--:R-:W-:Y:S02]  /*2b50*/  @!P5 LEA R12, P2, R8.reuse, c[0x0][0x170], 0x1 ;  /* 0x00005c00080cda11 */ /* 0x048fe400078408ff */
[----:B------:R-:W-:Y:S01]  /*2b60*/  LOP3.LUT R229, R229, 0xfffffffe, RZ, 0xc0, !PT ;  /* 0xfffffffee5e57812 */ /* 0x000fe200078ec0ff */
[----:B-1----:R-:W-:Y:S01]  /*2b70*/  IMAD.U32 R24, RZ, RZ, UR4 ;  /* 0x00000004ff187e24 */ /* 0x002fe2000f8e00ff */
[----:B------:R-:W-:Y:S01]  /*2b80*/  @!P5 LEA.HI.X R13, R8, c[0x0][0x174], R3, 0x1, P2 ;  /* 0x00005d00080dda11 */ /* 0x000fe200010f0c03 */
[----:B------:R-:W-:Y:S01]  /*2b90*/  IMAD.U32 R3, RZ, RZ, UR4 ;  /* 0x00000004ff037e24 */ /* 0x000fe2000f8e00ff */
[----:B------:R-:W-:Y:S01]  /*2ba0*/  @!P6 LEA.HI.X R23, R5, c[0x0][0x174], R4, 0x1, P1 ;  /* 0x00005d000517ea11 */ /* 0x000fe200008f0c04 */
[----:B------:R-:W-:Y:S01]  /*2bb0*/  IMAD.IADD R5, R68, 0x1, -R6 ;  /* 0x0000000144057824 */ /* 0x000fe200078e0a06 */
[----:B------:R-:W-:Y:S01]  /*2bc0*/  @!P0 LEA R8, P2, R10, c[0x0][0x170], 0x1 ;  /* 0x00005c000a088a11 */ /* 0x000fe200078408ff */
[----:B------:R-:W-:Y:S01]  /*2bd0*/  IMAD.IADD R229, R9, 0x1, -R229 ;  /* 0x0000000109e57824 */ /* 0x000fe200078e0ae5 */
[----:B------:R-:W-:Y:S01]  /*2be0*/  ISETP.GE.AND P1, PT, R232, UR7, PT ;  /* 0x00000007e8007c0c */ /* 0x000fe2000bf26270 */
[----:B----4-:R-:W-:Y:S01]  /*2bf0*/  @!P3 IMAD.WIDE.U32 R14, R3, 0x30, R10 ;  /* 0x00000030030eb825 */ /* 0x010fe200078e000a */
[----:B------:R-:W-:-:S02]  /*2c00*/  @!P0 LEA.HI.X R9, R10, c[0x0][0x174], R11, 0x1, P2 ;  /* 0x00005d000a098a11 */ /* 0x000fc400010f0c0b */
[----:B------:R-:W-:Y:S01]  /*2c10*/  SHF.R.S32.HI R3, RZ, 0x1f, R5 ;  /* 0x0000001fff037819 */ /* 0x000fe20000011405 */
[----:B------:R-:W-:Y:S01]  /*2c20*/  @!P3 IMAD R6, R7, 0x30, RZ ;  /* 0x000000300706b824 */ /* 0x000fe200078e02ff */
[----:B------:R-:W-:Y:S02]  /*2c30*/  ISETP.GE.AND P2, PT, R233, UR7, PT ;  /* 0x00000007e9007c0c */ /* 0x000fe4000bf46270 */
[----:B------:R-:W-:Y:S01]  /*2c40*/  LEA.HI R3, R3, R5, RZ, 0x3 ;  /* 0x0000000503037211 */ /* 0x000fe200078f18ff */
[----:B------:R-:W-:-:S03]  /*2c50*/  @!P3 IMAD.IADD R6, R15, 0x1, R6 ;  /* 0x000000010f06b824 */ /* 0x000fc600078e0206 */
[C---:B------:R-:W-:Y:S01]  /*2c60*/  LOP3.LUT R4, R3.reuse, 0xfffffff8, RZ, 0xc0, !PT ;  /* 0xfffffff803047812 */ /* 0x040fe200078ec0ff */
[----:B------:R-:W-:Y:S01]  /*2c70*/  @P0 STS.128 [R235+0x8000], RZ ;  /* 0x008000ffeb000388 */ /* 0x000fe20000000c00 */
[----:B------:R-:W-:Y:S02]  /*2c80*/  @!P1 IMAD.MOV.U32 R15, RZ, RZ, R11 ;  /* 0x000000ffff0f9224 */ /* 0x000fe400078e000b */
[----:B------:R-:W-:Y:S01]  /*2c90*/  IMAD.SHL.U32 R69, R3, 0x40, RZ ;  /* 0x0000004003457824 */ /* 0x000fe200078e00ff */
[----:B------:R-:W-:Y:S01]  /*2ca0*/  @!PT LDS RZ, [RZ] ;  /* 0x00000000fffff984 */ /* 0x000fe20000000800 */
[----:B------:R-:W-:Y:S01]  /*2cb0*/  @!PT LDS RZ, [RZ] ;  /* 0x00000000fffff984 */ /* 0x000fe20000000800 */
[----:B------:R-:W-:Y:S01]  /*2cc0*/  @!PT LDS RZ, [RZ] ;  /* 0x00000000fffff984 */ /* 0x000fe20000000800 */
[----:B------:R1:W-:Y:S01]  /*2cd0*/  @!P0 LDGSTS.E.BYPASS.LTC128B.128 [R235+0x8000], [R8.64] ;  /* 0x0800000008eb8fae */ /* 0x0003e2000b901d52 */
[----:B------:R-:W-:Y:S01]  /*2ce0*/  ISETP.GE.AND P0, PT, R231, UR7, PT ;  /* 0x00000007e7007c0c */ /* 0x000fe2000bf06270 */
[----:B------:R-:W-:Y:S01]  /*2cf0*/  IMAD.IADD R4, R5, 0x1, -R4 ;  /* 0x0000000105047824 */ /* 0x000fe200078e0a04 */
[----:B------:R-:W-:Y:S01]  /*2d00*/  SHF.R.S32.HI R3, RZ, 0x5, R184 ;  /* 0x00000005ff037819 */ /* 0x000fe200000114b8 */
[----:B------:R-:W-:Y:S01]  /*2d10*/  @P5 STS.128 [R235+0x8800], RZ ;  /* 0x008800ffeb005388 */ /* 0x000fe20000000c00 */
[----:B------:R-:W-:Y:S01]  /*2d20*/  IMAD.U32 R5, RZ, RZ, UR4 ;  /* 0x00000004ff057e24 */ /* 0x000fe2000f8e00ff */
[----:B------:R-:W-:Y:S01]  /*2d30*/  LOP3.LUT R69, R69, 0xfffffe00, RZ, 0xc0, !PT ;  /* 0xfffffe0045457812 */ /* 0x000fe200078ec0ff */
[----:B------:R-:W-:Y:S01]  /*2d40*/  ULDC UR7, c[0x0][0x2e8] ;  /* 0x0000ba0000077ab9 */ /* 0x000fe20000000800 */
[----:B------:R-:W-:Y:S01]  /*2d50*/  @!PT LDS RZ, [RZ] ;  /* 0x00000000fffff984 */ /* 0x000fe20000000800 */
[----:B------:R-:W-:Y:S01]  /*2d60*/  @!PT LDS RZ, [RZ] ;  /* 0x00000000fffff984 */ /* 0x000fe20000000800 */
[----:B------:R-:W-:Y:S01]  /*2d70*/  @!PT LDS RZ, [RZ] ;  /* 0x00000000fffff984 */ /* 0x000fe20000000800 */
[----:B------:R3:W-:Y:S01]  /*2d80*/  @!P5 LDGSTS.E.BYPASS.LTC128B.128 [R235+0x8800], [R12.64] ;  /* 0x088000000cebdfae */ /* 0x0007e2000b901d52 */
[C---:B------:R-:W-:Y:S01]  /*2d90*/  @!P3 LEA R18, P5, R14.reuse, c[0x0][0x170], 0x1 ;  /* 0x00005c000e12ba11 */ /* 0x040fe200078a08ff */
[----:B------:R-:W-:Y:S01]  /*2da0*/  UIADD3 UR7, UR21, UR7, URZ ;  /* 0x0000000715077290 */ /* 0x000fe2000fffe03f */
[C---:B------:R-:W-:Y:S01]  /*2db0*/  IMAD R230, R3.reuse, 0x400, R69 ;  /* 0x0000040003e67824 */ /* 0x040fe200078e0245 */
[----:B------:R-:W-:Y:S01]  /*2dc0*/  @P6 STS.128 [R235+0x9000], RZ ;  /* 0x009000ffeb006388 */ /* 0x000fe20000000c00 */
[----:B------:R-:W-:Y:S01]  /*2dd0*/  @!P3 LEA.HI.X R19, R14, c[0x0][0x174], R6, 0x1, P5 ;  /* 0x00005d000e13ba11 */ /* 0x000fe200028f0c06 */
[----:B------:R-:W-:Y:S01]  /*2de0*/  IMAD.U32 R6, RZ, RZ, UR4 ;  /* 0x00000004ff067e24 */ /* 0x000fe2000f8e00ff */
[----:B------:R-:W-:Y:S01]  /*2df0*/  LOP3.LUT R184, R184, 0xffffffe0, RZ, 0xc0, !PT ;  /* 0xffffffe0b8b87812 */ /* 0x000fe200078ec0ff */
[--C-:B------:R-:W-:Y:S01]  /*2e00*/  @!P1 IMAD.MOV.U32 R14, RZ, RZ, R10.reuse ;  /* 0x000000ffff0e9224 */ /* 0x100fe200078e000a */
[----:B------:R-:W-:Y:S01]  /*2e10*/  @!PT LDS RZ, [RZ] ;  /* 0x00000000fffff984 */ /* 0x000fe20000000800 */
[----:B------:R-:W-:Y:S01]  /*2e20*/  @!PT LDS RZ, [RZ] ;  /* 0x00000000fffff984 */ /* 0x000fe20000000800 */
[----:B------:R-:W-:Y:S01]  /*2e30*/  @!PT LDS RZ, [RZ] ;  /* 0x00000000fffff984 */ /* 0x000fe20000000800 */
[----:B------:R4:W-:Y:S01]  /*2e40*/  @!P6 LDGSTS.E.BYPASS.LTC128B.128 [R235+0x9000], [R22.64] ;  /* 0x0900000016ebefae */ /* 0x0009e2000b901d52 */
[----:B------:R-:W-:Y:S01]  /*2e50*/  @!P0 IMAD.WIDE.U32 R20, R20, 0x70, R10 ;  /* 0x0000007014148825 */ /* 0x000fe200078e000a */
[----:B------:R-:W-:-:S02]  /*2e60*/  LEA R240, R3, UR13, 0x4 ;  /* 0x0000000d03f07c11 */ /* 0x000fc4000f8e20ff */
[----:B------:R-:W-:Y:S01]  /*2e70*/  @P3 STS.128 [R235+0x9800], RZ ;  /* 0x009800ffeb003388 */ /* 0x000fe20000000c00 */
[----:B------:R-:W-:-:S03]  /*2e80*/  @!P1 IMAD.WIDE.U32 R24, R24, 0x60, R14 ;  /* 0x0000006018189825 */ /* 0x000fc600078e000e */
[----:B------:R-:W-:Y:S01]  /*2e90*/  @!PT LDS RZ, [RZ] ;  /* 0x00000000fffff984 */ /* 0x000fe20000000800 */
[----:B------:R-:W-:Y:S01]  /*2ea0*/  @!PT LDS RZ, [RZ] ;  /* 0x00000000fffff984 */ /* 0x000fe20000000800 */
[----:B------:R-:W-:Y:S01]  /*2eb0*/  @!PT LDS RZ, [RZ] ;  /* 0x00000000fffff984 */ /* 0x000fe20000000800 */
[----:B------:R5:W-:Y:S01]  /*2ec0*/  @!P3 LDGSTS.E.BYPASS.LTC128B.128 [R235+0x9800], [R18.64] ;  /* 0x0980000012ebbfae */ /* 0x000be2000b901d52 */
[----:B------:R-:W-:Y:S02]  /*2ed0*/  IMAD.IADD R184, R68, 0x1, -R184 ;  /* 0x0000000144b87824 */ /* 0x000fe400078e0ab8 */
[----:B-1----:R-:W-:Y:S01]  /*2ee0*/  IMAD.U32 R8, RZ, RZ, UR4 ;  /* 0x00000004ff087e24 */ /* 0x002fe2000f8e00ff */
[----:B------:R-:W-:Y:S01]  /*2ef0*/  @P4 STS.128 [R235+0xa000], RZ ;  /* 0x00a000ffeb004388 */ /* 0x000fe20000000c00 */
[----:B------:R-:W-:Y:S01]  /*2f00*/  IMAD.SHL.U32 R9, R26, 0x8, RZ ;  /* 0x000000081a097824 */ /* 0x000fe200078e00ff */
[----:B------:R-:W-:Y:S02]  /*2f10*/  SHF.R.S32.HI R250, RZ, 0x1f, R184 ;  /* 0x0000001ffffa7819 */ /* 0x000fe400000114b8 */
[----:B------:R-:W-:Y:S01]  /*2f20*/  @!P4 LEA R8, P5, R8, R10, 0x6 ;  /* 0x0000000a0808c211 */ /* 0x000fe200078a30ff */
[----:B---3--:R-:W-:Y:S01]  /*2f30*/  @!P2 IMAD.MOV.U32 R12, RZ, RZ, R10 ;  /* 0x000000ffff0ca224 */ /* 0x008fe200078e000a */
[----:B------:R-:W-:Y:S01]  /*2f40*/  LEA.HI R250, R250, R184, RZ, 0x2 ;  /* 0x000000b8fafa7211 */ /* 0x000fe200078f10ff */
[----:B------:R-:W-:Y:S01]  /*2f50*/  @!P2 IMAD.MOV.U32 R13, RZ, RZ, R11 ;  /* 0x000000ffff0da224 */ /* 0x000fe200078e000b */
[----:B------:R-:W-:Y:S01]  /*2f60*/  @!P4 LEA.HI.X R6, R6, R11, R7, 0x6, P5 ;  /* 0x0000000b0606c211 */ /* 0x000fe200028f3407 */
[----:B------:R-:W-:Y:S01]  /*2f70*/  IMAD.SHL.U32 R11, R4, 0x40, RZ ;  /* 0x00000040040b7824 */ /* 0x000fe200078e00ff */
[----:B--2---:R-:W-:Y:S01]  /*2f80*/  @!P4 LEA R16, P5, R8, c[0x0][0x170], 0x1 ;  /* 0x00005c000810ca11 */ /* 0x004fe200078a08ff */
[----:B------:R-:W-:Y:S01]  /*2f90*/  @!P2 IMAD.WIDE.U32 R12, R5, 0x50, R12 ;  /* 0x00000050050ca825 */ /* 0x000fe200078e000c */
[----:B------:R-:W-:-:S02]  /*2fa0*/  SHF.R.S32.HI R250, RZ, 0x2, R250 ;  /* 0x00000002fffa7819 */ /* 0x000fc400000114fa */
[----:B------:R-:W-:Y:S01]  /*2fb0*/  @!P4 LEA.HI.X R17, R8, c[0x0][0x174], R6, 0x1, P5 ;  /* 0x00005d000811ca11 */ /* 0x000fe200028f0c06 */
[C---:B------:R-:W-:Y:S01]  /*2fc0*/  @!P2 IMAD R5, R7.reuse, 0x50, RZ ;  /* 0x000000500705a824 */ /* 0x040fe200078e02ff */
[----:B------:R-:W-:Y:S01]  /*2fd0*/  @!P2 LEA R14, P5, R12, c[0x0][0x170], 0x1 ;  /* 0x00005c000c0eaa11 */ /* 0x000fe200078a08ff */
[----:B------:R-:W-:Y:S01]  /*2fe0*/  @!P1 IMAD R6, R7, 0x60, RZ ;  /* 0x0000006007069824 */ /* 0x000fe200078e02ff */
[----:B------:R-:W-:Y:S01]  /*2ff0*/  LOP3.LUT R11, R11, 0x1c0, RZ, 0xc0, !PT ;  /* 0x000001c00b0b7812 */ /* 0x000fe200078ec0ff */
[----:B------:R-:W-:Y:S01]  /*3000*/  @!P2 IMAD.IADD R5, R13, 0x1, R5 ;  /* 0x000000010d05a824 */ /* 0x000fe200078e0205 */
[----:B------:R-:W-:Y:S01]  /*3010*/  @!PT LDS RZ, [RZ] ;  /* 0x00000000fffff984 */ /* 0x000fe20000000800 */
[----:B------:R-:W-:Y:S01]  /*3020*/  @!PT LDS RZ, [RZ] ;  /* 0x00000000fffff984 */ /* 0x000fe20000000800 */
[----:B------:R-:W-:Y:S01]  /*3030*/  @!PT LDS RZ, [RZ] ;  /* 0x00000000fffff984 */ /* 0x000fe20000000800 */
[----:B------:R5:W-:Y:S01]  /*3040*/  @!P4 LDGSTS.E.BYPASS.LTC128B.128 [R235+0xa000], [R16.64] ;  /* 0x0a00000010ebcfae */ /* 0x000be2000b901d52 */
[----:B------:R-:W-:Y:S02]  /*3050*/  IMAD.SHL.U32 R8, R0, 0x40, RZ ;  /* 0x0000004000087824 */ /* 0x000fe400078e00ff */
[----:B------:R-:W-:Y:S01]  /*3060*/  @!P1 IMAD.IADD R6, R25, 0x1, R6 ;  /* 0x0000000119069824 */ /* 0x000fe200078e0206 */
[----:B------:R-:W-:Y:S01]  /*3070*/  @!P2 LEA.HI.X R15, R12, c[0x0][0x174], R5, 0x1, P5 ;  /* 0x00005d000c0faa11 */ /* 0x000fe200028f0c05 */
[----:B------:R-:W-:Y:S01]  /*3080*/  IMAD.SHL.U32 R10, R229, 0x8, RZ ;  /* 0x00000008e50a7824 */ /* 0x000fe200078e00ff */
[----:B------:R-:W-:Y:S01]  /*3090*/  @!P1 LEA R12, P5, R24, c[0x0][0x170], 0x1 ;  /* 0x00005c00180c9a11 */ /* 0x000fe200078a08ff */
[----:B------:R-:W-:Y:S01]  /*30a0*/  @!P0 IMAD R5, R7, 0x70, RZ ;  /* 0x0000007007058824 */ /* 0x000fe200078e02ff */
[----:B------:R-:W-:Y:S01]  /*30b0*/  LOP3.LUT R8, R8, 0x1c0, RZ, 0xc0, !PT ;  /* 0x000001c008087812 */ /* 0x000fe200078ec0ff */
[----:B------:R-:W-:Y:S01]  /*30c0*/  @P2 STS.128 [R235+0xa800], RZ ;  /* 0x00a800ffeb002388 */ /* 0x000fe20000000c00 */
[----:B------:R-:W-:Y:S01]  /*30d0*/  @!P1 LEA.HI.X R13, R24, c[0x0][0x174], R6, 0x1, P5 ;  /* 0x00005d00180d9a11 */ /* 0x000fe200028f0c06 */
[----:B------:R-:W-:Y:S01]  /*30e0*/  @!P0 IMAD.IADD R5, R21, 0x1, R5 ;  /* 0x0000000115058824 */ /* 0x000fe200078e0205 */
[----:B------:R-:W-:Y:S01]  /*30f0*/  LOP3.LUT R9, R8, 0x8, R9, 0xf8, !PT ;  /* 0x0000000808097812 */ /* 0x000fe200078ef809 */
[----:B------:R-:W-:Y:S01]  /*3100*/  @!PT LDS RZ, [RZ] ;  /* 0x00000000fffff984 */ /* 0x000fe20000000800 */
[----:B------:R-:W-:Y:S01]  /*3110*/  @!PT LDS RZ, [RZ] ;  /* 0x00000000fffff984 */ /* 0x000fe20000000800 */
[----:B------:R-:W-:Y:S01]  /*3120*/  @!PT LDS RZ, [RZ] ;  /* 0x00000000fffff984 */ /* 0x000fe20000000800 */
[----:B------:R1:W-:Y:S01]  /*3130*/  @!P2 LDGSTS.E.BYPASS.LTC128B.128 [R235+0xa800], [R14.64] ;  /* 0x0a8000000eebafae */ /* 0x0003e2000b901d52 */
[----:B------:R-:W-:Y:S01]  /*3140*/  LOP3.LUT R6, R11, 0x8, R10, 0xf8, !PT ;  /* 0x000000080b067812 */ /* 0x000fe200078ef80a */
[----:B------:R-:W-:Y:S01]  /*3150*/  IMAD.IADD R240, R250, 0x1, R240 ;  /* 0x00000001faf07824 */ /* 0x000fe200078e02f0 */
[----:B------:R-:W-:Y:S01]  /*3160*/  SHF.R.U32.HI R8, RZ, 0x3, R8 ;  /* 0x00000003ff087819 */ /* 0x000fe20000011608 */
[----:B------:R-:W-:Y:S01]  /*3170*/  @P1 STS.128 [R235+0xb000], RZ ;  /* 0x00b000ffeb001388 */ /* 0x000fe20000000c00 */
[----:B------:R-:W-:-:S02]  /*3180*/  SHF.R.U32.HI R11, RZ, 0x3, R11 ;  /* 0x00000003ff0b7819 */ /* 0x000fc4000001160b */
[----:B------:R-:W-:Y:S01]  /*3190*/  LOP3.LUT R8, R9, R8, RZ, 0x3c, !PT ;  /* 0x0000000809087212 */ /* 0x000fe200078e3cff */
[----:B------:R-:W-:Y:S01]  /*31a0*/  @!PT LDS RZ, [RZ] ;  /* 0x00000000fffff984 */ /* 0x000fe20000000800 */
[----:B------:R-:W-:Y:S01]  /*31b0*/  @!PT LDS RZ, [RZ] ;  /* 0x00000000fffff984 */ /* 0x000fe20000000800 */
[----:B------:R-:W-:Y:S01]  /*31c0*/  @!PT LDS RZ, [RZ] ;  /* 0x00000000fffff984 */ /* 0x000fe20000000800 */
[----:B------:R1:W-:Y:S01]  /*31d0*/  @!P1 LDGSTS.E.BYPASS.LTC128B.128 [R235+0xb000], [R12.64] ;  /* 0x0b0000000ceb9fae */ /* 0x0003e2000b901d52 */
[----:B------:R-:W-:Y:S02]  /*31e0*/  LOP3.LUT R6, R6, R11, RZ, 0x3c, !PT ;  /* 0x0000000b06067212 */ /* 0x000fe400078e3cff */
[----:B------:R-:W-:Y:S01]  /*31f0*/  @!P0 LEA R10, P5, R20, c[0x0][0x170], 0x1 ;  /* 0x00005c00140a8a11 */ /* 0x000fe200078a08ff */
[----:B------:R-:W-:Y:S01]  /*3200*/  IMAD R229, R229, 0x200, R8 ;  /* 0x00000200e5e57824 */ /* 0x000fe200078e0208 */
[----:B------:R-:W-:Y:S01]  /*3210*/  @P0 STS.128 [R235+0xb800], RZ ;  /* 0x00b800ffeb000388 */ /* 0x000fe20000000c00 */
[----:B------:R-:W-:Y:S01]  /*3220*/  IMAD.IADD R230, R6, 0x1, R230 ;  /* 0x0000000106e67824 */ /* 0x000fe200078e02e6 */
[----:B------:R-:W-:Y:S01]  /*3230*/  @!P0 LEA.HI.X R11, R20, c[0x0][0x174], R5, 0x1, P5 ;  /* 0x00005d00140b8a11 */ /* 0x000fe200028f0c05 */
[----:B------:R-:W-:Y:S01]  /*3240*/  IMAD.SHL.U32 R229, R229, 0x2, RZ ;  /* 0x00000002e5e57824 */ /* 0x000fe200078e00ff */
[----:B------:R-:W-:Y:S01]  /*3250*/  IADD3 R242, R240, 0x40, RZ ;  /* 0x00000040f0f27810 */ /* 0x000fe20007ffe0ff */
[----:B------:R-:W-:Y:S01]  /*3260*/  IMAD.SHL.U32 R230, R230, 0x2, RZ ;  /* 0x00000002e6e67824 */ /* 0x000fe200078e00ff */
[----:B------:R-:W-:Y:S01]  /*3270*/  IADD3 R247, R240, UR17, RZ ;  /* 0x00000011f0f77c10 */ /* 0x000fe2000fffe0ff */
[----:B------:R-:W-:Y:S01]  /*3280*/  @!PT LDS RZ, [RZ] ;  /* 0x00000000fffff984 */ /* 0x000fe20000000800 */
[----:B------:R-:W-:Y:S01]  /*3290*/  @!PT LDS RZ, [RZ] ;  /* 0x00000000fffff984 */ /* 0x000fe20000000800 */
[----:B------:R-:W-:Y:S01]  /*32a0*/  @!PT LDS RZ, [RZ] ;  /* 0x00000000fffff984 */ /* 0x000fe20000000800 */
[----:B------:R2:W-:Y:S01]  /*32b0*/  @!P0 LDGSTS.E.BYPASS.LTC128B.128 [R235+0xb800], [R10.64] ;  /* 0x0b8000000aeb8fae */ /* 0x0005e2000b901d52 */
[----:B------:R-:W-:Y:S01]  /*32c0*/  IMAD.MOV.U32 R8, RZ, RZ, 0x20 ;  /* 0x00000020ff087424 */ /* 0x000fe200078e00ff */
[----:B------:R-:W-:Y:S01]  /*32d0*/  IADD3 R226, R229, 0x4040, RZ ;  /* 0x00004040e5e27810 */ /* 0x000fe20007ffe0ff */
[----:B------:R-:W-:Y:S01]  /*32e0*/  IMAD.IADD R6, R69, 0x1, R6 ;  /* 0x0000000145067824 */ /* 0x000fe200078e0206 */
[----:B------:R-:W-:Y:S01]  /*32f0*/  LDSM.16.M88.4 R28, [R230] ;  /* 0x00000000e61c783b */ /* 0x000fe20000000200 */
[----:B------:R-:W-:Y:S01]  /*3300*/  R2P PR, R4, 0x6 ;  /* 0x0000000604007804 */ /* 0x000fe20000000000 */
[----:B------:R-:W-:Y:S01]  /*3310*/  IMAD.MOV.U32 R4, RZ, RZ, 0x10 ;  /* 0x00000010ff047424 */ /* 0x000fe200078e00ff */
[C---:B------:R-:W-:Y:S01]  /*3320*/  IADD3 R246, R240.reuse, UR7, RZ ;  /* 0x00000007f0f67c10 */ /* 0x040fe2000fffe0ff */
[----:B------:R-:W3:Y:S01]  /*3330*/  LDSM.16.M88.4 R52, [R229+0x4000] ;  /* 0x00400000e534783b */ /* 0x000ee20000000200 */
[----:B------:R-:W-:-:S02]  /*3340*/  IADD3 R244, R240, 0x8, RZ ;  /* 0x00000008f0f47810 */ /* 0x000fc40007ffe0ff */
[----:B------:R-:W-:Y:S01]  /*3350*/  SEL R4, R4, 0xfffffff0, !P1 ;  /* 0xfffffff004047807 */ /* 0x000fe20004800000 */
[----:B------:R-:W3:Y:S01]  /*3360*/  LDSM.16.M88.4 R76, [R230+0x2000] ;  /* 0x00200000e64c783b */ /* 0x000ee20000000200 */
[----:B------:R-:W-:Y:S02]  /*3370*/  SEL R5, R8, 0xffffffe0, !P2 ;  /* 0xffffffe008057807 */ /* 0x000fe40005000000 */
[----:B------:R-:W-:Y:S01]  /*3380*/  R2P PR, R0, 0x6 ;  /* 0x0000000600007804 */ /* 0x000fe20000000000 */
[--C-:B------:R-:W-:Y:S01]  /*3390*/  IMAD R228, R4, 0x2, R230.reuse ;  /* 0x0000000204e47824 */ /* 0x100fe200078e02e6 */
[----:B------:R-:W-:Y:S01]  /*33a0*/  LDSM.16.M88.4 R156, [R229+0x4800] ;  /* 0x00480000e59c783b */ /* 0x000fe20000000200 */
[----:B------:R-:W-:Y:S01]  /*33b0*/  IMAD R227, R5, 0x2, R230 ;  /* 0x0000000205e37824 */ /* 0x000fe200078e02e6 */
[----:B------:R-:W-:Y:S02]  /*33c0*/  IADD3 R240, R240, 0x48, RZ ;  /* 0x00000048f0f07810 */ /* 0x000fe40007ffe0ff */
[----:B------:R-:W-:Y:S01]  /*33d0*/  SEL R0, R8, 0xffffffe0, !P1 ;  /* 0xffffffe008007807 */ /* 0x000fe20004800000 */
[----:B-----5:R-:W-:Y:S01]  /*33e0*/  LDSM.16.M88.4 R16, [R228] ;  /* 0x00000000e410783b */ /* 0x020fe20000000200 */
[C---:B------:R-:W-:Y:S01]  /*33f0*/  IADD3 R8, R229.reuse, 0x4000, RZ ;  /* 0x00004000e5087810 */ /* 0x040fe20007ffe0ff */
[----:B------:R-:W-:Y:S01]  /*3400*/  IMAD R225, R4, 0x2, R227 ;  /* 0x0000000204e17824 */ /* 0x000fe200078e02e3 */
[----:B------:R-:W-:Y:S01]  /*3410*/  IADD3 R243, R242, UR17, RZ ;  /* 0x00000011f2f37c10 */ /* 0x000fe2000fffe0ff */
[----:B------:R-:W-:Y:S01]  /*3420*/  IMAD.IADD R223, R229, 0x1, R0 ;  /* 0x00000001e5df7824 */ /* 0x000fe200078e0200 */
[----:B------:R-:W-:Y:S01]  /*3430*/  LDSM.16.M88.4 R44, [R228+0x2000] ;  /* 0x00200000e42c783b */ /* 0x000fe20000000200 */
[----:B------:R-:W-:-:S02]  /*3440*/  @P2 IADD3 R226, R8, -0x40, RZ ;  /* 0xffffffc008e22810 */ /* 0x000fc40007ffe0ff */
[----:B------:R-:W-:Y:S01]  /*3450*/  IADD3 R242, R242, UR7, RZ ;  /* 0x00000007f2f27c10 */ /* 0x000fe2000fffe0ff */
[----:B----4-:R-:W4:Y:S01]  /*3460*/  LDSM.16.M88.4 R20, [R223+0x4000] ;  /* 0x00400000df14783b */ /* 0x010f220000000200 */
[----:B------:R-:W-:Y:S01]  /*3470*/  IMNMX R246, R246, UR14, PT ;  /* 0x0000000ef6f67c17 */ /* 0x000fe2000b800200 */
[----:B------:R-:W-:Y:S01]  /*3480*/  IMAD.IADD R212, R0, 0x1, R226 ;  /* 0x0000000100d47824 */ /* 0x000fe200078e02e2 */
[----:B------:R-:W-:Y:S01]  /*3490*/  IADD3 R245, R244, UR17, RZ ;  /* 0x00000011f4f57c10 */ /* 0x000fe2000fffe0ff */
[----:B------:R-:W-:Y:S01]  /*34a0*/  LDSM.16.M88.4 R180, [R226] ;  /* 0x00000000e2b4783b */ /* 0x000fe20000000200 */
[----:B------:R-:W-:Y:S02]  /*34b0*/  IADD3 R241, R240, UR17, RZ ;  /* 0x00000011f0f17c10 */ /* 0x000fe4000fffe0ff */
[----:B------:R-:W-:Y:S01]  /*34c0*/  IADD3 R244, R244, UR7, RZ ;  /* 0x00000007f4f47c10 */ /* 0x000fe2000fffe0ff */
[----:B-1----:R-:W1:Y:S01]  /*34d0*/  LDSM.16.M88.4 R12, [R227] ;  /* 0x00000000e30c783b */ /* 0x002e620000000200 */
[----:B------:R-:W-:-:S02]  /*34e0*/  IADD3 R240, R240, UR7, RZ ;  /* 0x00000007f0f07c10 */ /* 0x000fc4000fffe0ff */
[----:B------:R-:W-:Y:S01]  /*34f0*/  IMNMX R242, R242, UR14, PT ;  /* 0x0000000ef2f27c17 */ /* 0x000fe2000b800200 */
[----:B--2---:R-:W2:Y:S01]  /*3500*/  LDSM.16.M88.4 R8, [R227+0x2000] ;  /* 0x00200000e308783b */ /* 0x004ea20000000200 */
[----:B------:R-:W-:Y:S02]  /*3510*/  IMNMX R247, RZ, R247, !PT ;  /* 0x000000f7fff77217 */ /* 0x000fe40007800200 */
[----:B------:R-:W-:Y:S01]  /*3520*/  IMNMX R244, R244, UR14, PT ;  /* 0x0000000ef4f47c17 */ /* 0x000fe2000b800200 */
[----:B------:R-:W-:Y:S01]  /*3530*/  LDSM.16.M88.4 R176, [R212] ;  /* 0x00000000d4b0783b */ /* 0x000fe20000000200 */
[-C--:B---3--:R-:W-:Y:S01]  /*3540*/  HMMA.16816.F32.BF16 R168, R28, R52.reuse, RZ ;  /* 0x000000341ca8723c */ /* 0x088fe200000418ff */
[----:B------:R-:W-:Y:S01]  /*3550*/  IMNMX R240, R240, UR14, PT ;  /* 0x0000000ef0f07c17 */ /* 0x000fe2000b800200 */
[----:B------:R-:W-:Y:S01]  /*3560*/  UMOV UR14, UR12 ;  /* 0x0000000c000e7c82 */ /* 0x000fe20008000000 */
[----:B------:R-:W3:Y:S01]  /*3570*/  LDSM.16.M88.4 R24, [R225] ;  /* 0x00000000e118783b */ /* 0x000ee20000000200 */
[----:B------:R-:W-:Y:S01]  /*3580*/  IMNMX R243, RZ, R243, !PT ;  /* 0x000000f3fff37217 */ /* 0x000fe20007800200 */
[----:B------:R-:W-:Y:S01]  /*3590*/  UISETP.GT.AND UP0, UPT, UR14, UR9, UPT ;  /* 0x000000090e00728c */ /* 0x000fe2000bf04270 */
[----:B------:R-:W-:Y:S01]  /*35a0*/  IMNMX R245, RZ, R245, !PT ;  /* 0x000000f5fff57217 */ /* 0x000fe20007800200 */
[----:B------:R-:W5:Y:S01]  /*35b0*/  LDSM.16.M88.4 R140, [R229+0x5000] ;  /* 0x00500000e58c783b */ /* 0x000f620000000200 */
[----:B------:R-:W-:Y:S01]  /*35c0*/  HMMA.16816.F32.BF16 R48, R76, R52, RZ ;  /* 0x000000344c30723c */ /* 0x000fe200000418ff */
[----:B------:R-:W-:-:S02]  /*35d0*/  IMNMX R241, RZ, R241, !PT ;  /* 0x000000f1fff17217 */ /* 0x000fc40007800200 */
[----:B------:R-:W1:Y:S01]  /*35e0*/  LDSM.16.M88.4 R124, [R229+0x5800] ;  /* 0x00580000e57c783b */ /* 0x000e620000000200 */
[C---:B------:R-:W-:Y:S02]  /*35f0*/  IADD3 R219, R226.reuse, 0x800, RZ ;  /* 0x00000800e2db7810 */ /* 0x040fe40007ffe0ff */
[C---:B------:R-:W-:Y:S01]  /*3600*/  IADD3 R218, R226.reuse, 0x1000, RZ ;  /* 0x00001000e2da7810 */ /* 0x040fe20007ffe0ff */
[----:B------:R-:W1:Y:S01]  /*3610*/  LDSM.16.M88.4 R108, [R229+0x6000] ;  /* 0x00600000e56c783b */ /* 0x000e620000000200 */
[-C--:B------:R-:W-:Y:S01]  /*3620*/  HMMA.16816.F32.BF16 R64, R76, R54.reuse, RZ ;  /* 0x000000364c40723c */ /* 0x080fe200000418ff */
[C---:B------:R-:W-:Y:S02]  /*3630*/  IADD3 R217, R226.reuse, 0x1800, RZ ;  /* 0x00001800e2d97810 */ /* 0x040fe40007ffe0ff */
[----:B------:R-:W1:Y:S01]  /*3640*/  LDSM.16.M88.4 R92, [R229+0x6800] ;  /* 0x00680000e55c783b */ /* 0x000e620000000200 */
[C---:B------:R-:W-:Y:S02]  /*3650*/  IADD3 R216, R226.reuse, 0x2000, RZ ;  /* 0x00002000e2d87810 */ /* 0x040fe40007ffe0ff */
[C---:B------:R-:W-:Y:S01]  /*3660*/  IADD3 R215, R226.reuse, 0x2800, RZ ;  /* 0x00002800e2d77810 */ /* 0x040fe20007ffe0ff */
[----:B------:R-:W1:Y:S01]  /*3670*/  LDSM.16.M88.4 R36, [R229+0x7000] ;  /* 0x00700000e524783b */ /* 0x000e620000000200 */
[----:B------:R-:W-:Y:S01]  /*3680*/  HMMA.16816.F32.BF16 R52, R28, R54, RZ ;  /* 0x000000361c34723c */ /* 0x000fe200000418ff */
[----:B------:R-:W-:-:S02]  /*3690*/  IADD3 R214, R226, 0x3000, RZ ;  /* 0x00003000e2d67810 */ /* 0x000fc40007ffe0ff */
[----:B------:R-:W2:Y:S01]  /*36a0*/  LDSM.16.M88.4 R72, [R229+0x7800] ;  /* 0x00780000e548783b */ /* 0x000ea20000000200 */
[----:B------:R-:W-:-:S03]  /*36b0*/  IADD3 R213, R226, 0x3800, RZ ;  /* 0x00003800e2d57810 */ /* 0x000fc60007ffe0ff */
[----:B------:R-:W-:Y:S01]  /*36c0*/  LDSM.16.M88.4 R172, [R223+0x4800] ;  /* 0x00480000dfac783b */ /* 0x000fe20000000200 */
[-C--:B----4-:R-:W-:Y:S03]  /*36d0*/  HMMA.16816.F32.BF16 R168, R16, R20.reuse, R168 ;  /* 0x0000001410a8723c */ /* 0x090fe600000418a8 */
[----:B------:R-:W-:Y:S04]  /*36e0*/  LDSM.16.M88.4 R164, [R223+0x5000] ;  /* 0x00500000dfa4783b */ /* 0x000fe80000000200 */
[----:B------:R-:W0:Y:S01]  /*36f0*/  LDGDEPBAR ;  /* 0x00000000000079af */ /* 0x000e220000000000 */
[C---:B------:R-:W-:Y:S08]  /*3700*/  HMMA.16816.F32.BF16 R48, R44.reuse, R20, R48 ;  /* 0x000000142c30723c */ /* 0x040ff00000041830 */
[-C--:B------:R-:W-:Y:S08]  /*3710*/  HMMA.16816.F32.BF16 R64, R44, R22.reuse, R64 ;  /* 0x000000162c40723c */ /* 0x080ff00000041840 */
[----:B------:R-:W-:Y:S01]  /*3720*/  HMMA.16816.F32.BF16 R52, R16, R22, R52 ;  /* 0x000000161034723c */ /* 0x000fe20000041834 */
[----:B------:R-:W4:Y:S07]  /*3730*/  LDSM.16.M88.4 R20, [R225+0x2000] ;  /* 0x00200000e114783b */ /* 0x000f2e0000000200 */
[-C--:B-1----:R-:W-:Y:S08]  /*3740*/  HMMA.16816.F32.BF16 R168, R12, R180.reuse, R168 ;  /* 0x000000b40ca8723c */ /* 0x082ff000000418a8 */
[----:B--2---:R-:W-:Y:S08]  /*3750*/  HMMA.16816.F32.BF16 R48, R8, R180, R48 ;  /* 0x000000b40830723c */ /* 0x004ff00000041830 */
[-C--:B------:R-:W-:Y:S08]  /*3760*/  HMMA.16816.F32.BF16 R56, R76, R156.reuse, RZ ;  /* 0x0000009c4c38723c */ /* 0x080ff000000418ff */
[----:B------:R-:W-:Y:S08]  /*3770*/  HMMA.16816.F32.BF16 R60, R28, R156, RZ ;  /* 0x0000009c1c3c723c */ /* 0x000ff000000418ff */
[----:B---3--:R-:W-:Y:S08]  /*3780*/  HMMA.16816.F32.BF16 R168, R24, R176, R168 ;  /* 0x000000b018a8723c */ /* 0x008ff000000418a8 */
[C---:B------:R-:W-:Y:S08]  /*3790*/  HMMA.16816.F32.BF16 R160, R76.reuse, R158, RZ ;  /* 0x0000009e4ca0723c */ /* 0x040ff000000418ff */
[C---:B-----5:R-:W-:Y:S08]  /*37a0*/  HMMA.16816.F32.BF16 R148, R76.reuse, R140, RZ ;  /* 0x0000008c4c94723c */ /* 0x060ff000000418ff */
[----:B------:R-:W-:Y:S01]  /*37b0*/  HMMA.16816.F32.BF16 R144, R76, R142, RZ ;  /* 0x0000008e4c90723c */ /* 0x000fe200000418ff */
[----:B------:R-:W-:-:S02]  /*37c0*/  FMUL.FTZ R169, R169, c[0x0][0x2ec] ;  /* 0x0000bb00a9a97a20 */ /* 0x000fc40000410000 */
[----:B------:R-:W-:Y:S02]  /*37d0*/  FMUL.FTZ R170, R170, c[0x0][0x2ec] ;  /* 0x0000bb00aaaa7a20 */ /* 0x000fe40000410000 */
[----:B------:R-:W-:Y:S02]  /*37e0*/  FMUL.FTZ R171, R171, c[0x0][0x2ec] ;  /* 0x0000bb00abab7a20 */ /* 0x000fe40000410000 */
[----:B------:R-:W-:Y:S01]  /*37f0*/  FMUL.FTZ R0, R168, c[0x0][0x2ec] ;  /* 0x0000bb00a8007a20 */ /* 0x000fe20000410000 */
[C---:B------:R-:W-:Y:S05]  /*3800*/  HMMA.16816.F32.BF16 R132, R76.reuse, R124, RZ ;  /* 0x0000007c4c84723c */ /* 0x040fea00000418ff */
[----:B------:R-:W-:Y:S03]  /*3810*/  MUFU.TANH R0, R0 ;  /* 0x0000000000007308 */ /* 0x000fe60000002400 */
        /* <DEDUP_REMOVED lines=11> */
[----:B------:R-:W-:Y:S08]  /*38d0*/  HMMA.16816.F32.BF16 R40, R28, R36, RZ ;  /* 0x000000241c28723c */ /* 0x000ff000000418ff */
[----:B------:R-:W-:Y:S08]  /*38e0*/  HMMA.16816.F32.BF16 R80, R76, R72, RZ ;  /* 0x000000484c50723c */ /* 0x000ff000000418ff */
[C---:B------:R-:W-:Y:S08]  /*38f0*/  HMMA.16816.F32.BF16 R156, R28.reuse, R158, RZ ;  /* 0x0000009e1c9c723c */ /* 0x040ff000000418ff */
[C---:B------:R-:W-:Y:S08]  /*3900*/  HMMA.16816.F32.BF16 R140, R28.reuse, R142, RZ ;  /* 0x0000008e1c8c723c */ /* 0x040ff000000418ff */
[C---:B------:R-:W-:Y:S08]  /*3910*/  HMMA.16816.F32.BF16 R124, R28.reuse, R126, RZ ;  /* 0x0000007e1c7c723c */ /* 0x040ff000000418ff */
[C---:B------:R-:W-:Y:S08]  /*3920*/  HMMA.16816.F32.BF16 R108, R28.reuse, R110, RZ ;  /* 0x0000006e1c6c723c */ /* 0x040ff000000418ff */
[C---:B------:R-:W-:Y:S08]  /*3930*/  HMMA.16816.F32.BF16 R92, R28.reuse, R94, RZ ;  /* 0x0000005e1c5c723c */ /* 0x040ff000000418ff */
[C---:B------:R-:W-:Y:S08]  /*3940*/  HMMA.16816.F32.BF16 R36, R28.reuse, R38, RZ ;  /* 0x000000261c24723c */ /* 0x040ff000000418ff */
[----:B------:R-:W-:Y:S08]  /*3950*/  HMMA.16816.F32.BF16 R32, R28, R72, RZ ;  /* 0x000000481c20723c */ /* 0x000ff000000418ff */
[----:B----4-:R-:W-:Y:S01]  /*3960*/  HMMA.16816.F32.BF16 R48, R20, R176, R48 ;  /* 0x000000b01430723c */ /* 0x010fe20000041830 */
[----:B------:R-:W-:Y:S07]  /*3970*/  MUFU.TANH R176, R171 ;  /* 0x000000ab00b07308 */ /* 0x000fee0000002400 */
[----:B------:R-:W-:Y:S08]  /*3980*/  HMMA.16816.F32.BF16 R52, R12, R182, R52 ;  /* 0x000000b60c34723c */ /* 0x000ff00000041834 */
[-C--:B------:R-:W-:Y:S08]  /*3990*/  HMMA.16816.F32.BF16 R76, R76, R74.reuse, RZ ;  /* 0x0000004a4c4c723c */ /* 0x080ff000000418ff */
[----:B------:R-:W-:Y:S01]  /*39a0*/  HMMA.16816.F32.BF16 R28, R28, R74, RZ ;  /* 0x0000004a1c1c723c */ /* 0x000fe200000418ff */
[----:B------:R-:W1:Y:S01]  /*39b0*/  LDSM.16.M88.4 R72, [R226+0x800] ;  /* 0x00080000e248783b */ /* 0x000e620000000200 */
[----:B------:R-:W-:-:S02]  /*39c0*/  FMUL.FTZ R48, R48, c[0x0][0x2ec] ;  /* 0x0000bb0030307a20 */ /* 0x000fc40000410000 */
[----:B------:R-:W-:Y:S02]  /*39d0*/  FMUL.FTZ R49, R49, c[0x0][0x2ec] ;  /* 0x0000bb0031317a20 */ /* 0x000fe40000410000 */
[----:B------:R-:W-:Y:S01]  /*39e0*/  FMUL.FTZ R50, R50, c[0x0][0x2ec] ;  /* 0x0000bb0032327a20 */ /* 0x000fe20000410000 */
[----:B------:R-:W-:Y:S01]  /*39f0*/  MUFU.TANH R177, R48 ;  /* 0x0000003000b17308 */ /* 0x000fe20000002400 */
[----:B------:R-:W-:Y:S01]  /*3a00*/  HMMA.16816.F32.BF16 R64, R8, R182, R64 ;  /* 0x000000b60840723c */ /* 0x000fe20000041840 */
[----:B------:R-:W-:-:S07]  /*3a10*/  FMUL.FTZ R51, R51, c[0x0][0x2ec] ;  /* 0x0000bb0033337a20 */ /* 0x000fce0000410000 */
[-C--:B------:R-:W-:Y:S08]  /*3a20*/  HMMA.16816.F32.BF16 R60, R16, R172.reuse, R60 ;  /* 0x000000ac103c723c */ /* 0x080ff0000004183c */
[----:B------:R-:W-:Y:S01]  /*3a30*/  HMMA.16816.F32.BF16 R56, R44, R172, R56 ;  /* 0x000000ac2c38723c */ /* 0x000fe20000041838 */
[----:B------:R-:W2:Y:S07]  /*3a40*/  MUFU.TANH R172, R169 ;  /* 0x000000a900ac7308 */ /* 0x000eae0000002400 */
[----:B------:R-:W-:Y:S01]  /*3a50*/  HMMA.16816.F32.BF16 R52, R24, R178, R52 ;  /* 0x000000b21834723c */ /* 0x000fe20000041834 */
[----:B------:R3:W4:Y:S07]  /*3a60*/  MUFU.TANH R173, R170 ;  /* 0x000000aa00ad7308 */ /* 0x00072e0000002400 */
[-C--:B------:R-:W-:Y:S08]  /*3a70*/  HMMA.16816.F32.BF16 R160, R44, R174.reuse, R160 ;  /* 0x000000ae2ca0723c */ /* 0x080ff000000418a0 */
[----:B------:R-:W-:Y:S01]  /*3a80*/  HMMA.16816.F32.BF16 R156, R16, R174, R156 ;  /* 0x000000ae109c723c */ /* 0x000fe2000004189c */
[----:B---3--:R-:W3:Y:S01]  /*3a90*/  LDSM.16.M88.4 R168, [R212+0x800] ;  /* 0x00080000d4a8783b */ /* 0x008ee20000000200 */
[----:B------:R-:W-:Y:S06]  /*3aa0*/  MUFU.TANH R174, R49 ;  /* 0x0000003100ae7308 */ /* 0x000fec0000002400 */
[----:B------:R-:W-:Y:S01]  /*3ab0*/  HMMA.16816.F32.BF16 R64, R20, R178, R64 ;  /* 0x000000b21440723c */ /* 0x000fe20000041840 */
[----:B------:R-:W-:Y:S01]  /*3ac0*/  FMUL.FTZ R52, R52, c[0x0][0x2ec] ;  /* 0x0000bb0034347a20 */ /* 0x000fe20000410000 */
[----:B------:R-:W5:Y:S01]  /*3ad0*/  MUFU.TANH R178, R50 ;  /* 0x0000003200b27308 */ /* 0x000f620000002400 */
[----:B------:R-:W-:-:S02]  /*3ae0*/  FMUL.FTZ R53, R53, c[0x0][0x2ec] ;  /* 0x0000bb0035357a20 */ /* 0x000fc40000410000 */
[----:B------:R-:W-:Y:S02]  /*3af0*/  FMUL.FTZ R54, R54, c[0x0][0x2ec] ;  /* 0x0000bb0036367a20 */ /* 0x000fe40000410000 */
[----:B------:R-:W-:Y:S01]  /*3b00*/  FMUL.FTZ R55, R55, c[0x0][0x2ec] ;  /* 0x0000bb0037377a20 */ /* 0x000fe20000410000 */
[-C--:B-1----:R-:W-:Y:S02]  /*3b10*/  HMMA.16816.F32.BF16 R60, R12, R72.reuse, R60 ;  /* 0x000000480c3c723c */ /* 0x082fe4000004183c */
[----:B------:R1:W-:Y:S06]  /*3b20*/  MUFU.TANH R175, R51 ;  /* 0x0000003300af7308 */ /* 0x0003ec0000002400 */
[----:B------:R-:W-:Y:S02]  /*3b30*/  HMMA.16816.F32.BF16 R56, R8, R72, R56 ;  /* 0x000000480838723c */ /* 0x000fe40000041838 */
[----:B------:R-:W2:Y:S06]  /*3b40*/  MUFU.TANH R179, R52 ;  /* 0x0000003400b37308 */ /* 0x000eac0000002400 */
[----:B------:R-:W-:Y:S01]  /*3b50*/  HMMA.16816.F32.BF16 R152, R16, R164, R152 ;  /* 0x000000a41098723c */ /* 0x000fe20000041898 */
[----:B------:R-:W-:Y:S01]  /*3b60*/  FMUL.FTZ R64, R64, c[0x0][0x2ec] ;  /* 0x0000bb0040407a20 */ /* 0x000fe20000410000 */
[----:B-1----:R-:W1:Y:S01]  /*3b70*/  LDSM.16.M88.4 R48, [R226+0x1000] ;  /* 0x00100000e230783b */ /* 0x002e620000000200 */
[----:B------:R-:W-:Y:S01]  /*3b80*/  MUFU.TANH R180, R53 ;  /* 0x0000003500b47308 */ /* 0x000fe20000002400 */
[----:B------:R-:W-:-:S02]  /*3b90*/  FMUL.FTZ R65, R65, c[0x0][0x2ec] ;  /* 0x0000bb0041417a20 */ /* 0x000fc40000410000 */
[----:B------:R-:W-:Y:S02]  /*3ba0*/  FMUL.FTZ R66, R66, c[0x0][0x2ec] ;  /* 0x0000bb0042427a20 */ /* 0x000fe40000410000 */
[----:B------:R-:W-:Y:S01]  /*3bb0*/  HMMA.16816.F32.BF16 R148, R44, R164, R148 ;  /* 0x000000a42c94723c */ /* 0x000fe20000041894 */
[----:B------:R-:W-:Y:S02]  /*3bc0*/  FMUL.FTZ R67, R67, c[0x0][0x2ec] ;  /* 0x0000bb0043437a20 */ /* 0x000fe40000410000 */
[----:B------:R-:W1:Y:S05]  /*3bd0*/  MUFU.TANH R182, R54 ;  /* 0x0000003600b67308 */ /* 0x000e6a0000002400 */
[-C--:B---3--:R-:W-:Y:S03]  /*3be0*/  HMMA.16816.F32.BF16 R60, R24, R168.reuse, R60 ;  /* 0x000000a8183c723c */ /* 0x088fe6000004183c */
[----:B------:R3:W-:Y:S05]  /*3bf0*/  MUFU.TANH R181, R55 ;  /* 0x0000003700b57308 */ /* 0x0007ea0000002400 */
[----:B------:R-:W-:Y:S03]  /*3c00*/  HMMA.16816.F32.BF16 R56, R20, R168, R56 ;  /* 0x000000a81438723c */ /* 0x000fe60000041838 */
[----:B------:R-:W1:Y:S05]  /*3c10*/  MUFU.TANH R185, R64 ;  /* 0x0000004000b97308 */ /* 0x000e6a0000002400 */
[-C--:B------:R-:W-:Y:S01]  /*3c20*/  HMMA.16816.F32.BF16 R160, R8, R74.reuse, R160 ;  /* 0x0000004a08a0723c */ /* 0x080fe200000418a0 */
[----:B---3--:R-:W3:Y:S02]  /*3c30*/  LDSM.16.M88.4 R52, [R212+0x1000] ;  /* 0x00100000d434783b */ /* 0x008ee40000000200 */
[----:B------:R-:W-:Y:S05]  /*3c40*/  MUFU.TANH R183, R65 ;  /* 0x0000004100b77308 */ /* 0x000fea0000002400 */
[----:B------:R-:W-:Y:S01]  /*3c50*/  HMMA.16816.F32.BF16 R156, R12, R74, R156 ;  /* 0x0000004a0c9c723c */ /* 0x000fe2000004189c */
[----:B------:R-:W-:Y:S01]  /*3c60*/  FMUL.FTZ R60, R60, c[0x0][0x2ec] ;  /* 0x0000bb003c3c7a20 */ /* 0x000fe20000410000 */
[----:B------:R-:W-:Y:S01]  /*3c70*/  LDSM.16.M88.4 R72, [R223+0x6000] ;  /* 0x00600000df48783b */ /* 0x000fe20000000200 */
[----:B------:R-:W-:Y:S01]  /*3c80*/  FMUL.FTZ R61, R61, c[0x0][0x2ec] ;  /* 0x0000bb003d3d7a20 */ /* 0x000fe20000410000 */
[----:B------:R-:W-:Y:S01]  /*3c90*/  MUFU.TANH R187, R66 ;  /* 0x0000004200bb7308 */ /* 0x000fe20000002400 */
[----:B------:R-:W-:-:S02]  /*3ca0*/  FMUL.FTZ R62, R62, c[0x0][0x2ec] ;  /* 0x0000bb003e3e7a20 */ /* 0x000fc40000410000 */
[----:B------:R-:W-:Y:S01]  /*3cb0*/  FMUL.FTZ R63, R63, c[0x0][0x2ec] ;  /* 0x0000bb003f3f7a20 */ /* 0x000fe20000410000 */
[----:B-1----:R-:W-:Y:S01]  /*3cc0*/  HMMA.16816.F32.BF16 R152, R12, R48, R152 ;  /* 0x000000300c98723c */ /* 0x002fe20000041898 */
[----:B------:R-:W-:Y:S02]  /*3cd0*/  FMUL.FTZ R56, R56, c[0x0][0x2ec] ;  /* 0x0000bb0038387a20 */ /* 0x000fe40000410000 */
[----:B------:R-:W-:Y:S01]  /*3ce0*/  FMUL.FTZ R57, R57, c[0x0][0x2ec] ;  /* 0x0000bb0039397a20 */ /* 0x000fe20000410000 */
[----:B------:R1:W1:Y:S01]  /*3cf0*/  MUFU.TANH R186, R67 ;  /* 0x0000004300ba7308 */ /* 0x0002620000002400 */
[----:B------:R-:W-:-:S03]  /*3d00*/  FMUL.FTZ R58, R58, c[0x0][0x2ec] ;  /* 0x0000bb003a3a7a20 */ /* 0x000fc60000410000 */
[----:B------:R-:W-:Y:S04]  /*3d10*/  HMMA.16816.F32.BF16 R148, R8, R48, R148 ;  /* 0x000000300894723c */ /* 0x000fe80000041894 */
[----:B------:R-:W2:Y:S04]  /*3d20*/  MUFU.TANH R169, R60 ;  /* 0x0000003c00a97308 */ /* 0x000ea80000002400 */
[-C--:B------:R-:W-:Y:S04]  /*3d30*/  HMMA.16816.F32.BF16 R144, R44, R166.reuse, R144 ;  /* 0x000000a62c90723c */ /* 0x080fe80000041890 */
[----:B------:R-:W-:Y:S01]  /*3d40*/  MUFU.TANH R168, R61 ;  /* 0x0000003d00a87308 */ /* 0x000fe20000002400 */
[----:B-1----:R-:W1:Y:S03]  /*3d50*/  LDSM.16.M88.4 R64, [R223+0x5800] ;  /* 0x00580000df40783b */ /* 0x002e660000000200 */
[----:B------:R-:W-:Y:S04]  /*3d60*/  HMMA.16816.F32.BF16 R140, R16, R166, R140 ;  /* 0x000000a6108c723c */ /* 0x000fe8000004188c */
[----:B------:R-:W-:Y:S04]  /*3d70*/  MUFU.TANH R189, R62 ;  /* 0x0000003e00bd7308 */ /* 0x000fe80000002400 */
[-C--:B------:R-:W-:Y:S04]  /*3d80*/  HMMA.16816.F32.BF16 R160, R20, R170.reuse, R160 ;  /* 0x000000aa14a0723c */ /* 0x080fe800000418a0 */
[----:B------:R2:W-:Y:S04]  /*3d90*/  MUFU.TANH R188, R63 ;  /* 0x0000003f00bc7308 */ /* 0x0005e80000002400 */
[C---:B------:R-:W-:Y:S04]  /*3da0*/  HMMA.16816.F32.BF16 R156, R24.reuse, R170, R156 ;  /* 0x000000aa189c723c */ /* 0x040fe8000004189c */
[----:B------:R-:W1:Y:S04]  /*3db0*/  MUFU.TANH R171, R56 ;  /* 0x0000003800ab7308 */ /* 0x000e680000002400 */
[-C--:B---3--:R-:W-:Y:S04]  /*3dc0*/  HMMA.16816.F32.BF16 R152, R24, R52.reuse, R152 ;  /* 0x000000341898723c */ /* 0x088fe80000041898 */
[----:B------:R-:W-:Y:S01]  /*3dd0*/  MUFU.TANH R170, R57 ;  /* 0x0000003900aa7308 */ /* 0x000fe20000002400 */
[----:B--2---:R-:W2:Y:S03]  /*3de0*/  LDSM.16.M88.4 R60, [R223+0x6800] ;  /* 0x00680000df3c783b */ /* 0x004ea60000000200 */
[----:B------:R-:W-:Y:S01]  /*3df0*/  HMMA.16816.F32.BF16 R164, R20, R52, R148 ;  /* 0x0000003414a4723c */ /* 0x000fe20000041894 */
[----:B------:R-:W3:Y:S01]  /*3e00*/  LDSM.16.M88.4 R148, [R223+0x7000] ;  /* 0x00700000df94783b */ /* 0x000ee20000000200 */
[----:B------:R-:W-:-:S02]  /*3e10*/  FMUL.FTZ R160, R160, c[0x0][0x2ec] ;  /* 0x0000bb00a0a07a20 */ /* 0x000fc40000410000 */
[----:B------:R4:W2:Y:S01]  /*3e20*/  MUFU.TANH R190, R58 ;  /* 0x0000003a00be7308 */ /* 0x0008a20000002400 */
[----:B------:R-:W-:Y:S02]  /*3e30*/  FMUL.FTZ R162, R162, c[0x0][0x2ec] ;  /* 0x0000bb00a2a27a20 */ /* 0x000fe40000410000 */
[----:B------:R-:W-:Y:S01]  /*3e40*/  FMUL.FTZ R52, R59, c[0x0][0x2ec] ;  /* 0x0000bb003b347a20 */ /* 0x000fe20000410000 */
[C---:B-1----:R-:W-:Y:S01]  /*3e50*/  HMMA.16816.F32.BF16 R132, R44.reuse, R64, R132 ;  /* 0x000000402c84723c */ /* 0x042fe20000041884 */
[----:B------:R-:W-:Y:S02]  /*3e60*/  FMUL.FTZ R53, R156, c[0x0][0x2ec] ;  /* 0x0000bb009c357a20 */ /* 0x000fe40000410000 */
[----:B------:R-:W-:Y:S01]  /*3e70*/  FMUL.FTZ R156, R157, c[0x0][0x2ec] ;  /* 0x0000bb009d9c7a20 */ /* 0x000fe20000410000 */
[----:B------:R-:W-:Y:S01]  /*3e80*/  MUFU.TANH R160, R160 ;  /* 0x000000a000a07308 */ /* 0x000fe20000002400 */
[----:B------:R-:W-:Y:S02]  /*3e90*/  FMUL.FTZ R158, R158, c[0x0][0x2ec] ;  /* 0x0000bb009e9e7a20 */ /* 0x000fe40000410000 */
[----:B------:R-:W-:Y:S01]  /*3ea0*/  FMUL.FTZ R157, R159, c[0x0][0x2ec] ;  /* 0x0000bb009f9d7a20 */ /* 0x000fe20000410000 */
[----:B------:R-:W-:Y:S01]  /*3eb0*/  HMMA.16816.F32.BF16 R128, R44, R66, R128 ;  /* 0x000000422c80723c */ /* 0x000fe20000041880 */
[----:B------:R-:W-:-:S02]  /*3ec0*/  FMUL.FTZ R159, R161, c[0x0][0x2ec] ;  /* 0x0000bb00a19f7a20 */ /* 0x000fc40000410000 */
[----:B------:R-:W-:Y:S01]  /*3ed0*/  FMUL.FTZ R161, R163, c[0x0][0x2ec] ;  /* 0x0000bb00a3a17a20 */ /* 0x000fe20000410000 */
[----:B----4-:R-:W1:Y:S01]  /*3ee0*/  LDSM.16.M88.4 R56, [R223+0x7800] ;  /* 0x00780000df38783b */ /* 0x010e620000000200 */
[----:B------:R-:W4:Y:S01]  /*3ef0*/  MUFU.TANH R53, R53 ;  /* 0x0000003500357308 */ /* 0x000f220000002400 */
[----:B------:R-:W-:Y:S02]  /*3f00*/  FMUL.FTZ R152, R152, c[0x0][0x2ec] ;  /* 0x0000bb0098987a20 */ /* 0x000fe40000410000 */
[C---:B------:R-:W-:Y:S01]  /*3f10*/  HMMA.16816.F32.BF16 R116, R44.reuse, R72, R116 ;  /* 0x000000482c74723c */ /* 0x040fe20000041874 */
[----:B------:R-:W-:Y:S02]  /*3f20*/  FMUL.FTZ R163, R166, c[0x0][0x2ec] ;  /* 0x0000bb00a6a37a20 */ /* 0x000fe40000410000 */
[----:B------:R-:W-:Y:S02]  /*3f30*/  FMUL.FTZ R153, R153, c[0x0][0x2ec] ;  /* 0x0000bb0099997a20 */ /* 0x000fe40000410000 */
[----:B------:R-:W1:Y:S03]  /*3f40*/  MUFU.TANH R52, R52 ;  /* 0x0000003400347308 */ /* 0x000e660000002400 */
[C---:B------:R-:W-:Y:S05]  /*3f50*/  HMMA.16816.F32.BF16 R112, R44.reuse, R74, R112 ;  /* 0x0000004a2c70723c */ /* 0x040fea0000041870 */
[----:B------:R-:W1:Y:S03]  /*3f60*/  MUFU.TANH R158, R158 ;  /* 0x0000009e009e7308 */ /* 0x000e660000002400 */
[C---:B--2---:R-:W-:Y:S05]  /*3f70*/  HMMA.16816.F32.BF16 R100, R44.reuse, R60, R100 ;  /* 0x0000003c2c64723c */ /* 0x044fea0000041864 */
[----:B------:R-:W2:Y:S03]  /*3f80*/  MUFU.TANH R157, R157 ;  /* 0x0000009d009d7308 */ /* 0x000ea60000002400 */
[C---:B------:R-:W-:Y:S05]  /*3f90*/  HMMA.16816.F32.BF16 R96, R44.reuse, R62, R96 ;  /* 0x0000003e2c60723c */ /* 0x040fea0000041860 */
[----:B------:R-:W2:Y:S03]  /*3fa0*/  MUFU.TANH R162, R162 ;  /* 0x000000a200a27308 */ /* 0x000ea60000002400 */
[C---:B---3--:R-:W-:Y:S05]  /*3fb0*/  HMMA.16816.F32.BF16 R88, R44.reuse, R148, R88 ;  /* 0x000000942c58723c */ /* 0x048fea0000041858 */
[----:B------:R-:W3:Y:S03]  /*3fc0*/  MUFU.TANH R156, R156 ;  /* 0x0000009c009c7308 */ /* 0x000ee60000002400 */
[C---:B-1----:R-:W-:Y:S05]  /*3fd0*/  HMMA.16816.F32.BF16 R80, R44.reuse, R56, R80 ;  /* 0x000000382c50723c */ /* 0x042fea0000041850 */
[----:B------:R-:W1:Y:S03]  /*3fe0*/  MUFU.TANH R159, R159 ;  /* 0x0000009f009f7308 */ /* 0x000e660000002400 */
[C---:B------:R-:W-:Y:S05]  /*3ff0*/  HMMA.16816.F32.BF16 R84, R44.reuse, R150, R84 ;  /* 0x000000962c54723c */ /* 0x040fea0000041854 */
[----:B------:R-:W1:Y:S03]  /*4000*/  MUFU.TANH R161, R161 ;  /* 0x000000a100a17308 */ /* 0x000e660000002400 */
[----:B------:R-:W-:Y:S01]  /*4010*/  HMMA.16816.F32.BF16 R76, R44, R58, R76 ;  /* 0x0000003a2c4c723c */ /* 0x000fe2000004184c */
[----:B------:R-:W1:Y:S04]  /*4020*/  LDSM.16.M88.4 R44, [R226+0x1800] ;  /* 0x00180000e22c783b */ /* 0x000e680000000200 */
[----:B------:R-:W1:Y:S03]  /*4030*/  MUFU.TANH R152, R152 ;  /* 0x0000009800987308 */ /* 0x000e660000002400 */
[----:B------:R-:W-:Y:S05]  /*4040*/  HMMA.16816.F32.BF16 R136, R16, R64, R136 ;  /* 0x000000401088723c */ /* 0x000fea0000041888 */
[----:B------:R-:W1:Y:S02]  /*4050*/  MUFU.TANH R153, R153 ;  /* 0x0000009900997308 */ /* 0x000e640000002400 */
[----:B------:R-:W-:Y:S01]  /*4060*/  FMUL.FTZ R65, R155, c[0x0][0x2ec] ;  /* 0x0000bb009b417a20 */ /* 0x000fe20000410000 */
[----:B------:R-:W-:Y:S01]  /*4070*/  HMMA.16816.F32.BF16 R140, R12, R50, R140 ;  /* 0x000000320c8c723c */ /* 0x000fe2000004188c */
[----:B------:R-:W-:-:S02]  /*4080*/  FMUL.FTZ R155, R167, c[0x0][0x2ec] ;  /* 0x0000bb00a79b7a20 */ /* 0x000fc40000410000 */
[----:B------:R-:W-:Y:S02]  /*4090*/  FMUL.FTZ R64, R154, c[0x0][0x2ec] ;  /* 0x0000bb009a407a20 */ /* 0x000fe40000410000 */
[----:B------:R-:W1:Y:S01]  /*40a0*/  MUFU.TANH R65, R65 ;  /* 0x0000004100417308 */ /* 0x000e620000002400 */
[----:B------:R-:W-:Y:S02]  /*40b0*/  FMUL.FTZ R154, R164, c[0x0][0x2ec] ;  /* 0x0000bb00a49a7a20 */ /* 0x000fe40000410000 */
[----:B------:R-:W-:Y:S01]  /*40c0*/  HMMA.16816.F32.BF16 R144, R8, R50, R144 ;  /* 0x000000320890723c */ /* 0x000fe20000041890 */
[----:B------:R-:W2:Y:S04]  /*40d0*/  LDSM.16.M88.4 R48, [R212+0x1800] ;  /* 0x00180000d430783b */ /* 0x000ea80000000200 */
[----:B------:R-:W1:Y:S03]  /*40e0*/  MUFU.TANH R64, R64 ;  /* 0x0000004000407308 */ /* 0x000e660000002400 */
[C---:B------:R-:W-:Y:S05]  /*40f0*/  HMMA.16816.F32.BF16 R124, R16.reuse, R66, R124 ;  /* 0x00000042107c723c */ /* 0x040fea000004187c */
[----:B------:R-:W2:Y:S02]  /*4100*/  MUFU.TANH R163, R163 ;  /* 0x000000a300a37308 */ /* 0x000ea40000002400 */
[----:B------:R-:W-:Y:S01]  /*4110*/  FMUL.FTZ R66, R165, c[0x0][0x2ec] ;  /* 0x0000bb00a5427a20 */ /* 0x000fe20000410000 */
[----:B------:R-:W-:Y:S05]  /*4120*/  HMMA.16816.F32.BF16 R120, R16, R72, R120 ;  /* 0x000000481078723c */ /* 0x000fea0000041878 */
[----:B------:R-:W2:Y:S03]  /*4130*/  MUFU.TANH R66, R66 ;  /* 0x0000004200427308 */ /* 0x000ea60000002400 */
[-C--:B-1----:R-:W-:Y:S05]  /*4140*/  HMMA.16816.F32.BF16 R136, R12, R44.reuse, R136 ;  /* 0x0000002c0c88723c */ /* 0x082fea0000041888 */
[----:B------:R-:W-:Y:S03]  /*4150*/  MUFU.TANH R154, R154 ;  /* 0x0000009a009a7308 */ /* 0x000fe60000002400 */
[C---:B------:R-:W-:Y:S05]  /*4160*/  HMMA.16816.F32.BF16 R132, R8.reuse, R44, R132 ;  /* 0x0000002c0884723c */ /* 0x040fea0000041884 */
[----:B------:R-:W-:Y:S03]  /*4170*/  MUFU.TANH R155, R155 ;  /* 0x0000009b009b7308 */ /* 0x000fe60000002400 */
[-C--:B------:R-:W-:Y:S08]  /*4180*/  HMMA.16816.F32.BF16 R128, R8, R46.reuse, R128 ;  /* 0x0000002e0880723c */ /* 0x080ff00000041880 */
[----:B------:R-:W-:Y:S01]  /*4190*/  HMMA.16816.F32.BF16 R124, R12, R46, R124 ;  /* 0x0000002e0c7c723c */ /* 0x000fe2000004187c */
[----:B------:R-:W1:Y:S07]  /*41a0*/  LDSM.16.M88.4 R44, [R226+0x2000] ;  /* 0x00200000e22c783b */ /* 0x000e6e0000000200 */
[-C--:B--2---:R-:W-:Y:S08]  /*41b0*/  HMMA.16816.F32.BF16 R136, R24, R48.reuse, R136 ;  /* 0x000000301888723c */ /* 0x084ff00000041888 */
[----:B------:R-:W-:Y:S07]  /*41c0*/  HMMA.16816.F32.BF16 R132, R20, R48, R132 ;  /* 0x000000301484723c */ /* 0x000fee0000041884 */
[----:B------:R-:W-:Y:S01]  /*41d0*/  IMAD.U32 R48, RZ, RZ, UR12 ;  /* 0x0000000cff307e24 */ /* 0x000fe2000f8e00ff */
[----:B------:R-:W-:Y:S03]  /*41e0*/  HMMA.16816.F32.BF16 R140, R24, R54, R140 ;  /* 0x00000036188c723c */ /* 0x000fe6000004188c */
[----:B------:R-:W-:-:S05]  /*41f0*/  IMAD R3, R48, 0x80, R251 ;  /* 0x0000008030037824 */ /* 0x000fca00078e02fb */
[C---:B------:R-:W-:Y:S01]  /*4200*/  HMMA.16816.F32.BF16 R144, R20.reuse, R54, R144 ;  /* 0x000000361490723c */ /* 0x040fe20000041890 */
[----:B------:R-:W-:Y:S02]  /*4210*/  FMUL.FTZ R137, R137, c[0x0][0x2ec] ;  /* 0x0000bb0089897a20 */ /* 0x000fe40000410000 */
[----:B------:R-:W-:Y:S02]  /*4220*/  FMUL.FTZ R136, R136, c[0x0][0x2ec] ;  /* 0x0000bb0088887a20 */ /* 0x000fe40000410000 */
[----:B------:R-:W-:Y:S02]  /*4230*/  FMUL.FTZ R138, R138, c[0x0][0x2ec] ;  /* 0x0000bb008a8a7a20 */ /* 0x000fe40000410000 */
[----:B------:R-:W-:Y:S01]  /*4240*/  IADD3 R54, R3, 0x1, RZ ;  /* 0x0000000103367810 */ /* 0x000fe20007ffe0ff */
[-C--:B------:R-:W-:Y:S01]  /*4250*/  HMMA.16816.F32.BF16 R128, R20, R50.reuse, R128 ;  /* 0x000000321480723c */ /* 0x080fe20000041880 */
[----:B------:R-:W-:Y:S01]  /*4260*/  FMUL.FTZ R132, R132, c[0x0][0x2ec] ;  /* 0x0000bb0084847a20 */ /* 0x000fe20000410000 */
[----:B------:R-:W-:Y:S01]  /*4270*/  MUFU.TANH R184, R138 ;  /* 0x0000008a00b87308 */ /* 0x000fe20000002400 */
[----:B------:R-:W-:Y:S01]  /*4280*/  ISETP.GE.AND P0, PT, R54, R246, PT ;  /* 0x000000f63600720c */ /* 0x000fe20003f06270 */
[----:B------:R-:W-:Y:S01]  /*4290*/  FMUL.FTZ R134, R134, c[0x0][0x2ec] ;  /* 0x0000bb0086867a20 */ /* 0x000fe20000410000 */
[C---:B------:R-:W-:Y:S01]  /*42a0*/  ISETP.GE.AND P1, PT, R54.reuse, R242, PT ;  /* 0x000000f23600720c */ /* 0x040fe20003f26270 */
[----:B------:R-:W-:Y:S01]  /*42b0*/  FMUL.FTZ R139, R139, c[0x0][0x2ec] ;  /* 0x0000bb008b8b7a20 */ /* 0x000fe20000410000 */
[C---:B------:R-:W-:Y:S01]  /*42c0*/  ISETP.LT.OR P3, PT, R54.reuse, R247, P0 ;  /* 0x000000f73600720c */ /* 0x040fe20000761670 */
[----:B------:R-:W-:Y:S01]  /*42d0*/  HMMA.16816.F32.BF16 R124, R24, R50, R124 ;  /* 0x00000032187c723c */ /* 0x000fe2000004187c */
[C---:B------:R-:W-:Y:S01]  /*42e0*/  ISETP.GE.AND P2, PT, R54.reuse, R244, PT ;  /* 0x000000f43600720c */ /* 0x040fe20003f46270 */
[----:B------:R-:W2:Y:S01]  /*42f0*/  LDSM.16.M88.4 R48, [R212+0x2000] ;  /* 0x00200000d430783b */ /* 0x000ea20000000200 */
[C---:B------:R-:W-:Y:S01]  /*4300*/  ISETP.GE.AND P0, PT, R54.reuse, R240, PT ;  /* 0x000000f03600720c */ /* 0x040fe20003f06270 */
[----:B------:R-:W-:Y:S01]  /*4310*/  FMUL.FTZ R72, R141, c[0x0][0x2ec] ;  /* 0x0000bb008d487a20 */ /* 0x000fe20000410000 */
[C---:B------:R-:W-:Y:S01]  /*4320*/  ISETP.LT.OR P1, PT, R54.reuse, R243, P1 ;  /* 0x000000f33600720c */ /* 0x040fe20000f21670 */
[----:B------:R-:W-:Y:S01]  /*4330*/  FMUL.FTZ R141, R143, c[0x0][0x2ec] ;  /* 0x0000bb008f8d7a20 */ /* 0x000fe20000410000 */
[C---:B------:R-:W-:Y:S01]  /*4340*/  ISETP.LT.OR P4, PT, R54.reuse, R245, P2 ;  /* 0x000000f53600720c */ /* 0x040fe20001781670 */
[-C--:B-1----:R-:W-:Y:S01]  /*4350*/  HMMA.16816.F32.BF16 R120, R12, R44.reuse, R120 ;  /* 0x0000002c0c78723c */ /* 0x082fe20000041878 */
[----:B------:R-:W-:Y:S01]  /*4360*/  ISETP.LT.OR P0, PT, R54, R241, P0 ;  /* 0x000000f13600720c */ /* 0x000fe20000701670 */
[----:B------:R-:W-:Y:S01]  /*4370*/  FMUL.FTZ R143, R144, c[0x0][0x2ec] ;  /* 0x0000bb00908f7a20 */ /* 0x000fe20000410000 */
[----:B------:R-:W-:Y:S01]  /*4380*/  P2R R54, PR, RZ, 0x2 ;  /* 0x00000002ff367803 */ /* 0x000fe20000000000 */
[----:B------:R-:W-:Y:S01]  /*4390*/  MUFU.TANH R144, R137 ;  /* 0x0000008900907308 */ /* 0x000fe20000002400 */
[----:B------:R-:W-:Y:S01]  /*43a0*/  ISETP.GE.AND P1, PT, R3, R246, PT ;  /* 0x000000f60300720c */ /* 0x000fe20003f26270 */
[----:B------:R-:W-:Y:S01]  /*43b0*/  FMUL.FTZ R133, R133, c[0x0][0x2ec] ;  /* 0x0000bb0085857a20 */ /* 0x000fe20000410000 */
[----:B------:R-:W-:Y:S01]  /*43c0*/  FSEL R172, R172, -INF , !P3 ;  /* 0xff800000acac7808 */ /* 0x000fe20005800000 */
[----:B------:R-:W-:Y:S01]  /*43d0*/  HMMA.16816.F32.BF16 R116, R8, R44, R116 ;  /* 0x0000002c0874723c */ /* 0x000fe20000041874 */
[----:B------:R-:W-:Y:S01]  /*43e0*/  ISETP.LT.OR P1, PT, R3, R247, P1 ;  /* 0x000000f70300720c */ /* 0x000fe20000f21670 */
[----:B------:R-:W-:Y:S01]  /*43f0*/  FMUL.FTZ R135, R135, c[0x0][0x2ec] ;  /* 0x0000bb0087877a20 */ /* 0x000fe20000410000 */
[----:B------:R-:W-:Y:S01]  /*4400*/  ISETP.NE.AND P3, PT, R54, RZ, PT ;  /* 0x000000ff3600720c */ /* 0x000fe20003f65270 */
[----:B------:R-:W-:Y:S01]  /*4410*/  MUFU.TANH R193, R132 ;  /* 0x0000008400c17308 */ /* 0x000fe20000002400 */
[----:B------:R-:W-:Y:S01]  /*4420*/  FSEL R0, R0, -INF , !P1 ;  /* 0xff80000000007808 */ /* 0x000fe20004800000 */
[----:B------:R-:W-:Y:S01]  /*4430*/  FMUL.FTZ R67, R140, c[0x0][0x2ec] ;  /* 0x0000bb008c437a20 */ /* 0x000fe20000410000 */
[----:B------:R-:W-:Y:S01]  /*4440*/  P2R R45, PR, RZ, 0x1 ;  /* 0x00000001ff2d7803 */ /* 0x000fe20000000000 */
[----:B------:R-:W-:Y:S01]  /*4450*/  HMMA.16816.F32.BF16 R108, R16, R74, R108 ;  /* 0x0000004a106c723c */ /* 0x000fe2000004186c */
[----:B------:R-:W-:Y:S01]  /*4460*/  ISETP.GE.AND P0, PT, R3, R244, PT ;  /* 0x000000f40300720c */ /* 0x000fe20003f06270 */
[----:B------:R-:W-:Y:S01]  /*4470*/  FMUL.FTZ R68, R125, c[0x0][0x2ec] ;  /* 0x0000bb007d447a20 */ /* 0x000fe20000410000 */
[----:B------:R-:W-:Y:S01]  /*4480*/  IADD3 R44, R3, 0x8, RZ ;  /* 0x00000008032c7810 */ /* 0x000fe20007ffe0ff */
[----:B------:R-:W-:Y:S01]  /*4490*/  FMUL.FTZ R125, R129, c[0x0][0x2ec] ;  /* 0x0000bb00817d7a20 */ /* 0x000fe20000410000 */
[C---:B------:R-:W-:Y:S01]  /*44a0*/  ISETP.LT.OR P0, PT, R3.reuse, R245, P0 ;  /* 0x000000f50300720c */ /* 0x040fe20000701670 */
[----:B------:R-:W-:Y:S01]  /*44b0*/  MUFU.TANH R191, R134 ;  /* 0x0000008600bf7308 */ /* 0x000fe20000002400 */
[----:B------:R-:W-:Y:S01]  /*44c0*/  ISETP.GE.AND P1, PT, R3, R242, PT ;  /* 0x000000f20300720c */ /* 0x000fe20003f26270 */
[----:B------:R-:W-:Y:S01]  /*44d0*/  FMUL.FTZ R75, R142, c[0x0][0x2ec] ;  /* 0x0000bb008e4b7a20 */ /* 0x000fe20000410000 */
[C---:B------:R-:W-:Y:S01]  /*44e0*/  ISETP.GE.AND P2, PT, R44.reuse, R246, PT ;  /* 0x000000f62c00720c */ /* 0x040fe20003f46270 */
[----:B------:R-:W-:Y:S01]  /*44f0*/  FMUL.FTZ R142, R145, c[0x0][0x2ec] ;  /* 0x0000bb00918e7a20 */ /* 0x000fe20000410000 */
[----:B------:R-:W-:Y:S01]  /*4500*/  FSEL R173, R173, -INF , !P0 ;  /* 0xff800000adad7808 */ /* 0x000fe20004000000 */
[----:B------:R-:W-:Y:S01]  /*4510*/  FMUL.FTZ R145, R147, c[0x0][0x2ec] ;  /* 0x0000bb0093917a20 */ /* 0x000fe20000410000 */
[C---:B------:R-:W-:Y:S01]  /*4520*/  ISETP.LT.OR P1, PT, R3.reuse, R243, P1 ;  /* 0x000000f30300720c */ /* 0x040fe20000f21670 */
[----:B------:R-:W-:Y:S01]  /*4530*/  MUFU.TANH R147, R136 ;  /* 0x0000008800937308 */ /* 0x000fe20000002400 */
[----:B------:R-:W-:Y:S01]  /*4540*/  ISETP.GE.AND P0, PT, R3, R240, PT ;  /* 0x000000f00300720c */ /* 0x000fe20003f06270 */
[----:B------:R-:W-:Y:S01]  /*4550*/  HMMA.16816.F32.BF16 R112, R8, R46, R112 ;  /* 0x0000002e0870723c */ /* 0x000fe20000041870 */
[----:B------:R-:W-:Y:S01]  /*4560*/  ISETP.LT.OR P2, PT, R44, R247, P2 ;  /* 0x000000f72c00720c */ /* 0x000fe20001741670 */
[----:B------:R-:W-:Y:S01]  /*4570*/  FMUL.FTZ R124, R124, c[0x0][0x2ec] ;  /* 0x0000bb007c7c7a20 */ /* 0x000fe20000410000 */
[----:B------:R-:W-:Y:S01]  /*4580*/  FSEL R177, R177, -INF , !P1 ;  /* 0xff800000b1b17808 */ /* 0x000fe20004800000 */
[----:B------:R-:W-:Y:S01]  /*4590*/  FMUL.FTZ R146, R146, c[0x0][0x2ec] ;  /* 0x0000bb0092927a20 */ /* 0x000fe20000410000 */
[----:B------:R-:W-:Y:S01]  /*45a0*/  ISETP.LT.OR P0, PT, R3, R241, P0 ;  /* 0x000000f10300720c */ /* 0x000fe20000701670 */
[----:B------:R1:W-:Y:S01]  /*45b0*/  MUFU.TANH R166, R124 ;  /* 0x0000007c00a67308 */ /* 0x0003e20000002400 */
[----:B------:R-:W-:Y:S01]  /*45c0*/  P2R R55, PR, RZ, 0x4 ;  /* 0x00000004ff377803 */ /* 0x000fe20000000000 */
[-C--:B--2---:R-:W-:Y:S01]  /*45d0*/  HMMA.16816.F32.BF16 R120, R24, R48.reuse, R120 ;  /* 0x000000301878723c */ /* 0x084fe20000041878 */
[----:B------:R-:W-:Y:S01]  /*45e0*/  ISETP.GE.AND P1, PT, R44, R242, PT ;  /* 0x000000f22c00720c */ /* 0x000fe20003f26270 */
[----:B------:R-:W-:Y:S01]  /*45f0*/  FMUL.FTZ R126, R126, c[0x0][0x2ec] ;  /* 0x0000bb007e7e7a20 */ /* 0x000fe20000410000 */
[----:B------:R-:W-:Y:S01]  /*4600*/  ISETP.GE.AND P2, PT, R44, R244, PT ;  /* 0x000000f42c00720c */ /* 0x000fe20003f46270 */
[----:B------:R-:W-:Y:S01]  /*4610*/  FMUL.FTZ R130, R130, c[0x0][0x2ec] ;  /* 0x0000bb0082827a20 */ /* 0x000fe20000410000 */
[----:B-----5:R-:W-:Y:S01]  /*4620*/  FSEL R73, R178, -INF , !P0 ;  /* 0xff800000b2497808 */ /* 0x020fe20004000000 */
[----:B------:R-:W-:Y:S01]  /*4630*/  MUFU.TANH R165, R139 ;  /* 0x0000008b00a57308 */ /* 0x000fe20000002400 */
[C---:B------:R-:W-:Y:S01]  /*4640*/  ISETP.LT.OR P6, PT, R44.reuse, R243, P1 ;  /* 0x000000f32c00720c */ /* 0x040fe20000fc1670 */
[----:B------:R-:W-:Y:S01]  /*4650*/  HMMA.16816.F32.BF16 R116, R20, R48, R116 ;  /* 0x000000301474723c */ /* 0x000fe20000041874 */
[----:B------:R-:W-:-:S02]  /*4660*/  ISETP.GE.AND P0, PT, R44, R240, PT ;  /* 0x000000f02c00720c */ /* 0x000fc40003f06270 */
[----:B------:R-:W-:Y:S02]  /*4670*/  ISETP.LT.OR P5, PT, R44, R245, P2 ;  /* 0x000000f52c00720c */ /* 0x000fe400017a1670 */
[----:B------:R-:W-:Y:S01]  /*4680*/  ISETP.NE.AND P1, PT, R55, RZ, PT ;  /* 0x000000ff3700720c */ /* 0x000fe20003f25270 */
[----:B-1----:R-:W-:Y:S01]  /*4690*/  FMUL.FTZ R124, R127, c[0x0][0x2ec] ;  /* 0x0000bb007f7c7a20 */ /* 0x002fe20000410000 */
[----:B------:R-:W-:Y:S01]  /*46a0*/  ISETP.NE.AND P2, PT, R45, RZ, PT ;  /* 0x000000ff2d00720c */ /* 0x000fe20003f45270 */
[----:B------:R-:W-:Y:S01]  /*46b0*/  HMMA.16816.F32.BF16 R108, R12, R46, R108 ;  /* 0x0000002e0c6c723c */ /* 0x000fe2000004186c */
[----:B------:R-:W-:Y:S01]  /*46c0*/  IADD3 R54, R3, 0x9, RZ ;  /* 0x0000000903367810 */ /* 0x000fe20007ffe0ff */
[----:B------:R-:W-:Y:S01]  /*46d0*/  FMUL.FTZ R127, R128, c[0x0][0x2ec] ;  /* 0x0000bb00807f7a20 */ /* 0x000fe20000410000 */
[----:B------:R-:W-:Y:S01]  /*46e0*/  P2R R45, PR, RZ, 0x40 ;  /* 0x00000040ff2d7803 */ /* 0x000fe20000000000 */
[----:B------:R-:W-:Y:S01]  /*46f0*/  MUFU.TANH R167, R133 ;  /* 0x0000008500a77308 */ /* 0x000fe20000002400 */
[----:B------:R-:W-:-:S02]  /*4700*/  ISETP.LT.OR P6, PT, R44, R241, P0 ;  /* 0x000000f12c00720c */ /* 0x000fc400007c1670 */
[----:B------:R-:W-:Y:S01]  /*4710*/  FSEL R179, R179, -INF , !P1 ;  /* 0xff800000b3b37808 */ /* 0x000fe20004800000 */
[C---:B------:R-:W-:Y:S01]  /*4720*/  HMMA.16816.F32.BF16 R104, R16.reuse, R60, R104 ;  /* 0x0000003c1068723c */ /* 0x040fe20000041868 */
[----:B------:R-:W-:Y:S01]  /*4730*/  FSEL R175, R175, -INF , !P2 ;  /* 0xff800000afaf7808 */ /* 0x000fe20005000000 */
[----:B------:R-:W-:Y:S01]  /*4740*/  FMUL.FTZ R120, R120, c[0x0][0x2ec] ;  /* 0x0000bb0078787a20 */ /* 0x000fe20000410000 */
[C---:B------:R-:W-:Y:S01]  /*4750*/  ISETP.GE.AND P1, PT, R54.reuse, R242, PT ;  /* 0x000000f23600720c */ /* 0x040fe20003f26270 */
[----:B------:R-:W-:Y:S01]  /*4760*/  MUFU.TANH R164, R135 ;  /* 0x0000008700a47308 */ /* 0x000fe20000002400 */
[----:B------:R-:W-:Y:S01]  /*4770*/  ISETP.GE.AND P0, PT, R54, R240, PT ;  /* 0x000000f03600720c */ /* 0x000fe20003f06270 */
[----:B------:R-:W-:Y:S01]  /*4780*/  FMUL.FTZ R122, R122, c[0x0][0x2ec] ;  /* 0x0000bb007a7a7a20 */ /* 0x000fe20000410000 */
[----:B------:R-:W-:Y:S01]  /*4790*/  IADD3 R44, R3, 0x10, RZ ;  /* 0x00000010032c7810 */ /* 0x000fe20007ffe0ff */
[----:B------:R-:W-:Y:S01]  /*47a0*/  HMMA.16816.F32.BF16 R32, R16, R56, R32 ;  /* 0x000000381020723c */ /* 0x000fe20000041820 */
[----:B------:R-:W-:Y:S01]  /*47b0*/  ISETP.GE.AND P2, PT, R54, R244, PT ;  /* 0x000000f43600720c */ /* 0x000fe20003f46270 */
[----:B------:R-:W-:Y:S01]  /*47c0*/  FMUL.FTZ R116, R116, c[0x0][0x2ec] ;  /* 0x0000bb0074747a20 */ /* 0x000fe20000410000 */
[----:B------:R-:W-:Y:S01]  /*47d0*/  FSEL R174, R174, -INF , !P3 ;  /* 0xff800000aeae7808 */ /* 0x000fe20005800000 */
[----:B------:R1:W-:Y:S01]  /*47e0*/  MUFU.TANH R128, R120 ;  /* 0x0000007800807308 */ /* 0x0003e20000002400 */
[----:B------:R-:W-:Y:S01]  /*47f0*/  FSEL R182, R182, -INF , !P5 ;  /* 0xff800000b6b67808 */ /* 0x000fe20006800000 */
[----:B------:R-:W-:Y:S01]  /*4800*/  FMUL.FTZ R118, R118, c[0x0][0x2ec] ;  /* 0x0000bb0076767a20 */ /* 0x000fe20000410000 */
[C---:B------:R-:W-:Y:S01]  /*4810*/  ISETP.LT.OR P1, PT, R54.reuse, R243, P1 ;  /* 0x000000f33600720c */ /* 0x040fe20000f21670 */
[----:B------:R-:W-:Y:S01]  /*4820*/  HMMA.16816.F32.BF16 R108, R24, R50, R108 ;  /* 0x00000032186c723c */ /* 0x000fe2000004186c */
[----:B------:R-:W-:-:S02]  /*4830*/  ISETP.LT.OR P0, PT, R54, R241, P0 ;  /* 0x000000f13600720c */ /* 0x000fc40000701670 */
[----:B------:R-:W-:Y:S01]  /*4840*/  FSEL R176, R176, -INF , !P4 ;  /* 0xff800000b0b07808 */ /* 0x000fe20006000000 */
[----:B------:R-:W2:Y:S01]  /*4850*/  MUFU.TANH R67, R67 ;  /* 0x0000004300437308 */ /* 0x000ea20000002400 */
[-C--:B------:R-:W-:Y:S02]  /*4860*/  ISETP.GE.AND P3, PT, R44, R246.reuse, PT ;  /* 0x000000f62c00720c */ /* 0x080fe40003f66270 */
[C---:B------:R-:W-:Y:S01]  /*4870*/  ISETP.LT.OR P5, PT, R54.reuse, R245, P2 ;  /* 0x000000f53600720c */ /* 0x040fe200017a1670 */
[----:B------:R-:W-:Y:S01]  /*4880*/  HMMA.16816.F32.BF16 R112, R20, R50, R112 ;  /* 0x000000321470723c */ /* 0x000fe20000041870 */
[----:B------:R-:W-:Y:S02]  /*4890*/  ISETP.GE.AND P4, PT, R54, R246, PT ;  /* 0x000000f63600720c */ /* 0x000fe40003f86270 */
[----:B------:R-:W-:Y:S01]  /*48a0*/  ISETP.NE.AND P2, PT, R45, RZ, PT ;  /* 0x000000ff2d00720c */ /* 0x000fe20003f45270 */
[----:B-1----:R-:W-:Y:S01]  /*48b0*/  FMUL.FTZ R120, R121, c[0x0][0x2ec] ;  /* 0x0000bb0079787a20 */ /* 0x002fe20000410000 */
[----:B------:R-:W-:Y:S01]  /*48c0*/  P2R R45, PR, RZ, 0x2 ;  /* 0x00000002ff2d7803 */ /* 0x000fe20000000000 */
[----:B------:R-:W-:Y:S01]  /*48d0*/  FMUL.FTZ R121, R123, c[0x0][0x2ec] ;  /* 0x0000bb007b797a20 */ /* 0x000fe20000410000 */
[----:B------:R-:W-:Y:S01]  /*48e0*/  P2R R48, PR, RZ, 0x1 ;  /* 0x00000001ff307803 */ /* 0x000fe20000000000 */
[----:B------:R1:W-:Y:S01]  /*48f0*/  MUFU.TANH R123, R116 ;  /* 0x00000074007b7308 */ /* 0x0003e20000002400 */
[C---:B------:R-:W-:Y:S01]  /*4900*/  ISETP.LT.OR P0, PT, R44.reuse, R247, P3 ;  /* 0x000000f72c00720c */ /* 0x040fe20001f01670 */
[----:B------:R-:W-:Y:S01]  /*4910*/  HMMA.16816.F32.BF16 R92, R16, R62, R92 ;  /* 0x0000003e105c723c */ /* 0x000fe2000004185c */
[----:B------:R-:W-:-:S02]  /*4920*/  ISETP.GE.AND P1, PT, R44, R242, PT ;  /* 0x000000f22c00720c */ /* 0x000fc40003f26270 */
[----:B------:R-:W-:Y:S02]  /*4930*/  ISETP.LT.OR P4, PT, R54, R247, P4 ;  /* 0x000000f73600720c */ /* 0x000fe40002781670 */
[----:B------:R-:W-:Y:S01]  /*4940*/  FSEL R74, R185, -INF , !P2 ;  /* 0xff800000b94a7808 */ /* 0x000fe20005000000 */
[----:B------:R-:W-:Y:S01]  /*4950*/  FMUL.FTZ R108, R108, c[0x0][0x2ec] ;  /* 0x0000bb006c6c7a20 */ /* 0x000fe20000410000 */
[C---:B------:R-:W-:Y:S01]  /*4960*/  ISETP.GE.AND P2, PT, R44.reuse, R244, PT ;  /* 0x000000f42c00720c */ /* 0x040fe20003f46270 */
[----:B------:R-:W5:Y:S01]  /*4970*/  MUFU.TANH R146, R146 ;  /* 0x0000009200927308 */ /* 0x000f620000002400 */
[----:B------:R-:W-:Y:S01]  /*4980*/  P2R R49, PR, RZ, 0x1 ;  /* 0x00000001ff317803 */ /* 0x000fe20000000000 */
[----:B------:R-:W-:Y:S01]  /*4990*/  FMUL.FTZ R111, R111, c[0x0][0x2ec] ;  /* 0x0000bb006f6f7a20 */ /* 0x000fe20000410000 */
[----:B------:R-:W-:Y:S01]  /*49a0*/  ISETP.LT.OR P3, PT, R44, R243, P1 ;  /* 0x000000f32c00720c */ /* 0x000fe20000f61670 */
[----:B------:R-:W-:Y:S01]  /*49b0*/  FMUL.FTZ R110, R110, c[0x0][0x2ec] ;  /* 0x0000bb006e6e7a20 */ /* 0x000fe20000410000 */
[----:B------:R-:W-:Y:S01]  /*49c0*/  FSEL R180, R180, -INF , !P4 ;  /* 0xff800000b4b47808 */ /* 0x000fe20006000000 */
[----:B-1----:R-:W-:Y:S01]  /*49d0*/  FMUL.FTZ R116, R117, c[0x0][0x2ec] ;  /* 0x0000bb0075747a20 */ /* 0x002fe20000410000 */
[C---:B------:R-:W-:Y:S01]  /*49e0*/  ISETP.GE.AND P0, PT, R44.reuse, R240, PT ;  /* 0x000000f02c00720c */ /* 0x040fe20003f06270 */
[----:B------:R-:W-:Y:S01]  /*49f0*/  FMUL.FTZ R117, R119, c[0x0][0x2ec] ;  /* 0x0000bb0077757a20 */ /* 0x000fe20000410000 */
[----:B------:R-:W-:Y:S01]  /*4a00*/  ISETP.LT.OR P4, PT, R44, R245, P2 ;  /* 0x000000f52c00720c */ /* 0x000fe20001781670 */
[----:B------:R1:W-:Y:S01]  /*4a10*/  MUFU.TANH R119, R108 ;  /* 0x0000006c00777308 */ /* 0x0003e20000002400 */
[----:B------:R-:W-:Y:S01]  /*4a20*/  ISETP.NE.AND P2, PT, R45, RZ, PT ;  /* 0x000000ff2d00720c */ /* 0x000fe20003f45270 */
[----:B------:R-:W-:Y:S01]  /*4a30*/  HMMA.16816.F32.BF16 R40, R16, R148, R40 ;  /* 0x000000941028723c */ /* 0x000fe20000041828 */
[----:B------:R-:W-:-:S02]  /*4a40*/  P2R R45, PR, RZ, 0x8 ;  /* 0x00000008ff2d7803 */ /* 0x000fc40000000000 */
[----:B------:R-:W-:Y:S02]  /*4a50*/  ISETP.NE.AND P1, PT, R48, RZ, PT ;  /* 0x000000ff3000720c */ /* 0x000fe40003f25270 */
[----:B------:R-:W-:Y:S01]  /*4a60*/  ISETP.LT.OR P3, PT, R44, R241, P0 ;  /* 0x000000f12c00720c */ /* 0x000fe20000761670 */
[----:B------:R-:W-:Y:S01]  /*4a70*/  MUFU.TANH R72, R72 ;  /* 0x0000004800487308 */ /* 0x000fe20000002400 */
[----:B------:R-:W-:Y:S01]  /*4a80*/  IADD3 R44, R3, 0x11, RZ ;  /* 0x00000011032c7810 */ /* 0x000fe20007ffe0ff */
[C---:B------:R-:W-:Y:S01]  /*4a90*/  HMMA.16816.F32.BF16 R148, R16.reuse, R150, R36 ;  /* 0x000000961094723c */ /* 0x040fe20000041824 */
[----:B------:R-:W-:Y:S02]  /*4aa0*/  FSEL R137, R186, -INF , !P1 ;  /* 0xff800000ba897808 */ /* 0x000fe40004800000 */
[C---:B------:R-:W-:Y:S02]  /*4ab0*/  ISETP.GE.AND P0, PT, R44.reuse, R246, PT ;  /* 0x000000f62c00720c */ /* 0x040fe40003f06270 */
[----:B------:R-:W-:Y:S01]  /*4ac0*/  ISETP.GE.AND P1, PT, R44, R242, PT ;  /* 0x000000f22c00720c */ /* 0x000fe20003f26270 */
[----:B-1----:R-:W-:Y:S01]  /*4ad0*/  FMUL.FTZ R108, R109, c[0x0][0x2ec] ;  /* 0x0000bb006d6c7a20 */ /* 0x002fe20000410000 */
[----:B------:R-:W-:Y:S01]  /*4ae0*/  FSEL R136, R187, -INF , !P6 ;  /* 0xff800000bb887808 */ /* 0x000fe20007000000 */
[----:B------:R-:W1:Y:S01]  /*4af0*/  MUFU.TANH R75, R75 ;  /* 0x0000004b004b7308 */ /* 0x000e620000002400 */
[----:B------:R-:W-:Y:S01]  /*4b00*/  ISETP.NE.AND P6, PT, R49, RZ, PT ;  /* 0x000000ff3100720c */ /* 0x000fe20003fc5270 */
[----:B------:R-:W-:Y:S01]  /*4b10*/  HMMA.16816.F32.BF16 R28, R16, R58, R28 ;  /* 0x0000003a101c723c */ /* 0x000fe2000004181c */
[----:B------:R-:W-:-:S02]  /*4b20*/  FSEL R181, R181, -INF , !P5 ;  /* 0xff800000b5b57808 */ /* 0x000fc40006800000 */
[----:B------:R-:W-:Y:S02]  /*4b30*/  FSEL R183, R183, -INF , !P2 ;  /* 0xff800000b7b77808 */ /* 0x000fe40005000000 */
[C---:B------:R-:W-:Y:S01]  /*4b40*/  ISETP.LT.OR P5, PT, R44.reuse, R247, P0 ;  /* 0x000000f72c00720c */ /* 0x040fe200007a1670 */
[----:B------:R-:W-:Y:S01]  /*4b50*/  MUFU.TANH R141, R141 ;  /* 0x0000008d008d7308 */ /* 0x000fe20000002400 */
[C---:B------:R-:W-:Y:S02]  /*4b60*/  ISETP.GE.AND P2, PT, R44.reuse, R244, PT ;  /* 0x000000f42c00720c */ /* 0x040fe40003f46270 */
[C---:B------:R-:W-:Y:S02]  /*4b70*/  ISETP.LT.OR P1, PT, R44.reuse, R243, P1 ;  /* 0x000000f32c00720c */ /* 0x040fe40000f21670 */
[C---:B------:R-:W-:Y:S02]  /*4b80*/  ISETP.GE.AND P0, PT, R44.reuse, R240, PT ;  /* 0x000000f02c00720c */ /* 0x040fe40003f06270 */
[----:B------:R-:W-:Y:S01]  /*4b90*/  FSEL R169, R169, -INF , !P6 ;  /* 0xff800000a9a97808 */ /* 0x000fe20007000000 */
[----:B------:R-:W1:Y:S01]  /*4ba0*/  MUFU.TANH R143, R143 ;  /* 0x0000008f008f7308 */ /* 0x000e620000002400 */
[----:B------:R-:W-:-:S02]  /*4bb0*/  ISETP.LT.OR P6, PT, R44, R245, P2 ;  /* 0x000000f52c00720c */ /* 0x000fc400017c1670 */
[----:B------:R-:W-:Y:S02]  /*4bc0*/  P2R R54, PR, RZ, 0x2 ;  /* 0x00000002ff367803 */ /* 0x000fe40000000000 */
[----:B------:R-:W-:Y:S02]  /*4bd0*/  ISETP.NE.AND P2, PT, R45, RZ, PT ;  /* 0x000000ff2d00720c */ /* 0x000fe40003f45270 */
[----:B------:R-:W-:Y:S01]  /*4be0*/  ISETP.LT.OR P1, PT, R44, R241, P0 ;  /* 0x000000f12c00720c */ /* 0x000fe20000721670 */
[----:B------:R-:W1:Y:S01]  /*4bf0*/  MUFU.TANH R142, R142 ;  /* 0x0000008e008e7308 */ /* 0x000e620000002400 */
[----:B------:R-:W1:Y:S01]  /*4c00*/  LDSM.16.M88.4 R44, [R226+0x2800] ;  /* 0x00280000e22c783b */ /* 0x000e620000000200 */
[----:B------:R-:W-:Y:S02]  /*4c10*/  IADD3 R48, R3, 0x18, RZ ;  /* 0x0000001803307810 */ /* 0x000fe40007ffe0ff */
[----:B------:R-:W-:Y:S02]  /*4c20*/  FSEL R129, R171, -INF , !P2 ;  /* 0xff800000ab817808 */ /* 0x000fe40005000000 */
[----:B------:R-:W-:-:S02]  /*4c30*/  ISETP.GE.AND P0, PT, R48, R246, PT ;  /* 0x000000f63000720c */ /* 0x000fc40003f06270 */
[C---:B------:R-:W-:Y:S01]  /*4c40*/  ISETP.GE.AND P2, PT, R48.reuse, R244, PT ;  /* 0x000000f43000720c */ /* 0x040fe20003f46270 */
[----:B------:R-:W1:Y:S01]  /*4c50*/  MUFU.TANH R145, R145 ;  /* 0x0000009100917308 */ /* 0x000e620000002400 */
[----:B------:R-:W-:Y:S02]  /*4c60*/  P2R R55, PR, RZ, 0x2 ;  /* 0x00000002ff377803 */ /* 0x000fe40000000000 */
[C---:B------:R-:W-:Y:S02]  /*4c70*/  ISETP.LT.OR P0, PT, R48.reuse, R247, P0 ;  /* 0x000000f73000720c */ /* 0x040fe40000701670 */
[----:B------:R-:W-:Y:S02]  /*4c80*/  ISETP.GE.AND P1, PT, R48, R242, PT ;  /* 0x000000f23000720c */ /* 0x000fe40003f26270 */
[----:B------:R-:W-:Y:S01]  /*4c90*/  FSEL R132, R190, -INF , !P3 ;  /* 0xff800000be847808 */ /* 0x000fe20005800000 */
[----:B------:R2:W1:Y:S01]  /*4ca0*/  MUFU.TANH R192, R126 ;  /* 0x0000007e00c07308 */ /* 0x0004620000002400 */
[----:B------:R-:W-:-:S02]  /*4cb0*/  ISETP.LT.OR P3, PT, R48, R245, P2 ;  /* 0x000000f53000720c */ /* 0x000fc40001761670 */
[----:B------:R-:W-:Y:S02]  /*4cc0*/  FSEL R69, R189, -INF , !P4 ;  /* 0xff800000bd457808 */ /* 0x000fe40006000000 */
[----:B------:R-:W-:Y:S02]  /*4cd0*/  P2R R60, PR, RZ, 0x1 ;  /* 0x00000001ff3c7803 */ /* 0x000fe40000000000 */
[----:B------:R-:W-:Y:S01]  /*4ce0*/  ISETP.NE.AND P2, PT, R54, RZ, PT ;  /* 0x000000ff3600720c */ /* 0x000fe20003f45270 */
[----:B------:R-:W1:Y:S01]  /*4cf0*/  MUFU.TANH R130, R130 ;  /* 0x0000008200827308 */ /* 0x000e620000002400 */
[----:B------:R-:W-:Y:S02]  /*4d00*/  IADD3 R49, R3, 0x19, RZ ;  /* 0x0000001903317810 */ /* 0x000fe40007ffe0ff */
[----:B------:R-:W-:Y:S02]  /*4d10*/  ISETP.LT.OR P4, PT, R48, R243, P1 ;  /* 0x000000f33000720c */ /* 0x000fe40000f81670 */
[----:B------:R-:W-:-:S02]  /*4d20*/  FSEL R168, R168, -INF , !P5 ;  /* 0xff800000a8a87808 */ /* 0x000fc40006800000 */
[----:B------:R-:W-:Y:S01]  /*4d30*/  ISETP.NE.AND P5, PT, R60, RZ, PT ;  /* 0x000000ff3c00720c */ /* 0x000fe20003fa5270 */
[----:B--2---:R-:W-:Y:S01]  /*4d40*/  FMUL.FTZ R126, R131, c[0x0][0x2ec] ;  /* 0x0000bb00837e7a20 */ /* 0x004fe20000410000 */
[----:B------:R-:W-:Y:S01]  /*4d50*/  FSEL R138, R170, -INF , !P2 ;  /* 0xff800000aa8a7808 */ /* 0x000fe20005000000 */
[----:B------:R-:W2:Y:S01]  /*4d60*/  MUFU.TANH R124, R124 ;  /* 0x0000007c007c7308 */ /* 0x000ea20000002400 */
[----:B------:R-:W-:Y:S02]  /*4d70*/  P2R R54, PR, RZ, 0x10 ;  /* 0x00000010ff367803 */ /* 0x000fe40000000000 */
[----:B------:R-:W-:Y:S02]  /*4d80*/  ISETP.GE.AND P2, PT, R49, R244, PT ;  /* 0x000000f43100720c */ /* 0x000fe40003f46270 */
[----:B------:R-:W-:Y:S01]  /*4d90*/  ISETP.GE.AND P0, PT, R48, R240, PT ;  /* 0x000000f03000720c */ /* 0x000fe20003f06270 */
[----:B-1----:R-:W-:Y:S01]  /*4da0*/  HMMA.16816.F32.BF16 R96, R8, R46, R96 ;  /* 0x0000002e0860723c */ /* 0x002fe20000041860 */
[----:B------:R-:W-:Y:S01]  /*4db0*/  ISETP.NE.AND P1, PT, R55, RZ, PT ;  /* 0x000000ff3700720c */ /* 0x000fe20003f25270 */
[----:B------:R-:W1:Y:S01]  /*4dc0*/  MUFU.TANH R68, R68 ;  /* 0x0000004400447308 */ /* 0x000e620000002400 */
[----:B----4-:R-:W-:-:S02]  /*4dd0*/  FSEL R57, R53, -INF , !P5 ;  /* 0xff80000035397808 */ /* 0x010fc40006800000 */
[C---:B------:R-:W-:Y:S02]  /*4de0*/  ISETP.LT.OR P5, PT, R49.reuse, R245, P2 ;  /* 0x000000f53100720c */ /* 0x040fe400017a1670 */
[----:B------:R-:W-:Y:S02]  /*4df0*/  ISETP.LT.OR P4, PT, R48, R241, P0 ;  /* 0x000000f13000720c */ /* 0x000fe40000781670 */
[----:B------:R-:W-:Y:S01]  /*4e00*/  FSEL R134, R52, -INF , !P1 ;  /* 0xff80000034867808 */ /* 0x000fe20004800000 */
[----:B------:R-:W4:Y:S01]  /*4e10*/  MUFU.TANH R127, R127 ;  /* 0x0000007f007f7308 */ /* 0x000f220000002400 */
[----:B------:R-:W-:Y:S02]  /*4e20*/  ISETP.NE.AND P2, PT, R54, RZ, PT ;  /* 0x000000ff3600720c */ /* 0x000fe40003f45270 */
[----:B------:R-:W-:Y:S01]  /*4e30*/  ISETP.GE.AND P0, PT, R49, R246, PT ;  /* 0x000000f63100720c */ /* 0x000fe20003f06270 */
[----:B------:R-:W1:Y:S01]  /*4e40*/  LDSM.16.M88.4 R52, [R212+0x2800] ;  /* 0x00280000d434783b */ /* 0x000e620000000200 */
[----:B------:R-:W-:-:S02]  /*4e50*/  FSEL R188, R188, -INF , !P6 ;  /* 0xff800000bcbc7808 */ /* 0x000fc40007000000 */
[C---:B------:R-:W-:Y:S01]  /*4e60*/  ISETP.LT.OR P6, PT, R49.reuse, R247, P0 ;  /* 0x000000f73100720c */ /* 0x040fe200007c1670 */
[----:B------:R-:W1:Y:S01]  /*4e70*/  MUFU.TANH R125, R125 ;  /* 0x0000007d007d7308 */ /* 0x000e620000002400 */
[C---:B------:R-:W-:Y:S02]  /*4e80*/  ISETP.GE.AND P1, PT, R49.reuse, R242, PT ;  /* 0x000000f23100720c */ /* 0x040fe40003f26270 */
[C---:B------:R-:W-:Y:S02]  /*4e90*/  ISETP.GE.AND P0, PT, R49.reuse, R240, PT ;  /* 0x000000f03100720c */ /* 0x040fe40003f06270 */
[C---:B------:R-:W-:Y:S02]  /*4ea0*/  ISETP.LT.OR P1, PT, R49.reuse, R243, P1 ;  /* 0x000000f33100720c */ /* 0x040fe40000f21670 */
[----:B------:R-:W-:Y:S01]  /*4eb0*/  ISETP.LT.OR P0, PT, R49, R241, P0 ;  /* 0x000000f13100720c */ /* 0x000fe20000701670 */
[----:B------:R-:W1:Y:S01]  /*4ec0*/  MUFU.TANH R126, R126 ;  /* 0x0000007e007e7308 */ /* 0x000e620000002400 */
[----:B------:R-:W-:Y:S01]  /*4ed0*/  IADD3 R60, R3, 0x20, RZ ;  /* 0x00000020033c7810 */ /* 0x000fe20007ffe0ff */
[----:B------:R-:W-:Y:S01]  /*4ee0*/  HMMA.16816.F32.BF16 R48, R12, R44, R104 ;  /* 0x0000002c0c30723c */ /* 0x000fe20000041868 */
[----:B------:R-:W-:-:S02]  /*4ef0*/  P2R R56, PR, RZ, 0x2 ;  /* 0x00000002ff387803 */ /* 0x000fc40000000000 */
[----:B------:R-:W-:Y:S02]  /*4f00*/  P2R R61, PR, RZ, 0x1 ;  /* 0x00000001ff3d7803 */ /* 0x000fe40000000000 */
[C---:B------:R-:W-:Y:S01]  /*4f10*/  ISETP.GE.AND P1, PT, R60.reuse, R242, PT ;  /* 0x000000f23c00720c */ /* 0x040fe20003f26270 */
[----:B------:R-:W-:Y:S01]  /*4f20*/  MUFU.TANH R105, R111 ;  /* 0x0000006f00697308 */ /* 0x000fe20000002400 */
[----:B------:R-:W-:Y:S01]  /*4f30*/  ISETP.GE.AND P0, PT, R60, R240, PT ;  /* 0x000000f03c00720c */ /* 0x000fe20003f06270 */
[----:B------:R-:W-:Y:S01]  /*4f40*/  FMUL.FTZ R106, R115, c[0x0][0x2ec] ;  /* 0x0000bb00736a7a20 */ /* 0x000fe20000410000 */
[----:B------:R-:W-:Y:S02]  /*4f50*/  IADD3 R109, R3, 0x21, RZ ;  /* 0x00000021036d7810 */ /* 0x000fe40007ffe0ff */
[----:B------:R-:W-:Y:S02]  /*4f60*/  FSEL R158, R158, -INF , !P3 ;  /* 0xff8000009e9e7808 */ /* 0x000fe40005800000 */
[----:B------:R-:W-:Y:S01]  /*4f70*/  ISETP.GE.AND P3, PT, R60, R246, PT ;  /* 0x000000f63c00720c */ /* 0x000fe20003f66270 */
[----:B------:R2:W-:Y:S01]  /*4f80*/  MUFU.TANH R104, R110 ;  /* 0x0000006e00687308 */ /* 0x0005e20000002400 */
[----:B------:R-:W-:-:S02]  /*4f90*/  FSEL R139, R160, -INF , !P2 ;  /* 0xff800000a08b7808 */ /* 0x000fc40005000000 */
[----:B------:R-:W-:Y:S02]  /*4fa0*/  FSEL R157, R157, -INF , !P5 ;  /* 0xff8000009d9d7808 */ /* 0x000fe40006800000 */
[C---:B------:R-:W-:Y:S02]  /*4fb0*/  ISETP.GE.AND P2, PT, R60.reuse, R244, PT ;  /* 0x000000f43c00720c */ /* 0x040fe40003f46270 */
[C---:B------:R-:W-:Y:S01]  /*4fc0*/  ISETP.LT.OR P5, PT, R60.reuse, R243, P1 ;  /* 0x000000f33c00720c */ /* 0x040fe20000fa1670 */
[----:B------:R-:W4:Y:S01]  /*4fd0*/  MUFU.TANH R118, R118 ;  /* 0x0000007600767308 */ /* 0x000f220000002400 */
[----:B------:R-:W-:Y:S02]  /*4fe0*/  ISETP.LT.OR P1, PT, R60, R241, P0 ;  /* 0x000000f13c00720c */ /* 0x000fe40000721670 */
[----:B------:R-:W-:Y:S01]  /*4ff0*/  FSEL R133, R162, -INF , !P4 ;  /* 0xff800000a2857808 */ /* 0x000fe20006000000 */
[----:B-1----:R-:W-:Y:S01]  /*5000*/  HMMA.16816.F32.BF16 R48, R24, R52, R48 ;  /* 0x000000341830723c */ /* 0x002fe20000041830 */
[----:B------:R-:W-:-:S02]  /*5010*/  ISETP.GE.AND P0, PT, R109, R246, PT ;  /* 0x000000f66d00720c */ /* 0x000fc40003f06270 */
[----:B---3--:R-:W-:Y:S01]  /*5020*/  FSEL R156, R156, -INF , !P6 ;  /* 0xff8000009c9c7808 */ /* 0x008fe20007000000 */
[----:B--2---:R-:W-:Y:S01]  /*5030*/  FMUL.FTZ R110, R114, c[0x0][0x2ec] ;  /* 0x0000bb00726e7a20 */ /* 0x004fe20000410000 */
[----:B------:R-:W-:Y:S01]  /*5040*/  ISETP.LT.OR P4, PT, R60, R247, P3 ;  /* 0x000000f73c00720c */ /* 0x000fe20001f81670 */
[----:B------:R-:W1:Y:S01]  /*5050*/  MUFU.TANH R120, R120 ;  /* 0x0000007800787308 */ /* 0x000e620000002400 */
[----:B------:R-:W-:Y:S02]  /*5060*/  ISETP.NE.AND P3, PT, R56, RZ, PT ;  /* 0x000000ff3800720c */ /* 0x000fe40003f65270 */
[----:B------:R-:W-:Y:S02]  /*5070*/  ISETP.LT.OR P6, PT, R60, R245, P2 ;  /* 0x000000f53c00720c */ /* 0x000fe400017c1670 */
[----:B------:R-:W-:Y:S02]  /*5080*/  ISETP.NE.AND P2, PT, R61, RZ, PT ;  /* 0x000000ff3d00720c */ /* 0x000fe40003f45270 */
[----:B------:R-:W-:Y:S01]  /*5090*/  ISETP.LT.OR P0, PT, R109, R247, P0 ;  /* 0x000000f76d00720c */ /* 0x000fe20000701670 */
[----:B------:R-:W-:Y:S01]  /*50a0*/  HMMA.16816.F32.BF16 R60, R8, R44, R100 ;  /* 0x0000002c083c723c */ /* 0x000fe20000041864 */
[----:B------:R-:W-:Y:S01]  /*50b0*/  FSEL R140, R159, -INF , !P3 ;  /* 0xff8000009f8c7808 */ /* 0x000fe20005800000 */
[----:B------:R-:W2:Y:S01]  /*50c0*/  MUFU.TANH R122, R122 ;  /* 0x0000007a007a7308 */ /* 0x000ea20000002400 */
[----:B------:R-:W-:-:S02]  /*50d0*/  ISETP.GE.AND P3, PT, R109, R244, PT ;  /* 0x000000f46d00720c */ /* 0x000fc40003f66270 */
[----:B------:R-:W-:Y:S02]  /*50e0*/  FSEL R135, R161, -INF , !P2 ;  /* 0xff800000a1877808 */ /* 0x000fe40005000000 */
[----:B------:R-:W-:Y:S01]  /*50f0*/  P2R R44, PR, RZ, 0x1 ;  /* 0x00000001ff2c7803 */ /* 0x000fe20000000000 */
[----:B------:R-:W-:Y:S01]  /*5100*/  FMUL.FTZ R100, R112, c[0x0][0x2ec] ;  /* 0x0000bb0070647a20 */ /* 0x000fe20000410000 */
[C---:B------:R-:W-:Y:S01]  /*5110*/  ISETP.GE.AND P2, PT, R109.reuse, R242, PT ;  /* 0x000000f26d00720c */ /* 0x040fe20003f46270 */
[----:B------:R-:W-:Y:S01]  /*5120*/  FMUL.FTZ R48, R48, c[0x0][0x2ec] ;  /* 0x0000bb0030307a20 */ /* 0x000fe20000410000 */
[----:B------:R-:W-:Y:S01]  /*5130*/  ISETP.GE.AND P0, PT, R109, R240, PT ;  /* 0x000000f06d00720c */ /* 0x000fe20003f06270 */
[----:B------:R-:W-:Y:S01]  /*5140*/  FMUL.FTZ R49, R49, c[0x0][0x2ec] ;  /* 0x0000bb0031317a20 */ /* 0x000fe20000410000 */
[----:B------:R-:W-:Y:S01]  /*5150*/  FSEL R152, R152, -INF , !P4 ;  /* 0xff80000098987808 */ /* 0x000fe20006000000 */
[----:B------:R3:W-:Y:S01]  /*5160*/  MUFU.TANH R107, R48 ;  /* 0x00000030006b7308 */ /* 0x0007e20000002400 */
[C---:B------:R-:W-:Y:S01]  /*5170*/  ISETP.LT.OR P4, PT, R109.reuse, R245, P3 ;  /* 0x000000f56d00720c */ /* 0x040fe20001f81670 */
[----:B------:R-:W-:Y:S01]  /*5180*/  FMUL.FTZ R50, R50, c[0x0][0x2ec] ;  /* 0x0000bb0032327a20 */ /* 0x000fe20000410000 */
[----:B------:R-:W-:Y:S01]  /*5190*/  ISETP.LT.OR P3, PT, R109, R243, P2 ;  /* 0x000000f36d00720c */ /* 0x000fe20001761670 */
[----:B------:R-:W-:Y:S01]  /*51a0*/  FMUL.FTZ R51, R51, c[0x0][0x2ec] ;  /* 0x0000bb0033337a20 */ /* 0x000fe20000410000 */
[----:B------:R-:W-:Y:S01]  /*51b0*/  ISETP.LT.OR P2, PT, R109, R241, P0 ;  /* 0x000000f16d00720c */ /* 0x000fe20000741670 */
[----:B------:R-:W-:Y:S01]  /*51c0*/  FMUL.FTZ R103, R113, c[0x0][0x2ec] ;  /* 0x0000bb0071677a20 */ /* 0x000fe20000410000 */
[----:B------:R-:W-:Y:S01]  /*51d0*/  ISETP.NE.AND P0, PT, R44, RZ, PT ;  /* 0x000000ff2c00720c */ /* 0x000fe20003f05270 */
[----:B------:R-:W-:Y:S01]  /*51e0*/  MUFU.TANH R109, R49 ;  /* 0x00000031006d7308 */ /* 0x000fe20000002400 */
[----:B------:R-:W-:Y:S01]  /*51f0*/  IADD3 R102, R3, 0x28, RZ ;  /* 0x0000002803667810 */ /* 0x000fe20007ffe0ff */
[----:B------:R-:W-:Y:S01]  /*5200*/  HMMA.16816.F32.BF16 R60, R20, R52, R60 ;  /* 0x00000034143c723c */ /* 0x000fe2000004183c */
[----:B------:R-:W-:-:S02]  /*5210*/  P2R R45, PR, RZ, 0x8 ;  /* 0x00000008ff2d7803 */ /* 0x000fc40000000000 */
[C---:B------:R-:W-:Y:S02]  /*5220*/  ISETP.GE.AND P3, PT, R102.reuse, R246, PT ;  /* 0x000000f66600720c */ /* 0x040fe40003f66270 */
[----:B------:R-:W-:Y:S01]  /*5230*/  FSEL R56, R153, -INF , !P0 ;  /* 0xff80000099387808 */ /* 0x000fe20004000000 */
[----:B------:R-:W1:Y:S01]  /*5240*/  MUFU.TANH R121, R121 ;  /* 0x0000007900797308 */ /* 0x000e620000002400 */
[C---:B------:R-:W-:Y:S02]  /*5250*/  ISETP.GE.AND P0, PT, R102.reuse, R240, PT ;  /* 0x000000f06600720c */ /* 0x040fe40003f06270 */
[----:B------:R-:W-:Y:S02]  /*5260*/  IADD3 R44, R3, 0x29, RZ ;  /* 0x00000029032c7810 */ /* 0x000fe40007ffe0ff */
[----:B------:R-:W-:Y:S02]  /*5270*/  FSEL R199, R65, -INF , !P4 ;  /* 0xff80000041c77808 */ /* 0x000fe40006000000 */
[C---:B------:R-:W-:Y:S01]  /*5280*/  ISETP.LT.OR P4, PT, R102.reuse, R247, P3 ;  /* 0x000000f76600720c */ /* 0x040fe20001f81670 */
[----:B------:R-:W1:Y:S01]  /*5290*/  MUFU.TANH R116, R116 ;  /* 0x0000007400747308 */ /* 0x000e620000002400 */
[----:B------:R-:W-:-:S02]  /*52a0*/  ISETP.LT.OR P3, PT, R102, R241, P0 ;  /* 0x000000f16600720c */ /* 0x000fc40000761670 */
[----:B------:R-:W-:Y:S02]  /*52b0*/  ISETP.GE.AND P0, PT, R44, R246, PT ;  /* 0x000000f62c00720c */ /* 0x000fe40003f06270 */
[----:B------:R-:W-:Y:S02]  /*52c0*/  P2R R101, PR, RZ, 0x4 ;  /* 0x00000004ff657803 */ /* 0x000fe40000000000 */
[----:B------:R-:W-:Y:S01]  /*52d0*/  ISETP.GE.AND P2, PT, R102, R244, PT ;  /* 0x000000f46600720c */ /* 0x000fe20003f46270 */
[----:B------:R-:W1:Y:S01]  /*52e0*/  MUFU.TANH R117, R117 ;  /* 0x0000007500757308 */ /* 0x000e620000002400 */
[----:B------:R-:W-:Y:S01]  /*52f0*/  ISETP.LT.OR P0, PT, R44, R247, P0 ;  /* 0x000000f72c00720c */ /* 0x000fe20000701670 */
[----:B------:R-:W-:Y:S01]  /*5300*/  FMUL.FTZ R61, R61, c[0x0][0x2ec] ;  /* 0x0000bb003d3d7a20 */ /* 0x000fe20000410000 */
[----:B------:R-:W-:Y:S01]  /*5310*/  FSEL R198, R64, -INF , !P6 ;  /* 0xff80000040c67808 */ /* 0x000fe20007000000 */
[----:B------:R-:W-:Y:S01]  /*5320*/  FMUL.FTZ R62, R62, c[0x0][0x2ec] ;  /* 0x0000bb003e3e7a20 */ /* 0x000fe20000410000 */
[----:B------:R-:W-:Y:S01]  /*5330*/  ISETP.LT.OR P6, PT, R102, R245, P2 ;  /* 0x000000f56600720c */ /* 0x000fe200017c1670 */
[----:B------:R-:W-:Y:S01]  /*5340*/  FMUL.FTZ R63, R63, c[0x0][0x2ec] ;  /* 0x0000bb003f3f7a20 */ /* 0x000fe20000410000 */
[----:B------:R-:W-:Y:S01]  /*5350*/  ISETP.NE.AND P2, PT, R45, RZ, PT ;  /* 0x000000ff2d00720c */ /* 0x000fe20003f45270 */
[----:B------:R1:W-:Y:S01]  /*5360*/  MUFU.TANH R111, R61 ;  /* 0x0000003d006f7308 */ /* 0x0003e20000002400 */
[----:B------:R-:W-:Y:S01]  /*5370*/  P2R R45, PR, RZ, 0x1 ;  /* 0x00000001ff2d7803 */ /* 0x000fe20000000000 */
[----:B------:R-:W-:Y:S01]  /*5380*/  FMUL.FTZ R60, R60, c[0x0][0x2ec] ;  /* 0x0000bb003c3c7a20 */ /* 0x000fe20000410000 */
[----:B------:R-:W-:-:S02]  /*5390*/  ISETP.GE.AND P0, PT, R44, R240, PT ;  /* 0x000000f02c00720c */ /* 0x000fc40003f06270 */
[----:B------:R-:W-:Y:S02]  /*53a0*/  FSEL R163, R163, -INF , !P1 ;  /* 0xff800000a3a37808 */ /* 0x000fe40004800000 */
[----:B------:R-:W-:Y:S01]  /*53b0*/  ISETP.GE.AND P1, PT, R102, R242, PT ;  /* 0x000000f26600720c */ /* 0x000fe20003f26270 */
[----:B------:R1:W-:Y:S01]  /*53c0*/  MUFU.TANH R131, R62 ;  /* 0x0000003e00837308 */ /* 0x0003e20000002400 */
[----:B------:R-:W-:Y:S02]  /*53d0*/  FSEL R222, R66, -INF , !P2 ;  /* 0xff80000042de7808 */ /* 0x000fe40005000000 */
[----:B------:R-:W-:Y:S02]  /*53e0*/  FSEL R187, R67, -INF , !P4 ;  /* 0xff80000043bb7808 */ /* 0x000fe40006000000 */
[----:B------:R-:W-:Y:S01]  /*53f0*/  ISETP.LT.OR P0, PT, R44, R241, P0 ;  /* 0x000000f12c00720c */ /* 0x000fe20000701670 */
[----:B------:R-:W-:Y:S01]  /*5400*/  HMMA.16816.F32.BF16 R64, R12, R46, R92 ;  /* 0x0000002e0c40723c */ /* 0x000fe2000004185c */
[----:B------:R-:W-:Y:S01]  /*5410*/  FSEL R221, R154, -INF , !P5 ;  /* 0xff8000009add7808 */ /* 0x000fe20006800000 */
[----:B------:R-:W-:Y:S01]  /*5420*/  MUFU.TANH R114, R63 ;  /* 0x0000003f00727308 */ /* 0x000fe20000002400 */
[----:B------:R-:W-:-:S02]  /*5430*/  ISETP.LT.OR P5, PT, R102, R243, P1 ;  /* 0x000000f36600720c */ /* 0x000fc40000fa1670 */
[----:B------:R-:W-:Y:S02]  /*5440*/  ISETP.NE.AND P1, PT, R101, RZ, PT ;  /* 0x000000ff6500720c */ /* 0x000fe40003f25270 */
[----:B------:R-:W-:Y:S02]  /*5450*/  IADD3 R46, R3, 0x30, RZ ;  /* 0x00000030032e7810 */ /* 0x000fe40007ffe0ff */
[----:B------:R-:W-:Y:S01]  /*5460*/  P2R R47, PR, RZ, 0x1 ;  /* 0x00000001ff2f7803 */ /* 0x000fe20000000000 */
[----:B------:R-:W-:Y:S01]  /*5470*/  MUFU.TANH R112, R60 ;  /* 0x0000003c00707308 */ /* 0x000fe20000002400 */
[----:B------:R-:W-:Y:S02]  /*5480*/  ISETP.GE.AND P0, PT, R46, R246, PT ;  /* 0x000000f62e00720c */ /* 0x000fe40003f06270 */
[----:B------:R-:W-:Y:S02]  /*5490*/  ISETP.GE.AND P2, PT, R44, R244, PT ;  /* 0x000000f42c00720c */ /* 0x000fe40003f46270 */
[----:B------:R-:W-:-:S02]  /*54a0*/  FSEL R155, R155, -INF , !P1 ;  /* 0xff8000009b9b7808 */ /* 0x000fc40004800000 */
[----:B------:R-:W-:Y:S01]  /*54b0*/  ISETP.GE.AND P1, PT, R44, R242, PT ;  /* 0x000000f22c00720c */ /* 0x000fe20003f26270 */
[----:B------:R-:W1:Y:S01]  /*54c0*/  MUFU.TANH R110, R110 ;  /* 0x0000006e006e7308 */ /* 0x000e620000002400 */
[----:B------:R-:W-:Y:S02]  /*54d0*/  ISETP.LT.OR P0, PT, R46, R247, P0 ;  /* 0x000000f72e00720c */ /* 0x000fe40000701670 */
[C---:B------:R-:W-:Y:S02]  /*54e0*/  ISETP.LT.OR P4, PT, R44.reuse, R245, P2 ;  /* 0x000000f52c00720c */ /* 0x040fe40001781670 */
[----:B------:R-:W-:Y:S01]  /*54f0*/  ISETP.LT.OR P2, PT, R44, R243, P1 ;  /* 0x000000f32c00720c */ /* 0x000fe20000f41670 */
[----:B------:R-:W-:Y:S01]  /*5500*/  HMMA.16816.F32.BF16 R64, R24, R54, R64 ;  /* 0x000000361840723c */ /* 0x000fe20000041840 */
[----:B---3--:R-:W-:Y:S01]  /*5510*/  P2R R48, PR, RZ, 0x1 ;  /* 0x00000001ff307803 */ /* 0x008fe20000000000 */
[----:B------:R-:W3:Y:S01]  /*5520*/  MUFU.TANH R100, R100 ;  /* 0x0000006400647308 */ /* 0x000ee20000002400 */
[----:B------:R-:W-:-:S02]  /*5530*/  ISETP.NE.AND P1, PT, R45, RZ, PT ;  /* 0x000000ff2d00720c */ /* 0x000fc40003f25270 */
[----:B------:R-:W-:Y:S02]  /*5540*/  ISETP.GE.AND P0, PT, R46, R240, PT ;  /* 0x000000f02e00720c */ /* 0x000fe40003f06270 */
[----:B-----5:R-:W-:Y:S01]  /*5550*/  FSEL R146, R146, -INF , !P3 ;  /* 0xff80000092927808 */ /* 0x020fe20005800000 */
[----:B------:R-:W-:Y:S01]  /*5560*/  HMMA.16816.F32.BF16 R52, R20, R54, R96 ;  /* 0x000000361434723c */ /* 0x000fe20000041860 */
[----:B------:R-:W-:Y:S01]  /*5570*/  FSEL R200, R75, -INF , !P6 ;  /* 0xff8000004bc87808 */ /* 0x000fe20007000000 */
[----:B------:R-:W5:Y:S01]  /*5580*/  MUFU.TANH R108, R108 ;  /* 0x0000006c006c7308 */ /* 0x000f620000002400 */
[----:B------:R-:W-:Y:S02]  /*5590*/  FSEL R185, R72, -INF , !P1 ;  /* 0xff80000048b97808 */ /* 0x000fe40004800000 */
[----:B------:R-:W-:Y:S02]  /*55a0*/  ISETP.LT.OR P3, PT, R46, R241, P0 ;  /* 0x000000f12e00720c */ /* 0x000fe40000761670 */
[----:B------:R-:W-:-:S02]  /*55b0*/  ISETP.NE.AND P0, PT, R48, RZ, PT ;  /* 0x000000ff3000720c */ /* 0x000fc40003f05270 */
[----:B------:R-:W-:Y:S01]  /*55c0*/  IADD3 R44, R3, 0x31, RZ ;  /* 0x00000031032c7810 */ /* 0x000fe20007ffe0ff */
[----:B------:R-:W-:Y:S01]  /*55d0*/  MUFU.TANH R75, R50 ;  /* 0x00000032004b7308 */ /* 0x000fe20000002400 */
[----:B------:R-:W-:Y:S02]  /*55e0*/  FSEL R147, R147, -INF , !P0 ;  /* 0xff80000093937808 */ /* 0x000fe40004000000 */
[----:B------:R-:W-:Y:S02]  /*55f0*/  ISETP.GE.AND P0, PT, R44, R240, PT ;  /* 0x000000f02c00720c */ /* 0x000fe40003f06270 */
[----:B------:R-:W-:Y:S01]  /*5600*/  P2R R45, PR, RZ, 0x4 ;  /* 0x00000004ff2d7803 */ /* 0x000fe20000000000 */
[----:B------:R-:W-:Y:S01]  /*5610*/  FMUL.FTZ R64, R64, c[0x0][0x2ec] ;  /* 0x0000bb0040407a20 */ /* 0x000fe20000410000 */
[----:B------:R-:W-:Y:S01]  /*5620*/  ISETP.LT.OR P0, PT, R44, R241, P0 ;  /* 0x000000f12c00720c */ /* 0x000fe20000701670 */
[----:B------:R2:W-:Y:S01]  /*5630*/  MUFU.TANH R72, R51 ;  /* 0x0000003300487308 */ /* 0x0005e20000002400 */
[----:B------:R-:W-:Y:S01]  /*5640*/  ISETP.GE.AND P2, PT, R46, R244, PT ;  /* 0x000000f42e00720c */ /* 0x000fe20003f46270 */
[----:B------:R-:W-:Y:S01]  /*5650*/  FMUL.FTZ R65, R65, c[0x0][0x2ec] ;  /* 0x0000bb0041417a20 */ /* 0x000fe20000410000 */
[----:B-1----:R-:W-:Y:S01]  /*5660*/  IADD3 R61, R3, 0x38, RZ ;  /* 0x00000038033d7810 */ /* 0x002fe20007ffe0ff */
[----:B------:R-:W-:Y:S01]  /*5670*/  FMUL.FTZ R66, R66, c[0x0][0x2ec] ;  /* 0x0000bb0042427a20 */ /* 0x000fe20000410000 */
[----:B------:R-:W-:Y:S01]  /*5680*/  ISETP.GE.AND P1, PT, R46, R242, PT ;  /* 0x000000f22e00720c */ /* 0x000fe20003f26270 */
[----:B------:R-:W-:Y:S01]  /*5690*/  FMUL.FTZ R52, R52, c[0x0][0x2ec] ;  /* 0x0000bb0034347a20 */ /* 0x000fe20000410000 */
[----:B------:R-:W-:Y:S01]  /*56a0*/  P2R R62, PR, RZ, 0x1 ;  /* 0x00000001ff3e7803 */ /* 0x000fe20000000000 */
[----:B------:R-:W-:Y:S01]  /*56b0*/  MUFU.TANH R115, R64 ;  /* 0x0000004000737308 */ /* 0x000fe20000002400 */
[----:B------:R-:W-:Y:S01]  /*56c0*/  FSEL R224, R143, -INF , !P5 ;  /* 0xff8000008fe07808 */ /* 0x000fe20006800000 */
[----:B------:R-:W-:Y:S01]  /*56d0*/  FMUL.FTZ R54, R54, c[0x0][0x2ec] ;  /* 0x0000bb0036367a20 */ /* 0x000fe20000410000 */
[----:B------:R-:W-:Y:S01]  /*56e0*/  FSEL R201, R141, -INF , !P4 ;  /* 0xff8000008dc97808 */ /* 0x000fe20006000000 */
[----:B------:R-:W-:Y:S01]  /*56f0*/  FMUL.FTZ R55, R55, c[0x0][0x2ec] ;  /* 0x0000bb0037377a20 */ /* 0x000fe20000410000 */
[----:B------:R-:W-:-:S02]  /*5700*/  ISETP.LT.OR P6, PT, R46, R245, P2 ;  /* 0x000000f52e00720c */ /* 0x000fc400017c1670 */
[-C--:B------:R-:W-:Y:S01]  /*5710*/  ISETP.GE.AND P0, PT, R61, R246.reuse, PT ;  /* 0x000000f63d00720c */ /* 0x080fe20003f06270 */
[----:B--2---:R-:W1:Y:S01]  /*5720*/  LDSM.16.M88.4 R48, [R226+0x3000] ;  /* 0x00300000e230783b */ /* 0x004e620000000200 */
[----:B------:R-:W-:Y:S01]  /*5730*/  ISETP.GE.AND P5, PT, R44, R246, PT ;  /* 0x000000f62c00720c */ /* 0x000fe20003fa6270 */
[----:B------:R-:W-:Y:S01]  /*5740*/  MUFU.TANH R113, R65 ;  /* 0x0000004100717308 */ /* 0x000fe20000002400 */
[----:B------:R-:W-:Y:S02]  /*5750*/  ISETP.NE.AND P2, PT, R45, RZ, PT ;  /* 0x000000ff2d00720c */ /* 0x000fe40003f45270 */
[----:B------:R-:W-:Y:S02]  /*5760*/  ISETP.LT.OR P4, PT, R46, R243, P1 ;  /* 0x000000f32e00720c */ /* 0x000fe40000f81670 */
[----:B------:R-:W-:Y:S02]  /*5770*/  ISETP.NE.AND P1, PT, R47, RZ, PT ;  /* 0x000000ff2f00720c */ /* 0x000fe40003f25270 */
[-C--:B------:R-:W-:Y:S01]  /*5780*/  ISETP.LT.OR P0, PT, R61, R247.reuse, P0 ;  /* 0x000000f73d00720c */ /* 0x080fe20000701670 */
[----:B------:R2:W-:Y:S01]  /*5790*/  MUFU.TANH R141, R66 ;  /* 0x00000042008d7308 */ /* 0x0005e20000002400 */
[----:B------:R-:W-:-:S02]  /*57a0*/  ISETP.LT.OR P5, PT, R44, R247, P5 ;  /* 0x000000f72c00720c */ /* 0x000fc40002fa1670 */
[----:B------:R-:W-:Y:S02]  /*57b0*/  FSEL R178, R142, -INF , !P2 ;  /* 0xff8000008eb27808 */ /* 0x000fe40005000000 */
[C---:B------:R-:W-:Y:S02]  /*57c0*/  ISETP.GE.AND P2, PT, R44.reuse, R244, PT ;  /* 0x000000f42c00720c */ /* 0x040fe40003f46270 */
[----:B------:R-:W-:Y:S01]  /*57d0*/  FSEL R145, R145, -INF , !P1 ;  /* 0xff80000091917808 */ /* 0x000fe20004800000 */
[----:B------:R-:W1:Y:S01]  /*57e0*/  MUFU.TANH R103, R103 ;  /* 0x0000006700677308 */ /* 0x000e620000002400 */
[----:B------:R-:W-:Y:S02]  /*57f0*/  ISETP.GE.AND P1, PT, R44, R242, PT ;  /* 0x000000f22c00720c */ /* 0x000fe40003f26270 */
[----:B------:R-:W-:Y:S02]  /*5800*/  P2R R63, PR, RZ, 0x1 ;  /* 0x00000001ff3f7803 */ /* 0x000fe40000000000 */
[----:B------:R-:W-:-:S02]  /*5810*/  P2R R45, PR, RZ, 0x20 ;  /* 0x00000020ff2d7803 */ /* 0x000fc40000000000 */
[----:B------:R-:W-:Y:S01]  /*5820*/  ISETP.GE.AND P0, PT, R61, R240, PT ;  /* 0x000000f03d00720c */ /* 0x000fe20003f06270 */
[----:B------:R-:W2:Y:S01]  /*5830*/  MUFU.TANH R106, R106 ;  /* 0x0000006a006a7308 */ /* 0x000ea20000002400 */
[C---:B------:R-:W-:Y:S02]  /*5840*/  ISETP.LT.OR P5, PT, R44.reuse, R245, P2 ;  /* 0x000000f52c00720c */ /* 0x040fe400017a1670 */
[----:B------:R-:W-:Y:S02]  /*5850*/  ISETP.LT.OR P2, PT, R44, R243, P1 ;  /* 0x000000f32c00720c */ /* 0x000fe40000f41670 */
[----:B------:R-:W-:Y:S02]  /*5860*/  FSEL R95, R191, -INF , !P3 ;  /* 0xff800000bf5f7808 */ /* 0x000fe40005800000 */
[----:B------:R-:W-:Y:S02]  /*5870*/  ISETP.LT.OR P3, PT, R61, R241, P0 ;  /* 0x000000f13d00720c */ /* 0x000fe40000761670 */
[----:B------:R-:W-:-:S02]  /*5880*/  ISETP.NE.AND P1, PT, R45, RZ, PT ;  /* 0x000000ff2d00720c */ /* 0x000fc40003f25270 */
[----:B------:R-:W-:Y:S01]  /*5890*/  ISETP.NE.AND P0, PT, R63, RZ, PT ;  /* 0x000000ff3f00720c */ /* 0x000fe20003f05270 */
[----:B------:R-:W3:Y:S01]  /*58a0*/  LDSM.16.M88.4 R44, [R212+0x3000] ;  /* 0x00300000d42c783b */ /* 0x000ee20000000200 */
[----:B------:R-:W-:Y:S01]  /*58b0*/  P2R R60, PR, RZ, 0x4 ;  /* 0x00000004ff3c7803 */ /* 0x000fe20000000000 */
[----:B-1----:R-:W-:Y:S01]  /*58c0*/  HMMA.16816.F32.BF16 R148, R12, R50, R148 ;  /* 0x000000320c94723c */ /* 0x002fe20000041894 */
[----:B------:R-:W-:Y:S02]  /*58d0*/  IADD3 R93, R3, 0x39, RZ ;  /* 0x00000039035d7810 */ /* 0x000fe40007ffe0ff */
[----:B------:R-:W-:Y:S02]  /*58e0*/  ISETP.GE.AND P2, PT, R61, R244, PT ;  /* 0x000000f43d00720c */ /* 0x000fe40003f46270 */
[----:B------:R-:W-:Y:S02]  /*58f0*/  FSEL R144, R144, -INF , !P1 ;  /* 0xff80000090907808 */ /* 0x000fe40004800000 */
[----:B------:R-:W-:-:S02]  /*5900*/  FSEL R166, R166, -INF , !P0 ;  /* 0xff800000a6a67808 */ /* 0x000fc40004000000 */
[----:B------:R-:W-:Y:S02]  /*5910*/  ISETP.GE.AND P1, PT, R61, R242, PT ;  /* 0x000000f23d00720c */ /* 0x000fe40003f26270 */
[----:B------:R-:W-:Y:S02]  /*5920*/  FSEL R165, R165, -INF , !P5 ;  /* 0xff800000a5a57808 */ /* 0x000fe40006800000 */
[----:B------:R-:W-:Y:S02]  /*5930*/  ISETP.GE.AND P0, PT, R93, R240, PT ;  /* 0x000000f05d00720c */ /* 0x000fe40003f06270 */
[----:B------:R-:W-:Y:S02]  /*5940*/  ISETP.LT.OR P5, PT, R61, R245, P2 ;  /* 0x000000f53d00720c */ /* 0x000fe400017a1670 */
[----:B------:R-:W-:Y:S02]  /*5950*/  ISETP.NE.AND P2, PT, R60, RZ, PT ;  /* 0x000000ff3c00720c */ /* 0x000fe40003f45270 */
[----:B------:R-:W-:-:S02]  /*5960*/  FSEL R196, R193, -INF , !P4 ;  /* 0xff800000c1c47808 */ /* 0x000fc40006000000 */
[----:B------:R-:W-:Y:S02]  /*5970*/  ISETP.LT.OR P4, PT, R61, R243, P1 ;  /* 0x000000f33d00720c */ /* 0x000fe40000f81670 */
[----:B------:R-:W-:Y:S02]  /*5980*/  ISETP.LT.OR P0, PT, R93, R241, P0 ;  /* 0x000000f15d00720c */ /* 0x000fe40000701670 */
[----:B------:R-:W-:Y:S02]  /*5990*/  ISETP.NE.AND P1, PT, R62, RZ, PT ;  /* 0x000000ff3e00720c */ /* 0x000fe40003f25270 */
[----:B------:R-:W-:Y:S01]  /*59a0*/  IADD3 R92, R3, 0x40, RZ ;  /* 0x00000040035c7810 */ /* 0x000fe20007ffe0ff */
[----:B------:R-:W-:Y:S01]  /*59b0*/  HMMA.16816.F32.BF16 R60, R12, R48, R40 ;  /* 0x000000300c3c723c */ /* 0x000fe20000041828 */
[----:B------:R-:W-:Y:S02]  /*59c0*/  FSEL R197, R167, -INF , !P2 ;  /* 0xff800000a7c57808 */ /* 0x000fe40005000000 */
[----:B------:R-:W-:-:S02]  /*59d0*/  ISETP.GE.AND P2, PT, R93, R244, PT ;  /* 0x000000f45d00720c */ /* 0x000fc40003f46270 */
[----:B------:R-:W-:Y:S02]  /*59e0*/  P2R R97, PR, RZ, 0x1 ;  /* 0x00000001ff617803 */ /* 0x000fe40000000000 */
[----:B------:R-:W-:Y:S01]  /*59f0*/  FMUL.FTZ R40, R67, c[0x0][0x2ec] ;  /* 0x0000bb0043287a20 */ /* 0x000fe20000410000 */
[----:B------:R-:W-:Y:S01]  /*5a00*/  FSEL R184, R184, -INF , !P6 ;  /* 0xff800000b8b87808 */ /* 0x000fe20007000000 */
[----:B--2---:R-:W-:Y:S01]  /*5a10*/  HMMA.16816.F32.BF16 R64, R8, R48, R88 ;  /* 0x000000300840723c */ /* 0x004fe20000041858 */
[----:B------:R-:W-:Y:S01]  /*5a20*/  FSEL R96, R164, -INF , !P1 ;  /* 0xff800000a4607808 */ /* 0x000fe20004800000 */
[----:B------:R1:W-:Y:S01]  /*5a30*/  MUFU.TANH R48, R40 ;  /* 0x0000002800307308 */ /* 0x0003e20000002400 */
[-C--:B------:R-:W-:Y:S02]  /*5a40*/  ISETP.GE.AND P0, PT, R92, R246.reuse, PT ;  /* 0x000000f65c00720c */ /* 0x080fe40003f06270 */
[C---:B------:R-:W-:Y:S02]  /*5a50*/  ISETP.GE.AND P6, PT, R93.reuse, R246, PT ;  /* 0x000000f65d00720c */ /* 0x040fe40003fc6270 */
[----:B------:R-:W-:Y:S01]  /*5a60*/  ISETP.GE.AND P1, PT, R93, R242, PT ;  /* 0x000000f25d00720c */ /* 0x000fe20003f26270 */
[----:B------:R-:W-:Y:S01]  /*5a70*/  FMUL.FTZ R49, R53, c[0x0][0x2ec] ;  /* 0x0000bb0035317a20 */ /* 0x000fe20000410000 */
[----:B------:R-:W-:Y:S01]  /*5a80*/  ISETP.LT.OR P2, PT, R93, R245, P2 ;  /* 0x000000f55d00720c */ /* 0x000fe20001741670 */
[----:B---3--:R-:W-:Y:S01]  /*5a90*/  HMMA.16816.F32.BF16 R148, R24, R46, R148 ;  /* 0x0000002e1894723c */ /* 0x008fe20000041894 */
[----:B------:R-:W-:-:S02]  /*5aa0*/  FSEL R194, R192, -INF , !P5 ;  /* 0xff800000c0c27808 */ /* 0x000fc40006800000 */
[CC--:B------:R-:W-:Y:S01]  /*5ab0*/  ISETP.LT.OR P5, PT, R92.reuse, R247.reuse, P0 ;  /* 0x000000f75c00720c */ /* 0x0c0fe200007a1670 */
[----:B------:R-:W-:Y:S01]  /*5ac0*/  MUFU.TANH R49, R49 ;  /* 0x0000003100317308 */ /* 0x000fe20000002400 */
[C---:B------:R-:W-:Y:S02]  /*5ad0*/  ISETP.LT.OR P6, PT, R93.reuse, R247, P6 ;  /* 0x000000f75d00720c */ /* 0x040fe400037c1670 */
[----:B------:R-:W-:Y:S01]  /*5ae0*/  ISETP.LT.OR P1, PT, R93, R243, P1 ;  /* 0x000000f35d00720c */ /* 0x000fe20000f21670 */
[----:B-1----:R-:W1:Y:S01]  /*5af0*/  LDSM.16.M88.4 R40, [R226+0x3800] ;  /* 0x00380000e228783b */ /* 0x002e620000000200 */
[----:B------:R-:W-:Y:S01]  /*5b00*/  ISETP.GE.AND P0, PT, R92, R240, PT ;  /* 0x000000f05c00720c */ /* 0x000fe20003f06270 */
[----:B------:R-:W-:Y:S01]  /*5b10*/  HMMA.16816.F32.BF16 R60, R24, R44, R60 ;  /* 0x0000002c183c723c */ /* 0x000fe2000004183c */
[----:B------:R-:W-:Y:S02]  /*5b20*/  P2R R93, PR, RZ, 0x4 ;  /* 0x00000004ff5d7803 */ /* 0x000fe40000000000 */
[----:B------:R-:W-:-:S02]  /*5b30*/  FSEL R159, R130, -INF , !P3 ;  /* 0xff800000829f7808 */ /* 0x000fc40005800000 */
[C---:B------:R-:W-:Y:S02]  /*5b40*/  ISETP.LT.OR P3, PT, R92.reuse, R241, P0 ;  /* 0x000000f15c00720c */ /* 0x040fe40000761670 */
[----:B------:R-:W-:Y:S01]  /*5b50*/  ISETP.NE.AND P0, PT, R93, RZ, PT ;  /* 0x000000ff5d00720c */ /* 0x000fe20003f05270 */
[----:B------:R-:W-:Y:S01]  /*5b60*/  HMMA.16816.F32.BF16 R64, R20, R44, R64 ;  /* 0x0000002c1440723c */ /* 0x000fe20000041840 */
[----:B------:R-:W-:Y:S02]  /*5b70*/  IADD3 R88, R3, 0x41, RZ ;  /* 0x0000004103587810 */ /* 0x000fe40007ffe0ff */
[----:B------:R-:W-:Y:S02]  /*5b80*/  P2R R94, PR, RZ, 0x2 ;  /* 0x00000002ff5e7803 */ /* 0x000fe40000000000 */
[----:B------:R-:W-:Y:S01]  /*5b90*/  ISETP.GE.AND P2, PT, R92, R244, PT ;  /* 0x000000f45c00720c */ /* 0x000fe20003f46270 */
[----:B------:R-:W-:Y:S01]  /*5ba0*/  FMUL.FTZ R148, R148, c[0x0][0x2ec] ;  /* 0x0000bb0094947a20 */ /* 0x000fe20000410000 */
[----:B------:R-:W-:Y:S01]  /*5bb0*/  ISETP.GE.AND P1, PT, R92, R242, PT ;  /* 0x000000f25c00720c */ /* 0x000fe20003f26270 */
[----:B------:R-:W-:Y:S01]  /*5bc0*/  FMUL.FTZ R150, R150, c[0x0][0x2ec] ;  /* 0x0000bb0096967a20 */ /* 0x000fe20000410000 */
[----:B------:R-:W-:Y:S01]  /*5bd0*/  FSEL R195, R124, -INF , !P0 ;  /* 0xff8000007cc37808 */ /* 0x000fe20004000000 */
[----:B------:R-:W-:Y:S01]  /*5be0*/  FMUL.FTZ R151, R151, c[0x0][0x2ec] ;  /* 0x0000bb0097977a20 */ /* 0x000fe20000410000 */
[----:B------:R-:W-:Y:S01]  /*5bf0*/  FSEL R190, R68, -INF , !P6 ;  /* 0xff80000044be7808 */ /* 0x000fe20007000000 */
[----:B------:R2:W-:Y:S01]  /*5c00*/  MUFU.TANH R124, R54 ;  /* 0x00000036007c7308 */ /* 0x0005e20000002400 */
[----:B------:R-:W-:-:S02]  /*5c10*/  ISETP.GE.AND P0, PT, R88, R246, PT ;  /* 0x000000f65800720c */ /* 0x000fc40003f06270 */
[----:B----4-:R-:W-:Y:S01]  /*5c20*/  FSEL R142, R127, -INF , !P4 ;  /* 0xff8000007f8e7808 */ /* 0x010fe20006000000 */
[----:B------:R-:W-:Y:S01]  /*5c30*/  FMUL.FTZ R60, R60, c[0x0][0x2ec] ;  /* 0x0000bb003c3c7a20 */ /* 0x000fe20000410000 */
[----:B------:R-:W-:Y:S01]  /*5c40*/  ISETP.LT.OR P6, PT, R92, R245, P2 ;  /* 0x000000f55c00720c */ /* 0x000fe200017c1670 */
[----:B------:R-:W-:Y:S01]  /*5c50*/  FMUL.FTZ R61, R61, c[0x0][0x2ec] ;  /* 0x0000bb003d3d7a20 */ /* 0x000fe20000410000 */
[----:B------:R-:W-:Y:S01]  /*5c60*/  ISETP.NE.AND P2, PT, R94, RZ, PT ;  /* 0x000000ff5e00720c */ /* 0x000fe20003f45270 */
[----:B------:R3:W4:Y:S01]  /*5c70*/  MUFU.TANH R127, R52 ;  /* 0x00000034007f7308 */ /* 0x0007220000002400 */
[----:B------:R-:W-:Y:S01]  /*5c80*/  ISETP.LT.OR P4, PT, R92, R243, P1 ;  /* 0x000000f35c00720c */ /* 0x000fe20000f81670 */
[----:B------:R-:W-:Y:S01]  /*5c90*/  FMUL.FTZ R63, R63, c[0x0][0x2ec] ;  /* 0x0000bb003f3f7a20 */ /* 0x000fe20000410000 */
[----:B------:R-:W-:Y:S01]  /*5ca0*/  ISETP.NE.AND P1, PT, R97, RZ, PT ;  /* 0x000000ff6100720c */ /* 0x000fe20003f25270 */
[----:B------:R-:W-:Y:S01]  /*5cb0*/  FMUL.FTZ R202, R65, c[0x0][0x2ec] ;  /* 0x0000bb0041ca7a20 */ /* 0x000fe20000410000 */
[----:B------:R-:W-:Y:S01]  /*5cc0*/  ISETP.LT.OR P0, PT, R88, R247, P0 ;  /* 0x000000f75800720c */ /* 0x000fe20000701670 */
[----:B------:R-:W-:Y:S01]  /*5cd0*/  FMUL.FTZ R44, R62, c[0x0][0x2ec] ;  /* 0x0000bb003e2c7a20 */ /* 0x000fe20000410000 */
[----:B------:R-:W-:Y:S01]  /*5ce0*/  FSEL R143, R125, -INF , !P2 ;  /* 0xff8000007d8f7808 */ /* 0x000fe20005000000 */
[----:B------:R2:W-:Y:S01]  /*5cf0*/  MUFU.TANH R68, R55 ;  /* 0x0000003700447308 */ /* 0x0005e20000002400 */
[----:B------:R-:W-:Y:S01]  /*5d00*/  ISETP.GE.AND P2, PT, R88, R244, PT ;  /* 0x000000f45800720c */ /* 0x000fe20003f46270 */
[----:B-1----:R-:W-:Y:S01]  /*5d10*/  HMMA.16816.F32.BF16 R32, R12, R40, R32 ;  /* 0x000000280c20723c */ /* 0x002fe20000041820 */
[----:B------:R-:W-:Y:S01]  /*5d20*/  FSEL R189, R126, -INF , !P1 ;  /* 0xff8000007ebd7808 */ /* 0x000fe20004800000 */
[----:B------:R-:W-:Y:S01]  /*5d30*/  FMUL.FTZ R67, R67, c[0x0][0x2ec] ;  /* 0x0000bb0043437a20 */ /* 0x000fe20000410000 */
[----:B------:R-:W-:-:S02]  /*5d40*/  P2R R36, PR, RZ, 0x1 ;  /* 0x00000001ff247803 */ /* 0x000fc40000000000 */
[----:B------:R-:W-:Y:S01]  /*5d50*/  ISETP.GE.AND P1, PT, R88, R242, PT ;  /* 0x000000f25800720c */ /* 0x000fe20003f26270 */
[----:B------:R1:W-:Y:S01]  /*5d60*/  MUFU.TANH R125, R60 ;  /* 0x0000003c007d7308 */ /* 0x0003e20000002400 */
[----:B------:R-:W-:Y:S01]  /*5d70*/  FSEL R92, R128, -INF , !P5 ;  /* 0xff800000805c7808 */ /* 0x000fe20006800000 */
[-C--:B------:R-:W-:Y:S01]  /*5d80*/  HMMA.16816.F32.BF16 R76, R8, R42.reuse, R76 ;  /* 0x0000002a084c723c */ /* 0x080fe2000004184c */
[C---:B------:R-:W-:Y:S02]  /*5d90*/  ISETP.LT.OR P5, PT, R88.reuse, R245, P2 ;  /* 0x000000f55800720c */ /* 0x040fe400017a1670 */
[----:B------:R-:W-:Y:S02]  /*5da0*/  ISETP.LT.OR P2, PT, R88, R243, P1 ;  /* 0x000000f35800720c */ /* 0x000fe40000f41670 */
[----:B------:R-:W-:Y:S01]  /*5db0*/  ISETP.NE.AND P1, PT, R36, RZ, PT ;  /* 0x000000ff2400720c */ /* 0x000fe20003f25270 */
[----:B------:R-:W-:Y:S01]  /*5dc0*/  MUFU.TANH R203, R61 ;  /* 0x0000003d00cb7308 */ /* 0x000fe20000002400 */
[----:B------:R-:W1:Y:S01]  /*5dd0*/  LDSM.16.M88.4 R36, [R212+0x3800] ;  /* 0x00380000d424783b */ /* 0x000e620000000200 */
[----:B------:R-:W-:Y:S01]  /*5de0*/  ISETP.GE.AND P0, PT, R88, R240, PT ;  /* 0x000000f05800720c */ /* 0x000fe20003f06270 */
[----:B------:R-:W-:Y:S01]  /*5df0*/  HMMA.16816.F32.BF16 R28, R12, R42, R28 ;  /* 0x0000002a0c1c723c */ /* 0x000fe2000004181c */
[----:B------:R-:W-:Y:S01]  /*5e00*/  IADD3 R53, R3, 0x48, RZ ;  /* 0x0000004803357810 */ /* 0x000fe20007ffe0ff */
[----:B------:R-:W-:-:S04]  /*5e10*/  DEPBAR.LE SB0, 0x0 ;  /* 0x000080000000791a */ /* 0x000fc80000000000 */
[----:B------:R-:W-:Y:S01]  /*5e20*/  ISETP.LT.OR P0, PT, R88, R241, P0 ;  /* 0x000000f15800720c */ /* 0x000fe20000701670 */
[----:B------:R1:W-:Y:S01]  /*5e30*/  MUFU.TANH R205, R63 ;  /* 0x0000003f00cd7308 */ /* 0x0003e20000002400 */
[----:B--2---:R-:W-:Y:S02]  /*5e40*/  P2R R54, PR, RZ, 0x4 ;  /* 0x00000004ff367803 */ /* 0x004fe40000000000 */
[----:B---3--:R-:W-:Y:S02]  /*5e50*/  P2R R52, PR, RZ, 0x1 ;  /* 0x00000001ff347803 */ /* 0x008fe40000000000 */
[C---:B------:R-:W-:Y:S02]  /*5e60*/  ISETP.GE.AND P0, PT, R53.reuse, R246, PT ;  /* 0x000000f63500720c */ /* 0x040fe40003f06270 */
[----:B------:R-:W-:Y:S01]  /*5e70*/  FSEL R97, R118, -INF , !P3 ;  /* 0xff80000076617808 */ /* 0x000fe20005800000 */
[----:B------:R-:W2:Y:S01]  /*5e80*/  MUFU.TANH R44, R44 ;  /* 0x0000002c002c7308 */ /* 0x000ea20000002400 */
[----:B------:R-:W-:-:S02]  /*5e90*/  ISETP.LT.OR P0, PT, R53, R247, P0 ;  /* 0x000000f73500720c */ /* 0x000fc40000701670 */
[----:B------:R-:W-:Y:S02]  /*5ea0*/  ISETP.NE.AND P3, PT, R54, RZ, PT ;  /* 0x000000ff3600720c */ /* 0x000fe40003f65270 */
[----:B------:R-:W-:Y:S02]  /*5eb0*/  FSEL R91, R120, -INF , !P1 ;  /* 0xff800000785b7808 */ /* 0x000fe40004800000 */
[----:B------:R-:W-:Y:S01]  /*5ec0*/  P2R R54, PR, RZ, 0x1 ;  /* 0x00000001ff367803 */ /* 0x000fe20000000000 */
[----:B------:R-:W-:Y:S01]  /*5ed0*/  MUFU.TANH R204, R150 ;  /* 0x0000009600cc7308 */ /* 0x000fe20000002400 */
[C---:B------:R-:W-:Y:S02]  /*5ee0*/  ISETP.GE.AND P1, PT, R53.reuse, R242, PT ;  /* 0x000000f23500720c */ /* 0x040fe40003f26270 */
[C---:B------:R-:W-:Y:S02]  /*5ef0*/  ISETP.GE.AND P2, PT, R53.reuse, R244, PT ;  /* 0x000000f43500720c */ /* 0x040fe40003f46270 */
[----:B------:R-:W-:-:S02]  /*5f00*/  ISETP.GE.AND P0, PT, R53, R240, PT ;  /* 0x000000f03500720c */ /* 0x000fc40003f06270 */
[----:B------:R-:W-:Y:S01]  /*5f10*/  FSEL R90, R122, -INF , !P6 ;  /* 0xff8000007a5a7808 */ /* 0x000fe20007000000 */
[----:B------:R-:W-:Y:S01]  /*5f20*/  MUFU.TANH R148, R148 ;  /* 0x0000009400947308 */ /* 0x000fe20000002400 */
[----:B------:R-:W-:Y:S02]  /*5f30*/  FSEL R89, R121, -INF , !P5 ;  /* 0xff80000079597808 */ /* 0x000fe40006800000 */
[C---:B------:R-:W-:Y:S02]  /*5f40*/  ISETP.LT.OR P6, PT, R53.reuse, R243, P1 ;  /* 0x000000f33500720c */ /* 0x040fe40000fc1670 */
[C---:B------:R-:W-:Y:S02]  /*5f50*/  ISETP.LT.OR P5, PT, R53.reuse, R245, P2 ;  /* 0x000000f53500720c */ /* 0x040fe400017a1670 */
[----:B------:R-:W-:Y:S01]  /*5f60*/  ISETP.LT.OR P1, PT, R53, R241, P0 ;  /* 0x000000f13500720c */ /* 0x000fe20000721670 */
[----:B------:R-:W-:Y:S01]  /*5f70*/  MUFU.TANH R202, R202 ;  /* 0x000000ca00ca7308 */ /* 0x000fe20000002400 */
[----:B------:R-:W-:Y:S01]  /*5f80*/  IADD3 R45, R3, 0x49, RZ ;  /* 0x00000049032d7810 */ /* 0x000fe20007ffe0ff */
[----:B-1----:R-:W-:Y:S01]  /*5f90*/  HMMA.16816.F32.BF16 R28, R24, R38, R28 ;  /* 0x00000026181c723c */ /* 0x002fe2000004181c */
[----:B------:R-:W-:-:S02]  /*5fa0*/  ISETP.NE.AND P2, PT, R52, RZ, PT ;  /* 0x000000ff3400720c */ /* 0x000fc40003f45270 */
[----:B------:R-:W-:Y:S02]  /*5fb0*/  ISETP.NE.AND P0, PT, R54, RZ, PT ;  /* 0x000000ff3600720c */ /* 0x000fe40003f05270 */
[----:B------:R-:W-:Y:S01]  /*5fc0*/  FSEL R88, R123, -INF , !P4 ;  /* 0xff8000007b587808 */ /* 0x000fe20006000000 */
[----:B------:R-:W-:Y:S01]  /*5fd0*/  MUFU.TANH R151, R151 ;  /* 0x0000009700977308 */ /* 0x000fe20000002400 */
[----:B------:R-:W-:Y:S01]  /*5fe0*/  ISETP.GE.AND P4, PT, R45, R246, PT ;  /* 0x000000f62d00720c */ /* 0x000fe20003f86270 */
[----:B------:R-:W-:Y:S01]  /*5ff0*/  HMMA.16816.F32.BF16 R52, R8, R40, R80 ;  /* 0x000000280834723c */ /* 0x000fe20000041850 */
[----:B------:R-:W-:Y:S02]  /*6000*/  FSEL R101, R116, -INF , !P3 ;  /* 0xff80000074657808 */ /* 0x000fe40005800000 */
[----:B------:R-:W-:Y:S02]  /*6010*/  FSEL R99, R117, -INF , !P2 ;  /* 0xff80000075637808 */ /* 0x000fe40005000000 */
[----:B------:R-:W-:Y:S01]  /*6020*/  FSEL R94, R119, -INF , !P0 ;  /* 0xff800000775e7808 */ /* 0x000fe20004000000 */
[----:B------:R-:W-:Y:S01]  /*6030*/  MUFU.TANH R116, R67 ;  /* 0x0000004300747308 */ /* 0x000fe20000002400 */
[C---:B------:R-:W-:Y:S01]  /*6040*/  ISETP.GE.AND P3, PT, R45.reuse, R244, PT ;  /* 0x000000f42d00720c */ /* 0x040fe20003f66270 */
[----:B------:R-:W-:Y:S01]  /*6050*/  FMUL.FTZ R40, R64, c[0x0][0x2ec] ;  /* 0x0000bb0040287a20 */ /* 0x000fe20000410000 */
[C---:B------:R-:W-:Y:S01]  /*6060*/  ISETP.GE.AND P2, PT, R45.reuse, R242, PT ;  /* 0x000000f22d00720c */ /* 0x040fe20003f46270 */
[----:B------:R-:W-:Y:S01]  /*6070*/  HMMA.16816.F32.BF16 R76, R20, R38, R76 ;  /* 0x00000026144c723c */ /* 0x000fe2000004184c */
[----:B------:R-:W-:-:S02]  /*6080*/  ISETP.GE.AND P0, PT, R45, R240, PT ;  /* 0x000000f02d00720c */ /* 0x000fc40003f06270 */
[----:B------:R-:W-:Y:S01]  /*6090*/  P2R R60, PR, RZ, 0x20 ;  /* 0x00000020ff3c7803 */ /* 0x000fe20000000000 */
[----:B------:R-:W1:Y:S01]  /*60a0*/  MUFU.TANH R40, R40 ;  /* 0x0000002800287308 */ /* 0x000e620000002400 */
[----:B------:R-:W-:Y:S01]  /*60b0*/  ISETP.LT.OR P5, PT, R45, R247, P4 ;  /* 0x000000f72d00720c */ /* 0x000fe200027a1670 */
[----:B------:R-:W-:Y:S01]  /*60c0*/  FMUL.FTZ R29, R29, c[0x0][0x2ec] ;  /* 0x0000bb001d1d7a20 */ /* 0x000fe20000410000 */
[C---:B------:R-:W-:Y:S02]  /*60d0*/  ISETP.LT.OR P4, PT, R45.reuse, R245, P3 ;  /* 0x000000f52d00720c */ /* 0x040fe40001f81670 */
[C---:B------:R-:W-:Y:S02]  /*60e0*/  ISETP.LT.OR P2, PT, R45.reuse, R243, P2 ;  /* 0x000000f32d00720c */ /* 0x040fe40001741670 */
[----:B------:R-:W-:Y:S01]  /*60f0*/  ISETP.LT.OR P0, PT, R45, R241, P0 ;  /* 0x000000f12d00720c */ /* 0x000fe20000701670 */
[----:B------:R-:W-:Y:S01]  /*6100*/  FMUL.FTZ R45, R66, c[0x0][0x2ec] ;  /* 0x0000bb00422d7a20 */ /* 0x000fe20000410000 */
[----:B------:R-:W-:Y:S01]  /*6110*/  ISETP.NE.AND P3, PT, R60, RZ, PT ;  /* 0x000000ff3c00720c */ /* 0x000fe20003f65270 */
[----:B------:R-:W-:Y:S01]  /*6120*/  HMMA.16816.F32.BF16 R52, R20, R36, R52 ;  /* 0x000000241434723c */ /* 0x000fe20000041834 */
[----:B------:R-:W-:-:S02]  /*6130*/  IADD3 R66, R3, 0x50, RZ ;  /* 0x0000005003427810 */ /* 0x000fc40007ffe0ff */
[----:B------:R-:W-:Y:S01]  /*6140*/  P2R R65, PR, RZ, 0x1 ;  /* 0x00000001ff417803 */ /* 0x000fe20000000000 */
[----:B------:R-:W3:Y:S01]  /*6150*/  MUFU.TANH R45, R45 ;  /* 0x0000002d002d7308 */ /* 0x000ee20000002400 */
[----:B------:R-:W-:Y:S02]  /*6160*/  FSEL R102, R104, -INF , !P3 ;  /* 0xff80000068667808 */ /* 0x000fe40005800000 */
[----:B------:R-:W-:Y:S01]  /*6170*/  ISETP.GE.AND P0, PT, R66, R240, PT ;  /* 0x000000f04200720c */ /* 0x000fe20003f06270 */
[----:B------:R-:W-:Y:S01]  /*6180*/  HMMA.16816.F32.BF16 R60, R24, R36, R32 ;  /* 0x00000024183c723c */ /* 0x000fe20000041820 */
[----:B------:R-:W-:Y:S01]  /*6190*/  P2R R41, PR, RZ, 0x4 ;  /* 0x00000004ff297803 */ /* 0x000fe20000000000 */
[----:B------:R-:W-:Y:S01]  /*61a0*/  FMUL.FTZ R76, R76, c[0x0][0x2ec] ;  /* 0x0000bb004c4c7a20 */ /* 0x000fe20000410000 */
[----:B------:R-:W-:Y:S01]  /*61b0*/  IADD3 R64, R3, 0x51, RZ ;  /* 0x0000005103407810 */ /* 0x000fe20007ffe0ff */
[----:B------:R-:W-:Y:S01]  /*61c0*/  FMUL.FTZ R77, R77, c[0x0][0x2ec] ;  /* 0x0000bb004d4d7a20 */ /* 0x000fe20000410000 */
[----:B------:R-:W-:Y:S01]  /*61d0*/  ISETP.GE.AND P3, PT, R66, R246, PT ;  /* 0x000000f64200720c */ /* 0x000fe20003f66270 */
[----:B------:R-:W-:Y:S01]  /*61e0*/  FMUL.FTZ R78, R78, c[0x0][0x2ec] ;  /* 0x0000bb004e4e7a20 */ /* 0x000fe20000410000 */
[----:B------:R-:W-:Y:S01]  /*61f0*/  FSEL R82, R110, -INF , !P1 ;  /* 0xff8000006e527808 */ /* 0x000fe20004800000 */
[----:B------:R-:W-:Y:S01]  /*6200*/  HMMA.16816.F32.BF16 R32, R8, R50, R84 ;  /* 0x000000320820723c */ /* 0x000fe20000041854 */
[C---:B------:R-:W-:Y:S01]  /*6210*/  ISETP.GE.AND P2, PT, R66.reuse, R244, PT ;  /* 0x000000f44200720c */ /* 0x040fe20003f46270 */
[----:B------:R-:W-:Y:S01]  /*6220*/  FMUL.FTZ R79, R79, c[0x0][0x2ec] ;  /* 0x0000bb004f4f7a20 */ /* 0x000fe20000410000 */
[----:B------:R-:W-:Y:S01]  /*6230*/  ISETP.GE.AND P1, PT, R66, R242, PT ;  /* 0x000000f24200720c */ /* 0x000fe20003f26270 */
[----:B------:R-:W-:Y:S01]  /*6240*/  MUFU.TANH R207, R76 ;  /* 0x0000004c00cf7308 */ /* 0x000fe20000002400 */
[----:B------:R-:W-:-:S02]  /*6250*/  FSEL R105, R105, -INF , !P4 ;  /* 0xff80000069697808 */ /* 0x000fc40006000000 */
[----:B------:R-:W-:Y:S01]  /*6260*/  FSEL R100, R100, -INF , !P6 ;  /* 0xff80000064647808 */ /* 0x000fe20007000000 */
[----:B------:R-:W-:Y:S01]  /*6270*/  FMUL.FTZ R54, R54, c[0x0][0x2ec] ;  /* 0x0000bb0036367a20 */ /* 0x000fe20000410000 */
[----:B------:R-:W-:Y:S01]  /*6280*/  ISETP.LT.OR P4, PT, R66, R241, P0 ;  /* 0x000000f14200720c */ /* 0x000fe20000781670 */
[----:B------:R-:W-:Y:S01]  /*6290*/  FMUL.FTZ R52, R52, c[0x0][0x2ec] ;  /* 0x0000bb0034347a20 */ /* 0x000fe20000410000 */
[----:B------:R-:W-:Y:S01]  /*62a0*/  ISETP.LT.OR P6, PT, R66, R247, P3 ;  /* 0x000000f74200720c */ /* 0x000fe20001fc1670 */
[----:B------:R-:W-:Y:S01]  /*62b0*/  MUFU.TANH R126, R54 ;  /* 0x00000036007e7308 */ /* 0x000fe20000002400 */
[----:B------:R-:W-:Y:S01]  /*62c0*/  ISETP.GE.AND P0, PT, R64, R246, PT ;  /* 0x000000f64000720c */ /* 0x000fe20003f06270 */
[----:B------:R-:W-:Y:S01]  /*62d0*/  FMUL.FTZ R55, R55, c[0x0][0x2ec] ;  /* 0x0000bb0037377a20 */ /* 0x000fe20000410000 */
[----:B-----5:R-:W-:Y:S01]  /*62e0*/  FSEL R93, R108, -INF , !P5 ;  /* 0xff8000006c5d7808 */ /* 0x020fe20006800000 */
[----:B------:R-:W-:Y:S01]  /*62f0*/  FMUL.FTZ R61, R61, c[0x0][0x2ec] ;  /* 0x0000bb003d3d7a20 */ /* 0x000fe20000410000 */
[----:B------:R-:W-:Y:S01]  /*6300*/  ISETP.LT.OR P3, PT, R66, R245, P2 ;  /* 0x000000f54200720c */ /* 0x000fe20001761670 */
[----:B------:R-:W-:Y:S01]  /*6310*/  FMUL.FTZ R62, R62, c[0x0][0x2ec] ;  /* 0x0000bb003e3e7a20 */ /* 0x000fe20000410000 */
[----:B------:R-:W-:Y:S01]  /*6320*/  ISETP.NE.AND P2, PT, R41, RZ, PT ;  /* 0x000000ff2900720c */ /* 0x000fe20003f45270 */
[----:B------:R-:W-:Y:S01]  /*6330*/  FMUL.FTZ R41, R60, c[0x0][0x2ec] ;  /* 0x0000bb003c297a20 */ /* 0x000fe20000410000 */
[----:B------:R-:W-:Y:S01]  /*6340*/  ISETP.LT.OR P5, PT, R66, R243, P1 ;  /* 0x000000f34200720c */ /* 0x000fe20000fa1670 */
[----:B------:R5:W-:Y:S01]  /*6350*/  MUFU.TANH R36, R61 ;  /* 0x0000003d00247308 */ /* 0x000be20000002400 */
[----:B------:R-:W-:Y:S01]  /*6360*/  ISETP.NE.AND P1, PT, R65, RZ, PT ;  /* 0x000000ff4100720c */ /* 0x000fe20003f25270 */
[----:B------:R-:W-:Y:S01]  /*6370*/  HMMA.16816.F32.BF16 R32, R20, R46, R32 ;  /* 0x0000002e1420723c */ /* 0x000fe20000041820 */
[C---:B------:R-:W-:Y:S01]  /*6380*/  ISETP.LT.OR P0, PT, R64.reuse, R247, P0 ;  /* 0x000000f74000720c */ /* 0x040fe20000701670 */
[----:B------:R-:W-:Y:S01]  /*6390*/  FMUL.FTZ R63, R63, c[0x0][0x2ec] ;  /* 0x0000bb003f3f7a20 */ /* 0x000fe20000410000 */
[----:B------:R-:W-:Y:S01]  /*63a0*/  FSEL R85, R103, -INF , !P2 ;  /* 0xff80000067557808 */ /* 0x000fe20005000000 */
[----:B------:R-:W-:Y:S01]  /*63b0*/  FMUL.FTZ R53, R53, c[0x0][0x2ec] ;  /* 0x0000bb0035357a20 */ /* 0x000fe20000410000 */
[----:B------:R-:W-:Y:S01]  /*63c0*/  ISETP.GE.AND P2, PT, R64, R244, PT ;  /* 0x000000f44000720c */ /* 0x000fe20003f46270 */
[----:B------:R-:W-:Y:S01]  /*63d0*/  MUFU.TANH R41, R41 ;  /* 0x0000002900297308 */ /* 0x000fe20000002400 */
[----:B------:R-:W-:-:S02]  /*63e0*/  FSEL R98, R106, -INF , !P1 ;  /* 0xff8000006a627808 */ /* 0x000fc40004800000 */
[----:B------:R-:W-:Y:S02]  /*63f0*/  P2R R50, PR, RZ, 0x1 ;  /* 0x00000001ff327803 */ /* 0x000fe40000000000 */
[C---:B------:R-:W-:Y:S02]  /*6400*/  ISETP.GE.AND P1, PT, R64.reuse, R242, PT ;  /* 0x000000f24000720c */ /* 0x040fe40003f26270 */
[C---:B------:R-:W-:Y:S01]  /*6410*/  ISETP.GE.AND P0, PT, R64.reuse, R240, PT ;  /* 0x000000f04000720c */ /* 0x040fe20003f06270 */
[----:B------:R-:W-:Y:S01]  /*6420*/  MUFU.TANH R209, R52 ;  /* 0x0000003400d17308 */ /* 0x000fe20000002400 */
[----:B------:R-:W-:Y:S02]  /*6430*/  FSEL R107, R107, -INF , !P6 ;  /* 0xff8000006b6b7808 */ /* 0x000fe40007000000 */
[C---:B------:R-:W-:Y:S02]  /*6440*/  ISETP.LT.OR P6, PT, R64.reuse, R245, P2 ;  /* 0x000000f54000720c */ /* 0x040fe400017c1670 */
[----:B------:R-:W-:-:S02]  /*6450*/  ISETP.LT.OR P2, PT, R64, R243, P1 ;  /* 0x000000f34000720c */ /* 0x000fc40000f41670 */
[----:B------:R-:W-:Y:S01]  /*6460*/  ISETP.LT.OR P1, PT, R64, R241, P0 ;  /* 0x000000f14000720c */ /* 0x000fe20000721670 */
[----:B------:R-:W-:Y:S01]  /*6470*/  MUFU.TANH R123, R55 ;  /* 0x00000037007b7308 */ /* 0x000fe20000002400 */
[----:B------:R-:W-:Y:S01]  /*6480*/  ISETP.NE.AND P0, PT, R50, RZ, PT ;  /* 0x000000ff3200720c */ /* 0x000fe20003f05270 */
[----:B------:R-:W-:Y:S01]  /*6490*/  FMUL.FTZ R32, R32, c[0x0][0x2ec] ;  /* 0x0000bb0020207a20 */ /* 0x000fe20000410000 */
[----:B------:R-:W-:Y:S01]  /*64a0*/  IADD3 R37, R3, 0x58, RZ ;  /* 0x0000005803257810 */ /* 0x000fe20007ffe0ff */
[----:B------:R-:W-:Y:S01]  /*64b0*/  FMUL.FTZ R34, R34, c[0x0][0x2ec] ;  /* 0x0000bb0022227a20 */ /* 0x000fe20000410000 */
[----:B------:R-:W-:Y:S01]  /*64c0*/  FSEL R106, R109, -INF , !P0 ;  /* 0xff8000006d6a7808 */ /* 0x000fe20004000000 */
[----:B------:R-:W-:Y:S01]  /*64d0*/  FMUL.FTZ R35, R35, c[0x0][0x2ec] ;  /* 0x0000bb0023237a20 */ /* 0x000fe20000410000 */
[----:B------:R-:W-:Y:S01]  /*64e0*/  ISETP.GE.AND P0, PT, R37, R240, PT ;  /* 0x000000f02500720c */ /* 0x000fe20003f06270 */
[----:B------:R-:W1:Y:S01]  /*64f0*/  MUFU.TANH R211, R32 ;  /* 0x0000002000d37308 */ /* 0x000e620000002400 */
[----:B------:R-:W-:Y:S01]  /*6500*/  P2R R60, PR, RZ, 0x4 ;  /* 0x00000004ff3c7803 */ /* 0x000fe20000000000 */
[----:B------:R-:W-:Y:S01]  /*6510*/  FMUL.FTZ R33, R33, c[0x0][0x2ec] ;  /* 0x0000bb0021217a20 */ /* 0x000fe20000410000 */
[----:B------:R-:W-:-:S02]  /*6520*/  ISETP.GE.AND P2, PT, R37, R244, PT ;  /* 0x000000f42500720c */ /* 0x000fc40003f46270 */
[----:B------:R-:W-:Y:S02]  /*6530*/  ISETP.LT.OR P0, PT, R37, R241, P0 ;  /* 0x000000f12500720c */ /* 0x000fe40000701670 */
[----:B------:R-:W-:Y:S01]  /*6540*/  IADD3 R51, R3, 0x59, RZ ;  /* 0x0000005903337810 */ /* 0x000fe20007ffe0ff */
[----:B------:R-:W1:Y:S01]  /*6550*/  MUFU.TANH R128, R34 ;  /* 0x0000002200807308 */ /* 0x000e620000002400 */
[----:B------:R-:W-:Y:S02]  /*6560*/  FSEL R83, R131, -INF , !P4 ;  /* 0xff80000083537808 */ /* 0x000fe40006000000 */
[----:B------:R-:W-:Y:S02]  /*6570*/  P2R R50, PR, RZ, 0x2 ;  /* 0x00000002ff327803 */ /* 0x000fe40000000000 */
[----:B------:R-:W-:Y:S02]  /*6580*/  FSEL R87, R75, -INF , !P3 ;  /* 0xff8000004b577808 */ /* 0x000fe40005800000 */
[C---:B------:R-:W-:Y:S01]  /*6590*/  ISETP.LT.OR P4, PT, R37.reuse, R245, P2 ;  /* 0x000000f52500720c */ /* 0x040fe20001781670 */
[----:B------:R-:W-:Y:S01]  /*65a0*/  MUFU.TANH R210, R33 ;  /* 0x0000002100d27308 */ /* 0x000fe20000002400 */
[----:B------:R-:W-:-:S02]  /*65b0*/  ISETP.GE.AND P3, PT, R37, R246, PT ;  /* 0x000000f62500720c */ /* 0x000fc40003f66270 */
[----:B------:R-:W-:Y:S02]  /*65c0*/  ISETP.NE.AND P2, PT, R60, RZ, PT ;  /* 0x000000ff3c00720c */ /* 0x000fe40003f45270 */
[----:B-----5:R-:W-:Y:S02]  /*65d0*/  P2R R61, PR, RZ, 0x1 ;  /* 0x00000001ff3d7803 */ /* 0x020fe40000000000 */
[----:B------:R-:W-:Y:S01]  /*65e0*/  ISETP.GE.AND P0, PT, R51, R246, PT ;  /* 0x000000f63300720c */ /* 0x000fe20003f06270 */
[----:B------:R-:W-:Y:S01]  /*65f0*/  MUFU.TANH R208, R53 ;  /* 0x0000003500d07308 */ /* 0x000fe20000002400 */
[----:B------:R-:W-:Y:S02]  /*6600*/  FSEL R84, R112, -INF , !P5 ;  /* 0xff80000070547808 */ /* 0x000fe40006800000 */
[----:B------:R-:W-:Y:S02]  /*6610*/  ISETP.NE.AND P5, PT, R50, RZ, PT ;  /* 0x000000ff3200720c */ /* 0x000fe40003fa5270 */
[----:B------:R-:W-:-:S02]  /*6620*/  ISETP.LT.OR P3, PT, R37, R247, P3 ;  /* 0x000000f72500720c */ /* 0x000fc40001f61670 */
[----:B------:R-:W-:Y:S01]  /*6630*/  FSEL R110, R111, -INF , !P2 ;  /* 0xff8000006f6e7808 */ /* 0x000fe20005000000 */
[----:B------:R-:W-:Y:S01]  /*6640*/  MUFU.TANH R50, R62 ;  /* 0x0000003e00327308 */ /* 0x000fe20000002400 */
[C---:B------:R-:W-:Y:S02]  /*6650*/  ISETP.LT.OR P0, PT, R51.reuse, R247, P0 ;  /* 0x000000f73300720c */ /* 0x040fe40000701670 */
[----:B------:R-:W-:Y:S02]  /*6660*/  ISETP.GE.AND P2, PT, R51, R244, PT ;  /* 0x000000f43300720c */ /* 0x000fe40003f46270 */
[----:B------:R-:W-:Y:S02]  /*6670*/  FSEL R104, R114, -INF , !P5 ;  /* 0xff80000072687808 */ /* 0x000fe40006800000 */
[----:B------:R-:W-:Y:S01]  /*6680*/  FSEL R114, R115, -INF , !P3 ;  /* 0xff80000073727808 */ /* 0x000fe20005800000 */
[----:B------:R-:W-:Y:S01]  /*6690*/  MUFU.TANH R206, R77 ;  /* 0x0000004d00ce7308 */ /* 0x000fe20000002400 */
[----:B------:R-:W-:-:S02]  /*66a0*/  P2R R18, PR, RZ, 0x1 ;  /* 0x00000001ff127803 */ /* 0x000fc40000000000 */
[C---:B------:R-:W-:Y:S02]  /*66b0*/  ISETP.LT.OR P3, PT, R51.reuse, R245, P2 ;  /* 0x000000f53300720c */ /* 0x040fe40001761670 */
[----:B------:R-:W-:Y:S02]  /*66c0*/  ISETP.GE.AND P0, PT, R51, R240, PT ;  /* 0x000000f03300720c */ /* 0x000fe40003f06270 */
[----:B------:R-:W-:Y:S01]  /*66d0*/  IADD3 R16, R3, 0x60, RZ ;  /* 0x0000006003107810 */ /* 0x000fe20007ffe0ff */
[----:B------:R-:W-:Y:S01]  /*66e0*/  MUFU.TANH R122, R78 ;  /* 0x0000004e007a7308 */ /* 0x000fe20000002400 */
[----:B------:R-:W-:Y:S02]  /*66f0*/  ISETP.GE.AND P1, PT, R37, R242, PT ;  /* 0x000000f22500720c */ /* 0x000fe40003f26270 */
[----:B------:R-:W-:Y:S02]  /*6700*/  P2R R17, PR, RZ, 0x8 ;  /* 0x00000008ff117803 */ /* 0x000fe40000000000 */
[----:B------:R-:W-:-:S02]  /*6710*/  ISETP.LT.OR P3, PT, R51, R241, P0 ;  /* 0x000000f13300720c */ /* 0x000fc40000761670 */
[C---:B------:R-:W-:Y:S01]  /*6720*/  ISETP.GE.AND P0, PT, R16.reuse, R246, PT ;  /* 0x000000f61000720c */ /* 0x040fe20003f06270 */
[----:B------:R-:W-:Y:S01]  /*6730*/  MUFU.TANH R121, R79 ;  /* 0x0000004f00797308 */ /* 0x000fe20000002400 */
[----:B------:R-:W-:Y:S02]  /*6740*/  ISETP.LT.OR P1, PT, R37, R243, P1 ;  /* 0x000000f32500720c */ /* 0x000fe40000f21670 */
[C---:B------:R-:W-:Y:S02]  /*6750*/  ISETP.LT.OR P5, PT, R16.reuse, R247, P0 ;  /* 0x000000f71000720c */ /* 0x040fe400007a1670 */
[----:B------:R-:W-:Y:S02]  /*6760*/  ISETP.GE.AND P0, PT, R16, R240, PT ;  /* 0x000000f01000720c */ /* 0x000fe40003f06270 */
[----:B------:R-:W-:Y:S01]  /*6770*/  P2R R60, PR, RZ, 0x2 ;  /* 0x00000002ff3c7803 */ /* 0x000fe20000000000 */
[----:B------:R-:W-:Y:S01]  /*6780*/  MUFU.TANH R37, R63 ;  /* 0x0000003f00257308 */ /* 0x000fe20000002400 */
[----:B------:R-:W-:-:S02]  /*6790*/  ISETP.GE.AND P1, PT, R51, R242, PT ;  /* 0x000000f23300720c */ /* 0x000fc40003f26270 */
[----:B------:R-:W-:Y:S02]  /*67a0*/  ISETP.LT.OR P0, PT, R16, R241, P0 ;  /* 0x000000f11000720c */ /* 0x000fe40000701670 */
[----:B------:R-:W-:Y:S02]  /*67b0*/  ISETP.NE.AND P2, PT, R60, RZ, PT ;  /* 0x000000ff3c00720c */ /* 0x000fe40003f45270 */
[----:B------:R-:W-:Y:S02]  /*67c0*/  IADD3 R9, R3, 0x61, RZ ;  /* 0x0000006103097810 */ /* 0x000fe40007ffe0ff */
[----:B------:R-:W-:Y:S02]  /*67d0*/  FSEL R86, R72, -INF , !P6 ;  /* 0xff80000048567808 */ /* 0x000fe40007000000 */
[----:B------:R-:W-:Y:S02]  /*67e0*/  ISETP.LT.OR P6, PT, R51, R243, P1 ;  /* 0x000000f33300720c */ /* 0x000fe40000fc1670 */
[----:B------:R-:W-:-:S02]  /*67f0*/  ISETP.NE.AND P1, PT, R61, RZ, PT ;  /* 0x000000ff3d00720c */ /* 0x000fc40003f25270 */
[----:B------:R-:W-:Y:S02]  /*6800*/  FSEL R111, R141, -INF , !P4 ;  /* 0xff8000008d6f7808 */ /* 0x000fe40006000000 */
[----:B------:R-:W-:Y:S02]  /*6810*/  P2R R10, PR, RZ, 0x1 ;  /* 0x00000001ff0a7803 */ /* 0x000fe40000000000 */
[----:B------:R-:W-:Y:S02]  /*6820*/  ISETP.NE.AND P4, PT, R18, RZ, PT ;  /* 0x000000ff1200720c */ /* 0x000fe40003f85270 */
[----:B----4-:R-:W-:Y:S02]  /*6830*/  FSEL R108, R127, -INF , !P2 ;  /* 0xff8000007f6c7808 */ /* 0x010fe40005000000 */
[----:B------:R-:W-:Y:S01]  /*6840*/  ISETP.GE.AND P0, PT, R9, R246, PT ;  /* 0x000000f60900720c */ /* 0x000fe20003f06270 */
[----:B------:R-:W-:Y:S01]  /*6850*/  MUFU.TANH R127, R35 ;  /* 0x00000023007f7308 */ /* 0x000fe20000002400 */
[----:B------:R-:W-:-:S02]  /*6860*/  ISETP.GE.AND P2, PT, R16, R244, PT ;  /* 0x000000f41000720c */ /* 0x000fc40003f46270 */
[----:B------:R-:W-:Y:S02]  /*6870*/  FSEL R103, R124, -INF , !P1 ;  /* 0xff8000007c677808 */ /* 0x000fe40004800000 */
[C---:B------:R-:W-:Y:S02]  /*6880*/  ISETP.GE.AND P1, PT, R16.reuse, R242, PT ;  /* 0x000000f21000720c */ /* 0x040fe40003f26270 */
[----:B------:R-:W-:Y:S02]  /*6890*/  FSEL R112, R113, -INF , !P4 ;  /* 0xff80000071707808 */ /* 0x000fe40006000000 */
[----:B------:R-:W-:Y:S02]  /*68a0*/  ISETP.LT.OR P0, PT, R9, R247, P0 ;  /* 0x000000f70900720c */ /* 0x000fe40000701670 */
[----:B------:R-:W-:Y:S02]  /*68b0*/  ISETP.LT.OR P4, PT, R16, R245, P2 ;  /* 0x000000f51000720c */ /* 0x000fe40001781670 */
[----:B------:R-:W-:-:S02]  /*68c0*/  ISETP.NE.AND P2, PT, R17, RZ, PT ;  /* 0x000000ff1100720c */ /* 0x000fc40003f45270 */
[----:B------:R-:W-:Y:S02]  /*68d0*/  ISETP.LT.OR P1, PT, R16, R243, P1 ;  /* 0x000000f31000720c */ /* 0x000fe40000f21670 */
[----:B------:R-:W-:Y:S02]  /*68e0*/  P2R R11, PR, RZ, 0x1 ;  /* 0x00000001ff0b7803 */ /* 0x000fe40000000000 */
[C---:B------:R-:W-:Y:S02]  /*68f0*/  ISETP.GE.AND P0, PT, R9.reuse, R240, PT ;  /* 0x000000f00900720c */ /* 0x040fe40003f06270 */
[----:B------:R-:W-:Y:S02]  /*6900*/  FSEL R120, R48, -INF , !P2 ;  /* 0xff80000030787808 */ /* 0x000fe40005000000 */
[----:B------:R-:W-:Y:S02]  /*6910*/  ISETP.GE.AND P2, PT, R9, R244, PT ;  /* 0x000000f40900720c */ /* 0x000fe40003f46270 */
[----:B------:R-:W-:-:S02]  /*6920*/  P2R R16, PR, RZ, 0x2 ;  /* 0x00000002ff107803 */ /* 0x000fc40000000000 */
[----:B--2---:R-:W-:Y:S01]  /*6930*/  FSEL R119, R44, -INF , !P4 ;  /* 0xff8000002c777808 */ /* 0x004fe20006000000 */
[----:B------:R-:W-:Y:S01]  /*6940*/  BAR.SYNC.DEFER_BLOCKING 0x0 ;  /* 0x0000000000007b1d */ /* 0x000fe20000010000 */
[----:B------:R-:W-:Y:S02]  /*6950*/  ISETP.LT.OR P4, PT, R9, R241, P0 ;  /* 0x000000f10900720c */ /* 0x000fe40000781670 */
[----:B------:R-:W-:Y:S02]  /*6960*/  FSEL R109, R68, -INF , !P3 ;  /* 0xff800000446d7808 */ /* 0x000fe40005800000 */
[----:B------:R-:W-:Y:S02]  /*6970*/  ISETP.NE.AND P0, PT, R11, RZ, PT ;  /* 0x000000ff0b00720c */ /* 0x000fe40003f05270 */
[----:B------:R-:W-:Y:S02]  /*6980*/  IADD3 R8, R3, 0x68, RZ ;  /* 0x0000006803087810 */ /* 0x000fe40007ffe0ff */
[----:B------:R-:W-:-:S02]  /*6990*/  ISETP.LT.OR P3, PT, R9, R245, P2 ;  /* 0x000000f50900720c */ /* 0x000fc40001761670 */
[----:B------:R-:W-:Y:S02]  /*69a0*/  ISETP.NE.AND P2, PT, R16, RZ, PT ;  /* 0x000000ff1000720c */ /* 0x000fe40003f45270 */
[----:B------:R-:W-:Y:S02]  /*69b0*/  ISETP.GE.AND P1, PT, R9, R242, PT ;  /* 0x000000f20900720c */ /* 0x000fe40003f26270 */
[----:B------:R-:W-:Y:S02]  /*69c0*/  FSEL R203, R203, -INF , !P0 ;  /* 0xff800000cbcb7808 */ /* 0x000fe40004000000 */
[----:B------:R-:W-:Y:S02]  /*69d0*/  ISETP.GE.AND P0, PT, R8, R240, PT ;  /* 0x000000f00800720c */ /* 0x000fe40003f06270 */
[----:B------:R-:W-:Y:S02]  /*69e0*/  FSEL R125, R125, -INF , !P5 ;  /* 0xff8000007d7d7808 */ /* 0x000fe40006800000 */
[----:B-1----:R-:W-:-:S02]  /*69f0*/  FSEL R124, R40, -INF , !P2 ;  /* 0xff800000287c7808 */ /* 0x002fc40005000000 */
[----:B------:R-:W-:Y:S02]  /*6a00*/  ISETP.LT.OR P5, PT, R9, R243, P1 ;  /* 0x000000f30900720c */ /* 0x000fe40000fa1670 */
[----:B------:R-:W-:Y:S02]  /*6a10*/  ISETP.GE.AND P2, PT, R8, R244, PT ;  /* 0x000000f40800720c */ /* 0x000fe40003f46270 */
[----:B------:R-:W-:Y:S01]  /*6a20*/  ISETP.NE.AND P1, PT, R10, RZ, PT ;  /* 0x000000ff0a00720c */ /* 0x000fe20003f25270 */
[----:B------:R-:W-:Y:S01]  /*6a30*/  FMUL.FTZ R10, R149, c[0x0][0x2ec] ;  /* 0x0000bb00950a7a20 */ /* 0x000fe20000410000 */
[C---:B------:R-:W-:Y:S02]  /*6a40*/  ISETP.LT.OR P0, PT, R8.reuse, R241, P0 ;  /* 0x000000f10800720c */ /* 0x040fe40000701670 */
[----:B------:R-:W-:Y:S02]  /*6a50*/  IADD3 R13, R3, 0x69, RZ ;  /* 0x00000069030d7810 */ /* 0x000fe40007ffe0ff */
[----:B------:R-:W-:Y:S01]  /*6a60*/  ISETP.LT.OR P2, PT, R8, R245, P2 ;  /* 0x000000f50800720c */ /* 0x000fe20001741670 */
[----:B------:R-:W1:Y:S01]  /*6a70*/  MUFU.TANH R10, R10 ;  /* 0x0000000a000a7308 */ /* 0x000e620000002400 */
[----:B---3--:R-:W-:-:S02]  /*6a80*/  FSEL R113, R45, -INF , !P1 ;  /* 0xff8000002d717808 */ /* 0x008fc40004800000 */
[----:B------:R-:W-:Y:S02]  /*6a90*/  FSEL R205, R205, -INF , !P3 ;  /* 0xff800000cdcd7808 */ /* 0x000fe40005800000 */
[----:B------:R-:W-:Y:S02]  /*6aa0*/  ISETP.GE.AND P1, PT, R8, R242, PT ;  /* 0x000000f20800720c */ /* 0x000fe40003f26270 */
[----:B------:R-:W-:Y:S02]  /*6ab0*/  P2R R12, PR, RZ, 0x1 ;  /* 0x00000001ff0c7803 */ /* 0x000fe40000000000 */
[----:B------:R-:W-:Y:S02]  /*6ac0*/  ISETP.GE.AND P3, PT, R13, R246, PT ;  /* 0x000000f60d00720c */ /* 0x000fe40003f66270 */
[----:B------:R-:W-:Y:S02]  /*6ad0*/  FSEL R115, R49, -INF , !P6 ;  /* 0xff80000031737808 */ /* 0x000fe40007000000 */
[----:B------:R-:W-:-:S02]  /*6ae0*/  ISETP.GE.AND P0, PT, R13, R240, PT ;  /* 0x000000f00d00720c */ /* 0x000fc40003f06270 */
[----:B------:R-:W-:Y:S02]  /*6af0*/  ISETP.GE.AND P6, PT, R8, R246, PT ;  /* 0x000000f60800720c */ /* 0x000fe40003fc6270 */
[----:B------:R-:W-:Y:S02]  /*6b00*/  P2R R9, PR, RZ, 0x4 ;  /* 0x00000004ff097803 */ /* 0x000fe40000000000 */
[----:B------:R-:W-:Y:S02]  /*6b10*/  FSEL R116, R116, -INF , !P4 ;  /* 0xff80000074747808 */ /* 0x000fe40006000000 */
[----:B------:R-:W-:Y:S02]  /*6b20*/  ISETP.LT.OR P1, PT, R8, R243, P1 ;  /* 0x000000f30800720c */ /* 0x000fe40000f21670 */
[C---:B------:R-:W-:Y:S02]  /*6b30*/  ISETP.LT.OR P4, PT, R13.reuse, R247, P3 ;  /* 0x000000f70d00720c */ /* 0x040fe40001f81670 */
[----:B------:R-:W-:-:S02]  /*6b40*/  ISETP.LT.OR P3, PT, R13, R241, P0 ;  /* 0x000000f10d00720c */ /* 0x000fc40000761670 */
[----:B------:R-:W-:Y:S02]  /*6b50*/  ISETP.LT.OR P6, PT, R8, R247, P6 ;  /* 0x000000f70800720c */ /* 0x000fe400037c1670 */
[----:B------:R-:W-:Y:S02]  /*6b60*/  ISETP.NE.AND P0, PT, R9, RZ, PT ;  /* 0x000000ff0900720c */ /* 0x000fe40003f05270 */
[----:B------:R-:W-:Y:S02]  /*6b70*/  IADD3 R8, R3, 0x70, RZ ;  /* 0x0000007003087810 */ /* 0x000fe40007ffe0ff */
[----:B------:R-:W-:Y:S02]  /*6b80*/  P2R R11, PR, RZ, 0x2 ;  /* 0x00000002ff0b7803 */ /* 0x000fe40000000000 */
[C---:B------:R-:W-:Y:S02]  /*6b90*/  ISETP.GE.AND P2, PT, R13.reuse, R244, PT ;  /* 0x000000f40d00720c */ /* 0x040fe40003f46270 */
[----:B------:R-:W-:-:S02]  /*6ba0*/  ISETP.GE.AND P1, PT, R13, R242, PT ;  /* 0x000000f20d00720c */ /* 0x000fc40003f26270 */
[----:B------:R-:W-:Y:S02]  /*6bb0*/  FSEL R204, R204, -INF , !P0 ;  /* 0xff800000cccc7808 */ /* 0x000fe40004000000 */
[----:B------:R-:W-:Y:S02]  /*6bc0*/  FSEL R252, R148, -INF , !P6 ;  /* 0xff80000094fc7808 */ /* 0x000fe40007000000 */
[----:B------:R-:W-:Y:S02]  /*6bd0*/  ISETP.GE.AND P0, PT, R8, R246, PT ;  /* 0x000000f60800720c */ /* 0x000fe40003f06270 */
[----:B------:R-:W-:Y:S02]  /*6be0*/  FSEL R202, R202, -INF , !P5 ;  /* 0xff800000caca7808 */ /* 0x000fe40006800000 */
[----:B------:R-:W-:Y:S02]  /*6bf0*/  ISETP.LT.OR P6, PT, R13, R245, P2 ;  /* 0x000000f50d00720c */ /* 0x000fe400017c1670 */
[----:B------:R-:W-:-:S02]  /*6c00*/  ISETP.NE.AND P2, PT, R11, RZ, PT ;  /* 0x000000ff0b00720c */ /* 0x000fc40003f45270 */
[----:B------:R-:W-:Y:S02]  /*6c10*/  ISETP.LT.OR P5, PT, R13, R243, P1 ;  /* 0x000000f30d00720c */ /* 0x000fe40000fa1670 */
[----:B------:R-:W-:Y:S02]  /*6c20*/  ISETP.NE.AND P1, PT, R12, RZ, PT ;  /* 0x000000ff0c00720c */ /* 0x000fe40003f25270 */
[C---:B------:R-:W-:Y:S02]  /*6c30*/  ISETP.LT.OR P0, PT, R8.reuse, R247, P0 ;  /* 0x000000f70800720c */ /* 0x040fe40000701670 */
[----:B------:R-:W-:Y:S02]  /*6c40*/  FSEL R211, R211, -INF , !P2 ;  /* 0xff800000d3d37808 */ /* 0x000fe40005000000 */
[----:B------:R-:W-:Y:S02]  /*6c50*/  ISETP.GE.AND P2, PT, R8, R244, PT ;  /* 0x000000f40800720c */ /* 0x000fe40003f46270 */
[----:B------:R-:W-:-:S02]  /*6c60*/  FSEL R128, R128, -INF , !P1 ;  /* 0xff80000080807808 */ /* 0x000fc40004800000 */
[----:B------:R-:W-:Y:S02]  /*6c70*/  P2R R9, PR, RZ, 0x1 ;  /* 0x00000001ff097803 */ /* 0x000fe40000000000 */
[C---:B------:R-:W-:Y:S02]  /*6c80*/  ISETP.GE.AND P1, PT, R8.reuse, R242, PT ;  /* 0x000000f20800720c */ /* 0x040fe40003f26270 */
[----:B------:R-:W-:Y:S02]  /*6c90*/  ISETP.GE.AND P0, PT, R8, R240, PT ;  /* 0x000000f00800720c */ /* 0x000fe40003f06270 */
[----:B-1----:R-:W-:Y:S02]  /*6ca0*/  FSEL R220, R10, -INF , !P4 ;  /* 0xff8000000adc7808 */ /* 0x002fe40006000000 */
[C---:B------:R-:W-:Y:S02]  /*6cb0*/  ISETP.LT.OR P4, PT, R8.reuse, R245, P2 ;  /* 0x000000f50800720c */ /* 0x040fe40001781670 */
[----:B------:R-:W-:-:S02]  /*6cc0*/  ISETP.LT.OR P2, PT, R8, R243, P1 ;  /* 0x000000f30800720c */ /* 0x000fc40000f41670 */
[----:B------:R-:W-:Y:S02]  /*6cd0*/  ISETP.NE.AND P1, PT, R9, RZ, PT ;  /* 0x000000ff0900720c */ /* 0x000fe40003f25270 */
[----:B------:R-:W-:Y:S02]  /*6ce0*/  ISETP.LT.OR P0, PT, R8, R241, P0 ;  /* 0x000000f10800720c */ /* 0x000fe40000701670 */
[----:B------:R-:W-:Y:S02]  /*6cf0*/  IADD3 R9, R3, 0x71, RZ ;  /* 0x0000007103097810 */ /* 0x000fe40007ffe0ff */
[----:B------:R-:W-:Y:S02]  /*6d00*/  P2R R11, PR, RZ, 0x1 ;  /* 0x00000001ff0b7803 */ /* 0x000fe40000000000 */
[----:B------:R-:W-:Y:S02]  /*6d10*/  ISETP.GE.AND P0, PT, R9, R246, PT ;  /* 0x000000f60900720c */ /* 0x000fe40003f06270 */
[----:B------:R-:W-:-:S02]  /*6d20*/  FSEL R12, R151, -INF , !P6 ;  /* 0xff800000970c7808 */ /* 0x000fc40007000000 */
[----:B------:R-:W-:Y:S02]  /*6d30*/  ISETP.LT.OR P0, PT, R9, R247, P0 ;  /* 0x000000f70900720c */ /* 0x000fe40000701670 */
[----:B------:R-:W-:Y:S01]  /*6d40*/  P2R R10, PR, RZ, 0x4 ;  /* 0x00000004ff0a7803 */ /* 0x000fe20000000000 */
[----:B------:R1:W-:Y:S01]  /*6d50*/  STL [R1+0x24], R12 ;  /* 0x0000240c01007387 */ /* 0x0003e20000100800 */
[----:B------:R-:W-:Y:S02]  /*6d60*/  FSEL R127, R127, -INF , !P3 ;  /* 0xff8000007f7f7808 */ /* 0x000fe40005800000 */
[----:B------:R-:W-:Y:S02]  /*6d70*/  FSEL R141, R41, -INF , !P1 ;  /* 0xff800000298d7808 */ /* 0x000fe40004800000 */
[C---:B------:R-:W-:Y:S02]  /*6d80*/  ISETP.GE.AND P2, PT, R9.reuse, R244, PT ;  /* 0x000000f40900720c */ /* 0x040fe40003f46270 */
[----:B------:R-:W-:-:S02]  /*6d90*/  ISETP.GE.AND P1, PT, R9, R242, PT ;  /* 0x000000f20900720c */ /* 0x000fc40003f26270 */
[----:B------:R-:W-:Y:S02]  /*6da0*/  IADD3 R8, R3, 0x78, RZ ;  /* 0x0000007803087810 */ /* 0x000fe40007ffe0ff */
[----:B------:R-:W-:Y:S02]  /*6db0*/  FSEL R13, R50, -INF , !P4 ;  /* 0xff800000320d7808 */ /* 0x000fe40006000000 */
[----:B------:R-:W-:Y:S02]  /*6dc0*/  FSEL R210, R210, -INF , !P5 ;  /* 0xff800000d2d27808 */ /* 0x000fe40006800000 */
[C---:B------:R-:W-:Y:S01]  /*6dd0*/  ISETP.LT.OR P5, PT, R9.reuse, R245, P2 ;  /* 0x000000f50900720c */ /* 0x040fe200017a1670 */
[----:B------:R2:W-:Y:S01]  /*6de0*/  STL [R1+0x20], R13 ;  /* 0x0000200d01007387 */ /* 0x0005e20000100800 */
[----:B------:R-:W-:Y:S02]  /*6df0*/  ISETP.LT.OR P4, PT, R9, R243, P1 ;  /* 0x000000f30900720c */ /* 0x000fe40000f81670 */
[----:B------:R-:W-:-:S02]  /*6e00*/  ISETP.NE.AND P1, PT, R11, RZ, PT ;  /* 0x000000ff0b00720c */ /* 0x000fc40003f25270 */
[----:B------:R-:W-:Y:S01]  /*6e10*/  ISETP.NE.AND P2, PT, R10, RZ, PT ;  /* 0x000000ff0a00720c */ /* 0x000fe20003f45270 */
[----:B------:R-:W-:Y:S01]  /*6e20*/  FMUL.FTZ R10, R28, c[0x0][0x2ec] ;  /* 0x0000bb001c0a7a20 */ /* 0x000fe20000410000 */
[----:B------:R-:W-:Y:S01]  /*6e30*/  IADD3 R11, R3, 0x79, RZ ;  /* 0x00000079030b7810 */ /* 0x000fe20007ffe0ff */
[----:B------:R-:W-:Y:S01]  /*6e40*/  FMUL.FTZ R3, R31, c[0x0][0x2ec] ;  /* 0x0000bb001f037a20 */ /* 0x000fe20000410000 */
[----:B-1----:R-:W-:Y:S02]  /*6e50*/  P2R R12, PR, RZ, 0x1 ;  /* 0x00000001ff0c7803 */ /* 0x002fe40000000000 */
[C---:B------:R-:W-:Y:S01]  /*6e60*/  ISETP.GE.AND P0, PT, R9.reuse, R240, PT ;  /* 0x000000f00900720c */ /* 0x040fe20003f06270 */
[----:B------:R-:W1:Y:S01]  /*6e70*/  MUFU.TANH R10, R10 ;  /* 0x0000000a000a7308 */ /* 0x000e620000002400 */
[----:B------:R-:W-:Y:S02]  /*6e80*/  FSEL R126, R126, -INF , !P1 ;  /* 0xff8000007e7e7808 */ /* 0x000fe40004800000 */
[----:B------:R-:W-:-:S02]  /*6e90*/  ISETP.LT.OR P3, PT, R9, R241, P0 ;  /* 0x000000f10900720c */ /* 0x000fc40000761670 */
[----:B------:R-:W-:Y:S02]  /*6ea0*/  ISETP.NE.AND P0, PT, R12, RZ, PT ;  /* 0x000000ff0c00720c */ /* 0x000fe40003f05270 */
[----:B------:R-:W-:Y:S01]  /*6eb0*/  ISETP.GE.AND P1, PT, R8, R242, PT ;  /* 0x000000f20800720c */ /* 0x000fe20003f26270 */
[----:B------:R-:W-:Y:S01]  /*6ec0*/  MUFU.TANH R3, R3 ;  /* 0x0000000300037308 */ /* 0x000fe20000002400 */
[----:B------:R-:W-:Y:S02]  /*6ed0*/  FSEL R9, R36, -INF , !P0 ;  /* 0xff80000024097808 */ /* 0x000fe40004000000 */
[----:B------:R-:W-:Y:S01]  /*6ee0*/  ISETP.GE.AND P0, PT, R8, R240, PT ;  /* 0x000000f00800720c */ /* 0x000fe20003f06270 */
[----:B--2---:R-:W-:Y:S01]  /*6ef0*/  FMUL.FTZ R13, R30, c[0x0][0x2ec] ;  /* 0x0000bb001e0d7a20 */ /* 0x004fe20000410000 */
[----:B------:R-:W-:Y:S01]  /*6f00*/  FSEL R209, R209, -INF , !P2 ;  /* 0xff800000d1d17808 */ /* 0x000fe20005000000 */
[----:B------:R2:W-:Y:S01]  /*6f10*/  STL [R1+0x34], R9 ;  /* 0x0000340901007387 */ /* 0x0005e20000100800 */
[----:B------:R-:W-:-:S02]  /*6f20*/  ISETP.LT.OR P0, PT, R8, R241, P0 ;  /* 0x000000f10800720c */ /* 0x000fc40000701670 */
[C---:B------:R-:W-:Y:S01]  /*6f30*/  ISETP.GE.AND P2, PT, R8.reuse, R244, PT ;  /* 0x000000f40800720c */ /* 0x040fe20003f46270 */
[----:B------:R-:W3:Y:S01]  /*6f40*/  MUFU.TANH R13, R13 ;  /* 0x0000000d000d7308 */ /* 0x000ee20000002400 */
[C---:B------:R-:W-:Y:S02]  /*6f50*/  ISETP.LT.OR P1, PT, R8.reuse, R243, P1 ;  /* 0x000000f30800720c */ /* 0x040fe40000f21670 */
[----:B------:R-:W-:Y:S02]  /*6f60*/  P2R R14, PR, RZ, 0x1 ;  /* 0x00000001ff0e7803 */ /* 0x000fe40000000000 */
[----:B------:R-:W-:Y:S02]  /*6f70*/  ISETP.GE.AND P0, PT, R11, R246, PT ;  /* 0x000000f60b00720c */ /* 0x000fe40003f06270 */
[----:B------:R-:W-:Y:S02]  /*6f80*/  ISETP.LT.OR P2, PT, R8, R245, P2 ;  /* 0x000000f50800720c */ /* 0x000fe40001741670 */
[----:B------:R-:W-:-:S02]  /*6f90*/  P2R R12, PR, RZ, 0x2 ;  /* 0x00000002ff0c7803 */ /* 0x000fc40000000000 */
[----:B------:R-:W-:Y:S02]  /*6fa0*/  FSEL R15, R37, -INF , !P5 ;  /* 0xff800000250f7808 */ /* 0x000fe40006800000 */
[C---:B------:R-:W-:Y:S02]  /*6fb0*/  ISETP.LT.OR P5, PT, R11.reuse, R247, P0 ;  /* 0x000000f70b00720c */ /* 0x040fe400007a1670 */
[C---:B------:R-:W-:Y:S01]  /*6fc0*/  ISETP.GE.AND P1, PT, R11.reuse, R244, PT ;  /* 0x000000f40b00720c */ /* 0x040fe20003f26270 */
[----:B------:R4:W-:Y:S01]  /*6fd0*/  STL [R1+0x1c], R15 ;  /* 0x00001c0f01007387 */ /* 0x0009e20000100800 */
[----:B------:R-:W-:Y:S02]  /*6fe0*/  ISETP.GE.AND P0, PT, R11, R242, PT ;  /* 0x000000f20b00720c */ /* 0x000fe40003f06270 */
[----:B------:R-:W-:Y:S02]  /*6ff0*/  ISETP.GE.AND P6, PT, R8, R246, PT ;  /* 0x000000f60800720c */ /* 0x000fe40003fc6270 */
[----:B--2---:R-:W-:-:S02]  /*7000*/  P2R R9, PR, RZ, 0x4 ;  /* 0x00000004ff097803 */ /* 0x004fc40000000000 */
[----:B------:R-:W-:Y:S02]  /*7010*/  ISETP.GE.AND P2, PT, R11, R240, PT ;  /* 0x000000f00b00720c */ /* 0x000fe40003f46270 */
[----:B------:R-:W-:Y:S02]  /*7020*/  FSEL R123, R123, -INF , !P3 ;  /* 0xff8000007b7b7808 */ /* 0x000fe40005800000 */
[C---:B------:R-:W-:Y:S02]  /*7030*/  ISETP.LT.OR P3, PT, R11.reuse, R245, P1 ;  /* 0x000000f50b00720c */ /* 0x040fe40000f61670 */
[C---:B------:R-:W-:Y:S02]  /*7040*/  ISETP.LT.OR P1, PT, R11.reuse, R243, P0 ;  /* 0x000000f30b00720c */ /* 0x040fe40000721670 */
[----:B------:R-:W-:Y:S02]  /*7050*/  ISETP.LT.OR P6, PT, R8, R247, P6 ;  /* 0x000000f70800720c */ /* 0x000fe400037c1670 */
[----:B------:R-:W-:Y:S01]  /*7060*/  ISETP.LT.OR P0, PT, R11, R241, P2 ;  /* 0x000000f10b00720c */ /* 0x000fe20001701670 */
[----:B------:R-:W2:Y:S01]  /*7070*/  MUFU.TANH R8, R29 ;  /* 0x0000001d00087308 */ /* 0x000ea20000002400 */
[----:B------:R-:W-:-:S02]  /*7080*/  ISETP.NE.AND P2, PT, R9, RZ, PT ;  /* 0x000000ff0900720c */ /* 0x000fc40003f45270 */
[----:B-1----:R-:W-:Y:S02]  /*7090*/  FSEL R10, R10, -INF , !P6 ;  /* 0xff8000000a0a7808 */ /* 0x002fe40007000000 */
[----:B---3--:R-:W-:Y:S02]  /*70a0*/  FSEL R9, R13, -INF , !P2 ;  /* 0xff8000000d097808 */ /* 0x008fe40005000000 */
[----:B------:R-:W-:Y:S01]  /*70b0*/  FSEL R3, R3, -INF , !P3 ;  /* 0xff80000003037808 */ /* 0x000fe20005800000 */
[----:B------:R4:W-:Y:S01]  /*70c0*/  STL [R1+0x30], R10 ;  /* 0x0000300a01007387 */ /* 0x0009e20000100800 */
[----:B------:R-:W-:Y:S02]  /*70d0*/  PLOP3.LUT P2, PT, PT, PT, UP0, 0x80, 0x0 ;  /* 0x000000000000781c */ /* 0x000fe40003f4f008 */
[----:B------:R-:W-:Y:S01]  /*70e0*/  FSEL R208, R208, -INF , !P4 ;  /* 0xff800000d0d07808 */ /* 0x000fe20006000000 */
[----:B------:R4:W-:Y:S01]  /*70f0*/  STL [R1+0x18], R9 ;  /* 0x0000180901007387 */ /* 0x0009e20000100800 */
[----:B------:R-:W-:-:S02]  /*7100*/  ISETP.NE.AND P4, PT, R14, RZ, PT ;  /* 0x000000ff0e00720c */ /* 0x000fc40003f85270 */
[----:B------:R-:W-:Y:S01]  /*7110*/  ISETP.NE.AND P6, PT, R12, RZ, PT ;  /* 0x000000ff0c00720c */ /* 0x000fe20003fc5270 */
[----:B------:R4:W-:Y:S01]  /*7120*/  STL [R1+0x14], R3 ;  /* 0x0000140301007387 */ /* 0x0009e20000100800 */
[----:B------:R-:W-:Y:S02]  /*7130*/  FSEL R122, R122, -INF , !P4 ;  /* 0xff8000007a7a7808 */ /* 0x000fe40006000000 */
[----:B------:R-:W-:Y:S02]  /*7140*/  FSEL R207, R207, -INF , !P6 ;  /* 0xff800000cfcf7808 */ /* 0x000fe40007000000 */
[----:B--2---:R-:W-:Y:S02]  /*7150*/  FSEL R20, R8, -INF , !P5 ;  /* 0xff80000008147808 */ /* 0x004fe40006800000 */
[----:B------:R-:W-:Y:S02]  /*7160*/  FSEL R206, R206, -INF , !P1 ;  /* 0xff800000cece7808 */ /* 0x000fe40004800000 */
[----:B------:R-:W-:Y:S01]  /*7170*/  FSEL R121, R121, -INF , !P0 ;  /* 0xff80000079797808 */ /* 0x000fe20004000000 */
[----:B------:R-:W-:Y:S05]  /*7180*/  @!P2 BRA `(.L_x_540) ;  /* 0x000002600000a947 */ /* 0x000fea0003800000 */
[----:B------:R-:W-:-:S04]  /*7190*/  UIADD3 UR12, UR8, -0x2, URZ ;  /* 0xfffffffe080c7890 */ /* 0x000fc8000fffe03f */
[----:B------:R-:W-:Y:S02]  /*71a0*/  USHF.R.S32.HI UR7, URZ, 0x1f, UR12 ;  /* 0x0000001f3f077899 */ /* 0x000fe4000801140c */
[----:B------:R-:W-:Y:S01]  /*71b0*/  UIMAD UR20, UR20, UR12, URZ ;  /* 0x0000000c141472a4 */ /* 0x000fe2000f8e023f */
[----:B----4-:R-:W-:Y:S01]  /*71c0*/  IMAD.U32 R3, RZ, RZ, UR12 ;  /* 0x0000000cff037e24 */ /* 0x010fe2000f8e00ff */
[----:B------:R-:W-:Y:S02]  /*71d0*/  USHF.L.U32 UR12, UR6, 0x5, URZ ;  /* 0x00000005060c7899 */ /* 0x000fe4000800063f */
[----:B------:R-:W-:Y:S01]  /*71e0*/  UIMAD UR7, UR7, UR22, UR20 ;  /* 0x00000016070772a4 */ /* 0x000fe2000f8e0214 */
[----:B------:R-:W-:-:S04]  /*71f0*/  IMAD.WIDE.U32 R12, R3, UR22, R248 ;  /* 0x00000016030c7c25 */ /* 0x000fc8000f8e00f8 */
[----:B------:R-:W-:Y:S01]  /*7200*/  IMAD.U32 R3, RZ, RZ, UR6 ;  /* 0x00000006ff037e24 */ /* 0x000fe2000f8e00ff */
[----:B------:R-:W-:Y:S02]  /*7210*/  IADD3 R8, R13, UR7, RZ ;  /* 0x000000070d087c10 */ /* 0x000fe4000fffe0ff */
[C---:B------:R-:W-:Y:S02]  /*7220*/  LEA R10, P0, R12.reuse, c[0x0][0x168], 0x1 ;  /* 0x00005a000c0a7a11 */ /* 0x040fe400078008ff */
        /* <DEDUP_REMOVED lines=20> */
[----:B-1----:R-:W-:-:S04]  /*7370*/  IADD3 R10, P0, R8, UR12, RZ ;  /* 0x0000000c080a7c10 */ /* 0x002fc8000ff1e0ff */
[----:B------:R2:W-:Y:S01]  /*7380*/  LDGSTS.E.BYPASS.LTC128B.128 [R235+0x6800], [R8.64] ;  /* 0x0680000008eb7fae */ /* 0x0005e2000b901d52 */
[----:B------:R-:W-:Y:S01]  /*7390*/  IMAD.X R11, R9, 0x1, R3, P0 ;  /* 0x00000001090b7824 */ /* 0x000fe200000e0603 */
[----:B------:R-:W-:-:S04]  /*73a0*/  IADD3 R2, P0, R10, UR12, RZ ;  /* 0x0000000c0a027c10 */ /* 0x000fc8000ff1e0ff */
[----:B------:R2:W-:Y:S01]  /*73b0*/  LDGSTS.E.BYPASS.LTC128B.128 [R235+0x7000], [R10.64] ;  /* 0x070000000aeb7fae */ /* 0x0005e2000b901d52 */
[----:B------:R-:W-:-:S05]  /*73c0*/  IMAD.X R3, R11, 0x1, R3, P0 ;  /* 0x000000010b037824 */ /* 0x000fca00000e0603 */
[----:B------:R2:W-:Y:S04]  /*73d0*/  LDGSTS.E.BYPASS.LTC128B.128 [R235+0x7800], [R2.64] ;  /* 0x0780000002eb7fae */ /* 0x0005e8000b901d52 */
[----:B------:R-:W0:Y:S02]  /*73e0*/  LDGDEPBAR ;  /* 0x00000000000079af */ /* 0x000e240000000000 */
.L_x_540:
[----:B------:R1:W-:Y:S01]  /*73f0*/  STL [R1+0x54], R214 ;  /* 0x000054d601007387 */ /* 0x0003e20000100800 */
[----:B------:R-:W-:Y:S01]  /*7400*/  MOV R81, R152 ;  /* 0x0000009800517202 */ /* 0x000fe20000000f00 */
[----:B------:R-:W-:Y:S01]  /*7410*/  IMAD.MOV.U32 R150, RZ, RZ, R195 ;  /* 0x000000ffff967224 */ /* 0x000fe200078e00c3 */
[----:B------:R-:W-:Y:S01]  /*7420*/  MOV R55, R187 ;  /* 0x000000bb00377202 */ /* 0x000fe20000000f00 */
[----:B------:R-:W-:Y:S01]  /*7430*/  IMAD.MOV.U32 R51, RZ, RZ, R222 ;  /* 0x000000ffff337224 */ /* 0x000fe200078e00de */
[----:B------:R-:W-:Y:S01]  /*7440*/  MOV R48, R185 ;  /* 0x000000b900307202 */ /* 0x000fe20000000f00 */
[----:B------:R-:W-:Y:S01]  /*7450*/  IMAD.MOV.U32 R49, RZ, RZ, R155 ;  /* 0x000000ffff317224 */ /* 0x000fe200078e009b */
[----:B------:R-:W-:-:S02]  /*7460*/  MOV R80, R147 ;  /* 0x0000009300507202 */ /* 0x000fc40000000f00 */
[----:B------:R-:W-:Y:S02]  /*7470*/  MOV R42, R144 ;  /* 0x00000090002a7202 */ /* 0x000fe40000000f00 */
[----:B------:R-:W-:Y:S02]  /*7480*/  MOV R41, R166 ;  /* 0x000000a600297202 */ /* 0x000fe40000000f00 */
[----:B------:R-:W-:Y:S02]  /*7490*/  MOV R79, R198 ;  /* 0x000000c6004f7202 */ /* 0x000fe40000000f00 */
[----:B------:R-:W-:Y:S02]  /*74a0*/  MOV R54, R199 ;  /* 0x000000c700367202 */ /* 0x000fe40000000f00 */
[----:B------:R-:W-:Y:S02]  /*74b0*/  MOV R53, R200 ;  /* 0x000000c800357202 */ /* 0x000fe40000000f00 */
[----:B------:R-:W-:-:S02]  /*74c0*/  MOV R47, R201 ;  /* 0x000000c9002f7202 */ /* 0x000fc40000000f00 */
[----:B------:R-:W-:Y:S02]  /*74d0*/  MOV R78, R184 ;  /* 0x000000b8004e7202 */ /* 0x000fe40000000f00 */
[----:B------:R-:W-:Y:S01]  /*74e0*/  MOV R40, R165 ;  /* 0x000000a500287202 */ /* 0x000fe20000000f00 */
[----:B-1----:R-:W3:Y:S01]  /*74f0*/  LDL.LU R214, [R1+0x34] ;  /* 0x0000340001d67983 */ /* 0x002ee20000300800 */
[----:B------:R-:W-:Y:S02]  /*7500*/  MOV R151, R194 ;  /* 0x000000c200977202 */ /* 0x000fe40000000f00 */
[----:B------:R-:W-:Y:S01]  /*7510*/  MOV R52, R221 ;  /* 0x000000dd00347202 */ /* 0x000fe20000000f00 */
[----:B------:R1:W-:Y:S01]  /*7520*/  STL [R1+0x50], R213 ;  /* 0x000050d501007387 */ /* 0x0003e20000100800 */
[----:B------:R-:W-:Y:S02]  /*7530*/  MOV R46, R224 ;  /* 0x000000e0002e7202 */ /* 0x000fe40000000f00 */
[----:B------:R-:W-:-:S02]  /*7540*/  MOV R45, R178 ;  /* 0x000000b2002d7202 */ /* 0x000fc40000000f00 */
[----:B------:R-:W-:Y:S02]  /*7550*/  MOV R149, R196 ;  /* 0x000000c400957202 */ /* 0x000fe40000000f00 */
[----:B------:R-:W-:Y:S02]  /*7560*/  MOV R148, R197 ;  /* 0x000000c500947202 */ /* 0x000fe40000000f00 */
[----:B------:R-:W-:Y:S02]  /*7570*/  MOV R50, R163 ;  /* 0x000000a300327202 */ /* 0x000fe40000000f00 */
[----:B------:R-:W-:Y:S02]  /*7580*/  MOV R44, R146 ;  /* 0x00000092002c7202 */ /* 0x000fe40000000f00 */
[----:B------:R-:W-:Y:S01]  /*7590*/  MOV R43, R145 ;  /* 0x00000091002b7202 */ /* 0x000fe20000000f00 */
[----:B-12---:R-:W2:Y:S04]  /*75a0*/  LDL.LU R213, [R1+0x30] ;  /* 0x0000300001d57983 */ /* 0x006ea80000300800 */
[----:B------:R1:W-:Y:S04]  /*75b0*/  STL [R1+0x4c], R212 ;  /* 0x00004cd401007387 */ /* 0x0003e80000100800 */
[----:B-1--4-:R-:W4:Y:S04]  /*75c0*/  LDL.LU R212, [R1+0x24] ;  /* 0x0000240001d47983 */ /* 0x012f280000300800 */
[----:B------:R1:W-:Y:S04]  /*75d0*/  STL [R1+0x48], R71 ;  /* 0x0000484701007387 */ /* 0x0003e80000100800 */
[----:B-1----:R-:W4:Y:S04]  /*75e0*/  LDL.LU R71, [R1+0x20] ;  /* 0x0000200001477983 */ /* 0x002f280000300800 */
[----:B------:R1:W-:Y:S04]  /*75f0*/  STL [R1+0x44], R70 ;  /* 0x0000444601007387 */ /* 0x0003e80000100800 */
[----:B-1----:R-:W4:Y:S04]  /*7600*/  LDL.LU R70, [R1+0x1c] ;  /* 0x00001c0001467983 */ /* 0x002f280000300800 */
[----:B------:R-:W4:Y:S04]  /*7610*/  LDL.LU R251, [R1+0x18] ;  /* 0x0000180001fb7983 */ /* 0x000f280000300800 */
[----:B------:R-:W4:Y:S01]  /*7620*/  LDL.LU R7, [R1+0x14] ;  /* 0x0000140001077983 */ /* 0x000f220000300800 */
        /* <DEDUP_REMOVED lines=61> */
[----:B---3--:R-:W-:-:S02]  /*7a00*/  FMNMX.FTZ R10, R214, R10, !PT ;  /* 0x0000000ad60a7209 */ /* 0x008fc40007810000 */
[----:B------:R-:W-:Y:S02]  /*7a10*/  FMNMX.FTZ R2, R45, R2, !PT ;  /* 0x000000022d027209 */ /* 0x000fe40007810000 */
[----:B--2---:R-:W-:-:S04]  /*7a20*/  FMNMX.FTZ R10, R213, R10, !PT ;  /* 0x0000000ad50a7209 */ /* 0x004fc80007810000 */
[----:B------:R-:W-:-:S05]  /*7a30*/  FMNMX.FTZ R10, R20, R10, !PT ;  /* 0x0000000a140a7209 */ /* 0x000fca0007810000 */
[----:B------:R-:W1:Y:S01]  /*7a40*/  SHFL.BFLY PT, R3, R10, 0x2, 0x1f ;  /* 0x0c401f000a037f89 */ /* 0x000e6200000e0000 */
        /* <DEDUP_REMOVED lines=11> */
[----:B------:R-:W-:-:S03]  /*7b00*/  FMNMX.FTZ R8, R205, R8, !PT ;  /* 0x00000008cd087209 */ /* 0x000fc60007810000 */
[----:B------:R-:W1:Y:S01]  /*7b10*/  SHFL.BFLY PT, R68, R3, 0x1, 0x1f ;  /* 0x0c201f0003447f89 */ /* 0x000e6200000e0000 */
[----:B------:R-:W-:Y:S02]  /*7b20*/  FMNMX.FTZ R2, R143, R2, !PT ;  /* 0x000000028f027209 */ /* 0x000fe40007810000 */
[----:B------:R-:W-:Y:S02]  /*7b30*/  FMNMX.FTZ R9, R135, R9, !PT ;  /* 0x0000000987097209 */ /* 0x000fe40007810000 */
[----:B------:R-:W-:Y:S02]  /*7b40*/  FMNMX.FTZ R8, R204, R8, !PT ;  /* 0x00000008cc087209 */ /* 0x000fe40007810000 */
[----:B------:R-:W-:Y:S02]  /*7b50*/  FMNMX.FTZ R2, R88, R2, !PT ;  /* 0x0000000258027209 */ /* 0x000fe40007810000 */
[----:B------:R-:W-:Y:S02]  /*7b60*/  FMNMX.FTZ R9, R50, R9, !PT ;  /* 0x0000000932097209 */ /* 0x000fe40007810000 */
[----:B----4-:R-:W-:-:S02]  /*7b70*/  FMNMX.FTZ R8, R212, R8, !PT ;  /* 0x00000008d4087209 */ /* 0x010fc40007810000 */
        /* <DEDUP_REMOVED lines=10> */
[----:B------:R-:W-:Y:S01]  /*7c20*/  FMNMX.FTZ R2, R110, R2, !PT ;  /* 0x000000026e027209 */ /* 0x000fe20007810000 */
[----:B------:R-:W-:Y:S01]  /*7c30*/  FMUL.FTZ R10, R68, c[0x0][0x23c] ;  /* 0x00008f00440a7a20 */ /* 0x000fe20000410000 */
[----:B------:R-:W-:-:S02]  /*7c40*/  FMNMX.FTZ R9, R96, R9, !PT ;  /* 0x0000000960097209 */ /* 0x000fc40007810000 */
[----:B------:R-:W-:-:S04]  /*7c50*/  FMNMX.FTZ R8, R70, R8, !PT ;  /* 0x0000000846087209 */ /* 0x000fc80007810000 */
[----:B------:R-:W-:-:S04]  /*7c60*/  FMNMX.FTZ R8, R251, R8, !PT ;  /* 0x00000008fb087209 */ /* 0x000fc80007810000 */
[----:B------:R-:W-:Y:S02]  /*7c70*/  FMNMX.FTZ R8, R7, R8, !PT ;  /* 0x0000000807087209 */ /* 0x000fe40007810000 */
[----:B------:R-:W-:Y:S02]  /*7c80*/  FSETP.NEU.FTZ.AND P0, PT, R68, -INF , PT ;  /* 0xff8000004400780b */ /* 0x000fe40003f1d000 */
[----:B------:R-:W-:Y:S01]  /*7c90*/  FMNMX.FTZ R2, R108, R2, !PT ;  /* 0x000000026c027209 */ /* 0x000fe20007810000 */
[----:B------:R-:W1:Y:S01]  /*7ca0*/  SHFL.BFLY PT, R3, R8, 0x2, 0x1f ;  /* 0x0c401f0008037f89 */ /* 0x000e6200000e0000 */
[----:B------:R-:W-:Y:S02]  /*7cb0*/  FMNMX.FTZ R9, R159, R9, !PT ;  /* 0x000000099f097209 */ /* 0x000fe40007810000 */
[----:B------:R-:W-:Y:S02]  /*7cc0*/  FSEL R11, R10, RZ, P0 ;  /* 0x000000ff0a0b7208 */ /* 0x000fe40000000000 */
[----:B------:R-:W-:-:S02]  /*7cd0*/  FMNMX.FTZ R2, R115, R2, !PT ;  /* 0x0000000273027209 */ /* 0x000fc40007810000 */
[----:B------:R-:W-:Y:S01]  /*7ce0*/  FMNMX.FTZ R9, R189, R9, !PT ;  /* 0x00000009bd097209 */ /* 0x000fe20007810000 */
[----:B------:R-:W-:Y:S01]  /*7cf0*/  FFMA.FTZ R199, R0, c[0x0][0x23c], -R11 ;  /* 0x00008f0000c77a23 */ /* 0x000fe2000001080b */
        /* <DEDUP_REMOVED lines=17> */
[----:B------:R-:W-:-:S03]  /*7e10*/  FMNMX.FTZ R9, R109, R9, !PT ;  /* 0x000000096d097209 */ /* 0x000fc60007810000 */
[----:B------:R-:W2:Y:S01]  /*7e20*/  SHFL.BFLY PT, R0, R2, 0x2, 0x1f ;  /* 0x0c401f0002007f89 */ /* 0x000ea200000e0000 */
[----:B------:R-:W-:-:S04]  /*7e30*/  FMNMX.FTZ R9, R113, R9, !PT ;  /* 0x0000000971097209 */ /* 0x000fc80007810000 */
[----:B------:R-:W-:-:S04]  /*7e40*/  FMNMX.FTZ R9, R116, R9, !PT ;  /* 0x0000000974097209 */ /* 0x000fc80007810000 */
[----:B------:R-:W-:Y:S02]  /*7e50*/  FMNMX.FTZ R9, R128, R9, !PT ;  /* 0x0000000980097209 */ /* 0x000fe40007810000 */
[----:B-1----:R-:W-:Y:S02]  /*7e60*/  FMNMX.FTZ R3, R3, R8, !PT ;  /* 0x0000000803037209 */ /* 0x002fe40007810000 */
[----:B------:R-:W-:-:S04]  /*7e70*/  FMNMX.FTZ R8, R127, R9, !PT ;  /* 0x000000097f087209 */ /* 0x000fc80007810000 */
[----:B------:R-:W-:-:S04]  /*7e80*/  FMNMX.FTZ R8, R126, R8, !PT ;  /* 0x000000087e087209 */ /* 0x000fc80007810000 */
[----:B------:R-:W-:Y:S02]  /*7e90*/  FMNMX.FTZ R8, R123, R8, !PT ;  /* 0x000000087b087209 */ /* 0x000fe40007810000 */
[----:B--2---:R-:W-:Y:S02]  /*7ea0*/  FMNMX.FTZ R2, R2, R0, !PT ;  /* 0x0000000002027209 */ /* 0x004fe40007810000 */
[----:B------:R-:W-:-:S04]  /*7eb0*/  FMNMX.FTZ R0, R122, R8, !PT ;  /* 0x000000087a007209 */ /* 0x000fc80007810000 */
[----:B------:R-:W-:-:S05]  /*7ec0*/  FMNMX.FTZ R0, R121, R0, !PT ;  /* 0x0000000079007209 */ /* 0x000fca0007810000 */
[----:B------:R-:W1:Y:S01]  /*7ed0*/  SHFL.BFLY PT, R8, R0, 0x2, 0x1f ;  /* 0x0c401f0000087f89 */ /* 0x000e6200000e0000 */
[C---:B------:R-:W-:Y:S01]  /*7ee0*/  FMUL.FTZ R9, R3.reuse, c[0x0][0x23c] ;  /* 0x00008f0003097a20 */ /* 0x040fe20000410000 */
[----:B------:R-:W-:Y:S01]  /*7ef0*/  FSETP.NEU.FTZ.AND P0, PT, R3, -INF , PT ;  /* 0xff8000000300780b */ /* 0x000fe20003f1d000 */
[--C-:B------:R-:W-:Y:S02]  /*7f00*/  FFMA.FTZ R198, R172, c[0x0][0x23c], -R11.reuse ;  /* 0x00008f00acc67a23 */ /* 0x100fe4000001080b */
[--C-:B------:R-:W-:Y:S02]  /*7f10*/  FFMA.FTZ R118, R179, c[0x0][0x23c], -R11.reuse ;  /* 0x00008f00b3767a23 */ /* 0x100fe4000001080b */
[--C-:B------:R-:W-:Y:S02]  /*7f20*/  FFMA.FTZ R76, R180, c[0x0][0x23c], -R11.reuse ;  /* 0x00008f00b44c7a23 */ /* 0x100fe4000001080b */
[--C-:B------:R-:W-:Y:S02]  /*7f30*/  FFMA.FTZ R72, R169, c[0x0][0x23c], -R11.reuse ;  /* 0x00008f00a9487a23 */ /* 0x100fe4000001080b */
[----:B------:R-:W-:-:S02]  /*7f40*/  FFMA.FTZ R63, R168, c[0x0][0x23c], -R11 ;  /* 0x00008f00a83f7a23 */ /* 0x000fc4000001080b */
[--C-:B------:R-:W-:Y:S02]  /*7f50*/  FFMA.FTZ R31, R57, c[0x0][0x23c], -R11.reuse ;  /* 0x00008f00391f7a23 */ /* 0x100fe4000001080b */
[----:B------:R-:W-:Y:S01]  /*7f60*/  FFMA.FTZ R58, R156, c[0x0][0x23c], -R11 ;  /* 0x00008f009c3a7a23 */ /* 0x000fe2000001080b */
[----:B------:R-:W-:Y:S02]  /*7f70*/  FSEL R11, R9, RZ, P0 ;  /* 0x000000ff090b7208 */ /* 0x000fe40000000000 */
[----:B------:R-:W2:Y:S01]  /*7f80*/  SHFL.BFLY PT, R9, R2, 0x1, 0x1f ;  /* 0x0c201f0002097f89 */ /* 0x000ea200000e0000 */
[----:B-1----:R-:W-:-:S05]  /*7f90*/  FMNMX.FTZ R0, R0, R8, !PT ;  /* 0x0000000800007209 */ /* 0x002fca0007810000 */
[----:B------:R-:W1:Y:S01]  /*7fa0*/  SHFL.BFLY PT, R8, R0, 0x1, 0x1f ;  /* 0x0c201f0000087f89 */ /* 0x000e6200000e0000 */
[----:B------:R-:W-:Y:S01]  /*7fb0*/  SHF.L.U32 R224, R6, 0x1, RZ ;  /* 0x0000000106e07819 */ /* 0x000fe200000006ff */
[----:B------:R-:W-:-:S03]  /*7fc0*/  FFMA.FTZ R29, R158, c[0x0][0x23c], -R11 ;  /* 0x00008f009e1d7a23 */ /* 0x000fc6000001080b */
[----:B------:R-:W-:Y:S01]  /*7fd0*/  LEA R221, R5, R224, 0x1 ;  /* 0x000000e005dd7211 */ /* 0x000fe200078e08ff */
[----:B------:R-:W-:Y:S01]  /*7fe0*/  FFMA.FTZ R196, R176, c[0x0][0x23c], -R11 ;  /* 0x00008f00b0c47a23 */ /* 0x000fe2000001080b */
[----:B--2---:R-:W-:Y:S01]  /*7ff0*/  FMNMX.FTZ R2, R2, R9, !PT ;  /* 0x0000000902027209 */ /* 0x004fe20007810000 */
[----:B------:R-:W2:Y:S03]  /*8000*/  LDSM.16.MT88.4 R168, [R224+0x8000] ;  /* 0x00800000e0a8783b */ /* 0x000ea60000004200 */
[C---:B------:R-:W-:Y:S01]  /*8010*/  FSETP.NEU.FTZ.AND P0, PT, R2.reuse, -INF , PT ;  /* 0xff8000000200780b */ /* 0x040fe20003f1d000 */
[----:B------:R-:W-:Y:S01]  /*8020*/  FMUL.FTZ R9, R2, c[0x0][0x23c] ;  /* 0x00008f0002097a20 */ /* 0x000fe20000410000 */
[----:B------:R-:W-:Y:S01]  /*8030*/  MOV R158, R220 ;  /* 0x000000dc009e7202 */ /* 0x000fe20000000f00 */
[C---:B------:R-:W-:Y:S01]  /*8040*/  IMAD R220, R4.reuse, 0x2, R221 ;  /* 0x0000000204dc7824 */ /* 0x040fe200078e02dd */
[----:B------:R-:W-:Y:S01]  /*8050*/  LEA R222, R4, R224, 0x1 ;  /* 0x000000e004de7211 */ /* 0x000fe200078e08ff */
[----:B------:R-:W-:Y:S01]  /*8060*/  LDSM.16.MT88.4 R184, [R221+0x8000] ;  /* 0x00800000ddb8783b */ /* 0x000fe20000004200 */
[----:B------:R-:W-:-:S02]  /*8070*/  FSEL R10, R9, RZ, P0 ;  /* 0x000000ff090a7208 */ /* 0x000fc40000000000 */
[----:B-1----:R-:W-:Y:S01]  /*8080*/  FMNMX.FTZ R0, R0, R8, !PT ;  /* 0x0000000800007209 */ /* 0x002fe20007810000 */
[----:B------:R-:W-:Y:S02]  /*8090*/  LDSM.16.MT88.4 R16, [R220+0x8000] ;  /* 0x00800000dc10783b */ /* 0x000fe40000004200 */
[--C-:B------:R-:W-:Y:S01]  /*80a0*/  FFMA.FTZ R131, R177, c[0x0][0x23c], -R10.reuse ;  /* 0x00008f00b1837a23 */ /* 0x100fe2000001080a */
[C---:B------:R-:W-:Y:S01]  /*80b0*/  FSETP.NEU.FTZ.AND P0, PT, R0.reuse, -INF , PT ;  /* 0xff8000000000780b */ /* 0x040fe20003f1d000 */
[----:B------:R-:W-:Y:S01]  /*80c0*/  FMUL.FTZ R8, R0, c[0x0][0x23c] ;  /* 0x00008f0000087a20 */ /* 0x000fe20000410000 */
[----:B------:R-:W1:Y:S01]  /*80d0*/  LDSM.16.MT88.4 R176, [R222+0x8000] ;  /* 0x00800000deb0783b */ /* 0x000e620000004200 */
[----:B------:R-:W-:-:S03]  /*80e0*/  FFMA.FTZ R28, R129, c[0x0][0x23c], -R10 ;  /* 0x00008f00811c7a23 */ /* 0x000fc6000001080a */
[----:B------:R-:W-:Y:S01]  /*80f0*/  FSEL R129, R8, RZ, P0 ;  /* 0x000000ff08817208 */ /* 0x000fe20000000000 */
[--C-:B------:R-:W-:Y:S02]  /*8100*/  FFMA.FTZ R197, R173, c[0x0][0x23c], -R11.reuse ;  /* 0x00008f00adc57a23 */ /* 0x100fe4000001080b */
[--C-:B------:R-:W-:Y:S02]  /*8110*/  FFMA.FTZ R117, R182, c[0x0][0x23c], -R11.reuse ;  /* 0x00008f00b6757a23 */ /* 0x100fe4000001080b */
[----:B------:R-:W-:Y:S01]  /*8120*/  FFMA.FTZ R75, R181, c[0x0][0x23c], -R11 ;  /* 0x00008f00b54b7a23 */ /* 0x000fe2000001080b */
[----:B------:R-:W-:Y:S01]  /*8130*/  MUFU.EX2 R199, R199 ;  /* 0x000000c700c77308 */ /* 0x000fe20000000800 */
[----:B------:R-:W-:Y:S01]  /*8140*/  FFMA.FTZ R201, R73, c[0x0][0x23c], -R129 ;  /* 0x00008f0049c97a23 */ /* 0x000fe20000010881 */
[----:B------:R-:W3:Y:S01]  /*8150*/  LDSM.16.MT88.4 R36, [R224+0x8800] ;  /* 0x00880000e024783b */ /* 0x000ee20000004200 */
[--C-:B------:R-:W-:Y:S02]  /*8160*/  FFMA.FTZ R130, R174, c[0x0][0x23c], -R10.reuse ;  /* 0x00008f00ae827a23 */ /* 0x100fe4000001080a */
[--C-:B------:R-:W-:Y:S01]  /*8170*/  FFMA.FTZ R74, R74, c[0x0][0x23c], -R10.reuse ;  /* 0x00008f004a4a7a23 */ /* 0x100fe2000001080a */
[----:B------:R-:W4:Y:S01]  /*8180*/  LDSM.16.MT88.4 R32, [R222+0x8800] ;  /* 0x00880000de20783b */ /* 0x000f220000004200 */
[----:B------:R-:W-:-:S02]  /*8190*/  FFMA.FTZ R67, R183, c[0x0][0x23c], -R10 ;  /* 0x00008f00b7437a23 */ /* 0x000fc4000001080a */
[--C-:B------:R-:W-:Y:S01]  /*81a0*/  FFMA.FTZ R200, R175, c[0x0][0x23c], -R129.reuse ;  /* 0x00008f00afc87a23 */ /* 0x100fe20000010881 */
[----:B------:R-:W1:Y:S01]  /*81b0*/  MUFU.EX2 R198, R198 ;  /* 0x000000c600c67308 */ /* 0x000e620000000800 */
[--C-:B------:R-:W-:Y:S01]  /*81c0*/  FFMA.FTZ R77, R136, c[0x0][0x23c], -R129.reuse ;  /* 0x00008f00884d7a23 */ /* 0x100fe20000010881 */
[----:B------:R-:W-:Y:S01]  /*81d0*/  LDSM.16.MT88.4 R12, [R220+0x8800] ;  /* 0x00880000dc0c783b */ /* 0x000fe20000004200 */
[----:B------:R-:W-:-:S05]  /*81e0*/  FFMA.FTZ R73, R137, c[0x0][0x23c], -R129 ;  /* 0x00008f0089497a23 */ /* 0x000fca0000010881 */
[----:B------:R-:W-:Y:S01]  /*81f0*/  MUFU.EX2 R118, R118 ;  /* 0x0000007600767308 */ /* 0x000fe20000000800 */
[----:B------:R-:W-:Y:S01]  /*8200*/  FFMA.FTZ R57, R157, c[0x0][0x23c], -R11 ;  /* 0x00008f009d397a23 */ /* 0x000fe2000001080b */
[----:B------:R-:W-:Y:S02]  /*8210*/  MOV R157, R20 ;  /* 0x00000014009d7202 */ /* 0x000fe40000000f00 */
[----:B------:R-:W1:Y:S04]  /*8220*/  LDSM.16.MT88.4 R20, [R221+0x8800] ;  /* 0x00880000dd14783b */ /* 0x000e680000004200 */
[----:B------:R-:W1:Y:S08]  /*8230*/  MUFU.EX2 R76, R76 ;  /* 0x0000004c004c7308 */ /* 0x000e700000000800 */
[----:B------:R-:W-:Y:S08]  /*8240*/  MUFU.EX2 R197, R197 ;  /* 0x000000c500c57308 */ /* 0x000ff00000000800 */
        /* <DEDUP_REMOVED lines=10> */
[----:B------:R-:W2:Y:S01]  /*82f0*/  MUFU.EX2 R73, R73 ;  /* 0x0000004900497308 */ /* 0x000ea20000000800 */
[----:B-1----:R-:W-:-:S02]  /*8300*/  F2FP.BF16.PACK_AB R192, R198, R199 ;  /* 0x000000c7c6c0723e */ /* 0x002fc400000010ff */
[----:B------:R-:W-:Y:S02]  /*8310*/  F2FP.BF16.PACK_AB R194, R76, R118 ;  /* 0x000000764cc2723e */ /* 0x000fe400000010ff */
[----:B------:R-:W-:Y:S02]  /*8320*/  F2FP.BF16.PACK_AB R193, R196, R197 ;  /* 0x000000c5c4c1723e */ /* 0x000fe400000010ff */
[----:B------:R-:W-:Y:S02]  /*8330*/  F2FP.BF16.PACK_AB R195, R75, R117 ;  /* 0x000000754bc3723e */ /* 0x000fe400000010ff */
[----:B------:R-:W-:Y:S02]  /*8340*/  F2FP.BF16.PACK_AB R24, R130, R131 ;  /* 0x000000838218723e */ /* 0x000fe400000010ff */
[----:B------:R-:W-:Y:S02]  /*8350*/  F2FP.BF16.PACK_AB R26, R67, R74 ;  /* 0x0000004a431a723e */ /* 0x000fe400000010ff */
[----:B------:R-:W-:Y:S01]  /*8360*/  F2FP.BF16.PACK_AB R25, R200, R201 ;  /* 0x000000c9c819723e */ /* 0x000fe200000010ff */
[--C-:B------:R-:W-:Y:S01]  /*8370*/  FFMA.FTZ R69, R69, c[0x0][0x23c], -R11.reuse ;  /* 0x00008f0045457a23 */ /* 0x100fe2000001080b */
[----:B--2---:R-:W-:Y:S01]  /*8380*/  F2FP.BF16.PACK_AB R27, R73, R77 ;  /* 0x0000004d491b723e */ /* 0x004fe200000010ff */
[----:B------:R-:W-:-:S02]  /*8390*/  FFMA.FTZ R30, R188, c[0x0][0x23c], -R11 ;  /* 0x00008f00bc1e7a23 */ /* 0x000fc4000001080b */
[--C-:B------:R-:W-:Y:S02]  /*83a0*/  FFMA.FTZ R66, R138, c[0x0][0x23c], -R10.reuse ;  /* 0x00008f008a427a23 */ /* 0x100fe4000001080a */
[--C-:B------:R-:W-:Y:S02]  /*83b0*/  FFMA.FTZ R61, R139, c[0x0][0x23c], -R10.reuse ;  /* 0x00008f008b3d7a23 */ /* 0x100fe4000001080a */
[----:B------:R-:W-:Y:S02]  /*83c0*/  FFMA.FTZ R60, R140, c[0x0][0x23c], -R10 ;  /* 0x00008f008c3c7a23 */ /* 0x000fe4000001080a */
[--C-:B------:R-:W-:Y:S02]  /*83d0*/  FFMA.FTZ R65, R132, c[0x0][0x23c], -R129.reuse ;  /* 0x00008f0084417a23 */ /* 0x100fe40000010881 */
[--C-:B------:R-:W-:Y:S02]  /*83e0*/  FFMA.FTZ R64, R134, c[0x0][0x23c], -R129.reuse ;  /* 0x00008f0086407a23 */ /* 0x100fe40000010881 */
[----:B------:R-:W-:-:S02]  /*83f0*/  FFMA.FTZ R59, R133, c[0x0][0x23c], -R129 ;  /* 0x00008f00853b7a23 */ /* 0x000fc40000010881 */
[----:B------:R-:W-:Y:S01]  /*8400*/  FFMA.FTZ R62, R135, c[0x0][0x23c], -R129 ;  /* 0x00008f00873e7a23 */ /* 0x000fe20000010881 */
[----:B------:R-:W-:Y:S01]  /*8410*/  MOV R156, R190 ;  /* 0x000000be009c7202 */ /* 0x000fe20000000f00 */
[-C--:B------:R-:W-:Y:S01]  /*8420*/  HMMA.16816.F32.BF16 R164, R192, R168.reuse, RZ ;  /* 0x000000a8c0a4723c */ /* 0x080fe200000418ff */
[----:B------:R-:W-:Y:S01]  /*8430*/  MOV R4, R189 ;  /* 0x000000bd00047202 */ /* 0x000fe20000000f00 */
[----:B------:R-:W-:Y:S06]  /*8440*/  MUFU.EX2 R72, R72 ;  /* 0x0000004800487308 */ /* 0x000fec0000000800 */
[----:B------:R-:W-:Y:S02]  /*8450*/  HMMA.16816.F32.BF16 R160, R24, R168, RZ ;  /* 0x000000a818a0723c */ /* 0x000fe400000418ff */
[----:B------:R-:W1:Y:S06]  /*8460*/  MUFU.EX2 R63, R63 ;  /* 0x0000003f003f7308 */ /* 0x000e6c0000000800 */
[-C--:B------:R-:W-:Y:S02]  /*8470*/  HMMA.16816.F32.BF16 R172, R192, R176.reuse, RZ ;  /* 0x000000b0c0ac723c */ /* 0x080fe400000418ff */
[----:B------:R-:W-:Y:S06]  /*8480*/  MUFU.EX2 R31, R31 ;  /* 0x0000001f001f7308 */ /* 0x000fec0000000800 */
[----:B------:R-:W-:Y:S02]  /*8490*/  HMMA.16816.F32.BF16 R152, R24, R176, RZ ;  /* 0x000000b01898723c */ /* 0x000fe400000418ff */
[----:B------:R-:W-:Y:S06]  /*84a0*/  MUFU.EX2 R58, R58 ;  /* 0x0000003a003a7308 */ /* 0x000fec0000000800 */
[-C--:B------:R-:W-:Y:S02]  /*84b0*/  HMMA.16816.F32.BF16 R180, R192, R184.reuse, RZ ;  /* 0x000000b8c0b4723c */ /* 0x080fe400000418ff */
[----:B------:R-:W-:Y:S06]  /*84c0*/  MUFU.EX2 R69, R69 ;  /* 0x0000004500457308 */ /* 0x000fec0000000800 */
[----:B------:R-:W-:Y:S02]  /*84d0*/  HMMA.16816.F32.BF16 R144, R24, R184, RZ ;  /* 0x000000b81890723c */ /* 0x000fe400000418ff */
[----:B------:R-:W2:Y:S06]  /*84e0*/  MUFU.EX2 R30, R30 ;  /* 0x0000001e001e7308 */ /* 0x000eac0000000800 */
[-C--:B------:R-:W-:Y:S02]  /*84f0*/  HMMA.16816.F32.BF16 R188, R192, R16.reuse, RZ ;  /* 0x00000010c0bc723c */ /* 0x080fe400000418ff */
[----:B------:R-:W-:Y:S06]  /*8500*/  MUFU.EX2 R29, R29 ;  /* 0x0000001d001d7308 */ /* 0x000fec0000000800 */
[----:B------:R-:W-:Y:S02]  /*8510*/  HMMA.16816.F32.BF16 R136, R24, R16, RZ ;  /* 0x000000101888723c */ /* 0x000fe400000418ff */
        /* <DEDUP_REMOVED lines=8> */
[----:B------:R-:W3:Y:S01]  /*85a0*/  MUFU.EX2 R62, R62 ;  /* 0x0000003e003e7308 */ /* 0x000ee20000000800 */
[----:B-1----:R-:W-:-:S02]  /*85b0*/  F2FP.BF16.PACK_AB R8, R63, R72 ;  /* 0x000000483f08723e */ /* 0x002fc400000010ff */
[----:B--2---:R-:W-:Y:S02]  /*85c0*/  F2FP.BF16.PACK_AB R9, R30, R69 ;  /* 0x000000451e09723e */ /* 0x004fe400000010ff */
[----:B------:R-:W-:Y:S02]  /*85d0*/  F2FP.BF16.PACK_AB R10, R58, R31 ;  /* 0x0000001f3a0a723e */ /* 0x000fe400000010ff */
[----:B------:R-:W-:Y:S02]  /*85e0*/  F2FP.BF16.PACK_AB R11, R57, R29 ;  /* 0x0000001d390b723e */ /* 0x000fe400000010ff */
[----:B------:R-:W-:Y:S02]  /*85f0*/  F2FP.BF16.PACK_AB R132, R66, R28 ;  /* 0x0000001c4284723e */ /* 0x000fe400000010ff */
[----:B------:R-:W-:Y:S02]  /*8600*/  F2FP.BF16.PACK_AB R133, R64, R65 ;  /* 0x000000414085723e */ /* 0x000fe400000010ff */
[----:B------:R-:W-:-:S02]  /*8610*/  F2FP.BF16.PACK_AB R134, R60, R61 ;  /* 0x0000003d3c86723e */ /* 0x000fc400000010ff */
[----:B---3--:R-:W-:Y:S01]  /*8620*/  F2FP.BF16.PACK_AB R135, R62, R59 ;  /* 0x0000003b3e87723e */ /* 0x008fe200000010ff */
[-C--:B------:R-:W-:Y:S01]  /*8630*/  HMMA.16816.F32.BF16 R164, R8, R36.reuse, R164 ;  /* 0x0000002408a4723c */ /* 0x080fe200000418a4 */
[----:B------:R-:W-:Y:S02]  /*8640*/  MOV R17, R157 ;  /* 0x0000009d00117202 */ /* 0x000fe40000000f00 */
[----:B------:R-:W-:Y:S02]  /*8650*/  MOV R16, R156 ;  /* 0x0000009c00107202 */ /* 0x000fe40000000f00 */
[----:B------:R-:W-:Y:S02]  /*8660*/  MOV R6, R143 ;  /* 0x0000008f00067202 */ /* 0x000fe40000000f00 */
[----:B------:R-:W-:Y:S01]  /*8670*/  MOV R5, R159 ;  /* 0x0000009f00057202 */ /* 0x000fe20000000f00 */
[----:B------:R-:W-:Y:S07]  /*8680*/  HMMA.16816.F32.BF16 R160, R132, R36, R160 ;  /* 0x0000002484a0723c */ /* 0x000fee00000418a0 */
[----:B------:R-:W-:Y:S01]  /*8690*/  IMAD.MOV.U32 R37, RZ, RZ, R148 ;  /* 0x000000ffff257224 */ /* 0x000fe200078e0094 */
[----:B----4-:R-:W-:Y:S01]  /*86a0*/  HMMA.16816.F32.BF16 R172, R8, R32, R172 ;  /* 0x0000002008ac723c */ /* 0x010fe200000418ac */
[----:B------:R-:W-:-:S07]  /*86b0*/  MOV R36, R142 ;  /* 0x0000008e00247202 */ /* 0x000fce0000000f00 */
[----:B------:R-:W-:Y:S07]  /*86c0*/  HMMA.16816.F32.BF16 R152, R132, R32, R152 ;  /* 0x000000208498723c */ /* 0x000fee0000041898 */
[----:B------:R-:W-:Y:S01]  /*86d0*/  MOV R33, R150 ;  /* 0x0000009600217202 */ /* 0x000fe20000000f00 */
[----:B------:R-:W-:Y:S01]  /*86e0*/  HMMA.16816.F32.BF16 R180, R8, R20, R180 ;  /* 0x0000001408b4723c */ /* 0x000fe200000418b4 */
[----:B------:R-:W-:-:S07]  /*86f0*/  MOV R32, R149 ;  /* 0x0000009500207202 */ /* 0x000fce0000000f00 */
[----:B------:R-:W-:Y:S07]  /*8700*/  HMMA.16816.F32.BF16 R144, R132, R20, R144 ;  /* 0x000000148490723c */ /* 0x000fee0000041890 */
[----:B------:R-:W-:Y:S01]  /*8710*/  MOV R21, R158 ;  /* 0x0000009e00157202 */ /* 0x000fe20000000f00 */
[----:B------:R-:W-:Y:S01]  /*8720*/  HMMA.16816.F32.BF16 R188, R8, R12, R188 ;  /* 0x0000000c08bc723c */ /* 0x000fe200000418bc */
[----:B------:R-:W-:-:S07]  /*8730*/  MOV R20, R141 ;  /* 0x0000008d00147202 */ /* 0x000fce0000000f00 */
[----:B------:R-:W-:Y:S07]  /*8740*/  HMMA.16816.F32.BF16 R136, R132, R12, R136 ;  /* 0x0000000c8488723c */ /* 0x000fee0000041888 */
[----:B------:R-:W-:Y:S01]  /*8750*/  MOV R13, R151 ;  /* 0x00000097000d7202 */ /* 0x000fe20000000f00 */
[C---:B------:R-:W-:Y:S08]  /*8760*/  HMMA.16816.F32.BF16 R156, R24.reuse, R170, RZ ;  /* 0x000000aa189c723c */ /* 0x040ff000000418ff */
[C---:B------:R-:W-:Y:S08]  /*8770*/  HMMA.16816.F32.BF16 R148, R24.reuse, R178, RZ ;  /* 0x000000b21894723c */ /* 0x040ff000000418ff */
[C---:B------:R-:W-:Y:S08]  /*8780*/  HMMA.16816.F32.BF16 R140, R24.reuse, R186, RZ ;  /* 0x000000ba188c723c */ /* 0x040ff000000418ff */
[----:B------:R-:W-:Y:S08]  /*8790*/  HMMA.16816.F32.BF16 R24, R24, R18, RZ ;  /* 0x000000121818723c */ /* 0x000ff000000418ff */
[C---:B------:R-:W-:Y:S08]  /*87a0*/  HMMA.16816.F32.BF16 R168, R192.reuse, R170, RZ ;  /* 0x000000aac0a8723c */ /* 0x040ff000000418ff */
[C---:B------:R-:W-:Y:S08]  /*87b0*/  HMMA.16816.F32.BF16 R176, R192.reuse, R178, RZ ;  /* 0x000000b2c0b0723c */ /* 0x040ff000000418ff */
[C---:B------:R-:W-:Y:S08]  /*87c0*/  HMMA.16816.F32.BF16 R184, R192.reuse, R186, RZ ;  /* 0x000000bac0b8723c */ /* 0x040ff000000418ff */
[----:B------:R-:W-:Y:S01]  /*87d0*/  HMMA.16816.F32.BF16 R192, R192, R18, RZ ;  /* 0x00000012c0c0723c */ /* 0x000fe200000418ff */
[----:B------:R-:W-:-:S02]  /*87e0*/  FSETP.NEU.FTZ.AND P3, PT, R68, -INF , PT ;  /* 0xff8000004400780b */ /* 0x000fc40003f7d000 */
[----:B------:R-:W-:-:S05]  /*87f0*/  FSETP.NEU.FTZ.AND P1, PT, R3, -INF , PT ;  /* 0xff8000000300780b */ /* 0x000fca0003f3d000 */
[----:B------:R-:W-:Y:S01]  /*8800*/  HMMA.16816.F32.BF16 R156, R132, R38, R156 ;  /* 0x00000026849c723c */ /* 0x000fe2000004189c */
[----:B------:R-:W-:-:S07]  /*8810*/  FSETP.NEU.FTZ.AND P0, PT, R2, -INF , PT ;  /* 0xff8000000200780b */ /* 0x000fce0003f1d000 */
[C---:B------:R-:W-:Y:S08]  /*8820*/  HMMA.16816.F32.BF16 R148, R132.reuse, R34, R148 ;  /* 0x000000228494723c */ /* 0x040ff00000041894 */
[C---:B------:R-:W-:Y:S08]  /*8830*/  HMMA.16816.F32.BF16 R140, R132.reuse, R22, R140 ;  /* 0x00000016848c723c */ /* 0x040ff0000004188c */
[-C--:B------:R-:W-:Y:S07]  /*8840*/  HMMA.16816.F32.BF16 R132, R132, R14.reuse, R24 ;  /* 0x0000000e8484723c */ /* 0x080fee0000041818 */
[----:B------:R-:W-:Y:S01]  /*8850*/  MOV R24, R13 ;  /* 0x0000000d00187202 */ /* 0x000fe20000000f00 */
[----:B------:R-:W-:Y:S01]  /*8860*/  HMMA.16816.F32.BF16 R192, R8, R14, R192 ;  /* 0x0000000e08c0723c */ /* 0x000fe200000418c0 */
[----:B------:R-:W1:Y:S01]  /*8870*/  LDSM.16.MT88.4 R12, [R224+0x9000] ;  /* 0x00900000e00c783b */ /* 0x000e620000004200 */
[----:B------:R-:W-:-:S02]  /*8880*/  FMUL.FTZ R25, R3, c[0x0][0x23c] ;  /* 0x00008f0003197a20 */ /* 0x000fc40000410000 */
[----:B------:R-:W-:-:S04]  /*8890*/  FMUL.FTZ R26, R2, c[0x0][0x23c] ;  /* 0x00008f00021a7a20 */ /* 0x000fc80000410000 */
[----:B------:R-:W-:Y:S01]  /*88a0*/  HMMA.16816.F32.BF16 R168, R8, R38, R168 ;  /* 0x0000002608a8723c */ /* 0x000fe200000418a8 */
[----:B------:R-:W-:-:S06]  /*88b0*/  FSEL R25, R25, RZ, P1 ;  /* 0x000000ff19197208 */ /* 0x000fcc0000800000 */
[----:B------:R-:W-:Y:S01]  /*88c0*/  FMUL.FTZ R38, R68, c[0x0][0x23c] ;  /* 0x00008f0044267a20 */ /* 0x000fe20000410000 */
[----:B------:R-:W-:-:S04]  /*88d0*/  FSEL R26, R26, RZ, P0 ;  /* 0x000000ff1a1a7208 */ /* 0x000fc80000000000 */
[----:B------:R-:W-:Y:S01]  /*88e0*/  FSEL R38, R38, RZ, P3 ;  /* 0x000000ff26267208 */ /* 0x000fe20001800000 */
[--C-:B------:R-:W-:Y:S02]  /*88f0*/  FFMA.FTZ R79, R79, c[0x0][0x23c], -R25.reuse ;  /* 0x00008f004f4f7a23 */ /* 0x100fe40000010819 */
[----:B------:R-:W-:Y:S02]  /*8900*/  FFMA.FTZ R54, R54, c[0x0][0x23c], -R25 ;  /* 0x00008f0036367a23 */ /* 0x000fe40000010819 */
[--C-:B------:R-:W-:Y:S02]  /*8910*/  FFMA.FTZ R81, R81, c[0x0][0x23c], -R38.reuse ;  /* 0x00008f0051517a23 */ /* 0x100fe40000010826 */
[--C-:B------:R-:W-:Y:S02]  /*8920*/  FFMA.FTZ R56, R56, c[0x0][0x23c], -R38.reuse ;  /* 0x00008f0038387a23 */ /* 0x100fe40000010826 */
[--C-:B------:R-:W-:Y:S02]  /*8930*/  FFMA.FTZ R55, R55, c[0x0][0x23c], -R38.reuse ;  /* 0x00008f0037377a23 */ /* 0x100fe40000010826 */
[----:B------:R-:W-:-:S02]  /*8940*/  FFMA.FTZ R48, R48, c[0x0][0x23c], -R38 ;  /* 0x00008f0030307a23 */ /* 0x000fc40000010826 */
[--C-:B------:R-:W-:Y:S02]  /*8950*/  FFMA.FTZ R53, R53, c[0x0][0x23c], -R25.reuse ;  /* 0x00008f0035357a23 */ /* 0x100fe40000010819 */
[----:B------:R-:W-:Y:S02]  /*8960*/  FFMA.FTZ R47, R47, c[0x0][0x23c], -R25 ;  /* 0x00008f002f2f7a23 */ /* 0x000fe40000010819 */
[--C-:B------:R-:W-:Y:S02]  /*8970*/  FFMA.FTZ R52, R52, c[0x0][0x23c], -R26.reuse ;  /* 0x00008f0034347a23 */ /* 0x100fe4000001081a */
[--C-:B------:R-:W-:Y:S02]  /*8980*/  FFMA.FTZ R51, R51, c[0x0][0x23c], -R26.reuse ;  /* 0x00008f0033337a23 */ /* 0x100fe4000001081a */
[--C-:B------:R-:W-:Y:S02]  /*8990*/  FFMA.FTZ R46, R46, c[0x0][0x23c], -R26.reuse ;  /* 0x00008f002e2e7a23 */ /* 0x100fe4000001081a */
[----:B------:R-:W-:-:S02]  /*89a0*/  FFMA.FTZ R45, R45, c[0x0][0x23c], -R26 ;  /* 0x00008f002d2d7a23 */ /* 0x000fc4000001081a */
[--C-:B------:R-:W-:Y:S02]  /*89b0*/  FFMA.FTZ R50, R50, c[0x0][0x23c], -R129.reuse ;  /* 0x00008f0032327a23 */ /* 0x100fe40000010881 */
[--C-:B------:R-:W-:Y:S02]  /*89c0*/  FFMA.FTZ R49, R49, c[0x0][0x23c], -R129.reuse ;  /* 0x00008f0031317a23 */ /* 0x100fe40000010881 */
[--C-:B------:R-:W-:Y:S02]  /*89d0*/  FFMA.FTZ R44, R44, c[0x0][0x23c], -R129.reuse ;  /* 0x00008f002c2c7a23 */ /* 0x100fe40000010881 */
[----:B------:R-:W-:Y:S01]  /*89e0*/  FFMA.FTZ R43, R43, c[0x0][0x23c], -R129 ;  /* 0x00008f002b2b7a23 */ /* 0x000fe20000010881 */
[----:B------:R-:W-:Y:S08]  /*89f0*/  MUFU.EX2 R81, R81 ;  /* 0x0000005100517308 */ /* 0x000ff00000000800 */
        /* <DEDUP_REMOVED lines=8> */
[----:B------:R-:W2:Y:S08]  /*8a80*/  MUFU.EX2 R51, R51 ;  /* 0x0000003300337308 */ /* 0x000eb00000000800 */
[----:B------:R-:W-:Y:S08]  /*8a90*/  MUFU.EX2 R46, R46 ;  /* 0x0000002e002e7308 */ /* 0x000ff00000000800 */
[----:B------:R-:W-:Y:S08]  /*8aa0*/  MUFU.EX2 R45, R45 ;  /* 0x0000002d002d7308 */ /* 0x000ff00000000800 */
[----:B------:R-:W-:Y:S08]  /*8ab0*/  MUFU.EX2 R50, R50 ;  /* 0x0000003200327308 */ /* 0x000ff00000000800 */
[----:B------:R-:W3:Y:S08]  /*8ac0*/  MUFU.EX2 R49, R49 ;  /* 0x0000003100317308 */ /* 0x000ef00000000800 */
[----:B------:R-:W-:Y:S08]  /*8ad0*/  MUFU.EX2 R44, R44 ;  /* 0x0000002c002c7308 */ /* 0x000ff00000000800 */
[----:B------:R-:W4:Y:S01]  /*8ae0*/  MUFU.EX2 R43, R43 ;  /* 0x0000002b002b7308 */ /* 0x000f220000000800 */
[----:B------:R-:W-:Y:S01]  /*8af0*/  HMMA.16816.F32.BF16 R176, R8, R34, R176 ;  /* 0x0000002208b0723c */ /* 0x000fe200000418b0 */
[----:B------:R-:W-:-:S02]  /*8b00*/  MOV R39, R16 ;  /* 0x0000001000277202 */ /* 0x000fc40000000f00 */
[----:B------:R-:W-:Y:S02]  /*8b10*/  MOV R27, R17 ;  /* 0x00000011001b7202 */ /* 0x000fe40000000f00 */
[----:B--2---:R-:W-:Y:S02]  /*8b20*/  F2FP.BF16.PACK_AB R16, R51, R52 ;  /* 0x000000343310723e */ /* 0x004fe400000010ff */
[----:B---3--:R-:W-:Y:S01]  /*8b30*/  F2FP.BF16.PACK_AB R17, R49, R50 ;  /* 0x000000323111723e */ /* 0x008fe200000010ff */
[----:B------:R-:W-:Y:S01]  /*8b40*/  HMMA.16816.F32.BF16 R184, R8, R22, R184 ;  /* 0x0000001608b8723c */ /* 0x000fe200000418b8 */
[----:B------:R-:W-:-:S06]  /*8b50*/  F2FP.BF16.PACK_AB R18, R45, R46 ;  /* 0x0000002e2d12723e */ /* 0x000fcc00000010ff */
[----:B------:R-:W-:Y:S02]  /*8b60*/  F2FP.BF16.PACK_AB R8, R56, R81 ;  /* 0x000000513808723e */ /* 0x000fe400000010ff */
[----:B------:R-:W-:Y:S02]  /*8b70*/  F2FP.BF16.PACK_AB R9, R54, R79 ;  /* 0x0000004f3609723e */ /* 0x000fe400000010ff */
[----:B------:R-:W-:Y:S02]  /*8b80*/  F2FP.BF16.PACK_AB R10, R48, R55 ;  /* 0x00000037300a723e */ /* 0x000fe400000010ff */
[----:B------:R-:W-:Y:S02]  /*8b90*/  F2FP.BF16.PACK_AB R11, R47, R53 ;  /* 0x000000352f0b723e */ /* 0x000fe400000010ff */
[----:B----4-:R-:W-:-:S05]  /*8ba0*/  F2FP.BF16.PACK_AB R19, R43, R44 ;  /* 0x0000002c2b13723e */ /* 0x010fca00000010ff */
[-C--:B-1----:R-:W-:Y:S08]  /*8bb0*/  HMMA.16816.F32.BF16 R164, R8, R12.reuse, R164 ;  /* 0x0000000c08a4723c */ /* 0x082ff000000418a4 */
        /* <DEDUP_REMOVED lines=12> */
[----:B------:R-:W-:Y:S01]  /*8c80*/  HMMA.16816.F32.BF16 R184, R8, R14, R184 ;  /* 0x0000000e08b8723c */ /* 0x000fe200000418b8 */
[----:B------:R-:W1:Y:S01]  /*8c90*/  LDSM.16.MT88.4 R12, [R220+0x9000] ;  /* 0x00900000dc0c783b */ /* 0x000e620000004200 */
[----:B------:R-:W-:-:S02]  /*8ca0*/  FFMA.FTZ R80, R80, c[0x0][0x23c], -R38 ;  /* 0x00008f0050507a23 */ /* 0x000fc40000010826 */
[--C-:B------:R-:W-:Y:S02]  /*8cb0*/  FFMA.FTZ R42, R42, c[0x0][0x23c], -R38.reuse ;  /* 0x00008f002a2a7a23 */ /* 0x100fe40000010826 */
[--C-:B------:R-:W-:Y:S02]  /*8cc0*/  FFMA.FTZ R41, R41, c[0x0][0x23c], -R38.reuse ;  /* 0x00008f0029297a23 */ /* 0x100fe40000010826 */
[----:B------:R-:W-:Y:S02]  /*8cd0*/  FFMA.FTZ R34, R39, c[0x0][0x23c], -R38 ;  /* 0x00008f0027227a23 */ /* 0x000fe40000010826 */
[--C-:B------:R-:W-:Y:S02]  /*8ce0*/  FFMA.FTZ R38, R32, c[0x0][0x23c], -R26.reuse ;  /* 0x00008f0020267a23 */ /* 0x100fe4000001081a */
[----:B------:R-:W-:Y:S02]  /*8cf0*/  FFMA.FTZ R32, R36, c[0x0][0x23c], -R26 ;  /* 0x00008f0024207a23 */ /* 0x000fe4000001081a */
[----:B------:R-:W-:-:S02]  /*8d00*/  FFMA.FTZ R78, R78, c[0x0][0x23c], -R25 ;  /* 0x00008f004e4e7a23 */ /* 0x000fc40000010819 */
[--C-:B------:R-:W-:Y:S02]  /*8d10*/  FFMA.FTZ R40, R40, c[0x0][0x23c], -R25.reuse ;  /* 0x00008f0028287a23 */ /* 0x100fe40000010819 */
[--C-:B------:R-:W-:Y:S02]  /*8d20*/  FFMA.FTZ R39, R24, c[0x0][0x23c], -R25.reuse ;  /* 0x00008f0018277a23 */ /* 0x100fe40000010819 */
[----:B------:R-:W-:Y:S02]  /*8d30*/  FFMA.FTZ R33, R33, c[0x0][0x23c], -R25 ;  /* 0x00008f0021217a23 */ /* 0x000fe40000010819 */
[--C-:B------:R-:W-:Y:S02]  /*8d40*/  FFMA.FTZ R37, R37, c[0x0][0x23c], -R26.reuse ;  /* 0x00008f0025257a23 */ /* 0x100fe4000001081a */
[----:B------:R-:W-:Y:S02]  /*8d50*/  FFMA.FTZ R6, R6, c[0x0][0x23c], -R26 ;  /* 0x00008f0006067a23 */ /* 0x000fe4000001081a */
[----:B------:R-:W-:-:S02]  /*8d60*/  FFMA.FTZ R36, R95, c[0x0][0x23c], -R129 ;  /* 0x00008f005f247a23 */ /* 0x000fc40000010881 */
[--C-:B------:R-:W-:Y:S01]  /*8d70*/  FFMA.FTZ R35, R96, c[0x0][0x23c], -R129.reuse ;  /* 0x00008f0060237a23 */ /* 0x100fe20000010881 */
[-C--:B-1----:R-:W-:Y:S08]  /*8d80*/  HMMA.16816.F32.BF16 R188, R8, R12.reuse, R188 ;  /* 0x0000000c08bc723c */ /* 0x082ff000000418bc */
[C---:B------:R-:W-:Y:S08]  /*8d90*/  HMMA.16816.F32.BF16 R136, R16.reuse, R12, R136 ;  /* 0x0000000c1088723c */ /* 0x040ff00000041888 */
[-C--:B------:R-:W-:Y:S08]  /*8da0*/  HMMA.16816.F32.BF16 R132, R16, R14.reuse, R132 ;  /* 0x0000000e1084723c */ /* 0x080ff00000041884 */
[----:B------:R-:W-:Y:S01]  /*8db0*/  HMMA.16816.F32.BF16 R192, R8, R14, R192 ;  /* 0x0000000e08c0723c */ /* 0x000fe200000418c0 */
[----:B------:R-:W1:Y:S01]  /*8dc0*/  LDSM.16.MT88.4 R12, [R224+0x9800] ;  /* 0x00980000e00c783b */ /* 0x000e620000004200 */
[----:B------:R-:W-:-:S02]  /*8dd0*/  FFMA.FTZ R5, R5, c[0x0][0x23c], -R129 ;  /* 0x00008f0005057a23 */ /* 0x000fc40000010881 */
[----:B------:R-:W-:Y:S01]  /*8de0*/  FFMA.FTZ R4, R4, c[0x0][0x23c], -R129 ;  /* 0x00008f0004047a23 */ /* 0x000fe20000010881 */
[----:B------:R-:W-:Y:S08]  /*8df0*/  MUFU.EX2 R80, R80 ;  /* 0x0000005000507308 */ /* 0x000ff00000000800 */
[----:B------:R-:W2:Y:S08]  /*8e00*/  MUFU.EX2 R42, R42 ;  /* 0x0000002a002a7308 */ /* 0x000eb00000000800 */
[----:B------:R-:W-:Y:S08]  /*8e10*/  MUFU.EX2 R41, R41 ;  /* 0x0000002900297308 */ /* 0x000ff00000000800 */
[----:B------:R-:W-:Y:S08]  /*8e20*/  MUFU.EX2 R34, R34 ;  /* 0x0000002200227308 */ /* 0x000ff00000000800 */
[----:B------:R-:W-:Y:S08]  /*8e30*/  MUFU.EX2 R78, R78 ;  /* 0x0000004e004e7308 */ /* 0x000ff00000000800 */
[----:B------:R-:W3:Y:S08]  /*8e40*/  MUFU.EX2 R40, R40 ;  /* 0x0000002800287308 */ /* 0x000ef00000000800 */
[----:B------:R-:W-:Y:S08]  /*8e50*/  MUFU.EX2 R39, R39 ;  /* 0x0000002700277308 */ /* 0x000ff00000000800 */
[----:B------:R-:W4:Y:S08]  /*8e60*/  MUFU.EX2 R33, R33 ;  /* 0x0000002100217308 */ /* 0x000f300000000800 */
[----:B------:R-:W-:Y:S08]  /*8e70*/  MUFU.EX2 R38, R38 ;  /* 0x0000002600267308 */ /* 0x000ff00000000800 */
[----:B------:R-:W1:Y:S08]  /*8e80*/  MUFU.EX2 R37, R37 ;  /* 0x0000002500257308 */ /* 0x000e700000000800 */
[----:B------:R-:W-:Y:S08]  /*8e90*/  MUFU.EX2 R32, R32 ;  /* 0x0000002000207308 */ /* 0x000ff00000000800 */
[----:B------:R-:W-:Y:S08]  /*8ea0*/  MUFU.EX2 R6, R6 ;  /* 0x0000000600067308 */ /* 0x000ff00000000800 */
[----:B------:R-:W-:Y:S08]  /*8eb0*/  MUFU.EX2 R36, R36 ;  /* 0x0000002400247308 */ /* 0x000ff00000000800 */
[----:B------:R-:W1:Y:S08]  /*8ec0*/  MUFU.EX2 R35, R35 ;  /* 0x0000002300237308 */ /* 0x000e700000000800 */
[----:B------:R-:W-:Y:S08]  /*8ed0*/  MUFU.EX2 R5, R5 ;  /* 0x0000000500057308 */ /* 0x000ff00000000800 */
[----:B------:R-:W1:Y:S01]  /*8ee0*/  MUFU.EX2 R4, R4 ;  /* 0x0000000400047308 */ /* 0x000e620000000800 */
[----:B--2---:R-:W-:-:S02]  /*8ef0*/  F2FP.BF16.PACK_AB R8, R42, R80 ;  /* 0x000000502a08723e */ /* 0x004fc400000010ff */
[----:B---3--:R-:W-:Y:S02]  /*8f00*/  F2FP.BF16.PACK_AB R9, R40, R78 ;  /* 0x0000004e2809723e */ /* 0x008fe400000010ff */
[----:B------:R-:W-:Y:S02]  /*8f10*/  F2FP.BF16.PACK_AB R10, R34, R41 ;  /* 0x00000029220a723e */ /* 0x000fe400000010ff */
[----:B----4-:R-:W-:Y:S02]  /*8f20*/  F2FP.BF16.PACK_AB R11, R33, R39 ;  /* 0x00000027210b723e */ /* 0x010fe400000010ff */
[----:B-1----:R-:W-:Y:S02]  /*8f30*/  F2FP.BF16.PACK_AB R16, R37, R38 ;  /* 0x000000262510723e */ /* 0x002fe400000010ff */
[----:B------:R-:W-:Y:S02]  /*8f40*/  F2FP.BF16.PACK_AB R17, R35, R36 ;  /* 0x000000242311723e */ /* 0x000fe400000010ff */
[----:B------:R-:W-:-:S02]  /*8f50*/  F2FP.BF16.PACK_AB R18, R6, R32 ;  /* 0x000000200612723e */ /* 0x000fc400000010ff */
[----:B------:R-:W-:Y:S01]  /*8f60*/  F2FP.BF16.PACK_AB R19, R4, R5 ;  /* 0x000000050413723e */ /* 0x000fe200000010ff */
[-C--:B------:R-:W-:Y:S08]  /*8f70*/  HMMA.16816.F32.BF16 R164, R8, R12.reuse, R164 ;  /* 0x0000000c08a4723c */ /* 0x080ff000000418a4 */
        /* <DEDUP_REMOVED lines=14> */
[----:B------:R-:W-:Y:S01]  /*9060*/  FSETP.NEU.FTZ.AND P0, PT, R68, -INF , PT ;  /* 0xff8000004400780b */ /* 0x000fe20003f1d000 */
[----:B------:R-:W-:-:S02]  /*9070*/  IMAD.MOV.U32 R24, RZ, RZ, R27 ;  /* 0x000000ffff187224 */ /* 0x000fc400078e001b */
[--C-:B------:R-:W-:Y:S02]  /*9080*/  FFMA.FTZ R205, R205, c[0x0][0x23c], -R25.reuse ;  /* 0x00008f00cdcd7a23 */ /* 0x100fe40000010819 */
[----:B------:R-:W-:Y:S02]  /*9090*/  FFMA.FTZ R204, R204, c[0x0][0x23c], -R25 ;  /* 0x00008f00cccc7a23 */ /* 0x000fe40000010819 */
[--C-:B------:R-:W-:Y:S02]  /*90a0*/  FFMA.FTZ R88, R88, c[0x0][0x23c], -R26.reuse ;  /* 0x00008f0058587a23 */ /* 0x100fe4000001081a */
[----:B------:R-:W-:Y:S02]  /*90b0*/  FFMA.FTZ R85, R85, c[0x0][0x23c], -R26 ;  /* 0x00008f0055557a23 */ /* 0x000fe4000001081a */
[----:B------:R-:W-:Y:S01]  /*90c0*/  FFMA.FTZ R82, R82, c[0x0][0x23c], -R129 ;  /* 0x00008f0052527a23 */ /* 0x000fe20000010881 */
[-C--:B-1----:R-:W-:Y:S08]  /*90d0*/  HMMA.16816.F32.BF16 R188, R8, R12.reuse, R188 ;  /* 0x0000000c08bc723c */ /* 0x082ff000000418bc */
[C---:B------:R-:W-:Y:S07]  /*90e0*/  HMMA.16816.F32.BF16 R136, R16.reuse, R12, R136 ;  /* 0x0000000c1088723c */ /* 0x040fee0000041888 */
[----:B------:R-:W-:Y:S01]  /*90f0*/  FMUL.FTZ R13, R68, c[0x0][0x23c] ;  /* 0x00008f00440d7a20 */ /* 0x000fe20000410000 */
[----:B------:R-:W-:Y:S01]  /*9100*/  HMMA.16816.F32.BF16 R132, R16, R14, R132 ;  /* 0x0000000e1084723c */ /* 0x000fe20000041884 */
[----:B------:R-:W-:-:S03]  /*9110*/  MOV R12, R20 ;  /* 0x00000014000c7202 */ /* 0x000fc60000000f00 */
[----:B------:R-:W-:-:S03]  /*9120*/  FSEL R13, R13, RZ, P0 ;  /* 0x000000ff0d0d7208 */ /* 0x000fc60000000000 */
[----:B------:R-:W-:Y:S02]  /*9130*/  MOV R19, R21 ;  /* 0x0000001500137202 */ /* 0x000fe40000000f00 */
[----:B------:R-:W-:Y:S02]  /*9140*/  FFMA.FTZ R96, R92, c[0x0][0x23c], -R13 ;  /* 0x00008f005c607a23 */ /* 0x000fe4000001080d */
[--C-:B------:R-:W-:Y:S01]  /*9150*/  FFMA.FTZ R92, R90, c[0x0][0x23c], -R25.reuse ;  /* 0x00008f005a5c7a23 */ /* 0x100fe20000010819 */
[----:B------:R-:W-:Y:S01]  /*9160*/  HMMA.16816.F32.BF16 R192, R8, R14, R192 ;  /* 0x0000000e08c0723c */ /* 0x000fe200000418c0 */
[----:B------:R-:W-:Y:S02]  /*9170*/  FFMA.FTZ R90, R102, c[0x0][0x23c], -R25 ;  /* 0x00008f00665a7a23 */ /* 0x000fe40000010819 */
[--C-:B------:R-:W-:Y:S02]  /*9180*/  FFMA.FTZ R27, R106, c[0x0][0x23c], -R13.reuse ;  /* 0x00008f006a1b7a23 */ /* 0x100fe4000001080d */
[----:B------:R-:W-:-:S02]  /*9190*/  FFMA.FTZ R20, R114, c[0x0][0x23c], -R13 ;  /* 0x00008f0072147a23 */ /* 0x000fc4000001080d */
[--C-:B------:R-:W-:Y:S02]  /*91a0*/  FFMA.FTZ R21, R112, c[0x0][0x23c], -R13.reuse ;  /* 0x00008f0070157a23 */ /* 0x100fe4000001080d */
[--C-:B------:R-:W-:Y:S02]  /*91b0*/  FFMA.FTZ R23, R125, c[0x0][0x23c], -R13.reuse ;  /* 0x00008f007d177a23 */ /* 0x100fe4000001080d */
[--C-:B------:R-:W-:Y:S02]  /*91c0*/  FFMA.FTZ R95, R91, c[0x0][0x23c], -R13.reuse ;  /* 0x00008f005b5f7a23 */ /* 0x100fe4000001080d */
        /* <DEDUP_REMOVED lines=10> */
[--C-:B------:R-:W-:Y:S01]  /*9270*/  FFMA.FTZ R91, R89, c[0x0][0x23c], -R25.reuse ;  /* 0x00008f00595b7a23 */ /* 0x100fe20000010819 */
[----:B------:R-:W1:Y:S01]  /*9280*/  LDSM.16.MT88.4 R12, [R224+0xa000] ;  /* 0x00a00000e00c783b */ /* 0x000e620000004200 */
[--C-:B------:R-:W-:Y:S02]  /*9290*/  FFMA.FTZ R16, R87, c[0x0][0x23c], -R25.reuse ;  /* 0x00008f0057107a23 */ /* 0x100fe40000010819 */
[--C-:B------:R-:W-:Y:S02]  /*92a0*/  FFMA.FTZ R11, R120, c[0x0][0x23c], -R25.reuse ;  /* 0x00008f00780b7a23 */ /* 0x100fe40000010819 */
[--C-:B------:R-:W-:Y:S02]  /*92b0*/  FFMA.FTZ R10, R111, c[0x0][0x23c], -R25.reuse ;  /* 0x00008f006f0a7a23 */ /* 0x100fe40000010819 */
[----:B------:R-:W-:-:S02]  /*92c0*/  FFMA.FTZ R9, R86, c[0x0][0x23c], -R25 ;  /* 0x00008f0056097a23 */ /* 0x000fc40000010819 */
[----:B------:R-:W-:Y:S02]  /*92d0*/  FFMA.FTZ R107, R70, c[0x0][0x23c], -R25 ;  /* 0x00008f00466b7a23 */ /* 0x000fe40000010819 */
[----:B------:R-:W-:Y:S01]  /*92e0*/  FFMA.FTZ R8, R99, c[0x0][0x23c], -R129 ;  /* 0x00008f0063087a23 */ /* 0x000fe20000010881 */
[----:B------:R-:W-:Y:S01]  /*92f0*/  MUFU.EX2 R96, R96 ;  /* 0x0000006000607308 */ /* 0x000fe20000000800 */
[--C-:B------:R-:W-:Y:S01]  /*9300*/  FFMA.FTZ R89, R105, c[0x0][0x23c], -R25.reuse ;  /* 0x00008f0069597a23 */ /* 0x100fe20000010819 */
[----:B------:R2:W5:Y:S01]  /*9310*/  LDL.LU R214, [R1+0x54] ;  /* 0x0000540001d67983 */ /* 0x0005620000300800 */
[--C-:B------:R-:W-:Y:S02]  /*9320*/  FFMA.FTZ R120, R119, c[0x0][0x23c], -R25.reuse ;  /* 0x00008f0077787a23 */ /* 0x100fe40000010819 */
[----:B------:R-:W-:Y:S01]  /*9330*/  FFMA.FTZ R87, R101, c[0x0][0x23c], -R26 ;  /* 0x00008f0065577a23 */ /* 0x000fe2000001081a */
[----:B------:R2:W5:Y:S01]  /*9340*/  LDL.LU R213, [R1+0x50] ;  /* 0x0000500001d57983 */ /* 0x0005620000300800 */
[----:B------:R-:W-:-:S02]  /*9350*/  FFMA.FTZ R119, R212, c[0x0][0x23c], -R25 ;  /* 0x00008f00d4777a23 */ /* 0x000fc40000010819 */
[--C-:B------:R-:W-:Y:S02]  /*9360*/  FFMA.FTZ R111, R71, c[0x0][0x23c], -R25.reuse ;  /* 0x00008f00476f7a23 */ /* 0x100fe40000010819 */
[--C-:B------:R-:W-:Y:S02]  /*9370*/  FFMA.FTZ R105, R251, c[0x0][0x23c], -R25.reuse ;  /* 0x00008f00fb697a23 */ /* 0x100fe40000010819 */
[----:B------:R-:W-:Y:S02]  /*9380*/  FFMA.FTZ R101, R7, c[0x0][0x23c], -R25 ;  /* 0x00008f0007657a23 */ /* 0x000fe40000010819 */
[--C-:B------:R-:W-:Y:S01]  /*9390*/  FFMA.FTZ R86, R100, c[0x0][0x23c], -R26.reuse ;  /* 0x00008f0064567a23 */ /* 0x100fe2000001081a */
[----:B------:R-:W3:Y:S01]  /*93a0*/  MUFU.EX2 R95, R95 ;  /* 0x0000005f005f7308 */ /* 0x000ee20000000800 */
[----:B------:R-:W-:Y:S01]  /*93b0*/  FFMA.FTZ R25, R84, c[0x0][0x23c], -R26 ;  /* 0x00008f0054197a23 */ /* 0x000fe2000001081a */
[----:B------:R2:W5:Y:S01]  /*93c0*/  LDL.LU R212, [R1+0x4c] ;  /* 0x00004c0001d47983 */ /* 0x0005620000300800 */
[----:B------:R-:W-:-:S02]  /*93d0*/  FFMA.FTZ R84, R97, c[0x0][0x23c], -R129 ;  /* 0x00008f0061547a23 */ /* 0x000fc40000010881 */
[--C-:B------:R-:W-:Y:S01]  /*93e0*/  FFMA.FTZ R97, R98, c[0x0][0x23c], -R129.reuse ;  /* 0x00008f0062617a23 */ /* 0x100fe20000010881 */
[----:B------:R2:W5:Y:S01]  /*93f0*/  LDL.LU R71, [R1+0x48] ;  /* 0x0000480001477983 */ /* 0x0005620000300800 */
[----:B------:R-:W-:Y:S01]  /*9400*/  FFMA.FTZ R99, R83, c[0x0][0x23c], -R129 ;  /* 0x00008f0053637a23 */ /* 0x000fe20000010881 */
[----:B------:R-:W-:Y:S08]  /*9410*/  MUFU.EX2 R94, R94 ;  /* 0x0000005e005e7308 */ /* 0x000ff00000000800 */
[----:B------:R-:W-:Y:S08]  /*9420*/  MUFU.EX2 R93, R93 ;  /* 0x0000005d005d7308 */ /* 0x000ff00000000800 */
[----:B------:R-:W-:Y:S08]  /*9430*/  MUFU.EX2 R92, R92 ;  /* 0x0000005c005c7308 */ /* 0x000ff00000000800 */
[----:B------:R-:W4:Y:S08]  /*9440*/  MUFU.EX2 R91, R91 ;  /* 0x0000005b005b7308 */ /* 0x000f300000000800 */
[----:B------:R-:W-:Y:S08]  /*9450*/  MUFU.EX2 R90, R90 ;  /* 0x0000005a005a7308 */ /* 0x000ff00000000800 */
[----:B------:R-:W1:Y:S08]  /*9460*/  MUFU.EX2 R89, R89 ;  /* 0x0000005900597308 */ /* 0x000e700000000800 */
[----:B------:R-:W-:Y:S08]  /*9470*/  MUFU.EX2 R88, R88 ;  /* 0x0000005800587308 */ /* 0x000ff00000000800 */
[----:B------:R-:W1:Y:S08]  /*9480*/  MUFU.EX2 R87, R87 ;  /* 0x0000005700577308 */ /* 0x000e700000000800 */
[----:B------:R-:W-:Y:S08]  /*9490*/  MUFU.EX2 R86, R86 ;  /* 0x0000005600567308 */ /* 0x000ff00000000800 */
[----:B------:R-:W-:Y:S08]  /*94a0*/  MUFU.EX2 R85, R85 ;  /* 0x0000005500557308 */ /* 0x000ff00000000800 */
[----:B------:R-:W-:Y:S08]  /*94b0*/  MUFU.EX2 R84, R84 ;  /* 0x0000005400547308 */ /* 0x000ff00000000800 */
[----:B------:R-:W-:Y:S01]  /*94c0*/  MUFU.EX2 R82, R82 ;  /* 0x0000005200527308 */ /* 0x000fe20000000800 */
[----:B------:R-:W-:Y:S01]  /*94d0*/  FADD.FTZ R196, R197, R196 ;  /* 0x000000c4c5c47221 */ /* 0x000fe20000010000 */
[----:B------:R2:W5:Y:S06]  /*94e0*/  LDL.LU R70, [R1+0x44] ;  /* 0x0000440001467983 */ /* 0x00056c0000300800 */
[----:B------:R3:W1:Y:S08]  /*94f0*/  MUFU.EX2 R83, R8 ;  /* 0x0000000800537308 */ /* 0x0006700000000800 */
[----:B------:R-:W1:Y:S01]  /*9500*/  MUFU.EX2 R97, R97 ;  /* 0x0000006100617308 */ /* 0x000e620000000800 */
        /* <DEDUP_REMOVED lines=23> */
[----:B------:R-:W-:Y:S01]  /*9680*/  FFMA.FTZ R121, R121, c[0x0][0x23c], -R129 ;  /* 0x00008f0079797a23 */ /* 0x000fe20000010881 */
[----:B------:R-:W-:Y:S01]  /*9690*/  MOV R129, R20 ;  /* 0x0000001400817202 */ /* 0x000fe20000000f00 */
[----:B------:R-:W-:Y:S01]  /*96a0*/  FADD.FTZ R198, R199, R198 ;  /* 0x000000c6c7c67221 */ /* 0x000fe20000010000 */
[----:B------:R-:W-:Y:S01]  /*96b0*/  MOV R199, R23 ;  /* 0x0000001700c77202 */ /* 0x000fe20000000f00 */
[----:B------:R-:W-:Y:S01]  /*96c0*/  FADD.FTZ R130, R131, R130 ;  /* 0x0000008283827221 */ /* 0x000fe20000010000 */
[----:B------:R-:W-:Y:S01]  /*96d0*/  MOV R131, R10 ;  /* 0x0000000a00837202 */ /* 0x000fe20000000f00 */
[----:B------:R-:W-:-:S02]  /*96e0*/  FADD.FTZ R200, R201, R200 ;  /* 0x000000c8c9c87221 */ /* 0x000fc40000010000 */
[----:B------:R-:W-:Y:S01]  /*96f0*/  FADD.FTZ R117, R117, R196 ;  /* 0x000000c475757221 */ /* 0x000fe20000010000 */
[----:B------:R-:W-:Y:S01]  /*9700*/  MOV R196, R21 ;  /* 0x0000001500c47202 */ /* 0x000fe20000000f00 */
[----:B------:R-:W-:Y:S01]  /*9710*/  IMAD.MOV.U32 R201, RZ, RZ, R9 ;  /* 0x000000ffffc97224 */ /* 0x000fe200078e0009 */
[----:B---3--:R-:W-:Y:S02]  /*9720*/  F2FP.BF16.PACK_AB R8, R95, R96 ;  /* 0x000000605f08723e */ /* 0x008fe400000010ff */
[----:B----4-:R-:W-:Y:S02]  /*9730*/  F2FP.BF16.PACK_AB R9, R91, R92 ;  /* 0x0000005c5b09723e */ /* 0x010fe400000010ff */
[----:B------:R-:W-:Y:S02]  /*9740*/  F2FP.BF16.PACK_AB R10, R93, R94 ;  /* 0x0000005e5d0a723e */ /* 0x000fe400000010ff */
[----:B-1----:R-:W-:Y:S02]  /*9750*/  F2FP.BF16.PACK_AB R11, R89, R90 ;  /* 0x0000005a590b723e */ /* 0x002fe400000010ff */
[----:B------:R-:W-:-:S02]  /*9760*/  F2FP.BF16.PACK_AB R20, R87, R88 ;  /* 0x000000585714723e */ /* 0x000fc400000010ff */
[----:B------:R-:W-:Y:S02]  /*9770*/  F2FP.BF16.PACK_AB R21, R83, R84 ;  /* 0x000000545315723e */ /* 0x000fe400000010ff */
[----:B------:R-:W-:Y:S02]  /*9780*/  F2FP.BF16.PACK_AB R22, R85, R86 ;  /* 0x000000565516723e */ /* 0x000fe400000010ff */
[----:B------:R-:W-:Y:S01]  /*9790*/  F2FP.BF16.PACK_AB R23, R97, R82 ;  /* 0x000000526117723e */ /* 0x000fe200000010ff */
[-C--:B------:R-:W-:Y:S08]  /*97a0*/  HMMA.16816.F32.BF16 R164, R8, R12.reuse, R164 ;  /* 0x0000000c08a4723c */ /* 0x080ff000000418a4 */
[C---:B------:R-:W-:Y:S08]  /*97b0*/  HMMA.16816.F32.BF16 R160, R20.reuse, R12, R160 ;  /* 0x0000000c14a0723c */ /* 0x040ff000000418a0 */
[-C--:B------:R-:W-:Y:S08]  /*97c0*/  HMMA.16816.F32.BF16 R156, R20, R14.reuse, R156 ;  /* 0x0000000e149c723c */ /* 0x080ff0000004189c */
[----:B------:R-:W-:Y:S01]  /*97d0*/  HMMA.16816.F32.BF16 R168, R8, R14, R168 ;  /* 0x0000000e08a8723c */ /* 0x000fe200000418a8 */
[----:B------:R-:W1:Y:S01]  /*97e0*/  LDSM.16.MT88.4 R12, [R222+0xa000] ;  /* 0x00a00000de0c783b */ /* 0x000e620000004200 */
[----:B------:R-:W-:Y:S01]  /*97f0*/  FADD.FTZ R118, R118, R198 ;  /* 0x000000c676767221 */ /* 0x000fe20000010000 */
[----:B------:R-:W-:-:S02]  /*9800*/  MOV R198, R16 ;  /* 0x0000001000c67202 */ /* 0x000fc40000000f00 */
[----:B------:R-:W3:Y:S03]  /*9810*/  LDSM.16.MT88.4 R16, [R221+0xa000] ;  /* 0x00a00000dd10783b */ /* 0x000ee60000004200 */
[-C--:B-1----:R-:W-:Y:S08]  /*9820*/  HMMA.16816.F32.BF16 R172, R8, R12.reuse, R172 ;  /* 0x0000000c08ac723c */ /* 0x082ff000000418ac */
[C---:B------:R-:W-:Y:S08]  /*9830*/  HMMA.16816.F32.BF16 R152, R20.reuse, R12, R152 ;  /* 0x0000000c1498723c */ /* 0x040ff00000041898 */
[-C--:B------:R-:W-:Y:S08]  /*9840*/  HMMA.16816.F32.BF16 R148, R20, R14.reuse, R148 ;  /* 0x0000000e1494723c */ /* 0x080ff00000041894 */
[----:B------:R-:W-:Y:S01]  /*9850*/  HMMA.16816.F32.BF16 R176, R8, R14, R176 ;  /* 0x0000000e08b0723c */ /* 0x000fe200000418b0 */
[----:B------:R-:W1:Y:S01]  /*9860*/  LDSM.16.MT88.4 R12, [R220+0xa000] ;  /* 0x00a00000dc0c783b */ /* 0x000e620000004200 */
[----:B------:R4:W-:Y:S01]  /*9870*/  MUFU.EX2 R104, R110 ;  /* 0x0000006e00687308 */ /* 0x0009e20000000800 */
[----:B------:R-:W-:Y:S01]  /*9880*/  FADD.FTZ R200, R77, R200 ;  /* 0x000000c84dc87221 */ /* 0x000fe20000010000 */
[----:B------:R-:W-:-:S04]  /*9890*/  MOV R77, R27 ;  /* 0x0000001b004d7202 */ /* 0x000fc80000000f00 */
[C---:B---3--:R-:W-:Y:S02]  /*98a0*/  HMMA.16816.F32.BF16 R144, R20.reuse, R16, R144 ;  /* 0x000000101490723c */ /* 0x048fe40000041890 */
[----:B------:R-:W3:Y:S01]  /*98b0*/  MUFU.EX2 R108, R25 ;  /* 0x00000019006c7308 */ /* 0x000ee20000000800 */
[----:B----4-:R-:W-:Y:S01]  /*98c0*/  MOV R110, R115 ;  /* 0x00000073006e7202 */ /* 0x010fe20000000f00 */
[----:B------:R-:W-:Y:S01]  /*98d0*/  FADD.FTZ R115, R74, R130 ;  /* 0x000000824a737221 */ /* 0x000fe20000010000 */
[----:B------:R-:W-:Y:S01]  /*98e0*/  MOV R130, R129 ;  /* 0x0000008100827202 */ /* 0x000fe20000000f00 */
[----:B------:R-:W-:Y:S02]  /*98f0*/  FADD.FTZ R129, R75, R117 ;  /* 0x000000754b817221 */ /* 0x000fe40000010000 */
[----:B------:R-:W-:Y:S02]  /*9900*/  HMMA.16816.F32.BF16 R140, R20, R18, R140 ;  /* 0x00000012148c723c */ /* 0x000fe4000004188c */
[----:B------:R-:W-:Y:S01]  /*9910*/  MUFU.EX2 R103, R24 ;  /* 0x0000001800677308 */ /* 0x000fe20000000800 */
[----:B------:R-:W-:-:S05]  /*9920*/  FADD.FTZ R118, R76, R118 ;  /* 0x000000764c767221 */ /* 0x000fca0000010000 */
[C---:B------:R-:W-:Y:S02]  /*9930*/  HMMA.16816.F32.BF16 R180, R8.reuse, R16, R180 ;  /* 0x0000001008b4723c */ /* 0x040fe400000418b4 */
[----:B------:R4:W-:Y:S06]  /*9940*/  MUFU.EX2 R75, R26 ;  /* 0x0000001a004b7308 */ /* 0x0009ec0000000800 */
[----:B------:R-:W-:Y:S01]  /*9950*/  HMMA.16816.F32.BF16 R184, R8, R18, R184 ;  /* 0x0000001208b8723c */ /* 0x000fe200000418b8 */
[----:B------:R-:W-:Y:S07]  /*9960*/  LDSM.16.MT88.4 R16, [R221+0xa800] ;  /* 0x00a80000dd10783b */ /* 0x000fee0000004200 */
[C---:B-1----:R-:W-:Y:S01]  /*9970*/  HMMA.16816.F32.BF16 R136, R20.reuse, R12, R136 ;  /* 0x0000000c1488723c */ /* 0x042fe20000041888 */
[----:B----4-:R-:W1:Y:S07]  /*9980*/  LDSM.16.MT88.4 R24, [R224+0xa800] ;  /* 0x00a80000e018783b */ /* 0x010e6e0000004200 */
[----:B------:R-:W-:Y:S01]  /*9990*/  HMMA.16816.F32.BF16 R132, R20, R14, R132 ;  /* 0x0000000e1484723c */ /* 0x000fe20000041884 */
[----:B------:R-:W4:Y:S07]  /*99a0*/  LDSM.16.MT88.4 R20, [R222+0xa800] ;  /* 0x00a80000de14783b */ /* 0x000f2e0000004200 */
[C---:B------:R-:W-:Y:S08]  /*99b0*/  HMMA.16816.F32.BF16 R188, R8.reuse, R12, R188 ;  /* 0x0000000c08bc723c */ /* 0x040ff000000418bc */
[----:B------:R-:W-:Y:S01]  /*99c0*/  HMMA.16816.F32.BF16 R192, R8, R14, R192 ;  /* 0x0000000e08c0723c */ /* 0x000fe200000418c0 */
[----:B------:R-:W1:Y:S01]  /*99d0*/  LDSM.16.MT88.4 R12, [R220+0xa800] ;  /* 0x00a80000dc0c783b */ /* 0x000e620000004200 */
[----:B------:R-:W-:-:S02]  /*99e0*/  FADD.FTZ R118, R72, R118 ;  /* 0x0000007648767221 */ /* 0x000fc40000010000 */
[----:B------:R-:W-:Y:S02]  /*99f0*/  FADD.FTZ R117, R73, R200 ;  /* 0x000000c849757221 */ /* 0x000fe40000010000 */
[----:B------:R-:W-:Y:S02]  /*9a00*/  FADD.FTZ R115, R67, R115 ;  /* 0x0000007343737221 */ /* 0x000fe40000010000 */
[----:B------:R-:W-:Y:S02]  /*9a10*/  FADD.FTZ R63, R63, R118 ;  /* 0x000000763f3f7221 */ /* 0x000fe40000010000 */
[----:B------:R-:W-:Y:S02]  /*9a20*/  FADD.FTZ R129, R69, R129 ;  /* 0x0000008145817221 */ /* 0x000fe40000010000 */
[----:B------:R-:W-:Y:S01]  /*9a30*/  FADD.FTZ R117, R65, R117 ;  /* 0x0000007541757221 */ /* 0x000fe20000010000 */
[----:B------:R-:W-:Y:S01]  /*9a40*/  MUFU.EX2 R100, R100 ;  /* 0x0000006400647308 */ /* 0x000fe20000000800 */
[----:B------:R-:W-:-:S02]  /*9a50*/  FADD.FTZ R115, R28, R115 ;  /* 0x000000731c737221 */ /* 0x000fc40000010000 */
[----:B------:R-:W-:Y:S02]  /*9a60*/  FADD.FTZ R63, R31, R63 ;  /* 0x0000003f1f3f7221 */ /* 0x000fe40000010000 */
[----:B------:R-:W-:-:S03]  /*9a70*/  FADD.FTZ R65, R30, R129 ;  /* 0x000000811e417221 */ /* 0x000fc60000010000 */
[----:B------:R-:W-:Y:S01]  /*9a80*/  MUFU.EX2 R99, R99 ;  /* 0x0000006300637308 */ /* 0x000fe20000000800 */
[----:B------:R-:W-:Y:S02]  /*9a90*/  FADD.FTZ R64, R64, R117 ;  /* 0x0000007540407221 */ /* 0x000fe40000010000 */
[----:B------:R-:W-:-:S05]  /*9aa0*/  FADD.FTZ R66, R66, R115 ;  /* 0x0000007342427221 */ /* 0x000fca0000010000 */
[----:B------:R-:W1:Y:S01]  /*9ab0*/  MUFU.EX2 R98, R98 ;  /* 0x0000006200627308 */ /* 0x000e620000000800 */
[----:B------:R-:W-:Y:S02]  /*9ac0*/  FADD.FTZ R63, R58, R63 ;  /* 0x0000003f3a3f7221 */ /* 0x000fe40000010000 */
[----:B------:R-:W-:-:S05]  /*9ad0*/  FADD.FTZ R65, R29, R65 ;  /* 0x000000411d417221 */ /* 0x000fca0000010000 */
[----:B------:R-:W1:Y:S01]  /*9ae0*/  MUFU.EX2 R74, R109 ;  /* 0x0000006d004a7308 */ /* 0x000e620000000800 */
[----:B------:R-:W-:-:S07]  /*9af0*/  FADD.FTZ R64, R59, R64 ;  /* 0x000000403b407221 */ /* 0x000fce0000010000 */
[----:B------:R-:W-:Y:S01]  /*9b00*/  MUFU.EX2 R110, R110 ;  /* 0x0000006e006e7308 */ /* 0x000fe20000000800 */
        /* <DEDUP_REMOVED lines=10> */
[----:B------:R-:W-:Y:S01]  /*9bb0*/  FADD.FTZ R81, R56, R81 ;  /* 0x0000005138517221 */ /* 0x000fe20000010000 */
[----:B---3--:R-:W-:Y:S01]  /*9bc0*/  F2FP.BF16.PACK_AB R8, R104, R108 ;  /* 0x0000006c6808723e */ /* 0x008fe200000010ff */
[----:B------:R-:W-:Y:S05]  /*9bd0*/  LDSM.16.MT88.4 R28, [R220+0xb000] ;  /* 0x00b00000dc1c783b */ /* 0x000fea0000004200 */
[----:B------:R-:W3:Y:S01]  /*9be0*/  MUFU.EX2 R109, R77 ;  /* 0x0000004d006d7308 */ /* 0x000ee20000000800 */
[----:B------:R-:W-:-:S07]  /*9bf0*/  FADD.FTZ R79, R79, R65 ;  /* 0x000000414f4f7221 */ /* 0x000fce0000010000 */
[----:B------:R-:W2:Y:S01]  /*9c00*/  MUFU.EX2 R77, R130 ;  /* 0x00000082004d7308 */ /* 0x000ea20000000800 */
[----:B------:R-:W-:Y:S01]  /*9c10*/  FADD.FTZ R62, R50, R62 ;  /* 0x0000003e323e7221 */ /* 0x000fe20000010000 */
[----:B-1----:R-:W-:Y:S01]  /*9c20*/  F2FP.BF16.PACK_AB R9, R98, R99 ;  /* 0x000000636209723e */ /* 0x002fe200000010ff */
[----:B------:R-:W-:Y:S01]  /*9c30*/  FADD.FTZ R60, R52, R60 ;  /* 0x0000003c343c7221 */ /* 0x000fe20000010000 */
[----:B------:R-:W-:Y:S01]  /*9c40*/  F2FP.BF16.PACK_AB R10, R100, R103 ;  /* 0x00000067640a723e */ /* 0x000fe200000010ff */
[----:B------:R-:W-:Y:S01]  /*9c50*/  FADD.FTZ R55, R55, R81 ;  /* 0x0000005137377221 */ /* 0x000fe20000010000 */
[----:B------:R-:W-:Y:S01]  /*9c60*/  F2FP.BF16.PACK_AB R11, R74, R75 ;  /* 0x0000004b4a0b723e */ /* 0x000fe200000010ff */
[----:B------:R-:W-:Y:S02]  /*9c70*/  FADD.FTZ R79, R54, R79 ;  /* 0x0000004f364f7221 */ /* 0x000fe40000010000 */
[----:B------:R-:W-:Y:S02]  /*9c80*/  FADD.FTZ R49, R49, R62 ;  /* 0x0000003e31317221 */ /* 0x000fe40000010000 */
[----:B------:R-:W-:-:S02]  /*9c90*/  FADD.FTZ R51, R51, R60 ;  /* 0x0000003c33337221 */ /* 0x000fc40000010000 */
[----:B------:R-:W-:Y:S02]  /*9ca0*/  FADD.FTZ R55, R48, R55 ;  /* 0x0000003730377221 */ /* 0x000fe40000010000 */
[----:B------:R-:W-:Y:S01]  /*9cb0*/  FADD.FTZ R53, R53, R79 ;  /* 0x0000004f35357221 */ /* 0x000fe20000010000 */
[----:B------:R-:W-:Y:S01]  /*9cc0*/  HMMA.16816.F32.BF16 R160, R8, R24, R160 ;  /* 0x0000001808a0723c */ /* 0x000fe200000418a0 */
[----:B------:R-:W-:Y:S02]  /*9cd0*/  FADD.FTZ R49, R44, R49 ;  /* 0x000000312c317221 */ /* 0x000fe40000010000 */
[----:B------:R-:W-:Y:S02]  /*9ce0*/  FADD.FTZ R51, R46, R51 ;  /* 0x000000332e337221 */ /* 0x000fe40000010000 */
[----:B------:R-:W-:-:S03]  /*9cf0*/  FADD.FTZ R80, R80, R55 ;  /* 0x0000003750507221 */ /* 0x000fc60000010000 */
[----:B------:R-:W-:Y:S01]  /*9d00*/  HMMA.16816.F32.BF16 R156, R8, R26, R156 ;  /* 0x0000001a089c723c */ /* 0x000fe2000004189c */
[----:B------:R-:W-:Y:S02]  /*9d10*/  FADD.FTZ R53, R47, R53 ;  /* 0x000000352f357221 */ /* 0x000fe40000010000 */
[----:B------:R-:W-:-:S05]  /*9d20*/  FADD.FTZ R43, R43, R49 ;  /* 0x000000312b2b7221 */ /* 0x000fca0000010000 */
[----:B----4-:R-:W-:Y:S01]  /*9d30*/  HMMA.16816.F32.BF16 R152, R8, R20, R152 ;  /* 0x000000140898723c */ /* 0x010fe20000041898 */
[----:B------:R-:W-:Y:S02]  /*9d40*/  FADD.FTZ R45, R45, R51 ;  /* 0x000000332d2d7221 */ /* 0x000fe40000010000 */
[----:B------:R-:W-:-:S05]  /*9d50*/  FADD.FTZ R80, R42, R80 ;  /* 0x000000502a507221 */ /* 0x000fca0000010000 */
[----:B------:R-:W-:Y:S01]  /*9d60*/  HMMA.16816.F32.BF16 R148, R8, R22, R148 ;  /* 0x000000160894723c */ /* 0x000fe20000041894 */
[----:B------:R-:W-:-:S07]  /*9d70*/  FADD.FTZ R78, R78, R53 ;  /* 0x000000354e4e7221 */ /* 0x000fce0000010000 */
[----:B------:R-:W-:Y:S01]  /*9d80*/  HMMA.16816.F32.BF16 R144, R8, R16, R144 ;  /* 0x000000100890723c */ /* 0x000fe20000041890 */
[----:B------:R-:W-:-:S07]  /*9d90*/  FADD.FTZ R43, R36, R43 ;  /* 0x0000002b242b7221 */ /* 0x000fce0000010000 */
[C---:B------:R-:W-:Y:S08]  /*9da0*/  HMMA.16816.F32.BF16 R140, R8.reuse, R18, R140 ;  /* 0x00000012088c723c */ /* 0x040ff0000004188c */
[C---:B------:R-:W-:Y:S08]  /*9db0*/  HMMA.16816.F32.BF16 R136, R8.reuse, R12, R136 ;  /* 0x0000000c0888723c */ /* 0x040ff00000041888 */
[----:B------:R-:W-:Y:S07]  /*9dc0*/  HMMA.16816.F32.BF16 R132, R8, R14, R132 ;  /* 0x0000000e0884723c */ /* 0x000fee0000041884 */
[----:B---3--:R-:W-:-:S02]  /*9dd0*/  F2FP.BF16.PACK_AB R8, R109, R110 ;  /* 0x0000006e6d08723e */ /* 0x008fc400000010ff */
[----:B------:R-:W-:Y:S02]  /*9de0*/  F2FP.BF16.PACK_AB R9, R72, R73 ;  /* 0x000000494809723e */ /* 0x000fe400000010ff */
[----:B--2---:R-:W-:Y:S02]  /*9df0*/  F2FP.BF16.PACK_AB R10, R76, R77 ;  /* 0x0000004d4c0a723e */ /* 0x004fe400000010ff */
[----:B------:R-:W-:Y:S01]  /*9e00*/  F2FP.BF16.PACK_AB R11, R67, R69 ;  /* 0x00000045430b723e */ /* 0x000fe200000010ff */
[----:B------:R-:W-:Y:S02]  /*9e10*/  FADD.FTZ R45, R38, R45 ;  /* 0x0000002d262d7221 */ /* 0x000fe40000010000 */
[----:B------:R-:W-:Y:S02]  /*9e20*/  FADD.FTZ R41, R41, R80 ;  /* 0x0000005029297221 */ /* 0x000fe40000010000 */
[----:B------:R-:W-:Y:S02]  /*9e30*/  FADD.FTZ R78, R40, R78 ;  /* 0x0000004e284e7221 */ /* 0x000fe40000010000 */
[----:B------:R-:W-:Y:S01]  /*9e40*/  HMMA.16816.F32.BF16 R172, R8, R20, R172 ;  /* 0x0000001408ac723c */ /* 0x000fe200000418ac */
[----:B------:R-:W-:-:S02]  /*9e50*/  FADD.FTZ R35, R35, R43 ;  /* 0x0000002b23237221 */ /* 0x000fc40000010000 */
[----:B------:R-:W-:-:S05]  /*9e60*/  FADD.FTZ R37, R37, R45 ;  /* 0x0000002d25257221 */ /* 0x000fca0000010000 */
[----:B------:R-:W-:Y:S01]  /*9e70*/  HMMA.16816.F32.BF16 R176, R8, R22, R176 ;  /* 0x0000001608b0723c */ /* 0x000fe200000418b0 */
[----:B------:R-:W1:Y:S01]  /*9e80*/  LDSM.16.MT88.4 R20, [R224+0xb000] ;  /* 0x00b00000e014783b */ /* 0x000e620000004200 */
[----:B------:R-:W-:-:S06]  /*9e90*/  FADD.FTZ R41, R34, R41 ;  /* 0x0000002922297221 */ /* 0x000fcc0000010000 */
[----:B------:R-:W-:Y:S01]  /*9ea0*/  HMMA.16816.F32.BF16 R180, R8, R16, R180 ;  /* 0x0000001008b4723c */ /* 0x000fe200000418b4 */
[----:B------:R-:W-:-:S07]  /*9eb0*/  FADD.FTZ R39, R39, R78 ;  /* 0x0000004e27277221 */ /* 0x000fce0000010000 */
[C---:B------:R-:W-:Y:S01]  /*9ec0*/  HMMA.16816.F32.BF16 R184, R8.reuse, R18, R184 ;  /* 0x0000001208b8723c */ /* 0x040fe200000418b8 */
[----:B------:R-:W2:Y:S07]  /*9ed0*/  LDSM.16.MT88.4 R16, [R222+0xb000] ;  /* 0x00b00000de10783b */ /* 0x000eae0000004200 */
[----:B------:R-:W-:Y:S01]  /*9ee0*/  HMMA.16816.F32.BF16 R188, R8, R12, R188 ;  /* 0x0000000c08bc723c */ /* 0x000fe200000418bc */
[----:B------:R-:W-:-:S07]  /*9ef0*/  FADD.FTZ R35, R5, R35 ;  /* 0x0000002305237221 */ /* 0x000fce0000010000 */
[----:B------:R-:W-:Y:S01]  /*9f00*/  HMMA.16816.F32.BF16 R192, R8, R14, R192 ;  /* 0x0000000e08c0723c */ /* 0x000fe200000418c0 */
[----:B------:R-:W3:Y:S01]  /*9f10*/  LDSM.16.MT88.4 R12, [R221+0xb000] ;  /* 0x00b00000dd0c783b */ /* 0x000ee20000004200 */
        /* <DEDUP_REMOVED lines=9> */
[----:B------:R-:W-:Y:S01]  /*9fb0*/  MUFU.EX2 R124, R124 ;  /* 0x0000007c007c7308 */ /* 0x000fe20000000800 */
[----:B------:R-:W-:Y:S02]  /*9fc0*/  FADD.FTZ R41, R94, R41 ;  /* 0x000000295e297221 */ /* 0x000fe40000010000 */
[----:B------:R-:W-:-:S02]  /*9fd0*/  FADD.FTZ R39, R91, R39 ;  /* 0x000000275b277221 */ /* 0x000fc40000010000 */
[----:B------:R-:W-:-:S03]  /*9fe0*/  FADD.FTZ R35, R83, R35 ;  /* 0x0000002353237221 */ /* 0x000fc60000010000 */
[----:B------:R-:W4:Y:S01]  /*9ff0*/  MUFU.EX2 R202, R202 ;  /* 0x000000ca00ca7308 */ /* 0x000f220000000800 */
[----:B------:R-:W-:Y:S02]  /*a000*/  FADD.FTZ R37, R87, R37 ;  /* 0x0000002557257221 */ /* 0x000fe40000010000 */
[----:B------:R-:W-:-:S05]  /*a010*/  FADD.FTZ R41, R93, R41 ;  /* 0x000000295d297221 */ /* 0x000fca0000010000 */
[----:B------:R-:W-:Y:S01]  /*a020*/  MUFU.EX2 R211, R211 ;  /* 0x000000d300d37308 */ /* 0x000fe20000000800 */
[----:B------:R-:W-:Y:S02]  /*a030*/  FADD.FTZ R39, R90, R39 ;  /* 0x000000275a277221 */ /* 0x000fe40000010000 */
[----:B------:R-:W-:-:S05]  /*a040*/  FADD.FTZ R35, R82, R35 ;  /* 0x0000002352237221 */ /* 0x000fca0000010000 */
[----:B------:R-:W-:Y:S01]  /*a050*/  MUFU.EX2 R210, R210 ;  /* 0x000000d200d27308 */ /* 0x000fe20000000800 */
[----:B------:R-:W-:-:S07]  /*a060*/  FADD.FTZ R37, R86, R37 ;  /* 0x0000002556257221 */ /* 0x000fce0000010000 */
[----:B------:R-:W-:Y:S01]  /*a070*/  MUFU.EX2 R113, R113 ;  /* 0x0000007100717308 */ /* 0x000fe20000000800 */
[C---:B------:R-:W-:Y:S07]  /*a080*/  HMMA.16816.F32.BF16 R164, R8.reuse, R24, R164 ;  /* 0x0000001808a4723c */ /* 0x040fee00000418a4 */
[----:B------:R-:W1:Y:S01]  /*a090*/  MUFU.EX2 R116, R116 ;  /* 0x0000007400747308 */ /* 0x000e620000000800 */
[----:B------:R-:W-:Y:S07]  /*a0a0*/  HMMA.16816.F32.BF16 R168, R8, R26, R168 ;  /* 0x0000001a08a8723c */ /* 0x000fee00000418a8 */
[----:B------:R-:W-:Y:S01]  /*a0b0*/  MUFU.EX2 R128, R128 ;  /* 0x0000008000807308 */ /* 0x000fe20000000800 */
[----:B------:R-:W-:-:S07]  /*a0c0*/  FADD.FTZ R41, R110, R41 ;  /* 0x000000296e297221 */ /* 0x000fce0000010000 */
[----:B------:R-:W1:Y:S01]  /*a0d0*/  MUFU.EX2 R127, R127 ;  /* 0x0000007f007f7308 */ /* 0x000e620000000800 */
[----:B------:R-:W-:Y:S02]  /*a0e0*/  FADD.FTZ R39, R89, R39 ;  /* 0x0000002759277221 */ /* 0x000fe40000010000 */
[----:B------:R-:W-:Y:S02]  /*a0f0*/  FADD.FTZ R35, R97, R35 ;  /* 0x0000002361237221 */ /* 0x000fe40000010000 */
[----:B------:R-:W-:-:S03]  /*a100*/  FADD.FTZ R37, R85, R37 ;  /* 0x0000002555257221 */ /* 0x000fc60000010000 */
[----:B------:R-:W1:Y:S01]  /*a110*/  MUFU.EX2 R57, R199 ;  /* 0x000000c700397308 */ /* 0x000e620000000800 */
[----:B------:R-:W-:-:S07]  /*a120*/  FADD.FTZ R41, R109, R41 ;  /* 0x000000296d297221 */ /* 0x000fce0000010000 */
[----:B------:R-:W1:Y:S01]  /*a130*/  MUFU.EX2 R203, R203 ;  /* 0x000000cb00cb7308 */ /* 0x000e620000000800 */
[----:B------:R-:W-:-:S07]  /*a140*/  FADD.FTZ R39, R73, R39 ;  /* 0x0000002749277221 */ /* 0x000fce0000010000 */
[----:B------:R-:W-:Y:S01]  /*a150*/  MUFU.EX2 R252, R252 ;  /* 0x000000fc00fc7308 */ /* 0x000fe20000000800 */
[----:B------:R-:W-:-:S07]  /*a160*/  FADD.FTZ R35, R99, R35 ;  /* 0x0000002363237221 */ /* 0x000fce0000010000 */
[----:B------:R-:W-:Y:S01]  /*a170*/  MUFU.EX2 R125, R125 ;  /* 0x0000007d007d7308 */ /* 0x000fe20000000800 */
[----:B------:R-:W-:-:S07]  /*a180*/  FADD.FTZ R37, R108, R37 ;  /* 0x000000256c257221 */ /* 0x000fce0000010000 */
[----:B------:R-:W1:Y:S01]  /*a190*/  MUFU.EX2 R120, R120 ;  /* 0x0000007800787308 */ /* 0x000e620000000800 */
[----:B------:R-:W-:-:S07]  /*a1a0*/  FADD.FTZ R41, R77, R41 ;  /* 0x000000294d297221 */ /* 0x000fce0000010000 */
[----:B------:R-:W1:Y:S08]  /*a1b0*/  MUFU.EX2 R205, R205 ;  /* 0x000000cd00cd7308 */ /* 0x000e700000000800 */
[----:B------:R-:W-:Y:S08]  /*a1c0*/  MUFU.EX2 R204, R204 ;  /* 0x000000cc00cc7308 */ /* 0x000ff00000000800 */
[----:B------:R-:W2:Y:S01]  /*a1d0*/  MUFU.EX2 R119, R119 ;  /* 0x0000007700777308 */ /* 0x000ea20000000800 */
[----:B----4-:R-:W-:Y:S01]  /*a1e0*/  F2FP.BF16.PACK_AB R8, R202, R124 ;  /* 0x0000007cca08723e */ /* 0x010fe200000010ff */
[----:B------:R-:W-:Y:S01]  /*a1f0*/  FADD.FTZ R39, R72, R39 ;  /* 0x0000002748277221 */ /* 0x000fe20000010000 */
[----:B-1----:R-:W-:Y:S01]  /*a200*/  F2FP.BF16.PACK_AB R9, R116, R113 ;  /* 0x000000717409723e */ /* 0x002fe200000010ff */
[----:B------:R-:W-:Y:S01]  /*a210*/  FADD.FTZ R35, R98, R35 ;  /* 0x0000002362237221 */ /* 0x000fe20000010000 */
[----:B------:R-:W-:Y:S01]  /*a220*/  F2FP.BF16.PACK_AB R10, R210, R211 ;  /* 0x000000d3d20a723e */ /* 0x000fe200000010ff */
[----:B------:R-:W1:Y:S01]  /*a230*/  LDSM.16.MT88.4 R24, [R224+0xb800] ;  /* 0x00b80000e018783b */ /* 0x000e620000004200 */
[----:B------:R-:W-:Y:S01]  /*a240*/  F2FP.BF16.PACK_AB R11, R127, R128 ;  /* 0x000000807f0b723e */ /* 0x000fe200000010ff */
[----:B------:R-:W-:-:S02]  /*a250*/  FADD.FTZ R37, R104, R37 ;  /* 0x0000002568257221 */ /* 0x000fc40000010000 */
[----:B------:R-:W-:Y:S02]  /*a260*/  FADD.FTZ R41, R76, R41 ;  /* 0x000000294c297221 */ /* 0x000fe40000010000 */
[----:B------:R-:W-:Y:S02]  /*a270*/  FADD.FTZ R39, R69, R39 ;  /* 0x0000002745277221 */ /* 0x000fe40000010000 */
[----:B------:R-:W-:Y:S01]  /*a280*/  FADD.FTZ R35, R75, R35 ;  /* 0x000000234b237221 */ /* 0x000fe20000010000 */
[----:B------:R-:W-:Y:S01]  /*a290*/  HMMA.16816.F32.BF16 R160, R8, R20, R160 ;  /* 0x0000001408a0723c */ /* 0x000fe200000418a0 */
[----:B------:R-:W-:Y:S01]  /*a2a0*/  FADD.FTZ R37, R103, R37 ;  /* 0x0000002567257221 */ /* 0x000fe20000010000 */
[----:B------:R-:W4:Y:S01]  /*a2b0*/  MUFU.EX2 R114, R114 ;  /* 0x0000007200727308 */ /* 0x000f220000000800 */
[----:B------:R-:W-:Y:S02]  /*a2c0*/  FADD.FTZ R41, R57, R41 ;  /* 0x0000002939297221 */ /* 0x000fe40000010000 */
[----:B------:R-:W-:-:S03]  /*a2d0*/  FADD.FTZ R39, R67, R39 ;  /* 0x0000002743277221 */ /* 0x000fc60000010000 */
[----:B------:R-:W-:Y:S01]  /*a2e0*/  HMMA.16816.F32.BF16 R156, R8, R22, R156 ;  /* 0x00000016089c723c */ /* 0x000fe2000004189c */
[----:B------:R-:W-:Y:S01]  /*a2f0*/  FADD.FTZ R35, R74, R35 ;  /* 0x000000234a237221 */ /* 0x000fe20000010000 */
[----:B------:R-:W1:Y:S01]  /*a300*/  MUFU.EX2 R112, R112 ;  /* 0x0000007000707308 */ /* 0x000e620000000800 */
[----:B------:R-:W-:-:S05]  /*a310*/  FADD.FTZ R37, R100, R37 ;  /* 0x0000002564257221 */ /* 0x000fca0000010000 */
[----:B--2---:R-:W-:Y:S01]  /*a320*/  HMMA.16816.F32.BF16 R152, R8, R16, R152 ;  /* 0x000000100898723c */ /* 0x004fe20000041898 */
[----:B------:R-:W-:Y:S01]  /*a330*/  FADD.FTZ R41, R203, R41 ;  /* 0x00000029cb297221 */ /* 0x000fe20000010000 */
[----:B------:R-:W2:Y:S01]  /*a340*/  MUFU.EX2 R111, R111 ;  /* 0x0000006f006f7308 */ /* 0x000ea20000000800 */
[----:B------:R-:W-:-:S05]  /*a350*/  FADD.FTZ R39, R120, R39 ;  /* 0x0000002778277221 */ /* 0x000fca0000010000 */
[C---:B------:R-:W-:Y:S01]  /*a360*/  HMMA.16816.F32.BF16 R148, R8.reuse, R18, R148 ;  /* 0x000000120894723c */ /* 0x040fe20000041894 */
[----:B------:R-:W-:Y:S01]  /*a370*/  FADD.FTZ R35, R113, R35 ;  /* 0x0000002371237221 */ /* 0x000fe20000010000 */
[----:B------:R-:W1:Y:S06]  /*a380*/  MUFU.EX2 R126, R126 ;  /* 0x0000007e007e7308 */ /* 0x000e6c0000000800 */
[----:B---3--:R-:W-:Y:S01]  /*a390*/  HMMA.16816.F32.BF16 R144, R8, R12, R144 ;  /* 0x0000000c0890723c */ /* 0x008fe20000041890 */
[----:B------:R-:W-:-:S07]  /*a3a0*/  FADD.FTZ R37, R124, R37 ;  /* 0x000000257c257221 */ /* 0x000fce0000010000 */
[C---:B------:R-:W-:Y:S01]  /*a3b0*/  HMMA.16816.F32.BF16 R140, R8.reuse, R14, R140 ;  /* 0x0000000e088c723c */ /* 0x040fe2000004188c */
[----:B------:R-:W3:Y:S07]  /*a3c0*/  MUFU.EX2 R209, R209 ;  /* 0x000000d100d17308 */ /* 0x000eee0000000800 */
[C---:B------:R-:W-:Y:S08]  /*a3d0*/  HMMA.16816.F32.BF16 R136, R8.reuse, R28, R136 ;  /* 0x0000001c0888723c */ /* 0x040ff00000041888 */
[----:B------:R-:W-:Y:S07]  /*a3e0*/  HMMA.16816.F32.BF16 R132, R8, R30, R132 ;  /* 0x0000001e0884723c */ /* 0x000fee0000041884 */
[----:B------:R-:W-:-:S02]  /*a3f0*/  F2FP.BF16.PACK_AB R8, R203, R57 ;  /* 0x00000039cb08723e */ /* 0x000fc400000010ff */
[----:B------:R-:W-:Y:S02]  /*a400*/  F2FP.BF16.PACK_AB R9, R205, R120 ;  /* 0x00000078cd09723e */ /* 0x000fe400000010ff */
[----:B------:R-:W-:Y:S02]  /*a410*/  F2FP.BF16.PACK_AB R10, R125, R252 ;  /* 0x000000fc7d0a723e */ /* 0x000fe400000010ff */
[----:B------:R-:W-:Y:S01]  /*a420*/  F2FP.BF16.PACK_AB R11, R119, R204 ;  /* 0x000000cc770b723e */ /* 0x000fe200000010ff */
[----:B------:R-:W1:Y:S01]  /*a430*/  MUFU.EX2 R106, R106 ;  /* 0x0000006a006a7308 */ /* 0x000e620000000800 */
[----:B------:R-:W-:Y:S02]  /*a440*/  FADD.FTZ R41, R252, R41 ;  /* 0x00000029fc297221 */ /* 0x000fe40000010000 */
[----:B------:R-:W-:-:S03]  /*a450*/  FADD.FTZ R39, R205, R39 ;  /* 0x00000027cd277221 */ /* 0x000fc60000010000 */
[----:B------:R-:W-:Y:S01]  /*a460*/  HMMA.16816.F32.BF16 R164, R8, R20, R164 ;  /* 0x0000001408a4723c */ /* 0x000fe200000418a4 */
[----:B------:R-:W-:Y:S01]  /*a470*/  FADD.FTZ R35, R116, R35 ;  /* 0x0000002374237221 */ /* 0x000fe20000010000 */
[----:B------:R-:W1:Y:S01]  /*a480*/  MUFU.EX2 R107, R107 ;  /* 0x0000006b006b7308 */ /* 0x000e620000000800 */
[----:B------:R-:W-:-:S05]  /*a490*/  FADD.FTZ R37, R202, R37 ;  /* 0x00000025ca257221 */ /* 0x000fca0000010000 */
[----:B------:R-:W-:Y:S01]  /*a4a0*/  HMMA.16816.F32.BF16 R168, R8, R22, R168 ;  /* 0x0000001608a8723c */ /* 0x000fe200000418a8 */
[----:B------:R-:W1:Y:S01]  /*a4b0*/  LDSM.16.MT88.4 R20, [R222+0xb800] ;  /* 0x00b80000de14783b */ /* 0x000e620000004200 */
[----:B------:R-:W1:Y:S01]  /*a4c0*/  MUFU.EX2 R123, R123 ;  /* 0x0000007b007b7308 */ /* 0x000e620000000800 */
[----:B------:R-:W-:-:S05]  /*a4d0*/  FADD.FTZ R41, R125, R41 ;  /* 0x000000297d297221 */ /* 0x000fca0000010000 */
[----:B------:R-:W-:Y:S02]  /*a4e0*/  HMMA.16816.F32.BF16 R172, R8, R16, R172 ;  /* 0x0000001008ac723c */ /* 0x000fe400000418ac */
[----:B------:R-:W1:Y:S01]  /*a4f0*/  MUFU.EX2 R208, R208 ;  /* 0x000000d000d07308 */ /* 0x000e620000000800 */
[----:B------:R-:W-:-:S05]  /*a500*/  FADD.FTZ R39, R204, R39 ;  /* 0x00000027cc277221 */ /* 0x000fca0000010000 */
[C---:B------:R-:W-:Y:S01]  /*a510*/  HMMA.16816.F32.BF16 R176, R8.reuse, R18, R176 ;  /* 0x0000001208b0723c */ /* 0x040fe200000418b0 */
[----:B------:R-:W3:Y:S01]  /*a520*/  LDSM.16.MT88.4 R16, [R221+0xb800] ;  /* 0x00b80000dd10783b */ /* 0x000ee20000004200 */
[----:B------:R-:W1:Y:S06]  /*a530*/  MUFU.EX2 R102, R102 ;  /* 0x0000006600667308 */ /* 0x000e6c0000000800 */
[C---:B------:R-:W-:Y:S01]  /*a540*/  HMMA.16816.F32.BF16 R180, R8.reuse, R12, R180 ;  /* 0x0000000c08b4723c */ /* 0x040fe200000418b4 */
[----:B------:R-:W-:Y:S01]  /*a550*/  FADD.FTZ R35, R128, R35 ;  /* 0x0000002380237221 */ /* 0x000fe20000010000 */
[----:B------:R-:W1:Y:S06]  /*a560*/  MUFU.EX2 R105, R105 ;  /* 0x0000006900697308 */ /* 0x000e6c0000000800 */
[----:B------:R-:W-:Y:S01]  /*a570*/  HMMA.16816.F32.BF16 R184, R8, R14, R184 ;  /* 0x0000000e08b8723c */ /* 0x000fe200000418b8 */
[----:B------:R-:W3:Y:S01]  /*a580*/  LDSM.16.MT88.4 R12, [R220+0xb800] ;  /* 0x00b80000dc0c783b */ /* 0x000ee20000004200 */
[----:B------:R-:W2:Y:S01]  /*a590*/  MUFU.EX2 R122, R122 ;  /* 0x0000007a007a7308 */ /* 0x000ea20000000800 */
[----:B------:R-:W-:-:S02]  /*a5a0*/  FADD.FTZ R37, R211, R37 ;  /* 0x00000025d3257221 */ /* 0x000fc40000010000 */
[----:B----4-:R-:W-:Y:S02]  /*a5b0*/  FADD.FTZ R41, R114, R41 ;  /* 0x0000002972297221 */ /* 0x010fe40000010000 */
[----:B------:R-:W-:-:S03]  /*a5c0*/  FADD.FTZ R39, R119, R39 ;  /* 0x0000002777277221 */ /* 0x000fc60000010000 */
[----:B------:R-:W4:Y:S01]  /*a5d0*/  MUFU.EX2 R207, R207 ;  /* 0x000000cf00cf7308 */ /* 0x000f220000000800 */
[----:B------:R-:W-:Y:S02]  /*a5e0*/  FADD.FTZ R35, R127, R35 ;  /* 0x000000237f237221 */ /* 0x000fe40000010000 */
[----:B------:R-:W-:Y:S02]  /*a5f0*/  FADD.FTZ R37, R210, R37 ;  /* 0x00000025d2257221 */ /* 0x000fe40000010000 */
[----:B-1----:R-:W-:-:S03]  /*a600*/  FADD.FTZ R41, R112, R41 ;  /* 0x0000002970297221 */ /* 0x002fc60000010000 */
[----:B------:R-:W1:Y:S01]  /*a610*/  MUFU.EX2 R101, R101 ;  /* 0x0000006500657308 */ /* 0x000e620000000800 */
[----:B--2---:R-:W-:Y:S02]  /*a620*/  FADD.FTZ R39, R111, R39 ;  /* 0x000000276f277221 */ /* 0x004fe40000010000 */
[----:B------:R-:W-:-:S05]  /*a630*/  FADD.FTZ R35, R126, R35 ;  /* 0x000000237e237221 */ /* 0x000fca0000010000 */
[----:B------:R-:W-:Y:S01]  /*a640*/  MUFU.EX2 R121, R121 ;  /* 0x0000007900797308 */ /* 0x000fe20000000800 */
[----:B---3--:R-:W-:Y:S02]  /*a650*/  FADD.FTZ R37, R209, R37 ;  /* 0x00000025d1257221 */ /* 0x008fe40000010000 */
[----:B------:R-:W-:-:S05]  /*a660*/  FADD.FTZ R41, R106, R41 ;  /* 0x000000296a297221 */ /* 0x000fca0000010000 */
[----:B------:R-:W2:Y:S01]  /*a670*/  MUFU.EX2 R206, R206 ;  /* 0x000000ce00ce7308 */ /* 0x000ea20000000800 */
[----:B------:R-:W-:Y:S02]  /*a680*/  FADD.FTZ R39, R107, R39 ;  /* 0x000000276b277221 */ /* 0x000fe40000010000 */
[----:B------:R-:W-:Y:S02]  /*a690*/  FADD.FTZ R35, R123, R35 ;  /* 0x000000237b237221 */ /* 0x000fe40000010000 */
[----:B------:R-:W-:Y:S02]  /*a6a0*/  FADD.FTZ R37, R208, R37 ;  /* 0x00000025d0257221 */ /* 0x000fe40000010000 */
[----:B------:R-:W-:Y:S02]  /*a6b0*/  FADD.FTZ R4, R102, R41 ;  /* 0x0000002966047221 */ /* 0x000fe40000010000 */
[----:B------:R-:W-:Y:S02]  /*a6c0*/  FADD.FTZ R39, R105, R39 ;  /* 0x0000002769277221 */ /* 0x000fe40000010000 */
[----:B------:R-:W-:Y:S01]  /*a6d0*/  FADD.FTZ R35, R122, R35 ;  /* 0x000000237a237221 */ /* 0x000fe20000010000 */
[----:B------:R-:W3:Y:S01]  /*a6e0*/  S2R R251, SR_TID.X ;  /* 0x0000000000fb7919 */ /* 0x000ee20000002100 */
[----:B----4-:R-:W-:Y:S01]  /*a6f0*/  FADD.FTZ R37, R207, R37 ;  /* 0x00000025cf257221 */ /* 0x010fe20000010000 */
[----:B------:R-:W-:Y:S01]  /*a700*/  HMMA.16816.F32.BF16 R188, R8, R28, R188 ;  /* 0x0000001c08bc723c */ /* 0x000fe200000418bc */
[----:B-1----:R-:W-:Y:S01]  /*a710*/  FADD.FTZ R6, R101, R39 ;  /* 0x0000002765067221 */ /* 0x002fe20000010000 */
[----:B------:R1:W-:Y:S01]  /*a720*/  STL [R1+0x1c], R4 ;  /* 0x00001c0401007387 */ /* 0x0003e20000100800 */
[----:B--2---:R-:W-:-:S05]  /*a730*/  FADD.FTZ R5, R206, R37 ;  /* 0x00000025ce057221 */ /* 0x004fca0000010000 */
[----:B------:R-:W-:Y:S01]  /*a740*/  HMMA.16816.F32.BF16 R192, R8, R30, R192 ;  /* 0x0000001e08c0723c */ /* 0x000fe200000418c0 */
[----:B------:R2:W-:Y:S06]  /*a750*/  STL [R1+0x18], R6 ;  /* 0x0000180601007387 */ /* 0x0005ec0000100800 */
[----:B------:R-:W-:Y:S02]  /*a760*/  F2FP.BF16.PACK_AB R8, R208, R209 ;  /* 0x000000d1d008723e */ /* 0x000fe400000010ff */
[----:B------:R-:W-:Y:S02]  /*a770*/  F2FP.BF16.PACK_AB R9, R123, R126 ;  /* 0x0000007e7b09723e */ /* 0x000fe400000010ff */
[----:B------:R-:W-:Y:S01]  /*a780*/  F2FP.BF16.PACK_AB R10, R206, R207 ;  /* 0x000000cfce0a723e */ /* 0x000fe200000010ff */
[C---:B-1----:R-:W-:Y:S01]  /*a790*/  FADD.FTZ R4, R121.reuse, R35 ;  /* 0x0000002379047221 */ /* 0x042fe20000010000 */
[----:B------:R-:W-:-:S04]  /*a7a0*/  F2FP.BF16.PACK_AB R11, R121, R122 ;  /* 0x0000007a790b723e */ /* 0x000fc800000010ff */
[----:B------:R2:W-:Y:S04]  /*a7b0*/  STL [R1+0x10], R4 ;  /* 0x0000100401007387 */ /* 0x0005e80000100800 */
[----:B------:R2:W-:Y:S01]  /*a7c0*/  STL [R1+0x14], R5 ;  /* 0x0000140501007387 */ /* 0x0005e20000100800 */
[----:B------:R-:W-:Y:S01]  /*a7d0*/  HMMA.16816.F32.BF16 R160, R8, R24, R160 ;  /* 0x0000001808a0723c */ /* 0x000fe200000418a0 */
[----:B---3--:R-:W-:-:S07]  /*a7e0*/  SHF.L.U32 R251, R251, 0x1, RZ ;  /* 0x00000001fbfb7819 */ /* 0x008fce00000006ff */
[C---:B------:R-:W-:Y:S08]  /*a7f0*/  HMMA.16816.F32.BF16 R156, R8.reuse, R26, R156 ;  /* 0x0000001a089c723c */ /* 0x040ff0000004189c */
[C---:B------:R-:W-:Y:S08]  /*a800*/  HMMA.16816.F32.BF16 R152, R8.reuse, R20, R152 ;  /* 0x000000140898723c */ /* 0x040ff00000041898 */
[C---:B------:R-:W-:Y:S08]  /*a810*/  HMMA.16816.F32.BF16 R148, R8.reuse, R22, R148 ;  /* 0x000000160894723c */ /* 0x040ff00000041894 */
[C---:B------:R-:W-:Y:S08]  /*a820*/  HMMA.16816.F32.BF16 R144, R8.reuse, R16, R144 ;  /* 0x000000100890723c */ /* 0x040ff00000041890 */
[C---:B------:R-:W-:Y:S08]  /*a830*/  HMMA.16816.F32.BF16 R140, R8.reuse, R18, R140 ;  /* 0x00000012088c723c */ /* 0x040ff0000004188c */
[C---:B------:R-:W-:Y:S08]  /*a840*/  HMMA.16816.F32.BF16 R136, R8.reuse, R12, R136 ;  /* 0x0000000c0888723c */ /* 0x040ff00000041888 */
[----:B------:R-:W-:Y:S07]  /*a850*/  HMMA.16816.F32.BF16 R132, R8, R14, R132 ;  /* 0x0000000e0884723c */ /* 0x000fee0000041884 */
[----:B------:R-:W-:-:S02]  /*a860*/  F2FP.BF16.PACK_AB R8, R112, R114 ;  /* 0x000000727008723e */ /* 0x000fc400000010ff */
[----:B------:R-:W-:Y:S02]  /*a870*/  F2FP.BF16.PACK_AB R9, R107, R111 ;  /* 0x0000006f6b09723e */ /* 0x000fe400000010ff */
[----:B------:R-:W-:Y:S02]  /*a880*/  F2FP.BF16.PACK_AB R10, R102, R106 ;  /* 0x0000006a660a723e */ /* 0x000fe400000010ff */
[----:B------:R-:W-:Y:S02]  /*a890*/  F2FP.BF16.PACK_AB R11, R101, R105 ;  /* 0x00000069650b723e */ /* 0x000fe400000010ff */
[----:B------:R-:W-:Y:S02]  /*a8a0*/  LOP3.LUT R251, R251, 0x6, RZ, 0xc0, !PT ;  /* 0x00000006fbfb7812 */ /* 0x000fe400078ec0ff */
[----:B------:R-:W-:-:S03]  /*a8b0*/  MOV R7, c[0x0][0x1a4] ;  /* 0x0000690000077a02 */ /* 0x000fc60000000f00 */
        /* <DEDUP_REMOVED lines=8> */
[----:B------:R-:W-:Y:S07]  /*a940*/  @!P2 BRA `(.L_x_541) ;  /* 0x00007f000000a947 */ /* 0x000fee0003800000 */
[----:B--2---:R-:W2:Y:S01]  /*a950*/  LDL.64 R198, [R1+0x8] ;  /* 0x0000080001c67983 */ /* 0x004ea20000100a00 */
[----:B------:R-:W-:Y:S01]  /*a960*/  UIADD3 UR14, UR8, -0x2, URZ ;  /* 0xfffffffe080e7890 */ /* 0x000fe2000fffe03f */
[----:B------:R-:W-:-:S04]  /*a970*/  DEPBAR.LE SB0, 0x0 ;  /* 0x000080000000791a */ /* 0x000fc80000000000 */
[----:B------:R-:W-:Y:S01]  /*a980*/  USHF.R.S32.HI UR6, URZ, 0x1f, UR14 ;  /* 0x0000001f3f067899 */ /* 0x000fe2000801140e */
[----:B------:R-:W-:Y:S01]  /*a990*/  IMAD.U32 R4, RZ, RZ, UR14 ;  /* 0x0000000eff047e24 */ /* 0x000fe2000f8e00ff */
[----:B------:R-:W-:Y:S01]  /*a9a0*/  UIMAD UR7, UR5, UR14, URZ ;  /* 0x0000000e050772a4 */ /* 0x000fe2000f8e023f */
[----:B------:R-:W-:Y:S03]  /*a9b0*/  STL.64 [R1+0x80], R146 ;  /* 0x0000809201007387 */ /* 0x000fe60000100a00 */
[----:B------:R-:W-:Y:S01]  /*a9c0*/  UIMAD UR6, UR6, UR15, UR7 ;  /* 0x0000000f060672a4 */ /* 0x000fe2000f8e0207 */
[----:B------:R-:W-:Y:S01]  /*a9d0*/  STL.64 [R1+0x78], R144 ;  /* 0x0000789001007387 */ /* 0x000fe20000100a00 */
[----:B------:R-:W-:-:S03]  /*a9e0*/  USHF.L.U32 UR7, UR4, 0x5, URZ ;  /* 0x0000000504077899 */ /* 0x000fc6000800063f */
[----:B------:R-:W-:Y:S04]  /*a9f0*/  STL.64 [R1+0x70], R142 ;  /* 0x0000708e01007387 */ /* 0x000fe80000100a00 */
[----:B------:R-:W-:Y:S04]  /*aa00*/  STL.64 [R1+0x68], R140 ;  /* 0x0000688c01007387 */ /* 0x000fe80000100a00 */
[----:B------:R-:W-:Y:S04]  /*aa10*/  STL.64 [R1+0x60], R138 ;  /* 0x0000608a01007387 */ /* 0x000fe80000100a00 */
[----:B------:R-:W-:Y:S04]  /*aa20*/  STL.64 [R1+0x58], R136 ;  /* 0x0000588801007387 */ /* 0x000fe80000100a00 */
[----:B------:R-:W-:Y:S04]  /*aa30*/  STL.64 [R1+0x50], R134 ;  /* 0x0000508601007387 */ /* 0x000fe80000100a00 */
[----:B------:R-:W-:Y:S04]  /*aa40*/  STL.64 [R1+0x48], R132 ;  /* 0x0000488401007387 */ /* 0x000fe80000100a00 */
[----:B------:R-:W-:Y:S01]  /*aa50*/  BAR.SYNC.DEFER_BLOCKING 0x0 ;  /* 0x0000000000007b1d */ /* 0x000fe20000010000 */
[----:B--2---:R-:W-:-:S04]  /*aa60*/  IMAD.WIDE.U32 R8, R4, UR15, R198 ;  /* 0x0000000f04087c25 */ /* 0x004fc8000f8e00c6 */
[----:B------:R-:W-:Y:S01]  /*aa70*/  IMAD.U32 R4, RZ, RZ, UR4 ;  /* 0x00000004ff047e24 */ /* 0x000fe2000f8e00ff */
        /* <DEDUP_REMOVED lines=24> */
[----:B------:R-:W-:-:S05]  /*ac00*/  IMAD.X R7, R9, 0x1, R4, P0 ;  /* 0x0000000109077824 */ /* 0x000fca00000e0604 */
[----:B------:R1:W-:Y:S01]  /*ac10*/  LDGSTS.E.BYPASS.LTC128B.128 [R235+0xb000], [R6.64] ;  /* 0x0b00000006eb7fae */ /* 0x0003e2000b901d52 */
[----:B---3--:R-:W-:-:S05]  /*ac20*/  IADD3 R14, P0, R6, UR7, RZ ;  /* 0x00000007060e7c10 */ /* 0x008fca000ff1e0ff */
[----:B------:R-:W-:-:S05]  /*ac30*/  IMAD.X R15, R7, 0x1, R4, P0 ;  /* 0x00000001070f7824 */ /* 0x000fca00000e0604 */
[----:B------:R4:W-:Y:S04]  /*ac40*/  LDGSTS.E.BYPASS.LTC128B.128 [R235+0xb800], [R14.64] ;  /* 0x0b8000000eeb7fae */ /* 0x0009e8000b901d52 */
[----:B------:R-:W-:Y:S04]  /*ac50*/  LDSM.16.M88.4 R124, [R230] ;  /* 0x00000000e67c783b */ /* 0x000fe80000000200 */
[----:B--2---:R-:W-:Y:S04]  /*ac60*/  LDSM.16.M88.4 R8, [R230+0x2000] ;  /* 0x00200000e608783b */ /* 0x004fe80000000200 */
[----:B------:R-:W2:Y:S04]  /*ac70*/  LDSM.16.M88.4 R76, [R229+0x5000] ;  /* 0x00500000e54c783b */ /* 0x000ea80000000200 */
[----:B------:R-:W-:Y:S04]  /*ac80*/  LDSM.16.M88.4 R44, [R229+0x5800] ;  /* 0x00580000e52c783b */ /* 0x000fe80000000200 */
[----:B------:R-:W-:Y:S04]  /*ac90*/  LDSM.16.M88.4 R28, [R229+0x6000] ;  /* 0x00600000e51c783b */ /* 0x000fe80000000200 */
[----:B------:R-:W3:Y:S04]  /*aca0*/  LDSM.16.M88.4 R60, [R229+0x4800] ;  /* 0x00480000e53c783b */ /* 0x000ee80000000200 */
[----:B------:R-:W-:Y:S04]  /*acb0*/  LDSM.16.M88.4 R200, [R228] ;  /* 0x00000000e4c8783b */ /* 0x000fe80000000200 */
[----:B------:R-:W-:Y:S04]  /*acc0*/  LDSM.16.M88.4 R128, [R228+0x2000] ;  /* 0x00200000e480783b */ /* 0x000fe80000000200 */
[----:B------:R-:W-:Y:S04]  /*acd0*/  LDSM.16.M88.4 R56, [R223+0x5000] ;  /* 0x00500000df38783b */ /* 0x000fe80000000200 */
[----:B------:R-:W-:Y:S04]  /*ace0*/  LDSM.16.M88.4 R40, [R223+0x5800] ;  /* 0x00580000df28783b */ /* 0x000fe80000000200 */
[----:B------:R-:W-:Y:S04]  /*acf0*/  LDSM.16.M88.4 R24, [R223+0x6000] ;  /* 0x00600000df18783b */ /* 0x000fe80000000200 */
[----:B----4-:R-:W-:Y:S04]  /*ad00*/  LDSM.16.M88.4 R12, [R229+0x6800] ;  /* 0x00680000e50c783b */ /* 0x010fe80000000200 */
[----:B------:R-:W-:Y:S01]  /*ad10*/  LDSM.16.M88.4 R108, [R229+0x4000] ;  /* 0x00400000e56c783b */ /* 0x000fe20000000200 */
[-C--:B--2---:R-:W-:Y:S03]  /*ad20*/  HMMA.16816.F32.BF16 R88, R124, R76.reuse, RZ ;  /* 0x0000004c7c58723c */ /* 0x084fe600000418ff */
[----:B------:R-:W2:Y:S04]  /*ad30*/  LDSM.16.M88.4 R144, [R229+0x7000] ;  /* 0x00700000e590783b */ /* 0x000ea80000000200 */
[----:B------:R-:W4:Y:S01]  /*ad40*/  LDSM.16.M88.4 R132, [R229+0x7800] ;  /* 0x00780000e584783b */ /* 0x000f220000000200 */
[----:B------:R-:W-:Y:S03]  /*ad50*/  HMMA.16816.F32.BF16 R84, R8, R76, RZ ;  /* 0x0000004c0854723c */ /* 0x000fe600000418ff */
[----:B------:R-:W1:Y:S01]  /*ad60*/  LDSM.16.M88.4 R92, [R223+0x4000] ;  /* 0x00400000df5c783b */ /* 0x000e620000000200 */
[----:B---3--:R-:W-:-:S03]  /*ad70*/  IMAD.MOV.U32 R69, RZ, RZ, R63 ;  /* 0x000000ffff457224 */ /* 0x008fc600078e003f */
[----:B------:R-:W3:Y:S01]  /*ad80*/  LDSM.16.M88.4 R140, [R223+0x4800] ;  /* 0x00480000df8c783b */ /* 0x000ee20000000200 */
[-C--:B------:R-:W-:Y:S01]  /*ad90*/  HMMA.16816.F32.BF16 R72, R124, R44.reuse, RZ ;  /* 0x0000002c7c48723c */ /* 0x080fe200000418ff */
[----:B------:R-:W-:Y:S02]  /*ada0*/  IMAD.MOV.U32 R76, RZ, RZ, R62 ;  /* 0x000000ffff4c7224 */ /* 0x000fe400078e003e */
[----:B------:R-:W1:Y:S04]  /*adb0*/  LDSM.16.M88.4 R136, [R223+0x6800] ;  /* 0x00680000df88783b */ /* 0x000e680000000200 */
[----:B------:R-:W1:Y:S01]  /*adc0*/  LDSM.16.M88.4 R208, [R223+0x7000] ;  /* 0x00700000dfd0783b */ /* 0x000e620000000200 */
[----:B------:R-:W-:Y:S03]  /*add0*/  HMMA.16816.F32.BF16 R64, R8, R44, RZ ;  /* 0x0000002c0840723c */ /* 0x000fe600000418ff */
[----:B------:R-:W1:Y:S01]  /*ade0*/  LDSM.16.M88.4 R204, [R223+0x7800] ;  /* 0x00780000dfcc783b */ /* 0x000e620000000200 */
[----:B------:R-:W-:Y:S01]  /*adf0*/  UIADD3 UR4, UR8, -0x2, URZ ;  /* 0xfffffffe08047890 */ /* 0x000fe2000fffe03f */
[----:B------:R-:W-:-:S02]  /*ae00*/  LOP3.LUT R252, R252, 0xfffffff7, RZ, 0xc0, !PT ;  /* 0xfffffff7fcfc7812 */ /* 0x000fc400078ec0ff */
[----:B------:R-:W0:Y:S01]  /*ae10*/  LDGDEPBAR ;  /* 0x00000000000079af */ /* 0x000e220000000000 */
[-C--:B------:R-:W-:Y:S08]  /*ae20*/  HMMA.16816.F32.BF16 R52, R124, R28.reuse, RZ ;  /* 0x0000001c7c34723c */ /* 0x080ff000000418ff */
[----:B------:R-:W-:Y:S01]  /*ae30*/  HMMA.16816.F32.BF16 R48, R8, R28, RZ ;  /* 0x0000001c0830723c */ /* 0x000fe200000418ff */
[----:B--2---:R-:W-:-:S07]  /*ae40*/  IMAD.MOV.U32 R77, RZ, RZ, R147 ;  /* 0x000000ffff4d7224 */ /* 0x004fce00078e0093 */
[-C--:B------:R-:W-:Y:S08]  /*ae50*/  HMMA.16816.F32.BF16 R104, R124, R60.reuse, RZ ;  /* 0x0000003c7c68723c */ /* 0x080ff000000418ff */
[----:B------:R-:W-:Y:S08]  /*ae60*/  HMMA.16816.F32.BF16 R100, R8, R60, RZ ;  /* 0x0000003c0864723c */ /* 0x000ff000000418ff */
[-C--:B------:R-:W-:Y:S08]  /*ae70*/  HMMA.16816.F32.BF16 R88, R200, R56.reuse, R88 ;  /* 0x00000038c858723c */ /* 0x080ff00000041858 */
[----:B------:R-:W-:Y:S07]  /*ae80*/  HMMA.16816.F32.BF16 R84, R128, R56, R84 ;  /* 0x000000388054723c */ /* 0x000fee0000041854 */
[----:B------:R-:W-:Y:S01]  /*ae90*/  IMAD.MOV.U32 R57, RZ, RZ, R46 ;  /* 0x000000ffff397224 */ /* 0x000fe200078e002e */
[----:B------:R-:W-:Y:S01]  /*aea0*/  HMMA.16816.F32.BF16 R96, R8, R62, RZ ;  /* 0x0000003e0860723c */ /* 0x000fe200000418ff */
[----:B------:R-:W-:-:S07]  /*aeb0*/  IMAD.MOV.U32 R56, RZ, RZ, R47 ;  /* 0x000000ffff387224 */ /* 0x000fce00078e002f */
        /* <DEDUP_REMOVED lines=10> */
[-C--:B------:R-:W-:Y:S08]  /*af60*/  HMMA.16816.F32.BF16 R36, R124, R12.reuse, RZ ;  /* 0x0000000c7c24723c */ /* 0x080ff000000418ff */
[C---:B------:R-:W-:Y:S08]  /*af70*/  HMMA.16816.F32.BF16 R32, R8.reuse, R12, RZ ;  /* 0x0000000c0820723c */ /* 0x040ff000000418ff */
[----:B------:R-:W-:Y:S08]  /*af80*/  HMMA.16816.F32.BF16 R28, R8, R14, RZ ;  /* 0x0000000e081c723c */ /* 0x000ff000000418ff */
[-C--:B------:R-:W-:Y:S08]  /*af90*/  HMMA.16816.F32.BF16 R120, R124, R108.reuse, RZ ;  /* 0x0000006c7c78723c */ /* 0x080ff000000418ff */
[C---:B------:R-:W-:Y:S08]  /*afa0*/  HMMA.16816.F32.BF16 R116, R8.reuse, R108, RZ ;  /* 0x0000006c0874723c */ /* 0x040ff000000418ff */
[C---:B------:R-:W-:Y:S08]  /*afb0*/  HMMA.16816.F32.BF16 R16, R8.reuse, R144, RZ ;  /* 0x000000900810723c */ /* 0x040ff000000418ff */
[C---:B----4-:R-:W-:Y:S08]  /*afc0*/  HMMA.16816.F32.BF16 R196, R8.reuse, R132, RZ ;  /* 0x0000008408c4723c */ /* 0x050ff000000418ff */
[C---:B------:R-:W-:Y:S08]  /*afd0*/  HMMA.16816.F32.BF16 R112, R8.reuse, R110, RZ ;  /* 0x0000006e0870723c */ /* 0x040ff000000418ff */
[C---:B------:R-:W-:Y:S08]  /*afe0*/  HMMA.16816.F32.BF16 R80, R8.reuse, R78, RZ ;  /* 0x0000004e0850723c */ /* 0x040ff000000418ff */
[C---:B------:R-:W-:Y:S08]  /*aff0*/  HMMA.16816.F32.BF16 R12, R8.reuse, R146, RZ ;  /* 0x00000092080c723c */ /* 0x040ff000000418ff */
[----:B------:R-:W-:Y:S08]  /*b000*/  HMMA.16816.F32.BF16 R8, R8, R134, RZ ;  /* 0x000000860808723c */ /* 0x000ff000000418ff */
[----:B------:R-:W-:Y:S08]  /*b010*/  HMMA.16816.F32.BF16 R108, R124, R110, RZ ;  /* 0x0000006e7c6c723c */ /* 0x000ff000000418ff */
[C---:B-1----:R-:W-:Y:S08]  /*b020*/  HMMA.16816.F32.BF16 R116, R128.reuse, R92, R116 ;  /* 0x0000005c8074723c */ /* 0x042ff00000041874 */
[C---:B---3--:R-:W-:Y:S08]  /*b030*/  HMMA.16816.F32.BF16 R100, R128.reuse, R140, R100 ;  /* 0x0000008c8064723c */ /* 0x048ff00000041864 */
        /* <DEDUP_REMOVED lines=11> */
[----:B------:R-:W-:Y:S01]  /*b0f0*/  IMAD.MOV.U32 R11, RZ, RZ, R77 ;  /* 0x000000ffff0b7224 */ /* 0x000fe200078e004d */
[C---:B------:R-:W-:Y:S07]  /*b100*/  HMMA.16816.F32.BF16 R108, R200.reuse, R94, R108 ;  /* 0x0000005ec86c723c */ /* 0x040fee000004186c */
[----:B------:R-:W-:Y:S01]  /*b110*/  IMAD.MOV.U32 R94, RZ, RZ, R76 ;  /* 0x000000ffff5e7224 */ /* 0x000fe200078e004c */
[----:B------:R-:W-:Y:S01]  /*b120*/  HMMA.16816.F32.BF16 R120, R200, R92, R120 ;  /* 0x0000005cc878723c */ /* 0x000fe20000041878 */
[----:B------:R-:W-:-:S06]  /*b130*/  IMAD.MOV.U32 R95, RZ, RZ, R69 ;  /* 0x000000ffff5f7224 */ /* 0x000fcc00078e0045 */
[----:B------:R-:W-:Y:S01]  /*b140*/  IMAD.MOV.U32 R92, RZ, RZ, R146 ;  /* 0x000000ffff5c7224 */ /* 0x000fe200078e0092 */
[C---:B------:R-:W-:Y:S01]  /*b150*/  HMMA.16816.F32.BF16 R76, R124.reuse, R78, RZ ;  /* 0x0000004e7c4c723c */ /* 0x040fe200000418ff */
[----:B------:R1:W5:Y:S07]  /*b160*/  LDL.LU.64 R146, [R1+0x80] ;  /* 0x0000800001927983 */ /* 0x00036e0000300a00 */
[C---:B------:R-:W-:Y:S01]  /*b170*/  HMMA.16816.F32.BF16 R20, R124.reuse, R144, RZ ;  /* 0x000000907c14723c */ /* 0x040fe200000418ff */
[----:B------:R-:W-:Y:S01]  /*b180*/  IMAD.MOV.U32 R10, RZ, RZ, R92 ;  /* 0x000000ffff0a7224 */ /* 0x000fe200078e005c */
[----:B------:R1:W5:Y:S06]  /*b190*/  LDL.LU.64 R144, [R1+0x78] ;  /* 0x0000780001907983 */ /* 0x00036c0000300a00 */
[----:B------:R-:W-:Y:S08]  /*b1a0*/  HMMA.16816.F32.BF16 R4, R124, R132, RZ ;  /* 0x000000847c04723c */ /* 0x000ff000000418ff */
[C---:B------:R-:W-:Y:S07]  /*b1b0*/  HMMA.16816.F32.BF16 R76, R200.reuse, R58, R76 ;  /* 0x0000003ac84c723c */ /* 0x040fee000004184c */
[----:B------:R-:W-:Y:S01]  /*b1c0*/  IMAD.MOV.U32 R58, RZ, RZ, R57 ;  /* 0x000000ffff3a7224 */ /* 0x000fe200078e0039 */
[----:B------:R-:W-:Y:S01]  /*b1d0*/  HMMA.16816.F32.BF16 R104, R200, R140, R104 ;  /* 0x0000008cc868723c */ /* 0x000fe20000041868 */
[----:B------:R-:W-:-:S07]  /*b1e0*/  IMAD.MOV.U32 R59, RZ, RZ, R56 ;  /* 0x000000ffff3b7224 */ /* 0x000fce00078e0038 */
[C---:B------:R-:W-:Y:S08]  /*b1f0*/  HMMA.16816.F32.BF16 R56, R124.reuse, R58, RZ ;  /* 0x0000003a7c38723c */ /* 0x040ff000000418ff */
[C---:B------:R-:W-:Y:S08]  /*b200*/  HMMA.16816.F32.BF16 R92, R124.reuse, R94, RZ ;  /* 0x0000005e7c5c723c */ /* 0x040ff000000418ff */
[----:B------:R-:W-:Y:S08]  /*b210*/  HMMA.16816.F32.BF16 R8, R124, R10, RZ ;  /* 0x0000000a7c08723c */ /* 0x000ff000000418ff */
[C---:B------:R-:W-:Y:S07]  /*b220*/  HMMA.16816.F32.BF16 R56, R200.reuse, R42, R56 ;  /* 0x0000002ac838723c */ /* 0x040fee0000041838 */
[----:B------:R-:W-:Y:S01]  /*b230*/  IMAD.MOV.U32 R42, RZ, RZ, R41 ;  /* 0x000000ffff2a7224 */ /* 0x000fe200078e0029 */
[----:B------:R-:W-:Y:S01]  /*b240*/  HMMA.16816.F32.BF16 R36, R200, R136, R36 ;  /* 0x00000088c824723c */ /* 0x000fe20000041824 */
[----:B------:R-:W-:-:S07]  /*b250*/  IMAD.MOV.U32 R43, RZ, RZ, R40 ;  /* 0x000000ffff2b7224 */ /* 0x000fce00078e0028 */
[----:B------:R-:W-:Y:S08]  /*b260*/  HMMA.16816.F32.BF16 R40, R124, R42, RZ ;  /* 0x0000002a7c28723c */ /* 0x000ff000000418ff */
[C---:B------:R-:W-:Y:S08]  /*b270*/  HMMA.16816.F32.BF16 R20, R200.reuse, R208, R20 ;  /* 0x000000d0c814723c */ /* 0x040ff00000041814 */
[C---:B------:R-:W-:Y:S08]  /*b280*/  HMMA.16816.F32.BF16 R4, R200.reuse, R204, R4 ;  /* 0x000000ccc804723c */ /* 0x040ff00000041804 */
[----:B------:R-:W-:Y:S07]  /*b290*/  HMMA.16816.F32.BF16 R40, R200, R26, R40 ;  /* 0x0000001ac828723c */ /* 0x000fee0000041828 */
[----:B------:R-:W-:-:S02]  /*b2a0*/  IMAD.MOV.U32 R26, RZ, RZ, R25 ;  /* 0x000000ffff1a7224 */ /* 0x000fc400078e0019 */
[----:B------:R-:W-:-:S07]  /*b2b0*/  IMAD.MOV.U32 R27, RZ, RZ, R24 ;  /* 0x000000ffff1b7224 */ /* 0x000fce00078e0018 */
[C---:B------:R-:W-:Y:S08]  /*b2c0*/  HMMA.16816.F32.BF16 R24, R124.reuse, R26, RZ ;  /* 0x0000001a7c18723c */ /* 0x040ff000000418ff */
[----:B------:R-:W-:Y:S08]  /*b2d0*/  HMMA.16816.F32.BF16 R124, R124, R134, RZ ;  /* 0x000000867c7c723c */ /* 0x000ff000000418ff */
[C---:B------:R-:W-:Y:S01]  /*b2e0*/  HMMA.16816.F32.BF16 R92, R200.reuse, R142, R92 ;  /* 0x0000008ec85c723c */ /* 0x040fe2000004185c */
[----:B------:R1:W5:Y:S04]  /*b2f0*/  LDL.LU.64 R142, [R1+0x70] ;  /* 0x00007000018e7983 */ /* 0x0003680000300a00 */
[----:B------:R1:W5:Y:S03]  /*b300*/  LDL.LU.64 R140, [R1+0x68] ;  /* 0x00006800018c7983 */ /* 0x0003660000300a00 */
[C---:B------:R-:W-:Y:S01]  /*b310*/  HMMA.16816.F32.BF16 R24, R200.reuse, R138, R24 ;  /* 0x0000008ac818723c */ /* 0x040fe20000041818 */
[----:B------:R1:W5:Y:S04]  /*b320*/  LDL.LU.64 R138, [R1+0x60] ;  /* 0x00006000018a7983 */ /* 0x0003680000300a00 */
[----:B------:R1:W5:Y:S03]  /*b330*/  LDL.LU.64 R136, [R1+0x58] ;  /* 0x0000580001887983 */ /* 0x0003660000300a00 */
[C---:B------:R-:W-:Y:S01]  /*b340*/  HMMA.16816.F32.BF16 R8, R200.reuse, R210, R8 ;  /* 0x000000d2c808723c */ /* 0x040fe20000041808 */
[----:B------:R-:W-:Y:S04]  /*b350*/  LDSM.16.M88.4 R208, [R227+0x2000] ;  /* 0x00200000e3d0783b */ /* 0x000fe80000000200 */
[----:B------:R1:W5:Y:S03]  /*b360*/  LDL.LU.64 R134, [R1+0x50] ;  /* 0x0000500001867983 */ /* 0x0003660000300a00 */
[----:B------:R-:W-:Y:S01]  /*b370*/  HMMA.16816.F32.BF16 R124, R200, R206, R124 ;  /* 0x000000cec87c723c */ /* 0x000fe2000004187c */
[----:B------:R-:W2:Y:S04]  /*b380*/  LDSM.16.M88.4 R204, [R226] ;  /* 0x00000000e2cc783b */ /* 0x000ea80000000200 */
[----:B------:R-:W3:Y:S04]  /*b390*/  LDSM.16.M88.4 R200, [R227] ;  /* 0x00000000e3c8783b */ /* 0x000ee80000000200 */
[----:B------:R1:W5:Y:S01]  /*b3a0*/  LDL.LU.64 R132, [R1+0x48] ;  /* 0x0000480001847983 */ /* 0x0003620000300a00 */
[-C--:B--2---:R-:W-:Y:S08]  /*b3b0*/  HMMA.16816.F32.BF16 R116, R208, R204.reuse, R116 ;  /* 0x000000ccd074723c */ /* 0x084ff00000041874 */
[----:B---3--:R-:W-:Y:S08]  /*b3c0*/  HMMA.16816.F32.BF16 R120, R200, R204, R120 ;  /* 0x000000ccc878723c */ /* 0x008ff00000041878 */
[-C--:B------:R-:W-:Y:S08]  /*b3d0*/  HMMA.16816.F32.BF16 R112, R208, R206.reuse, R112 ;  /* 0x000000ced070723c */ /* 0x080ff00000041870 */
[C---:B------:R-:W-:Y:S01]  /*b3e0*/  HMMA.16816.F32.BF16 R108, R200.reuse, R206, R108 ;  /* 0x000000cec86c723c */ /* 0x040fe2000004186c */
[----:B------:R-:W2:Y:S07]  /*b3f0*/  LDSM.16.M88.4 R204, [R219] ;  /* 0x00000000dbcc783b */ /* 0x000eae0000000200 */
[-C--:B--2---:R-:W-:Y:S08]  /*b400*/  HMMA.16816.F32.BF16 R104, R200, R204.reuse, R104 ;  /* 0x000000ccc868723c */ /* 0x084ff00000041868 */
[C---:B------:R-:W-:Y:S08]  /*b410*/  HMMA.16816.F32.BF16 R100, R208.reuse, R204, R100 ;  /* 0x000000ccd064723c */ /* 0x040ff00000041864 */
        /* <DEDUP_REMOVED lines=22> */
[----:B-----5:R-:W2:Y:S07]  /*b580*/  LDSM.16.M88.4 R204, [R214] ;  /* 0x00000000d6cc783b */ /* 0x020eae0000000200 */
[-C--:B--2---:R-:W-:Y:S08]  /*b590*/  HMMA.16816.F32.BF16 R20, R200, R204.reuse, R20 ;  /* 0x000000ccc814723c */ /* 0x084ff00000041814 */
[C---:B------:R-:W-:Y:S08]  /*b5a0*/  HMMA.16816.F32.BF16 R16, R208.reuse, R204, R16 ;  /* 0x000000ccd010723c */ /* 0x040ff00000041810 */
[-C--:B------:R-:W-:Y:S08]  /*b5b0*/  HMMA.16816.F32.BF16 R12, R208, R206.reuse, R12 ;  /* 0x000000ced00c723c */ /* 0x080ff0000004180c */
[C---:B------:R-:W-:Y:S01]  /*b5c0*/  HMMA.16816.F32.BF16 R8, R200.reuse, R206, R8 ;  /* 0x000000cec808723c */ /* 0x040fe20000041808 */
[----:B------:R-:W2:Y:S07]  /*b5d0*/  LDSM.16.M88.4 R204, [R213] ;  /* 0x00000000d5cc783b */ /* 0x000eae0000000200 */
[-C--:B--2---:R-:W-:Y:S08]  /*b5e0*/  HMMA.16816.F32.BF16 R4, R200, R204.reuse, R4 ;  /* 0x000000ccc804723c */ /* 0x084ff00000041804 */
[C---:B------:R-:W-:Y:S08]  /*b5f0*/  HMMA.16816.F32.BF16 R196, R208.reuse, R204, R196 ;  /* 0x000000ccd0c4723c */ /* 0x040ff000000418c4 */
[-C--:B------:R-:W-:Y:S01]  /*b600*/  HMMA.16816.F32.BF16 R128, R208, R206.reuse, R128 ;  /* 0x000000ced080723c */ /* 0x080fe20000041880 */
[----:B------:R-:W-:Y:S07]  /*b610*/  LDSM.16.M88.4 R208, [R225] ;  /* 0x00000000e1d0783b */ /* 0x000fee0000000200 */
[----:B------:R-:W-:Y:S01]  /*b620*/  HMMA.16816.F32.BF16 R124, R200, R206, R124 ;  /* 0x000000cec87c723c */ /* 0x000fe2000004187c */
[----:B------:R-:W-:Y:S04]  /*b630*/  LDSM.16.M88.4 R204, [R225+0x2000] ;  /* 0x00200000e1cc783b */ /* 0x000fe80000000200 */
[----:B------:R-:W2:Y:S03]  /*b640*/  LDSM.16.M88.4 R200, [R212] ;  /* 0x00000000d4c8783b */ /* 0x000ea60000000200 */
[-C--:B--2---:R-:W-:Y:S08]  /*b650*/  HMMA.16816.F32.BF16 R116, R204, R200.reuse, R116 ;  /* 0x000000c8cc74723c */ /* 0x084ff00000041874 */
[----:B------:R-:W-:Y:S08]  /*b660*/  HMMA.16816.F32.BF16 R120, R208, R200, R120 ;  /* 0x000000c8d078723c */ /* 0x000ff00000041878 */
[-C--:B------:R-:W-:Y:S08]  /*b670*/  HMMA.16816.F32.BF16 R112, R204, R202.reuse, R112 ;  /* 0x000000cacc70723c */ /* 0x080ff00000041870 */
[C---:B------:R-:W-:Y:S01]  /*b680*/  HMMA.16816.F32.BF16 R108, R208.reuse, R202, R108 ;  /* 0x000000cad06c723c */ /* 0x040fe2000004186c */
[----:B------:R-:W2:Y:S07]  /*b690*/  LDSM.16.M88.4 R200, [R212+0x800] ;  /* 0x00080000d4c8783b */ /* 0x000eae0000000200 */
[-C--:B--2---:R-:W-:Y:S08]  /*b6a0*/  HMMA.16816.F32.BF16 R104, R208, R200.reuse, R104 ;  /* 0x000000c8d068723c */ /* 0x084ff00000041868 */
[C---:B------:R-:W-:Y:S08]  /*b6b0*/  HMMA.16816.F32.BF16 R100, R204.reuse, R200, R100 ;  /* 0x000000c8cc64723c */ /* 0x040ff00000041864 */
        /* <DEDUP_REMOVED lines=21> */
[----:B------:R-:W-:Y:S01]  /*b810*/  HMMA.16816.F32.BF16 R24, R208, R202, R24 ;  /* 0x000000cad018723c */ /* 0x000fe20000041818 */
[----:B------:R-:W2:Y:S01]  /*b820*/  LDSM.16.M88.4 R200, [R212+0x3000] ;  /* 0x00300000d4c8783b */ /* 0x000ea20000000200 */
[----:B------:R-:W-:-:S06]  /*b830*/  FMUL.FTZ R105, R105, c[0x0][0x2ec] ;  /* 0x0000bb0069697a20 */ /* 0x000fcc0000410000 */
[-C--:B--2---:R-:W-:Y:S08]  /*b840*/  HMMA.16816.F32.BF16 R20, R208, R200.reuse, R20 ;  /* 0x000000c8d014723c */ /* 0x084ff00000041814 */
[C---:B------:R-:W-:Y:S08]  /*b850*/  HMMA.16816.F32.BF16 R16, R204.reuse, R200, R16 ;  /* 0x000000c8cc10723c */ /* 0x040ff00000041810 */
[-C--:B------:R-:W-:Y:S08]  /*b860*/  HMMA.16816.F32.BF16 R12, R204, R202.reuse, R12 ;  /* 0x000000cacc0c723c */ /* 0x080ff0000004180c */
[----:B------:R-:W-:Y:S01]  /*b870*/  HMMA.16816.F32.BF16 R8, R208, R202, R8 ;  /* 0x000000cad008723c */ /* 0x000fe20000041808 */
[----:B------:R-:W2:Y:S01]  /*b880*/  LDSM.16.M88.4 R200, [R212+0x3800] ;  /* 0x00380000d4c8783b */ /* 0x000ea20000000200 */
[----:B------:R-:W-:Y:S01]  /*b890*/  FMUL.FTZ R72, R72, c[0x0][0x2ec] ;  /* 0x0000bb0048487a20 */ /* 0x000fe20000410000 */
[----:B------:R-:W-:Y:S01]  /*b8a0*/  UISETP.GT.AND UP0, UPT, UR4, UR9, UPT ;  /* 0x000000090400728c */ /* 0x000fe2000bf04270 */
[----:B------:R-:W-:Y:S01]  /*b8b0*/  FMUL.FTZ R118, R118, c[0x0][0x2ec] ;  /* 0x0000bb0076767a20 */ /* 0x000fe20000410000 */
[----:B------:R-:W-:-:S04]  /*b8c0*/  DEPBAR.LE SB0, 0x0 ;  /* 0x000080000000791a */ /* 0x000fc80000000000 */
[----:B------:R-:W-:Y:S02]  /*b8d0*/  FMUL.FTZ R69, R120, c[0x0][0x2ec] ;  /* 0x0000bb0078457a20 */ /* 0x000fe40000410000 */
[----:B------:R-:W-:Y:S02]  /*b8e0*/  FMUL.FTZ R120, R121, c[0x0][0x2ec] ;  /* 0x0000bb0079787a20 */ /* 0x000fe40000410000 */
[----:B------:R-:W-:Y:S02]  /*b8f0*/  FMUL.FTZ R110, R110, c[0x0][0x2ec] ;  /* 0x0000bb006e6e7a20 */ /* 0x000fe40000410000 */
[----:B------:R-:W-:Y:S02]  /*b900*/  FMUL.FTZ R121, R123, c[0x0][0x2ec] ;  /* 0x0000bb007b797a20 */ /* 0x000fe40000410000 */
[----:B------:R3:W-:Y:S01]  /*b910*/  MUFU.TANH R123, R118 ;  /* 0x00000076007b7308 */ /* 0x0007e20000002400 */
[----:B------:R-:W-:Y:S02]  /*b920*/  FMUL.FTZ R86, R86, c[0x0][0x2ec] ;  /* 0x0000bb0056567a20 */ /* 0x000fe40000410000 */
[----:B------:R-:W-:-:S02]  /*b930*/  FMUL.FTZ R64, R64, c[0x0][0x2ec] ;  /* 0x0000bb0040407a20 */ /* 0x000fc40000410000 */
[----:B---3--:R-:W-:Y:S01]  /*b940*/  FMUL.FTZ R118, R119, c[0x0][0x2ec] ;  /* 0x0000bb0077767a20 */ /* 0x008fe20000410000 */
[C---:B--2---:R-:W-:Y:S08]  /*b950*/  HMMA.16816.F32.BF16 R196, R204.reuse, R200, R196 ;  /* 0x000000c8ccc4723c */ /* 0x044ff000000418c4 */
[----:B------:R-:W-:Y:S01]  /*b960*/  HMMA.16816.F32.BF16 R128, R204, R202, R128 ;  /* 0x000000cacc80723c */ /* 0x000fe20000041880 */
[----:B------:R2:W-:Y:S08]  /*b970*/  MUFU.TANH R205, R105 ;  /* 0x0000006900cd7308 */ /* 0x0005f00000002400 */
[----:B------:R3:W-:Y:S01]  /*b980*/  MUFU.TANH R119, R110 ;  /* 0x0000006e00777308 */ /* 0x0007e20000002400 */
[----:B--2---:R-:W-:-:S07]  /*b990*/  FMUL.FTZ R105, R106, c[0x0][0x2ec] ;  /* 0x0000bb006a697a20 */ /* 0x004fce0000410000 */
[----:B------:R2:W-:Y:S01]  /*b9a0*/  MUFU.TANH R106, R72 ;  /* 0x00000048006a7308 */ /* 0x0005e20000002400 */
[----:B---3--:R-:W-:Y:S02]  /*b9b0*/  FMUL.FTZ R110, R113, c[0x0][0x2ec] ;  /* 0x0000bb00716e7a20 */ /* 0x008fe40000410000 */
[----:B------:R-:W-:Y:S02]  /*b9c0*/  FMUL.FTZ R113, R114, c[0x0][0x2ec] ;  /* 0x0000bb0072717a20 */ /* 0x000fe40000410000 */
[----:B--2---:R-:W-:-:S03]  /*b9d0*/  IMAD.U32 R72, RZ, RZ, UR4 ;  /* 0x00000004ff487e24 */ /* 0x004fc6000f8e00ff */
[----:B------:R-:W-:Y:S01]  /*b9e0*/  MUFU.TANH R114, R86 ;  /* 0x0000005600727308 */ /* 0x000fe20000002400 */
[----:B------:R-:W-:-:S07]  /*b9f0*/  IMAD R72, R72, 0x80, R251 ;  /* 0x0000008048487824 */ /* 0x000fce00078e02fb */
[----:B------:R2:W-:Y:S02]  /*ba00*/  MUFU.TANH R86, R64 ;  /* 0x0000004000567308 */ /* 0x0005e40000002400 */
[----:B--2---:R-:W-:-:S04]  /*ba10*/  IADD3 R64, R72, 0x1, RZ ;  /* 0x0000000148407810 */ /* 0x004fc80007ffe0ff */
[C---:B------:R-:W-:Y:S02]  /*ba20*/  ISETP.GE.AND P3, PT, R64.reuse, R246, PT ;  /* 0x000000f64000720c */ /* 0x040fe40003f66270 */
[C---:B------:R-:W-:Y:S02]  /*ba30*/  ISETP.GE.AND P2, PT, R64.reuse, R244, PT ;  /* 0x000000f44000720c */ /* 0x040fe40003f46270 */
[C---:B------:R-:W-:Y:S02]  /*ba40*/  ISETP.LT.OR P4, PT, R64.reuse, R247, P3 ;  /* 0x000000f74000720c */ /* 0x040fe40001f81670 */
[C---:B------:R-:W-:Y:S02]  /*ba50*/  ISETP.LT.OR P3, PT, R64.reuse, R245, P2 ;  /* 0x000000f54000720c */ /* 0x040fe40001761670 */
[----:B------:R-:W-:Y:S01]  /*ba60*/  ISETP.GE.AND P1, PT, R64, R242, PT ;  /* 0x000000f24000720c */ /* 0x000fe20003f26270 */
[----:B------:R-:W-:-:S03]  /*ba70*/  FMUL.FTZ R122, R122, c[0x0][0x2ec] ;  /* 0x0000bb007a7a7a20 */ /* 0x000fc60000410000 */
[C---:B------:R-:W-:Y:S02]  /*ba80*/  ISETP.LT.OR P2, PT, R64.reuse, R243, P1 ;  /* 0x000000f34000720c */ /* 0x040fe40000f41670 */
[----:B------:R-:W-:Y:S01]  /*ba90*/  ISETP.GE.AND P0, PT, R64, R240, PT ;  /* 0x000000f04000720c */ /* 0x000fe20003f06270 */
[----:B------:R-:W2:Y:S04]  /*baa0*/  MUFU.TANH R122, R122 ;  /* 0x0000007a007a7308 */ /* 0x000ea80000002400 */
[----:B------:R-:W-:Y:S01]  /*bab0*/  @P3 LOP3.LUT R252, R252, 0x8, RZ, 0xfc, !PT ;  /* 0x00000008fcfc3812 */ /* 0x000fe200078efcff */
[----:B------:R-:W-:Y:S01]  /*bac0*/  FMUL.FTZ R116, R116, c[0x0][0x2ec] ;  /* 0x0000bb0074747a20 */ /* 0x000fe20000410000 */
[----:B------:R-:W-:Y:S02]  /*bad0*/  ISETP.LT.OR P1, PT, R64, R241, P0 ;  /* 0x000000f14000720c */ /* 0x000fe40000721670 */
[----:B------:R-:W-:Y:S01]  /*bae0*/  LOP3.LUT R252, R252, 0xfffffffb, RZ, 0xc0, !PT ;  /* 0xfffffffbfcfc7812 */ /* 0x000fe200078ec0ff */
[----:B------:R-:W3:Y:S03]  /*baf0*/  MUFU.TANH R69, R69 ;  /* 0x0000004500457308 */ /* 0x000ee60000002400 */
[----:B------:R-:W-:-:S02]  /*bb00*/  @P2 LOP3.LUT R252, R252, 0x4, RZ, 0xfc, !PT ;  /* 0x00000004fcfc2812 */ /* 0x000fc400078efcff */
[C---:B------:R-:W-:Y:S01]  /*bb10*/  ISETP.GE.AND P2, PT, R72.reuse, R244, PT ;  /* 0x000000f44800720c */ /* 0x040fe20003f46270 */
[----:B------:R-:W-:Y:S02]  /*bb20*/  HMMA.16816.F32.BF16 R4, R208, R200, R4 ;  /* 0x000000c8d004723c */ /* 0x000fe40000041804 */
[----:B------:R-:W4:Y:S01]  /*bb30*/  MUFU.TANH R116, R116 ;  /* 0x0000007400747308 */ /* 0x000f220000002400 */
[C---:B------:R-:W-:Y:S02]  /*bb40*/  ISETP.LT.OR P2, PT, R72.reuse, R245, P2 ;  /* 0x000000f54800720c */ /* 0x040fe40001741670 */
[----:B------:R-:W-:-:S03]  /*bb50*/  ISETP.GE.AND P0, PT, R72, R246, PT ;  /* 0x000000f64800720c */ /* 0x000fc60003f06270 */
[----:B------:R-:W-:Y:S02]  /*bb60*/  HMMA.16816.F32.BF16 R124, R208, R202, R124 ;  /* 0x000000cad07c723c */ /* 0x000fe4000004187c */
[----:B------:R-:W1:Y:S01]  /*bb70*/  MUFU.TANH R120, R120 ;  /* 0x0000007800787308 */ /* 0x000e620000002400 */
[----:B------:R-:W-:-:S04]  /*bb80*/  LOP3.LUT R252, R252, 0xfffffffd, RZ, 0xc0, !PT ;  /* 0xfffffffdfcfc7812 */ /* 0x000fc800078ec0ff */
[----:B------:R-:W-:Y:S01]  /*bb90*/  FMUL.FTZ R210, R56, c[0x0][0x2ec] ;  /* 0x0000bb0038d27a20 */ /* 0x000fe20000410000 */
[----:B------:R-:W-:Y:S01]  /*bba0*/  IADD3 R56, R72, 0x8, RZ ;  /* 0x0000000848387810 */ /* 0x000fe20007ffe0ff */
[----:B------:R-:W-:Y:S01]  /*bbb0*/  FMUL.FTZ R117, R117, c[0x0][0x2ec] ;  /* 0x0000bb0075757a20 */ /* 0x000fe20000410000 */
[----:B--2---:R-:W-:Y:S02]  /*bbc0*/  FSEL R64, R122, -INF , !P2 ;  /* 0xff8000007a407808 */ /* 0x004fe40005000000 */
[----:B------:R-:W-:Y:S02]  /*bbd0*/  @P1 LOP3.LUT R252, R252, 0x2, RZ, 0xfc, !PT ;  /* 0x00000002fcfc1812 */ /* 0x000fe400078efcff */
[----:B------:R-:W-:Y:S02]  /*bbe0*/  ISETP.LT.OR P0, PT, R72, R247, P0 ;  /* 0x000000f74800720c */ /* 0x000fe40000701670 */
[----:B------:R-:W-:Y:S01]  /*bbf0*/  ISETP.GE.AND P2, PT, R56, R244, PT ;  /* 0x000000f43800720c */ /* 0x000fe20003f46270 */
[----:B------:R-:W-:Y:S01]  /*bc00*/  FMUL.FTZ R107, R107, c[0x0][0x2ec] ;  /* 0x0000bb006b6b7a20 */ /* 0x000fe20000410000 */
[----:B------:R-:W-:Y:S01]  /*bc10*/  ISETP.GE.AND P1, PT, R72, R242, PT ;  /* 0x000000f24800720c */ /* 0x000fe20003f26270 */
[----:B------:R-:W-:Y:S01]  /*bc20*/  FMUL.FTZ R83, R83, c[0x0][0x2ec] ;  /* 0x0000bb0053537a20 */ /* 0x000fe20000410000 */
[----:B---3--:R-:W-:-:S02]  /*bc30*/  FSEL R69, R69, -INF , !P0 ;  /* 0xff80000045457808 */ /* 0x008fc40004000000 */
[----:B------:R-:W-:Y:S01]  /*bc40*/  ISETP.LT.OR P5, PT, R56, R245, P2 ;  /* 0x000000f53800720c */ /* 0x000fe200017a1670 */
[----:B------:R-:W2:Y:S01]  /*bc50*/  MUFU.TANH R117, R117 ;  /* 0x0000007500757308 */ /* 0x000ea20000002400 */
[----:B------:R-:W-:Y:S01]  /*bc60*/  ISETP.GE.AND P0, PT, R72, R240, PT ;  /* 0x000000f04800720c */ /* 0x000fe20003f06270 */
[----:B------:R-:W-:Y:S01]  /*bc70*/  FMUL.FTZ R96, R96, c[0x0][0x2ec] ;  /* 0x0000bb0060607a20 */ /* 0x000fe20000410000 */
[----:B------:R-:W-:Y:S01]  /*bc80*/  ISETP.LT.OR P1, PT, R72, R243, P1 ;  /* 0x000000f34800720c */ /* 0x000fe20000f21670 */
[----:B------:R-:W-:Y:S01]  /*bc90*/  FMUL.FTZ R88, R88, c[0x0][0x2ec] ;  /* 0x0000bb0058587a20 */ /* 0x000fe20000410000 */
[----:B------:R-:W-:-:S03]  /*bca0*/  ISETP.GE.AND P3, PT, R56, R246, PT ;  /* 0x000000f63800720c */ /* 0x000fc60003f66270 */
[----:B------:R-:W-:Y:S01]  /*bcb0*/  MUFU.TANH R203, R107 ;  /* 0x0000006b00cb7308 */ /* 0x000fe20000002400 */
[----:B------:R-:W-:Y:S01]  /*bcc0*/  ISETP.LT.OR P0, PT, R72, R241, P0 ;  /* 0x000000f14800720c */ /* 0x000fe20000701670 */
[----:B------:R-:W-:Y:S01]  /*bcd0*/  FMUL.FTZ R108, R108, c[0x0][0x2ec] ;  /* 0x0000bb006c6c7a20 */ /* 0x000fe20000410000 */
[----:B------:R-:W-:-:S05]  /*bce0*/  LOP3.LUT P2, RZ, R252, 0x4, RZ, 0xc0, !PT ;  /* 0x00000004fcff7812 */ /* 0x000fca000784c0ff */
[----:B------:R4:W-:Y:S01]  /*bcf0*/  MUFU.TANH R107, R83 ;  /* 0x00000053006b7308 */ /* 0x0009e20000002400 */
[----:B------:R-:W-:-:S07]  /*bd00*/  FMUL.FTZ R94, R94, c[0x0][0x2ec] ;  /* 0x0000bb005e5e7a20 */ /* 0x000fce0000410000 */
[----:B------:R-:W-:Y:S01]  /*bd10*/  MUFU.TANH R200, R96 ;  /* 0x0000006000c87308 */ /* 0x000fe20000002400 */
[----:B----4-:R-:W-:Y:S02]  /*bd20*/  FSEL R83, R116, -INF , !P1 ;  /* 0xff80000074537808 */ /* 0x010fe40004800000 */
[----:B-1----:R-:W-:-:S05]  /*bd30*/  FSEL R116, R120, -INF , !P4 ;  /* 0xff80000078747808 */ /* 0x002fca0006000000 */
[----:B------:R1:W-:Y:S01]  /*bd40*/  MUFU.TANH R96, R88 ;  /* 0x0000005800607308 */ /* 0x0003e20000002400 */
[----:B------:R-:W-:Y:S02]  /*bd50*/  ISETP.LT.OR P4, PT, R56, R247, P3 ;  /* 0x000000f73800720c */ /* 0x000fe40001f81670 */
[C---:B------:R-:W-:Y:S02]  /*bd60*/  LOP3.LUT P3, RZ, R252.reuse, 0x8, RZ, 0xc0, !PT ;  /* 0x00000008fcff7812 */ /* 0x040fe4000786c0ff */
[----:B------:R-:W-:Y:S02]  /*bd70*/  LOP3.LUT R252, R252, 0xfffffffe, RZ, 0xc0, !PT ;  /* 0xfffffffefcfc7812 */ /* 0x000fe400078ec0ff */
[----:B------:R-:W-:Y:S01]  /*bd80*/  ISETP.GE.AND P1, PT, R56, R242, PT ;  /* 0x000000f23800720c */ /* 0x000fe20003f26270 */
[----:B------:R-:W-:Y:S01]  /*bd90*/  MUFU.TANH R121, R121 ;  /* 0x0000007900797308 */ /* 0x000fe20000002400 */
[----:B------:R-:W-:Y:S01]  /*bda0*/  FMUL.FTZ R84, R84, c[0x0][0x2ec] ;  /* 0x0000bb0054547a20 */ /* 0x000fe20000410000 */
[----:B------:R-:W-:-:S02]  /*bdb0*/  @P5 LOP3.LUT R252, R252, 0x1, RZ, 0xfc, !PT ;  /* 0x00000001fcfc5812 */ /* 0x000fc400078efcff */
[----:B-1----:R-:W-:-:S04]  /*bdc0*/  FSEL R88, R123, -INF , !P0 ;  /* 0xff8000007b587808 */ /* 0x002fc80004000000 */
[----:B------:R-:W-:Y:S01]  /*bdd0*/  MUFU.TANH R118, R118 ;  /* 0x0000007600767308 */ /* 0x000fe20000002400 */
[C---:B------:R-:W-:Y:S02]  /*bde0*/  ISETP.GE.AND P0, PT, R56.reuse, R240, PT ;  /* 0x000000f03800720c */ /* 0x040fe40003f06270 */
[C---:B------:R-:W-:Y:S02]  /*bdf0*/  ISETP.LT.OR P6, PT, R56.reuse, R243, P1 ;  /* 0x000000f33800720c */ /* 0x040fe40000fc1670 */
[----:B------:R-:W-:-:S03]  /*be00*/  ISETP.LT.OR P5, PT, R56, R241, P0 ;  /* 0x000000f13800720c */ /* 0x000fc600007a1670 */
[----:B------:R1:W3:Y:S01]  /*be10*/  MUFU.TANH R207, R108 ;  /* 0x0000006c00cf7308 */ /* 0x0002e20000002400 */
[----:B------:R-:W-:Y:S01]  /*be20*/  IADD3 R56, R72, 0x9, RZ ;  /* 0x0000000948387810 */ /* 0x000fe20007ffe0ff */
[----:B------:R-:W-:-:S06]  /*be30*/  FMUL.FTZ R74, R74, c[0x0][0x2ec] ;  /* 0x0000bb004a4a7a20 */ /* 0x000fcc0000410000 */
[----:B------:R4:W-:Y:S01]  /*be40*/  MUFU.TANH R202, R94 ;  /* 0x0000005e00ca7308 */ /* 0x0009e20000002400 */
[----:B------:R-:W-:Y:S01]  /*be50*/  FMUL.FTZ R65, R65, c[0x0][0x2ec] ;  /* 0x0000bb0041417a20 */ /* 0x000fe20000410000 */
[----:B------:R-:W-:Y:S01]  /*be60*/  LOP3.LUT P1, RZ, R252, 0x2, RZ, 0xc0, !PT ;  /* 0x00000002fcff7812 */ /* 0x000fe2000782c0ff */
[----:B------:R-:W-:Y:S02]  /*be70*/  FMUL.FTZ R80, R80, c[0x0][0x2ec] ;  /* 0x0000bb0050507a20 */ /* 0x000fe40000410000 */
[----:B-1----:R-:W-:Y:S02]  /*be80*/  FMUL.FTZ R108, R109, c[0x0][0x2ec] ;  /* 0x0000bb006d6c7a20 */ /* 0x002fe40000410000 */
[----:B----4-:R-:W-:Y:S02]  /*be90*/  FMUL.FTZ R94, R95, c[0x0][0x2ec] ;  /* 0x0000bb005f5e7a20 */ /* 0x010fe40000410000 */
[----:B------:R-:W-:Y:S02]  /*bea0*/  FMUL.FTZ R95, R97, c[0x0][0x2ec] ;  /* 0x0000bb00615f7a20 */ /* 0x000fe40000410000 */
[----:B------:R-:W-:-:S02]  /*beb0*/  FMUL.FTZ R97, R99, c[0x0][0x2ec] ;  /* 0x0000bb0063617a20 */ /* 0x000fc40000410000 */
[----:B------:R2:W-:Y:S01]  /*bec0*/  MUFU.TANH R99, R84 ;  /* 0x0000005400637308 */ /* 0x0005e20000002400 */
[----:B------:R-:W-:Y:S02]  /*bed0*/  FMUL.FTZ R109, R111, c[0x0][0x2ec] ;  /* 0x0000bb006f6d7a20 */ /* 0x000fe40000410000 */
[----:B------:R-:W-:-:S05]  /*bee0*/  FMUL.FTZ R111, R115, c[0x0][0x2ec] ;  /* 0x0000bb00736f7a20 */ /* 0x000fca0000410000 */
[----:B------:R1:W-:Y:S01]  /*bef0*/  MUFU.TANH R208, R74 ;  /* 0x0000004a00d07308 */ /* 0x0003e20000002400 */
[----:B--2---:R-:W-:Y:S02]  /*bf00*/  FSEL R84, R117, -INF , !P2 ;  /* 0xff80000075547808 */ /* 0x004fe40005000000 */
[----:B------:R-:W-:-:S05]  /*bf10*/  ISETP.GE.AND P2, PT, R56, R244, PT ;  /* 0x000000f43800720c */ /* 0x000fca0003f46270 */
[----:B------:R2:W-:Y:S01]  /*bf20*/  MUFU.TANH R115, R80 ;  /* 0x0000005000737308 */ /* 0x0005e20000002400 */
[----:B------:R-:W-:Y:S01]  /*bf30*/  ISETP.LT.OR P2, PT, R56, R245, P2 ;  /* 0x000000f53800720c */ /* 0x000fe20001741670 */
[----:B-1----:R-:W-:-:S06]  /*bf40*/  FMUL.FTZ R74, R75, c[0x0][0x2ec] ;  /* 0x0000bb004b4a7a20 */ /* 0x002fcc0000410000 */
[----:B------:R1:W-:Y:S01]  /*bf50*/  MUFU.TANH R75, R65 ;  /* 0x00000041004b7308 */ /* 0x0003e20000002400 */
[----:B---3--:R-:W-:Y:S02]  /*bf60*/  FSEL R207, R207, -INF , !P4 ;  /* 0xff800000cfcf7808 */ /* 0x008fe40006000000 */
[----:B--2---:R-:W-:Y:S02]  /*bf70*/  FSEL R80, R118, -INF , !P1 ;  /* 0xff80000076507808 */ /* 0x004fe40004800000 */
[C---:B------:R-:W-:Y:S02]  /*bf80*/  ISETP.GE.AND P1, PT, R56.reuse, R242, PT ;  /* 0x000000f23800720c */ /* 0x040fe40003f26270 */
[----:B-1----:R-:W-:Y:S02]  /*bf90*/  FSEL R65, R121, -INF , !P3 ;  /* 0xff80000079417808 */ /* 0x002fe40005800000 */
[C---:B------:R-:W-:Y:S01]  /*bfa0*/  ISETP.GE.AND P3, PT, R56.reuse, R246, PT ;  /* 0x000000f63800720c */ /* 0x040fe20003f66270 */
[----:B------:R-:W1:Y:S01]  /*bfb0*/  MUFU.TANH R113, R113 ;  /* 0x0000007100717308 */ /* 0x000e620000002400 */
[----:B------:R-:W-:-:S02]  /*bfc0*/  ISETP.LT.OR P1, PT, R56, R243, P1 ;  /* 0x000000f33800720c */ /* 0x000fc40000f21670 */
[----:B------:R-:W-:Y:S02]  /*bfd0*/  ISETP.LT.OR P4, PT, R56, R247, P3 ;  /* 0x000000f73800720c */ /* 0x000fe40001f81670 */
[C---:B------:R-:W-:Y:S02]  /*bfe0*/  LOP3.LUT P3, RZ, R252.reuse, 0x1, RZ, 0xc0, !PT ;  /* 0x00000001fcff7812 */ /* 0x040fe4000786c0ff */
[----:B------:R-:W-:Y:S01]  /*bff0*/  LOP3.LUT R252, R252, 0xfffffff7, RZ, 0xc0, !PT ;  /* 0xfffffff7fcfc7812 */ /* 0x000fe200078ec0ff */
[----:B------:R-:W-:Y:S01]  /*c000*/  FMUL.FTZ R57, R57, c[0x0][0x2ec] ;  /* 0x0000bb0039397a20 */ /* 0x000fe20000410000 */
[----:B------:R-:W-:Y:S01]  /*c010*/  ISETP.GE.AND P0, PT, R56, R240, PT ;  /* 0x000000f03800720c */ /* 0x000fe20003f06270 */
[----:B------:R-:W-:Y:S01]  /*c020*/  FMUL.FTZ R92, R92, c[0x0][0x2ec] ;  /* 0x0000bb005c5c7a20 */ /* 0x000fe20000410000 */
[----:B------:R-:W-:Y:S01]  /*c030*/  @P2 LOP3.LUT R252, R252, 0x8, RZ, 0xfc, !PT ;  /* 0x00000008fcfc2812 */ /* 0x000fe200078efcff */
[----:B------:R-:W2:Y:S01]  /*c040*/  MUFU.TANH R108, R108 ;  /* 0x0000006c006c7308 */ /* 0x000ea20000002400 */
[----:B------:R-:W-:Y:S01]  /*c050*/  FMUL.FTZ R101, R101, c[0x0][0x2ec] ;  /* 0x0000bb0065657a20 */ /* 0x000fe20000410000 */
[----:B------:R-:W-:Y:S01]  /*c060*/  ISETP.LT.OR P0, PT, R56, R241, P0 ;  /* 0x000000f13800720c */ /* 0x000fe20000701670 */
[----:B------:R-:W-:Y:S01]  /*c070*/  FMUL.FTZ R98, R98, c[0x0][0x2ec] ;  /* 0x0000bb0062627a20 */ /* 0x000fe20000410000 */
[----:B------:R-:W-:Y:S01]  /*c080*/  LOP3.LUT R252, R252, 0xfffffffb, RZ, 0xc0, !PT ;  /* 0xfffffffbfcfc7812 */ /* 0x000fe200078ec0ff */
[----:B------:R-:W-:-:S02]  /*c090*/  FMUL.FTZ R89, R89, c[0x0][0x2ec] ;  /* 0x0000bb0059597a20 */ /* 0x000fc40000410000 */
[----:B------:R-:W-:Y:S01]  /*c0a0*/  FMUL.FTZ R87, R87, c[0x0][0x2ec] ;  /* 0x0000bb0057577a20 */ /* 0x000fe20000410000 */
[----:B------:R3:W-:Y:S01]  /*c0b0*/  MUFU.TANH R123, R57 ;  /* 0x00000039007b7308 */ /* 0x0007e20000002400 */
[----:B------:R-:W-:Y:S02]  /*c0c0*/  FMUL.FTZ R112, R112, c[0x0][0x2ec] ;  /* 0x0000bb0070707a20 */ /* 0x000fe40000410000 */
[----:B------:R-:W-:Y:S02]  /*c0d0*/  FMUL.FTZ R85, R85, c[0x0][0x2ec] ;  /* 0x0000bb0055557a20 */ /* 0x000fe40000410000 */
[----:B------:R-:W-:-:S03]  /*c0e0*/  FMUL.FTZ R76, R76, c[0x0][0x2ec] ;  /* 0x0000bb004c4c7a20 */ /* 0x000fc60000410000 */
[----:B------:R4:W-:Y:S01]  /*c0f0*/  MUFU.TANH R204, R92 ;  /* 0x0000005c00cc7308 */ /* 0x0009e20000002400 */
[----:B------:R-:W-:Y:S01]  /*c100*/  @P1 LOP3.LUT R252, R252, 0x4, RZ, 0xfc, !PT ;  /* 0x00000004fcfc1812 */ /* 0x000fe200078efcff */
[----:B------:R-:W-:Y:S01]  /*c110*/  FMUL.FTZ R66, R66, c[0x0][0x2ec] ;  /* 0x0000bb0042427a20 */ /* 0x000fe20000410000 */
[----:B---3--:R-:W-:-:S05]  /*c120*/  IADD3 R57, R72, 0x10, RZ ;  /* 0x0000001048397810 */ /* 0x008fca0007ffe0ff */
[----:B------:R-:W-:Y:S01]  /*c130*/  MUFU.TANH R201, R101 ;  /* 0x0000006500c97308 */ /* 0x000fe20000002400 */
[----:B------:R-:W-:Y:S01]  /*c140*/  ISETP.GE.AND P2, PT, R57, R244, PT ;  /* 0x000000f43900720c */ /* 0x000fe20003f46270 */
[----:B----4-:R-:W-:-:S06]  /*c150*/  FMUL.FTZ R92, R93, c[0x0][0x2ec] ;  /* 0x0000bb005d5c7a20 */ /* 0x010fcc0000410000 */
[----:B------:R-:W-:Y:S01]  /*c160*/  MUFU.TANH R101, R98 ;  /* 0x0000006200657308 */ /* 0x000fe20000002400 */
[----:B------:R-:W-:-:S07]  /*c170*/  LOP3.LUT R252, R252, 0xfffffffd, RZ, 0xc0, !PT ;  /* 0xfffffffdfcfc7812 */ /* 0x000fce00078ec0ff */
[----:B------:R3:W-:Y:S01]  /*c180*/  MUFU.TANH R93, R89 ;  /* 0x00000059005d7308 */ /* 0x0007e20000002400 */
[----:B------:R-:W-:-:S07]  /*c190*/  @P0 LOP3.LUT R252, R252, 0x2, RZ, 0xfc, !PT ;  /* 0x00000002fcfc0812 */ /* 0x000fce00078efcff */
[----:B------:R-:W-:Y:S01]  /*c1a0*/  MUFU.TANH R98, R87 ;  /* 0x0000005700627308 */ /* 0x000fe20000002400 */
[----:B---3--:R-:W-:-:S07]  /*c1b0*/  FMUL.FTZ R89, R90, c[0x0][0x2ec] ;  /* 0x0000bb005a597a20 */ /* 0x008fce0000410000 */
[----:B------:R3:W-:Y:S01]  /*c1c0*/  MUFU.TANH R87, R76 ;  /* 0x0000004c00577308 */ /* 0x0007e20000002400 */
[----:B------:R-:W-:-:S07]  /*c1d0*/  FMUL.FTZ R90, R91, c[0x0][0x2ec] ;  /* 0x0000bb005b5a7a20 */ /* 0x000fce0000410000 */
[----:B------:R1:W-:Y:S01]  /*c1e0*/  MUFU.TANH R91, R85 ;  /* 0x00000055005b7308 */ /* 0x0003e20000002400 */
[----:B------:R-:W-:-:S07]  /*c1f0*/  FMUL.FTZ R104, R104, c[0x0][0x2ec] ;  /* 0x0000bb0068687a20 */ /* 0x000fce0000410000 */
[----:B------:R-:W-:Y:S01]  /*c200*/  MUFU.TANH R112, R112 ;  /* 0x0000007000707308 */ /* 0x000fe20000002400 */
[----:B---3--:R-:W-:Y:S02]  /*c210*/  FMUL.FTZ R76, R77, c[0x0][0x2ec] ;  /* 0x0000bb004d4c7a20 */ /* 0x008fe40000410000 */
[----:B------:R-:W-:Y:S01]  /*c220*/  FMUL.FTZ R77, R79, c[0x0][0x2ec] ;  /* 0x0000bb004f4d7a20 */ /* 0x000fe20000410000 */
[----:B-1----:R-:W-:-:S04]  /*c230*/  FSEL R85, R113, -INF , !P5 ;  /* 0xff80000071557808 */ /* 0x002fc80006800000 */
[----:B------:R-:W1:Y:S01]  /*c240*/  MUFU.TANH R110, R110 ;  /* 0x0000006e006e7308 */ /* 0x000e620000002400 */
[----:B------:R-:W-:Y:S01]  /*c250*/  ISETP.LT.OR P5, PT, R57, R245, P2 ;  /* 0x000000f53900720c */ /* 0x000fe200017a1670 */
[----:B------:R-:W-:Y:S01]  /*c260*/  FMUL.FTZ R100, R100, c[0x0][0x2ec] ;  /* 0x0000bb0064647a20 */ /* 0x000fe20000410000 */
[----:B--2---:R-:W-:-:S05]  /*c270*/  FSEL R56, R108, -INF , !P4 ;  /* 0xff8000006c387808 */ /* 0x004fca0006000000 */
[----:B------:R2:W-:Y:S01]  /*c280*/  MUFU.TANH R79, R66 ;  /* 0x00000042004f7308 */ /* 0x0005e20000002400 */
[----:B------:R-:W-:Y:S01]  /*c290*/  FMUL.FTZ R78, R78, c[0x0][0x2ec] ;  /* 0x0000bb004e4e7a20 */ /* 0x000fe20000410000 */
[----:B------:R-:W-:Y:S01]  /*c2a0*/  LOP3.LUT P2, RZ, R252, 0x4, RZ, 0xc0, !PT ;  /* 0x00000004fcff7812 */ /* 0x000fe2000784c0ff */
[----:B------:R-:W-:-:S05]  /*c2b0*/  FMUL.FTZ R62, R62, c[0x0][0x2ec] ;  /* 0x0000bb003e3e7a20 */ /* 0x000fca0000410000 */
[----:B------:R-:W3:Y:S01]  /*c2c0*/  MUFU.TANH R111, R111 ;  /* 0x0000006f006f7308 */ /* 0x000ee20000002400 */
[----:B--2---:R-:W-:Y:S02]  /*c2d0*/  FSEL R66, R119, -INF , !P3 ;  /* 0xff80000077427808 */ /* 0x004fe40005800000 */
[----:B------:R-:W-:-:S05]  /*c2e0*/  ISETP.GE.AND P3, PT, R57, R246, PT ;  /* 0x000000f63900720c */ /* 0x000fca0003f66270 */
[----:B------:R-:W2:Y:S01]  /*c2f0*/  MUFU.TANH R109, R109 ;  /* 0x0000006d006d7308 */ /* 0x000ea20000002400 */
[----:B------:R-:W-:Y:S02]  /*c300*/  ISETP.LT.OR P4, PT, R57, R247, P3 ;  /* 0x000000f73900720c */ /* 0x000fe40001f81670 */
[----:B------:R-:W-:Y:S01]  /*c310*/  LOP3.LUT P3, RZ, R252, 0x8, RZ, 0xc0, !PT ;  /* 0x00000008fcff7812 */ /* 0x000fe2000786c0ff */
[----:B------:R-:W-:Y:S01]  /*c320*/  FMUL.FTZ R60, R60, c[0x0][0x2ec] ;  /* 0x0000bb003c3c7a20 */ /* 0x000fe20000410000 */
[----:B------:R-:W-:-:S03]  /*c330*/  LOP3.LUT R252, R252, 0xfffffffe, RZ, 0xc0, !PT ;  /* 0xfffffffefcfc7812 */ /* 0x000fc600078ec0ff */
[----:B------:R4:W-:Y:S01]  /*c340*/  MUFU.TANH R211, R100 ;  /* 0x0000006400d37308 */ /* 0x0009e20000002400 */
[----:B------:R-:W-:Y:S01]  /*c350*/  FMUL.FTZ R61, R61, c[0x0][0x2ec] ;  /* 0x0000bb003d3d7a20 */ /* 0x000fe20000410000 */
[----:B------:R-:W-:Y:S02]  /*c360*/  ISETP.GE.AND P1, PT, R57, R242, PT ;  /* 0x000000f23900720c */ /* 0x000fe40003f26270 */
[----:B------:R-:W-:-:S04]  /*c370*/  @P5 LOP3.LUT R252, R252, 0x1, RZ, 0xfc, !PT ;  /* 0x00000001fcfc5812 */ /* 0x000fc800078efcff */
[----:B------:R-:W1:Y:S01]  /*c380*/  MUFU.TANH R104, R104 ;  /* 0x0000006800687308 */ /* 0x000e620000002400 */
[----:B------:R-:W-:Y:S01]  /*c390*/  ISETP.GE.AND P0, PT, R57, R240, PT ;  /* 0x000000f03900720c */ /* 0x000fe20003f06270 */
[----:B----4-:R-:W-:-:S06]  /*c3a0*/  FMUL.FTZ R100, R103, c[0x0][0x2ec] ;  /* 0x0000bb0067647a20 */ /* 0x010fcc0000410000 */
[----:B------:R4:W-:Y:S01]  /*c3b0*/  MUFU.TANH R113, R62 ;  /* 0x0000003e00717308 */ /* 0x0009e20000002400 */
[----:B------:R-:W-:-:S07]  /*c3c0*/  FMUL.FTZ R67, R67, c[0x0][0x2ec] ;  /* 0x0000bb0043437a20 */ /* 0x000fce0000410000 */
[----:B------:R1:W-:Y:S01]  /*c3d0*/  MUFU.TANH R103, R78 ;  /* 0x0000004e00677308 */ /* 0x0003e20000002400 */
[----:B------:R-:W-:Y:S02]  /*c3e0*/  ISETP.LT.OR P5, PT, R57, R241, P0 ;  /* 0x000000f13900720c */ /* 0x000fe400007a1670 */
[----:B----4-:R-:W-:-:S05]  /*c3f0*/  IADD3 R62, R72, 0x11, RZ ;  /* 0x00000011483e7810 */ /* 0x010fca0007ffe0ff */
[----:B------:R4:W-:Y:S01]  /*c400*/  MUFU.TANH R117, R61 ;  /* 0x0000003d00757308 */ /* 0x0009e20000002400 */
[----:B-1----:R-:W-:-:S07]  /*c410*/  FMUL.FTZ R78, R81, c[0x0][0x2ec] ;  /* 0x0000bb00514e7a20 */ /* 0x002fce0000410000 */
[----:B------:R1:W-:Y:S01]  /*c420*/  MUFU.TANH R81, R60 ;  /* 0x0000003c00517308 */ /* 0x0003e20000002400 */
[----:B----4-:R-:W-:Y:S02]  /*c430*/  FSEL R61, R110, -INF , !P2 ;  /* 0xff8000006e3d7808 */ /* 0x010fe40005000000 */
[----:B------:R-:W-:Y:S02]  /*c440*/  ISETP.GE.AND P2, PT, R62, R244, PT ;  /* 0x000000f43e00720c */ /* 0x000fe40003f46270 */
[----:B-1----:R-:W-:Y:S02]  /*c450*/  FSEL R60, R112, -INF , !P6 ;  /* 0xff800000703c7808 */ /* 0x002fe40007000000 */
[----:B------:R-:W-:Y:S02]  /*c460*/  ISETP.LT.OR P6, PT, R57, R243, P1 ;  /* 0x000000f33900720c */ /* 0x000fe40000fc1670 */
[----:B------:R-:W-:Y:S01]  /*c470*/  LOP3.LUT P1, RZ, R252, 0x2, RZ, 0xc0, !PT ;  /* 0x00000002fcff7812 */ /* 0x000fe2000782c0ff */
[----:B------:R2:W-:Y:S01]  /*c480*/  MUFU.TANH R206, R67 ;  /* 0x0000004300ce7308 */ /* 0x0005e20000002400 */
[----:B------:R-:W-:-:S02]  /*c490*/  ISETP.LT.OR P2, PT, R62, R245, P2 ;  /* 0x000000f53e00720c */ /* 0x000fc40001741670 */
[----:B---3--:R-:W-:Y:S01]  /*c4a0*/  FSEL R57, R111, -INF , !P1 ;  /* 0xff8000006f397808 */ /* 0x008fe20004800000 */
[----:B------:R-:W-:Y:S01]  /*c4b0*/  FMUL.FTZ R102, R102, c[0x0][0x2ec] ;  /* 0x0000bb0066667a20 */ /* 0x000fe20000410000 */
[----:B------:R-:W-:-:S03]  /*c4c0*/  ISETP.GE.AND P1, PT, R62, R242, PT ;  /* 0x000000f23e00720c */ /* 0x000fc60003f26270 */
[----:B------:R1:W-:Y:S01]  /*c4d0*/  STL [R1+0x28], R57 ;  /* 0x0000283901007387 */ /* 0x0003e20000100800 */
[C---:B------:R-:W-:Y:S01]  /*c4e0*/  ISETP.LT.OR P1, PT, R62.reuse, R243, P1 ;  /* 0x000000f33e00720c */ /* 0x040fe20000f21670 */
[----:B------:R-:W3:Y:S01]  /*c4f0*/  MUFU.TANH R102, R102 ;  /* 0x0000006600667308 */ /* 0x000ee20000002400 */
[----:B--2---:R-:W-:Y:S02]  /*c500*/  FSEL R67, R109, -INF , !P3 ;  /* 0xff8000006d437808 */ /* 0x004fe40005800000 */
[----:B------:R-:W-:-:S05]  /*c510*/  ISETP.GE.AND P3, PT, R62, R246, PT ;  /* 0x000000f63e00720c */ /* 0x000fca0003f66270 */
[----:B------:R-:W2:Y:S01]  /*c520*/  MUFU.TANH R105, R105 ;  /* 0x0000006900697308 */ /* 0x000ea20000002400 */
[----:B------:R-:W-:Y:S01]  /*c530*/  ISETP.GE.AND P0, PT, R62, R240, PT ;  /* 0x000000f03e00720c */ /* 0x000fe20003f06270 */
[----:B------:R-:W-:-:S03]  /*c540*/  FMUL.FTZ R53, R53, c[0x0][0x2ec] ;  /* 0x0000bb0035357a20 */ /* 0x000fc60000410000 */
[----:B------:R-:W-:Y:S02]  /*c550*/  ISETP.LT.OR P0, PT, R62, R241, P0 ;  /* 0x000000f13e00720c */ /* 0x000fe40000701670 */
[----:B-1----:R-:W-:Y:S02]  /*c560*/  FSEL R57, R104, -INF , !P4 ;  /* 0xff80000068397808 */ /* 0x002fe40006000000 */
[----:B------:R-:W-:Y:S02]  /*c570*/  ISETP.LT.OR P4, PT, R62, R247, P3 ;  /* 0x000000f73e00720c */ /* 0x000fe40001f81670 */
[C---:B------:R-:W-:Y:S02]  /*c580*/  LOP3.LUT P3, RZ, R252.reuse, 0x1, RZ, 0xc0, !PT ;  /* 0x00000001fcff7812 */ /* 0x040fe4000786c0ff */
[----:B------:R-:W-:Y:S01]  /*c590*/  LOP3.LUT R252, R252, 0xfffffff7, RZ, 0xc0, !PT ;  /* 0xfffffff7fcfc7812 */ /* 0x000fe200078ec0ff */
[----:B------:R1:W-:Y:S03]  /*c5a0*/  MUFU.TANH R62, R53 ;  /* 0x00000035003e7308 */ /* 0x0003e60000002400 */
[----:B------:R-:W-:Y:S01]  /*c5b0*/  @P2 LOP3.LUT R252, R252, 0x8, RZ, 0xfc, !PT ;  /* 0x00000008fcfc2812 */ /* 0x000fe200078efcff */
[----:B------:R-:W-:-:S03]  /*c5c0*/  FMUL.FTZ R63, R63, c[0x0][0x2ec] ;  /* 0x0000bb003f3f7a20 */ /* 0x000fc60000410000 */
[----:B------:R-:W-:Y:S01]  /*c5d0*/  LOP3.LUT R252, R252, 0xfffffffb, RZ, 0xc0, !PT ;  /* 0xfffffffbfcfc7812 */ /* 0x000fe200078ec0ff */
[----:B------:R-:W-:-:S03]  /*c5e0*/  FMUL.FTZ R52, R52, c[0x0][0x2ec] ;  /* 0x0000bb0034347a20 */ /* 0x000fc60000410000 */
[----:B------:R-:W-:Y:S02]  /*c5f0*/  @P1 LOP3.LUT R252, R252, 0x4, RZ, 0xfc, !PT ;  /* 0x00000004fcfc1812 */ /* 0x000fe400078efcff */
[----:B-1----:R-:W-:Y:S01]  /*c600*/  IADD3 R53, R72, 0x18, RZ ;  /* 0x0000001848357810 */ /* 0x002fe20007ffe0ff */
[----:B------:R-:W-:-:S03]  /*c610*/  IMAD.MOV.U32 R108, RZ, RZ, R79 ;  /* 0x000000ffff6c7224 */ /* 0x000fc600078e004f */
[C---:B------:R-:W-:Y:S01]  /*c620*/  ISETP.GE.AND P2, PT, R53.reuse, R244, PT ;  /* 0x000000f43500720c */ /* 0x040fe20003f46270 */
[----:B------:R-:W-:Y:S01]  /*c630*/  MUFU.TANH R112, R63 ;  /* 0x0000003f00707308 */ /* 0x000fe20000002400 */
[----:B---3--:R-:W-:Y:S02]  /*c640*/  FSEL R79, R102, -INF , !P5 ;  /* 0xff800000664f7808 */ /* 0x008fe40006800000 */
[----:B------:R-:W-:Y:S02]  /*c650*/  LOP3.LUT R252, R252, 0xfffffffd, RZ, 0xc0, !PT ;  /* 0xfffffffdfcfc7812 */ /* 0x000fe400078ec0ff */
[----:B------:R-:W-:-:S03]  /*c660*/  ISETP.LT.OR P5, PT, R53, R245, P2 ;  /* 0x000000f53500720c */ /* 0x000fc600017a1670 */
[----:B------:R2:W-:Y:S01]  /*c670*/  MUFU.TANH R63, R52 ;  /* 0x00000034003f7308 */ /* 0x0005e20000002400 */
[----:B------:R-:W-:Y:S02]  /*c680*/  @P0 LOP3.LUT R252, R252, 0x2, RZ, 0xfc, !PT ;  /* 0x00000002fcfc0812 */ /* 0x000fe400078efcff */
[----:B------:R-:W-:Y:S02]  /*c690*/  FSEL R205, R205, -INF , !P4 ;  /* 0xff800000cdcd7808 */ /* 0x000fe40006000000 */
[----:B------:R-:W-:Y:S02]  /*c6a0*/  LOP3.LUT P2, RZ, R252, 0x4, RZ, 0xc0, !PT ;  /* 0x00000004fcff7812 */ /* 0x000fe4000784c0ff */
[----:B------:R-:W-:Y:S01]  /*c6b0*/  ISETP.GE.AND P1, PT, R53, R242, PT ;  /* 0x000000f23500720c */ /* 0x000fe20003f26270 */
[----:B------:R-:W1:Y:S01]  /*c6c0*/  MUFU.TANH R100, R100 ;  /* 0x0000006400647308 */ /* 0x000e620000002400 */
[----:B--2---:R-:W-:Y:S02]  /*c6d0*/  FSEL R52, R105, -INF , !P3 ;  /* 0xff80000069347808 */ /* 0x004fe40005800000 */
[----:B------:R-:W-:-:S04]  /*c6e0*/  ISETP.GE.AND P3, PT, R53, R246, PT ;  /* 0x000000f63500720c */ /* 0x000fc80003f66270 */
[C---:B------:R-:W-:Y:S02]  /*c6f0*/  ISETP.LT.OR P4, PT, R53.reuse, R247, P3 ;  /* 0x000000f73500720c */ /* 0x040fe40001f81670 */
[C---:B------:R-:W-:Y:S02]  /*c700*/  LOP3.LUT P3, RZ, R252.reuse, 0x8, RZ, 0xc0, !PT ;  /* 0x00000008fcff7812 */ /* 0x040fe4000786c0ff */
[----:B------:R-:W-:Y:S02]  /*c710*/  LOP3.LUT R252, R252, 0xfffffffe, RZ, 0xc0, !PT ;  /* 0xfffffffefcfc7812 */ /* 0x000fe400078ec0ff */
[----:B------:R-:W-:Y:S02]  /*c720*/  ISETP.GE.AND P0, PT, R53, R240, PT ;  /* 0x000000f03500720c */ /* 0x000fe40003f06270 */
[----:B------:R-:W-:Y:S02]  /*c730*/  FSEL R211, R211, -INF , !P6 ;  /* 0xff800000d3d37808 */ /* 0x000fe40007000000 */
[----:B------:R-:W-:-:S02]  /*c740*/  @P5 LOP3.LUT R252, R252, 0x1, RZ, 0xfc, !PT ;  /* 0x00000001fcfc5812 */ /* 0x000fc400078efcff */
[C---:B------:R-:W-:Y:S02]  /*c750*/  ISETP.LT.OR P6, PT, R53.reuse, R243, P1 ;  /* 0x000000f33500720c */ /* 0x040fe40000fc1670 */
[----:B------:R-:W-:Y:S02]  /*c760*/  ISETP.LT.OR P5, PT, R53, R241, P0 ;  /* 0x000000f13500720c */ /* 0x000fe400007a1670 */
[----:B------:R-:W-:Y:S02]  /*c770*/  IADD3 R53, R72, 0x19, RZ ;  /* 0x0000001948357810 */ /* 0x000fe40007ffe0ff */
[----:B------:R-:W-:Y:S02]  /*c780*/  FSEL R201, R201, -INF , !P2 ;  /* 0xff800000c9c97808 */ /* 0x000fe40005000000 */
[----:B------:R-:W-:Y:S02]  /*c790*/  ISETP.GE.AND P2, PT, R53, R244, PT ;  /* 0x000000f43500720c */ /* 0x000fe40003f46270 */
[----:B------:R-:W-:-:S02]  /*c7a0*/  LOP3.LUT P1, RZ, R252, 0x2, RZ, 0xc0, !PT ;  /* 0x00000002fcff7812 */ /* 0x000fc4000782c0ff */
[----:B------:R-:W-:Y:S01]  /*c7b0*/  ISETP.LT.OR P2, PT, R53, R245, P2 ;  /* 0x000000f53500720c */ /* 0x000fe20001741670 */
[----:B------:R-:W-:Y:S01]  /*c7c0*/  IMAD.MOV.U32 R109, RZ, RZ, R81 ;  /* 0x000000ffff6d7224 */ /* 0x000fe200078e0051 */
[----:B------:R-:W-:Y:S02]  /*c7d0*/  FSEL R203, R203, -INF , !P3 ;  /* 0xff800000cbcb7808 */ /* 0x000fe40005800000 */
[C---:B------:R-:W-:Y:S02]  /*c7e0*/  ISETP.GE.AND P3, PT, R53.reuse, R246, PT ;  /* 0x000000f63500720c */ /* 0x040fe40003f66270 */
[----:B-1----:R-:W-:Y:S02]  /*c7f0*/  FSEL R81, R100, -INF , !P1 ;  /* 0xff80000064517808 */ /* 0x002fe40004800000 */
[----:B------:R-:W-:Y:S02]  /*c800*/  ISETP.GE.AND P1, PT, R53, R242, PT ;  /* 0x000000f23500720c */ /* 0x000fe40003f26270 */
[----:B------:R-:W-:-:S02]  /*c810*/  FSEL R204, R204, -INF , !P4 ;  /* 0xff800000cccc7808 */ /* 0x000fc40006000000 */
[C---:B------:R-:W-:Y:S02]  /*c820*/  ISETP.LT.OR P4, PT, R53.reuse, R247, P3 ;  /* 0x000000f73500720c */ /* 0x040fe40001f81670 */
[C---:B------:R-:W-:Y:S02]  /*c830*/  LOP3.LUT P3, RZ, R252.reuse, 0x1, RZ, 0xc0, !PT ;  /* 0x00000001fcff7812 */ /* 0x040fe4000786c0ff */
[C---:B------:R-:W-:Y:S02]  /*c840*/  ISETP.LT.OR P1, PT, R53.reuse, R243, P1 ;  /* 0x000000f33500720c */ /* 0x040fe40000f21670 */
[----:B------:R-:W-:Y:S02]  /*c850*/  LOP3.LUT R252, R252, 0xfffffff7, RZ, 0xc0, !PT ;  /* 0xfffffff7fcfc7812 */ /* 0x000fe400078ec0ff */
[C---:B------:R-:W-:Y:S02]  /*c860*/  ISETP.GE.AND P0, PT, R53.reuse, R240, PT ;  /* 0x000000f03500720c */ /* 0x040fe40003f06270 */
[----:B------:R-:W-:Y:S01]  /*c870*/  @P2 LOP3.LUT R252, R252, 0x8, RZ, 0xfc, !PT ;  /* 0x00000008fcfc2812 */ /* 0x000fe200078efcff */
[----:B------:R-:W1:Y:S01]  /*c880*/  MUFU.TANH R92, R92 ;  /* 0x0000005c005c7308 */ /* 0x000e620000002400 */
[----:B------:R-:W-:-:S02]  /*c890*/  ISETP.LT.OR P0, PT, R53, R241, P0 ;  /* 0x000000f13500720c */ /* 0x000fc40000701670 */
[----:B------:R-:W-:Y:S02]  /*c8a0*/  LOP3.LUT R252, R252, 0xfffffffb, RZ, 0xc0, !PT ;  /* 0xfffffffbfcfc7812 */ /* 0x000fe400078ec0ff */
[----:B------:R-:W-:Y:S01]  /*c8b0*/  IADD3 R53, R72, 0x20, RZ ;  /* 0x0000002048357810 */ /* 0x000fe20007ffe0ff */
[----:B------:R-:W-:Y:S01]  /*c8c0*/  FMUL.FTZ R82, R82, c[0x0][0x2ec] ;  /* 0x0000bb0052527a20 */ /* 0x000fe20000410000 */
[----:B------:R-:W-:Y:S01]  /*c8d0*/  @P1 LOP3.LUT R252, R252, 0x4, RZ, 0xfc, !PT ;  /* 0x00000004fcfc1812 */ /* 0x000fe200078efcff */
[----:B------:R-:W2:Y:S01]  /*c8e0*/  MUFU.TANH R95, R95 ;  /* 0x0000005f005f7308 */ /* 0x000ea20000002400 */
[----:B------:R-:W-:Y:S02]  /*c8f0*/  ISETP.GE.AND P2, PT, R53, R244, PT ;  /* 0x000000f43500720c */ /* 0x000fe40003f46270 */
[----:B------:R-:W-:-:S05]  /*c900*/  LOP3.LUT R252, R252, 0xfffffffd, RZ, 0xc0, !PT ;  /* 0xfffffffdfcfc7812 */ /* 0x000fca00078ec0ff */
[----:B------:R3:W-:Y:S01]  /*c910*/  MUFU.TANH R209, R82 ;  /* 0x0000005200d17308 */ /* 0x0007e20000002400 */
[----:B------:R-:W-:Y:S02]  /*c920*/  FSEL R202, R202, -INF , !P3 ;  /* 0xff800000caca7808 */ /* 0x000fe40005800000 */
[----:B------:R-:W-:Y:S01]  /*c930*/  ISETP.GE.AND P3, PT, R53, R246, PT ;  /* 0x000000f63500720c */ /* 0x000fe20003f66270 */
[----:B------:R-:W-:Y:S01]  /*c940*/  FMUL.FTZ R40, R40, c[0x0][0x2ec] ;  /* 0x0000bb0028287a20 */ /* 0x000fe20000410000 */
[----:B------:R-:W-:-:S03]  /*c950*/  @P0 LOP3.LUT R252, R252, 0x2, RZ, 0xfc, !PT ;  /* 0x00000002fcfc0812 */ /* 0x000fc600078efcff */
[----:B------:R-:W4:Y:S01]  /*c960*/  MUFU.TANH R94, R94 ;  /* 0x0000005e005e7308 */ /* 0x000f220000002400 */
[----:B-1----:R-:W-:Y:S02]  /*c970*/  FSEL R122, R92, -INF , !P4 ;  /* 0xff8000005c7a7808 */ /* 0x002fe40006000000 */
[----:B---3--:R-:W-:Y:S02]  /*c980*/  FSEL R82, R101, -INF , !P5 ;  /* 0xff80000065527808 */ /* 0x008fe40006800000 */
[----:B------:R-:W-:-:S03]  /*c990*/  ISETP.LT.OR P5, PT, R53, R245, P2 ;  /* 0x000000f53500720c */ /* 0x000fc600017a1670 */
[----:B------:R-:W1:Y:S01]  /*c9a0*/  MUFU.TANH R97, R97 ;  /* 0x0000006100617308 */ /* 0x000e620000002400 */
[C---:B------:R-:W-:Y:S02]  /*c9b0*/  ISETP.LT.OR P4, PT, R53.reuse, R247, P3 ;  /* 0x000000f73500720c */ /* 0x040fe40001f81670 */
[C---:B------:R-:W-:Y:S02]  /*c9c0*/  LOP3.LUT P3, RZ, R252.reuse, 0x8, RZ, 0xc0, !PT ;  /* 0x00000008fcff7812 */ /* 0x040fe4000786c0ff */
[C---:B------:R-:W-:Y:S02]  /*c9d0*/  LOP3.LUT P2, RZ, R252.reuse, 0x4, RZ, 0xc0, !PT ;  /* 0x00000004fcff7812 */ /* 0x040fe4000784c0ff */
[----:B------:R-:W-:Y:S01]  /*c9e0*/  LOP3.LUT R252, R252, 0xfffffffe, RZ, 0xc0, !PT ;  /* 0xfffffffefcfc7812 */ /* 0x000fe200078ec0ff */
[----:B------:R3:W-:Y:S01]  /*c9f0*/  MUFU.TANH R104, R40 ;  /* 0x0000002800687308 */ /* 0x0007e20000002400 */
[----:B------:R-:W-:Y:S02]  /*ca00*/  ISETP.GE.AND P1, PT, R53, R242, PT ;  /* 0x000000f23500720c */ /* 0x000fe40003f26270 */
[----:B--2---:R-:W-:-:S02]  /*ca10*/  FSEL R120, R95, -INF , !P2 ;  /* 0xff8000005f787808 */ /* 0x004fc40005000000 */
[----:B------:R-:W-:Y:S02]  /*ca20*/  @P5 LOP3.LUT R252, R252, 0x1, RZ, 0xfc, !PT ;  /* 0x00000001fcfc5812 */ /* 0x000fe400078efcff */
[----:B------:R-:W-:Y:S02]  /*ca30*/  FSEL R200, R200, -INF , !P6 ;  /* 0xff800000c8c87808 */ /* 0x000fe40007000000 */
[----:B------:R-:W-:Y:S02]  /*ca40*/  ISETP.LT.OR P6, PT, R53, R243, P1 ;  /* 0x000000f33500720c */ /* 0x000fe40000fc1670 */
[----:B---3--:R-:W-:-:S04]  /*ca50*/  IADD3 R40, R72, 0x21, RZ ;  /* 0x0000002148287810 */ /* 0x008fc80007ffe0ff */
[----:B------:R-:W-:Y:S02]  /*ca60*/  ISETP.GE.AND P2, PT, R40, R244, PT ;  /* 0x000000f42800720c */ /* 0x000fe40003f46270 */
[----:B------:R-:W-:Y:S02]  /*ca70*/  LOP3.LUT P1, RZ, R252, 0x2, RZ, 0xc0, !PT ;  /* 0x00000002fcff7812 */ /* 0x000fe4000782c0ff */
[----:B------:R-:W-:Y:S01]  /*ca80*/  ISETP.LT.OR P2, PT, R40, R245, P2 ;  /* 0x000000f52800720c */ /* 0x000fe20001741670 */
[----:B------:R-:W-:Y:S01]  /*ca90*/  IMAD.MOV.U32 R110, RZ, RZ, R86 ;  /* 0x000000ffff6e7224 */ /* 0x000fe200078e0056 */
[----:B----4-:R-:W-:Y:S02]  /*caa0*/  FSEL R121, R94, -INF , !P3 ;  /* 0xff8000005e797808 */ /* 0x010fe40005800000 */
[----:B------:R-:W-:Y:S02]  /*cab0*/  ISETP.GE.AND P3, PT, R40, R246, PT ;  /* 0x000000f62800720c */ /* 0x000fe40003f66270 */
[----:B-1----:R-:W-:-:S02]  /*cac0*/  FSEL R86, R97, -INF , !P1 ;  /* 0xff80000061567808 */ /* 0x002fc40004800000 */
[----:B------:R-:W-:Y:S01]  /*cad0*/  ISETP.GE.AND P1, PT, R40, R242, PT ;  /* 0x000000f22800720c */ /* 0x000fe20003f26270 */
[----:B------:R-:W1:Y:S01]  /*cae0*/  MUFU.TANH R89, R89 ;  /* 0x0000005900597308 */ /* 0x000e620000002400 */
[----:B------:R-:W-:Y:S02]  /*caf0*/  FSEL R96, R96, -INF , !P4 ;  /* 0xff80000060607808 */ /* 0x000fe40006000000 */
[----:B------:R-:W-:Y:S02]  /*cb00*/  ISETP.GE.AND P0, PT, R53, R240, PT ;  /* 0x000000f03500720c */ /* 0x000fe40003f06270 */
[----:B------:R-:W-:Y:S02]  /*cb10*/  ISETP.LT.OR P4, PT, R40, R247, P3 ;  /* 0x000000f72800720c */ /* 0x000fe40001f81670 */
[----:B------:R-:W-:Y:S02]  /*cb20*/  LOP3.LUT P3, RZ, R252, 0x1, RZ, 0xc0, !PT ;  /* 0x00000001fcff7812 */ /* 0x000fe4000786c0ff */
[----:B------:R-:W-:Y:S01]  /*cb30*/  ISETP.LT.OR P1, PT, R40, R243, P1 ;  /* 0x000000f32800720c */ /* 0x000fe20000f21670 */
[----:B------:R-:W-:Y:S01]  /*cb40*/  FMUL.FTZ R51, R51, c[0x0][0x2ec] ;  /* 0x0000bb0033337a20 */ /* 0x000fe20000410000 */
[----:B------:R-:W-:Y:S01]  /*cb50*/  LOP3.LUT R252, R252, 0xfffffff7, RZ, 0xc0, !PT ;  /* 0xfffffff7fcfc7812 */ /* 0x000fe200078ec0ff */
[----:B------:R-:W-:Y:S01]  /*cb60*/  FMUL.FTZ R41, R41, c[0x0][0x2ec] ;  /* 0x0000bb0029297a20 */ /* 0x000fe20000410000 */
[----:B------:R-:W-:-:S02]  /*cb70*/  ISETP.LT.OR P5, PT, R53, R241, P0 ;  /* 0x000000f13500720c */ /* 0x000fc400007a1670 */
[----:B------:R-:W-:Y:S02]  /*cb80*/  ISETP.GE.AND P0, PT, R40, R240, PT ;  /* 0x000000f02800720c */ /* 0x000fe40003f06270 */
[----:B------:R-:W-:Y:S01]  /*cb90*/  @P2 LOP3.LUT R252, R252, 0x8, RZ, 0xfc, !PT ;  /* 0x00000008fcfc2812 */ /* 0x000fe200078efcff */
[----:B------:R-:W-:Y:S01]  /*cba0*/  MUFU.TANH R101, R51 ;  /* 0x0000003300657308 */ /* 0x000fe20000002400 */
[----:B------:R-:W-:Y:S02]  /*cbb0*/  ISETP.LT.OR P0, PT, R40, R241, P0 ;  /* 0x000000f12800720c */ /* 0x000fe40000701670 */
[----:B------:R-:W-:-:S05]  /*cbc0*/  LOP3.LUT R252, R252, 0xfffffffb, RZ, 0xc0, !PT ;  /* 0xfffffffbfcfc7812 */ /* 0x000fca00078ec0ff */
[----:B------:R2:W-:Y:S01]  /*cbd0*/  MUFU.TANH R51, R41 ;  /* 0x0000002900337308 */ /* 0x0005e20000002400 */
[----:B------:R-:W-:Y:S02]  /*cbe0*/  @P1 LOP3.LUT R252, R252, 0x4, RZ, 0xfc, !PT ;  /* 0x00000004fcfc1812 */ /* 0x000fe400078efcff */
[----:B-1----:R-:W-:Y:S02]  /*cbf0*/  FSEL R53, R89, -INF , !P3 ;  /* 0xff80000059357808 */ /* 0x002fe40005800000 */
[----:B------:R-:W-:Y:S01]  /*cc00*/  FSEL R89, R114, -INF , !P5 ;  /* 0xff80000072597808 */ /* 0x000fe20006800000 */
[----:B------:R-:W-:Y:S01]  /*cc10*/  FMUL.FTZ R40, R44, c[0x0][0x2ec] ;  /* 0x0000bb002c287a20 */ /* 0x000fe20000410000 */
[----:B------:R-:W-:Y:S02]  /*cc20*/  LOP3.LUT R252, R252, 0xfffffffd, RZ, 0xc0, !PT ;  /* 0xfffffffdfcfc7812 */ /* 0x000fe400078ec0ff */
[----:B--2---:R-:W-:-:S04]  /*cc30*/  IADD3 R41, R72, 0x28, RZ ;  /* 0x0000002848297810 */ /* 0x004fc80007ffe0ff */
[----:B------:R-:W-:Y:S01]  /*cc40*/  ISETP.GE.AND P2, PT, R41, R244, PT ;  /* 0x000000f42900720c */ /* 0x000fe20003f46270 */
[----:B------:R-:W-:-:S03]  /*cc50*/  FMUL.FTZ R42, R42, c[0x0][0x2ec] ;  /* 0x0000bb002a2a7a20 */ /* 0x000fc60000410000 */
[C---:B------:R-:W-:Y:S01]  /*cc60*/  ISETP.LT.OR P5, PT, R41.reuse, R245, P2 ;  /* 0x000000f52900720c */ /* 0x040fe200017a1670 */
[----:B------:R-:W1:Y:S01]  /*cc70*/  MUFU.TANH R90, R90 ;  /* 0x0000005a005a7308 */ /* 0x000e620000002400 */
[----:B------:R-:W-:Y:S02]  /*cc80*/  ISETP.GE.AND P3, PT, R41, R246, PT ;  /* 0x000000f62900720c */ /* 0x000fe40003f66270 */
[----:B------:R-:W-:-:S05]  /*cc90*/  @P0 LOP3.LUT R252, R252, 0x2, RZ, 0xfc, !PT ;  /* 0x00000002fcfc0812 */ /* 0x000fca00078efcff */
[----:B------:R2:W-:Y:S01]  /*cca0*/  MUFU.TANH R114, R40 ;  /* 0x0000002800727308 */ /* 0x0005e20000002400 */
[----:B------:R-:W-:Y:S02]  /*ccb0*/  LOP3.LUT P2, RZ, R252, 0x4, RZ, 0xc0, !PT ;  /* 0x00000004fcff7812 */ /* 0x000fe4000784c0ff */
[----:B------:R-:W-:-:S05]  /*ccc0*/  ISETP.GE.AND P1, PT, R41, R242, PT ;  /* 0x000000f22900720c */ /* 0x000fca0003f26270 */
[----:B------:R3:W-:Y:S01]  /*ccd0*/  MUFU.TANH R95, R42 ;  /* 0x0000002a005f7308 */ /* 0x0007e20000002400 */
[----:B------:R-:W-:Y:S02]  /*cce0*/  FSEL R119, R91, -INF , !P2 ;  /* 0xff8000005b777808 */ /* 0x000fe40005000000 */
[----:B--2---:R-:W-:Y:S02]  /*ccf0*/  FSEL R40, R93, -INF , !P4 ;  /* 0xff8000005d287808 */ /* 0x004fe40006000000 */
[----:B------:R-:W-:Y:S02]  /*cd00*/  ISETP.LT.OR P4, PT, R41, R247, P3 ;  /* 0x000000f72900720c */ /* 0x000fe40001f81670 */
[C---:B------:R-:W-:Y:S02]  /*cd10*/  LOP3.LUT P3, RZ, R252.reuse, 0x8, RZ, 0xc0, !PT ;  /* 0x00000008fcff7812 */ /* 0x040fe4000786c0ff */
[----:B------:R-:W-:Y:S01]  /*cd20*/  LOP3.LUT R252, R252, 0xfffffffe, RZ, 0xc0, !PT ;  /* 0xfffffffefcfc7812 */ /* 0x000fe200078ec0ff */
[----:B---3--:R-:W-:-:S02]  /*cd30*/  FMUL.FTZ R42, R43, c[0x0][0x2ec] ;  /* 0x0000bb002b2a7a20 */ /* 0x008fc40000410000 */
[----:B------:R-:W-:Y:S01]  /*cd40*/  FMUL.FTZ R43, R45, c[0x0][0x2ec] ;  /* 0x0000bb002d2b7a20 */ /* 0x000fe20000410000 */
[----:B------:R-:W-:Y:S02]  /*cd50*/  IADD3 R45, R72, 0x29, RZ ;  /* 0x00000029482d7810 */ /* 0x000fe40007ffe0ff */
[----:B------:R-:W-:Y:S01]  /*cd60*/  @P5 LOP3.LUT R252, R252, 0x1, RZ, 0xfc, !PT ;  /* 0x00000001fcfc5812 */ /* 0x000fe200078efcff */
[----:B------:R-:W-:Y:S01]  /*cd70*/  FMUL.FTZ R54, R54, c[0x0][0x2ec] ;  /* 0x0000bb0036367a20 */ /* 0x000fe20000410000 */
[----:B------:R-:W-:Y:S02]  /*cd80*/  ISETP.GE.AND P0, PT, R41, R240, PT ;  /* 0x000000f02900720c */ /* 0x000fe40003f06270 */
[----:B------:R-:W-:Y:S02]  /*cd90*/  ISETP.GE.AND P2, PT, R45, R244, PT ;  /* 0x000000f42d00720c */ /* 0x000fe40003f46270 */
[----:B------:R-:W-:Y:S02]  /*cda0*/  FSEL R44, R99, -INF , !P6 ;  /* 0xff800000632c7808 */ /* 0x000fe40007000000 */
[----:B------:R-:W-:-:S02]  /*cdb0*/  ISETP.LT.OR P6, PT, R41, R243, P1 ;  /* 0x000000f32900720c */ /* 0x000fc40000fc1670 */
[----:B------:R-:W-:Y:S01]  /*cdc0*/  LOP3.LUT P1, RZ, R252, 0x2, RZ, 0xc0, !PT ;  /* 0x00000002fcff7812 */ /* 0x000fe2000782c0ff */
[----:B------:R1:W-:Y:S01]  /*cdd0*/  MUFU.TANH R111, R54 ;  /* 0x00000036006f7308 */ /* 0x0003e20000002400 */
[----:B------:R-:W-:Y:S01]  /*cde0*/  ISETP.LT.OR P5, PT, R41, R241, P0 ;  /* 0x000000f12900720c */ /* 0x000fe200007a1670 */
[----:B------:R-:W-:Y:S01]  /*cdf0*/  FMUL.FTZ R41, R46, c[0x0][0x2ec] ;  /* 0x0000bb002e297a20 */ /* 0x000fe20000410000 */
[----:B------:R-:W-:-:S05]  /*ce00*/  ISETP.LT.OR P2, PT, R45, R245, P2 ;  /* 0x000000f52d00720c */ /* 0x000fca0001741670 */
[----:B------:R2:W-:Y:S01]  /*ce10*/  MUFU.TANH R99, R41 ;  /* 0x0000002900637308 */ /* 0x0005e20000002400 */
[----:B-1----:R-:W-:Y:S02]  /*ce20*/  FSEL R54, R90, -INF , !P3 ;  /* 0xff8000005a367808 */ /* 0x002fe40005800000 */
[C---:B------:R-:W-:Y:S02]  /*ce30*/  ISETP.GE.AND P3, PT, R45.reuse, R246, PT ;  /* 0x000000f62d00720c */ /* 0x040fe40003f66270 */
[----:B------:R-:W-:Y:S02]  /*ce40*/  FSEL R90, R98, -INF , !P1 ;  /* 0xff800000625a7808 */ /* 0x000fe40004800000 */
[----:B------:R-:W-:Y:S02]  /*ce50*/  ISETP.GE.AND P1, PT, R45, R242, PT ;  /* 0x000000f22d00720c */ /* 0x000fe40003f26270 */
[----:B--2---:R-:W-:Y:S02]  /*ce60*/  FSEL R41, R87, -INF , !P4 ;  /* 0xff80000057297808 */ /* 0x004fe40006000000 */
[----:B------:R-:W-:-:S02]  /*ce70*/  ISETP.LT.OR P4, PT, R45, R247, P3 ;  /* 0x000000f72d00720c */ /* 0x000fc40001f81670 */
[C---:B------:R-:W-:Y:S02]  /*ce80*/  LOP3.LUT P3, RZ, R252.reuse, 0x1, RZ, 0xc0, !PT ;  /* 0x00000001fcff7812 */ /* 0x040fe4000786c0ff */
[C---:B------:R-:W-:Y:S02]  /*ce90*/  ISETP.LT.OR P1, PT, R45.reuse, R243, P1 ;  /* 0x000000f32d00720c */ /* 0x040fe40000f21670 */
[----:B------:R-:W-:Y:S02]  /*cea0*/  LOP3.LUT R252, R252, 0xfffffff7, RZ, 0xc0, !PT ;  /* 0xfffffff7fcfc7812 */ /* 0x000fe400078ec0ff */
[C---:B------:R-:W-:Y:S02]  /*ceb0*/  ISETP.GE.AND P0, PT, R45.reuse, R240, PT ;  /* 0x000000f02d00720c */ /* 0x040fe40003f06270 */
[----:B------:R-:W-:Y:S01]  /*cec0*/  @P2 LOP3.LUT R252, R252, 0x8, RZ, 0xfc, !PT ;  /* 0x00000008fcfc2812 */ /* 0x000fe200078efcff */
[----:B------:R-:W1:Y:S01]  /*ced0*/  MUFU.TANH R76, R76 ;  /* 0x0000004c004c7308 */ /* 0x000e620000002400 */
[----:B------:R-:W-:Y:S01]  /*cee0*/  ISETP.LT.OR P0, PT, R45, R241, P0 ;  /* 0x000000f12d00720c */ /* 0x000fe20000701670 */
[----:B------:R-:W-:Y:S01]  /*cef0*/  FMUL.FTZ R36, R36, c[0x0][0x2ec] ;  /* 0x0000bb0024247a20 */ /* 0x000fe20000410000 */
[----:B------:R-:W-:-:S02]  /*cf00*/  LOP3.LUT R252, R252, 0xfffffffb, RZ, 0xc0, !PT ;  /* 0xfffffffbfcfc7812 */ /* 0x000fc400078ec0ff */
[----:B------:R-:W-:Y:S02]  /*cf10*/  IADD3 R87, R72, 0x30, RZ ;  /* 0x0000003048577810 */ /* 0x000fe40007ffe0ff */
[----:B------:R-:W-:Y:S01]  /*cf20*/  @P1 LOP3.LUT R252, R252, 0x4, RZ, 0xfc, !PT ;  /* 0x00000004fcfc1812 */ /* 0x000fe200078efcff */
[----:B------:R-:W2:Y:S01]  /*cf30*/  MUFU.TANH R78, R78 ;  /* 0x0000004e004e7308 */ /* 0x000ea20000002400 */
[----:B------:R-:W-:Y:S02]  /*cf40*/  ISETP.GE.AND P2, PT, R87, R244, PT ;  /* 0x000000f45700720c */ /* 0x000fe40003f46270 */
[----:B------:R-:W-:-:S05]  /*cf50*/  LOP3.LUT R252, R252, 0xfffffffd, RZ, 0xc0, !PT ;  /* 0xfffffffdfcfc7812 */ /* 0x000fca00078ec0ff */
[----:B------:R3:W-:Y:S01]  /*cf60*/  MUFU.TANH R45, R36 ;  /* 0x00000024002d7308 */ /* 0x0007e20000002400 */
[----:B------:R-:W-:Y:S01]  /*cf70*/  @P0 LOP3.LUT R252, R252, 0x2, RZ, 0xfc, !PT ;  /* 0x00000002fcfc0812 */ /* 0x000fe200078efcff */
[----:B------:R-:W-:Y:S01]  /*cf80*/  FMUL.FTZ R37, R37, c[0x0][0x2ec] ;  /* 0x0000bb0025257a20 */ /* 0x000fe20000410000 */
[----:B-1----:R-:W-:Y:S01]  /*cf90*/  FSEL R76, R76, -INF , !P4 ;  /* 0xff8000004c4c7808 */ /* 0x002fe20006000000 */
[----:B------:R-:W-:-:S04]  /*cfa0*/  FMUL.FTZ R46, R47, c[0x0][0x2ec] ;  /* 0x0000bb002f2e7a20 */ /* 0x000fc80000410000 */
[----:B------:R-:W1:Y:S01]  /*cfb0*/  MUFU.TANH R77, R77 ;  /* 0x0000004d004d7308 */ /* 0x000e620000002400 */
[----:B---3--:R-:W-:Y:S02]  /*cfc0*/  FSEL R36, R103, -INF , !P3 ;  /* 0xff80000067247808 */ /* 0x008fe40005800000 */
[----:B------:R-:W-:Y:S02]  /*cfd0*/  FSEL R103, R209, -INF , !P5 ;  /* 0xff800000d1677808 */ /* 0x000fe40006800000 */
[C---:B------:R-:W-:Y:S02]  /*cfe0*/  ISETP.LT.OR P5, PT, R87.reuse, R245, P2 ;  /* 0x000000f55700720c */ /* 0x040fe400017a1670 */
[C---:B------:R-:W-:Y:S01]  /*cff0*/  ISETP.GE.AND P3, PT, R87.reuse, R246, PT ;  /* 0x000000f65700720c */ /* 0x040fe20003f66270 */
[----:B------:R3:W-:Y:S01]  /*d000*/  MUFU.TANH R47, R37 ;  /* 0x00000025002f7308 */ /* 0x0007e20000002400 */
[----:B------:R-:W-:Y:S02]  /*d010*/  LOP3.LUT P2, RZ, R252, 0x4, RZ, 0xc0, !PT ;  /* 0x00000004fcff7812 */ /* 0x000fe4000784c0ff */
[----:B------:R-:W-:-:S02]  /*d020*/  ISETP.LT.OR P4, PT, R87, R247, P3 ;  /* 0x000000f75700720c */ /* 0x000fc40001f81670 */
[C---:B------:R-:W-:Y:S02]  /*d030*/  LOP3.LUT P3, RZ, R252.reuse, 0x8, RZ, 0xc0, !PT ;  /* 0x00000008fcff7812 */ /* 0x040fe4000786c0ff */
[----:B------:R-:W-:Y:S02]  /*d040*/  LOP3.LUT R252, R252, 0xfffffffe, RZ, 0xc0, !PT ;  /* 0xfffffffefcfc7812 */ /* 0x000fe400078ec0ff */
[----:B------:R-:W-:Y:S02]  /*d050*/  ISETP.GE.AND P1, PT, R87, R242, PT ;  /* 0x000000f25700720c */ /* 0x000fe40003f26270 */
[----:B------:R-:W-:Y:S02]  /*d060*/  @P5 LOP3.LUT R252, R252, 0x1, RZ, 0xfc, !PT ;  /* 0x00000001fcfc5812 */ /* 0x000fe400078efcff */
[----:B--2---:R-:W-:Y:S02]  /*d070*/  FSEL R92, R78, -INF , !P2 ;  /* 0xff8000004e5c7808 */ /* 0x004fe40005000000 */
[----:B---3--:R-:W-:-:S02]  /*d080*/  IADD3 R37, R72, 0x31, RZ ;  /* 0x0000003148257810 */ /* 0x008fc40007ffe0ff */
[----:B------:R-:W-:Y:S02]  /*d090*/  FSEL R118, R115, -INF , !P6 ;  /* 0xff80000073767808 */ /* 0x000fe40007000000 */
[----:B------:R-:W-:Y:S02]  /*d0a0*/  ISETP.GE.AND P2, PT, R37, R244, PT ;  /* 0x000000f42500720c */ /* 0x000fe40003f46270 */
[----:B------:R-:W-:Y:S02]  /*d0b0*/  ISETP.LT.OR P6, PT, R87, R243, P1 ;  /* 0x000000f35700720c */ /* 0x000fe40000fc1670 */
[----:B------:R-:W-:Y:S02]  /*d0c0*/  LOP3.LUT P1, RZ, R252, 0x2, RZ, 0xc0, !PT ;  /* 0x00000002fcff7812 */ /* 0x000fe4000782c0ff */
[----:B------:R-:W-:Y:S02]  /*d0d0*/  ISETP.LT.OR P2, PT, R37, R245, P2 ;  /* 0x000000f52500720c */ /* 0x000fe40001741670 */
[----:B-1----:R-:W-:-:S02]  /*d0e0*/  FSEL R105, R77, -INF , !P3 ;  /* 0xff8000004d697808 */ /* 0x002fc40005800000 */
[----:B------:R-:W-:Y:S02]  /*d0f0*/  ISETP.GE.AND P3, PT, R37, R246, PT ;  /* 0x000000f62500720c */ /* 0x000fe40003f66270 */
[----:B------:R-:W-:Y:S02]  /*d100*/  FSEL R107, R107, -INF , !P1 ;  /* 0xff8000006b6b7808 */ /* 0x000fe40004800000 */
[----:B------:R-:W-:Y:S02]  /*d110*/  ISETP.GE.AND P1, PT, R37, R242, PT ;  /* 0x000000f22500720c */ /* 0x000fe40003f26270 */
[----:B------:R-:W-:Y:S02]  /*d120*/  FSEL R102, R106, -INF , !P4 ;  /* 0xff8000006a667808 */ /* 0x000fe40006000000 */
[----:B------:R-:W-:Y:S02]  /*d130*/  ISETP.GE.AND P0, PT, R87, R240, PT ;  /* 0x000000f05700720c */ /* 0x000fe40003f06270 */
[----:B------:R-:W-:Y:S01]  /*d140*/  ISETP.LT.OR P4, PT, R37, R247, P3 ;  /* 0x000000f72500720c */ /* 0x000fe20001f81670 */
[----:B------:R-:W-:Y:S01]  /*d150*/  FMUL.FTZ R73, R73, c[0x0][0x2ec] ;  /* 0x0000bb0049497a20 */ /* 0x000fe20000410000 */
[----:B------:R-:W-:-:S02]  /*d160*/  LOP3.LUT P3, RZ, R252, 0x1, RZ, 0xc0, !PT ;  /* 0x00000001fcff7812 */ /* 0x000fc4000786c0ff */
[----:B------:R-:W-:Y:S02]  /*d170*/  ISETP.LT.OR P1, PT, R37, R243, P1 ;  /* 0x000000f32500720c */ /* 0x000fe40000f21670 */
[----:B------:R-:W-:Y:S01]  /*d180*/  LOP3.LUT R252, R252, 0xfffffff7, RZ, 0xc0, !PT ;  /* 0xfffffff7fcfc7812 */ /* 0x000fe200078ec0ff */
[----:B------:R-:W-:Y:S01]  /*d190*/  FMUL.FTZ R32, R32, c[0x0][0x2ec] ;  /* 0x0000bb0020207a20 */ /* 0x000fe20000410000 */
[-C--:B------:R-:W-:Y:S02]  /*d1a0*/  ISETP.LT.OR P5, PT, R87, R241.reuse, P0 ;  /* 0x000000f15700720c */ /* 0x080fe400007a1670 */
[C---:B------:R-:W-:Y:S02]  /*d1b0*/  ISETP.GE.AND P0, PT, R37.reuse, R240, PT ;  /* 0x000000f02500720c */ /* 0x040fe40003f06270 */
[----:B------:R-:W-:Y:S01]  /*d1c0*/  @P2 LOP3.LUT R252, R252, 0x8, RZ, 0xfc, !PT ;  /* 0x00000008fcfc2812 */ /* 0x000fe200078efcff */
[----:B------:R-:W1:Y:S01]  /*d1d0*/  MUFU.TANH R73, R73 ;  /* 0x0000004900497308 */ /* 0x000e620000002400 */
[----:B------:R-:W-:-:S02]  /*d1e0*/  ISETP.LT.OR P0, PT, R37, R241, P0 ;  /* 0x000000f12500720c */ /* 0x000fc40000701670 */
[----:B------:R-:W-:-:S05]  /*d1f0*/  LOP3.LUT R252, R252, 0xfffffffb, RZ, 0xc0, !PT ;  /* 0xfffffffbfcfc7812 */ /* 0x000fca00078ec0ff */
[----:B------:R2:W-:Y:S01]  /*d200*/  MUFU.TANH R115, R32 ;  /* 0x0000002000737308 */ /* 0x0005e20000002400 */
[----:B------:R-:W-:Y:S02]  /*d210*/  @P1 LOP3.LUT R252, R252, 0x4, RZ, 0xfc, !PT ;  /* 0x00000004fcfc1812 */ /* 0x000fe400078efcff */
[----:B------:R-:W-:Y:S02]  /*d220*/  FSEL R108, R108, -INF , !P5 ;  /* 0xff8000006c6c7808 */ /* 0x000fe40006800000 */
[----:B------:R-:W-:Y:S02]  /*d230*/  LOP3.LUT R252, R252, 0xfffffffd, RZ, 0xc0, !PT ;  /* 0xfffffffdfcfc7812 */ /* 0x000fe400078ec0ff */
[----:B--2---:R-:W-:-:S04]  /*d240*/  IADD3 R32, R72, 0x38, RZ ;  /* 0x0000003848207810 */ /* 0x004fc80007ffe0ff */
[----:B------:R-:W-:Y:S02]  /*d250*/  ISETP.GE.AND P2, PT, R32, R244, PT ;  /* 0x000000f42000720c */ /* 0x000fe40003f46270 */
[----:B------:R-:W-:Y:S02]  /*d260*/  FSEL R98, R208, -INF , !P3 ;  /* 0xff800000d0627808 */ /* 0x000fe40005800000 */
[C---:B------:R-:W-:Y:S02]  /*d270*/  ISETP.LT.OR P5, PT, R32.reuse, R245, P2 ;  /* 0x000000f52000720c */ /* 0x040fe400017a1670 */
[----:B------:R-:W-:Y:S02]  /*d280*/  ISETP.GE.AND P3, PT, R32, R246, PT ;  /* 0x000000f62000720c */ /* 0x000fe40003f66270 */
[----:B------:R-:W-:Y:S02]  /*d290*/  @P0 LOP3.LUT R252, R252, 0x2, RZ, 0xfc, !PT ;  /* 0x00000002fcfc0812 */ /* 0x000fe400078efcff */
[----:B-1----:R-:W-:-:S02]  /*d2a0*/  FSEL R73, R73, -INF , !P4 ;  /* 0xff80000049497808 */ /* 0x002fc40006000000 */
[----:B------:R-:W-:Y:S01]  /*d2b0*/  ISETP.LT.OR P4, PT, R32, R247, P3 ;  /* 0x000000f72000720c */ /* 0x000fe20001f81670 */
[----:B------:R-:W1:Y:S01]  /*d2c0*/  MUFU.TANH R74, R74 ;  /* 0x0000004a004a7308 */ /* 0x000e620000002400 */
[C---:B------:R-:W-:Y:S02]  /*d2d0*/  LOP3.LUT P3, RZ, R252.reuse, 0x8, RZ, 0xc0, !PT ;  /* 0x00000008fcff7812 */ /* 0x040fe4000786c0ff */
[C---:B------:R-:W-:Y:S02]  /*d2e0*/  LOP3.LUT P2, RZ, R252.reuse, 0x4, RZ, 0xc0, !PT ;  /* 0x00000004fcff7812 */ /* 0x040fe4000784c0ff */
[----:B------:R-:W-:Y:S02]  /*d2f0*/  LOP3.LUT R252, R252, 0xfffffffe, RZ, 0xc0, !PT ;  /* 0xfffffffefcfc7812 */ /* 0x000fe400078ec0ff */
[C---:B------:R-:W-:Y:S02]  /*d300*/  ISETP.GE.AND P1, PT, R32.reuse, R242, PT ;  /* 0x000000f22000720c */ /* 0x040fe40003f26270 */
[----:B------:R-:W-:Y:S01]  /*d310*/  ISETP.GE.AND P0, PT, R32, R240, PT ;  /* 0x000000f02000720c */ /* 0x000fe20003f06270 */
[----:B------:R-:W2:Y:S01]  /*d320*/  MUFU.TANH R210, R210 ;  /* 0x000000d200d27308 */ /* 0x000ea20000002400 */
[----:B------:R-:W-:-:S02]  /*d330*/  FSEL R110, R110, -INF , !P6 ;  /* 0xff8000006e6e7808 */ /* 0x000fc40007000000 */
[----:B------:R-:W-:Y:S02]  /*d340*/  @P5 LOP3.LUT R252, R252, 0x1, RZ, 0xfc, !PT ;  /* 0x00000001fcfc5812 */ /* 0x000fe400078efcff */
[C---:B------:R-:W-:Y:S02]  /*d350*/  ISETP.LT.OR P6, PT, R32.reuse, R243, P1 ;  /* 0x000000f32000720c */ /* 0x040fe40000fc1670 */
[----:B------:R-:W-:Y:S02]  /*d360*/  ISETP.LT.OR P5, PT, R32, R241, P0 ;  /* 0x000000f12000720c */ /* 0x000fe400007a1670 */
[----:B------:R-:W-:Y:S01]  /*d370*/  IADD3 R32, R72, 0x39, RZ ;  /* 0x0000003948207810 */ /* 0x000fe20007ffe0ff */
[----:B------:R-:W-:Y:S01]  /*d380*/  IMAD.MOV.U32 R94, RZ, RZ, R104 ;  /* 0x000000ffff5e7224 */ /* 0x000fe200078e0068 */
[----:B------:R-:W-:Y:S02]  /*d390*/  FSEL R104, R75, -INF , !P2 ;  /* 0xff8000004b687808 */ /* 0x000fe40005000000 */
[----:B------:R-:W-:-:S02]  /*d3a0*/  ISETP.GE.AND P2, PT, R32, R244, PT ;  /* 0x000000f42000720c */ /* 0x000fc40003f46270 */
[----:B------:R-:W-:Y:S02]  /*d3b0*/  LOP3.LUT P1, RZ, R252, 0x2, RZ, 0xc0, !PT ;  /* 0x00000002fcff7812 */ /* 0x000fe4000782c0ff */
[----:B------:R-:W-:Y:S01]  /*d3c0*/  ISETP.LT.OR P2, PT, R32, R245, P2 ;  /* 0x000000f52000720c */ /* 0x000fe20001741670 */
[----:B------:R-:W-:Y:S01]  /*d3d0*/  IMAD.MOV.U32 R93, RZ, RZ, R109 ;  /* 0x000000ffff5d7224 */ /* 0x000fe200078e006d */
[----:B-1----:R-:W-:Y:S02]  /*d3e0*/  FSEL R97, R74, -INF , !P3 ;  /* 0xff8000004a617808 */ /* 0x002fe40005800000 */
[----:B------:R-:W-:Y:S02]  /*d3f0*/  ISETP.GE.AND P3, PT, R32, R246, PT ;  /* 0x000000f62000720c */ /* 0x000fe40003f66270 */
[----:B------:R-:W-:Y:S01]  /*d400*/  FSEL R109, R206, -INF , !P1 ;  /* 0xff800000ce6d7808 */ /* 0x000fe20004800000 */
[----:B------:R-:W-:Y:S01]  /*d410*/  FMUL.FTZ R58, R58, c[0x0][0x2ec] ;  /* 0x0000bb003a3a7a20 */ /* 0x000fe20000410000 */
[----:B------:R-:W-:-:S02]  /*d420*/  ISETP.GE.AND P1, PT, R32, R242, PT ;  /* 0x000000f22000720c */ /* 0x000fc40003f26270 */
[----:B--2---:R-:W-:Y:S02]  /*d430*/  FSEL R100, R210, -INF , !P4 ;  /* 0xff800000d2647808 */ /* 0x004fe40006000000 */
[----:B------:R-:W-:Y:S02]  /*d440*/  ISETP.LT.OR P4, PT, R32, R247, P3 ;  /* 0x000000f72000720c */ /* 0x000fe40001f81670 */
[----:B------:R-:W-:Y:S02]  /*d450*/  LOP3.LUT P3, RZ, R252, 0x1, RZ, 0xc0, !PT ;  /* 0x00000001fcff7812 */ /* 0x000fe4000786c0ff */
[----:B------:R-:W-:Y:S02]  /*d460*/  ISETP.LT.OR P1, PT, R32, R243, P1 ;  /* 0x000000f32000720c */ /* 0x000fe40000f21670 */
[----:B------:R-:W-:Y:S01]  /*d470*/  LOP3.LUT R252, R252, 0xfffffff7, RZ, 0xc0, !PT ;  /* 0xfffffff7fcfc7812 */ /* 0x000fe200078ec0ff */
[----:B------:R-:W1:Y:S01]  /*d480*/  MUFU.TANH R58, R58 ;  /* 0x0000003a003a7308 */ /* 0x000e620000002400 */
[----:B------:R-:W-:Y:S01]  /*d490*/  ISETP.GE.AND P0, PT, R32, R240, PT ;  /* 0x000000f02000720c */ /* 0x000fe20003f06270 */
[----:B------:R-:W-:Y:S01]  /*d4a0*/  FMUL.FTZ R25, R25, c[0x0][0x2ec] ;  /* 0x0000bb0019197a20 */ /* 0x000fe20000410000 */
[----:B------:R-:W-:-:S02]  /*d4b0*/  @P2 LOP3.LUT R252, R252, 0x8, RZ, 0xfc, !PT ;  /* 0x00000008fcfc2812 */ /* 0x000fc400078efcff */
[----:B------:R-:W-:Y:S02]  /*d4c0*/  ISETP.LT.OR P0, PT, R32, R241, P0 ;  /* 0x000000f12000720c */ /* 0x000fe40000701670 */
[----:B------:R-:W-:Y:S01]  /*d4d0*/  LOP3.LUT R252, R252, 0xfffffffb, RZ, 0xc0, !PT ;  /* 0xfffffffbfcfc7812 */ /* 0x000fe200078ec0ff */
[----:B------:R2:W-:Y:S03]  /*d4e0*/  MUFU.TANH R74, R25 ;  /* 0x00000019004a7308 */ /* 0x0005e60000002400 */
[----:B------:R-:W-:Y:S02]  /*d4f0*/  @P1 LOP3.LUT R252, R252, 0x4, RZ, 0xfc, !PT ;  /* 0x00000004fcfc1812 */ /* 0x000fe400078efcff */
[----:B------:R-:W-:Y:S02]  /*d500*/  FSEL R113, R113, -INF , !P5 ;  /* 0xff80000071717808 */ /* 0x000fe40006800000 */
[----:B------:R-:W-:-:S02]  /*d510*/  LOP3.LUT R252, R252, 0xfffffffd, RZ, 0xc0, !PT ;  /* 0xfffffffdfcfc7812 */ /* 0x000fc400078ec0ff */
[----:B--2---:R-:W-:-:S04]  /*d520*/  IADD3 R25, R72, 0x40, RZ ;  /* 0x0000004048197810 */ /* 0x004fc80007ffe0ff */
[----:B------:R-:W-:Y:S01]  /*d530*/  ISETP.GE.AND P2, PT, R25, R244, PT ;  /* 0x000000f41900720c */ /* 0x000fe20003f46270 */
[----:B------:R-:W-:Y:S01]  /*d540*/  FMUL.FTZ R59, R59, c[0x0][0x2ec] ;  /* 0x0000bb003b3b7a20 */ /* 0x000fe20000410000 */
[----:B-1----:R-:W-:Y:S02]  /*d550*/  FSEL R32, R58, -INF , !P3 ;  /* 0xff8000003a207808 */ /* 0x002fe40005800000 */
[C---:B------:R-:W-:Y:S01]  /*d560*/  ISETP.LT.OR P5, PT, R25.reuse, R245, P2 ;  /* 0x000000f51900720c */ /* 0x040fe200017a1670 */
[----:B------:R-:W-:Y:S01]  /*d570*/  FMUL.FTZ R24, R24, c[0x0][0x2ec] ;  /* 0x0000bb0018187a20 */ /* 0x000fe20000410000 */
[----:B------:R-:W-:Y:S01]  /*d580*/  ISETP.GE.AND P3, PT, R25, R246, PT ;  /* 0x000000f61900720c */ /* 0x000fe20003f66270 */
[----:B------:R-:W-:Y:S01]  /*d590*/  IMAD.MOV.U32 R87, RZ, RZ, R99 ;  /* 0x000000ffff577224 */ /* 0x000fe200078e0063 */
[----:B------:R-:W-:Y:S01]  /*d5a0*/  @P0 LOP3.LUT R252, R252, 0x2, RZ, 0xfc, !PT ;  /* 0x00000002fcfc0812 */ /* 0x000fe200078efcff */
[----:B------:R1:W-:Y:S01]  /*d5b0*/  MUFU.TANH R206, R24 ;  /* 0x0000001800ce7308 */ /* 0x0003e20000002400 */
[----:B------:R-:W-:-:S02]  /*d5c0*/  FSEL R99, R123, -INF , !P4 ;  /* 0xff8000007b637808 */ /* 0x000fc40006000000 */
[C---:B------:R-:W-:Y:S02]  /*d5d0*/  ISETP.LT.OR P4, PT, R25.reuse, R247, P3 ;  /* 0x000000f71900720c */ /* 0x040fe40001f81670 */
[C---:B------:R-:W-:Y:S02]  /*d5e0*/  LOP3.LUT P3, RZ, R252.reuse, 0x8, RZ, 0xc0, !PT ;  /* 0x00000008fcff7812 */ /* 0x040fe4000786c0ff */
[C---:B------:R-:W-:Y:S01]  /*d5f0*/  LOP3.LUT P2, RZ, R252.reuse, 0x4, RZ, 0xc0, !PT ;  /* 0x00000004fcff7812 */ /* 0x040fe2000784c0ff */
[----:B------:R-:W2:Y:S01]  /*d600*/  MUFU.TANH R59, R59 ;  /* 0x0000003b003b7308 */ /* 0x000ea20000002400 */
[----:B------:R-:W-:Y:S02]  /*d610*/  LOP3.LUT R252, R252, 0xfffffffe, RZ, 0xc0, !PT ;  /* 0xfffffffefcfc7812 */ /* 0x000fe400078ec0ff */
[C---:B------:R-:W-:Y:S02]  /*d620*/  ISETP.GE.AND P1, PT, R25.reuse, R242, PT ;  /* 0x000000f21900720c */ /* 0x040fe40003f26270 */
[----:B------:R-:W-:Y:S01]  /*d630*/  ISETP.GE.AND P0, PT, R25, R240, PT ;  /* 0x000000f01900720c */ /* 0x000fe20003f06270 */
[----:B-1----:R-:W-:Y:S01]  /*d640*/  FMUL.FTZ R24, R26, c[0x0][0x2ec] ;  /* 0x0000bb001a187a20 */ /* 0x002fe20000410000 */
[----:B------:R-:W-:Y:S01]  /*d650*/  @P5 LOP3.LUT R252, R252, 0x1, RZ, 0xfc, !PT ;  /* 0x00000001fcfc5812 */ /* 0x000fe200078efcff */
[----:B------:R-:W-:-:S02]  /*d660*/  FMUL.FTZ R28, R28, c[0x0][0x2ec] ;  /* 0x0000bb001c1c7a20 */ /* 0x000fc40000410000 */
[----:B------:R1:W-:Y:S01]  /*d670*/  MUFU.TANH R58, R24 ;  /* 0x00000018003a7308 */ /* 0x0003e20000002400 */
[----:B------:R-:W-:-:S07]  /*d680*/  ISETP.LT.OR P5, PT, R25, R241, P0 ;  /* 0x000000f11900720c */ /* 0x000fce00007a1670 */
[----:B------:R3:W-:Y:S01]  /*d690*/  MUFU.TANH R210, R28 ;  /* 0x0000001c00d27308 */ /* 0x0007e20000002400 */
[----:B-1----:R-:W-:Y:S02]  /*d6a0*/  FSEL R24, R93, -INF , !P6 ;  /* 0xff8000005d187808 */ /* 0x002fe40007000000 */
[----:B------:R-:W-:Y:S02]  /*d6b0*/  ISETP.LT.OR P6, PT, R25, R243, P1 ;  /* 0x000000f31900720c */ /* 0x000fe40000fc1670 */
[----:B------:R-:W-:Y:S02]  /*d6c0*/  IADD3 R25, R72, 0x41, RZ ;  /* 0x0000004148197810 */ /* 0x000fe40007ffe0ff */
[----:B---3--:R-:W-:Y:S02]  /*d6d0*/  FSEL R28, R117, -INF , !P2 ;  /* 0xff800000751c7808 */ /* 0x008fe40005000000 */
[C---:B------:R-:W-:Y:S02]  /*d6e0*/  ISETP.GE.AND P2, PT, R25.reuse, R244, PT ;  /* 0x000000f41900720c */ /* 0x040fe40003f46270 */
[----:B------:R-:W-:Y:S01]  /*d6f0*/  LOP3.LUT P1, RZ, R252, 0x2, RZ, 0xc0, !PT ;  /* 0x00000002fcff7812 */ /* 0x000fe2000782c0ff */
[----:B------:R-:W-:Y:S01]  /*d700*/  IMAD.MOV.U32 R91, RZ, RZ, R95 ;  /* 0x000000ffff5b7224 */ /* 0x000fe200078e005f */
[----:B------:R-:W-:Y:S01]  /*d710*/  ISETP.LT.OR P2, PT, R25, R245, P2 ;  /* 0x000000f51900720c */ /* 0x000fe20001741670 */
[----:B------:R-:W-:Y:S01]  /*d720*/  FMUL.FTZ R50, R50, c[0x0][0x2ec] ;  /* 0x0000bb0032327a20 */ /* 0x000fe20000410000 */
[----:B--2---:R-:W-:-:S02]  /*d730*/  FSEL R95, R59, -INF , !P3 ;  /* 0xff8000003b5f7808 */ /* 0x004fc40005800000 */
[C---:B------:R-:W-:Y:S02]  /*d740*/  ISETP.GE.AND P3, PT, R25.reuse, R246, PT ;  /* 0x000000f61900720c */ /* 0x040fe40003f66270 */
[----:B------:R-:W-:Y:S02]  /*d750*/  FSEL R112, R112, -INF , !P1 ;  /* 0xff80000070707808 */ /* 0x000fe40004800000 */
[----:B------:R-:W-:Y:S02]  /*d760*/  ISETP.GE.AND P1, PT, R25, R242, PT ;  /* 0x000000f21900720c */ /* 0x000fe40003f26270 */
[----:B------:R-:W-:Y:S01]  /*d770*/  FSEL R78, R63, -INF , !P4 ;  /* 0xff8000003f4e7808 */ /* 0x000fe20006000000 */
[----:B------:R-:W1:Y:S01]  /*d780*/  MUFU.TANH R50, R50 ;  /* 0x0000003200327308 */ /* 0x000e620000002400 */
[----:B------:R-:W-:Y:S02]  /*d790*/  ISETP.LT.OR P4, PT, R25, R247, P3 ;  /* 0x000000f71900720c */ /* 0x000fe40001f81670 */
[----:B------:R-:W-:-:S02]  /*d7a0*/  LOP3.LUT P3, RZ, R252, 0x1, RZ, 0xc0, !PT ;  /* 0x00000001fcff7812 */ /* 0x000fc4000786c0ff */
[C---:B------:R-:W-:Y:S02]  /*d7b0*/  ISETP.LT.OR P1, PT, R25.reuse, R243, P1 ;  /* 0x000000f31900720c */ /* 0x040fe40000f21670 */
[----:B------:R-:W-:Y:S01]  /*d7c0*/  LOP3.LUT R252, R252, 0xfffffff7, RZ, 0xc0, !PT ;  /* 0xfffffff7fcfc7812 */ /* 0x000fe200078ec0ff */
[----:B------:R-:W-:Y:S01]  /*d7d0*/  FMUL.FTZ R48, R48, c[0x0][0x2ec] ;  /* 0x0000bb0030307a20 */ /* 0x000fe20000410000 */
[----:B------:R-:W-:Y:S02]  /*d7e0*/  ISETP.GE.AND P0, PT, R25, R240, PT ;  /* 0x000000f01900720c */ /* 0x000fe40003f06270 */
[----:B------:R-:W-:Y:S01]  /*d7f0*/  @P2 LOP3.LUT R252, R252, 0x8, RZ, 0xfc, !PT ;  /* 0x00000008fcfc2812 */ /* 0x000fe200078efcff */
[----:B------:R-:W-:Y:S01]  /*d800*/  FMUL.FTZ R49, R49, c[0x0][0x2ec] ;  /* 0x0000bb0031317a20 */ /* 0x000fe20000410000 */
[----:B------:R-:W-:Y:S01]  /*d810*/  ISETP.LT.OR P0, PT, R25, R241, P0 ;  /* 0x000000f11900720c */ /* 0x000fe20000701670 */
[----:B------:R-:W2:Y:S01]  /*d820*/  MUFU.TANH R48, R48 ;  /* 0x0000003000307308 */ /* 0x000ea20000002400 */
[----:B------:R-:W-:Y:S01]  /*d830*/  LOP3.LUT R252, R252, 0xfffffffb, RZ, 0xc0, !PT ;  /* 0xfffffffbfcfc7812 */ /* 0x000fe200078ec0ff */
[----:B------:R-:W-:Y:S01]  /*d840*/  FMUL.FTZ R35, R35, c[0x0][0x2ec] ;  /* 0x0000bb0023237a20 */ /* 0x000fe20000410000 */
[----:B------:R-:W-:-:S02]  /*d850*/  IADD3 R25, R72, 0x48, RZ ;  /* 0x0000004848197810 */ /* 0x000fc40007ffe0ff */
[----:B------:R-:W-:Y:S02]  /*d860*/  @P1 LOP3.LUT R252, R252, 0x4, RZ, 0xfc, !PT ;  /* 0x00000004fcfc1812 */ /* 0x000fe400078efcff */
[----:B------:R-:W-:Y:S01]  /*d870*/  ISETP.GE.AND P2, PT, R25, R244, PT ;  /* 0x000000f41900720c */ /* 0x000fe20003f46270 */
[----:B------:R-:W3:Y:S01]  /*d880*/  MUFU.TANH R49, R49 ;  /* 0x0000003100317308 */ /* 0x000ee20000002400 */
[----:B------:R-:W-:Y:S01]  /*d890*/  FMUL.FTZ R55, R55, c[0x0][0x2ec] ;  /* 0x0000bb0037377a20 */ /* 0x000fe20000410000 */
[----:B------:R-:W-:-:S06]  /*d8a0*/  LOP3.LUT R252, R252, 0xfffffffd, RZ, 0xc0, !PT ;  /* 0xfffffffdfcfc7812 */ /* 0x000fcc00078ec0ff */
[----:B------:R4:W-:Y:S01]  /*d8b0*/  MUFU.TANH R208, R35 ;  /* 0x0000002300d07308 */ /* 0x0009e20000002400 */
[----:B------:R-:W-:Y:S01]  /*d8c0*/  @P0 LOP3.LUT R252, R252, 0x2, RZ, 0xfc, !PT ;  /* 0x00000002fcfc0812 */ /* 0x000fe200078efcff */
[----:B------:R-:W-:Y:S01]  /*d8d0*/  IMAD.MOV.U32 R37, RZ, RZ, R94 ;  /* 0x000000ffff257224 */ /* 0x000fe200078e005e */
[----:B------:R-:W-:-:S05]  /*d8e0*/  FSEL R77, R62, -INF , !P4 ;  /* 0xff8000003e4d7808 */ /* 0x000fca0006000000 */
[----:B------:R-:W2:Y:S01]  /*d8f0*/  MUFU.TANH R55, R55 ;  /* 0x0000003700377308 */ /* 0x000ea20000002400 */
[----:B----4-:R-:W-:Y:S02]  /*d900*/  FSEL R35, R111, -INF , !P3 ;  /* 0xff8000006f237808 */ /* 0x010fe40005800000 */
[----:B-1----:R-:W-:Y:S02]  /*d910*/  FSEL R111, R50, -INF , !P5 ;  /* 0xff800000326f7808 */ /* 0x002fe40006800000 */
[C---:B------:R-:W-:Y:S02]  /*d920*/  ISETP.LT.OR P5, PT, R25.reuse, R245, P2 ;  /* 0x000000f51900720c */ /* 0x040fe400017a1670 */
[C---:B------:R-:W-:Y:S02]  /*d930*/  ISETP.GE.AND P3, PT, R25.reuse, R246, PT ;  /* 0x000000f61900720c */ /* 0x040fe40003f66270 */
[----:B--2---:R-:W-:Y:S02]  /*d940*/  FSEL R94, R48, -INF , !P6 ;  /* 0xff800000305e7808 */ /* 0x004fe40007000000 */
[----:B------:R-:W-:Y:S01]  /*d950*/  ISETP.LT.OR P4, PT, R25, R247, P3 ;  /* 0x000000f71900720c */ /* 0x000fe20001f81670 */
[----:B------:R-:W-:Y:S01]  /*d960*/  FMUL.FTZ R48, R21, c[0x0][0x2ec] ;  /* 0x0000bb0015307a20 */ /* 0x000fe20000410000 */
[----:B------:R-:W-:-:S02]  /*d970*/  LOP3.LUT P3, RZ, R252, 0x8, RZ, 0xc0, !PT ;  /* 0x00000008fcff7812 */ /* 0x000fc4000786c0ff */
[C---:B------:R-:W-:Y:S02]  /*d980*/  LOP3.LUT P2, RZ, R252.reuse, 0x4, RZ, 0xc0, !PT ;  /* 0x00000004fcff7812 */ /* 0x040fe4000784c0ff */
[----:B------:R-:W-:Y:S02]  /*d990*/  LOP3.LUT R252, R252, 0xfffffffe, RZ, 0xc0, !PT ;  /* 0xfffffffefcfc7812 */ /* 0x000fe400078ec0ff */
[----:B------:R-:W-:Y:S02]  /*d9a0*/  IADD3 R21, R72, 0x49, RZ ;  /* 0x0000004948157810 */ /* 0x000fe40007ffe0ff */
[----:B------:R-:W-:Y:S02]  /*d9b0*/  ISETP.GE.AND P1, PT, R25, R242, PT ;  /* 0x000000f21900720c */ /* 0x000fe40003f26270 */
[----:B------:R-:W-:Y:S02]  /*d9c0*/  @P5 LOP3.LUT R252, R252, 0x1, RZ, 0xfc, !PT ;  /* 0x00000001fcfc5812 */ /* 0x000fe400078efcff */
[----:B---3--:R-:W-:Y:S01]  /*d9d0*/  FSEL R93, R49, -INF , !P2 ;  /* 0xff800000315d7808 */ /* 0x008fe20005000000 */
[----:B------:R-:W-:Y:S01]  /*d9e0*/  FMUL.FTZ R34, R34, c[0x0][0x2ec] ;  /* 0x0000bb0022227a20 */ /* 0x000fe20000410000 */
[----:B------:R-:W-:Y:S01]  /*d9f0*/  ISETP.GE.AND P2, PT, R21, R244, PT ;  /* 0x000000f41500720c */ /* 0x000fe20003f46270 */
[----:B------:R-:W-:Y:S01]  /*da00*/  FMUL.FTZ R20, R20, c[0x0][0x2ec] ;  /* 0x0000bb0014147a20 */ /* 0x000fe20000410000 */
[----:B------:R-:W-:-:S02]  /*da10*/  ISETP.LT.OR P6, PT, R25, R243, P1 ;  /* 0x000000f31900720c */ /* 0x000fc40000fc1670 */
[----:B------:R-:W-:Y:S01]  /*da20*/  LOP3.LUT P1, RZ, R252, 0x2, RZ, 0xc0, !PT ;  /* 0x00000002fcff7812 */ /* 0x000fe2000782c0ff */
[----:B------:R1:W-:Y:S01]  /*da30*/  MUFU.TANH R209, R34 ;  /* 0x0000002200d17308 */ /* 0x0003e20000002400 */
[----:B------:R-:W-:Y:S02]  /*da40*/  ISETP.LT.OR P2, PT, R21, R245, P2 ;  /* 0x000000f51500720c */ /* 0x000fe40001741670 */
[----:B------:R-:W-:-:S05]  /*da50*/  ISETP.GE.AND P0, PT, R25, R240, PT ;  /* 0x000000f01900720c */ /* 0x000fca0003f06270 */
[----:B------:R2:W-:Y:S01]  /*da60*/  MUFU.TANH R62, R20 ;  /* 0x00000014003e7308 */ /* 0x0005e20000002400 */
[----:B------:R-:W-:Y:S02]  /*da70*/  ISETP.LT.OR P5, PT, R25, R241, P0 ;  /* 0x000000f11900720c */ /* 0x000fe400007a1670 */
[----:B------:R-:W-:Y:S02]  /*da80*/  FSEL R25, R37, -INF , !P4 ;  /* 0xff80000025197808 */ /* 0x000fe40006000000 */
[----:B-1----:R-:W-:Y:S02]  /*da90*/  FSEL R34, R55, -INF , !P3 ;  /* 0xff80000037227808 */ /* 0x002fe40005800000 */
[----:B------:R-:W-:Y:S02]  /*daa0*/  ISETP.GE.AND P3, PT, R21, R246, PT ;  /* 0x000000f61500720c */ /* 0x000fe40003f66270 */
[----:B--2---:R-:W-:Y:S02]  /*dab0*/  FSEL R20, R101, -INF , !P1 ;  /* 0xff80000065147808 */ /* 0x004fe40004800000 */
[----:B------:R-:W-:-:S02]  /*dac0*/  ISETP.GE.AND P1, PT, R21, R242, PT ;  /* 0x000000f21500720c */ /* 0x000fc40003f26270 */
[C---:B------:R-:W-:Y:S02]  /*dad0*/  ISETP.LT.OR P4, PT, R21.reuse, R247, P3 ;  /* 0x000000f71500720c */ /* 0x040fe40001f81670 */
[C---:B------:R-:W-:Y:S02]  /*dae0*/  LOP3.LUT P3, RZ, R252.reuse, 0x1, RZ, 0xc0, !PT ;  /* 0x00000001fcff7812 */ /* 0x040fe4000786c0ff */
[C---:B------:R-:W-:Y:S02]  /*daf0*/  ISETP.LT.OR P1, PT, R21.reuse, R243, P1 ;  /* 0x000000f31500720c */ /* 0x040fe40000f21670 */
[----:B------:R-:W-:Y:S02]  /*db00*/  LOP3.LUT R252, R252, 0xfffffff7, RZ, 0xc0, !PT ;  /* 0xfffffff7fcfc7812 */ /* 0x000fe400078ec0ff */
[----:B------:R-:W-:Y:S02]  /*db10*/  ISETP.GE.AND P0, PT, R21, R240, PT ;  /* 0x000000f01500720c */ /* 0x000fe40003f06270 */
[----:B------:R-:W-:Y:S01]  /*db20*/  @P2 LOP3.LUT R252, R252, 0x8, RZ, 0xfc, !PT ;  /* 0x00000008fcfc2812 */ /* 0x000fe200078efcff */
[----:B------:R-:W-:Y:S01]  /*db30*/  FMUL.FTZ R26, R27, c[0x0][0x2ec] ;  /* 0x0000bb001b1a7a20 */ /* 0x000fe20000410000 */
[----:B------:R-:W-:-:S02]  /*db40*/  ISETP.LT.OR P0, PT, R21, R241, P0 ;  /* 0x000000f11500720c */ /* 0x000fc40000701670 */
[----:B------:R-:W-:Y:S02]  /*db50*/  LOP3.LUT R252, R252, 0xfffffffb, RZ, 0xc0, !PT ;  /* 0xfffffffbfcfc7812 */ /* 0x000fe400078ec0ff */
[----:B------:R-:W-:Y:S01]  /*db60*/  IADD3 R27, R72, 0x50, RZ ;  /* 0x00000050481b7810 */ /* 0x000fe20007ffe0ff */
[----:B------:R-:W1:Y:S01]  /*db70*/  MUFU.TANH R43, R43 ;  /* 0x0000002b002b7308 */ /* 0x000e620000002400 */
[----:B------:R-:W-:Y:S01]  /*db80*/  @P1 LOP3.LUT R252, R252, 0x4, RZ, 0xfc, !PT ;  /* 0x00000004fcfc1812 */ /* 0x000fe200078efcff */
[----:B------:R-:W-:Y:S01]  /*db90*/  FMUL.FTZ R33, R33, c[0x0][0x2ec] ;  /* 0x0000bb0021217a20 */ /* 0x000fe20000410000 */
[----:B------:R-:W-:Y:S02]  /*dba0*/  ISETP.GE.AND P2, PT, R27, R244, PT ;  /* 0x000000f41b00720c */ /* 0x000fe40003f46270 */
[----:B------:R-:W-:Y:S02]  /*dbb0*/  FSEL R21, R87, -INF , !P5 ;  /* 0xff80000057157808 */ /* 0x000fe40006800000 */
[----:B------:R-:W-:Y:S01]  /*dbc0*/  LOP3.LUT R252, R252, 0xfffffffd, RZ, 0xc0, !PT ;  /* 0xfffffffdfcfc7812 */ /* 0x000fe200078ec0ff */
[----:B------:R2:W-:Y:S01]  /*dbd0*/  MUFU.TANH R106, R33 ;  /* 0x00000021006a7308 */ /* 0x0005e20000002400 */
[----:B------:R-:W-:Y:S01]  /*dbe0*/  ISETP.LT.OR P5, PT, R27, R245, P2 ;  /* 0x000000f51b00720c */ /* 0x000fe200017a1670 */
[----:B------:R-:W-:Y:S01]  /*dbf0*/  FMUL.FTZ R22, R22, c[0x0][0x2ec] ;  /* 0x0000bb0016167a20 */ /* 0x000fe20000410000 */
[----:B------:R-:W-:Y:S01]  /*dc00*/  @P0 LOP3.LUT R252, R252, 0x2, RZ, 0xfc, !PT ;  /* 0x00000002fcfc0812 */ /* 0x000fe200078efcff */
[----:B------:R-:W-:Y:S01]  /*dc10*/  FMUL.FTZ R16, R16, c[0x0][0x2ec] ;  /* 0x0000bb0010107a20 */ /* 0x000fe20000410000 */
[----:B------:R-:W-:-:S03]  /*dc20*/  FSEL R75, R51, -INF , !P4 ;  /* 0xff800000334b7808 */ /* 0x000fc60006000000 */
[----:B------:R-:W3:Y:S01]  /*dc30*/  MUFU.TANH R42, R42 ;  /* 0x0000002a002a7308 */ /* 0x000ee20000002400 */
[----:B------:R-:W-:Y:S02]  /*dc40*/  LOP3.LUT P2, RZ, R252, 0x4, RZ, 0xc0, !PT ;  /* 0x00000004fcff7812 */ /* 0x000fe4000784c0ff */
[----:B--2---:R-:W-:Y:S02]  /*dc50*/  FSEL R33, R91, -INF , !P3 ;  /* 0xff8000005b217808 */ /* 0x004fe40005800000 */
[----:B------:R-:W-:-:S03]  /*dc60*/  ISETP.GE.AND P3, PT, R27, R246, PT ;  /* 0x000000f61b00720c */ /* 0x000fc60003f66270 */
[----:B------:R-:W2:Y:S01]  /*dc70*/  MUFU.TANH R46, R46 ;  /* 0x0000002e002e7308 */ /* 0x000ea20000002400 */
[----:B------:R-:W-:Y:S02]  /*dc80*/  ISETP.LT.OR P4, PT, R27, R247, P3 ;  /* 0x000000f71b00720c */ /* 0x000fe40001f81670 */
[----:B------:R-:W-:-:S05]  /*dc90*/  LOP3.LUT P3, RZ, R252, 0x8, RZ, 0xc0, !PT ;  /* 0x00000008fcff7812 */ /* 0x000fca000786c0ff */
[----:B------:R4:W-:Y:S01]  /*dca0*/  MUFU.TANH R55, R22 ;  /* 0x0000001600377308 */ /* 0x0009e20000002400 */
[----:B------:R-:W-:Y:S02]  /*dcb0*/  LOP3.LUT R252, R252, 0xfffffffe, RZ, 0xc0, !PT ;  /* 0xfffffffefcfc7812 */ /* 0x000fe400078ec0ff */
[----:B------:R-:W-:Y:S02]  /*dcc0*/  ISETP.GE.AND P1, PT, R27, R242, PT ;  /* 0x000000f21b00720c */ /* 0x000fe40003f26270 */
[----:B------:R-:W-:Y:S02]  /*dcd0*/  @P5 LOP3.LUT R252, R252, 0x1, RZ, 0xfc, !PT ;  /* 0x00000001fcfc5812 */ /* 0x000fe400078efcff */
[----:B-1----:R-:W-:Y:S02]  /*dce0*/  FSEL R87, R43, -INF , !P2 ;  /* 0xff8000002b577808 */ /* 0x002fe40005000000 */
[----:B------:R-:W-:Y:S01]  /*dcf0*/  FSEL R91, R114, -INF , !P6 ;  /* 0xff800000725b7808 */ /* 0x000fe20007000000 */
[----:B----4-:R-:W-:-:S02]  /*dd00*/  FMUL.FTZ R22, R23, c[0x0][0x2ec] ;  /* 0x0000bb0017167a20 */ /* 0x010fc40000410000 */
[----:B------:R1:W-:Y:S01]  /*dd10*/  MUFU.TANH R23, R16 ;  /* 0x0000001000177308 */ /* 0x0003e20000002400 */
[----:B------:R-:W-:Y:S02]  /*dd20*/  ISETP.LT.OR P6, PT, R27, R243, P1 ;  /* 0x000000f31b00720c */ /* 0x000fe40000fc1670 */
[----:B------:R-:W-:Y:S02]  /*dd30*/  LOP3.LUT P1, RZ, R252, 0x2, RZ, 0xc0, !PT ;  /* 0x00000002fcff7812 */ /* 0x000fe4000782c0ff */
[----:B---3--:R-:W-:Y:S02]  /*dd40*/  FSEL R37, R42, -INF , !P3 ;  /* 0xff8000002a257808 */ /* 0x008fe40005800000 */
[----:B-1----:R-:W-:-:S04]  /*dd50*/  IADD3 R16, R72, 0x51, RZ ;  /* 0x0000005148107810 */ /* 0x002fc80007ffe0ff */
[----:B------:R-:W-:-:S04]  /*dd60*/  ISETP.GE.AND P2, PT, R16, R244, PT ;  /* 0x000000f41000720c */ /* 0x000fc80003f46270 */
[C---:B------:R-:W-:Y:S02]  /*dd70*/  ISETP.LT.OR P2, PT, R16.reuse, R245, P2 ;  /* 0x000000f51000720c */ /* 0x040fe40001741670 */
[----:B------:R-:W-:Y:S02]  /*dd80*/  ISETP.GE.AND P3, PT, R16, R246, PT ;  /* 0x000000f61000720c */ /* 0x000fe40003f66270 */
[----:B--2---:R-:W-:Y:S01]  /*dd90*/  FSEL R123, R46, -INF , !P1 ;  /* 0xff8000002e7b7808 */ /* 0x004fe20004800000 */
[----:B------:R-:W-:Y:S01]  /*dda0*/  FMUL.FTZ R38, R38, c[0x0][0x2ec] ;  /* 0x0000bb0026267a20 */ /* 0x000fe20000410000 */
[----:B------:R-:W-:Y:S02]  /*ddb0*/  ISETP.GE.AND P1, PT, R16, R242, PT ;  /* 0x000000f21000720c */ /* 0x000fe40003f26270 */
[----:B------:R-:W-:Y:S02]  /*ddc0*/  FSEL R45, R45, -INF , !P4 ;  /* 0xff8000002d2d7808 */ /* 0x000fe40006000000 */
[----:B------:R-:W-:-:S02]  /*ddd0*/  ISETP.GE.AND P0, PT, R27, R240, PT ;  /* 0x000000f01b00720c */ /* 0x000fc40003f06270 */
[----:B------:R-:W-:Y:S02]  /*dde0*/  ISETP.LT.OR P4, PT, R16, R247, P3 ;  /* 0x000000f71000720c */ /* 0x000fe40001f81670 */
[----:B------:R-:W-:Y:S02]  /*ddf0*/  LOP3.LUT P3, RZ, R252, 0x1, RZ, 0xc0, !PT ;  /* 0x00000001fcff7812 */ /* 0x000fe4000786c0ff */
[----:B------:R-:W-:Y:S02]  /*de00*/  ISETP.LT.OR P1, PT, R16, R243, P1 ;  /* 0x000000f31000720c */ /* 0x000fe40000f21670 */
[----:B------:R-:W-:Y:S01]  /*de10*/  LOP3.LUT R252, R252, 0xfffffff7, RZ, 0xc0, !PT ;  /* 0xfffffff7fcfc7812 */ /* 0x000fe200078ec0ff */
[----:B------:R-:W1:Y:S01]  /*de20*/  MUFU.TANH R38, R38 ;  /* 0x0000002600267308 */ /* 0x000e620000002400 */
[----:B------:R-:W-:Y:S01]  /*de30*/  ISETP.LT.OR P5, PT, R27, R241, P0 ;  /* 0x000000f11b00720c */ /* 0x000fe200007a1670 */
[----:B------:R-:W-:Y:S01]  /*de40*/  FMUL.FTZ R17, R17, c[0x0][0x2ec] ;  /* 0x0000bb0011117a20 */ /* 0x000fe20000410000 */
[----:B------:R-:W-:-:S02]  /*de50*/  ISETP.GE.AND P0, PT, R16, R240, PT ;  /* 0x000000f01000720c */ /* 0x000fc40003f06270 */
[----:B------:R-:W-:Y:S02]  /*de60*/  @P2 LOP3.LUT R252, R252, 0x8, RZ, 0xfc, !PT ;  /* 0x00000008fcfc2812 */ /* 0x000fe400078efcff */
[----:B------:R-:W-:Y:S01]  /*de70*/  ISETP.LT.OR P0, PT, R16, R241, P0 ;  /* 0x000000f11000720c */ /* 0x000fe20000701670 */
[----:B------:R2:W-:Y:S01]  /*de80*/  MUFU.TANH R49, R17 ;  /* 0x0000001100317308 */ /* 0x0005e20000002400 */
[----:B------:R-:W-:Y:S01]  /*de90*/  LOP3.LUT R252, R252, 0xfffffffb, RZ, 0xc0, !PT ;  /* 0xfffffffbfcfc7812 */ /* 0x000fe200078ec0ff */
[----:B------:R-:W-:-:S03]  /*dea0*/  FMUL.FTZ R8, R8, c[0x0][0x2ec] ;  /* 0x0000bb0008087a20 */ /* 0x000fc60000410000 */
[----:B------:R-:W-:Y:S01]  /*deb0*/  @P1 LOP3.LUT R252, R252, 0x4, RZ, 0xfc, !PT ;  /* 0x00000004fcfc1812 */ /* 0x000fe200078efcff */
[----:B------:R-:W-:Y:S01]  /*dec0*/  FMUL.FTZ R39, R39, c[0x0][0x2ec] ;  /* 0x0000bb0027277a20 */ /* 0x000fe20000410000 */
[----:B------:R-:W-:Y:S02]  /*ded0*/  FSEL R16, R209, -INF , !P5 ;  /* 0xff800000d1107808 */ /* 0x000fe40006800000 */
[----:B--2---:R-:W-:-:S04]  /*dee0*/  IADD3 R17, R72, 0x58, RZ ;  /* 0x0000005848117810 */ /* 0x004fc80007ffe0ff */
[C---:B------:R-:W-:Y:S01]  /*def0*/  ISETP.GE.AND P2, PT, R17.reuse, R244, PT ;  /* 0x000000f41100720c */ /* 0x040fe20003f46270 */
[----:B------:R1:W-:Y:S01]  /*df00*/  MUFU.TANH R46, R8 ;  /* 0x00000008002e7308 */ /* 0x0003e20000002400 */
[----:B------:R-:W-:Y:S02]  /*df10*/  LOP3.LUT R252, R252, 0xfffffffd, RZ, 0xc0, !PT ;  /* 0xfffffffdfcfc7812 */ /* 0x000fe400078ec0ff */
[----:B------:R-:W-:Y:S01]  /*df20*/  ISETP.LT.OR P5, PT, R17, R245, P2 ;  /* 0x000000f51100720c */ /* 0x000fe200017a1670 */
[----:B------:R-:W-:Y:S01]  /*df30*/  FMUL.FTZ R18, R18, c[0x0][0x2ec] ;  /* 0x0000bb0012127a20 */ /* 0x000fe20000410000 */
[----:B------:R-:W-:-:S03]  /*df40*/  @P0 LOP3.LUT R252, R252, 0x2, RZ, 0xfc, !PT ;  /* 0x00000002fcfc0812 */ /* 0x000fc600078efcff */
[----:B------:R-:W2:Y:S01]  /*df50*/  MUFU.TANH R39, R39 ;  /* 0x0000002700277308 */ /* 0x000ea20000002400 */
[----:B------:R-:W-:Y:S01]  /*df60*/  FSEL R27, R47, -INF , !P4 ;  /* 0xff8000002f1b7808 */ /* 0x000fe20006000000 */
[----:B------:R-:W-:Y:S01]  /*df70*/  FMUL.FTZ R30, R30, c[0x0][0x2ec] ;  /* 0x0000bb001e1e7a20 */ /* 0x000fe20000410000 */
[----:B-1----:R-:W-:Y:S02]  /*df80*/  FSEL R8, R38, -INF , !P3 ;  /* 0xff80000026087808 */ /* 0x002fe40005800000 */
[----:B------:R-:W-:-:S03]  /*df90*/  ISETP.GE.AND P3, PT, R17, R246, PT ;  /* 0x000000f61100720c */ /* 0x000fc60003f66270 */
[----:B------:R1:W-:Y:S01]  /*dfa0*/  MUFU.TANH R101, R18 ;  /* 0x0000001200657308 */ /* 0x0003e20000002400 */
[C---:B------:R-:W-:Y:S02]  /*dfb0*/  LOP3.LUT P2, RZ, R252.reuse, 0x4, RZ, 0xc0, !PT ;  /* 0x00000004fcff7812 */ /* 0x040fe4000784c0ff */
[----:B------:R-:W-:Y:S02]  /*dfc0*/  ISETP.LT.OR P4, PT, R17, R247, P3 ;  /* 0x000000f71100720c */ /* 0x000fe40001f81670 */
[C---:B------:R-:W-:Y:S01]  /*dfd0*/  LOP3.LUT P3, RZ, R252.reuse, 0x8, RZ, 0xc0, !PT ;  /* 0x00000008fcff7812 */ /* 0x040fe2000786c0ff */
[----:B------:R-:W-:Y:S01]  /*dfe0*/  FMUL.FTZ R31, R31, c[0x0][0x2ec] ;  /* 0x0000bb001f1f7a20 */ /* 0x000fe20000410000 */
[----:B------:R-:W-:Y:S01]  /*dff0*/  LOP3.LUT R252, R252, 0xfffffffe, RZ, 0xc0, !PT ;  /* 0xfffffffefcfc7812 */ /* 0x000fe200078ec0ff */
[----:B------:R3:W4:Y:S01]  /*e000*/  MUFU.TANH R63, R30 ;  /* 0x0000001e003f7308 */ /* 0x0007220000002400 */
[----:B------:R-:W-:Y:S02]  /*e010*/  ISETP.GE.AND P1, PT, R17, R242, PT ;  /* 0x000000f21100720c */ /* 0x000fe40003f26270 */
[----:B------:R-:W-:-:S02]  /*e020*/  @P5 LOP3.LUT R252, R252, 0x1, RZ, 0xfc, !PT ;  /* 0x00000001fcfc5812 */ /* 0x000fc400078efcff */
[----:B-1----:R-:W-:-:S03]  /*e030*/  IADD3 R18, R72, 0x59, RZ ;  /* 0x0000005948127810 */ /* 0x002fc60007ffe0ff */
[----:B------:R1:W-:Y:S01]  /*e040*/  MUFU.TANH R50, R31 ;  /* 0x0000001f00327308 */ /* 0x0003e20000002400 */
[----:B------:R-:W-:Y:S01]  /*e050*/  FMUL.FTZ R9, R9, c[0x0][0x2ec] ;  /* 0x0000bb0009097a20 */ /* 0x000fe20000410000 */
[----:B------:R-:W-:Y:S02]  /*e060*/  ISETP.GE.AND P0, PT, R17, R240, PT ;  /* 0x000000f01100720c */ /* 0x000fe40003f06270 */
[----:B---3--:R-:W-:Y:S02]  /*e070*/  FSEL R30, R106, -INF , !P2 ;  /* 0xff8000006a1e7808 */ /* 0x008fe40005000000 */
[----:B------:R-:W-:Y:S02]  /*e080*/  ISETP.GE.AND P2, PT, R18, R244, PT ;  /* 0x000000f41200720c */ /* 0x000fe40003f46270 */
[----:B------:R2:W-:Y:S01]  /*e090*/  MUFU.TANH R43, R9 ;  /* 0x00000009002b7308 */ /* 0x0005e20000002400 */
[----:B------:R-:W-:Y:S01]  /*e0a0*/  FMUL.FTZ R10, R10, c[0x0][0x2ec] ;  /* 0x0000bb000a0a7a20 */ /* 0x000fe20000410000 */
[----:B------:R-:W-:-:S02]  /*e0b0*/  ISETP.LT.OR P2, PT, R18, R245, P2 ;  /* 0x000000f51200720c */ /* 0x000fc40001741670 */
[----:B-1----:R-:W-:Y:S02]  /*e0c0*/  FSEL R31, R115, -INF , !P6 ;  /* 0xff800000731f7808 */ /* 0x002fe40007000000 */
[C---:B------:R-:W-:Y:S02]  /*e0d0*/  ISETP.LT.OR P6, PT, R17.reuse, R243, P1 ;  /* 0x000000f31100720c */ /* 0x040fe40000fc1670 */
[----:B------:R-:W-:Y:S02]  /*e0e0*/  LOP3.LUT P1, RZ, R252, 0x2, RZ, 0xc0, !PT ;  /* 0x00000002fcff7812 */ /* 0x000fe4000782c0ff */
[----:B------:R-:W-:Y:S02]  /*e0f0*/  ISETP.LT.OR P5, PT, R17, R241, P0 ;  /* 0x000000f11100720c */ /* 0x000fe400007a1670 */
[----:B------:R-:W-:Y:S02]  /*e100*/  FSEL R17, R208, -INF , !P1 ;  /* 0xff800000d0117808 */ /* 0x000fe40004800000 */
[----:B--2---:R-:W-:-:S02]  /*e110*/  FSEL R9, R39, -INF , !P3 ;  /* 0xff80000027097808 */ /* 0x004fc40005800000 */
[C---:B------:R-:W-:Y:S01]  /*e120*/  ISETP.GE.AND P3, PT, R18.reuse, R246, PT ;  /* 0x000000f61200720c */ /* 0x040fe20003f66270 */
[----:B------:R1:W-:Y:S01]  /*e130*/  MUFU.TANH R47, R10 ;  /* 0x0000000a002f7308 */ /* 0x0003e20000002400 */
[----:B------:R-:W-:-:S04]  /*e140*/  ISETP.GE.AND P1, PT, R18, R242, PT ;  /* 0x000000f21200720c */ /* 0x000fc80003f26270 */
[C---:B------:R-:W-:Y:S01]  /*e150*/  ISETP.LT.OR P1, PT, R18.reuse, R243, P1 ;  /* 0x000000f31200720c */ /* 0x040fe20000f21670 */
[----:B------:R-:W-:Y:S01]  /*e160*/  FMUL.FTZ R11, R11, c[0x0][0x2ec] ;  /* 0x0000bb000b0b7a20 */ /* 0x000fe20000410000 */
[----:B------:R-:W-:Y:S02]  /*e170*/  ISETP.GE.AND P0, PT, R18, R240, PT ;  /* 0x000000f01200720c */ /* 0x000fe40003f06270 */
[----:B-1----:R-:W-:Y:S02]  /*e180*/  FSEL R10, R206, -INF , !P4 ;  /* 0xff800000ce0a7808 */ /* 0x002fe40006000000 */
[----:B------:R-:W-:Y:S02]  /*e190*/  ISETP.LT.OR P4, PT, R18, R247, P3 ;  /* 0x000000f71200720c */ /* 0x000fe40001f81670 */
[C---:B------:R-:W-:Y:S02]  /*e1a0*/  LOP3.LUT P3, RZ, R252.reuse, 0x1, RZ, 0xc0, !PT ;  /* 0x00000001fcff7812 */ /* 0x040fe4000786c0ff */
[----:B------:R-:W-:Y:S01]  /*e1b0*/  LOP3.LUT R252, R252, 0xfffffff7, RZ, 0xc0, !PT ;  /* 0xfffffff7fcfc7812 */ /* 0x000fe200078ec0ff */
[----:B------:R1:W-:Y:S03]  /*e1c0*/  MUFU.TANH R39, R11 ;  /* 0x0000000b00277308 */ /* 0x0003e60000002400 */
[----:B------:R-:W-:-:S02]  /*e1d0*/  @P2 LOP3.LUT R252, R252, 0x8, RZ, 0xfc, !PT ;  /* 0x00000008fcfc2812 */ /* 0x000fc400078efcff */
[----:B------:R-:W-:Y:S02]  /*e1e0*/  ISETP.LT.OR P0, PT, R18, R241, P0 ;  /* 0x000000f11200720c */ /* 0x000fe40000701670 */
[----:B------:R-:W-:Y:S01]  /*e1f0*/  LOP3.LUT R252, R252, 0xfffffffb, RZ, 0xc0, !PT ;  /* 0xfffffffbfcfc7812 */ /* 0x000fe200078ec0ff */
[----:B------:R-:W-:-:S03]  /*e200*/  FMUL.FTZ R29, R29, c[0x0][0x2ec] ;  /* 0x0000bb001d1d7a20 */ /* 0x000fc60000410000 */
[----:B------:R-:W-:Y:S02]  /*e210*/  @P1 LOP3.LUT R252, R252, 0x4, RZ, 0xfc, !PT ;  /* 0x00000004fcfc1812 */ /* 0x000fe400078efcff */
[----:B-1----:R-:W-:-:S04]  /*e220*/  IADD3 R11, R72, 0x60, RZ ;  /* 0x00000060480b7810 */ /* 0x002fc80007ffe0ff */
[----:B------:R-:W-:Y:S02]  /*e230*/  ISETP.GE.AND P2, PT, R11, R244, PT ;  /* 0x000000f40b00720c */ /* 0x000fe40003f46270 */
[----:B----4-:R-:W-:Y:S02]  /*e240*/  FSEL R18, R63, -INF , !P5 ;  /* 0xff8000003f127808 */ /* 0x010fe40006800000 */
[----:B------:R-:W-:Y:S02]  /*e250*/  LOP3.LUT R252, R252, 0xfffffffd, RZ, 0xc0, !PT ;  /* 0xfffffffdfcfc7812 */ /* 0x000fe400078ec0ff */
[C---:B------:R-:W-:Y:S01]  /*e260*/  ISETP.LT.OR P5, PT, R11.reuse, R245, P2 ;  /* 0x000000f50b00720c */ /* 0x040fe200017a1670 */
[----:B------:R1:W2:Y:S01]  /*e270*/  MUFU.TANH R59, R29 ;  /* 0x0000001d003b7308 */ /* 0x0002a20000002400 */
[----:B------:R-:W-:Y:S02]  /*e280*/  FSEL R38, R58, -INF , !P3 ;  /* 0xff8000003a267808 */ /* 0x000fe40005800000 */
[----:B------:R-:W-:-:S02]  /*e290*/  ISETP.GE.AND P3, PT, R11, R246, PT ;  /* 0x000000f60b00720c */ /* 0x000fc40003f66270 */
[----:B------:R-:W-:Y:S02]  /*e2a0*/  @P0 LOP3.LUT R252, R252, 0x2, RZ, 0xfc, !PT ;  /* 0x00000002fcfc0812 */ /* 0x000fe400078efcff */
[----:B------:R-:W-:Y:S02]  /*e2b0*/  FSEL R42, R74, -INF , !P4 ;  /* 0xff8000004a2a7808 */ /* 0x000fe40006000000 */
[----:B------:R-:W-:Y:S01]  /*e2c0*/  ISETP.LT.OR P4, PT, R11, R247, P3 ;  /* 0x000000f70b00720c */ /* 0x000fe20001f81670 */
[----:B------:R-:W3:Y:S01]  /*e2d0*/  MUFU.TANH R26, R26 ;  /* 0x0000001a001a7308 */ /* 0x000ee20000002400 */
[C---:B------:R-:W-:Y:S02]  /*e2e0*/  LOP3.LUT P3, RZ, R252.reuse, 0x8, RZ, 0xc0, !PT ;  /* 0x00000008fcff7812 */ /* 0x040fe4000786c0ff */
[C---:B------:R-:W-:Y:S02]  /*e2f0*/  LOP3.LUT P2, RZ, R252.reuse, 0x4, RZ, 0xc0, !PT ;  /* 0x00000004fcff7812 */ /* 0x040fe4000784c0ff */
[----:B------:R-:W-:-:S02]  /*e300*/  LOP3.LUT R252, R252, 0xfffffffe, RZ, 0xc0, !PT ;  /* 0xfffffffefcfc7812 */ /* 0x000fc400078ec0ff */
[C---:B------:R-:W-:Y:S02]  /*e310*/  ISETP.GE.AND P1, PT, R11.reuse, R242, PT ;  /* 0x000000f20b00720c */ /* 0x040fe40003f26270 */
[C---:B------:R-:W-:Y:S01]  /*e320*/  ISETP.GE.AND P0, PT, R11.reuse, R240, PT ;  /* 0x000000f00b00720c */ /* 0x040fe20003f06270 */
[----:B------:R-:W-:Y:S01]  /*e330*/  FMUL.FTZ R14, R14, c[0x0][0x2ec] ;  /* 0x0000bb000e0e7a20 */ /* 0x000fe20000410000 */
[----:B-1----:R-:W-:Y:S02]  /*e340*/  FSEL R29, R210, -INF , !P6 ;  /* 0xff800000d21d7808 */ /* 0x002fe40007000000 */
[----:B------:R-:W-:Y:S02]  /*e350*/  @P5 LOP3.LUT R252, R252, 0x1, RZ, 0xfc, !PT ;  /* 0x00000001fcfc5812 */ /* 0x000fe400078efcff */
[C---:B------:R-:W-:Y:S02]  /*e360*/  ISETP.LT.OR P6, PT, R11.reuse, R243, P1 ;  /* 0x000000f30b00720c */ /* 0x040fe40000fc1670 */
[----:B------:R-:W-:Y:S01]  /*e370*/  ISETP.LT.OR P5, PT, R11, R241, P0 ;  /* 0x000000f10b00720c */ /* 0x000fe200007a1670 */
[----:B------:R1:W-:Y:S01]  /*e380*/  MUFU.TANH R114, R14 ;  /* 0x0000000e00727308 */ /* 0x0003e20000002400 */
[----:B------:R-:W-:Y:S01]  /*e390*/  IADD3 R11, R72, 0x61, RZ ;  /* 0x00000061480b7810 */ /* 0x000fe20007ffe0ff */
[----:B------:R-:W-:Y:S01]  /*e3a0*/  FMUL.FTZ R15, R15, c[0x0][0x2ec] ;  /* 0x0000bb000f0f7a20 */ /* 0x000fe20000410000 */
[----:B------:R-:W-:Y:S01]  /*e3b0*/  LOP3.LUT P1, RZ, R252, 0x2, RZ, 0xc0, !PT ;  /* 0x00000002fcff7812 */ /* 0x000fe2000782c0ff */
[----:B------:R-:W-:-:S04]  /*e3c0*/  FMUL.FTZ R19, R19, c[0x0][0x2ec] ;  /* 0x0000bb0013137a20 */ /* 0x000fc80000410000 */
[----:B------:R3:W-:Y:S01]  /*e3d0*/  MUFU.TANH R115, R15 ;  /* 0x0000000f00737308 */ /* 0x0007e20000002400 */
[----:B-1----:R-:W-:Y:S01]  /*e3e0*/  FMUL.FTZ R14, R4, c[0x0][0x2ec] ;  /* 0x0000bb00040e7a20 */ /* 0x002fe20000410000 */
[----:B--2---:R-:W-:Y:S02]  /*e3f0*/  FSEL R4, R59, -INF , !P2 ;  /* 0xff8000003b047808 */ /* 0x004fe40005000000 */
[----:B------:R-:W-:-:S04]  /*e400*/  ISETP.GE.AND P2, PT, R11, R244, PT ;  /* 0x000000f40b00720c */ /* 0x000fc80003f46270 */
[----:B------:R1:W-:Y:S01]  /*e410*/  MUFU.TANH R51, R19 ;  /* 0x0000001300337308 */ /* 0x0003e20000002400 */
[C---:B------:R-:W-:Y:S02]  /*e420*/  ISETP.LT.OR P2, PT, R11.reuse, R245, P2 ;  /* 0x000000f50b00720c */ /* 0x040fe40001741670 */
[----:B---3--:R-:W-:Y:S02]  /*e430*/  FSEL R15, R26, -INF , !P3 ;  /* 0xff8000001a0f7808 */ /* 0x008fe40005800000 */
[C---:B------:R-:W-:Y:S02]  /*e440*/  ISETP.GE.AND P3, PT, R11.reuse, R246, PT ;  /* 0x000000f60b00720c */ /* 0x040fe40003f66270 */
[----:B------:R-:W-:Y:S02]  /*e450*/  FSEL R59, R62, -INF , !P4 ;  /* 0xff8000003e3b7808 */ /* 0x000fe40006000000 */
[----:B------:R-:W-:Y:S02]  /*e460*/  ISETP.LT.OR P4, PT, R11, R247, P3 ;  /* 0x000000f70b00720c */ /* 0x000fe40001f81670 */
[----:B-1----:R-:W-:-:S02]  /*e470*/  FSEL R19, R50, -INF , !P1 ;  /* 0xff80000032137808 */ /* 0x002fc40004800000 */
[C---:B------:R-:W-:Y:S02]  /*e480*/  ISETP.GE.AND P1, PT, R11.reuse, R242, PT ;  /* 0x000000f20b00720c */ /* 0x040fe40003f26270 */
[C---:B------:R-:W-:Y:S02]  /*e490*/  LOP3.LUT P3, RZ, R252.reuse, 0x1, RZ, 0xc0, !PT ;  /* 0x00000001fcff7812 */ /* 0x040fe4000786c0ff */
[----:B------:R-:W-:Y:S02]  /*e4a0*/  ISETP.LT.OR P1, PT, R11, R243, P1 ;  /* 0x000000f30b00720c */ /* 0x000fe40000f21670 */
[----:B------:R-:W-:Y:S01]  /*e4b0*/  LOP3.LUT R252, R252, 0xfffffff7, RZ, 0xc0, !PT ;  /* 0xfffffff7fcfc7812 */ /* 0x000fe200078ec0ff */
[----:B------:R-:W-:Y:S01]  /*e4c0*/  FMUL.FTZ R5, R5, c[0x0][0x2ec] ;  /* 0x0000bb0005057a20 */ /* 0x000fe20000410000 */
        /* <DEDUP_REMOVED lines=8> */
[----:B------:R-:W-:Y:S02]  /*e550*/  FSEL R23, R101, -INF , !P5 ;  /* 0xff80000065177808 */ /* 0x000fe40006800000 */
[----:B------:R-:W-:Y:S02]  /*e560*/  LOP3.LUT R252, R252, 0xfffffffd, RZ, 0xc0, !PT ;  /* 0xfffffffdfcfc7812 */ /* 0x000fe400078ec0ff */
[----:B--2---:R-:W-:-:S04]  /*e570*/  IADD3 R5, R72, 0x68, RZ ;  /* 0x0000006848057810 */ /* 0x004fc80007ffe0ff */
[----:B------:R-:W-:Y:S02]  /*e580*/  ISETP.GE.AND P2, PT, R5, R244, PT ;  /* 0x000000f40500720c */ /* 0x000fe40003f46270 */
[----:B------:R-:W-:Y:S02]  /*e590*/  FSEL R55, R55, -INF , !P3 ;  /* 0xff80000037377808 */ /* 0x000fe40005800000 */
[C---:B------:R-:W-:Y:S01]  /*e5a0*/  ISETP.LT.OR P5, PT, R5.reuse, R245, P2 ;  /* 0x000000f50500720c */ /* 0x040fe200017a1670 */
[----:B------:R-:W2:Y:S01]  /*e5b0*/  MUFU.TANH R22, R22 ;  /* 0x0000001600167308 */ /* 0x000ea20000002400 */
[----:B------:R-:W-:Y:S01]  /*e5c0*/  ISETP.GE.AND P3, PT, R5, R246, PT ;  /* 0x000000f60500720c */ /* 0x000fe20003f66270 */
[----:B------:R-:W-:Y:S01]  /*e5d0*/  FMUL.FTZ R7, R7, c[0x0][0x2ec] ;  /* 0x0000bb0007077a20 */ /* 0x000fe20000410000 */
[----:B------:R-:W-:Y:S02]  /*e5e0*/  @P0 LOP3.LUT R252, R252, 0x2, RZ, 0xfc, !PT ;  /* 0x00000002fcfc0812 */ /* 0x000fe400078efcff */
[----:B-1----:R-:W-:-:S02]  /*e5f0*/  FSEL R58, R48, -INF , !P4 ;  /* 0xff800000303a7808 */ /* 0x002fc40006000000 */
[C---:B------:R-:W-:Y:S01]  /*e600*/  ISETP.LT.OR P4, PT, R5.reuse, R247, P3 ;  /* 0x000000f70500720c */ /* 0x040fe20001f81670 */
[----:B------:R1:W-:Y:S01]  /*e610*/  MUFU.TANH R26, R7 ;  /* 0x00000007001a7308 */ /* 0x0003e20000002400 */
[C---:B------:R-:W-:Y:S02]  /*e620*/  LOP3.LUT P3, RZ, R252.reuse, 0x8, RZ, 0xc0, !PT ;  /* 0x00000008fcff7812 */ /* 0x040fe4000786c0ff */
[C---:B------:R-:W-:Y:S02]  /*e630*/  LOP3.LUT P2, RZ, R252.reuse, 0x4, RZ, 0xc0, !PT ;  /* 0x00000004fcff7812 */ /* 0x040fe4000784c0ff */
[----:B------:R-:W-:Y:S02]  /*e640*/  LOP3.LUT R252, R252, 0xfffffffe, RZ, 0xc0, !PT ;  /* 0xfffffffefcfc7812 */ /* 0x000fe400078ec0ff */
[----:B------:R-:W-:Y:S02]  /*e650*/  ISETP.GE.AND P1, PT, R5, R242, PT ;  /* 0x000000f20500720c */ /* 0x000fe40003f26270 */
[----:B------:R-:W-:-:S02]  /*e660*/  @P5 LOP3.LUT R252, R252, 0x1, RZ, 0xfc, !PT ;  /* 0x00000001fcfc5812 */ /* 0x000fc400078efcff */
[----:B------:R-:W-:Y:S02]  /*e670*/  FSEL R62, R49, -INF , !P2 ;  /* 0xff800000313e7808 */ /* 0x000fe40005000000 */
[----:B-1----:R-:W-:Y:S01]  /*e680*/  IADD3 R7, R72, 0x69, RZ ;  /* 0x0000006948077810 */ /* 0x002fe20007ffe0ff */
[----:B------:R-:W-:Y:S01]  /*e690*/  FMUL.FTZ R6, R6, c[0x0][0x2ec] ;  /* 0x0000bb0006067a20 */ /* 0x000fe20000410000 */
[----:B------:R-:W-:Y:S02]  /*e6a0*/  ISETP.LT.OR P6, PT, R5, R243, P1 ;  /* 0x000000f30500720c */ /* 0x000fe40000fc1670 */
[C---:B------:R-:W-:Y:S02]  /*e6b0*/  ISETP.GE.AND P2, PT, R7.reuse, R244, PT ;  /* 0x000000f40700720c */ /* 0x040fe40003f46270 */
[----:B------:R-:W-:Y:S01]  /*e6c0*/  LOP3.LUT P1, RZ, R252, 0x2, RZ, 0xc0, !PT ;  /* 0x00000002fcff7812 */ /* 0x000fe2000782c0ff */
[----:B------:R2:W-:Y:S01]  /*e6d0*/  MUFU.TANH R50, R6 ;  /* 0x0000000600327308 */ /* 0x0005e20000002400 */
[----:B------:R-:W-:-:S02]  /*e6e0*/  ISETP.LT.OR P2, PT, R7, R245, P2 ;  /* 0x000000f50700720c */ /* 0x000fc40001741670 */
[----:B------:R-:W-:-:S04]  /*e6f0*/  ISETP.GE.AND P0, PT, R5, R240, PT ;  /* 0x000000f00500720c */ /* 0x000fc80003f06270 */
[----:B------:R-:W-:Y:S02]  /*e700*/  ISETP.LT.OR P5, PT, R5, R241, P0 ;  /* 0x000000f10500720c */ /* 0x000fe400007a1670 */
[----:B------:R-:W-:Y:S02]  /*e710*/  FSEL R5, R46, -INF , !P4 ;  /* 0xff8000002e057808 */ /* 0x000fe40006000000 */
[----:B--2---:R-:W-:Y:S02]  /*e720*/  FSEL R6, R22, -INF , !P3 ;  /* 0xff80000016067808 */ /* 0x004fe40005800000 */
[----:B------:R-:W-:Y:S02]  /*e730*/  ISETP.GE.AND P3, PT, R7, R246, PT ;  /* 0x000000f60700720c */ /* 0x000fe40003f66270 */
[----:B------:R-:W-:Y:S02]  /*e740*/  FSEL R22, R51, -INF , !P1 ;  /* 0xff80000033167808 */ /* 0x000fe40004800000 */
        /* <DEDUP_REMOVED lines=8> */
[----:B------:R-:W-:Y:S01]  /*e7d0*/  ISETP.LT.OR P0, PT, R7, R241, P0 ;  /* 0x000000f10700720c */ /* 0x000fe20000701670 */
[----:B------:R-:W-:Y:S01]  /*e7e0*/  FMUL.FTZ R12, R12, c[0x0][0x2ec] ;  /* 0x0000bb000c0c7a20 */ /* 0x000fe20000410000 */
[----:B------:R-:W-:-:S02]  /*e7f0*/  LOP3.LUT R252, R252, 0xfffffffb, RZ, 0xc0, !PT ;  /* 0xfffffffbfcfc7812 */ /* 0x000fc400078ec0ff */
[----:B------:R-:W-:Y:S01]  /*e800*/  IADD3 R46, R72, 0x70, RZ ;  /* 0x00000070482e7810 */ /* 0x000fe20007ffe0ff */
[----:B------:R-:W1:Y:S01]  /*e810*/  MUFU.TANH R13, R13 ;  /* 0x0000000d000d7308 */ /* 0x000e620000002400 */
[----:B------:R-:W-:Y:S02]  /*e820*/  @P1 LOP3.LUT R252, R252, 0x4, RZ, 0xfc, !PT ;  /* 0x00000004fcfc1812 */ /* 0x000fe400078efcff */
[----:B------:R-:W-:Y:S02]  /*e830*/  ISETP.GE.AND P2, PT, R46, R244, PT ;  /* 0x000000f42e00720c */ /* 0x000fe40003f46270 */
[----:B------:R-:W-:Y:S02]  /*e840*/  FSEL R114, R114, -INF , !P5 ;  /* 0xff80000072727808 */ /* 0x000fe40006800000 */
[----:B------:R-:W-:Y:S01]  /*e850*/  LOP3.LUT R252, R252, 0xfffffffd, RZ, 0xc0, !PT ;  /* 0xfffffffdfcfc7812 */ /* 0x000fe200078ec0ff */
[----:B------:R-:W2:Y:S01]  /*e860*/  MUFU.TANH R12, R12 ;  /* 0x0000000c000c7308 */ /* 0x000ea20000002400 */
[----:B------:R-:W-:-:S02]  /*e870*/  ISETP.LT.OR P5, PT, R46, R245, P2 ;  /* 0x000000f52e00720c */ /* 0x000fc400017a1670 */
[----:B------:R-:W-:Y:S02]  /*e880*/  FSEL R7, R47, -INF , !P3 ;  /* 0xff8000002f077808 */ /* 0x000fe40005800000 */
[----:B------:R-:W-:Y:S02]  /*e890*/  ISETP.GE.AND P3, PT, R46, R246, PT ;  /* 0x000000f62e00720c */ /* 0x000fe40003f66270 */
[----:B------:R-:W-:Y:S02]  /*e8a0*/  @P0 LOP3.LUT R252, R252, 0x2, RZ, 0xfc, !PT ;  /* 0x00000002fcfc0812 */ /* 0x000fe400078efcff */
[----:B------:R-:W-:Y:S01]  /*e8b0*/  FSEL R43, R43, -INF , !P4 ;  /* 0xff8000002b2b7808 */ /* 0x000fe20006000000 */
[----:B------:R-:W3:Y:S01]  /*e8c0*/  MUFU.TANH R14, R14 ;  /* 0x0000000e000e7308 */ /* 0x000ee20000002400 */
[----:B------:R-:W-:Y:S02]  /*e8d0*/  ISETP.LT.OR P4, PT, R46, R247, P3 ;  /* 0x000000f72e00720c */ /* 0x000fe40001f81670 */
[----:B------:R-:W-:-:S02]  /*e8e0*/  LOP3.LUT P3, RZ, R252, 0x8, RZ, 0xc0, !PT ;  /* 0x00000008fcff7812 */ /* 0x000fc4000786c0ff */
[C---:B------:R-:W-:Y:S02]  /*e8f0*/  LOP3.LUT P2, RZ, R252.reuse, 0x4, RZ, 0xc0, !PT ;  /* 0x00000004fcff7812 */ /* 0x040fe4000784c0ff */
[----:B------:R-:W-:Y:S02]  /*e900*/  LOP3.LUT R252, R252, 0xfffffffe, RZ, 0xc0, !PT ;  /* 0xfffffffefcfc7812 */ /* 0x000fe400078ec0ff */
[----:B------:R-:W-:Y:S02]  /*e910*/  IADD3 R47, R72, 0x71, RZ ;  /* 0x00000071482f7810 */ /* 0x000fe40007ffe0ff */
[----:B------:R-:W-:Y:S02]  /*e920*/  ISETP.GE.AND P1, PT, R46, R242, PT ;  /* 0x000000f22e00720c */ /* 0x000fe40003f26270 */
[----:B------:R-:W-:Y:S02]  /*e930*/  @P5 LOP3.LUT R252, R252, 0x1, RZ, 0xfc, !PT ;  /* 0x00000001fcfc5812 */ /* 0x000fe400078efcff */
[----:B-1----:R-:W-:-:S02]  /*e940*/  FSEL R13, R13, -INF , !P2 ;  /* 0xff8000000d0d7808 */ /* 0x002fc40005000000 */
[C---:B------:R-:W-:Y:S02]  /*e950*/  ISETP.GE.AND P2, PT, R47.reuse, R244, PT ;  /* 0x000000f42f00720c */ /* 0x040fe40003f46270 */
[----:B--2---:R-:W-:Y:S02]  /*e960*/  FSEL R12, R12, -INF , !P6 ;  /* 0xff8000000c0c7808 */ /* 0x004fe40007000000 */
[----:B------:R-:W-:Y:S02]  /*e970*/  ISETP.LT.OR P6, PT, R46, R243, P1 ;  /* 0x000000f32e00720c */ /* 0x000fe40000fc1670 */
[----:B------:R-:W-:Y:S02]  /*e980*/  LOP3.LUT P1, RZ, R252, 0x2, RZ, 0xc0, !PT ;  /* 0x00000002fcff7812 */ /* 0x000fe4000782c0ff */
[----:B------:R-:W-:Y:S01]  /*e990*/  ISETP.LT.OR P2, PT, R47, R245, P2 ;  /* 0x000000f52f00720c */ /* 0x000fe20001741670 */
[----:B------:R-:W-:Y:S01]  /*e9a0*/  FMUL.FTZ R74, R196, c[0x0][0x2ec] ;  /* 0x0000bb00c44a7a20 */ /* 0x000fe20000410000 */
[----:B------:R-:W-:-:S02]  /*e9b0*/  ISETP.GE.AND P0, PT, R46, R240, PT ;  /* 0x000000f02e00720c */ /* 0x000fc40003f06270 */
[----:B------:R-:W-:Y:S02]  /*e9c0*/  FSEL R39, R39, -INF , !P3 ;  /* 0xff80000027277808 */ /* 0x000fe40005800000 */
[----:B------:R-:W-:Y:S02]  /*e9d0*/  ISETP.GE.AND P3, PT, R47, R246, PT ;  /* 0x000000f62f00720c */ /* 0x000fe40003f66270 */
[----:B------:R-:W-:Y:S02]  /*e9e0*/  FSEL R115, R115, -INF , !P1 ;  /* 0xff80000073737808 */ /* 0x000fe40004800000 */
[C---:B------:R-:W-:Y:S02]  /*e9f0*/  ISETP.GE.AND P1, PT, R47.reuse, R242, PT ;  /* 0x000000f22f00720c */ /* 0x040fe40003f26270 */
[----:B------:R-:W-:Y:S02]  /*ea00*/  ISETP.LT.OR P5, PT, R46, R241, P0 ;  /* 0x000000f12e00720c */ /* 0x000fe400007a1670 */
[----:B---3--:R-:W-:Y:S01]  /*ea10*/  FSEL R46, R14, -INF , !P4 ;  /* 0xff8000000e2e7808 */ /* 0x008fe20006000000 */
[----:B------:R-:W1:Y:S01]  /*ea20*/  MUFU.TANH R74, R74 ;  /* 0x0000004a004a7308 */ /* 0x000e620000002400 */
[----:B------:R-:W-:-:S02]  /*ea30*/  ISETP.LT.OR P4, PT, R47, R247, P3 ;  /* 0x000000f72f00720c */ /* 0x000fc40001f81670 */
[----:B------:R-:W-:Y:S02]  /*ea40*/  LOP3.LUT P3, RZ, R252, 0x1, RZ, 0xc0, !PT ;  /* 0x00000001fcff7812 */ /* 0x000fe4000786c0ff */
[C---:B------:R-:W-:Y:S01]  /*ea50*/  ISETP.LT.OR P1, PT, R47.reuse, R243, P1 ;  /* 0x000000f32f00720c */ /* 0x040fe20000f21670 */
[----:B------:R-:W-:Y:S01]  /*ea60*/  FMUL.FTZ R196, R198, c[0x0][0x2ec] ;  /* 0x0000bb00c6c47a20 */ /* 0x000fe20000410000 */
[----:B------:R-:W-:Y:S02]  /*ea70*/  LOP3.LUT R252, R252, 0xffffffef, RZ, 0xc0, !PT ;  /* 0xffffffeffcfc7812 */ /* 0x000fe400078ec0ff */
[C---:B------:R-:W-:Y:S02]  /*ea80*/  ISETP.GE.AND P0, PT, R47.reuse, R240, PT ;  /* 0x000000f02f00720c */ /* 0x040fe40003f06270 */
[----:B------:R-:W-:Y:S01]  /*ea90*/  @P2 LOP3.LUT R252, R252, 0x10, RZ, 0xfc, !PT ;  /* 0x00000010fcfc2812 */ /* 0x000fe200078efcff */
[----:B------:R-:W2:Y:S01]  /*eaa0*/  MUFU.TANH R196, R196 ;  /* 0x000000c400c47308 */ /* 0x000ea20000002400 */
[----:B------:R-:W-:-:S02]  /*eab0*/  ISETP.LT.OR P0, PT, R47, R241, P0 ;  /* 0x000000f12f00720c */ /* 0x000fc40000701670 */
[----:B------:R-:W-:Y:S02]  /*eac0*/  LOP3.LUT R252, R252, 0xfffffffb, RZ, 0xc0, !PT ;  /* 0xfffffffbfcfc7812 */ /* 0x000fe400078ec0ff */
[----:B------:R-:W-:Y:S02]  /*ead0*/  IADD3 R47, R72, 0x78, RZ ;  /* 0x00000078482f7810 */ /* 0x000fe40007ffe0ff */
[----:B------:R-:W-:Y:S02]  /*eae0*/  @P1 LOP3.LUT R252, R252, 0x4, RZ, 0xfc, !PT ;  /* 0x00000004fcfc1812 */ /* 0x000fe400078efcff */
[----:B------:R-:W-:Y:S02]  /*eaf0*/  ISETP.GE.AND P2, PT, R47, R244, PT ;  /* 0x000000f42f00720c */ /* 0x000fe40003f46270 */
[----:B-1----:R-:W-:Y:S02]  /*eb00*/  FSEL R51, R74, -INF , !P6 ;  /* 0xff8000004a337808 */ /* 0x002fe40007000000 */
[----:B------:R-:W-:-:S02]  /*eb10*/  LOP3.LUT R252, R252, 0xfffffffd, RZ, 0xc0, !PT ;  /* 0xfffffffdfcfc7812 */ /* 0x000fc400078ec0ff */
[----:B------:R-:W-:Y:S01]  /*eb20*/  ISETP.LT.OR P6, PT, R47, R245, P2 ;  /* 0x000000f52f00720c */ /* 0x000fe200017c1670 */
[----:B------:R-:W-:Y:S02]  /*eb30*/  FMUL.FTZ R199, R199, c[0x0][0x2ec] ;  /* 0x0000bb00c7c77a20 */ /* 0x000fe40000410000 */
[----:B------:R-:W-:Y:S01]  /*eb40*/  FMUL.FTZ R124, R124, c[0x0][0x2ec] ;  /* 0x0000bb007c7c7a20 */ /* 0x000fe20000410000 */
[----:B------:R-:W-:Y:S02]  /*eb50*/  @P0 LOP3.LUT R252, R252, 0x2, RZ, 0xfc, !PT ;  /* 0x00000002fcfc0812 */ /* 0x000fe400078efcff */
[----:B------:R-:W-:Y:S01]  /*eb60*/  ISETP.GE.AND P1, PT, R47, R242, PT ;  /* 0x000000f22f00720c */ /* 0x000fe20003f26270 */
[----:B------:R-:W1:Y:S01]  /*eb70*/  MUFU.TANH R210, R199 ;  /* 0x000000c700d27308 */ /* 0x000e620000002400 */
[----:B--2---:R-:W-:Y:S01]  /*eb80*/  FSEL R196, R196, -INF , !P5 ;  /* 0xff800000c4c47808 */ /* 0x004fe20006800000 */
[----:B------:R-:W-:Y:S01]  /*eb90*/  FMUL.FTZ R126, R126, c[0x0][0x2ec] ;  /* 0x0000bb007e7e7a20 */ /* 0x000fe20000410000 */
[----:B------:R-:W-:-:S02]  /*eba0*/  LOP3.LUT P5, RZ, R252, 0x2, RZ, 0xc0, !PT ;  /* 0x00000002fcff7812 */ /* 0x000fc400078ac0ff */
[----:B------:R-:W-:-:S03]  /*ebb0*/  LOP3.LUT P2, RZ, R252, 0x10, RZ, 0xc0, !PT ;  /* 0x00000010fcff7812 */ /* 0x000fc6000784c0ff */
[----:B------:R2:W-:Y:S01]  /*ebc0*/  MUFU.TANH R209, R124 ;  /* 0x0000007c00d17308 */ /* 0x0005e20000002400 */
[----:B------:R-:W-:Y:S01]  /*ebd0*/  ISETP.LT.OR P1, PT, R47, R243, P1 ;  /* 0x000000f32f00720c */ /* 0x000fe20000f21670 */
[----:B------:R-:W-:Y:S01]  /*ebe0*/  FMUL.FTZ R48, R197, c[0x0][0x2ec] ;  /* 0x0000bb00c5307a20 */ /* 0x000fe20000410000 */
[----:B------:R-:W-:Y:S02]  /*ebf0*/  ISETP.GE.AND P0, PT, R47, R240, PT ;  /* 0x000000f02f00720c */ /* 0x000fe40003f06270 */
[----:B------:R-:W-:-:S03]  /*ec00*/  IADD3 R72, R72, 0x79, RZ ;  /* 0x0000007948487810 */ /* 0x000fc60007ffe0ff */
[----:B------:R3:W4:Y:S01]  /*ec10*/  MUFU.TANH R197, R126 ;  /* 0x0000007e00c57308 */ /* 0x0007220000002400 */
[----:B--2---:R-:W-:Y:S02]  /*ec20*/  FSEL R124, R11, -INF , !P4 ;  /* 0xff8000000b7c7808 */ /* 0x004fe40006000000 */
[C---:B------:R-:W-:Y:S02]  /*ec30*/  LOP3.LUT P4, RZ, R252.reuse, 0x4, RZ, 0xc0, !PT ;  /* 0x00000004fcff7812 */ /* 0x040fe4000788c0ff */
[----:B------:R-:W-:-:S04]  /*ec40*/  LOP3.LUT R252, R252, 0xfffffff7, RZ, 0xc0, !PT ;  /* 0xfffffff7fcfc7812 */ /* 0x000fc800078ec0ff */
[----:B------:R-:W-:Y:S02]  /*ec50*/  @P6 LOP3.LUT R252, R252, 0x8, RZ, 0xfc, !PT ;  /* 0x00000008fcfc6812 */ /* 0x000fe400078efcff */
[----:B------:R-:W-:Y:S02]  /*ec60*/  FSEL R198, R26, -INF , !P2 ;  /* 0xff8000001ac67808 */ /* 0x000fe40005000000 */
[----:B------:R-:W-:Y:S02]  /*ec70*/  LOP3.LUT R252, R252, 0xfffffffe, RZ, 0xc0, !PT ;  /* 0xfffffffefcfc7812 */ /* 0x000fe400078ec0ff */
[----:B------:R-:W-:Y:S02]  /*ec80*/  ISETP.LT.OR P6, PT, R47, R241, P0 ;  /* 0x000000f12f00720c */ /* 0x000fe400007c1670 */
[C---:B------:R-:W-:Y:S02]  /*ec90*/  ISETP.GE.AND P2, PT, R72.reuse, R246, PT ;  /* 0x000000f64800720c */ /* 0x040fe40003f46270 */
[----:B------:R-:W-:Y:S01]  /*eca0*/  ISETP.GE.AND P0, PT, R72, R242, PT ;  /* 0x000000f24800720c */ /* 0x000fe20003f06270 */
[----:B------:R-:W2:Y:S01]  /*ecb0*/  MUFU.TANH R48, R48 ;  /* 0x0000003000307308 */ /* 0x000ea20000002400 */
[----:B------:R-:W-:Y:S01]  /*ecc0*/  @P1 LOP3.LUT R252, R252, 0x1, RZ, 0xfc, !PT ;  /* 0x00000001fcfc1812 */ /* 0x000fe200078efcff */
[----:B------:R-:W-:Y:S01]  /*ecd0*/  FMUL.FTZ R14, R127, c[0x0][0x2ec] ;  /* 0x0000bb007f0e7a20 */ /* 0x000fe20000410000 */
[----:B-1----:R-:W-:Y:S01]  /*ece0*/  FSEL R210, R210, -INF , !P5 ;  /* 0xff800000d2d27808 */ /* 0x002fe20006800000 */
[----:B------:R-:W-:Y:S01]  /*ecf0*/  FMUL.FTZ R49, R128, c[0x0][0x2ec] ;  /* 0x0000bb0080317a20 */ /* 0x000fe20000410000 */
[C---:B------:R-:W-:Y:S01]  /*ed00*/  ISETP.LT.OR P5, PT, R72.reuse, R247, P2 ;  /* 0x000000f74800720c */ /* 0x040fe200017a1670 */
[----:B------:R-:W-:Y:S01]  /*ed10*/  FMUL.FTZ R11, R129, c[0x0][0x2ec] ;  /* 0x0000bb00810b7a20 */ /* 0x000fe20000410000 */
[----:B------:R-:W-:Y:S01]  /*ed20*/  ISETP.LT.OR P2, PT, R72, R243, P0 ;  /* 0x000000f34800720c */ /* 0x000fe20000741670 */
[----:B------:R-:W-:Y:S01]  /*ed30*/  FMUL.FTZ R117, R131, c[0x0][0x2ec] ;  /* 0x0000bb0083757a20 */ /* 0x000fe20000410000 */
[----:B------:R-:W-:Y:S01]  /*ed40*/  LOP3.LUT P0, RZ, R252, 0x8, RZ, 0xc0, !PT ;  /* 0x00000008fcff7812 */ /* 0x000fe2000780c0ff */
[----:B------:R-:W-:Y:S01]  /*ed50*/  FMUL.FTZ R125, R125, c[0x0][0x2ec] ;  /* 0x0000bb007d7d7a20 */ /* 0x000fe20000410000 */
[----:B---3--:R-:W-:Y:S01]  /*ed60*/  FSEL R126, R50, -INF , !P3 ;  /* 0xff800000327e7808 */ /* 0x008fe20005800000 */
[----:B------:R-:W-:Y:S01]  /*ed70*/  FMUL.FTZ R130, R130, c[0x0][0x2ec] ;  /* 0x0000bb0082827a20 */ /* 0x000fe20000410000 */
[----:B------:R-:W-:Y:S01]  /*ed80*/  ISETP.GE.AND P3, PT, R47, R246, PT ;  /* 0x000000f62f00720c */ /* 0x000fe20003f66270 */
[----:B------:R-:W-:Y:S01]  /*ed90*/  MUFU.TANH R199, R125 ;  /* 0x0000007d00c77308 */ /* 0x000fe20000002400 */
[----:B----4-:R-:W-:-:S02]  /*eda0*/  FSEL R197, R197, -INF , !P0 ;  /* 0xff800000c5c57808 */ /* 0x010fc40004000000 */
[----:B------:R-:W-:Y:S02]  /*edb0*/  PLOP3.LUT P0, PT, PT, PT, UP0, 0x80, 0x0 ;  /* 0x000000000000781c */ /* 0x000fe40003f0f008 */
[----:B------:R-:W-:-:S03]  /*edc0*/  ISETP.LT.OR P3, PT, R47, R247, P3 ;  /* 0x000000f72f00720c */ /* 0x000fc60001f61670 */
[----:B------:R-:W-:Y:S01]  /*edd0*/  MUFU.TANH R14, R14 ;  /* 0x0000000e000e7308 */ /* 0x000fe20000002400 */
[----:B------:R-:W-:-:S07]  /*ede0*/  ISETP.GE.AND P1, PT, R72, R244, PT ;  /* 0x000000f44800720c */ /* 0x000fce0003f26270 */
[----:B------:R-:W-:Y:S01]  /*edf0*/  MUFU.TANH R49, R49 ;  /* 0x0000003100317308 */ /* 0x000fe20000002400 */
[----:B------:R-:W-:-:S07]  /*ee00*/  FSEL R209, R209, -INF , !P3 ;  /* 0xff800000d1d17808 */ /* 0x000fce0005800000 */
[----:B------:R-:W-:Y:S01]  /*ee10*/  MUFU.TANH R11, R11 ;  /* 0x0000000b000b7308 */ /* 0x000fe20000002400 */
[----:B------:R-:W-:Y:S07]  /*ee20*/  BAR.SYNC.DEFER_BLOCKING 0x0 ;  /* 0x0000000000007b1d */ /* 0x000fee0000010000 */
[----:B------:R-:W1:Y:S01]  /*ee30*/  MUFU.TANH R208, R130 ;  /* 0x0000008200d07308 */ /* 0x000e620000002400 */
[----:B------:R-:W-:-:S07]  /*ee40*/  ISETP.GE.AND P3, PT, R72, R240, PT ;  /* 0x000000f04800720c */ /* 0x000fce0003f66270 */
[----:B------:R-:W3:Y:S01]  /*ee50*/  MUFU.TANH R117, R117 ;  /* 0x0000007500757308 */ /* 0x000ee20000002400 */
[----:B--2---:R-:W-:Y:S02]  /*ee60*/  FSEL R50, R48, -INF , !P4 ;  /* 0xff80000030327808 */ /* 0x004fe40006000000 */
[C---:B------:R-:W-:Y:S02]  /*ee70*/  ISETP.LT.OR P4, PT, R72.reuse, R245, P1 ;  /* 0x000000f54800720c */ /* 0x040fe40000f81670 */
[----:B------:R-:W-:Y:S02]  /*ee80*/  ISETP.LT.OR P1, PT, R72, R241, P3 ;  /* 0x000000f14800720c */ /* 0x000fe40001f21670 */
[----:B------:R-:W-:Y:S02]  /*ee90*/  LOP3.LUT P3, RZ, R252, 0x1, RZ, 0xc0, !PT ;  /* 0x00000001fcff7812 */ /* 0x000fe4000786c0ff */
[----:B-1----:R-:W-:Y:S02]  /*eea0*/  FSEL R208, R208, -INF , !P6 ;  /* 0xff800000d0d07808 */ /* 0x002fe40007000000 */
[----:B------:R-:W-:-:S02]  /*eeb0*/  FSEL R49, R49, -INF , !P3 ;  /* 0xff80000031317808 */ /* 0x000fc40005800000 */
[----:B------:R-:W-:Y:S02]  /*eec0*/  FSEL R199, R199, -INF , !P5 ;  /* 0xff800000c7c77808 */ /* 0x000fe40006800000 */
[----:B------:R-:W-:Y:S02]  /*eed0*/  FSEL R131, R14, -INF , !P4 ;  /* 0xff8000000e837808 */ /* 0x000fe40006000000 */
[----:B------:R-:W-:Y:S02]  /*eee0*/  FSEL R48, R11, -INF , !P2 ;  /* 0xff8000000b307808 */ /* 0x000fe40005000000 */
[----:B---3--:R-:W-:Y:S01]  /*eef0*/  FSEL R117, R117, -INF , !P1 ;  /* 0xff80000075757808 */ /* 0x008fe20004800000 */
[----:B------:R-:W-:Y:S05]  /*ef00*/  @!P0 BRA `(.L_x_542) ;  /* 0x000002a000008947 */ /* 0x000fea0003800000 */
[----:B------:R-:W-:Y:S02]  /*ef10*/  UIADD3 UR8, UR8, -0x3, URZ ;  /* 0xfffffffd08087890 */ /* 0x000fe4000fffe03f */
[----:B------:R-:W-:Y:S02]  /*ef20*/  ULDC.64 UR6, c[0x0][0x198] ;  /* 0x0000660000067ab9 */ /* 0x000fe40000000a00 */
[----:B------:R-:W-:-:S02]  /*ef30*/  USHF.R.S32.HI UR4, URZ, 0x1f, UR8 ;  /* 0x0000001f3f047899 */ /* 0x000fc40008011408 */
[----:B------:R-:W-:Y:S02]  /*ef40*/  UIMAD.WIDE.U32 UR12, UR8, UR6, URZ ;  /* 0x00000006080c72a5 */ /* 0x000fe4000f8e003f */
[----:B------:R-:W-:-:S04]  /*ef50*/  UIMAD UR4, UR4, UR6, URZ ;  /* 0x00000006040472a4 */ /* 0x000fc8000f8e023f */
[----:B------:R-:W-:Y:S01]  /*ef60*/  UIMAD UR4, UR8, UR7, UR4 ;  /* 0x00000007080472a4 */ /* 0x000fe2000f8e0204 */
[----:B------:R-:W-:Y:S02]  /*ef70*/  IMAD.U32 R26, RZ, RZ, UR12 ;  /* 0x0000000cff1a7e24 */ /* 0x000fe4000f8e00ff */
[----:B------:R-:W-:Y:S01]  /*ef80*/  IMAD.U32 R14, RZ, RZ, UR12 ;  /* 0x0000000cff0e7e24 */ /* 0x000fe2000f8e00ff */
[----:B------:R-:W-:Y:S02]  /*ef90*/  UIADD3 UR4, UR13, UR4, URZ ;  /* 0x000000040d047290 */ /* 0x000fe4000fffe03f */
[----:B------:R-:W-:-:S04]  /*efa0*/  LEA R26, P0, R26, R238, 0x7 ;  /* 0x000000ee1a1a7211 */ /* 0x000fc800078038ff */
[----:B------:R-:W-:Y:S01]  /*efb0*/  IMAD.U32 R11, RZ, RZ, UR4 ;  /* 0x00000004ff0b7e24 */ /* 0x000fe2000f8e00ff */
[----:B------:R-:W-:Y:S02]  /*efc0*/  USHF.L.U32 UR4, UR6, 0x5, URZ ;  /* 0x0000000506047899 */ /* 0x000fe4000800063f */
[----:B------:R-:W-:Y:S02]  /*efd0*/  USHF.L.U64.HI UR6, UR6, 0x5, UR7 ;  /* 0x0000000506067899 */ /* 0x000fe40008010207 */
[----:B------:R-:W-:Y:S02]  /*efe0*/  LEA.HI.X R11, R14, R249, R11, 0x7, P0 ;  /* 0x000000f90e0b7211 */ /* 0x000fe400000f3c0b */
        /* <DEDUP_REMOVED lines=28> */
.L_x_542:
[----:B------:R-:W-:Y:S01]  /*f1b0*/  FMNMX.FTZ R47, R68, R69, !PT ;  /* 0x00000045442f7209 */ /* 0x000fe20007810000 */
[----:B------:R-:W2:Y:S03]  /*f1c0*/  LDL.LU R251, [R1+0x28] ;  /* 0x0000280001fb7983 */ /* 0x000ea60000300800 */
[----:B------:R-:W-:Y:S01]  /*f1d0*/  FMNMX.FTZ R47, R116, R47, !PT ;  /* 0x0000002f742f7209 */ /* 0x000fe20007810000 */
[----:B------:R3:W-:Y:S03]  /*f1e0*/  STL [R1+0x48], R71 ;  /* 0x0000484701007387 */ /* 0x0007e60000100800 */
[----:B------:R-:W-:-:S04]  /*f1f0*/  FMNMX.FTZ R47, R207, R47, !PT ;  /* 0x0000002fcf2f7209 */ /* 0x000fc80007810000 */
[----:B------:R-:W-:-:S04]  /*f200*/  FMNMX.FTZ R47, R56, R47, !PT ;  /* 0x0000002f382f7209 */ /* 0x000fc80007810000 */
[----:B------:R-:W-:-:S04]  /*f210*/  FMNMX.FTZ R47, R57, R47, !PT ;  /* 0x0000002f392f7209 */ /* 0x000fc80007810000 */
[----:B------:R-:W-:-:S04]  /*f220*/  FMNMX.FTZ R47, R205, R47, !PT ;  /* 0x0000002fcd2f7209 */ /* 0x000fc80007810000 */
[----:B------:R-:W-:-:S04]  /*f230*/  FMNMX.FTZ R47, R204, R47, !PT ;  /* 0x0000002fcc2f7209 */ /* 0x000fc80007810000 */
[----:B------:R-:W-:Y:S02]  /*f240*/  FMNMX.FTZ R47, R122, R47, !PT ;  /* 0x0000002f7a2f7209 */ /* 0x000fe40007810000 */
[----:B------:R-:W-:Y:S01]  /*f250*/  FMNMX.FTZ R14, R3, R64, !PT ;  /* 0x00000040030e7209 */ /* 0x000fe20007810000 */
[----:B---3--:R-:W3:Y:S01]  /*f260*/  LDL.LU R71, [R1+0x1c] ;  /* 0x00001c0001477983 */ /* 0x008ee20000300800 */
[----:B------:R-:W-:Y:S02]  /*f270*/  FMNMX.FTZ R47, R96, R47, !PT ;  /* 0x0000002f602f7209 */ /* 0x000fe40007810000 */
[----:B------:R-:W-:Y:S01]  /*f280*/  FMNMX.FTZ R14, R65, R14, !PT ;  /* 0x0000000e410e7209 */ /* 0x000fe20007810000 */
[----:B------:R-:W-:Y:S01]  /*f290*/  STL [R1+0x44], R70 ;  /* 0x0000444601007387 */ /* 0x000fe20000100800 */
        /* <DEDUP_REMOVED lines=47> */
[----:B------:R-:W4:Y:S01]  /*f590*/  SHFL.BFLY PT, R26, R47, 0x2, 0x1f ;  /* 0x0c401f002f1a7f89 */ /* 0x000f2200000e0000 */
        /* <DEDUP_REMOVED lines=12> */
[----:B----4-:R-:W-:Y:S02]  /*f660*/  FMNMX.FTZ R26, R47, R26, !PT ;  /* 0x0000001a2f1a7209 */ /* 0x010fe40007810000 */
[----:B------:R-:W-:Y:S02]  /*f670*/  FMNMX.FTZ R11, R91, R11, !PT ;  /* 0x0000000b5b0b7209 */ /* 0x000fe40007810000 */
[----:B------:R-:W-:Y:S01]  /*f680*/  FMNMX.FTZ R14, R8, R14, !PT ;  /* 0x0000000e080e7209 */ /* 0x000fe20007810000 */
[----:B------:R-:W4:Y:S01]  /*f690*/  SHFL.BFLY PT, R47, R26, 0x1, 0x1f ;  /* 0x0c201f001a2f7f89 */ /* 0x000f2200000e0000 */
        /* <DEDUP_REMOVED lines=12> */
[----:B----4-:R-:W-:-:S02]  /*f760*/  FMNMX.FTZ R47, R26, R47, !PT ;  /* 0x0000002f1a2f7209 */ /* 0x010fc40007810000 */
[----:B------:R-:W-:Y:S02]  /*f770*/  FMNMX.FTZ R127, R62, R127, !PT ;  /* 0x0000007f3e7f7209 */ /* 0x000fe40007810000 */
[C---:B------:R-:W-:Y:S01]  /*f780*/  FSETP.NEU.FTZ.AND P2, PT, R47.reuse, -INF , PT ;  /* 0xff8000002f00780b */ /* 0x040fe20003f5d000 */
[----:B------:R-:W-:Y:S01]  /*f790*/  FMUL.FTZ R206, R47, c[0x0][0x23c] ;  /* 0x00008f002fce7a20 */ /* 0x000fe20000410000 */
[----:B------:R-:W-:-:S04]  /*f7a0*/  FMNMX.FTZ R14, R39, R14, !PT ;  /* 0x0000000e270e7209 */ /* 0x000fc80007810000 */
[----:B------:R-:W-:Y:S02]  /*f7b0*/  FSEL R206, R206, RZ, P2 ;  /* 0x000000ffcece7208 */ /* 0x000fe40001000000 */
[----:B------:R-:W-:-:S03]  /*f7c0*/  FMNMX.FTZ R14, R126, R14, !PT ;  /* 0x0000000e7e0e7209 */ /* 0x000fc60007810000 */
[--C-:B------:R-:W-:Y:S01]  /*f7d0*/  FFMA.FTZ R72, R10, c[0x0][0x23c], -R206.reuse ;  /* 0x00008f000a487a23 */ /* 0x100fe200000108ce */
[----:B------:R-:W-:Y:S01]  /*f7e0*/  FMNMX.FTZ R10, R12, R127, !PT ;  /* 0x0000007f0c0a7209 */ /* 0x000fe20007810000 */
[--C-:B------:R-:W-:Y:S01]  /*f7f0*/  FFMA.FTZ R11, R56, c[0x0][0x23c], -R206.reuse ;  /* 0x00008f00380b7a23 */ /* 0x100fe200000108ce */
[----:B-1----:R-:W-:Y:S01]  /*f800*/  FMNMX.FTZ R128, R198, R14, !PT ;  /* 0x0000000ec6807209 */ /* 0x002fe20007810000 */
        /* <DEDUP_REMOVED lines=10> */
[----:B------:R-:W-:-:S02]  /*f8b0*/  FFMA.FTZ R41, R209, c[0x0][0x23c], -R206 ;  /* 0x00008f00d1297a23 */ /* 0x000fc400000108ce */
[----:B------:R-:W1:Y:S01]  /*f8c0*/  SHFL.BFLY PT, R46, R128, 0x2, 0x1f ;  /* 0x0c401f00802e7f89 */ /* 0x000e6200000e0000 */
[----:B------:R-:W-:Y:S01]  /*f8d0*/  FMNMX.FTZ R10, R49, R10, !PT ;  /* 0x0000000a310a7209 */ /* 0x000fe20007810000 */
[--C-:B------:R-:W-:Y:S02]  /*f8e0*/  FFMA.FTZ R14, R69, c[0x0][0x23c], -R206.reuse ;  /* 0x00008f00450e7a23 */ /* 0x100fe400000108ce */
[--C-:B------:R-:W-:Y:S01]  /*f8f0*/  FFMA.FTZ R125, R57, c[0x0][0x23c], -R206.reuse ;  /* 0x00008f00397d7a23 */ /* 0x100fe200000108ce */
[----:B------:R-:W-:Y:S01]  /*f900*/  FMNMX.FTZ R10, R48, R10, !PT ;  /* 0x0000000a300a7209 */ /* 0x000fe20007810000 */
[--C-:B------:R-:W-:Y:S02]  /*f910*/  FFMA.FTZ R130, R40, c[0x0][0x23c], -R206.reuse ;  /* 0x00008f0028827a23 */ /* 0x100fe400000108ce */
[--C-:B------:R-:W-:Y:S02]  /*f920*/  FFMA.FTZ R101, R73, c[0x0][0x23c], -R206.reuse ;  /* 0x00008f0049657a23 */ /* 0x100fe400000108ce */
[----:B------:R-:W4:Y:S01]  /*f930*/  SHFL.BFLY PT, R25, R10, 0x2, 0x1f ;  /* 0x0c401f000a197f89 */ /* 0x000f2200000e0000 */
[----:B------:R-:W-:-:S02]  /*f940*/  FFMA.FTZ R69, R42, c[0x0][0x23c], -R206 ;  /* 0x00008f002a457a23 */ /* 0x000fc400000108ce */
[--C-:B------:R-:W-:Y:S02]  /*f950*/  FFMA.FTZ R116, R116, c[0x0][0x23c], -R206.reuse ;  /* 0x00008f0074747a23 */ /* 0x100fe400000108ce */
[--C-:B------:R-:W-:Y:S02]  /*f960*/  FFMA.FTZ R207, R207, c[0x0][0x23c], -R206.reuse ;  /* 0x00008f00cfcf7a23 */ /* 0x100fe400000108ce */
[--C-:B------:R-:W-:Y:S02]  /*f970*/  FFMA.FTZ R205, R205, c[0x0][0x23c], -R206.reuse ;  /* 0x00008f00cdcd7a23 */ /* 0x100fe400000108ce */
[--C-:B------:R-:W-:Y:S01]  /*f980*/  FFMA.FTZ R204, R204, c[0x0][0x23c], -R206.reuse ;  /* 0x00008f00cccc7a23 */ /* 0x100fe200000108ce */
[----:B------:R-:W-:Y:S01]  /*f990*/  MUFU.EX2 R116, R116 ;  /* 0x0000007400747308 */ /* 0x000fe20000000800 */
[--C-:B------:R-:W-:Y:S02]  /*f9a0*/  FFMA.FTZ R122, R122, c[0x0][0x23c], -R206.reuse ;  /* 0x00008f007a7a7a23 */ /* 0x100fe400000108ce */
[--C-:B------:R-:W-:Y:S01]  /*f9b0*/  FFMA.FTZ R26, R96, c[0x0][0x23c], -R206.reuse ;  /* 0x00008f00601a7a23 */ /* 0x100fe200000108ce */
[----:B-1----:R-:W-:Y:S01]  /*f9c0*/  FMNMX.FTZ R46, R128, R46, !PT ;  /* 0x0000002e802e7209 */ /* 0x002fe20007810000 */
[----:B------:R-:W-:-:S02]  /*f9d0*/  FFMA.FTZ R102, R102, c[0x0][0x23c], -R206 ;  /* 0x00008f0066667a23 */ /* 0x000fc400000108ce */
[--C-:B------:R-:W-:Y:S01]  /*f9e0*/  FFMA.FTZ R100, R100, c[0x0][0x23c], -R206.reuse ;  /* 0x00008f0064647a23 */ /* 0x100fe200000108ce */
[----:B------:R-:W-:Y:S01]  /*f9f0*/  MUFU.EX2 R207, R207 ;  /* 0x000000cf00cf7308 */ /* 0x000fe20000000800 */
[--C-:B------:R-:W-:Y:S02]  /*fa00*/  FFMA.FTZ R99, R99, c[0x0][0x23c], -R206.reuse ;  /* 0x00008f0063637a23 */ /* 0x100fe400000108ce */
[--C-:B------:R-:W-:Y:S02]  /*fa10*/  FFMA.FTZ R78, R78, c[0x0][0x23c], -R206.reuse ;  /* 0x00008f004e4e7a23 */ /* 0x100fe400000108ce */
[--C-:B------:R-:W-:Y:S01]  /*fa20*/  FFMA.FTZ R77, R77, c[0x0][0x23c], -R206.reuse ;  /* 0x00008f004d4d7a23 */ /* 0x100fe200000108ce */
[----:B----4-:R-:W-:Y:S01]  /*fa30*/  FMNMX.FTZ R10, R10, R25, !PT ;  /* 0x000000190a0a7209 */ /* 0x010fe20007810000 */
[--C-:B------:R-:W-:Y:S01]  /*fa40*/  FFMA.FTZ R75, R75, c[0x0][0x23c], -R206.reuse ;  /* 0x00008f004b4b7a23 */ /* 0x100fe200000108ce */
[----:B------:R-:W1:Y:S01]  /*fa50*/  SHFL.BFLY PT, R25, R46, 0x1, 0x1f ;  /* 0x0c201f002e197f89 */ /* 0x000e6200000e0000 */
[----:B------:R-:W-:-:S02]  /*fa60*/  FFMA.FTZ R74, R45, c[0x0][0x23c], -R206 ;  /* 0x00008f002d4a7a23 */ /* 0x000fc400000108ce */
[--C-:B------:R-:W-:Y:S01]  /*fa70*/  FFMA.FTZ R73, R27, c[0x0][0x23c], -R206.reuse ;  /* 0x00008f001b497a23 */ /* 0x100fe200000108ce */
[----:B------:R-:W4:Y:S01]  /*fa80*/  SHFL.BFLY PT, R45, R10, 0x1, 0x1f ;  /* 0x0c201f000a2d7f89 */ /* 0x000f2200000e0000 */
[--C-:B------:R-:W-:Y:S02]  /*fa90*/  FFMA.FTZ R59, R59, c[0x0][0x23c], -R206.reuse ;  /* 0x00008f003b3b7a23 */ /* 0x100fe400000108ce */
[--C-:B------:R-:W-:Y:S02]  /*faa0*/  FFMA.FTZ R58, R58, c[0x0][0x23c], -R206.reuse ;  /* 0x00008f003a3a7a23 */ /* 0x100fe400000108ce */
[--C-:B------:R-:W-:Y:S01]  /*fab0*/  FFMA.FTZ R57, R5, c[0x0][0x23c], -R206.reuse ;  /* 0x00008f0005397a23 */ /* 0x100fe200000108ce */
[----:B------:R-:W-:Y:S01]  /*fac0*/  FMNMX.FTZ R5, R0, R88, !PT ;  /* 0x0000005800057209 */ /* 0x000fe20007810000 */
[--C-:B------:R-:W-:Y:S02]  /*fad0*/  FFMA.FTZ R42, R124, c[0x0][0x23c], -R206.reuse ;  /* 0x00008f007c2a7a23 */ /* 0x100fe400000108ce */
[----:B------:R-:W-:Y:S01]  /*fae0*/  FFMA.FTZ R40, R199, c[0x0][0x23c], -R206 ;  /* 0x00008f00c7287a23 */ /* 0x000fe200000108ce */
[----:B------:R-:W-:-:S04]  /*faf0*/  FMNMX.FTZ R5, R80, R5, !PT ;  /* 0x0000000550057209 */ /* 0x000fc80007810000 */
[----:B------:R-:W-:Y:S02]  /*fb00*/  FMNMX.FTZ R5, R85, R5, !PT ;  /* 0x0000000555057209 */ /* 0x000fe40007810000 */
[----:B-1----:R-:W-:-:S04]  /*fb10*/  FMNMX.FTZ R46, R46, R25, !PT ;  /* 0x000000192e2e7209 */ /* 0x002fc80007810000 */
[C---:B------:R-:W-:Y:S01]  /*fb20*/  FSETP.NEU.FTZ.AND P1, PT, R46.reuse, -INF , PT ;  /* 0xff8000002e00780b */ /* 0x040fe20003f3d000 */
[----:B------:R-:W-:Y:S01]  /*fb30*/  FMUL.FTZ R209, R46, c[0x0][0x23c] ;  /* 0x00008f002ed17a20 */ /* 0x000fe20000410000 */
[----:B----4-:R-:W-:-:S04]  /*fb40*/  FMNMX.FTZ R45, R10, R45, !PT ;  /* 0x0000002d0a2d7209 */ /* 0x010fc80007810000 */
[----:B------:R-:W-:Y:S02]  /*fb50*/  FSEL R209, R209, RZ, P1 ;  /* 0x000000ffd1d17208 */ /* 0x000fe40000800000 */
[----:B------:R-:W-:-:S03]  /*fb60*/  FSETP.NEU.FTZ.AND P0, PT, R45, -INF , PT ;  /* 0xff8000002d00780b */ /* 0x000fc60003f1d000 */
[--C-:B------:R-:W-:Y:S02]  /*fb70*/  FFMA.FTZ R206, R65, c[0x0][0x23c], -R209.reuse ;  /* 0x00008f0041ce7a23 */ /* 0x100fe400000108d1 */
[--C-:B------:R-:W-:Y:S02]  /*fb80*/  FFMA.FTZ R65, R38, c[0x0][0x23c], -R209.reuse ;  /* 0x00008f0026417a23 */ /* 0x100fe400000108d1 */
[--C-:B------:R-:W-:Y:S02]  /*fb90*/  FFMA.FTZ R38, R198, c[0x0][0x23c], -R209.reuse ;  /* 0x00008f00c6267a23 */ /* 0x100fe400000108d1 */
[----:B------:R-:W4:Y:S01]  /*fba0*/  LDL.LU R198, [R1+0x18] ;  /* 0x0000180001c67983 */ /* 0x000f220000300800 */
[--C-:B------:R-:W-:Y:S01]  /*fbb0*/  FFMA.FTZ R124, R52, c[0x0][0x23c], -R209.reuse ;  /* 0x00008f00347c7a23 */ /* 0x100fe200000108d1 */
[----:B------:R-:W-:Y:S01]  /*fbc0*/  MUFU.EX2 R206, R206 ;  /* 0x000000ce00ce7308 */ /* 0x000fe20000000800 */
[--C-:B------:R-:W-:Y:S01]  /*fbd0*/  FFMA.FTZ R52, R39, c[0x0][0x23c], -R209.reuse ;  /* 0x00008f0027347a23 */ /* 0x100fe200000108d1 */
[----:B------:R-:W3:Y:S01]  /*fbe0*/  LDL.LU R70, [R1+0x14] ;  /* 0x0000140001467983 */ /* 0x000ee20000300800 */
[----:B--2---:R-:W-:Y:S01]  /*fbf0*/  FMNMX.FTZ R5, R251, R5, !PT ;  /* 0x00000005fb057209 */ /* 0x004fe20007810000 */
[----:B------:R-:W-:-:S02]  /*fc00*/  FFMA.FTZ R39, R126, c[0x0][0x23c], -R209 ;  /* 0x00008f007e277a23 */ /* 0x000fc400000108d1 */
[----:B------:R-:W-:Y:S01]  /*fc10*/  FMUL.FTZ R126, R45, c[0x0][0x23c] ;  /* 0x00008f002d7e7a20 */ /* 0x000fe20000410000 */
[----:B------:R-:W-:Y:S01]  /*fc20*/  FMNMX.FTZ R5, R79, R5, !PT ;  /* 0x000000054f057209 */ /* 0x000fe20007810000 */
[--C-:B------:R-:W-:Y:S02]  /*fc30*/  FFMA.FTZ R25, R53, c[0x0][0x23c], -R209.reuse ;  /* 0x00008f0035197a23 */ /* 0x100fe400000108d1 */
[--C-:B------:R-:W-:Y:S01]  /*fc40*/  FFMA.FTZ R53, R7, c[0x0][0x23c], -R209.reuse ;  /* 0x00008f0007357a23 */ /* 0x100fe200000108d1 */
[----:B------:R-:W-:Y:S01]  /*fc50*/  FMNMX.FTZ R5, R81, R5, !PT ;  /* 0x0000000551057209 */ /* 0x000fe20007810000 */
[--C-:B------:R-:W-:Y:S01]  /*fc60*/  FFMA.FTZ R128, R54, c[0x0][0x23c], -R209.reuse ;  /* 0x00008f0036807a23 */ /* 0x100fe200000108d1 */
[----:B------:R-:W-:Y:S01]  /*fc70*/  FSEL R126, R126, RZ, P0 ;  /* 0x000000ff7e7e7208 */ /* 0x000fe20000000000 */
[--C-:B------:R-:W-:Y:S01]  /*fc80*/  FFMA.FTZ R54, R6, c[0x0][0x23c], -R209.reuse ;  /* 0x00008f0006367a23 */ /* 0x100fe200000108d1 */
[----:B------:R-:W-:Y:S01]  /*fc90*/  FMNMX.FTZ R5, R82, R5, !PT ;  /* 0x0000000552057209 */ /* 0x000fe20007810000 */
[----:B------:R-:W-:-:S02]  /*fca0*/  FFMA.FTZ R27, R67, c[0x0][0x23c], -R209 ;  /* 0x00008f00431b7a23 */ /* 0x000fc400000108d1 */
[--C-:B------:R-:W-:Y:S01]  /*fcb0*/  FFMA.FTZ R7, R60, c[0x0][0x23c], -R126.reuse ;  /* 0x00008f003c077a23 */ /* 0x100fe2000001087e */
[----:B------:R-:W-:Y:S01]  /*fcc0*/  FMNMX.FTZ R5, R86, R5, !PT ;  /* 0x0000000556057209 */ /* 0x000fe20007810000 */
[--C-:B------:R-:W-:Y:S01]  /*fcd0*/  FFMA.FTZ R60, R13, c[0x0][0x23c], -R126.reuse ;  /* 0x00008f000d3c7a23 */ /* 0x100fe2000001087e */
[----:B------:R-:W-:Y:S01]  /*fce0*/  FSEL R13, R46, RZ, P1 ;  /* 0x000000ff2e0d7208 */ /* 0x000fe20000800000 */
[--C-:B------:R-:W-:Y:S01]  /*fcf0*/  FFMA.FTZ R6, R61, c[0x0][0x23c], -R126.reuse ;  /* 0x00008f003d067a23 */ /* 0x100fe2000001087e */
[----:B------:R-:W-:Y:S01]  /*fd00*/  FMNMX.FTZ R5, R89, R5, !PT ;  /* 0x0000000559057209 */ /* 0x000fe20007810000 */
[----:B------:R-:W-:Y:S01]  /*fd10*/  FFMA.FTZ R61, R12, c[0x0][0x23c], -R126 ;  /* 0x00008f000c3d7a23 */ /* 0x000fe2000001087e */
[----:B------:R-:W-:Y:S01]  /*fd20*/  FSEL R12, R47, RZ, P2 ;  /* 0x000000ff2f0c7208 */ /* 0x000fe20001000000 */
[----:B------:R-:W-:Y:S01]  /*fd30*/  FADD.FTZ R3, R3, -R13 ;  /* 0x8000000d03037221 */ /* 0x000fe20000010000 */
[----:B------:R-:W-:Y:S01]  /*fd40*/  FMNMX.FTZ R5, R90, R5, !PT ;  /* 0x000000055a057209 */ /* 0x000fe20007810000 */
[----:B------:R-:W-:-:S02]  /*fd50*/  FFMA.FTZ R67, R8, c[0x0][0x23c], -R209 ;  /* 0x00008f0008437a23 */ /* 0x000fc400000108d1 */
[----:B------:R-:W-:Y:S01]  /*fd60*/  FMUL.FTZ R3, R3, c[0x0][0x23c] ;  /* 0x00008f0003037a20 */ /* 0x000fe20000410000 */
[----:B------:R-:W-:Y:S01]  /*fd70*/  FMNMX.FTZ R5, R103, R5, !PT ;  /* 0x0000000567057209 */ /* 0x000fe20007810000 */
[----:B------:R-:W-:Y:S02]  /*fd80*/  FADD.FTZ R12, R68, -R12 ;  /* 0x8000000c440c7221 */ /* 0x000fe40000010000 */
[----:B------:R-:W-:Y:S01]  /*fd90*/  FFMA.FTZ R8, R83, c[0x0][0x23c], -R126 ;  /* 0x00008f0053087a23 */ /* 0x000fe2000001087e */
[----:B------:R-:W-:Y:S01]  /*fda0*/  FMNMX.FTZ R5, R107, R5, !PT ;  /* 0x000000056b057209 */ /* 0x000fe20007810000 */
[----:B------:R-:W1:Y:S01]  /*fdb0*/  MUFU.EX2 R3, R3 ;  /* 0x0000000300037308 */ /* 0x000e620000000800 */
[--C-:B------:R-:W-:Y:S02]  /*fdc0*/  FFMA.FTZ R10, R66, c[0x0][0x23c], -R209.reuse ;  /* 0x00008f00420a7a23 */ /* 0x100fe400000108d1 */
[----:B------:R-:W-:Y:S01]  /*fdd0*/  FMNMX.FTZ R5, R108, R5, !PT ;  /* 0x000000056c057209 */ /* 0x000fe20007810000 */
[----:B------:R-:W-:-:S02]  /*fde0*/  FFMA.FTZ R96, R32, c[0x0][0x23c], -R209 ;  /* 0x00008f0020607a23 */ /* 0x000fc400000108d1 */
[--C-:B------:R-:W-:Y:S01]  /*fdf0*/  FFMA.FTZ R32, R37, c[0x0][0x23c], -R209.reuse ;  /* 0x00008f0025207a23 */ /* 0x100fe200000108d1 */
[----:B------:R-:W-:Y:S01]  /*fe00*/  FMNMX.FTZ R5, R109, R5, !PT ;  /* 0x000000056d057209 */ /* 0x000fe20007810000 */
[----:B------:R-:W-:Y:S01]  /*fe10*/  MUFU.EX2 R8, R8 ;  /* 0x0000000800087308 */ /* 0x000fe20000000800 */
[--C-:B------:R-:W-:Y:S02]  /*fe20*/  FFMA.FTZ R66, R9, c[0x0][0x23c], -R209.reuse ;  /* 0x00008f0009427a23 */ /* 0x100fe400000108d1 */
[----:B------:R-:W-:Y:S01]  /*fe30*/  FMNMX.FTZ R5, R113, R5, !PT ;  /* 0x0000000571057209 */ /* 0x000fe20007810000 */
[----:B------:R-:W-:Y:S02]  /*fe40*/  FFMA.FTZ R37, R197, c[0x0][0x23c], -R209 ;  /* 0x00008f00c5257a23 */ /* 0x000fe400000108d1 */
[----:B------:R-:W-:Y:S01]  /*fe50*/  FFMA.FTZ R9, R84, c[0x0][0x23c], -R126 ;  /* 0x00008f0054097a23 */ /* 0x000fe2000001087e */
[----:B------:R-:W-:Y:S01]  /*fe60*/  FMNMX.FTZ R5, R112, R5, !PT ;  /* 0x0000000570057209 */ /* 0x000fe20007810000 */
[----:B-1----:R-:W-:-:S02]  /*fe70*/  FMUL.FTZ R166, R166, R3 ;  /* 0x00000003a6a67220 */ /* 0x002fc40000410000 */
[----:B------:R-:W-:Y:S01]  /*fe80*/  FMUL.FTZ R167, R167, R3 ;  /* 0x00000003a7a77220 */ /* 0x000fe20000410000 */
[----:B------:R-:W-:Y:S01]  /*fe90*/  FMNMX.FTZ R5, R111, R5, !PT ;  /* 0x000000056f057209 */ /* 0x000fe20007810000 */
[-C--:B------:R-:W-:Y:S02]  /*fea0*/  FMUL.FTZ R170, R170, R3.reuse ;  /* 0x00000003aaaa7220 */ /* 0x080fe40000410000 */
[----:B------:R-:W-:Y:S01]  /*feb0*/  FMUL.FTZ R171, R171, R3 ;  /* 0x00000003abab7220 */ /* 0x000fe20000410000 */
[----:B------:R-:W-:Y:S01]  /*fec0*/  FMNMX.FTZ R5, R20, R5, !PT ;  /* 0x0000000514057209 */ /* 0x000fe20007810000 */
[-C--:B------:R-:W-:Y:S02]  /*fed0*/  FMUL.FTZ R174, R174, R3.reuse ;  /* 0x00000003aeae7220 */ /* 0x080fe40000410000 */
[----:B------:R-:W-:Y:S01]  /*fee0*/  FMUL.FTZ R175, R175, R3 ;  /* 0x00000003afaf7220 */ /* 0x000fe20000410000 */
[----:B------:R-:W-:Y:S01]  /*fef0*/  FMNMX.FTZ R5, R21, R5, !PT ;  /* 0x0000000515057209 */ /* 0x000fe20007810000 */
[----:B------:R-:W-:-:S02]  /*ff00*/  FMUL.FTZ R178, R178, R3 ;  /* 0x00000003b2b27220 */ /* 0x000fc40000410000 */
        /* <DEDUP_REMOVED lines=14> */
[--C-:B------:R-:W-:Y:S02]  /*fff0*/  FFMA.FTZ R83, R28, c[0x0][0x23c], -R126.reuse ;  /* 0x00008f001c537a23 */ /* 0x100fe4000001087e */
[----:B------:R-:W-:Y:S01]  /*10000*/  FFMA.FTZ R211, R211, c[0x0][0x23c], -R126 ;  /* 0x00008f00d3d37a23 */ /* 0x000fe2000001087e */
[----:B------:R-:W-:Y:S01]  /*10010*/  FMNMX.FTZ R199, R23, R5, !PT ;  /* 0x0000000517c77209 */ /* 0x000fe20007810000 */
[----:B------:R-:W-:-:S02]  /*10020*/  FFMA.FTZ R5, R64, c[0x0][0x23c], -R209 ;  /* 0x00008f0040057a23 */ /* 0x000fc400000108d1 */
[--C-:B------:R-:W-:Y:S01]  /*10030*/  FFMA.FTZ R201, R201, c[0x0][0x23c], -R126.reuse ;  /* 0x00008f00c9c97a23 */ /* 0x100fe2000001087e */
[----:B------:R-:W-:Y:S01]  /*10040*/  FMNMX.FTZ R199, R22, R199, !PT ;  /* 0x000000c716c77209 */ /* 0x000fe20007810000 */
[--C-:B------:R-:W-:Y:S02]  /*10050*/  FFMA.FTZ R200, R200, c[0x0][0x23c], -R126.reuse ;  /* 0x00008f00c8c87a23 */ /* 0x100fe4000001087e */
[----:B------:R-:W4:Y:S01]  /*10060*/  MUFU.EX2 R5, R5 ;  /* 0x0000000500057308 */ /* 0x000f220000000800 */
        /* <DEDUP_REMOVED lines=13> */
[--C-:B------:R-:W-:Y:S02]  /*10140*/  FFMA.FTZ R31, R31, c[0x0][0x23c], -R126.reuse ;  /* 0x00008f001f1f7a23 */ /* 0x100fe4000001087e */
[--C-:B------:R-:W-:Y:S02]  /*10150*/  FFMA.FTZ R30, R30, c[0x0][0x23c], -R126.reuse ;  /* 0x00008f001e1e7a23 */ /* 0x100fe4000001087e */
[--C-:B------:R-:W-:Y:S02]  /*10160*/  FFMA.FTZ R29, R29, c[0x0][0x23c], -R126.reuse ;  /* 0x00008f001d1d7a23 */ /* 0x100fe4000001087e */
[----:B------:R-:W-:-:S02]  /*10170*/  FFMA.FTZ R28, R4, c[0x0][0x23c], -R126 ;  /* 0x00008f00041c7a23 */ /* 0x000fc4000001087e */
[--C-:B------:R-:W-:Y:S01]  /*10180*/  FFMA.FTZ R63, R63, c[0x0][0x23c], -R126.reuse ;  /* 0x00008f003f3f7a23 */ /* 0x100fe2000001087e */
[----:B------:R-:W-:Y:S01]  /*10190*/  MUFU.EX2 R4, R14 ;  /* 0x0000000e00047308 */ /* 0x000fe20000000800 */
[--C-:B------:R-:W-:Y:S02]  /*101a0*/  FFMA.FTZ R62, R62, c[0x0][0x23c], -R126.reuse ;  /* 0x00008f003e3e7a23 */ /* 0x100fe4000001087e */
[--C-:B------:R-:W-:Y:S02]  /*101b0*/  FFMA.FTZ R51, R51, c[0x0][0x23c], -R126.reuse ;  /* 0x00008f0033337a23 */ /* 0x100fe4000001087e */
[--C-:B------:R-:W-:Y:S02]  /*101c0*/  FFMA.FTZ R50, R50, c[0x0][0x23c], -R126.reuse ;  /* 0x00008f0032327a23 */ /* 0x100fe4000001087e */
[--C-:B------:R-:W-:Y:S02]  /*101d0*/  FFMA.FTZ R49, R49, c[0x0][0x23c], -R126.reuse ;  /* 0x00008f0031317a23 */ /* 0x100fe4000001087e */
[----:B------:R-:W-:-:S02]  /*101e0*/  FFMA.FTZ R48, R48, c[0x0][0x23c], -R126 ;  /* 0x00008f0030307a23 */ /* 0x000fc4000001087e */
[--C-:B------:R-:W-:Y:S01]  /*101f0*/  FFMA.FTZ R64, R15, c[0x0][0x23c], -R209.reuse ;  /* 0x00008f000f407a23 */ /* 0x100fe200000108d1 */
[----:B------:R-:W-:Y:S01]  /*10200*/  FMNMX.FTZ R15, R114, R199, !PT ;  /* 0x000000c7720f7209 */ /* 0x000fe20007810000 */
[----:B------:R-:W-:Y:S02]  /*10210*/  FMUL.FTZ R12, R12, c[0x0][0x23c] ;  /* 0x00008f000c0c7a20 */ /* 0x000fe40000410000 */
[--C-:B------:R-:W-:Y:S01]  /*10220*/  FFMA.FTZ R127, R36, c[0x0][0x23c], -R209.reuse ;  /* 0x00008f00247f7a23 */ /* 0x100fe200000108d1 */
[----:B------:R-:W-:Y:S01]  /*10230*/  FMNMX.FTZ R15, R115, R15, !PT ;  /* 0x0000000f730f7209 */ /* 0x000fe20007810000 */
[--C-:B------:R-:W-:Y:S02]  /*10240*/  FFMA.FTZ R36, R131, c[0x0][0x23c], -R209.reuse ;  /* 0x00008f0083247a23 */ /* 0x100fe400000108d1 */
[----:B------:R-:W3:Y:S01]  /*10250*/  MUFU.EX2 R12, R12 ;  /* 0x0000000c000c7308 */ /* 0x000ee20000000800 */
[----:B------:R-:W-:Y:S01]  /*10260*/  FMNMX.FTZ R15, R196, R15, !PT ;  /* 0x0000000fc40f7209 */ /* 0x000fe20007810000 */
[----:B------:R-:W-:-:S02]  /*10270*/  FFMA.FTZ R203, R203, c[0x0][0x23c], -R209 ;  /* 0x00008f00cbcb7a23 */ /* 0x000fc400000108d1 */
[--C-:B------:R-:W-:Y:S01]  /*10280*/  FFMA.FTZ R202, R202, c[0x0][0x23c], -R209.reuse ;  /* 0x00008f00caca7a23 */ /* 0x100fe200000108d1 */
[----:B------:R-:W-:Y:S01]  /*10290*/  FMNMX.FTZ R15, R210, R15, !PT ;  /* 0x0000000fd20f7209 */ /* 0x000fe20007810000 */
[--C-:B------:R-:W-:Y:S02]  /*102a0*/  FFMA.FTZ R121, R121, c[0x0][0x23c], -R209.reuse ;  /* 0x00008f0079797a23 */ /* 0x100fe400000108d1 */
[--C-:B------:R-:W-:Y:S01]  /*102b0*/  FFMA.FTZ R105, R105, c[0x0][0x23c], -R209.reuse ;  /* 0x00008f0069697a23 */ /* 0x100fe200000108d1 */
[----:B------:R-:W-:Y:S01]  /*102c0*/  FMNMX.FTZ R44, R208, R15, !PT ;  /* 0x0000000fd02c7209 */ /* 0x000fe20007810000 */
[--C-:B------:R-:W-:Y:S02]  /*102d0*/  FFMA.FTZ R98, R98, c[0x0][0x23c], -R209.reuse ;  /* 0x00008f0062627a23 */ /* 0x100fe400000108d1 */
[--C-:B------:R-:W-:Y:S01]  /*102e0*/  FFMA.FTZ R97, R97, c[0x0][0x23c], -R209.reuse ;  /* 0x00008f0061617a23 */ /* 0x100fe200000108d1 */
[----:B------:R-:W-:Y:S01]  /*102f0*/  FMNMX.FTZ R44, R117, R44, !PT ;  /* 0x0000002c752c7209 */ /* 0x000fe20007810000 */
[----:B------:R-:W-:-:S02]  /*10300*/  FFMA.FTZ R95, R95, c[0x0][0x23c], -R209 ;  /* 0x00008f005f5f7a23 */ /* 0x000fc400000108d1 */
[--C-:B------:R-:W-:Y:S02]  /*10310*/  FFMA.FTZ R35, R35, c[0x0][0x23c], -R209.reuse ;  /* 0x00008f0023237a23 */ /* 0x100fe400000108d1 */
[----:B------:R-:W1:Y:S01]  /*10320*/  SHFL.BFLY PT, R13, R44, 0x2, 0x1f ;  /* 0x0c401f002c0d7f89 */ /* 0x000e6200000e0000 */
[--C-:B------:R-:W-:Y:S02]  /*10330*/  FFMA.FTZ R34, R34, c[0x0][0x23c], -R209.reuse ;  /* 0x00008f0022227a23 */ /* 0x100fe400000108d1 */
[--C-:B------:R-:W-:Y:S02]  /*10340*/  FFMA.FTZ R33, R33, c[0x0][0x23c], -R209.reuse ;  /* 0x00008f0021217a23 */ /* 0x100fe400000108d1 */
[----:B------:R-:W-:Y:S02]  /*10350*/  FFMA.FTZ R55, R55, c[0x0][0x23c], -R209 ;  /* 0x00008f0037377a23 */ /* 0x000fe400000108d1 */
[----:B----4-:R-:W-:Y:S01]  /*10360*/  FFMA.FTZ R68, R198, R3, R5 ;  /* 0x00000003c6447223 */ /* 0x010fe20000010005 */
[----:B------:R-:W-:Y:S01]  /*10370*/  FSEL R3, R45, RZ, P0 ;  /* 0x000000ff2d037208 */ /* 0x000fe20000000000 */
[----:B------:R-:W-:Y:S01]  /*10380*/  MUFU.EX2 R131, R9 ;  /* 0x0000000900837308 */ /* 0x000fe20000000800 */
[----:B-1----:R-:W-:Y:S01]  /*10390*/  FMNMX.FTZ R44, R44, R13, !PT ;  /* 0x0000000d2c2c7209 */ /* 0x002fe20007810000 */
[----:B---3--:R-:W-:-:S02]  /*103a0*/  FFMA.FTZ R209, R71, R12, R4 ;  /* 0x0000000c47d17223 */ /* 0x008fc40000010004 */
[----:B------:R-:W-:-:S04]  /*103b0*/  FADD.FTZ R3, R2, -R3 ;  /* 0x8000000302037221 */ /* 0x000fc80000010000 */
[----:B------:R-:W-:-:S06]  /*103c0*/  FMUL.FTZ R3, R3, c[0x0][0x23c] ;  /* 0x00008f0003037a20 */ /* 0x000fcc0000410000 */
[----:B------:R-:W1:Y:S02]  /*103d0*/  MUFU.EX2 R3, R3 ;  /* 0x0000000300037308 */ /* 0x000e640000000800 */
[----:B-1----:R-:W-:Y:S02]  /*103e0*/  FFMA.FTZ R126, R70, R3, R8 ;  /* 0x00000003467e7223 */ /* 0x002fe40000010008 */
[----:B------:R-:W2:Y:S04]  /*103f0*/  LDL.LU R70, [R1+0x10] ;  /* 0x0000100001467983 */ /* 0x000ea80000300800 */
[----:B------:R-:W1:Y:S02]  /*10400*/  SHFL.BFLY PT, R11, R44, 0x1, 0x1f ;  /* 0x0c201f002c0b7f89 */ /* 0x000e6400000e0000 */
[----:B-1----:R-:W-:-:S04]  /*10410*/  FMNMX.FTZ R44, R44, R11, !PT ;  /* 0x0000000b2c2c7209 */ /* 0x002fc80007810000 */
[----:B------:R-:W-:-:S04]  /*10420*/  FSETP.NEU.FTZ.AND P0, PT, R44, -INF , PT ;  /* 0xff8000002c00780b */ /* 0x000fc80003f1d000 */
[----:B------:R-:W-:-:S05]  /*10430*/  FSEL R2, R44, RZ, P0 ;  /* 0x000000ff2c027208 */ /* 0x000fca0000000000 */
[----:B------:R-:W-:Y:S02]  /*10440*/  FADD.FTZ R2, R0, -R2 ;  /* 0x8000000200027221 */ /* 0x000fe40000010000 */
[----:B------:R-:W-:-:S05]  /*10450*/  FMUL.FTZ R0, R44, c[0x0][0x23c] ;  /* 0x00008f002c007a20 */ /* 0x000fca0000410000 */
[----:B------:R-:W-:Y:S01]  /*10460*/  FSEL R0, R0, RZ, P0 ;  /* 0x000000ff00007208 */ /* 0x000fe20000000000 */
[----:B------:R-:W-:-:S04]  /*10470*/  FMUL.FTZ R2, R2, c[0x0][0x23c] ;  /* 0x00008f0002027a20 */ /* 0x000fc80000410000 */
[----:B------:R-:W-:Y:S02]  /*10480*/  FFMA.FTZ R9, R88, c[0x0][0x23c], -R0 ;  /* 0x00008f0058097a23 */ /* 0x000fe40000010800 */
[-C--:B------:R-:W-:Y:S01]  /*10490*/  FMUL.FTZ R164, R164, R12.reuse ;  /* 0x0000000ca4a47220 */ /* 0x080fe20000410000 */
[----:B------:R-:W1:Y:S01]  /*104a0*/  MUFU.EX2 R2, R2 ;  /* 0x0000000200027308 */ /* 0x000e620000000800 */
        /* <DEDUP_REMOVED lines=8> */
[-C--:B------:R-:W-:Y:S02]  /*10530*/  FMUL.FTZ R180, R180, R12.reuse ;  /* 0x0000000cb4b47220 */ /* 0x080fe40000410000 */
[-C--:B------:R-:W-:Y:S02]  /*10540*/  FMUL.FTZ R181, R181, R12.reuse ;  /* 0x0000000cb5b57220 */ /* 0x080fe40000410000 */
[-C--:B------:R-:W-:Y:S02]  /*10550*/  FMUL.FTZ R184, R184, R12.reuse ;  /* 0x0000000cb8b87220 */ /* 0x080fe40000410000 */
[----:B------:R-:W-:-:S02]  /*10560*/  FMUL.FTZ R185, R185, R12 ;  /* 0x0000000cb9b97220 */ /* 0x000fc40000410000 */
[-C--:B------:R-:W-:Y:S02]  /*10570*/  FMUL.FTZ R188, R188, R12.reuse ;  /* 0x0000000cbcbc7220 */ /* 0x080fe40000410000 */
[-C--:B------:R-:W-:Y:S02]  /*10580*/  FMUL.FTZ R189, R189, R12.reuse ;  /* 0x0000000cbdbd7220 */ /* 0x080fe40000410000 */
[-C--:B------:R-:W-:Y:S02]  /*10590*/  FMUL.FTZ R192, R192, R12.reuse ;  /* 0x0000000cc0c07220 */ /* 0x080fe40000410000 */
[----:B------:R-:W-:Y:S02]  /*105a0*/  FMUL.FTZ R193, R193, R12 ;  /* 0x0000000cc1c17220 */ /* 0x000fe40000410000 */
[----:B------:R-:W3:Y:S01]  /*105b0*/  LDSM.16.MT88.4 R12, [R224+0x8000] ;  /* 0x00800000e00c783b */ /* 0x000ee20000004200 */
[----:B------:R-:W-:Y:S02]  /*105c0*/  FFMA.FTZ R80, R80, c[0x0][0x23c], -R0 ;  /* 0x00008f0050507a23 */ /* 0x000fe40000010800 */
        /* <DEDUP_REMOVED lines=15> */
[----:B------:R-:W-:Y:S02]  /*106c0*/  FMUL.FTZ R133, R133, R3 ;  /* 0x0000000385857220 */ /* 0x000fe40000410000 */
[----:B------:R4:W-:Y:S01]  /*106d0*/  MUFU.EX2 R3, R80 ;  /* 0x0000005000037308 */ /* 0x0009e20000000800 */
[----:B------:R-:W-:-:S07]  /*106e0*/  FFMA.FTZ R85, R85, c[0x0][0x23c], -R0 ;  /* 0x00008f0055557a23 */ /* 0x000fce0000010800 */
[----:B------:R-:W-:Y:S01]  /*106f0*/  MUFU.EX2 R71, R10 ;  /* 0x0000000a00477308 */ /* 0x000fe20000000800 */
[----:B----4-:R-:W-:-:S07]  /*10700*/  FFMA.FTZ R80, R251, c[0x0][0x23c], -R0 ;  /* 0x00008f00fb507a23 */ /* 0x010fce0000010800 */
[----:B------:R-:W-:Y:S08]  /*10710*/  MUFU.EX2 R27, R27 ;  /* 0x0000001b001b7308 */ /* 0x000ff00000000800 */
[----:B------:R4:W-:Y:S08]  /*10720*/  MUFU.EX2 R88, R6 ;  /* 0x0000000600587308 */ /* 0x0009f00000000800 */
[----:B------:R-:W-:Y:S08]  /*10730*/  MUFU.EX2 R85, R85 ;  /* 0x0000005500557308 */ /* 0x000ff00000000800 */
[----:B------:R-:W3:Y:S01]  /*10740*/  MUFU.EX2 R80, R80 ;  /* 0x0000005000507308 */ /* 0x000ee20000000800 */
[----:B-1----:R-:W-:Y:S01]  /*10750*/  FMUL.FTZ R162, R162, R2 ;  /* 0x00000002a2a27220 */ /* 0x002fe20000410000 */
[----:B------:R-:W-:Y:S01]  /*10760*/  F2FP.BF16.PACK_AB R4, R116, R4 ;  /* 0x000000047404723e */ /* 0x000fe200000010ff */
[-C--:B------:R-:W-:Y:S01]  /*10770*/  FMUL.FTZ R163, R163, R2.reuse ;  /* 0x00000002a3a37220 */ /* 0x080fe20000410000 */
[----:B------:R-:W-:Y:S01]  /*10780*/  F2FP.BF16.PACK_AB R5, R206, R5 ;  /* 0x00000005ce05723e */ /* 0x000fe200000010ff */
[-C--:B------:R-:W-:Y:S01]  /*10790*/  FMUL.FTZ R158, R158, R2.reuse ;  /* 0x000000029e9e7220 */ /* 0x080fe20000410000 */
[----:B----4-:R-:W-:Y:S01]  /*107a0*/  F2FP.BF16.PACK_AB R6, R24, R207 ;  /* 0x000000cf1806723e */ /* 0x010fe200000010ff */
[----:B------:R-:W-:Y:S01]  /*107b0*/  FMUL.FTZ R159, R159, R2 ;  /* 0x000000029f9f7220 */ /* 0x000fe20000410000 */
[----:B------:R-:W-:-:S02]  /*107c0*/  F2FP.BF16.PACK_AB R8, R131, R8 ;  /* 0x000000088308723e */ /* 0x000fc400000010ff */
[----:B---3--:R-:W-:Y:S01]  /*107d0*/  F2FP.BF16.PACK_AB R11, R80, R85 ;  /* 0x00000055500b723e */ /* 0x008fe200000010ff */
        /* <DEDUP_REMOVED lines=8> */
[----:B--2---:R-:W-:Y:S02]  /*10860*/  FFMA.FTZ R198, R70, R2, R9 ;  /* 0x0000000246c67223 */ /* 0x004fe40000010009 */
[----:B------:R1:W2:Y:S01]  /*10870*/  MUFU.EX2 R70, R7 ;  /* 0x0000000700467308 */ /* 0x0002a20000000800 */
[----:B------:R-:W-:Y:S02]  /*10880*/  F2FP.BF16.PACK_AB R9, R3, R9 ;  /* 0x000000090309723e */ /* 0x000fe400000010ff */
[----:B-1----:R-:W-:Y:S02]  /*10890*/  F2FP.BF16.PACK_AB R7, R27, R71 ;  /* 0x000000471b07723e */ /* 0x002fe400000010ff */
[----:B--2---:R-:W-:-:S05]  /*108a0*/  F2FP.BF16.PACK_AB R10, R88, R70 ;  /* 0x00000046580a723e */ /* 0x004fca00000010ff */
        /* <DEDUP_REMOVED lines=10> */
[----:B------:R-:W-:-:S02]  /*10950*/  FMUL.FTZ R138, R138, R2 ;  /* 0x000000028a8a7220 */ /* 0x000fc40000410000 */
[-C--:B------:R-:W-:Y:S02]  /*10960*/  FMUL.FTZ R139, R139, R2.reuse ;  /* 0x000000028b8b7220 */ /* 0x080fe40000410000 */
[-C--:B------:R-:W-:Y:S02]  /*10970*/  FMUL.FTZ R134, R134, R2.reuse ;  /* 0x0000000286867220 */ /* 0x080fe40000410000 */
[-C--:B-1----:R-:W-:Y:S08]  /*10980*/  HMMA.16816.F32.BF16 R180, R4, R12.reuse, R180 ;  /* 0x0000000c04b4723c */ /* 0x082ff000000418b4 */
[C---:B------:R-:W-:Y:S08]  /*10990*/  HMMA.16816.F32.BF16 R144, R8.reuse, R12, R144 ;  /* 0x0000000c0890723c */ /* 0x040ff00000041890 */
[-C--:B------:R-:W-:Y:S08]  /*109a0*/  HMMA.16816.F32.BF16 R140, R8, R14.reuse, R140 ;  /* 0x0000000e088c723c */ /* 0x080ff0000004188c */
[----:B------:R-:W-:Y:S01]  /*109b0*/  HMMA.16816.F32.BF16 R184, R4, R14, R184 ;  /* 0x0000000e04b8723c */ /* 0x000fe200000418b8 */
[----:B------:R-:W1:Y:S01]  /*109c0*/  LDSM.16.MT88.4 R12, [R220+0x8000] ;  /* 0x00800000dc0c783b */ /* 0x000e620000004200 */
[----:B------:R-:W-:-:S02]  /*109d0*/  FMUL.FTZ R135, R135, R2 ;  /* 0x0000000287877220 */ /* 0x000fc40000410000 */
[----:B------:R2:W3:Y:S01]  /*109e0*/  MUFU.EX2 R2, R125 ;  /* 0x0000007d00027308 */ /* 0x0004e20000000800 */
[--C-:B------:R-:W-:Y:S02]  /*109f0*/  FFMA.FTZ R199, R79, c[0x0][0x23c], -R0.reuse ;  /* 0x00008f004fc77a23 */ /* 0x100fe40000010800 */
[--C-:B------:R-:W-:Y:S02]  /*10a00*/  FFMA.FTZ R113, R113, c[0x0][0x23c], -R0.reuse ;  /* 0x00008f0071717a23 */ /* 0x100fe40000010800 */
[----:B------:R-:W-:-:S03]  /*10a10*/  FFMA.FTZ R112, R112, c[0x0][0x23c], -R0 ;  /* 0x00008f0070707a23 */ /* 0x000fc60000010800 */
[----:B------:R4:W-:Y:S01]  /*10a20*/  MUFU.EX2 R251, R124 ;  /* 0x0000007c00fb7308 */ /* 0x0009e20000000800 */
[--C-:B------:R-:W-:Y:S02]  /*10a30*/  FFMA.FTZ R123, R123, c[0x0][0x23c], -R0.reuse ;  /* 0x00008f007b7b7a23 */ /* 0x100fe40000010800 */
[--C-:B------:R-:W-:Y:S02]  /*10a40*/  FFMA.FTZ R79, R115, c[0x0][0x23c], -R0.reuse ;  /* 0x00008f00734f7a23 */ /* 0x100fe40000010800 */
[--C-:B--2---:R-:W-:Y:S01]  /*10a50*/  FFMA.FTZ R125, R20, c[0x0][0x23c], -R0.reuse ;  /* 0x00008f00147d7a23 */ /* 0x104fe20000010800 */
[----:B---3--:R-:W-:Y:S01]  /*10a60*/  MOV R20, R2 ;  /* 0x0000000200147202 */ /* 0x008fe20000000f00 */
[--C-:B------:R-:W-:Y:S01]  /*10a70*/  FFMA.FTZ R2, R208, c[0x0][0x23c], -R0.reuse ;  /* 0x00008f00d0027a23 */ /* 0x100fe20000010800 */
[----:B------:R-:W-:Y:S01]  /*10a80*/  MUFU.EX2 R205, R205 ;  /* 0x000000cd00cd7308 */ /* 0x000fe20000000800 */
[----:B------:R-:W-:Y:S01]  /*10a90*/  FADD.FTZ R208, R116, R209 ;  /* 0x000000d174d07221 */ /* 0x000fe20000010000 */
[C---:B-1----:R-:W-:Y:S08]  /*10aa0*/  HMMA.16816.F32.BF16 R136, R8.reuse, R12, R136 ;  /* 0x0000000c0888723c */ /* 0x042ff00000041888 */
[----:B------:R-:W-:Y:S01]  /*10ab0*/  HMMA.16816.F32.BF16 R132, R8, R14, R132 ;  /* 0x0000000e0884723c */ /* 0x000fe20000041884 */
[----:B------:R-:W1:Y:S01]  /*10ac0*/  LDSM.16.MT88.4 R8, [R224+0x8800] ;  /* 0x00880000e008783b */ /* 0x000e620000004200 */
[----:B----4-:R-:W-:Y:S01]  /*10ad0*/  FFMA.FTZ R124, R21, c[0x0][0x23c], -R0 ;  /* 0x00008f00157c7a23 */ /* 0x010fe20000010800 */
[----:B------:R-:W-:-:S05]  /*10ae0*/  MOV R21, R68 ;  /* 0x0000004400157202 */ /* 0x000fca0000000f00 */
[----:B------:R-:W-:Y:S01]  /*10af0*/  HMMA.16816.F32.BF16 R192, R4, R14, R192 ;  /* 0x0000000e04c0723c */ /* 0x000fe200000418c0 */
[----:B------:R-:W-:-:S06]  /*10b00*/  FFMA.FTZ R68, R196, c[0x0][0x23c], -R0 ;  /* 0x00008f00c4447a23 */ /* 0x000fcc0000010800 */
[----:B------:R-:W-:Y:S01]  /*10b10*/  MOV R14, R198 ;  /* 0x000000c6000e7202 */ /* 0x000fe20000000f00 */
[----:B------:R-:W-:Y:S01]  /*10b20*/  HMMA.16816.F32.BF16 R188, R4, R12, R188 ;  /* 0x0000000c04bc723c */ /* 0x000fe200000418bc */
[--C-:B------:R-:W-:Y:S01]  /*10b30*/  FFMA.FTZ R198, R81, c[0x0][0x23c], -R0.reuse ;  /* 0x00008f0051c67a23 */ /* 0x100fe20000010800 */
[----:B------:R-:W-:Y:S01]  /*10b40*/  MOV R15, R3 ;  /* 0x00000003000f7202 */ /* 0x000fe20000000f00 */
[----:B------:R-:W-:-:S04]  /*10b50*/  FFMA.FTZ R81, R114, c[0x0][0x23c], -R0 ;  /* 0x00008f0072517a23 */ /* 0x000fc80000010800 */
[--C-:B------:R-:W-:Y:S01]  /*10b60*/  FFMA.FTZ R12, R90, c[0x0][0x23c], -R0.reuse ;  /* 0x00008f005a0c7a23 */ /* 0x100fe20000010800 */
[----:B------:R-:W-:Y:S01]  /*10b70*/  MOV R7, R131 ;  /* 0x0000008300077202 */ /* 0x000fe20000000f00 */
[--C-:B------:R-:W-:Y:S01]  /*10b80*/  FFMA.FTZ R5, R82, c[0x0][0x23c], -R0.reuse ;  /* 0x00008f0052057a23 */ /* 0x100fe20000010800 */
[----:B------:R-:W-:Y:S01]  /*10b90*/  MOV R6, R126 ;  /* 0x0000007e00067202 */ /* 0x000fe20000000f00 */
        /* <DEDUP_REMOVED lines=13> */
[--C-:B------:R-:W-:Y:S01]  /*10c70*/  FFMA.FTZ R3, R210, c[0x0][0x23c], -R0.reuse ;  /* 0x00008f00d2037a23 */ /* 0x100fe20000010800 */
[----:B------:R-:W-:Y:S01]  /*10c80*/  MUFU.EX2 R204, R204 ;  /* 0x000000cc00cc7308 */ /* 0x000fe20000000800 */
[----:B------:R-:W-:-:S07]  /*10c90*/  FFMA.FTZ R0, R117, c[0x0][0x23c], -R0 ;  /* 0x00008f0075007a23 */ /* 0x000fce0000010800 */
[----:B------:R-:W2:Y:S08]  /*10ca0*/  MUFU.EX2 R122, R122 ;  /* 0x0000007a007a7308 */ /* 0x000eb00000000800 */
[----:B------:R-:W-:Y:S08]  /*10cb0*/  MUFU.EX2 R203, R203 ;  /* 0x000000cb00cb7308 */ /* 0x000ff00000000800 */
[----:B------:R-:W-:Y:S08]  /*10cc0*/  MUFU.EX2 R202, R202 ;  /* 0x000000ca00ca7308 */ /* 0x000ff00000000800 */
[----:B------:R-:W3:Y:S08]  /*10cd0*/  MUFU.EX2 R121, R121 ;  /* 0x0000007900797308 */ /* 0x000ef00000000800 */
[----:B------:R-:W-:Y:S08]  /*10ce0*/  MUFU.EX2 R211, R211 ;  /* 0x000000d300d37308 */ /* 0x000ff00000000800 */
[----:B------:R-:W4:Y:S08]  /*10cf0*/  MUFU.EX2 R201, R201 ;  /* 0x000000c900c97308 */ /* 0x000f300000000800 */
[----:B------:R-:W-:Y:S08]  /*10d00*/  MUFU.EX2 R200, R200 ;  /* 0x000000c800c87308 */ /* 0x000ff00000000800 */
[----:B------:R-:W-:Y:S08]  /*10d10*/  MUFU.EX2 R120, R120 ;  /* 0x0000007800787308 */ /* 0x000ff00000000800 */
[----:B------:R-:W-:Y:S08]  /*10d20*/  MUFU.EX2 R199, R199 ;  /* 0x000000c700c77308 */ /* 0x000ff00000000800 */
[----:B------:R-:W1:Y:S08]  /*10d30*/  MUFU.EX2 R198, R198 ;  /* 0x000000c600c67308 */ /* 0x000e700000000800 */
[----:B------:R1:W-:Y:S01]  /*10d40*/  MUFU.EX2 R116, R4 ;  /* 0x0000000400747308 */ /* 0x0003e20000000800 */
[----:B------:R-:W-:Y:S01]  /*10d50*/  FADD.FTZ R209, R7, R6 ;  /* 0x0000000607d17221 */ /* 0x000fe20000010000 */
[----:B------:R-:W-:Y:S01]  /*10d60*/  MOV R114, R12 ;  /* 0x0000000c00727202 */ /* 0x000fe20000000f00 */
[----:B------:R-:W-:Y:S01]  /*10d70*/  FADD.FTZ R196, R15, R14 ;  /* 0x0000000e0fc47221 */ /* 0x000fe20000010000 */
[----:B------:R-:W-:Y:S01]  /*10d80*/  MOV R115, R13 ;  /* 0x0000000d00737202 */ /* 0x000fe20000000f00 */
[----:B------:R-:W4:Y:S03]  /*10d90*/  LDSM.16.MT88.4 R16, [R222+0x8800] ;  /* 0x00880000de10783b */ /* 0x000f260000004200 */
[----:B------:R4:W4:Y:S01]  /*10da0*/  MUFU.EX2 R117, R5 ;  /* 0x0000000500757308 */ /* 0x0009220000000800 */
[----:B------:R-:W-:Y:S01]  /*10db0*/  FADD.FTZ R210, R206, R21 ;  /* 0x00000015ced27221 */ /* 0x000fe20000010000 */
[----:B------:R-:W-:Y:S01]  /*10dc0*/  MOV R206, R20 ;  /* 0x0000001400ce7202 */ /* 0x000fe20000000f00 */
[----:B------:R-:W4:Y:S01]  /*10dd0*/  LDSM.16.MT88.4 R12, [R221+0x8800] ;  /* 0x00880000dd0c783b */ /* 0x000f220000004200 */
[----:B--2---:R-:W-:-:S02]  /*10de0*/  F2FP.BF16.PACK_AB R6, R122, R204 ;  /* 0x000000cc7a06723e */ /* 0x004fc400000010ff */
[----:B---3--:R-:W-:Y:S02]  /*10df0*/  F2FP.BF16.PACK_AB R7, R121, R202 ;  /* 0x000000ca7907723e */ /* 0x008fe400000010ff */
[----:B-1----:R-:W-:Y:S02]  /*10e00*/  F2FP.BF16.PACK_AB R4, R205, R206 ;  /* 0x000000cecd04723e */ /* 0x002fe400000010ff */
[----:B----4-:R-:W-:Y:S02]  /*10e10*/  F2FP.BF16.PACK_AB R20, R201, R211 ;  /* 0x000000d3c914723e */ /* 0x010fe400000010ff */
[----:B------:R-:W-:Y:S02]  /*10e20*/  F2FP.BF16.PACK_AB R21, R198, R199 ;  /* 0x000000c7c615723e */ /* 0x000fe400000010ff */
[----:B------:R-:W-:Y:S02]  /*10e30*/  F2FP.BF16.PACK_AB R22, R120, R200 ;  /* 0x000000c87816723e */ /* 0x000fe400000010ff */
[----:B------:R-:W-:-:S02]  /*10e40*/  F2FP.BF16.PACK_AB R5, R203, R251 ;  /* 0x000000fbcb05723e */ /* 0x000fc400000010ff */
[----:B------:R-:W-:-:S05]  /*10e50*/  F2FP.BF16.PACK_AB R23, R116, R117 ;  /* 0x000000757417723e */ /* 0x000fca00000010ff */
[-C--:B------:R-:W-:Y:S08]  /*10e60*/  HMMA.16816.F32.BF16 R164, R4, R8.reuse, R164 ;  /* 0x0000000804a4723c */ /* 0x080ff000000418a4 */
[C---:B------:R-:W-:Y:S08]  /*10e70*/  HMMA.16816.F32.BF16 R160, R20.reuse, R8, R160 ;  /* 0x0000000814a0723c */ /* 0x040ff000000418a0 */
[-C--:B------:R-:W-:Y:S08]  /*10e80*/  HMMA.16816.F32.BF16 R156, R20, R10.reuse, R156 ;  /* 0x0000000a149c723c */ /* 0x080ff0000004189c */
[----:B------:R-:W-:Y:S01]  /*10e90*/  HMMA.16816.F32.BF16 R168, R4, R10, R168 ;  /* 0x0000000a04a8723c */ /* 0x000fe200000418a8 */
[----:B------:R-:W1:Y:S07]  /*10ea0*/  LDSM.16.MT88.4 R8, [R220+0x8800] ;  /* 0x00880000dc08783b */ /* 0x000e6e0000004200 */
[C---:B------:R-:W-:Y:S08]  /*10eb0*/  HMMA.16816.F32.BF16 R152, R20.reuse, R16, R152 ;  /* 0x000000101498723c */ /* 0x040ff00000041898 */
[C---:B------:R-:W-:Y:S08]  /*10ec0*/  HMMA.16816.F32.BF16 R148, R20.reuse, R18, R148 ;  /* 0x000000121494723c */ /* 0x040ff00000041894 */
[C---:B------:R-:W-:Y:S08]  /*10ed0*/  HMMA.16816.F32.BF16 R144, R20.reuse, R12, R144 ;  /* 0x0000000c1490723c */ /* 0x040ff00000041890 */
[----:B------:R-:W-:Y:S08]  /*10ee0*/  HMMA.16816.F32.BF16 R140, R20, R14, R140 ;  /* 0x0000000e148c723c */ /* 0x000ff0000004188c */
[----:B------:R-:W-:Y:S08]  /*10ef0*/  HMMA.16816.F32.BF16 R172, R4, R16, R172 ;  /* 0x0000001004ac723c */ /* 0x000ff000000418ac */
[C---:B-1----:R-:W-:Y:S08]  /*10f00*/  HMMA.16816.F32.BF16 R136, R20.reuse, R8, R136 ;  /* 0x000000081488723c */ /* 0x042ff00000041888 */
[----:B------:R-:W-:Y:S01]  /*10f10*/  HMMA.16816.F32.BF16 R132, R20, R10, R132 ;  /* 0x0000000a1484723c */ /* 0x000fe20000041884 */
[----:B------:R-:W1:Y:S07]  /*10f20*/  LDSM.16.MT88.4 R20, [R224+0x9000] ;  /* 0x00900000e014783b */ /* 0x000e6e0000004200 */
[C---:B------:R-:W-:Y:S01]  /*10f30*/  HMMA.16816.F32.BF16 R176, R4.reuse, R18, R176 ;  /* 0x0000001204b0723c */ /* 0x040fe200000418b0 */
[----:B------:R-:W2:Y:S07]  /*10f40*/  LDSM.16.MT88.4 R16, [R222+0x9000] ;  /* 0x00900000de10783b */ /* 0x000eae0000004200 */
[C---:B------:R-:W-:Y:S08]  /*10f50*/  HMMA.16816.F32.BF16 R180, R4.reuse, R12, R180 ;  /* 0x0000000c04b4723c */ /* 0x040ff000000418b4 */
[C---:B------:R-:W-:Y:S01]  /*10f60*/  HMMA.16816.F32.BF16 R184, R4.reuse, R14, R184 ;  /* 0x0000000e04b8723c */ /* 0x040fe200000418b8 */
[----:B------:R-:W3:Y:S07]  /*10f70*/  LDSM.16.MT88.4 R12, [R221+0x9000] ;  /* 0x00900000dd0c783b */ /* 0x000eee0000004200 */
[C---:B------:R-:W-:Y:S08]  /*10f80*/  HMMA.16816.F32.BF16 R188, R4.reuse, R8, R188 ;  /* 0x0000000804bc723c */ /* 0x040ff000000418bc */
[----:B------:R-:W-:Y:S01]  /*10f90*/  HMMA.16816.F32.BF16 R192, R4, R10, R192 ;  /* 0x0000000a04c0723c */ /* 0x000fe200000418c0 */
[----:B------:R-:W4:Y:S01]  /*10fa0*/  LDSM.16.MT88.4 R8, [R220+0x9000] ;  /* 0x00900000dc08783b */ /* 0x000f220000004200 */
        /* <DEDUP_REMOVED lines=11> */
[----:B------:R-:W-:Y:S01]  /*11060*/  FADD.FTZ R208, R207, R208 ;  /* 0x000000d0cfd07221 */ /* 0x000fe20000010000 */
[----:B--2---:R-:W-:Y:S01]  /*11070*/  F2FP.BF16.PACK_AB R7, R89, R90 ;  /* 0x0000005a5907723e */ /* 0x004fe200000010ff */
        /* <DEDUP_REMOVED lines=8> */
[----:B------:R-:W1:Y:S06]  /*11100*/  MUFU.EX2 R128, R128 ;  /* 0x0000008000807308 */ /* 0x000e6c0000000800 */
[C---:B---3--:R-:W-:Y:S02]  /*11110*/  HMMA.16816.F32.BF16 R144, R4.reuse, R12, R144 ;  /* 0x0000000c0490723c */ /* 0x048fe40000041890 */
[----:B------:R-:W-:Y:S06]  /*11120*/  MUFU.EX2 R127, R127 ;  /* 0x0000007f007f7308 */ /* 0x000fec0000000800 */
[C---:B------:R-:W-:Y:S02]  /*11130*/  HMMA.16816.F32.BF16 R140, R4.reuse, R14, R140 ;  /* 0x0000000e048c723c */ /* 0x040fe4000004188c */
[----:B------:R-:W2:Y:S06]  /*11140*/  MUFU.EX2 R105, R105 ;  /* 0x0000006900697308 */ /* 0x000eac0000000800 */
[C---:B----4-:R-:W-:Y:S08]  /*11150*/  HMMA.16816.F32.BF16 R136, R4.reuse, R8, R136 ;  /* 0x000000080488723c */ /* 0x050ff00000041888 */
[----:B------:R-:W-:Y:S07]  /*11160*/  HMMA.16816.F32.BF16 R132, R4, R10, R132 ;  /* 0x0000000a0484723c */ /* 0x000fee0000041884 */
[----:B------:R-:W-:-:S02]  /*11170*/  MOV R7, R206 ;  /* 0x000000ce00077202 */ /* 0x000fc40000000f00 */
[----:B------:R-:W3:Y:S01]  /*11180*/  MUFU.EX2 R206, R26 ;  /* 0x0000001a00ce7308 */ /* 0x000ee20000000800 */
[----:B------:R-:W-:Y:S02]  /*11190*/  FADD.FTZ R209, R70, R209 ;  /* 0x000000d146d17221 */ /* 0x000fe40000010000 */
[----:B------:R-:W-:Y:S02]  /*111a0*/  FADD.FTZ R24, R24, R208 ;  /* 0x000000d018187221 */ /* 0x000fe40000010000 */
[----:B------:R-:W-:Y:S01]  /*111b0*/  FADD.FTZ R88, R88, R209 ;  /* 0x000000d158587221 */ /* 0x000fe20000010000 */
[----:B-1----:R-:W-:Y:S01]  /*111c0*/  F2FP.BF16.PACK_AB R5, R128, R207 ;  /* 0x000000cf8005723e */ /* 0x002fe200000010ff */
[----:B------:R-:W-:Y:S01]  /*111d0*/  FADD.FTZ R209, R7, R24 ;  /* 0x0000001807d17221 */ /* 0x000fe20000010000 */
[----:B------:R-:W-:Y:S02]  /*111e0*/  F2FP.BF16.PACK_AB R6, R106, R129 ;  /* 0x000000816a06723e */ /* 0x000fe400000010ff */
[----:B--2---:R-:W-:Y:S01]  /*111f0*/  F2FP.BF16.PACK_AB R7, R105, R127 ;  /* 0x0000007f6907723e */ /* 0x004fe200000010ff */
[----:B------:R-:W-:Y:S01]  /*11200*/  FADD.FTZ R210, R71, R210 ;  /* 0x000000d247d27221 */ /* 0x000fe20000010000 */
[----:B---3--:R-:W-:-:S03]  /*11210*/  F2FP.BF16.PACK_AB R4, R130, R206 ;  /* 0x000000ce8204723e */ /* 0x008fc600000010ff */
[----:B------:R-:W-:Y:S01]  /*11220*/  FADD.FTZ R210, R27, R210 ;  /* 0x000000d21bd27221 */ /* 0x000fe20000010000 */
[----:B------:R-:W-:Y:S01]  /*11230*/  MUFU.EX2 R110, R110 ;  /* 0x0000006e006e7308 */ /* 0x000fe20000000800 */
[----:B------:R-:W-:Y:S02]  /*11240*/  LDSM.16.MT88.4 R24, [R220+0x9800] ;  /* 0x00980000dc18783b */ /* 0x000fe40000004200 */
[C---:B------:R-:W-:Y:S01]  /*11250*/  HMMA.16816.F32.BF16 R164, R4.reuse, R20, R164 ;  /* 0x0000001404a4723c */ /* 0x040fe200000418a4 */
[----:B------:R-:W-:Y:S01]  /*11260*/  FADD.FTZ R196, R85, R196 ;  /* 0x000000c455c47221 */ /* 0x000fe20000010000 */
[----:B------:R1:W5:Y:S06]  /*11270*/  LDL.LU R71, [R1+0x48] ;  /* 0x0000480001477983 */ /* 0x00036c0000300800 */
[C---:B------:R-:W-:Y:S08]  /*11280*/  HMMA.16816.F32.BF16 R168, R4.reuse, R22, R168 ;  /* 0x0000001604a8723c */ /* 0x040ff000000418a8 */
[C---:B------:R-:W-:Y:S08]  /*11290*/  HMMA.16816.F32.BF16 R172, R4.reuse, R16, R172 ;  /* 0x0000001004ac723c */ /* 0x040ff000000418ac */
        /* <DEDUP_REMOVED lines=8> */
[----:B------:R-:W-:Y:S01]  /*11320*/  FADD.FTZ R208, R80, R196 ;  /* 0x000000c450d07221 */ /* 0x000fe20000010000 */
[----:B------:R-:W1:Y:S01]  /*11330*/  MUFU.EX2 R104, R104 ;  /* 0x0000006800687308 */ /* 0x000e620000000800 */
[----:B------:R-:W-:Y:S01]  /*11340*/  FADD.FTZ R211, R211, R88 ;  /* 0x00000058d3d37221 */ /* 0x000fe20000010000 */
[----:B------:R-:W1:Y:S06]  /*11350*/  LDSM.16.MT88.4 R20, [R224+0xa000] ;  /* 0x00a00000e014783b */ /* 0x000e6c0000004200 */
        /* <DEDUP_REMOVED lines=13> */
[----:B------:R-:W-:Y:S01]  /*11430*/  MUFU.EX2 R75, R75 ;  /* 0x0000004b004b7308 */ /* 0x000fe20000000800 */
[----:B------:R-:W-:Y:S01]  /*11440*/  FADD.FTZ R210, R251, R210 ;  /* 0x000000d2fbd27221 */ /* 0x000fe20000010000 */
[----:B------:R1:W5:Y:S06]  /*11450*/  LDL.LU R70, [R1+0x44] ;  /* 0x0000440001467983 */ /* 0x00036c0000300800 */
[----:B------:R-:W1:Y:S08]  /*11460*/  MUFU.EX2 R85, R131 ;  /* 0x0000008300557308 */ /* 0x000e700000000800 */
[----:B------:R-:W-:Y:S08]  /*11470*/  MUFU.EX2 R88, R113 ;  /* 0x0000007100587308 */ /* 0x000ff00000000800 */
[----:B------:R-:W1:Y:S08]  /*11480*/  MUFU.EX2 R80, R112 ;  /* 0x0000007000507308 */ /* 0x000e700000000800 */
[----:B------:R-:W-:Y:S08]  /*11490*/  MUFU.EX2 R113, R97 ;  /* 0x0000006100717308 */ /* 0x000ff00000000800 */
[----:B------:R-:W-:Y:S08]  /*114a0*/  MUFU.EX2 R131, R102 ;  /* 0x0000006600837308 */ /* 0x000ff00000000800 */
[----:B------:R-:W1:Y:S08]  /*114b0*/  MUFU.EX2 R112, R101 ;  /* 0x0000006500707308 */ /* 0x000e700000000800 */
[----:B------:R-:W2:Y:S08]  /*114c0*/  MUFU.EX2 R196, R98 ;  /* 0x0000006200c47308 */ /* 0x000eb00000000800 */
[----:B------:R-:W3:Y:S01]  /*114d0*/  MUFU.EX2 R97, R95 ;  /* 0x0000005f00617308 */ /* 0x000ee20000000800 */
[----:B-1----:R-:W-:-:S02]  /*114e0*/  F2FP.BF16.PACK_AB R8, R104, R110 ;  /* 0x0000006e6808723e */ /* 0x002fc400000010ff */
[----:B------:R-:W-:Y:S02]  /*114f0*/  F2FP.BF16.PACK_AB R9, R85, R103 ;  /* 0x000000675509723e */ /* 0x000fe400000010ff */
[----:B------:R-:W-:Y:S02]  /*11500*/  F2FP.BF16.PACK_AB R10, R83, R84 ;  /* 0x00000054530a723e */ /* 0x000fe400000010ff */
[----:B------:R-:W-:-:S07]  /*11510*/  F2FP.BF16.PACK_AB R11, R80, R88 ;  /* 0x00000058500b723e */ /* 0x000fce00000010ff */
[C---:B--2---:R-:W-:Y:S08]  /*11520*/  HMMA.16816.F32.BF16 R160, R8.reuse, R16, R160 ;  /* 0x0000001008a0723c */ /* 0x044ff000000418a0 */
[C---:B------:R-:W-:Y:S08]  /*11530*/  HMMA.16816.F32.BF16 R156, R8.reuse, R18, R156 ;  /* 0x00000012089c723c */ /* 0x040ff0000004189c */
[C---:B---3--:R-:W-:Y:S08]  /*11540*/  HMMA.16816.F32.BF16 R152, R8.reuse, R12, R152 ;  /* 0x0000000c0898723c */ /* 0x048ff00000041898 */
[C---:B------:R-:W-:Y:S08]  /*11550*/  HMMA.16816.F32.BF16 R148, R8.reuse, R14, R148 ;  /* 0x0000000e0894723c */ /* 0x040ff00000041894 */
[C---:B----4-:R-:W-:Y:S08]  /*11560*/  HMMA.16816.F32.BF16 R144, R8.reuse, R4, R144 ;  /* 0x000000040890723c */ /* 0x050ff00000041890 */
[C---:B------:R-:W-:Y:S08]  /*11570*/  HMMA.16816.F32.BF16 R140, R8.reuse, R6, R140 ;  /* 0x00000006088c723c */ /* 0x040ff0000004188c */
[C---:B------:R-:W-:Y:S08]  /*11580*/  HMMA.16816.F32.BF16 R136, R8.reuse, R24, R136 ;  /* 0x000000180888723c */ /* 0x040ff00000041888 */
[----:B------:R-:W-:Y:S07]  /*11590*/  HMMA.16816.F32.BF16 R132, R8, R26, R132 ;  /* 0x0000001a0884723c */ /* 0x000fee0000041884 */
[----:B------:R-:W-:-:S02]  /*115a0*/  F2FP.BF16.PACK_AB R8, R112, R131 ;  /* 0x000000837008723e */ /* 0x000fc400000010ff */
[----:B------:R-:W-:Y:S02]  /*115b0*/  F2FP.BF16.PACK_AB R9, R113, R196 ;  /* 0x000000c47109723e */ /* 0x000fe400000010ff */
[----:B------:R-:W-:Y:S02]  /*115c0*/  F2FP.BF16.PACK_AB R10, R99, R100 ;  /* 0x00000064630a723e */ /* 0x000fe400000010ff */
[----:B------:R-:W-:-:S07]  /*115d0*/  F2FP.BF16.PACK_AB R11, R97, R96 ;  /* 0x00000060610b723e */ /* 0x000fce00000010ff */
[C---:B------:R-:W-:Y:S08]  /*115e0*/  HMMA.16816.F32.BF16 R164, R8.reuse, R16, R164 ;  /* 0x0000001008a4723c */ /* 0x040ff000000418a4 */
[C---:B------:R-:W-:Y:S01]  /*115f0*/  HMMA.16816.F32.BF16 R168, R8.reuse, R18, R168 ;  /* 0x0000001208a8723c */ /* 0x040fe200000418a8 */
[----:B------:R-:W-:Y:S07]  /*11600*/  LDSM.16.MT88.4 R16, [R221+0xa000] ;  /* 0x00a00000dd10783b */ /* 0x000fee0000004200 */
[C---:B------:R-:W-:Y:S08]  /*11610*/  HMMA.16816.F32.BF16 R172, R8.reuse, R12, R172 ;  /* 0x0000000c08ac723c */ /* 0x040ff000000418ac */
[C---:B------:R-:W-:Y:S01]  /*11620*/  HMMA.16816.F32.BF16 R176, R8.reuse, R14, R176 ;  /* 0x0000000e08b0723c */ /* 0x040fe200000418b0 */
[----:B------:R-:W-:Y:S07]  /*11630*/  LDSM.16.MT88.4 R12, [R220+0xa000] ;  /* 0x00a00000dc0c783b */ /* 0x000fee0000004200 */
[C---:B------:R-:W-:Y:S08]  /*11640*/  HMMA.16816.F32.BF16 R180, R8.reuse, R4, R180 ;  /* 0x0000000408b4723c */ /* 0x040ff000000418b4 */
[C---:B------:R-:W-:Y:S01]  /*11650*/  HMMA.16816.F32.BF16 R184, R8.reuse, R6, R184 ;  /* 0x0000000608b8723c */ /* 0x040fe200000418b8 */
[----:B------:R-:W1:Y:S01]  /*11660*/  LDSM.16.MT88.4 R4, [R222+0xa000] ;  /* 0x00a00000de04783b */ /* 0x000e620000004200 */
[----:B------:R-:W-:Y:S08]  /*11670*/  MUFU.EX2 R95, R126 ;  /* 0x0000007e005f7308 */ /* 0x000ff00000000800 */
[----:B------:R-:W2:Y:S08]  /*11680*/  MUFU.EX2 R98, R125 ;  /* 0x0000007d00627308 */ /* 0x000eb00000000800 */
[----:B------:R-:W-:Y:S08]  /*11690*/  MUFU.EX2 R102, R124 ;  /* 0x0000007c00667308 */ /* 0x000ff00000000800 */
[----:B------:R-:W3:Y:S01]  /*116a0*/  MUFU.EX2 R101, R123 ;  /* 0x0000007b00657308 */ /* 0x000ee20000000800 */
[C---:B------:R-:W-:Y:S07]  /*116b0*/  HMMA.16816.F32.BF16 R188, R8.reuse, R24, R188 ;  /* 0x0000001808bc723c */ /* 0x040fee00000418bc */
[----:B------:R-:W-:Y:S01]  /*116c0*/  MUFU.EX2 R123, R35 ;  /* 0x00000023007b7308 */ /* 0x000fe20000000800 */
[----:B------:R-:W-:Y:S07]  /*116d0*/  HMMA.16816.F32.BF16 R192, R8, R26, R192 ;  /* 0x0000001a08c0723c */ /* 0x000fee00000418c0 */
[----:B------:R-:W4:Y:S08]  /*116e0*/  MUFU.EX2 R124, R34 ;  /* 0x00000022007c7308 */ /* 0x000f300000000800 */
[----:B------:R-:W-:Y:S08]  /*116f0*/  MUFU.EX2 R125, R33 ;  /* 0x00000021007d7308 */ /* 0x000ff00000000800 */
[----:B------:R1:W1:Y:S01]  /*11700*/  MUFU.EX2 R126, R32 ;  /* 0x00000020007e7308 */ /* 0x0002620000000800 */
[----:B------:R-:W-:-:S02]  /*11710*/  F2FP.BF16.PACK_AB R8, R93, R94 ;  /* 0x0000005e5d08723e */ /* 0x000fc400000010ff */
[----:B--2---:R-:W-:Y:S02]  /*11720*/  F2FP.BF16.PACK_AB R9, R98, R95 ;  /* 0x0000005f6209723e */ /* 0x004fe400000010ff */
[----:B------:R-:W-:Y:S02]  /*11730*/  F2FP.BF16.PACK_AB R10, R87, R91 ;  /* 0x0000005b570a723e */ /* 0x000fe400000010ff */
[----:B---3--:R-:W-:Y:S01]  /*11740*/  F2FP.BF16.PACK_AB R11, R101, R102 ;  /* 0x00000066650b723e */ /* 0x008fe200000010ff */
[----:B------:R-:W-:Y:S02]  /*11750*/  FADD.FTZ R208, R199, R208 ;  /* 0x000000d0c7d07221 */ /* 0x000fe40000010000 */
[----:B------:R-:W-:Y:S02]  /*11760*/  FADD.FTZ R210, R203, R210 ;  /* 0x000000d2cbd27221 */ /* 0x000fe40000010000 */
[----:B------:R-:W-:Y:S02]  /*11770*/  FADD.FTZ R211, R201, R211 ;  /* 0x000000d3c9d37221 */ /* 0x000fe40000010000 */
[----:B------:R-:W-:Y:S01]  /*11780*/  FADD.FTZ R198, R198, R208 ;  /* 0x000000d0c6c67221 */ /* 0x000fe20000010000 */
[----:B------:R-:W-:Y:S01]  /*11790*/  HMMA.16816.F32.BF16 R160, R8, R20, R160 ;  /* 0x0000001408a0723c */ /* 0x000fe200000418a0 */
[----:B------:R-:W-:Y:S01]  /*117a0*/  FADD.FTZ R202, R202, R210 ;  /* 0x000000d2caca7221 */ /* 0x000fe20000010000 */
[----:B-1----:R-:W-:Y:S01]  /*117b0*/  LDSM.16.MT88.4 R32, [R222+0xa800] ;  /* 0x00a80000de20783b */ /* 0x002fe20000004200 */
[----:B------:R-:W-:-:S02]  /*117c0*/  FADD.FTZ R200, R200, R211 ;  /* 0x000000d3c8c87221 */ /* 0x000fc40000010000 */
[----:B------:R-:W-:-:S03]  /*117d0*/  FADD.FTZ R24, R117, R198 ;  /* 0x000000c675187221 */ /* 0x000fc60000010000 */
[----:B------:R-:W-:Y:S01]  /*117e0*/  HMMA.16816.F32.BF16 R156, R8, R22, R156 ;  /* 0x00000016089c723c */ /* 0x000fe2000004189c */
[----:B------:R-:W-:-:S07]  /*117f0*/  FADD.FTZ R202, R121, R202 ;  /* 0x000000ca79ca7221 */ /* 0x000fce0000010000 */
[----:B------:R-:W-:Y:S01]  /*11800*/  HMMA.16816.F32.BF16 R152, R8, R4, R152 ;  /* 0x000000040898723c */ /* 0x000fe20000041898 */
[----:B------:R-:W-:-:S07]  /*11810*/  FADD.FTZ R200, R120, R200 ;  /* 0x000000c878c87221 */ /* 0x000fce0000010000 */
[----:B------:R-:W-:Y:S01]  /*11820*/  HMMA.16816.F32.BF16 R148, R8, R6, R148 ;  /* 0x000000060894723c */ /* 0x000fe20000041894 */
[----:B------:R-:W-:-:S07]  /*11830*/  FADD.FTZ R24, R116, R24 ;  /* 0x0000001874187221 */ /* 0x000fce0000010000 */
[C---:B------:R-:W-:Y:S08]  /*11840*/  HMMA.16816.F32.BF16 R144, R8.reuse, R16, R144 ;  /* 0x000000100890723c */ /* 0x040ff00000041890 */
[C---:B------:R-:W-:Y:S08]  /*11850*/  HMMA.16816.F32.BF16 R140, R8.reuse, R18, R140 ;  /* 0x00000012088c723c */ /* 0x040ff0000004188c */
[C---:B------:R-:W-:Y:S08]  /*11860*/  HMMA.16816.F32.BF16 R136, R8.reuse, R12, R136 ;  /* 0x0000000c0888723c */ /* 0x040ff00000041888 */
[----:B------:R-:W-:Y:S07]  /*11870*/  HMMA.16816.F32.BF16 R132, R8, R14, R132 ;  /* 0x0000000e0884723c */ /* 0x000fee0000041884 */
[----:B------:R-:W-:-:S02]  /*11880*/  F2FP.BF16.PACK_AB R8, R77, R78 ;  /* 0x0000004e4d08723e */ /* 0x000fc400000010ff */
[----:B----4-:R-:W-:Y:S02]  /*11890*/  F2FP.BF16.PACK_AB R9, R124, R123 ;  /* 0x0000007b7c09723e */ /* 0x010fe400000010ff */
[----:B------:R-:W-:Y:S02]  /*118a0*/  F2FP.BF16.PACK_AB R10, R75, R76 ;  /* 0x0000004c4b0a723e */ /* 0x000fe400000010ff */
[----:B------:R-:W-:Y:S01]  /*118b0*/  F2FP.BF16.PACK_AB R11, R126, R125 ;  /* 0x0000007d7e0b723e */ /* 0x000fe200000010ff */
[----:B------:R-:W-:Y:S06]  /*118c0*/  MUFU.EX2 R117, R31 ;  /* 0x0000001f00757308 */ /* 0x000fec0000000800 */
[C---:B------:R-:W-:Y:S02]  /*118d0*/  HMMA.16816.F32.BF16 R164, R8.reuse, R20, R164 ;  /* 0x0000001408a4723c */ /* 0x040fe400000418a4 */
[----:B------:R-:W-:Y:S06]  /*118e0*/  MUFU.EX2 R116, R30 ;  /* 0x0000001e00747308 */ /* 0x000fec0000000800 */
[C---:B------:R-:W-:Y:S01]  /*118f0*/  HMMA.16816.F32.BF16 R168, R8.reuse, R22, R168 ;  /* 0x0000001608a8723c */ /* 0x040fe200000418a8 */
[----:B------:R-:W-:Y:S01]  /*11900*/  LDSM.16.MT88.4 R20, [R220+0xa800] ;  /* 0x00a80000dc14783b */ /* 0x000fe20000004200 */
[----:B------:R-:W-:Y:S06]  /*11910*/  MUFU.EX2 R120, R29 ;  /* 0x0000001d00787308 */ /* 0x000fec0000000800 */
[C---:B------:R-:W-:Y:S02]  /*11920*/  HMMA.16816.F32.BF16 R172, R8.reuse, R4, R172 ;  /* 0x0000000408ac723c */ /* 0x040fe400000418ac */
[----:B------:R1:W-:Y:S06]  /*11930*/  MUFU.EX2 R121, R28 ;  /* 0x0000001c00797308 */ /* 0x0003ec0000000800 */
[C---:B------:R-:W-:Y:S01]  /*11940*/  HMMA.16816.F32.BF16 R176, R8.reuse, R6, R176 ;  /* 0x0000000608b0723c */ /* 0x040fe200000418b0 */
[----:B------:R-:W2:Y:S04]  /*11950*/  LDSM.16.MT88.4 R4, [R224+0xa800] ;  /* 0x00a80000e004783b */ /* 0x000ea80000004200 */
[----:B-1----:R-:W1:Y:S01]  /*11960*/  LDSM.16.MT88.4 R28, [R221+0xa800] ;  /* 0x00a80000dd1c783b */ /* 0x002e620000004200 */
[----:B------:R-:W-:Y:S08]  /*11970*/  MUFU.EX2 R111, R111 ;  /* 0x0000006f006f7308 */ /* 0x000ff00000000800 */
[----:B------:R-:W-:Y:S08]  /*11980*/  MUFU.EX2 R109, R109 ;  /* 0x0000006d006d7308 */ /* 0x000ff00000000800 */
[----:B------:R-:W-:Y:S08]  /*11990*/  MUFU.EX2 R108, R108 ;  /* 0x0000006c006c7308 */ /* 0x000ff00000000800 */
[----:B------:R-:W-:Y:S08]  /*119a0*/  MUFU.EX2 R107, R107 ;  /* 0x0000006b006b7308 */ /* 0x000ff00000000800 */
[----:B------:R-:W-:Y:S08]  /*119b0*/  MUFU.EX2 R74, R74 ;  /* 0x0000004a004a7308 */ /* 0x000ff00000000800 */
[----:B------:R-:W3:Y:S08]  /*119c0*/  MUFU.EX2 R73, R73 ;  /* 0x0000004900497308 */ /* 0x000ef00000000800 */
[----:B------:R-:W-:Y:S08]  /*119d0*/  MUFU.EX2 R72, R72 ;  /* 0x0000004800487308 */ /* 0x000ff00000000800 */
[----:B------:R-:W-:Y:S08]  /*119e0*/  MUFU.EX2 R69, R69 ;  /* 0x0000004500457308 */ /* 0x000ff00000000800 */
[----:B------:R-:W-:Y:S08]  /*119f0*/  MUFU.EX2 R67, R67 ;  /* 0x0000004300437308 */ /* 0x000ff00000000800 */
[----:B------:R-:W4:Y:S08]  /*11a00*/  MUFU.EX2 R66, R66 ;  /* 0x0000004200427308 */ /* 0x000f300000000800 */
[----:B------:R-:W-:Y:S08]  /*11a10*/  MUFU.EX2 R65, R65 ;  /* 0x0000004100417308 */ /* 0x000ff00000000800 */
[----:B------:R-:W1:Y:S01]  /*11a20*/  MUFU.EX2 R64, R64 ;  /* 0x0000004000407308 */ /* 0x000e620000000800 */
[----:B------:R-:W-:Y:S01]  /*11a30*/  HMMA.16816.F32.BF16 R180, R8, R16, R180 ;  /* 0x0000001008b4723c */ /* 0x000fe200000418b4 */
[----:B------:R-:W-:-:S02]  /*11a40*/  FADD.FTZ R209, R205, R209 ;  /* 0x000000d1cdd17221 */ /* 0x000fc40000010000 */
[----:B------:R-:W-:-:S04]  /*11a50*/  FADD.FTZ R24, R115, R24 ;  /* 0x0000001873187221 */ /* 0x000fc80000010000 */
[----:B---3--:R-:W-:Y:S01]  /*11a60*/  F2FP.BF16.PACK_AB R16, R73, R74 ;  /* 0x0000004a4910723e */ /* 0x008fe200000010ff */
[----:B------:R-:W-:Y:S01]  /*11a70*/  HMMA.16816.F32.BF16 R184, R8, R18, R184 ;  /* 0x0000001208b8723c */ /* 0x000fe200000418b8 */
[----:B----4-:R-:W-:-:S06]  /*11a80*/  F2FP.BF16.PACK_AB R17, R66, R67 ;  /* 0x000000434211723e */ /* 0x010fcc00000010ff */
[----:B------:R-:W-:Y:S01]  /*11a90*/  F2FP.BF16.PACK_AB R18, R69, R72 ;  /* 0x000000484512723e */ /* 0x000fe200000010ff */
[----:B------:R-:W-:Y:S01]  /*11aa0*/  HMMA.16816.F32.BF16 R188, R8, R12, R188 ;  /* 0x0000000c08bc723c */ /* 0x000fe200000418bc */
[----:B-1----:R-:W-:-:S07]  /*11ab0*/  F2FP.BF16.PACK_AB R19, R64, R65 ;  /* 0x000000414013723e */ /* 0x002fce00000010ff */
[----:B------:R-:W-:Y:S01]  /*11ac0*/  HMMA.16816.F32.BF16 R192, R8, R14, R192 ;  /* 0x0000000e08c0723c */ /* 0x000fe200000418c0 */
[----:B------:R-:W-:Y:S01]  /*11ad0*/  FADD.FTZ R204, R204, R209 ;  /* 0x000000d1cccc7221 */ /* 0x000fe20000010000 */
[----:B------:R-:W1:Y:S05]  /*11ae0*/  LDSM.16.MT88.4 R12, [R224+0xb000] ;  /* 0x00b00000e00c783b */ /* 0x000e6a0000004200 */
[----:B------:R-:W-:Y:S02]  /*11af0*/  F2FP.BF16.PACK_AB R8, R116, R117 ;  /* 0x000000757408723e */ /* 0x000fe400000010ff */
[----:B------:R-:W-:Y:S02]  /*11b00*/  F2FP.BF16.PACK_AB R9, R109, R111 ;  /* 0x0000006f6d09723e */ /* 0x000fe400000010ff */
[----:B------:R-:W-:-:S02]  /*11b10*/  F2FP.BF16.PACK_AB R10, R121, R120 ;  /* 0x00000078790a723e */ /* 0x000fc400000010ff */
[----:B------:R-:W-:Y:S01]  /*11b20*/  F2FP.BF16.PACK_AB R11, R107, R108 ;  /* 0x0000006c6b0b723e */ /* 0x000fe200000010ff */
[----:B------:R-:W-:Y:S01]  /*11b30*/  FADD.FTZ R114, R114, R24 ;  /* 0x0000001872727221 */ /* 0x000fe20000010000 */
[----:B--2---:R-:W-:Y:S01]  /*11b40*/  HMMA.16816.F32.BF16 R164, R16, R4, R164 ;  /* 0x0000000410a4723c */ /* 0x004fe200000418a4 */
[----:B------:R-:W-:Y:S01]  /*11b50*/  LDSM.16.MT88.4 R24, [R220+0xb000] ;  /* 0x00b00000dc18783b */ /* 0x000fe20000004200 */
[----:B------:R-:W-:-:S06]  /*11b60*/  FADD.FTZ R204, R122, R204 ;  /* 0x000000cc7acc7221 */ /* 0x000fcc0000010000 */
        /* <DEDUP_REMOVED lines=8> */
[----:B------:R-:W-:Y:S01]  /*11bf0*/  HMMA.16816.F32.BF16 R132, R8, R22, R132 ;  /* 0x000000160884723c */ /* 0x000fe20000041884 */
[----:B------:R-:W2:Y:S07]  /*11c00*/  LDSM.16.MT88.4 R8, [R222+0xb000] ;  /* 0x00b00000de08783b */ /* 0x000eae0000004200 */
[----:B------:R-:W-:Y:S01]  /*11c10*/  HMMA.16816.F32.BF16 R168, R16, R6, R168 ;  /* 0x0000000610a8723c */ /* 0x000fe200000418a8 */
[----:B------:R-:W3:Y:S01]  /*11c20*/  LDSM.16.MT88.4 R4, [R221+0xb000] ;  /* 0x00b00000dd04783b */ /* 0x000ee20000004200 */
[----:B------:R-:W-:-:S02]  /*11c30*/  FADD.FTZ R207, R207, R202 ;  /* 0x000000cacfcf7221 */ /* 0x000fc40000010000 */
[----:B------:R-:W-:Y:S02]  /*11c40*/  FADD.FTZ R197, R197, R200 ;  /* 0x000000c8c5c57221 */ /* 0x000fe40000010000 */
        /* <DEDUP_REMOVED lines=8> */
[----:B------:R-:W-:-:S03]  /*11cd0*/  FADD.FTZ R114, R90, R114 ;  /* 0x000000725a727221 */ /* 0x000fc60000010000 */
[----:B------:R-:W-:Y:S01]  /*11ce0*/  HMMA.16816.F32.BF16 R176, R16, R34, R176 ;  /* 0x0000002210b0723c */ /* 0x000fe200000418b0 */
[----:B------:R-:W-:Y:S01]  /*11cf0*/  FADD.FTZ R129, R106, R129 ;  /* 0x000000816a817221 */ /* 0x000fe20000010000 */
[----:B------:R-:W-:Y:S01]  /*11d00*/  MUFU.EX2 R62, R62 ;  /* 0x0000003e003e7308 */ /* 0x000fe20000000800 */
[----:B------:R-:W-:-:S05]  /*11d10*/  FADD.FTZ R127, R105, R127 ;  /* 0x0000007f697f7221 */ /* 0x000fca0000010000 */
[----:B------:R-:W-:Y:S02]  /*11d20*/  HMMA.16816.F32.BF16 R180, R16, R28, R180 ;  /* 0x0000001c10b4723c */ /* 0x000fe400000418b4 */
[----:B------:R-:W-:Y:S01]  /*11d30*/  MUFU.EX2 R61, R61 ;  /* 0x0000003d003d7308 */ /* 0x000fe20000000800 */
[----:B------:R-:W-:-:S05]  /*11d40*/  FADD.FTZ R118, R92, R118 ;  /* 0x000000765c767221 */ /* 0x000fca0000010000 */
[----:B------:R-:W-:Y:S02]  /*11d50*/  HMMA.16816.F32.BF16 R184, R16, R30, R184 ;  /* 0x0000001e10b8723c */ /* 0x000fe400000418b8 */
[----:B------:R-:W-:Y:S01]  /*11d60*/  MUFU.EX2 R60, R60 ;  /* 0x0000003c003c7308 */ /* 0x000fe20000000800 */
[----:B------:R-:W-:Y:S02]  /*11d70*/  FADD.FTZ R89, R89, R114 ;  /* 0x0000007259597221 */ /* 0x000fe40000010000 */
[----:B------:R-:W-:-:S05]  /*11d80*/  FADD.FTZ R131, R131, R129 ;  /* 0x0000008183837221 */ /* 0x000fca0000010000 */
[----:B------:R-:W-:Y:S01]  /*11d90*/  MUFU.EX2 R86, R86 ;  /* 0x0000005600567308 */ /* 0x000fe20000000800 */
[----:B------:R-:W-:-:S07]  /*11da0*/  FADD.FTZ R196, R196, R127 ;  /* 0x0000007fc4c47221 */ /* 0x000fce0000010000 */
[----:B------:R-:W-:Y:S01]  /*11db0*/  MUFU.EX2 R82, R82 ;  /* 0x0000005200527308 */ /* 0x000fe20000000800 */
[----:B------:R-:W-:-:S07]  /*11dc0*/  FADD.FTZ R110, R110, R118 ;  /* 0x000000766e6e7221 */ /* 0x000fce0000010000 */
[----:B------:R-:W-:Y:S08]  /*11dd0*/  MUFU.EX2 R81, R81 ;  /* 0x0000005100517308 */ /* 0x000ff00000000800 */
[----:B------:R-:W-:Y:S08]  /*11de0*/  MUFU.EX2 R79, R79 ;  /* 0x0000004f004f7308 */ /* 0x000ff00000000800 */
[----:B------:R-:W-:Y:S08]  /*11df0*/  MUFU.EX2 R59, R59 ;  /* 0x0000003b003b7308 */ /* 0x000ff00000000800 */
[----:B------:R-:W4:Y:S08]  /*11e00*/  MUFU.EX2 R58, R58 ;  /* 0x0000003a003a7308 */ /* 0x000f300000000800 */
[----:B------:R-:W-:Y:S08]  /*11e10*/  MUFU.EX2 R57, R57 ;  /* 0x0000003900397308 */ /* 0x000ff00000000800 */
[----:B------:R-:W-:Y:S08]  /*11e20*/  MUFU.EX2 R56, R56 ;  /* 0x0000003800387308 */ /* 0x000ff00000000800 */
[----:B------:R-:W-:Y:S08]  /*11e30*/  MUFU.EX2 R55, R55 ;  /* 0x0000003700377308 */ /* 0x000ff00000000800 */
        /* <DEDUP_REMOVED lines=13> */
[----:B----4-:R-:W-:Y:S01]  /*11f10*/  F2FP.BF16.PACK_AB R20, R58, R59 ;  /* 0x0000003b3a14723e */ /* 0x010fe200000010ff */
[----:B------:R-:W-:Y:S01]  /*11f20*/  HMMA.16816.F32.BF16 R192, R16, R22, R192 ;  /* 0x0000001610c0723c */ /* 0x000fe200000418c0 */
[----:B-1----:R-:W-:Y:S01]  /*11f30*/  F2FP.BF16.PACK_AB R21, R54, R55 ;  /* 0x000000373615723e */ /* 0x002fe200000010ff */
[----:B------:R-:W-:Y:S02]  /*11f40*/  FADD.FTZ R99, R99, R131 ;  /* 0x0000008363637221 */ /* 0x000fe40000010000 */
[----:B------:R-:W-:-:S03]  /*11f50*/  FADD.FTZ R97, R97, R196 ;  /* 0x000000c461617221 */ /* 0x000fc60000010000 */
[----:B------:R-:W-:Y:S02]  /*11f60*/  F2FP.BF16.PACK_AB R16, R62, R63 ;  /* 0x0000003f3e10723e */ /* 0x000fe400000010ff */
[----:B------:R-:W-:Y:S02]  /*11f70*/  F2FP.BF16.PACK_AB R17, R82, R86 ;  /* 0x000000565211723e */ /* 0x000fe400000010ff */
[----:B------:R-:W-:Y:S02]  /*11f80*/  F2FP.BF16.PACK_AB R18, R60, R61 ;  /* 0x0000003d3c12723e */ /* 0x000fe400000010ff */
[----:B------:R-:W-:Y:S02]  /*11f90*/  F2FP.BF16.PACK_AB R19, R79, R81 ;  /* 0x000000514f13723e */ /* 0x000fe400000010ff */
[----:B------:R-:W-:Y:S02]  /*11fa0*/  F2FP.BF16.PACK_AB R22, R56, R57 ;  /* 0x000000393816723e */ /* 0x000fe400000010ff */
[----:B------:R-:W-:Y:S01]  /*11fb0*/  F2FP.BF16.PACK_AB R23, R52, R53 ;  /* 0x000000353417723e */ /* 0x000fe200000010ff */
        /* <DEDUP_REMOVED lines=10> */
[----:B--2---:R-:W-:Y:S01]  /*12060*/  HMMA.16816.F32.BF16 R152, R16, R8, R152 ;  /* 0x000000081098723c */ /* 0x004fe20000041898 */
[----:B------:R-:W-:Y:S02]  /*12070*/  FADD.FTZ R83, R93, R83 ;  /* 0x000000535d537221 */ /* 0x000fe40000010000 */
[----:B------:R-:W-:-:S05]  /*12080*/  FADD.FTZ R88, R98, R88 ;  /* 0x0000005862587221 */ /* 0x000fca0000010000 */
[----:B------:R-:W-:Y:S01]  /*12090*/  HMMA.16816.F32.BF16 R148, R16, R10, R148 ;  /* 0x0000000a1094723c */ /* 0x000fe20000041894 */
[----:B------:R-:W-:-:S07]  /*120a0*/  FADD.FTZ R99, R76, R99 ;  /* 0x000000634c637221 */ /* 0x000fce0000010000 */
[----:B---3--:R-:W-:Y:S01]  /*120b0*/  HMMA.16816.F32.BF16 R144, R16, R4, R144 ;  /* 0x000000041090723c */ /* 0x008fe20000041890 */
[----:B------:R-:W-:-:S07]  /*120c0*/  FADD.FTZ R97, R125, R97 ;  /* 0x000000617d617221 */ /* 0x000fce0000010000 */
[C---:B------:R-:W-:Y:S08]  /*120d0*/  HMMA.16816.F32.BF16 R140, R16.reuse, R6, R140 ;  /* 0x00000006108c723c */ /* 0x040ff0000004188c */
[C---:B------:R-:W-:Y:S08]  /*120e0*/  HMMA.16816.F32.BF16 R136, R16.reuse, R24, R136 ;  /* 0x000000181088723c */ /* 0x040ff00000041888 */
[----:B------:R-:W-:Y:S01]  /*120f0*/  HMMA.16816.F32.BF16 R132, R16, R26, R132 ;  /* 0x0000001a1084723c */ /* 0x000fe20000041884 */
[----:B------:R-:W1:Y:S07]  /*12100*/  LDSM.16.MT88.4 R16, [R224+0xb800] ;  /* 0x00b80000e010783b */ /* 0x000e6e0000004200 */
        /* <DEDUP_REMOVED lines=18> */
[----:B------:R-:W-:Y:S01]  /*12230*/  MUFU.EX2 R51, R51 ;  /* 0x0000003300337308 */ /* 0x000fe20000000800 */
[----:B------:R-:W-:Y:S02]  /*12240*/  FADD.FTZ R88, R111, R88 ;  /* 0x000000586f587221 */ /* 0x000fe40000010000 */
[----:B------:R-:W-:Y:S02]  /*12250*/  FADD.FTZ R99, R73, R99 ;  /* 0x0000006349637221 */ /* 0x000fe40000010000 */
[----:B------:R-:W-:-:S03]  /*12260*/  FADD.FTZ R97, R66, R97 ;  /* 0x0000006142617221 */ /* 0x000fc60000010000 */
[----:B------:R-:W1:Y:S01]  /*12270*/  MUFU.EX2 R50, R50 ;  /* 0x0000003200327308 */ /* 0x000e620000000800 */
        /* <DEDUP_REMOVED lines=8> */
[----:B------:R-:W-:Y:S07]  /*12300*/  HMMA.16816.F32.BF16 R192, R20, R26, R192 ;  /* 0x0000001a14c0723c */ /* 0x000fee00000418c0 */
[----:B------:R-:W1:Y:S01]  /*12310*/  MUFU.EX2 R3, R3 ;  /* 0x0000000300037308 */ /* 0x000e620000000800 */
[----:B------:R-:W-:-:S07]  /*12320*/  FADD.FTZ R88, R108, R88 ;  /* 0x000000586c587221 */ /* 0x000fce0000010000 */
[----:B------:R-:W-:Y:S08]  /*12330*/  MUFU.EX2 R2, R2 ;  /* 0x0000000200027308 */ /* 0x000ff00000000800 */
[----:B------:R-:W1:Y:S01]  /*12340*/  MUFU.EX2 R0, R0 ;  /* 0x0000000000007308 */ /* 0x000e620000000800 */
[----:B------:R-:W-:Y:S02]  /*12350*/  FADD.FTZ R99, R69, R99 ;  /* 0x0000006345637221 */ /* 0x000fe40000010000 */
[----:B------:R-:W-:-:S02]  /*12360*/  FADD.FTZ R97, R64, R97 ;  /* 0x0000006140617221 */ /* 0x000fc40000010000 */
[----:B------:R-:W-:-:S03]  /*12370*/  FADD.FTZ R83, R121, R83 ;  /* 0x0000005379537221 */ /* 0x000fc60000010000 */
[----:B------:R-:W1:Y:S01]  /*12380*/  MUFU.EX2 R43, R43 ;  /* 0x0000002b002b7308 */ /* 0x000e620000000800 */
[----:B------:R-:W-:Y:S02]  /*12390*/  FADD.FTZ R88, R107, R88 ;  /* 0x000000586b587221 */ /* 0x000fe40000010000 */
[----:B------:R-:W-:-:S05]  /*123a0*/  FADD.FTZ R99, R59, R99 ;  /* 0x000000633b637221 */ /* 0x000fca0000010000 */
[----:B------:R-:W-:Y:S01]  /*123b0*/  MUFU.EX2 R42, R42 ;  /* 0x0000002a002a7308 */ /* 0x000fe20000000800 */
[----:B------:R-:W-:-:S07]  /*123c0*/  FADD.FTZ R97, R55, R97 ;  /* 0x0000006137617221 */ /* 0x000fce0000010000 */
[----:B------:R-:W-:Y:S01]  /*123d0*/  MUFU.EX2 R41, R41 ;  /* 0x0000002900297308 */ /* 0x000fe20000000800 */
[----:B------:R-:W-:-:S07]  /*123e0*/  FADD.FTZ R83, R63, R83 ;  /* 0x000000533f537221 */ /* 0x000fce0000010000 */
[----:B------:R-:W-:Y:S01]  /*123f0*/  MUFU.EX2 R40, R40 ;  /* 0x0000002800287308 */ /* 0x000fe20000000800 */
[----:B------:R-:W-:Y:S07]  /*12400*/  HMMA.16816.F32.BF16 R188, R20, R24, R188 ;  /* 0x0000001814bc723c */ /* 0x000fee00000418bc */
[----:B------:R-:W1:Y:S01]  /*12410*/  MUFU.EX2 R39, R39 ;  /* 0x0000002700277308 */ /* 0x000e620000000800 */
[----:B------:R-:W-:-:S07]  /*12420*/  FADD.FTZ R88, R86, R88 ;  /* 0x0000005856587221 */ /* 0x000fce0000010000 */
[----:B------:R-:W1:Y:S08]  /*12430*/  MUFU.EX2 R38, R38 ;  /* 0x0000002600267308 */ /* 0x000e700000000800 */
[----:B------:R-:W-:Y:S08]  /*12440*/  MUFU.EX2 R37, R37 ;  /* 0x0000002500257308 */ /* 0x000ff00000000800 */
[----:B------:R-:W2:Y:S01]  /*12450*/  MUFU.EX2 R36, R36 ;  /* 0x0000002400247308 */ /* 0x000ea20000000800 */
[----:B-1----:R-:W-:Y:S01]  /*12460*/  F2FP.BF16.PACK_AB R20, R50, R51 ;  /* 0x000000333214723e */ /* 0x002fe200000010ff */
[----:B------:R-:W-:Y:S01]  /*12470*/  FADD.FTZ R99, R58, R99 ;  /* 0x000000633a637221 */ /* 0x000fe20000010000 */
[----:B------:R-:W-:Y:S01]  /*12480*/  F2FP.BF16.PACK_AB R21, R3, R68 ;  /* 0x000000440315723e */ /* 0x000fe200000010ff */
[----:B------:R-:W-:Y:S01]  /*12490*/  FADD.FTZ R97, R54, R97 ;  /* 0x0000006136617221 */ /* 0x000fe20000010000 */
[----:B------:R-:W-:-:S02]  /*124a0*/  F2FP.BF16.PACK_AB R22, R48, R49 ;  /* 0x000000313016723e */ /* 0x000fc400000010ff */
[----:B------:R-:W-:Y:S01]  /*124b0*/  F2FP.BF16.PACK_AB R23, R0, R2 ;  /* 0x000000020017723e */ /* 0x000fe200000010ff */
[----:B------:R-:W-:Y:S02]  /*124c0*/  FADD.FTZ R83, R62, R83 ;  /* 0x000000533e537221 */ /* 0x000fe40000010000 */
[----:B------:R-:W-:Y:S01]  /*124d0*/  FADD.FTZ R88, R82, R88 ;  /* 0x0000005852587221 */ /* 0x000fe20000010000 */
[----:B------:R-:W1:Y:S01]  /*124e0*/  S2R R251, SR_TID.X ;  /* 0x0000000000fb7919 */ /* 0x000e620000002100 */
[----:B------:R-:W-:Y:S02]  /*124f0*/  FADD.FTZ R99, R57, R99 ;  /* 0x0000006339637221 */ /* 0x000fe40000010000 */
[----:B------:R-:W-:Y:S01]  /*12500*/  FADD.FTZ R97, R53, R97 ;  /* 0x0000006135617221 */ /* 0x000fe20000010000 */
[----:B------:R-:W-:Y:S01]  /*12510*/  HMMA.16816.F32.BF16 R160, R20, R16, R160 ;  /* 0x0000001014a0723c */ /* 0x000fe200000418a0 */
[----:B------:R-:W-:Y:S02]  /*12520*/  FADD.FTZ R83, R61, R83 ;  /* 0x000000533d537221 */ /* 0x000fe40000010000 */
[----:B------:R-:W-:-:S02]  /*12530*/  FADD.FTZ R88, R81, R88 ;  /* 0x0000005851587221 */ /* 0x000fc40000010000 */
        /* <DEDUP_REMOVED lines=12> */
[C---:B----4-:R-:W-:Y:S08]  /*12600*/  HMMA.16816.F32.BF16 R136, R20.reuse, R4, R136 ;  /* 0x000000041488723c */ /* 0x050ff00000041888 */
[----:B------:R-:W-:Y:S07]  /*12610*/  HMMA.16816.F32.BF16 R132, R20, R6, R132 ;  /* 0x000000061484723c */ /* 0x000fee0000041884 */
[----:B------:R-:W-:-:S02]  /*12620*/  F2FP.BF16.PACK_AB R20, R42, R43 ;  /* 0x0000002b2a14723e */ /* 0x000fc400000010ff */
[----:B------:R-:W-:Y:S02]  /*12630*/  F2FP.BF16.PACK_AB R21, R38, R39 ;  /* 0x000000272615723e */ /* 0x000fe400000010ff */
[----:B------:R-:W-:Y:S02]  /*12640*/  F2FP.BF16.PACK_AB R22, R40, R41 ;  /* 0x000000292816723e */ /* 0x000fe400000010ff */
        /* <DEDUP_REMOVED lines=15> */
[----:B------:R-:W-:Y:S01]  /*12740*/  HMMA.16816.F32.BF16 R192, R20, R6, R192 ;  /* 0x0000000614c0723c */ /* 0x000fe200000418c0 */
[----:B------:R-:W-:-:S02]  /*12750*/  FADD.FTZ R88, R2, R88 ;  /* 0x0000005802587221 */ /* 0x000fc40000010000 */
[----:B------:R-:W-:Y:S02]  /*12760*/  FADD.FTZ R3, R36, R97 ;  /* 0x0000006124037221 */ /* 0x000fe40000010000 */
[----:B------:R-:W-:-:S03]  /*12770*/  FADD.FTZ R2, R48, R83 ;  /* 0x0000005330027221 */ /* 0x000fc60000010000 */
[----:B------:R-:W-:Y:S01]  /*12780*/  HMMA.16816.F32.BF16 R188, R20, R4, R188 ;  /* 0x0000000414bc723c */ /* 0x000fe200000418bc */
[----:B------:R-:W-:Y:S01]  /*12790*/  FADD.FTZ R0, R0, R88 ;  /* 0x0000005800007221 */ /* 0x000fe20000010000 */
[----:B-1----:R-:W-:-:S05]  /*127a0*/  SHF.L.U32 R251, R251, 0x1, RZ ;  /* 0x00000001fbfb7819 */ /* 0x002fca00000006ff */
[----:B------:R-:W-:Y:S01]  /*127b0*/  FADD.FTZ R4, R40, R99 ;  /* 0x0000006328047221 */ /* 0x000fe20000010000 */
[----:B------:R-:W-:-:S04]  /*127c0*/  LOP3.LUT R251, R251, 0x6, RZ, 0xc0, !PT ;  /* 0x00000006fbfb7812 */ /* 0x000fc800078ec0ff */
[----:B------:R-:W-:Y:S01]  /*127d0*/  STL [R1+0x1c], R4 ;  /* 0x00001c0401007387 */ /* 0x000fe20000100800 */
[----:B------:R-:W-:-:S03]  /*127e0*/  MOV R68, R47 ;  /* 0x0000002f00447202 */ /* 0x000fc60000000f00 */
[----:B------:R1:W-:Y:S04]  /*127f0*/  STL [R1+0x18], R3 ;  /* 0x0000180301007387 */ /* 0x0003e80000100800 */
[----:B------:R2:W-:Y:S04]  /*12800*/  STL [R1+0x14], R2 ;  /* 0x0000140201007387 */ /* 0x0005e80000100800 */
[----:B------:R3:W-:Y:S01]  /*12810*/  STL [R1+0x10], R0 ;  /* 0x0000100001007387 */ /* 0x0007e20000100800 */
[----:B-1----:R-:W-:Y:S02]  /*12820*/  MOV R3, R46 ;  /* 0x0000002e00037202 */ /* 0x002fe40000000f00 */
[----:B--2---:R-:W-:-:S02]  /*12830*/  MOV R2, R45 ;  /* 0x0000002d00027202 */ /* 0x004fc40000000f00 */
[----:B---3--:R-:W-:Y:S02]  /*12840*/  MOV R0, R44 ;  /* 0x0000002c00007202 */ /* 0x008fe40000000f00 */
.L_x_541:
[----:B--2---:R-:W-:-:S06]  /*12850*/  UISETP.GT.AND UP0, UPT, UR14, UR9, UPT ;  /* 0x000000090e00728c */ /* 0x004fcc000bf04270 */
[----:B------:R-:W-:-:S13]  /*12860*/  PLOP3.LUT P0, PT, PT, PT, UP0, 0x80, 0x0 ;  /* 0x000000000000781c */ /* 0x000fda0003f0f008 */
[----:B------:R-:W-:Y:S05]  /*12870*/  @!P0 BRA `(.L_x_543) ;  /* 0x0000875000008947 */ /* 0x000fea0003800000 */
[----:B------:R-:W2:Y:S01]  /*12880*/  LDL.LU.64 R4, [R1+0x8] ;  /* 0x0000080001047983 */ /* 0x000ea20000300a00 */
[----:B------:R-:W-:Y:S01]  /*12890*/  IMAD.MOV.U32 R199, RZ, RZ, R3 ;  /* 0x000000ffffc77224 */ /* 0x000fe200078e0003 */
[----:B------:R-:W-:Y:S01]  /*128a0*/  ULDC.64 UR12, c[0x0][0x198] ;  /* 0x00006600000c7ab9 */ /* 0x000fe20000000a00 */
[----:B------:R-:W-:Y:S01]  /*128b0*/  IMAD.MOV.U32 R197, RZ, RZ, R2 ;  /* 0x000000ffffc57224 */ /* 0x000fe200078e0002 */
[----:B-----5:R-:W-:Y:S01]  /*128c0*/  MOV R2, R70 ;  /* 0x0000004600027202 */ /* 0x020fe20000000f00 */
[----:B------:R-:W-:Y:S01]  /*128d0*/  IMAD.MOV.U32 R198, RZ, RZ, R68 ;  /* 0x000000ffffc67224 */ /* 0x000fe200078e0044 */
[----:B------:R-:W-:Y:S01]  /*128e0*/  MOV R196, R0 ;  /* 0x0000000000c47202 */ /* 0x000fe20000000f00 */
[----:B------:R-:W-:Y:S02]  /*128f0*/  ULDC.64 UR6, c[0x0][0x1a0] ;  /* 0x0000680000067ab9 */ /* 0x000fe40000000a00 */
[----:B------:R-:W-:Y:S02]  /*12900*/  USHF.L.U64.HI UR13, UR12, 0x5, UR13 ;  /* 0x000000050c0d7899 */ /* 0x000fe4000801020d */
[----:B------:R-:W-:-:S02]  /*12910*/  USHF.L.U64.HI UR4, UR6, 0x5, UR7 ;  /* 0x0000000506047899 */ /* 0x000fc40008010207 */
[----:B------:R-:W-:Y:S02]  /*12920*/  USHF.L.U32 UR8, UR6, 0x5, URZ ;  /* 0x0000000506087899 */ /* 0x000fe4000800063f */
[----:B------:R-:W-:Y:S01]  /*12930*/  USHF.L.U32 UR12, UR12, 0x5, URZ ;  /* 0x000000050c0c7899 */ /* 0x000fe2000800063f */
[----:B--2---:R-:W-:-:S05]  /*12940*/  MOV R3, R5 ;  /* 0x0000000500037202 */ /* 0x004fca0000000f00 */
[----:B------:R1:W-:Y:S01]  /*12950*/  STL.64 [R1+0x8], R2 ;  /* 0x0000080201007387 */ /* 0x0003e20000100a00 */
[----:B------:R-:W-:Y:S05]  /*12960*/  BRA `(.L_x_544) ;  /* 0x0000029000007947 */ /* 0x000fea0003800000 */
.L_x_546:
[----:B------:R-:W-:Y:S02]  /*12970*/  UIADD3 UR17, UR14, -0x2, URZ ;  /* 0xfffffffe0e117890 */ /* 0x000fe4000fffe03f */
[----:B------:R-:W-:Y:S02]  /*12980*/  ULDC.64 UR6, c[0x0][0x198] ;  /* 0x0000660000067ab9 */ /* 0x000fe40000000a00 */
[----:B------:R-:W-:Y:S02]  /*12990*/  USHF.R.S32.HI UR14, URZ, 0x1f, UR17 ;  /* 0x0000001f3f0e7899 */ /* 0x000fe40008011411 */
[----:B------:R-:W-:Y:S02]  /*129a0*/  UIMAD.WIDE.U32 UR20, UR17, UR6, URZ ;  /* 0x00000006111472a5 */ /* 0x000fe4000f8e003f */
[----:B------:R-:W-:Y:S04]  /*129b0*/  UIMAD UR14, UR14, UR6, URZ ;  /* 0x000000060e0e72a4 */ /* 0x000fe8000f8e023f */
[----:B------:R-:W-:Y:S01]  /*129c0*/  UIMAD UR14, UR17, UR7, UR14 ;  /* 0x00000007110e72a4 */ /* 0x000fe2000f8e020e */
[----:B------:R-:W-:Y:S02]  /*129d0*/  IMAD.U32 R86, RZ, RZ, UR20 ;  /* 0x00000014ff567e24 */ /* 0x000fe4000f8e00ff */
[----:B------:R-:W-:Y:S01]  /*129e0*/  IMAD.U32 R85, RZ, RZ, UR20 ;  /* 0x00000014ff557e24 */ /* 0x000fe2000f8e00ff */
[----:B------:R-:W-:Y:S02]  /*129f0*/  UIADD3 UR14, UR21, UR14, URZ ;  /* 0x0000000e150e7290 */ /* 0x000fe4000fffe03f */
[----:B------:R-:W-:Y:S04]  /*12a00*/  LEA R86, P0, R86, R238, 0x7 ;  /* 0x000000ee56567211 */ /* 0x000fe800078038ff */
[----:B------:R-:W-:Y:S01]  /*12a10*/  IMAD.U32 R7, RZ, RZ, UR14 ;  /* 0x0000000eff077e24 */ /* 0x000fe2000f8e00ff */
[----:B------:R-:W-:Y:S04]  /*12a20*/  LEA R104, P1, R86, c[0x0][0x168], 0x1 ;  /* 0x00005a0056687a11 */ /* 0x000fe800078208ff */
[----:B------:R-:W-:Y:S02]  /*12a30*/  LEA.HI.X R7, R85, R249, R7, 0x7, P0 ;  /* 0x000000f955077211 */ /* 0x000fe400000f3c07 */
        /* <DEDUP_REMOVED lines=16> */
[----:B------:R-:W-:Y:S02]  /*12b40*/  IADD3.X R105, R87, UR13, RZ, P1, !PT ;  /* 0x0000000d57697c10 */ /* 0x000fe40008ffe4ff */
[----:B---3--:R-:W-:Y:S02]  /*12b50*/  IADD3 R130, P1, R120, UR12, RZ ;  /* 0x0000000c78827c10 */ /* 0x008fe4000ff3e0ff */
[----:B------:R-:W-:Y:S01]  /*12b60*/  IADD3.X R121, R105, UR13, RZ, P0, !PT ;  /* 0x0000000d69797c10 */ /* 0x000fe200087fe4ff */
[----:B------:R1:W-:Y:S01]  /*12b70*/  LDGSTS.E.BYPASS.LTC128B.128 [R235+0x6000], [R104.64] ;  /* 0x0600000068eb7fae */ /* 0x0003e2000b901d52 */
[----:B----4-:R-:W-:Y:S02]  /*12b80*/  IADD3 R86, P0, R130, UR12, RZ ;  /* 0x0000000c82567c10 */ /* 0x010fe4000ff1e0ff */
[----:B------:R-:W-:Y:S01]  /*12b90*/  IADD3.X R131, R121, UR13, RZ, P1, !PT ;  /* 0x0000000d79837c10 */ /* 0x000fe20008ffe4ff */
[----:B------:R1:W-:Y:S03]  /*12ba0*/  LDGSTS.E.BYPASS.LTC128B.128 [R235+0x6800], [R120.64] ;  /* 0x0680000078eb7fae */ /* 0x0003e6000b901d52 */
[----:B------:R-:W-:Y:S01]  /*12bb0*/  IADD3.X R87, R131, UR13, RZ, P0, !PT ;  /* 0x0000000d83577c10 */ /* 0x000fe200087fe4ff */
[----:B------:R1:W-:Y:S04]  /*12bc0*/  LDGSTS.E.BYPASS.LTC128B.128 [R235+0x7000], [R130.64] ;  /* 0x0700000082eb7fae */ /* 0x0003e8000b901d52 */
[----:B------:R1:W-:Y:S04]  /*12bd0*/  LDGSTS.E.BYPASS.LTC128B.128 [R235+0x7800], [R86.64] ;  /* 0x0780000056eb7fae */ /* 0x0003e8000b901d52 */
[----:B------:R-:W0:Y:S01]  /*12be0*/  LDGDEPBAR ;  /* 0x00000000000079af */ /* 0x000e220000000000 */
[----:B------:R-:W-:-:S05]  /*12bf0*/  BRA `(.L_x_545) ;  /* 0x00001dc000007947 */ /* 0x000fca0003800000 */
.L_x_544:
[----:B-1----:R-:W2:Y:S01]  /*12c00*/  LDL.64 R2, [R1+0x8] ;  /* 0x0000080001027983 */ /* 0x002ea20000100a00 */
[----:B------:R-:W-:Y:S01]  /*12c10*/  UIADD3 UR16, UR14, -0x1, URZ ;  /* 0xffffffff0e107890 */ /* 0x000fe2000fffe03f */
[----:B------:R-:W-:Y:S04]  /*12c20*/  DEPBAR.LE SB0, 0x0 ;  /* 0x000080000000791a */ /* 0x000fe80000000000 */
[----:B------:R-:W-:Y:S01]  /*12c30*/  BAR.SYNC.DEFER_BLOCKING 0x0 ;  /* 0x0000000000007b1d */ /* 0x000fe20000010000 */
[----:B------:R-:W-:Y:S01]  /*12c40*/  MOV R0, UR16 ;  /* 0x0000001000007c02 */ /* 0x000fe20008000f00 */
[----:B------:R-:W-:Y:S02]  /*12c50*/  USHF.R.S32.HI UR7, URZ, 0x1f, UR16 ;  /* 0x0000001f3f077899 */ /* 0x000fe40008011410 */
[----:B------:R-:W-:Y:S02]  /*12c60*/  UIMAD UR6, UR5, UR16, URZ ;  /* 0x00000010050672a4 */ /* 0x000fe4000f8e023f */
        /* <DEDUP_REMOVED lines=22> */
[----:B------:R-:W-:Y:S02]  /*12dd0*/  IADD3.X R5, R7, UR4, RZ, P0, !PT ;  /* 0x0000000407057c10 */ /* 0x000fe400087fe4ff */
[----:B-1----:R-:W-:Y:S04]  /*12de0*/  IADD3 R2, P0, R4, UR8, RZ ;  /* 0x0000000804027c10 */ /* 0x002fe8000ff1e0ff */
[----:B------:R-:W-:Y:S01]  /*12df0*/  IADD3.X R3, R5, UR4, RZ, P0, !PT ;  /* 0x0000000405037c10 */ /* 0x000fe200087fe4ff */
[----:B------:R1:W-:Y:S08]  /*12e00*/  LDGSTS.E.BYPASS.LTC128B.128 [R235+0xa000], [R6.64] ;  /* 0x0a00000006eb7fae */ /* 0x0003f0000b901d52 */
[----:B------:R1:W-:Y:S01]  /*12e10*/  LDGSTS.E.BYPASS.LTC128B.128 [R235+0xa800], [R4.64] ;  /* 0x0a80000004eb7fae */ /* 0x0003e2000b901d52 */
[----:B---3--:R-:W-:Y:S04]  /*12e20*/  IADD3 R10, P0, R2, UR8, RZ ;  /* 0x00000008020a7c10 */ /* 0x008fe8000ff1e0ff */
[----:B------:R-:W-:Y:S03]  /*12e30*/  IADD3.X R11, R3, UR4, RZ, P0, !PT ;  /* 0x00000004030b7c10 */ /* 0x000fe600087fe4ff */
[----:B------:R3:W-:Y:S01]  /*12e40*/  LDGSTS.E.BYPASS.LTC128B.128 [R235+0xb000], [R2.64] ;  /* 0x0b00000002eb7fae */ /* 0x0007e2000b901d52 */
[----:B------:R-:W-:Y:S07]  /*12e50*/  PLOP3.LUT P0, PT, PT, PT, UP0, 0x80, 0x0 ;  /* 0x000000000000781c */ /* 0x000fee0003f0f008 */
[----:B------:R4:W-:Y:S08]  /*12e60*/  LDGSTS.E.BYPASS.LTC128B.128 [R235+0xb800], [R10.64] ;  /* 0x0b8000000aeb7fae */ /* 0x0009f0000b901d52 */
[----:B------:R-:W-:Y:S08]  /*12e70*/  LDSM.16.M88.4 R128, [R230] ;  /* 0x00000000e680783b */ /* 0x000ff00000000200 */
[----:B------:R-:W1:Y:S08]  /*12e80*/  LDSM.16.M88.4 R16, [R229+0x4000] ;  /* 0x00400000e510783b */ /* 0x000e700000000200 */
[----:B------:R-:W4:Y:S08]  /*12e90*/  LDSM.16.M88.4 R124, [R230+0x2000] ;  /* 0x00200000e67c783b */ /* 0x000f300000000200 */
[----:B------:R-:W5:Y:S08]  /*12ea0*/  LDSM.16.M88.4 R32, [R229+0x4800] ;  /* 0x00480000e520783b */ /* 0x000f700000000200 */
[----:B------:R-:W3:Y:S08]  /*12eb0*/  LDSM.16.M88.4 R48, [R229+0x5000] ;  /* 0x00500000e530783b */ /* 0x000ef00000000200 */
[----:B------:R-:W3:Y:S01]  /*12ec0*/  LDSM.16.M88.4 R64, [R229+0x5800] ;  /* 0x00580000e540783b */ /* 0x000ee20000000200 */
[-C--:B-1----:R-:W-:Y:S07]  /*12ed0*/  HMMA.16816.F32.BF16 R4, R128, R16.reuse, RZ ;  /* 0x000000108004723c */ /* 0x082fee00000418ff */
[----:B------:R-:W1:Y:S01]  /*12ee0*/  LDSM.16.M88.4 R80, [R229+0x6000] ;  /* 0x00600000e550783b */ /* 0x000e620000000200 */
[C---:B----4-:R-:W-:Y:S07]  /*12ef0*/  HMMA.16816.F32.BF16 R8, R124.reuse, R16, RZ ;  /* 0x000000107c08723c */ /* 0x050fee00000418ff */
[----:B------:R-:W4:Y:S01]  /*12f00*/  LDSM.16.M88.4 R96, [R229+0x6800] ;  /* 0x00680000e560783b */ /* 0x000f220000000200 */
[-C--:B--2---:R-:W-:Y:S07]  /*12f10*/  HMMA.16816.F32.BF16 R12, R124, R18.reuse, RZ ;  /* 0x000000127c0c723c */ /* 0x084fee00000418ff */
[----:B------:R-:W2:Y:S01]  /*12f20*/  LDSM.16.M88.4 R112, [R229+0x7000] ;  /* 0x00700000e570783b */ /* 0x000ea20000000200 */
[C---:B------:R-:W-:Y:S07]  /*12f30*/  HMMA.16816.F32.BF16 R16, R128.reuse, R18, RZ ;  /* 0x000000128010723c */ /* 0x040fee00000418ff */
[----:B------:R-:W1:Y:S01]  /*12f40*/  LDSM.16.M88.4 R200, [R229+0x7800] ;  /* 0x00780000e5c8783b */ /* 0x000e620000000200 */
[-C--:B-----5:R-:W-:Y:S07]  /*12f50*/  HMMA.16816.F32.BF16 R20, R128, R32.reuse, RZ ;  /* 0x000000208014723c */ /* 0x0a0fee00000418ff */
[----:B------:R-:W-:Y:S01]  /*12f60*/  LDSM.16.M88.4 R204, [R228] ;  /* 0x00000000e4cc783b */ /* 0x000fe20000000200 */
[C---:B------:R-:W-:Y:S07]  /*12f70*/  HMMA.16816.F32.BF16 R24, R124.reuse, R32, RZ ;  /* 0x000000207c18723c */ /* 0x040fee00000418ff */
[----:B------:R-:W-:Y:S01]  /*12f80*/  LDSM.16.M88.4 R208, [R228+0x2000] ;  /* 0x00200000e4d0783b */ /* 0x000fe20000000200 */
[-C--:B------:R-:W-:Y:S07]  /*12f90*/  HMMA.16816.F32.BF16 R28, R124, R34.reuse, RZ ;  /* 0x000000227c1c723c */ /* 0x080fee00000418ff */
[----:B------:R-:W0:Y:S01]  /*12fa0*/  LDGDEPBAR ;  /* 0x00000000000079af */ /* 0x000e220000000000 */
        /* <DEDUP_REMOVED lines=113> */
[----:B------:R-:W-:Y:S01]  /*136c0*/  FMUL.FTZ R4, R4, c[0x0][0x2ec] ;  /* 0x0000bb0004047a20 */ /* 0x000fe20000410000 */
[C---:B------:R-:W-:Y:S03]  /*136d0*/  HMMA.16816.F32.BF16 R16, R200.reuse, R206, R16 ;  /* 0x000000cec810723c */ /* 0x040fe60000041810 */
[----:B------:R-:W-:Y:S01]  /*136e0*/  MUFU.TANH R204, R4 ;  /* 0x0000000400cc7308 */ /* 0x000fe20000002400 */
        /* <DEDUP_REMOVED lines=16> */
[----:B------:R1:W-:Y:S01]  /*137f0*/  MUFU.TANH R207, R7 ;  /* 0x0000000700cf7308 */ /* 0x0003e20000002400 */
[----:B------:R-:W-:Y:S09]  /*13800*/  FMUL.FTZ R15, R18, c[0x0][0x2ec] ;  /* 0x0000bb00120f7a20 */ /* 0x000ff20000410000 */
[----:B------:R-:W-:Y:S10]  /*13810*/  MUFU.TANH R8, R8 ;  /* 0x0000000800087308 */ /* 0x000ff40000002400 */
[----:B------:R-:W-:Y:S01]  /*13820*/  MUFU.TANH R9, R9 ;  /* 0x0000000900097308 */ /* 0x000fe20000002400 */
[----:B-1----:R-:W1:Y:S09]  /*13830*/  LDSM.16.M88.4 R4, [R212+0x800] ;  /* 0x00080000d404783b */ /* 0x002e720000000200 */
[----:B------:R-:W-:Y:S10]  /*13840*/  MUFU.TANH R10, R10 ;  /* 0x0000000a000a7308 */ /* 0x000ff40000002400 */
[----:B------:R-:W-:Y:S10]  /*13850*/  MUFU.TANH R0, R0 ;  /* 0x0000000000007308 */ /* 0x000ff40000002400 */
[----:B------:R-:W-:Y:S10]  /*13860*/  MUFU.TANH R11, R11 ;  /* 0x0000000b000b7308 */ /* 0x000ff40000002400 */
[----:B------:R-:W-:Y:S01]  /*13870*/  MUFU.TANH R12, R12 ;  /* 0x0000000c000c7308 */ /* 0x000fe20000002400 */
[-C--:B-1----:R-:W-:Y:S09]  /*13880*/  HMMA.16816.F32.BF16 R20, R200, R4.reuse, R20 ;  /* 0x00000004c814723c */ /* 0x082ff20000041814 */
[----:B------:R-:W-:Y:S01]  /*13890*/  MUFU.TANH R3, R3 ;  /* 0x0000000300037308 */ /* 0x000fe20000002400 */
[C---:B------:R-:W-:Y:S09]  /*138a0*/  HMMA.16816.F32.BF16 R24, R208.reuse, R4, R24 ;  /* 0x00000004d018723c */ /* 0x040ff20000041818 */
[----:B------:R-:W1:Y:S01]  /*138b0*/  MUFU.TANH R4, R19 ;  /* 0x0000001300047308 */ /* 0x000e620000002400 */
[-C--:B------:R-:W-:Y:S04]  /*138c0*/  HMMA.16816.F32.BF16 R28, R208, R6.reuse, R28 ;  /* 0x00000006d01c723c */ /* 0x080fe8000004181c */
[----:B------:R-:W-:Y:S04]  /*138d0*/  FMUL.FTZ R20, R20, c[0x0][0x2ec] ;  /* 0x0000bb0014147a20 */ /* 0x000fe80000410000 */
[C---:B------:R-:W-:Y:S01]  /*138e0*/  HMMA.16816.F32.BF16 R32, R200.reuse, R6, R32 ;  /* 0x00000006c820723c */ /* 0x040fe20000041820 */
[----:B------:R-:W-:Y:S03]  /*138f0*/  MUFU.TANH R2, R2 ;  /* 0x0000000200027308 */ /* 0x000fe60000002400 */
[----:B------:R-:W-:Y:S02]  /*13900*/  FMUL.FTZ R21, R21, c[0x0][0x2ec] ;  /* 0x0000bb0015157a20 */ /* 0x000fe40000410000 */
[----:B------:R-:W-:Y:S02]  /*13910*/  FMUL.FTZ R22, R22, c[0x0][0x2ec] ;  /* 0x0000bb0016167a20 */ /* 0x000fe40000410000 */
[----:B------:R-:W-:Y:S03]  /*13920*/  FMUL.FTZ R24, R24, c[0x0][0x2ec] ;  /* 0x0000bb0018187a20 */ /* 0x000fe60000410000 */
[----:B------:R-:W-:Y:S01]  /*13930*/  MUFU.TANH R13, R13 ;  /* 0x0000000d000d7308 */ /* 0x000fe20000002400 */
[----:B------:R-:W-:Y:S02]  /*13940*/  FMUL.FTZ R23, R23, c[0x0][0x2ec] ;  /* 0x0000bb0017177a20 */ /* 0x000fe40000410000 */
[----:B------:R-:W-:Y:S01]  /*13950*/  FMUL.FTZ R17, R27, c[0x0][0x2ec] ;  /* 0x0000bb001b117a20 */ /* 0x000fe20000410000 */
[----:B-1----:R-:W-:Y:S01]  /*13960*/  STL [R1+0x20], R4 ;  /* 0x0000200401007387 */ /* 0x002fe20000100800 */
[----:B------:R-:W-:Y:S02]  /*13970*/  FMUL.FTZ R19, R26, c[0x0][0x2ec] ;  /* 0x0000bb001a137a20 */ /* 0x000fe40000410000 */
[----:B------:R-:W-:Y:S01]  /*13980*/  FMUL.FTZ R26, R28, c[0x0][0x2ec] ;  /* 0x0000bb001c1a7a20 */ /* 0x000fe20000410000 */
[----:B------:R-:W1:Y:S01]  /*13990*/  LDSM.16.M88.4 R4, [R212+0x1000] ;  /* 0x00100000d404783b */ /* 0x000e620000000200 */
[----:B------:R-:W-:Y:S01]  /*139a0*/  FMUL.FTZ R18, R30, c[0x0][0x2ec] ;  /* 0x0000bb001e127a20 */ /* 0x000fe20000410000 */
[----:B------:R-:W2:Y:S03]  /*139b0*/  MUFU.TANH R16, R24 ;  /* 0x0000001800107308 */ /* 0x000ea60000002400 */
[----:B------:R-:W-:Y:S02]  /*139c0*/  FMUL.FTZ R27, R32, c[0x0][0x2ec] ;  /* 0x0000bb00201b7a20 */ /* 0x000fe40000410000 */
[----:B------:R-:W-:Y:S02]  /*139d0*/  FMUL.FTZ R28, R33, c[0x0][0x2ec] ;  /* 0x0000bb00211c7a20 */ /* 0x000fe40000410000 */
[----:B------:R-:W-:Y:S02]  /*139e0*/  FMUL.FTZ R33, R34, c[0x0][0x2ec] ;  /* 0x0000bb0022217a20 */ /* 0x000fe40000410000 */
[----:B------:R-:W-:Y:S01]  /*139f0*/  FMUL.FTZ R34, R35, c[0x0][0x2ec] ;  /* 0x0000bb0023227a20 */ /* 0x000fe20000410000 */
[----:B------:R-:W-:Y:S10]  /*13a00*/  MUFU.TANH R14, R14 ;  /* 0x0000000e000e7308 */ /* 0x000ff40000002400 */
[----:B------:R-:W-:Y:S01]  /*13a10*/  MUFU.TANH R15, R15 ;  /* 0x0000000f000f7308 */ /* 0x000fe20000002400 */
[----:B--2---:R2:W-:Y:S01]  /*13a20*/  STL [R1+0x24], R16 ;  /* 0x0000241001007387 */ /* 0x0045e20000100800 */
[----:B------:R-:W-:Y:S02]  /*13a30*/  FMUL.FTZ R24, R25, c[0x0][0x2ec] ;  /* 0x0000bb0019187a20 */ /* 0x000fe40000410000 */
[----:B------:R-:W-:Y:S06]  /*13a40*/  FMUL.FTZ R25, R29, c[0x0][0x2ec] ;  /* 0x0000bb001d197a20 */ /* 0x000fec0000410000 */
[----:B------:R-:W-:Y:S01]  /*13a50*/  MUFU.TANH R20, R20 ;  /* 0x0000001400147308 */ /* 0x000fe20000002400 */
[-C--:B-1----:R-:W-:Y:S09]  /*13a60*/  HMMA.16816.F32.BF16 R36, R200, R4.reuse, R36 ;  /* 0x00000004c824723c */ /* 0x082ff20000041824 */
[----:B------:R-:W-:Y:S01]  /*13a70*/  MUFU.TANH R21, R21 ;  /* 0x0000001500157308 */ /* 0x000fe20000002400 */
[C---:B------:R-:W-:Y:S09]  /*13a80*/  HMMA.16816.F32.BF16 R40, R208.reuse, R4, R40 ;  /* 0x00000004d028723c */ /* 0x040ff20000041828 */
[----:B------:R-:W-:Y:S03]  /*13a90*/  MUFU.TANH R22, R22 ;  /* 0x0000001600167308 */ /* 0x000fe60000002400 */
[----:B--2---:R-:W-:Y:S01]  /*13aa0*/  FMUL.FTZ R16, R31, c[0x0][0x2ec] ;  /* 0x0000bb001f107a20 */ /* 0x004fe20000410000 */
[-C--:B------:R-:W-:Y:S06]  /*13ab0*/  HMMA.16816.F32.BF16 R44, R208, R6.reuse, R44 ;  /* 0x00000006d02c723c */ /* 0x080fec000004182c */
[----:B------:R-:W-:Y:S02]  /*13ac0*/  MUFU.TANH R23, R23 ;  /* 0x0000001700177308 */ /* 0x000fe40000002400 */
[C---:B------:R-:W-:Y:S04]  /*13ad0*/  HMMA.16816.F32.BF16 R48, R200.reuse, R6, R48 ;  /* 0x00000006c830723c */ /* 0x040fe80000041830 */
[----:B------:R-:W-:Y:S02]  /*13ae0*/  FMUL.FTZ R36, R36, c[0x0][0x2ec] ;  /* 0x0000bb0024247a20 */ /* 0x000fe40000410000 */
[----:B------:R-:W-:Y:S02]  /*13af0*/  FMUL.FTZ R37, R37, c[0x0][0x2ec] ;  /* 0x0000bb0025257a20 */ /* 0x000fe40000410000 */
[----:B------:R-:W1:Y:S01]  /*13b00*/  MUFU.TANH R5, R36 ;  /* 0x0000002400057308 */ /* 0x000e620000002400 */
[----:B------:R-:W-:Y:S03]  /*13b10*/  FMUL.FTZ R38, R38, c[0x0][0x2ec] ;  /* 0x0000bb0026267a20 */ /* 0x000fe60000410000 */
[----:B------:R-:W-:Y:S02]  /*13b20*/  FMUL.FTZ R35, R41, c[0x0][0x2ec] ;  /* 0x0000bb0029237a20 */ /* 0x000fe40000410000 */
[----:B------:R-:W-:Y:S02]  /*13b30*/  FMUL.FTZ R32, R42, c[0x0][0x2ec] ;  /* 0x0000bb002a207a20 */ /* 0x000fe40000410000 */
[----:B------:R-:W-:Y:S02]  /*13b40*/  FMUL.FTZ R30, R43, c[0x0][0x2ec] ;  /* 0x0000bb002b1e7a20 */ /* 0x000fe40000410000 */
[----:B------:R-:W2:Y:S01]  /*13b50*/  MUFU.TANH R4, R37 ;  /* 0x0000002500047308 */ /* 0x000ea20000002400 */
[----:B------:R-:W-:Y:S02]  /*13b60*/  FMUL.FTZ R31, R46, c[0x0][0x2ec] ;  /* 0x0000bb002e1f7a20 */ /* 0x000fe40000410000 */
[----:B------:R-:W-:Y:S03]  /*13b70*/  FMUL.FTZ R29, R47, c[0x0][0x2ec] ;  /* 0x0000bb002f1d7a20 */ /* 0x000fe60000410000 */
[----:B------:R-:W-:Y:S02]  /*13b80*/  FMUL.FTZ R46, R48, c[0x0][0x2ec] ;  /* 0x0000bb00302e7a20 */ /* 0x000fe40000410000 */
[----:B------:R-:W-:Y:S02]  /*13b90*/  FMUL.FTZ R47, R50, c[0x0][0x2ec] ;  /* 0x0000bb00322f7a20 */ /* 0x000fe40000410000 */
[----:B------:R-:W-:Y:S01]  /*13ba0*/  MUFU.TANH R24, R24 ;  /* 0x0000001800187308 */ /* 0x000fe20000002400 */
[----:B------:R-:W-:Y:S01]  /*13bb0*/  FMUL.FTZ R48, R51, c[0x0][0x2ec] ;  /* 0x0000bb0033307a20 */ /* 0x000fe20000410000 */
[----:B-1----:R-:W-:Y:S01]  /*13bc0*/  STL [R1+0x28], R5 ;  /* 0x0000280501007387 */ /* 0x002fe20000100800 */
[----:B------:R-:W-:Y:S02]  /*13bd0*/  FMUL.FTZ R36, R40, c[0x0][0x2ec] ;  /* 0x0000bb0028247a20 */ /* 0x000fe40000410000 */
[----:B------:R-:W-:Y:S05]  /*13be0*/  FMUL.FTZ R40, R44, c[0x0][0x2ec] ;  /* 0x0000bb002c287a20 */ /* 0x000fea0000410000 */
[----:B------:R-:W-:Y:S01]  /*13bf0*/  MUFU.TANH R19, R19 ;  /* 0x0000001300137308 */ /* 0x000fe20000002400 */
[----:B--2---:R-:W-:Y:S01]  /*13c00*/  STL [R1+0x2c], R4 ;  /* 0x00002c0401007387 */ /* 0x004fe20000100800 */
[----:B------:R-:W-:Y:S02]  /*13c10*/  FMUL.FTZ R37, R39, c[0x0][0x2ec] ;  /* 0x0000bb0027257a20 */ /* 0x000fe40000410000 */
[----:B------:R-:W-:Y:S01]  /*13c20*/  FMUL.FTZ R39, R45, c[0x0][0x2ec] ;  /* 0x0000bb002d277a20 */ /* 0x000fe20000410000 */
[----:B------:R-:W1:Y:S01]  /*13c30*/  LDSM.16.M88.4 R4, [R212+0x1800] ;  /* 0x00180000d404783b */ /* 0x000e620000000200 */
[----:B------:R-:W-:Y:S04]  /*13c40*/  FMUL.FTZ R45, R49, c[0x0][0x2ec] ;  /* 0x0000bb00312d7a20 */ /* 0x000fe80000410000 */
[----:B------:R-:W-:Y:S10]  /*13c50*/  MUFU.TANH R17, R17 ;  /* 0x0000001100117308 */ /* 0x000ff40000002400 */
[----:B------:R-:W-:Y:S10]  /*13c60*/  MUFU.TANH R26, R26 ;  /* 0x0000001a001a7308 */ /* 0x000ff40000002400 */
[----:B------:R-:W-:Y:S10]  /*13c70*/  MUFU.TANH R25, R25 ;  /* 0x0000001900197308 */ /* 0x000ff40000002400 */
[----:B------:R-:W-:Y:S01]  /*13c80*/  MUFU.TANH R18, R18 ;  /* 0x0000001200127308 */ /* 0x000fe20000002400 */
[-C--:B-1----:R-:W-:Y:S09]  /*13c90*/  HMMA.16816.F32.BF16 R52, R200, R4.reuse, R52 ;  /* 0x00000004c834723c */ /* 0x082ff20000041834 */
[----:B------:R-:W-:Y:S01]  /*13ca0*/  MUFU.TANH R16, R16 ;  /* 0x0000001000107308 */ /* 0x000fe20000002400 */
[C---:B------:R-:W-:Y:S09]  /*13cb0*/  HMMA.16816.F32.BF16 R56, R208.reuse, R4, R56 ;  /* 0x00000004d038723c */ /* 0x040ff20000041838 */
[----:B------:R-:W-:Y:S01]  /*13cc0*/  MUFU.TANH R27, R27 ;  /* 0x0000001b001b7308 */ /* 0x000fe20000002400 */
[-C--:B------:R-:W-:Y:S09]  /*13cd0*/  HMMA.16816.F32.BF16 R60, R208, R6.reuse, R60 ;  /* 0x00000006d03c723c */ /* 0x080ff2000004183c */
[----:B------:R-:W-:Y:S01]  /*13ce0*/  MUFU.TANH R28, R28 ;  /* 0x0000001c001c7308 */ /* 0x000fe20000002400 */
[C---:B------:R-:W-:Y:S04]  /*13cf0*/  HMMA.16816.F32.BF16 R64, R200.reuse, R6, R64 ;  /* 0x00000006c840723c */ /* 0x040fe80000041840 */
[----:B------:R-:W-:Y:S02]  /*13d00*/  FMUL.FTZ R52, R52, c[0x0][0x2ec] ;  /* 0x0000bb0034347a20 */ /* 0x000fe40000410000 */
[----:B------:R-:W-:Y:S03]  /*13d10*/  FMUL.FTZ R53, R53, c[0x0][0x2ec] ;  /* 0x0000bb0035357a20 */ /* 0x000fe60000410000 */
[----:B------:R-:W1:Y:S03]  /*13d20*/  MUFU.TANH R4, R52 ;  /* 0x0000003400047308 */ /* 0x000e660000002400 */
        /* <DEDUP_REMOVED lines=47> */
[----:B------:R-:W-:Y:S03]  /*14020*/  FMUL.FTZ R77, R83, c[0x0][0x2ec] ;  /* 0x0000bb00534d7a20 */ /* 0x000fe60000410000 */
[----:B------:R-:W-:Y:S01]  /*14030*/  MUFU.TANH R31, R31 ;  /* 0x0000001f001f7308 */ /* 0x000fe20000002400 */
[----:B--2---:R-:W-:Y:S01]  /*14040*/  STL [R1+0x34], R4 ;  /* 0x0000340401007387 */ /* 0x004fe20000100800 */
[----:B------:R-:W-:Y:S03]  /*14050*/  FMUL.FTZ R69, R70, c[0x0][0x2ec] ;  /* 0x0000bb0046457a20 */ /* 0x000fe60000410000 */
[----:B------:R-:W1:Y:S05]  /*14060*/  LDSM.16.M88.4 R4, [R212+0x2800] ;  /* 0x00280000d404783b */ /* 0x000e6a0000000200 */
        /* <DEDUP_REMOVED lines=56> */
[----:B------:R-:W3:Y:S01]  /*143f0*/  MUFU.TANH R60, R60 ;  /* 0x0000003c003c7308 */ /* 0x000ee20000002400 */
[----:B------:R-:W-:Y:S02]  /*14400*/  FMUL.FTZ R112, R112, c[0x0][0x2ec] ;  /* 0x0000bb0070707a20 */ /* 0x000fe40000410000 */
[----:B------:R-:W-:Y:S01]  /*14410*/  FMUL.FTZ R110, R113, c[0x0][0x2ec] ;  /* 0x0000bb00716e7a20 */ /* 0x000fe20000410000 */
[----:B-1----:R-:W-:Y:S01]  /*14420*/  STL [R1+0x40], R4 ;  /* 0x0000400401007387 */ /* 0x002fe20000100800 */
[----:B------:R-:W-:Y:S02]  /*14430*/  FMUL.FTZ R100, R102, c[0x0][0x2ec] ;  /* 0x0000bb0066647a20 */ /* 0x000fe40000410000 */
[----:B------:R-:W-:Y:S01]  /*14440*/  FMUL.FTZ R102, R114, c[0x0][0x2ec] ;  /* 0x0000bb0072667a20 */ /* 0x000fe20000410000 */
[----:B------:R-:W1:Y:S01]  /*14450*/  LDSM.16.M88.4 R4, [R212+0x3800] ;  /* 0x00380000d404783b */ /* 0x000e620000000200 */
[----:B------:R-:W-:Y:S04]  /*14460*/  DEPBAR.LE SB0, 0x0 ;  /* 0x000080000000791a */ /* 0x000fe80000000000 */
[----:B------:R-:W4:Y:S01]  /*14470*/  MUFU.TANH R62, R62 ;  /* 0x0000003e003e7308 */ /* 0x000f220000002400 */
[----:B------:R-:W-:Y:S02]  /*14480*/  FMUL.FTZ R114, R115, c[0x0][0x2ec] ;  /* 0x0000bb0073727a20 */ /* 0x000fe40000410000 */
[----:B------:R-:W-:Y:S07]  /*14490*/  BAR.SYNC.DEFER_BLOCKING 0x0 ;  /* 0x0000000000007b1d */ /* 0x000fee0000010000 */
[----:B------:R-:W1:Y:S10]  /*144a0*/  MUFU.TANH R63, R63 ;  /* 0x0000003f003f7308 */ /* 0x000e740000002400 */
[----:B------:R-:W2:Y:S10]  /*144b0*/  MUFU.TANH R69, R69 ;  /* 0x0000004500457308 */ /* 0x000eb40000002400 */
[----:B------:R-:W2:Y:S01]  /*144c0*/  MUFU.TANH R68, R68 ;  /* 0x0000004400447308 */ /* 0x000ea20000002400 */
[-C--:B-1----:R-:W-:Y:S09]  /*144d0*/  HMMA.16816.F32.BF16 R116, R200, R4.reuse, R116 ;  /* 0x00000004c874723c */ /* 0x082ff20000041874 */
[----:B------:R-:W1:Y:S01]  /*144e0*/  MUFU.TANH R67, R67 ;  /* 0x0000004300437308 */ /* 0x000e620000002400 */
[C---:B------:R-:W-:Y:S09]  /*144f0*/  HMMA.16816.F32.BF16 R120, R208.reuse, R4, R120 ;  /* 0x00000004d078723c */ /* 0x040ff20000041878 */
[----:B------:R-:W1:Y:S01]  /*14500*/  MUFU.TANH R65, R65 ;  /* 0x0000004100417308 */ /* 0x000e620000002400 */
[-C--:B------:R-:W-:Y:S04]  /*14510*/  HMMA.16816.F32.BF16 R124, R208, R6.reuse, R124 ;  /* 0x00000006d07c723c */ /* 0x080fe8000004187c */
[----:B------:R-:W-:Y:S05]  /*14520*/  FMUL.FTZ R117, R117, c[0x0][0x2ec] ;  /* 0x0000bb0075757a20 */ /* 0x000fea0000410000 */
[----:B------:R-:W1:Y:S01]  /*14530*/  MUFU.TANH R59, R59 ;  /* 0x0000003b003b7308 */ /* 0x000e620000002400 */
[----:B------:R-:W-:Y:S04]  /*14540*/  HMMA.16816.F32.BF16 R128, R200, R6, R128 ;  /* 0x00000006c880723c */ /* 0x000fe80000041880 */
[----:B------:R-:W-:Y:S02]  /*14550*/  FMUL.FTZ R118, R118, c[0x0][0x2ec] ;  /* 0x0000bb0076767a20 */ /* 0x000fe40000410000 */
[----:B------:R-:W-:Y:S02]  /*14560*/  FMUL.FTZ R119, R119, c[0x0][0x2ec] ;  /* 0x0000bb0077777a20 */ /* 0x000fe40000410000 */
[----:B------:R-:W-:Y:S01]  /*14570*/  FMUL.FTZ R5, R122, c[0x0][0x2ec] ;  /* 0x0000bb007a057a20 */ /* 0x000fe20000410000 */
[----:B------:R5:W1:Y:S03]  /*14580*/  MUFU.TANH R208, R117 ;  /* 0x0000007500d07308 */ /* 0x000a660000002400 */
[----:B------:R-:W-:Y:S02]  /*14590*/  FMUL.FTZ R4, R123, c[0x0][0x2ec] ;  /* 0x0000bb007b047a20 */ /* 0x000fe40000410000 */
[----:B------:R-:W-:Y:S02]  /*145a0*/  FMUL.FTZ R122, R125, c[0x0][0x2ec] ;  /* 0x0000bb007d7a7a20 */ /* 0x000fe40000410000 */
[----:B------:R-:W-:Y:S02]  /*145b0*/  FMUL.FTZ R115, R126, c[0x0][0x2ec] ;  /* 0x0000bb007e737a20 */ /* 0x000fe40000410000 */
[----:B------:R-:W-:Y:S01]  /*145c0*/  FMUL.FTZ R6, R127, c[0x0][0x2ec] ;  /* 0x0000bb007f067a20 */ /* 0x000fe20000410000 */
[----:B------:R1:W1:Y:S01]  /*145d0*/  MUFU.TANH R211, R118 ;  /* 0x0000007600d37308 */ /* 0x0002620000002400 */
[----:B------:R-:W-:Y:S04]  /*145e0*/  FMUL.FTZ R116, R116, c[0x0][0x2ec] ;  /* 0x0000bb0074747a20 */ /* 0x000fe80000410000 */
[----:B------:R-:W-:Y:S02]  /*145f0*/  FMUL.FTZ R128, R128, c[0x0][0x2ec] ;  /* 0x0000bb0080807a20 */ /* 0x000fe40000410000 */
[----:B------:R-:W-:Y:S02]  /*14600*/  FMUL.FTZ R126, R129, c[0x0][0x2ec] ;  /* 0x0000bb00817e7a20 */ /* 0x000fe40000410000 */
[----:B------:R-:W-:Y:S01]  /*14610*/  FMUL.FTZ R123, R131, c[0x0][0x2ec] ;  /* 0x0000bb00837b7a20 */ /* 0x000fe20000410000 */
[----:B------:R2:W2:Y:S01]  /*14620*/  MUFU.TANH R210, R119 ;  /* 0x0000007700d27308 */ /* 0x0004a20000002400 */
[----:B-----5:R-:W-:Y:S09]  /*14630*/  FMUL.FTZ R117, R121, c[0x0][0x2ec] ;  /* 0x0000bb0079757a20 */ /* 0x020ff20000410000 */
[----:B------:R-:W3:Y:S01]  /*14640*/  MUFU.TANH R57, R57 ;  /* 0x0000003900397308 */ /* 0x000ee20000002400 */
[----:B-1----:R-:W-:Y:S02]  /*14650*/  FMUL.FTZ R118, R124, c[0x0][0x2ec] ;  /* 0x0000bb007c767a20 */ /* 0x002fe40000410000 */
[----:B------:R-:W-:Y:S07]  /*14660*/  FMUL.FTZ R124, R130, c[0x0][0x2ec] ;  /* 0x0000bb00827c7a20 */ /* 0x000fee0000410000 */
[----:B------:R-:W1:Y:S01]  /*14670*/  MUFU.TANH R66, R66 ;  /* 0x0000004200427308 */ /* 0x000e620000002400 */
[----:B--2---:R-:W-:Y:S09]  /*14680*/  FMUL.FTZ R119, R120, c[0x0][0x2ec] ;  /* 0x0000bb0078777a20 */ /* 0x004ff20000410000 */
        /* <DEDUP_REMOVED lines=49> */
[----:B------:R-:W1:Y:S02]  /*149a0*/  MUFU.TANH R123, R123 ;  /* 0x0000007b007b7308 */ /* 0x000e640000002400 */
[----:B-1234-:R-:W-:-:S05]  /*149b0*/  @P0 BRA `(.L_x_546) ;  /* 0xffffdfb000000947 */ /* 0x01efca000383ffff */
.L_x_545:
[----:B------:R-:W-:Y:S01]  /*149c0*/  LOP3.LUT R252, R252, 0xfffffffe, RZ, 0xc0, !PT ;  /* 0xfffffffefcfc7812 */ /* 0x000fe200078ec0ff */
[----:B------:R-:W2:Y:S01]  /*149d0*/  LDL.LU R116, [R1+0x20] ;  /* 0x0000200001747983 */ /* 0x000ea20000300800 */
[----:B-1----:R-:W-:Y:S01]  /*149e0*/  IMAD.U32 R131, RZ, RZ, UR16 ;  /* 0x00000010ff837e24 */ /* 0x002fe2000f8e00ff */
[----:B------:R-:W-:Y:S02]  /*149f0*/  UISETP.GT.AND UP0, UPT, UR16, UR9, UPT ;  /* 0x000000091000728c */ /* 0x000fe4000bf04270 */
[----:B------:R-:W-:Y:S01]  /*14a00*/  STL [R1+0xa8], R249 ;  /* 0x0000a8f901007387 */ /* 0x000fe20000100800 */
[----:B------:R-:W-:Y:S01]  /*14a10*/  IMAD R131, R131, 0x80, R251 ;  /* 0x0000008083837824 */ /* 0x000fe200078e02fb */
[----:B------:R-:W-:Y:S02]  /*14a20*/  UMOV UR14, UR16 ;  /* 0x00000010000e7c82 */ /* 0x000fe40008000000 */
[----:B------:R-:W-:Y:S02]  /*14a30*/  STL [R1+0xa4], R248 ;  /* 0x0000a4f801007387 */ /* 0x000fe40000100800 */
[C---:B------:R-:W-:Y:S02]  /*14a40*/  IADD3 R7, R131.reuse, 0x1, RZ ;  /* 0x0000000183077810 */ /* 0x040fe40007ffe0ff */
[----:B------:R-:W-:Y:S01]  /*14a50*/  IADD3 R85, R131, 0x8, RZ ;  /* 0x0000000883557810 */ /* 0x000fe20007ffe0ff */
[----:B------:R-:W-:Y:S01]  /*14a60*/  STL [R1+0xa0], R239 ;  /* 0x0000a0ef01007387 */ /* 0x000fe20000100800 */
[C---:B------:R-:W-:Y:S02]  /*14a70*/  ISETP.GE.AND P2, PT, R7.reuse, R245, PT ;  /* 0x000000f50700720c */ /* 0x040fe40003f46270 */
[C---:B------:R-:W-:Y:S01]  /*14a80*/  ISETP.GE.AND P0, PT, R7.reuse, R241, PT ;  /* 0x000000f10700720c */ /* 0x040fe20003f06270 */
[----:B------:R-:W-:Y:S01]  /*14a90*/  STL [R1+0x9c], R238 ;  /* 0x00009cee01007387 */ /* 0x000fe20000100800 */
[C---:B------:R-:W-:Y:S02]  /*14aa0*/  ISETP.GE.AND P1, PT, R7.reuse, R243, PT ;  /* 0x000000f30700720c */ /* 0x040fe40003f26270 */
[C---:B------:R-:W-:Y:S01]  /*14ab0*/  ISETP.GE.OR P6, PT, R7.reuse, R244, !P2 ;  /* 0x000000f40700720c */ /* 0x040fe200057c6670 */
[----:B------:R-:W-:Y:S01]  /*14ac0*/  STL [R1+0x98], R237 ;  /* 0x000098ed01007387 */ /* 0x000fe20000100800 */
[----:B------:R-:W-:Y:S02]  /*14ad0*/  ISETP.GE.OR P2, PT, R7, R240, !P0 ;  /* 0x000000f00700720c */ /* 0x000fe40004746670 */
[----:B------:R-:W-:Y:S01]  /*14ae0*/  ISETP.GE.AND P0, PT, R131, R245, PT ;  /* 0x000000f58300720c */ /* 0x000fe20003f06270 */
[----:B------:R-:W-:Y:S01]  /*14af0*/  STL [R1+0x94], R236 ;  /* 0x000094ec01007387 */ /* 0x000fe20000100800 */
[----:B------:R-:W-:Y:S02]  /*14b00*/  ISETP.GE.OR P1, PT, R7, R242, !P1 ;  /* 0x000000f20700720c */ /* 0x000fe40004f26670 */
[C---:B------:R-:W-:Y:S01]  /*14b10*/  ISETP.GE.OR P0, PT, R131.reuse, R244, !P0 ;  /* 0x000000f48300720c */ /* 0x040fe20004706670 */
[----:B------:R-:W-:Y:S01]  /*14b20*/  STL [R1+0x90], R235 ;  /* 0x000090eb01007387 */ /* 0x000fe20000100800 */
[-C--:B------:R-:W-:Y:S02]  /*14b30*/  ISETP.GE.AND P4, PT, R131, R247.reuse, PT ;  /* 0x000000f78300720c */ /* 0x080fe40003f86270 */
[----:B------:R-:W-:Y:S01]  /*14b40*/  FSEL R103, R206, -INF , !P0 ;  /* 0xff800000ce677808 */ /* 0x000fe20004000000 */
[----:B------:R-:W-:Y:S01]  /*14b50*/  STL [R1+0x8c], R234 ;  /* 0x00008cea01007387 */ /* 0x000fe20000100800 */
[----:B------:R-:W-:Y:S02]  /*14b60*/  ISETP.GE.AND P0, PT, R85, R247, PT ;  /* 0x000000f75500720c */ /* 0x000fe40003f06270 */
[-C--:B------:R-:W-:Y:S01]  /*14b70*/  ISETP.GE.OR P4, PT, R131, R246.reuse, !P4 ;  /* 0x000000f68300720c */ /* 0x080fe20006786670 */
[----:B------:R-:W-:Y:S01]  /*14b80*/  STL [R1+0x88], R233 ;  /* 0x000088e901007387 */ /* 0x000fe20000100800 */
[----:B------:R-:W-:Y:S02]  /*14b90*/  ISETP.GE.OR P0, PT, R85, R246, !P0 ;  /* 0x000000f65500720c */ /* 0x000fe40004706670 */
[----:B------:R-:W-:Y:S01]  /*14ba0*/  @P1 LOP3.LUT R252, R252, 0x1, RZ, 0xfc, !PT ;  /* 0x00000001fcfc1812 */ /* 0x000fe200078efcff */
[----:B------:R-:W-:Y:S01]  /*14bb0*/  STL [R1+0x84], R232 ;  /* 0x000084e801007387 */ /* 0x000fe20000100800 */
[----:B------:R-:W-:Y:S02]  /*14bc0*/  FSEL R104, R13, -INF , !P0 ;  /* 0xff8000000d687808 */ /* 0x000fe40004000000 */
[C---:B------:R-:W-:Y:S01]  /*14bd0*/  ISETP.GE.AND P0, PT, R85.reuse, R241, PT ;  /* 0x000000f15500720c */ /* 0x040fe20003f06270 */
[----:B------:R-:W-:Y:S01]  /*14be0*/  STL [R1+0x80], R231 ;  /* 0x000080e701007387 */ /* 0x000fe20000100800 */
[----:B------:R-:W-:Y:S02]  /*14bf0*/  LOP3.LUT R252, R252, 0xfffffff7, RZ, 0xc0, !PT ;  /* 0xfffffff7fcfc7812 */ /* 0x000fe400078ec0ff */
[----:B------:R-:W-:Y:S01]  /*14c00*/  ISETP.GE.OR P0, PT, R85, R240, !P0 ;  /* 0x000000f05500720c */ /* 0x000fe20004706670 */
[----:B------:R-:W-:Y:S01]  /*14c10*/  STL [R1+0x7c], R230 ;  /* 0x00007ce601007387 */ /* 0x000fe20000100800 */
[----:B------:R-:W-:Y:S02]  /*14c20*/  @P2 LOP3.LUT R252, R252, 0x8, RZ, 0xfc, !PT ;  /* 0x00000008fcfc2812 */ /* 0x000fe400078efcff */
[C---:B------:R-:W-:Y:S01]  /*14c30*/  IADD3 R87, R131.reuse, 0x9, RZ ;  /* 0x0000000983577810 */ /* 0x040fe20007ffe0ff */
[----:B------:R-:W-:Y:S01]  /*14c40*/  STL [R1+0x78], R229 ;  /* 0x000078e501007387 */ /* 0x000fe20000100800 */
[----:B------:R-:W-:Y:S02]  /*14c50*/  FSEL R105, R204, -INF , !P4 ;  /* 0xff800000cc697808 */ /* 0x000fe40006000000 */
[C---:B------:R-:W-:Y:S01]  /*14c60*/  LOP3.LUT P4, RZ, R252.reuse, 0x1, RZ, 0xc0, !PT ;  /* 0x00000001fcff7812 */ /* 0x040fe2000788c0ff */
[----:B------:R-:W-:Y:S01]  /*14c70*/  STL [R1+0x74], R228 ;  /* 0x000074e401007387 */ /* 0x000fe20000100800 */
[----:B------:R-:W-:Y:S02]  /*14c80*/  LOP3.LUT R252, R252, 0xfffffffb, RZ, 0xc0, !PT ;  /* 0xfffffffbfcfc7812 */ /* 0x000fe400078ec0ff */
[----:B------:R-:W-:Y:S01]  /*14c90*/  ISETP.GE.AND P1, PT, R131, R243, PT ;  /* 0x000000f38300720c */ /* 0x000fe20003f26270 */
[----:B------:R-:W-:Y:S01]  /*14ca0*/  STL [R1+0x70], R227 ;  /* 0x000070e301007387 */ /* 0x000fe20000100800 */
[----:B------:R-:W-:Y:S02]  /*14cb0*/  @P0 LOP3.LUT R252, R252, 0x4, RZ, 0xfc, !PT ;  /* 0x00000004fcfc0812 */ /* 0x000fe400078efcff */
[----:B------:R-:W-:Y:S01]  /*14cc0*/  ISETP.GE.AND P0, PT, R87, R245, PT ;  /* 0x000000f55700720c */ /* 0x000fe20003f06270 */
[----:B------:R-:W-:Y:S01]  /*14cd0*/  STL [R1+0x6c], R226 ;  /* 0x00006ce201007387 */ /* 0x000fe20000100800 */
[----:B------:R-:W-:Y:S02]  /*14ce0*/  ISETP.GE.OR P2, PT, R131, R242, !P1 ;  /* 0x000000f28300720c */ /* 0x000fe40004f46670 */
[----:B------:R-:W-:Y:S01]  /*14cf0*/  ISETP.GE.OR P0, PT, R87, R244, !P0 ;  /* 0x000000f45700720c */ /* 0x000fe20004706670 */
[----:B------:R-:W-:Y:S01]  /*14d00*/  STL [R1+0x68], R225 ;  /* 0x000068e101007387 */ /* 0x000fe20000100800 */
[----:B------:R-:W-:Y:S02]  /*14d10*/  FSEL R98, R8, -INF , !P2 ;  /* 0xff80000008627808 */ /* 0x000fe40005000000 */
[----:B------:R-:W-:Y:S01]  /*14d20*/  ISETP.GE.AND P3, PT, R7, R247, PT ;  /* 0x000000f70700720c */ /* 0x000fe20003f66270 */
[----:B------:R-:W-:Y:S01]  /*14d30*/  STL [R1+0x64], R223 ;  /* 0x000064df01007387 */ /* 0x000fe20000100800 */
[----:B------:R-:W-:Y:S02]  /*14d40*/  ISETP.GE.AND P2, PT, R85, R245, PT ;  /* 0x000000f55500720c */ /* 0x000fe40003f46270 */
[----:B------:R-:W-:Y:S01]  /*14d50*/  ISETP.GE.OR P5, PT, R7, R246, !P3 ;  /* 0x000000f60700720c */ /* 0x000fe20005fa6670 */
[----:B------:R-:W-:Y:S01]  /*14d60*/  STL [R1+0x60], R219 ;  /* 0x000060db01007387 */ /* 0x000fe20000100800 */
[C---:B------:R-:W-:Y:S02]  /*14d70*/  ISETP.GE.AND P3, PT, R131.reuse, R241, PT ;  /* 0x000000f18300720c */ /* 0x040fe40003f66270 */
[C---:B------:R-:W-:Y:S01]  /*14d80*/  IADD3 R86, R131.reuse, 0x11, RZ ;  /* 0x0000001183567810 */ /* 0x040fe20007ffe0ff */
[----:B------:R-:W-:Y:S01]  /*14d90*/  STL [R1+0x5c], R218 ;  /* 0x00005cda01007387 */ /* 0x000fe20000100800 */
[----:B------:R-:W-:Y:S02]  /*14da0*/  ISETP.GE.OR P1, PT, R131, R240, !P3 ;  /* 0x000000f08300720c */ /* 0x000fe40005f26670 */
[----:B------:R-:W-:Y:S01]  /*14db0*/  ISETP.GE.AND P3, PT, R87, R247, PT ;  /* 0x000000f75700720c */ /* 0x000fe20003f66270 */
[----:B------:R1:W-:Y:S01]  /*14dc0*/  STL [R1+0x58], R217 ;  /* 0x000058d901007387 */ /* 0x0003e20000100800 */
[----:B------:R-:W-:Y:S02]  /*14dd0*/  FSEL R10, R10, -INF , !P1 ;  /* 0xff8000000a0a7808 */ /* 0x000fe40004800000 */
[----:B------:R-:W-:Y:S01]  /*14de0*/  ISETP.GE.AND P1, PT, R85, R243, PT ;  /* 0x000000f35500720c */ /* 0x000fe20003f26270 */
[----:B------:R-:W-:Y:S01]  /*14df0*/  STL [R1+0x54], R216 ;  /* 0x000054d801007387 */ /* 0x000fe20000100800 */
[----:B------:R-:W-:Y:S02]  /*14e00*/  FSEL R108, R205, -INF , !P5 ;  /* 0xff800000cd6c7808 */ /* 0x000fe40006800000 */
[C---:B------:R-:W-:Y:S01]  /*14e10*/  ISETP.GE.OR P2, PT, R85.reuse, R244, !P2 ;  /* 0x000000f45500720c */ /* 0x040fe20005746670 */
[----:B------:R3:W-:Y:S01]  /*14e20*/  STL [R1+0x50], R215 ;  /* 0x000050d701007387 */ /* 0x0007e20000100800 */
[----:B------:R-:W-:Y:S02]  /*14e30*/  ISETP.GE.OR P5, PT, R85, R242, !P1 ;  /* 0x000000f25500720c */ /* 0x000fe40004fa6670 */
[C---:B------:R-:W-:Y:S01]  /*14e40*/  IADD3 R85, R131.reuse, 0x18, RZ ;  /* 0x0000001883557810 */ /* 0x040fe20007ffe0ff */
[----:B------:R4:W-:Y:S01]  /*14e50*/  STL [R1+0x4c], R214 ;  /* 0x00004cd601007387 */ /* 0x0009e20000100800 */
[----:B------:R-:W-:Y:S02]  /*14e60*/  IADD3 R7, R131, 0x10, RZ ;  /* 0x0000001083077810 */ /* 0x000fe40007ffe0ff */
[-C--:B------:R-:W-:Y:S01]  /*14e70*/  ISETP.GE.OR P3, PT, R87, R246.reuse, !P3 ;  /* 0x000000f65700720c */ /* 0x080fe20005f66670 */
[----:B------:R1:W-:Y:S01]  /*14e80*/  STL [R1+0x48], R213 ;  /* 0x000048d501007387 */ /* 0x0003e20000100800 */
[----:B------:R-:W-:Y:S02]  /*14e90*/  FSEL R111, R15, -INF , !P2 ;  /* 0xff8000000f6f7808 */ /* 0x000fe40005000000 */
[-C--:B------:R-:W-:Y:S01]  /*14ea0*/  ISETP.GE.AND P2, PT, R86, R247.reuse, PT ;  /* 0x000000f75600720c */ /* 0x080fe20003f46270 */
[----:B------:R1:W-:Y:S01]  /*14eb0*/  STL [R1+0x44], R212 ;  /* 0x000044d401007387 */ /* 0x0003e20000100800 */
[C---:B------:R-:W-:Y:S02]  /*14ec0*/  ISETP.GE.AND P1, PT, R7.reuse, R247, PT ;  /* 0x000000f70700720c */ /* 0x040fe40003f26270 */
[----:B------:R-:W-:Y:S02]  /*14ed0*/  FSEL R106, R14, -INF , !P3 ;  /* 0xff8000000e6a7808 */ /* 0x000fe40005800000 */
[-C--:B------:R-:W-:Y:S02]  /*14ee0*/  ISETP.GE.OR P3, PT, R86, R246.reuse, !P2 ;  /* 0x000000f65600720c */ /* 0x080fe40005766670 */
[----:B------:R-:W-:Y:S02]  /*14ef0*/  ISETP.GE.OR P1, PT, R7, R246, !P1 ;  /* 0x000000f60700720c */ /* 0x000fe40004f26670 */
[----:B------:R-:W-:Y:S02]  /*14f00*/  FSEL R21, R21, -INF , !P3 ;  /* 0xff80000015157808 */ /* 0x000fe40005800000 */
[----:B------:R-:W-:Y:S02]  /*14f10*/  ISETP.GE.AND P3, PT, R87, R243, PT ;  /* 0x000000f35700720c */ /* 0x000fe40003f66270 */
[----:B------:R-:W-:Y:S02]  /*14f20*/  FSEL R113, R20, -INF , !P1 ;  /* 0xff80000014717808 */ /* 0x000fe40004800000 */
[-C--:B------:R-:W-:Y:S02]  /*14f30*/  ISETP.GE.AND P1, PT, R7, R245.reuse, PT ;  /* 0x000000f50700720c */ /* 0x080fe40003f26270 */
[----:B------:R-:W-:Y:S02]  /*14f40*/  FSEL R9, R9, -INF , !P4 ;  /* 0xff80000009097808 */ /* 0x000fe40006000000 */
[----:B------:R-:W-:Y:S02]  /*14f50*/  ISETP.GE.OR P4, PT, R87, R242, !P3 ;  /* 0x000000f25700720c */ /* 0x000fe40005f86670 */
[-C--:B------:R-:W-:Y:S02]  /*14f60*/  ISETP.GE.OR P2, PT, R7, R244.reuse, !P1 ;  /* 0x000000f40700720c */ /* 0x080fe40004f46670 */
[----:B------:R-:W-:Y:S02]  /*14f70*/  ISETP.GE.AND P1, PT, R86, R245, PT ;  /* 0x000000f55600720c */ /* 0x000fe40003f26270 */
[----:B------:R-:W-:Y:S02]  /*14f80*/  IADD3 R13, R131, 0x19, RZ ;  /* 0x00000019830d7810 */ /* 0x000fe40007ffe0ff */
[----:B------:R-:W-:Y:S02]  /*14f90*/  FSEL R22, R22, -INF , !P2 ;  /* 0xff80000016167808 */ /* 0x000fe40005000000 */
[----:B------:R-:W-:Y:S02]  /*14fa0*/  ISETP.GE.OR P1, PT, R86, R244, !P1 ;  /* 0x000000f45600720c */ /* 0x000fe40004f26670 */
[----:B------:R-:W-:Y:S02]  /*14fb0*/  ISETP.GE.AND P2, PT, R13, R247, PT ;  /* 0x000000f70d00720c */ /* 0x000fe40003f46270 */
[----:B------:R-:W-:Y:S02]  /*14fc0*/  FSEL R23, R23, -INF , !P1 ;  /* 0xff80000017177808 */ /* 0x000fe40004800000 */
[-C--:B------:R-:W-:Y:S02]  /*14fd0*/  ISETP.GE.OR P1, PT, R13, R246.reuse, !P2 ;  /* 0x000000f60d00720c */ /* 0x080fe40005726670 */
[----:B------:R-:W-:Y:S02]  /*14fe0*/  ISETP.GE.AND P2, PT, R7, R243, PT ;  /* 0x000000f30700720c */ /* 0x000fe40003f46270 */
[----:B------:R-:W-:Y:S02]  /*14ff0*/  LOP3.LUT R252, R252, 0xfffffffd, RZ, 0xc0, !PT ;  /* 0xfffffffdfcfc7812 */ /* 0x000fe400078ec0ff */
[----:B------:R-:W-:Y:S02]  /*15000*/  IADD3 R15, R131, 0x20, RZ ;  /* 0x00000020830f7810 */ /* 0x000fe40007ffe0ff */
[----:B------:R-:W-:Y:S02]  /*15010*/  FSEL R28, R28, -INF , !P1 ;  /* 0xff8000001c1c7808 */ /* 0x000fe40004800000 */
[-C--:B------:R-:W-:Y:S02]  /*15020*/  ISETP.GE.AND P1, PT, R15, R247.reuse, PT ;  /* 0x000000f70f00720c */ /* 0x080fe40003f26270 */
[----:B------:R-:W-:Y:S02]  /*15030*/  FSEL R14, R11, -INF , !P5 ;  /* 0xff8000000b0e7808 */ /* 0x000fe40006800000 */
[-C--:B------:R-:W-:Y:S02]  /*15040*/  ISETP.GE.OR P1, PT, R15, R246.reuse, !P1 ;  /* 0x000000f60f00720c */ /* 0x080fe40004f26670 */
[C---:B------:R-:W-:Y:S02]  /*15050*/  IADD3 R11, R131.reuse, 0x21, RZ ;  /* 0x00000021830b7810 */ /* 0x040fe40007ffe0ff */
[----:B------:R-:W-:Y:S02]  /*15060*/  IADD3 R20, R131, 0x31, RZ ;  /* 0x0000003183147810 */ /* 0x000fe40007ffe0ff */
[----:B------:R-:W-:Y:S02]  /*15070*/  FSEL R207, R207, -INF , !P6 ;  /* 0xff800000cfcf7808 */ /* 0x000fe40007000000 */
[----:B--2---:R-:W-:Y:S02]  /*15080*/  FSEL R8, R116, -INF , !P0 ;  /* 0xff80000074087808 */ /* 0x004fe40004000000 */
[----:B------:R-:W2:Y:S01]  /*15090*/  LDL.LU R116, [R1+0x28] ;  /* 0x0000280001747983 */ /* 0x000ea20000300800 */
[C---:B------:R-:W-:Y:S03]  /*150a0*/  ISETP.GE.AND P0, PT, R85.reuse, R247, PT ;  /* 0x000000f75500720c */ /* 0x040fe60003f06270 */
[----:B------:R-:W3:Y:S01]  /*150b0*/  LDL.LU R120, [R1+0x2c] ;  /* 0x00002c0001787983 */ /* 0x000ee20000300800 */
[----:B------:R-:W-:Y:S03]  /*150c0*/  ISETP.GE.OR P0, PT, R85, R246, !P0 ;  /* 0x000000f65500720c */ /* 0x000fe60004706670 */
[----:B------:R-:W3:Y:S01]  /*150d0*/  LDL.LU R121, [R1+0x24] ;  /* 0x0000240001797983 */ /* 0x000ee20000300800 */
[----:B------:R-:W-:Y:S02]  /*150e0*/  FSEL R27, R27, -INF , !P0 ;  /* 0xff8000001b1b7808 */ /* 0x000fe40004000000 */
[C---:B------:R-:W-:Y:S04]  /*150f0*/  ISETP.GE.AND P0, PT, R87.reuse, R241, PT ;  /* 0x000000f15700720c */ /* 0x040fe80003f06270 */
[----:B------:R-:W-:Y:S02]  /*15100*/  ISETP.GE.OR P3, PT, R87, R240, !P0 ;  /* 0x000000f05700720c */ /* 0x000fe40004766670 */
[C---:B------:R-:W-:Y:S04]  /*15110*/  ISETP.GE.AND P0, PT, R85.reuse, R245, PT ;  /* 0x000000f55500720c */ /* 0x040fe80003f06270 */
[----:B------:R-:W-:Y:S04]  /*15120*/  ISETP.GE.OR P0, PT, R85, R244, !P0 ;  /* 0x000000f45500720c */ /* 0x000fe80004706670 */
[----:B------:R-:W-:Y:S02]  /*15130*/  FSEL R33, R33, -INF , !P0 ;  /* 0xff80000021217808 */ /* 0x000fe40004000000 */
[C---:B------:R-:W-:Y:S02]  /*15140*/  ISETP.GE.AND P0, PT, R7.reuse, R241, PT ;  /* 0x000000f10700720c */ /* 0x040fe40003f06270 */
[----:B------:R-:W-:Y:S02]  /*15150*/  @P3 LOP3.LUT R252, R252, 0x2, RZ, 0xfc, !PT ;  /* 0x00000002fcfc3812 */ /* 0x000fe400078efcff */
[C---:B------:R-:W-:Y:S02]  /*15160*/  ISETP.GE.OR P3, PT, R7.reuse, R242, !P2 ;  /* 0x000000f20700720c */ /* 0x040fe40005766670 */
[----:B------:R-:W-:Y:S02]  /*15170*/  ISETP.GE.OR P5, PT, R7, R240, !P0 ;  /* 0x000000f00700720c */ /* 0x000fe400047a6670 */
[C---:B------:R-:W-:Y:S02]  /*15180*/  ISETP.GE.AND P0, PT, R13.reuse, R245, PT ;  /* 0x000000f50d00720c */ /* 0x040fe40003f06270 */
[----:B------:R-:W-:Y:S02]  /*15190*/  FSEL R7, R12, -INF , !P4 ;  /* 0xff8000000c077808 */ /* 0x000fe40006000000 */
[----:B------:R-:W-:Y:S02]  /*151a0*/  ISETP.GE.OR P2, PT, R13, R244, !P0 ;  /* 0x000000f40d00720c */ /* 0x000fe40004746670 */
[----:B------:R-:W-:Y:S02]  /*151b0*/  IADD3 R12, R131, 0x28, RZ ;  /* 0x00000028830c7810 */ /* 0x000fe40007ffe0ff */
[----:B------:R-:W-:Y:S02]  /*151c0*/  FSEL R34, R34, -INF , !P2 ;  /* 0xff80000022227808 */ /* 0x000fe40005000000 */
[----:B------:R-:W-:Y:S02]  /*151d0*/  ISETP.GE.AND P2, PT, R86, R243, PT ;  /* 0x000000f35600720c */ /* 0x000fe40003f46270 */
[----:B------:R-:W-:Y:S02]  /*151e0*/  LOP3.LUT R252, R252, 0xfffffffe, RZ, 0xc0, !PT ;  /* 0xfffffffefcfc7812 */ /* 0x000fe400078ec0ff */
[----:B------:R-:W-:Y:S02]  /*151f0*/  ISETP.GE.OR P2, PT, R86, R242, !P2 ;  /* 0x000000f25600720c */ /* 0x000fe40005746670 */
[----:B-1----:R-:W-:Y:S02]  /*15200*/  FSEL R217, R19, -INF , !P5 ;  /* 0xff80000013d97808 */ /* 0x002fe40006800000 */
[----:B------:R-:W-:Y:S02]  /*15210*/  FSEL R223, R24, -INF , !P2 ;  /* 0xff80000018df7808 */ /* 0x000fe40005000000 */
[----:B------:R-:W-:Y:S02]  /*15220*/  IADD3 R19, R131, 0x61, RZ ;  /* 0x0000006183137810 */ /* 0x000fe40007ffe0ff */
[----:B--2---:R-:W-:Y:S02]  /*15230*/  FSEL R116, R116, -INF , !P1 ;  /* 0xff80000074747808 */ /* 0x004fe40004800000 */
[C---:B------:R-:W-:Y:S04]  /*15240*/  ISETP.GE.AND P1, PT, R11.reuse, R247, PT ;  /* 0x000000f70b00720c */ /* 0x040fe80003f26270 */
[----:B------:R-:W-:Y:S02]  /*15250*/  ISETP.GE.OR P0, PT, R11, R246, !P1 ;  /* 0x000000f60b00720c */ /* 0x000fe40004f06670 */
[----:B---3--:R-:W-:Y:S02]  /*15260*/  FSEL R200, R121, -INF , !P3 ;  /* 0xff80000079c87808 */ /* 0x008fe40005800000 */
[----:B------:R-:W2:Y:S01]  /*15270*/  LDL.LU R121, [R1+0x30] ;  /* 0x0000300001797983 */ /* 0x000ea20000300800 */
[----:B------:R-:W-:Y:S02]  /*15280*/  FSEL R120, R120, -INF , !P0 ;  /* 0xff80000078787808 */ /* 0x000fe40004000000 */
[C---:B------:R-:W-:Y:S01]  /*15290*/  ISETP.GE.AND P0, PT, R86.reuse, R241, PT ;  /* 0x000000f15600720c */ /* 0x040fe20003f06270 */
[----:B------:R-:W3:Y:S01]  /*152a0*/  LDL.LU R125, [R1+0x38] ;  /* 0x00003800017d7983 */ /* 0x000ee20000300800 */
[C---:B------:R-:W-:Y:S02]  /*152b0*/  ISETP.GE.AND P1, PT, R15.reuse, R245, PT ;  /* 0x000000f50f00720c */ /* 0x040fe40003f26270 */
[----:B------:R-:W-:Y:S02]  /*152c0*/  ISETP.GE.OR P4, PT, R86, R240, !P0 ;  /* 0x000000f05600720c */ /* 0x000fe40004786670 */
[----:B------:R-:W-:Y:S02]  /*152d0*/  ISETP.GE.OR P0, PT, R15, R244, !P1 ;  /* 0x000000f40f00720c */ /* 0x000fe40004f06670 */
[C---:B------:R-:W-:Y:S02]  /*152e0*/  ISETP.GE.AND P1, PT, R85.reuse, R243, PT ;  /* 0x000000f35500720c */ /* 0x040fe40003f26270 */
[----:B------:R-:W-:Y:S02]  /*152f0*/  FSEL R38, R38, -INF , !P0 ;  /* 0xff80000026267808 */ /* 0x000fe40004000000 */
[C---:B------:R-:W-:Y:S02]  /*15300*/  ISETP.GE.AND P0, PT, R12.reuse, R247, PT ;  /* 0x000000f70c00720c */ /* 0x040fe40003f06270 */
[----:B------:R-:W-:Y:S02]  /*15310*/  ISETP.GE.OR P1, PT, R85, R242, !P1 ;  /* 0x000000f25500720c */ /* 0x000fe40004f26670 */
[----:B------:R-:W-:Y:S02]  /*15320*/  ISETP.GE.OR P0, PT, R12, R246, !P0 ;  /* 0x000000f60c00720c */ /* 0x000fe40004706670 */
[----:B------:R-:W-:Y:S02]  /*15330*/  FSEL R218, R26, -INF , !P1 ;  /* 0xff8000001ada7808 */ /* 0x000fe40004800000 */
[----:B------:R-:W-:Y:S02]  /*15340*/  FSEL R46, R46, -INF , !P0 ;  /* 0xff8000002e2e7808 */ /* 0x000fe40004000000 */
[----:B------:R-:W-:Y:S02]  /*15350*/  ISETP.GE.AND P0, PT, R11, R245, PT ;  /* 0x000000f50b00720c */ /* 0x000fe40003f06270 */
[----:B------:R-:W-:Y:S02]  /*15360*/  IADD3 R26, R131, 0x30, RZ ;  /* 0x00000030831a7810 */ /* 0x000fe40007ffe0ff */
[----:B------:R-:W-:Y:S04]  /*15370*/  ISETP.GE.OR P0, PT, R11, R244, !P0 ;  /* 0x000000f40b00720c */ /* 0x000fe80004706670 */
[----:B------:R-:W-:Y:S02]  /*15380*/  FSEL R37, R37, -INF , !P0 ;  /* 0xff80000025257808 */ /* 0x000fe40004000000 */
[C---:B------:R-:W-:Y:S04]  /*15390*/  ISETP.GE.AND P0, PT, R85.reuse, R241, PT ;  /* 0x000000f15500720c */ /* 0x040fe80003f06270 */
[----:B------:R-:W-:Y:S02]  /*153a0*/  ISETP.GE.OR P2, PT, R85, R240, !P0 ;  /* 0x000000f05500720c */ /* 0x000fe40004746670 */
[----:B------:R-:W-:Y:S04]  /*153b0*/  IADD3 R85, R131, 0x29, RZ ;  /* 0x0000002983557810 */ /* 0x000fe80007ffe0ff */
[C---:B------:R-:W-:Y:S04]  /*153c0*/  ISETP.GE.AND P0, PT, R85.reuse, R247, PT ;  /* 0x000000f75500720c */ /* 0x040fe80003f06270 */
[----:B------:R-:W-:Y:S04]  /*153d0*/  ISETP.GE.OR P0, PT, R85, R246, !P0 ;  /* 0x000000f65500720c */ /* 0x000fe80004706670 */
[----:B------:R-:W-:Y:S02]  /*153e0*/  FSEL R45, R45, -INF , !P0 ;  /* 0xff8000002d2d7808 */ /* 0x000fe40004000000 */
[C---:B------:R-:W-:Y:S04]  /*153f0*/  ISETP.GE.AND P0, PT, R12.reuse, R245, PT ;  /* 0x000000f50c00720c */ /* 0x040fe80003f06270 */
[----:B------:R-:W-:Y:S04]  /*15400*/  ISETP.GE.OR P0, PT, R12, R244, !P0 ;  /* 0x000000f40c00720c */ /* 0x000fe80004706670 */
[----:B------:R-:W-:Y:S02]  /*15410*/  FSEL R47, R47, -INF , !P0 ;  /* 0xff8000002f2f7808 */ /* 0x000fe40004000000 */
[C---:B------:R-:W-:Y:S04]  /*15420*/  ISETP.GE.AND P0, PT, R13.reuse, R243, PT ;  /* 0x000000f30d00720c */ /* 0x040fe80003f06270 */
[C---:B------:R-:W-:Y:S02]  /*15430*/  ISETP.GE.OR P1, PT, R13.reuse, R242, !P0 ;  /* 0x000000f20d00720c */ /* 0x040fe40004726670 */
[----:B------:R-:W-:Y:S02]  /*15440*/  ISETP.GE.AND P0, PT, R13, R241, PT ;  /* 0x000000f10d00720c */ /* 0x000fe40003f06270 */
[----:B------:R-:W-:Y:S02]  /*15450*/  FSEL R215, R25, -INF , !P1 ;  /* 0xff80000019d77808 */ /* 0x000fe40004800000 */
[----:B------:R-:W-:Y:S02]  /*15460*/  ISETP.GE.OR P3, PT, R13, R240, !P0 ;  /* 0x000000f00d00720c */ /* 0x000fe40004766670 */
[C---:B------:R-:W-:Y:S02]  /*15470*/  ISETP.GE.AND P0, PT, R26.reuse, R247, PT ;  /* 0x000000f71a00720c */ /* 0x040fe40003f06270 */
[C---:B------:R-:W-:Y:S02]  /*15480*/  IADD3 R13, R131.reuse, 0x38, RZ ;  /* 0x00000038830d7810 */ /* 0x040fe40007ffe0ff */
[----:B------:R-:W-:Y:S02]  /*15490*/  ISETP.GE.OR P0, PT, R26, R246, !P0 ;  /* 0x000000f61a00720c */ /* 0x000fe40004706670 */
[----:B------:R-:W-:Y:S02]  /*154a0*/  IADD3 R25, R131, 0x49, RZ ;  /* 0x0000004983197810 */ /* 0x000fe40007ffe0ff */
[----:B--2---:R-:W-:Y:S02]  /*154b0*/  FSEL R24, R121, -INF , !P0 ;  /* 0xff80000079187808 */ /* 0x004fe40004000000 */
[----:B------:R-:W2:Y:S01]  /*154c0*/  LDL.LU R121, [R1+0x34] ;  /* 0x0000340001797983 */ /* 0x000ea20000300800 */
[C---:B------:R-:W-:Y:S04]  /*154d0*/  ISETP.GE.AND P0, PT, R85.reuse, R245, PT ;  /* 0x000000f55500720c */ /* 0x040fe80003f06270 */
[----:B------:R-:W-:Y:S04]  /*154e0*/  ISETP.GE.OR P0, PT, R85, R244, !P0 ;  /* 0x000000f45500720c */ /* 0x000fe80004706670 */
[----:B------:R-:W-:Y:S02]  /*154f0*/  FSEL R48, R48, -INF , !P0 ;  /* 0xff80000030307808 */ /* 0x000fe40004000000 */
[C---:B------:R-:W-:Y:S04]  /*15500*/  ISETP.GE.AND P0, PT, R15.reuse, R243, PT ;  /* 0x000000f30f00720c */ /* 0x040fe80003f06270 */
[C---:B------:R-:W-:Y:S02]  /*15510*/  ISETP.GE.OR P1, PT, R15.reuse, R242, !P0 ;  /* 0x000000f20f00720c */ /* 0x040fe40004726670 */
[C---:B------:R-:W-:Y:S02]  /*15520*/  ISETP.GE.AND P0, PT, R15.reuse, R241, PT ;  /* 0x000000f10f00720c */ /* 0x040fe40003f06270 */
[----:B------:R-:W-:Y:S02]  /*15530*/  FSEL R216, R36, -INF , !P1 ;  /* 0xff80000024d87808 */ /* 0x000fe40004800000 */
[----:B------:R-:W-:Y:S02]  /*15540*/  ISETP.GE.OR P6, PT, R15, R240, !P0 ;  /* 0x000000f00f00720c */ /* 0x000fe400047c6670 */
[C---:B------:R-:W-:Y:S02]  /*15550*/  ISETP.GE.AND P0, PT, R20.reuse, R247, PT ;  /* 0x000000f71400720c */ /* 0x040fe40003f06270 */
[----:B------:R-:W-:Y:S02]  /*15560*/  IADD3 R36, R131, 0x41, RZ ;  /* 0x0000004183247810 */ /* 0x000fe40007ffe0ff */
        /* <DEDUP_REMOVED lines=37> */
[----:B------:R-:W-:Y:S02]  /*157c0*/  FSEL R85, R39, -INF , !P1 ;  /* 0xff80000027557808 */ /* 0x000fe40004800000 */
[----:B------:R-:W-:Y:S09]  /*157d0*/  IADD3 R39, R131, 0x48, RZ ;  /* 0x0000004883277810 */ /* 0x000ff20007ffe0ff */
[----:B------:R-:W-:Y:S02]  /*157e0*/  @P0 LOP3.LUT R252, R252, 0x200, RZ, 0xfc, !PT ;  /* 0x00000200fcfc0812 */ /* 0x000fe400078efcff */
[----:B------:R-:W-:Y:S02]  /*157f0*/  ISETP.GE.AND P0, PT, R12, R247, PT ;  /* 0x000000f70c00720c */ /* 0x000fe40003f06270 */
[----:B------:R-:W-:Y:S02]  /*15800*/  LOP3.LUT R252, R252, 0xfffffbff, RZ, 0xc0, !PT ;  /* 0xfffffbfffcfc7812 */ /* 0x000fe400078ec0ff */
[----:B------:R-:W-:Y:S04]  /*15810*/  ISETP.GE.OR P0, PT, R12, R246, !P0 ;  /* 0x000000f60c00720c */ /* 0x000fe80004706670 */
[----:B---3--:R-:W-:Y:S02]  /*15820*/  FSEL R130, R125, -INF , !P0 ;  /* 0xff8000007d827808 */ /* 0x008fe40004000000 */
[C---:B------:R-:W-:Y:S04]  /*15830*/  ISETP.GE.AND P0, PT, R11.reuse, R245, PT ;  /* 0x000000f50b00720c */ /* 0x040fe80003f06270 */
[----:B------:R-:W-:Y:S04]  /*15840*/  ISETP.GE.OR P0, PT, R11, R244, !P0 ;  /* 0x000000f40b00720c */ /* 0x000fe80004706670 */
[----:B------:R-:W-:Y:S02]  /*15850*/  FSEL R63, R63, -INF , !P0 ;  /* 0xff8000003f3f7808 */ /* 0x000fe40004000000 */
[C---:B------:R-:W-:Y:S04]  /*15860*/  ISETP.GE.AND P0, PT, R26.reuse, R243, PT ;  /* 0x000000f31a00720c */ /* 0x040fe80003f06270 */
[C---:B------:R-:W-:Y:S02]  /*15870*/  ISETP.GE.OR P1, PT, R26.reuse, R242, !P0 ;  /* 0x000000f21a00720c */ /* 0x040fe40004726670 */
[----:B------:R-:W-:Y:S02]  /*15880*/  ISETP.GE.AND P0, PT, R26, R241, PT ;  /* 0x000000f11a00720c */ /* 0x000fe40003f06270 */
[----:B----4-:R-:W-:Y:S02]  /*15890*/  FSEL R214, R50, -INF , !P1 ;  /* 0xff80000032d67808 */ /* 0x010fe40004800000 */
[----:B------:R-:W-:Y:S11]  /*158a0*/  ISETP.GE.OR P0, PT, R26, R240, !P0 ;  /* 0x000000f01a00720c */ /* 0x000ff60004706670 */
[----:B------:R-:W-:Y:S02]  /*158b0*/  @!UPT UIADD3 URZ, URZ, URZ, URZ ;  /* 0x0000003f3f3ff290 */ /* 0x000fe4000fffe03f */
[----:B------:R-:W-:Y:S02]  /*158c0*/  @P0 LOP3.LUT R252, R252, 0x400, RZ, 0xfc, !PT ;  /* 0x00000400fcfc0812 */ /* 0x000fe400078efcff */
[----:B------:R-:W-:Y:S02]  /*158d0*/  ISETP.GE.AND P0, PT, R36, R247, PT ;  /* 0x000000f72400720c */ /* 0x000fe40003f06270 */
[----:B------:R-:W-:Y:S02]  /*158e0*/  LOP3.LUT R252, R252, 0xffffff7f, RZ, 0xc0, !PT ;  /* 0xffffff7ffcfc7812 */ /* 0x000fe400078ec0ff */
[----:B------:R-:W-:Y:S04]  /*158f0*/  ISETP.GE.OR P0, PT, R36, R246, !P0 ;  /* 0x000000f62400720c */ /* 0x000fe80004706670 */
[----:B--2---:R-:W-:Y:S02]  /*15900*/  FSEL R129, R121, -INF , !P0 ;  /* 0xff80000079817808 */ /* 0x004fe40004000000 */
[----:B------:R-:W2:Y:S01]  /*15910*/  LDL.LU R121, [R1+0x3c] ;  /* 0x00003c0001797983 */ /* 0x000ea20000300800 */
[C---:B------:R-:W-:Y:S03]  /*15920*/  ISETP.GE.AND P0, PT, R12.reuse, R245, PT ;  /* 0x000000f50c00720c */ /* 0x040fe60003f06270 */
[----:B------:R-:W3:Y:S01]  /*15930*/  LDL.LU R125, [R1+0x40] ;  /* 0x00004000017d7983 */ /* 0x000ee20000300800 */
[----:B------:R-:W-:Y:S04]  /*15940*/  ISETP.GE.OR P0, PT, R12, R244, !P0 ;  /* 0x000000f40c00720c */ /* 0x000fe80004706670 */
[----:B------:R-:W-:Y:S02]  /*15950*/  FSEL R15, R69, -INF , !P0 ;  /* 0xff800000450f7808 */ /* 0x000fe40004000000 */
[C---:B------:R-:W-:Y:S02]  /*15960*/  ISETP.GE.AND P0, PT, R20.reuse, R243, PT ;  /* 0x000000f31400720c */ /* 0x040fe40003f06270 */
[----:B------:R-:W-:Y:S02]  /*15970*/  FSEL R69, R17, -INF , !P4 ;  /* 0xff80000011457808 */ /* 0x000fe40006000000 */
[C---:B------:R-:W-:Y:S02]  /*15980*/  ISETP.GE.OR P1, PT, R20.reuse, R242, !P0 ;  /* 0x000000f21400720c */ /* 0x040fe40004726670 */
[C---:B------:R-:W-:Y:S02]  /*15990*/  ISETP.GE.AND P0, PT, R20.reuse, R241, PT ;  /* 0x000000f11400720c */ /* 0x040fe40003f06270 */
        /* <DEDUP_REMOVED lines=18> */
[C---:B------:R-:W-:Y:S04]  /*15ac0*/  ISETP.GE.AND P0, PT, R25.reuse, R247, PT ;  /* 0x000000f71900720c */ /* 0x040fe80003f06270 */
[----:B------:R-:W-:Y:S04]  /*15ad0*/  ISETP.GE.OR P0, PT, R25, R246, !P0 ;  /* 0x000000f61900720c */ /* 0x000fe80004706670 */
[----:B------:R-:W-:Y:S02]  /*15ae0*/  FSEL R74, R74, -INF , !P0 ;  /* 0xff8000004a4a7808 */ /* 0x000fe40004000000 */
[C---:B------:R-:W-:Y:S02]  /*15af0*/  LOP3.LUT P0, RZ, R252.reuse, 0x8, RZ, 0xc0, !PT ;  /* 0x00000008fcff7812 */ /* 0x040fe4000780c0ff */
[----:B------:R-:W-:Y:S02]  /*15b00*/  LOP3.LUT R252, R252, 0xffffffdf, RZ, 0xc0, !PT ;  /* 0xffffffdffcfc7812 */ /* 0x000fe400078ec0ff */
[----:B------:R-:W-:Y:S02]  /*15b10*/  FSEL R13, R0, -INF , !P0 ;  /* 0xff800000000d7808 */ /* 0x000fe40004000000 */
[----:B------:R-:W-:Y:S02]  /*15b20*/  ISETP.GE.AND P0, PT, R39, R245, PT ;  /* 0x000000f52700720c */ /* 0x000fe40003f06270 */
[----:B------:R-:W-:Y:S02]  /*15b30*/  IADD3 R0, R131, 0x51, RZ ;  /* 0x0000005183007810 */ /* 0x000fe40007ffe0ff */
[----:B------:R-:W-:Y:S04]  /*15b40*/  ISETP.GE.OR P0, PT, R39, R244, !P0 ;  /* 0x000000f42700720c */ /* 0x000fe80004706670 */
[----:B------:R-:W-:Y:S02]  /*15b50*/  FSEL R76, R76, -INF , !P0 ;  /* 0xff8000004c4c7808 */ /* 0x000fe40004000000 */
[C---:B------:R-:W-:Y:S04]  /*15b60*/  ISETP.GE.AND P0, PT, R11.reuse, R243, PT ;  /* 0x000000f30b00720c */ /* 0x040fe80003f06270 */
[C---:B------:R-:W-:Y:S02]  /*15b70*/  ISETP.GE.OR P1, PT, R11.reuse, R242, !P0 ;  /* 0x000000f20b00720c */ /* 0x040fe40004726670 */
[C---:B------:R-:W-:Y:S02]  /*15b80*/  ISETP.GE.AND P0, PT, R11.reuse, R241, PT ;  /* 0x000000f10b00720c */ /* 0x040fe40003f06270 */
[----:B------:R-:W-:Y:S02]  /*15b90*/  FSEL R127, R54, -INF , !P1 ;  /* 0xff800000367f7808 */ /* 0x000fe40004800000 */
[----:B------:R-:W-:Y:S02]  /*15ba0*/  ISETP.GE.OR P0, PT, R11, R240, !P0 ;  /* 0x000000f00b00720c */ /* 0x000fe40004706670 */
[----:B------:R-:W-:Y:S11]  /*15bb0*/  IADD3 R54, R131, 0x71, RZ ;  /* 0x0000007183367810 */ /* 0x000ff60007ffe0ff */
[----:B------:R-:W-:Y:S02]  /*15bc0*/  @P0 LOP3.LUT R252, R252, 0x20, RZ, 0xfc, !PT ;  /* 0x00000020fcfc0812 */ /* 0x000fe400078efcff */
[C---:B------:R-:W-:Y:S04]  /*15bd0*/  ISETP.GE.AND P0, PT, R49.reuse, R247, PT ;  /* 0x000000f73100720c */ /* 0x040fe80003f06270 */
[----:B------:R-:W-:Y:S04]  /*15be0*/  ISETP.GE.OR P0, PT, R49, R246, !P0 ;  /* 0x000000f63100720c */ /* 0x000fe80004706670 */
[----:B--2---:R-:W-:Y:S01]  /*15bf0*/  FSEL R26, R121, -INF , !P0 ;  /* 0xff800000791a7808 */ /* 0x004fe20004000000 */
[----:B------:R-:W-:Y:S01]  /*15c00*/  IMAD.MOV.U32 R121, RZ, RZ, R211 ;  /* 0x000000ffff797224 */ /* 0x000fe200078e00d3 */
[C---:B------:R-:W-:Y:S02]  /*15c10*/  LOP3.LUT P0, RZ, R252.reuse, 0x4, RZ, 0xc0, !PT ;  /* 0x00000004fcff7812 */ /* 0x040fe4000780c0ff */
[----:B------:R-:W-:Y:S01]  /*15c20*/  LOP3.LUT R252, R252, 0xffffffef, RZ, 0xc0, !PT ;  /* 0xffffffeffcfc7812 */ /* 0x000fe200078ec0ff */
[----:B------:R-:W-:Y:S01]  /*15c30*/  IMAD.MOV.U32 R202, RZ, RZ, R121 ;  /* 0x000000ffffca7224 */ /* 0x000fe200078e0079 */
        /* <DEDUP_REMOVED lines=10> */
[----:B------:R-:W-:Y:S11]  /*15ce0*/  FSEL R67, R18, -INF , !P2 ;  /* 0xff80000012437808 */ /* 0x000ff60005000000 */
        /* <DEDUP_REMOVED lines=9> */
[----:B------:R-:W-:Y:S02]  /*15d80*/  ISETP.GE.OR P0, PT, R49, R244, !P0 ;  /* 0x000000f43100720c */ /* 0x000fe40004706670 */
[----:B------:R-:W-:Y:S02]  /*15d90*/  FSEL R84, R32, -INF , !P6 ;  /* 0xff80000020547808 */ /* 0x000fe40007000000 */
        /* <DEDUP_REMOVED lines=8> */
[----:B------:R-:W-:Y:S02]  /*15e20*/  ISETP.GE.AND P0, PT, R2, R247, PT ;  /* 0x000000f70200720c */ /* 0x000fe40003f06270 */
        /* <DEDUP_REMOVED lines=11> */
[C---:B------:R-:W-:Y:S04]  /*15ee0*/  ISETP.GE.AND P0, PT, R3.reuse, R247, PT ;  /* 0x000000f70300720c */ /* 0x040fe80003f06270 */
[----:B------:R-:W-:Y:S04]  /*15ef0*/  ISETP.GE.OR P0, PT, R3, R246, !P0 ;  /* 0x000000f60300720c */ /* 0x000fe80004706670 */
[----:B------:R-:W-:Y:S02]  /*15f00*/  FSEL R39, R88, -INF , !P0 ;  /* 0xff80000058277808 */ /* 0x000fe40004000000 */
[----:B------:R-:W-:Y:S02]  /*15f10*/  ISETP.GE.AND P0, PT, R2, R245, PT ;  /* 0x000000f50200720c */ /* 0x000fe40003f06270 */
[----:B------:R-:W-:Y:S02]  /*15f20*/  @P5 LOP3.LUT R252, R252, 0x4, RZ, 0xfc, !PT ;  /* 0x00000004fcfc5812 */ /* 0x000fe400078efcff */
[----:B------:R-:W-:Y:S02]  /*15f30*/  ISETP.GE.OR P0, PT, R2, R244, !P0 ;  /* 0x000000f40200720c */ /* 0x000fe40004706670 */
[----:B------:R-:W-:Y:S02]  /*15f40*/  LOP3.LUT P6, RZ, R252, 0x200, RZ, 0xc0, !PT ;  /* 0x00000200fcff7812 */ /* 0x000fe400078cc0ff */
[----:B------:R-:W-:Y:S02]  /*15f50*/  FSEL R211, R90, -INF , !P0 ;  /* 0xff8000005ad37808 */ /* 0x000fe40004000000 */
[C---:B------:R-:W-:Y:S04]  /*15f60*/  ISETP.GE.AND P0, PT, R25.reuse, R243, PT ;  /* 0x000000f31900720c */ /* 0x040fe80003f06270 */
[C---:B------:R-:W-:Y:S02]  /*15f70*/  ISETP.GE.OR P1, PT, R25.reuse, R242, !P0 ;  /* 0x000000f21900720c */ /* 0x040fe40004726670 */
[C---:B------:R-:W-:Y:S02]  /*15f80*/  ISETP.GE.AND P0, PT, R25.reuse, R241, PT ;  /* 0x000000f11900720c */ /* 0x040fe40003f06270 */
[----:B------:R-:W-:Y:S02]  /*15f90*/  FSEL R64, R64, -INF , !P1 ;  /* 0xff80000040407808 */ /* 0x000fe40004800000 */
[----:B------:R-:W-:Y:S02]  /*15fa0*/  ISETP.GE.OR P5, PT, R25, R240, !P0 ;  /* 0x000000f01900720c */ /* 0x000fe400047a6670 */
[----:B------:R-:W-:Y:S02]  /*15fb0*/  IADD3 R25, R131, 0x60, RZ ;  /* 0x0000006083197810 */ /* 0x000fe40007ffe0ff */
[----:B------:R-:W-:Y:S01]  /*15fc0*/  FSEL R205, R56, -INF , !P5 ;  /* 0xff80000038cd7808 */ /* 0x000fe20006800000 */
[----:B------:R-:W-:Y:S01]  /*15fd0*/  IMAD.MOV.U32 R56, RZ, RZ, R64 ;  /* 0x000000ffff387224 */ /* 0x000fe200078e0040 */
[C---:B------:R-:W-:Y:S01]  /*15fe0*/  ISETP.GE.AND P0, PT, R25.reuse, R247, PT ;  /* 0x000000f71900720c */ /* 0x040fe20003f06270 */
[----:B------:R-:W-:Y:S03]  /*15ff0*/  IMAD.MOV.U32 R64, RZ, RZ, R67 ;  /* 0x000000ffff407224 */ /* 0x000fe600078e0043 */
[----:B------:R-:W-:Y:S04]  /*16000*/  ISETP.GE.OR P0, PT, R25, R246, !P0 ;  /* 0x000000f61900720c */ /* 0x000fe80004706670 */
[----:B---3--:R-:W-:Y:S01]  /*16010*/  FSEL R40, R125, -INF , !P0 ;  /* 0xff8000007d287808 */ /* 0x008fe20004000000 */
[----:B------:R-:W-:Y:S01]  /*16020*/  IMAD.MOV.U32 R125, RZ, RZ, R209 ;  /* 0x000000ffff7d7224 */ /* 0x000fe200078e00d1 */
[C---:B------:R-:W-:Y:S04]  /*16030*/  ISETP.GE.AND P0, PT, R3.reuse, R245, PT ;  /* 0x000000f50300720c */ /* 0x040fe80003f06270 */
[----:B------:R-:W-:Y:S04]  /*16040*/  ISETP.GE.OR P0, PT, R3, R244, !P0 ;  /* 0x000000f40300720c */ /* 0x000fe80004706670 */
[----:B------:R-:W-:Y:S02]  /*16050*/  FSEL R209, R91, -INF , !P0 ;  /* 0xff8000005bd17808 */ /* 0x000fe40004000000 */
[C---:B------:R-:W-:Y:S04]  /*16060*/  ISETP.GE.AND P0, PT, R49.reuse, R243, PT ;  /* 0x000000f33100720c */ /* 0x040fe80003f06270 */
[C---:B------:R-:W-:Y:S02]  /*16070*/  ISETP.GE.OR P1, PT, R49.reuse, R242, !P0 ;  /* 0x000000f23100720c */ /* 0x040fe40004726670 */
[----:B------:R-:W-:Y:S02]  /*16080*/  ISETP.GE.AND P0, PT, R49, R241, PT ;  /* 0x000000f13100720c */ /* 0x000fe40003f06270 */
[----:B------:R-:W-:Y:S01]  /*16090*/  FSEL R230, R81, -INF , !P1 ;  /* 0xff80000051e67808 */ /* 0x000fe20004800000 */
[----:B------:R-:W-:Y:S01]  /*160a0*/  IMAD.MOV.U32 R81, RZ, RZ, R201 ;  /* 0x000000ffff517224 */ /* 0x000fe200078e00c9 */
[----:B------:R-:W-:Y:S02]  /*160b0*/  ISETP.GE.OR P4, PT, R49, R240, !P0 ;  /* 0x000000f03100720c */ /* 0x000fe40004786670 */
[----:B------:R-:W-:Y:S02]  /*160c0*/  ISETP.GE.AND P0, PT, R19, R247, PT ;  /* 0x000000f71300720c */ /* 0x000fe40003f06270 */
[----:B------:R-:W-:Y:S02]  /*160d0*/  FSEL R203, R71, -INF , !P4 ;  /* 0xff80000047cb7808 */ /* 0x000fe40006000000 */
        /* <DEDUP_REMOVED lines=22> */
[----:B------:R-:W-:Y:S02]  /*16240*/  IADD3 R2, R131, 0x69, RZ ;  /* 0x0000006983027810 */ /* 0x000fe40007ffe0ff */
[----:B------:R-:W-:Y:S02]  /*16250*/  FSEL R201, R73, -INF , !P2 ;  /* 0xff80000049c97808 */ /* 0x000fe40005000000 */
[C---:B------:R-:W-:Y:S04]  /*16260*/  ISETP.GE.AND P0, PT, R2.reuse, R247, PT ;  /* 0x000000f70200720c */ /* 0x040fe80003f06270 */
[----:B------:R-:W-:Y:S04]  /*16270*/  ISETP.GE.OR P0, PT, R2, R246, !P0 ;  /* 0x000000f60200720c */ /* 0x000fe80004706670 */
[----:B------:R-:W-:Y:S02]  /*16280*/  FSEL R32, R110, -INF , !P0 ;  /* 0xff8000006e207808 */ /* 0x000fe40004000000 */
[C---:B------:R-:W-:Y:S02]  /*16290*/  LOP3.LUT P0, RZ, R252.reuse, 0x1, RZ, 0xc0, !PT ;  /* 0x00000001fcff7812 */ /* 0x040fe4000780c0ff */
[----:B------:R-:W-:Y:S02]  /*162a0*/  LOP3.LUT R252, R252, 0xfffffffd, RZ, 0xc0, !PT ;  /* 0xfffffffdfcfc7812 */ /* 0x000fe400078ec0ff */
        /* <DEDUP_REMOVED lines=9> */
[C---:B------:R-:W-:Y:S02]  /*16340*/  IADD3 R3, R131.reuse, 0x70, RZ ;  /* 0x0000007083037810 */ /* 0x040fe40007ffe0ff */
[----:B------:R-:W-:Y:S09]  /*16350*/  IADD3 R131, R131, 0x79, RZ ;  /* 0x0000007983837810 */ /* 0x000ff20007ffe0ff */
[----:B------:R-:W-:Y:S02]  /*16360*/  @P0 LOP3.LUT R252, R252, 0x2, RZ, 0xfc, !PT ;  /* 0x00000002fcfc0812 */ /* 0x000fe400078efcff */
[C---:B------:R-:W-:Y:S04]  /*16370*/  ISETP.GE.AND P0, PT, R3.reuse, R247, PT ;  /* 0x000000f70300720c */ /* 0x040fe80003f06270 */
[----:B------:R-:W-:Y:S04]  /*16380*/  ISETP.GE.OR P0, PT, R3, R246, !P0 ;  /* 0x000000f60300720c */ /* 0x000fe80004706670 */
[----:B------:R-:W-:Y:S02]  /*16390*/  FSEL R30, R125, -INF , !P0 ;  /* 0xff8000007d1e7808 */ /* 0x000fe40004000000 */
[C---:B------:R-:W-:Y:S02]  /*163a0*/  LOP3.LUT P0, RZ, R252.reuse, 0x100, RZ, 0xc0, !PT ;  /* 0x00000100fcff7812 */ /* 0x040fe4000780c0ff */
[----:B------:R-:W-:Y:S02]  /*163b0*/  LOP3.LUT R252, R252, 0xfffffffe, RZ, 0xc0, !PT ;  /* 0xfffffffefcfc7812 */ /* 0x000fe400078ec0ff */
[----:B------:R-:W-:Y:S02]  /*163c0*/  FSEL R234, R31, -INF , !P0 ;  /* 0xff8000001fea7808 */ /* 0x000fe40004000000 */
[C---:B------:R-:W-:Y:S02]  /*163d0*/  ISETP.GE.AND P0, PT, R2.reuse, R245, PT ;  /* 0x000000f50200720c */ /* 0x040fe40003f06270 */
[----:B------:R-:W-:Y:S02]  /*163e0*/  FSEL R125, R29, -INF , !P6 ;  /* 0xff8000001d7d7808 */ /* 0x000fe40007000000 */
[----:B------:R-:W-:Y:S04]  /*163f0*/  ISETP.GE.OR P0, PT, R2, R244, !P0 ;  /* 0x000000f40200720c */ /* 0x000fe80004706670 */
[----:B------:R-:W-:Y:S02]  /*16400*/  FSEL R114, R114, -INF , !P0 ;  /* 0xff80000072727808 */ /* 0x000fe40004000000 */
[C---:B------:R-:W-:Y:S04]  /*16410*/  ISETP.GE.AND P0, PT, R25.reuse, R243, PT ;  /* 0x000000f31900720c */ /* 0x040fe80003f06270 */
[C---:B------:R-:W-:Y:S02]  /*16420*/  ISETP.GE.OR P1, PT, R25.reuse, R242, !P0 ;  /* 0x000000f21900720c */ /* 0x040fe40004726670 */
[C---:B------:R-:W-:Y:S04]  /*16430*/  ISETP.GE.AND P0, PT, R25.reuse, R241, PT ;  /* 0x000000f11900720c */ /* 0x040fe80003f06270 */
[----:B------:R-:W-:Y:S11]  /*16440*/  ISETP.GE.OR P0, PT, R25, R240, !P0 ;  /* 0x000000f01900720c */ /* 0x000ff60004706670 */
[----:B------:R-:W-:Y:S02]  /*16450*/  @!UPT UIADD3 URZ, URZ, URZ, URZ ;  /* 0x0000003f3f3ff290 */ /* 0x000fe4000fffe03f */
[----:B------:R-:W-:Y:S02]  /*16460*/  @P0 LOP3.LUT R252, R252, 0x1, RZ, 0xfc, !PT ;  /* 0x00000001fcfc0812 */ /* 0x000fe400078efcff */
[C---:B------:R-:W-:Y:S04]  /*16470*/  ISETP.GE.AND P0, PT, R54.reuse, R247, PT ;  /* 0x000000f73600720c */ /* 0x040fe80003f06270 */
[----:B------:R-:W-:Y:S04]  /*16480*/  ISETP.GE.OR P0, PT, R54, R246, !P0 ;  /* 0x000000f63600720c */ /* 0x000fe80004706670 */
[----:B------:R-:W-:Y:S02]  /*16490*/  FSEL R31, R208, -INF , !P0 ;  /* 0xff800000d01f7808 */ /* 0x000fe40004000000 */
[----:B------:R-:W-:Y:S02]  /*164a0*/  ISETP.GE.AND P0, PT, R3, R245, PT ;  /* 0x000000f50300720c */ /* 0x000fe40003f06270 */
[----:B------:R-:W-:Y:S02]  /*164b0*/  FSEL R208, R93, -INF , !P1 ;  /* 0xff8000005dd07808 */ /* 0x000fe40004800000 */
[----:B------:R-:W-:Y:S04]  /*164c0*/  ISETP.GE.OR P0, PT, R3, R244, !P0 ;  /* 0x000000f40300720c */ /* 0x000fe80004706670 */
[----:B------:R-:W-:Y:S02]  /*164d0*/  FSEL R18, R202, -INF , !P0 ;  /* 0xff800000ca127808 */ /* 0x000fe40004000000 */
[C---:B------:R-:W-:Y:S02]  /*164e0*/  ISETP.GE.AND P0, PT, R19.reuse, R243, PT ;  /* 0x000000f31300720c */ /* 0x040fe40003f06270 */
[----:B------:R-:W-:Y:S01]  /*164f0*/  FSEL R202, R70, -INF , !P3 ;  /* 0xff80000046ca7808 */ /* 0x000fe20005800000 */
[----:B------:R-:W-:Y:S01]  /*16500*/  IMAD.MOV.U32 R70, RZ, RZ, R68 ;  /* 0x000000ffff467224 */ /* 0x000fe200078e0044 */
[C---:B------:R-:W-:Y:S02]  /*16510*/  ISETP.GE.OR P1, PT, R19.reuse, R242, !P0 ;  /* 0x000000f21300720c */ /* 0x040fe40004726670 */
[C---:B------:R-:W-:Y:S02]  /*16520*/  ISETP.GE.AND P0, PT, R19.reuse, R241, PT ;  /* 0x000000f11300720c */ /* 0x040fe40003f06270 */
[----:B------:R-:W-:Y:S02]  /*16530*/  FSEL R204, R92, -INF , !P1 ;  /* 0xff8000005ccc7808 */ /* 0x000fe40004800000 */
[----:B------:R-:W-:Y:S02]  /*16540*/  ISETP.GE.OR P6, PT, R19, R240, !P0 ;  /* 0x000000f01300720c */ /* 0x000fe400047c6670 */
[C---:B------:R-:W-:Y:S02]  /*16550*/  ISETP.GE.AND P0, PT, R55.reuse, R247, PT ;  /* 0x000000f73700720c */ /* 0x040fe40003f06270 */
[----:B------:R-:W-:Y:S02]  /*16560*/  LOP3.LUT P1, RZ, R252, 0x4, RZ, 0xc0, !PT ;  /* 0x00000004fcff7812 */ /* 0x000fe4000782c0ff */
[----:B------:R-:W-:Y:S02]  /*16570*/  ISETP.GE.OR P0, PT, R55, R246, !P0 ;  /* 0x000000f63700720c */ /* 0x000fe40004706670 */
[----:B------:R-:W-:Y:S01]  /*16580*/  FSEL R206, R58, -INF , !P1 ;  /* 0xff8000003ace7808 */ /* 0x000fe20004800000 */
[----:B------:R-:W-:Y:S01]  /*16590*/  IMAD.MOV.U32 R58, RZ, RZ, R200 ;  /* 0x000000ffff3a7224 */ /* 0x000fe200078e00c8 */
[----:B------:R-:W-:Y:S02]  /*165a0*/  FSEL R29, R128, -INF , !P0 ;  /* 0xff800000801d7808 */ /* 0x000fe40004000000 */
[C---:B------:R-:W-:Y:S02]  /*165b0*/  LOP3.LUT P0, RZ, R252.reuse, 0x400, RZ, 0xc0, !PT ;  /* 0x00000400fcff7812 */ /* 0x040fe4000780c0ff */
[----:B------:R-:W-:Y:S02]  /*165c0*/  LOP3.LUT P1, RZ, R252, 0x2, RZ, 0xc0, !PT ;  /* 0x00000002fcff7812 */ /* 0x000fe4000782c0ff */
[----:B------:R-:W-:Y:S02]  /*165d0*/  FSEL R128, R44, -INF , !P0 ;  /* 0xff8000002c807808 */ /* 0x000fe40004000000 */
[----:B------:R-:W-:Y:S02]  /*165e0*/  ISETP.GE.AND P0, PT, R54, R245, PT ;  /* 0x000000f53600720c */ /* 0x000fe40003f06270 */
[----:B------:R-:W-:Y:S02]  /*165f0*/  FSEL R200, R72, -INF , !P1 ;  /* 0xff80000048c87808 */ /* 0x000fe40004800000 */
[----:B------:R-:W-:Y:S02]  /*16600*/  ISETP.GE.OR P0, PT, R54, R244, !P0 ;  /* 0x000000f43600720c */ /* 0x000fe40004706670 */
[----:B------:R-:W-:Y:S02]  /*16610*/  FSEL R110, R96, -INF , !P6 ;  /* 0xff800000606e7808 */ /* 0x000fe40007000000 */
[----:B------:R-:W-:Y:S02]  /*16620*/  FSEL R19, R210, -INF , !P0 ;  /* 0xff800000d2137808 */ /* 0x000fe40004000000 */
[C---:B------:R-:W-:Y:S04]  /*16630*/  ISETP.GE.AND P0, PT, R131.reuse, R247, PT ;  /* 0x000000f78300720c */ /* 0x040fe80003f06270 */
[----:B------:R-:W-:Y:S04]  /*16640*/  ISETP.GE.OR P0, PT, R131, R246, !P0 ;  /* 0x000000f68300720c */ /* 0x000fe80004706670 */
[----:B------:R-:W-:Y:S02]  /*16650*/  FSEL R44, R126, -INF , !P0 ;  /* 0xff8000007e2c7808 */ /* 0x000fe40004000000 */
[----:B------:R-:W-:Y:S04]  /*16660*/  LOP3.LUT P0, RZ, R252, 0x80, RZ, 0xc0, !PT ;  /* 0x00000080fcff7812 */ /* 0x000fe8000780c0ff */
[----:B------:R-:W-:Y:S02]  /*16670*/  FSEL R126, R42, -INF , !P0 ;  /* 0xff8000002a7e7808 */ /* 0x000fe40004000000 */
[C---:B------:R-:W-:Y:S04]  /*16680*/  ISETP.GE.AND P0, PT, R0.reuse, R243, PT ;  /* 0x000000f30000720c */ /* 0x040fe80003f06270 */
[----:B------:R-:W-:Y:S04]  /*16690*/  ISETP.GE.OR P0, PT, R0, R242, !P0 ;  /* 0x000000f20000720c */ /* 0x000fe80004706670 */
        /* <DEDUP_REMOVED lines=14> */
[----:B------:R-:W-:Y:S02]  /*16780*/  ISETP.GE.AND P0, PT, R3, R243, PT ;  /* 0x000000f30300720c */ /* 0x000fe40003f06270 */
[----:B------:R-:W-:Y:S02]  /*16790*/  FMNMX.FTZ R41, R105, R198, !PT ;  /* 0x000000c669297209 */ /* 0x000fe40007810000 */
[-C--:B------:R-:W-:Y:S02]  /*167a0*/  ISETP.GE.OR P0, PT, R3, R242.reuse, !P0 ;  /* 0x000000f20300720c */ /* 0x080fe40004706670 */
[----:B------:R-:W-:Y:S02]  /*167b0*/  FMNMX.FTZ R41, R108, R41, !PT ;  /* 0x000000296c297209 */ /* 0x000fe40007810000 */
[----:B------:R-:W-:Y:S02]  /*167c0*/  FSEL R93, R119, -INF , !P0 ;  /* 0xff800000775d7808 */ /* 0x000fe40004000000 */
[----:B------:R-:W-:Y:S04]  /*167d0*/  LOP3.LUT P0, RZ, R252, 0x10, RZ, 0xc0, !PT ;  /* 0x00000010fcff7812 */ /* 0x000fe8000780c0ff */
[----:B------:R-:W-:Y:S02]  /*167e0*/  FSEL R88, R59, -INF , !P0 ;  /* 0xff8000003b587808 */ /* 0x000fe40004000000 */
[CC--:B------:R-:W-:Y:S04]  /*167f0*/  ISETP.GE.AND P0, PT, R54.reuse, R243.reuse, PT ;  /* 0x000000f33600720c */ /* 0x0c0fe80003f06270 */
[-C--:B------:R-:W-:Y:S04]  /*16800*/  ISETP.GE.OR P0, PT, R54, R242.reuse, !P0 ;  /* 0x000000f23600720c */ /* 0x080fe80004706670 */
[----:B------:R-:W-:Y:S02]  /*16810*/  FSEL R91, R117, -INF , !P0 ;  /* 0xff800000755b7808 */ /* 0x000fe40004000000 */
[----:B------:R-:W-:Y:S04]  /*16820*/  LOP3.LUT P0, RZ, R252, 0x8, RZ, 0xc0, !PT ;  /* 0x00000008fcff7812 */ /* 0x000fe8000780c0ff */
[----:B------:R-:W-:Y:S02]  /*16830*/  FSEL R92, R57, -INF , !P0 ;  /* 0xff800000395c7808 */ /* 0x000fe40004000000 */
[CC--:B------:R-:W-:Y:S04]  /*16840*/  ISETP.GE.AND P0, PT, R55.reuse, R243.reuse, PT ;  /* 0x000000f33700720c */ /* 0x0c0fe80003f06270 */
[-C--:B------:R-:W-:Y:S04]  /*16850*/  ISETP.GE.OR P0, PT, R55, R242.reuse, !P0 ;  /* 0x000000f23700720c */ /* 0x080fe80004706670 */
[----:B------:R-:W-:Y:S02]  /*16860*/  FSEL R90, R118, -INF , !P0 ;  /* 0xff800000765a7808 */ /* 0x000fe40004000000 */
[C---:B------:R-:W-:Y:S04]  /*16870*/  ISETP.GE.AND P0, PT, R131.reuse, R243, PT ;  /* 0x000000f38300720c */ /* 0x040fe80003f06270 */
[----:B------:R-:W-:Y:S04]  /*16880*/  ISETP.GE.OR P0, PT, R131, R242, !P0 ;  /* 0x000000f28300720c */ /* 0x000fe80004706670 */
[----:B------:R-:W-:Y:S02]  /*16890*/  FSEL R89, R122, -INF , !P0 ;  /* 0xff8000007a597808 */ /* 0x000fe40004000000 */
[CC--:B------:R-:W-:Y:S04]  /*168a0*/  ISETP.GE.AND P0, PT, R0.reuse, R241.reuse, PT ;  /* 0x000000f10000720c */ /* 0x0c0fe80003f06270 */
[-C--:B------:R-:W-:Y:S02]  /*168b0*/  ISETP.GE.OR P5, PT, R0, R240.reuse, !P0 ;  /* 0x000000f00000720c */ /* 0x080fe400047a6670 */
[C---:B------:R-:W-:Y:S02]  /*168c0*/  ISETP.GE.AND P0, PT, R2.reuse, R241, PT ;  /* 0x000000f10200720c */ /* 0x040fe40003f06270 */
[----:B------:R-:W-:Y:S02]  /*168d0*/  FMNMX.FTZ R0, R103, R199, !PT ;  /* 0x000000c767007209 */ /* 0x000fe40007810000 */
[----:B------:R-:W-:Y:S02]  /*168e0*/  ISETP.GE.OR P4, PT, R2, R240, !P0 ;  /* 0x000000f00200720c */ /* 0x000fe40004786670 */
[----:B------:R-:W-:Y:S02]  /*168f0*/  FMNMX.FTZ R2, R104, R41, !PT ;  /* 0x0000002968027209 */ /* 0x000fe40007810000 */
[----:B------:R-:W-:Y:S02]  /*16900*/  FMNMX.FTZ R0, R207, R0, !PT ;  /* 0x00000000cf007209 */ /* 0x000fe40007810000 */
[----:B------:R-:W-:Y:S02]  /*16910*/  FMNMX.FTZ R2, R106, R2, !PT ;  /* 0x000000026a027209 */ /* 0x000fe40007810000 */
[----:B------:R-:W-:Y:S02]  /*16920*/  ISETP.GE.AND P0, PT, R3, R241, PT ;  /* 0x000000f10300720c */ /* 0x000fe40003f06270 */
[----:B------:R-:W-:Y:S02]  /*16930*/  FMNMX.FTZ R41, R113, R2, !PT ;  /* 0x0000000271297209 */ /* 0x000fe40007810000 */
[----:B------:R-:W-:Y:S02]  /*16940*/  FMNMX.FTZ R0, R111, R0, !PT ;  /* 0x000000006f007209 */ /* 0x000fe40007810000 */
        /* <DEDUP_REMOVED lines=111> */
[----:B-1----:R-:W-:Y:S02]  /*17040*/  FMNMX.FTZ R41, R41, R2, !PT ;  /* 0x0000000229297209 */ /* 0x002fe40007810000 */
[CC--:B------:R-:W-:Y:S02]  /*17050*/  ISETP.GE.AND P0, PT, R54.reuse, R241.reuse, PT ;  /* 0x000000f13600720c */ /* 0x0c0fe40003f06270 */
[----:B------:R-:W-:Y:S01]  /*17060*/  FMNMX.FTZ R0, R203, R0, !PT ;  /* 0x00000000cb007209 */ /* 0x000fe20007810000 */
[----:B------:R-:W1:Y:S01]  /*17070*/  SHFL.BFLY PT, R2, R42, 0x2, 0x1f ;  /* 0x0c401f002a027f89 */ /* 0x000e6200000e0000 */
[----:B------:R-:W-:Y:S01]  /*17080*/  ISETP.GE.OR P2, PT, R54, R240, !P0 ;  /* 0x000000f03600720c */ /* 0x000fe20004746670 */
[----:B------:R-:W-:Y:S01]  /*17090*/  IMAD.MOV.U32 R54, RZ, RZ, R215 ;  /* 0x000000ffff367224 */ /* 0x000fe200078e00d7 */
[C---:B------:R-:W-:Y:S02]  /*170a0*/  ISETP.GE.AND P0, PT, R55.reuse, R241, PT ;  /* 0x000000f13700720c */ /* 0x040fe40003f06270 */
[----:B------:R-:W-:Y:S02]  /*170b0*/  FMNMX.FTZ R0, R202, R0, !PT ;  /* 0x00000000ca007209 */ /* 0x000fe40007810000 */
[----:B------:R-:W-:Y:S01]  /*170c0*/  ISETP.GE.OR P1, PT, R55, R240, !P0 ;  /* 0x000000f03700720c */ /* 0x000fe20004726670 */
[----:B------:R-:W3:Y:S01]  /*170d0*/  SHFL.BFLY PT, R68, R41, 0x1, 0x1f ;  /* 0x0c201f0029447f89 */ /* 0x000ee200000e0000 */
[----:B------:R-:W-:Y:S01]  /*170e0*/  FMNMX.FTZ R0, R201, R0, !PT ;  /* 0x00000000c9007209 */ /* 0x000fe20007810000 */
[----:B------:R-:W-:Y:S01]  /*170f0*/  IMAD.MOV.U32 R55, RZ, RZ, R216 ;  /* 0x000000ffff377224 */ /* 0x000fe200078e00d8 */
[----:B------:R-:W-:Y:S02]  /*17100*/  LOP3.LUT P0, RZ, R252, 0x1, RZ, 0xc0, !PT ;  /* 0x00000001fcff7812 */ /* 0x000fe4000780c0ff */
[----:B------:R-:W-:Y:S02]  /*17110*/  FMNMX.FTZ R0, R200, R0, !PT ;  /* 0x00000000c8007209 */ /* 0x000fe40007810000 */
[----:B------:R-:W-:Y:S02]  /*17120*/  FSEL R112, R97, -INF , !P0 ;  /* 0xff80000061707808 */ /* 0x000fe40004000000 */
[----:B------:R-:W-:Y:S02]  /*17130*/  FSEL R109, R109, -INF , !P5 ;  /* 0xff8000006d6d7808 */ /* 0x000fe40006800000 */
[----:B------:R-:W-:Y:S02]  /*17140*/  FMNMX.FTZ R0, R112, R0, !PT ;  /* 0x0000000070007209 */ /* 0x000fe40007810000 */
[----:B--2---:R-:W-:Y:S01]  /*17150*/  FMNMX.FTZ R3, R3, R43, !PT ;  /* 0x0000002b03037209 */ /* 0x004fe20007810000 */
[----:B------:R-:W-:Y:S01]  /*17160*/  IMAD.MOV.U32 R43, RZ, RZ, R223 ;  /* 0x000000ffff2b7224 */ /* 0x000fe200078e00df */
[----:B------:R-:W-:Y:S02]  /*17170*/  FMNMX.FTZ R0, R110, R0, !PT ;  /* 0x000000006e007209 */ /* 0x000fe40007810000 */
[----:B-1----:R-:W-:Y:S02]  /*17180*/  FMNMX.FTZ R2, R42, R2, !PT ;  /* 0x000000022a027209 */ /* 0x002fe40007810000 */
[----:B------:R-:W-:Y:S02]  /*17190*/  FMNMX.FTZ R42, R109, R0, !PT ;  /* 0x000000006d2a7209 */ /* 0x000fe40007810000 */
[----:B------:R-:W1:Y:S01]  /*171a0*/  SHFL.BFLY PT, R0, R3, 0x1, 0x1f ;  /* 0x0c201f0003007f89 */ /* 0x000e6200000e0000 */
[----:B------:R-:W-:Y:S02]  /*171b0*/  FSEL R107, R107, -INF , !P4 ;  /* 0xff8000006b6b7808 */ /* 0x000fe40006000000 */
[----:B------:R-:W-:Y:S02]  /*171c0*/  FSEL R99, R5, -INF , !P3 ;  /* 0xff80000005637808 */ /* 0x000fe40005800000 */
[----:B------:R-:W-:Y:S01]  /*171d0*/  FMNMX.FTZ R5, R107, R42, !PT ;  /* 0x0000002a6b057209 */ /* 0x000fe20007810000 */
[----:B------:R-:W-:Y:S01]  /*171e0*/  IMAD.MOV.U32 R42, RZ, RZ, R218 ;  /* 0x000000ffff2a7224 */ /* 0x000fe200078e00da */
[----:B------:R-:W-:Y:S02]  /*171f0*/  FSEL R97, R4, -INF , !P2 ;  /* 0xff80000004617808 */ /* 0x000fe40005000000 */
[----:B------:R-:W-:Y:S01]  /*17200*/  ISETP.GE.AND P0, PT, R131, R241, PT ;  /* 0x000000f18300720c */ /* 0x000fe20003f06270 */
[----:B------:R-:W2:Y:S01]  /*17210*/  SHFL.BFLY PT, R4, R2, 0x1, 0x1f ;  /* 0x0c201f0002047f89 */ /* 0x000ea200000e0000 */
[----:B------:R-:W-:Y:S02]  /*17220*/  FMNMX.FTZ R5, R99, R5, !PT ;  /* 0x0000000563057209 */ /* 0x000fe40007810000 */
[----:B------:R-:W-:Y:S01]  /*17230*/  FSEL R96, R115, -INF , !P1 ;  /* 0xff80000073607808 */ /* 0x000fe20004800000 */
[----:B------:R-:W-:Y:S01]  /*17240*/  IMAD.MOV.U32 R115, RZ, RZ, R69 ;  /* 0x000000ffff737224 */ /* 0x000fe200078e0045 */
[----:B------:R-:W-:Y:S02]  /*17250*/  ISETP.GE.OR P0, PT, R131, R240, !P0 ;  /* 0x000000f08300720c */ /* 0x000fe40004706670 */
[----:B------:R-:W-:Y:S02]  /*17260*/  FMNMX.FTZ R5, R97, R5, !PT ;  /* 0x0000000561057209 */ /* 0x000fe40007810000 */
[----:B------:R-:W-:Y:S02]  /*17270*/  FSEL R69, R6, -INF , !P0 ;  /* 0xff80000006457808 */ /* 0x000fe40004000000 */
[----:B------:R-:W-:Y:S02]  /*17280*/  FMNMX.FTZ R6, R96, R5, !PT ;  /* 0x0000000560067209 */ /* 0x000fe40007810000 */
[----:B---3--:R-:W-:Y:S01]  /*17290*/  FMNMX.FTZ R68, R41, R68, !PT ;  /* 0x0000004429447209 */ /* 0x008fe20007810000 */
[----:B------:R-:W-:Y:S01]  /*172a0*/  IMAD.MOV.U32 R41, RZ, RZ, R217 ;  /* 0x000000ffff297224 */ /* 0x000fe200078e00d9 */
[----:B------:R-:W-:Y:S02]  /*172b0*/  FMNMX.FTZ R6, R69, R6, !PT ;  /* 0x0000000645067209 */ /* 0x000fe40007810000 */
[----:B-1----:R-:W-:Y:S01]  /*172c0*/  FMNMX.FTZ R3, R3, R0, !PT ;  /* 0x0000000003037209 */ /* 0x002fe20007810000 */
[C---:B------:R-:W-:Y:S01]  /*172d0*/  FMUL.FTZ R102, R68.reuse, c[0x0][0x23c] ;  /* 0x00008f0044667a20 */ /* 0x040fe20000410000 */
[----:B------:R-:W-:Y:S01]  /*172e0*/  FSETP.NEU.FTZ.AND P1, PT, R68, -INF , PT ;  /* 0xff8000004400780b */ /* 0x000fe20003f3d000 */
[----:B------:R-:W1:Y:S01]  /*172f0*/  SHFL.BFLY PT, R0, R6, 0x2, 0x1f ;  /* 0x0c401f0006007f89 */ /* 0x000e6200000e0000 */
[C---:B------:R-:W-:Y:S01]  /*17300*/  FSETP.NEU.FTZ.AND P0, PT, R3.reuse, -INF , PT ;  /* 0xff8000000300780b */ /* 0x040fe20003f1d000 */
[----:B------:R-:W-:Y:S01]  /*17310*/  FMUL.FTZ R100, R3, c[0x0][0x23c] ;  /* 0x00008f0003647a20 */ /* 0x000fe20000410000 */
[----:B------:R-:W-:Y:S02]  /*17320*/  FSEL R102, R102, RZ, P1 ;  /* 0x000000ff66667208 */ /* 0x000fe40000800000 */
[----:B--2---:R-:W-:Y:S02]  /*17330*/  FMNMX.FTZ R2, R2, R4, !PT ;  /* 0x0000000402027209 */ /* 0x004fe40007810000 */
[----:B------:R-:W-:Y:S01]  /*17340*/  FSEL R100, R100, RZ, P0 ;  /* 0x000000ff64647208 */ /* 0x000fe20000000000 */
[--C-:B------:R-:W-:Y:S01]  /*17350*/  FFMA.FTZ R59, R28, c[0x0][0x23c], -R102.reuse ;  /* 0x00008f001c3b7a23 */ /* 0x100fe20000010866 */
[----:B------:R-:W-:Y:S01]  /*17360*/  FSETP.NEU.FTZ.AND P2, PT, R2, -INF , PT ;  /* 0xff8000000200780b */ /* 0x000fe20003f5d000 */
[----:B------:R-:W-:Y:S01]  /*17370*/  FFMA.FTZ R249, R21, c[0x0][0x23c], -R102 ;  /* 0x00008f0015f97a23 */ /* 0x000fe20000010866 */
[----:B------:R-:W-:Y:S01]  /*17380*/  FSEL R4, R3, RZ, P0 ;  /* 0x000000ff03047208 */ /* 0x000fe20000000000 */
[----:B------:R-:W-:Y:S01]  /*17390*/  IMAD.MOV.U32 R21, RZ, RZ, R66 ;  /* 0x000000ffff157224 */ /* 0x000fe200078e0042 */
[----:B------:R-:W-:Y:S01]  /*173a0*/  FSEL R5, R68, RZ, P1 ;  /* 0x000000ff44057208 */ /* 0x000fe20000800000 */
[----:B------:R-:W-:Y:S01]  /*173b0*/  FFMA.FTZ R233, R45, c[0x0][0x23c], -R102 ;  /* 0x00008f002de97a23 */ /* 0x000fe20000010866 */
[----:B------:R-:W-:Y:S01]  /*173c0*/  FSEL R71, R2, RZ, P2 ;  /* 0x000000ff02477208 */ /* 0x000fe20001000000 */
[----:B------:R-:W-:Y:S02]  /*173d0*/  IMAD.MOV.U32 R45, RZ, RZ, R115 ;  /* 0x000000ffff2d7224 */ /* 0x000fe400078e0073 */
[----:B------:R-:W-:Y:S02]  /*173e0*/  FFMA.FTZ R207, R207, c[0x0][0x23c], -R100 ;  /* 0x00008f00cfcf7a23 */ /* 0x000fe40000010864 */
[----:B------:R-:W-:Y:S02]  /*173f0*/  FFMA.FTZ R80, R113, c[0x0][0x23c], -R102 ;  /* 0x00008f0071507a23 */ /* 0x000fe40000010866 */
[----:B------:R2:W-:Y:S01]  /*17400*/  MUFU.EX2 R228, R207 ;  /* 0x000000cf00e47308 */ /* 0x0005e20000000800 */
[----:B------:R-:W-:Y:S01]  /*17410*/  FADD.FTZ R5, -R5, R198 ;  /* 0x000000c605057221 */ /* 0x000fe20000010100 */
[----:B-1----:R-:W-:Y:S01]  /*17420*/  FMNMX.FTZ R0, R6, R0, !PT ;  /* 0x0000000006007209 */ /* 0x002fe20007810000 */
[--C-:B------:R-:W-:Y:S02]  /*17430*/  FFMA.FTZ R8, R8, c[0x0][0x23c], -R100.reuse ;  /* 0x00008f0008087a23 */ /* 0x100fe40000010864 */
[----:B------:R-:W-:Y:S02]  /*17440*/  FFMA.FTZ R111, R111, c[0x0][0x23c], -R100 ;  /* 0x00008f006f6f7a23 */ /* 0x000fe40000010864 */
[----:B------:R-:W1:Y:S01]  /*17450*/  SHFL.BFLY PT, R6, R0, 0x1, 0x1f ;  /* 0x0c201f0000067f89 */ /* 0x000e6200000e0000 */
[----:B------:R-:W-:Y:S02]  /*17460*/  FMUL.FTZ R5, R5, c[0x0][0x23c] ;  /* 0x00008f0005057a20 */ /* 0x000fe40000410000 */
[----:B------:R-:W-:Y:S02]  /*17470*/  FADD.FTZ R4, -R4, R199 ;  /* 0x000000c704047221 */ /* 0x000fe40000010100 */
[--C-:B------:R-:W-:Y:S02]  /*17480*/  FFMA.FTZ R67, R74, c[0x0][0x23c], -R102.reuse ;  /* 0x00008f004a437a23 */ /* 0x100fe40000010866 */
[----:B------:R3:W-:Y:S01]  /*17490*/  MUFU.EX2 R74, R8 ;  /* 0x00000008004a7308 */ /* 0x0007e20000000800 */
[--C-:B------:R-:W-:Y:S02]  /*174a0*/  FFMA.FTZ R108, R108, c[0x0][0x23c], -R102.reuse ;  /* 0x00008f006c6c7a23 */ /* 0x100fe40000010866 */
[--C-:B------:R-:W-:Y:S02]  /*174b0*/  FFMA.FTZ R104, R104, c[0x0][0x23c], -R102.reuse ;  /* 0x00008f0068687a23 */ /* 0x100fe40000010866 */
[----:B------:R-:W-:Y:S02]  /*174c0*/  FMUL.FTZ R4, R4, c[0x0][0x23c] ;  /* 0x00008f0004047a20 */ /* 0x000fe40000410000 */
[--C-:B------:R-:W-:Y:S02]  /*174d0*/  FFMA.FTZ R199, R35, c[0x0][0x23c], -R102.reuse ;  /* 0x00008f0023c77a23 */ /* 0x100fe40000010866 */
[--C-:B------:R-:W-:Y:S01]  /*174e0*/  FFMA.FTZ R238, R27, c[0x0][0x23c], -R102.reuse ;  /* 0x00008f001bee7a23 */ /* 0x100fe20000010866 */
[----:B------:R-:W-:Y:S01]  /*174f0*/  MUFU.EX2 R229, R108 ;  /* 0x0000006c00e57308 */ /* 0x000fe20000000800 */
[--C-:B--2---:R-:W-:Y:S02]  /*17500*/  FFMA.FTZ R207, R26, c[0x0][0x23c], -R102.reuse ;  /* 0x00008f001acf7a23 */ /* 0x104fe40000010866 */
[----:B------:R-:W-:Y:S02]  /*17510*/  FFMA.FTZ R215, R46, c[0x0][0x23c], -R102 ;  /* 0x00008f002ed77a23 */ /* 0x000fe40000010866 */
[----:B------:R-:W-:Y:S01]  /*17520*/  FFMA.FTZ R27, R20, c[0x0][0x23c], -R100 ;  /* 0x00008f00141b7a23 */ /* 0x000fe20000010864 */
[----:B-1----:R-:W-:Y:S01]  /*17530*/  FMNMX.FTZ R0, R0, R6, !PT ;  /* 0x0000000600007209 */ /* 0x002fe20007810000 */
[----:B------:R-:W-:Y:S03]  /*17540*/  FMUL.FTZ R6, R2, c[0x0][0x23c] ;  /* 0x00008f0002067a20 */ /* 0x000fe60000410000 */
[----:B------:R-:W-:Y:S01]  /*17550*/  MUFU.EX2 R26, R111 ;  /* 0x0000006f001a7308 */ /* 0x000fe20000000800 */
[----:B------:R-:W-:Y:S01]  /*17560*/  FSETP.NEU.FTZ.AND P0, PT, R0, -INF , PT ;  /* 0xff8000000000780b */ /* 0x000fe20003f1d000 */
[--C-:B------:R-:W-:Y:S01]  /*17570*/  FFMA.FTZ R57, R116, c[0x0][0x23c], -R102.reuse ;  /* 0x00008f0074397a23 */ /* 0x100fe20000010866 */
[----:B------:R-:W-:Y:S01]  /*17580*/  FSEL R28, R6, RZ, P2 ;  /* 0x000000ff061c7208 */ /* 0x000fe20001000000 */
[----:B------:R-:W-:Y:S01]  /*17590*/  FFMA.FTZ R218, R120, c[0x0][0x23c], -R102 ;  /* 0x00008f0078da7a23 */ /* 0x000fe20000010866 */
[----:B---3--:R-:W-:Y:S01]  /*175a0*/  FSEL R8, R0, RZ, P0 ;  /* 0x000000ff00087208 */ /* 0x008fe20000000000 */
[----:B------:R-:W-:Y:S02]  /*175b0*/  FFMA.FTZ R248, R22, c[0x0][0x23c], -R100 ;  /* 0x00008f0016f87a23 */ /* 0x000fe40000010864 */
[----:B------:R-:W-:Y:S02]  /*175c0*/  FFMA.FTZ R14, R14, c[0x0][0x23c], -R28 ;  /* 0x00008f000e0e7a23 */ /* 0x000fe4000001081c */
[----:B------:R-:W1:Y:S01]  /*175d0*/  MUFU.EX2 R6, R5 ;  /* 0x0000000500067308 */ /* 0x000e620000000800 */
[--C-:B------:R-:W-:Y:S02]  /*175e0*/  FFMA.FTZ R239, R23, c[0x0][0x23c], -R100.reuse ;  /* 0x00008f0017ef7a23 */ /* 0x100fe40000010864 */
[--C-:B------:R-:W-:Y:S02]  /*175f0*/  FFMA.FTZ R236, R33, c[0x0][0x23c], -R100.reuse ;  /* 0x00008f0021ec7a23 */ /* 0x100fe40000010864 */
[--C-:B------:R-:W-:Y:S02]  /*17600*/  FFMA.FTZ R235, R34, c[0x0][0x23c], -R100.reuse ;  /* 0x00008f0022eb7a23 */ /* 0x100fe40000010864 */
[--C-:B------:R-:W-:Y:S02]  /*17610*/  FFMA.FTZ R217, R38, c[0x0][0x23c], -R100.reuse ;  /* 0x00008f0026d97a23 */ /* 0x100fe40000010864 */
[----:B------:R-:W-:Y:S01]  /*17620*/  FFMA.FTZ R216, R37, c[0x0][0x23c], -R100 ;  /* 0x00008f0025d87a23 */ /* 0x000fe20000010864 */
[----:B------:R2:W-:Y:S01]  /*17630*/  MUFU.EX2 R223, R14 ;  /* 0x0000000e00df7308 */ /* 0x0005e20000000800 */
[----:B------:R-:W-:Y:S02]  /*17640*/  FFMA.FTZ R98, R98, c[0x0][0x23c], -R28 ;  /* 0x00008f0062627a23 */ /* 0x000fe4000001081c */
[--C-:B------:R-:W-:Y:S02]  /*17650*/  FFMA.FTZ R232, R48, c[0x0][0x23c], -R100.reuse ;  /* 0x00008f0030e87a23 */ /* 0x100fe40000010864 */
[--C-:B------:R-:W-:Y:S02]  /*17660*/  FFMA.FTZ R237, R52, c[0x0][0x23c], -R100.reuse ;  /* 0x00008f0034ed7a23 */ /* 0x100fe40000010864 */
[----:B------:R-:W-:Y:S02]  /*17670*/  FFMA.FTZ R251, R83, c[0x0][0x23c], -R100 ;  /* 0x00008f0053fb7a23 */ /* 0x000fe40000010864 */
[----:B------:R-:W-:Y:S01]  /*17680*/  IMAD.MOV.U32 R113, RZ, RZ, R225 ;  /* 0x000000ffff717224 */ /* 0x000fe200078e00e1 */
[----:B------:R3:W-:Y:S01]  /*17690*/  MUFU.EX2 R66, R98 ;  /* 0x0000006200427308 */ /* 0x0007e20000000800 */
[----:B------:R-:W-:Y:S02]  /*176a0*/  FFMA.FTZ R9, R9, c[0x0][0x23c], -R28 ;  /* 0x00008f0009097a23 */ /* 0x000fe4000001081c */
[----:B------:R-:W-:Y:S02]  /*176b0*/  FFMA.FTZ R78, R24, c[0x0][0x23c], -R102 ;  /* 0x00008f00184e7a23 */ /* 0x000fe40000010866 */
[----:B------:R-:W-:Y:S02]  /*176c0*/  IMAD.MOV.U32 R24, RZ, RZ, R214 ;  /* 0x000000ffff187224 */ /* 0x000fe400078e00d6 */
[----:B------:R-:W-:Y:S02]  /*176d0*/  FFMA.FTZ R61, R61, c[0x0][0x23c], -R102 ;  /* 0x00008f003d3d7a23 */ /* 0x000fe40000010866 */
[----:B------:R-:W-:Y:S01]  /*176e0*/  FFMA.FTZ R73, R103, c[0x0][0x23c], -R100 ;  /* 0x00008f0067497a23 */ /* 0x000fe20000010864 */
[----:B------:R4:W-:Y:S01]  /*176f0*/  MUFU.EX2 R226, R104 ;  /* 0x0000006800e27308 */ /* 0x0009e20000000800 */
[----:B------:R-:W-:Y:S02]  /*17700*/  FADD.FTZ R8, -R8, R196 ;  /* 0x000000c408087221 */ /* 0x000fe40000010100 */
[--C-:B------:R-:W-:Y:S01]  /*17710*/  FFMA.FTZ R196, R82, c[0x0][0x23c], -R100.reuse ;  /* 0x00008f0052c47a23 */ /* 0x100fe20000010864 */
[----:B--2---:R-:W2:Y:S01]  /*17720*/  LDL.LU R14, [R1+0x1c] ;  /* 0x00001c00010e7983 */ /* 0x004ea20000300800 */
[--C-:B------:R-:W-:Y:S02]  /*17730*/  FFMA.FTZ R47, R47, c[0x0][0x23c], -R100.reuse ;  /* 0x00008f002f2f7a23 */ /* 0x100fe40000010864 */
[--C-:B------:R-:W-:Y:S02]  /*17740*/  FFMA.FTZ R62, R62, c[0x0][0x23c], -R100.reuse ;  /* 0x00008f003e3e7a23 */ /* 0x100fe40000010864 */
[--C-:B------:R-:W-:Y:S01]  /*17750*/  FFMA.FTZ R63, R63, c[0x0][0x23c], -R100.reuse ;  /* 0x00008f003f3f7a23 */ /* 0x100fe20000010864 */
[----:B------:R-:W-:Y:S01]  /*17760*/  MUFU.EX2 R35, R9 ;  /* 0x0000000900237308 */ /* 0x000fe20000000800 */
[--C-:B------:R-:W-:Y:S02]  /*17770*/  FFMA.FTZ R15, R15, c[0x0][0x23c], -R100.reuse ;  /* 0x00008f000f0f7a23 */ /* 0x100fe40000010864 */
[--C-:B------:R-:W-:Y:S02]  /*17780*/  FFMA.FTZ R76, R76, c[0x0][0x23c], -R100.reuse ;  /* 0x00008f004c4c7a23 */ /* 0x100fe40000010864 */
[----:B---3--:R-:W-:Y:S02]  /*17790*/  FMUL.FTZ R98, R0, c[0x0][0x23c] ;  /* 0x00008f0000627a20 */ /* 0x008fe40000410000 */
[--C-:B------:R-:W-:Y:S02]  /*177a0*/  FFMA.FTZ R77, R77, c[0x0][0x23c], -R100.reuse ;  /* 0x00008f004d4d7a23 */ /* 0x100fe40000010864 */
[----:B------:R-:W-:Y:S01]  /*177b0*/  FFMA.FTZ R211, R211, c[0x0][0x23c], -R100 ;  /* 0x00008f00d3d37a23 */ /* 0x000fe20000010864 */
[----:B------:R-:W3:Y:S01]  /*177c0*/  MUFU.EX2 R9, R4 ;  /* 0x0000000400097308 */ /* 0x000ee20000000800 */
[----:B------:R-:W-:Y:S01]  /*177d0*/  FSEL R98, R98, RZ, P0 ;  /* 0x000000ff62627208 */ /* 0x000fe20000000000 */
[----:B------:R-:W-:Y:S01]  /*177e0*/  FFMA.FTZ R72, R105, c[0x0][0x23c], -R102 ;  /* 0x00008f0069487a23 */ /* 0x000fe20000010866 */
[----:B------:R-:W-:Y:S01]  /*177f0*/  FSETP.NEU.FTZ.AND P0, PT, R2, -INF , PT ;  /* 0xff8000000200780b */ /* 0x000fe20003f1d000 */
[----:B------:R-:W-:Y:S02]  /*17800*/  FFMA.FTZ R209, R209, c[0x0][0x23c], -R100 ;  /* 0x00008f00d1d17a23 */ /* 0x000fe40000010864 */
[----:B------:R-:W-:Y:S02]  /*17810*/  FFMA.FTZ R115, R10, c[0x0][0x23c], -R98 ;  /* 0x00008f000a737a23 */ /* 0x000fe40000010862 */
[----:B------:R-:W2:Y:S01]  /*17820*/  LDL.LU R10, [R1+0x18] ;  /* 0x00001800010a7983 */ /* 0x000ea20000300800 */
[----:B------:R-:W-:Y:S01]  /*17830*/  FFMA.FTZ R121, R121, c[0x0][0x23c], -R100 ;  /* 0x00008f0079797a23 */ /* 0x000fe20000010864 */
[----:B------:R-:W-:Y:S01]  /*17840*/  MUFU.EX2 R72, R72 ;  /* 0x0000004800487308 */ /* 0x000fe20000000800 */
[----:B------:R-:W-:Y:S02]  /*17850*/  IMAD.MOV.U32 R46, RZ, RZ, R113 ;  /* 0x000000ffff2e7224 */ /* 0x000fe400078e0071 */
[----:B------:R-:W-:Y:S02]  /*17860*/  IMAD.MOV.U32 R113, RZ, RZ, R65 ;  /* 0x000000ffff717224 */ /* 0x000fe400078e0041 */
[----:B-1----:R-:W-:Y:S02]  /*17870*/  FMUL.FTZ R65, R6, R193 ;  /* 0x000000c106417220 */ /* 0x002fe40000410000 */
[----:B------:R-:W-:Y:S02]  /*17880*/  IMAD.MOV.U32 R193, RZ, RZ, R26 ;  /* 0x000000ffffc17224 */ /* 0x000fe400078e001a */
[----:B------:R-:W-:Y:S01]  /*17890*/  IMAD.MOV.U32 R26, RZ, RZ, R67 ;  /* 0x000000ffff1a7224 */ /* 0x000fe200078e0043 */
[----:B------:R-:W-:Y:S01]  /*178a0*/  MUFU.EX2 R73, R73 ;  /* 0x0000004900497308 */ /* 0x000fe20000000800 */
[--C-:B------:R-:W-:Y:S02]  /*178b0*/  FFMA.FTZ R120, R16, c[0x0][0x23c], -R100.reuse ;  /* 0x00008f0010787a23 */ /* 0x100fe40000010864 */
[--C-:B------:R-:W-:Y:S02]  /*178c0*/  FFMA.FTZ R117, R17, c[0x0][0x23c], -R100.reuse ;  /* 0x00008f0011757a23 */ /* 0x100fe40000010864 */
[--C-:B------:R-:W-:Y:S02]  /*178d0*/  FFMA.FTZ R116, R114, c[0x0][0x23c], -R100.reuse ;  /* 0x00008f0072747a23 */ /* 0x100fe40000010864 */
[--C-:B------:R-:W-:Y:S02]  /*178e0*/  FFMA.FTZ R105, R18, c[0x0][0x23c], -R100.reuse ;  /* 0x00008f0012697a23 */ /* 0x100fe40000010864 */
[--C-:B----4-:R-:W-:Y:S01]  /*178f0*/  FFMA.FTZ R104, R19, c[0x0][0x23c], -R100.reuse ;  /* 0x00008f0013687a23 */ /* 0x110fe20000010864 */
[----:B------:R-:W-:Y:S01]  /*17900*/  MUFU.EX2 R115, R115 ;  /* 0x0000007300737308 */ /* 0x000fe20000000800 */
[----:B------:R-:W-:Y:S02]  /*17910*/  FFMA.FTZ R101, R101, c[0x0][0x23c], -R100 ;  /* 0x00008f0065657a23 */ /* 0x000fe40000010864 */
[C---:B---3--:R-:W-:Y:S02]  /*17920*/  FMUL.FTZ R18, R9.reuse, R170 ;  /* 0x000000aa09127220 */ /* 0x048fe40000410000 */
[----:B------:R-:W-:Y:S02]  /*17930*/  IMAD.MOV.U32 R170, RZ, RZ, R27 ;  /* 0x000000ffffaa7224 */ /* 0x000fe400078e001b */
[----:B------:R-:W-:Y:S02]  /*17940*/  FMUL.FTZ R19, R9, R171 ;  /* 0x000000ab09137220 */ /* 0x000fe40000410000 */
[----:B------:R-:W-:Y:S01]  /*17950*/  IMAD.MOV.U32 R171, RZ, RZ, R24 ;  /* 0x000000ffffab7224 */ /* 0x000fe200078e0018 */
[----:B------:R-:W-:Y:S01]  /*17960*/  MUFU.EX2 R207, R207 ;  /* 0x000000cf00cf7308 */ /* 0x000fe20000000800 */
[----:B------:R-:W-:Y:S02]  /*17970*/  FADD.FTZ R71, -R71, R197 ;  /* 0x000000c547477221 */ /* 0x000fe40000010100 */
[--C-:B------:R-:W-:Y:S02]  /*17980*/  FFMA.FTZ R197, R40, c[0x0][0x23c], -R102.reuse ;  /* 0x00008f0028c57a23 */ /* 0x100fe40000010866 */
[----:B------:R-:W-:Y:S02]  /*17990*/  IMAD.MOV.U32 R40, RZ, RZ, R61 ;  /* 0x000000ffff287224 */ /* 0x000fe400078e003d */
[----:B------:R-:W-:Y:S02]  /*179a0*/  FFMA.FTZ R108, R30, c[0x0][0x23c], -R102 ;  /* 0x00008f001e6c7a23 */ /* 0x000fe40000010866 */
[--C-:B------:R-:W-:Y:S01]  /*179b0*/  FFMA.FTZ R30, R51, c[0x0][0x23c], -R100.reuse ;  /* 0x00008f00331e7a23 */ /* 0x100fe20000010864 */
[----:B------:R-:W-:Y:S01]  /*179c0*/  MUFU.EX2 R199, R199 ;  /* 0x000000c700c77308 */ /* 0x000fe20000000800 */
[----:B------:R-:W-:Y:S02]  /*179d0*/  FFMA.FTZ R100, R25, c[0x0][0x23c], -R100 ;  /* 0x00008f0019647a23 */ /* 0x000fe40000010864 */
[----:B------:R-:W-:Y:S02]  /*179e0*/  IMAD.MOV.U32 R61, RZ, RZ, R46 ;  /* 0x000000ffff3d7224 */ /* 0x000fe400078e002e */
[----:B------:R-:W-:Y:S02]  /*179f0*/  IMAD.MOV.U32 R46, RZ, RZ, R41 ;  /* 0x000000ffff2e7224 */ /* 0x000fe400078e0029 */
[----:B------:R-:W-:Y:S02]  /*17a00*/  IMAD.MOV.U32 R41, RZ, RZ, R54 ;  /* 0x000000ffff297224 */ /* 0x000fe400078e0036 */
[----:B------:R-:W-:Y:S01]  /*17a10*/  FMUL.FTZ R54, R9, R190 ;  /* 0x000000be09367220 */ /* 0x000fe20000410000 */
[----:B------:R-:W-:Y:S01]  /*17a20*/  MUFU.EX2 R196, R196 ;  /* 0x000000c400c47308 */ /* 0x000fe20000000800 */
[----:B------:R-:W-:Y:S02]  /*17a30*/  IMAD.MOV.U32 R190, RZ, RZ, R26 ;  /* 0x000000ffffbe7224 */ /* 0x000fe400078e001a */
[----:B------:R-:W1:Y:S01]  /*17a40*/  LDSM.16.MT88.4 R24, [R224+0x8000] ;  /* 0x00800000e018783b */ /* 0x000e620000004200 */
[----:B------:R-:W-:Y:S02]  /*17a50*/  FMUL.FTZ R71, R71, c[0x0][0x23c] ;  /* 0x00008f0047477a20 */ /* 0x000fe40000410000 */
[----:B------:R-:W-:Y:S02]  /*17a60*/  FFMA.FTZ R106, R106, c[0x0][0x23c], -R102 ;  /* 0x00008f006a6a7a23 */ /* 0x000fe40000010866 */
[----:B------:R-:W-:Y:S02]  /*17a70*/  FFMA.FTZ R7, R7, c[0x0][0x23c], -R28 ;  /* 0x00008f0007077a23 */ /* 0x000fe4000001081c */
[----:B------:R-:W3:Y:S01]  /*17a80*/  MUFU.EX2 R225, R106 ;  /* 0x0000006a00e17308 */ /* 0x000ee20000000800 */
[----:B------:R-:W-:Y:S02]  /*17a90*/  FMUL.FTZ R8, R8, c[0x0][0x23c] ;  /* 0x00008f0008087a20 */ /* 0x000fe40000410000 */
[--C-:B------:R-:W-:Y:S02]  /*17aa0*/  FFMA.FTZ R79, R53, c[0x0][0x23c], -R102.reuse ;  /* 0x00008f00354f7a23 */ /* 0x100fe40000010866 */
[C---:B------:R-:W-:Y:S02]  /*17ab0*/  FMUL.FTZ R4, R6.reuse, R164 ;  /* 0x000000a406047220 */ /* 0x040fe40000410000 */
[C---:B------:R-:W-:Y:S02]  /*17ac0*/  FMUL.FTZ R5, R6.reuse, R165 ;  /* 0x000000a506057220 */ /* 0x040fe40000410000 */
[C---:B------:R-:W-:Y:S01]  /*17ad0*/  FMUL.FTZ R16, R6.reuse, R168 ;  /* 0x000000a806107220 */ /* 0x040fe20000410000 */
[----:B------:R4:W-:Y:S01]  /*17ae0*/  MUFU.EX2 R214, R7 ;  /* 0x0000000700d67308 */ /* 0x0009e20000000800 */
        /* <DEDUP_REMOVED lines=9> */
[C---:B------:R-:W-:Y:S02]  /*17b80*/  FMUL.FTZ R36, R6.reuse, R180 ;  /* 0x000000b406247220 */ /* 0x040fe40000410000 */
[--C-:B------:R-:W-:Y:S01]  /*17b90*/  FFMA.FTZ R122, R49, c[0x0][0x23c], -R102.reuse ;  /* 0x00008f00317a7a23 */ /* 0x100fe20000010866 */
[----:B------:R-:W-:Y:S01]  /*17ba0*/  MUFU.EX2 R197, R197 ;  /* 0x000000c500c57308 */ /* 0x000fe20000000800 */
[----:B------:R-:W-:Y:S02]  /*17bb0*/  FMUL.FTZ R49, R6, R185 ;  /* 0x000000b906317220 */ /* 0x000fe40000410000 */
[--C-:B------:R-:W-:Y:S02]  /*17bc0*/  FFMA.FTZ R118, R32, c[0x0][0x23c], -R102.reuse ;  /* 0x00008f0020767a23 */ /* 0x100fe40000010866 */
[C---:B------:R-:W-:Y:S02]  /*17bd0*/  FMUL.FTZ R32, R6.reuse, R176 ;  /* 0x000000b006207220 */ /* 0x040fe40000410000 */
[----:B------:R-:W-:Y:S02]  /*17be0*/  IMAD.MOV.U32 R28, RZ, RZ, R21 ;  /* 0x000000ffff1c7224 */ /* 0x000fe400078e0015 */
[----:B------:R-:W-:Y:S01]  /*17bf0*/  FMUL.FTZ R21, R6, R173 ;  /* 0x000000ad06157220 */ /* 0x000fe20000410000 */
[----:B------:R-:W-:Y:S01]  /*17c00*/  MUFU.EX2 R198, R198 ;  /* 0x000000c600c67308 */ /* 0x000fe20000000800 */
[----:B------:R-:W-:Y:S02]  /*17c10*/  FFMA.FTZ R131, R60, c[0x0][0x23c], -R102 ;  /* 0x00008f003c837a23 */ /* 0x000fe40000010866 */
[----:B------:R-:W-:Y:S02]  /*17c20*/  IMAD.MOV.U32 R60, RZ, RZ, R64 ;  /* 0x000000ffff3c7224 */ /* 0x000fe400078e0040 */
[----:B------:R-:W-:Y:S02]  /*17c30*/  FMUL.FTZ R64, R6, R192 ;  /* 0x000000c006407220 */ /* 0x000fe40000410000 */
[----:B------:R-:W-:Y:S02]  /*17c40*/  FMUL.FTZ R67, R9, R195 ;  /* 0x000000c309437220 */ /* 0x000fe40000410000 */
[--C-:B------:R-:W-:Y:S01]  /*17c50*/  FFMA.FTZ R111, R13, c[0x0][0x23c], -R98.reuse ;  /* 0x00008f000d6f7a23 */ /* 0x100fe20000010862 */
[----:B------:R-:W-:Y:S01]  /*17c60*/  MUFU.EX2 R131, R131 ;  /* 0x0000008300837308 */ /* 0x000fe20000000800 */
[--C-:B------:R-:W-:Y:S02]  /*17c70*/  FFMA.FTZ R114, R11, c[0x0][0x23c], -R98.reuse ;  /* 0x00008f000b727a23 */ /* 0x100fe40000010862 */
[----:B------:R-:W-:Y:S02]  /*17c80*/  IMAD.MOV.U32 R195, RZ, RZ, R113 ;  /* 0x000000ffffc37224 */ /* 0x000fe400078e0071 */
[----:B------:R-:W-:Y:S02]  /*17c90*/  FFMA.FTZ R113, R12, c[0x0][0x23c], -R98 ;  /* 0x00008f000c717a23 */ /* 0x000fe40000010862 */
[----:B------:R-:W-:Y:S02]  /*17ca0*/  IMAD.MOV.U32 R189, RZ, RZ, R40 ;  /* 0x000000ffffbd7224 */ /* 0x000fe400078e0028 */
[----:B------:R-:W-:Y:S01]  /*17cb0*/  IMAD.MOV.U32 R173, RZ, RZ, R41 ;  /* 0x000000ffffad7224 */ /* 0x000fe200078e0029 */
[----:B------:R-:W1:Y:S01]  /*17cc0*/  MUFU.EX2 R111, R111 ;  /* 0x0000006f006f7308 */ /* 0x000e620000000800 */
[----:B------:R-:W-:Y:S02]  /*17cd0*/  IMAD.MOV.U32 R176, RZ, RZ, R42 ;  /* 0x000000ffffb07224 */ /* 0x000fe400078e002a */
[----:B------:R-:W-:Y:S02]  /*17ce0*/  IMAD.MOV.U32 R180, RZ, RZ, R43 ;  /* 0x000000ffffb47224 */ /* 0x000fe400078e002b */
[----:B------:R-:W1:Y:S01]  /*17cf0*/  LDSM.16.MT88.4 R40, [R222+0x8000] ;  /* 0x00800000de28783b */ /* 0x000e620000004200 */
[----:B------:R-:W-:Y:S02]  /*17d00*/  IMAD.MOV.U32 R188, RZ, RZ, R56 ;  /* 0x000000ffffbc7224 */ /* 0x000fe400078e0038 */
[----:B------:R-:W-:Y:S02]  /*17d10*/  IMAD.MOV.U32 R169, RZ, RZ, R57 ;  /* 0x000000ffffa97224 */ /* 0x000fe400078e0039 */
[----:B------:R-:W-:Y:S01]  /*17d20*/  MUFU.EX2 R114, R114 ;  /* 0x0000007200727308 */ /* 0x000fe20000000800 */
[----:B------:R-:W-:Y:S02]  /*17d30*/  IMAD.MOV.U32 R177, RZ, RZ, R81 ;  /* 0x000000ffffb17224 */ /* 0x000fe400078e0051 */
[C---:B----4-:R-:W-:Y:S02]  /*17d40*/  FMUL.FTZ R7, R9.reuse, R167 ;  /* 0x000000a709077220 */ /* 0x050fe40000410000 */
[C---:B------:R-:W-:Y:S02]  /*17d50*/  FMUL.FTZ R51, R9.reuse, R187 ;  /* 0x000000bb09337220 */ /* 0x040fe40000410000 */
[----:B------:R-:W-:Y:S02]  /*17d60*/  IMAD.MOV.U32 R187, RZ, RZ, R66 ;  /* 0x000000ffffbb7224 */ /* 0x000fe400078e0042 */
[----:B------:R-:W-:Y:S01]  /*17d70*/  FMUL.FTZ R66, R9, R194 ;  /* 0x000000c209427220 */ /* 0x000fe20000410000 */
[----:B------:R-:W-:Y:S01]  /*17d80*/  MUFU.EX2 R113, R113 ;  /* 0x0000007100717308 */ /* 0x000fe20000000800 */
[----:B------:R-:W-:Y:S02]  /*17d90*/  FFMA.FTZ R75, R75, c[0x0][0x23c], -R102 ;  /* 0x00008f004b4b7a23 */ /* 0x000fe40000010866 */
[----:B------:R-:W-:Y:S02]  /*17da0*/  IMAD.MOV.U32 R172, RZ, RZ, R74 ;  /* 0x000000ffffac7224 */ /* 0x000fe400078e004a */
[----:B------:R-:W-:Y:S02]  /*17db0*/  IMAD.MOV.U32 R74, RZ, RZ, R75 ;  /* 0x000000ffff4a7224 */ /* 0x000fe400078e004b */
[----:B------:R-:W-:Y:S02]  /*17dc0*/  IMAD.MOV.U32 R75, RZ, RZ, R60 ;  /* 0x000000ffff4b7224 */ /* 0x000fe400078e003c */
[----:B------:R-:W-:Y:S01]  /*17dd0*/  IMAD.MOV.U32 R194, RZ, RZ, R74 ;  /* 0x000000ffffc27224 */ /* 0x000fe200078e004a */
[----:B------:R-:W-:Y:S01]  /*17de0*/  MUFU.EX2 R122, R122 ;  /* 0x0000007a007a7308 */ /* 0x000fe20000000800 */
[----:B---3--:R-:W-:Y:S01]  /*17df0*/  F2FP.BF16.PACK_AB R74, R225, R226 ;  /* 0x000000e2e14a723e */ /* 0x008fe200000010ff */
[----:B------:R-:W-:Y:S02]  /*17e00*/  IMAD.MOV.U32 R185, RZ, RZ, R35 ;  /* 0x000000ffffb97224 */ /* 0x000fe400078e0023 */
[C---:B------:R-:W-:Y:S02]  /*17e10*/  FMUL.FTZ R22, R9.reuse, R174 ;  /* 0x000000ae09167220 */ /* 0x040fe40000410000 */
[C---:B------:R-:W-:Y:S02]  /*17e20*/  FMUL.FTZ R23, R9.reuse, R175 ;  /* 0x000000af09177220 */ /* 0x040fe40000410000 */
[C---:B------:R-:W-:Y:S02]  /*17e30*/  FMUL.FTZ R34, R9.reuse, R178 ;  /* 0x000000b209227220 */ /* 0x040fe40000410000 */
[----:B------:R-:W-:Y:S01]  /*17e40*/  MUFU.EX2 R121, R121 ;  /* 0x0000007900797308 */ /* 0x000fe20000000800 */
[C---:B------:R-:W-:Y:S02]  /*17e50*/  FMUL.FTZ R35, R9.reuse, R179 ;  /* 0x000000b309237220 */ /* 0x040fe40000410000 */
[----:B------:R-:W-:Y:S02]  /*17e60*/  FMUL.FTZ R38, R9, R182 ;  /* 0x000000b609267220 */ /* 0x000fe40000410000 */
[----:B------:R-:W-:Y:S01]  /*17e70*/  IMAD.MOV.U32 R179, RZ, RZ, R77 ;  /* 0x000000ffffb37224 */ /* 0x000fe200078e004d */
[----:B-1----:R-:W-:Y:S01]  /*17e80*/  F2FP.BF16.PACK_AB R77, R111, R115 ;  /* 0x000000736f4d723e */ /* 0x002fe200000010ff */
[----:B------:R-:W-:Y:S01]  /*17e90*/  IMAD.MOV.U32 R174, RZ, RZ, R78 ;  /* 0x000000ffffae7224 */ /* 0x000fe200078e004e */
[----:B------:R-:W-:Y:S01]  /*17ea0*/  F2FP.BF16.PACK_AB R78, R214, R223 ;  /* 0x000000dfd64e723e */ /* 0x000fe200000010ff */
[----:B------:R-:W-:Y:S01]  /*17eb0*/  FFMA.FTZ R210, R39, c[0x0][0x23c], -R102 ;  /* 0x00008f0027d27a23 */ /* 0x000fe20000010866 */
[----:B------:R-:W-:Y:S01]  /*17ec0*/  MUFU.EX2 R120, R120 ;  /* 0x0000007800787308 */ /* 0x000fe20000000800 */
[----:B------:R-:W-:Y:S02]  /*17ed0*/  FMUL.FTZ R39, R9, R183 ;  /* 0x000000b709277220 */ /* 0x000fe40000410000 */
[----:B------:R-:W-:Y:S01]  /*17ee0*/  IMAD.MOV.U32 R183, RZ, RZ, R76 ;  /* 0x000000ffffb77224 */ /* 0x000fe200078e004c */
[----:B------:R-:W-:Y:S01]  /*17ef0*/  F2FP.BF16.PACK_AB R76, R185, R187 ;  /* 0x000000bbb94c723e */ /* 0x000fe200000010ff */
[----:B------:R-:W-:Y:S02]  /*17f00*/  FFMA.FTZ R119, R50, c[0x0][0x23c], -R102 ;  /* 0x00008f0032777a23 */ /* 0x000fe40000010866 */
[C---:B------:R-:W-:Y:S02]  /*17f10*/  FMUL.FTZ R50, R9.reuse, R186 ;  /* 0x000000ba09327220 */ /* 0x040fe40000410000 */
[----:B------:R-:W-:Y:S01]  /*17f20*/  IMAD.MOV.U32 R60, RZ, RZ, R45 ;  /* 0x000000ffff3c7224 */ /* 0x000fe200078e002d */
[----:B------:R-:W-:Y:S01]  /*17f30*/  MUFU.EX2 R118, R118 ;  /* 0x0000007600767308 */ /* 0x000fe20000000800 */
[----:B------:R-:W-:Y:S02]  /*17f40*/  IMAD.MOV.U32 R45, RZ, RZ, R28 ;  /* 0x000000ffff2d7224 */ /* 0x000fe400078e001c */
[----:B------:R-:W-:Y:S02]  /*17f50*/  IMAD.MOV.U32 R28, RZ, RZ, R55 ;  /* 0x000000ffff1c7224 */ /* 0x000fe400078e0037 */
[----:B------:R-:W-:Y:S02]  /*17f60*/  FMUL.FTZ R55, R9, R191 ;  /* 0x000000bf09377220 */ /* 0x000fe40000410000 */
[C---:B------:R-:W-:Y:S02]  /*17f70*/  FMUL.FTZ R12, R71.reuse, R156 ;  /* 0x0000009c470c7220 */ /* 0x040fe40000410000 */
[----:B------:R-:W-:Y:S01]  /*17f80*/  FMUL.FTZ R13, R71, R157 ;  /* 0x0000009d470d7220 */ /* 0x000fe20000410000 */
[----:B------:R-:W-:Y:S01]  /*17f90*/  MUFU.EX2 R119, R119 ;  /* 0x0000007700777308 */ /* 0x000fe20000000800 */
[----:B------:R-:W-:Y:S02]  /*17fa0*/  IMAD.MOV.U32 R167, RZ, RZ, R15 ;  /* 0x000000ffffa77224 */ /* 0x000fe400078e000f */
[----:B------:R-:W-:Y:S02]  /*17fb0*/  IMAD.MOV.U32 R182, RZ, RZ, R58 ;  /* 0x000000ffffb67224 */ /* 0x000fe400078e003a */
[----:B------:R-:W-:Y:S02]  /*17fc0*/  IMAD.MOV.U32 R175, RZ, RZ, R59 ;  /* 0x000000ffffaf7224 */ /* 0x000fe400078e003b */
[----:B------:R-:W1:Y:S01]  /*17fd0*/  LDSM.16.MT88.4 R56, [R221+0x8000] ;  /* 0x00800000dd38783b */ /* 0x000e620000004200 */
[----:B------:R-:W-:Y:S02]  /*17fe0*/  IMAD.MOV.U32 R184, RZ, RZ, R30 ;  /* 0x000000ffffb87224 */ /* 0x000fe400078e001e */
[--C-:B------:R-:W-:Y:S01]  /*17ff0*/  FFMA.FTZ R106, R31, c[0x0][0x23c], -R102.reuse ;  /* 0x00008f001f6a7a23 */ /* 0x100fe20000010866 */
[----:B------:R-:W-:Y:S01]  /*18000*/  MUFU.EX2 R175, R175 ;  /* 0x000000af00af7308 */ /* 0x000fe20000000800 */
[----:B------:R-:W-:Y:S02]  /*18010*/  FFMA.FTZ R103, R29, c[0x0][0x23c], -R102 ;  /* 0x00008f001d677a23 */ /* 0x000fe40000010866 */
[C---:B------:R-:W-:Y:S02]  /*18020*/  FMUL.FTZ R29, R71.reuse, R149 ;  /* 0x00000095471d7220 */ /* 0x040fe40000410000 */
[----:B------:R-:W-:Y:S02]  /*18030*/  IMAD.MOV.U32 R168, RZ, RZ, R28 ;  /* 0x000000ffffa87224 */ /* 0x000fe400078e001c */
[C---:B------:R-:W-:Y:S02]  /*18040*/  FMUL.FTZ R28, R71.reuse, R148 ;  /* 0x00000094471c7220 */ /* 0x040fe40000410000 */
[----:B------:R-:W-:Y:S01]  /*18050*/  IMAD.MOV.U32 R156, RZ, RZ, R80 ;  /* 0x000000ffff9c7224 */ /* 0x000fe200078e0050 */
[----:B------:R-:W-:Y:S01]  /*18060*/  MUFU.EX2 R100, R100 ;  /* 0x0000006400647308 */ /* 0x000fe20000000800 */
[----:B------:R-:W-:Y:S01]  /*18070*/  IMAD.MOV.U32 R178, RZ, RZ, R62 ;  /* 0x000000ffffb27224 */ /* 0x000fe200078e003e */
[----:B------:R-:W3:Y:S01]  /*18080*/  LDSM.16.MT88.4 R80, [R220+0x8000] ;  /* 0x00800000dc50783b */ /* 0x000ee20000004200 */
[----:B------:R-:W-:Y:S02]  /*18090*/  IMAD.MOV.U32 R191, RZ, RZ, R63 ;  /* 0x000000ffffbf7224 */ /* 0x000fe400078e003f */
[----:B------:R-:W-:Y:S02]  /*180a0*/  IMAD.MOV.U32 R181, RZ, RZ, R45 ;  /* 0x000000ffffb57224 */ /* 0x000fe400078e002d */
[----:B------:R-:W-:Y:S02]  /*180b0*/  IMAD.MOV.U32 R192, RZ, RZ, R47 ;  /* 0x000000ffffc07224 */ /* 0x000fe400078e002f */
[----:B------:R-:W-:Y:S01]  /*180c0*/  FMUL.FTZ R45, R71, R141 ;  /* 0x0000008d472d7220 */ /* 0x000fe20000410000 */
[----:B------:R-:W-:Y:S01]  /*180d0*/  MUFU.EX2 R117, R117 ;  /* 0x0000007500757308 */ /* 0x000fe20000000800 */
[--C-:B------:R-:W-:Y:S02]  /*180e0*/  FFMA.FTZ R130, R130, c[0x0][0x23c], -R102.reuse ;  /* 0x00008f0082827a23 */ /* 0x100fe40000010866 */
[--C-:B------:R-:W-:Y:S02]  /*180f0*/  FFMA.FTZ R129, R129, c[0x0][0x23c], -R102.reuse ;  /* 0x00008f0081817a23 */ /* 0x100fe40000010866 */
[----:B------:R-:W-:Y:S02]  /*18100*/  FFMA.FTZ R102, R44, c[0x0][0x23c], -R102 ;  /* 0x00008f002c667a23 */ /* 0x000fe40000010866 */
[C---:B------:R-:W-:Y:S02]  /*18110*/  FMUL.FTZ R44, R71.reuse, R140 ;  /* 0x0000008c472c7220 */ /* 0x040fe40000410000 */
[----:B------:R-:W-:Y:S01]  /*18120*/  IMAD.MOV.U32 R186, RZ, RZ, R61 ;  /* 0x000000ffffba7224 */ /* 0x000fe200078e003d */
[----:B------:R-:W-:Y:S01]  /*18130*/  MUFU.EX2 R130, R130 ;  /* 0x0000008200827308 */ /* 0x000fe20000000800 */
[----:B------:R-:W-:Y:S02]  /*18140*/  FMUL.FTZ R61, R71, R133 ;  /* 0x00000085473d7220 */ /* 0x000fe40000410000 */
        /* <DEDUP_REMOVED lines=11> */
[----:B------:R-:W-:Y:S09]  /*18200*/  FFMA.FTZ R107, R107, c[0x0][0x23c], -R98 ;  /* 0x00008f006b6b7a23 */ /* 0x000ff20000010862 */
[----:B------:R-:W-:Y:S10]  /*18210*/  MUFU.EX2 R129, R129 ;  /* 0x0000008100817308 */ /* 0x000ff40000000800 */
[----:B------:R-:W-:Y:S01]  /*18220*/  MUFU.EX2 R205, R205 ;  /* 0x000000cd00cd7308 */ /* 0x000fe20000000800 */
[----:B--2---:R-:W-:Y:S01]  /*18230*/  FFMA.FTZ R164, R6, R14, R72 ;  /* 0x0000000e06a47223 */ /* 0x004fe20000010048 */
[----:B------:R-:W-:Y:S01]  /*18240*/  F2FP.BF16.PACK_AB R72, R229, R72 ;  /* 0x00000048e548723e */ /* 0x000fe200000010ff */
[C---:B------:R-:W-:Y:S02]  /*18250*/  FMUL.FTZ R6, R9.reuse, R166 ;  /* 0x000000a609067220 */ /* 0x040fe40000410000 */
[----:B------:R-:W-:Y:S05]  /*18260*/  IMAD.MOV.U32 R166, RZ, RZ, R70 ;  /* 0x000000ffffa67224 */ /* 0x000fea00078e0046 */
[----:B------:R2:W4:Y:S10]  /*18270*/  MUFU.EX2 R70, R8 ;  /* 0x0000000800467308 */ /* 0x0005340000000800 */
[----:B------:R-:W-:Y:S01]  /*18280*/  MUFU.EX2 R203, R203 ;  /* 0x000000cb00cb7308 */ /* 0x000fe20000000800 */
[----:B------:R-:W-:Y:S01]  /*18290*/  FFMA.FTZ R165, R9, R10, R73 ;  /* 0x0000000a09a57223 */ /* 0x000fe20000010049 */
[----:B------:R-:W-:Y:S01]  /*182a0*/  F2FP.BF16.PACK_AB R73, R228, R73 ;  /* 0x00000049e449723e */ /* 0x000fe200000010ff */
[C---:B------:R-:W-:Y:S07]  /*182b0*/  FMUL.FTZ R9, R71.reuse, R161 ;  /* 0x000000a147097220 */ /* 0x040fee0000410000 */
[----:B------:R-:W-:Y:S01]  /*182c0*/  MUFU.EX2 R202, R202 ;  /* 0x000000ca00ca7308 */ /* 0x000fe20000000800 */
[----:B------:R-:W-:Y:S02]  /*182d0*/  IMAD.MOV.U32 R161, RZ, RZ, R60 ;  /* 0x000000ffffa17224 */ /* 0x000fe400078e003c */
[C---:B------:R-:W-:Y:S02]  /*182e0*/  FMUL.FTZ R60, R71.reuse, R132 ;  /* 0x00000084473c7220 */ /* 0x040fe40000410000 */
[----:B--2---:R-:W-:Y:S02]  /*182f0*/  FMUL.FTZ R8, R71, R160 ;  /* 0x000000a047087220 */ /* 0x004fe40000410000 */
[----:B------:R-:W-:Y:S01]  /*18300*/  IMAD.MOV.U32 R160, RZ, RZ, R75 ;  /* 0x000000ffffa07224 */ /* 0x000fe200078e004b */
[----:B------:R-:W-:Y:S01]  /*18310*/  F2FP.BF16.PACK_AB R75, R172, R193 ;  /* 0x000000c1ac4b723e */ /* 0x000fe200000010ff */
[----:B------:R-:W-:Y:S01]  /*18320*/  FADD.FTZ R165, R228, R165 ;  /* 0x000000a5e4a57221 */ /* 0x000fe20000010000 */
[----:B------:R-:W-:Y:S01]  /*18330*/  MUFU.EX2 R201, R201 ;  /* 0x000000c900c97308 */ /* 0x000fe20000000800 */
[C---:B----4-:R-:W-:Y:S02]  /*18340*/  FMUL.FTZ R10, R70.reuse, R162 ;  /* 0x000000a2460a7220 */ /* 0x050fe40000410000 */
[C---:B------:R-:W-:Y:S02]  /*18350*/  FMUL.FTZ R11, R70.reuse, R163 ;  /* 0x000000a3460b7220 */ /* 0x040fe40000410000 */
[-C--:B------:R-:W-:Y:S01]  /*18360*/  HMMA.16816.F32.BF16 R4, R72, R24.reuse, R4 ;  /* 0x000000184804723c */ /* 0x080fe20000041804 */
[----:B------:R-:W-:Y:S01]  /*18370*/  IMAD.MOV.U32 R163, RZ, RZ, R79 ;  /* 0x000000ffffa37224 */ /* 0x000fe200078e004f */
[----:B------:R-:W-:Y:S01]  /*18380*/  F2FP.BF16.PACK_AB R79, R113, R114 ;  /* 0x00000072714f723e */ /* 0x000fe200000010ff */
[C---:B------:R-:W-:Y:S02]  /*18390*/  FMUL.FTZ R14, R70.reuse, R158 ;  /* 0x0000009e460e7220 */ /* 0x040fe40000410000 */
[C---:B------:R-:W-:Y:S01]  /*183a0*/  FMUL.FTZ R15, R70.reuse, R159 ;  /* 0x0000009f460f7220 */ /* 0x040fe20000410000 */
[----:B------:R-:W-:Y:S01]  /*183b0*/  MUFU.EX2 R200, R200 ;  /* 0x000000c800c87308 */ /* 0x000fe20000000800 */
[C---:B------:R-:W-:Y:S02]  /*183c0*/  FMUL.FTZ R30, R70.reuse, R150 ;  /* 0x00000096461e7220 */ /* 0x040fe40000410000 */
[C---:B------:R-:W-:Y:S03]  /*183d0*/  HMMA.16816.F32.BF16 R8, R76.reuse, R24, R8 ;  /* 0x000000184c08723c */ /* 0x040fe60000041808 */
[C---:B------:R-:W-:Y:S02]  /*183e0*/  FMUL.FTZ R31, R70.reuse, R151 ;  /* 0x00000097461f7220 */ /* 0x040fe40000410000 */
[C---:B------:R-:W-:Y:S02]  /*183f0*/  FMUL.FTZ R47, R70.reuse, R143 ;  /* 0x0000008f462f7220 */ /* 0x040fe40000410000 */
[C---:B------:R-:W-:Y:S01]  /*18400*/  FMUL.FTZ R24, R71.reuse, R152 ;  /* 0x0000009847187220 */ /* 0x040fe20000410000 */
[-C--:B------:R-:W-:Y:S01]  /*18410*/  HMMA.16816.F32.BF16 R12, R76, R26.reuse, R12 ;  /* 0x0000001a4c0c723c */ /* 0x080fe2000004180c */
[C---:B------:R-:W-:Y:S01]  /*18420*/  FMUL.FTZ R25, R71.reuse, R153 ;  /* 0x0000009947197220 */ /* 0x040fe20000410000 */
[----:B------:R-:W-:Y:S02]  /*18430*/  MUFU.EX2 R116, R116 ;  /* 0x0000007400747308 */ /* 0x000fe40000000800 */
[C---:B------:R-:W-:Y:S02]  /*18440*/  FMUL.FTZ R62, R70.reuse, R134 ;  /* 0x00000086463e7220 */ /* 0x040fe40000410000 */
[C---:B------:R-:W-:Y:S02]  /*18450*/  FMUL.FTZ R63, R70.reuse, R135 ;  /* 0x00000087463f7220 */ /* 0x040fe40000410000 */
[C---:B------:R-:W-:Y:S01]  /*18460*/  HMMA.16816.F32.BF16 R16, R72.reuse, R26, R16 ;  /* 0x0000001a4810723c */ /* 0x040fe20000041810 */
[----:B------:R-:W-:Y:S03]  /*18470*/  IMAD.MOV.U32 R162, RZ, RZ, R46 ;  /* 0x000000ffffa27224 */ /* 0x000fe600078e002e */
[C---:B------:R-:W-:Y:S01]  /*18480*/  FMUL.FTZ R46, R70.reuse, R142 ;  /* 0x0000008e462e7220 */ /* 0x040fe20000410000 */
[----:B------:R-:W-:Y:S02]  /*18490*/  MUFU.EX2 R108, R108 ;  /* 0x0000006c006c7308 */ /* 0x000fe40000000800 */
[C---:B------:R-:W-:Y:S01]  /*184a0*/  FMUL.FTZ R26, R70.reuse, R154 ;  /* 0x0000009a461a7220 */ /* 0x040fe20000410000 */
[-C--:B------:R-:W-:Y:S01]  /*184b0*/  HMMA.16816.F32.BF16 R20, R72, R40.reuse, R20 ;  /* 0x000000284814723c */ /* 0x080fe20000041814 */
[C---:B------:R-:W-:Y:S06]  /*184c0*/  FMUL.FTZ R27, R70.reuse, R155 ;  /* 0x0000009b461b7220 */ /* 0x040fec0000410000 */
[----:B------:R-:W-:Y:S01]  /*184d0*/  MUFU.EX2 R106, R106 ;  /* 0x0000006a006a7308 */ /* 0x000fe20000000800 */
[C---:B------:R-:W-:Y:S07]  /*184e0*/  HMMA.16816.F32.BF16 R24, R76.reuse, R40, R24 ;  /* 0x000000284c18723c */ /* 0x040fee0000041818 */
[C---:B------:R-:W-:Y:S01]  /*184f0*/  FMUL.FTZ R40, R71.reuse, R144 ;  /* 0x0000009047287220 */ /* 0x040fe20000410000 */
[-C--:B------:R-:W-:Y:S01]  /*18500*/  HMMA.16816.F32.BF16 R28, R76, R42.reuse, R28 ;  /* 0x0000002a4c1c723c */ /* 0x080fe2000004181c */
[C---:B------:R-:W-:Y:S01]  /*18510*/  FMUL.FTZ R41, R71.reuse, R145 ;  /* 0x0000009147297220 */ /* 0x040fe20000410000 */
[----:B------:R-:W-:Y:S06]  /*18520*/  MUFU.EX2 R105, R105 ;  /* 0x0000006900697308 */ /* 0x000fec0000000800 */
[C---:B------:R-:W-:Y:S04]  /*18530*/  HMMA.16816.F32.BF16 R32, R72.reuse, R42, R32 ;  /* 0x0000002a4820723c */ /* 0x040fe80000041820 */
[----:B------:R-:W-:Y:S03]  /*18540*/  MUFU.EX2 R104, R104 ;  /* 0x0000006800687308 */ /* 0x000fe60000000800 */
[C---:B------:R-:W-:Y:S01]  /*18550*/  FMUL.FTZ R42, R70.reuse, R146 ;  /* 0x00000092462a7220 */ /* 0x040fe20000410000 */
[-C--:B-1----:R-:W-:Y:S01]  /*18560*/  HMMA.16816.F32.BF16 R36, R72, R56.reuse, R36 ;  /* 0x000000384824723c */ /* 0x082fe20000041824 */
[C---:B------:R-:W-:Y:S05]  /*18570*/  FMUL.FTZ R43, R70.reuse, R147 ;  /* 0x00000093462b7220 */ /* 0x040fea0000410000 */
[----:B------:R-:W-:Y:S02]  /*18580*/  MUFU.EX2 R146, R248 ;  /* 0x000000f800927308 */ /* 0x000fe40000000800 */
[C---:B------:R-:W-:Y:S07]  /*18590*/  HMMA.16816.F32.BF16 R40, R76.reuse, R56, R40 ;  /* 0x000000384c28723c */ /* 0x040fee0000041828 */
[C---:B------:R-:W-:Y:S01]  /*185a0*/  FMUL.FTZ R56, R71.reuse, R136 ;  /* 0x0000008847387220 */ /* 0x040fe20000410000 */
[-C--:B------:R-:W-:Y:S01]  /*185b0*/  HMMA.16816.F32.BF16 R44, R76, R58.reuse, R44 ;  /* 0x0000003a4c2c723c */ /* 0x080fe2000004182c */
[----:B------:R1:W-:Y:S03]  /*185c0*/  MUFU.EX2 R136, R156 ;  /* 0x0000009c00887308 */ /* 0x0003e60000000800 */
[----:B------:R-:W-:Y:S04]  /*185d0*/  FMUL.FTZ R57, R71, R137 ;  /* 0x0000008947397220 */ /* 0x000fe80000410000 */
[C---:B------:R-:W-:Y:S03]  /*185e0*/  HMMA.16816.F32.BF16 R48, R72.reuse, R58, R48 ;  /* 0x0000003a4830723c */ /* 0x040fe60000041830 */
[----:B------:R-:W-:Y:S04]  /*185f0*/  MUFU.EX2 R103, R103 ;  /* 0x0000006700677308 */ /* 0x000fe80000000800 */
[C---:B------:R-:W-:Y:S01]  /*18600*/  FMUL.FTZ R58, R70.reuse, R138 ;  /* 0x0000008a463a7220 */ /* 0x040fe20000410000 */
[-C--:B---3--:R-:W-:Y:S01]  /*18610*/  HMMA.16816.F32.BF16 R52, R72, R80.reuse, R52 ;  /* 0x000000504834723c */ /* 0x088fe20000041834 */
[----:B------:R-:W-:Y:S04]  /*18620*/  FMUL.FTZ R59, R70, R139 ;  /* 0x0000008b463b7220 */ /* 0x000fe80000410000 */
[----:B------:R-:W-:Y:S03]  /*18630*/  MUFU.EX2 R101, R101 ;  /* 0x0000006500657308 */ /* 0x000fe60000000800 */
[C---:B------:R-:W-:Y:S01]  /*18640*/  HMMA.16816.F32.BF16 R56, R76.reuse, R80, R56 ;  /* 0x000000504c38723c */ /* 0x040fe20000041838 */
[----:B-1----:R-:W-:Y:S03]  /*18650*/  IMAD.MOV.U32 R156, RZ, RZ, R163 ;  /* 0x000000ffff9c7224 */ /* 0x002fe600078e00a3 */
[----:B------:R-:W-:Y:S02]  /*18660*/  IMAD.MOV.U32 R163, RZ, RZ, R162 ;  /* 0x000000ffffa37224 */ /* 0x000fe400078e00a2 */
[----:B------:R-:W-:Y:S01]  /*18670*/  IMAD.MOV.U32 R162, RZ, RZ, R161 ;  /* 0x000000ffffa27224 */ /* 0x000fe200078e00a1 */
[----:B------:R-:W-:Y:S01]  /*18680*/  MUFU.EX2 R112, R112 ;  /* 0x0000007000707308 */ /* 0x000fe20000000800 */
[-C--:B------:R-:W-:Y:S01]  /*18690*/  HMMA.16816.F32.BF16 R60, R76, R82.reuse, R60 ;  /* 0x000000524c3c723c */ /* 0x080fe2000004183c */
[----:B------:R-:W-:Y:S01]  /*186a0*/  IMAD.MOV.U32 R161, RZ, RZ, R160 ;  /* 0x000000ffffa17224 */ /* 0x000fe200078e00a0 */
[----:B------:R-:W1:Y:S02]  /*186b0*/  LDSM.16.MT88.4 R76, [R224+0x8800] ;  /* 0x00880000e04c783b */ /* 0x000e640000004200 */
[----:B------:R-:W-:Y:S02]  /*186c0*/  IMAD.MOV.U32 R160, RZ, RZ, R195 ;  /* 0x000000ffffa07224 */ /* 0x000fe400078e00c3 */
[----:B------:R-:W-:Y:S02]  /*186d0*/  IMAD.MOV.U32 R195, RZ, RZ, R191 ;  /* 0x000000ffffc37224 */ /* 0x000fe400078e00bf */
[----:B------:R-:W-:Y:S01]  /*186e0*/  HMMA.16816.F32.BF16 R64, R72, R82, R64 ;  /* 0x000000524840723c */ /* 0x000fe20000041840 */
[----:B------:R-:W-:Y:S01]  /*186f0*/  IMAD.MOV.U32 R191, RZ, RZ, R190 ;  /* 0x000000ffffbf7224 */ /* 0x000fe200078e00be */
[----:B------:R-:W-:Y:S02]  /*18700*/  MUFU.EX2 R110, R110 ;  /* 0x0000006e006e7308 */ /* 0x000fe40000000800 */
[----:B------:R-:W-:Y:S02]  /*18710*/  IMAD.MOV.U32 R190, RZ, RZ, R183 ;  /* 0x000000ffffbe7224 */ /* 0x000fe400078e00b7 */
[----:B------:R-:W-:Y:S02]  /*18720*/  IMAD.MOV.U32 R183, RZ, RZ, R178 ;  /* 0x000000ffffb77224 */ /* 0x000fe400078e00b2 */
[----:B------:R-:W-:Y:S04]  /*18730*/  IMAD.MOV.U32 R178, RZ, RZ, R189 ;  /* 0x000000ffffb27224 */ /* 0x000fe800078e00bd */
        /* <DEDUP_REMOVED lines=13> */
[----:B------:R3:W4:Y:S01]  /*18810*/  MUFU.EX2 R183, R239 ;  /* 0x000000ef00b77308 */ /* 0x0007220000000800 */
[----:B------:R-:W-:Y:S02]  /*18820*/  IMAD.MOV.U32 R152, RZ, RZ, R158 ;  /* 0x000000ffff987224 */ /* 0x000fe400078e009e */
[----:B------:R-:W-:Y:S02]  /*18830*/  IMAD.MOV.U32 R158, RZ, RZ, R163 ;  /* 0x000000ffff9e7224 */ /* 0x000fe400078e00a3 */
[----:B------:R-:W-:Y:S02]  /*18840*/  IMAD.MOV.U32 R159, RZ, RZ, R157 ;  /* 0x000000ffff9f7224 */ /* 0x000fe400078e009d */
[----:B------:R-:W-:Y:S02]  /*18850*/  IMAD.MOV.U32 R157, RZ, RZ, R162 ;  /* 0x000000ffff9d7224 */ /* 0x000fe400078e00a2 */
[----:B------:R-:W-:Y:S01]  /*18860*/  IMAD.MOV.U32 R153, RZ, RZ, R152 ;  /* 0x000000ffff997224 */ /* 0x000fe200078e0098 */
[----:B------:R1:W1:Y:S01]  /*18870*/  MUFU.EX2 R178, R238 ;  /* 0x000000ee00b27308 */ /* 0x0002620000000800 */
[----:B------:R-:W-:Y:S02]  /*18880*/  IMAD.MOV.U32 R152, RZ, RZ, R159 ;  /* 0x000000ffff987224 */ /* 0x000fe400078e009f */
[----:B------:R-:W-:Y:S01]  /*18890*/  IMAD.MOV.U32 R159, RZ, RZ, R158 ;  /* 0x000000ffff9f7224 */ /* 0x000fe200078e009e */
[----:B--2---:R2:W5:Y:S01]  /*188a0*/  LDL.LU R249, [R1+0xa8] ;  /* 0x0000a80001f97983 */ /* 0x0045620000300800 */
[----:B------:R-:W-:Y:S02]  /*188b0*/  IMAD.MOV.U32 R158, RZ, RZ, R157 ;  /* 0x000000ffff9e7224 */ /* 0x000fe400078e009d */
[----:B------:R-:W-:Y:S01]  /*188c0*/  IMAD.MOV.U32 R157, RZ, RZ, R156 ;  /* 0x000000ffff9d7224 */ /* 0x000fe200078e009c */
[----:B------:R2:W5:Y:S01]  /*188d0*/  LDL.LU R248, [R1+0xa4] ;  /* 0x0000a40001f87983 */ /* 0x0005620000300800 */
[----:B------:R-:W-:Y:S01]  /*188e0*/  IMAD.MOV.U32 R156, RZ, RZ, R174 ;  /* 0x000000ffff9c7224 */ /* 0x000fe200078e00ae */
[----:B------:R-:W-:Y:S01]  /*188f0*/  MUFU.EX2 R107, R107 ;  /* 0x0000006b006b7308 */ /* 0x000fe20000000800 */
[----:B------:R-:W-:Y:S02]  /*18900*/  IMAD.MOV.U32 R174, RZ, RZ, R177 ;  /* 0x000000ffffae7224 */ /* 0x000fe400078e00b1 */
[----:B------:R-:W-:Y:S01]  /*18910*/  IMAD.MOV.U32 R154, RZ, RZ, R153 ;  /* 0x000000ffff9a7224 */ /* 0x000fe200078e0099 */
[----:B---3--:R2:W5:Y:S01]  /*18920*/  LDL.LU R239, [R1+0xa0] ;  /* 0x0000a00001ef7983 */ /* 0x0085620000300800 */
[----:B------:R-:W-:Y:S01]  /*18930*/  IMAD.MOV.U32 R153, RZ, RZ, R152 ;  /* 0x000000ffff997224 */ /* 0x000fe200078e0098 */
[----:B----4-:R-:W-:Y:S01]  /*18940*/  F2FP.BF16.PACK_AB R73, R183, R146 ;  /* 0x00000092b749723e */ /* 0x010fe200000010ff */
[----:B------:R-:W-:Y:S02]  /*18950*/  IMAD.MOV.U32 R152, RZ, RZ, R159 ;  /* 0x000000ffff987224 */ /* 0x000fe400078e009f */
[----:B------:R-:W-:Y:S01]  /*18960*/  IMAD.MOV.U32 R159, RZ, RZ, R158 ;  /* 0x000000ffff9f7224 */ /* 0x000fe200078e009e */
[----:B------:R3:W-:Y:S01]  /*18970*/  MUFU.EX2 R177, R236 ;  /* 0x000000ec00b17308 */ /* 0x0007e20000000800 */
[----:B------:R-:W-:Y:S02]  /*18980*/  IMAD.MOV.U32 R158, RZ, RZ, R157 ;  /* 0x000000ffff9e7224 */ /* 0x000fe400078e009d */
[----:B------:R-:W-:Y:S01]  /*18990*/  IMAD.MOV.U32 R157, RZ, RZ, R156 ;  /* 0x000000ffff9d7224 */ /* 0x000fe200078e009c */
[----:B-1----:R2:W5:Y:S01]  /*189a0*/  LDL.LU R238, [R1+0x9c] ;  /* 0x00009c0001ee7983 */ /* 0x0025620000300800 */
[----:B------:R-:W-:Y:S01]  /*189b0*/  IMAD.MOV.U32 R156, RZ, RZ, R174 ;  /* 0x000000ffff9c7224 */ /* 0x000fe200078e00ae */
[----:B------:R-:W-:Y:S01]  /*189c0*/  F2FP.BF16.PACK_AB R74, R175, R178 ;  /* 0x000000b2af4a723e */ /* 0x000fe200000010ff */
[----:B------:R-:W-:Y:S02]  /*189d0*/  IMAD.MOV.U32 R163, RZ, RZ, R237 ;  /* 0x000000ffffa37224 */ /* 0x000fe400078e00ed */
[----:B------:R2:W5:Y:S01]  /*189e0*/  LDL.LU R237, [R1+0x98] ;  /* 0x0000980001ed7983 */ /* 0x0005620000300800 */
        /* <DEDUP_REMOVED lines=8> */
[----:B---3--:R2:W5:Y:S01]  /*18a70*/  LDL.LU R236, [R1+0x94] ;  /* 0x0000940001ec7983 */ /* 0x0085620000300800 */
[----:B------:R-:W-:Y:S02]  /*18a80*/  IMAD.MOV.U32 R156, RZ, RZ, R172 ;  /* 0x000000ffff9c7224 */ /* 0x000fe400078e00ac */
[----:B------:R-:W-:Y:S02]  /*18a90*/  IMAD.MOV.U32 R172, RZ, RZ, R169 ;  /* 0x000000ffffac7224 */ /* 0x000fe400078e00a9 */
[----:B------:R-:W-:Y:S02]  /*18aa0*/  IMAD.MOV.U32 R169, RZ, RZ, R234 ;  /* 0x000000ffffa97224 */ /* 0x000fe400078e00ea */
[----:B------:R-:W-:Y:S02]  /*18ab0*/  IMAD.MOV.U32 R148, RZ, RZ, R155 ;  /* 0x000000ffff947224 */ /* 0x000fe400078e009b */
[----:B------:R-:W-:Y:S01]  /*18ac0*/  IMAD.MOV.U32 R155, RZ, RZ, R154 ;  /* 0x000000ffff9b7224 */ /* 0x000fe200078e009a */
[----:B-1----:R2:W5:Y:S01]  /*18ad0*/  LDL.LU R235, [R1+0x90] ;  /* 0x0000900001eb7983 */ /* 0x0025620000300800 */
[----:B------:R-:W-:Y:S01]  /*18ae0*/  IMAD.MOV.U32 R154, RZ, RZ, R153 ;  /* 0x000000ffff9a7224 */ /* 0x000fe200078e0099 */
[----:B----4-:R-:W-:Y:S01]  /*18af0*/  F2FP.BF16.PACK_AB R75, R174, R177 ;  /* 0x000000b1ae4b723e */ /* 0x010fe200000010ff */
[----:B------:R-:W-:Y:S01]  /*18b00*/  IMAD.MOV.U32 R153, RZ, RZ, R152 ;  /* 0x000000ffff997224 */ /* 0x000fe200078e0098 */
[----:B------:R2:W5:Y:S01]  /*18b10*/  LDL.LU R234, [R1+0x8c] ;  /* 0x00008c0001ea7983 */ /* 0x0005620000300800 */
[----:B------:R-:W-:Y:S01]  /*18b20*/  IMAD.MOV.U32 R152, RZ, RZ, R158 ;  /* 0x000000ffff987224 */ /* 0x000fe200078e009e */
[----:B------:R-:W-:Y:S01]  /*18b30*/  MUFU.EX2 R172, R172 ;  /* 0x000000ac00ac7308 */ /* 0x000fe20000000800 */
[----:B------:R-:W-:Y:S02]  /*18b40*/  IMAD.MOV.U32 R158, RZ, RZ, R157 ;  /* 0x000000ffff9e7224 */ /* 0x000fe400078e009d */
[----:B------:R-:W-:Y:S02]  /*18b50*/  IMAD.MOV.U32 R157, RZ, RZ, R156 ;  /* 0x000000ffff9d7224 */ /* 0x000fe400078e009c */
[----:B------:R-:W-:Y:S02]  /*18b60*/  IMAD.MOV.U32 R156, RZ, RZ, R193 ;  /* 0x000000ffff9c7224 */ /* 0x000fe400078e00c1 */
[----:B------:R-:W-:Y:S02]  /*18b70*/  IMAD.MOV.U32 R193, RZ, RZ, R233 ;  /* 0x000000ffffc17224 */ /* 0x000fe400078e00e9 */
[----:B------:R2:W5:Y:S01]  /*18b80*/  LDL.LU R233, [R1+0x88] ;  /* 0x0000880001e97983 */ /* 0x0005620000300800 */
        /* <DEDUP_REMOVED lines=11> */
[----:B------:R2:W5:Y:S01]  /*18c40*/  LDL.LU R232, [R1+0x84] ;  /* 0x0000840001e87983 */ /* 0x0005620000300800 */
        /* <DEDUP_REMOVED lines=16> */
[----:B------:R2:W5:Y:S01]  /*18d50*/  LDL.LU R230, [R1+0x7c] ;  /* 0x00007c0001e67983 */ /* 0x0005620000300800 */
[----:B------:R-:W-:Y:S02]  /*18d60*/  IMAD.MOV.U32 R162, RZ, RZ, R189 ;  /* 0x000000ffffa27224 */ /* 0x000fe400078e00bd */
[----:B------:R-:W-:Y:S01]  /*18d70*/  FMUL.FTZ R189, R2, c[0x0][0x23c] ;  /* 0x00008f0002bd7a20 */ /* 0x000fe20000410000 */
[----:B------:R-:W3:Y:S01]  /*18d80*/  LDL.LU R72, [R1+0x14] ;  /* 0x0000140001487983 */ /* 0x000ee20000300800 */
[--C-:B------:R-:W-:Y:S02]  /*18d90*/  FFMA.FTZ R145, R149, c[0x0][0x23c], -R98.reuse ;  /* 0x00008f0095917a23 */ /* 0x100fe40000010862 */
[----:B------:R-:W-:Y:S01]  /*18da0*/  FFMA.FTZ R142, R148, c[0x0][0x23c], -R98 ;  /* 0x00008f00948e7a23 */ /* 0x000fe20000010862 */
[----:B------:R-:W-:Y:S01]  /*18db0*/  FSEL R189, R189, RZ, P0 ;  /* 0x000000ffbdbd7208 */ /* 0x000fe20000000000 */
[----:B------:R-:W-:Y:S01]  /*18dc0*/  IMAD.MOV.U32 R148, RZ, RZ, R155 ;  /* 0x000000ffff947224 */ /* 0x000fe200078e009b */
[----:B------:R-:W-:Y:S01]  /*18dd0*/  PLOP3.LUT P0, PT, PT, PT, UP0, 0x80, 0x0 ;  /* 0x000000000000781c */ /* 0x000fe20003f0f008 */
[----:B------:R-:W1:Y:S01]  /*18de0*/  MUFU.EX2 R145, R145 ;  /* 0x0000009100917308 */ /* 0x000e620000000800 */
[----:B------:R-:W-:Y:S02]  /*18df0*/  IMAD.MOV.U32 R155, RZ, RZ, R158 ;  /* 0x000000ffff9b7224 */ /* 0x000fe400078e009e */
[--C-:B------:R-:W-:Y:S02]  /*18e00*/  FFMA.FTZ R182, R182, c[0x0][0x23c], -R189.reuse ;  /* 0x00008f00b6b67a23 */ /* 0x100fe400000108bd */
[--C-:B------:R-:W-:Y:S02]  /*18e10*/  FFMA.FTZ R180, R180, c[0x0][0x23c], -R189.reuse ;  /* 0x00008f00b4b47a23 */ /* 0x100fe400000108bd */
[--C-:B------:R-:W-:Y:S02]  /*18e20*/  FFMA.FTZ R176, R176, c[0x0][0x23c], -R189.reuse ;  /* 0x00008f00b0b07a23 */ /* 0x100fe400000108bd */
[----:B------:R-:W-:Y:S01]  /*18e30*/  FFMA.FTZ R173, R173, c[0x0][0x23c], -R189 ;  /* 0x00008f00adad7a23 */ /* 0x000fe200000108bd */
[----:B------:R-:W-:Y:S01]  /*18e40*/  MUFU.EX2 R182, R182 ;  /* 0x000000b600b67308 */ /* 0x000fe20000000800 */
[----:B------:R-:W-:Y:S02]  /*18e50*/  IMAD.MOV.U32 R158, RZ, RZ, R157 ;  /* 0x000000ffff9e7224 */ /* 0x000fe400078e009d */
[----:B------:R-:W-:Y:S02]  /*18e60*/  IMAD.MOV.U32 R157, RZ, RZ, R156 ;  /* 0x000000ffff9d7224 */ /* 0x000fe400078e009c */
[----:B------:R-:W-:Y:S02]  /*18e70*/  IMAD.MOV.U32 R156, RZ, RZ, R192 ;  /* 0x000000ffff9c7224 */ /* 0x000fe400078e00c0 */
[----:B------:R-:W-:Y:S02]  /*18e80*/  FFMA.FTZ R168, R168, c[0x0][0x23c], -R189 ;  /* 0x00008f00a8a87a23 */ /* 0x000fe400000108bd */
[----:B------:R-:W-:Y:S01]  /*18e90*/  IMAD.MOV.U32 R192, RZ, RZ, R227 ;  /* 0x000000ffffc07224 */ /* 0x000fe200078e00e3 */
[----:B------:R-:W4:Y:S01]  /*18ea0*/  MUFU.EX2 R180, R180 ;  /* 0x000000b400b47308 */ /* 0x000f220000000800 */
[----:B------:R-:W-:Y:S01]  /*18eb0*/  FFMA.FTZ R127, R127, c[0x0][0x23c], -R189 ;  /* 0x00008f007f7f7a23 */ /* 0x000fe200000108bd */
[----:B-1----:R-:W-:Y:S08]  /*18ec0*/  F2FP.BF16.PACK_AB R81, R145, R140 ;  /* 0x0000008c9151723e */ /* 0x002ff000000010ff */
[----:B------:R-:W-:Y:S10]  /*18ed0*/  MUFU.EX2 R176, R176 ;  /* 0x000000b000b07308 */ /* 0x000ff40000000800 */
[----:B------:R-:W1:Y:S01]  /*18ee0*/  MUFU.EX2 R173, R173 ;  /* 0x000000ad00ad7308 */ /* 0x000e620000000800 */
[----:B----4-:R-:W-:Y:S09]  /*18ef0*/  F2FP.BF16.PACK_AB R80, R180, R182 ;  /* 0x000000b6b450723e */ /* 0x010ff200000010ff */
[----:B------:R-:W4:Y:S10]  /*18f00*/  MUFU.EX2 R142, R142 ;  /* 0x0000008e008e7308 */ /* 0x000f340000000800 */
[----:B------:R-:W-:Y:S01]  /*18f10*/  MUFU.EX2 R158, R158 ;  /* 0x0000009e009e7308 */ /* 0x000fe20000000800 */
[----:B-1----:R-:W-:Y:S09]  /*18f20*/  F2FP.BF16.PACK_AB R82, R173, R176 ;  /* 0x000000b0ad52723e */ /* 0x002ff200000010ff */
[----:B------:R-:W-:Y:S01]  /*18f30*/  MUFU.EX2 R157, R157 ;  /* 0x0000009d009d7308 */ /* 0x000fe20000000800 */
[----:B----4-:R-:W-:Y:S09]  /*18f40*/  F2FP.BF16.PACK_AB R83, R142, R143 ;  /* 0x0000008f8e53723e */ /* 0x010ff200000010ff */
[----:B------:R-:W-:Y:S10]  /*18f50*/  MUFU.EX2 R156, R156 ;  /* 0x0000009c009c7308 */ /* 0x000ff40000000800 */
[----:B------:R-:W1:Y:S10]  /*18f60*/  MUFU.EX2 R168, R168 ;  /* 0x000000a800a87308 */ /* 0x000e740000000800 */
[----:B------:R-:W-:Y:S01]  /*18f70*/  MUFU.EX2 R127, R127 ;  /* 0x0000007f007f7308 */ /* 0x000fe20000000800 */
[----:B---3--:R-:W-:Y:S01]  /*18f80*/  FFMA.FTZ R187, R71, R72, R187 ;  /* 0x0000004847bb7223 */ /* 0x008fe200000100bb */
[----:B------:R-:W-:Y:S01]  /*18f90*/  F2FP.BF16.PACK_AB R72, R184, R136 ;  /* 0x00000088b848723e */ /* 0x000fe200000010ff */
[----:B------:R-:W-:Y:S02]  /*18fa0*/  FADD.FTZ R71, R229, R164 ;  /* 0x000000a4e5477221 */ /* 0x000fe40000010000 */
[----:B------:R2:W5:Y:S01]  /*18fb0*/  LDL.LU R229, [R1+0x78] ;  /* 0x0000780001e57983 */ /* 0x0005620000300800 */
[----:B------:R-:W-:Y:S02]  /*18fc0*/  FFMA.FTZ R164, R90, c[0x0][0x23c], -R189 ;  /* 0x00008f005aa47a23 */ /* 0x000fe400000108bd */
[----:B------:R-:W-:Y:S01]  /*18fd0*/  FADD.FTZ R71, R226, R71 ;  /* 0x00000047e2477221 */ /* 0x000fe20000010000 */
[-C--:B------:R-:W-:Y:S01]  /*18fe0*/  HMMA.16816.F32.BF16 R4, R72, R76.reuse, R4 ;  /* 0x0000004c4804723c */ /* 0x080fe20000041804 */
[----:B------:R2:W5:Y:S01]  /*18ff0*/  LDL.LU R228, [R1+0x74] ;  /* 0x0000740001e47983 */ /* 0x0005620000300800 */
[----:B------:R-:W-:Y:S02]  /*19000*/  FADD.FTZ R187, R148, R187 ;  /* 0x000000bb94bb7221 */ /* 0x000fe40000010000 */
[----:B------:R-:W-:Y:S01]  /*19010*/  IMAD.MOV.U32 R148, RZ, RZ, R155 ;  /* 0x000000ffff947224 */ /* 0x000fe200078e009b */
[----:B------:R2:W5:Y:S01]  /*19020*/  LDL.LU R227, [R1+0x70] ;  /* 0x0000700001e37983 */ /* 0x0005620000300800 */
[----:B------:R-:W-:Y:S02]  /*19030*/  IMAD.MOV.U32 R155, RZ, RZ, R225 ;  /* 0x000000ffff9b7224 */ /* 0x000fe400078e00e1 */
[C---:B------:R-:W-:Y:S01]  /*19040*/  HMMA.16816.F32.BF16 R8, R80.reuse, R76, R8 ;  /* 0x0000004c5008723c */ /* 0x040fe20000041808 */
[----:B------:R2:W5:Y:S03]  /*19050*/  LDL.LU R226, [R1+0x6c] ;  /* 0x00006c0001e27983 */ /* 0x0005660000300800 */
[----:B------:R-:W-:Y:S01]  /*19060*/  FADD.FTZ R187, R223, R187 ;  /* 0x000000bbdfbb7221 */ /* 0x000fe20000010000 */
[----:B------:R2:W5:Y:S01]  /*19070*/  LDL.LU R225, [R1+0x68] ;  /* 0x0000680001e17983 */ /* 0x0005620000300800 */
[----:B------:R-:W-:Y:S02]  /*19080*/  FADD.FTZ R147, R148, R165 ;  /* 0x000000a594937221 */ /* 0x000fe40000010000 */
[-C--:B------:R-:W-:Y:S01]  /*19090*/  HMMA.16816.F32.BF16 R12, R80, R78.reuse, R12 ;  /* 0x0000004e500c723c */ /* 0x080fe2000004180c */
[----:B------:R2:W5:Y:S03]  /*190a0*/  LDL.LU R223, [R1+0x64] ;  /* 0x0000640001df7983 */ /* 0x0005660000300800 */
[----:B------:R-:W-:Y:S02]  /*190b0*/  FADD.FTZ R187, R214, R187 ;  /* 0x000000bbd6bb7221 */ /* 0x000fe40000010000 */
[----:B------:R-:W-:Y:S02]  /*190c0*/  FFMA.FTZ R165, R91, c[0x0][0x23c], -R189 ;  /* 0x00008f005ba57a23 */ /* 0x000fe400000108bd */
[C---:B------:R-:W-:Y:S01]  /*190d0*/  HMMA.16816.F32.BF16 R16, R72.reuse, R78, R16 ;  /* 0x0000004e4810723c */ /* 0x040fe20000041810 */
[----:B------:R-:W3:Y:S03]  /*190e0*/  LDSM.16.MT88.4 R76, [R222+0x8800] ;  /* 0x00880000de4c783b */ /* 0x000ee60000004200 */
[----:B------:R-:W-:Y:S02]  /*190f0*/  FADD.FTZ R182, R182, R187 ;  /* 0x000000bbb6b67221 */ /* 0x000fe40000010000 */
[----:B------:R-:W-:Y:S02]  /*19100*/  IMAD.MOV.U32 R148, RZ, RZ, R155 ;  /* 0x000000ffff947224 */ /* 0x000fe400078e009b */
[----:B------:R-:W-:Y:S04]  /*19110*/  FADD.FTZ R182, R180, R182 ;  /* 0x000000b6b4b67221 */ /* 0x000fe80000010000 */
[----:B------:R-:W-:Y:S02]  /*19120*/  FADD.FTZ R182, R176, R182 ;  /* 0x000000b6b0b67221 */ /* 0x000fe40000010000 */
[----:B------:R-:W-:Y:S02]  /*19130*/  IMAD.MOV.U32 R155, RZ, RZ, R154 ;  /* 0x000000ffff9b7224 */ /* 0x000fe400078e009a */
[----:B------:R-:W-:Y:S02]  /*19140*/  FADD.FTZ R173, R173, R182 ;  /* 0x000000b6adad7221 */ /* 0x000fe40000010000 */
[----:B------:R-:W-:Y:S02]  /*19150*/  IMAD.MOV.U32 R154, RZ, RZ, R153 ;  /* 0x000000ffff9a7224 */ /* 0x000fe400078e0099 */
[----:B-1----:R-:W-:Y:S02]  /*19160*/  FADD.FTZ R173, R168, R173 ;  /* 0x000000ada8ad7221 */ /* 0x002fe40000010000 */
        /* <DEDUP_REMOVED lines=10> */
[-C--:B---3--:R-:W-:Y:S01]  /*19210*/  HMMA.16816.F32.BF16 R20, R72, R76.reuse, R20 ;  /* 0x0000004c4814723c */ /* 0x088fe20000041814 */
[----:B------:R-:W-:Y:S02]  /*19220*/  IMAD.MOV.U32 R166, RZ, RZ, R219 ;  /* 0x000000ffffa67224 */ /* 0x000fe400078e00db */
[----:B------:R2:W5:Y:S01]  /*19230*/  LDL.LU R219, [R1+0x60] ;  /* 0x0000600001db7983 */ /* 0x0005620000300800 */
[----:B------:R-:W-:Y:S02]  /*19240*/  IMAD.MOV.U32 R149, RZ, RZ, R148 ;  /* 0x000000ffff957224 */ /* 0x000fe400078e0094 */
[----:B------:R-:W-:Y:S02]  /*19250*/  IMAD.MOV.U32 R148, RZ, RZ, R155 ;  /* 0x000000ffff947224 */ /* 0x000fe400078e009b */
[C---:B------:R-:W-:Y:S01]  /*19260*/  HMMA.16816.F32.BF16 R24, R80.reuse, R76, R24 ;  /* 0x0000004c5018723c */ /* 0x040fe20000041818 */
[----:B------:R-:W-:Y:S03]  /*19270*/  IMAD.MOV.U32 R155, RZ, RZ, R154 ;  /* 0x000000ffff9b7224 */ /* 0x000fe600078e009a */
[----:B------:R-:W-:Y:S02]  /*19280*/  IMAD.MOV.U32 R154, RZ, RZ, R153 ;  /* 0x000000ffff9a7224 */ /* 0x000fe400078e0099 */
[----:B------:R-:W-:Y:S02]  /*19290*/  IMAD.MOV.U32 R153, RZ, RZ, R159 ;  /* 0x000000ffff997224 */ /* 0x000fe400078e009f */
[-C--:B------:R-:W-:Y:S01]  /*192a0*/  HMMA.16816.F32.BF16 R28, R80, R78.reuse, R28 ;  /* 0x0000004e501c723c */ /* 0x080fe2000004181c */
[----:B------:R-:W-:Y:S03]  /*192b0*/  IMAD.MOV.U32 R159, RZ, RZ, R163 ;  /* 0x000000ffff9f7224 */ /* 0x000fe600078e00a3 */
[----:B------:R-:W-:Y:S02]  /*192c0*/  IMAD.MOV.U32 R163, RZ, RZ, R162 ;  /* 0x000000ffffa37224 */ /* 0x000fe400078e00a2 */
[----:B------:R-:W-:Y:S02]  /*192d0*/  IMAD.MOV.U32 R162, RZ, RZ, R161 ;  /* 0x000000ffffa27224 */ /* 0x000fe400078e00a1 */
[C---:B------:R-:W-:Y:S01]  /*192e0*/  HMMA.16816.F32.BF16 R32, R72.reuse, R78, R32 ;  /* 0x0000004e4820723c */ /* 0x040fe20000041820 */
[----:B------:R-:W1:Y:S03]  /*192f0*/  LDSM.16.MT88.4 R76, [R221+0x8800] ;  /* 0x00880000dd4c783b */ /* 0x000e660000004200 */
[----:B------:R-:W-:Y:S02]  /*19300*/  IMAD.MOV.U32 R161, RZ, RZ, R160 ;  /* 0x000000ffffa17224 */ /* 0x000fe400078e00a0 */
[----:B------:R-:W-:Y:S02]  /*19310*/  IMAD.MOV.U32 R160, RZ, RZ, R195 ;  /* 0x000000ffffa07224 */ /* 0x000fe400078e00c3 */
        /* <DEDUP_REMOVED lines=10> */
[----:B------:R-:W-:Y:S02]  /*193c0*/  FADD.FTZ R71, R139, R71 ;  /* 0x000000478b477221 */ /* 0x000fe40000010000 */
[----:B------:R-:W-:Y:S02]  /*193d0*/  FADD.FTZ R147, R138, R147 ;  /* 0x000000938a937221 */ /* 0x000fe40000010000 */
[----:B------:R-:W-:Y:S01]  /*193e0*/  IMAD.MOV.U32 R148, RZ, RZ, R155 ;  /* 0x000000ffff947224 */ /* 0x000fe200078e009b */
[----:B---3--:R2:W5:Y:S01]  /*193f0*/  LDL.LU R218, [R1+0x5c] ;  /* 0x00005c0001da7983 */ /* 0x0085620000300800 */
[----:B------:R-:W-:Y:S02]  /*19400*/  IMAD.MOV.U32 R155, RZ, RZ, R154 ;  /* 0x000000ffff9b7224 */ /* 0x000fe400078e009a */
[----:B------:R-:W-:Y:S02]  /*19410*/  IMAD.MOV.U32 R154, RZ, RZ, R153 ;  /* 0x000000ffff9a7224 */ /* 0x000fe400078e0099 */
[----:B------:R-:W-:Y:S01]  /*19420*/  IMAD.MOV.U32 R153, RZ, RZ, R159 ;  /* 0x000000ffff997224 */ /* 0x000fe200078e009f */
[-C--:B-1----:R-:W-:Y:S01]  /*19430*/  HMMA.16816.F32.BF16 R36, R72, R76.reuse, R36 ;  /* 0x0000004c4824723c */ /* 0x082fe20000041824 */
        /* <DEDUP_REMOVED lines=9> */
[-C--:B------:R-:W-:Y:S01]  /*194d0*/  HMMA.16816.F32.BF16 R44, R80, R78.reuse, R44 ;  /* 0x0000004e502c723c */ /* 0x080fe2000004182c */
[----:B------:R-:W-:Y:S03]  /*194e0*/  IMAD.MOV.U32 R155, RZ, RZ, R154 ;  /* 0x000000ffff9b7224 */ /* 0x000fe600078e009a */
[----:B------:R-:W-:Y:S02]  /*194f0*/  IMAD.MOV.U32 R154, RZ, RZ, R153 ;  /* 0x000000ffff9a7224 */ /* 0x000fe400078e0099 */
[----:B------:R-:W-:Y:S02]  /*19500*/  IMAD.MOV.U32 R153, RZ, RZ, R159 ;  /* 0x000000ffff997224 */ /* 0x000fe400078e009f */
[C---:B------:R-:W-:Y:S01]  /*19510*/  HMMA.16816.F32.BF16 R48, R72.reuse, R78, R48 ;  /* 0x0000004e4830723c */ /* 0x040fe20000041830 */
[----:B------:R-:W3:Y:S03]  /*19520*/  LDSM.16.MT88.4 R76, [R220+0x8800] ;  /* 0x00880000dc4c783b */ /* 0x000ee60000004200 */
[----:B------:R-:W-:Y:S02]  /*19530*/  IMAD.MOV.U32 R159, RZ, RZ, R163 ;  /* 0x000000ffff9f7224 */ /* 0x000fe400078e00a3 */
[----:B------:R-:W-:Y:S02]  /*19540*/  IMAD.MOV.U32 R163, RZ, RZ, R162 ;  /* 0x000000ffffa37224 */ /* 0x000fe400078e00a2 */
[----:B------:R-:W-:Y:S01]  /*19550*/  IMAD.MOV.U32 R162, RZ, RZ, R161 ;  /* 0x000000ffffa27224 */ /* 0x000fe200078e00a1 */
[----:B-1----:R2:W5:Y:S03]  /*19560*/  LDL.LU R217, [R1+0x58] ;  /* 0x0000580001d97983 */ /* 0x0025660000300800 */
        /* <DEDUP_REMOVED lines=10> */
[----:B------:R-:W-:Y:S01]  /*19610*/  IMAD.MOV.U32 R151, RZ, RZ, R155 ;  /* 0x000000ffff977224 */ /* 0x000fe200078e009b */
[----:B------:R2:W2:Y:S01]  /*19620*/  MUFU.EX2 R159, R215 ;  /* 0x000000d7009f7308 */ /* 0x0004a20000000800 */
[--C-:B------:R-:W-:Y:S02]  /*19630*/  FFMA.FTZ R155, R86, c[0x0][0x23c], -R189.reuse ;  /* 0x00008f00569b7a23 */ /* 0x100fe400000108bd */
[----:B------:R-:W-:Y:S02]  /*19640*/  IMAD.MOV.U32 R137, RZ, RZ, R150 ;  /* 0x000000ffff897224 */ /* 0x000fe400078e0096 */
[----:B------:R-:W-:Y:S02]  /*19650*/  IMAD.MOV.U32 R150, RZ, RZ, R154 ;  /* 0x000000ffff967224 */ /* 0x000fe400078e009a */
[----:B------:R-:W-:Y:S02]  /*19660*/  FFMA.FTZ R154, R85, c[0x0][0x23c], -R189 ;  /* 0x00008f00559a7a23 */ /* 0x000fe400000108bd */
[----:B------:R-:W-:Y:S01]  /*19670*/  IMAD.MOV.U32 R144, RZ, RZ, R148 ;  /* 0x000000ffff907224 */ /* 0x000fe200078e0094 */
[-C--:B---3--:R-:W-:Y:S01]  /*19680*/  HMMA.16816.F32.BF16 R52, R72, R76.reuse, R52 ;  /* 0x0000004c4834723c */ /* 0x088fe20000041834 */
[----:B------:R-:W-:Y:S01]  /*19690*/  IMAD.MOV.U32 R148, RZ, RZ, R163 ;  /* 0x000000ffff947224 */ /* 0x000fe200078e00a3 */
[----:B-1----:R1:W5:Y:S01]  /*196a0*/  LDL.LU R216, [R1+0x54] ;  /* 0x0000540001d87983 */ /* 0x0023620000300800 */
[----:B------:R-:W-:Y:S01]  /*196b0*/  IMAD.MOV.U32 R163, RZ, RZ, R161 ;  /* 0x000000ffffa37224 */ /* 0x000fe200078e00a1 */
[----:B------:R-:W-:Y:S01]  /*196c0*/  MUFU.EX2 R155, R155 ;  /* 0x0000009b009b7308 */ /* 0x000fe20000000800 */
[----:B------:R-:W-:Y:S02]  /*196d0*/  FFMA.FTZ R161, R84, c[0x0][0x23c], -R98 ;  /* 0x00008f0054a17a23 */ /* 0x000fe40000010862 */
[----:B------:R-:W-:Y:S01]  /*196e0*/  IMAD.MOV.U32 R141, RZ, RZ, R149 ;  /* 0x000000ffff8d7224 */ /* 0x000fe200078e0095 */
[C---:B------:R-:W-:Y:S01]  /*196f0*/  HMMA.16816.F32.BF16 R56, R80.reuse, R76, R56 ;  /* 0x0000004c5038723c */ /* 0x040fe20000041838 */
[----:B------:R-:W-:Y:S03]  /*19700*/  IMAD.MOV.U32 R149, RZ, RZ, R153 ;  /* 0x000000ffff957224 */ /* 0x000fe600078e0099 */
[----:B------:R-:W-:Y:S02]  /*19710*/  IMAD.MOV.U32 R153, RZ, RZ, R162 ;  /* 0x000000ffff997224 */ /* 0x000fe400078e00a2 */
[----:B------:R-:W-:Y:S01]  /*19720*/  IMAD.MOV.U32 R162, RZ, RZ, R160 ;  /* 0x000000ffffa27224 */ /* 0x000fe200078e00a0 */
[----:B------:R-:W3:Y:S01]  /*19730*/  MUFU.EX2 R154, R154 ;  /* 0x0000009a009a7308 */ /* 0x000ee20000000800 */
[-C--:B------:R-:W-:Y:S01]  /*19740*/  HMMA.16816.F32.BF16 R60, R80, R78.reuse, R60 ;  /* 0x0000004e503c723c */ /* 0x080fe2000004183c */
[----:B------:R-:W-:Y:S01]  /*19750*/  IMAD.MOV.U32 R160, RZ, RZ, R166 ;  /* 0x000000ffffa07224 */ /* 0x000fe200078e00a6 */
[----:B------:R-:W-:Y:S02]  /*19760*/  LDSM.16.MT88.4 R80, [R222+0x9000] ;  /* 0x00900000de50783b */ /* 0x000fe40000004200 */
[----:B------:R-:W-:Y:S02]  /*19770*/  FFMA.FTZ R166, R87, c[0x0][0x23c], -R189 ;  /* 0x00008f0057a67a23 */ /* 0x000fe400000108bd */
[--C-:B------:R-:W-:Y:S02]  /*19780*/  FFMA.FTZ R162, R162, c[0x0][0x23c], -R98.reuse ;  /* 0x00008f00a2a27a23 */ /* 0x100fe40000010862 */
[----:B------:R-:W-:Y:S01]  /*19790*/  HMMA.16816.F32.BF16 R64, R72, R78, R64 ;  /* 0x0000004e4840723c */ /* 0x000fe20000041840 */
[----:B------:R-:W-:Y:S01]  /*197a0*/  FFMA.FTZ R160, R160, c[0x0][0x23c], -R98 ;  /* 0x00008f00a0a07a23 */ /* 0x000fe20000010862 */
[----:B------:R-:W1:Y:S01]  /*197b0*/  LDSM.16.MT88.4 R84, [R224+0x9000] ;  /* 0x00900000e054783b */ /* 0x000e620000004200 */
[----:B------:R-:W3:Y:S04]  /*197c0*/  MUFU.EX2 R166, R166 ;  /* 0x000000a600a67308 */ /* 0x000ee80000000800 */
[----:B----4-:R-:W-:Y:S02]  /*197d0*/  F2FP.BF16.PACK_AB R73, R169, R170 ;  /* 0x000000aaa949723e */ /* 0x010fe400000010ff */
[----:B------:R-:W-:Y:S01]  /*197e0*/  F2FP.BF16.PACK_AB R72, R171, R172 ;  /* 0x000000acab48723e */ /* 0x000fe200000010ff */
[----:B--2---:R2:W5:Y:S02]  /*197f0*/  LDL.LU R215, [R1+0x50] ;  /* 0x0000500001d77983 */ /* 0x0045640000300800 */
[----:B------:R-:W-:Y:S01]  /*19800*/  F2FP.BF16.PACK_AB R74, R158, R159 ;  /* 0x0000009f9e4a723e */ /* 0x000fe200000010ff */
[----:B------:R-:W-:Y:S01]  /*19810*/  MUFU.EX2 R161, R161 ;  /* 0x000000a100a17308 */ /* 0x000fe20000000800 */
[----:B------:R-:W-:Y:S01]  /*19820*/  F2FP.BF16.PACK_AB R75, R156, R157 ;  /* 0x0000009d9c4b723e */ /* 0x000fe200000010ff */
[----:B------:R2:W5:Y:S01]  /*19830*/  LDL.LU R214, [R1+0x4c] ;  /* 0x00004c0001d67983 */ /* 0x0005620000300800 */
[----:B---3--:R-:W-:Y:S07]  /*19840*/  F2FP.BF16.PACK_AB R78, R154, R155 ;  /* 0x0000009b9a4e723e */ /* 0x008fee00000010ff */
[----:B------:R-:W3:Y:S01]  /*19850*/  MUFU.EX2 R162, R162 ;  /* 0x000000a200a27308 */ /* 0x000ee20000000800 */
[C---:B------:R-:W-:Y:S01]  /*19860*/  F2FP.BF16.PACK_AB R76, R166.reuse, R168 ;  /* 0x000000a8a64c723e */ /* 0x040fe200000010ff */
[----:B------:R-:W-:Y:S04]  /*19870*/  FADD.FTZ R166, R166, R173 ;  /* 0x000000ada6a67221 */ /* 0x000fe80000010000 */
[----:B------:R-:W-:Y:S04]  /*19880*/  FADD.FTZ R166, R155, R166 ;  /* 0x000000a69ba67221 */ /* 0x000fe80000010000 */
[----:B------:R-:W4:Y:S01]  /*19890*/  MUFU.EX2 R160, R160 ;  /* 0x000000a000a07308 */ /* 0x000f220000000800 */
[----:B------:R-:W-:Y:S01]  /*198a0*/  FADD.FTZ R154, R154, R166 ;  /* 0x000000a69a9a7221 */ /* 0x000fe20000010000 */
[-C--:B-1----:R-:W-:Y:S08]  /*198b0*/  HMMA.16816.F32.BF16 R4, R72, R84.reuse, R4 ;  /* 0x000000544804723c */ /* 0x082ff00000041804 */
[----:B------:R1:W-:Y:S01]  /*198c0*/  MUFU.EX2 R125, R150 ;  /* 0x00000096007d7308 */ /* 0x0003e20000000800 */
[----:B---3--:R-:W-:Y:S09]  /*198d0*/  F2FP.BF16.PACK_AB R77, R162, R161 ;  /* 0x000000a1a24d723e */ /* 0x008ff200000010ff */
[----:B------:R-:W-:Y:S01]  /*198e0*/  MUFU.EX2 R135, R141 ;  /* 0x0000008d00877308 */ /* 0x000fe20000000800 */
[----:B----4-:R-:W-:Y:S09]  /*198f0*/  F2FP.BF16.PACK_AB R79, R133, R160 ;  /* 0x000000a0854f723e */ /* 0x010ff200000010ff */
[----:B------:R3:W-:Y:S01]  /*19900*/  MUFU.EX2 R132, R151 ;  /* 0x0000009700847308 */ /* 0x0007e20000000800 */
[C---:B------:R-:W-:Y:S01]  /*19910*/  HMMA.16816.F32.BF16 R8, R76.reuse, R84, R8 ;  /* 0x000000544c08723c */ /* 0x040fe20000041808 */
[----:B-1----:R-:W-:Y:S02]  /*19920*/  IMAD.MOV.U32 R150, RZ, RZ, R149 ;  /* 0x000000ffff967224 */ /* 0x002fe400078e0095 */
[----:B------:R-:W-:Y:S02]  /*19930*/  IMAD.MOV.U32 R149, RZ, RZ, R148 ;  /* 0x000000ffff957224 */ /* 0x000fe400078e0094 */
[----:B------:R-:W-:Y:S03]  /*19940*/  IMAD.MOV.U32 R148, RZ, RZ, R153 ;  /* 0x000000ffff947224 */ /* 0x000fe600078e0099 */
[-C--:B------:R-:W-:Y:S01]  /*19950*/  HMMA.16816.F32.BF16 R12, R76, R86.reuse, R12 ;  /* 0x000000564c0c723c */ /* 0x080fe2000004180c */
[----:B------:R1:W-:Y:S03]  /*19960*/  MUFU.EX2 R139, R150 ;  /* 0x00000096008b7308 */ /* 0x0003e60000000800 */
[----:B------:R-:W-:Y:S02]  /*19970*/  IMAD.MOV.U32 R153, RZ, RZ, R152 ;  /* 0x000000ffff997224 */ /* 0x000fe400078e0098 */
[----:B------:R-:W-:Y:S02]  /*19980*/  IMAD.MOV.U32 R152, RZ, RZ, R186 ;  /* 0x000000ffff987224 */ /* 0x000fe400078e00ba */
[C---:B------:R-:W-:Y:S01]  /*19990*/  HMMA.16816.F32.BF16 R16, R72.reuse, R86, R16 ;  /* 0x000000564810723c */ /* 0x040fe20000041810 */
[----:B------:R-:W4:Y:S02]  /*199a0*/  LDSM.16.MT88.4 R84, [R221+0x9000] ;  /* 0x00900000dd54783b */ /* 0x000f240000004200 */
[----:B------:R-:W-:Y:S01]  /*199b0*/  MUFU.EX2 R141, R149 ;  /* 0x00000095008d7308 */ /* 0x000fe20000000800 */
[----:B------:R-:W-:Y:S02]  /*199c0*/  IMAD.MOV.U32 R186, RZ, RZ, R179 ;  /* 0x000000ffffba7224 */ /* 0x000fe400078e00b3 */
[----:B------:R-:W-:Y:S02]  /*199d0*/  IMAD.MOV.U32 R179, RZ, RZ, R192 ;  /* 0x000000ffffb37224 */ /* 0x000fe400078e00c0 */
[-C--:B------:R-:W-:Y:S01]  /*199e0*/  HMMA.16816.F32.BF16 R20, R72, R80.reuse, R20 ;  /* 0x000000504814723c */ /* 0x080fe20000041814 */
[----:B------:R-:W-:Y:S03]  /*199f0*/  IMAD.MOV.U32 R192, RZ, RZ, R188 ;  /* 0x000000ffffc07224 */ /* 0x000fe600078e00bc */
[----:B------:R-:W-:Y:S01]  /*19a00*/  FADD.FTZ R188, R136, R71 ;  /* 0x0000004788bc7221 */ /* 0x000fe20000010000 */
[----:B------:R2:W-:Y:S01]  /*19a10*/  MUFU.EX2 R138, R186 ;  /* 0x000000ba008a7308 */ /* 0x0005e20000000800 */
[--C-:B---3--:R-:W-:Y:S02]  /*19a20*/  FFMA.FTZ R151, R152, c[0x0][0x23c], -R189.reuse ;  /* 0x00008f0098977a23 */ /* 0x108fe400000108bd */
[C---:B------:R-:W-:Y:S01]  /*19a30*/  HMMA.16816.F32.BF16 R24, R76.reuse, R80, R24 ;  /* 0x000000504c18723c */ /* 0x040fe20000041818 */
[----:B------:R-:W-:Y:S03]  /*19a40*/  FADD.FTZ R184, R184, R188 ;  /* 0x000000bcb8b87221 */ /* 0x000fe60000010000 */
[--C-:B-1----:R-:W-:Y:S02]  /*19a50*/  FFMA.FTZ R150, R148, c[0x0][0x23c], -R189.reuse ;  /* 0x00008f0094967a23 */ /* 0x102fe400000108bd */
[----:B------:R-:W-:Y:S01]  /*19a60*/  FADD.FTZ R184, R178, R184 ;  /* 0x000000b8b2b87221 */ /* 0x000fe20000010000 */
[----:B------:R-:W1:Y:S01]  /*19a70*/  MUFU.EX2 R137, R137 ;  /* 0x0000008900897308 */ /* 0x000e620000000800 */
[-C--:B------:R-:W-:Y:S01]  /*19a80*/  HMMA.16816.F32.BF16 R28, R76, R82.reuse, R28 ;  /* 0x000000524c1c723c */ /* 0x080fe2000004181c */
[----:B------:R-:W-:Y:S03]  /*19a90*/  FFMA.FTZ R148, R153, c[0x0][0x23c], -R189 ;  /* 0x00008f0099947a23 */ /* 0x000fe600000108bd */
[----:B------:R-:W-:Y:S02]  /*19aa0*/  FADD.FTZ R175, R175, R184 ;  /* 0x000000b8afaf7221 */ /* 0x000fe40000010000 */
[--C-:B------:R-:W-:Y:S02]  /*19ab0*/  FFMA.FTZ R153, R128, c[0x0][0x23c], -R98.reuse ;  /* 0x00008f0080997a23 */ /* 0x100fe40000010862 */
[C---:B------:R-:W-:Y:S01]  /*19ac0*/  HMMA.16816.F32.BF16 R32, R72.reuse, R82, R32 ;  /* 0x000000524820723c */ /* 0x040fe20000041820 */
[----:B------:R-:W3:Y:S01]  /*19ad0*/  LDSM.16.MT88.4 R80, [R220+0x9000] ;  /* 0x00900000dc50783b */ /* 0x000ee20000004200 */
[----:B------:R1:W-:Y:S02]  /*19ae0*/  MUFU.EX2 R128, R163 ;  /* 0x000000a300807308 */ /* 0x0003e40000000800 */
[----:B------:R-:W-:Y:S02]  /*19af0*/  FADD.FTZ R175, R172, R175 ;  /* 0x000000afacaf7221 */ /* 0x000fe40000010000 */
[----:B--2---:R-:W-:Y:S02]  /*19b00*/  FFMA.FTZ R186, R208, c[0x0][0x23c], -R189 ;  /* 0x00008f00d0ba7a23 */ /* 0x004fe400000108bd */
[----:B------:R-:W-:Y:S01]  /*19b10*/  FADD.FTZ R171, R171, R175 ;  /* 0x000000afabab7221 */ /* 0x000fe20000010000 */
[-C--:B----4-:R-:W-:Y:S03]  /*19b20*/  HMMA.16816.F32.BF16 R36, R72, R84.reuse, R36 ;  /* 0x000000544824723c */ /* 0x090fe60000041824 */
[----:B------:R-:W-:Y:S01]  /*19b30*/  FADD.FTZ R171, R159, R171 ;  /* 0x000000ab9fab7221 */ /* 0x000fe20000010000 */
[----:B------:R2:W4:Y:S01]  /*19b40*/  MUFU.EX2 R134, R144 ;  /* 0x0000009000867308 */ /* 0x0005220000000800 */
[--C-:B------:R-:W-:Y:S02]  /*19b50*/  FFMA.FTZ R152, R126, c[0x0][0x23c], -R98.reuse ;  /* 0x00008f007e987a23 */ /* 0x100fe40000010862 */
[----:B------:R-:W-:Y:S01]  /*19b60*/  FADD.FTZ R158, R158, R171 ;  /* 0x000000ab9e9e7221 */ /* 0x000fe20000010000 */
[C---:B------:R-:W-:Y:S01]  /*19b70*/  HMMA.16816.F32.BF16 R40, R76.reuse, R84, R40 ;  /* 0x000000544c28723c */ /* 0x040fe20000041828 */
[----:B------:R-:W-:Y:S03]  /*19b80*/  FFMA.FTZ R126, R123, c[0x0][0x23c], -R98 ;  /* 0x00008f007b7e7a23 */ /* 0x000fe60000010862 */
[----:B-1----:R-:W-:Y:S02]  /*19b90*/  FADD.FTZ R158, R137, R158 ;  /* 0x0000009e899e7221 */ /* 0x002fe40000010000 */
[----:B------:R1:W-:Y:S01]  /*19ba0*/  MUFU.EX2 R123, R195 ;  /* 0x000000c3007b7308 */ /* 0x0003e20000000800 */
[--C-:B------:R-:W-:Y:S01]  /*19bb0*/  FFMA.FTZ R149, R124, c[0x0][0x23c], -R98.reuse ;  /* 0x00008f007c957a23 */ /* 0x100fe20000010862 */
[-C--:B------:R-:W-:Y:S01]  /*19bc0*/  HMMA.16816.F32.BF16 R44, R76, R86.reuse, R44 ;  /* 0x000000564c2c723c */ /* 0x080fe2000004182c */
[--C-:B------:R-:W-:Y:S03]  /*19bd0*/  FFMA.FTZ R163, R89, c[0x0][0x23c], -R189.reuse ;  /* 0x00008f0059a37a23 */ /* 0x100fe600000108bd */
[--C-:B------:R-:W-:Y:S04]  /*19be0*/  FFMA.FTZ R208, R206, c[0x0][0x23c], -R98.reuse ;  /* 0x00008f00ced07a23 */ /* 0x100fe80000010862 */
[C---:B------:R-:W-:Y:S01]  /*19bf0*/  HMMA.16816.F32.BF16 R48, R72.reuse, R86, R48 ;  /* 0x000000564830723c */ /* 0x040fe20000041830 */
[----:B------:R-:W4:Y:S01]  /*19c00*/  LDSM.16.MT88.4 R84, [R224+0x9800] ;  /* 0x00980000e054783b */ /* 0x000f220000004200 */
[----:B------:R-:W4:Y:S02]  /*19c10*/  MUFU.EX2 R150, R150 ;  /* 0x0000009600967308 */ /* 0x000f240000000800 */
[--C-:B--2---:R-:W-:Y:S02]  /*19c20*/  FFMA.FTZ R144, R179, c[0x0][0x23c], -R189.reuse ;  /* 0x00008f00b3907a23 */ /* 0x104fe400000108bd */
[--C-:B------:R-:W-:Y:S02]  /*19c30*/  FFMA.FTZ R179, R94, c[0x0][0x23c], -R189.reuse ;  /* 0x00008f005eb37a23 */ /* 0x100fe400000108bd */
[-C--:B---3--:R-:W-:Y:S04]  /*19c40*/  HMMA.16816.F32.BF16 R52, R72, R80.reuse, R52 ;  /* 0x000000504834723c */ /* 0x088fe80000041834 */
[----:B------:R-:W-:Y:S01]  /*19c50*/  MUFU.EX2 R176, R179 ;  /* 0x000000b300b07308 */ /* 0x000fe20000000800 */
[--C-:B-1----:R-:W-:Y:S03]  /*19c60*/  FFMA.FTZ R195, R185, c[0x0][0x23c], -R189.reuse ;  /* 0x00008f00b9c37a23 */ /* 0x102fe600000108bd */
[C---:B------:R-:W-:Y:S01]  /*19c70*/  HMMA.16816.F32.BF16 R56, R76.reuse, R80, R56 ;  /* 0x000000504c38723c */ /* 0x040fe20000041838 */
[--C-:B------:R-:W-:Y:S03]  /*19c80*/  FFMA.FTZ R185, R204, c[0x0][0x23c], -R189.reuse ;  /* 0x00008f00ccb97a23 */ /* 0x100fe600000108bd */
[----:B------:R-:W-:Y:S02]  /*19c90*/  FFMA.FTZ R204, R92, c[0x0][0x23c], -R98 ;  /* 0x00008f005ccc7a23 */ /* 0x000fe40000010862 */
[----:B------:R-:W-:Y:S01]  /*19ca0*/  MUFU.EX2 R148, R148 ;  /* 0x0000009400947308 */ /* 0x000fe20000000800 */
[----:B------:R-:W-:Y:S01]  /*19cb0*/  FFMA.FTZ R81, R167, c[0x0][0x23c], -R189 ;  /* 0x00008f00a7517a23 */ /* 0x000fe200000108bd */
[-C--:B------:R-:W-:Y:S01]  /*19cc0*/  HMMA.16816.F32.BF16 R60, R76, R82.reuse, R60 ;  /* 0x000000524c3c723c */ /* 0x080fe2000004183c */
[----:B------:R-:W-:Y:S03]  /*19cd0*/  FADD.FTZ R80, R146, R147 ;  /* 0x0000009392507221 */ /* 0x000fe60000010000 */
[--C-:B------:R-:W-:Y:S02]  /*19ce0*/  FFMA.FTZ R167, R93, c[0x0][0x23c], -R189.reuse ;  /* 0x00008f005da77a23 */ /* 0x100fe400000108bd */
[----:B------:R-:W-:Y:S02]  /*19cf0*/  FADD.FTZ R183, R183, R80 ;  /* 0x00000050b7b77221 */ /* 0x000fe40000010000 */
[----:B------:R-:W-:Y:S01]  /*19d00*/  HMMA.16816.F32.BF16 R64, R72, R82, R64 ;  /* 0x000000524840723c */ /* 0x000fe20000041840 */
[--C-:B------:R-:W-:Y:S01]  /*19d10*/  FFMA.FTZ R76, R192, c[0x0][0x23c], -R189.reuse ;  /* 0x00008f00c04c7a23 */ /* 0x100fe200000108bd */
[----:B------:R1:W-:Y:S02]  /*19d20*/  MUFU.EX2 R146, R81 ;  /* 0x0000005100927308 */ /* 0x0003e40000000800 */
[--C-:B------:R-:W-:Y:S02]  /*19d30*/  FFMA.FTZ R192, R212, c[0x0][0x23c], -R189.reuse ;  /* 0x00008f00d4c07a23 */ /* 0x100fe400000108bd */
[--C-:B------:R-:W-:Y:S01]  /*19d40*/  FFMA.FTZ R147, R193, c[0x0][0x23c], -R189.reuse ;  /* 0x00008f00c1937a23 */ /* 0x100fe200000108bd */
[----:B------:R-:W-:Y:S01]  /*19d50*/  F2FP.BF16.PACK_AB R72, R135, R137 ;  /* 0x000000898748723e */ /* 0x000fe200000010ff */
[----:B------:R-:W-:Y:S01]  /*19d60*/  FFMA.FTZ R193, R213, c[0x0][0x23c], -R189 ;  /* 0x00008f00d5c17a23 */ /* 0x000fe200000108bd */
[----:B----4-:R-:W-:Y:S01]  /*19d70*/  F2FP.BF16.PACK_AB R73, R132, R134 ;  /* 0x000000868449723e */ /* 0x010fe200000010ff */
[----:B------:R2:W5:Y:S02]  /*19d80*/  LDL.LU R213, [R1+0x48] ;  /* 0x0000480001d57983 */ /* 0x0005640000300800 */
[----:B------:R3:W-:Y:S01]  /*19d90*/  MUFU.EX2 R188, R76 ;  /* 0x0000004c00bc7308 */ /* 0x0007e20000000800 */
[----:B------:R-:W-:Y:S01]  /*19da0*/  F2FP.BF16.PACK_AB R74, R131, R125 ;  /* 0x0000007d834a723e */ /* 0x000fe200000010ff */
[----:B------:R2:W5:Y:S01]  /*19db0*/  LDL.LU R212, [R1+0x44] ;  /* 0x0000440001d47983 */ /* 0x0005620000300800 */
[----:B------:R-:W-:Y:S01]  /*19dc0*/  F2FP.BF16.PACK_AB R75, R141, R139 ;  /* 0x0000008b8d4b723e */ /* 0x000fe200000010ff */
[----:B------:R-:W-:Y:S02]  /*19dd0*/  FADD.FTZ R183, R177, R183 ;  /* 0x000000b7b1b77221 */ /* 0x000fe40000010000 */
[----:B------:R-:W-:Y:S02]  /*19de0*/  FADD.FTZ R135, R135, R158 ;  /* 0x0000009e87877221 */ /* 0x000fe40000010000 */
[----:B------:R-:W-:Y:S02]  /*19df0*/  FADD.FTZ R174, R174, R183 ;  /* 0x000000b7aeae7221 */ /* 0x000fe40000010000 */
[-C--:B------:R-:W-:Y:S01]  /*19e00*/  HMMA.16816.F32.BF16 R4, R72, R84.reuse, R4 ;  /* 0x000000544804723c */ /* 0x080fe20000041804 */
[----:B------:R-:W4:Y:S01]  /*19e10*/  MUFU.EX2 R151, R151 ;  /* 0x0000009700977308 */ /* 0x000f220000000800 */
[----:B------:R-:W-:Y:S01]  /*19e20*/  FADD.FTZ R174, R170, R174 ;  /* 0x000000aeaaae7221 */ /* 0x000fe20000010000 */
[----:B-1----:R-:W1:Y:S01]  /*19e30*/  LDSM.16.MT88.4 R80, [R222+0x9800] ;  /* 0x00980000de50783b */ /* 0x002e620000004200 */
[----:B------:R-:W-:Y:S02]  /*19e40*/  FADD.FTZ R135, R125, R135 ;  /* 0x000000877d877221 */ /* 0x000fe40000010000 */
[----:B------:R-:W-:Y:S02]  /*19e50*/  FADD.FTZ R169, R169, R174 ;  /* 0x000000aea9a97221 */ /* 0x000fe40000010000 */
[----:B------:R-:W-:Y:S03]  /*19e60*/  FADD.FTZ R131, R131, R135 ;  /* 0x0000008783837221 */ /* 0x000fe60000010000 */
[----:B------:R-:W-:Y:S01]  /*19e70*/  MUFU.EX2 R153, R153 ;  /* 0x0000009900997308 */ /* 0x000fe20000000800 */
[----:B------:R-:W-:Y:S02]  /*19e80*/  FADD.FTZ R169, R157, R169 ;  /* 0x000000a99da97221 */ /* 0x000fe40000010000 */
[----:B---3--:R-:W-:Y:S02]  /*19e90*/  FFMA.FTZ R76, R88, c[0x0][0x23c], -R98 ;  /* 0x00008f00584c7a23 */ /* 0x008fe40000010862 */
[----:B------:R-:W3:Y:S01]  /*19ea0*/  LDSM.16.MT88.4 R88, [R221+0x9800] ;  /* 0x00980000dd58783b */ /* 0x000ee20000004200 */
[----:B------:R-:W-:Y:S02]  /*19eb0*/  FADD.FTZ R156, R156, R169 ;  /* 0x000000a99c9c7221 */ /* 0x000fe40000010000 */
[----:B------:R-:W-:Y:S02]  /*19ec0*/  FADD.FTZ R154, R150, R154 ;  /* 0x0000009a969a7221 */ /* 0x000fe40000010000 */
[----:B------:R-:W1:Y:S01]  /*19ed0*/  MUFU.EX2 R152, R152 ;  /* 0x0000009800987308 */ /* 0x000e620000000800 */
[----:B------:R-:W-:Y:S02]  /*19ee0*/  FADD.FTZ R156, R134, R156 ;  /* 0x0000009c869c7221 */ /* 0x000fe40000010000 */
[----:B------:R-:W-:Y:S01]  /*19ef0*/  LDSM.16.MT88.4 R168, [R224+0xb800] ;  /* 0x00b80000e0a8783b */ /* 0x000fe20000004200 */
[----:B----4-:R-:W-:Y:S01]  /*19f00*/  F2FP.BF16.PACK_AB R78, R127, R151 ;  /* 0x000000977f4e723e */ /* 0x010fe200000010ff */
[----:B------:R-:W-:Y:S02]  /*19f10*/  FADD.FTZ R156, R132, R156 ;  /* 0x0000009c849c7221 */ /* 0x000fe40000010000 */
[----:B------:R-:W-:Y:S02]  /*19f20*/  FADD.FTZ R131, R130, R131 ;  /* 0x0000008382837221 */ /* 0x000fe40000010000 */
[----:B------:R-:W-:Y:S01]  /*19f30*/  FADD.FTZ R139, R139, R156 ;  /* 0x0000009c8b8b7221 */ /* 0x000fe20000010000 */
[----:B------:R-:W-:Y:S01]  /*19f40*/  MUFU.EX2 R149, R149 ;  /* 0x0000009500957308 */ /* 0x000fe20000000800 */
[----:B------:R-:W-:Y:S02]  /*19f50*/  FADD.FTZ R131, R129, R131 ;  /* 0x0000008381837221 */ /* 0x000fe40000010000 */
[----:B------:R-:W-:Y:S04]  /*19f60*/  FADD.FTZ R141, R141, R139 ;  /* 0x0000008b8d8d7221 */ /* 0x000fe80000010000 */
[----:B------:R-:W-:Y:S03]  /*19f70*/  FADD.FTZ R141, R128, R141 ;  /* 0x0000008d808d7221 */ /* 0x000fe60000010000 */
[----:B------:R-:W4:Y:S01]  /*19f80*/  MUFU.EX2 R126, R126 ;  /* 0x0000007e007e7308 */ /* 0x000f220000000800 */
[----:B------:R-:W-:Y:S01]  /*19f90*/  FADD.FTZ R141, R123, R141 ;  /* 0x0000008d7b8d7221 */ /* 0x000fe20000010000 */
[----:B-1----:R-:W-:Y:S08]  /*19fa0*/  F2FP.BF16.PACK_AB R77, R152, R153 ;  /* 0x00000099984d723e */ /* 0x002ff000000010ff */
[----:B------:R1:W-:Y:S10]  /*19fb0*/  MUFU.EX2 R180, R76 ;  /* 0x0000004c00b47308 */ /* 0x0003f40000000800 */
[----:B------:R2:W2:Y:S01]  /*19fc0*/  MUFU.EX2 R124, R194 ;  /* 0x000000c2007c7308 */ /* 0x0004a20000000800 */
[----:B----4-:R-:W-:Y:S09]  /*19fd0*/  F2FP.BF16.PACK_AB R79, R126, R149 ;  /* 0x000000957e4f723e */ /* 0x010ff200000010ff */
[----:B------:R4:W-:Y:S01]  /*19fe0*/  MUFU.EX2 R187, R192 ;  /* 0x000000c000bb7308 */ /* 0x0009e20000000800 */
[----:B-1----:R-:W-:Y:S09]  /*19ff0*/  F2FP.BF16.PACK_AB R76, R148, R150 ;  /* 0x00000096944c723e */ /* 0x002ff200000010ff */
[----:B------:R-:W1:Y:S01]  /*1a000*/  MUFU.EX2 R71, R191 ;  /* 0x000000bf00477308 */ /* 0x000e620000000800 */
[C---:B------:R-:W-:Y:S01]  /*1a010*/  HMMA.16816.F32.BF16 R8, R76.reuse, R84, R8 ;  /* 0x000000544c08723c */ /* 0x040fe20000041808 */
[--C-:B--2---:R-:W-:Y:S02]  /*1a020*/  FFMA.FTZ R194, R181, c[0x0][0x23c], -R189.reuse ;  /* 0x00008f00b5c27a23 */ /* 0x104fe400000108bd */
[----:B------:R-:W-:Y:S02]  /*1a030*/  FFMA.FTZ R181, R95, c[0x0][0x23c], -R189 ;  /* 0x00008f005fb57a23 */ /* 0x000fe400000108bd */
[----:B------:R-:W2:Y:S03]  /*1a040*/  LDSM.16.MT88.4 R92, [R220+0x9800] ;  /* 0x00980000dc5c783b */ /* 0x000ea60000004200 */
[-C--:B------:R-:W-:Y:S01]  /*1a050*/  HMMA.16816.F32.BF16 R12, R76, R86.reuse, R12 ;  /* 0x000000564c0c723c */ /* 0x080fe2000004180c */
[----:B------:R-:W-:Y:S03]  /*1a060*/  MUFU.EX2 R189, R209 ;  /* 0x000000d100bd7308 */ /* 0x000fe60000000800 */
[----:B------:R-:W-:Y:S01]  /*1a070*/  FADD.FTZ R131, R124, R131 ;  /* 0x000000837c837221 */ /* 0x000fe20000010000 */
[----:B----4-:R-:W-:Y:S03]  /*1a080*/  F2FP.BF16.PACK_AB R192, R106, R108 ;  /* 0x0000006c6ac0723e */ /* 0x010fe600000010ff */
[C---:B------:R-:W-:Y:S01]  /*1a090*/  HMMA.16816.F32.BF16 R16, R72.reuse, R86, R16 ;  /* 0x000000564810723c */ /* 0x040fe20000041810 */
[----:B------:R-:W-:Y:S02]  /*1a0a0*/  LDSM.16.MT88.4 R84, [R222+0xa000] ;  /* 0x00a00000de54783b */ /* 0x000fe40000004200 */
[----:B------:R4:W-:Y:S01]  /*1a0b0*/  MUFU.EX2 R209, R195 ;  /* 0x000000c300d17308 */ /* 0x0009e20000000800 */
[----:B-1----:R-:W-:Y:S04]  /*1a0c0*/  FADD.FTZ R131, R71, R131 ;  /* 0x0000008347837221 */ /* 0x002fe80000010000 */
[-C--:B------:R-:W-:Y:S01]  /*1a0d0*/  HMMA.16816.F32.BF16 R20, R72, R80.reuse, R20 ;  /* 0x000000504814723c */ /* 0x080fe20000041814 */
[----:B------:R-:W-:Y:S04]  /*1a0e0*/  FADD.FTZ R131, R207, R131 ;  /* 0x00000083cf837221 */ /* 0x000fe80000010000 */
[----:B------:R-:W1:Y:S03]  /*1a0f0*/  MUFU.EX2 R136, R190 ;  /* 0x000000be00887308 */ /* 0x000e660000000800 */
[C---:B------:R-:W-:Y:S01]  /*1a100*/  HMMA.16816.F32.BF16 R24, R76.reuse, R80, R24 ;  /* 0x000000504c18723c */ /* 0x040fe20000041818 */
[----:B------:R-:W-:Y:S04]  /*1a110*/  FADD.FTZ R131, R199, R131 ;  /* 0x00000083c7837221 */ /* 0x000fe80000010000 */
[----:B------:R-:W-:Y:S02]  /*1a120*/  FADD.FTZ R131, R198, R131 ;  /* 0x00000083c6837221 */ /* 0x000fe40000010000 */
[----:B------:R-:W2:Y:S01]  /*1a130*/  MUFU.EX2 R144, R144 ;  /* 0x0000009000907308 */ /* 0x000ea20000000800 */
[-C--:B------:R-:W-:Y:S01]  /*1a140*/  HMMA.16816.F32.BF16 R28, R76, R82.reuse, R28 ;  /* 0x000000524c1c723c */ /* 0x080fe2000004181c */
[----:B----4-:R-:W4:Y:S07]  /*1a150*/  LDL.LU R195, [R1+0x10] ;  /* 0x0000100001c37983 */ /* 0x010f2e0000300800 */
[C---:B------:R-:W-:Y:S01]  /*1a160*/  HMMA.16816.F32.BF16 R32, R72.reuse, R82, R32 ;  /* 0x000000524820723c */ /* 0x040fe20000041820 */
[----:B------:R-:W2:Y:S01]  /*1a170*/  LDSM.16.MT88.4 R80, [R224+0xa000] ;  /* 0x00a00000e050783b */ /* 0x000ea20000004200 */
[----:B------:R-:W2:Y:S02]  /*1a180*/  MUFU.EX2 R147, R147 ;  /* 0x0000009300937308 */ /* 0x000ea40000000800 */
[----:B-1----:R-:W-:Y:S04]  /*1a190*/  FADD.FTZ R141, R136, R141 ;  /* 0x0000008d888d7221 */ /* 0x002fe80000010000 */
[-C--:B---3--:R-:W-:Y:S01]  /*1a1a0*/  HMMA.16816.F32.BF16 R36, R72, R88.reuse, R36 ;  /* 0x000000584824723c */ /* 0x088fe20000041824 */
[----:B------:R-:W-:Y:S03]  /*1a1b0*/  FADD.FTZ R141, R138, R141 ;  /* 0x0000008d8a8d7221 */ /* 0x000fe60000010000 */
[----:B------:R-:W1:Y:S04]  /*1a1c0*/  MUFU.EX2 R204, R204 ;  /* 0x000000cc00cc7308 */ /* 0x000e680000000800 */
[C---:B------:R-:W-:Y:S06]  /*1a1d0*/  HMMA.16816.F32.BF16 R40, R76.reuse, R88, R40 ;  /* 0x000000584c28723c */ /* 0x040fec0000041828 */
[----:B------:R-:W-:Y:S02]  /*1a1e0*/  MUFU.EX2 R208, R208 ;  /* 0x000000d000d07308 */ /* 0x000fe40000000800 */
[-C--:B------:R-:W-:Y:S08]  /*1a1f0*/  HMMA.16816.F32.BF16 R44, R76, R90.reuse, R44 ;  /* 0x0000005a4c2c723c */ /* 0x080ff0000004182c */
[C---:B------:R-:W-:Y:S01]  /*1a200*/  HMMA.16816.F32.BF16 R48, R72.reuse, R90, R48 ;  /* 0x0000005a4830723c */ /* 0x040fe20000041830 */
[----:B------:R-:W3:Y:S01]  /*1a210*/  LDSM.16.MT88.4 R88, [R221+0xa000] ;  /* 0x00a00000dd58783b */ /* 0x000ee20000004200 */
[----:B------:R1:W-:Y:S06]  /*1a220*/  MUFU.EX2 R206, R251 ;  /* 0x000000fb00ce7308 */ /* 0x0003ec0000000800 */
[-C--:B--2---:R-:W-:Y:S04]  /*1a230*/  HMMA.16816.F32.BF16 R52, R72, R92.reuse, R52 ;  /* 0x0000005c4834723c */ /* 0x084fe80000041834 */
[----:B------:R-:W2:Y:S04]  /*1a240*/  MUFU.EX2 R190, R210 ;  /* 0x000000d200be7308 */ /* 0x000ea80000000800 */
[C---:B------:R-:W-:Y:S06]  /*1a250*/  HMMA.16816.F32.BF16 R56, R76.reuse, R92, R56 ;  /* 0x0000005c4c38723c */ /* 0x040fec0000041838 */
[----:B------:R-:W-:Y:S02]  /*1a260*/  MUFU.EX2 R191, R211 ;  /* 0x000000d300bf7308 */ /* 0x000fe40000000800 */
[-C--:B------:R-:W-:Y:S01]  /*1a270*/  HMMA.16816.F32.BF16 R60, R76, R94.reuse, R60 ;  /* 0x0000005e4c3c723c */ /* 0x080fe2000004183c */
[----:B-1----:R-:W1:Y:S06]  /*1a280*/  S2R R251, SR_TID.X ;  /* 0x0000000000fb7919 */ /* 0x002e6c0000002100 */
[----:B------:R-:W-:Y:S01]  /*1a290*/  F2FP.BF16.PACK_AB R76, R146, R144 ;  /* 0x00000090924c723e */ /* 0x000fe200000010ff */
[----:B------:R-:W-:Y:S01]  /*1a2a0*/  HMMA.16816.F32.BF16 R64, R72, R94, R64 ;  /* 0x0000005e4840723c */ /* 0x000fe20000041840 */
[----:B------:R-:W-:Y:S01]  /*1a2b0*/  F2FP.BF16.PACK_AB R78, R188, R147 ;  /* 0x00000093bc4e723e */ /* 0x000fe200000010ff */
[----:B------:R-:W3:Y:S01]  /*1a2c0*/  LDSM.16.MT88.4 R92, [R220+0xa000] ;  /* 0x00a00000dc5c783b */ /* 0x000ee20000004200 */
[----:B------:R1:W1:Y:S01]  /*1a2d0*/  MUFU.EX2 R211, R193 ;  /* 0x000000c100d37308 */ /* 0x0002620000000800 */
[----:B------:R-:W-:Y:S01]  /*1a2e0*/  F2FP.BF16.PACK_AB R77, R204, R180 ;  /* 0x000000b4cc4d723e */ /* 0x000fe200000010ff */
[----:B--2---:R-:W-:Y:S01]  /*1a2f0*/  FADD.FTZ R131, R190, R131 ;  /* 0x00000083be837221 */ /* 0x004fe20000010000 */
[----:B------:R-:W-:Y:S02]  /*1a300*/  F2FP.BF16.PACK_AB R79, R205, R208 ;  /* 0x000000d0cd4f723e */ /* 0x000fe400000010ff */
[----:B------:R-:W-:Y:S01]  /*1a310*/  F2FP.BF16.PACK_AB R72, R129, R130 ;  /* 0x000000828148723e */ /* 0x000fe200000010ff */
[----:B------:R-:W-:Y:S03]  /*1a320*/  FADD.FTZ R131, R197, R131 ;  /* 0x00000083c5837221 */ /* 0x000fe60000010000 */
[----:B------:R-:W-:Y:S01]  /*1a330*/  F2FP.BF16.PACK_AB R73, R123, R128 ;  /* 0x000000807b49723e */ /* 0x000fe200000010ff */
[----:B------:R2:W2:Y:S01]  /*1a340*/  MUFU.EX2 R210, R194 ;  /* 0x000000c200d27308 */ /* 0x0004a20000000800 */
[----:B------:R-:W-:Y:S01]  /*1a350*/  F2FP.BF16.PACK_AB R74, R71, R124 ;  /* 0x0000007c474a723e */ /* 0x000fe200000010ff */
[----:B------:R-:W-:Y:S01]  /*1a360*/  FADD.FTZ R131, R122, R131 ;  /* 0x000000837a837221 */ /* 0x000fe20000010000 */
[----:B------:R-:W-:Y:S01]  /*1a370*/  F2FP.BF16.PACK_AB R75, R138, R136 ;  /* 0x000000888a4b723e */ /* 0x000fe200000010ff */
[----:B-1----:R-:W-:Y:S02]  /*1a380*/  IMAD.SHL.U32 R251, R251, 0x2, RZ ;  /* 0x00000002fbfb7824 */ /* 0x002fe400078e00ff */
[----:B------:R-:W-:Y:S04]  /*1a390*/  FADD.FTZ R131, R119, R131 ;  /* 0x0000008377837221 */ /* 0x000fe80000010000 */
[-C--:B------:R-:W-:Y:S01]  /*1a3a0*/  HMMA.16816.F32.BF16 R4, R72, R80.reuse, R4 ;  /* 0x000000504804723c */ /* 0x080fe20000041804 */
[----:B------:R-:W-:Y:S01]  /*1a3b0*/  FADD.FTZ R131, R118, R131 ;  /* 0x0000008376837221 */ /* 0x000fe20000010000 */
[----:B------:R-:W-:Y:S02]  /*1a3c0*/  LOP3.LUT R251, R251, 0x6, RZ, 0xc0, !PT ;  /* 0x00000006fbfb7812 */ /* 0x000fe400078ec0ff */
[----:B------:R-:W-:Y:S01]  /*1a3d0*/  F2FP.BF16.PACK_AB R193, R104, R105 ;  /* 0x0000006968c1723e */ /* 0x000fe200000010ff */
[----:B------:R-:W-:Y:S03]  /*1a3e0*/  FADD.FTZ R131, R108, R131 ;  /* 0x000000836c837221 */ /* 0x000fe60000010000 */
[C---:B------:R-:W-:Y:S01]  /*1a3f0*/  HMMA.16816.F32.BF16 R8, R76.reuse, R80, R8 ;  /* 0x000000504c08723c */ /* 0x040fe20000041808 */
[----:B------:R-:W-:Y:S04]  /*1a400*/  FADD.FTZ R131, R106, R131 ;  /* 0x000000836a837221 */ /* 0x000fe80000010000 */
[----:B------:R-:W-:Y:S01]  /*1a410*/  FADD.FTZ R131, R103, R131 ;  /* 0x0000008367837221 */ /* 0x000fe20000010000 */
[----:B--2---:R-:W-:Y:S02]  /*1a420*/  F2FP.BF16.PACK_AB R194, R102, R103 ;  /* 0x0000006766c2723e */ /* 0x004fe400000010ff */
[-C--:B------:R-:W-:Y:S08]  /*1a430*/  HMMA.16816.F32.BF16 R12, R76, R82.reuse, R12 ;  /* 0x000000524c0c723c */ /* 0x080ff0000004180c */
[C---:B------:R-:W-:Y:S01]  /*1a440*/  HMMA.16816.F32.BF16 R16, R72.reuse, R82, R16 ;  /* 0x000000524810723c */ /* 0x040fe20000041810 */
[----:B------:R-:W1:Y:S07]  /*1a450*/  LDSM.16.MT88.4 R80, [R224+0xa800] ;  /* 0x00a80000e050783b */ /* 0x000e6e0000004200 */
[-C--:B------:R-:W-:Y:S08]  /*1a460*/  HMMA.16816.F32.BF16 R20, R72, R84.reuse, R20 ;  /* 0x000000544814723c */ /* 0x080ff00000041814 */
[C---:B------:R-:W-:Y:S08]  /*1a470*/  HMMA.16816.F32.BF16 R24, R76.reuse, R84, R24 ;  /* 0x000000544c18723c */ /* 0x040ff00000041818 */
[-C--:B------:R-:W-:Y:S08]  /*1a480*/  HMMA.16816.F32.BF16 R28, R76, R86.reuse, R28 ;  /* 0x000000564c1c723c */ /* 0x080ff0000004181c */
[C---:B------:R-:W-:Y:S01]  /*1a490*/  HMMA.16816.F32.BF16 R32, R72.reuse, R86, R32 ;  /* 0x000000564820723c */ /* 0x040fe20000041820 */
[----:B------:R-:W2:Y:S07]  /*1a4a0*/  LDSM.16.MT88.4 R84, [R222+0xa800] ;  /* 0x00a80000de54783b */ /* 0x000eae0000004200 */
[-C--:B---3--:R-:W-:Y:S08]  /*1a4b0*/  HMMA.16816.F32.BF16 R36, R72, R88.reuse, R36 ;  /* 0x000000584824723c */ /* 0x088ff00000041824 */
[C---:B------:R-:W-:Y:S08]  /*1a4c0*/  HMMA.16816.F32.BF16 R40, R76.reuse, R88, R40 ;  /* 0x000000584c28723c */ /* 0x040ff00000041828 */
[-C--:B------:R-:W-:Y:S08]  /*1a4d0*/  HMMA.16816.F32.BF16 R44, R76, R90.reuse, R44 ;  /* 0x0000005a4c2c723c */ /* 0x080ff0000004182c */
[C---:B------:R-:W-:Y:S01]  /*1a4e0*/  HMMA.16816.F32.BF16 R48, R72.reuse, R90, R48 ;  /* 0x0000005a4830723c */ /* 0x040fe20000041830 */
[----:B------:R-:W3:Y:S07]  /*1a4f0*/  LDSM.16.MT88.4 R88, [R221+0xa800] ;  /* 0x00a80000dd58783b */ /* 0x000eee0000004200 */
[-C--:B------:R-:W-:Y:S08]  /*1a500*/  HMMA.16816.F32.BF16 R52, R72, R92.reuse, R52 ;  /* 0x0000005c4834723c */ /* 0x080ff00000041834 */
[C---:B------:R-:W-:Y:S01]  /*1a510*/  HMMA.16816.F32.BF16 R56, R76.reuse, R92, R56 ;  /* 0x0000005c4c38723c */ /* 0x040fe20000041838 */
[----:B------:R-:W-:Y:S07]  /*1a520*/  MUFU.EX2 R92, R185 ;  /* 0x000000b9005c7308 */ /* 0x000fee0000000800 */
[-C--:B------:R-:W-:Y:S03]  /*1a530*/  HMMA.16816.F32.BF16 R60, R76, R94.reuse, R60 ;  /* 0x0000005e4c3c723c */ /* 0x080fe6000004183c */
[----:B------:R-:W1:Y:S04]  /*1a540*/  MUFU.EX2 R93, R181 ;  /* 0x000000b5005d7308 */ /* 0x000e680000000800 */
[----:B------:R-:W-:Y:S01]  /*1a550*/  F2FP.BF16.PACK_AB R78, R187, R211 ;  /* 0x000000d3bb4e723e */ /* 0x000fe200000010ff */
[----:B------:R-:W-:Y:S01]  /*1a560*/  HMMA.16816.F32.BF16 R64, R72, R94, R64 ;  /* 0x0000005e4840723c */ /* 0x000fe20000041840 */
[----:B------:R-:W-:Y:S03]  /*1a570*/  F2FP.BF16.PACK_AB R76, R210, R209 ;  /* 0x000000d1d24c723e */ /* 0x000fe600000010ff */
[----:B------:R-:W-:Y:S02]  /*1a580*/  F2FP.BF16.PACK_AB R77, R202, R203 ;  /* 0x000000cbca4d723e */ /* 0x000fe400000010ff */
[----:B------:R-:W-:Y:S02]  /*1a590*/  F2FP.BF16.PACK_AB R79, R200, R201 ;  /* 0x000000c9c84f723e */ /* 0x000fe400000010ff */
[----:B------:R-:W-:Y:S01]  /*1a5a0*/  F2FP.BF16.PACK_AB R72, R199, R207 ;  /* 0x000000cfc748723e */ /* 0x000fe200000010ff */
[----:B------:R-:W-:Y:S03]  /*1a5b0*/  IMAD.MOV.U32 R199, RZ, RZ, R3 ;  /* 0x000000ffffc77224 */ /* 0x000fe600078e0003 */
[----:B------:R-:W-:Y:S01]  /*1a5c0*/  F2FP.BF16.PACK_AB R73, R196, R206 ;  /* 0x000000cec449723e */ /* 0x000fe200000010ff */
[----:B------:R-:W-:Y:S01]  /*1a5d0*/  FADD.FTZ R206, R206, R141 ;  /* 0x0000008dcece7221 */ /* 0x000fe20000010000 */
[----:B------:R-:W-:Y:S01]  /*1a5e0*/  F2FP.BF16.PACK_AB R74, R190, R198 ;  /* 0x000000c6be4a723e */ /* 0x000fe200000010ff */
[----:B------:R-:W-:Y:S01]  /*1a5f0*/  IMAD.MOV.U32 R198, RZ, RZ, R68 ;  /* 0x000000ffffc67224 */ /* 0x000fe200078e0044 */
[----:B------:R-:W-:Y:S01]  /*1a600*/  F2FP.BF16.PACK_AB R75, R189, R191 ;  /* 0x000000bfbd4b723e */ /* 0x000fe200000010ff */
[----:B------:R-:W-:Y:S02]  /*1a610*/  FADD.FTZ R206, R196, R206 ;  /* 0x000000cec4ce7221 */ /* 0x000fe40000010000 */
[----:B------:R-:W-:Y:S02]  /*1a620*/  IMAD.MOV.U32 R196, RZ, RZ, R0 ;  /* 0x000000ffffc47224 */ /* 0x000fe400078e0000 */
[----:B------:R-:W-:Y:S02]  /*1a630*/  FADD.FTZ R206, R191, R206 ;  /* 0x000000cebfce7221 */ /* 0x000fe40000010000 */
[-C--:B-1----:R-:W-:Y:S02]  /*1a640*/  HMMA.16816.F32.BF16 R4, R72, R80.reuse, R4 ;  /* 0x000000504804723c */ /* 0x082fe40000041804 */
[----:B------:R-:W-:Y:S04]  /*1a650*/  FADD.FTZ R206, R189, R206 ;  /* 0x000000cebdce7221 */ /* 0x000fe80000010000 */
[----:B------:R-:W-:Y:S02]  /*1a660*/  FADD.FTZ R206, R121, R206 ;  /* 0x000000ce79ce7221 */ /* 0x000fe40000010000 */
[C---:B------:R-:W-:Y:S04]  /*1a670*/  HMMA.16816.F32.BF16 R8, R76.reuse, R80, R8 ;  /* 0x000000504c08723c */ /* 0x040fe80000041808 */
[----:B------:R-:W-:Y:S04]  /*1a680*/  FADD.FTZ R206, R120, R206 ;  /* 0x000000ce78ce7221 */ /* 0x000fe80000010000 */
[-C--:B------:R-:W-:Y:S01]  /*1a690*/  HMMA.16816.F32.BF16 R12, R76, R82.reuse, R12 ;  /* 0x000000524c0c723c */ /* 0x080fe2000004180c */
[----:B------:R-:W-:Y:S04]  /*1a6a0*/  FADD.FTZ R206, R117, R206 ;  /* 0x000000ce75ce7221 */ /* 0x000fe80000010000 */
[----:B------:R-:W-:Y:S03]  /*1a6b0*/  FADD.FTZ R206, R116, R206 ;  /* 0x000000ce74ce7221 */ /* 0x000fe60000010000 */
[C---:B------:R-:W-:Y:S01]  /*1a6c0*/  HMMA.16816.F32.BF16 R16, R72.reuse, R82, R16 ;  /* 0x000000524810723c */ /* 0x040fe20000041810 */
[----:B------:R-:W1:Y:S03]  /*1a6d0*/  LDSM.16.MT88.4 R80, [R220+0xa800] ;  /* 0x00a80000dc50783b */ /* 0x000e660000004200 */
[----:B------:R-:W-:Y:S04]  /*1a6e0*/  FADD.FTZ R206, R105, R206 ;  /* 0x000000ce69ce7221 */ /* 0x000fe80000010000 */
[-C--:B--2---:R-:W-:Y:S01]  /*1a6f0*/  HMMA.16816.F32.BF16 R20, R72, R84.reuse, R20 ;  /* 0x000000544814723c */ /* 0x084fe20000041814 */
[----:B------:R-:W-:Y:S04]  /*1a700*/  FADD.FTZ R206, R104, R206 ;  /* 0x000000ce68ce7221 */ /* 0x000fe80000010000 */
[----:B------:R-:W-:Y:S03]  /*1a710*/  FADD.FTZ R206, R101, R206 ;  /* 0x000000ce65ce7221 */ /* 0x000fe60000010000 */
[C---:B------:R-:W-:Y:S08]  /*1a720*/  HMMA.16816.F32.BF16 R24, R76.reuse, R84, R24 ;  /* 0x000000544c18723c */ /* 0x040ff00000041818 */
[-C--:B------:R-:W-:Y:S08]  /*1a730*/  HMMA.16816.F32.BF16 R28, R76, R86.reuse, R28 ;  /* 0x000000564c1c723c */ /* 0x080ff0000004181c */
[C---:B------:R-:W-:Y:S01]  /*1a740*/  HMMA.16816.F32.BF16 R32, R72.reuse, R86, R32 ;  /* 0x000000564820723c */ /* 0x040fe20000041820 */
[----:B------:R-:W2:Y:S07]  /*1a750*/  LDSM.16.MT88.4 R84, [R224+0xb000] ;  /* 0x00b00000e054783b */ /* 0x000eae0000004200 */
[-C--:B---3--:R-:W-:Y:S01]  /*1a760*/  HMMA.16816.F32.BF16 R36, R72, R88.reuse, R36 ;  /* 0x000000584824723c */ /* 0x088fe20000041824 */
[----:B----4-:R-:W-:Y:S02]  /*1a770*/  FFMA.FTZ R115, R70, R195, R115 ;  /* 0x000000c346737223 */ /* 0x010fe40000010073 */
[----:B------:R3:W4:Y:S01]  /*1a780*/  MUFU.EX2 R70, R186 ;  /* 0x000000ba00467308 */ /* 0x0007220000000800 */
[----:B------:R-:W-:Y:S01]  /*1a790*/  F2FP.BF16.PACK_AB R195, R100, R101 ;  /* 0x0000006564c3723e */ /* 0x000fe200000010ff */
[----:B------:R-:W-:Y:S02]  /*1a7a0*/  FADD.FTZ R115, R111, R115 ;  /* 0x000000736f737221 */ /* 0x000fe40000010000 */
[----:B------:R-:W-:Y:S01]  /*1a7b0*/  IMAD.MOV.U32 R111, RZ, RZ, R176 ;  /* 0x000000ffff6f7224 */ /* 0x000fe200078e00b0 */
[C---:B------:R-:W-:Y:S01]  /*1a7c0*/  HMMA.16816.F32.BF16 R40, R76.reuse, R88, R40 ;  /* 0x000000584c28723c */ /* 0x040fe20000041828 */
[----:B------:R-:W-:Y:S03]  /*1a7d0*/  LDSM.16.MT88.4 R176, [R222+0xb800] ;  /* 0x00b80000deb0783b */ /* 0x000fe60000004200 */
[----:B------:R-:W-:Y:S02]  /*1a7e0*/  FADD.FTZ R115, R114, R115 ;  /* 0x0000007372737221 */ /* 0x000fe40000010000 */
[----:B------:R-:W-:Y:S02]  /*1a7f0*/  IMAD.MOV.U32 R114, RZ, RZ, R93 ;  /* 0x000000ffff727224 */ /* 0x000fe400078e005d */
[-C--:B------:R-:W-:Y:S01]  /*1a800*/  HMMA.16816.F32.BF16 R44, R76, R90.reuse, R44 ;  /* 0x0000005a4c2c723c */ /* 0x080fe2000004182c */
[----:B------:R-:W-:Y:S03]  /*1a810*/  FADD.FTZ R113, R113, R115 ;  /* 0x0000007371717221 */ /* 0x000fe60000010000 */
[----:B------:R-:W-:Y:S02]  /*1a820*/  IMAD.MOV.U32 R115, RZ, RZ, R92 ;  /* 0x000000ffff737224 */ /* 0x000fe400078e005c */
[----:B------:R-:W-:Y:S01]  /*1a830*/  LDSM.16.MT88.4 R92, [R221+0xb000] ;  /* 0x00b00000dd5c783b */ /* 0x000fe20000004200 */
[----:B------:R-:W-:Y:S01]  /*1a840*/  FADD.FTZ R113, R140, R113 ;  /* 0x000000718c717221 */ /* 0x000fe20000010000 */
[C---:B------:R-:W-:Y:S04]  /*1a850*/  HMMA.16816.F32.BF16 R48, R72.reuse, R90, R48 ;  /* 0x0000005a4830723c */ /* 0x040fe80000041830 */
[----:B------:R-:W-:Y:S02]  /*1a860*/  FADD.FTZ R145, R145, R113 ;  /* 0x0000007191917221 */ /* 0x000fe40000010000 */
[----:B------:R-:W2:Y:S01]  /*1a870*/  LDSM.16.MT88.4 R88, [R222+0xb000] ;  /* 0x00b00000de58783b */ /* 0x000ea20000004200 */
[----:B------:R-:W-:Y:S01]  /*1a880*/  IMAD.MOV.U32 R113, RZ, RZ, R187 ;  /* 0x000000ffff717224 */ /* 0x000fe200078e00bb */
[-C--:B-1----:R-:W-:Y:S01]  /*1a890*/  HMMA.16816.F32.BF16 R52, R72, R80.reuse, R52 ;  /* 0x000000504834723c */ /* 0x082fe20000041834 */
[----:B------:R-:W-:Y:S04]  /*1a8a0*/  FADD.FTZ R145, R143, R145 ;  /* 0x000000918f917221 */ /* 0x000fe80000010000 */
[----:B------:R-:W-:Y:S01]  /*1a8b0*/  FADD.FTZ R142, R142, R145 ;  /* 0x000000918e8e7221 */ /* 0x000fe20000010000 */
[----:B---3--:R-:W-:Y:S02]  /*1a8c0*/  LDSM.16.MT88.4 R184, [R221+0xb800] ;  /* 0x00b80000ddb8783b */ /* 0x008fe40000004200 */
[C---:B------:R-:W-:Y:S01]  /*1a8d0*/  HMMA.16816.F32.BF16 R56, R76.reuse, R80, R56 ;  /* 0x000000504c38723c */ /* 0x040fe20000041838 */
[----:B------:R-:W-:Y:S04]  /*1a8e0*/  FADD.FTZ R142, R161, R142 ;  /* 0x0000008ea18e7221 */ /* 0x000fe80000010000 */
[----:B------:R-:W-:Y:S03]  /*1a8f0*/  FADD.FTZ R162, R162, R142 ;  /* 0x0000008ea2a27221 */ /* 0x000fe60000010000 */
[-C--:B------:R-:W-:Y:S01]  /*1a900*/  HMMA.16816.F32.BF16 R60, R76, R82.reuse, R60 ;  /* 0x000000524c3c723c */ /* 0x080fe2000004183c */
[----:B------:R-:W-:Y:S04]  /*1a910*/  FADD.FTZ R160, R160, R162 ;  /* 0x000000a2a0a07221 */ /* 0x000fe80000010000 */
[----:B------:R-:W-:Y:S02]  /*1a920*/  FADD.FTZ R160, R133, R160 ;  /* 0x000000a085a07221 */ /* 0x000fe40000010000 */
[----:B----4-:R-:W-:Y:S01]  /*1a930*/  F2FP.BF16.PACK_AB R76, R115, R70 ;  /* 0x00000046734c723e */ /* 0x010fe200000010ff */
[----:B------:R-:W-:Y:S01]  /*1a940*/  HMMA.16816.F32.BF16 R64, R72, R82, R64 ;  /* 0x000000524840723c */ /* 0x000fe20000041840 */
[----:B------:R-:W-:Y:S01]  /*1a950*/  F2FP.BF16.PACK_AB R78, R111, R114 ;  /* 0x000000726f4e723e */ /* 0x000fe200000010ff */
[----:B------:R-:W1:Y:S02]  /*1a960*/  LDSM.16.MT88.4 R80, [R220+0xb000] ;  /* 0x00b00000dc50783b */ /* 0x000e640000004200 */
[----:B------:R-:W-:Y:S01]  /*1a970*/  F2FP.BF16.PACK_AB R77, R110, R112 ;  /* 0x000000706e4d723e */ /* 0x000fe200000010ff */
[----:B------:R-:W-:Y:S01]  /*1a980*/  FADD.FTZ R153, R153, R160 ;  /* 0x000000a099997221 */ /* 0x000fe20000010000 */
[----:B------:R-:W-:Y:S02]  /*1a990*/  F2FP.BF16.PACK_AB R79, R107, R109 ;  /* 0x0000006d6b4f723e */ /* 0x000fe400000010ff */
[----:B------:R-:W-:Y:S01]  /*1a9a0*/  F2FP.BF16.PACK_AB R72, R122, R197 ;  /* 0x000000c57a48723e */ /* 0x000fe200000010ff */
[----:B------:R-:W-:Y:S03]  /*1a9b0*/  FADD.FTZ R153, R152, R153 ;  /* 0x0000009998997221 */ /* 0x000fe60000010000 */
[----:B------:R-:W-:Y:S01]  /*1a9c0*/  F2FP.BF16.PACK_AB R73, R120, R121 ;  /* 0x000000797849723e */ /* 0x000fe200000010ff */
[----:B------:R-:W-:Y:S01]  /*1a9d0*/  IMAD.MOV.U32 R197, RZ, RZ, R2 ;  /* 0x000000ffffc57224 */ /* 0x000fe200078e0002 */
[----:B------:R-:W-:Y:S02]  /*1a9e0*/  F2FP.BF16.PACK_AB R74, R118, R119 ;  /* 0x00000077764a723e */ /* 0x000fe400000010ff */
[----:B------:R-:W-:Y:S07]  /*1a9f0*/  F2FP.BF16.PACK_AB R75, R116, R117 ;  /* 0x00000075744b723e */ /* 0x000fee00000010ff */
[-C--:B--2---:R-:W-:Y:S08]  /*1aa00*/  HMMA.16816.F32.BF16 R4, R72, R84.reuse, R4 ;  /* 0x000000544804723c */ /* 0x084ff00000041804 */
[C---:B------:R-:W-:Y:S01]  /*1aa10*/  HMMA.16816.F32.BF16 R8, R76.reuse, R84, R8 ;  /* 0x000000544c08723c */ /* 0x040fe20000041808 */
[----:B------:R-:W-:Y:S07]  /*1aa20*/  MUFU.EX2 R84, R167 ;  /* 0x000000a700547308 */ /* 0x000fee0000000800 */
[-C--:B------:R-:W-:Y:S03]  /*1aa30*/  HMMA.16816.F32.BF16 R12, R76, R86.reuse, R12 ;  /* 0x000000564c0c723c */ /* 0x080fe6000004180c */
[----:B------:R-:W2:Y:S05]  /*1aa40*/  MUFU.EX2 R85, R165 ;  /* 0x000000a500557308 */ /* 0x000eaa0000000800 */
[C---:B------:R-:W-:Y:S05]  /*1aa50*/  HMMA.16816.F32.BF16 R16, R72.reuse, R86, R16 ;  /* 0x000000564810723c */ /* 0x040fea0000041810 */
[----:B------:R-:W-:Y:S03]  /*1aa60*/  MUFU.EX2 R86, R164 ;  /* 0x000000a400567308 */ /* 0x000fe60000000800 */
[-C--:B------:R-:W-:Y:S07]  /*1aa70*/  HMMA.16816.F32.BF16 R20, R72, R88.reuse, R20 ;  /* 0x000000584814723c */ /* 0x080fee0000041814 */
[----:B------:R-:W3:Y:S01]  /*1aa80*/  MUFU.EX2 R87, R163 ;  /* 0x000000a300577308 */ /* 0x000ee20000000800 */
[C---:B------:R-:W-:Y:S01]  /*1aa90*/  HMMA.16816.F32.BF16 R24, R76.reuse, R88, R24 ;  /* 0x000000584c18723c */ /* 0x040fe20000041818 */
[----:B--2---:R-:W-:Y:S06]  /*1aaa0*/  F2FP.BF16.PACK_AB R132, R85, R84 ;  /* 0x000000545584723e */ /* 0x004fec00000010ff */
[--C-:B------:R-:W-:Y:S01]  /*1aab0*/  FFMA.FTZ R88, R99, c[0x0][0x23c], -R98.reuse ;  /* 0x00008f0063587a23 */ /* 0x100fe20000010862 */
[-C--:B------:R-:W-:Y:S01]  /*1aac0*/  HMMA.16816.F32.BF16 R28, R76, R90.reuse, R28 ;  /* 0x0000005a4c1c723c */ /* 0x080fe2000004181c */
[--C-:B------:R-:W-:Y:S04]  /*1aad0*/  FFMA.FTZ R89, R97, c[0x0][0x23c], -R98.reuse ;  /* 0x00008f0061597a23 */ /* 0x100fe80000010862 */
[----:B------:R-:W-:Y:S03]  /*1aae0*/  MUFU.EX2 R88, R88 ;  /* 0x0000005800587308 */ /* 0x000fe60000000800 */
[C---:B------:R-:W-:Y:S01]  /*1aaf0*/  HMMA.16816.F32.BF16 R32, R72.reuse, R90, R32 ;  /* 0x0000005a4820723c */ /* 0x040fe20000041820 */
[----:B---3--:R-:W-:Y:S07]  /*1ab00*/  F2FP.BF16.PACK_AB R134, R87, R86 ;  /* 0x000000565786723e */ /* 0x008fee00000010ff */
[-C--:B------:R-:W-:Y:S01]  /*1ab10*/  HMMA.16816.F32.BF16 R36, R72, R92.reuse, R36 ;  /* 0x0000005c4824723c */ /* 0x080fe20000041824 */
[--C-:B------:R-:W-:Y:S01]  /*1ab20*/  FFMA.FTZ R90, R96, c[0x0][0x23c], -R98.reuse ;  /* 0x00008f00605a7a23 */ /* 0x100fe20000010862 */
[----:B------:R-:W2:Y:S02]  /*1ab30*/  MUFU.EX2 R89, R89 ;  /* 0x0000005900597308 */ /* 0x000ea40000000800 */
[----:B------:R-:W-:Y:S02]  /*1ab40*/  FFMA.FTZ R98, R69, c[0x0][0x23c], -R98 ;  /* 0x00008f0045627a23 */ /* 0x000fe40000010862 */
[----:B------:R-:W-:Y:S02]  /*1ab50*/  FADD.FTZ R69, R148, R154 ;  /* 0x0000009a94457221 */ /* 0x000fe40000010000 */
[C---:B------:R-:W-:Y:S04]  /*1ab60*/  HMMA.16816.F32.BF16 R40, R76.reuse, R92, R40 ;  /* 0x0000005c4c28723c */ /* 0x040fe80000041828 */
[----:B------:R-:W-:Y:S01]  /*1ab70*/  MUFU.EX2 R98, R98 ;  /* 0x0000006200627308 */ /* 0x000fe20000000800 */
[----:B------:R-:W-:Y:S03]  /*1ab80*/  FADD.FTZ R69, R151, R69 ;  /* 0x0000004597457221 */ /* 0x000fe60000010000 */
[-C--:B------:R-:W-:Y:S01]  /*1ab90*/  HMMA.16816.F32.BF16 R44, R76, R94.reuse, R44 ;  /* 0x0000005e4c2c723c */ /* 0x080fe2000004182c */
[----:B------:R-:W-:Y:S04]  /*1aba0*/  FADD.FTZ R69, R127, R69 ;  /* 0x000000457f457221 */ /* 0x000fe80000010000 */
[----:B------:R-:W-:Y:S01]  /*1abb0*/  FADD.FTZ R69, R144, R69 ;  /* 0x0000004590457221 */ /* 0x000fe20000010000 */
[----:B------:R-:W3:Y:S02]  /*1abc0*/  MUFU.EX2 R90, R90 ;  /* 0x0000005a005a7308 */ /* 0x000ee40000000800 */
[C---:B------:R-:W-:Y:S01]  /*1abd0*/  HMMA.16816.F32.BF16 R48, R72.reuse, R94, R48 ;  /* 0x0000005e4830723c */ /* 0x040fe20000041830 */
[----:B------:R-:W-:Y:S03]  /*1abe0*/  FADD.FTZ R69, R146, R69 ;  /* 0x0000004592457221 */ /* 0x000fe60000010000 */
[----:B--2---:R-:W-:Y:S01]  /*1abf0*/  F2FP.BF16.PACK_AB R133, R89, R88 ;  /* 0x000000585985723e */ /* 0x004fe200000010ff */
[----:B------:R-:W-:Y:S03]  /*1ac00*/  FADD.FTZ R69, R147, R69 ;  /* 0x0000004593457221 */ /* 0x000fe60000010000 */
[-C--:B-1----:R-:W-:Y:S01]  /*1ac10*/  HMMA.16816.F32.BF16 R52, R72, R80.reuse, R52 ;  /* 0x000000504834723c */ /* 0x082fe20000041834 */
[----:B------:R-:W-:Y:S04]  /*1ac20*/  FADD.FTZ R69, R188, R69 ;  /* 0x00000045bc457221 */ /* 0x000fe80000010000 */
[----:B------:R-:W-:Y:S03]  /*1ac30*/  FADD.FTZ R69, R209, R69 ;  /* 0x00000045d1457221 */ /* 0x000fe60000010000 */
[C---:B------:R-:W-:Y:S01]  /*1ac40*/  HMMA.16816.F32.BF16 R56, R76.reuse, R80, R56 ;  /* 0x000000504c38723c */ /* 0x040fe20000041838 */
[----:B------:R-:W-:Y:S04]  /*1ac50*/  FADD.FTZ R69, R210, R69 ;  /* 0x00000045d2457221 */ /* 0x000fe80000010000 */
[----:B------:R-:W-:Y:S01]  /*1ac60*/  FADD.FTZ R69, R211, R69 ;  /* 0x00000045d3457221 */ /* 0x000fe20000010000 */
[----:B---3--:R-:W-:Y:S02]  /*1ac70*/  F2FP.BF16.PACK_AB R135, R98, R90 ;  /* 0x0000005a6287723e */ /* 0x008fe400000010ff */
[-C--:B------:R-:W-:Y:S01]  /*1ac80*/  HMMA.16816.F32.BF16 R60, R76, R82.reuse, R60 ;  /* 0x000000524c3c723c */ /* 0x080fe2000004183c */
[----:B------:R-:W-:Y:S04]  /*1ac90*/  FADD.FTZ R69, R113, R69 ;  /* 0x0000004571457221 */ /* 0x000fe80000010000 */
[----:B------:R-:W-:Y:S03]  /*1aca0*/  FADD.FTZ R69, R70, R69 ;  /* 0x0000004546457221 */ /* 0x000fe60000010000 */
[----:B------:R-:W-:Y:S01]  /*1acb0*/  HMMA.16816.F32.BF16 R64, R72, R82, R64 ;  /* 0x000000524840723c */ /* 0x000fe20000041840 */
[----:B------:R-:W-:Y:S04]  /*1acc0*/  FADD.FTZ R69, R115, R69 ;  /* 0x0000004573457221 */ /* 0x000fe80000010000 */
[----:B------:R-:W-:Y:S02]  /*1acd0*/  FADD.FTZ R69, R114, R69 ;  /* 0x0000004572457221 */ /* 0x000fe40000010000 */
[----:B------:R-:W-:Y:S01]  /*1ace0*/  FADD.FTZ R72, R149, R153 ;  /* 0x0000009995487221 */ /* 0x000fe20000010000 */
[-C--:B------:R-:W-:Y:S01]  /*1acf0*/  HMMA.16816.F32.BF16 R164, R192, R168.reuse, R4 ;  /* 0x000000a8c0a4723c */ /* 0x080fe20000041804 */
[----:B------:R-:W1:Y:S03]  /*1ad00*/  LDSM.16.MT88.4 R4, [R220+0xb800] ;  /* 0x00b80000dc04783b */ /* 0x000e660000004200 */
[----:B------:R-:W-:Y:S02]  /*1ad10*/  FADD.FTZ R72, R126, R72 ;  /* 0x000000487e487221 */ /* 0x000fe40000010000 */
[----:B------:R-:W-:Y:S02]  /*1ad20*/  FADD.FTZ R69, R111, R69 ;  /* 0x000000456f457221 */ /* 0x000fe40000010000 */
[C---:B------:R-:W-:Y:S01]  /*1ad30*/  HMMA.16816.F32.BF16 R160, R132.reuse, R168, R8 ;  /* 0x000000a884a0723c */ /* 0x040fe20000041808 */
[----:B------:R-:W-:Y:S03]  /*1ad40*/  FADD.FTZ R72, R180, R72 ;  /* 0x00000048b4487221 */ /* 0x000fe60000010000 */
[----:B------:R-:W-:Y:S02]  /*1ad50*/  FADD.FTZ R69, R84, R69 ;  /* 0x0000004554457221 */ /* 0x000fe40000010000 */
[----:B------:R-:W-:Y:S02]  /*1ad60*/  FADD.FTZ R72, R204, R72 ;  /* 0x00000048cc487221 */ /* 0x000fe40000010000 */
[-C--:B------:R-:W-:Y:S01]  /*1ad70*/  HMMA.16816.F32.BF16 R156, R132, R170.reuse, R12 ;  /* 0x000000aa849c723c */ /* 0x080fe2000004180c */
[----:B------:R-:W-:Y:S03]  /*1ad80*/  FADD.FTZ R69, R85, R69 ;  /* 0x0000004555457221 */ /* 0x000fe60000010000 */
[----:B------:R-:W-:Y:S02]  /*1ad90*/  FADD.FTZ R72, R208, R72 ;  /* 0x00000048d0487221 */ /* 0x000fe40000010000 */
[----:B------:R-:W-:Y:S02]  /*1ada0*/  FADD.FTZ R69, R86, R69 ;  /* 0x0000004556457221 */ /* 0x000fe40000010000 */
[C---:B------:R-:W-:Y:S01]  /*1adb0*/  HMMA.16816.F32.BF16 R168, R192.reuse, R170, R16 ;  /* 0x000000aac0a8723c */ /* 0x040fe20000041810 */
[----:B------:R-:W-:Y:S04]  /*1adc0*/  FADD.FTZ R72, R205, R72 ;  /* 0x00000048cd487221 */ /* 0x000fe80000010000 */
[----:B------:R-:W-:Y:S03]  /*1add0*/  FADD.FTZ R72, R203, R72 ;  /* 0x00000048cb487221 */ /* 0x000fe60000010000 */
[-C--:B------:R-:W-:Y:S01]  /*1ade0*/  HMMA.16816.F32.BF16 R172, R192, R176.reuse, R20 ;  /* 0x000000b0c0ac723c */ /* 0x080fe20000041814 */
[----:B------:R-:W-:Y:S04]  /*1adf0*/  FADD.FTZ R72, R202, R72 ;  /* 0x00000048ca487221 */ /* 0x000fe80000010000 */
[----:B------:R-:W-:Y:S03]  /*1ae00*/  FADD.FTZ R72, R201, R72 ;  /* 0x00000048c9487221 */ /* 0x000fe60000010000 */
        /* <DEDUP_REMOVED lines=12> */
[C---:B------:R-:W-:Y:S08]  /*1aed0*/  HMMA.16816.F32.BF16 R144, R132.reuse, R184, R40 ;  /* 0x000000b88490723c */ /* 0x040ff00000041828 */
[-C--:B------:R-:W-:Y:S08]  /*1aee0*/  HMMA.16816.F32.BF16 R140, R132, R186.reuse, R44 ;  /* 0x000000ba848c723c */ /* 0x080ff0000004182c */
[C---:B------:R-:W-:Y:S08]  /*1aef0*/  HMMA.16816.F32.BF16 R184, R192.reuse, R186, R48 ;  /* 0x000000bac0b8723c */ /* 0x040ff00000041830 */
[-C--:B-1----:R-:W-:Y:S08]  /*1af00*/  HMMA.16816.F32.BF16 R188, R192, R4.reuse, R52 ;  /* 0x00000004c0bc723c */ /* 0x082ff00000041834 */
[C---:B------:R-:W-:Y:S07]  /*1af10*/  HMMA.16816.F32.BF16 R136, R132.reuse, R4, R56 ;  /* 0x000000048488723c */ /* 0x040fee0000041838 */
[----:B------:R-:W-:Y:S01]  /*1af20*/  FADD.FTZ R4, R100, R206 ;  /* 0x000000ce64047221 */ /* 0x000fe20000010000 */
[-C--:B------:R-:W-:Y:S01]  /*1af30*/  HMMA.16816.F32.BF16 R132, R132, R6.reuse, R60 ;  /* 0x000000068484723c */ /* 0x080fe2000004183c */
[----:B------:R-:W-:Y:S07]  /*1af40*/  FADD.FTZ R5, R87, R69 ;  /* 0x0000004557057221 */ /* 0x000fee0000010000 */
[----:B------:R-:W-:Y:S07]  /*1af50*/  HMMA.16816.F32.BF16 R192, R192, R6, R64 ;  /* 0x00000006c0c0723c */ /* 0x000fee0000041840 */
[----:B------:R-:W-:Y:S05]  /*1af60*/  FADD.FTZ R6, R102, R131 ;  /* 0x0000008366067221 */ /* 0x000fea0000010000 */
[----:B------:R-:W-:Y:S04]  /*1af70*/  STL [R1+0x1c], R6 ;  /* 0x00001c0601007387 */ /* 0x000fe80000100800 */
[----:B------:R1:W-:Y:S04]  /*1af80*/  STL [R1+0x18], R4 ;  /* 0x0000180401007387 */ /* 0x0003e80000100800 */
[----:B------:R2:W-:Y:S01]  /*1af90*/  STL [R1+0x14], R5 ;  /* 0x0000140501007387 */ /* 0x0005e20000100800 */
[----:B-1----:R-:W-:Y:S05]  /*1afa0*/  FADD.FTZ R4, R98, R72 ;  /* 0x0000004862047221 */ /* 0x002fea0000010000 */
[----:B------:R2:W-:Y:S02]  /*1afb0*/  STL [R1+0x10], R4 ;  /* 0x0000100401007387 */ /* 0x0005e40000100800 */
[----:B--2--5:R-:W-:-:S05]  /*1afc0*/  @P0 BRA `(.L_x_544) ;  /* 0xffff7c3000000947 */ /* 0x024fca000383ffff */
.L_x_543:
[----:B------:R-:W2:Y:S01]  /*1afd0*/  LDL.LU R4, [R1+0x1c] ;  /* 0x00001c0001047983 */ /* 0x000ea20000300800 */
[----:B------:R-:W-:Y:S01]  /*1afe0*/  MOV R12, 0x3f800000 ;  /* 0x3f800000000c7802 */ /* 0x000fe20000000f00 */
[----:B------:R-:W1:Y:S01]  /*1aff0*/  S2UR UR6, SR_CTAID.Y ;  /* 0x00000000000679c3 */ /* 0x000e620000002600 */
[----:B------:R-:W-:Y:S01]  /*1b000*/  UISETP.NE.AND UP4, UPT, UR10, -0x1, UPT ;  /* 0xffffffff0a00788c */ /* 0x000fe2000bf85270 */
[----:B------:R-:W3:Y:S01]  /*1b010*/  LDL.LU R8, [R1+0x18] ;  /* 0x0000180001087983 */ /* 0x000ee20000300800 */
[----:B------:R-:W-:-:S03]  /*1b020*/  ULDC.64 UR4, c[0x0][0x1e8] ;  /* 0x00007a0000047ab9 */ /* 0x000fc60000000a00 */
[----:B------:R-:W4:Y:S04]  /*1b030*/  LDL.LU R11, [R1+0x14] ;  /* 0x00001400010b7983 */ /* 0x000f280000300800 */
[----:B------:R-:W4:Y:S01]  /*1b040*/  LDL.LU R9, [R1+0x10] ;  /* 0x0000100001097983 */ /* 0x000f220000300800 */
[----:B------:R-:W-:Y:S01]  /*1b050*/  ULDC.U8 UR9, c[0x0][0x329] ;  /* 0x0000ca4000097ab9 */ /* 0x000fe20000000000 */
[----:B------:R-:W1:Y:S01]  /*1b060*/  S2UR UR12, SR_CTAID.Z ;  /* 0x00000000000c79c3 */ /* 0x000e620000002700 */
[----:B------:R-:W-:Y:S01]  /*1b070*/  @UP4 UIMAD.WIDE.U32 UR14, UR10, UR4, URZ ;  /* 0x000000040a0e42a5 */ /* 0x000fe2000f8e003f */
[----:B------:R-:W-:Y:S01]  /*1b080*/  BSSY B0, `(.L_x_547) ;  /* 0x0000126000007945 */ /* 0x000fe20003800000 */
[----:B------:R-:W-:Y:S02]  /*1b090*/  UISETP.NE.AND UP1, UPT, UR9, URZ, UPT ;  /* 0x0000003f0900728c */ /* 0x000fe4000bf25270 */
[----:B------:R-:W-:-:S02]  /*1b0a0*/  @UP4 UIMAD UR7, UR10, UR5, UR15 ;  /* 0x000000050a0742a4 */ /* 0x000fc4000f8e020f */
[----:B------:R-:W-:Y:S02]  /*1b0b0*/  ULDC UR8, c[0x0][0x214] ;  /* 0x0000850000087ab9 */ /* 0x000fe40000000800 */
[----:B------:R-:W-:Y:S02]  /*1b0c0*/  ULDC.64 UR4, c[0x0][0x1e0] ;  /* 0x0000780000047ab9 */ /* 0x000fe40000000a00 */
[----:B------:R-:W-:Y:S02]  /*1b0d0*/  UMOV UR22, URZ ;  /* 0x0000003f00167c82 */ /* 0x000fe40008000000 */
[----:B-1----:R-:W-:Y:S02]  /*1b0e0*/  @!UP4 USHF.R.S32.HI UR13, URZ, 0x1f, UR6 ;  /* 0x0000001f3f0dc899 */ /* 0x002fe40008011406 */
[----:B------:R-:W-:Y:S02]  /*1b0f0*/  @!UP4 UIMAD.WIDE.U32 UR20, UR6, UR4, URZ ;  /* 0x000000040614c2a5 */ /* 0x000fe4000f8e003f */
[----:B------:R-:W-:-:S02]  /*1b100*/  @!UP4 UIMAD UR13, UR13, UR4, URZ ;  /* 0x000000040d0dc2a4 */ /* 0x000fc4000f8e023f */
[----:B------:R-:W-:Y:S02]  /*1b110*/  @UP1 ULDC UR15, c[0x0][0x210] ;  /* 0x00008400000f1ab9 */ /* 0x000fe40000000800 */
[----:B------:R-:W-:Y:S02]  /*1b120*/  ULDC.U8 UR4, c[0x0][0x328] ;  /* 0x0000ca0000047ab9 */ /* 0x000fe40000000000 */
[----:B------:R-:W-:Y:S02]  /*1b130*/  UISETP.NE.AND UP3, UPT, UR4, URZ, UPT ;  /* 0x0000003f0400728c */ /* 0x000fe4000bf65270 */
[----:B------:R-:W-:Y:S02]  /*1b140*/  @!UP4 UIMAD UR13, UR6, UR5, UR13 ;  /* 0x00000005060dc2a4 */ /* 0x000fe4000f8e020d */
[----:B------:R-:W-:Y:S01]  /*1b150*/  UISETP.NE.OR UP2, UPT, UR9, URZ, !UP3 ;  /* 0x0000003f0900728c */ /* 0x000fe2000df45670 */
[----:B------:R-:W1:Y:S01]  /*1b160*/  S2UR UR9, SR_CTAID.X ;  /* 0x00000000000979c3 */ /* 0x000e620000002500 */
[----:B------:R-:W-:-:S02]  /*1b170*/  ULDC UR5, c[0x0][0x234] ;  /* 0x00008d0000057ab9 */ /* 0x000fc40000000800 */
[----:B------:R-:W-:Y:S02]  /*1b180*/  @UP1 UIMAD UR15, UR15, UR8, URZ ;  /* 0x000000080f0f12a4 */ /* 0x000fe4000f8e023f */
[----:B------:R-:W-:Y:S02]  /*1b190*/  UISETP.NE.OR UP0, UPT, UR10, -0x1, UP2 ;  /* 0xffffffff0a00788c */ /* 0x000fe40009705670 */
[----:B------:R-:W-:Y:S02]  /*1b1a0*/  @!UP1 USEL UR15, UR8, UR5, !UP3 ;  /* 0x00000005080f9287 */ /* 0x000fe4000d800000 */
[----:B------:R-:W-:Y:S02]  /*1b1b0*/  ULDC UR4, c[0x0][0x1c0] ;  /* 0x0000700000047ab9 */ /* 0x000fe40000000800 */
[----:B------:R-:W-:Y:S02]  /*1b1c0*/  @UP1 UMOV UR16, 0x1 ;  /* 0x0000000100101882 */ /* 0x000fe40000000000 */
[----:B------:R-:W-:-:S02]  /*1b1d0*/  @!UP1 UIMAD UR16, UR15, UR4, URZ ;  /* 0x000000040f1092a4 */ /* 0x000fc4000f8e023f */
[----:B------:R-:W-:Y:S02]  /*1b1e0*/  @UP1 ULDC UR17, c[0x0][0x210] ;  /* 0x0000840000111ab9 */ /* 0x000fe40000000800 */
[----:B------:R-:W-:Y:S02]  /*1b1f0*/  UIMAD UR4, UR6, UR16, URZ ;  /* 0x00000010060472a4 */ /* 0x000fe4000f8e023f */
[----:B------:R-:W-:Y:S02]  /*1b200*/  @!UP1 UMOV UR17, 0x1 ;  /* 0x0000000100119882 */ /* 0x000fe40000000000 */
[----:B------:R-:W-:Y:S02]  /*1b210*/  @!UP0 UIMAD UR10, UR6, UR8, URZ ;  /* 0x00000008060a82a4 */ /* 0x000fe4000f8e023f */
[----:B------:R-:W-:Y:S02]  /*1b220*/  USEL UR4, UR4, URZ, UP2 ;  /* 0x0000003f04047287 */ /* 0x000fe40009000000 */
[----:B-1----:R-:W-:-:S02]  /*1b230*/  UIMAD UR9, UR9, UR17, URZ ;  /* 0x00000011090972a4 */ /* 0x002fc4000f8e023f */
[----:B------:R-:W-:Y:S02]  /*1b240*/  UIMAD UR15, UR12, UR15, UR4 ;  /* 0x0000000f0c0f72a4 */ /* 0x000fe4000f8e0204 */
[----:B------:R-:W-:Y:S02]  /*1b250*/  USHF.L.U32 UR9, UR9, 0x7, URZ ;  /* 0x0000000709097899 */ /* 0x000fe4000800063f */
        /* <DEDUP_REMOVED lines=10> */
[----:B---3--:R-:W2:Y:S04]  /*1b300*/  SHFL.BFLY PT, R10, R8, 0x2, 0x1f ;  /* 0x0c401f00080a7f89 */ /* 0x008ea800000e0000 */
[----:B----4-:R-:W3:Y:S04]  /*1b310*/  SHFL.BFLY PT, R7, R11, 0x2, 0x1f ;  /* 0x0c401f000b077f89 */ /* 0x010ee800000e0000 */
[----:B------:R-:W4:Y:S01]  /*1b320*/  SHFL.BFLY PT, R5, R9, 0x2, 0x1f ;  /* 0x0c401f0009057f89 */ /* 0x000f2200000e0000 */
[----:B-1----:R-:W-:-:S02]  /*1b330*/  FADD.FTZ R6, R6, R4 ;  /* 0x0000000406067221 */ /* 0x002fc40000010000 */
[----:B--2---:R-:W-:-:S03]  /*1b340*/  FADD.FTZ R10, R10, R8 ;  /* 0x000000080a0a7221 */ /* 0x004fc60000010000 */
[----:B------:R-:W1:Y:S01]  /*1b350*/  SHFL.BFLY PT, R4, R6, 0x1, 0x1f ;  /* 0x0c201f0006047f89 */ /* 0x000e6200000e0000 */
[----:B---3--:R-:W-:-:S03]  /*1b360*/  FADD.FTZ R7, R7, R11 ;  /* 0x0000000b07077221 */ /* 0x008fc60000010000 */
[----:B------:R-:W2:Y:S01]  /*1b370*/  SHFL.BFLY PT, R8, R10, 0x1, 0x1f ;  /* 0x0c201f000a087f89 */ /* 0x000ea200000e0000 */
[----:B----4-:R-:W-:-:S03]  /*1b380*/  FADD.FTZ R5, R5, R9 ;  /* 0x0000000905057221 */ /* 0x010fc60000010000 */
[----:B------:R-:W3:Y:S01]  /*1b390*/  SHFL.BFLY PT, R11, R7, 0x1, 0x1f ;  /* 0x0c201f00070b7f89 */ /* 0x000ee200000e0000 */
[----:B------:R-:W-:Y:S01]  /*1b3a0*/  MOV R9, 0x3f800000 ;  /* 0x3f80000000097802 */ /* 0x000fe20000000f00 */
[----:B-1----:R-:W-:Y:S02]  /*1b3b0*/  FADD.FTZ R4, R6, R4 ;  /* 0x0000000406047221 */ /* 0x002fe40000010000 */
[----:B------:R-:W1:Y:S01]  /*1b3c0*/  SHFL.BFLY PT, R6, R5, 0x1, 0x1f ;  /* 0x0c201f0005067f89 */ /* 0x000e6200000e0000 */
[----:B--2---:R-:W-:Y:S01]  /*1b3d0*/  FADD.FTZ R8, R10, R8 ;  /* 0x000000080a087221 */ /* 0x004fe20000010000 */
[----:B------:R-:W-:Y:S02]  /*1b3e0*/  MOV R10, 0x3f800000 ;  /* 0x3f800000000a7802 */ /* 0x000fe40000000f00 */
[----:B------:R-:W-:Y:S01]  /*1b3f0*/  FSETP.NE.FTZ.AND P5, PT, R4, RZ, PT ;  /* 0x000000ff0400720b */ /* 0x000fe20003fb5000 */
[----:B---3--:R-:W-:Y:S01]  /*1b400*/  FADD.FTZ R7, R7, R11 ;  /* 0x0000000b07077221 */ /* 0x008fe20000010000 */
[----:B------:R-:W-:-:S02]  /*1b410*/  FSETP.NE.FTZ.AND P4, PT, R8, RZ, PT ;  /* 0x000000ff0800720b */ /* 0x000fc40003f95000 */
[----:B------:R-:W-:Y:S02]  /*1b420*/  MOV R11, 0x3f800000 ;  /* 0x3f800000000b7802 */ /* 0x000fe40000000f00 */
[----:B------:R-:W-:-:S07]  /*1b430*/  FSETP.NE.FTZ.AND P3, PT, R7, RZ, PT ;  /* 0x000000ff0700720b */ /* 0x000fce0003f75000 */
[----:B------:R-:W2:Y:S01]  /*1b440*/  @P5 MUFU.RCP R9, R4 ;  /* 0x0000000400095308 */ /* 0x000ea20000001000 */
[----:B-1----:R-:W-:Y:S02]  /*1b450*/  FADD.FTZ R6, R5, R6 ;  /* 0x0000000605067221 */ /* 0x002fe40000010000 */
[----:B------:R-:W1:Y:S05]  /*1b460*/  S2R R5, SR_TID.X ;  /* 0x0000000000057919 */ /* 0x000e6a0000002100 */
[----:B------:R-:W3:Y:S01]  /*1b470*/  @P4 MUFU.RCP R10, R8 ;  /* 0x00000008000a4308 */ /* 0x000ee20000001000 */
[----:B------:R-:W-:Y:S01]  /*1b480*/  FSETP.NE.FTZ.AND P0, PT, R6, RZ, PT ;  /* 0x000000ff0600720b */ /* 0x000fe20003f15000 */
[----:B--2---:R-:W-:-:S06]  /*1b490*/  FMUL.FTZ R164, R9, R164 ;  /* 0x000000a409a47220 */ /* 0x004fcc0000410000 */
[----:B------:R-:W2:Y:S01]  /*1b4a0*/  @P3 MUFU.RCP R11, R7 ;  /* 0x00000007000b3308 */ /* 0x000ea20000001000 */
[C---:B------:R-:W-:Y:S02]  /*1b4b0*/  FMUL.FTZ R165, R9.reuse, R165 ;  /* 0x000000a509a57220 */ /* 0x040fe40000410000 */
[C---:B------:R-:W-:Y:S02]  /*1b4c0*/  FMUL.FTZ R168, R9.reuse, R168 ;  /* 0x000000a809a87220 */ /* 0x040fe40000410000 */
[----:B------:R-:W-:Y:S01]  /*1b4d0*/  FMUL.FTZ R169, R9, R169 ;  /* 0x000000a909a97220 */ /* 0x000fe20000410000 */
[----:B------:R-:W-:Y:S01]  /*1b4e0*/  F2FP.BF16.PACK_AB R164, R165, R164 ;  /* 0x000000a4a5a4723e */ /* 0x000fe200000010ff */
[----:B------:R-:W-:Y:S01]  /*1b4f0*/  FMUL.FTZ R172, R9, R172 ;  /* 0x000000ac09ac7220 */ /* 0x000fe20000410000 */
[----:B------:R-:W4:Y:S01]  /*1b500*/  @P0 MUFU.RCP R12, R6 ;  /* 0x00000006000c0308 */ /* 0x000f220000001000 */
[C---:B---3--:R-:W-:Y:S01]  /*1b510*/  FMUL.FTZ R166, R10.reuse, R166 ;  /* 0x000000a60aa67220 */ /* 0x048fe20000410000 */
[----:B------:R-:W-:Y:S01]  /*1b520*/  F2FP.BF16.PACK_AB R168, R169, R168 ;  /* 0x000000a8a9a8723e */ /* 0x000fe200000010ff */
[----:B------:R-:W-:-:S02]  /*1b530*/  FMUL.FTZ R167, R10, R167 ;  /* 0x000000a70aa77220 */ /* 0x000fc40000410000 */
[C---:B------:R-:W-:Y:S02]  /*1b540*/  FMUL.FTZ R170, R10.reuse, R170 ;  /* 0x000000aa0aaa7220 */ /* 0x040fe40000410000 */
        /* <DEDUP_REMOVED lines=10> */
[----:B------:R-:W3:Y:S01]  /*1b5f0*/  @P4 MUFU.LG2 R8, R8 ;  /* 0x0000000800084308 */ /* 0x000ee20000000c00 */
        /* <DEDUP_REMOVED lines=10> */
[----:B------:R-:W-:Y:S01]  /*1b6a0*/  FMUL.FTZ R195, R10, R195 ;  /* 0x000000c30ac37220 */ /* 0x000fe20000410000 */
[----:B-1----:R-:W-:Y:S01]  /*1b6b0*/  SHF.R.S32.HI R10, RZ, 0x1f, R5 ;  /* 0x0000001fff0a7819 */ /* 0x002fe20000011405 */
[----:B--2---:R-:W-:Y:S01]  /*1b6c0*/  FMUL.FTZ R160, R11, R160 ;  /* 0x000000a00ba07220 */ /* 0x004fe20000410000 */
[----:B------:R-:W-:Y:S01]  /*1b6d0*/  F2FP.BF16.PACK_AB R190, R191, R190 ;  /* 0x000000bebfbe723e */ /* 0x000fe200000010ff */
[C---:B------:R-:W-:Y:S01]  /*1b6e0*/  FMUL.FTZ R161, R11.reuse, R161 ;  /* 0x000000a10ba17220 */ /* 0x040fe20000410000 */
[----:B------:R-:W-:Y:S01]  /*1b6f0*/  LEA.HI R13, R10, R5, RZ, 0x2 ;  /* 0x000000050a0d7211 */ /* 0x000fe200078f10ff */
[----:B----4-:R-:W-:Y:S01]  /*1b700*/  FMUL.FTZ R163, R12, R163 ;  /* 0x000000a30ca37220 */ /* 0x010fe20000410000 */
[----:B------:R-:W-:Y:S01]  /*1b710*/  LEA.HI R10, R10, R5, RZ, 0x5 ;  /* 0x000000050a0a7211 */ /* 0x000fe200078f28ff */
[C---:B------:R-:W-:Y:S01]  /*1b720*/  FMUL.FTZ R162, R12.reuse, R162 ;  /* 0x000000a20ca27220 */ /* 0x040fe20000410000 */
[--C-:B------:R-:W-:Y:S01]  /*1b730*/  SHF.R.S32.HI R15, RZ, 0x2, R13.reuse ;  /* 0x00000002ff0f7819 */ /* 0x100fe2000001140d */
[C---:B------:R-:W-:Y:S01]  /*1b740*/  FMUL.FTZ R156, R11.reuse, R156 ;  /* 0x0000009c0b9c7220 */ /* 0x040fe20000410000 */
[----:B------:R-:W-:Y:S01]  /*1b750*/  SHF.R.S32.HI R14, RZ, 0x1f, R13 ;  /* 0x0000001fff0e7819 */ /* 0x000fe2000001140d */
[----:B------:R-:W-:Y:S01]  /*1b760*/  FMUL.FTZ R157, R11, R157 ;  /* 0x0000009d0b9d7220 */ /* 0x000fe20000410000 */
[----:B------:R-:W-:Y:S01]  /*1b770*/  F2FP.BF16.PACK_AB R160, R161, R160 ;  /* 0x000000a0a1a0723e */ /* 0x000fe200000010ff */
[----:B------:R-:W-:Y:S01]  /*1b780*/  FMUL.FTZ R159, R12, R159 ;  /* 0x0000009f0c9f7220 */ /* 0x000fe20000410000 */
[----:B------:R-:W-:Y:S01]  /*1b790*/  LEA.HI R14, R14, R15, RZ, 0x3 ;  /* 0x0000000f0e0e7211 */ /* 0x000fe200078f18ff */
[----:B------:R-:W-:Y:S01]  /*1b7a0*/  FMUL.FTZ R158, R12, R158 ;  /* 0x0000009e0c9e7220 */ /* 0x000fe20000410000 */
[----:B------:R-:W-:Y:S01]  /*1b7b0*/  F2FP.BF16.PACK_AB R162, R163, R162 ;  /* 0x000000a2a3a2723e */ /* 0x000fe200000010ff */
[C---:B------:R-:W-:Y:S01]  /*1b7c0*/  FMUL.FTZ R173, R9.reuse, R173 ;  /* 0x000000ad09ad7220 */ /* 0x040fe20000410000 */
[----:B------:R-:W-:Y:S01]  /*1b7d0*/  LOP3.LUT R14, R14, 0xfffffff8, RZ, 0xc0, !PT ;  /* 0xfffffff80e0e7812 */ /* 0x000fe200078ec0ff */
[----:B------:R-:W-:Y:S01]  /*1b7e0*/  FMUL.FTZ R176, R9, R176 ;  /* 0x000000b009b07220 */ /* 0x000fe20000410000 */
[----:B------:R-:W-:Y:S01]  /*1b7f0*/  F2FP.BF16.PACK_AB R156, R157, R156 ;  /* 0x0000009c9d9c723e */ /* 0x000fe200000010ff */
[----:B------:R-:W-:Y:S01]  /*1b800*/  FMUL.FTZ R177, R9, R177 ;  /* 0x000000b109b17220 */ /* 0x000fe20000410000 */
[----:B------:R-:W-:Y:S01]  /*1b810*/  IADD3 R14, R15, -R14, RZ ;  /* 0x8000000e0f0e7210 */ /* 0x000fe20007ffe0ff */
[----:B------:R-:W-:Y:S01]  /*1b820*/  FMUL.FTZ R152, R11, R152 ;  /* 0x000000980b987220 */ /* 0x000fe20000410000 */
[----:B------:R-:W-:Y:S01]  /*1b830*/  LOP3.LUT R15, R13, 0x3ffffffc, RZ, 0xc0, !PT ;  /* 0x3ffffffc0d0f7812 */ /* 0x000fe200078ec0ff */
[C---:B------:R-:W-:Y:S01]  /*1b840*/  FMUL.FTZ R153, R11.reuse, R153 ;  /* 0x000000990b997220 */ /* 0x040fe20000410000 */
[----:B------:R-:W-:Y:S01]  /*1b850*/  SHF.L.U32 R16, R14, 0x6, RZ ;  /* 0x000000060e107819 */ /* 0x000fe200000006ff */
[----:B------:R-:W-:Y:S01]  /*1b860*/  FMUL.FTZ R155, R12, R155 ;  /* 0x0000009b0c9b7220 */ /* 0x000fe20000410000 */
[----:B------:R-:W-:Y:S01]  /*1b870*/  LOP3.LUT R17, R14, 0x1, RZ, 0xc0, !PT ;  /* 0x000000010e117812 */ /* 0x000fe200078ec0ff */
[----:B------:R-:W-:Y:S01]  /*1b880*/  FMUL.FTZ R154, R12, R154 ;  /* 0x0000009a0c9a7220 */ /* 0x000fe20000410000 */
[----:B------:R-:W-:Y:S01]  /*1b890*/  SHF.R.S32.HI R13, RZ, 0x5, R10 ;  /* 0x00000005ff0d7819 */ /* 0x000fe2000001140a */
[----:B------:R-:W-:Y:S01]  /*1b8a0*/  FMUL.FTZ R148, R11, R148 ;  /* 0x000000940b947220 */ /* 0x000fe20000410000 */
[----:B------:R-:W-:Y:S01]  /*1b8b0*/  IADD3 R15, -R15, R5, RZ ;  /* 0x000000050f0f7210 */ /* 0x000fe20007ffe1ff */
[----:B------:R-:W-:Y:S01]  /*1b8c0*/  FMUL.FTZ R149, R11, R149 ;  /* 0x000000950b957220 */ /* 0x000fe20000410000 */
[----:B------:R-:W-:Y:S01]  /*1b8d0*/  LOP3.LUT R16, R16, 0x1c0, RZ, 0xc0, !PT ;  /* 0x000001c010107812 */ /* 0x000fe200078ec0ff */
[C---:B------:R-:W-:Y:S01]  /*1b8e0*/  FMUL.FTZ R151, R12.reuse, R151 ;  /* 0x000000970c977220 */ /* 0x040fe20000410000 */
[----:B------:R-:W-:Y:S01]  /*1b8f0*/  ISETP.NE.U32.AND P1, PT, R17, 0x1, PT ;  /* 0x000000011100780c */ /* 0x000fe20003f25070 */
[----:B------:R-:W-:Y:S01]  /*1b900*/  FMUL.FTZ R150, R12, R150 ;  /* 0x000000960c967220 */ /* 0x000fe20000410000 */
[----:B------:R-:W-:Y:S01]  /*1b910*/  MOV R17, 0xfffffff0 ;  /* 0xfffffff000117802 */ /* 0x000fe20000000f00 */
[----:B------:R-:W-:Y:S01]  /*1b920*/  FMUL.FTZ R180, R9, R180 ;  /* 0x000000b409b47220 */ /* 0x000fe20000410000 */
[----:B------:R-:W-:Y:S01]  /*1b930*/  LEA R15, R13, R15, 0x9 ;  /* 0x0000000f0d0f7211 */ /* 0x000fe200078e48ff */
[C---:B------:R-:W-:Y:S01]  /*1b940*/  FMUL.FTZ R181, R9.reuse, R181 ;  /* 0x000000b509b57220 */ /* 0x040fe20000410000 */
[----:B------:R-:W-:Y:S01]  /*1b950*/  LEA.HI R16, R16, R16, RZ, 0x1d ;  /* 0x0000001010107211 */ /* 0x000fe200078fe8ff */
[----:B------:R-:W-:Y:S01]  /*1b960*/  FMUL.FTZ R184, R9, R184 ;  /* 0x000000b809b87220 */ /* 0x000fe20000410000 */
[----:B------:R-:W-:Y:S01]  /*1b970*/  SEL R17, R17, 0x10, !P1 ;  /* 0x0000001011117807 */ /* 0x000fe20004800000 */
[----:B------:R-:W-:Y:S01]  /*1b980*/  FMUL.FTZ R185, R9, R185 ;  /* 0x000000b909b97220 */ /* 0x000fe20000410000 */
[----:B------:R-:W-:Y:S01]  /*1b990*/  R2P PR, R14, 0x6 ;  /* 0x000000060e007804 */ /* 0x000fe20000000000 */
[----:B------:R-:W-:Y:S01]  /*1b9a0*/  FMUL.FTZ R144, R11, R144 ;  /* 0x000000900b907220 */ /* 0x000fe20000410000 */
[----:B------:R-:W-:Y:S01]  /*1b9b0*/  LEA R15, R15, R16, 0x1 ;  /* 0x000000100f0f7211 */ /* 0x000fe200078e08ff */
[----:B------:R-:W-:Y:S01]  /*1b9c0*/  FMUL.FTZ R145, R11, R145 ;  /* 0x000000910b917220 */ /* 0x000fe20000410000 */
[----:B------:R-:W-:Y:S01]  /*1b9d0*/  MOV R16, 0x20 ;  /* 0x0000002000107802 */ /* 0x000fe20000000f00 */
[C---:B------:R-:W-:Y:S01]  /*1b9e0*/  FMUL.FTZ R147, R12.reuse, R147 ;  /* 0x000000930c937220 */ /* 0x040fe20000410000 */
[----:B------:R-:W-:Y:S01]  /*1b9f0*/  SHF.L.U32 R15, R15, 0x1, RZ ;  /* 0x000000010f0f7819 */ /* 0x000fe200000006ff */
[----:B------:R-:W-:Y:S01]  /*1ba00*/  FMUL.FTZ R146, R12, R146 ;  /* 0x000000920c927220 */ /* 0x000fe20000410000 */
[----:B------:R-:W-:Y:S01]  /*1ba10*/  F2FP.BF16.PACK_AB R158, R159, R158 ;  /* 0x0000009e9f9e723e */ /* 0x000fe200000010ff */
[----:B------:R-:W-:Y:S01]  /*1ba20*/  FMUL.FTZ R140, R11, R140 ;  /* 0x0000008c0b8c7220 */ /* 0x000fe20000410000 */
[----:B------:R-:W-:Y:S01]  /*1ba30*/  IADD3 R14, R15, R17, RZ ;  /* 0x000000110f0e7210 */ /* 0x000fe20007ffe0ff */
[----:B------:R-:W-:Y:S01]  /*1ba40*/  STS [R15], R164 ;  /* 0x000000a40f007388 */ /* 0x000fe20000000800 */
[----:B------:R-:W-:Y:S01]  /*1ba50*/  SEL R18, R16, 0xffffffe0, !P1 ;  /* 0xffffffe010127807 */ /* 0x000fe20004800000 */
[----:B------:R-:W-:Y:S01]  /*1ba60*/  FMUL.FTZ R141, R11, R141 ;  /* 0x0000008d0b8d7220 */ /* 0x000fe20000410000 */
[C---:B------:R-:W-:Y:S01]  /*1ba70*/  IADD3 R16, R15.reuse, 0x40, RZ ;  /* 0x000000400f107810 */ /* 0x040fe20007ffe0ff */
[----:B------:R-:W-:Y:S01]  /*1ba80*/  STS [R15+0x400], R166 ;  /* 0x000400a60f007388 */ /* 0x000fe20000000800 */
[C---:B------:R-:W-:Y:S01]  /*1ba90*/  @P2 IADD3 R16, R15.reuse, -0x40, RZ ;  /* 0xffffffc00f102810 */ /* 0x040fe20007ffe0ff */
[C---:B------:R-:W-:Y:S01]  /*1baa0*/  FMUL.FTZ R143, R12.reuse, R143 ;  /* 0x0000008f0c8f7220 */ /* 0x040fe20000410000 */
[----:B------:R-:W-:Y:S01]  /*1bab0*/  IADD3 R19, R15, R18, RZ ;  /* 0x000000120f137210 */ /* 0x000fe20007ffe0ff */
[----:B------:R-:W-:Y:S01]  /*1bac0*/  STS [R14], R168 ;  /* 0x000000a80e007388 */ /* 0x000fe20000000800 */
[----:B------:R-:W-:Y:S01]  /*1bad0*/  F2FP.BF16.PACK_AB R172, R173, R172 ;  /* 0x000000acadac723e */ /* 0x000fe200000010ff */
[C---:B------:R-:W-:Y:S01]  /*1bae0*/  FMUL.FTZ R142, R12.reuse, R142 ;  /* 0x0000008e0c8e7220 */ /* 0x040fe20000410000 */
[----:B------:R-:W-:Y:S01]  /*1baf0*/  F2FP.BF16.PACK_AB R176, R177, R176 ;  /* 0x000000b0b1b0723e */ /* 0x000fe200000010ff */
[----:B------:R-:W-:Y:S01]  /*1bb00*/  STS [R14+0x400], R170 ;  /* 0x000400aa0e007388 */ /* 0x000fe20000000800 */
[----:B------:R-:W-:Y:S01]  /*1bb10*/  F2FP.BF16.PACK_AB R152, R153, R152 ;  /* 0x000000989998723e */ /* 0x000fe200000010ff */
[----:B------:R-:W-:Y:S01]  /*1bb20*/  FMUL.FTZ R188, R9, R188 ;  /* 0x000000bc09bc7220 */ /* 0x000fe20000410000 */
[----:B------:R-:W-:Y:S01]  /*1bb30*/  F2FP.BF16.PACK_AB R154, R155, R154 ;  /* 0x0000009a9b9a723e */ /* 0x000fe200000010ff */
[----:B------:R-:W-:Y:S01]  /*1bb40*/  STS [R15+0x2000], R160 ;  /* 0x002000a00f007388 */ /* 0x000fe20000000800 */
[----:B------:R-:W-:Y:S01]  /*1bb50*/  F2FP.BF16.PACK_AB R148, R149, R148 ;  /* 0x000000949594723e */ /* 0x000fe200000010ff */
[----:B------:R-:W-:Y:S01]  /*1bb60*/  FMUL.FTZ R189, R9, R189 ;  /* 0x000000bd09bd7220 */ /* 0x000fe20000410000 */
[----:B------:R-:W-:Y:S01]  /*1bb70*/  F2FP.BF16.PACK_AB R150, R151, R150 ;  /* 0x000000969796723e */ /* 0x000fe200000010ff */
[----:B------:R1:W-:Y:S01]  /*1bb80*/  STS [R15+0x2400], R162 ;  /* 0x002400a20f007388 */ /* 0x0003e20000000800 */
        /* <DEDUP_REMOVED lines=24> */
[----:B------:R-:W4:Y:S01]  /*1bd10*/  @P0 MUFU.LG2 R6, R6 ;  /* 0x0000000600060308 */ /* 0x000f220000000c00 */
[----:B-1----:R-:W-:Y:S01]  /*1bd20*/  IADD3 R15, R14, R18, RZ ;  /* 0x000000120e0f7210 */ /* 0x002fe20007ffe0ff */
[----:B---3--:R-:W-:Y:S01]  /*1bd30*/  @P5 FMUL.FTZ R4, R4, 0.69314718246459960938 ;  /* 0x3f31721804045820 */ /* 0x008fe20000410000 */
[----:B------:R-:W-:Y:S01]  /*1bd40*/  F2FP.BF16.PACK_AB R138, R139, R138 ;  /* 0x0000008a8b8a723e */ /* 0x000fe200000010ff */
[----:B------:R-:W-:Y:S01]  /*1bd50*/  @P4 FMUL.FTZ R8, R8, 0.69314718246459960938 ;  /* 0x3f31721808084820 */ /* 0x000fe20000410000 */
[----:B------:R-:W-:Y:S01]  /*1bd60*/  F2FP.BF16.PACK_AB R11, R11, R132 ;  /* 0x000000840b0b723e */ /* 0x000fe200000010ff */
[----:B------:R-:W-:Y:S01]  /*1bd70*/  STS [R15], R176 ;  /* 0x000000b00f007388 */ /* 0x000fe20000000800 */
[----:B------:R-:W-:Y:S01]  /*1bd80*/  F2FP.BF16.PACK_AB R12, R135, R12 ;  /* 0x0000000c870c723e */ /* 0x000fe200000010ff */
[----:B------:R-:W-:Y:S01]  /*1bd90*/  @P3 FMUL.FTZ R7, R7, 0.69314718246459960938 ;  /* 0x3f31721807073820 */ /* 0x000fe20000410000 */
[----:B--2---:R-:W-:Y:S01]  /*1bda0*/  IADD3 R14, R18, 0x400, R16 ;  /* 0x00000400120e7810 */ /* 0x004fe20007ffe010 */
[----:B------:R-:W-:Y:S01]  /*1bdb0*/  STS [R15+0x400], R178 ;  /* 0x000400b20f007388 */ /* 0x000fe20000000800 */
[----:B------:R-:W-:-:S02]  /*1bdc0*/  LOP3.LUT R10, R10, 0xffffffe0, RZ, 0xc0, !PT ;  /* 0xffffffe00a0a7812 */ /* 0x000fc400078ec0ff */
[C---:B------:R-:W-:Y:S01]  /*1bdd0*/  IADD3 R14, R17.reuse, R14, RZ ;  /* 0x0000000e110e7210 */ /* 0x040fe20007ffe0ff */
[----:B------:R-:W-:Y:S01]  /*1bde0*/  STS [R19+0x2000], R152 ;  /* 0x0020009813007388 */ /* 0x000fe20000000800 */
[----:B------:R-:W-:Y:S01]  /*1bdf0*/  IADD3 R17, R17, R16, RZ ;  /* 0x0000001011117210 */ /* 0x000fe20007ffe0ff */
[----:B----4-:R-:W-:Y:S01]  /*1be00*/  @P0 FMUL.FTZ R6, R6, 0.69314718246459960938 ;  /* 0x3f31721806060820 */ /* 0x010fe20000410000 */
[----:B------:R-:W-:Y:S01]  /*1be10*/  IADD3 R10, -R10, R5, RZ ;  /* 0x000000050a0a7210 */ /* 0x000fe20007ffe1ff */
[----:B------:R-:W-:Y:S01]  /*1be20*/  STS [R19+0x2400], R154 ;  /* 0x0024009a13007388 */ /* 0x000fe20000000800 */
[----:B------:R-:W-:Y:S01]  /*1be30*/  MOV R5, 0x7f800000 ;  /* 0x7f80000000057802 */ /* 0x000fe20000000f00 */
[----:B------:R-:W-:Y:S01]  /*1be40*/  @P3 FFMA.FTZ R5, R2, c[0x0][0x238], R7 ;  /* 0x00008e0002053a23 */ /* 0x000fe20000010007 */
[----:B------:R-:W-:Y:S01]  /*1be50*/  LOP3.LUT P1, RZ, R10, 0x3, RZ, 0xc0, !PT ;  /* 0x000000030aff7812 */ /* 0x000fe2000782c0ff */
[----:B------:R-:W-:Y:S01]  /*1be60*/  STS [R15+0x2000], R148 ;  /* 0x002000940f007388 */ /* 0x000fe20000000800 */
[----:B------:R-:W-:Y:S01]  /*1be70*/  MOV R10, 0x7f800000 ;  /* 0x7f800000000a7802 */ /* 0x000fe20000000f00 */
[----:B------:R-:W-:-:S02]  /*1be80*/  @P5 FFMA.FTZ R10, R68, c[0x0][0x238], R4 ;  /* 0x00008e00440a5a23 */ /* 0x000fc40000010004 */
[----:B------:R-:W-:Y:S04]  /*1be90*/  STS [R15+0x2400], R150 ;  /* 0x002400960f007388 */ /* 0x000fe80000000800 */
[----:B------:R-:W-:Y:S04]  /*1bea0*/  STS [R16], R180 ;  /* 0x000000b410007388 */ /* 0x000fe80000000800 */
[----:B------:R-:W-:Y:S04]  /*1beb0*/  STS [R16+0x400], R182 ;  /* 0x000400b610007388 */ /* 0x000fe80000000800 */
[----:B------:R-:W-:Y:S04]  /*1bec0*/  STS [R17], R184 ;  /* 0x000000b811007388 */ /* 0x000fe80000000800 */
[----:B------:R-:W-:Y:S04]  /*1bed0*/  STS [R17+0x400], R186 ;  /* 0x000400ba11007388 */ /* 0x000fe80000000800 */
[----:B------:R-:W-:Y:S04]  /*1bee0*/  STS [R16+0x2000], R144 ;  /* 0x0020009010007388 */ /* 0x000fe80000000800 */
[----:B------:R1:W-:Y:S04]  /*1bef0*/  STS [R16+0x2400], R146 ;  /* 0x0024009210007388 */ /* 0x0003e80000000800 */
[----:B------:R-:W-:Y:S04]  /*1bf00*/  STS [R17+0x2000], R140 ;  /* 0x0020008c11007388 */ /* 0x000fe80000000800 */
[----:B------:R-:W-:Y:S01]  /*1bf10*/  STS [R17+0x2400], R142 ;  /* 0x0024008e11007388 */ /* 0x000fe20000000800 */
[----:B-1----:R-:W-:-:S02]  /*1bf20*/  IADD3 R16, R18, R16, RZ ;  /* 0x0000001012107210 */ /* 0x002fc40007ffe0ff */
[----:B------:R-:W-:-:S03]  /*1bf30*/  IADD3 R18, R18, R17, RZ ;  /* 0x0000001112127210 */ /* 0x000fc60007ffe0ff */
[----:B------:R-:W-:Y:S04]  /*1bf40*/  STS [R16], R188 ;  /* 0x000000bc10007388 */ /* 0x000fe80000000800 */
[----:B------:R-:W-:Y:S04]  /*1bf50*/  STS [R16+0x400], R190 ;  /* 0x000400be10007388 */ /* 0x000fe80000000800 */
[----:B------:R1:W-:Y:S04]  /*1bf60*/  STS [R18], R9 ;  /* 0x0000000912007388 */ /* 0x0003e80000000800 */
[----:B------:R-:W-:Y:S04]  /*1bf70*/  STS [R14], R194 ;  /* 0x000000c20e007388 */ /* 0x000fe80000000800 */
[----:B------:R-:W-:Y:S04]  /*1bf80*/  STS [R16+0x2000], R136 ;  /* 0x0020008810007388 */ /* 0x000fe80000000800 */
[----:B------:R-:W-:Y:S04]  /*1bf90*/  STS [R16+0x2400], R138 ;  /* 0x0024008a10007388 */ /* 0x000fe80000000800 */
[----:B------:R2:W-:Y:S04]  /*1bfa0*/  STS [R18+0x2000], R11 ;  /* 0x0020000b12007388 */ /* 0x0005e80000000800 */
[----:B------:R3:W-:Y:S04]  /*1bfb0*/  STS [R14+0x2000], R12 ;  /* 0x0020000c0e007388 */ /* 0x0007e80000000800 */
[----:B------:R-:W-:Y:S01]  /*1bfc0*/  BAR.SYNC.DEFER_BLOCKING 0x0 ;  /* 0x0000000000007b1d */ /* 0x000fe20000010000 */
[----:B-1----:R-:W-:Y:S01]  /*1bfd0*/  MOV R9, 0x7f800000 ;  /* 0x7f80000000097802 */ /* 0x002fe20000000f00 */
[----:B------:R-:W-:Y:S01]  /*1bfe0*/  @P0 FFMA.FTZ R9, R0, c[0x0][0x238], R6 ;  /* 0x00008e0000090a23 */ /* 0x000fe20000010006 */
[----:B--2---:R-:W-:Y:S01]  /*1bff0*/  MOV R11, 0x7f800000 ;  /* 0x7f800000000b7802 */ /* 0x004fe20000000f00 */
[----:B------:R-:W-:-:S02]  /*1c000*/  @P4 FFMA.FTZ R11, R3, c[0x0][0x238], R8 ;  /* 0x00008e00030b4a23 */ /* 0x000fc40000010008 */
[----:B------:R3:W1:Y:S04]  /*1c010*/  LDS.128 R40, [R235] ;  /* 0x00000000eb287984 */ /* 0x0006680000000c00 */
[----:B------:R3:W2:Y:S04]  /*1c020*/  LDS.128 R36, [R235+0x800] ;  /* 0x00080000eb247984 */ /* 0x0006a80000000c00 */
[----:B------:R3:W4:Y:S04]  /*1c030*/  LDS.128 R32, [R235+0x1000] ;  /* 0x00100000eb207984 */ /* 0x0007280000000c00 */
[----:B------:R3:W1:Y:S04]  /*1c040*/  LDS.128 R28, [R235+0x1800] ;  /* 0x00180000eb1c7984 */ /* 0x0006680000000c00 */
[----:B------:R3:W1:Y:S04]  /*1c050*/  LDS.128 R24, [R235+0x2000] ;  /* 0x00200000eb187984 */ /* 0x0006680000000c00 */
[----:B------:R3:W1:Y:S04]  /*1c060*/  LDS.128 R20, [R235+0x2800] ;  /* 0x00280000eb147984 */ /* 0x0006680000000c00 */
[----:B------:R3:W1:Y:S04]  /*1c070*/  LDS.128 R16, [R235+0x3000] ;  /* 0x00300000eb107984 */ /* 0x0006680000000c00 */
[----:B------:R3:W1:Y:S01]  /*1c080*/  LDS.128 R44, [R235+0x3800] ;  /* 0x00380000eb2c7984 */ /* 0x0006620000000c00 */
[----:B------:R-:W-:Y:S05]  /*1c090*/  @P1 BRA `(.L_x_548) ;  /* 0x0000024000001947 */ /* 0x000fea0003800000 */
[----:B------:R-:W-:-:S04]  /*1c0a0*/  SHF.R.S32.HI R0, RZ, 0x1f, R13 ;  /* 0x0000001fff007819 */ /* 0x000fc8000001140d */
[----:B------:R-:W-:-:S04]  /*1c0b0*/  LEA.HI R0, R0, R13, RZ, 0x2 ;  /* 0x0000000d00007211 */ /* 0x000fc800078f10ff */
[----:B------:R-:W-:-:S05]  /*1c0c0*/  LOP3.LUT R0, R0, 0xffffffc, RZ, 0xc0, !PT ;  /* 0x0ffffffc00007812 */ /* 0x000fca00078ec0ff */
        /* <DEDUP_REMOVED lines=14> */
[C---:B---3--:R-:W-:Y:S01]  /*1c1b0*/  @!P3 LEA R12, P5, R3.reuse, c[0x0][0x200], 0x2 ;  /* 0x00008000030cba11 */ /* 0x048fe200078a10ff */
[----:B------:R-:W-:Y:S01]  /*1c1c0*/  @!P0 IMAD R6, R6, UR17, RZ ;  /* 0x0000001106068c24 */ /* 0x000fe2000f8e02ff */
[C---:B------:R-:W-:Y:S02]  /*1c1d0*/  @!P2 IADD3 R2, P4, R4.reuse, UR9, RZ ;  /* 0x000000090402ac10 */ /* 0x040fe4000ff9e0ff */
        /* <DEDUP_REMOVED lines=16> */
.L_x_548:
[----:B------:R-:W-:Y:S05]  /*1c2e0*/  BSYNC B0 ;  /* 0x0000000000007941 */ /* 0x000fea0003800000 */
.L_x_547:
[----:B---3--:R-:W3:Y:S01]  /*1c2f0*/  LDL.LU.64 R8, [R1] ;  /* 0x0000000001087983 */ /* 0x008ee20000300a00 */
[----:B------:R-:W-:Y:S01]  /*1c300*/  USHF.R.S32.HI UR6, URZ, 0x1f, UR12 ;  /* 0x0000001f3f067899 */ /* 0x000fe2000801140c */
[----:B------:R-:W-:Y:S01]  /*1c310*/  BSSY B0, `(.L_x_549) ;  /* 0x0000017000007945 */ /* 0x000fe20003800000 */
[----:B------:R-:W-:Y:S01]  /*1c320*/  ULDC.64 UR4, c[0x0][0x1f0] ;  /* 0x00007c0000047ab9 */ /* 0x000fe20000000a00 */
[----:B------:R-:W4:Y:S01]  /*1c330*/  S2R R3, SR_TID.X ;  /* 0x0000000000037919 */ /* 0x000f220000002100 */
[----:B------:R-:W-:-:S03]  /*1c340*/  UIMAD UR4, UR6, UR4, URZ ;  /* 0x00000004060472a4 */ /* 0x000fc6000f8e023f */
[----:B------:R-:W2:Y:S01]  /*1c350*/  S2R R0, SR_CTAID.Z ;  /* 0x0000000000007919 */ /* 0x000ea20000002700 */
[----:B------:R-:W-:Y:S01]  /*1c360*/  UIMAD UR4, UR12, UR5, UR4 ;  /* 0x000000050c0472a4 */ /* 0x000fe2000f8e0204 */
[----:B----4-:R-:W-:-:S04]  /*1c370*/  SHF.R.S32.HI R2, RZ, 0x1f, R3 ;  /* 0x0000001fff027819 */ /* 0x010fc80000011403 */
[----:B------:R-:W-:-:S04]  /*1c380*/  LEA.HI R2, R2, R3, RZ, 0x3 ;  /* 0x0000000302027211 */ /* 0x000fc800078f18ff */
[----:B------:R-:W-:Y:S02]  /*1c390*/  SHF.R.S32.HI R2, RZ, 0x3, R2 ;  /* 0x00000003ff027819 */ /* 0x000fe40000011402 */
[----:B---3--:R-:W-:-:S04]  /*1c3a0*/  IADD3 R4, P0, R8, UR14, RZ ;  /* 0x0000000e08047c10 */ /* 0x008fc8000ff1e0ff */
[----:B------:R-:W-:Y:S02]  /*1c3b0*/  IADD3.X R5, R9, UR7, RZ, P0, !PT ;  /* 0x0000000709057c10 */ /* 0x000fe400087fe4ff */
[----:B------:R-:W-:-:S03]  /*1c3c0*/  ISETP.GE.AND P0, PT, R2, UR11, PT ;  /* 0x0000000b02007c0c */ /* 0x000fc6000bf06270 */
[----:B--2---:R-:W-:-:S05]  /*1c3d0*/  IMAD.WIDE.U32 R4, R0, c[0x0][0x1f0], R4 ;  /* 0x00007c0000047a25 */ /* 0x004fca00078e0004 */
        /* <DEDUP_REMOVED lines=9> */
[----:B-1----:R1:W-:Y:S02]  /*1c470*/  STG.E.128 [R10.64], R40 ;  /* 0x000000280a007986 */ /* 0x0023e4000c101d12 */
.L_x_550:
[----:B------:R-:W-:Y:S05]  /*1c480*/  BSYNC B0 ;  /* 0x0000000000007941 */ /* 0x000fea0003800000 */
.L_x_549:
[----:B------:R-:W-:Y:S01]  /*1c490*/  IADD3 R0, R2, 0x10, RZ ;  /* 0x0000001002007810 */ /* 0x000fe20007ffe0ff */
        /* <DEDUP_REMOVED lines=14> */
.L_x_552:
[----:B------:R-:W-:Y:S05]  /*1c580*/  BSYNC B0 ;  /* 0x0000000000007941 */ /* 0x000fea0003800000 */
.L_x_551:
        /* <DEDUP_REMOVED lines=15> */
.L_x_554:
[----:B------:R-:W-:Y:S05]  /*1c680*/  BSYNC B0 ;  /* 0x0000000000007941 */ /* 0x000fea0003800000 */
.L_x_553:
        /* <DEDUP_REMOVED lines=15> */
.L_x_556:
[----:B------:R-:W-:Y:S05]  /*1c780*/  BSYNC B0 ;  /* 0x0000000000007941 */ /* 0x000fea0003800000 */
.L_x_555:
[----:B------:R-:W-:Y:S01]  /*1c790*/  ISETP.GE.AND P0, PT, R234, UR11, PT ;  /* 0x0000000bea007c0c */ /* 0x000fe2000bf06270 */
[----:B------:R-:W-:-:S12]  /*1c7a0*/  BSSY B0, `(.L_x_557) ;  /* 0x000000d000007945 */ /* 0x000fd80003800000 */
        /* <DEDUP_REMOVED lines=12> */
.L_x_558:
[----:B------:R-:W-:Y:S05]  /*1c870*/  BSYNC B0 ;  /* 0x0000000000007941 */ /* 0x000fea0003800000 */
.L_x_557:
        /* <DEDUP_REMOVED lines=14> */
.L_x_560:
[----:B------:R-:W-:Y:S05]  /*1c960*/  BSYNC B0 ;  /* 0x0000000000007941 */ /* 0x000fea0003800000 */
.L_x_559:
        /* <DEDUP_REMOVED lines=14> */
.L_x_562:
[----:B------:R-:W-:Y:S05]  /*1ca50*/  BSYNC B0 ;  /* 0x0000000000007941 */ /* 0x000fea0003800000 */
.L_x_561:
[----:B------:R-:W-:-:S13]  /*1ca60*/  ISETP.GE.AND P0, PT, R231, UR11, PT ;  /* 0x0000000be7007c0c */ /* 0x000fda000bf06270 */
        /* <DEDUP_REMOVED lines=12> */
.L_x_563:
        /* <DEDUP_REMOVED lines=13> */
.L_x_2121:


//--------------------- .text._ZN5flash16flash_fwd_kernelI23Flash_fwd_kernel_traitsILi64ELi128ELi128ELi4ELb0ELb0EN7cutlass10bfloat16_tE19Flash_kernel_traitsILi64ELi128ELi128ELi4ES3_EELb0ELb0ELb1ELb0ELb0ELb0ELb0ELb0EEEvNS_16Flash_fwd_paramsE --------------------------
	.section	.text._ZN5flash16flash_fwd_kernelI23Flash_fwd_kernel_traitsILi64ELi128ELi128ELi4ELb0ELb0EN7cutlass10bfloat16_tE19Flash_kernel_traitsILi64ELi128ELi128ELi4ES3_EELb0ELb0ELb1ELb0ELb0ELb0ELb0ELb0EEEvNS_16Flash_fwd_paramsE,"ax",@progbits
	.sectioninfo	@"SHI_REGISTERS=255"
	.align	128
        .global         _ZN5flash16flash_fwd_kernelI23Flash_fwd_kernel_traitsILi64ELi128ELi128ELi4ELb0ELb0EN7cutlass10bfloat16_tE19Flash_kernel_traitsILi64ELi128ELi128ELi4ES3_EELb0ELb0ELb1ELb0ELb0ELb0ELb0ELb0EEEvNS_16Flash_fwd_paramsE
        .type           _ZN5flash16flash_fwd_kernelI23Flash_fwd_kernel_traitsILi64ELi128ELi128ELi4ELb0ELb0EN7cutlass10bfloat16_tE19Flash_kernel_traitsILi64ELi128ELi128ELi4ES3_EELb0ELb0ELb1ELb0ELb0ELb0ELb0ELb0EEEvNS_16Flash_fwd_paramsE,@function
        .size           _ZN5flash16flash_fwd_kernelI23Flash_fwd_kernel_traitsILi64ELi128ELi128ELi4ELb0ELb0EN7cutlass10bfloat16_tE19Flash_kernel_traitsILi64ELi128ELi128ELi4ES3_EELb0ELb0ELb1ELb0ELb0ELb0ELb0ELb0EEEvNS_16Flash_fwd_paramsE,(.L_x_2122 - _ZN5flash16flash_fwd_kernelI23Flash_fwd_kernel_traitsILi64ELi128ELi128ELi4ELb0ELb0EN7cutlass10bfloat16_tE19Flash_kernel_traitsILi64ELi128ELi128ELi4ES3_EELb0ELb0ELb1ELb0ELb0ELb0ELb0ELb0EEEvNS_16Flash_fwd_paramsE)
        .other          _ZN5flash16flash_fwd_kernelI23Flash_fwd_kernel_traitsILi64ELi128ELi128ELi4ELb0ELb0EN7cutlass10bfloat16_tE19Flash_kernel_traitsILi64ELi128ELi128ELi4ES3_EELb0ELb0ELb1ELb0ELb0ELb0ELb0ELb0EEEvNS_16Flash_fwd_paramsE,@"STO_CUDA_ENTRY STV_DEFAULT"
_ZN5flash16flash_fwd_kernelI23Flash_fwd_kernel_traitsILi64ELi128ELi128ELi4ELb0ELb0EN7cutlass10bfloat16_tE19Flash_kernel_traitsILi64ELi128ELi128ELi4ES3_EELb0ELb0ELb1ELb0ELb0ELb0ELb0ELb0EEEvNS_16Flash_fwd_paramsE:
.text._ZN5flash16flash_fwd_kernelI23Flash_fwd_kernel_traitsILi64ELi128ELi128ELi4ELb0ELb0EN7cutlass10bfloat16_tE19Flash_kernel_traitsILi64ELi128ELi128ELi4ES3_EELb0ELb0ELb1ELb0ELb0ELb0ELb0ELb0EEEvNS_16Flash_fwd_paramsE:
        /* <DEDUP_REMOVED lines=14> */
[----:B------:R-:W-:Y:S02]  /*00e0*/  UISETP.NE.AND UP3, UPT, UR7, URZ, UPT ;  /* 0x0000003f0700728c */ /* 0x000fe4000bf65270 */
[----:B-1----:R-:W-:-:S02]  /*00f0*/  UIMAD.WIDE UR10, UR6, UR30, UR10 ;  /* 0x0000001e060a72a5 */ /* 0x002fc4000f8e020a */
[----:B------:R-:W-:Y:S02]  /*0100*/  UISETP.EQ.U32.AND UP1, UPT, URZ, UR8, UPT ;  /* 0x000000083f00728c */ /* 0x000fe4000bf22070 */
[----:B------:R-:W-:Y:S02]  /*0110*/  UISETP.NE.AND.EX UP0, UPT, URZ, UR5, UPT, UP0 ;  /* 0x000000053f00728c */ /* 0x000fe4000bf05300 */
[----:B------:R-:W-:Y:S01]  /*0120*/  IMAD.U32 R2, RZ, RZ, UR10 ;  /* 0x0000000aff027e24 */ /* 0x000fe2000f8e00ff */
[----:B------:R-:W-:Y:S01]  /*0130*/  UISETP.EQ.OR.EX UP1, UPT, URZ, UR9, !UP3, UP1 ;  /* 0x000000093f00728c */ /* 0x000fe2000df22710 */
[----:B------:R-:W-:Y:S01]  /*0140*/  IMAD.U32 R3, RZ, RZ, UR11 ;  /* 0x0000000bff037e24 */ /* 0x000fe2000f8e00ff */
[----:B------:R-:W-:Y:S01]  /*0150*/  ULDC.64 UR4, c[0x0][0x250] ;  /* 0x0000940000047ab9 */ /* 0x000fe20000000a00 */
[----:B------:R-:W-:Y:S01]  /*0160*/  PLOP3.LUT P1, PT, PT, PT, UP0, 0x80, 0x0 ;  /* 0x000000000000781c */ /* 0x000fe20003f2f008 */
[----:B------:R-:W-:Y:S02]  /*0170*/  ULDC.64 UR8, c[0x0][0x248] ;  /* 0x0000920000087ab9 */ /* 0x000fe40000000a00 */
[----:B------:R1:W2:Y:S04]  /*0180*/  @P0 LDG.E R7, [R2.64] ;  /* 0x0000003202070981 */ /* 0x0002a8000c1e1900 */
[----:B------:R1:W3:Y:S01]  /*0190*/  @P0 LDG.E R6, [R2.64+0x4] ;  /* 0x0000043202060981 */ /* 0x0002e2000c1e1900 */
[----:B------:R-:W-:Y:S01]  /*01a0*/  PLOP3.LUT P2, PT, PT, PT, UP1, 0x80, 0x0 ;  /* 0x000000000000781c */ /* 0x000fe20003f4f018 */
[----:B------:R-:W-:-:S02]  /*01b0*/  @UP0 UIMAD.WIDE UR4, UR6, UR30, UR4 ;  /* 0x0000001e060402a5 */ /* 0x000fc4000f8e0204 */
[----:B------:R-:W-:-:S04]  /*01c0*/  UIMAD.WIDE UR8, UR6, UR30, UR8 ;  /* 0x0000001e060872a5 */ /* 0x000fc8000f8e0208 */
[----:B------:R-:W-:Y:S02]  /*01d0*/  IMAD.U32 R4, RZ, RZ, UR4 ;  /* 0x00000004ff047e24 */ /* 0x000fe4000f8e00ff */
[----:B------:R-:W-:-:S05]  /*01e0*/  IMAD.U32 R5, RZ, RZ, UR5 ;  /* 0x00000005ff057e24 */ /* 0x000fca000f8e00ff */
[----:B------:R-:W4:Y:S01]  /*01f0*/  @P1 LDG.E R4, [R4.64] ;  /* 0x0000003204041981 */ /* 0x000f22000c1e1900 */
        /* <DEDUP_REMOVED lines=11> */
[----:B------:R-:W-:-:S03]  /*02b0*/  ISETP.NE.AND.EX P0, PT, RZ, c[0x0][0x24c], PT, P0 ;  /* 0x00009300ff007a0c */ /* 0x000fc60003f05300 */
[----:B----4-:R3:W4:Y:S01]  /*02c0*/  @P1 R2UR UR15, R4 ;  /* 0x00000000040f13c2 */ /* 0x01072200000e0000 */
[----:B--2---:R-:W-:-:S07]  /*02d0*/  @UP2 UIADD3 UR35, UR35, -UR32, URZ ;  /* 0x8000002023232290 */ /* 0x004fce000fffe03f */
[----:B-----5:R3:W2:Y:S01]  /*02e0*/  @!P2 R2UR UR17, R0 ;  /* 0x000000000011a3c2 */ /* 0x0206a200000e0000 */
[----:B------:R-:W-:Y:S01]  /*02f0*/  @!UP2 ULDC UR35, c[0x0][0x214] ;  /* 0x000085000023aab9 */ /* 0x000fe20000000800 */
        /* <DEDUP_REMOVED lines=8> */
.L_x_564:
[----:B------:R-:W-:Y:S02]  /*0380*/  ULDC UR7, c[0x0][0x218] ;  /* 0x0000860000077ab9 */ /* 0x000fe40000000800 */
.L_x_565:
        /* <DEDUP_REMOVED lines=52> */
[----:B------:R-:W-:Y:S01]  /*06d0*/  BSSY B0, `(.L_x_567) ;  /* 0x0000042000007945 */ /* 0x000fe20003800000 */
[----:B------:R-:W-:Y:S01]  /*06e0*/  UIADD3 UR35, -UR10, UR35, URZ ;  /* 0x000000230a237290 */ /* 0x000fe2000fffe13f */
[----:B------:R-:W-:Y:S01]  /*06f0*/  LOP3.LUT R0, R4, 0xfffffff8, RZ, 0xc0, !PT ;  /* 0xfffffff804007812 */ /* 0x000fe200078ec0ff */
[----:B------:R-:W-:Y:S01]  /*0700*/  UMOV UR20, URZ ;  /* 0x0000003f00147c82 */ /* 0x000fe20008000000 */
[----:B------:R-:W-:Y:S01]  /*0710*/  SHF.R.S32.HI R4, RZ, 0x3, R4 ;  /* 0x00000003ff047819 */ /* 0x000fe20000011404 */
[----:B------:R-:W-:-:S02]  /*0720*/  @UP0 UIMAD.WIDE.U32 UR16, UR32, UR4, URZ ;  /* 0x00000004201002a5 */ /* 0x000fc4000f8e003f */
[----:B------:R-:W-:Y:S01]  /*0730*/  @!UP0 USHF.R.S32.HI UR11, URZ, 0x1f, UR6 ;  /* 0x0000001f3f0b8899 */ /* 0x000fe20008011406 */
[----:B------:R-:W-:Y:S01]  /*0740*/  IMAD.IADD R14, R27, 0x1, -R0 ;  /* 0x000000011b0e7824 */ /* 0x000fe200078e0a00 */
[----:B------:R-:W-:Y:S01]  /*0750*/  @UP0 UIMAD UR7, UR32, UR5, UR17 ;  /* 0x00000005200702a4 */ /* 0x000fe2000f8e0211 */
[----:B------:R-:W-:Y:S01]  /*0760*/  SHF.R.S32.HI R5, RZ, 0x1f, R4 ;  /* 0x0000001fff057819 */ /* 0x000fe20000011404 */
[----:B------:R-:W-:Y:S01]  /*0770*/  @!UP0 UIMAD.WIDE.U32 UR14, UR6, UR12, URZ ;  /* 0x0000000c060e82a5 */ /* 0x000fe2000f8e003f */
[----:B------:R-:W-:Y:S01]  /*0780*/  IMAD.SHL.U32 R0, R14, 0x8, RZ ;  /* 0x000000080e007824 */ /* 0x000fe200078e00ff */
[----:B------:R-:W-:Y:S01]  /*0790*/  ULDC.64 UR4, c[0x0][0x1f0] ;  /* 0x00007c0000047ab9 */ /* 0x000fe20000000a00 */
[----:B------:R-:W-:Y:S01]  /*07a0*/  ISETP.GE.AND P4, PT, R4, UR35, PT ;  /* 0x0000002304007c0c */ /* 0x000fe2000bf86270 */
[----:B------:R-:W-:Y:S02]  /*07b0*/  UIMAD UR8, UR8, UR4, URZ ;  /* 0x00000004080872a4 */ /* 0x000fe4000f8e023f */
[----:B------:R-:W-:Y:S01]  /*07c0*/  @!UP0 UIMAD UR4, UR11, UR12, URZ ;  /* 0x0000000c0b0482a4 */ /* 0x000fe2000f8e023f */
[----:B------:R-:W-:Y:S01]  /*07d0*/  ISETP.GE.AND P1, PT, R0, c[0x0][0x220], PT ;  /* 0x0000880000007a0c */ /* 0x000fe20003f26270 */
[----:B------:R-:W-:-:S02]  /*07e0*/  ULDC.U8 UR17, c[0x0][0x328] ;  /* 0x0000ca0000117ab9 */ /* 0x000fc40000000000 */
[----:B------:R-:W-:Y:S02]  /*07f0*/  ULDC.U8 UR12, c[0x0][0x329] ;  /* 0x0000ca40000c7ab9 */ /* 0x000fe40000000000 */
[----:B------:R-:W-:Y:S02]  /*0800*/  UISETP.NE.AND UP1, UPT, UR12, URZ, UPT ;  /* 0x0000003f0c00728c */ /* 0x000fe4000bf25270 */
[----:B------:R-:W-:Y:S02]  /*0810*/  UISETP.NE.AND UP2, UPT, UR17, URZ, UPT ;  /* 0x0000003f1100728c */ /* 0x000fe4000bf45270 */
[----:B------:R-:W-:Y:S02]  /*0820*/  UIMAD UR5, UR9, UR5, UR8 ;  /* 0x00000005090572a4 */ /* 0x000fe4000f8e0208 */
[----:B------:R-:W-:Y:S02]  /*0830*/  UISETP.NE.OR UP3, UPT, UR12, URZ, !UP2 ;  /* 0x0000003f0c00728c */ /* 0x000fe4000d765670 */
[----:B------:R-:W-:-:S02]  /*0840*/  ULDC UR11, c[0x0][0x214] ;  /* 0x00008500000b7ab9 */ /* 0x000fc40000000800 */
[----:B------:R-:W-:Y:S02]  /*0850*/  @UP0 UMOV UR12, UR16 ;  /* 0x00000010000c0c82 */ /* 0x000fe40008000000 */
[----:B------:R-:W-:Y:S02]  /*0860*/  @UP1 ULDC UR18, c[0x0][0x210] ;  /* 0x0000840000121ab9 */ /* 0x000fe40000000800 */
[----:B------:R-:W-:Y:S02]  /*0870*/  ULDC UR8, c[0x0][0x234] ;  /* 0x00008d0000087ab9 */ /* 0x000fe40000000800 */
[----:B------:R-:W-:Y:S02]  /*0880*/  @!UP0 UMOV UR12, UR14 ;  /* 0x0000000e000c8c82 */ /* 0x000fe40008000000 */
[----:B------:R-:W-:Y:S01]  /*0890*/  @UP1 UIMAD UR14, UR18, UR11, URZ ;  /* 0x0000000b120e12a4 */ /* 0x000fe2000f8e023f */
[----:B------:R-:W-:Y:S01]  /*08a0*/  IADD3 R2, P0, R0, UR12, RZ ;  /* 0x0000000c00027c10 */ /* 0x000fe2000ff1e0ff */
[----:B------:R-:W-:-:S02]  /*08b0*/  @!UP1 USEL UR14, UR11, UR8, !UP2 ;  /* 0x000000080b0e9287 */ /* 0x000fc4000d000000 */
[----:B------:R-:W-:Y:S02]  /*08c0*/  @!UP0 UIMAD UR13, UR6, UR13, UR4 ;  /* 0x0000000d060d82a4 */ /* 0x000fe4000f8e0204 */
[----:B------:R-:W-:Y:S02]  /*08d0*/  @UP1 UMOV UR16, 0x1 ;  /* 0x0000000100101882 */ /* 0x000fe40000000000 */
[----:B------:R-:W-:Y:S02]  /*08e0*/  ULDC UR4, c[0x0][0x1c0] ;  /* 0x0000700000047ab9 */ /* 0x000fe40000000800 */
[----:B------:R-:W-:Y:S02]  /*08f0*/  @!UP1 UIMAD UR16, UR14, UR4, URZ ;  /* 0x000000040e1092a4 */ /* 0x000fe4000f8e023f */
[----:B------:R-:W-:Y:S02]  /*0900*/  @!UP0 UIADD3 UR7, UR15, UR13, URZ ;  /* 0x0000000d0f078290 */ /* 0x000fe4000fffe03f */
[----:B------:R-:W-:-:S02]  /*0910*/  @!UP3 UIMAD UR18, UR6, UR11, URZ ;  /* 0x0000000b0612b2a4 */ /* 0x000fc4000f8e023f */
[----:B------:R-:W-:Y:S02]  /*0920*/  UIMAD UR16, UR6, UR16, URZ ;  /* 0x00000010061072a4 */ /* 0x000fe4000f8e023f */
[----:B------:R-:W-:Y:S01]  /*0930*/  @!UP3 USEL UR18, UR18, UR32, !UP0 ;  /* 0x000000201212b287 */ /* 0x000fe2000c000000 */
[----:B------:R-:W-:Y:S01]  /*0940*/  LEA.HI.X.SX32 R3, R0, UR7, 0x1, P0 ;  /* 0x0000000700037c11 */ /* 0x000fe200080f0eff */
[----:B------:R-:W-:Y:S01]  /*0950*/  @UP1 ULDC UR17, c[0x0][0x210] ;  /* 0x0000840000111ab9 */ /* 0x000fe20000000800 */
[----:B------:R-:W-:Y:S01]  /*0960*/  ISETP.GE.OR P0, PT, R4, UR35, P1 ;  /* 0x0000002304007c0c */ /* 0x000fe20008f06670 */
[----:B------:R-:W-:Y:S02]  /*0970*/  USEL UR16, UR16, URZ, UP3 ;  /* 0x0000003f10107287 */ /* 0x000fe40009800000 */
[----:B------:R-:W-:Y:S01]  /*0980*/  @!UP1 UMOV UR17, 0x1 ;  /* 0x0000000100119882 */ /* 0x000fe20000000000 */
[----:B-1----:R-:W-:Y:S01]  /*0990*/  IMAD.WIDE.U32 R8, R8, c[0x0][0x1f0], R2 ;  /* 0x00007c0008087a25 */ /* 0x002fe200078e0002 */
[----:B------:R-:W-:-:S02]  /*09a0*/  UIMAD UR10, UR10, UR17, URZ ;  /* 0x000000110a0a72a4 */ /* 0x000fc4000f8e023f */
[----:B------:R-:W-:Y:S01]  /*09b0*/  UIMAD UR16, UR9, UR14, UR16 ;  /* 0x0000000e091072a4 */ /* 0x000fe2000f8e0210 */
[----:B------:R-:W-:Y:S01]  /*09c0*/  IMAD.U32 R2, RZ, RZ, UR33 ;  /* 0x00000021ff027e24 */ /* 0x000fe2000f8e00ff */
[----:B------:R-:W-:Y:S01]  /*09d0*/  @!UP3 UMOV UR20, UR18 ;  /* 0x000000120014bc82 */ /* 0x000fe20008000000 */
[----:B------:R-:W-:Y:S01]  /*09e0*/  IADD3 R7, R9, UR5, RZ ;  /* 0x0000000509077c10 */ /* 0x000fe2000fffe0ff */
[----:B------:R-:W-:Y:S01]  /*09f0*/  UMOV UR21, URZ ;  /* 0x0000003f00157c82 */ /* 0x000fe20008000000 */
[----:B------:R-:W-:Y:S01]  /*0a00*/  IMAD.WIDE R2, R2, 0x80, R4 ;  /* 0x0000008002027825 */ /* 0x000fe200078e0204 */
        /* <DEDUP_REMOVED lines=14> */
.L_x_568:
[----:B------:R-:W-:Y:S05]  /*0af0*/  BSYNC B0 ;  /* 0x0000000000007941 */ /* 0x000fea0003800000 */
.L_x_567:
        /* <DEDUP_REMOVED lines=16> */
.L_x_570:
[----:B------:R-:W-:Y:S05]  /*0c00*/  BSYNC B0 ;  /* 0x0000000000007941 */ /* 0x000fea0003800000 */
.L_x_569:
        /* <DEDUP_REMOVED lines=17> */
.L_x_572:
[----:B------:R-:W-:Y:S05]  /*0d20*/  BSYNC B0 ;  /* 0x0000000000007941 */ /* 0x000fea0003800000 */
.L_x_571:
        /* <DEDUP_REMOVED lines=16> */
.L_x_574:
[----:B------:R-:W-:Y:S05]  /*0e30*/  BSYNC B0 ;  /* 0x0000000000007941 */ /* 0x000fea0003800000 */
.L_x_573:
        /* <DEDUP_REMOVED lines=17> */
.L_x_576:
[----:B------:R-:W-:Y:S05]  /*0f50*/  BSYNC B0 ;  /* 0x0000000000007941 */ /* 0x000fea0003800000 */
.L_x_575:
        /* <DEDUP_REMOVED lines=17> */
.L_x_578:
[----:B------:R-:W-:Y:S05]  /*1070*/  BSYNC B0 ;  /* 0x0000000000007941 */ /* 0x000fea0003800000 */
.L_x_577:
        /* <DEDUP_REMOVED lines=16> */
.L_x_580:
[----:B------:R-:W-:Y:S05]  /*1180*/  BSYNC B0 ;  /* 0x0000000000007941 */ /* 0x000fea0003800000 */
.L_x_579:
        /* <DEDUP_REMOVED lines=15> */
.L_x_582:
[----:B------:R-:W-:Y:S05]  /*1280*/  BSYNC B0 ;  /* 0x0000000000007941 */ /* 0x000fea0003800000 */
.L_x_581:
[C---:B------:R-:W-:Y:S02]  /*1290*/  ISETP.NE.OR P1, PT, R14.reuse, RZ, P4 ;  /* 0x000000ff0e00720c */ /* 0x040fe40002725670 */
[----:B------:R-:W-:Y:S02]  /*12a0*/  ISETP.NE.AND P4, PT, R23, RZ, PT ;  /* 0x000000ff1700720c */ /* 0x000fe40003f85270 */
[C---:B------:R-:W-:Y:S02]  /*12b0*/  ISETP.NE.OR P3, PT, R14.reuse, RZ, P3 ;  /* 0x000000ff0e00720c */ /* 0x040fe40001f65670 */
[----:B------:R-:W-:-:S07]  /*12c0*/  ISETP.NE.OR P4, PT, R14, RZ, P4 ;  /* 0x000000ff0e00720c */ /* 0x000fce0002785670 */
        /* <DEDUP_REMOVED lines=15> */
[----:B------:R-:W-:Y:S02]  /*13c0*/  ISETP.NE.OR P2, PT, R14, RZ, P2 ;  /* 0x000000ff0e00720c */ /* 0x000fe40001745670 */
[----:B------:R-:W-:-:S04]  /*13d0*/  ISETP.NE.AND P1, PT, R21, RZ, PT ;  /* 0x000000ff1500720c */ /* 0x000fc80003f25270 */
[----:B------:R-:W-:Y:S01]  /*13e0*/  ISETP.NE.OR P1, PT, R14, RZ, P1 ;  /* 0x000000ff0e00720c */ /* 0x000fe20000f25670 */
[----:B-1----:R-:W-:Y:S02]  /*13f0*/  @!P0 IMAD.MOV.U32 R0, RZ, RZ, 0x7f800000 ;  /* 0x7f800000ff008424 */ /* 0x002fe400078e00ff */
[----:B------:R-:W-:-:S03]  /*1400*/  @!P4 IMAD R4, R19, UR17, RZ ;  /* 0x000000111304cc24 */ /* 0x000fc6000f8e02ff */
[----:B------:R1:W-:Y:S02]  /*1410*/  @!P0 STG.E [R2.64], R0 ;  /* 0x0000000002008986 */ /* 0x0003e4000c101932 */
        /* <DEDUP_REMOVED lines=12> */
[----:B------:R-:W-:Y:S02]  /*14e0*/  ISETP.NE.OR P0, PT, R14, RZ, P5 ;  /* 0x000000ff0e00720c */ /* 0x000fe40002f05670 */
[----:B------:R-:W-:-:S04]  /*14f0*/  @!P2 IADD3 R0, P5, R2, UR10, RZ ;  /* 0x0000000a0200ac10 */ /* 0x000fc8000ffbe0ff */
[----:B------:R-:W-:Y:S02]  /*1500*/  @!P2 LEA.HI.X.SX32 R2, R2, UR4, 0x1, P5 ;  /* 0x000000040202ac11 */ /* 0x000fe4000a8f0eff */
[----:B------:R-:W-:-:S04]  /*1510*/  @!P2 LEA R6, P5, R0, c[0x0][0x200], 0x2 ;  /* 0x000080000006aa11 */ /* 0x000fc800078a10ff */
[----:B------:R-:W-:Y:S01]  /*1520*/  @!P2 LEA.HI.X R7, R0, c[0x0][0x204], R2, 0x2, P5 ;  /* 0x000081000007aa11 */ /* 0x000fe200028f1402 */
[----:B------:R-:W-:Y:S01]  /*1530*/  @!P0 IMAD R2, R15, UR17, RZ ;  /* 0x000000110f028c24 */ /* 0x000fe2000f8e02ff */
[----:B------:R-:W-:-:S04]  /*1540*/  @!P1 IADD3 R0, P5, R3, UR10, RZ ;  /* 0x0000000a03009c10 */ /* 0x000fc8000ffbe0ff */
[----:B------:R-:W-:Y:S01]  /*1550*/  @!P1 LEA.HI.X.SX32 R3, R3, UR4, 0x1, P5 ;  /* 0x0000000403039c11 */ /* 0x000fe2000a8f0eff */
[----:B-1----:R-:W-:Y:S01]  /*1560*/  @!P2 IMAD.MOV.U32 R10, RZ, RZ, 0x7f800000 ;  /* 0x7f800000ff0aa424 */ /* 0x002fe200078e00ff */
        /* <DEDUP_REMOVED lines=13> */
[----:B------:R-:W-:-:S13]  /*1640*/  ISETP.NE.OR P0, PT, R14, RZ, P6 ;  /* 0x000000ff0e00720c */ /* 0x000fda0003705670 */
        /* <DEDUP_REMOVED lines=9> */
.L_x_566:
        /* <DEDUP_REMOVED lines=9> */
[----:B------:R-:W-:Y:S02]  /*1770*/  @!UP0 UIMAD UR16, UR16, UR12, URZ ;  /* 0x0000000c101082a4 */ /* 0x000fe4000f8e023f */
[----:B------:R-:W-:-:S02]  /*1780*/  ULDC.64 UR4, c[0x0][0x198] ;  /* 0x0000660000047ab9 */ /* 0x000fc40000000a00 */
[----:B------:R-:W-:Y:S02]  /*1790*/  @!UP0 UIMAD.WIDE.U32 UR20, UR6, UR12, URZ ;  /* 0x0000000c061482a5 */ /* 0x000fe4000f8e003f */
[----:B------:R-:W-:Y:S02]  /*17a0*/  @UP1 UIMAD.WIDE.U32 UR24, UR18, UR4, URZ ;  /* 0x00000004121812a5 */ /* 0x000fe4000f8e003f */
[----:B------:R-:W-:Y:S02]  /*17b0*/  @!UP0 UIMAD UR13, UR6, UR13, UR16 ;  /* 0x0000000d060d82a4 */ /* 0x000fe4000f8e0210 */
[----:B------:R-:W-:Y:S02]  /*17c0*/  @UP1 UIMAD UR12, UR18, UR5, UR25 ;  /* 0x00000005120c12a4 */ /* 0x000fe4000f8e0219 */
[----:B------:R-:W-:Y:S02]  /*17d0*/  @!UP0 UIADD3 UR14, UR21, UR13, URZ ;  /* 0x0000000d150e8290 */ /* 0x000fe4000fffe03f */
[----:B------:R-:W-:-:S02]  /*17e0*/  @UP0 UMOV UR18, UR22 ;  /* 0x0000001600120c82 */ /* 0x000fc40008000000 */
[----:B------:R-:W-:Y:S02]  /*17f0*/  @!UP0 UMOV UR18, UR20 ;  /* 0x0000001400128c82 */ /* 0x000fe40008000000 */
[----:B------:R-:W-:Y:S01]  /*1800*/  @UP1 UMOV UR16, UR24 ;  /* 0x0000001800101c82 */ /* 0x000fe20008000000 */
[----:B------:R-:W-:Y:S05]  /*1810*/  @P0 BRA `(.L_x_583) ;  /* 0x000000d000000947 */ /* 0x000fea0003800000 */
[----:B------:R-:W-:Y:S02]  /*1820*/  USHF.R.S32.HI UR13, URZ, 0x1f, UR15 ;  /* 0x0000001f3f0d7899 */ /* 0x000fe4000801140f */
[----:B------:R-:W-:Y:S02]  /*1830*/  ULDC.64 UR4, c[0x0][0x198] ;  /* 0x0000660000047ab9 */ /* 0x000fe40000000a00 */
[----:B------:R-:W-:Y:S02]  /*1840*/  UIMAD UR13, UR13, UR4, URZ ;  /* 0x000000040d0d72a4 */ /* 0x000fe4000f8e023f */
[----:B------:R-:W-:Y:S02]  /*1850*/  USHF.R.S32.HI UR12, URZ, 0x1f, UR6 ;  /* 0x0000001f3f0c7899 */ /* 0x000fe40008011406 */
[----:B------:R-:W-:-:S02]  /*1860*/  UIMAD.WIDE.U32 UR20, UR15, UR4, URZ ;  /* 0x000000040f1472a5 */ /* 0x000fc4000f8e003f */
        /* <DEDUP_REMOVED lines=8> */
.L_x_583:
[----:B------:R-:W-:Y:S01]  /*18f0*/  IABS R0, c[0x0][0x1c8] ;  /* 0x0000720000007a13 */ /* 0x000fe20000000000 */
[----:B------:R-:W1:Y:S01]  /*1900*/  S2R R5, SR_CTAID.Z ;  /* 0x0000000000057919 */ /* 0x000e620000002700 */
[----:B------:R-:W-:Y:S02]  /*1910*/  ULDC UR4, c[0x0][0x1c8] ;  /* 0x0000720000047ab9 */ /* 0x000fe40000000800 */
[----:B------:R-:W-:Y:S01]  /*1920*/  ULOP3.LUT UR4, UR9, UR4, URZ, 0x3c, !UPT ;  /* 0x0000000409047292 */ /* 0x000fe2000f8e3c3f */
[----:B------:R-:W-:Y:S01]  /*1930*/  IMAD.MOV.U32 R4, RZ, RZ, R0 ;  /* 0x000000ffff047224 */ /* 0x000fe200078e0000 */
[----:B------:R-:W-:Y:S02]  /*1940*/  @UP1 UIADD3 UR17, UR15, UR17, URZ ;  /* 0x000000110f111290 */ /* 0x000fe4000fffe03f */
[----:B------:R-:W-:Y:S01]  /*1950*/  USHF.R.S32.HI UR13, URZ, 0x1f, UR9 ;  /* 0x0000001f3f0d7899 */ /* 0x000fe20008011409 */
[----:B------:R-:W2:Y:S01]  /*1960*/  I2F.RP R2, R4 ;  /* 0x0000000400027306 */ /* 0x000ea20000209400 */
[----:B------:R-:W-:Y:S01]  /*1970*/  ISETP.LE.AND P2, PT, RZ, UR4, PT ;  /* 0x00000004ff007c0c */ /* 0x000fe2000bf43270 */
[----:B------:R-:W-:-:S02]  /*1980*/  ULDC.64 UR4, c[0x0][0x1a0] ;  /* 0x0000680000047ab9 */ /* 0x000fc40000000a00 */
        /* <DEDUP_REMOVED lines=36> */
.L_x_584:
[----:B------:R-:W-:Y:S01]  /*1bd0*/  SHF.R.S32.HI R19, RZ, 0x1f, R27 ;  /* 0x0000001fff137819 */ /* 0x000fe2000001141b */
[----:B------:R-:W1:Y:S01]  /*1be0*/  S2R R10, SR_CTAID.Z ;  /* 0x00000000000a7919 */ /* 0x000e620000002700 */
[----:B------:R-:W-:Y:S01]  /*1bf0*/  UIADD3 UR6, -UR10, UR35, URZ ;  /* 0x000000230a067290 */ /* 0x000fe2000fffe13f */
[----:B------:R-:W-:Y:S01]  /*1c00*/  IMAD.U32 R6, RZ, RZ, UR33 ;  /* 0x00000021ff067e24 */ /* 0x000fe2000f8e00ff */
[CC--:B------:R-:W-:Y:S01]  /*1c10*/  LEA.HI R0, R19.reuse, R27.reuse, RZ, 0x3 ;  /* 0x0000001b13007211 */ /* 0x0c0fe200078f18ff */
[----:B------:R-:W-:Y:S01]  /*1c20*/  ULDC.64 UR4, c[0x0][0x1a8] ;  /* 0x00006a0000047ab9 */ /* 0x000fe20000000a00 */
[-C--:B------:R-:W-:Y:S01]  /*1c30*/  LEA.HI R4, R19, R27.reuse, RZ, 0x6 ;  /* 0x0000001b13047211 */ /* 0x080fe200078f30ff */
[----:B------:R-:W-:Y:S01]  /*1c40*/  UIMAD UR4, UR13, UR4, URZ ;  /* 0x000000040d0472a4 */ /* 0x000fe2000f8e023f */
[----:B------:R-:W-:Y:S01]  /*1c50*/  SHF.R.S32.HI R14, RZ, 0x3, R0 ;  /* 0x00000003ff0e7819 */ /* 0x000fe20000011400 */
[----:B------:R-:W-:Y:S01]  /*1c60*/  BSSY B0, `(.L_x_585) ;  /* 0x0000028000007945 */ /* 0x000fe20003800000 */
[----:B------:R-:W-:Y:S01]  /*1c70*/  LOP3.LUT R0, R0, 0xfffffff8, RZ, 0xc0, !PT ;  /* 0xfffffff800007812 */ /* 0x000fe200078ec0ff */
[----:B------:R-:W-:Y:S01]  /*1c80*/  IMAD.SHL.U32 R4, R4, 0x8, RZ ;  /* 0x0000000804047824 */ /* 0x000fe200078e00ff */
[----:B------:R-:W-:Y:S01]  /*1c90*/  UIMAD UR4, UR9, UR5, UR4 ;  /* 0x00000005090472a4 */ /* 0x000fe2000f8e0204 */
[----:B------:R-:W-:Y:S01]  /*1ca0*/  IMAD.SHL.U32 R2, R14, 0x40, RZ ;  /* 0x000000400e027824 */ /* 0x000fe200078e00ff */
[----:B------:R-:W-:Y:S01]  /*1cb0*/  SHF.R.S32.HI R15, RZ, 0x1f, R14 ;  /* 0x0000001fff0f7819 */ /* 0x000fe2000001140e */
[----:B------:R-:W-:Y:S01]  /*1cc0*/  IMAD.IADD R25, R27, 0x1, -R0 ;  /* 0x000000011b197824 */ /* 0x000fe200078e0a00 */
[----:B------:R-:W-:-:S02]  /*1cd0*/  LEA.HI R26, R19, R27, RZ, 0x5 ;  /* 0x0000001b131a7211 */ /* 0x000fc400078f28ff */
[----:B------:R-:W-:Y:S01]  /*1ce0*/  LOP3.LUT R0, R2, 0x1c0, RZ, 0xc0, !PT ;  /* 0x000001c002007812 */ /* 0x000fe200078ec0ff */
[----:B------:R-:W-:Y:S01]  /*1cf0*/  IMAD.SHL.U32 R28, R25, 0x8, RZ ;  /* 0x00000008191c7824 */ /* 0x000fe200078e00ff */
[----:B------:R-:W-:Y:S01]  /*1d00*/  SHF.R.S32.HI R13, RZ, 0x1f, R12 ;  /* 0x0000001fff0d7819 */ /* 0x000fe2000001140c */
[----:B------:R-:W-:Y:S01]  /*1d10*/  IMAD.WIDE R6, R6, 0x80, R14 ;  /* 0x0000008006067825 */ /* 0x000fe200078e020e */
[----:B------:R-:W-:Y:S02]  /*1d20*/  SHF.R.U32.HI R3, RZ, 0x3, R0 ;  /* 0x00000003ff037819 */ /* 0x000fe40000011600 */
[--C-:B------:R-:W-:Y:S02]  /*1d30*/  SHF.R.S32.HI R29, RZ, 0x1f, R28.reuse ;  /* 0x0000001fff1d7819 */ /* 0x100fe4000001141c */
[----:B------:R-:W-:Y:S02]  /*1d40*/  LOP3.LUT R0, R0, 0x38, R28, 0xf8, !PT ;  /* 0x0000003800007812 */ /* 0x000fe400078ef81c */
[----:B------:R-:W-:Y:S01]  /*1d50*/  IADD3 R2, P0, R28, UR18, RZ ;  /* 0x000000121c027c10 */ /* 0x000fe2000ff1e0ff */
[----:B------:R2:W-:Y:S01]  /*1d60*/  STL.64 [R1+0xc0], R28 ;  /* 0x0000c01c01007387 */ /* 0x0005e20000100a00 */
[----:B------:R-:W-:-:S02]  /*1d70*/  LOP3.LUT R0, R0, R3, RZ, 0x3c, !PT ;  /* 0x0000000300007212 */ /* 0x000fc400078e3cff */
[----:B------:R-:W-:Y:S02]  /*1d80*/  IADD3.X R3, R29, UR14, RZ, P0, !PT ;  /* 0x0000000e1d037c10 */ /* 0x000fe400087fe4ff */
[----:B------:R-:W-:Y:S02]  /*1d90*/  ISETP.GE.AND P0, PT, R14, UR6, PT ;  /* 0x000000060e007c0c */ /* 0x000fe4000bf06270 */
[----:B------:R-:W-:Y:S01]  /*1da0*/  LOP3.LUT R0, R0, 0xfffffe00, R4, 0xf8, !PT ;  /* 0xfffffe0000007812 */ /* 0x000fe200078ef804 */
[----:B-1----:R-:W-:Y:S01]  /*1db0*/  IMAD.WIDE.U32 R10, R10, c[0x0][0x1a8], R2 ;  /* 0x00006a000a0a7a25 */ /* 0x002fe200078e0002 */
        /* <DEDUP_REMOVED lines=18> */
.L_x_586:
[----:B------:R-:W-:Y:S05]  /*1ee0*/  BSYNC B0 ;  /* 0x0000000000007941 */ /* 0x000fea0003800000 */
.L_x_585:
[----:B------:R-:W-:Y:S01]  /*1ef0*/  IADD3 R24, R14, 0x10, RZ ;  /* 0x000000100e187810 */ /* 0x000fe20007ffe0ff */
[----:B------:R-:W-:Y:S03]  /*1f00*/  BSSY B0, `(.L_x_587) ;  /* 0x0000014000007945 */ /* 0x000fe60003800000 */
[----:B------:R-:W-:-:S13]  /*1f10*/  ISETP.GE.AND P0, PT, R24, UR6, PT ;  /* 0x0000000618007c0c */ /* 0x000fda000bf06270 */
[----:B------:R-:W-:Y:S05]  /*1f20*/  @P0 BRA `(.L_x_588) ;  /* 0x0000011000000947 */ /* 0x000fea0003800000 */
[----:B------:R-:W-:-:S13]  /*1f30*/  ISETP.GE.AND P0, PT, R28, c[0x0][0x220], PT ;  /* 0x000088001c007a0c */ /* 0x000fda0003f06270 */
[----:B------:R4:W-:Y:S01]  /*1f40*/  @P0 STS.128 [R243+0x800], RZ ;  /* 0x000800fff3000388 */ /* 0x0009e20000000c00 */
[----:B------:R-:W-:Y:S05]  /*1f50*/  @P0 BRA `(.L_x_588) ;  /* 0x000000e000000947 */ /* 0x000fea0003800000 */
[----:B------:R-:W-:Y:S02]  /*1f60*/  IADD3 R0, P0, R6, 0x10, RZ ;  /* 0x0000001006007810 */ /* 0x000fe40007f1e0ff */
[----:B------:R-:W-:-:S03]  /*1f70*/  MOV R3, R9 ;  /* 0x0000000900037202 */ /* 0x000fc60000000f00 */
[----:B------:R-:W-:-:S04]  /*1f80*/  IMAD.X R2, RZ, RZ, R7, P0 ;  /* 0x000000ffff027224 */ /* 0x000fc800000e0607 */
[----:B---3--:R-:W-:Y:S02]  /*1f90*/  IMAD R4, R2, c[0x0][0x190], RZ ;  /* 0x0000640002047a24 */ /* 0x008fe400078e02ff */
[----:B------:R-:W-:-:S04]  /*1fa0*/  IMAD.MOV.U32 R2, RZ, RZ, R10 ;  /* 0x000000ffff027224 */ /* 0x000fc800078e000a */
        /* <DEDUP_REMOVED lines=9> */
.L_x_588:
[----:B------:R-:W-:Y:S05]  /*2040*/  BSYNC B0 ;  /* 0x0000000000007941 */ /* 0x000fea0003800000 */
.L_x_587:
        /* <DEDUP_REMOVED lines=21> */
.L_x_590:
[----:B------:R-:W-:Y:S05]  /*21a0*/  BSYNC B0 ;  /* 0x0000000000007941 */ /* 0x000fea0003800000 */
.L_x_589:
        /* <DEDUP_REMOVED lines=21> */
.L_x_592:
[----:B------:R-:W-:Y:S05]  /*2300*/  BSYNC B0 ;  /* 0x0000000000007941 */ /* 0x000fea0003800000 */
.L_x_591:
        /* <DEDUP_REMOVED lines=21> */
.L_x_594:
[----:B------:R-:W-:Y:S05]  /*2460*/  BSYNC B0 ;  /* 0x0000000000007941 */ /* 0x000fea0003800000 */
.L_x_593:
        /* <DEDUP_REMOVED lines=21> */
.L_x_596:
[----:B------:R-:W-:Y:S05]  /*25c0*/  BSYNC B0 ;  /* 0x0000000000007941 */ /* 0x000fea0003800000 */
.L_x_595:
        /* <DEDUP_REMOVED lines=21> */
.L_x_598:
[----:B------:R-:W-:Y:S05]  /*2720*/  BSYNC B0 ;  /* 0x0000000000007941 */ /* 0x000fea0003800000 */
.L_x_597:
        /* <DEDUP_REMOVED lines=25> */
.L_x_600:
[----:B------:R-:W-:Y:S05]  /*28c0*/  BSYNC B0 ;  /* 0x0000000000007941 */ /* 0x000fea0003800000 */
.L_x_599:
[----:B------:R-:W-:Y:S01]  /*28d0*/  IMAD R6, R15, c[0x0][0x198], RZ ;  /* 0x000066000f067a24 */ /* 0x000fe200078e02ff */
[----:B------:R-:W-:Y:S01]  /*28e0*/  LEA.HI R19, R19, R27, RZ, 0x4 ;  /* 0x0000001b13137211 */ /* 0x000fe200078f20ff */
[--C-:B---3--:R-:W-:Y:S01]  /*28f0*/  IMAD.WIDE.U32 R4, R14, c[0x0][0x198], R28.reuse ;  /* 0x000066000e047a25 */ /* 0x108fe200078e001c */
[----:B------:R-:W-:Y:S01]  /*2900*/  UIADD3 UR9, UR7, -0x1, URZ ;  /* 0xffffffff07097890 */ /* 0x000fe2000fffe03f */
[----:B------:R-:W-:Y:S02]  /*2910*/  BSSY B0, `(.L_x_601) ;  /* 0x0000037000007945 */ /* 0x000fe40003800000 */
[----:B------:R-:W-:Y:S01]  /*2920*/  IMAD R0, R15, c[0x0][0x1a0], RZ ;  /* 0x000068000f007a24 */ /* 0x000fe200078e02ff */
[----:B------:R-:W-:Y:S01]  /*2930*/  IADD3 R4, P1, R4, UR16, RZ ;  /* 0x0000001004047c10 */ /* 0x000fe2000ff3e0ff */
[C---:B------:R-:W-:Y:S01]  /*2940*/  IMAD.WIDE.U32 R2, R14.reuse, c[0x0][0x1a0], R28 ;  /* 0x000068000e027a25 */ /* 0x040fe200078e001c */
[----:B------:R-:W-:Y:S02]  /*2950*/  UIMAD UR15, UR9, -0x80, UR11 ;  /* 0xffffff80090f78a4 */ /* 0x000fe4000f8e020b */
[----:B------:R-:W-:Y:S01]  /*2960*/  USHF.R.S32.HI UR16, URZ, 0x1f, UR9 ;  /* 0x0000001f3f107899 */ /* 0x000fe20008011409 */
[----:B------:R-:W-:Y:S01]  /*2970*/  IMAD R7, R14, c[0x0][0x19c], R6 ;  /* 0x000067000e077a24 */ /* 0x000fe200078e0206 */
[----:B------:R-:W-:Y:S01]  /*2980*/  IADD3 R2, P0, R2, UR20, RZ ;  /* 0x0000001402027c10 */ /* 0x000fe2000ff1e0ff */
[C---:B------:R-:W-:Y:S01]  /*2990*/  IMAD R0, R14.reuse, c[0x0][0x1a4], R0 ;  /* 0x000069000e007a24 */ /* 0x040fe200078e0200 */
[----:B------:R-:W-:Y:S01]  /*29a0*/  LOP3.LUT R6, R19, 0xfffffff0, RZ, 0xc0, !PT ;  /* 0xfffffff013067812 */ /* 0x000fe200078ec0ff */
[----:B------:R-:W-:Y:S01]  /*29b0*/  IMAD R8, R13, c[0x0][0x1b0], RZ ;  /* 0x00006c000d087a24 */ /* 0x000fe200078e02ff */
[----:B------:R-:W-:Y:S01]  /*29c0*/  IADD3.X R5, R5, UR12, R7, P1, !PT ;  /* 0x0000000c05057c10 */ /* 0x000fe20008ffe407 */
[----:B------:R-:W-:Y:S01]  /*29d0*/  IMAD R7, R13, c[0x0][0x1b8], RZ ;  /* 0x00006e000d077a24 */ /* 0x000fe200078e02ff */
[----:B------:R-:W-:Y:S01]  /*29e0*/  IADD3.X R3, R3, UR17, R0, P0, !PT ;  /* 0x0000001103037c10 */ /* 0x000fe200087fe400 */
[----:B------:R-:W-:Y:S01]  /*29f0*/  IMAD.IADD R6, R27, 0x1, -R6 ;  /* 0x000000011b067824 */ /* 0x000fe200078e0a06 */
[----:B------:R-:W-:Y:S01]  /*2a00*/  ISETP.GE.AND P0, PT, R14, UR15, PT ;  /* 0x0000000f0e007c0c */ /* 0x000fe2000bf06270 */
[C---:B------:R-:W-:Y:S01]  /*2a10*/  IMAD R8, R12.reuse, c[0x0][0x1b4], R8 ;  /* 0x00006d000c087a24 */ /* 0x040fe200078e0208 */
[----:B------:R-:W-:Y:S01]  /*2a20*/  UIMAD UR12, UR5, UR9, URZ ;  /* 0x00000009050c72a4 */ /* 0x000fe2000f8e023f */
[----:B------:R-:W-:Y:S01]  /*2a30*/  IMAD.WIDE.U32 R34, R12, c[0x0][0x1b0], R4 ;  /* 0x00006c000c227a25 */ /* 0x000fe200078e0004 */
[----:B------:R-:W-:-:S02]  /*2a40*/  SHF.R.S32.HI R0, RZ, 0x1f, R6 ;  /* 0x0000001fff007819 */ /* 0x000fc40000011406 */
[----:B------:R-:W-:Y:S01]  /*2a50*/  UIMAD UR12, UR16, UR14, UR12 ;  /* 0x0000000e100c72a4 */ /* 0x000fe2000f8e020c */
[C---:B------:R-:W-:Y:S01]  /*2a60*/  IMAD R9, R12.reuse, c[0x0][0x1bc], R7 ;  /* 0x00006f000c097a24 */ /* 0x040fe200078e0207 */
[----:B------:R-:W-:Y:S01]  /*2a70*/  IADD3 R11, R35, R8, RZ ;  /* 0x00000008230b7210 */ /* 0x000fe20007ffe0ff */
[----:B------:R-:W-:Y:S01]  /*2a80*/  IMAD.WIDE.U32 R30, R12, c[0x0][0x1b8], R2 ;  /* 0x00006e000c1e7a25 */ /* 0x000fe200078e0002 */
[----:B------:R-:W-:Y:S01]  /*2a90*/  MOV R10, R34 ;  /* 0x00000022000a7202 */ /* 0x000fe20000000f00 */
[----:B------:R3:W-:Y:S01]  /*2aa0*/  STL.64 [R1+0xd0], R34 ;  /* 0x0000d02201007387 */ /* 0x0007e20000100a00 */
[----:B------:R-:W-:Y:S01]  /*2ab0*/  LEA.HI R0, R0, R6, RZ, 0x3 ;  /* 0x0000000600007211 */ /* 0x000fe200078f18ff */
[----:B------:R-:W-:Y:S01]  /*2ac0*/  IMAD.IADD R33, R31, 0x1, R9 ;  /* 0x000000011f217824 */ /* 0x000fe200078e0209 */
[----:B------:R-:W-:Y:S01]  /*2ad0*/  LOP3.LUT R2, R26, 0xffffffe0, RZ, 0xc0, !PT ;  /* 0xffffffe01a027812 */ /* 0x000fe200078ec0ff */
[----:B------:R3:W-:Y:S01]  /*2ae0*/  STL.64 [R1+0xa0], R30 ;  /* 0x0000a01e01007387 */ /* 0x0007e20000100a00 */
[C---:B------:R-:W-:Y:S01]  /*2af0*/  LOP3.LUT R7, R0.reuse, 0xfffffff8, RZ, 0xc0, !PT ;  /* 0xfffffff800077812 */ /* 0x040fe200078ec0ff */
[----:B------:R-:W-:Y:S01]  /*2b00*/  IMAD.MOV.U32 R26, RZ, RZ, 0x20 ;  /* 0x00000020ff1a7424 */ /* 0x000fe200078e00ff */
[----:B------:R-:W-:Y:S01]  /*2b10*/  MOV R3, 0x10 ;  /* 0x0000001000037802 */ /* 0x000fe20000000f00 */
[----:B------:R3:W-:Y:S01]  /*2b20*/  STL.64 [R1+0xc8], R10 ;  /* 0x0000c80a01007387 */ /* 0x0007e20000100a00 */
[----:B------:R-:W-:Y:S01]  /*2b30*/  IMAD.SHL.U32 R0, R0, 0x40, RZ ;  /* 0x0000004000007824 */ /* 0x000fe200078e00ff */
[----:B------:R-:W-:Y:S01]  /*2b40*/  IADD3 R5, -R2, R27, RZ ;  /* 0x0000001b02057210 */ /* 0x000fe20007ffe1ff */
[----:B------:R-:W-:Y:S01]  /*2b50*/  IMAD.IADD R23, R6, 0x1, -R7 ;  /* 0x0000000106177824 */ /* 0x000fe200078e0a07 */
[----:B------:R3:W-:Y:S01]  /*2b60*/  STL [R1+0x9c], R33 ;  /* 0x00009c2101007387 */ /* 0x0007e20000100800 */
[----:B------:R-:W-:Y:S01]  /*2b70*/  IMAD.U32 R6, RZ, RZ, UR9 ;  /* 0x00000009ff067e24 */ /* 0x000fe2000f8e00ff */
[----:B------:R-:W-:-:S02]  /*2b80*/  LOP3.LUT R252, R0, 0xfffffe00, RZ, 0xc0, !PT ;  /* 0xfffffe0000fc7812 */ /* 0x000fc400078ec0ff */
[----:B------:R-:W-:Y:S01]  /*2b90*/  R2P PR, R23, 0x6 ;  /* 0x0000000617007804 */ /* 0x000fe20000000000 */
[----:B------:R-:W-:-:S04]  /*2ba0*/  IMAD.WIDE.U32 R6, R6, UR14, R10 ;  /* 0x0000000e06067c25 */ /* 0x000fc8000f8e000a */
[----:B------:R-:W-:Y:S02]  /*2bb0*/  SEL R2, R3, 0xfffffff0, !P1 ;  /* 0xfffffff003027807 */ /* 0x000fe40004800000 */
[----:B------:R-:W-:Y:S02]  /*2bc0*/  IADD3 R9, R7, UR12, RZ ;  /* 0x0000000c07097c10 */ /* 0x000fe4000fffe0ff */
[----:B------:R-:W-:Y:S01]  /*2bd0*/  SEL R4, R26, 0xffffffe0, !P2 ;  /* 0xffffffe01a047807 */ /* 0x000fe20005000000 */
[----:B------:R-:W-:Y:S05]  /*2be0*/  @P0 BRA `(.L_x_602) ;  /* 0x0000009000000947 */ /* 0x000fea0003800000 */
[----:B------:R-:W-:-:S13]  /*2bf0*/  ISETP.GE.AND P0, PT, R28, c[0x0][0x220], PT ;  /* 0x000088001c007a0c */ /* 0x000fda0003f06270 */
[----:B------:R1:W-:Y:S01]  /*2c00*/  @P0 STS.128 [R243+0x4000], RZ ;  /* 0x004000fff3000388 */ /* 0x0003e20000000c00 */
[----:B------:R-:W-:Y:S05]  /*2c10*/  @P0 BRA `(.L_x_602) ;  /* 0x0000006000000947 */ /* 0x000fea0003800000 */
[----:B---3--:R-:W-:-:S04]  /*2c20*/  LEA R10, P0, R6, c[0x0][0x168], 0x1 ;  /* 0x00005a00060a7a11 */ /* 0x008fc800078008ff */
[----:B------:R-:W-:-:S05]  /*2c30*/  LEA.HI.X R11, R6, c[0x0][0x16c], R9, 0x1, P0 ;  /* 0x00005b00060b7a11 */ /* 0x000fca00000f0c09 */
[----:B------:R-:W-:Y:S01]  /*2c40*/  @!PT LDS RZ, [RZ] ;  /* 0x00000000fffff984 */ /* 0x000fe20000000800 */
[----:B------:R-:W-:Y:S01]  /*2c50*/  @!PT LDS RZ, [RZ] ;  /* 0x00000000fffff984 */ /* 0x000fe20000000800 */
[----:B------:R-:W-:Y:S01]  /*2c60*/  @!PT LDS RZ, [RZ] ;  /* 0x00000000fffff984 */ /* 0x000fe20000000800 */
[----:B------:R3:W-:Y:S04]  /*2c70*/  LDGSTS.E.BYPASS.LTC128B.128 [R243+0x4000], [R10.64] ;  /* 0x040000000af37fae */ /* 0x0007e8000b901d72 */
.L_x_602:
[----:B------:R-:W-:Y:S05]  /*2c80*/  BSYNC B0 ;  /* 0x0000000000007941 */ /* 0x000fea0003800000 */
.L_x_601:
        /* <DEDUP_REMOVED lines=11> */
[----:B---3--:R-:W-:-:S04]  /*2d40*/  LEA R10, P0, R0, c[0x0][0x168], 0x1 ;  /* 0x00005a00000a7a11 */ /* 0x008fc800078008ff */
[----:B------:R-:W-:-:S05]  /*2d50*/  LEA.HI.X R11, R0, c[0x0][0x16c], R3, 0x1, P0 ;  /* 0x00005b00000b7a11 */ /* 0x000fca00000f0c03 */
[----:B------:R-:W-:Y:S01]  /*2d60*/  @!PT LDS RZ, [RZ] ;  /* 0x00000000fffff984 */ /* 0x000fe20000000800 */
[----:B------:R-:W-:Y:S01]  /*2d70*/  @!PT LDS RZ, [RZ] ;  /* 0x00000000fffff984 */ /* 0x000fe20000000800 */
[----:B------:R-:W-:Y:S01]  /*2d80*/  @!PT LDS RZ, [RZ] ;  /* 0x00000000fffff984 */ /* 0x000fe20000000800 */
[----:B------:R3:W-:Y:S04]  /*2d90*/  LDGSTS.E.BYPASS.LTC128B.128 [R243+0x4800], [R10.64] ;  /* 0x048000000af37fae */ /* 0x0007e8000b901d72 */
.L_x_604:
[----:B------:R-:W-:Y:S05]  /*2da0*/  BSYNC B0 ;  /* 0x0000000000007941 */ /* 0x000fea0003800000 */
.L_x_603:
        /* <DEDUP_REMOVED lines=17> */
.L_x_606:
[----:B------:R-:W-:Y:S05]  /*2ec0*/  BSYNC B0 ;  /* 0x0000000000007941 */ /* 0x000fea0003800000 */
.L_x_605:
        /* <DEDUP_REMOVED lines=18> */
.L_x_608:
[----:B------:R-:W-:Y:S05]  /*2ff0*/  BSYNC B0 ;  /* 0x0000000000007941 */ /* 0x000fea0003800000 */
.L_x_607:
        /* <DEDUP_REMOVED lines=17> */
.L_x_610:
[----:B------:R-:W-:Y:S05]  /*3110*/  BSYNC B0 ;  /* 0x0000000000007941 */ /* 0x000fea0003800000 */
.L_x_609:
        /* <DEDUP_REMOVED lines=19> */
.L_x_612:
[----:B------:R-:W-:Y:S05]  /*3250*/  BSYNC B0 ;  /* 0x0000000000007941 */ /* 0x000fea0003800000 */
.L_x_611:
        /* <DEDUP_REMOVED lines=19> */
.L_x_614:
[----:B------:R-:W-:Y:S05]  /*3390*/  BSYNC B0 ;  /* 0x0000000000007941 */ /* 0x000fea0003800000 */
.L_x_613:
[----:B------:R-:W-:Y:S01]  /*33a0*/  ISETP.GE.AND P0, PT, R16, UR15, PT ;  /* 0x0000000f10007c0c */ /* 0x000fe2000bf06270 */
[----:B------:R-:W-:Y:S01]  /*33b0*/  ULDC.64 UR12, c[0x0][0x1a0] ;  /* 0x00006800000c7ab9 */ /* 0x000fe20000000a00 */
[----:B------:R-:W-:Y:S01]  /*33c0*/  BSSY B0, `(.L_x_615) ;  /* 0x0000013000007945 */ /* 0x000fe20003800000 */
[----:B------:R-:W-:Y:S02]  /*33d0*/  USHF.L.U64.HI UR28, UR12, UR28, UR13 ;  /* 0x0000001c0c1c7299 */ /* 0x000fe4000801020d */
[----:B------:R-:W-:-:S08]  /*33e0*/  USHF.L.U32 UR29, UR12, 0x7, URZ ;  /* 0x000000070c1d7899 */ /* 0x000fd0000800063f */
        /* <DEDUP_REMOVED lines=16> */
.L_x_616:
[----:B------:R-:W-:Y:S05]  /*34f0*/  BSYNC B0 ;  /* 0x0000000000007941 */ /* 0x000fea0003800000 */
.L_x_615:
[----:B------:R-:W0:Y:S01]  /*3500*/  LDGDEPBAR ;  /* 0x00000000000079af */ /* 0x000e220000000000 */
[----:B------:R-:W-:Y:S01]  /*3510*/  ISETP.GE.AND P0, PT, R14, UR15, PT ;  /* 0x0000000f0e007c0c */ /* 0x000fe2000bf06270 */
[----:B---3--:R-:W-:Y:S01]  /*3520*/  IMAD.MOV.U32 R10, RZ, RZ, R32 ;  /* 0x000000ffff0a7224 */ /* 0x008fe200078e0020 */
[----:B------:R-:W-:Y:S01]  /*3530*/  UIMAD UR13, UR28, UR9, URZ ;  /* 0x000000091c0d72a4 */ /* 0x000fe2000f8e023f */
[----:B------:R-:W-:Y:S01]  /*3540*/  IMAD.MOV.U32 R11, RZ, RZ, R33 ;  /* 0x000000ffff0b7224 */ /* 0x000fe200078e0021 */
[----:B------:R-:W-:Y:S01]  /*3550*/  SHF.R.S32.HI R0, RZ, 0x1f, R5 ;  /* 0x0000001fff007819 */ /* 0x000fe20000011405 */
[----:B------:R-:W-:Y:S01]  /*3560*/  IMAD.MOV.U32 R10, RZ, RZ, R30 ;  /* 0x000000ffff0a7224 */ /* 0x000fe200078e001e */
[----:B------:R-:W-:Y:S01]  /*3570*/  UIMAD UR13, UR16, UR29, UR13 ;  /* 0x0000001d100d72a4 */ /* 0x000fe2000f8e020d */
[----:B-1----:R-:W-:Y:S01]  /*3580*/  IMAD.U32 R6, RZ, RZ, UR9 ;  /* 0x00000009ff067e24 */ /* 0x002fe2000f8e00ff */
[----:B------:R-:W-:Y:S01]  /*3590*/  LEA.HI R0, R0, R5, RZ, 0x2 ;  /* 0x0000000500007211 */ /* 0x000fe200078f10ff */
[----:B------:R-:W-:Y:S01]  /*35a0*/  IMAD.SHL.U32 R27, R27, 0x2, RZ ;  /* 0x000000021b1b7824 */ /* 0x000fe200078e00ff */
[----:B------:R1:W-:Y:S01]  /*35b0*/  STL.64 [R1+0x98], R10 ;  /* 0x0000980a01007387 */ /* 0x0003e20000100a00 */
[----:B------:R-:W-:Y:S01]  /*35c0*/  IMAD.WIDE.U32 R6, R6, UR29, R10 ;  /* 0x0000001d06067c25 */ /* 0x000fe2000f8e000a */
[----:B------:R-:W-:Y:S01]  /*35d0*/  BSSY B0, `(.L_x_617) ;  /* 0x0000011000007945 */ /* 0x000fe20003800000 */
[----:B------:R-:W-:-:S02]  /*35e0*/  SHF.R.S32.HI R133, RZ, 0x2, R0 ;  /* 0x00000002ff857819 */ /* 0x000fc40000011400 */
[----:B------:R-:W-:Y:S02]  /*35f0*/  LOP3.LUT R134, R27, 0x6, RZ, 0xc0, !PT ;  /* 0x000000061b867812 */ /* 0x000fe400078ec0ff */
[----:B------:R-:W-:Y:S01]  /*3600*/  IADD3 R9, R7, UR13, RZ ;  /* 0x0000000d07097c10 */ /* 0x000fe2000fffe0ff */
[----:B------:R-:W-:-:S04]  /*3610*/  DEPBAR.LE SB0, 0x0 ;  /* 0x000080000000791a */ /* 0x000fc80000000000 */
[----:B------:R-:W-:Y:S06]  /*3620*/  BAR.SYNC.DEFER_BLOCKING 0x0 ;  /* 0x0000000000007b1d */ /* 0x000fec0000010000 */
[----:B------:R1:W-:Y:S01]  /*3630*/  @P0 STS.128 [R243+0x8000], RZ ;  /* 0x008000fff3000388 */ /* 0x0003e20000000c00 */
        /* <DEDUP_REMOVED lines=10> */
.L_x_618:
[----:B------:R-:W-:Y:S05]  /*36e0*/  BSYNC B0 ;  /* 0x0000000000007941 */ /* 0x000fea0003800000 */
.L_x_617:
[----:B------:R-:W-:Y:S01]  /*36f0*/  ISETP.GE.AND P0, PT, R24, UR15, PT ;  /* 0x0000000f18007c0c */ /* 0x000fe2000bf06270 */
[----:B------:R-:W-:Y:S01]  /*3700*/  ULDC UR13, c[0x0][0x1a4] ;  /* 0x00006900000d7ab9 */ /* 0x000fe20000000800 */
[----:B------:R-:W-:Y:S01]  /*3710*/  BSSY B0, `(.L_x_619) ;  /* 0x0000010000007945 */ /* 0x000fe20003800000 */
[----:B------:R-:W-:Y:S02]  /*3720*/  USHF.L.U32 UR31, UR12, 0x4, URZ ;  /* 0x000000040c1f7899 */ /* 0x000fe4000800063f */
[----:B------:R-:W-:-:S08]  /*3730*/  USHF.L.U64.HI UR30, UR12, UR30, UR13 ;  /* 0x0000001e0c1e7299 */ /* 0x000fd0000801020d */
[----:B------:R1:W-:Y:S01]  /*3740*/  @P0 STS.128 [R243+0x8800], RZ ;  /* 0x008800fff3000388 */ /* 0x0003e20000000c00 */
        /* <DEDUP_REMOVED lines=12> */
.L_x_620:
[----:B------:R-:W-:Y:S05]  /*3810*/  BSYNC B0 ;  /* 0x0000000000007941 */ /* 0x000fea0003800000 */
.L_x_619:
[----:B------:R-:W-:Y:S01]  /*3820*/  ISETP.GE.AND P0, PT, R22, UR15, PT ;  /* 0x0000000f16007c0c */ /* 0x000fe2000bf06270 */
[----:B------:R-:W-:-:S12]  /*3830*/  BSSY B0, `(.L_x_621) ;  /* 0x0000011000007945 */ /* 0x000fd80003800000 */
[----:B------:R1:W-:Y:S01]  /*3840*/  @P0 STS.128 [R243+0x9000], RZ ;  /* 0x009000fff3000388 */ /* 0x0003e20000000c00 */
        /* <DEDUP_REMOVED lines=15> */
.L_x_622:
[----:B------:R-:W-:Y:S05]  /*3940*/  BSYNC B0 ;  /* 0x0000000000007941 */ /* 0x000fea0003800000 */
.L_x_621:
[----:B------:R-:W-:Y:S01]  /*3950*/  ISETP.GE.AND P0, PT, R21, UR15, PT ;  /* 0x0000000f15007c0c */ /* 0x000fe2000bf06270 */
[----:B------:R-:W-:-:S12]  /*3960*/  BSSY B0, `(.L_x_623) ;  /* 0x0000012000007945 */ /* 0x000fd80003800000 */
[----:B------:R1:W-:Y:S01]  /*3970*/  @P0 STS.128 [R243+0x9800], RZ ;  /* 0x009800fff3000388 */ /* 0x0003e20000000c00 */
        /* <DEDUP_REMOVED lines=16> */
.L_x_624:
[----:B------:R-:W-:Y:S05]  /*3a80*/  BSYNC B0 ;  /* 0x0000000000007941 */ /* 0x000fea0003800000 */
.L_x_623:
        /* <DEDUP_REMOVED lines=18> */
.L_x_626:
[----:B------:R-:W-:Y:S05]  /*3bb0*/  BSYNC B0 ;  /* 0x0000000000007941 */ /* 0x000fea0003800000 */
.L_x_625:
        /* <DEDUP_REMOVED lines=20> */
.L_x_628:
[----:B------:R-:W-:Y:S05]  /*3d00*/  BSYNC B0 ;  /* 0x0000000000007941 */ /* 0x000fea0003800000 */
.L_x_627:
        /* <DEDUP_REMOVED lines=20> */
.L_x_630:
[----:B------:R-:W-:Y:S05]  /*3e50*/  BSYNC B0 ;  /* 0x0000000000007941 */ /* 0x000fea0003800000 */
.L_x_629:
        /* <DEDUP_REMOVED lines=19> */
.L_x_632:
[----:B------:R-:W-:Y:S05]  /*3f90*/  BSYNC B0 ;  /* 0x0000000000007941 */ /* 0x000fea0003800000 */
.L_x_631:
[----:B-1----:R-:W-:Y:S01]  /*3fa0*/  SHF.R.S32.HI R7, RZ, 0x4, R19 ;  /* 0x00000004ff077819 */ /* 0x002fe20000011413 */
[C---:B------:R-:W-:Y:S01]  /*3fb0*/  IMAD.SHL.U32 R6, R25.reuse, 0x40, RZ ;  /* 0x0000004019067824 */ /* 0x040fe200078e00ff */
[----:B------:R-:W-:Y:S01]  /*3fc0*/  R2P PR, R25, 0x6 ;  /* 0x0000000619007804 */ /* 0x000fe20000000000 */
[----:B------:R-:W-:Y:S01]  /*3fd0*/  IMAD.SHL.U32 R3, R23, 0x40, RZ ;  /* 0x0000004017037824 */ /* 0x000fe200078e00ff */
[----:B------:R-:W-:Y:S01]  /*3fe0*/  LEA.HI R0, R19, R7, RZ, 0x1 ;  /* 0x0000000713007211 */ /* 0x000fe200078f08ff */
[----:B------:R-:W-:Y:S01]  /*3ff0*/  IMAD.SHL.U32 R5, R14, 0x8, RZ ;  /* 0x000000080e057824 */ /* 0x000fe200078e00ff */
[----:B------:R-:W-:Y:S01]  /*4000*/  UIADD3 UR16, UR11, 0x1, -UR35 ;  /* 0x000000010b107890 */ /* 0x000fe2000fffe823 */
[----:B------:R-:W0:Y:S01]  /*4010*/  LDGDEPBAR ;  /* 0x00000000000079af */ /* 0x000e220000000000 */
[----:B------:R-:W-:Y:S01]  /*4020*/  LOP3.LUT R0, R0, 0xfffffffe, RZ, 0xc0, !PT ;  /* 0xfffffffe00007812 */ /* 0x000fe200078ec0ff */
[----:B------:R-:W-:Y:S01]  /*4030*/  ULDC UR13, c[0x0][0x2e8] ;  /* 0x0000ba00000d7ab9 */ /* 0x000fe20000000800 */
[----:B------:R-:W-:Y:S01]  /*4040*/  LOP3.LUT R3, R3, 0x1c0, RZ, 0xc0, !PT ;  /* 0x000001c003037812 */ /* 0x000fe200078ec0ff */
[----:B------:R-:W-:-:S02]  /*4050*/  UIADD3 UR13, UR16, UR13, URZ ;  /* 0x0000000d100d7290 */ /* 0x000fc4000fffe03f */
[----:B------:R-:W-:Y:S01]  /*4060*/  IMAD.IADD R7, R7, 0x1, -R0 ;  /* 0x0000000107077824 */ /* 0x000fe200078e0a00 */
[----:B------:R-:W-:Y:S01]  /*4070*/  LOP3.LUT R0, R6, 0x1c0, RZ, 0xc0, !PT ;  /* 0x000001c006007812 */ /* 0x000fe200078ec0ff */
[----:B------:R-:W-:Y:S02]  /*4080*/  ULDC UR15, c[0x0][0x2e4] ;  /* 0x0000b900000f7ab9 */ /* 0x000fe40000000800 */
[----:B------:R-:W-:Y:S01]  /*4090*/  IMAD.SHL.U32 R6, R7, 0x8, RZ ;  /* 0x0000000807067824 */ /* 0x000fe200078e00ff */
[----:B------:R-:W-:Y:S01]  /*40a0*/  LOP3.LUT R8, R0, 0x8, R5, 0xf8, !PT ;  /* 0x0000000800087812 */ /* 0x000fe200078ef805 */
[----:B------:R-:W-:Y:S01]  /*40b0*/  UIADD3 UR15, UR11, -UR15, -UR35 ;  /* 0x8000000f0b0f7290 */ /* 0x000fe2000fffe823 */
[----:B------:R-:W-:Y:S01]  /*40c0*/  SHF.R.U32.HI R0, RZ, 0x3, R0 ;  /* 0x00000003ff007819 */ /* 0x000fe20000011600 */
[----:B------:R-:W-:Y:S01]  /*40d0*/  UISETP.GT.AND UP0, UPT, UR9, UR8, UPT ;  /* 0x000000080900728c */ /* 0x000fe2000bf04270 */
[----:B------:R-:W-:Y:S02]  /*40e0*/  LOP3.LUT R6, R3, 0x8, R6, 0xf8, !PT ;  /* 0x0000000803067812 */ /* 0x000fe400078ef806 */
[----:B------:R-:W-:Y:S01]  /*40f0*/  SHF.R.U32.HI R5, RZ, 0x3, R3 ;  /* 0x00000003ff057819 */ /* 0x000fe20000011603 */
[----:B------:R-:W-:Y:S01]  /*4100*/  IMAD R3, R132, 0x400, R252 ;  /* 0x0000040084037824 */ /* 0x000fe200078e02fc */
[----:B------:R-:W-:-:S02]  /*4110*/  LOP3.LUT R0, R8, R0, RZ, 0x3c, !PT ;  /* 0x0000000008007212 */ /* 0x000fc400078e3cff */
        /* <DEDUP_REMOVED lines=8> */
[C---:B------:R-:W-:Y:S01]  /*41a0*/  IADD3 R3, R135.reuse, 0x4000, RZ ;  /* 0x0000400087037810 */ /* 0x040fe20007ffe0ff */
[--C-:B------:R-:W-:Y:S01]  /*41b0*/  IMAD R225, R2, 0x2, R222.reuse ;  /* 0x0000000202e17824 */ /* 0x100fe200078e02de */
[----:B------:R-:W1:Y:S01]  /*41c0*/  LDSM.16.M88.4 R16, [R222] ;  /* 0x00000000de10783b */ /* 0x000e620000000200 */
[----:B------:R-:W-:Y:S01]  /*41d0*/  IADD3 R226, R135, 0x4040, RZ ;  /* 0x0000404087e27810 */ /* 0x000fe20007ffe0ff */
[----:B------:R-:W-:Y:S01]  /*41e0*/  IMAD R223, R4, 0x2, R222 ;  /* 0x0000000204df7824 */ /* 0x000fe200078e02de */
[----:B------:R-:W-:Y:S01]  /*41f0*/  @P2 IADD3 R226, R3, -0x40, RZ ;  /* 0xffffffc003e22810 */ /* 0x000fe20007ffe0ff */
[----:B------:R-:W5:Y:S01]  /*4200*/  LDSM.16.M88.4 R12, [R222+0x2000] ;  /* 0x00200000de0c783b */ /* 0x000f620000000200 */
[----:B------:R-:W-:Y:S01]  /*4210*/  LEA R3, R132, UR10, 0x4 ;  /* 0x0000000a84037c11 */ /* 0x000fe2000f8e20ff */
[----:B------:R-:W-:-:S02]  /*4220*/  IMAD R224, R2, 0x2, R223 ;  /* 0x0000000202e07824 */ /* 0x000fc400078e02df */
[----:B------:R-:W2:Y:S01]  /*4230*/  LDSM.16.M88.4 R60, [R135+0x4800] ;  /* 0x00480000873c783b */ /* 0x000ea20000000200 */
[----:B------:R-:W-:Y:S02]  /*4240*/  IMAD.IADD R220, R0, 0x1, R226 ;  /* 0x0000000100dc7824 */ /* 0x000fe400078e02e2 */
[----:B------:R-:W-:Y:S01]  /*4250*/  IMAD.IADD R3, R133, 0x1, R3 ;  /* 0x0000000185037824 */ /* 0x000fe200078e0203 */
[----:B------:R-:W3:Y:S01]  /*4260*/  LDSM.16.M88.4 R56, [R135+0x5000] ;  /* 0x005000008738783b */ /* 0x000ee20000000200 */
[----:B------:R-:W-:-:S03]  /*4270*/  IMAD.U32 R0, RZ, RZ, UR9 ;  /* 0x00000009ff007e24 */ /* 0x000fc6000f8e00ff */
[----:B------:R-:W4:Y:S01]  /*4280*/  LDSM.16.M88.4 R52, [R135+0x5800] ;  /* 0x005800008734783b */ /* 0x000f220000000200 */
[C---:B------:R-:W-:Y:S01]  /*4290*/  IADD3 R6, R3.reuse, 0x40, RZ ;  /* 0x0000004003067810 */ /* 0x040fe20007ffe0ff */
[----:B------:R-:W-:Y:S01]  /*42a0*/  IMAD R0, R0, 0x80, R134 ;  /* 0x0000008000007824 */ /* 0x000fe200078e0286 */
[C---:B------:R-:W-:Y:S01]  /*42b0*/  IADD3 R5, R3.reuse, 0x48, RZ ;  /* 0x0000004803057810 */ /* 0x040fe20007ffe0ff */
[----:B------:R-:W2:Y:S01]  /*42c0*/  LDSM.16.M88.4 R48, [R135+0x6000] ;  /* 0x006000008730783b */ /* 0x000ea20000000200 */
[----:B------:R-:W-:-:S03]  /*42d0*/  IADD3 R7, R3, 0x8, RZ ;  /* 0x0000000803077810 */ /* 0x000fc60007ffe0ff */
[----:B------:R-:W2:Y:S04]  /*42e0*/  LDSM.16.M88.4 R44, [R135+0x6800] ;  /* 0x00680000872c783b */ /* 0x000ea80000000200 */
[----:B------:R-:W2:Y:S04]  /*42f0*/  LDSM.16.M88.4 R36, [R135+0x7000] ;  /* 0x007000008724783b */ /* 0x000ea80000000200 */
[----:B------:R-:W2:Y:S04]  /*4300*/  LDSM.16.M88.4 R32, [R135+0x7800] ;  /* 0x007800008720783b */ /* 0x000ea80000000200 */
[----:B------:R-:W-:Y:S01]  /*4310*/  LDSM.16.M88.4 R24, [R221+0x4800] ;  /* 0x00480000dd18783b */ /* 0x000fe20000000200 */
[-C--:B-1----:R-:W-:Y:S03]  /*4320*/  HMMA.16816.F32.BF16 R160, R16, R8.reuse, RZ ;  /* 0x0000000810a0723c */ /* 0x082fe600000418ff */
[----:B------:R-:W-:Y:S04]  /*4330*/  LDSM.16.M88.4 R40, [R221+0x5000] ;  /* 0x00500000dd28783b */ /* 0x000fe80000000200 */
[----:B------:R-:W-:Y:S01]  /*4340*/  LDSM.16.M88.4 R64, [R221+0x5800] ;  /* 0x00580000dd40783b */ /* 0x000fe20000000200 */
[C---:B-----5:R-:W-:Y:S03]  /*4350*/  HMMA.16816.F32.BF16 R156, R12.reuse, R8, RZ ;  /* 0x000000080c9c723c */ /* 0x060fe600000418ff */
[----:B------:R-:W-:Y:S04]  /*4360*/  LDSM.16.M88.4 R68, [R221+0x6000] ;  /* 0x00600000dd44783b */ /* 0x000fe80000000200 */
[----:B------:R-:W-:Y:S01]  /*4370*/  LDSM.16.M88.4 R76, [R221+0x7000] ;  /* 0x00700000dd4c783b */ /* 0x000fe20000000200 */
[-C--:B------:R-:W-:Y:S03]  /*4380*/  HMMA.16816.F32.BF16 R152, R12, R10.reuse, RZ ;  /* 0x0000000a0c98723c */ /* 0x080fe600000418ff */
[----:B------:R-:W-:Y:S04]  /*4390*/  LDSM.16.M88.4 R72, [R221+0x7800] ;  /* 0x00780000dd48783b */ /* 0x000fe80000000200 */
[----:B------:R-:W-:Y:S01]  /*43a0*/  LDSM.16.M88.4 R20, [R225] ;  /* 0x00000000e114783b */ /* 0x000fe20000000200 */
[----:B------:R-:W-:Y:S03]  /*43b0*/  HMMA.16816.F32.BF16 R148, R16, R10, RZ ;  /* 0x0000000a1094723c */ /* 0x000fe600000418ff */
[----:B------:R-:W1:Y:S04]  /*43c0*/  LDSM.16.M88.4 R8, [R225+0x2000] ;  /* 0x00200000e108783b */ /* 0x000e680000000200 */
[----:B------:R-:W5:Y:S01]  /*43d0*/  LDSM.16.M88.4 R80, [R221+0x6800] ;  /* 0x00680000dd50783b */ /* 0x000f620000000200 */
[C---:B--2---:R-:W-:Y:S03]  /*43e0*/  HMMA.16816.F32.BF16 R144, R12.reuse, R60, RZ ;  /* 0x0000003c0c90723c */ /* 0x044fe600000418ff */
[----:B------:R-:W2:Y:S05]  /*43f0*/  LDSM.16.M88.4 R28, [R221+0x4000] ;  /* 0x00400000dd1c783b */ /* 0x000eaa0000000200 */
        /* <DEDUP_REMOVED lines=16> */
[C---:B------:R-:W-:Y:S01]  /*4500*/  HMMA.16816.F32.BF16 R168, R16.reuse, R54, RZ ;  /* 0x0000003610a8723c */ /* 0x040fe200000418ff */
[----:B------:R-:W-:Y:S07]  /*4510*/  LDSM.16.M88.4 R52, [R226] ;  /* 0x00000000e234783b */ /* 0x000fee0000000200 */
[C---:B------:R-:W-:Y:S08]  /*4520*/  HMMA.16816.F32.BF16 R172, R16.reuse, R48, RZ ;  /* 0x0000003010ac723c */ /* 0x040ff000000418ff */
[C---:B------:R-:W-:Y:S01]  /*4530*/  HMMA.16816.F32.BF16 R176, R16.reuse, R50, RZ ;  /* 0x0000003210b0723c */ /* 0x040fe200000418ff */
[----:B------:R-:W-:Y:S07]  /*4540*/  LDSM.16.M88.4 R48, [R226+0x800] ;  /* 0x00080000e230783b */ /* 0x000fee0000000200 */
        /* <DEDUP_REMOVED lines=9> */
[----:B------:R-:W-:Y:S07]  /*45e0*/  LDSM.16.M88.4 R32, [R226+0x2800] ;  /* 0x00280000e220783b */ /* 0x000fee0000000200 */
        /* <DEDUP_REMOVED lines=14> */
[----:B------:R-:W-:Y:S08]  /*46d0*/  HMMA.16816.F32.BF16 R88, R20, R70, R176 ;  /* 0x000000461458723c */ /* 0x000ff000000418b0 */
[C---:B------:R-:W-:Y:S08]  /*46e0*/  HMMA.16816.F32.BF16 R140, R8.reuse, R26, R140 ;  /* 0x0000001a088c723c */ /* 0x040ff0000004188c */
[C---:B-----5:R-:W-:Y:S08]  /*46f0*/  HMMA.16816.F32.BF16 R204, R8.reuse, R80, R108 ;  /* 0x0000005008cc723c */ /* 0x060ff0000004186c */
[----:B------:R-:W-:Y:S08]  /*4700*/  HMMA.16816.F32.BF16 R200, R8, R82, R104 ;  /* 0x0000005208c8723c */ /* 0x000ff00000041868 */
[C---:B------:R-:W-:Y:S01]  /*4710*/  HMMA.16816.F32.BF16 R120, R20.reuse, R26, R60 ;  /* 0x0000001a1478723c */ /* 0x040fe2000004183c */
[----:B------:R-:W1:Y:S07]  /*4720*/  LDSM.16.M88.4 R24, [R223+0x2000] ;  /* 0x00200000df18783b */ /* 0x000e6e0000000200 */
[C---:B------:R-:W-:Y:S08]  /*4730*/  HMMA.16816.F32.BF16 R84, R20.reuse, R80, R180 ;  /* 0x000000501454723c */ /* 0x040ff000000418b4 */
[C---:B------:R-:W-:Y:S08]  /*4740*/  HMMA.16816.F32.BF16 R68, R20.reuse, R76, R188 ;  /* 0x0000004c1444723c */ /* 0x040ff000000418bc */
[----:B------:R-:W-:Y:S01]  /*4750*/  HMMA.16816.F32.BF16 R64, R20, R72, R36 ;  /* 0x000000481440723c */ /* 0x000fe20000041824 */
[----:B------:R-:W-:Y:S07]  /*4760*/  LDSM.16.M88.4 R36, [R226+0x2000] ;  /* 0x00200000e224783b */ /* 0x000fee0000000200 */
[C---:B--2---:R-:W-:Y:S08]  /*4770*/  HMMA.16816.F32.BF16 R156, R8.reuse, R28, R156 ;  /* 0x0000001c089c723c */ /* 0x044ff0000004189c */
[C---:B------:R-:W-:Y:S08]  /*4780*/  HMMA.16816.F32.BF16 R152, R8.reuse, R30, R152 ;  /* 0x0000001e0898723c */ /* 0x040ff00000041898 */
[----:B------:R-:W-:Y:S01]  /*4790*/  HMMA.16816.F32.BF16 R236, R8, R42, R128 ;  /* 0x0000002a08ec723c */ /* 0x000fe20000041880 */
[----:B------:R-:W-:Y:S07]  /*47a0*/  LDSM.16.M88.4 R8, [R224+0x2000] ;  /* 0x00200000e008783b */ /* 0x000fee0000000200 */
[C---:B------:R-:W-:Y:S08]  /*47b0*/  HMMA.16816.F32.BF16 R160, R20.reuse, R28, R160 ;  /* 0x0000001c14a0723c */ /* 0x040ff000000418a0 */
[C---:B------:R-:W-:Y:S01]  /*47c0*/  HMMA.16816.F32.BF16 R148, R20.reuse, R30, R148 ;  /* 0x0000001e1494723c */ /* 0x040fe20000041894 */
[----:B------:R-:W-:Y:S07]  /*47d0*/  LDSM.16.M88.4 R28, [R226+0x3000] ;  /* 0x00300000e21c783b */ /* 0x000fee0000000200 */
[C---:B------:R-:W-:Y:S01]  /*47e0*/  HMMA.16816.F32.BF16 R108, R20.reuse, R40, R12 ;  /* 0x00000028146c723c */ /* 0x040fe2000004180c */
[----:B------:R-:W-:Y:S07]  /*47f0*/  LDSM.16.M88.4 R12, [R224] ;  /* 0x00000000e00c783b */ /* 0x000fee0000000200 */
[C---:B------:R-:W-:Y:S01]  /*4800*/  HMMA.16816.F32.BF16 R104, R20.reuse, R42, R56 ;  /* 0x0000002a1468723c */ /* 0x040fe20000041838 */
[----:B------:R-:W2:Y:S04]  /*4810*/  LDSM.16.M88.4 R40, [R226+0x1800] ;  /* 0x00180000e228783b */ /* 0x000ea80000000200 */
[----:B------:R-:W-:Y:S03]  /*4820*/  LDSM.16.M88.4 R56, [R220] ;  /* 0x00000000dc38783b */ /* 0x000fe60000000200 */
[C---:B------:R-:W-:Y:S08]  /*4830*/  HMMA.16816.F32.BF16 R80, R20.reuse, R82, R184 ;  /* 0x000000521450723c */ /* 0x040ff000000418b8 */
[C---:B------:R-:W-:Y:S08]  /*4840*/  HMMA.16816.F32.BF16 R76, R20.reuse, R78, R192 ;  /* 0x0000004e144c723c */ /* 0x040ff000000418c0 */
[----:B------:R-:W-:Y:S01]  /*4850*/  HMMA.16816.F32.BF16 R72, R20, R74, R16 ;  /* 0x0000004a1448723c */ /* 0x000fe20000041810 */
[----:B------:R-:W3:Y:S04]  /*4860*/  LDSM.16.M88.4 R20, [R226+0x3800] ;  /* 0x00380000e214783b */ /* 0x000ee80000000200 */
[----:B------:R-:W4:Y:S03]  /*4870*/  LDSM.16.M88.4 R16, [R223] ;  /* 0x00000000df10783b */ /* 0x000f260000000200 */
[C---:B-1----:R-:W-:Y:S08]  /*4880*/  HMMA.16816.F32.BF16 R60, R24.reuse, R52, R156 ;  /* 0x00000034183c723c */ /* 0x042ff0000004189c */
[C---:B------:R-:W-:Y:S08]  /*4890*/  HMMA.16816.F32.BF16 R112, R24.reuse, R54, R152 ;  /* 0x000000361870723c */ /* 0x040ff00000041898 */
[C---:B------:R-:W-:Y:S08]  /*48a0*/  HMMA.16816.F32.BF16 R128, R24.reuse, R48, R212 ;  /* 0x000000301880723c */ /* 0x040ff000000418d4 */
[C---:B------:R-:W-:Y:S08]  /*48b0*/  HMMA.16816.F32.BF16 R140, R24.reuse, R50, R140 ;  /* 0x00000032188c723c */ /* 0x040ff0000004188c */
[C---:B------:R-:W-:Y:S08]  /*48c0*/  HMMA.16816.F32.BF16 R152, R24.reuse, R44, R244 ;  /* 0x0000002c1898723c */ /* 0x040ff000000418f4 */
[C---:B------:R-:W-:Y:S08]  /*48d0*/  HMMA.16816.F32.BF16 R156, R24.reuse, R46, R236 ;  /* 0x0000002e189c723c */ /* 0x040ff000000418ec */
[C---:B--2---:R-:W-:Y:S08]  /*48e0*/  HMMA.16816.F32.BF16 R208, R24.reuse, R40, R208 ;  /* 0x0000002818d0723c */ /* 0x044ff000000418d0 */
[C---:B------:R-:W-:Y:S07]  /*48f0*/  HMMA.16816.F32.BF16 R164, R24.reuse, R42, R232 ;  /* 0x0000002a18a4723c */ /* 0x040fee00000418e8 */
[C---:B------:R-:W-:Y:S01]  /*4900*/  IADD3 R233, R226.reuse, 0x800, RZ ;  /* 0x00000800e2e97810 */ /* 0x040fe20007ffe0ff */
[----:B------:R-:W-:Y:S01]  /*4910*/  HMMA.16816.F32.BF16 R228, R24, R36, R228 ;  /* 0x0000002418e4723c */ /* 0x000fe200000418e4 */
[----:B------:R-:W-:-:S07]  /*4920*/  IADD3 R232, R226, 0x1000, RZ ;  /* 0x00001000e2e87810 */ /* 0x000fce0007ffe0ff */
[C---:B------:R-:W-:Y:S08]  /*4930*/  HMMA.16816.F32.BF16 R216, R24.reuse, R38, R216 ;  /* 0x0000002618d8723c */ /* 0x040ff000000418d8 */
[C---:B------:R-:W-:Y:S08]  /*4940*/  HMMA.16816.F32.BF16 R204, R24.reuse, R32, R204 ;  /* 0x0000002018cc723c */ /* 0x040ff000000418cc */
[C---:B------:R-:W-:Y:S08]  /*4950*/  HMMA.16816.F32.BF16 R200, R24.reuse, R34, R200 ;  /* 0x0000002218c8723c */ /* 0x040ff000000418c8 */
[C---:B------:R-:W-:Y:S08]  /*4960*/  HMMA.16816.F32.BF16 R196, R24.reuse, R28, R196 ;  /* 0x0000001c18c4723c */ /* 0x040ff000000418c4 */
[C---:B---3--:R-:W-:Y:S08]  /*4970*/  HMMA.16816.F32.BF16 R168, R24.reuse, R20, R144 ;  /* 0x0000001418a8723c */ /* 0x048ff00000041890 */
[C---:B------:R-:W-:Y:S08]  /*4980*/  HMMA.16816.F32.BF16 R176, R24.reuse, R30, R136 ;  /* 0x0000001e18b0723c */ /* 0x040ff00000041888 */
[----:B------:R-:W-:Y:S08]  /*4990*/  HMMA.16816.F32.BF16 R184, R24, R22, R124 ;  /* 0x0000001618b8723c */ /* 0x000ff0000004187c */
[C---:B----4-:R-:W-:Y:S08]  /*49a0*/  HMMA.16816.F32.BF16 R24, R16.reuse, R52, R160 ;  /* 0x000000341018723c */ /* 0x050ff000000418a0 */
        /* <DEDUP_REMOVED lines=12> */
[C---:B------:R-:W-:Y:S07]  /*4a70*/  HMMA.16816.F32.BF16 R124, R16.reuse, R20, R64 ;  /* 0x00000014107c723c */ /* 0x040fee0000041840 */
[C---:B------:R-:W-:Y:S01]  /*4a80*/  IADD3 R21, R3.reuse, UR13, RZ ;  /* 0x0000000d03157c10 */ /* 0x040fe2000fffe0ff */
[----:B------:R-:W-:Y:S01]  /*4a90*/  HMMA.16816.F32.BF16 R136, R16, R30, R76 ;  /* 0x0000001e1088723c */ /* 0x000fe2000004184c */
[----:B------:R-:W-:-:S02]  /*4aa0*/  IADD3 R20, R3, UR15, RZ ;  /* 0x0000000f03147c10 */ /* 0x000fc4000fffe0ff */
[----:B------:R-:W-:Y:S02]  /*4ab0*/  IMNMX R242, R21, UR11, PT ;  /* 0x0000000b15f27c17 */ /* 0x000fe4000b800200 */
[C---:B------:R-:W-:Y:S02]  /*4ac0*/  IADD3 R21, R6.reuse, UR15, RZ ;  /* 0x0000000f06157c10 */ /* 0x040fe4000fffe0ff */
[----:B------:R-:W-:Y:S01]  /*4ad0*/  IADD3 R6, R6, UR13, RZ ;  /* 0x0000000d06067c10 */ /* 0x000fe2000fffe0ff */
[----:B------:R-:W-:Y:S01]  /*4ae0*/  HMMA.16816.F32.BF16 R144, R16, R22, R72 ;  /* 0x000000161090723c */ /* 0x000fe20000041848 */
[----:B------:R-:W1:Y:S01]  /*4af0*/  LDSM.16.M88.4 R16, [R220+0x800] ;  /* 0x00080000dc10783b */ /* 0x000e620000000200 */
[----:B------:R-:W-:Y:S02]  /*4b00*/  IADD3 R3, R0, 0x1, RZ ;  /* 0x0000000100037810 */ /* 0x000fe40007ffe0ff */
[----:B------:R-:W-:Y:S02]  /*4b10*/  IMNMX R237, RZ, R20, !PT ;  /* 0x00000014ffed7217 */ /* 0x000fe40007800200 */
[----:B------:R-:W-:-:S02]  /*4b20*/  IMNMX R240, R6, UR11, PT ;  /* 0x0000000b06f07c17 */ /* 0x000fc4000b800200 */
[C---:B------:R-:W-:Y:S01]  /*4b30*/  IADD3 R22, R5.reuse, UR15, RZ ;  /* 0x0000000f05167c10 */ /* 0x040fe2000fffe0ff */
[-C--:B------:R-:W-:Y:S01]  /*4b40*/  HMMA.16816.F32.BF16 R32, R12, R56.reuse, R24 ;  /* 0x000000380c20723c */ /* 0x080fe20000041818 */
[----:B------:R-:W-:Y:S02]  /*4b50*/  IADD3 R5, R5, UR13, RZ ;  /* 0x0000000d05057c10 */ /* 0x000fe4000fffe0ff */
[----:B------:R-:W-:Y:S02]  /*4b60*/  IADD3 R20, R7, UR15, RZ ;  /* 0x0000000f07147c10 */ /* 0x000fe4000fffe0ff */
[----:B------:R-:W-:Y:S02]  /*4b70*/  IMNMX R239, R5, UR11, PT ;  /* 0x0000000b05ef7c17 */ /* 0x000fe4000b800200 */
[----:B------:R-:W-:Y:S01]  /*4b80*/  IADD3 R7, R7, UR13, RZ ;  /* 0x0000000d07077c10 */ /* 0x000fe2000fffe0ff */
[----:B------:R-:W-:Y:S01]  /*4b90*/  HMMA.16816.F32.BF16 R60, R8, R56, R60 ;  /* 0x00000038083c723c */ /* 0x000fe2000004183c */
[----:B------:R-:W-:-:S02]  /*4ba0*/  IMNMX R238, RZ, R21, !PT ;  /* 0x00000015ffee7217 */ /* 0x000fc40007800200 */
[C---:B------:R-:W-:Y:S02]  /*4bb0*/  ISETP.GE.AND P1, PT, R3.reuse, R240, PT ;  /* 0x000000f00300720c */ /* 0x040fe40003f26270 */
[----:B------:R-:W-:Y:S02]  /*4bc0*/  IMNMX R235, RZ, R22, !PT ;  /* 0x00000016ffeb7217 */ /* 0x000fe40007800200 */
[C---:B------:R-:W-:Y:S01]  /*4bd0*/  ISETP.GE.AND P3, PT, R3.reuse, R242, PT ;  /* 0x000000f20300720c */ /* 0x040fe20003f66270 */
[----:B------:R-:W-:Y:S01]  /*4be0*/  HMMA.16816.F32.BF16 R24, R12, R58, R52 ;  /* 0x0000003a0c18723c */ /* 0x000fe20000041834 */
[----:B------:R-:W-:Y:S02]  /*4bf0*/  ISETP.GE.AND P0, PT, R3, R239, PT ;  /* 0x000000ef0300720c */ /* 0x000fe40003f06270 */
[----:B------:R-:W-:Y:S02]  /*4c00*/  IMNMX R241, R7, UR11, PT ;  /* 0x0000000b07f17c17 */ /* 0x000fe4000b800200 */
[----:B------:R-:W-:-:S02]  /*4c10*/  ISETP.LT.OR P5, PT, R3, R238, P1 ;  /* 0x000000ee0300720c */ /* 0x000fc40000fa1670 */
[C---:B------:R-:W-:Y:S01]  /*4c20*/  ISETP.LT.OR P3, PT, R3.reuse, R237, P3 ;  /* 0x000000ed0300720c */ /* 0x040fe20001f61670 */
[----:B------:R-:W-:Y:S01]  /*4c30*/  HMMA.16816.F32.BF16 R28, R8, R58, R112 ;  /* 0x0000003a081c723c */ /* 0x000fe20000041870 */
[C---:B------:R-:W-:Y:S02]  /*4c40*/  ISETP.LT.OR P1, PT, R3.reuse, R235, P0 ;  /* 0x000000eb0300720c */ /* 0x040fe40000721670 */
[----:B------:R-:W-:Y:S02]  /*4c50*/  IMNMX R236, RZ, R20, !PT ;  /* 0x00000014ffec7217 */ /* 0x000fe40007800200 */
[-C--:B------:R-:W-:Y:S01]  /*4c60*/  ISETP.GE.AND P2, PT, R3, R241.reuse, PT ;  /* 0x000000f10300720c */ /* 0x080fe20003f46270 */
[----:B------:R-:W2:Y:S01]  /*4c70*/  LDSM.16.M88.4 R20, [R220+0x1000] ;  /* 0x00100000dc14783b */ /* 0x000ea20000000200 */
[----:B------:R-:W-:Y:S01]  /*4c80*/  ISETP.GE.AND P0, PT, R0, R241, PT ;  /* 0x000000f10000720c */ /* 0x000fe20003f06270 */
[----:B-1----:R-:W-:Y:S01]  /*4c90*/  HMMA.16816.F32.BF16 R44, R12, R16, R116 ;  /* 0x000000100c2c723c */ /* 0x002fe20000041874 */
[----:B------:R-:W-:-:S02]  /*4ca0*/  P2R R7, PR, RZ, 0x8 ;  /* 0x00000008ff077803 */ /* 0x000fc40000000000 */
[C---:B------:R-:W-:Y:S02]  /*4cb0*/  ISETP.GE.AND P4, PT, R0.reuse, R242, PT ;  /* 0x000000f20000720c */ /* 0x040fe40003f86270 */
[-C--:B------:R-:W-:Y:S02]  /*4cc0*/  ISETP.LT.OR P2, PT, R3, R236.reuse, P2 ;  /* 0x000000ec0300720c */ /* 0x080fe40001741670 */
[C---:B------:R-:W-:Y:S01]  /*4cd0*/  ISETP.LT.OR P3, PT, R0.reuse, R236, P0 ;  /* 0x000000ec0000720c */ /* 0x040fe20000761670 */
[----:B------:R-:W-:Y:S01]  /*4ce0*/  HMMA.16816.F32.BF16 R40, R8, R16, R128 ;  /* 0x000000100828723c */ /* 0x000fe20000041880 */
[----:B------:R-:W-:Y:S02]  /*4cf0*/  ISETP.GE.AND P0, PT, R0, R239, PT ;  /* 0x000000ef0000720c */ /* 0x000fe40003f06270 */
[----:B------:R-:W-:Y:S02]  /*4d00*/  P2R R5, PR, RZ, 0x2 ;  /* 0x00000002ff057803 */ /* 0x000fe40000000000 */
[----:B------:R-:W-:-:S02]  /*4d10*/  P2R R6, PR, RZ, 0x4 ;  /* 0x00000004ff067803 */ /* 0x000fc40000000000 */
[C---:B------:R-:W-:Y:S01]  /*4d20*/  ISETP.LT.OR P1, PT, R0.reuse, R237, P4 ;  /* 0x000000ed0000720c */ /* 0x040fe20002721670 */
[-C--:B------:R-:W-:Y:S01]  /*4d30*/  HMMA.16816.F32.BF16 R48, R8, R18.reuse, R140 ;  /* 0x000000120830723c */ /* 0x080fe2000004188c */
[C---:B------:R-:W-:Y:S02]  /*4d40*/  ISETP.GE.AND P2, PT, R0.reuse, R240, PT ;  /* 0x000000f00000720c */ /* 0x040fe40003f46270 */
[C---:B------:R-:W-:Y:S02]  /*4d50*/  ISETP.LT.OR P0, PT, R0.reuse, R235, P0 ;  /* 0x000000eb0000720c */ /* 0x040fe40000701670 */
[----:B------:R-:W-:Y:S02]  /*4d60*/  IADD3 R3, R0, 0x8, RZ ;  /* 0x0000000800037810 */ /* 0x000fe40007ffe0ff */
[----:B------:R-:W-:Y:S01]  /*4d70*/  FSEL R64, R32, -INF , !P1 ;  /* 0xff80000020407808 */ /* 0x000fe20004800000 */
[----:B------:R-:W-:Y:S01]  /*4d80*/  HMMA.16816.F32.BF16 R36, R12, R18, R120 ;  /* 0x000000120c24723c */ /* 0x000fe20000041878 */
[----:B------:R-:W-:Y:S01]  /*4d90*/  ISETP.LT.OR P1, PT, R0, R238, P2 ;  /* 0x000000ee0000720c */ /* 0x000fe20001721670 */
[----:B------:R-:W1:Y:S01]  /*4da0*/  LDSM.16.M88.4 R16, [R220+0x1800] ;  /* 0x00180000dc10783b */ /* 0x000e620000000200 */
[----:B------:R-:W-:-:S02]  /*4db0*/  FSEL R118, R62, -INF , !P0 ;  /* 0xff8000003e767808 */ /* 0x000fc40004000000 */
[C---:B------:R-:W-:Y:S02]  /*4dc0*/  ISETP.GE.AND P2, PT, R3.reuse, R241, PT ;  /* 0x000000f10300720c */ /* 0x040fe40003f46270 */
[----:B------:R-:W-:Y:S02]  /*4dd0*/  ISETP.GE.AND P0, PT, R3, R239, PT ;  /* 0x000000ef0300720c */ /* 0x000fe40003f06270 */
[----:B------:R-:W-:Y:S02]  /*4de0*/  FSEL R114, R61, -INF , !P5 ;  /* 0xff8000003d727808 */ /* 0x000fe40006800000 */
[----:B------:R-:W-:Y:S02]  /*4df0*/  FSEL R132, R60, -INF , !P1 ;  /* 0xff8000003c847808 */ /* 0x000fe40004800000 */
[C---:B------:R-:W-:Y:S02]  /*4e00*/  ISETP.LT.OR P4, PT, R3.reuse, R236, P2 ;  /* 0x000000ec0300720c */ /* 0x040fe40001781670 */
[----:B------:R-:W-:-:S02]  /*4e10*/  ISETP.LT.OR P5, PT, R3, R235, P0 ;  /* 0x000000eb0300720c */ /* 0x000fc400007a1670 */
[----:B------:R-:W-:Y:S02]  /*4e20*/  ISETP.GE.AND P1, PT, R3, R240, PT ;  /* 0x000000f00300720c */ /* 0x000fe40003f26270 */
[----:B------:R-:W-:Y:S02]  /*4e30*/  ISETP.NE.AND P2, PT, R6, RZ, PT ;  /* 0x000000ff0600720c */ /* 0x000fe40003f45270 */
[----:B------:R-:W-:Y:S02]  /*4e40*/  ISETP.NE.AND P0, PT, R5, RZ, PT ;  /* 0x000000ff0500720c */ /* 0x000fe40003f05270 */
[----:B------:R-:W-:Y:S02]  /*4e50*/  IADD3 R5, R0, 0x9, RZ ;  /* 0x0000000900057810 */ /* 0x000fe40007ffe0ff */
[----:B------:R-:W-:Y:S02]  /*4e60*/  FSEL R78, R34, -INF , !P3 ;  /* 0xff800000224e7808 */ /* 0x000fe40005800000 */
[----:B------:R-:W-:-:S02]  /*4e70*/  ISETP.GE.AND P3, PT, R3, R242, PT ;  /* 0x000000f20300720c */ /* 0x000fc40003f66270 */
[----:B------:R-:W-:Y:S02]  /*4e80*/  ISETP.LT.OR P6, PT, R3, R238, P1 ;  /* 0x000000ee0300720c */ /* 0x000fe40000fc1670 */
[----:B------:R-:W-:Y:S02]  /*4e90*/  FSEL R74, R35, -INF , !P2 ;  /* 0xff800000234a7808 */ /* 0x000fe40005000000 */
[----:B------:R-:W-:Y:S02]  /*4ea0*/  ISETP.NE.AND P1, PT, R7, RZ, PT ;  /* 0x000000ff0700720c */ /* 0x000fe40003f25270 */
[----:B------:R-:W-:Y:S02]  /*4eb0*/  ISETP.GE.AND P2, PT, R5, R242, PT ;  /* 0x000000f20500720c */ /* 0x000fe40003f46270 */
[----:B------:R-:W-:Y:S02]  /*4ec0*/  ISETP.LT.OR P3, PT, R3, R237, P3 ;  /* 0x000000ed0300720c */ /* 0x000fe40001f61670 */
[----:B------:R-:W-:-:S02]  /*4ed0*/  FSEL R56, R33, -INF , !P1 ;  /* 0xff80000021387808 */ /* 0x000fc40004800000 */
[C---:B------:R-:W-:Y:S01]  /*4ee0*/  ISETP.LT.OR P2, PT, R5.reuse, R237, P2 ;  /* 0x000000ed0500720c */ /* 0x040fe20001741670 */
[----:B--2---:R-:W-:Y:S01]  /*4ef0*/  HMMA.16816.F32.BF16 R32, R12, R20, R108 ;  /* 0x000000140c20723c */ /* 0x004fe2000004186c */
[----:B------:R-:W-:Y:S02]  /*4f00*/  ISETP.GE.AND P1, PT, R5, R241, PT ;  /* 0x000000f10500720c */ /* 0x000fe40003f26270 */
[----:B------:R-:W-:Y:S02]  /*4f10*/  FSEL R116, R63, -INF , !P0 ;  /* 0xff8000003f747808 */ /* 0x000fe40004000000 */
[----:B------:R-:W-:Y:S02]  /*4f20*/  FSEL R61, R24, -INF , !P3 ;  /* 0xff800000183d7808 */ /* 0x000fe40005800000 */
[C---:B------:R-:W-:Y:S02]  /*4f30*/  ISETP.GE.AND P0, PT, R5.reuse, R240, PT ;  /* 0x000000f00500720c */ /* 0x040fe40003f06270 */
[----:B------:R-:W-:-:S02]  /*4f40*/  ISETP.GE.AND P3, PT, R5, R239, PT ;  /* 0x000000ef0500720c */ /* 0x000fc40003f66270 */
[----:B------:R-:W-:Y:S02]  /*4f50*/  P2R R6, PR, RZ, 0x4 ;  /* 0x00000004ff067803 */ /* 0x000fe40000000000 */
[C---:B------:R-:W-:Y:S02]  /*4f60*/  ISETP.LT.OR P2, PT, R5.reuse, R236, P1 ;  /* 0x000000ec0500720c */ /* 0x040fe40000f41670 */
[----:B------:R-:W-:Y:S02]  /*4f70*/  IADD3 R3, R0, 0x10, RZ ;  /* 0x0000001000037810 */ /* 0x000fe40007ffe0ff */
[C---:B------:R-:W-:Y:S02]  /*4f80*/  ISETP.LT.OR P0, PT, R5.reuse, R238, P0 ;  /* 0x000000ee0500720c */ /* 0x040fe40000701670 */
[----:B------:R-:W-:Y:S02]  /*4f90*/  ISETP.LT.OR P1, PT, R5, R235, P3 ;  /* 0x000000eb0500720c */ /* 0x000fe40001f21670 */
[----:B------:R-:W-:-:S02]  /*4fa0*/  P2R R5, PR, RZ, 0x4 ;  /* 0x00000004ff057803 */ /* 0x000fc40000000000 */
[C---:B------:R-:W-:Y:S02]  /*4fb0*/  ISETP.GE.AND P2, PT, R3.reuse, R240, PT ;  /* 0x000000f00300720c */ /* 0x040fe40003f46270 */
[----:B------:R-:W-:Y:S02]  /*4fc0*/  ISETP.GE.AND P3, PT, R3, R241, PT ;  /* 0x000000f10300720c */ /* 0x000fe40003f66270 */
[----:B------:R-:W-:Y:S02]  /*4fd0*/  FSEL R117, R30, -INF , !P5 ;  /* 0xff8000001e757808 */ /* 0x000fe40006800000 */
[----:B------:R-:W-:Y:S02]  /*4fe0*/  FSEL R113, R28, -INF , !P6 ;  /* 0xff8000001c717808 */ /* 0x000fe40007000000 */
[----:B------:R-:W-:Y:S02]  /*4ff0*/  ISETP.NE.AND P5, PT, R5, RZ, PT ;  /* 0x000000ff0500720c */ /* 0x000fe40003fa5270 */
[----:B------:R-:W-:-:S02]  /*5000*/  ISETP.LT.OR P2, PT, R3, R238, P2 ;  /* 0x000000ee0300720c */ /* 0x000fc40001741670 */
[----:B------:R-:W-:Y:S02]  /*5010*/  ISETP.LT.OR P6, PT, R3, R236, P3 ;  /* 0x000000ec0300720c */ /* 0x000fe40001fc1670 */
[----:B------:R-:W-:Y:S02]  /*5020*/  IADD3 R5, R0, 0x11, RZ ;  /* 0x0000001100057810 */ /* 0x000fe40007ffe0ff */
[----:B------:R-:W-:Y:S02]  /*5030*/  ISETP.NE.AND P3, PT, R6, RZ, PT ;  /* 0x000000ff0600720c */ /* 0x000fe40003f65270 */
[----:B------:R-:W-:Y:S02]  /*5040*/  P2R R6, PR, RZ, 0x4 ;  /* 0x00000004ff067803 */ /* 0x000fe40000000000 */
[----:B------:R-:W-:Y:S02]  /*5050*/  ISETP.GE.AND P2, PT, R5, R241, PT ;  /* 0x000000f10500720c */ /* 0x000fe40003f46270 */
[----:B------:R-:W-:-:S02]  /*5060*/  FSEL R57, R25, -INF , !P3 ;  /* 0xff80000019397808 */ /* 0x000fc40005800000 */
[----:B------:R-:W-:Y:S02]  /*5070*/  FSEL R112, R29, -INF , !P0 ;  /* 0xff8000001d707808 */ /* 0x000fe40004000000 */
[----:B------:R-:W-:Y:S02]  /*5080*/  ISETP.GE.AND P3, PT, R5, R242, PT ;  /* 0x000000f20500720c */ /* 0x000fe40003f66270 */
[----:B------:R-:W-:Y:S02]  /*5090*/  ISETP.GE.AND P0, PT, R3, R239, PT ;  /* 0x000000ef0300720c */ /* 0x000fe40003f06270 */
[----:B------:R-:W-:Y:S02]  /*50a0*/  FSEL R76, R26, -INF , !P4 ;  /* 0xff8000001a4c7808 */ /* 0x000fe40006000000 */
[----:B------:R-:W-:Y:S02]  /*50b0*/  FSEL R115, R31, -INF , !P1 ;  /* 0xff8000001f737808 */ /* 0x000fe40004800000 */
[----:B------:R-:W-:Y:S01]  /*50c0*/  ISETP.LT.OR P2, PT, R5, R236, P2 ;  /* 0x000000ec0500720c */ /* 0x000fe20001741670 */
[----:B-1----:R-:W-:Y:S01]  /*50d0*/  HMMA.16816.F32.BF16 R28, R8, R16, R208 ;  /* 0x00000010081c723c */ /* 0x002fe200000418d0 */
[----:B------:R-:W-:-:S02]  /*50e0*/  ISETP.GE.AND P4, PT, R3, R242, PT ;  /* 0x000000f20300720c */ /* 0x000fc40003f86270 */
[----:B------:R-:W-:Y:S02]  /*50f0*/  FSEL R67, R27, -INF , !P5 ;  /* 0xff8000001b437808 */ /* 0x000fe40006800000 */
[C---:B------:R-:W-:Y:S02]  /*5100*/  ISETP.GE.AND P1, PT, R5.reuse, R240, PT ;  /* 0x000000f00500720c */ /* 0x040fe40003f26270 */
[----:B------:R-:W-:Y:S01]  /*5110*/  P2R R7, PR, RZ, 0x40 ;  /* 0x00000040ff077803 */ /* 0x000fe20000000000 */
[----:B------:R-:W-:Y:S01]  /*5120*/  HMMA.16816.F32.BF16 R24, R8, R20, R152 ;  /* 0x000000140818723c */ /* 0x000fe20000041898 */
[----:B------:R-:W-:Y:S02]  /*5130*/  ISETP.LT.OR P5, PT, R5, R237, P3 ;  /* 0x000000ed0500720c */ /* 0x000fe40001fa1670 */
[----:B------:R-:W-:Y:S02]  /*5140*/  ISETP.LT.OR P6, PT, R3, R235, P0 ;  /* 0x000000eb0300720c */ /* 0x000fe400007c1670 */
[----:B------:R-:W-:-:S02]  /*5150*/  ISETP.NE.AND P3, PT, R6, RZ, PT ;  /* 0x000000ff0600720c */ /* 0x000fc40003f65270 */
[----:B------:R-:W-:Y:S02]  /*5160*/  ISETP.GE.AND P0, PT, R5, R239, PT ;  /* 0x000000ef0500720c */ /* 0x000fe40003f06270 */
[----:B------:R-:W-:Y:S02]  /*5170*/  P2R R6, PR, RZ, 0x4 ;  /* 0x00000004ff067803 */ /* 0x000fe40000000000 */
[----:B------:R-:W-:Y:S02]  /*5180*/  ISETP.LT.OR P4, PT, R3, R237, P4 ;  /* 0x000000ed0300720c */ /* 0x000fe40002781670 */
[C---:B------:R-:W-:Y:S02]  /*5190*/  ISETP.LT.OR P2, PT, R5.reuse, R238, P1 ;  /* 0x000000ee0500720c */ /* 0x040fe40000f41670 */
[----:B------:R-:W-:Y:S02]  /*51a0*/  IADD3 R3, R0, 0x18, RZ ;  /* 0x0000001800037810 */ /* 0x000fe40007ffe0ff */
[----:B------:R-:W-:-:S02]  /*51b0*/  ISETP.LT.OR P1, PT, R5, R235, P0 ;  /* 0x000000eb0500720c */ /* 0x000fc40000721670 */
[----:B------:R-:W-:Y:S02]  /*51c0*/  P2R R5, PR, RZ, 0x4 ;  /* 0x00000004ff057803 */ /* 0x000fe40000000000 */
[----:B------:R-:W-:Y:S02]  /*51d0*/  FSEL R75, R40, -INF , !P3 ;  /* 0xff800000284b7808 */ /* 0x000fe40005800000 */
[C---:B------:R-:W-:Y:S02]  /*51e0*/  ISETP.GE.AND P3, PT, R3.reuse, R241, PT ;  /* 0x000000f10300720c */ /* 0x040fe40003f66270 */
[----:B------:R-:W-:Y:S02]  /*51f0*/  ISETP.GE.AND P2, PT, R3, R240, PT ;  /* 0x000000f00300720c */ /* 0x000fe40003f46270 */
[----:B------:R-:W-:Y:S02]  /*5200*/  FSEL R108, R42, -INF , !P6 ;  /* 0xff8000002a6c7808 */ /* 0x000fe40007000000 */
[----:B------:R-:W-:-:S02]  /*5210*/  FSEL R55, R45, -INF , !P5 ;  /* 0xff8000002d377808 */ /* 0x000fc40006800000 */
[C---:B------:R-:W-:Y:S02]  /*5220*/  ISETP.LT.OR P5, PT, R3.reuse, R236, P3 ;  /* 0x000000ec0300720c */ /* 0x040fe40001fa1670 */
[----:B------:R-:W-:Y:S02]  /*5230*/  ISETP.LT.OR P6, PT, R3, R238, P2 ;  /* 0x000000ee0300720c */ /* 0x000fe400017c1670 */
[----:B------:R-:W-:Y:S02]  /*5240*/  ISETP.NE.AND P3, PT, R5, RZ, PT ;  /* 0x000000ff0500720c */ /* 0x000fe40003f65270 */
[----:B------:R-:W-:Y:S02]  /*5250*/  ISETP.NE.AND P2, PT, R6, RZ, PT ;  /* 0x000000ff0600720c */ /* 0x000fe40003f45270 */
[----:B------:R-:W-:Y:S02]  /*5260*/  IADD3 R5, R0, 0x19, RZ ;  /* 0x0000001900057810 */ /* 0x000fe40007ffe0ff */
[----:B------:R-:W-:-:S02]  /*5270*/  FSEL R58, R44, -INF , !P4 ;  /* 0xff8000002c3a7808 */ /* 0x000fc40006000000 */
[----:B------:R-:W-:Y:S02]  /*5280*/  FSEL R60, R47, -INF , !P2 ;  /* 0xff8000002f3c7808 */ /* 0x000fe40005000000 */
[----:B------:R-:W-:Y:S02]  /*5290*/  ISETP.NE.AND P4, PT, R7, RZ, PT ;  /* 0x000000ff0700720c */ /* 0x000fe40003f85270 */
[----:B------:R-:W-:Y:S02]  /*52a0*/  ISETP.GE.AND P2, PT, R5, R242, PT ;  /* 0x000000f20500720c */ /* 0x000fe40003f46270 */
[----:B------:R-:W-:Y:S02]  /*52b0*/  ISETP.GE.AND P0, PT, R3, R239, PT ;  /* 0x000000ef0300720c */ /* 0x000fe40003f06270 */
[----:B------:R-:W-:Y:S02]  /*52c0*/  FSEL R66, R46, -INF , !P4 ;  /* 0xff8000002e427808 */ /* 0x000fe40006000000 */
[----:B------:R-:W-:Y:S01]  /*52d0*/  FSEL R77, R43, -INF , !P1 ;  /* 0xff8000002b4d7808 */ /* 0x000fe20004800000 */
[----:B------:R-:W-:Y:S01]  /*52e0*/  HMMA.16816.F32.BF16 R44, R8, R22, R156 ;  /* 0x00000016082c723c */ /* 0x000fe2000004189c */
[----:B------:R-:W-:-:S02]  /*52f0*/  ISETP.LT.OR P2, PT, R5, R237, P2 ;  /* 0x000000ed0500720c */ /* 0x000fc40001741670 */
[----:B------:R-:W-:Y:S02]  /*5300*/  ISETP.GE.AND P4, PT, R3, R242, PT ;  /* 0x000000f20300720c */ /* 0x000fe40003f86270 */
[----:B------:R-:W-:Y:S02]  /*5310*/  ISETP.GE.AND P1, PT, R5, R241, PT ;  /* 0x000000f10500720c */ /* 0x000fe40003f26270 */
[----:B------:R-:W-:Y:S02]  /*5320*/  P2R R7, PR, RZ, 0x20 ;  /* 0x00000020ff077803 */ /* 0x000fe40000000000 */
[----:B------:R-:W-:Y:S02]  /*5330*/  ISETP.LT.OR P5, PT, R3, R235, P0 ;  /* 0x000000eb0300720c */ /* 0x000fe400007a1670 */
[----:B------:R-:W-:Y:S02]  /*5340*/  FSEL R65, R41, -INF , !P3 ;  /* 0xff80000029417808 */ /* 0x000fe40005800000 */
[C---:B------:R-:W-:Y:S01]  /*5350*/  ISETP.GE.AND P0, PT, R5.reuse, R240, PT ;  /* 0x000000f00500720c */ /* 0x040fe20003f06270 */
[----:B------:R-:W-:Y:S01]  /*5360*/  HMMA.16816.F32.BF16 R40, R12, R22, R104 ;  /* 0x000000160c28723c */ /* 0x000fe20000041868 */
[----:B------:R-:W-:Y:S01]  /*5370*/  ISETP.GE.AND P3, PT, R5, R239, PT ;  /* 0x000000ef0500720c */ /* 0x000fe20003f66270 */
[----:B------:R-:W1:Y:S01]  /*5380*/  LDSM.16.M88.4 R20, [R220+0x2000] ;  /* 0x00200000dc14783b */ /* 0x000e620000000200 */
[----:B------:R-:W-:-:S02]  /*5390*/  P2R R6, PR, RZ, 0x4 ;  /* 0x00000004ff067803 */ /* 0x000fc40000000000 */
[----:B------:R-:W-:Y:S02]  /*53a0*/  ISETP.LT.OR P4, PT, R3, R237, P4 ;  /* 0x000000ed0300720c */ /* 0x000fe40002781670 */
        /* <DEDUP_REMOVED lines=14> */
[----:B------:R-:W-:Y:S02]  /*5490*/  FSEL R53, R36, -INF , !P4 ;  /* 0xff80000024357808 */ /* 0x000fe40006000000 */
[----:B------:R-:W-:Y:S02]  /*54a0*/  P2R R6, PR, RZ, 0x4 ;  /* 0x00000004ff067803 */ /* 0x000fe40000000000 */
[----:B------:R-:W-:-:S02]  /*54b0*/  ISETP.NE.AND P4, PT, R7, RZ, PT ;  /* 0x000000ff0700720c */ /* 0x000fc40003f85270 */
[----:B------:R-:W-:Y:S02]  /*54c0*/  ISETP.GE.AND P2, PT, R5, R241, PT ;  /* 0x000000f10500720c */ /* 0x000fe40003f46270 */
[----:B------:R-:W-:Y:S02]  /*54d0*/  FSEL R52, R37, -INF , !P3 ;  /* 0xff80000025347808 */ /* 0x000fe40005800000 */
[----:B------:R-:W-:Y:S02]  /*54e0*/  FSEL R62, R49, -INF , !P0 ;  /* 0xff800000313e7808 */ /* 0x000fe40004000000 */
[----:B------:R-:W-:Y:S02]  /*54f0*/  ISETP.GE.AND P3, PT, R5, R242, PT ;  /* 0x000000f20500720c */ /* 0x000fe40003f66270 */
[----:B------:R-:W-:Y:S02]  /*5500*/  ISETP.GE.AND P0, PT, R3, R239, PT ;  /* 0x000000ef0300720c */ /* 0x000fe40003f06270 */
[----:B------:R-:W-:-:S02]  /*5510*/  FSEL R59, R38, -INF , !P4 ;  /* 0xff800000263b7808 */ /* 0x000fc40006000000 */
[----:B------:R-:W-:Y:S02]  /*5520*/  FSEL R79, R51, -INF , !P1 ;  /* 0xff800000334f7808 */ /* 0x000fe40004800000 */
[----:B------:R-:W-:Y:S01]  /*5530*/  ISETP.LT.OR P2, PT, R5, R236, P2 ;  /* 0x000000ec0500720c */ /* 0x000fe20001741670 */
[----:B------:R-:W-:Y:S01]  /*5540*/  HMMA.16816.F32.BF16 R48, R8, R18, R164 ;  /* 0x000000120830723c */ /* 0x000fe200000418a4 */
[----:B------:R-:W-:Y:S02]  /*5550*/  ISETP.GE.AND P4, PT, R3, R242, PT ;  /* 0x000000f20300720c */ /* 0x000fe40003f86270 */
[----:B------:R-:W-:Y:S02]  /*5560*/  FSEL R54, R39, -INF , !P5 ;  /* 0xff80000027367808 */ /* 0x000fe40006800000 */
[C---:B------:R-:W-:Y:S02]  /*5570*/  ISETP.GE.AND P1, PT, R5.reuse, R240, PT ;  /* 0x000000f00500720c */ /* 0x040fe40003f26270 */
[----:B------:R-:W-:Y:S01]  /*5580*/  P2R R7, PR, RZ, 0x40 ;  /* 0x00000040ff077803 */ /* 0x000fe20000000000 */
[----:B------:R-:W-:Y:S01]  /*5590*/  HMMA.16816.F32.BF16 R36, R12, R16, R100 ;  /* 0x000000100c24723c */ /* 0x000fe20000041864 */
[----:B------:R-:W-:-:S02]  /*55a0*/  ISETP.LT.OR P5, PT, R5, R237, P3 ;  /* 0x000000ed0500720c */ /* 0x000fc40001fa1670 */
[----:B------:R-:W-:Y:S02]  /*55b0*/  ISETP.LT.OR P6, PT, R3, R235, P0 ;  /* 0x000000eb0300720c */ /* 0x000fe400007c1670 */
[----:B------:R-:W-:Y:S02]  /*55c0*/  ISETP.NE.AND P3, PT, R6, RZ, PT ;  /* 0x000000ff0600720c */ /* 0x000fe40003f65270 */
[----:B------:R-:W-:Y:S02]  /*55d0*/  ISETP.GE.AND P0, PT, R5, R239, PT ;  /* 0x000000ef0500720c */ /* 0x000fe40003f06270 */
[----:B------:R-:W-:Y:S02]  /*55e0*/  P2R R6, PR, RZ, 0x4 ;  /* 0x00000004ff067803 */ /* 0x000fe40000000000 */
[----:B------:R-:W-:Y:S02]  /*55f0*/  ISETP.LT.OR P4, PT, R3, R237, P4 ;  /* 0x000000ed0300720c */ /* 0x000fe40002781670 */
[----:B------:R-:W-:-:S02]  /*5600*/  ISETP.LT.OR P2, PT, R5, R238, P1 ;  /* 0x000000ee0500720c */ /* 0x000fc40000f41670 */
[----:B------:R-:W-:Y:S02]  /*5610*/  IADD3 R3, R0, 0x28, RZ ;  /* 0x0000002800037810 */ /* 0x000fe40007ffe0ff */
[----:B------:R-:W-:Y:S02]  /*5620*/  ISETP.LT.OR P1, PT, R5, R235, P0 ;  /* 0x000000eb0500720c */ /* 0x000fe40000721670 */
[----:B------:R-:W-:Y:S02]  /*5630*/  P2R R5, PR, RZ, 0x4 ;  /* 0x00000004ff057803 */ /* 0x000fe40000000000 */
[----:B------:R-:W-:Y:S02]  /*5640*/  FSEL R153, R24, -INF , !P3 ;  /* 0xff80000018997808 */ /* 0x000fe40005800000 */
[C---:B------:R-:W-:Y:S02]  /*5650*/  ISETP.GE.AND P3, PT, R3.reuse, R241, PT ;  /* 0x000000f10300720c */ /* 0x040fe40003f66270 */
[----:B------:R-:W-:-:S02]  /*5660*/  ISETP.GE.AND P2, PT, R3, R240, PT ;  /* 0x000000f00300720c */ /* 0x000fc40003f46270 */
[----:B------:R-:W-:Y:S02]  /*5670*/  FSEL R154, R26, -INF , !P6 ;  /* 0xff8000001a9a7808 */ /* 0x000fe40007000000 */
[----:B------:R-:W-:Y:S02]  /*5680*/  FSEL R148, R33, -INF , !P5 ;  /* 0xff80000021947808 */ /* 0x000fe40006800000 */
[C---:B------:R-:W-:Y:S02]  /*5690*/  ISETP.LT.OR P5, PT, R3.reuse, R236, P3 ;  /* 0x000000ec0300720c */ /* 0x040fe40001fa1670 */
[----:B------:R-:W-:Y:S02]  /*56a0*/  ISETP.LT.OR P6, PT, R3, R238, P2 ;  /* 0x000000ee0300720c */ /* 0x000fe400017c1670 */
[----:B------:R-:W-:Y:S02]  /*56b0*/  ISETP.NE.AND P3, PT, R5, RZ, PT ;  /* 0x000000ff0500720c */ /* 0x000fe40003f65270 */
[----:B------:R-:W-:-:S02]  /*56c0*/  ISETP.NE.AND P2, PT, R6, RZ, PT ;  /* 0x000000ff0600720c */ /* 0x000fc40003f45270 */
[----:B------:R-:W-:Y:S02]  /*56d0*/  IADD3 R5, R0, 0x29, RZ ;  /* 0x0000002900057810 */ /* 0x000fe40007ffe0ff */
[----:B------:R-:W-:Y:S02]  /*56e0*/  FSEL R151, R32, -INF , !P4 ;  /* 0xff80000020977808 */ /* 0x000fe40006000000 */
[----:B------:R-:W-:Y:S02]  /*56f0*/  FSEL R141, R35, -INF , !P2 ;  /* 0xff800000238d7808 */ /* 0x000fe40005000000 */
[----:B------:R-:W-:Y:S02]  /*5700*/  ISETP.NE.AND P4, PT, R7, RZ, PT ;  /* 0x000000ff0700720c */ /* 0x000fe40003f85270 */
[----:B------:R-:W-:Y:S02]  /*5710*/  ISETP.GE.AND P2, PT, R5, R242, PT ;  /* 0x000000f20500720c */ /* 0x000fe40003f46270 */
[----:B------:R-:W-:-:S02]  /*5720*/  ISETP.GE.AND P0, PT, R3, R239, PT ;  /* 0x000000ef0300720c */ /* 0x000fc40003f06270 */
[----:B------:R-:W-:Y:S02]  /*5730*/  FSEL R150, R34, -INF , !P4 ;  /* 0xff80000022967808 */ /* 0x000fe40006000000 */
[----:B------:R-:W-:Y:S01]  /*5740*/  FSEL R149, R27, -INF , !P1 ;  /* 0xff8000001b957808 */ /* 0x000fe20004800000 */
[----:B------:R-:W-:Y:S01]  /*5750*/  HMMA.16816.F32.BF16 R32, R12, R18, R96 ;  /* 0x000000120c20723c */ /* 0x000fe20000041860 */
[----:B------:R-:W-:Y:S01]  /*5760*/  ISETP.LT.OR P2, PT, R5, R237, P2 ;  /* 0x000000ed0500720c */ /* 0x000fe20001741670 */
[----:B------:R-:W2:Y:S01]  /*5770*/  LDSM.16.M88.4 R16, [R220+0x2800] ;  /* 0x00280000dc10783b */ /* 0x000ea20000000200 */
[----:B------:R-:W-:Y:S02]  /*5780*/  ISETP.GE.AND P4, PT, R3, R242, PT ;  /* 0x000000f20300720c */ /* 0x000fe40003f86270 */
[----:B------:R-:W-:Y:S02]  /*5790*/  ISETP.GE.AND P1, PT, R5, R241, PT ;  /* 0x000000f10500720c */ /* 0x000fe40003f26270 */
[----:B------:R-:W-:-:S02]  /*57a0*/  P2R R7, PR, RZ, 0x20 ;  /* 0x00000020ff077803 */ /* 0x000fc40000000000 */
[----:B------:R-:W-:Y:S02]  /*57b0*/  ISETP.LT.OR P5, PT, R3, R235, P0 ;  /* 0x000000eb0300720c */ /* 0x000fe400007a1670 */
[----:B------:R-:W-:Y:S02]  /*57c0*/  FSEL R143, R25, -INF , !P3 ;  /* 0xff800000198f7808 */ /* 0x000fe40005800000 */
[C---:B------:R-:W-:Y:S01]  /*57d0*/  ISETP.GE.AND P0, PT, R5.reuse, R240, PT ;  /* 0x000000f00500720c */ /* 0x040fe20003f06270 */
[----:B-1----:R-:W-:Y:S01]  /*57e0*/  HMMA.16816.F32.BF16 R24, R8, R20, R228 ;  /* 0x000000140818723c */ /* 0x002fe200000418e4 */
[----:B------:R-:W-:Y:S02]  /*57f0*/  ISETP.GE.AND P3, PT, R5, R239, PT ;  /* 0x000000ef0500720c */ /* 0x000fe40003f66270 */
[----:B------:R-:W-:Y:S02]  /*5800*/  P2R R6, PR, RZ, 0x4 ;  /* 0x00000004ff067803 */ /* 0x000fe40000000000 */
[----:B------:R-:W-:-:S02]  /*5810*/  ISETP.LT.OR P4, PT, R3, R237, P4 ;  /* 0x000000ed0300720c */ /* 0x000fc40002781670 */
[C---:B------:R-:W-:Y:S02]  /*5820*/  ISETP.LT.OR P2, PT, R5.reuse, R236, P1 ;  /* 0x000000ec0500720c */ /* 0x040fe40000f41670 */
[----:B------:R-:W-:Y:S02]  /*5830*/  IADD3 R3, R0, 0x30, RZ ;  /* 0x0000003000037810 */ /* 0x000fe40007ffe0ff */
[C---:B------:R-:W-:Y:S02]  /*5840*/  ISETP.LT.OR P0, PT, R5.reuse, R238, P0 ;  /* 0x000000ee0500720c */ /* 0x040fe40000701670 */
[----:B------:R-:W-:Y:S02]  /*5850*/  ISETP.LT.OR P1, PT, R5, R235, P3 ;  /* 0x000000eb0500720c */ /* 0x000fe40001f21670 */
[----:B------:R-:W-:Y:S02]  /*5860*/  P2R R5, PR, RZ, 0x4 ;  /* 0x00000004ff057803 */ /* 0x000fe40000000000 */
[----:B------:R-:W-:-:S02]  /*5870*/  ISETP.GE.AND P2, PT, R3, R240, PT ;  /* 0x000000f00300720c */ /* 0x000fc40003f46270 */
[----:B------:R-:W-:Y:S02]  /*5880*/  ISETP.GE.AND P3, PT, R3, R241, PT ;  /* 0x000000f10300720c */ /* 0x000fe40003f66270 */
[----:B------:R-:W-:Y:S02]  /*5890*/  FSEL R142, R46, -INF , !P5 ;  /* 0xff8000002e8e7808 */ /* 0x000fe40006800000 */
[----:B------:R-:W-:Y:S02]  /*58a0*/  FSEL R140, R44, -INF , !P6 ;  /* 0xff8000002c8c7808 */ /* 0x000fe40007000000 */
[----:B------:R-:W-:Y:S02]  /*58b0*/  ISETP.NE.AND P5, PT, R5, RZ, PT ;  /* 0x000000ff0500720c */ /* 0x000fe40003fa5270 */
[C---:B------:R-:W-:Y:S02]  /*58c0*/  ISETP.LT.OR P2, PT, R3.reuse, R238, P2 ;  /* 0x000000ee0300720c */ /* 0x040fe40001741670 */
[----:B------:R-:W-:-:S02]  /*58d0*/  ISETP.LT.OR P6, PT, R3, R236, P3 ;  /* 0x000000ec0300720c */ /* 0x000fc40001fc1670 */
[----:B------:R-:W-:Y:S02]  /*58e0*/  IADD3 R5, R0, 0x31, RZ ;  /* 0x0000003100057810 */ /* 0x000fe40007ffe0ff */
[----:B------:R-:W-:Y:S02]  /*58f0*/  ISETP.NE.AND P3, PT, R6, RZ, PT ;  /* 0x000000ff0600720c */ /* 0x000fe40003f65270 */
[----:B------:R-:W-:Y:S02]  /*5900*/  FSEL R133, R40, -INF , !P4 ;  /* 0xff80000028857808 */ /* 0x000fe40006000000 */
[----:B------:R-:W-:Y:S02]  /*5910*/  P2R R6, PR, RZ, 0x4 ;  /* 0x00000004ff067803 */ /* 0x000fe40000000000 */
[----:B------:R-:W-:Y:S02]  /*5920*/  ISETP.NE.AND P4, PT, R7, RZ, PT ;  /* 0x000000ff0700720c */ /* 0x000fe40003f85270 */
[----:B------:R-:W-:-:S02]  /*5930*/  ISETP.GE.AND P2, PT, R5, R241, PT ;  /* 0x000000f10500720c */ /* 0x000fc40003f46270 */
[----:B------:R-:W-:Y:S02]  /*5940*/  FSEL R128, R41, -INF , !P3 ;  /* 0xff80000029807808 */ /* 0x000fe40005800000 */
[----:B------:R-:W-:Y:S02]  /*5950*/  FSEL R131, R45, -INF , !P0 ;  /* 0xff8000002d837808 */ /* 0x000fe40004000000 */
[----:B------:R-:W-:Y:S02]  /*5960*/  ISETP.GE.AND P3, PT, R5, R242, PT ;  /* 0x000000f20500720c */ /* 0x000fe40003f66270 */
[----:B------:R-:W-:Y:S02]  /*5970*/  ISETP.GE.AND P0, PT, R3, R239, PT ;  /* 0x000000ef0300720c */ /* 0x000fe40003f06270 */
[----:B------:R-:W-:Y:S02]  /*5980*/  FSEL R134, R42, -INF , !P4 ;  /* 0xff8000002a867808 */ /* 0x000fe40006000000 */
[----:B------:R-:W-:-:S02]  /*5990*/  FSEL R130, R47, -INF , !P1 ;  /* 0xff8000002f827808 */ /* 0x000fc40004800000 */
[----:B------:R-:W-:Y:S01]  /*59a0*/  ISETP.LT.OR P2, PT, R5, R236, P2 ;  /* 0x000000ec0500720c */ /* 0x000fe20001741670 */
[----:B--2---:R-:W-:Y:S01]  /*59b0*/  HMMA.16816.F32.BF16 R44, R8, R18, R200 ;  /* 0x00000012082c723c */ /* 0x004fe200000418c8 */
        /* <DEDUP_REMOVED lines=33> */
[----:B------:R-:W-:Y:S02]  /*5bd0*/  ISETP.LT.OR P2, PT, R5, R237, P2 ;  /* 0x000000ed0500720c */ /* 0x000fe40001741670 */
[----:B------:R-:W-:Y:S02]  /*5be0*/  ISETP.GE.AND P4, PT, R3, R242, PT ;  /* 0x000000f20300720c */ /* 0x000fe40003f86270 */
[----:B------:R-:W-:Y:S02]  /*5bf0*/  ISETP.GE.AND P1, PT, R5, R241, PT ;  /* 0x000000f10500720c */ /* 0x000fe40003f26270 */
[----:B------:R-:W-:-:S02]  /*5c00*/  P2R R7, PR, RZ, 0x20 ;  /* 0x00000020ff077803 */ /* 0x000fc40000000000 */
[----:B------:R-:W-:Y:S02]  /*5c10*/  ISETP.LT.OR P5, PT, R3, R235, P0 ;  /* 0x000000eb0300720c */ /* 0x000fe400007a1670 */
[----:B------:R-:W-:Y:S02]  /*5c20*/  FSEL R165, R29, -INF , !P3 ;  /* 0xff8000001da57808 */ /* 0x000fe40005800000 */
[C---:B------:R-:W-:Y:S01]  /*5c30*/  ISETP.GE.AND P0, PT, R5.reuse, R240, PT ;  /* 0x000000f00500720c */ /* 0x040fe20003f06270 */
[----:B------:R-:W-:Y:S01]  /*5c40*/  HMMA.16816.F32.BF16 R28, R12, R22, R88 ;  /* 0x000000160c1c723c */ /* 0x000fe20000041858 */
[----:B------:R-:W-:Y:S01]  /*5c50*/  ISETP.GE.AND P3, PT, R5, R239, PT ;  /* 0x000000ef0500720c */ /* 0x000fe20003f66270 */
[----:B------:R-:W1:Y:S01]  /*5c60*/  LDSM.16.M88.4 R20, [R220+0x3000] ;  /* 0x00300000dc14783b */ /* 0x000e620000000200 */
        /* <DEDUP_REMOVED lines=27> */
[-C--:B------:R-:W-:Y:S01]  /*5e20*/  HMMA.16816.F32.BF16 R48, R12, R16.reuse, R84 ;  /* 0x000000100c30723c */ /* 0x080fe20000041854 */
        /* <DEDUP_REMOVED lines=32> */
[----:B-1----:R-:W-:Y:S01]  /*6030*/  HMMA.16816.F32.BF16 R40, R12, R20, R68 ;  /* 0x000000140c28723c */ /* 0x002fe20000041844 */
        /* <DEDUP_REMOVED lines=10> */
[----:B------:R-:W-:Y:S01]  /*60e0*/  P2R R6, PR, RZ, 0x4 ;  /* 0x00000004ff067803 */ /* 0x000fe20000000000 */
[----:B------:R-:W-:-:S04]  /*60f0*/  DEPBAR.LE SB0, 0x0 ;  /* 0x000080000000791a */ /* 0x000fc80000000000 */
[----:B------:R-:W-:Y:S02]  /*6100*/  ISETP.LT.OR P4, PT, R3, R237, P4 ;  /* 0x000000ed0300720c */ /* 0x000fe40002781670 */
[C---:B------:R-:W-:Y:S02]  /*6110*/  ISETP.LT.OR P2, PT, R5.reuse, R236, P1 ;  /* 0x000000ec0500720c */ /* 0x040fe40000f41670 */
[----:B------:R-:W-:Y:S02]  /*6120*/  IADD3 R3, R0, 0x50, RZ ;  /* 0x0000005000037810 */ /* 0x000fe40007ffe0ff */
[C---:B------:R-:W-:Y:S02]  /*6130*/  ISETP.LT.OR P0, PT, R5.reuse, R238, P0 ;  /* 0x000000ee0500720c */ /* 0x040fe40000701670 */
[----:B------:R-:W-:Y:S02]  /*6140*/  ISETP.LT.OR P1, PT, R5, R235, P3 ;  /* 0x000000eb0500720c */ /* 0x000fe40001f21670 */
[----:B------:R-:W-:-:S02]  /*6150*/  P2R R5, PR, RZ, 0x4 ;  /* 0x00000004ff057803 */ /* 0x000fc40000000000 */
[----:B------:R-:W-:Y:S02]  /*6160*/  ISETP.GE.AND P2, PT, R3, R240, PT ;  /* 0x000000f00300720c */ /* 0x000fe40003f46270 */
[----:B------:R-:W-:Y:S02]  /*6170*/  FSEL R192, R28, -INF , !P4 ;  /* 0xff8000001cc07808 */ /* 0x000fe40006000000 */
[----:B------:R-:W-:Y:S02]  /*6180*/  ISETP.NE.AND P4, PT, R7, RZ, PT ;  /* 0x000000ff0700720c */ /* 0x000fe40003f85270 */
[----:B------:R-:W-:Y:S02]  /*6190*/  ISETP.GE.AND P3, PT, R3, R241, PT ;  /* 0x000000f10300720c */ /* 0x000fe40003f66270 */
[----:B------:R-:W-:Y:S02]  /*61a0*/  FSEL R200, R38, -INF , !P5 ;  /* 0xff80000026c87808 */ /* 0x000fe40006800000 */
[----:B------:R-:W-:-:S02]  /*61b0*/  ISETP.NE.AND P5, PT, R5, RZ, PT ;  /* 0x000000ff0500720c */ /* 0x000fc40003fa5270 */
[C---:B------:R-:W-:Y:S02]  /*61c0*/  ISETP.LT.OR P2, PT, R3.reuse, R238, P2 ;  /* 0x000000ee0300720c */ /* 0x040fe40001741670 */
[----:B------:R-:W-:Y:S02]  /*61d0*/  FSEL R194, R36, -INF , !P6 ;  /* 0xff80000024c27808 */ /* 0x000fe40007000000 */
[----:B------:R-:W-:Y:S02]  /*61e0*/  IADD3 R5, R0, 0x51, RZ ;  /* 0x0000005100057810 */ /* 0x000fe40007ffe0ff */
[----:B------:R-:W-:Y:S02]  /*61f0*/  FSEL R193, R30, -INF , !P4 ;  /* 0xff8000001ec17808 */ /* 0x000fe40006000000 */
[C---:B------:R-:W-:Y:S02]  /*6200*/  ISETP.LT.OR P6, PT, R3.reuse, R236, P3 ;  /* 0x000000ec0300720c */ /* 0x040fe40001fc1670 */
[----:B------:R-:W-:-:S02]  /*6210*/  ISETP.GE.AND P4, PT, R3, R242, PT ;  /* 0x000000f20300720c */ /* 0x000fc40003f86270 */
[----:B------:R-:W-:Y:S02]  /*6220*/  ISETP.NE.AND P3, PT, R6, RZ, PT ;  /* 0x000000ff0600720c */ /* 0x000fe40003f65270 */
[----:B------:R-:W-:Y:S02]  /*6230*/  P2R R6, PR, RZ, 0x4 ;  /* 0x00000004ff067803 */ /* 0x000fe40000000000 */
[----:B------:R-:W-:Y:S02]  /*6240*/  ISETP.GE.AND P2, PT, R5, R241, PT ;  /* 0x000000f10500720c */ /* 0x000fe40003f46270 */
[----:B------:R-:W-:Y:S02]  /*6250*/  FSEL R190, R37, -INF , !P0 ;  /* 0xff80000025be7808 */ /* 0x000fe40004000000 */
[C---:B------:R-:W-:Y:S02]  /*6260*/  ISETP.LT.OR P4, PT, R3.reuse, R237, P4 ;  /* 0x000000ed0300720c */ /* 0x040fe40002781670 */
[----:B------:R-:W-:-:S02]  /*6270*/  ISETP.GE.AND P0, PT, R3, R239, PT ;  /* 0x000000ef0300720c */ /* 0x000fc40003f06270 */
[----:B------:R-:W-:Y:S02]  /*6280*/  P2R R7, PR, RZ, 0x40 ;  /* 0x00000040ff077803 */ /* 0x000fe40000000000 */
[----:B------:R-:W-:Y:S02]  /*6290*/  FSEL R182, R29, -INF , !P3 ;  /* 0xff8000001db67808 */ /* 0x000fe40005800000 */
[----:B------:R-:W-:Y:S02]  /*62a0*/  FSEL R191, R39, -INF , !P1 ;  /* 0xff80000027bf7808 */ /* 0x000fe40004800000 */
[C---:B------:R-:W-:Y:S01]  /*62b0*/  ISETP.GE.AND P3, PT, R5.reuse, R242, PT ;  /* 0x000000f20500720c */ /* 0x040fe20003f66270 */
[----:B-1----:R-:W-:Y:S01]  /*62c0*/  HMMA.16816.F32.BF16 R36, R12, R16, R124 ;  /* 0x000000100c24723c */ /* 0x002fe2000004187c */
[C---:B------:R-:W-:Y:S02]  /*62d0*/  ISETP.LT.OR P2, PT, R5.reuse, R236, P2 ;  /* 0x000000ec0500720c */ /* 0x040fe40001741670 */
[----:B------:R-:W-:-:S02]  /*62e0*/  ISETP.GE.AND P1, PT, R5, R240, PT ;  /* 0x000000f00500720c */ /* 0x000fc40003f26270 */
[----:B------:R-:W-:Y:S01]  /*62f0*/  FSEL R189, R48, -INF , !P4 ;  /* 0xff80000030bd7808 */ /* 0x000fe20006000000 */
[----:B------:R-:W-:Y:S01]  /*6300*/  BAR.SYNC.DEFER_BLOCKING 0x0 ;  /* 0x0000000000007b1d */ /* 0x000fe20000010000 */
[----:B------:R-:W-:Y:S02]  /*6310*/  ISETP.LT.OR P6, PT, R3, R235, P0 ;  /* 0x000000eb0300720c */ /* 0x000fe400007c1670 */
[----:B------:R-:W-:Y:S02]  /*6320*/  FSEL R183, R31, -INF , !P5 ;  /* 0xff8000001fb77808 */ /* 0x000fe40006800000 */
[----:B------:R-:W-:Y:S01]  /*6330*/  ISETP.NE.AND P4, PT, R7, RZ, PT ;  /* 0x000000ff0700720c */ /* 0x000fe20003f85270 */
[----:B------:R-:W-:Y:S01]  /*6340*/  HMMA.16816.F32.BF16 R28, R8, R20, R196 ;  /* 0x00000014081c723c */ /* 0x000fe200000418c4 */
[C---:B------:R-:W-:Y:S02]  /*6350*/  ISETP.GE.AND P0, PT, R5.reuse, R239, PT ;  /* 0x000000ef0500720c */ /* 0x040fe40003f06270 */
[----:B------:R-:W-:-:S02]  /*6360*/  ISETP.LT.OR P5, PT, R5, R237, P3 ;  /* 0x000000ed0500720c */ /* 0x000fc40001fa1670 */
[----:B------:R-:W-:Y:S02]  /*6370*/  P2R R7, PR, RZ, 0x4 ;  /* 0x00000004ff077803 */ /* 0x000fe40000000000 */
[----:B------:R-:W-:Y:S02]  /*6380*/  ISETP.NE.AND P3, PT, R6, RZ, PT ;  /* 0x000000ff0600720c */ /* 0x000fe40003f65270 */
[C---:B------:R-:W-:Y:S02]  /*6390*/  ISETP.LT.OR P2, PT, R5.reuse, R238, P1 ;  /* 0x000000ee0500720c */ /* 0x040fe40000f41670 */
[----:B------:R-:W-:Y:S02]  /*63a0*/  IADD3 R3, R0, 0x58, RZ ;  /* 0x0000005800037810 */ /* 0x000fe40007ffe0ff */
[----:B------:R-:W-:Y:S02]  /*63b0*/  ISETP.LT.OR P1, PT, R5, R235, P0 ;  /* 0x000000eb0500720c */ /* 0x000fe40000721670 */
[----:B------:R-:W-:-:S02]  /*63c0*/  P2R R5, PR, RZ, 0x4 ;  /* 0x00000004ff057803 */ /* 0x000fc40000000000 */
[----:B------:R-:W-:Y:S02]  /*63d0*/  FSEL R248, R32, -INF , !P3 ;  /* 0xff80000020f87808 */ /* 0x000fe40005800000 */
[C---:B------:R-:W-:Y:S02]  /*63e0*/  ISETP.GE.AND P3, PT, R3.reuse, R241, PT ;  /* 0x000000f10300720c */ /* 0x040fe40003f66270 */
[----:B------:R-:W-:Y:S02]  /*63f0*/  ISETP.GE.AND P2, PT, R3, R240, PT ;  /* 0x000000f00300720c */ /* 0x000fe40003f46270 */
[----:B------:R-:W-:Y:S02]  /*6400*/  FSEL R251, R34, -INF , !P6 ;  /* 0xff80000022fb7808 */ /* 0x000fe40007000000 */
[----:B------:R-:W-:Y:S02]  /*6410*/  FSEL R188, R49, -INF , !P5 ;  /* 0xff80000031bc7808 */ /* 0x000fe40006800000 */
[----:B------:R-:W-:-:S02]  /*6420*/  ISETP.LT.OR P5, PT, R3, R236, P3 ;  /* 0x000000ec0300720c */ /* 0x000fc40001fa1670 */
[----:B------:R-:W-:Y:S02]  /*6430*/  ISETP.LT.OR P6, PT, R3, R238, P2 ;  /* 0x000000ee0300720c */ /* 0x000fe400017c1670 */
[----:B------:R-:W-:Y:S02]  /*6440*/  ISETP.NE.AND P3, PT, R5, RZ, PT ;  /* 0x000000ff0500720c */ /* 0x000fe40003f65270 */
[----:B------:R-:W-:Y:S02]  /*6450*/  ISETP.NE.AND P2, PT, R7, RZ, PT ;  /* 0x000000ff0700720c */ /* 0x000fe40003f45270 */
[----:B------:R-:W-:Y:S02]  /*6460*/  IADD3 R5, R0, 0x59, RZ ;  /* 0x0000005900057810 */ /* 0x000fe40007ffe0ff */
[----:B------:R-:W-:Y:S02]  /*6470*/  FSEL R245, R51, -INF , !P2 ;  /* 0xff80000033f57808 */ /* 0x000fe40005000000 */
[----:B------:R-:W-:-:S02]  /*6480*/  ISETP.GE.AND P2, PT, R5, R242, PT ;  /* 0x000000f20500720c */ /* 0x000fc40003f46270 */
[----:B------:R-:W-:Y:S02]  /*6490*/  ISETP.GE.AND P0, PT, R3, R239, PT ;  /* 0x000000ef0300720c */ /* 0x000fe40003f06270 */
[----:B------:R-:W-:Y:S02]  /*64a0*/  FSEL R249, R50, -INF , !P4 ;  /* 0xff80000032f97808 */ /* 0x000fe40006000000 */
[----:B------:R-:W-:Y:S02]  /*64b0*/  FSEL R250, R35, -INF , !P1 ;  /* 0xff80000023fa7808 */ /* 0x000fe40004800000 */
[----:B------:R-:W-:Y:S02]  /*64c0*/  ISETP.LT.OR P2, PT, R5, R237, P2 ;  /* 0x000000ed0500720c */ /* 0x000fe40001741670 */
[----:B------:R-:W-:Y:S02]  /*64d0*/  ISETP.GE.AND P4, PT, R3, R242, PT ;  /* 0x000000f20300720c */ /* 0x000fe40003f86270 */
[----:B------:R-:W-:-:S02]  /*64e0*/  ISETP.GE.AND P1, PT, R5, R241, PT ;  /* 0x000000f10500720c */ /* 0x000fc40003f26270 */
[----:B------:R-:W-:Y:S02]  /*64f0*/  P2R R6, PR, RZ, 0x20 ;  /* 0x00000020ff067803 */ /* 0x000fe40000000000 */
[----:B------:R-:W-:Y:S02]  /*6500*/  ISETP.LT.OR P5, PT, R3, R235, P0 ;  /* 0x000000eb0300720c */ /* 0x000fe400007a1670 */
[----:B------:R-:W-:Y:S02]  /*6510*/  FSEL R215, R33, -INF , !P3 ;  /* 0xff80000021d77808 */ /* 0x000fe40005800000 */
[C---:B------:R-:W-:Y:S01]  /*6520*/  ISETP.GE.AND P0, PT, R5.reuse, R240, PT ;  /* 0x000000f00500720c */ /* 0x040fe20003f06270 */
[----:B------:R-:W-:Y:S01]  /*6530*/  HMMA.16816.F32.BF16 R32, R8, R16, R168 ;  /* 0x000000100820723c */ /* 0x000fe200000418a8 */
[----:B------:R-:W-:Y:S02]  /*6540*/  ISETP.GE.AND P3, PT, R5, R239, PT ;  /* 0x000000ef0500720c */ /* 0x000fe40003f66270 */
[----:B------:R-:W-:-:S02]  /*6550*/  P2R R7, PR, RZ, 0x4 ;  /* 0x00000004ff077803 */ /* 0x000fc40000000000 */
[----:B------:R-:W-:Y:S02]  /*6560*/  ISETP.LT.OR P4, PT, R3, R237, P4 ;  /* 0x000000ed0300720c */ /* 0x000fe40002781670 */
[C---:B------:R-:W-:Y:S02]  /*6570*/  ISETP.LT.OR P2, PT, R5.reuse, R236, P1 ;  /* 0x000000ec0500720c */ /* 0x040fe40000f41670 */
[----:B------:R-:W-:Y:S02]  /*6580*/  IADD3 R3, R0, 0x60, RZ ;  /* 0x0000006000037810 */ /* 0x000fe40007ffe0ff */
[C---:B------:R-:W-:Y:S02]  /*6590*/  ISETP.LT.OR P0, PT, R5.reuse, R238, P0 ;  /* 0x000000ee0500720c */ /* 0x040fe40000701670 */
[----:B------:R-:W-:Y:S02]  /*65a0*/  ISETP.LT.OR P1, PT, R5, R235, P3 ;  /* 0x000000eb0500720c */ /* 0x000fe40001f21670 */
[----:B------:R-:W-:-:S02]  /*65b0*/  FSEL R181, R24, -INF , !P4 ;  /* 0xff80000018b57808 */ /* 0x000fc40006000000 */
[----:B------:R-:W-:Y:S02]  /*65c0*/  P2R R5, PR, RZ, 0x4 ;  /* 0x00000004ff057803 */ /* 0x000fe40000000000 */
[----:B------:R-:W-:Y:S02]  /*65d0*/  ISETP.NE.AND P4, PT, R6, RZ, PT ;  /* 0x000000ff0600720c */ /* 0x000fe40003f85270 */
[C---:B------:R-:W-:Y:S02]  /*65e0*/  ISETP.GE.AND P3, PT, R3.reuse, R241, PT ;  /* 0x000000f10300720c */ /* 0x040fe40003f66270 */
[----:B------:R-:W-:Y:S02]  /*65f0*/  ISETP.GE.AND P2, PT, R3, R240, PT ;  /* 0x000000f00300720c */ /* 0x000fe40003f46270 */
[----:B------:R-:W-:Y:S02]  /*6600*/  FSEL R234, R44, -INF , !P6 ;  /* 0xff8000002cea7808 */ /* 0x000fe40007000000 */
[----:B------:R-:W-:-:S02]  /*6610*/  FSEL R247, R46, -INF , !P5 ;  /* 0xff8000002ef77808 */ /* 0x000fc40006800000 */
[----:B------:R-:W-:Y:S02]  /*6620*/  FSEL R214, R26, -INF , !P4 ;  /* 0xff8000001ad67808 */ /* 0x000fe40006000000 */
[C---:B------:R-:W-:Y:S02]  /*6630*/  ISETP.LT.OR P5, PT, R3.reuse, R236, P3 ;  /* 0x000000ec0300720c */ /* 0x040fe40001fa1670 */
[C---:B------:R-:W-:Y:S02]  /*6640*/  ISETP.LT.OR P6, PT, R3.reuse, R238, P2 ;  /* 0x000000ee0300720c */ /* 0x040fe400017c1670 */
[----:B------:R-:W-:Y:S02]  /*6650*/  ISETP.GE.AND P4, PT, R3, R242, PT ;  /* 0x000000f20300720c */ /* 0x000fe40003f86270 */
[----:B------:R-:W-:Y:S02]  /*6660*/  FSEL R244, R45, -INF , !P0 ;  /* 0xff8000002df47808 */ /* 0x000fe40004000000 */
[----:B------:R-:W-:-:S02]  /*6670*/  ISETP.NE.AND P3, PT, R5, RZ, PT ;  /* 0x000000ff0500720c */ /* 0x000fc40003f65270 */
[----:B------:R-:W-:Y:S02]  /*6680*/  ISETP.NE.AND P2, PT, R7, RZ, PT ;  /* 0x000000ff0700720c */ /* 0x000fe40003f45270 */
[C---:B------:R-:W-:Y:S02]  /*6690*/  ISETP.GE.AND P0, PT, R3.reuse, R239, PT ;  /* 0x000000ef0300720c */ /* 0x040fe40003f06270 */
[----:B------:R-:W-:Y:S02]  /*66a0*/  IADD3 R5, R0, 0x61, RZ ;  /* 0x0000006100057810 */ /* 0x000fe40007ffe0ff */
[----:B------:R-:W-:Y:S02]  /*66b0*/  ISETP.LT.OR P4, PT, R3, R237, P4 ;  /* 0x000000ed0300720c */ /* 0x000fe40002781670 */
[----:B------:R-:W-:Y:S02]  /*66c0*/  P2R R6, PR, RZ, 0x20 ;  /* 0x00000020ff067803 */ /* 0x000fe40000000000 */
[----:B------:R-:W-:-:S02]  /*66d0*/  FSEL R69, R25, -INF , !P2 ;  /* 0xff80000019457808 */ /* 0x000fc40005000000 */
[----:B------:R-:W-:Y:S02]  /*66e0*/  FSEL R206, R27, -INF , !P3 ;  /* 0xff8000001bce7808 */ /* 0x000fe40005800000 */
[----:B------:R-:W-:Y:S01]  /*66f0*/  ISETP.LT.OR P5, PT, R3, R235, P0 ;  /* 0x000000eb0300720c */ /* 0x000fe200007a1670 */
[-C--:B------:R-:W-:Y:S01]  /*6700*/  HMMA.16816.F32.BF16 R24, R8, R22.reuse, R176 ;  /* 0x000000160818723c */ /* 0x080fe200000418b0 */
[C---:B------:R-:W-:Y:S02]  /*6710*/  ISETP.GE.AND P3, PT, R5.reuse, R242, PT ;  /* 0x000000f20500720c */ /* 0x040fe40003f66270 */
[----:B------:R-:W-:Y:S02]  /*6720*/  ISETP.GE.AND P2, PT, R5, R241, PT ;  /* 0x000000f10500720c */ /* 0x000fe40003f46270 */
[----:B------:R-:W-:Y:S02]  /*6730*/  FSEL R246, R47, -INF , !P1 ;  /* 0xff8000002ff67808 */ /* 0x000fe40004800000 */
[C---:B------:R-:W-:Y:S01]  /*6740*/  ISETP.GE.AND P0, PT, R5.reuse, R239, PT ;  /* 0x000000ef0500720c */ /* 0x040fe20003f06270 */
[----:B------:R-:W-:Y:S01]  /*6750*/  HMMA.16816.F32.BF16 R20, R12, R22, R136 ;  /* 0x000000160c14723c */ /* 0x000fe20000041888 */
[----:B------:R-:W-:-:S02]  /*6760*/  ISETP.GE.AND P1, PT, R5, R240, PT ;  /* 0x000000f00500720c */ /* 0x000fc40003f26270 */
[----:B------:R-:W-:Y:S02]  /*6770*/  FSEL R166, R40, -INF , !P4 ;  /* 0xff80000028a67808 */ /* 0x000fe40006000000 */
[C---:B------:R-:W-:Y:S02]  /*6780*/  ISETP.LT.OR P4, PT, R5.reuse, R237, P3 ;  /* 0x000000ed0500720c */ /* 0x040fe40001f81670 */
[C---:B------:R-:W-:Y:S01]  /*6790*/  ISETP.LT.OR P2, PT, R5.reuse, R236, P2 ;  /* 0x000000ec0500720c */ /* 0x040fe20001741670 */
[----:B------:R-:W-:Y:S01]  /*67a0*/  HMMA.16816.F32.BF16 R8, R8, R18, R184 ;  /* 0x000000120808723c */ /* 0x000fe200000418b8 */
[----:B------:R-:W-:Y:S02]  /*67b0*/  IADD3 R3, R0, 0x70, RZ ;  /* 0x0000007000037810 */ /* 0x000fe40007ffe0ff */
[----:B------:R-:W-:Y:S02]  /*67c0*/  ISETP.NE.AND P3, PT, R6, RZ, PT ;  /* 0x000000ff0600720c */ /* 0x000fe40003f65270 */
[----:B------:R-:W-:-:S02]  /*67d0*/  ISETP.LT.OR P0, PT, R5, R235, P0 ;  /* 0x000000eb0500720c */ /* 0x000fc40000701670 */
[----:B------:R-:W-:Y:S01]  /*67e0*/  ISETP.LT.OR P1, PT, R5, R238, P1 ;  /* 0x000000ee0500720c */ /* 0x000fe20000f21670 */
[----:B------:R-:W-:Y:S01]  /*67f0*/  HMMA.16816.F32.BF16 R12, R12, R18, R144 ;  /* 0x000000120c0c723c */ /* 0x000fe20000041890 */
[----:B------:R-:W-:Y:S02]  /*6800*/  P2R R7, PR, RZ, 0x4 ;  /* 0x00000004ff077803 */ /* 0x000fe40000000000 */
[----:B------:R-:W-:Y:S02]  /*6810*/  FSEL R201, R42, -INF , !P3 ;  /* 0xff8000002ac97808 */ /* 0x000fe40005800000 */
[----:B------:R-:W-:Y:S02]  /*6820*/  P2R R5, PR, RZ, 0x1 ;  /* 0x00000001ff057803 */ /* 0x000fe40000000000 */
[----:B------:R-:W-:Y:S02]  /*6830*/  ISETP.GE.AND P2, PT, R3, R241, PT ;  /* 0x000000f10300720c */ /* 0x000fe40003f46270 */
[----:B------:R-:W-:-:S02]  /*6840*/  P2R R6, PR, RZ, 0x2 ;  /* 0x00000002ff067803 */ /* 0x000fc40000000000 */
[C---:B------:R-:W-:Y:S02]  /*6850*/  ISETP.GE.AND P3, PT, R3.reuse, R242, PT ;  /* 0x000000f20300720c */ /* 0x040fe40003f66270 */
[C---:B------:R-:W-:Y:S02]  /*6860*/  ISETP.GE.AND P0, PT, R3.reuse, R239, PT ;  /* 0x000000ef0300720c */ /* 0x040fe40003f06270 */
[----:B------:R-:W-:Y:S02]  /*6870*/  ISETP.GE.AND P1, PT, R3, R240, PT ;  /* 0x000000f00300720c */ /* 0x000fe40003f26270 */
[----:B------:R-:W-:Y:S02]  /*6880*/  FSEL R127, R41, -INF , !P4 ;  /* 0xff800000297f7808 */ /* 0x000fe40006000000 */
[----:B------:R-:W-:Y:S02]  /*6890*/  FSEL R213, R30, -INF , !P5 ;  /* 0xff8000001ed57808 */ /* 0x000fe40006800000 */
[----:B------:R-:W-:-:S02]  /*68a0*/  ISETP.LT.OR P4, PT, R3, R236, P2 ;  /* 0x000000ec0300720c */ /* 0x000fc40001781670 */
[C---:B------:R-:W-:Y:S02]  /*68b0*/  ISETP.LT.OR P5, PT, R3.reuse, R237, P3 ;  /* 0x000000ed0300720c */ /* 0x040fe40001fa1670 */
[C---:B------:R-:W-:Y:S02]  /*68c0*/  ISETP.LT.OR P2, PT, R3.reuse, R235, P0 ;  /* 0x000000eb0300720c */ /* 0x040fe40000741670 */
[----:B------:R-:W-:Y:S02]  /*68d0*/  ISETP.LT.OR P3, PT, R3, R238, P1 ;  /* 0x000000ee0300720c */ /* 0x000fe40000f61670 */
[----:B------:R-:W-:Y:S02]  /*68e0*/  ISETP.NE.AND P0, PT, R6, RZ, PT ;  /* 0x000000ff0600720c */ /* 0x000fe40003f05270 */
[----:B------:R-:W-:Y:S02]  /*68f0*/  IADD3 R3, R0, 0x71, RZ ;  /* 0x0000007100037810 */ /* 0x000fe40007ffe0ff */
[----:B------:R-:W-:-:S02]  /*6900*/  FSEL R207, R28, -INF , !P6 ;  /* 0xff8000001ccf7808 */ /* 0x000fc40007000000 */
[----:B------:R-:W-:Y:S02]  /*6910*/  FSEL R199, R29, -INF , !P0 ;  /* 0xff8000001dc77808 */ /* 0x000fe40004000000 */
[----:B------:R-:W-:Y:S02]  /*6920*/  ISETP.NE.AND P6, PT, R5, RZ, PT ;  /* 0x000000ff0500720c */ /* 0x000fe40003fc5270 */
[----:B------:R-:W-:Y:S02]  /*6930*/  ISETP.NE.AND P1, PT, R7, RZ, PT ;  /* 0x000000ff0700720c */ /* 0x000fe40003f25270 */
[----:B------:R-:W-:Y:S02]  /*6940*/  ISETP.GE.AND P0, PT, R3, R242, PT ;  /* 0x000000f20300720c */ /* 0x000fe40003f06270 */
[----:B------:R-:W-:Y:S02]  /*6950*/  IADD3 R5, R0, 0x68, RZ ;  /* 0x0000006800057810 */ /* 0x000fe40007ffe0ff */
[----:B------:R-:W-:-:S02]  /*6960*/  FSEL R197, R43, -INF , !P1 ;  /* 0xff8000002bc57808 */ /* 0x000fc40004800000 */
[----:B------:R-:W-:Y:S02]  /*6970*/  ISETP.LT.OR P0, PT, R3, R237, P0 ;  /* 0x000000ed0300720c */ /* 0x000fe40000701670 */
[C---:B------:R-:W-:Y:S02]  /*6980*/  ISETP.GE.AND P1, PT, R5.reuse, R242, PT ;  /* 0x000000f20500720c */ /* 0x040fe40003f26270 */
[----:B------:R-:W-:Y:S02]  /*6990*/  FSEL R126, R36, -INF , !P5 ;  /* 0xff800000247e7808 */ /* 0x000fe40006800000 */
[----:B------:R-:W-:Y:S02]  /*69a0*/  ISETP.GE.AND P5, PT, R5, R240, PT ;  /* 0x000000f00500720c */ /* 0x000fe40003fa6270 */
[----:B------:R-:W-:Y:S02]  /*69b0*/  FSEL R196, R38, -INF , !P4 ;  /* 0xff80000026c47808 */ /* 0x000fe40006000000 */
[----:B------:R-:W-:-:S02]  /*69c0*/  FSEL R198, R32, -INF , !P3 ;  /* 0xff80000020c67808 */ /* 0x000fc40005800000 */
[----:B------:R-:W-:Y:S02]  /*69d0*/  FSEL R125, R37, -INF , !P0 ;  /* 0xff800000257d7808 */ /* 0x000fe40004000000 */
[----:B------:R-:W-:Y:S02]  /*69e0*/  ISETP.LT.OR P1, PT, R5, R237, P1 ;  /* 0x000000ed0500720c */ /* 0x000fe40000f21670 */
[C---:B------:R-:W-:Y:S02]  /*69f0*/  ISETP.GE.AND P3, PT, R3.reuse, R241, PT ;  /* 0x000000f10300720c */ /* 0x040fe40003f66270 */
[C---:B------:R-:W-:Y:S02]  /*6a00*/  ISETP.GE.AND P4, PT, R3.reuse, R240, PT ;  /* 0x000000f00300720c */ /* 0x040fe40003f86270 */
[----:B------:R-:W-:Y:S02]  /*6a10*/  ISETP.GE.AND P0, PT, R3, R239, PT ;  /* 0x000000ef0300720c */ /* 0x000fe40003f06270 */
[----:B------:R-:W-:-:S02]  /*6a20*/  FSEL R202, R34, -INF , !P2 ;  /* 0xff80000022ca7808 */ /* 0x000fc40005000000 */
[----:B------:R-:W-:Y:S02]  /*6a30*/  ISETP.LT.OR P2, PT, R5, R238, P5 ;  /* 0x000000ee0500720c */ /* 0x000fe40002f41670 */
[----:B------:R-:W-:Y:S02]  /*6a40*/  P2R R6, PR, RZ, 0x2 ;  /* 0x00000002ff067803 */ /* 0x000fe40000000000 */
[C---:B------:R-:W-:Y:S02]  /*6a50*/  ISETP.LT.OR P3, PT, R3.reuse, R236, P3 ;  /* 0x000000ec0300720c */ /* 0x040fe40001f61670 */
[C---:B------:R-:W-:Y:S02]  /*6a60*/  ISETP.LT.OR P4, PT, R3.reuse, R238, P4 ;  /* 0x000000ee0300720c */ /* 0x040fe40002781670 */
[----:B------:R-:W-:Y:S02]  /*6a70*/  ISETP.LT.OR P5, PT, R3, R235, P0 ;  /* 0x000000eb0300720c */ /* 0x000fe400007a1670 */
[----:B------:R-:W-:-:S02]  /*6a80*/  ISETP.GE.AND P1, PT, R5, R239, PT ;  /* 0x000000ef0500720c */ /* 0x000fc40003f26270 */
[----:B------:R-:W-:Y:S02]  /*6a90*/  IADD3 R3, R0, 0x69, RZ ;  /* 0x0000006900037810 */ /* 0x000fe40007ffe0ff */
[----:B------:R-:W-:Y:S02]  /*6aa0*/  FSEL R178, R39, -INF , !P3 ;  /* 0xff80000027b27808 */ /* 0x000fe40005800000 */
[----:B------:R-:W-:Y:S02]  /*6ab0*/  ISETP.LT.OR P1, PT, R5, R235, P1 ;  /* 0x000000eb0500720c */ /* 0x000fe40000f21670 */
[C---:B------:R-:W-:Y:S02]  /*6ac0*/  ISETP.GE.AND P3, PT, R3.reuse, R242, PT ;  /* 0x000000f20300720c */ /* 0x040fe40003f66270 */
[----:B------:R-:W-:Y:S02]  /*6ad0*/  FSEL R186, R26, -INF , !P1 ;  /* 0xff8000001aba7808 */ /* 0x000fe40004800000 */
[----:B------:R-:W-:-:S02]  /*6ae0*/  ISETP.LT.OR P3, PT, R3, R237, P3 ;  /* 0x000000ed0300720c */ /* 0x000fc40001f61670 */
[C---:B------:R-:W-:Y:S02]  /*6af0*/  ISETP.GE.AND P1, PT, R3.reuse, R241, PT ;  /* 0x000000f10300720c */ /* 0x040fe40003f26270 */
[----:B------:R-:W-:Y:S02]  /*6b00*/  FSEL R184, R24, -INF , !P2 ;  /* 0xff80000018b87808 */ /* 0x000fe40005000000 */
[----:B------:R-:W-:Y:S02]  /*6b10*/  ISETP.GE.AND P0, PT, R3, R240, PT ;  /* 0x000000f00300720c */ /* 0x000fe40003f06270 */
[----:B------:R-:W-:Y:S02]  /*6b20*/  FSEL R185, R33, -INF , !P4 ;  /* 0xff80000021b97808 */ /* 0x000fe40006000000 */
[----:B------:R-:W-:Y:S02]  /*6b30*/  ISETP.NE.AND P4, PT, R6, RZ, PT ;  /* 0x000000ff0600720c */ /* 0x000fe40003f85270 */
[----:B------:R-:W-:-:S02]  /*6b40*/  ISETP.GE.AND P2, PT, R3, R239, PT ;  /* 0x000000ef0300720c */ /* 0x000fc40003f46270 */
[----:B------:R-:W-:Y:S02]  /*6b50*/  P2R R6, PR, RZ, 0x8 ;  /* 0x00000008ff067803 */ /* 0x000fe40000000000 */
[C---:B------:R-:W-:Y:S02]  /*6b60*/  ISETP.LT.OR P3, PT, R3.reuse, R236, P1 ;  /* 0x000000ec0300720c */ /* 0x040fe40000f61670 */
[C---:B------:R-:W-:Y:S02]  /*6b70*/  ISETP.LT.OR P1, PT, R3.reuse, R238, P0 ;  /* 0x000000ee0300720c */ /* 0x040fe40000721670 */
[----:B------:R-:W-:Y:S02]  /*6b80*/  ISETP.LT.OR P0, PT, R3, R235, P2 ;  /* 0x000000eb0300720c */ /* 0x000fe40001701670 */
[----:B------:R-:W-:Y:S02]  /*6b90*/  IADD3 R3, R0, 0x78, RZ ;  /* 0x0000007800037810 */ /* 0x000fe40007ffe0ff */
[----:B------:R-:W-:-:S02]  /*6ba0*/  FSEL R170, R25, -INF , !P1 ;  /* 0xff80000019aa7808 */ /* 0x000fc40004800000 */
[----:B------:R-:W-:Y:S02]  /*6bb0*/  ISETP.GE.AND P1, PT, R3, R240, PT ;  /* 0x000000f00300720c */ /* 0x000fe40003f26270 */
[----:B------:R-:W-:Y:S02]  /*6bc0*/  IADD3 R0, R0, 0x79, RZ ;  /* 0x0000007900007810 */ /* 0x000fe40007ffe0ff */
[----:B------:R-:W-:Y:S02]  /*6bd0*/  FSEL R124, R20, -INF , !P4 ;  /* 0xff800000147c7808 */ /* 0x000fe40006000000 */
[----:B------:R-:W-:Y:S02]  /*6be0*/  FSEL R179, R35, -INF , !P5 ;  /* 0xff80000023b37808 */ /* 0x000fe40006800000 */
[----:B------:R-:W-:Y:S02]  /*6bf0*/  ISETP.LT.OR P4, PT, R3, R238, P1 ;  /* 0x000000ee0300720c */ /* 0x000fe40000f81670 */
[----:B------:R-:W-:-:S02]  /*6c00*/  ISETP.GE.AND P5, PT, R0, R242, PT ;  /* 0x000000f20000720c */ /* 0x000fc40003fa6270 */
[----:B------:R-:W-:Y:S02]  /*6c10*/  FSEL R203, R31, -INF , !P6 ;  /* 0xff8000001fcb7808 */ /* 0x000fe40007000000 */
[----:B------:R-:W-:Y:S02]  /*6c20*/  FSEL R169, R8, -INF , !P4 ;  /* 0xff80000008a97808 */ /* 0x000fe40006000000 */
[----:B------:R-:W-:Y:S02]  /*6c30*/  ISETP.GE.AND P6, PT, R5, R241, PT ;  /* 0x000000f10500720c */ /* 0x000fe40003fc6270 */
[----:B------:R-:W-:Y:S02]  /*6c40*/  ISETP.LT.OR P4, PT, R0, R237, P5 ;  /* 0x000000ed0000720c */ /* 0x000fe40002f81670 */
[----:B------:R-:W-:Y:S02]  /*6c50*/  FSEL R177, R27, -INF , !P0 ;  /* 0xff8000001bb17808 */ /* 0x000fe40004000000 */
[----:B------:R-:W-:-:S02]  /*6c60*/  ISETP.GE.AND P0, PT, R3, R239, PT ;  /* 0x000000ef0300720c */ /* 0x000fc40003f06270 */
[----:B------:R-:W-:Y:S02]  /*6c70*/  ISETP.LT.OR P6, PT, R5, R236, P6 ;  /* 0x000000ec0500720c */ /* 0x000fe400037c1670 */
[----:B------:R-:W-:Y:S02]  /*6c80*/  FSEL R159, R13, -INF , !P4 ;  /* 0xff8000000d9f7808 */ /* 0x000fe40006000000 */
[----:B------:R-:W-:Y:S02]  /*6c90*/  P2R R5, PR, RZ, 0x8 ;  /* 0x00000008ff057803 */ /* 0x000fe40000000000 */
[----:B------:R-:W-:Y:S02]  /*6ca0*/  PLOP3.LUT P4, PT, PT, PT, UP0, 0x80, 0x0 ;  /* 0x000000000000781c */ /* 0x000fe40003f8f008 */
[----:B------:R-:W-:Y:S02]  /*6cb0*/  ISETP.GE.AND P2, PT, R3, R242, PT ;  /* 0x000000f20300720c */ /* 0x000fe40003f46270 */
[----:B------:R-:W-:-:S02]  /*6cc0*/  ISETP.GE.AND P3, PT, R0, R240, PT ;  /* 0x000000f00000720c */ /* 0x000fc40003f66270 */
[C---:B------:R-:W-:Y:S02]  /*6cd0*/  ISETP.LT.OR P0, PT, R3.reuse, R235, P0 ;  /* 0x000000eb0300720c */ /* 0x040fe40000701670 */
[----:B------:R-:W-:Y:S02]  /*6ce0*/  FSEL R147, R22, -INF , !P6 ;  /* 0xff80000016937808 */ /* 0x000fe40007000000 */
[----:B------:R-:W-:Y:S02]  /*6cf0*/  ISETP.LT.OR P6, PT, R3, R237, P2 ;  /* 0x000000ed0300720c */ /* 0x000fe400017c1670 */
[----:B------:R-:W-:Y:S02]  /*6d00*/  ISETP.LT.OR P1, PT, R0, R238, P3 ;  /* 0x000000ee0000720c */ /* 0x000fe40001f21670 */
[----:B------:R-:W-:Y:S02]  /*6d10*/  FSEL R176, R10, -INF , !P0 ;  /* 0xff8000000ab07808 */ /* 0x000fe40004000000 */
[----:B------:R-:W-:-:S02]  /*6d20*/  ISETP.GE.AND P2, PT, R0, R241, PT ;  /* 0x000000f10000720c */ /* 0x000fc40003f46270 */
[----:B------:R-:W-:Y:S02]  /*6d30*/  ISETP.GE.AND P3, PT, R3, R241, PT ;  /* 0x000000f10300720c */ /* 0x000fe40003f66270 */
[C---:B------:R-:W-:Y:S02]  /*6d40*/  ISETP.GE.AND P0, PT, R0.reuse, R239, PT ;  /* 0x000000ef0000720c */ /* 0x040fe40003f06270 */
[----:B------:R-:W-:Y:S02]  /*6d50*/  FSEL R168, R9, -INF , !P1 ;  /* 0xff80000009a87808 */ /* 0x000fe40004800000 */
[-C--:B------:R-:W-:Y:S02]  /*6d60*/  ISETP.LT.OR P1, PT, R0, R236.reuse, P2 ;  /* 0x000000ec0000720c */ /* 0x080fe40001721670 */
[----:B------:R-:W-:Y:S02]  /*6d70*/  ISETP.LT.OR P3, PT, R3, R236, P3 ;  /* 0x000000ec0300720c */ /* 0x000fe40001f61670 */
[----:B------:R-:W-:-:S02]  /*6d80*/  ISETP.NE.AND P5, PT, R5, RZ, PT ;  /* 0x000000ff0500720c */ /* 0x000fc40003fa5270 */
[----:B------:R-:W-:Y:S02]  /*6d90*/  ISETP.NE.AND P2, PT, R6, RZ, PT ;  /* 0x000000ff0600720c */ /* 0x000fe40003f45270 */
[----:B------:R-:W-:Y:S01]  /*6da0*/  ISETP.LT.OR P0, PT, R0, R235, P0 ;  /* 0x000000eb0000720c */ /* 0x000fe20000701670 */
[----:B------:R-:W-:Y:S01]  /*6db0*/  IMAD.IADD R0, R252, 0x1, R227 ;  /* 0x00000001fc007824 */ /* 0x000fe200078e02e3 */
        /* <DEDUP_REMOVED lines=9> */
[----:B------:R-:W-:-:S02]  /*6e50*/  IADD3 R228, R226, 0x3000, RZ ;  /* 0x00003000e2e47810 */ /* 0x000fc40007ffe0ff */
[----:B------:R-:W-:Y:S01]  /*6e60*/  IADD3 R227, R226, 0x3800, RZ ;  /* 0x00003800e2e37810 */ /* 0x000fe20007ffe0ff */
[----:B------:R-:W-:Y:S05]  /*6e70*/  @!P4 BRA `(.L_x_633) ;  /* 0x000006b00000c947 */ /* 0x000fea0003800000 */
[----:B------:R-:W2:Y:S04]  /*6e80*/  LDL.64 R122, [R1+0xc0] ;  /* 0x0000c000017a7983 */ /* 0x000ea80000100a00 */
[----:B------:R-:W3:Y:S01]  /*6e90*/  LDL.64 R72, [R1+0xc8] ;  /* 0x0000c80001487983 */ /* 0x000ee20000100a00 */
[----:B------:R-:W-:Y:S01]  /*6ea0*/  UIADD3 UR11, UR7, -0x2, URZ ;  /* 0xfffffffe070b7890 */ /* 0x000fe2000fffe03f */
        /* <DEDUP_REMOVED lines=9> */
[----:B------:R-:W-:Y:S01]  /*6f40*/  IMAD.U32 R17, RZ, RZ, UR4 ;  /* 0x00000004ff117e24 */ /* 0x000fe2000f8e00ff */
[----:B--2---:R-:W-:Y:S01]  /*6f50*/  ISETP.GE.AND P0, PT, R122, c[0x0][0x220], PT ;  /* 0x000088007a007a0c */ /* 0x004fe20003f06270 */
[----:B---3--:R-:W-:-:S05]  /*6f60*/  IMAD.WIDE.U32 R8, R8, UR14, R72 ;  /* 0x0000000e08087c25 */ /* 0x008fca000f8e0048 */
[----:B------:R-:W-:-:S07]  /*6f70*/  IADD3 R7, R9, UR5, RZ ;  /* 0x0000000509077c10 */ /* 0x000fce000fffe0ff */
[----:B------:R-:W-:Y:S01]  /*6f80*/  @!P0 IMAD.MOV.U32 R12, RZ, RZ, c[0x0][0x19c] ;  /* 0x00006700ff0c8624 */ /* 0x000fe200078e00ff */
[----:B------:R-:W-:Y:S01]  /*6f90*/  @!P0 LEA R6, P1, R6, R8, 0x6 ;  /* 0x0000000806068211 */ /* 0x000fe200078230ff */
[----:B------:R-:W-:Y:S01]  /*6fa0*/  @!P0 IMAD.MOV.U32 R16, RZ, RZ, c[0x0][0x19c] ;  /* 0x00006700ff108624 */ /* 0x000fe200078e00ff */
[----:B------:R-:W-:Y:S01]  /*6fb0*/  @!P0 IADD3 R3, P3, R8, UR27, RZ ;  /* 0x0000001b08038c10 */ /* 0x000fe2000ff7e0ff */
[----:B------:R1:W-:Y:S01]  /*6fc0*/  @P0 STS.128 [R243+0x4000], RZ ;  /* 0x004000fff3000388 */ /* 0x0003e20000000c00 */
[----:B------:R-:W-:Y:S01]  /*6fd0*/  @!P0 LEA.HI.X R12, R14, R7, R12, 0x6, P1 ;  /* 0x000000070e0c8211 */ /* 0x000fe200008f340c */
[----:B------:R-:W-:Y:S01]  /*6fe0*/  @!P0 IMAD R16, R16, 0x60, RZ ;  /* 0x0000006010108824 */ /* 0x000fe200078e02ff */
[----:B------:R-:W-:Y:S02]  /*6ff0*/  @!P0 IADD3.X R10, R7, UR26, RZ, P3, !PT ;  /* 0x0000001a070a8c10 */ /* 0x000fe40009ffe4ff */
[----:B------:R-:W-:Y:S02]  /*7000*/  @!P0 LEA R24, P1, R6, c[0x0][0x168], 0x1 ;  /* 0x00005a0006188a11 */ /* 0x000fe400078208ff */
[----:B------:R-:W-:-:S02]  /*7010*/  @!P0 MOV R11, c[0x0][0x19c] ;  /* 0x00006700000b8a02 */ /* 0x000fc40000000f00 */
[-C--:B------:R-:W-:Y:S02]  /*7020*/  @!P0 LEA R5, P2, R5, R8.reuse, 0x5 ;  /* 0x0000000805058211 */ /* 0x080fe400078428ff */
[----:B------:R-:W-:Y:S02]  /*7030*/  @!P0 LEA R28, P3, R3, c[0x0][0x168], 0x1 ;  /* 0x00005a00031c8a11 */ /* 0x000fe400078608ff */
[----:B------:R-:W-:Y:S01]  /*7040*/  @!P0 LEA.HI.X R25, R6, c[0x0][0x16c], R12, 0x1, P1 ;  /* 0x00005b0006198a11 */ /* 0x000fe200008f0c0c */
[----:B------:R-:W-:Y:S01]  /*7050*/  @!P0 IMAD.MOV.U32 R6, RZ, RZ, R8 ;  /* 0x000000ffff068224 */ /* 0x000fe200078e0008 */
[----:B------:R-:W-:Y:S01]  /*7060*/  @!P0 LEA.HI.X R11, R13, R7, R11, 0x5, P2 ;  /* 0x000000070d0b8211 */ /* 0x000fe200010f2c0b */
[--C-:B------:R-:W-:Y:S01]  /*7070*/  @!P0 IMAD.MOV.U32 R13, RZ, RZ, R7.reuse ;  /* 0x000000ffff0d8224 */ /* 0x100fe200078e0007 */
[----:B------:R-:W-:Y:S01]  /*7080*/  @!P0 LEA.HI.X R29, R3, c[0x0][0x16c], R10, 0x1, P3 ;  /* 0x00005b00031d8a11 */ /* 0x000fe200018f0c0a */
[----:B------:R-:W-:Y:S01]  /*7090*/  IMAD.U32 R3, RZ, RZ, UR4 ;  /* 0x00000004ff037e24 */ /* 0x000fe2000f8e00ff */
[----:B------:R-:W-:Y:S01]  /*70a0*/  @!P0 MOV R12, R8 ;  /* 0x00000008000c8202 */ /* 0x000fe20000000f00 */
[----:B------:R-:W-:Y:S01]  /*70b0*/  @!P0 IMAD.WIDE.U32 R14, R14, 0x30, R6 ;  /* 0x000000300e0e8825 */ /* 0x000fe200078e0006 */
[----:B------:R-:W-:-:S02]  /*70c0*/  @!P0 LEA R26, P2, R5, c[0x0][0x168], 0x1 ;  /* 0x00005a00051a8a11 */ /* 0x000fc400078408ff */
[C---:B------:R-:W-:Y:S01]  /*70d0*/  @!P0 LEA R22, P1, R8.reuse, c[0x0][0x168], 0x1 ;  /* 0x00005a0008168a11 */ /* 0x040fe200078208ff */
[----:B------:R-:W-:Y:S01]  /*70e0*/  @!P0 IMAD.WIDE.U32 R12, R3, 0x50, R12 ;  /* 0x00000050030c8825 */ /* 0x000fe200078e000c */
[----:B------:R-:W-:Y:S02]  /*70f0*/  @!P0 LEA.HI.X R27, R5, c[0x0][0x16c], R11, 0x1, P2 ;  /* 0x00005b00051b8a11 */ /* 0x000fe400010f0c0b */
[----:B------:R-:W-:Y:S01]  /*7100*/  @!P0 MOV R5, c[0x0][0x19c] ;  /* 0x0000670000058a02 */ /* 0x000fe20000000f00 */
[----:B------:R-:W-:Y:S01]  /*7110*/  @!P0 IMAD.MOV.U32 R3, RZ, RZ, c[0x0][0x19c] ;  /* 0x00006700ff038624 */ /* 0x000fe200078e00ff */
[--C-:B------:R-:W-:Y:S01]  /*7120*/  @!P0 LEA.HI.X R23, R8, c[0x0][0x16c], R7.reuse, 0x1, P1 ;  /* 0x00005b0008178a11 */ /* 0x100fe200008f0c07 */
[----:B------:R-:W-:Y:S01]  /*7130*/  @!P0 IMAD.MOV.U32 R10, RZ, RZ, R8 ;  /* 0x000000ffff0a8224 */ /* 0x000fe200078e0008 */
[----:B------:R-:W-:Y:S01]  /*7140*/  @!P0 LEA R20, P3, R14, c[0x0][0x168], 0x1 ;  /* 0x00005a000e148a11 */ /* 0x000fe200078608ff */
[----:B------:R-:W-:Y:S01]  /*7150*/  @!P0 IMAD R3, R3, 0x30, RZ ;  /* 0x0000003003038824 */ /* 0x000fe200078e02ff */
[----:B------:R-:W-:Y:S01]  /*7160*/  @!P0 LEA R18, P2, R12, c[0x0][0x168], 0x1 ;  /* 0x00005a000c128a11 */ /* 0x000fe200078408ff */
[----:B------:R-:W-:Y:S01]  /*7170*/  @!P0 IMAD.MOV.U32 R11, RZ, RZ, R7 ;  /* 0x000000ffff0b8224 */ /* 0x000fe200078e0007 */
[----:B------:R-:W-:Y:S01]  /*7180*/  @!PT LDS RZ, [RZ] ;  /* 0x00000000fffff984 */ /* 0x000fe20000000800 */
[----:B------:R-:W-:Y:S01]  /*7190*/  @!PT LDS RZ, [RZ] ;  /* 0x00000000fffff984 */ /* 0x000fe20000000800 */
[----:B------:R-:W-:Y:S01]  /*71a0*/  @!PT LDS RZ, [RZ] ;  /* 0x00000000fffff984 */ /* 0x000fe20000000800 */
[----:B------:R1:W-:Y:S01]  /*71b0*/  @!P0 LDGSTS.E.BYPASS.LTC128B.128 [R243+0x4000], [R22.64] ;  /* 0x0400000016f38fae */ /* 0x0003e2000b901d72 */
[----:B------:R-:W-:Y:S01]  /*71c0*/  @!P0 IMAD R5, R5, 0x50, RZ ;  /* 0x0000005005058824 */ /* 0x000fe200078e02ff */
[----:B------:R-:W-:Y:S01]  /*71d0*/  @!P0 IADD3 R3, R3, R15, RZ ;  /* 0x0000000f03038210 */ /* 0x000fe20007ffe0ff */
[----:B------:R-:W-:Y:S01]  /*71e0*/  @!P0 IMAD.WIDE.U32 R10, R17, 0x60, R10 ;  /* 0x00000060110a8825 */ /* 0x000fe200078e000a */
[----:B------:R1:W-:Y:S02]  /*71f0*/  @P0 STS.128 [R243+0x4800], RZ ;  /* 0x004800fff3000388 */ /* 0x0003e40000000c00 */
[----:B------:R-:W-:Y:S01]  /*7200*/  @!P0 LEA.HI.X R21, R14, c[0x0][0x16c], R3, 0x1, P3 ;  /* 0x00005b000e158a11 */ /* 0x000fe200018f0c03 */
[----:B------:R-:W-:Y:S01]  /*7210*/  @!P0 IMAD.IADD R5, R5, 0x1, R13 ;  /* 0x0000000105058824 */ /* 0x000fe200078e020d */
[----:B------:R-:W-:Y:S01]  /*7220*/  @!PT LDS RZ, [RZ] ;  /* 0x00000000fffff984 */ /* 0x000fe20000000800 */
[----:B------:R-:W-:Y:S01]  /*7230*/  @!PT LDS RZ, [RZ] ;  /* 0x00000000fffff984 */ /* 0x000fe20000000800 */
[----:B------:R-:W-:Y:S01]  /*7240*/  @!PT LDS RZ, [RZ] ;  /* 0x00000000fffff984 */ /* 0x000fe20000000800 */
[----:B------:R1:W-:Y:S01]  /*7250*/  @!P0 LDGSTS.E.BYPASS.LTC128B.128 [R243+0x4800], [R28.64] ;  /* 0x048000001cf38fae */ /* 0x0003e2000b901d72 */
[----:B------:R-:W-:Y:S01]  /*7260*/  @!P0 IMAD.IADD R11, R16, 0x1, R11 ;  /* 0x00000001100b8824 */ /* 0x000fe200078e020b */
[----:B------:R-:W-:-:S02]  /*7270*/  @!P0 LEA R16, P1, R10, c[0x0][0x168], 0x1 ;  /* 0x00005a000a108a11 */ /* 0x000fc400078208ff */
        /* <DEDUP_REMOVED lines=41> */
.L_x_635:
[----:B------:R-:W-:Y:S05]  /*7510*/  BSYNC B0 ;  /* 0x0000000000007941 */ /* 0x000fea0003800000 */
.L_x_634:
[----:B------:R-:W0:Y:S02]  /*7520*/  LDGDEPBAR ;  /* 0x00000000000079af */ /* 0x000e240000000000 */
.L_x_633:
[----:B------:R-:W-:Y:S01]  /*7530*/  FMNMX.FTZ R3, R64, R56, !PT ;  /* 0x0000003840037209 */ /* 0x000fe20007810000 */
[----:B------:R-:W-:Y:S01]  /*7540*/  STL [R1+0x134], R243 ;  /* 0x000134f301007387 */ /* 0x000fe20000100800 */
[----:B------:R-:W-:Y:S02]  /*7550*/  IMAD.SHL.U32 R216, R0, 0x2, RZ ;  /* 0x0000000200d87824 */ /* 0x000fe400078e00ff */
[----:B------:R-:W-:Y:S01]  /*7560*/  FMNMX.FTZ R3, R61, R3, !PT ;  /* 0x000000033d037209 */ /* 0x000fe20007810000 */
[----:B------:R-:W-:Y:S01]  /*7570*/  STL [R1+0x130], R242 ;  /* 0x000130f201007387 */ /* 0x000fe20000100800 */
[----:B------:R-:W-:Y:S01]  /*7580*/  IMAD R217, R4, 0x2, R216 ;  /* 0x0000000204d97824 */ /* 0x000fe200078e02d8 */
[C---:B------:R-:W-:Y:S02]  /*7590*/  LEA R219, R2.reuse, R216, 0x1 ;  /* 0x000000d802db7211 */ /* 0x040fe400078e08ff */
[----:B------:R-:W-:Y:S01]  /*75a0*/  FMNMX.FTZ R3, R57, R3, !PT ;  /* 0x0000000339037209 */ /* 0x000fe20007810000 */
[----:B------:R-:W-:Y:S01]  /*75b0*/  STL [R1+0x12c], R241 ;  /* 0x00012cf101007387 */ /* 0x000fe20000100800 */
[----:B------:R-:W-:-:S02]  /*75c0*/  LEA R218, R2, R217, 0x1 ;  /* 0x000000d902da7211 */ /* 0x000fc400078e08ff */
        /* <DEDUP_REMOVED lines=117> */
[----:B------:R-:W-:Y:S01]  /*7d20*/  STL [R1+0x138], R73 ;  /* 0x0001384901007387 */ /* 0x000fe20000100800 */
[----:B------:R-:W-:Y:S01]  /*7d30*/  FMNMX.FTZ R3, R149, R6, !PT ;  /* 0x0000000695037209 */ /* 0x000fe20007810000 */
[C---:B------:R-:W-:Y:S01]  /*7d40*/  FMUL.FTZ R6, R73.reuse, c[0x0][0x23c] ;  /* 0x00008f0049067a20 */ /* 0x040fe20000410000 */
[----:B------:R-:W-:Y:S01]  /*7d50*/  FMNMX.FTZ R5, R248, R5, !PT ;  /* 0x00000005f8057209 */ /* 0x000fe20007810000 */
[----:B--2---:R-:W1:Y:S01]  /*7d60*/  SHFL.BFLY PT, R8, R72, 0x2, 0x1f ;  /* 0x0c401f0048087f89 */ /* 0x004e6200000e0000 */
[----:B------:R-:W-:-:S02]  /*7d70*/  FSETP.NEU.FTZ.AND P0, PT, R73, -INF , PT ;  /* 0xff8000004900780b */ /* 0x000fc40003f1d000 */
[----:B------:R-:W-:Y:S02]  /*7d80*/  FMNMX.FTZ R3, R142, R3, !PT ;  /* 0x000000038e037209 */ /* 0x000fe40007810000 */
        /* <DEDUP_REMOVED lines=10> */
[----:B------:R2:W-:Y:S01]  /*7e30*/  MUFU.EX2 R151, R2 ;  /* 0x0000000200977308 */ /* 0x0005e20000000800 */
[----:B------:R-:W-:Y:S01]  /*7e40*/  FMNMX.FTZ R5, R207, R5, !PT ;  /* 0x00000005cf057209 */ /* 0x000fe20007810000 */
[--C-:B------:R-:W-:Y:S01]  /*7e50*/  FFMA.FTZ R152, R152, c[0x0][0x23c], -R6.reuse ;  /* 0x00008f0098987a23 */ /* 0x100fe20000010806 */
[----:B------:R-:W-:Y:S01]  /*7e60*/  FMNMX.FTZ R3, R164, R3, !PT ;  /* 0x00000003a4037209 */ /* 0x000fe20007810000 */
[--C-:B------:R-:W-:Y:S01]  /*7e70*/  FFMA.FTZ R159, R159, c[0x0][0x23c], -R6.reuse ;  /* 0x00008f009f9f7a23 */ /* 0x100fe20000010806 */
[----:B-1----:R-:W-:Y:S01]  /*7e80*/  FMNMX.FTZ R72, R72, R8, !PT ;  /* 0x0000000848487209 */ /* 0x002fe20007810000 */
[----:B------:R-:W-:-:S02]  /*7e90*/  FFMA.FTZ R8, R57, c[0x0][0x23c], -R6 ;  /* 0x00008f0039087a23 */ /* 0x000fc40000010806 */
[----:B------:R1:W-:Y:S02]  /*7ea0*/  MUFU.EX2 R73, R7 ;  /* 0x0000000700497308 */ /* 0x0003e40000000800 */
[----:B------:R-:W3:Y:S06]  /*7eb0*/  SHFL.BFLY PT, R9, R72, 0x1, 0x1f ;  /* 0x0c201f0048097f89 */ /* 0x000eec00000e0000 */
[----:B------:R-:W-:Y:S01]  /*7ec0*/  MUFU.EX2 R239, R8 ;  /* 0x0000000800ef7308 */ /* 0x000fe20000000800 */
[--C-:B--2---:R-:W-:Y:S02]  /*7ed0*/  FFMA.FTZ R2, R148, c[0x0][0x23c], -R6.reuse ;  /* 0x00008f0094027a23 */ /* 0x104fe40000010806 */
[----:B-1----:R-:W-:-:S05]  /*7ee0*/  FFMA.FTZ R7, R56, c[0x0][0x23c], -R6 ;  /* 0x00008f0038077a23 */ /* 0x002fca0000010806 */
[----:B------:R1:W-:Y:S01]  /*7ef0*/  MUFU.EX2 R10, R7 ;  /* 0x00000007000a7308 */ /* 0x0003e20000000800 */
[----:B---3--:R-:W-:-:S04]  /*7f00*/  FMNMX.FTZ R72, R72, R9, !PT ;  /* 0x0000000948487209 */ /* 0x008fc80007810000 */
[----:B------:R-:W-:Y:S01]  /*7f10*/  FSETP.NEU.FTZ.AND P0, PT, R72, -INF , PT ;  /* 0xff8000004800780b */ /* 0x000fe20003f1d000 */
[----:B------:R-:W-:Y:S01]  /*7f20*/  STL [R1+0x13c], R72 ;  /* 0x00013c4801007387 */ /* 0x000fe20000100800 */
[----:B-1----:R-:W-:Y:S02]  /*7f30*/  FMNMX.FTZ R7, R199, R5, !PT ;  /* 0x00000005c7077209 */ /* 0x002fe40007810000 */
[----:B------:R-:W-:Y:S01]  /*7f40*/  FMNMX.FTZ R5, R157, R3, !PT ;  /* 0x000000039d057209 */ /* 0x000fe20007810000 */
[----:B------:R-:W-:Y:S01]  /*7f50*/  FFMA.FTZ R3, R61, c[0x0][0x23c], -R6 ;  /* 0x00008f003d037a23 */ /* 0x000fe20000010806 */
[----:B------:R-:W-:Y:S02]  /*7f60*/  FMNMX.FTZ R7, R184, R7, !PT ;  /* 0x00000007b8077209 */ /* 0x000fe40007810000 */
[----:B------:R-:W-:Y:S01]  /*7f70*/  FMNMX.FTZ R5, R211, R5, !PT ;  /* 0x00000005d3057209 */ /* 0x000fe20007810000 */
[----:B------:R1:W2:Y:S01]  /*7f80*/  MUFU.EX2 R221, R3 ;  /* 0x0000000300dd7308 */ /* 0x0002a20000000800 */
[----:B------:R-:W-:-:S02]  /*7f90*/  FMNMX.FTZ R7, R170, R7, !PT ;  /* 0x00000007aa077209 */ /* 0x000fc40007810000 */
[----:B-1----:R-:W-:Y:S02]  /*7fa0*/  FMNMX.FTZ R3, R205, R5, !PT ;  /* 0x00000005cd037209 */ /* 0x002fe40007810000 */
[----:B------:R-:W-:Y:S01]  /*7fb0*/  FMNMX.FTZ R5, R198, R7, !PT ;  /* 0x00000007c6057209 */ /* 0x000fe20007810000 */
[--C-:B------:R-:W-:Y:S01]  /*7fc0*/  FFMA.FTZ R7, R52, c[0x0][0x23c], -R6.reuse ;  /* 0x00008f0034077a23 */ /* 0x100fe20000010806 */
[----:B------:R-:W-:Y:S02]  /*7fd0*/  FMNMX.FTZ R3, R200, R3, !PT ;  /* 0x00000003c8037209 */ /* 0x000fe40007810000 */
[----:B------:R-:W-:Y:S01]  /*7fe0*/  FMNMX.FTZ R71, R185, R5, !PT ;  /* 0x00000005b9477209 */ /* 0x000fe20007810000 */
[----:B------:R-:W-:Y:S01]  /*7ff0*/  MUFU.EX2 R227, R7 ;  /* 0x0000000700e37308 */ /* 0x000fe20000000800 */
[----:B------:R-:W-:Y:S01]  /*8000*/  FMNMX.FTZ R5, R191, R3, !PT ;  /* 0x00000003bf057209 */ /* 0x000fe20007810000 */
[----:B------:R-:W-:Y:S01]  /*8010*/  FFMA.FTZ R3, R58, c[0x0][0x23c], -R6 ;  /* 0x00008f003a037a23 */ /* 0x000fe20000010806 */
[----:B------:R-:W-:-:S02]  /*8020*/  FMNMX.FTZ R71, R169, R71, !PT ;  /* 0x00000047a9477209 */ /* 0x000fc40007810000 */
[----:B------:R-:W-:Y:S02]  /*8030*/  FMNMX.FTZ R5, R251, R5, !PT ;  /* 0x00000005fb057209 */ /* 0x000fe40007810000 */
[----:B------:R-:W-:Y:S01]  /*8040*/  FMNMX.FTZ R71, R168, R71, !PT ;  /* 0x00000047a8477209 */ /* 0x000fe20007810000 */
[----:B------:R1:W-:Y:S01]  /*8050*/  MUFU.EX2 R235, R3 ;  /* 0x0000000300eb7308 */ /* 0x0003e20000000800 */
[----:B------:R-:W-:Y:S02]  /*8060*/  FMNMX.FTZ R5, R250, R5, !PT ;  /* 0x00000005fa057209 */ /* 0x000fe40007810000 */
[----:B--2---:R-:W-:Y:S01]  /*8070*/  F2FP.BF16.PACK_AB R22, R239, R221 ;  /* 0x000000ddef16723e */ /* 0x004fe200000010ff */
[----:B------:R-:W2:Y:S01]  /*8080*/  SHFL.BFLY PT, R8, R71, 0x2, 0x1f ;  /* 0x0c401f0047087f89 */ /* 0x000ea200000e0000 */
[----:B------:R-:W-:-:S04]  /*8090*/  FMNMX.FTZ R5, R247, R5, !PT ;  /* 0x00000005f7057209 */ /* 0x000fc80007810000 */
[----:B------:R-:W-:Y:S01]  /*80a0*/  FMNMX.FTZ R5, R246, R5, !PT ;  /* 0x00000005f6057209 */ /* 0x000fe20007810000 */
[----:B-1----:R-:W-:-:S04]  /*80b0*/  FFMA.FTZ R3, R55, c[0x0][0x23c], -R6 ;  /* 0x00008f0037037a23 */ /* 0x002fc80000010806 */
[----:B------:R1:W3:Y:S01]  /*80c0*/  MUFU.EX2 R139, R3 ;  /* 0x00000003008b7308 */ /* 0x0002e20000000800 */
[----:B--2---:R-:W-:Y:S01]  /*80d0*/  FMNMX.FTZ R71, R71, R8, !PT ;  /* 0x0000000847477209 */ /* 0x004fe20007810000 */
[----:B-1----:R-:W-:Y:S01]  /*80e0*/  FFMA.FTZ R3, R53, c[0x0][0x23c], -R6 ;  /* 0x00008f0035037a23 */ /* 0x002fe20000010806 */
[----:B---3--:R-:W-:-:S05]  /*80f0*/  F2FP.BF16.PACK_AB R12, R139, R235 ;  /* 0x000000eb8b0c723e */ /* 0x008fca00000010ff */
[----:B------:R1:W2:Y:S02]  /*8100*/  MUFU.EX2 R233, R3 ;  /* 0x0000000300e97308 */ /* 0x0002a40000000800 */
[----:B-1----:R-:W-:Y:S01]  /*8110*/  FMNMX.FTZ R3, R213, R5, !PT ;  /* 0x00000005d5037209 */ /* 0x002fe20007810000 */
[----:B------:R-:W-:Y:S01]  /*8120*/  FMUL.FTZ R5, R72, c[0x0][0x23c] ;  /* 0x00008f0048057a20 */ /* 0x000fe20000410000 */
[----:B--2---:R-:W-:Y:S02]  /*8130*/  F2FP.BF16.PACK_AB R14, R227, R233 ;  /* 0x000000e9e30e723e */ /* 0x004fe400000010ff */
[----:B------:R-:W-:Y:S02]  /*8140*/  FMNMX.FTZ R3, R203, R3, !PT ;  /* 0x00000003cb037209 */ /* 0x000fe40007810000 */
[----:B------:R-:W-:Y:S02]  /*8150*/  FSEL R5, R5, RZ, P0 ;  /* 0x000000ff05057208 */ /* 0x000fe40000000000 */
[----:B------:R-:W-:-:S03]  /*8160*/  FMNMX.FTZ R3, R186, R3, !PT ;  /* 0x00000003ba037209 */ /* 0x000fc60007810000 */
[----:B------:R-:W-:Y:S01]  /*8170*/  FFMA.FTZ R7, R78, c[0x0][0x23c], -R5 ;  /* 0x00008f004e077a23 */ /* 0x000fe20000010805 */
[----:B------:R-:W-:-:S03]  /*8180*/  FMNMX.FTZ R3, R177, R3, !PT ;  /* 0x00000003b1037209 */ /* 0x000fc60007810000 */
[----:B------:R1:W-:Y:S01]  /*8190*/  MUFU.EX2 R136, R7 ;  /* 0x0000000700887308 */ /* 0x0003e20000000800 */
[----:B------:R-:W-:Y:S01]  /*81a0*/  FMNMX.FTZ R70, R202, R3, !PT ;  /* 0x00000003ca467209 */ /* 0x000fe20007810000 */
[----:B------:R-:W-:-:S03]  /*81b0*/  FFMA.FTZ R3, R74, c[0x0][0x23c], -R5 ;  /* 0x00008f004a037a23 */ /* 0x000fc60000010805 */
[----:B------:R-:W-:-:S03]  /*81c0*/  FMNMX.FTZ R70, R179, R70, !PT ;  /* 0x00000046b3467209 */ /* 0x000fc60007810000 */
[----:B------:R2:W3:Y:S01]  /*81d0*/  MUFU.EX2 R232, R3 ;  /* 0x0000000300e87308 */ /* 0x0004e20000000800 */
[----:B------:R-:W-:-:S04]  /*81e0*/  FMNMX.FTZ R70, R176, R70, !PT ;  /* 0x00000046b0467209 */ /* 0x000fc80007810000 */
[----:B------:R-:W-:Y:S01]  /*81f0*/  FMNMX.FTZ R70, R171, R70, !PT ;  /* 0x00000046ab467209 */ /* 0x000fe20007810000 */
[----:B-1----:R-:W1:Y:S04]  /*8200*/  SHFL.BFLY PT, R7, R71, 0x1, 0x1f ;  /* 0x0c201f0047077f89 */ /* 0x002e6800000e0000 */
[----:B------:R-:W4:Y:S01]  /*8210*/  SHFL.BFLY PT, R8, R70, 0x2, 0x1f ;  /* 0x0c401f0046087f89 */ /* 0x000f2200000e0000 */
[----:B--2---:R-:W-:Y:S01]  /*8220*/  FFMA.FTZ R3, R76, c[0x0][0x23c], -R5 ;  /* 0x00008f004c037a23 */ /* 0x004fe20000010805 */
[----:B---3--:R-:W-:-:S03]  /*8230*/  F2FP.BF16.PACK_AB R21, R232, R136 ;  /* 0x00000088e815723e */ /* 0x008fc600000010ff */
[----:B------:R2:W-:Y:S01]  /*8240*/  MUFU.EX2 R72, R3 ;  /* 0x0000000300487308 */ /* 0x0005e20000000800 */
[----:B-1----:R-:W-:Y:S01]  /*8250*/  FMNMX.FTZ R71, R71, R7, !PT ;  /* 0x0000000747477209 */ /* 0x002fe20007810000 */
[--C-:B------:R-:W-:Y:S02]  /*8260*/  FFMA.FTZ R7, R59, c[0x0][0x23c], -R5.reuse ;  /* 0x00008f003b077a23 */ /* 0x100fe40000010805 */
[----:B--2---:R-:W-:Y:S01]  /*8270*/  FFMA.FTZ R3, R67, c[0x0][0x23c], -R5 ;  /* 0x00008f0043037a23 */ /* 0x004fe20000010805 */
[----:B------:R-:W-:-:S03]  /*8280*/  FSETP.NEU.FTZ.AND P0, PT, R71, -INF , PT ;  /* 0xff8000004700780b */ /* 0x000fc60003f1d000 */
[----:B------:R1:W-:Y:S01]  /*8290*/  MUFU.EX2 R230, R7 ;  /* 0x0000000700e67308 */ /* 0x0003e20000000800 */
[----:B----4-:R-:W-:-:S05]  /*82a0*/  FMNMX.FTZ R70, R70, R8, !PT ;  /* 0x0000000846467209 */ /* 0x010fca0007810000 */
[----:B------:R-:W2:Y:S02]  /*82b0*/  SHFL.BFLY PT, R8, R70, 0x1, 0x1f ;  /* 0x0c201f0046087f89 */ /* 0x000ea400000e0000 */
[----:B------:R3:W4:Y:S01]  /*82c0*/  MUFU.EX2 R238, R3 ;  /* 0x0000000300ee7308 */ /* 0x0007220000000800 */
[--C-:B-1----:R-:W-:Y:S02]  /*82d0*/  FFMA.FTZ R7, R54, c[0x0][0x23c], -R5.reuse ;  /* 0x00008f0036077a23 */ /* 0x102fe40000010805 */
[----:B------:R-:W1:Y:S05]  /*82e0*/  LDSM.16.MT88.4 R52, [R219+0x8800] ;  /* 0x00880000db34783b */ /* 0x000e6a0000004200 */
[----:B------:R-:W2:Y:S01]  /*82f0*/  MUFU.EX2 R226, R7 ;  /* 0x0000000700e27308 */ /* 0x000ea20000000800 */
[----:B---3--:R-:W-:Y:S01]  /*8300*/  FFMA.FTZ R3, R66, c[0x0][0x23c], -R5 ;  /* 0x00008f0042037a23 */ /* 0x008fe20000010805 */
[----:B----4-:R-:W-:-:S06]  /*8310*/  F2FP.BF16.PACK_AB R23, R238, R72 ;  /* 0x00000048ee17723e */ /* 0x010fcc00000010ff */
[----:B------:R3:W-:Y:S01]  /*8320*/  MUFU.EX2 R137, R3 ;  /* 0x0000000300897308 */ /* 0x0007e20000000800 */
[----:B--2---:R-:W-:Y:S02]  /*8330*/  FMNMX.FTZ R70, R70, R8, !PT ;  /* 0x0000000846467209 */ /* 0x004fe40007810000 */
[----:B------:R-:W-:Y:S01]  /*8340*/  F2FP.BF16.PACK_AB R15, R226, R230 ;  /* 0x000000e6e20f723e */ /* 0x000fe200000010ff */
[----:B---3--:R-:W-:-:S04]  /*8350*/  FFMA.FTZ R3, R60, c[0x0][0x23c], -R5 ;  /* 0x00008f003c037a23 */ /* 0x008fc80000010805 */
[----:B------:R2:W3:Y:S02]  /*8360*/  MUFU.EX2 R252, R3 ;  /* 0x0000000300fc7308 */ /* 0x0004e40000000800 */
[----:B--2---:R-:W-:Y:S01]  /*8370*/  FMUL.FTZ R3, R71, c[0x0][0x23c] ;  /* 0x00008f0047037a20 */ /* 0x004fe20000410000 */
[----:B---3--:R-:W-:-:S04]  /*8380*/  F2FP.BF16.PACK_AB R13, R252, R137 ;  /* 0x00000089fc0d723e */ /* 0x008fc800000010ff */
[----:B------:R-:W-:Y:S02]  /*8390*/  FSEL R3, R3, RZ, P0 ;  /* 0x000000ff03037208 */ /* 0x000fe40000000000 */
[----:B------:R-:W-:-:S03]  /*83a0*/  FSETP.NEU.FTZ.AND P0, PT, R70, -INF , PT ;  /* 0xff8000004600780b */ /* 0x000fc60003f1d000 */
[--C-:B------:R-:W-:Y:S01]  /*83b0*/  FFMA.FTZ R7, R132, c[0x0][0x23c], -R3.reuse ;  /* 0x00008f0084077a23 */ /* 0x100fe20000010803 */
[----:B------:R-:W-:Y:S01]  /*83c0*/  MOV R132, R10 ;  /* 0x0000000a00847202 */ /* 0x000fe20000000f00 */
[----:B------:R-:W-:Y:S02]  /*83d0*/  FFMA.FTZ R8, R62, c[0x0][0x23c], -R3 ;  /* 0x00008f003e087a23 */ /* 0x000fe40000010803 */
[----:B------:R2:W-:Y:S01]  /*83e0*/  MUFU.EX2 R242, R7 ;  /* 0x0000000700f27308 */ /* 0x0005e20000000800 */
[----:B------:R-:W-:-:S07]  /*83f0*/  F2FP.BF16.PACK_AB R20, R132, R73 ;  /* 0x000000498414723e */ /* 0x000fce00000010ff */
[----:B------:R-:W-:Y:S01]  /*8400*/  HMMA.16816.F32.BF16 R56, R20, R24, RZ ;  /* 0x000000181438723c */ /* 0x000fe200000418ff */
[----:B------:R-:W-:Y:S01]  /*8410*/  MUFU.EX2 R225, R8 ;  /* 0x0000000800e17308 */ /* 0x000fe20000000800 */
[----:B--2---:R-:W-:-:S07]  /*8420*/  FFMA.FTZ R7, R114, c[0x0][0x23c], -R3 ;  /* 0x00008f0072077a23 */ /* 0x004fce0000010803 */
[----:B------:R2:W3:Y:S11]  /*8430*/  MUFU.EX2 R243, R7 ;  /* 0x0000000700f37308 */ /* 0x0004f60000000800 */
[----:B------:R-:W-:Y:S04]  /*8440*/  @!UPT UIADD3 URZ, URZ, URZ, URZ ;  /* 0x0000003f3f3ff290 */ /* 0x000fe8000fffe03f */
[----:B------:R-:W-:Y:S01]  /*8450*/  HMMA.16816.F32.BF16 R84, R12, R48, R56 ;  /* 0x000000300c54723c */ /* 0x000fe20000041838 */
[----:B--2---:R-:W-:Y:S01]  /*8460*/  FFMA.FTZ R7, R113, c[0x0][0x23c], -R3 ;  /* 0x00008f0071077a23 */ /* 0x004fe20000010803 */
[----:B---3--:R-:W-:-:S03]  /*8470*/  F2FP.BF16.PACK_AB R16, R243, R242 ;  /* 0x000000f2f310723e */ /* 0x008fc600000010ff */
[----:B------:R2:W-:Y:S02]  /*8480*/  MUFU.EX2 R241, R7 ;  /* 0x0000000700f17308 */ /* 0x0005e40000000800 */
[----:B--2---:R-:W-:-:S06]  /*8490*/  FFMA.FTZ R7, R112, c[0x0][0x23c], -R3 ;  /* 0x00008f0070077a23 */ /* 0x004fcc0000010803 */
[----:B------:R2:W3:Y:S02]  /*84a0*/  MUFU.EX2 R237, R7 ;  /* 0x0000000700ed7308 */ /* 0x0004e40000000800 */
[----:B--2---:R-:W-:Y:S01]  /*84b0*/  FFMA.FTZ R7, R75, c[0x0][0x23c], -R3 ;  /* 0x00008f004b077a23 */ /* 0x004fe20000010803 */
[----:B---3--:R-:W-:-:S05]  /*84c0*/  F2FP.BF16.PACK_AB R18, R237, R241 ;  /* 0x000000f1ed12723e */ /* 0x008fca00000010ff */
[----:B------:R2:W-:Y:S02]  /*84d0*/  MUFU.EX2 R138, R7 ;  /* 0x00000007008a7308 */ /* 0x0005e40000000800 */
[----:B--2---:R-:W-:-:S06]  /*84e0*/  FFMA.FTZ R7, R65, c[0x0][0x23c], -R3 ;  /* 0x00008f0041077a23 */ /* 0x004fcc0000010803 */
[----:B------:R2:W3:Y:S02]  /*84f0*/  MUFU.EX2 R135, R7 ;  /* 0x0000000700877308 */ /* 0x0004e40000000800 */
[----:B--2---:R-:W-:Y:S01]  /*8500*/  FFMA.FTZ R7, R63, c[0x0][0x23c], -R3 ;  /* 0x00008f003f077a23 */ /* 0x004fe20000010803 */
[----:B---3--:R-:W-:Y:S01]  /*8510*/  F2FP.BF16.PACK_AB R8, R135, R138 ;  /* 0x0000008a8708723e */ /* 0x008fe200000010ff */
[----:B------:R-:W-:Y:S01]  /*8520*/  HMMA.16816.F32.BF16 R60, R20, R44, RZ ;  /* 0x0000002c143c723c */ /* 0x000fe200000418ff */
[----:B------:R-:W-:-:S03]  /*8530*/  IMAD.MOV.U32 R148, RZ, RZ, R135 ;  /* 0x000000ffff947224 */ /* 0x000fc600078e0087 */
[----:B------:R2:W3:Y:S02]  /*8540*/  MUFU.EX2 R229, R7 ;  /* 0x0000000700e57308 */ /* 0x0004e40000000800 */
[----:B--2---:R-:W-:Y:S01]  /*8550*/  FMUL.FTZ R7, R70, c[0x0][0x23c] ;  /* 0x00008f0046077a20 */ /* 0x004fe20000410000 */
[----:B---3--:R-:W-:-:S04]  /*8560*/  F2FP.BF16.PACK_AB R10, R225, R229 ;  /* 0x000000e5e10a723e */ /* 0x008fc800000010ff */
[----:B------:R-:W-:Y:S11]  /*8570*/  FSEL R0, R7, RZ, P0 ;  /* 0x000000ff07007208 */ /* 0x000ff60000000000 */
[----:B------:R-:W-:Y:S02]  /*8580*/  @!UPT UIADD3 URZ, URZ, URZ, URZ ;  /* 0x0000003f3f3ff290 */ /* 0x000fe4000fffe03f */
[----:B------:R-:W-:Y:S01]  /*8590*/  HMMA.16816.F32.BF16 R120, R12, R36, R60 ;  /* 0x000000240c78723c */ /* 0x000fe2000004183c */
[--C-:B------:R-:W-:Y:S02]  /*85a0*/  FFMA.FTZ R7, R118, c[0x0][0x23c], -R0.reuse ;  /* 0x00008f0076077a23 */ /* 0x100fe40000010800 */
[--C-:B------:R-:W-:Y:S02]  /*85b0*/  FFMA.FTZ R4, R77, c[0x0][0x23c], -R0.reuse ;  /* 0x00008f004d047a23 */ /* 0x100fe40000010800 */
[----:B------:R2:W-:Y:S08]  /*85c0*/  MUFU.EX2 R74, R7 ;  /* 0x00000007004a7308 */ /* 0x0005f00000000800 */
[----:B------:R3:W-:Y:S01]  /*85d0*/  MUFU.EX2 R220, R4 ;  /* 0x0000000400dc7308 */ /* 0x0007e20000000800 */
[----:B--2---:R-:W-:-:S07]  /*85e0*/  FFMA.FTZ R7, R116, c[0x0][0x23c], -R0 ;  /* 0x00008f0074077a23 */ /* 0x004fce0000010800 */
[----:B------:R2:W4:Y:S01]  /*85f0*/  MUFU.EX2 R187, R7 ;  /* 0x0000000700bb7308 */ /* 0x0005220000000800 */
[----:B---3--:R-:W-:-:S07]  /*8600*/  FFMA.FTZ R4, R109, c[0x0][0x23c], -R0 ;  /* 0x00008f006d047a23 */ /* 0x008fce0000010800 */
[----:B------:R3:W-:Y:S01]  /*8610*/  MUFU.EX2 R228, R4 ;  /* 0x0000000400e47308 */ /* 0x0007e20000000800 */
[----:B--2---:R-:W-:Y:S01]  /*8620*/  FFMA.FTZ R7, R117, c[0x0][0x23c], -R0 ;  /* 0x00008f0075077a23 */ /* 0x004fe20000010800 */
[----:B----4-:R-:W-:-:S06]  /*8630*/  F2FP.BF16.PACK_AB R17, R187, R74 ;  /* 0x0000004abb11723e */ /* 0x010fcc00000010ff */
[----:B------:R2:W-:Y:S01]  /*8640*/  MUFU.EX2 R240, R7 ;  /* 0x0000000700f07308 */ /* 0x0005e20000000800 */
[--C-:B---3--:R-:W-:Y:S02]  /*8650*/  FFMA.FTZ R4, R79, c[0x0][0x23c], -R0.reuse ;  /* 0x00008f004f047a23 */ /* 0x108fe40000010800 */
[----:B------:R-:W-:Y:S05]  /*8660*/  HMMA.16816.F32.BF16 R76, R20, R32, RZ ;  /* 0x00000020144c723c */ /* 0x000fea00000418ff */
[----:B------:R-:W3:Y:S01]  /*8670*/  MUFU.EX2 R224, R4 ;  /* 0x0000000400e07308 */ /* 0x000ee20000000800 */
[----:B--2---:R-:W-:-:S07]  /*8680*/  FFMA.FTZ R7, R115, c[0x0][0x23c], -R0 ;  /* 0x00008f0073077a23 */ /* 0x004fce0000010800 */
[----:B------:R2:W-:Y:S01]  /*8690*/  MUFU.EX2 R4, R2 ;  /* 0x0000000200047308 */ /* 0x0005e20000000800 */
[----:B---3--:R-:W-:-:S07]  /*86a0*/  F2FP.BF16.PACK_AB R11, R224, R228 ;  /* 0x000000e4e00b723e */ /* 0x008fce00000010ff */
[----:B------:R-:W3:Y:S03]  /*86b0*/  MUFU.EX2 R236, R7 ;  /* 0x0000000700ec7308 */ /* 0x000ee60000000800 */
[----:B-1----:R-:W-:Y:S01]  /*86c0*/  HMMA.16816.F32.BF16 R100, R12, R52, R76 ;  /* 0x000000340c64723c */ /* 0x002fe2000004184c */
[----:B--2---:R-:W-:-:S04]  /*86d0*/  FFMA.FTZ R2, R133, c[0x0][0x23c], -R6 ;  /* 0x00008f0085027a23 */ /* 0x004fc80000010806 */
[----:B------:R1:W-:Y:S01]  /*86e0*/  MUFU.EX2 R222, R2 ;  /* 0x0000000200de7308 */ /* 0x0003e20000000800 */
[----:B---3--:R-:W-:Y:S01]  /*86f0*/  F2FP.BF16.PACK_AB R19, R236, R240 ;  /* 0x000000f0ec13723e */ /* 0x008fe200000010ff */
[----:B------:R-:W-:-:S06]  /*8700*/  FFMA.FTZ R7, R108, c[0x0][0x23c], -R0 ;  /* 0x00008f006c077a23 */ /* 0x000fcc0000010800 */
[----:B------:R-:W2:Y:S01]  /*8710*/  MUFU.EX2 R231, R7 ;  /* 0x0000000700e77308 */ /* 0x000ea20000000800 */
[----:B------:R-:W-:Y:S01]  /*8720*/  HMMA.16816.F32.BF16 R28, R16, R24, RZ ;  /* 0x00000018101c723c */ /* 0x000fe200000418ff */
[----:B-1----:R-:W-:-:S07]  /*8730*/  FFMA.FTZ R2, R128, c[0x0][0x23c], -R6 ;  /* 0x00008f0080027a23 */ /* 0x002fce0000010806 */
[----:B------:R-:W-:Y:S01]  /*8740*/  HMMA.16816.F32.BF16 R64, R16, R32, RZ ;  /* 0x000000201040723c */ /* 0x000fe200000418ff */
[----:B------:R1:W-:Y:S01]  /*8750*/  MUFU.EX2 R135, R2 ;  /* 0x0000000200877308 */ /* 0x0003e20000000800 */
[----:B--2---:R-:W-:-:S06]  /*8760*/  F2FP.BF16.PACK_AB R9, R220, R231 ;  /* 0x000000e7dc09723e */ /* 0x004fcc00000010ff */
[----:B------:R-:W-:Y:S08]  /*8770*/  HMMA.16816.F32.BF16 R56, R16, R44, RZ ;  /* 0x0000002c1038723c */ /* 0x000ff000000418ff */
[----:B------:R-:W-:Y:S01]  /*8780*/  HMMA.16816.F32.BF16 R88, R8, R48, R28 ;  /* 0x000000300858723c */ /* 0x000fe2000004181c */
[----:B------:R-:W2:Y:S01]  /*8790*/  LDSM.16.MT88.4 R28, [R218+0x8800] ;  /* 0x00880000da1c783b */ /* 0x000ea20000004200 */
[----:B-1----:R-:W-:-:S04]  /*87a0*/  FFMA.FTZ R2, R150, c[0x0][0x23c], -R5 ;  /* 0x00008f0096027a23 */ /* 0x002fc80000010805 */
[----:B------:R1:W-:Y:S02]  /*87b0*/  MUFU.EX2 R7, R2 ;  /* 0x0000000200077308 */ /* 0x0003e40000000800 */
[C---:B------:R-:W-:Y:S08]  /*87c0*/  HMMA.16816.F32.BF16 R96, R8.reuse, R52, R64 ;  /* 0x000000340860723c */ /* 0x040ff00000041840 */
[----:B------:R-:W-:Y:S01]  /*87d0*/  HMMA.16816.F32.BF16 R116, R8, R36, R56 ;  /* 0x000000240874723c */ /* 0x000fe20000041838 */
[----:B-1----:R-:W-:Y:S01]  /*87e0*/  FFMA.FTZ R2, R141, c[0x0][0x23c], -R5 ;  /* 0x00008f008d027a23 */ /* 0x002fe20000010805 */
[----:B------:R-:W-:-:S06]  /*87f0*/  MOV R141, R220 ;  /* 0x000000dc008d7202 */ /* 0x000fcc0000000f00 */
[C---:B------:R-:W-:Y:S01]  /*8800*/  HMMA.16816.F32.BF16 R60, R16.reuse, R40, RZ ;  /* 0x00000028103c723c */ /* 0x040fe200000418ff */
[----:B------:R1:W3:Y:S07]  /*8810*/  MUFU.EX2 R128, R2 ;  /* 0x0000000200807308 */ /* 0x0002ee0000000800 */
[C---:B------:R-:W-:Y:S08]  /*8820*/  HMMA.16816.F32.BF16 R80, R16.reuse, R26, RZ ;  /* 0x0000001a1050723c */ /* 0x040ff000000418ff */
[----:B------:R-:W-:Y:S01]  /*8830*/  HMMA.16816.F32.BF16 R76, R16, R34, RZ ;  /* 0x00000022104c723c */ /* 0x000fe200000418ff */
[----:B-1----:R-:W-:-:S02]  /*8840*/  FFMA.FTZ R2, R134, c[0x0][0x23c], -R5 ;  /* 0x00008f0086027a23 */ /* 0x002fc40000010805 */
[----:B------:R-:W-:-:S05]  /*8850*/  IMAD.MOV.U32 R134, RZ, RZ, R4 ;  /* 0x000000ffff867224 */ /* 0x000fca00078e0004 */
[C---:B------:R-:W-:Y:S08]  /*8860*/  HMMA.16816.F32.BF16 R64, R16.reuse, R46, RZ ;  /* 0x0000002e1040723c */ /* 0x040ff000000418ff */
[----:B------:R-:W-:Y:S08]  /*8870*/  HMMA.16816.F32.BF16 R56, R16, R42, RZ ;  /* 0x0000002a1038723c */ /* 0x000ff000000418ff */
[C---:B------:R-:W-:Y:S08]  /*8880*/  HMMA.16816.F32.BF16 R16, R20.reuse, R40, RZ ;  /* 0x000000281410723c */ /* 0x040ff000000418ff */
[C---:B------:R-:W-:Y:S08]  /*8890*/  HMMA.16816.F32.BF16 R24, R20.reuse, R26, RZ ;  /* 0x0000001a1418723c */ /* 0x040ff000000418ff */
[C---:B------:R-:W-:Y:S08]  /*88a0*/  HMMA.16816.F32.BF16 R32, R20.reuse, R34, RZ ;  /* 0x000000221420723c */ /* 0x040ff000000418ff */
[C---:B------:R-:W-:Y:S08]  /*88b0*/  HMMA.16816.F32.BF16 R44, R20.reuse, R46, RZ ;  /* 0x0000002e142c723c */ /* 0x040ff000000418ff */
[----:B------:R-:W-:Y:S08]  /*88c0*/  HMMA.16816.F32.BF16 R20, R20, R42, RZ ;  /* 0x0000002a1414723c */ /* 0x000ff000000418ff */
[C---:B--2---:R-:W-:Y:S08]  /*88d0*/  HMMA.16816.F32.BF16 R108, R8.reuse, R28, R60 ;  /* 0x0000001c086c723c */ /* 0x044ff0000004183c */
[----:B------:R-:W-:Y:S08]  /*88e0*/  HMMA.16816.F32.BF16 R104, R8, R30, R56 ;  /* 0x0000001e0868723c */ /* 0x000ff00000041838 */
[C---:B------:R-:W-:Y:S01]  /*88f0*/  HMMA.16816.F32.BF16 R112, R12.reuse, R28, R16 ;  /* 0x0000001c0c70723c */ /* 0x040fe20000041810 */
[----:B------:R-:W1:Y:S07]  /*8900*/  LDSM.16.MT88.4 R16, [R216+0x9000] ;  /* 0x00900000d810783b */ /* 0x000e6e0000004200 */
[----:B------:R-:W-:Y:S01]  /*8910*/  HMMA.16816.F32.BF16 R28, R12, R30, R20 ;  /* 0x0000001e0c1c723c */ /* 0x000fe20000041814 */
[----:B------:R2:W-:Y:S07]  /*8920*/  MUFU.EX2 R22, R2 ;  /* 0x0000000200167308 */ /* 0x0005ee0000000800 */
[-C--:B------:R-:W-:Y:S08]  /*8930*/  HMMA.16816.F32.BF16 R80, R8, R50.reuse, R80 ;  /* 0x000000320850723c */ /* 0x080ff00000041850 */
[----:B------:R-:W-:Y:S01]  /*8940*/  HMMA.16816.F32.BF16 R48, R12, R50, R24 ;  /* 0x000000320c30723c */ /* 0x000fe20000041818 */
[----:B--2---:R-:W-:-:S04]  /*8950*/  FFMA.FTZ R2, R129, c[0x0][0x23c], -R5 ;  /* 0x00008f0081027a23 */ /* 0x004fc80000010805 */
[----:B------:R2:W4:Y:S03]  /*8960*/  MUFU.EX2 R21, R2 ;  /* 0x0000000200157308 */ /* 0x0005260000000800 */
[C---:B------:R-:W-:Y:S08]  /*8970*/  HMMA.16816.F32.BF16 R76, R8.reuse, R54, R76 ;  /* 0x00000036084c723c */ /* 0x040ff0000004184c */
[----:B------:R-:W-:Y:S01]  /*8980*/  HMMA.16816.F32.BF16 R92, R8, R38, R64 ;  /* 0x00000026085c723c */ /* 0x000fe20000041840 */
[----:B--2---:R-:W-:-:S07]  /*8990*/  FFMA.FTZ R2, R153, c[0x0][0x23c], -R3 ;  /* 0x00008f0099027a23 */ /* 0x004fce0000010803 */
[C---:B------:R-:W-:Y:S01]  /*89a0*/  HMMA.16816.F32.BF16 R24, R12.reuse, R54, R32 ;  /* 0x000000360c18723c */ /* 0x040fe20000041820 */
[----:B------:R2:W-:Y:S07]  /*89b0*/  MUFU.EX2 R4, R2 ;  /* 0x0000000200047308 */ /* 0x0005ee0000000800 */
[----:B------:R-:W-:Y:S07]  /*89c0*/  HMMA.16816.F32.BF16 R60, R12, R38, R44 ;  /* 0x000000260c3c723c */ /* 0x000fee000004182c */
[----:B------:R-:W-:Y:S01]  /*89d0*/  F2FP.BF16.PACK_AB R12, R134, R151 ;  /* 0x00000097860c723e */ /* 0x000fe200000010ff */
[----:B--2---:R-:W-:Y:S01]  /*89e0*/  FFMA.FTZ R2, R143, c[0x0][0x23c], -R3 ;  /* 0x00008f008f027a23 */ /* 0x004fe20000010803 */
[----:B---3--:R-:W-:-:S02]  /*89f0*/  F2FP.BF16.PACK_AB R13, R128, R7 ;  /* 0x00000007800d723e */ /* 0x008fc400000010ff */
[----:B------:R-:W-:Y:S01]  /*8a00*/  F2FP.BF16.PACK_AB R14, R135, R222 ;  /* 0x000000de870e723e */ /* 0x000fe200000010ff */
[----:B------:R2:W-:Y:S01]  /*8a10*/  MUFU.EX2 R223, R2 ;  /* 0x0000000200df7308 */ /* 0x0005e20000000800 */
[----:B----4-:R-:W-:-:S07]  /*8a20*/  F2FP.BF16.PACK_AB R15, R21, R22 ;  /* 0x00000016150f723e */ /* 0x010fce00000010ff */
[----:B-1----:R-:W-:Y:S01]  /*8a30*/  HMMA.16816.F32.BF16 R44, R12, R16, R84 ;  /* 0x000000100c2c723c */ /* 0x002fe20000041854 */
[----:B--2---:R-:W-:Y:S01]  /*8a40*/  FFMA.FTZ R2, R140, c[0x0][0x23c], -R3 ;  /* 0x00008f008c027a23 */ /* 0x004fe20000010803 */
[----:B------:R-:W-:-:S06]  /*8a50*/  MOV R140, R221 ;  /* 0x000000dd008c7202 */ /* 0x000fcc0000000f00 */
[----:B------:R-:W-:Y:S01]  /*8a60*/  HMMA.16816.F32.BF16 R32, R12, R18, R48 ;  /* 0x000000120c20723c */ /* 0x000fe20000041830 */
[----:B------:R1:W-:Y:S02]  /*8a70*/  MUFU.EX2 R221, R2 ;  /* 0x0000000200dd7308 */ /* 0x0003e40000000800 */
[----:B-1----:R-:W-:-:S06]  /*8a80*/  FFMA.FTZ R2, R131, c[0x0][0x23c], -R3 ;  /* 0x00008f0083027a23 */ /* 0x002fcc0000010803 */
        /* <DEDUP_REMOVED lines=10> */
[----:B--2---:R-:W-:Y:S01]  /*8b30*/  F2FP.BF16.PACK_AB R9, R153, R150 ;  /* 0x000000969909723e */ /* 0x004fe200000010ff */
[----:B------:R-:W-:-:S04]  /*8b40*/  IMAD.MOV.U32 R142, RZ, RZ, R232 ;  /* 0x000000ffff8e7224 */ /* 0x000fc800078e00e8 */
[----:B------:R1:W-:Y:S02]  /*8b50*/  MUFU.EX2 R220, R2 ;  /* 0x0000000200dc7308 */ /* 0x0003e40000000800 */
[----:B-1----:R-:W-:-:S06]  /*8b60*/  FFMA.FTZ R2, R130, c[0x0][0x23c], -R0 ;  /* 0x00008f0082027a23 */ /* 0x002fcc0000010800 */
[----:B------:R-:W1:Y:S02]  /*8b70*/  MUFU.EX2 R4, R2 ;  /* 0x0000000200047308 */ /* 0x000e640000000800 */
[----:B-1----:R-:W-:Y:S01]  /*8b80*/  F2FP.BF16.PACK_AB R11, R4, R220 ;  /* 0x000000dc040b723e */ /* 0x002fe200000010ff */
[----:B------:R-:W-:-:S05]  /*8b90*/  FFMA.FTZ R2, R174, c[0x0][0x23c], -R6 ;  /* 0x00008f00ae027a23 */ /* 0x000fca0000010806 */
[----:B------:R1:W-:Y:S01]  /*8ba0*/  MUFU.EX2 R174, R2 ;  /* 0x0000000200ae7308 */ /* 0x0003e20000000800 */
[C---:B------:R-:W-:Y:S07]  /*8bb0*/  HMMA.16816.F32.BF16 R56, R8.reuse, R16, R88 ;  /* 0x000000100838723c */ /* 0x040fee0000041858 */
[----:B------:R-:W-:Y:S01]  /*8bc0*/  MOV R91, R22 ;  /* 0x00000016005b7202 */ /* 0x000fe20000000f00 */
[----:B------:R-:W-:Y:S01]  /*8bd0*/  HMMA.16816.F32.BF16 R52, R8, R18, R80 ;  /* 0x000000120834723c */ /* 0x000fe20000041850 */
[----:B------:R-:W2:Y:S01]  /*8be0*/  LDSM.16.MT88.4 R16, [R219+0x9000] ;  /* 0x00900000db10783b */ /* 0x000ea20000004200 */
[----:B------:R-:W-:Y:S01]  /*8bf0*/  IMAD.MOV.U32 R90, RZ, RZ, R21 ;  /* 0x000000ffff5a7224 */ /* 0x000fe200078e0015 */
[----:B------:R-:W-:Y:S01]  /*8c00*/  MOV R89, R20 ;  /* 0x0000001400597202 */ /* 0x000fe20000000f00 */
[----:B------:R-:W-:Y:S01]  /*8c10*/  IMAD.MOV.U32 R88, RZ, RZ, R4 ;  /* 0x000000ffff587224 */ /* 0x000fe200078e0004 */
[----:B------:R-:W3:Y:S01]  /*8c20*/  LDSM.16.MT88.4 R20, [R217+0x9000] ;  /* 0x00900000d914783b */ /* 0x000ee20000004200 */
[----:B-1----:R-:W-:Y:S01]  /*8c30*/  FFMA.FTZ R2, R167, c[0x0][0x23c], -R6 ;  /* 0x00008f00a7027a23 */ /* 0x002fe20000010806 */
[----:B------:R-:W-:Y:S01]  /*8c40*/  MOV R83, R137 ;  /* 0x0000008900537202 */ /* 0x000fe20000000f00 */
[----:B------:R-:W-:-:S02]  /*8c50*/  IMAD.MOV.U32 R4, RZ, RZ, R136 ;  /* 0x000000ffff047224 */ /* 0x000fc400078e0088 */
[----:B------:R1:W4:Y:S02]  /*8c60*/  MUFU.EX2 R131, R2 ;  /* 0x0000000200837308 */ /* 0x0003240000000800 */
[----:B-1----:R-:W-:Y:S01]  /*8c70*/  FFMA.FTZ R2, R160, c[0x0][0x23c], -R6 ;  /* 0x00008f00a0027a23 */ /* 0x002fe20000010806 */
[----:B------:R-:W-:-:S05]  /*8c80*/  MOV R160, R88 ;  /* 0x0000005800a07202 */ /* 0x000fca0000000f00 */
[----:B------:R1:W-:Y:S01]  /*8c90*/  MUFU.EX2 R232, R2 ;  /* 0x0000000200e87308 */ /* 0x0003e20000000800 */
[----:B--2---:R-:W-:Y:S01]  /*8ca0*/  HMMA.16816.F32.BF16 R40, R12, R16, R100 ;  /* 0x000000100c28723c */ /* 0x004fe20000041864 */
[----:B-1----:R-:W-:-:S07]  /*8cb0*/  FFMA.FTZ R2, R155, c[0x0][0x23c], -R6 ;  /* 0x00008f009b027a23 */ /* 0x002fce0000010806 */
[C---:B------:R-:W-:Y:S01]  /*8cc0*/  HMMA.16816.F32.BF16 R36, R8.reuse, R16, R96 ;  /* 0x000000100824723c */ /* 0x040fe20000041860 */
[----:B------:R1:W-:Y:S07]  /*8cd0*/  MUFU.EX2 R74, R2 ;  /* 0x00000002004a7308 */ /* 0x0003ee0000000800 */
[-C--:B------:R-:W-:Y:S08]  /*8ce0*/  HMMA.16816.F32.BF16 R48, R8, R18.reuse, R76 ;  /* 0x000000120830723c */ /* 0x080ff0000004184c */
[----:B------:R-:W-:Y:S01]  /*8cf0*/  HMMA.16816.F32.BF16 R24, R12, R18, R24 ;  /* 0x000000120c18723c */ /* 0x000fe20000041818 */
[----:B------:R-:W2:Y:S01]  /*8d00*/  LDSM.16.MT88.4 R16, [R218+0x9000] ;  /* 0x00900000da10783b */ /* 0x000ea20000004200 */
[----:B-1----:R-:W-:-:S04]  /*8d10*/  FFMA.FTZ R2, R173, c[0x0][0x23c], -R5 ;  /* 0x00008f00ad027a23 */ /* 0x002fc80000010805 */
[----:B------:R1:W-:Y:S02]  /*8d20*/  MUFU.EX2 R133, R2 ;  /* 0x0000000200857308 */ /* 0x0003e40000000800 */
[-C--:B---3--:R-:W-:Y:S07]  /*8d30*/  HMMA.16816.F32.BF16 R76, R12, R20.reuse, R120 ;  /* 0x000000140c4c723c */ /* 0x088fee0000041878 */
[----:B------:R-:W-:Y:S01]  /*8d40*/  MOV R123, R7 ;  /* 0x00000007007b7202 */ /* 0x000fe20000000f00 */
[----:B------:R-:W-:Y:S01]  /*8d50*/  HMMA.16816.F32.BF16 R64, R8, R20, R116 ;  /* 0x000000140840723c */ /* 0x000fe20000041874 */
[----:B-1----:R-:W-:-:S07]  /*8d60*/  FFMA.FTZ R2, R163, c[0x0][0x23c], -R5 ;  /* 0x00008f00a3027a23 */ /* 0x002fce0000010805 */
[-C--:B------:R-:W-:Y:S01]  /*8d70*/  HMMA.16816.F32.BF16 R92, R8, R22.reuse, R92 ;  /* 0x00000016085c723c */ /* 0x080fe2000004185c */
[----:B------:R-:W-:Y:S01]  /*8d80*/  IMAD.MOV.U32 R163, RZ, RZ, R89 ;  /* 0x000000ffffa37224 */ /* 0x000fe200078e0059 */
[----:B------:R1:W3:Y:S06]  /*8d90*/  MUFU.EX2 R130, R2 ;  /* 0x0000000200827308 */ /* 0x0002ec0000000800 */
[C---:B------:R-:W-:Y:S01]  /*8da0*/  HMMA.16816.F32.BF16 R96, R12.reuse, R22, R60 ;  /* 0x000000160c60723c */ /* 0x040fe2000004183c */
[----:B------:R-:W-:Y:S07]  /*8db0*/  LDSM.16.MT88.4 R20, [R217+0x9800] ;  /* 0x00980000d914783b */ /* 0x000fee0000004200 */
[----:B--2---:R-:W-:Y:S01]  /*8dc0*/  HMMA.16816.F32.BF16 R84, R12, R18, R28 ;  /* 0x000000120c54723c */ /* 0x004fe2000004181c */
[----:B-1----:R-:W-:Y:S01]  /*8dd0*/  FFMA.FTZ R2, R161, c[0x0][0x23c], -R5 ;  /* 0x00008f00a1027a23 */ /* 0x002fe20000010805 */
[----:B------:R-:W-:-:S03]  /*8de0*/  MOV R161, R90 ;  /* 0x0000005a00a17202 */ /* 0x000fc60000000f00 */
[----:B------:R1:W-:Y:S03]  /*8df0*/  MUFU.EX2 R137, R2 ;  /* 0x0000000200897308 */ /* 0x0003e60000000800 */
[C---:B------:R-:W-:Y:S08]  /*8e00*/  HMMA.16816.F32.BF16 R108, R8.reuse, R16, R108 ;  /* 0x00000010086c723c */ /* 0x040ff0000004186c */
[----:B------:R-:W-:Y:S01]  /*8e10*/  HMMA.16816.F32.BF16 R104, R8, R18, R104 ;  /* 0x000000120868723c */ /* 0x000fe20000041868 */
[----:B-1----:R-:W-:-:S07]  /*8e20*/  FFMA.FTZ R2, R156, c[0x0][0x23c], -R5 ;  /* 0x00008f009c027a23 */ /* 0x002fce0000010805 */
[----:B------:R-:W-:Y:S01]  /*8e30*/  HMMA.16816.F32.BF16 R112, R12, R16, R112 ;  /* 0x000000100c70723c */ /* 0x000fe20000041870 */
[----:B------:R1:W2:Y:S01]  /*8e40*/  MUFU.EX2 R75, R2 ;  /* 0x00000002004b7308 */ /* 0x0002a20000000800 */
[----:B------:R-:W2:Y:S05]  /*8e50*/  LDSM.16.MT88.4 R16, [R216+0x9800] ;  /* 0x00980000d810783b */ /* 0x000eaa0000004200 */
[----:B----4-:R-:W-:Y:S02]  /*8e60*/  F2FP.BF16.PACK_AB R12, R131, R174 ;  /* 0x000000ae830c723e */ /* 0x010fe400000010ff */
[----:B---3--:R-:W-:Y:S02]  /*8e70*/  F2FP.BF16.PACK_AB R13, R130, R133 ;  /* 0x00000085820d723e */ /* 0x008fe400000010ff */
[----:B------:R-:W-:Y:S01]  /*8e80*/  F2FP.BF16.PACK_AB R14, R74, R232 ;  /* 0x000000e84a0e723e */ /* 0x000fe200000010ff */
[----:B-1----:R-:W-:Y:S01]  /*8e90*/  FFMA.FTZ R2, R175, c[0x0][0x23c], -R3 ;  /* 0x00008f00af027a23 */ /* 0x002fe20000010803 */
[----:B--2---:R-:W-:-:S03]  /*8ea0*/  F2FP.BF16.PACK_AB R15, R75, R137 ;  /* 0x000000894b0f723e */ /* 0x004fc600000010ff */
[----:B------:R1:W-:Y:S02]  /*8eb0*/  MUFU.EX2 R129, R2 ;  /* 0x0000000200817308 */ /* 0x0003e40000000800 */
[----:B-1----:R-:W-:-:S06]  /*8ec0*/  FFMA.FTZ R2, R165, c[0x0][0x23c], -R3 ;  /* 0x00008f00a5027a23 */ /* 0x002fcc0000010803 */
[----:B------:R1:W2:Y:S01]  /*8ed0*/  MUFU.EX2 R156, R2 ;  /* 0x00000002009c7308 */ /* 0x0002a20000000800 */
[----:B------:R-:W-:Y:S01]  /*8ee0*/  HMMA.16816.F32.BF16 R116, R12, R16, R44 ;  /* 0x000000100c74723c */ /* 0x000fe2000004182c */
[----:B-1----:R-:W-:Y:S01]  /*8ef0*/  FFMA.FTZ R2, R162, c[0x0][0x23c], -R3 ;  /* 0x00008f00a2027a23 */ /* 0x002fe20000010803 */
[----:B--2---:R-:W-:Y:S01]  /*8f00*/  F2FP.BF16.PACK_AB R8, R156, R129 ;  /* 0x000000819c08723e */ /* 0x004fe200000010ff */
[----:B------:R-:W-:-:S04]  /*8f10*/  IMAD.MOV.U32 R162, RZ, RZ, R91 ;  /* 0x000000ffffa27224 */ /* 0x000fc800078e005b */
[----:B------:R1:W-:Y:S02]  /*8f20*/  MUFU.EX2 R136, R2 ;  /* 0x0000000200887308 */ /* 0x0003e40000000800 */
[----:B-1----:R-:W-:Y:S01]  /*8f30*/  FFMA.FTZ R2, R158, c[0x0][0x23c], -R3 ;  /* 0x00008f009e027a23 */ /* 0x002fe20000010803 */
[----:B------:R-:W-:Y:S01]  /*8f40*/  MOV R158, R4 ;  /* 0x00000004009e7202 */ /* 0x000fe20000000f00 */
[----:B------:R-:W-:-:S04]  /*8f50*/  IMAD.MOV.U32 R4, RZ, RZ, R73 ;  /* 0x000000ffff047224 */ /* 0x000fc800078e0049 */
        /* <DEDUP_REMOVED lines=9> */
[----:B-1----:R-:W-:Y:S02]  /*8ff0*/  FFMA.FTZ R2, R157, c[0x0][0x23c], -R0 ;  /* 0x00008f009d027a23 */ /* 0x002fe40000010800 */
[----:B------:R-:W-:Y:S02]  /*9000*/  IMAD.MOV.U32 R157, RZ, RZ, R83 ;  /* 0x000000ffff9d7224 */ /* 0x000fe400078e0053 */
[----:B------:R-:W-:Y:S02]  /*9010*/  HMMA.16816.F32.BF16 R80, R12, R18, R32 ;  /* 0x000000120c50723c */ /* 0x000fe40000041820 */
[----:B------:R-:W1:Y:S02]  /*9020*/  MUFU.EX2 R2, R2 ;  /* 0x0000000200027308 */ /* 0x000e640000000800 */
[----:B-1----:R-:W-:-:S07]  /*9030*/  F2FP.BF16.PACK_AB R11, R2, R7 ;  /* 0x00000007020b723e */ /* 0x002fce00000010ff */
[C---:B------:R-:W-:Y:S08]  /*9040*/  HMMA.16816.F32.BF16 R100, R8.reuse, R16, R56 ;  /* 0x000000100864723c */ /* 0x040ff00000041838 */
[C---:B------:R-:W-:Y:S01]  /*9050*/  HMMA.16816.F32.BF16 R88, R8.reuse, R18, R52 ;  /* 0x000000120858723c */ /* 0x040fe20000041834 */
[----:B------:R-:W1:Y:S07]  /*9060*/  LDSM.16.MT88.4 R16, [R219+0x9800] ;  /* 0x00980000db10783b */ /* 0x000e6e0000004200 */
[----:B------:R-:W-:Y:S08]  /*9070*/  HMMA.16816.F32.BF16 R32, R8, R20, R64 ;  /* 0x000000140820723c */ /* 0x000ff00000041840 */
[-C--:B-1----:R-:W-:Y:S08]  /*9080*/  HMMA.16816.F32.BF16 R44, R12, R16.reuse, R40 ;  /* 0x000000100c2c723c */ /* 0x082ff00000041828 */
[C---:B------:R-:W-:Y:S08]  /*9090*/  HMMA.16816.F32.BF16 R40, R8.reuse, R16, R36 ;  /* 0x000000100828723c */ /* 0x040ff00000041824 */
[-C--:B------:R-:W-:Y:S07]  /*90a0*/  HMMA.16816.F32.BF16 R36, R8, R18.reuse, R48 ;  /* 0x000000120824723c */ /* 0x080fee0000041830 */
[----:B------:R-:W-:Y:S01]  /*90b0*/  MOV R51, R123 ;  /* 0x0000007b00337202 */ /* 0x000fe20000000f00 */
[----:B------:R-:W-:Y:S01]  /*90c0*/  HMMA.16816.F32.BF16 R24, R12, R18, R24 ;  /* 0x000000120c18723c */ /* 0x000fe20000041818 */
[----:B------:R-:W1:Y:S01]  /*90d0*/  LDSM.16.MT88.4 R16, [R218+0x9800] ;  /* 0x00980000da10783b */ /* 0x000e620000004200 */
[----:B------:R-:W-:Y:S01]  /*90e0*/  IMAD.MOV.U32 R50, RZ, RZ, R154 ;  /* 0x000000ffff327224 */ /* 0x000fe200078e009a */
[----:B------:R-:W-:Y:S01]  /*90f0*/  MOV R49, R134 ;  /* 0x0000008600317202 */ /* 0x000fe20000000f00 */
[----:B------:R-:W-:-:S02]  /*9100*/  FFMA.FTZ R134, R166, c[0x0][0x23c], -R6 ;  /* 0x00008f00a6867a23 */ /* 0x000fc40000010806 */
[----:B------:R-:W-:Y:S02]  /*9110*/  IMAD.MOV.U32 R48, RZ, RZ, R128 ;  /* 0x000000ffff307224 */ /* 0x000fe400078e0080 */
[----:B------:R-:W-:Y:S01]  /*9120*/  HMMA.16816.F32.BF16 R120, R12, R20, R76 ;  /* 0x000000140c78723c */ /* 0x000fe2000004184c */
[----:B------:R-:W-:-:S06]  /*9130*/  FFMA.FTZ R128, R189, c[0x0][0x23c], -R6 ;  /* 0x00008f00bd807a23 */ /* 0x000fcc0000010806 */
[----:B------:R-:W-:Y:S01]  /*9140*/  MOV R21, R2 ;  /* 0x0000000200157202 */ /* 0x000fe20000000f00 */
[----:B------:R-:W-:Y:S01]  /*9150*/  FFMA.FTZ R2, R210, c[0x0][0x23c], -R6 ;  /* 0x00008f00d2027a23 */ /* 0x000fe20000010806 */
[-C--:B------:R-:W-:Y:S01]  /*9160*/  HMMA.16816.F32.BF16 R76, R12, R22.reuse, R96 ;  /* 0x000000160c4c723c */ /* 0x080fe20000041860 */
[----:B------:R-:W-:Y:S02]  /*9170*/  IMAD.MOV.U32 R20, RZ, RZ, R28 ;  /* 0x000000ffff147224 */ /* 0x000fe400078e001c */
[----:B------:R2:W-:Y:S03]  /*9180*/  MUFU.EX2 R172, R2 ;  /* 0x0000000200ac7308 */ /* 0x0005e60000000800 */
[----:B------:R-:W-:Y:S01]  /*9190*/  MOV R189, R20 ;  /* 0x0000001400bd7202 */ /* 0x000fe20000000f00 */
[----:B------:R-:W-:Y:S01]  /*91a0*/  IMAD.MOV.U32 R97, RZ, RZ, R136 ;  /* 0x000000ffff617224 */ /* 0x000fe200078e0088 */
[----:B------:R-:W-:Y:S01]  /*91b0*/  HMMA.16816.F32.BF16 R28, R8, R22, R92 ;  /* 0x00000016081c723c */ /* 0x000fe2000004185c */
[----:B------:R-:W-:-:S02]  /*91c0*/  MOV R99, R138 ;  /* 0x0000008a00637202 */ /* 0x000fc40000000f00 */
[----:B------:R-:W-:-:S04]  /*91d0*/  MOV R98, R137 ;  /* 0x0000008900627202 */ /* 0x000fc80000000f00 */
[----:B------:R-:W-:Y:S01]  /*91e0*/  IMAD.MOV.U32 R94, RZ, RZ, R74 ;  /* 0x000000ffff5e7224 */ /* 0x000fe200078e004a */
[----:B------:R-:W-:Y:S01]  /*91f0*/  MOV R95, R75 ;  /* 0x0000004b005f7202 */ /* 0x000fe20000000f00 */
[--C-:B------:R-:W-:Y:S02]  /*9200*/  FFMA.FTZ R74, R181, c[0x0][0x23c], -R6.reuse ;  /* 0x00008f00b54a7a23 */ /* 0x100fe40000010806 */
[--C-:B--2---:R-:W-:Y:S02]  /*9210*/  FFMA.FTZ R2, R208, c[0x0][0x23c], -R6.reuse ;  /* 0x00008f00d0027a23 */ /* 0x104fe40000010806 */
[----:B------:R-:W-:Y:S01]  /*9220*/  FFMA.FTZ R75, R188, c[0x0][0x23c], -R6 ;  /* 0x00008f00bc4b7a23 */ /* 0x000fe20000010806 */
[----:B------:R-:W-:Y:S01]  /*9230*/  MOV R188, R95 ;  /* 0x0000005f00bc7202 */ /* 0x000fe20000000f00 */
[----:B------:R-:W-:Y:S01]  /*9240*/  IMAD.MOV.U32 R208, RZ, RZ, R94 ;  /* 0x000000ffffd07224 */ /* 0x000fe200078e005e */
[----:B-1----:R-:W-:Y:S01]  /*9250*/  HMMA.16816.F32.BF16 R60, R8, R16, R108 ;  /* 0x00000010083c723c */ /* 0x002fe2000004186c */
[----:B------:R1:W2:Y:S01]  /*9260*/  MUFU.EX2 R111, R2 ;  /* 0x00000002006f7308 */ /* 0x0002a20000000800 */
[----:B------:R-:W-:Y:S01]  /*9270*/  MOV R95, R149 ;  /* 0x00000095005f7202 */ /* 0x000fe20000000f00 */
[--C-:B------:R-:W-:Y:S01]  /*9280*/  FFMA.FTZ R149, R125, c[0x0][0x23c], -R6.reuse ;  /* 0x00008f007d957a23 */ /* 0x100fe20000010806 */
[----:B------:R-:W-:Y:S01]  /*9290*/  MOV R94, R140 ;  /* 0x0000008c005e7202 */ /* 0x000fe20000000f00 */
[----:B------:R-:W-:-:S02]  /*92a0*/  FFMA.FTZ R140, R127, c[0x0][0x23c], -R6 ;  /* 0x00008f007f8c7a23 */ /* 0x000fc40000010806 */
[----:B------:R-:W-:Y:S01]  /*92b0*/  MOV R109, R252 ;  /* 0x000000fc006d7202 */ /* 0x000fe20000000f00 */
[----:B------:R-:W-:Y:S01]  /*92c0*/  HMMA.16816.F32.BF16 R56, R8, R18, R104 ;  /* 0x000000120838723c */ /* 0x000fe20000041868 */
[----:B------:R-:W-:-:S07]  /*92d0*/  IMAD.MOV.U32 R108, RZ, RZ, R139 ;  /* 0x000000ffff6c7224 */ /* 0x000fce00078e008b */
[----:B------:R-:W-:Y:S01]  /*92e0*/  HMMA.16816.F32.BF16 R64, R12, R16, R112 ;  /* 0x000000100c40723c */ /* 0x000fe20000041870 */
[----:B-1----:R-:W-:-:S04]  /*92f0*/  FFMA.FTZ R2, R192, c[0x0][0x23c], -R6 ;  /* 0x00008f00c0027a23 */ /* 0x002fc80000010806 */
[----:B------:R1:W-:Y:S03]  /*9300*/  MUFU.EX2 R154, R2 ;  /* 0x00000002009a7308 */ /* 0x0003e60000000800 */
[----:B------:R-:W-:Y:S01]  /*9310*/  HMMA.16816.F32.BF16 R52, R12, R18, R84 ;  /* 0x000000120c34723c */ /* 0x000fe20000041854 */
[----:B------:R-:W3:Y:S06]  /*9320*/  LDSM.16.MT88.4 R16, [R216+0xa000] ;  /* 0x00a00000d810783b */ /* 0x000eec0000004200 */
[----:B--2---:R-:W-:Y:S01]  /*9330*/  F2FP.BF16.PACK_AB R12, R111, R172 ;  /* 0x000000ac6f0c723e */ /* 0x004fe200000010ff */
[----:B-1----:R-:W-:Y:S01]  /*9340*/  FFMA.FTZ R2, R182, c[0x0][0x23c], -R6 ;  /* 0x00008f00b6027a23 */ /* 0x002fe20000010806 */
[----:B------:R-:W-:-:S03]  /*9350*/  MOV R182, R51 ;  /* 0x0000003300b67202 */ /* 0x000fc60000000f00 */
[----:B------:R1:W2:Y:S02]  /*9360*/  MUFU.EX2 R180, R2 ;  /* 0x0000000200b47308 */ /* 0x0002a40000000800 */
[----:B-1----:R-:W-:Y:S01]  /*9370*/  FFMA.FTZ R2, R209, c[0x0][0x23c], -R5 ;  /* 0x00008f00d1027a23 */ /* 0x002fe20000010805 */
[----:B--2---:R-:W-:-:S05]  /*9380*/  F2FP.BF16.PACK_AB R14, R180, R154 ;  /* 0x0000009ab40e723e */ /* 0x004fca00000010ff */
[----:B------:R1:W-:Y:S02]  /*9390*/  MUFU.EX2 R175, R2 ;  /* 0x0000000200af7308 */ /* 0x0003e40000000800 */
[----:B-1----:R-:W-:Y:S02]  /*93a0*/  FFMA.FTZ R2, R195, c[0x0][0x23c], -R5 ;  /* 0x00008f00c3027a23 */ /* 0x002fe40000010805 */
[----:B------:R-:W-:-:S04]  /*93b0*/  IMAD.MOV.U32 R195, RZ, RZ, R50 ;  /* 0x000000ffffc37224 */ /* 0x000fc800078e0032 */
[----:B------:R1:W2:Y:S02]  /*93c0*/  MUFU.EX2 R92, R2 ;  /* 0x00000002005c7308 */ /* 0x0002a40000000800 */
[----:B-1----:R-:W-:Y:S01]  /*93d0*/  FFMA.FTZ R2, R193, c[0x0][0x23c], -R5 ;  /* 0x00008f00c1027a23 */ /* 0x002fe20000010805 */
[----:B--2---:R-:W-:Y:S02]  /*93e0*/  MOV R166, R92 ;  /* 0x0000005c00a67202 */ /* 0x004fe40000000f00 */
[----:B------:R-:W-:-:S03]  /*93f0*/  MOV R92, R148 ;  /* 0x00000094005c7202 */ /* 0x000fc60000000f00 */
[----:B------:R1:W-:Y:S01]  /*9400*/  MUFU.EX2 R167, R2 ;  /* 0x0000000200a77308 */ /* 0x0003e20000000800 */
[----:B------:R-:W-:Y:S01]  /*9410*/  F2FP.BF16.PACK_AB R13, R166, R175 ;  /* 0x000000afa60d723e */ /* 0x000fe200000010ff */
[----:B------:R-:W-:Y:S01]  /*9420*/  FFMA.FTZ R148, R126, c[0x0][0x23c], -R6 ;  /* 0x00008f007e947a23 */ /* 0x000fe20000010806 */
[----:B------:R-:W-:Y:S01]  /*9430*/  MOV R193, R49 ;  /* 0x0000003100c17202 */ /* 0x000fe20000000f00 */
[----:B-1----:R-:W-:Y:S01]  /*9440*/  FFMA.FTZ R2, R183, c[0x0][0x23c], -R5 ;  /* 0x00008f00b7027a23 */ /* 0x002fe20000010805 */
[----:B------:R-:W-:-:S03]  /*9450*/  MOV R183, R48 ;  /* 0x0000003000b77202 */ /* 0x000fc60000000f00 */
[----:B------:R1:W2:Y:S02]  /*9460*/  MUFU.EX2 R164, R2 ;  /* 0x0000000200a47308 */ /* 0x0002a40000000800 */
[----:B-1----:R-:W-:Y:S01]  /*9470*/  FFMA.FTZ R2, R212, c[0x0][0x23c], -R3 ;  /* 0x00008f00d4027a23 */ /* 0x002fe20000010803 */
[----:B--2---:R-:W-:-:S05]  /*9480*/  F2FP.BF16.PACK_AB R15, R164, R167 ;  /* 0x000000a7a40f723e */ /* 0x004fca00000010ff */
[----:B------:R1:W-:Y:S02]  /*9490*/  MUFU.EX2 R173, R2 ;  /* 0x0000000200ad7308 */ /* 0x0003e40000000800 */
[----:B---3--:R-:W-:Y:S01]  /*94a0*/  HMMA.16816.F32.BF16 R136, R12, R16, R116 ;  /* 0x000000100c88723c */ /* 0x008fe20000041874 */
[----:B-1----:R-:W-:Y:S02]  /*94b0*/  FFMA.FTZ R2, R204, c[0x0][0x23c], -R3 ;  /* 0x00008f00cc027a23 */ /* 0x002fe40000010803 */
[----:B------:R-:W-:-:S03]  /*94c0*/  IMAD.MOV.U32 R204, RZ, RZ, R143 ;  /* 0x000000ffffcc7224 */ /* 0x000fc600078e008f */
[----:B------:R1:W2:Y:S01]  /*94d0*/  MUFU.EX2 R93, R2 ;  /* 0x00000002005d7308 */ /* 0x0002a20000000800 */
[----:B------:R-:W-:Y:S02]  /*94e0*/  FFMA.FTZ R143, R196, c[0x0][0x23c], -R5 ;  /* 0x00008f00c48f7a23 */ /* 0x000fe40000010805 */
[----:B-1----:R-:W-:Y:S01]  /*94f0*/  FFMA.FTZ R2, R194, c[0x0][0x23c], -R3 ;  /* 0x00008f00c2027a23 */ /* 0x002fe20000010803 */
[----:B--2---:R-:W-:Y:S01]  /*9500*/  MOV R181, R93 ;  /* 0x0000005d00b57202 */ /* 0x004fe20000000f00 */
[----:B------:R-:W-:-:S03]  /*9510*/  IMAD.MOV.U32 R93, RZ, RZ, R141 ;  /* 0x000000ffff5d7224 */ /* 0x000fc600078e008d */
[----:B------:R1:W-:Y:S01]  /*9520*/  MUFU.EX2 R155, R2 ;  /* 0x00000002009b7308 */ /* 0x0003e20000000800 */
[----:B------:R-:W-:Y:S01]  /*9530*/  F2FP.BF16.PACK_AB R8, R181, R173 ;  /* 0x000000adb508723e */ /* 0x000fe200000010ff */
[----:B------:R-:W-:Y:S02]  /*9540*/  FFMA.FTZ R141, R124, c[0x0][0x23c], -R6 ;  /* 0x00008f007c8d7a23 */ /* 0x000fe40000010806 */
[----:B------:R-:W-:Y:S01]  /*9550*/  HMMA.16816.F32.BF16 R124, R12, R18, R80 ;  /* 0x000000120c7c723c */ /* 0x000fe20000041850 */
[----:B-1----:R-:W-:Y:S02]  /*9560*/  FFMA.FTZ R2, R190, c[0x0][0x23c], -R3 ;  /* 0x00008f00be027a23 */ /* 0x002fe40000010803 */
[----:B------:R-:W-:Y:S02]  /*9570*/  IMAD.MOV.U32 R190, RZ, RZ, R21 ;  /* 0x000000ffffbe7224 */ /* 0x000fe400078e0015 */
[----:B------:R1:W2:Y:S01]  /*9580*/  MUFU.EX2 R192, R2 ;  /* 0x0000000200c07308 */ /* 0x0002a20000000800 */
[----:B------:R-:W3:Y:S01]  /*9590*/  LDSM.16.MT88.4 R20, [R217+0xa000] ;  /* 0x00a00000d914783b */ /* 0x000ee20000004200 */
[----:B-1----:R-:W-:Y:S01]  /*95a0*/  FFMA.FTZ R2, R211, c[0x0][0x23c], -R0 ;  /* 0x00008f00d3027a23 */ /* 0x002fe20000010800 */
[----:B--2---:R-:W-:-:S05]  /*95b0*/  F2FP.BF16.PACK_AB R10, R192, R155 ;  /* 0x0000009bc00a723e */ /* 0x004fca00000010ff */
[----:B------:R1:W-:Y:S02]  /*95c0*/  MUFU.EX2 R110, R2 ;  /* 0x00000002006e7308 */ /* 0x0003e40000000800 */
[--C-:B-1----:R-:W-:Y:S01]  /*95d0*/  FFMA.FTZ R2, R205, c[0x0][0x23c], -R0.reuse ;  /* 0x00008f00cd027a23 */ /* 0x102fe20000010800 */
[----:B------:R-:W-:Y:S01]  /*95e0*/  MOV R205, R131 ;  /* 0x0000008300cd7202 */ /* 0x000fe20000000f00 */
[----:B------:R-:W-:-:S04]  /*95f0*/  FFMA.FTZ R131, R179, c[0x0][0x23c], -R0 ;  /* 0x00008f00b3837a23 */ /* 0x000fc80000010800 */
[----:B------:R1:W2:Y:S02]  /*9600*/  MUFU.EX2 R194, R2 ;  /* 0x0000000200c27308 */ /* 0x0002a40000000800 */
[----:B-1----:R-:W-:Y:S01]  /*9610*/  FFMA.FTZ R2, R200, c[0x0][0x23c], -R0 ;  /* 0x00008f00c8027a23 */ /* 0x002fe20000010800 */
[----:B--2---:R-:W-:Y:S02]  /*9620*/  F2FP.BF16.PACK_AB R9, R194, R110 ;  /* 0x0000006ec209723e */ /* 0x004fe400000010ff */
[----:B------:R-:W-:-:S03]  /*9630*/  MOV R200, R130 ;  /* 0x0000008200c87202 */ /* 0x000fc60000000f00 */
[----:B------:R1:W-:Y:S01]  /*9640*/  MUFU.EX2 R165, R2 ;  /* 0x0000000200a57308 */ /* 0x0003e20000000800 */
[--C-:B------:R-:W-:Y:S02]  /*9650*/  FFMA.FTZ R130, R202, c[0x0][0x23c], -R0.reuse ;  /* 0x00008f00ca827a23 */ /* 0x100fe40000010800 */
[----:B-1----:R-:W-:Y:S01]  /*9660*/  FFMA.FTZ R2, R191, c[0x0][0x23c], -R0 ;  /* 0x00008f00bf027a23 */ /* 0x002fe20000010800 */
[----:B------:R-:W-:Y:S01]  /*9670*/  MOV R191, R157 ;  /* 0x0000009d00bf7202 */ /* 0x000fe20000000f00 */
[----:B------:R-:W-:-:S03]  /*9680*/  IMAD.MOV.U32 R157, RZ, RZ, R142 ;  /* 0x000000ffff9d7224 */ /* 0x000fc600078e008e */
[----:B------:R-:W1:Y:S01]  /*9690*/  MUFU.EX2 R252, R2 ;  /* 0x0000000200fc7308 */ /* 0x000e620000000800 */
[----:B------:R-:W-:Y:S02]  /*96a0*/  FFMA.FTZ R142, R68, c[0x0][0x23c], -R6 ;  /* 0x00008f00448e7a23 */ /* 0x000fe40000010806 */
[----:B------:R-:W-:Y:S02]  /*96b0*/  IMAD.MOV.U32 R6, RZ, RZ, R156 ;  /* 0x000000ffff067224 */ /* 0x000fe400078e009c */
[--C-:B------:R-:W-:Y:S02]  /*96c0*/  FFMA.FTZ R156, R178, c[0x0][0x23c], -R5.reuse ;  /* 0x00008f00b29c7a23 */ /* 0x100fe40000010805 */
[----:B------:R-:W-:Y:S01]  /*96d0*/  FFMA.FTZ R68, R147, c[0x0][0x23c], -R5 ;  /* 0x00008f0093447a23 */ /* 0x000fe20000010805 */
[----:B-1----:R-:W-:Y:S01]  /*96e0*/  F2FP.BF16.PACK_AB R11, R252, R165 ;  /* 0x000000a5fc0b723e */ /* 0x002fe200000010ff */
[----:B------:R-:W-:-:S04]  /*96f0*/  FFMA.FTZ R2, R248, c[0x0][0x23c], -R3 ;  /* 0x00008f00f8027a23 */ /* 0x000fc80000010803 */
[----:B------:R1:W-:Y:S02]  /*9700*/  MUFU.EX2 R248, R2 ;  /* 0x0000000200f87308 */ /* 0x0003e40000000800 */
[C---:B------:R-:W-:Y:S08]  /*9710*/  HMMA.16816.F32.BF16 R104, R8.reuse, R16, R100 ;  /* 0x000000100868723c */ /* 0x040ff00000041864 */
[----:B------:R-:W-:Y:S01]  /*9720*/  HMMA.16816.F32.BF16 R100, R8, R18, R88 ;  /* 0x000000120864723c */ /* 0x000fe20000041858 */
[----:B------:R-:W2:Y:S01]  /*9730*/  LDSM.16.MT88.4 R16, [R219+0xa000] ;  /* 0x00a00000db10783b */ /* 0x000ea20000004200 */
[----:B-1----:R-:W-:-:S06]  /*9740*/  FFMA.FTZ R2, R215, c[0x0][0x23c], -R3 ;  /* 0x00008f00d7027a23 */ /* 0x002fcc0000010803 */
[----:B---3--:R-:W-:Y:S07]  /*9750*/  HMMA.16816.F32.BF16 R48, R8, R20, R32 ;  /* 0x000000140830723c */ /* 0x008fee0000041820 */
[----:B------:R-:W-:Y:S01]  /*9760*/  MOV R35, R93 ;  /* 0x0000005d00237202 */ /* 0x000fe20000000f00 */
[----:B------:R-:W-:Y:S02]  /*9770*/  IMAD.MOV.U32 R34, RZ, RZ, R95 ;  /* 0x000000ffff227224 */ /* 0x000fe400078e005f */
[----:B------:R-:W-:-:S02]  /*9780*/  FFMA.FTZ R33, R207, c[0x0][0x23c], -R3 ;  /* 0x00008f00cf217a23 */ /* 0x000fc40000010803 */
[----:B------:R-:W-:Y:S01]  /*9790*/  FFMA.FTZ R32, R199, c[0x0][0x23c], -R3 ;  /* 0x00008f00c7207a23 */ /* 0x000fe20000010803 */
[-C--:B--2---:R-:W-:Y:S08]  /*97a0*/  HMMA.16816.F32.BF16 R116, R12, R16.reuse, R44 ;  /* 0x000000100c74723c */ /* 0x084ff0000004182c */
[C---:B------:R-:W-:Y:S08]  /*97b0*/  HMMA.16816.F32.BF16 R84, R8.reuse, R16, R40 ;  /* 0x000000100854723c */ /* 0x040ff00000041828 */
[-C--:B------:R-:W-:Y:S08]  /*97c0*/  HMMA.16816.F32.BF16 R80, R8, R18.reuse, R36 ;  /* 0x000000120850723c */ /* 0x080ff00000041824 */
[----:B------:R-:W-:Y:S01]  /*97d0*/  HMMA.16816.F32.BF16 R112, R12, R18, R24 ;  /* 0x000000120c70723c */ /* 0x000fe20000041818 */
[----:B------:R-:W1:Y:S06]  /*97e0*/  LDSM.16.MT88.4 R16, [R218+0xa000] ;  /* 0x00a00000da10783b */ /* 0x000e6c0000004200 */
[----:B------:R-:W-:Y:S01]  /*97f0*/  FFMA.FTZ R27, R214, c[0x0][0x23c], -R5 ;  /* 0x00008f00d61b7a23 */ /* 0x000fe20000010805 */
[----:B------:R-:W-:Y:S01]  /*9800*/  HMMA.16816.F32.BF16 R44, R8, R22, R28 ;  /* 0x00000016082c723c */ /* 0x000fe2000004181c */
[----:B------:R2:W-:Y:S01]  /*9810*/  MUFU.EX2 R214, R2 ;  /* 0x0000000200d67308 */ /* 0x0005e20000000800 */
[----:B------:R-:W-:-:S02]  /*9820*/  FFMA.FTZ R25, R213, c[0x0][0x23c], -R0 ;  /* 0x00008f00d5197a23 */ /* 0x000fc40000010800 */
[----:B------:R-:W-:Y:S02]  /*9830*/  FFMA.FTZ R24, R203, c[0x0][0x23c], -R0 ;  /* 0x00008f00cb187a23 */ /* 0x000fe40000010800 */
[----:B------:R-:W-:Y:S02]  /*9840*/  FFMA.FTZ R26, R206, c[0x0][0x23c], -R5 ;  /* 0x00008f00ce1a7a23 */ /* 0x000fe40000010805 */
[--C-:B------:R-:W-:Y:S02]  /*9850*/  FFMA.FTZ R31, R184, c[0x0][0x23c], -R3.reuse ;  /* 0x00008f00b81f7a23 */ /* 0x100fe40000010803 */
[----:B------:R-:W-:Y:S02]  /*9860*/  FFMA.FTZ R30, R170, c[0x0][0x23c], -R3 ;  /* 0x00008f00aa1e7a23 */ /* 0x000fe40000010803 */
[--C-:B------:R-:W-:Y:S02]  /*9870*/  FFMA.FTZ R29, R249, c[0x0][0x23c], -R5.reuse ;  /* 0x00008f00f91d7a23 */ /* 0x100fe40000010805 */
[----:B------:R-:W-:-:S02]  /*9880*/  FFMA.FTZ R28, R245, c[0x0][0x23c], -R5 ;  /* 0x00008f00f51c7a23 */ /* 0x000fc40000010805 */
[----:B--2---:R-:W-:-:S04]  /*9890*/  FFMA.FTZ R2, R234, c[0x0][0x23c], -R3 ;  /* 0x00008f00ea027a23 */ /* 0x004fc80000010803 */
[----:B------:R2:W-:Y:S01]  /*98a0*/  MUFU.EX2 R212, R2 ;  /* 0x0000000200d47308 */ /* 0x0005e20000000800 */
[----:B-1----:R-:W-:Y:S01]  /*98b0*/  HMMA.16816.F32.BF16 R40, R8, R16, R60 ;  /* 0x000000100828723c */ /* 0x002fe2000004183c */
[----:B--2---:R-:W-:-:S06]  /*98c0*/  FFMA.FTZ R2, R244, c[0x0][0x23c], -R3 ;  /* 0x00008f00f4027a23 */ /* 0x004fcc0000010803 */
[----:B------:R-:W-:Y:S01]  /*98d0*/  MOV R63, R97 ;  /* 0x00000061003f7202 */ /* 0x000fe20000000f00 */
[----:B------:R-:W-:Y:S01]  /*98e0*/  HMMA.16816.F32.BF16 R36, R8, R18, R56 ;  /* 0x000000120824723c */ /* 0x000fe20000041838 */
[----:B------:R-:W-:Y:S01]  /*98f0*/  MOV R62, R98 ;  /* 0x00000062003e7202 */ /* 0x000fe20000000f00 */
[----:B------:R-:W-:Y:S01]  /*9900*/  IMAD.MOV.U32 R61, RZ, RZ, R99 ;  /* 0x000000ffff3d7224 */ /* 0x000fe200078e0063 */
[----:B------:R1:W-:Y:S01]  /*9910*/  MUFU.EX2 R211, R2 ;  /* 0x0000000200d37308 */ /* 0x0003e20000000800 */
[----:B------:R-:W-:Y:S02]  /*9920*/  MOV R60, R108 ;  /* 0x0000006c003c7202 */ /* 0x000fe40000000f00 */
[----:B------:R-:W-:Y:S01]  /*9930*/  MOV R108, R129 ;  /* 0x00000081006c7202 */ /* 0x000fe20000000f00 */
[----:B------:R-:W-:Y:S01]  /*9940*/  IMAD.MOV.U32 R10, RZ, RZ, R92 ;  /* 0x000000ffff0a7224 */ /* 0x000fe200078e005c */
[----:B------:R-:W-:Y:S01]  /*9950*/  MOV R9, R94 ;  /* 0x0000005e00097202 */ /* 0x000fe20000000f00 */
[C---:B------:R-:W-:Y:S01]  /*9960*/  HMMA.16816.F32.BF16 R96, R12.reuse, R20, R120 ;  /* 0x000000140c60723c */ /* 0x040fe20000041878 */
[----:B------:R-:W-:Y:S01]  /*9970*/  MOV R11, R109 ;  /* 0x0000006d000b7202 */ /* 0x000fe20000000f00 */
[----:B------:R-:W-:Y:S01]  /*9980*/  FFMA.FTZ R129, R168, c[0x0][0x23c], -R3 ;  /* 0x00008f00a8817a23 */ /* 0x000fe20000010803 */
[----:B------:R-:W-:Y:S01]  /*9990*/  MOV R109, R133 ;  /* 0x00000085006d7202 */ /* 0x000fe20000000f00 */
[--C-:B------:R-:W-:Y:S01]  /*99a0*/  FFMA.FTZ R56, R186, c[0x0][0x23c], -R0.reuse ;  /* 0x00008f00ba387a23 */ /* 0x100fe20000010800 */
[----:B------:R-:W-:Y:S01]  /*99b0*/  MOV R8, R157 ;  /* 0x0000009d00087202 */ /* 0x000fe20000000f00 */
[----:B------:R-:W-:Y:S01]  /*99c0*/  FFMA.FTZ R57, R177, c[0x0][0x23c], -R0 ;  /* 0x00008f00b1397a23 */ /* 0x000fe20000010800 */
[----:B------:R-:W-:Y:S01]  /*99d0*/  MOV R21, R158 ;  /* 0x0000009e00157202 */ /* 0x000fe20000000f00 */
[----:B------:R-:W-:Y:S01]  /*99e0*/  HMMA.16816.F32.BF16 R92, R12, R22, R76 ;  /* 0x000000160c5c723c */ /* 0x000fe2000004184c */
[----:B------:R-:W-:-:S02]  /*99f0*/  IMAD.MOV.U32 R20, RZ, RZ, R4 ;  /* 0x000000ffff147224 */ /* 0x000fc400078e0004 */
[--C-:B-1----:R-:W-:Y:S02]  /*9a00*/  FFMA.FTZ R2, R251, c[0x0][0x23c], -R0.reuse ;  /* 0x00008f00fb027a23 */ /* 0x102fe40000010800 */
[--C-:B------:R-:W-:Y:S02]  /*9a10*/  FFMA.FTZ R121, R198, c[0x0][0x23c], -R3.reuse ;  /* 0x00008f00c6797a23 */ /* 0x100fe40000010803 */
[----:B------:R-:W-:Y:S01]  /*9a20*/  MOV R79, R132 ;  /* 0x00000084004f7202 */ /* 0x000fe20000000f00 */
[--C-:B------:R-:W-:Y:S01]  /*9a30*/  FFMA.FTZ R122, R185, c[0x0][0x23c], -R3.reuse ;  /* 0x00008f00b97a7a23 */ /* 0x100fe20000010803 */
[----:B------:R1:W-:Y:S01]  /*9a40*/  MUFU.EX2 R210, R2 ;  /* 0x0000000200d27308 */ /* 0x0003e20000000800 */
[----:B------:R-:W-:Y:S01]  /*9a50*/  FFMA.FTZ R123, R169, c[0x0][0x23c], -R3 ;  /* 0x00008f00a97b7a23 */ /* 0x000fe20000010803 */
[C---:B------:R-:W-:Y:S01]  /*9a60*/  HMMA.16816.F32.BF16 R88, R12.reuse, R16, R64 ;  /* 0x000000100c58723c */ /* 0x040fe20000041840 */
[--C-:B------:R-:W-:Y:S01]  /*9a70*/  FFMA.FTZ R3, R250, c[0x0][0x23c], -R0.reuse ;  /* 0x00008f00fa037a23 */ /* 0x100fe20000010800 */
[----:B------:R-:W-:Y:S01]  /*9a80*/  MOV R78, R61 ;  /* 0x0000003d004e7202 */ /* 0x000fe20000000f00 */
[--C-:B------:R-:W-:Y:S01]  /*9a90*/  FFMA.FTZ R4, R246, c[0x0][0x23c], -R0.reuse ;  /* 0x00008f00f6047a23 */ /* 0x100fe20000010800 */
[----:B------:R-:W-:Y:S01]  /*9aa0*/  MOV R61, R191 ;  /* 0x000000bf003d7202 */ /* 0x000fe20000000f00 */
[--C-:B------:R-:W-:Y:S01]  /*9ab0*/  FFMA.FTZ R132, R176, c[0x0][0x23c], -R0.reuse ;  /* 0x00008f00b0847a23 */ /* 0x100fe20000010800 */
[----:B------:R-:W2:Y:S01]  /*9ac0*/  MUFU.EX2 R209, R3 ;  /* 0x0000000300d17308 */ /* 0x000ea20000000800 */
[----:B------:R-:W-:Y:S01]  /*9ad0*/  FFMA.FTZ R133, R171, c[0x0][0x23c], -R0 ;  /* 0x00008f00ab857a23 */ /* 0x000fe20000010800 */
[----:B------:R-:W-:Y:S01]  /*9ae0*/  MOV R65, R21 ;  /* 0x0000001500417202 */ /* 0x000fe20000000f00 */
[----:B------:R-:W-:Y:S01]  /*9af0*/  HMMA.16816.F32.BF16 R52, R12, R18, R52 ;  /* 0x000000120c34723c */ /* 0x000fe20000041834 */
[----:B------:R-:W-:Y:S01]  /*9b00*/  LDSM.16.MT88.4 R16, [R219+0xa800] ;  /* 0x00a80000db10783b */ /* 0x000fe20000004200 */
[----:B------:R-:W-:Y:S01]  /*9b10*/  IMAD.MOV.U32 R64, RZ, RZ, R8 ;  /* 0x000000ffff407224 */ /* 0x000fe200078e0008 */
[----:B------:R-:W-:Y:S01]  /*9b20*/  MOV R66, R9 ;  /* 0x0000000900427202 */ /* 0x000fe20000000f00 */
[----:B------:R-:W-:Y:S01]  /*9b30*/  IMAD.MOV.U32 R76, RZ, RZ, R11 ;  /* 0x000000ffff4c7224 */ /* 0x000fe200078e000b */
[----:B------:R-:W-:Y:S01]  /*9b40*/  MOV R67, R10 ;  /* 0x0000000a00437202 */ /* 0x000fe20000000f00 */
[----:B-1----:R-:W-:Y:S01]  /*9b50*/  FFMA.FTZ R2, R247, c[0x0][0x23c], -R0 ;  /* 0x00008f00f7027a23 */ /* 0x002fe20000010800 */
[----:B------:R-:W-:Y:S01]  /*9b60*/  LDSM.16.MT88.4 R12, [R217+0xa800] ;  /* 0x00a80000d90c783b */ /* 0x000fe20000004200 */
[----:B------:R-:W-:-:S02]  /*9b70*/  FADD.FTZ R0, R20, R79 ;  /* 0x0000004f14007221 */ /* 0x000fc40000010000 */
[----:B------:R-:W-:Y:S01]  /*9b80*/  IMAD.MOV.U32 R178, RZ, RZ, R6 ;  /* 0x000000ffffb27224 */ /* 0x000fe200078e0006 */
[----:B------:R-:W1:Y:S01]  /*9b90*/  LDSM.16.MT88.4 R20, [R216+0xa800] ;  /* 0x00a80000d814783b */ /* 0x000e620000004200 */
[----:B------:R-:W-:Y:S01]  /*9ba0*/  IMAD.MOV.U32 R191, RZ, RZ, R208 ;  /* 0x000000ffffbf7224 */ /* 0x000fe200078e00d0 */
[----:B------:R-:W-:Y:S01]  /*9bb0*/  MUFU.EX2 R203, R75 ;  /* 0x0000004b00cb7308 */ /* 0x000fe20000000800 */
[--C-:B------:R-:W-:Y:S01]  /*9bc0*/  FFMA.FTZ R59, R197, c[0x0][0x23c], -R5.reuse ;  /* 0x00008f00c53b7a23 */ /* 0x100fe20000010805 */
[----:B------:R-:W3:Y:S01]  /*9bd0*/  LDSM.16.MT88.4 R8, [R218+0xa800] ;  /* 0x00a80000da08783b */ /* 0x000ee20000004200 */
[--C-:B------:R-:W-:Y:S01]  /*9be0*/  FFMA.FTZ R58, R201, c[0x0][0x23c], -R5.reuse ;  /* 0x00008f00c93a7a23 */ /* 0x100fe20000010805 */
[----:B------:R-:W-:Y:S01]  /*9bf0*/  MOV R77, R60 ;  /* 0x0000003c004d7202 */ /* 0x000fe20000000f00 */
[--C-:B------:R-:W-:Y:S02]  /*9c00*/  FFMA.FTZ R120, R145, c[0x0][0x23c], -R5.reuse ;  /* 0x00008f0091787a23 */ /* 0x100fe40000010805 */
[--C-:B------:R-:W-:Y:S01]  /*9c10*/  FFMA.FTZ R157, R146, c[0x0][0x23c], -R5.reuse ;  /* 0x00008f00929d7a23 */ /* 0x100fe20000010805 */
[----:B------:R-:W-:Y:S01]  /*9c20*/  MUFU.EX2 R207, R2 ;  /* 0x0000000200cf7308 */ /* 0x000fe20000000800 */
[----:B------:R-:W-:-:S02]  /*9c30*/  FFMA.FTZ R158, R144, c[0x0][0x23c], -R5 ;  /* 0x00008f00909e7a23 */ /* 0x000fc40000010805 */
[----:B------:R-:W-:Y:S02]  /*9c40*/  IMAD.MOV.U32 R199, RZ, RZ, R204 ;  /* 0x000000ffffc77224 */ /* 0x000fe400078e00cc */
[----:B------:R-:W-:-:S03]  /*9c50*/  IMAD.MOV.U32 R79, RZ, RZ, R62 ;  /* 0x000000ffff4f7224 */ /* 0x000fc600078e003e */
[----:B------:R4:W4:Y:S01]  /*9c60*/  MUFU.EX2 R208, R4 ;  /* 0x0000000400d07308 */ /* 0x0009220000000800 */
[----:B------:R-:W-:Y:S02]  /*9c70*/  MOV R197, R7 ;  /* 0x0000000700c57202 */ /* 0x000fe40000000f00 */
[----:B------:R-:W-:Y:S02]  /*9c80*/  MOV R146, R200 ;  /* 0x000000c800927202 */ /* 0x000fe40000000f00 */
[----:B------:R-:W-:Y:S02]  /*9c90*/  MOV R144, R205 ;  /* 0x000000cd00907202 */ /* 0x000fe40000000f00 */
[----:B--2---:R-:W-:Y:S01]  /*9ca0*/  F2FP.BF16.PACK_AB R5, R209, R210 ;  /* 0x000000d2d105723e */ /* 0x004fe200000010ff */
[----:B------:R-:W-:Y:S01]  /*9cb0*/  MUFU.EX2 R201, R128 ;  /* 0x0000008000c97308 */ /* 0x000fe20000000800 */
[----:B------:R-:W-:Y:S02]  /*9cc0*/  F2FP.BF16.PACK_AB R6, R211, R212 ;  /* 0x000000d4d306723e */ /* 0x000fe400000010ff */
[----:B------:R-:W-:-:S05]  /*9cd0*/  MOV R62, R72 ;  /* 0x00000048003e7202 */ /* 0x000fca0000000f00 */
[----:B------:R-:W-:Y:S01]  /*9ce0*/  MUFU.EX2 R206, R69 ;  /* 0x0000004500ce7308 */ /* 0x000fe20000000800 */
[----:B----4-:R-:W-:Y:S01]  /*9cf0*/  F2FP.BF16.PACK_AB R4, R214, R248 ;  /* 0x000000f8d604723e */ /* 0x010fe200000010ff */
[----:B------:R-:W-:Y:S01]  /*9d00*/  IMAD.MOV.U32 R249, RZ, RZ, R110 ;  /* 0x000000fffff97224 */ /* 0x000fe200078e006e */
[----:B------:R-:W-:Y:S02]  /*9d10*/  F2FP.BF16.PACK_AB R7, R208, R207 ;  /* 0x000000cfd007723e */ /* 0x000fe400000010ff */
[----:B------:R-:W-:-:S03]  /*9d20*/  MOV R60, R63 ;  /* 0x0000003f003c7202 */ /* 0x000fc60000000f00 */
[----:B------:R-:W-:Y:S01]  /*9d30*/  MUFU.EX2 R202, R27 ;  /* 0x0000001b00ca7308 */ /* 0x000fe20000000800 */
[----:B------:R-:W-:Y:S02]  /*9d40*/  MOV R63, R73 ;  /* 0x00000049003f7202 */ /* 0x000fe40000000f00 */
[----:B------:R-:W-:Y:S02]  /*9d50*/  MOV R244, R108 ;  /* 0x0000006c00f47202 */ /* 0x000fe40000000f00 */
[----:B------:R-:W-:Y:S02]  /*9d60*/  MOV R245, R109 ;  /* 0x0000006d00f57202 */ /* 0x000fe40000000f00 */
[----:B------:R-:W-:Y:S01]  /*9d70*/  MOV R215, R111 ;  /* 0x0000006f00d77202 */ /* 0x000fe20000000f00 */
[----:B------:R-:W-:Y:S01]  /*9d80*/  MUFU.EX2 R205, R74 ;  /* 0x0000004a00cd7308 */ /* 0x000fe20000000800 */
[----:B------:R-:W-:Y:S01]  /*9d90*/  MOV R169, R62 ;  /* 0x0000003e00a97202 */ /* 0x000fe20000000f00 */
[----:B-1----:R-:W-:Y:S06]  /*9da0*/  HMMA.16816.F32.BF16 R108, R4, R20, R104 ;  /* 0x00000014046c723c */ /* 0x002fec0000041868 */
[----:B------:R-:W-:Y:S01]  /*9db0*/  MUFU.EX2 R128, R29 ;  /* 0x0000001d00807308 */ /* 0x000fe20000000800 */
[----:B------:R-:W-:-:S07]  /*9dc0*/  FADD.FTZ R2, R65, R64 ;  /* 0x0000004041027221 */ /* 0x000fce0000010000 */
[----:B------:R-:W1:Y:S01]  /*9dd0*/  MUFU.EX2 R200, R28 ;  /* 0x0000001c00c87308 */ /* 0x000e620000000800 */
[C---:B------:R-:W-:Y:S07]  /*9de0*/  HMMA.16816.F32.BF16 R104, R4.reuse, R22, R100 ;  /* 0x000000160468723c */ /* 0x040fee0000041864 */
[----:B------:R2:W4:Y:S01]  /*9df0*/  MUFU.EX2 R204, R26 ;  /* 0x0000001a00cc7308 */ /* 0x0005220000000800 */
[C---:B------:R-:W-:Y:S01]  /*9e00*/  HMMA.16816.F32.BF16 R100, R4.reuse, R16, R84 ;  /* 0x000000100464723c */ /* 0x040fe20000041854 */
        /* <DEDUP_REMOVED lines=10> */
[----:B------:R-:W-:Y:S01]  /*9eb0*/  FADD.FTZ R34, R34, R187 ;  /* 0x000000bb22227221 */ /* 0x000fe20000010000 */
[----:B------:R-:W-:Y:S01]  /*9ec0*/  MUFU.EX2 R75, R33 ;  /* 0x00000021004b7308 */ /* 0x000fe20000000800 */
[----:B------:R-:W-:-:S07]  /*9ed0*/  FADD.FTZ R3, R242, R243 ;  /* 0x000000f3f2037221 */ /* 0x000fce0000010000 */
[----:B------:R-:W-:Y:S01]  /*9ee0*/  MUFU.EX2 R56, R56 ;  /* 0x0000003800387308 */ /* 0x000fe20000000800 */
[C---:B------:R-:W-:Y:S07]  /*9ef0*/  HMMA.16816.F32.BF16 R80, R4.reuse, R12, R48 ;  /* 0x0000000c0450723c */ /* 0x040fee0000041830 */
[----:B------:R-:W-:Y:S01]  /*9f00*/  MUFU.EX2 R57, R57 ;  /* 0x0000003900397308 */ /* 0x000fe20000000800 */
[C---:B------:R-:W-:Y:S07]  /*9f10*/  HMMA.16816.F32.BF16 R76, R4.reuse, R14, R44 ;  /* 0x0000000e044c723c */ /* 0x040fee000004182c */
[----:B------:R-:W-:Y:S01]  /*9f20*/  MUFU.EX2 R134, R134 ;  /* 0x0000008600867308 */ /* 0x000fe20000000800 */
[C---:B---3--:R-:W-:Y:S07]  /*9f30*/  HMMA.16816.F32.BF16 R64, R4.reuse, R8, R40 ;  /* 0x000000080440723c */ /* 0x048fee0000041828 */
[----:B------:R-:W-:Y:S01]  /*9f40*/  MUFU.EX2 R58, R58 ;  /* 0x0000003a003a7308 */ /* 0x000fe20000000800 */
[----:B------:R-:W-:Y:S07]  /*9f50*/  HMMA.16816.F32.BF16 R60, R4, R10, R36 ;  /* 0x0000000a043c723c */ /* 0x000fee0000041824 */
[----:B------:R-:W-:Y:S01]  /*9f60*/  MUFU.EX2 R59, R59 ;  /* 0x0000003b003b7308 */ /* 0x000fe20000000800 */
[----:B------:R-:W-:Y:S01]  /*9f70*/  FADD.FTZ R4, R169, R2 ;  /* 0x00000002a9047221 */ /* 0x000fe20000010000 */
[----:B-1----:R-:W-:-:S06]  /*9f80*/  F2FP.BF16.PACK_AB R5, R200, R128 ;  /* 0x00000080c805723e */ /* 0x002fcc00000010ff */
[----:B------:R-:W-:Y:S01]  /*9f90*/  MUFU.EX2 R68, R68 ;  /* 0x0000004400447308 */ /* 0x000fe20000000800 */
[----:B--2---:R-:W-:Y:S01]  /*9fa0*/  FADD.FTZ R26, R238, R4 ;  /* 0x00000004ee1a7221 */ /* 0x004fe20000010000 */
[----:B------:R-:W-:Y:S01]  /*9fb0*/  F2FP.BF16.PACK_AB R4, R203, R201 ;  /* 0x000000c9cb04723e */ /* 0x000fe200000010ff */
[----:B------:R-:W-:Y:S01]  /*9fc0*/  IMAD.MOV.U32 R171, RZ, RZ, R195 ;  /* 0x000000ffffab7224 */ /* 0x000fe200078e00c3 */
[----:B------:R-:W-:Y:S01]  /*9fd0*/  F2FP.BF16.PACK_AB R6, R206, R205 ;  /* 0x000000cdce06723e */ /* 0x000fe200000010ff */
[----:B------:R1:W5:Y:S01]  /*9fe0*/  LDL.LU R72, [R1+0x13c] ;  /* 0x00013c0001487983 */ /* 0x0003620000300800 */
[----:B----4-:R-:W-:Y:S02]  /*9ff0*/  F2FP.BF16.PACK_AB R7, R204, R202 ;  /* 0x000000cacc07723e */ /* 0x010fe400000010ff */
[----:B------:R-:W-:Y:S01]  /*a000*/  MOV R169, R251 ;  /* 0x000000fb00a97202 */ /* 0x000fe20000000f00 */
[----:B------:R-:W-:Y:S01]  /*a010*/  IMAD.MOV.U32 R251, RZ, RZ, R170 ;  /* 0x000000fffffb7224 */ /* 0x000fe200078e00aa */
[----:B------:R-:W-:Y:S01]  /*a020*/  MOV R170, R35 ;  /* 0x0000002300aa7202 */ /* 0x000fe20000000f00 */
[----:B------:R-:W-:Y:S01]  /*a030*/  FADD.FTZ R2, R240, R34 ;  /* 0x00000022f0027221 */ /* 0x000fe20000010000 */
[----:B------:R-:W-:Y:S01]  /*a040*/  MUFU.EX2 R74, R25 ;  /* 0x00000019004a7308 */ /* 0x000fe20000000800 */
[----:B------:R-:W-:Y:S01]  /*a050*/  HMMA.16816.F32.BF16 R40, R4, R16, R116 ;  /* 0x000000100428723c */ /* 0x000fe20000041874 */
[----:B------:R-:W-:-:S06]  /*a060*/  IMAD.MOV.U32 R168, RZ, RZ, R185 ;  /* 0x000000ffffa87224 */ /* 0x000fcc00078e00b9 */
[----:B------:R-:W2:Y:S01]  /*a070*/  MUFU.EX2 R69, R24 ;  /* 0x0000001800457308 */ /* 0x000ea20000000800 */
[----:B------:R-:W-:Y:S01]  /*a080*/  HMMA.16816.F32.BF16 R48, R4, R20, R136 ;  /* 0x000000140430723c */ /* 0x000fe20000041888 */
[----:B------:R-:W-:Y:S02]  /*a090*/  FADD.FTZ R3, R241, R3 ;  /* 0x00000003f1037221 */ /* 0x000fe40000010000 */
[----:B------:R-:W-:-:S04]  /*a0a0*/  FADD.FTZ R0, R239, R0 ;  /* 0x00000000ef007221 */ /* 0x000fc80000010000 */
[----:B------:R-:W-:Y:S01]  /*a0b0*/  MUFU.EX2 R27, R142 ;  /* 0x0000008e001b7308 */ /* 0x000fe20000000800 */
[C---:B------:R-:W-:Y:S01]  /*a0c0*/  HMMA.16816.F32.BF16 R44, R4.reuse, R22, R124 ;  /* 0x00000016042c723c */ /* 0x040fe2000004187c */
[----:B------:R-:W3:Y:S06]  /*a0d0*/  LDSM.16.MT88.4 R20, [R216+0xb000] ;  /* 0x00b00000d814783b */ /* 0x000eec0000004200 */
[----:B------:R-:W-:Y:S01]  /*a0e0*/  MUFU.EX2 R120, R120 ;  /* 0x0000007800787308 */ /* 0x000fe20000000800 */
[----:B------:R-:W-:Y:S01]  /*a0f0*/  HMMA.16816.F32.BF16 R112, R4, R18, R112 ;  /* 0x000000120470723c */ /* 0x000fe20000041870 */
[----:B------:R-:W4:Y:S01]  /*a100*/  LDSM.16.MT88.4 R16, [R219+0xb000] ;  /* 0x00b00000db10783b */ /* 0x000f220000004200 */
[----:B------:R-:W-:-:S02]  /*a110*/  MOV R187, R182 ;  /* 0x000000b600bb7202 */ /* 0x000fc40000000f00 */
[----:B------:R-:W-:Y:S02]  /*a120*/  MOV R213, R183 ;  /* 0x000000b700d57202 */ /* 0x000fe40000000f00 */
[----:B------:R-:W-:Y:S01]  /*a130*/  MOV R186, R193 ;  /* 0x000000c100ba7202 */ /* 0x000fe20000000f00 */
[----:B------:R1:W1:Y:S01]  /*a140*/  MUFU.EX2 R116, R32 ;  /* 0x0000002000747308 */ /* 0x0002620000000800 */
[C---:B------:R-:W-:Y:S01]  /*a150*/  HMMA.16816.F32.BF16 R88, R4.reuse, R8, R88 ;  /* 0x000000080458723c */ /* 0x040fe20000041858 */
[----:B------:R-:W-:Y:S01]  /*a160*/  MOV R246, R197 ;  /* 0x000000c500f67202 */ /* 0x000fe20000000f00 */
[----:B------:R-:W-:Y:S01]  /*a170*/  IMAD.MOV.U32 R250, RZ, RZ, R145 ;  /* 0x000000fffffa7224 */ /* 0x000fe200078e0091 */
[----:B------:R-:W-:Y:S01]  /*a180*/  MOV R195, R163 ;  /* 0x000000a300c37202 */ /* 0x000fe20000000f00 */
[----:B------:R2:W5:Y:S03]  /*a190*/  LDL.LU R73, [R1+0x138] ;  /* 0x0001380001497983 */ /* 0x0005660000300800 */
[----:B------:R-:W-:Y:S01]  /*a1a0*/  MUFU.EX2 R117, R31 ;  /* 0x0000001f00757308 */ /* 0x000fe20000000800 */
[C---:B------:R-:W-:Y:S01]  /*a1b0*/  HMMA.16816.F32.BF16 R36, R4.reuse, R10, R52 ;  /* 0x0000000a0424723c */ /* 0x040fe20000041834 */
[----:B------:R-:W-:Y:S07]  /*a1c0*/  LDSM.16.MT88.4 R8, [R218+0xb000] ;  /* 0x00b00000da08783b */ /* 0x000fee0000004200 */
[----:B-1----:R-:W-:Y:S01]  /*a1d0*/  HMMA.16816.F32.BF16 R32, R4, R12, R96 ;  /* 0x0000000c0420723c */ /* 0x002fe20000041860 */
[----:B------:R1:W1:Y:S01]  /*a1e0*/  MUFU.EX2 R96, R30 ;  /* 0x0000001e00607308 */ /* 0x0002620000000800 */
[----:B------:R-:W-:Y:S01]  /*a1f0*/  MOV R185, R198 ;  /* 0x000000c600b97202 */ /* 0x000fe20000000f00 */
[----:B------:R-:W-:-:S02]  /*a200*/  FADD.FTZ R3, R237, R3 ;  /* 0x00000003ed037221 */ /* 0x000fc40000010000 */
[----:B------:R-:W-:Y:S02]  /*a210*/  FADD.FTZ R2, R236, R2 ;  /* 0x00000002ec027221 */ /* 0x000fe40000010000 */
[----:B------:R-:W-:Y:S01]  /*a220*/  FADD.FTZ R0, R235, R0 ;  /* 0x00000000eb007221 */ /* 0x000fe20000010000 */
[----:B------:R-:W-:Y:S01]  /*a230*/  MOV R183, R162 ;  /* 0x000000a200b77202 */ /* 0x000fe20000000f00 */
[----:B------:R-:W-:Y:S02]  /*a240*/  IMAD.MOV.U32 R197, RZ, RZ, R190 ;  /* 0x000000ffffc57224 */ /* 0x000fe400078e00be */
[----:B------:R-:W-:Y:S01]  /*a250*/  IMAD.MOV.U32 R193, RZ, RZ, R161 ;  /* 0x000000ffffc17224 */ /* 0x000fe200078e00a1 */
[----:B------:R-:W-:Y:S02]  /*a260*/  MOV R182, R160 ;  /* 0x000000a000b67202 */ /* 0x000fe40000000f00 */
[----:B------:R-:W-:Y:S01]  /*a270*/  MOV R247, R147 ;  /* 0x0000009300f77202 */ /* 0x000fe20000000f00 */
[----:B------:R-:W-:Y:S01]  /*a280*/  IMAD.MOV.U32 R124, RZ, RZ, R246 ;  /* 0x000000ffff7c7224 */ /* 0x000fe200078e00f6 */
[----:B------:R-:W-:Y:S01]  /*a290*/  MOV R118, R250 ;  /* 0x000000fa00767202 */ /* 0x000fe20000000f00 */
[----:B-1----:R-:W-:Y:S01]  /*a2a0*/  HMMA.16816.F32.BF16 R28, R4, R14, R92 ;  /* 0x0000000e041c723c */ /* 0x002fe2000004185c */
[----:B------:R-:W1:Y:S01]  /*a2b0*/  LDSM.16.MT88.4 R12, [R217+0xb000] ;  /* 0x00b00000d90c783b */ /* 0x000e620000004200 */
[----:B------:R-:W1:Y:S01]  /*a2c0*/  MUFU.EX2 R53, R140 ;  /* 0x0000008c00357308 */ /* 0x000e620000000800 */
[----:B------:R-:W-:-:S02]  /*a2d0*/  MOV R198, R184 ;  /* 0x000000b800c67202 */ /* 0x000fc40000000f00 */
[----:B------:R-:W-:Y:S01]  /*a2e0*/  MOV R125, R249 ;  /* 0x000000f9007d7202 */ /* 0x000fe20000000f00 */
[----:B------:R-:W-:Y:S01]  /*a2f0*/  IMAD.MOV.U32 R126, RZ, RZ, R215 ;  /* 0x000000ffff7e7224 */ /* 0x000fe200078e00d7 */
[----:B------:R-:W-:Y:S01]  /*a300*/  MOV R127, R166 ;  /* 0x000000a6007f7202 */ /* 0x000fe20000000f00 */
[----:B------:R-:W-:Y:S01]  /*a310*/  FADD.FTZ R4, R168, R26 ;  /* 0x0000001aa8047221 */ /* 0x000fe20000010000 */
[----:B------:R-:W-:Y:S01]  /*a320*/  MOV R168, R169 ;  /* 0x000000a900a87202 */ /* 0x000fe20000000f00 */
[----:B------:R-:W1:Y:S01]  /*a330*/  MUFU.EX2 R52, R141 ;  /* 0x0000008d00347308 */ /* 0x000e620000000800 */
[----:B------:R-:W-:Y:S01]  /*a340*/  MOV R169, R185 ;  /* 0x000000b900a97202 */ /* 0x000fe20000000f00 */
[----:B------:R-:W-:Y:S01]  /*a350*/  IMAD.MOV.U32 R185, RZ, RZ, R251 ;  /* 0x000000ffffb97224 */ /* 0x000fe200078e00fb */
[----:B------:R-:W-:Y:S01]  /*a360*/  MOV R251, R198 ;  /* 0x000000c600fb7202 */ /* 0x000fe20000000f00 */
[----:B------:R-:W-:Y:S01]  /*a370*/  IMAD.MOV.U32 R184, RZ, RZ, R233 ;  /* 0x000000ffffb87224 */ /* 0x000fe200078e00e9 */
[----:B------:R-:W-:Y:S01]  /*a380*/  MOV R198, R170 ;  /* 0x000000aa00c67202 */ /* 0x000fe20000000f00 */
[----:B------:R-:W-:Y:S01]  /*a390*/  FADD.FTZ R3, R168, R3 ;  /* 0x00000003a8037221 */ /* 0x000fe20000010000 */
[----:B--2---:R-:W-:Y:S01]  /*a3a0*/  F2FP.BF16.PACK_AB R5, R69, R74 ;  /* 0x0000004a4505723e */ /* 0x004fe200000010ff */
[----:B------:R-:W-:Y:S01]  /*a3b0*/  FADD.FTZ R24, R185, R4 ;  /* 0x00000004b9187221 */ /* 0x000fe20000010000 */
[----:B------:R-:W-:Y:S01]  /*a3c0*/  F2FP.BF16.PACK_AB R4, R116, R75 ;  /* 0x0000004b7404723e */ /* 0x000fe200000010ff */
[----:B------:R-:W-:Y:S01]  /*a3d0*/  FADD.FTZ R2, R231, R2 ;  /* 0x00000002e7027221 */ /* 0x000fe20000010000 */
[----:B------:R-:W-:Y:S01]  /*a3e0*/  F2FP.BF16.PACK_AB R6, R96, R117 ;  /* 0x000000756006723e */ /* 0x000fe200000010ff */
[----:B------:R-:W-:Y:S01]  /*a3f0*/  IMAD.MOV.U32 R170, RZ, RZ, R184 ;  /* 0x000000ffffaa7224 */ /* 0x000fe200078e00b8 */
[----:B------:R-:W-:Y:S01]  /*a400*/  F2FP.BF16.PACK_AB R7, R57, R56 ;  /* 0x000000383907723e */ /* 0x000fe200000010ff */
[----:B------:R-:W-:Y:S01]  /*a410*/  FADD.FTZ R0, R169, R0 ;  /* 0x00000000a9007221 */ /* 0x000fe20000010000 */
[----:B------:R-:W-:Y:S01]  /*a420*/  MOV R184, R199 ;  /* 0x000000c700b87202 */ /* 0x000fe20000000f00 */
[----:B------:R-:W-:Y:S01]  /*a430*/  FADD.FTZ R3, R251, R3 ;  /* 0x00000003fb037221 */ /* 0x000fe20000010000 */
[----:B------:R-:W-:Y:S01]  /*a440*/  MOV R199, R144 ;  /* 0x0000009000c77202 */ /* 0x000fe20000000f00 */
[----:B------:R-:W-:Y:S01]  /*a450*/  FADD.FTZ R2, R198, R2 ;  /* 0x00000002c6027221 */ /* 0x000fe20000010000 */
[----:B------:R-:W-:Y:S01]  /*a460*/  MOV R142, R183 ;  /* 0x000000b7008e7202 */ /* 0x000fe20000000f00 */
[----:B------:R-:W-:Y:S01]  /*a470*/  FADD.FTZ R25, R170, R0 ;  /* 0x00000000aa197221 */ /* 0x000fe20000010000 */
[C---:B---3--:R-:W-:Y:S01]  /*a480*/  HMMA.16816.F32.BF16 R108, R4.reuse, R20, R108 ;  /* 0x00000014046c723c */ /* 0x048fe2000004186c */
        /* <DEDUP_REMOVED lines=8> */
[----:B------:R-:W-:Y:S01]  /*a510*/  IMAD.MOV.U32 R196, RZ, RZ, R232 ;  /* 0x000000ffffc47224 */ /* 0x000fe200078e00e8 */
[----:B------:R-:W-:Y:S01]  /*a520*/  MUFU.EX2 R130, R130 ;  /* 0x0000008200827308 */ /* 0x000fe20000000800 */
[----:B------:R-:W-:Y:S01]  /*a530*/  FADD.FTZ R2, R227, R25 ;  /* 0x00000019e3027221 */ /* 0x000fe20000010000 */
[----:B------:R2:W5:Y:S01]  /*a540*/  LDL.LU R243, [R1+0x134] ;  /* 0x0001340001f37983 */ /* 0x0005620000300800 */
[----:B------:R-:W-:-:S03]  /*a550*/  FADD.FTZ R26, R226, R24 ;  /* 0x00000018e21a7221 */ /* 0x000fc60000010000 */
[C---:B----4-:R-:W-:Y:S01]  /*a560*/  HMMA.16816.F32.BF16 R100, R4.reuse, R16, R100 ;  /* 0x000000100464723c */ /* 0x050fe20000041864 */
[----:B------:R-:W-:Y:S01]  /*a570*/  FADD.FTZ R25, R225, R3 ;  /* 0x00000003e1197221 */ /* 0x000fe20000010000 */
[----:B------:R-:W-:Y:S01]  /*a580*/  MUFU.EX2 R121, R121 ;  /* 0x0000007900797308 */ /* 0x000fe20000000800 */
[----:B------:R-:W-:Y:S01]  /*a590*/  FADD.FTZ R0, R224, R0 ;  /* 0x00000000e0007221 */ /* 0x000fe20000010000 */
[----:B------:R-:W-:Y:S04]  /*a5a0*/  LDSM.16.MT88.4 R160, [R219+0xb800] ;  /* 0x00b80000dba0783b */ /* 0x000fe80000004200 */
[----:B------:R-:W-:Y:S01]  /*a5b0*/  HMMA.16816.F32.BF16 R84, R4, R18, R84 ;  /* 0x000000120454723c */ /* 0x000fe20000041854 */
[----:B------:R-:W-:-:S07]  /*a5c0*/  FADD.FTZ R24, R151, R2 ;  /* 0x0000000297187221 */ /* 0x000fce0000010000 */
[----:B-1----:R-:W-:Y:S01]  /*a5d0*/  HMMA.16816.F32.BF16 R80, R4, R12, R80 ;  /* 0x0000000c0450723c */ /* 0x002fe20000041850 */
[----:B------:R-:W-:-:S07]  /*a5e0*/  MOV R170, R199 ;  /* 0x000000c700aa7202 */ /* 0x000fce0000000f00 */
[----:B------:R-:W-:Y:S01]  /*a5f0*/  HMMA.16816.F32.BF16 R76, R4, R14, R76 ;  /* 0x0000000e044c723c */ /* 0x000fe2000004184c */
[----:B------:R-:W-:-:S07]  /*a600*/  MOV R168, R196 ;  /* 0x000000c400a87202 */ /* 0x000fce0000000f00 */
[----:B------:R-:W-:Y:S01]  /*a610*/  HMMA.16816.F32.BF16 R64, R4, R8, R64 ;  /* 0x000000080440723c */ /* 0x000fe20000041840 */
[----:B------:R-:W-:-:S07]  /*a620*/  FADD.FTZ R3, R187, R26 ;  /* 0x0000001abb037221 */ /* 0x000fce0000010000 */
[----:B------:R-:W-:Y:S01]  /*a630*/  HMMA.16816.F32.BF16 R60, R4, R10, R60 ;  /* 0x0000000a043c723c */ /* 0x000fe2000004183c */
[----:B------:R-:W-:Y:S01]  /*a640*/  IMAD.MOV.U32 R198, RZ, RZ, R191 ;  /* 0x000000ffffc67224 */ /* 0x000fe200078e00bf */
[----:B------:R-:W-:Y:S01]  /*a650*/  MOV R251, R144 ;  /* 0x0000009000fb7202 */ /* 0x000fe20000000f00 */
[----:B------:R-:W-:Y:S01]  /*a660*/  IMAD.MOV.U32 R185, RZ, RZ, R146 ;  /* 0x000000ffffb97224 */ /* 0x000fe200078e0092 */
[----:B------:R-:W-:Y:S01]  /*a670*/  MOV R199, R188 ;  /* 0x000000bc00c77202 */ /* 0x000fe20000000f00 */
[----:B------:R-:W-:Y:S01]  /*a680*/  FADD.FTZ R2, R171, R25 ;  /* 0x00000019ab027221 */ /* 0x000fe20000010000 */
[----:B------:R-:W-:Y:S01]  /*a690*/  MOV R196, R189 ;  /* 0x000000bd00c47202 */ /* 0x000fe20000000f00 */
[----:B------:R-:W-:Y:S01]  /*a6a0*/  IMAD.MOV.U32 R92, RZ, RZ, R244 ;  /* 0x000000ffff5c7224 */ /* 0x000fe200078e00f4 */
[----:B------:R-:W-:Y:S01]  /*a6b0*/  F2FP.BF16.PACK_AB R4, R53, R134 ;  /* 0x000000863504723e */ /* 0x000fe200000010ff */
[----:B------:R-:W-:Y:S01]  /*a6c0*/  IMAD.MOV.U32 R140, RZ, RZ, R195 ;  /* 0x000000ffff8c7224 */ /* 0x000fe200078e00c3 */
[----:B------:R-:W-:-:S02]  /*a6d0*/  F2FP.BF16.PACK_AB R5, R59, R58 ;  /* 0x0000003a3b05723e */ /* 0x000fc400000010ff */
[----:B------:R-:W-:Y:S02]  /*a6e0*/  MOV R54, R182 ;  /* 0x000000b600367202 */ /* 0x000fe40000000f00 */
[----:B------:R-:W-:Y:S01]  /*a6f0*/  MOV R119, R247 ;  /* 0x000000f700777202 */ /* 0x000fe20000000f00 */
[----:B------:R-:W-:Y:S01]  /*a700*/  IMAD.MOV.U32 R246, RZ, RZ, R194 ;  /* 0x000000fffff67224 */ /* 0x000fe200078e00c2 */
[----:B------:R-:W-:Y:S02]  /*a710*/  F2FP.BF16.PACK_AB R6, R27, R52 ;  /* 0x000000341b06723e */ /* 0x000fe400000010ff */
[----:B------:R-:W-:Y:S01]  /*a720*/  MOV R250, R167 ;  /* 0x000000a700fa7202 */ /* 0x000fe20000000f00 */
[----:B------:R-:W-:Y:S01]  /*a730*/  IMAD.MOV.U32 R249, RZ, RZ, R164 ;  /* 0x000000fffff97224 */ /* 0x000fe200078e00a4 */
[----:B------:R-:W-:Y:S01]  /*a740*/  F2FP.BF16.PACK_AB R7, R120, R68 ;  /* 0x000000447807723e */ /* 0x000fe200000010ff */
[----:B------:R-:W-:Y:S01]  /*a750*/  FADD.FTZ R0, R150, R0 ;  /* 0x0000000096007221 */ /* 0x000fe20000010000 */
[----:B------:R-:W-:Y:S01]  /*a760*/  MOV R141, R193 ;  /* 0x000000c1008d7202 */ /* 0x000fe20000000f00 */
[----:B------:R-:W-:Y:S01]  /*a770*/  FADD.FTZ R3, R213, R3 ;  /* 0x00000003d5037221 */ /* 0x000fe20000010000 */
[----:B------:R-:W-:Y:S01]  /*a780*/  MOV R169, R178 ;  /* 0x000000b200a97202 */ /* 0x000fe20000000f00 */
[----:B------:R-:W-:Y:S01]  /*a790*/  IMAD.MOV.U32 R95, RZ, RZ, R251 ;  /* 0x000000ffff5f7224 */ /* 0x000fe200078e00fb */
[----:B------:R-:W-:Y:S01]  /*a7a0*/  MOV R93, R184 ;  /* 0x000000b8005d7202 */ /* 0x000fe20000000f00 */
[C---:B------:R-:W-:Y:S01]  /*a7b0*/  HMMA.16816.F32.BF16 R40, R4.reuse, R16, R40 ;  /* 0x000000100428723c */ /* 0x040fe20000041828 */
[----:B------:R-:W-:Y:S01]  /*a7c0*/  FADD.FTZ R2, R223, R2 ;  /* 0x00000002df027221 */ /* 0x000fe20000010000 */
[----:B------:R-:W-:Y:S01]  /*a7d0*/  MOV R94, R170 ;  /* 0x000000aa005e7202 */ /* 0x000fe20000000f00 */
[----:B------:R-:W-:Y:S01]  /*a7e0*/  FADD.FTZ R0, R153, R0 ;  /* 0x0000000099007221 */ /* 0x000fe20000010000 */
[----:B------:R-:W-:Y:S01]  /*a7f0*/  MOV R245, R180 ;  /* 0x000000b400f57202 */ /* 0x000fe20000000f00 */
[----:B------:R-:W-:Y:S01]  /*a800*/  IMAD.MOV.U32 R99, RZ, RZ, R168 ;  /* 0x000000ffff637224 */ /* 0x000fe200078e00a8 */
[----:B------:R-:W-:Y:S01]  /*a810*/  MOV R215, R192 ;  /* 0x000000c000d77202 */ /* 0x000fe20000000f00 */
[----:B------:R-:W-:Y:S01]  /*a820*/  MUFU.EX2 R131, R131 ;  /* 0x0000008300837308 */ /* 0x000fe20000000800 */
[C---:B------:R-:W-:Y:S01]  /*a830*/  HMMA.16816.F32.BF16 R48, R4.reuse, R20, R48 ;  /* 0x000000140430723c */ /* 0x040fe20000041830 */
[----:B------:R-:W-:Y:S01]  /*a840*/  FADD.FTZ R3, R142, R3 ;  /* 0x000000038e037221 */ /* 0x000fe20000010000 */
[----:B------:R2:W5:Y:S04]  /*a850*/  LDL.LU R242, [R1+0x130] ;  /* 0x0001300001f27983 */ /* 0x0005680000300800 */
[----:B------:R-:W1:Y:S02]  /*a860*/  LDSM.16.MT88.4 R144, [R216+0xb800] ;  /* 0x00b80000d890783b */ /* 0x000e640000004200 */
[----:B------:R-:W-:Y:S01]  /*a870*/  HMMA.16816.F32.BF16 R44, R4, R22, R44 ;  /* 0x00000016042c723c */ /* 0x000fe2000004182c */
[----:B------:R-:W-:-:S07]  /*a880*/  FADD.FTZ R2, R221, R2 ;  /* 0x00000002dd027221 */ /* 0x000fce0000010000 */
[C---:B------:R-:W-:Y:S08]  /*a890*/  HMMA.16816.F32.BF16 R32, R4.reuse, R12, R32 ;  /* 0x0000000c0420723c */ /* 0x040ff00000041820 */
[C---:B------:R-:W-:Y:S08]  /*a8a0*/  HMMA.16816.F32.BF16 R28, R4.reuse, R14, R28 ;  /* 0x0000000e041c723c */ /* 0x040ff0000004181c */
[C---:B------:R-:W-:Y:S08]  /*a8b0*/  HMMA.16816.F32.BF16 R188, R4.reuse, R8, R88 ;  /* 0x0000000804bc723c */ /* 0x040ff00000041858 */
[C---:B------:R-:W-:Y:S01]  /*a8c0*/  HMMA.16816.F32.BF16 R36, R4.reuse, R10, R36 ;  /* 0x0000000a0424723c */ /* 0x040fe20000041824 */
[----:B------:R-:W-:Y:S01]  /*a8d0*/  MOV R97, R185 ;  /* 0x000000b900617202 */ /* 0x000fe20000000f00 */
[----:B------:R-:W3:Y:S01]  /*a8e0*/  MUFU.EX2 R122, R122 ;  /* 0x0000007a007a7308 */ /* 0x000ee20000000800 */
[----:B------:R-:W-:Y:S01]  /*a8f0*/  MOV R213, R181 ;  /* 0x000000b500d57202 */ /* 0x000fe20000000f00 */
[----:B------:R-:W4:Y:S04]  /*a900*/  LDSM.16.MT88.4 R176, [R217+0xb800] ;  /* 0x00b80000d9b0783b */ /* 0x000f280000004200 */
[----:B------:R-:W-:Y:S01]  /*a910*/  HMMA.16816.F32.BF16 R16, R4, R18, R112 ;  /* 0x000000120410723c */ /* 0x000fe20000041870 */
[----:B------:R-:W-:Y:S01]  /*a920*/  FADD.FTZ R0, R220, R0 ;  /* 0x00000000dc007221 */ /* 0x000fe20000010000 */
[----:B------:R-:W-:-:S02]  /*a930*/  MOV R98, R169 ;  /* 0x000000a900627202 */ /* 0x000fc40000000f00 */
[----:B------:R-:W-:Y:S02]  /*a940*/  MOV R247, R154 ;  /* 0x0000009a00f77202 */ /* 0x000fe40000000f00 */
[----:B------:R-:W-:Y:S01]  /*a950*/  MOV R244, R165 ;  /* 0x000000a500f47202 */ /* 0x000fe20000000f00 */
[----:B------:R-:W-:Y:S02]  /*a960*/  FADD.FTZ R4, R186, R24 ;  /* 0x00000018ba047221 */ /* 0x000fe40000010000 */
[----:B------:R-:W-:Y:S01]  /*a970*/  IMAD.MOV.U32 R251, RZ, RZ, R155 ;  /* 0x000000fffffb7224 */ /* 0x000fe200078e009b */
[----:B------:R-:W-:Y:S01]  /*a980*/  MUFU.EX2 R22, R148 ;  /* 0x0000009400167308 */ /* 0x000fe20000000800 */
[----:B------:R-:W-:Y:S01]  /*a990*/  FADD.FTZ R4, R222, R4 ;  /* 0x00000004de047221 */ /* 0x000fe20000010000 */
[----:B------:R-:W-:Y:S01]  /*a9a0*/  MOV R112, R92 ;  /* 0x0000005c00707202 */ /* 0x000fe20000000f00 */
[----:B------:R-:W-:Y:S01]  /*a9b0*/  FADD.FTZ R6, R141, R3 ;  /* 0x000000038d067221 */ /* 0x000fe20000010000 */
[----:B------:R2:W5:Y:S01]  /*a9c0*/  LDL.LU R241, [R1+0x12c] ;  /* 0x00012c0001f17983 */ /* 0x0005620000300800 */
[----:B------:R-:W-:Y:S01]  /*a9d0*/  FADD.FTZ R4, R135, R4 ;  /* 0x0000000487047221 */ /* 0x000fe20000010000 */
[----:B------:R-:W-:Y:S01]  /*a9e0*/  MOV R113, R93 ;  /* 0x0000005d00717202 */ /* 0x000fe20000000f00 */
[----:B------:R-:W-:Y:S01]  /*a9f0*/  IMAD.MOV.U32 R91, RZ, RZ, R55 ;  /* 0x000000ffff5b7224 */ /* 0x000fe200078e0037 */
[----:B------:R-:W-:Y:S01]  /*aa00*/  MUFU.EX2 R21, R149 ;  /* 0x0000009500157308 */ /* 0x000fe20000000800 */
        /* <DEDUP_REMOVED lines=8> */
[----:B------:R-:W-:Y:S01]  /*aa90*/  FADD.FTZ R2, R91, R6 ;  /* 0x000000065b027221 */ /* 0x000fe20000010000 */
[----:B------:R2:W5:Y:S01]  /*aaa0*/  LDL.LU R240, [R1+0x128] ;  /* 0x0001280001f07983 */ /* 0x0005620000300800 */
[----:B------:R-:W-:Y:S01]  /*aab0*/  FADD.FTZ R0, R112, R5 ;  /* 0x0000000570007221 */ /* 0x000fe20000010000 */
[----:B------:R-:W-:Y:S01]  /*aac0*/  MOV R55, R99 ;  /* 0x0000006300377202 */ /* 0x000fe20000000f00 */
[----:B------:R-:W-:Y:S01]  /*aad0*/  IMAD.MOV.U32 R54, RZ, RZ, R98 ;  /* 0x000000ffff367224 */ /* 0x000fe200078e0062 */
[----:B------:R-:W1:Y:S01]  /*aae0*/  LDSM.16.MT88.4 R12, [R218+0xb800] ;  /* 0x00b80000da0c783b */ /* 0x000e620000004200 */
[----:B------:R-:W-:-:S02]  /*aaf0*/  FADD.FTZ R3, R113, R3 ;  /* 0x0000000371037221 */ /* 0x000fc40000010000 */
[----:B------:R-:W-:Y:S01]  /*ab00*/  FADD.FTZ R5, R114, R4 ;  /* 0x0000000472057221 */ /* 0x000fe20000010000 */
[----:B------:R-:W-:Y:S01]  /*ab10*/  MOV R94, R124 ;  /* 0x0000007c005e7202 */ /* 0x000fe20000000f00 */
[----:B------:R-:W-:Y:S01]  /*ab20*/  FADD.FTZ R4, R115, R2 ;  /* 0x0000000273047221 */ /* 0x000fe20000010000 */
[----:B------:R-:W-:Y:S01]  /*ab30*/  MOV R95, R198 ;  /* 0x000000c6005f7202 */ /* 0x000fe20000000f00 */
[----:B------:R-:W-:Y:S01]  /*ab40*/  FADD.FTZ R2, R23, R0 ;  /* 0x0000000017027221 */ /* 0x000fe20000010000 */
[----:B------:R-:W-:Y:S01]  /*ab50*/  MUFU.EX2 R9, R156 ;  /* 0x0000009c00097308 */ /* 0x000fe20000000800 */
[----:B------:R-:W-:Y:S02]  /*ab60*/  FADD.FTZ R0, R54, R3 ;  /* 0x0000000336007221 */ /* 0x000fe40000010000 */
[----:B------:R-:W-:Y:S01]  /*ab70*/  IMAD.MOV.U32 R93, RZ, RZ, R119 ;  /* 0x000000ffff5d7224 */ /* 0x000fe200078e0077 */
[----:B------:R-:W-:Y:S01]  /*ab80*/  MOV R99, R197 ;  /* 0x000000c500637202 */ /* 0x000fe20000000f00 */
[----:B------:R-:W-:Y:S01]  /*ab90*/  FADD.FTZ R5, R55, R5 ;  /* 0x0000000537057221 */ /* 0x000fe20000010000 */
[----:B------:R-:W-:Y:S01]  /*aba0*/  MOV R98, R196 ;  /* 0x000000c400627202 */ /* 0x000fe20000000f00 */
[----:B------:R-:W-:Y:S01]  /*abb0*/  IMAD.MOV.U32 R97, RZ, RZ, R199 ;  /* 0x000000ffff617224 */ /* 0x000fe200078e00c7 */
[----:B------:R-:W-:Y:S01]  /*abc0*/  MUFU.EX2 R20, R152 ;  /* 0x0000009800147308 */ /* 0x000fe20000000800 */
[----:B------:R-:W-:Y:S01]  /*abd0*/  FADD.FTZ R3, R92, R4 ;  /* 0x000000045c037221 */ /* 0x000fe20000010000 */
[----:B------:R2:W5:Y:S01]  /*abe0*/  LDL.LU R239, [R1+0x124] ;  /* 0x0001240001ef7983 */ /* 0x0005620000300800 */
[----:B------:R-:W-:Y:S01]  /*abf0*/  FADD.FTZ R0, R94, R0 ;  /* 0x000000005e007221 */ /* 0x000fe20000010000 */
[----:B------:R-:W-:Y:S01]  /*ac00*/  MOV R119, R175 ;  /* 0x000000af00777202 */ /* 0x000fe20000000f00 */
[----:B------:R-:W-:-:S02]  /*ac10*/  FADD.FTZ R2, R93, R2 ;  /* 0x000000025d027221 */ /* 0x000fc40000010000 */
[----:B------:R-:W-:Y:S01]  /*ac20*/  IMAD.MOV.U32 R118, RZ, RZ, R172 ;  /* 0x000000ffff767224 */ /* 0x000fe200078e00ac */
[----:B------:R-:W-:Y:S01]  /*ac30*/  MOV R124, R173 ;  /* 0x000000ad007c7202 */ /* 0x000fe20000000f00 */
[----:B------:R-:W-:Y:S01]  /*ac40*/  FADD.FTZ R4, R95, R5 ;  /* 0x000000055f047221 */ /* 0x000fe20000010000 */
[----:B------:R-:W-:Y:S01]  /*ac50*/  MUFU.EX2 R8, R157 ;  /* 0x0000009d00087308 */ /* 0x000fe20000000800 */
[----:B------:R-:W-:Y:S01]  /*ac60*/  FADD.FTZ R3, R97, R3 ;  /* 0x0000000361037221 */ /* 0x000fe20000010000 */
[----:B------:R2:W5:Y:S01]  /*ac70*/  LDL.LU R238, [R1+0x120] ;  /* 0x0001200001ee7983 */ /* 0x0005620000300800 */
[----:B------:R-:W-:Y:S02]  /*ac80*/  FADD.FTZ R0, R99, R0 ;  /* 0x0000000063007221 */ /* 0x000fe40000010000 */
[----:B------:R-:W-:Y:S01]  /*ac90*/  FADD.FTZ R2, R98, R2 ;  /* 0x0000000262027221 */ /* 0x000fe20000010000 */
[----:B------:R2:W5:Y:S01]  /*aca0*/  LDL.LU R237, [R1+0x11c] ;  /* 0x00011c0001ed7983 */ /* 0x0005620000300800 */
[----:B------:R-:W-:-:S02]  /*acb0*/  FADD.FTZ R4, R118, R4 ;  /* 0x0000000476047221 */ /* 0x000fc40000010000 */
[----:B------:R-:W-:Y:S01]  /*acc0*/  FADD.FTZ R3, R119, R3 ;  /* 0x0000000377037221 */ /* 0x000fe20000010000 */
[----:B------:R-:W-:Y:S01]  /*acd0*/  MUFU.EX2 R132, R132 ;  /* 0x0000008400847308 */ /* 0x000fe20000000800 */
[----:B------:R-:W-:Y:S01]  /*ace0*/  FADD.FTZ R0, R125, R0 ;  /* 0x000000007d007221 */ /* 0x000fe20000010000 */
[----:B------:R2:W5:Y:S01]  /*acf0*/  LDL.LU R236, [R1+0x118] ;  /* 0x0001180001ec7983 */ /* 0x0005620000300800 */
[----:B------:R-:W-:Y:S02]  /*ad00*/  FADD.FTZ R2, R124, R2 ;  /* 0x000000027c027221 */ /* 0x000fe40000010000 */
[----:B------:R-:W-:Y:S01]  /*ad10*/  FADD.FTZ R4, R126, R4 ;  /* 0x000000047e047221 */ /* 0x000fe20000010000 */
[----:B------:R2:W5:Y:S01]  /*ad20*/  LDL.LU R235, [R1+0x114] ;  /* 0x0001140001eb7983 */ /* 0x0005620000300800 */
[----:B------:R-:W-:Y:S02]  /*ad30*/  FADD.FTZ R3, R127, R3 ;  /* 0x000000037f037221 */ /* 0x000fe40000010000 */
[----:B------:R-:W-:Y:S01]  /*ad40*/  FADD.FTZ R0, R246, R0 ;  /* 0x00000000f6007221 */ /* 0x000fe20000010000 */
[----:B------:R-:W-:Y:S01]  /*ad50*/  MUFU.EX2 R123, R123 ;  /* 0x0000007b007b7308 */ /* 0x000fe20000000800 */
[----:B------:R-:W-:Y:S01]  /*ad60*/  FADD.FTZ R2, R213, R2 ;  /* 0x00000002d5027221 */ /* 0x000fe20000010000 */
[----:B------:R2:W5:Y:S01]  /*ad70*/  LDL.LU R233, [R1+0x110] ;  /* 0x0001100001e97983 */ /* 0x0005620000300800 */
[----:B------:R-:W-:-:S02]  /*ad80*/  FADD.FTZ R4, R247, R4 ;  /* 0x00000004f7047221 */ /* 0x000fc40000010000 */
[----:B------:R-:W-:Y:S01]  /*ad90*/  FADD.FTZ R3, R250, R3 ;  /* 0x00000003fa037221 */ /* 0x000fe20000010000 */
[----:B------:R2:W5:Y:S01]  /*ada0*/  LDL.LU R232, [R1+0x10c] ;  /* 0x00010c0001e87983 */ /* 0x0005620000300800 */
[----:B------:R-:W-:Y:S02]  /*adb0*/  FADD.FTZ R0, R244, R0 ;  /* 0x00000000f4007221 */ /* 0x000fe40000010000 */
        /* <DEDUP_REMOVED lines=37> */
[----:B------:R-:W-:Y:S01]  /*b010*/  FADD.FTZ R0, R74, R0 ;  /* 0x000000004a007221 */ /* 0x000fe20000010000 */
[----:B---3--:R-:W-:Y:S01]  /*b020*/  F2FP.BF16.PACK_AB R192, R122, R121 ;  /* 0x000000797ac0723e */ /* 0x008fe200000010ff */
[----:B------:R-:W-:Y:S01]  /*b030*/  FADD.FTZ R2, R75, R2 ;  /* 0x000000024b027221 */ /* 0x000fe20000010000 */
[----:B------:R2:W5:Y:S01]  /*b040*/  LDL.LU R221, [R1+0xe0] ;  /* 0x0000e00001dd7983 */ /* 0x0005620000300800 */
[----:B------:R-:W-:Y:S01]  /*b050*/  FADD.FTZ R4, R53, R4 ;  /* 0x0000000435047221 */ /* 0x000fe20000010000 */
[----:B------:R-:W-:Y:S01]  /*b060*/  F2FP.BF16.PACK_AB R193, R131, R130 ;  /* 0x0000008283c1723e */ /* 0x000fe200000010ff */
[----:B------:R-:W-:Y:S01]  /*b070*/  FADD.FTZ R3, R59, R3 ;  /* 0x000000033b037221 */ /* 0x000fe20000010000 */
[----:B------:R2:W5:Y:S01]  /*b080*/  LDL.LU R220, [R1+0xdc] ;  /* 0x0000dc0001dc7983 */ /* 0x0005620000300800 */
[----:B------:R-:W-:Y:S01]  /*b090*/  FADD.FTZ R0, R69, R0 ;  /* 0x0000000045007221 */ /* 0x000fe20000010000 */
[----:B-1----:R-:W-:Y:S01]  /*b0a0*/  F2FP.BF16.PACK_AB R194, R129, R123 ;  /* 0x0000007b81c2723e */ /* 0x002fe200000010ff */
[----:B------:R-:W-:Y:S01]  /*b0b0*/  FADD.FTZ R2, R116, R2 ;  /* 0x0000000274027221 */ /* 0x000fe20000010000 */
[----:B------:R2:W5:Y:S01]  /*b0c0*/  LDL.LU R135, [R1+0xd8] ;  /* 0x0000d80001877983 */ /* 0x0005620000300800 */
[----:B------:R-:W-:Y:S01]  /*b0d0*/  FADD.FTZ R4, R52, R4 ;  /* 0x0000000434047221 */ /* 0x000fe20000010000 */
[----:B------:R-:W-:Y:S01]  /*b0e0*/  F2FP.BF16.PACK_AB R195, R133, R132 ;  /* 0x0000008485c3723e */ /* 0x000fe200000010ff */
[----:B------:R-:W-:-:S02]  /*b0f0*/  FADD.FTZ R3, R68, R3 ;  /* 0x0000000344037221 */ /* 0x000fc40000010000 */
[----:B------:R-:W-:Y:S02]  /*b100*/  FADD.FTZ R0, R56, R0 ;  /* 0x0000000038007221 */ /* 0x000fe40000010000 */
[----:B------:R-:W-:Y:S02]  /*b110*/  FADD.FTZ R2, R117, R2 ;  /* 0x0000000275027221 */ /* 0x000fe40000010000 */
        /* <DEDUP_REMOVED lines=27> */
[----:B------:R-:W-:Y:S01]  /*b2d0*/  FADD.FTZ R2, R129, R2 ;  /* 0x0000000281027221 */ /* 0x000fe20000010000 */
[----:B------:R2:W-:Y:S02]  /*b2e0*/  STL [R1+0xa8], R4 ;  /* 0x0000a80401007387 */ /* 0x0005e40000100800 */
[C---:B----4-:R-:W-:Y:S02]  /*b2f0*/  HMMA.16816.F32.BF16 R168, R192.reuse, R176, R80 ;  /* 0x000000b0c0a8723c */ /* 0x050fe40000041850 */
[----:B------:R2:W-:Y:S04]  /*b300*/  STL [R1+0xac], R3 ;  /* 0x0000ac0301007387 */ /* 0x0005e80000100800 */
[----:B------:R2:W-:Y:S02]  /*b310*/  STL [R1+0xb4], R0 ;  /* 0x0000b40001007387 */ /* 0x0005e40000100800 */
[----:B------:R-:W-:Y:S02]  /*b320*/  HMMA.16816.F32.BF16 R180, R192, R178, R76 ;  /* 0x000000b2c0b4723c */ /* 0x000fe4000004184c */
[----:B------:R2:W-:Y:S06]  /*b330*/  STL [R1+0xb0], R2 ;  /* 0x0000b00201007387 */ /* 0x0005ec0000100800 */
        /* <DEDUP_REMOVED lines=11> */
[----:B--2---:R-:W2:Y:S04]  /*b3f0*/  LDL.64 R250, [R1+0xc0] ;  /* 0x0000c00001fa7983 */ /* 0x004ea80000100a00 */
[----:B------:R-:W3:Y:S01]  /*b400*/  LDL.64 R244, [R1+0x98] ;  /* 0x0000980001f47983 */ /* 0x000ee20000100a00 */
[----:B------:R-:W-:Y:S01]  /*b410*/  UIADD3 UR9, UR7, -0x2, URZ ;  /* 0xfffffffe07097890 */ /* 0x000fe2000fffe03f */
[----:B------:R-:W-:Y:S01]  /*b420*/  IMAD.U32 R4, RZ, RZ, UR12 ;  /* 0x0000000cff047e24 */ /* 0x000fe2000f8e00ff */
[----:B------:R-:W-:-:S04]  /*b430*/  DEPBAR.LE SB0, 0x0 ;  /* 0x000080000000791a */ /* 0x000fc80000000000 */
[----:B------:R-:W-:Y:S01]  /*b440*/  USHF.R.S32.HI UR10, URZ, 0x1f, UR9 ;  /* 0x0000001f3f0a7899 */ /* 0x000fe20008011409 */
[----:B------:R-:W-:Y:S01]  /*b450*/  IMAD.U32 R2, RZ, RZ, UR9 ;  /* 0x00000009ff027e24 */ /* 0x000fe2000f8e00ff */
[----:B------:R-:W-:Y:S01]  /*b460*/  UIMAD UR5, UR28, UR9, URZ ;  /* 0x000000091c0572a4 */ /* 0x000fe2000f8e023f */
[----:B------:R-:W-:Y:S01]  /*b470*/  IMAD.U32 R5, RZ, RZ, UR12 ;  /* 0x0000000cff057e24 */ /* 0x000fe2000f8e00ff */
[----:B-----5:R-:W-:Y:S01]  /*b480*/  STL [R1+0xe4], R73 ;  /* 0x0000e44901007387 */ /* 0x020fe20000100800 */
[----:B------:R-:W-:Y:S01]  /*b490*/  IMAD.U32 R6, RZ, RZ, UR12 ;  /* 0x0000000cff067e24 */ /* 0x000fe2000f8e00ff */
[----:B------:R-:W-:Y:S01]  /*b4a0*/  UIMAD UR5, UR10, UR29, UR5 ;  /* 0x0000001d0a0572a4 */ /* 0x000fe2000f8e0205 */
[----:B------:R-:W-:Y:S01]  /*b4b0*/  IMAD.U32 R7, RZ, RZ, UR12 ;  /* 0x0000000cff077e24 */ /* 0x000fe2000f8e00ff */
[----:B------:R-:W-:Y:S01]  /*b4c0*/  STL [R1+0xe0], R72 ;  /* 0x0000e04801007387 */ /* 0x000fe20000100800 */
[----:B------:R-:W-:Y:S01]  /*b4d0*/  IMAD.U32 R17, RZ, RZ, UR12 ;  /* 0x0000000cff117e24 */ /* 0x000fe2000f8e00ff */
[----:B------:R-:W-:-:S02]  /*b4e0*/  LOP3.LUT R234, R234, 0xffffbfff, RZ, 0xc0, !PT ;  /* 0xffffbfffeaea7812 */ /* 0x000fc400078ec0ff */
[----:B------:R-:W-:Y:S04]  /*b4f0*/  STL [R1+0xdc], R71 ;  /* 0x0000dc4701007387 */ /* 0x000fe80000100800 */
[----:B------:R-:W-:Y:S04]  /*b500*/  STL [R1+0xd8], R70 ;  /* 0x0000d84601007387 */ /* 0x000fe80000100800 */
[----:B------:R-:W-:Y:S01]  /*b510*/  BAR.SYNC.DEFER_BLOCKING 0x0 ;  /* 0x0000000000007b1d */ /* 0x000fe20000010000 */
[----:B--2---:R-:W-:Y:S01]  /*b520*/  ISETP.GE.AND P4, PT, R250, c[0x0][0x220], PT ;  /* 0x00008800fa007a0c */ /* 0x004fe20003f86270 */
[----:B---3--:R-:W-:-:S05]  /*b530*/  IMAD.WIDE.U32 R2, R2, UR29, R244 ;  /* 0x0000001d02027c25 */ /* 0x008fca000f8e00f4 */
[----:B------:R-:W-:-:S07]  /*b540*/  IADD3 R3, R3, UR5, RZ ;  /* 0x0000000503037c10 */ /* 0x000fce000fffe0ff */
[----:B------:R-:W-:Y:S01]  /*b550*/  @!P4 IMAD.MOV.U32 R9, RZ, RZ, c[0x0][0x1a4] ;  /* 0x00006900ff09c624 */ /* 0x000fe200078e00ff */
[-C--:B------:R-:W-:Y:S01]  /*b560*/  @!P4 LEA R4, P1, R4, R2.reuse, 0x5 ;  /* 0x000000020404c211 */ /* 0x080fe200078228ff */
[----:B------:R-:W-:Y:S01]  /*b570*/  @!P4 IMAD.MOV.U32 R16, RZ, RZ, c[0x0][0x1a4] ;  /* 0x00006900ff10c624 */ /* 0x000fe200078e00ff */
[----:B------:R-:W-:Y:S01]  /*b580*/  @!P4 IADD3 R0, P2, R2, UR31, RZ ;  /* 0x0000001f0200cc10 */ /* 0x000fe2000ff5e0ff */
[--C-:B------:R-:W-:Y:S01]  /*b590*/  @!P4 IMAD.MOV.U32 R12, RZ, RZ, R2.reuse ;  /* 0x000000ffff0cc224 */ /* 0x100fe200078e0002 */
[----:B------:R-:W-:Y:S01]  /*b5a0*/  @!P4 LEA R5, P0, R5, R2, 0x6 ;  /* 0x000000020505c211 */ /* 0x000fe200078030ff */
[----:B------:R-:W-:Y:S01]  /*b5b0*/  @!P4 IMAD.MOV.U32 R13, RZ, RZ, R3 ;  /* 0x000000ffff0dc224 */ /* 0x000fe200078e0003 */
[-C--:B------:R-:W-:Y:S01]  /*b5c0*/  @!P4 LEA.HI.X R9, R6, R3.reuse, R9, 0x5, P1 ;  /* 0x000000030609c211 */ /* 0x080fe200008f2c09 */
[--C-:B------:R-:W-:Y:S01]  /*b5d0*/  @!P4 IMAD.MOV.U32 R6, RZ, RZ, R2.reuse ;  /* 0x000000ffff06c224 */ /* 0x100fe200078e0002 */
[----:B------:R-:W-:Y:S01]  /*b5e0*/  @!P4 IADD3.X R8, R3, UR30, RZ, P2, !PT ;  /* 0x0000001e0308cc10 */ /* 0x000fe200097fe4ff */
[----:B------:R-:W-:Y:S01]  /*b5f0*/  @!P4 IMAD.MOV.U32 R14, RZ, RZ, R2 ;  /* 0x000000ffff0ec224 */ /* 0x000fe200078e0002 */
[----:B------:R-:W-:Y:S01]  /*b600*/  @!P4 LEA R22, P1, R0, c[0x0][0x170], 0x1 ;  /* 0x00005c000016ca11 */ /* 0x000fe200078208ff */
[--C-:B------:R-:W-:Y:S01]  /*b610*/  @!P4 IMAD.MOV.U32 R15, RZ, RZ, R3.reuse ;  /* 0x000000ffff0fc224 */ /* 0x100fe200078e0003 */
[----:B------:R-:W-:Y:S01]  /*b620*/  @!P4 LEA.HI.X R16, R7, R3, R16, 0x6, P0 ;  /* 0x000000030710c211 */ /* 0x000fe200000f3410 */
[----:B------:R-:W-:Y:S01]  /*b630*/  @!P4 IMAD.MOV.U32 R7, RZ, RZ, R3 ;  /* 0x000000ffff07c224 */ /* 0x000fe200078e0003 */
[----:B------:R-:W-:Y:S01]  /*b640*/  @!P4 LEA R20, P0, R4, c[0x0][0x170], 0x1 ;  /* 0x00005c000414ca11 */ /* 0x000fe200078008ff */
[----:B------:R-:W-:Y:S01]  /*b650*/  @P4 STS.128 [R243+0x8000], RZ ;  /* 0x008000fff3004388 */ /* 0x000fe20000000c00 */
[----:B------:R-:W-:Y:S01]  /*b660*/  @!P4 LEA.HI.X R23, R0, c[0x0][0x174], R8, 0x1, P1 ;  /* 0x00005d000017ca11 */ /* 0x000fe200008f0c08 */
[----:B------:R-:W-:Y:S01]  /*b670*/  IMAD.U32 R0, RZ, RZ, UR12 ;  /* 0x0000000cff007e24 */ /* 0x000fe2000f8e00ff */
[----:B------:R-:W-:Y:S01]  /*b680*/  @!P4 LEA.HI.X R21, R4, c[0x0][0x174], R9, 0x1, P0 ;  /* 0x00005d000415ca11 */ /* 0x000fe200000f0c09 */
[----:B------:R-:W-:Y:S01]  /*b690*/  IMAD.U32 R8, RZ, RZ, UR12 ;  /* 0x0000000cff087e24 */ /* 0x000fe2000f8e00ff */
[----:B------:R-:W-:Y:S01]  /*b6a0*/  @!P4 LEA R10, P3, R2, c[0x0][0x170], 0x1 ;  /* 0x00005c00020aca11 */ /* 0x000fe200078608ff */
[----:B------:R-:W-:Y:S01]  /*b6b0*/  IMAD.U32 R4, RZ, RZ, UR12 ;  /* 0x0000000cff047e24 */ /* 0x000fe2000f8e00ff */
[----:B------:R-:W-:Y:S01]  /*b6c0*/  @!P4 LEA R18, P0, R5, c[0x0][0x170], 0x1 ;  /* 0x00005c000512ca11 */ /* 0x000fe200078008ff */
[----:B------:R-:W-:Y:S01]  /*b6d0*/  @!P4 IMAD.WIDE.U32 R6, R0, 0x50, R6 ;  /* 0x000000500006c825 */ /* 0x000fe200078e0006 */
[----:B------:R-:W-:-:S02]  /*b6e0*/  @!P4 LEA.HI.X R11, R2, c[0x0][0x174], R3, 0x1, P3 ;  /* 0x00005d00020bca11 */ /* 0x000fc400018f0c03 */
[----:B------:R-:W-:Y:S01]  /*b6f0*/  @!P4 LEA.HI.X R19, R5, c[0x0][0x174], R16, 0x1, P0 ;  /* 0x00005d000513ca11 */ /* 0x000fe200000f0c10 */
[----:B------:R-:W-:Y:S01]  /*b700*/  @!P4 IMAD.MOV.U32 R0, RZ, RZ, c[0x0][0x1a4] ;  /* 0x00006900ff00c624 */ /* 0x000fe200078e00ff */
[----:B------:R-:W-:Y:S01]  /*b710*/  @P4 LOP3.LUT R234, R234, 0x4000, RZ, 0xfc, !PT ;  /* 0x00004000eaea4812 */ /* 0x000fe200078efcff */
[----:B------:R-:W-:Y:S01]  /*b720*/  @!P4 IMAD.WIDE.U32 R8, R8, 0x30, R2 ;  /* 0x000000300808c825 */ /* 0x000fe200078e0002 */
[----:B------:R-:W-:Y:S01]  /*b730*/  @!PT LDS RZ, [RZ] ;  /* 0x00000000fffff984 */ /* 0x000fe20000000800 */
[----:B------:R-:W-:Y:S01]  /*b740*/  @!PT LDS RZ, [RZ] ;  /* 0x00000000fffff984 */ /* 0x000fe20000000800 */
[----:B------:R-:W-:Y:S01]  /*b750*/  @!PT LDS RZ, [RZ] ;  /* 0x00000000fffff984 */ /* 0x000fe20000000800 */
[----:B------:R1:W-:Y:S03]  /*b760*/  @!P4 LDGSTS.E.BYPASS.LTC128B.128 [R243+0x8000], [R10.64] ;  /* 0x080000000af3cfae */ /* 0x0003e6000b901d72 */
[----:B------:R-:W-:Y:S01]  /*b770*/  @!P4 IMAD.WIDE.U32 R4, R4, 0x60, R12 ;  /* 0x000000600404c825 */ /* 0x000fe200078e000c */
[----:B------:R-:W-:Y:S01]  /*b780*/  @!P4 LEA R16, P3, R8, c[0x0][0x170], 0x1 ;  /* 0x00005c000810ca11 */ /* 0x000fe200078608ff */
[----:B------:R-:W-:Y:S02]  /*b790*/  @P4 STS.128 [R243+0x8800], RZ ;  /* 0x008800fff3004388 */ /* 0x000fe40000000c00 */
[----:B------:R-:W-:-:S02]  /*b7a0*/  @!P4 IMAD.WIDE.U32 R2, R17, 0x70, R14 ;  /* 0x000000701102c825 */ /* 0x000fc400078e000e */
[----:B------:R-:W-:Y:S01]  /*b7b0*/  @!PT LDS RZ, [RZ] ;  /* 0x00000000fffff984 */ /* 0x000fe20000000800 */
[----:B------:R-:W-:Y:S01]  /*b7c0*/  @!PT LDS RZ, [RZ] ;  /* 0x00000000fffff984 */ /* 0x000fe20000000800 */
[----:B------:R-:W-:Y:S01]  /*b7d0*/  @!PT LDS RZ, [RZ] ;  /* 0x00000000fffff984 */ /* 0x000fe20000000800 */
[----:B------:R2:W-:Y:S02]  /*b7e0*/  @!P4 LDGSTS.E.BYPASS.LTC128B.128 [R243+0x8800], [R22.64] ;  /* 0x0880000016f3cfae */ /* 0x0005e4000b901d72 */
[----:B------:R-:W-:Y:S02]  /*b7f0*/  @!P4 IMAD.MOV.U32 R12, RZ, RZ, c[0x0][0x1a4] ;  /* 0x00006900ff0cc624 */ /* 0x000fe400078e00ff */
[----:B------:R-:W-:Y:S01]  /*b800*/  @!P4 IMAD.MOV.U32 R14, RZ, RZ, c[0x0][0x1a4] ;  /* 0x00006900ff0ec624 */ /* 0x000fe200078e00ff */
[----:B------:R-:W-:Y:S01]  /*b810*/  @P4 STS.128 [R243+0x9000], RZ ;  /* 0x009000fff3004388 */ /* 0x000fe20000000c00 */
[----:B------:R-:W-:Y:S02]  /*b820*/  @!P4 IMAD R0, R0, 0x30, RZ ;  /* 0x000000300000c824 */ /* 0x000fe400078e02ff */
[----:B------:R-:W-:Y:S01]  /*b830*/  @!P4 IMAD.MOV.U32 R13, RZ, RZ, c[0x0][0x1a4] ;  /* 0x00006900ff0dc624 */ /* 0x000fe200078e00ff */
[----:B------:R-:W-:Y:S01]  /*b840*/  @!PT LDS RZ, [RZ] ;  /* 0x00000000fffff984 */ /* 0x000fe20000000800 */
[----:B------:R-:W-:Y:S01]  /*b850*/  @!PT LDS RZ, [RZ] ;  /* 0x00000000fffff984 */ /* 0x000fe20000000800 */
[----:B------:R-:W-:Y:S01]  /*b860*/  @!PT LDS RZ, [RZ] ;  /* 0x00000000fffff984 */ /* 0x000fe20000000800 */
[----:B------:R2:W-:Y:S01]  /*b870*/  @!P4 LDGSTS.E.BYPASS.LTC128B.128 [R243+0x9000], [R20.64] ;  /* 0x0900000014f3cfae */ /* 0x0005e2000b901d72 */
[----:B------:R-:W-:-:S02]  /*b880*/  @!P4 IMAD R12, R12, 0x50, RZ ;  /* 0x000000500c0cc824 */ /* 0x000fc400078e02ff */
[----:B------:R-:W-:Y:S01]  /*b890*/  @!P4 IMAD R14, R14, 0x70, RZ ;  /* 0x000000700e0ec824 */ /* 0x000fe200078e02ff */
[----:B------:R-:W-:Y:S01]  /*b8a0*/  @P4 STS.128 [R243+0x9800], RZ ;  /* 0x009800fff3004388 */ /* 0x000fe20000000c00 */
[----:B------:R-:W-:Y:S02]  /*b8b0*/  @!P4 IMAD.IADD R0, R0, 0x1, R9 ;  /* 0x000000010000c824 */ /* 0x000fe400078e0209 */
[----:B------:R-:W-:Y:S02]  /*b8c0*/  @!P4 IMAD R13, R13, 0x60, RZ ;  /* 0x000000600d0dc824 */ /* 0x000fe400078e02ff */
[----:B------:R-:W-:Y:S01]  /*b8d0*/  @!P4 IMAD.IADD R7, R12, 0x1, R7 ;  /* 0x000000010c07c824 */ /* 0x000fe200078e0207 */
[----:B------:R-:W-:Y:S01]  /*b8e0*/  @!P4 LEA.HI.X R17, R8, c[0x0][0x174], R0, 0x1, P3 ;  /* 0x00005d000811ca11 */ /* 0x000fe200018f0c00 */
[----:B------:R-:W-:Y:S01]  /*b8f0*/  @!P4 IMAD.IADD R3, R14, 0x1, R3 ;  /* 0x000000010e03c824 */ /* 0x000fe200078e0203 */
[----:B------:R-:W-:Y:S01]  /*b900*/  @!P4 LEA R14, P2, R6, c[0x0][0x170], 0x1 ;  /* 0x00005c00060eca11 */ /* 0x000fe200078408ff */
[----:B------:R-:W-:Y:S01]  /*b910*/  @!P4 IMAD.IADD R5, R13, 0x1, R5 ;  /* 0x000000010d05c824 */ /* 0x000fe200078e0205 */
[----:B------:R-:W-:Y:S01]  /*b920*/  @!P4 LEA R12, P1, R4, c[0x0][0x170], 0x1 ;  /* 0x00005c00040cca11 */ /* 0x000fe200078208ff */
[----:B------:R-:W-:Y:S01]  /*b930*/  @!PT LDS RZ, [RZ] ;  /* 0x00000000fffff984 */ /* 0x000fe20000000800 */
[----:B------:R-:W-:Y:S01]  /*b940*/  @!PT LDS RZ, [RZ] ;  /* 0x00000000fffff984 */ /* 0x000fe20000000800 */
[----:B------:R-:W-:Y:S01]  /*b950*/  @!PT LDS RZ, [RZ] ;  /* 0x00000000fffff984 */ /* 0x000fe20000000800 */
[----:B------:R3:W-:Y:S01]  /*b960*/  @!P4 LDGSTS.E.BYPASS.LTC128B.128 [R243+0x9800], [R16.64] ;  /* 0x0980000010f3cfae */ /* 0x0007e2000b901d72 */
[----:B-1----:R-:W-:-:S02]  /*b970*/  @!P4 LEA R10, P0, R2, c[0x0][0x170], 0x1 ;  /* 0x00005c00020aca11 */ /* 0x002fc400078008ff */
[----:B------:R-:W-:Y:S01]  /*b980*/  @!P4 LEA.HI.X R15, R6, c[0x0][0x174], R7, 0x1, P2 ;  /* 0x00005d00060fca11 */ /* 0x000fe200010f0c07 */
[----:B------:R-:W-:Y:S01]  /*b990*/  @P4 STS.128 [R243+0xa000], RZ ;  /* 0x00a000fff3004388 */ /* 0x000fe20000000c00 */
[----:B------:R-:W-:Y:S02]  /*b9a0*/  @!P4 LEA.HI.X R13, R4, c[0x0][0x174], R5, 0x1, P1 ;  /* 0x00005d00040dca11 */ /* 0x000fe400008f0c05 */
[----:B------:R-:W-:Y:S01]  /*b9b0*/  @!P4 LEA.HI.X R11, R2, c[0x0][0x174], R3, 0x1, P0 ;  /* 0x00005d00020bca11 */ /* 0x000fe200000f0c03 */
        /* <DEDUP_REMOVED lines=19> */
[----:B---3--:R-:W-:Y:S04]  /*baf0*/  LDSM.16.M88.4 R16, [R222] ;  /* 0x00000000de10783b */ /* 0x008fe80000000200 */
[----:B------:R-:W3:Y:S04]  /*bb00*/  LDSM.16.M88.4 R88, [R135+0x5000] ;  /* 0x005000008758783b */ /* 0x000ee80000000200 */
[----:B------:R-:W2:Y:S04]  /*bb10*/  LDSM.16.M88.4 R32, [R135+0x4800] ;  /* 0x004800008720783b */ /* 0x000ea80000000200 */
[----:B------:R-:W-:Y:S04]  /*bb20*/  LDSM.16.M88.4 R52, [R221+0x5000] ;  /* 0x00500000dd34783b */ /* 0x000fe80000000200 */
[----:B-1----:R-:W1:Y:S04]  /*bb30*/  LDSM.16.M88.4 R12, [R222+0x2000] ;  /* 0x00200000de0c783b */ /* 0x002e680000000200 */
[----:B------:R-:W-:Y:S04]  /*bb40*/  LDSM.16.M88.4 R84, [R135+0x5800] ;  /* 0x005800008754783b */ /* 0x000fe80000000200 */
[----:B----4-:R-:W4:Y:S04]  /*bb50*/  LDSM.16.M88.4 R8, [R225] ;  /* 0x00000000e108783b */ /* 0x010f280000000200 */
[----:B------:R-:W4:Y:S04]  /*bb60*/  LDSM.16.M88.4 R40, [R135+0x4000] ;  /* 0x004000008728783b */ /* 0x000f280000000200 */
[----:B------:R-:W-:Y:S04]  /*bb70*/  LDSM.16.M88.4 R4, [R225+0x2000] ;  /* 0x00200000e104783b */ /* 0x000fe80000000200 */
[----:B------:R-:W4:Y:S04]  /*bb80*/  LDSM.16.M88.4 R56, [R221+0x4800] ;  /* 0x00480000dd38783b */ /* 0x000f280000000200 */
[----:B------:R-:W4:Y:S01]  /*bb90*/  LDSM.16.M88.4 R48, [R221+0x5800] ;  /* 0x00580000dd30783b */ /* 0x000f220000000200 */
[C---:B---3--:R-:W-:Y:S03]  /*bba0*/  HMMA.16816.F32.BF16 R204, R16.reuse, R88, RZ ;  /* 0x0000005810cc723c */ /* 0x048fe600000418ff */
[----:B------:R-:W3:Y:S04]  /*bbb0*/  LDSM.16.M88.4 R24, [R221+0x4000] ;  /* 0x00400000dd18783b */ /* 0x000ee80000000200 */
[----:B------:R-:W3:Y:S01]  /*bbc0*/  LDSM.16.M88.4 R60, [R135+0x7800] ;  /* 0x00780000873c783b */ /* 0x000ee20000000200 */
[-C--:B--2---:R-:W-:Y:S03]  /*bbd0*/  HMMA.16816.F32.BF16 R212, R16, R32.reuse, RZ ;  /* 0x0000002010d4723c */ /* 0x084fe600000418ff */
[----:B------:R-:W2:Y:S04]  /*bbe0*/  LDSM.16.M88.4 R80, [R135+0x6000] ;  /* 0x006000008750783b */ /* 0x000ea80000000200 */
[----:B------:R-:W2:Y:S01]  /*bbf0*/  LDSM.16.M88.4 R76, [R135+0x6800] ;  /* 0x00680000874c783b */ /* 0x000ea20000000200 */
[----:B-1----:R-:W-:Y:S03]  /*bc00*/  HMMA.16816.F32.BF16 R208, R12, R32, RZ ;  /* 0x000000200cd0723c */ /* 0x002fe600000418ff */
[----:B------:R-:W1:Y:S04]  /*bc10*/  LDSM.16.M88.4 R64, [R135+0x7000] ;  /* 0x007000008740783b */ /* 0x000e680000000200 */
[----:B------:R-:W1:Y:S01]  /*bc20*/  LDSM.16.M88.4 R44, [R221+0x6000] ;  /* 0x00600000dd2c783b */ /* 0x000e620000000200 */
[----:B----4-:R-:W-:Y:S03]  /*bc30*/  HMMA.16816.F32.BF16 R68, R8, R52, R204 ;  /* 0x000000340844723c */ /* 0x010fe600000418cc */
[----:B------:R-:W4:Y:S04]  /*bc40*/  LDSM.16.M88.4 R36, [R221+0x6800] ;  /* 0x00680000dd24783b */ /* 0x000f280000000200 */
[----:B------:R-:W0:Y:S01]  /*bc50*/  LDGDEPBAR ;  /* 0x00000000000079af */ /* 0x000e220000000000 */
[C---:B------:R-:W-:Y:S08]  /*bc60*/  HMMA.16816.F32.BF16 R128, R16.reuse, R84, RZ ;  /* 0x000000541080723c */ /* 0x040ff000000418ff */
[-C--:B------:R-:W-:Y:S08]  /*bc70*/  HMMA.16816.F32.BF16 R28, R16, R40.reuse, RZ ;  /* 0x00000028101c723c */ /* 0x080ff000000418ff */
[----:B------:R-:W-:Y:S01]  /*bc80*/  HMMA.16816.F32.BF16 R20, R12, R40, RZ ;  /* 0x000000280c14723c */ /* 0x000fe200000418ff */
[----:B------:R-:W-:-:S02]  /*bc90*/  IMAD.MOV.U32 R133, RZ, RZ, R69 ;  /* 0x000000ffff857224 */ /* 0x000fc400078e0045 */
[----:B------:R-:W-:Y:S02]  /*bca0*/  IMAD.MOV.U32 R132, RZ, RZ, R71 ;  /* 0x000000ffff847224 */ /* 0x000fe400078e0047 */
[----:B------:R-:W-:-:S03]  /*bcb0*/  IMAD.MOV.U32 R75, RZ, RZ, R70 ;  /* 0x000000ffff4b7224 */ /* 0x000fc600078e0046 */
[-C--:B------:R-:W-:Y:S08]  /*bcc0*/  HMMA.16816.F32.BF16 R212, R8, R56.reuse, R212 ;  /* 0x0000003808d4723c */ /* 0x080ff000000418d4 */
[----:B------:R-:W-:Y:S07]  /*bcd0*/  HMMA.16816.F32.BF16 R208, R4, R56, R208 ;  /* 0x0000003804d0723c */ /* 0x000fee00000418d0 */
[----:B------:R-:W-:Y:S01]  /*bce0*/  IMAD.MOV.U32 R57, RZ, RZ, R68 ;  /* 0x000000ffff397224 */ /* 0x000fe200078e0044 */
[----:B------:R-:W-:Y:S08]  /*bcf0*/  HMMA.16816.F32.BF16 R124, R12, R84, RZ ;  /* 0x000000540c7c723c */ /* 0x000ff000000418ff */
[C---:B------:R-:W-:Y:S08]  /*bd00*/  HMMA.16816.F32.BF16 R68, R8.reuse, R48, R128 ;  /* 0x000000300844723c */ /* 0x040ff00000041880 */
[-C--:B---3--:R-:W-:Y:S01]  /*bd10*/  HMMA.16816.F32.BF16 R248, R8, R24.reuse, R28 ;  /* 0x0000001808f8723c */ /* 0x088fe2000004181c */
[----:B------:R-:W3:Y:S07]  /*bd20*/  LDSM.16.M88.4 R28, [R221+0x7000] ;  /* 0x00700000dd1c783b */ /* 0x000eee0000000200 */
[----:B------:R-:W-:Y:S01]  /*bd30*/  HMMA.16816.F32.BF16 R244, R4, R24, R20 ;  /* 0x0000001804f4723c */ /* 0x000fe20000041814 */
[----:B------:R-:W1:Y:S07]  /*bd40*/  LDSM.16.M88.4 R20, [R221+0x7800] ;  /* 0x00780000dd14783b */ /* 0x000e6e0000000200 */
[----:B------:R-:W-:Y:S01]  /*bd50*/  HMMA.16816.F32.BF16 R96, R16, R60, RZ ;  /* 0x0000003c1060723c */ /* 0x000fe200000418ff */
[----:B------:R-:W-:-:S02]  /*bd60*/  IMAD.MOV.U32 R33, RZ, RZ, R69 ;  /* 0x000000ffff217224 */ /* 0x000fc400078e0045 */
[----:B------:R-:W-:Y:S02]  /*bd70*/  IMAD.MOV.U32 R32, RZ, RZ, R70 ;  /* 0x000000ffff207224 */ /* 0x000fe400078e0046 */
[----:B------:R-:W-:-:S03]  /*bd80*/  IMAD.MOV.U32 R25, RZ, RZ, R68 ;  /* 0x000000ffff197224 */ /* 0x000fc600078e0044 */
[----:B------:R-:W-:Y:S07]  /*bd90*/  HMMA.16816.F32.BF16 R92, R12, R60, RZ ;  /* 0x0000003c0c5c723c */ /* 0x000fee00000418ff */
[----:B------:R-:W-:Y:S01]  /*bda0*/  IMAD.MOV.U32 R61, RZ, RZ, R71 ;  /* 0x000000ffff3d7224 */ /* 0x000fe200078e0047 */
[----:B--2---:R-:W-:Y:S08]  /*bdb0*/  HMMA.16816.F32.BF16 R120, R16, R80, RZ ;  /* 0x000000501078723c */ /* 0x004ff000000418ff */
[----:B------:R-:W-:Y:S08]  /*bdc0*/  HMMA.16816.F32.BF16 R68, R4, R48, R124 ;  /* 0x000000300444723c */ /* 0x000ff0000004187c */
[----:B------:R-:W-:Y:S08]  /*bdd0*/  HMMA.16816.F32.BF16 R116, R12, R80, RZ ;  /* 0x000000500c74723c */ /* 0x000ff000000418ff */
[-C--:B------:R-:W-:Y:S08]  /*bde0*/  HMMA.16816.F32.BF16 R112, R16, R76.reuse, RZ ;  /* 0x0000004c1070723c */ /* 0x080ff000000418ff */
[----:B------:R-:W-:Y:S01]  /*bdf0*/  HMMA.16816.F32.BF16 R108, R12, R76, RZ ;  /* 0x0000004c0c6c723c */ /* 0x000fe200000418ff */
[----:B------:R-:W-:-:S02]  /*be00*/  IMAD.MOV.U32 R125, RZ, RZ, R70 ;  /* 0x000000ffff7d7224 */ /* 0x000fc400078e0046 */
[----:B------:R-:W-:Y:S02]  /*be10*/  IMAD.MOV.U32 R124, RZ, RZ, R69 ;  /* 0x000000ffff7c7224 */ /* 0x000fe400078e0045 */
[----:B------:R-:W-:-:S03]  /*be20*/  IMAD.MOV.U32 R85, RZ, RZ, R68 ;  /* 0x000000ffff557224 */ /* 0x000fc600078e0044 */
[-C--:B-1----:R-:W-:Y:S08]  /*be30*/  HMMA.16816.F32.BF16 R104, R16, R64.reuse, RZ ;  /* 0x000000401068723c */ /* 0x082ff000000418ff */
[C---:B------:R-:W-:Y:S08]  /*be40*/  HMMA.16816.F32.BF16 R100, R12.reuse, R64, RZ ;  /* 0x000000400c64723c */ /* 0x040ff000000418ff */
[----:B------:R-:W-:Y:S07]  /*be50*/  HMMA.16816.F32.BF16 R200, R12, R88, RZ ;  /* 0x000000580cc8723c */ /* 0x000fee00000418ff */
[----:B------:R-:W-:Y:S01]  /*be60*/  IMAD.MOV.U32 R88, RZ, RZ, R71 ;  /* 0x000000ffff587224 */ /* 0x000fe200078e0047 */
[-C--:B------:R-:W-:Y:S08]  /*be70*/  HMMA.16816.F32.BF16 R116, R4, R44.reuse, R116 ;  /* 0x0000002c0474723c */ /* 0x080ff00000041874 */
[C---:B------:R-:W-:Y:S07]  /*be80*/  HMMA.16816.F32.BF16 R68, R8.reuse, R44, R120 ;  /* 0x0000002c0844723c */ /* 0x040fee0000041878 */
[----:B------:R-:W-:Y:S01]  /*be90*/  IMAD.MOV.U32 R45, RZ, RZ, R133 ;  /* 0x000000ffff2d7224 */ /* 0x000fe200078e0085 */
[-C--:B----4-:R-:W-:Y:S08]  /*bea0*/  HMMA.16816.F32.BF16 R112, R8, R36.reuse, R112 ;  /* 0x000000240870723c */ /* 0x090ff00000041870 */
[----:B------:R-:W-:Y:S01]  /*beb0*/  HMMA.16816.F32.BF16 R108, R4, R36, R108 ;  /* 0x00000024046c723c */ /* 0x000fe2000004186c */
[----:B------:R-:W-:-:S02]  /*bec0*/  IMAD.MOV.U32 R73, RZ, RZ, R116 ;  /* 0x000000ffff497224 */ /* 0x000fc400078e0074 */
[----:B------:R-:W-:-:S05]  /*bed0*/  IMAD.MOV.U32 R72, RZ, RZ, R117 ;  /* 0x000000ffff487224 */ /* 0x000fca00078e0075 */
[-C--:B---3--:R-:W-:Y:S01]  /*bee0*/  HMMA.16816.F32.BF16 R104, R8, R28.reuse, R104 ;  /* 0x0000001c0868723c */ /* 0x088fe20000041868 */
        /* <DEDUP_REMOVED lines=9> */
[-C--:B------:R-:W-:Y:S01]  /*bf80*/  HMMA.16816.F32.BF16 R96, R8, R20.reuse, R96 ;  /* 0x000000140860723c */ /* 0x080fe20000041860 */
        /* <DEDUP_REMOVED lines=10> */
[----:B------:R-:W-:Y:S02]  /*c030*/  IMAD.MOV.U32 R24, RZ, RZ, R105 ;  /* 0x000000ffff187224 */ /* 0x000fe400078e0069 */
[----:B------:R-:W-:Y:S02]  /*c040*/  IMAD.MOV.U32 R37, RZ, RZ, R106 ;  /* 0x000000ffff257224 */ /* 0x000fe400078e006a */
[----:B------:R-:W-:-:S02]  /*c050*/  IMAD.MOV.U32 R36, RZ, RZ, R107 ;  /* 0x000000ffff247224 */ /* 0x000fc400078e006b */
        /* <DEDUP_REMOVED lines=16> */
[----:B------:R-:W-:Y:S01]  /*c160*/  HMMA.16816.F32.BF16 R104, R12, R86, RZ ;  /* 0x000000560c68723c */ /* 0x000fe200000418ff */
[----:B------:R-:W-:Y:S02]  /*c170*/  IMAD.MOV.U32 R29, RZ, RZ, R124 ;  /* 0x000000ffff1d7224 */ /* 0x000fe400078e007c */
[----:B------:R-:W-:-:S05]  /*c180*/  IMAD.MOV.U32 R20, RZ, RZ, R132 ;  /* 0x000000ffff147224 */ /* 0x000fca00078e0084 */
[C---:B------:R-:W-:Y:S08]  /*c190*/  HMMA.16816.F32.BF16 R100, R12.reuse, R82, RZ ;  /* 0x000000520c64723c */ /* 0x040ff000000418ff */
[C---:B------:R-:W-:Y:S08]  /*c1a0*/  HMMA.16816.F32.BF16 R96, R12.reuse, R78, RZ ;  /* 0x0000004e0c60723c */ /* 0x040ff000000418ff */
[C---:B------:R-:W-:Y:S08]  /*c1b0*/  HMMA.16816.F32.BF16 R92, R12.reuse, R66, RZ ;  /* 0x000000420c5c723c */ /* 0x040ff000000418ff */
[----:B------:R-:W-:Y:S08]  /*c1c0*/  HMMA.16816.F32.BF16 R12, R12, R62, RZ ;  /* 0x0000003e0c0c723c */ /* 0x000ff000000418ff */
[C---:B------:R-:W-:Y:S08]  /*c1d0*/  HMMA.16816.F32.BF16 R116, R4.reuse, R26, R116 ;  /* 0x0000001a0474723c */ /* 0x040ff00000041874 */
[C---:B------:R-:W-:Y:S08]  /*c1e0*/  HMMA.16816.F32.BF16 R112, R4.reuse, R58, R112 ;  /* 0x0000003a0470723c */ /* 0x040ff00000041870 */
        /* <DEDUP_REMOVED lines=12> */
[C---:B------:R-:W-:Y:S01]  /*c2b0*/  HMMA.16816.F32.BF16 R200, R4.reuse, R38, R96 ;  /* 0x0000002604c8723c */ /* 0x040fe20000041860 */
        /* <DEDUP_REMOVED lines=9> */
[----:B------:R-:W-:Y:S07]  /*c350*/  HMMA.16816.F32.BF16 R4, R4, R22, R12 ;  /* 0x000000160404723c */ /* 0x000fee000004180c */
        /* <DEDUP_REMOVED lines=38> */
[----:B------:R-:W-:-:S05]  /*c5c0*/  IMAD.MOV.U32 R35, RZ, RZ, R96 ;  /* 0x000000ffff237224 */ /* 0x000fca00078e0060 */
[C---:B------:R-:W-:Y:S08]  /*c5d0*/  HMMA.16816.F32.BF16 R64, R16.reuse, R66, RZ ;  /* 0x000000421040723c */ /* 0x040ff000000418ff */
[----:B------:R-:W-:Y:S08]  /*c5e0*/  HMMA.16816.F32.BF16 R16, R16, R62, RZ ;  /* 0x0000003e1010723c */ /* 0x000ff000000418ff */
[C---:B------:R-:W-:Y:S08]  /*c5f0*/  HMMA.16816.F32.BF16 R100, R8.reuse, R50, R84 ;  /* 0x000000320864723c */ /* 0x040ff00000041854 */
[C---:B------:R-:W-:Y:S07]  /*c600*/  HMMA.16816.F32.BF16 R88, R8.reuse, R54, R88 ;  /* 0x000000360858723c */ /* 0x040fee0000041858 */
[----:B------:R-:W-:Y:S01]  /*c610*/  IMAD.MOV.U32 R55, RZ, RZ, R13 ;  /* 0x000000ffff377224 */ /* 0x000fe200078e000d */
[----:B------:R-:W-:Y:S01]  /*c620*/  HMMA.16816.F32.BF16 R84, R8, R38, R76 ;  /* 0x000000260854723c */ /* 0x000fe2000004184c */
[----:B------:R-:W-:-:S06]  /*c630*/  IMAD.MOV.U32 R54, RZ, RZ, R15 ;  /* 0x000000ffff367224 */ /* 0x000fcc00078e000f */
[----:B------:R-:W-:Y:S01]  /*c640*/  IMAD.MOV.U32 R38, RZ, RZ, R5 ;  /* 0x000000ffff267224 */ /* 0x000fe200078e0005 */
[C---:B------:R-:W-:Y:S01]  /*c650*/  HMMA.16816.F32.BF16 R16, R8.reuse, R22, R16 ;  /* 0x000000160810723c */ /* 0x040fe20000041810 */
[----:B------:R-:W-:Y:S02]  /*c660*/  IMAD.MOV.U32 R39, RZ, RZ, R6 ;  /* 0x000000ffff277224 */ /* 0x000fe400078e0006 */
[----:B------:R-:W-:Y:S02]  /*c670*/  IMAD.MOV.U32 R79, RZ, RZ, R14 ;  /* 0x000000ffff4f7224 */ /* 0x000fe400078e000e */
[----:B------:R-:W-:Y:S02]  /*c680*/  IMAD.MOV.U32 R76, RZ, RZ, R105 ;  /* 0x000000ffff4c7224 */ /* 0x000fe400078e0069 */
[----:B------:R-:W-:Y:S01]  /*c690*/  IMAD.MOV.U32 R23, RZ, RZ, R7 ;  /* 0x000000ffff177224 */ /* 0x000fe200078e0007 */
[----:B------:R-:W-:Y:S01]  /*c6a0*/  HMMA.16816.F32.BF16 R108, R8, R46, R80 ;  /* 0x0000002e086c723c */ /* 0x000fe20000041850 */
[----:B------:R-:W-:Y:S01]  /*c6b0*/  IMAD.MOV.U32 R22, RZ, RZ, R12 ;  /* 0x000000ffff167224 */ /* 0x000fe200078e000c */
[----:B------:R-:W-:Y:S01]  /*c6c0*/  LDSM.16.M88.4 R4, [R223+0x2000] ;  /* 0x00200000df04783b */ /* 0x000fe20000000200 */
[----:B------:R-:W-:-:S02]  /*c6d0*/  IMAD.MOV.U32 R77, RZ, RZ, R106 ;  /* 0x000000ffff4d7224 */ /* 0x000fc400078e006a */
[----:B------:R-:W-:Y:S01]  /*c6e0*/  IMAD.MOV.U32 R78, RZ, RZ, R107 ;  /* 0x000000ffff4e7224 */ /* 0x000fe200078e006b */
[----:B------:R-:W1:Y:S01]  /*c6f0*/  LDSM.16.M88.4 R12, [R226] ;  /* 0x00000000e20c783b */ /* 0x000e620000000200 */
[----:B------:R-:W-:Y:S01]  /*c700*/  IMAD.MOV.U32 R46, RZ, RZ, R92 ;  /* 0x000000ffff2e7224 */ /* 0x000fe200078e005c */
[----:B------:R-:W-:Y:S01]  /*c710*/  HMMA.16816.F32.BF16 R64, R8, R30, R64 ;  /* 0x0000001e0840723c */ /* 0x000fe20000041840 */
[----:B------:R-:W-:Y:S01]  /*c720*/  IMAD.MOV.U32 R47, RZ, RZ, R93 ;  /* 0x000000ffff2f7224 */ /* 0x000fe200078e005d */
[----:B------:R-:W2:Y:S05]  /*c730*/  LDSM.16.M88.4 R8, [R223] ;  /* 0x00000000df08783b */ /* 0x000eaa0000000200 */
[----:B------:R-:W-:-:S02]  /*c740*/  IMAD.MOV.U32 R30, RZ, RZ, R94 ;  /* 0x000000ffff1e7224 */ /* 0x000fc400078e005e */
[----:B------:R-:W-:Y:S01]  /*c750*/  IMAD.MOV.U32 R31, RZ, RZ, R95 ;  /* 0x000000ffff1f7224 */ /* 0x000fe200078e005f */
[C---:B-1----:R-:W-:Y:S07]  /*c760*/  HMMA.16816.F32.BF16 R104, R4.reuse, R12, R244 ;  /* 0x0000000c0468723c */ /* 0x042fee00000418f4 */
[----:B------:R-:W-:Y:S01]  /*c770*/  IMAD.MOV.U32 R244, RZ, RZ, R97 ;  /* 0x000000fffff47224 */ /* 0x000fe200078e0061 */
[----:B------:R-:W-:Y:S01]  /*c780*/  HMMA.16816.F32.BF16 R92, R4, R14, R116 ;  /* 0x0000000e045c723c */ /* 0x000fe20000041874 */
[----:B------:R-:W-:-:S02]  /*c790*/  IMAD.MOV.U32 R245, RZ, RZ, R98 ;  /* 0x000000fffff57224 */ /* 0x000fc400078e0062 */
[----:B------:R-:W-:Y:S02]  /*c7a0*/  IMAD.MOV.U32 R246, RZ, RZ, R99 ;  /* 0x000000fffff67224 */ /* 0x000fe400078e0063 */
[----:B------:R-:W-:Y:S02]  /*c7b0*/  IMAD.MOV.U32 R247, RZ, RZ, R61 ;  /* 0x000000fffff77224 */ /* 0x000fe400078e003d */
[----:B------:R-:W-:Y:S01]  /*c7c0*/  IMAD.MOV.U32 R119, RZ, RZ, R48 ;  /* 0x000000ffff777224 */ /* 0x000fe200078e0030 */
[----:B--2---:R-:W-:Y:S03]  /*c7d0*/  HMMA.16816.F32.BF16 R96, R8, R12, R248 ;  /* 0x0000000c0860723c */ /* 0x004fe600000418f8 */
[----:B------:R-:W-:-:S04]  /*c7e0*/  IMAD.MOV.U32 R116, RZ, RZ, R119 ;  /* 0x000000ffff747224 */ /* 0x000fc800078e0077 */
[----:B------:R-:W-:Y:S02]  /*c7f0*/  IMAD.MOV.U32 R250, RZ, RZ, R49 ;  /* 0x000000fffffa7224 */ /* 0x000fe400078e0031 */
[----:B------:R-:W-:Y:S01]  /*c800*/  HMMA.16816.F32.BF16 R48, R8, R14, R40 ;  /* 0x0000000e0830723c */ /* 0x000fe20000041828 */
[----:B------:R-:W1:Y:S01]  /*c810*/  LDSM.16.M88.4 R12, [R233] ;  /* 0x00000000e90c783b */ /* 0x000e620000000200 */
[----:B------:R-:W-:Y:S02]  /*c820*/  IMAD.MOV.U32 R251, RZ, RZ, R60 ;  /* 0x000000fffffb7224 */ /* 0x000fe400078e003c */
[----:B------:R-:W-:Y:S02]  /*c830*/  IMAD.MOV.U32 R248, RZ, RZ, R57 ;  /* 0x000000fffff87224 */ /* 0x000fe400078e0039 */
[----:B------:R-:W-:Y:S02]  /*c840*/  IMAD.MOV.U32 R249, RZ, RZ, R56 ;  /* 0x000000fffff97224 */ /* 0x000fe400078e0038 */
[----:B------:R-:W-:-:S02]  /*c850*/  IMAD.MOV.U32 R117, RZ, RZ, R248 ;  /* 0x000000ffff757224 */ /* 0x000fc400078e00f8 */
[----:B------:R-:W-:Y:S02]  /*c860*/  IMAD.MOV.U32 R118, RZ, RZ, R249 ;  /* 0x000000ffff767224 */ /* 0x000fe400078e00f9 */
[----:B------:R-:W-:Y:S01]  /*c870*/  IMAD.MOV.U32 R119, RZ, RZ, R250 ;  /* 0x000000ffff777224 */ /* 0x000fe200078e00fa */
[-C--:B-1----:R-:W-:Y:S07]  /*c880*/  HMMA.16816.F32.BF16 R80, R8, R12.reuse, R212 ;  /* 0x0000000c0850723c */ /* 0x082fee00000418d4 */
        /* <DEDUP_REMOVED lines=9> */
[----:B------:R-:W-:-:S03]  /*c920*/  IMAD.MOV.U32 R209, RZ, RZ, R33 ;  /* 0x000000ffffd17224 */ /* 0x000fc600078e0021 */
[----:B------:R-:W-:Y:S01]  /*c930*/  HMMA.16816.F32.BF16 R24, R8, R14, R24 ;  /* 0x0000000e0818723c */ /* 0x000fe20000041818 */
[----:B------:R-:W1:Y:S01]  /*c940*/  LDSM.16.M88.4 R12, [R232] ;  /* 0x00000000e80c783b */ /* 0x000e620000000200 */
[----:B------:R-:W-:Y:S02]  /*c950*/  IMAD.MOV.U32 R248, RZ, RZ, R79 ;  /* 0x000000fffff87224 */ /* 0x000fe400078e004f */
[----:B------:R-:W-:Y:S02]  /*c960*/  IMAD.MOV.U32 R249, RZ, RZ, R54 ;  /* 0x000000fffff97224 */ /* 0x000fe400078e0036 */
[----:B------:R-:W-:Y:S02]  /*c970*/  IMAD.MOV.U32 R250, RZ, RZ, R55 ;  /* 0x000000fffffa7224 */ /* 0x000fe400078e0037 */
[----:B------:R-:W-:Y:S02]  /*c980*/  IMAD.MOV.U32 R112, RZ, RZ, R73 ;  /* 0x000000ffff707224 */ /* 0x000fe400078e0049 */
[----:B------:R-:W-:Y:S01]  /*c990*/  IMAD.MOV.U32 R113, RZ, RZ, R72 ;  /* 0x000000ffff717224 */ /* 0x000fe200078e0048 */
[----:B------:R2:W5:Y:S01]  /*c9a0*/  LDL.LU R73, [R1+0xe4] ;  /* 0x0000e40001497983 */ /* 0x0005620000300800 */
[----:B------:R-:W-:-:S02]  /*c9b0*/  IMAD.MOV.U32 R114, RZ, RZ, R71 ;  /* 0x000000ffff727224 */ /* 0x000fc400078e0047 */
[----:B------:R-:W-:Y:S01]  /*c9c0*/  IMAD.MOV.U32 R115, RZ, RZ, R70 ;  /* 0x000000ffff737224 */ /* 0x000fe200078e0046 */
[----:B------:R2:W5:Y:S04]  /*c9d0*/  LDL.LU R72, [R1+0xe0] ;  /* 0x0000e00001487983 */ /* 0x0005680000300800 */
[----:B------:R2:W5:Y:S04]  /*c9e0*/  LDL.LU R71, [R1+0xdc] ;  /* 0x0000dc0001477983 */ /* 0x0005680000300800 */
[----:B------:R2:W5:Y:S01]  /*c9f0*/  LDL.LU R70, [R1+0xd8] ;  /* 0x0000d80001467983 */ /* 0x0005620000300800 */
[-C--:B-1----:R-:W-:Y:S07]  /*ca00*/  HMMA.16816.F32.BF16 R36, R4, R12.reuse, R204 ;  /* 0x0000000c0424723c */ /* 0x082fee00000418cc */
[----:B------:R-:W-:Y:S01]  /*ca10*/  IMAD.MOV.U32 R204, RZ, RZ, R34 ;  /* 0x000000ffffcc7224 */ /* 0x000fe200078e0022 */
[----:B------:R-:W-:Y:S01]  /*ca20*/  HMMA.16816.F32.BF16 R44, R8, R12, R44 ;  /* 0x0000000c082c723c */ /* 0x000fe2000004182c */
[----:B------:R-:W-:-:S02]  /*ca30*/  IMAD.MOV.U32 R205, RZ, RZ, R35 ;  /* 0x000000ffffcd7224 */ /* 0x000fc400078e0023 */
[----:B------:R-:W-:Y:S02]  /*ca40*/  IMAD.MOV.U32 R206, RZ, RZ, R20 ;  /* 0x000000ffffce7224 */ /* 0x000fe400078e0014 */
[----:B------:R-:W-:-:S03]  /*ca50*/  IMAD.MOV.U32 R207, RZ, RZ, R21 ;  /* 0x000000ffffcf7224 */ /* 0x000fc600078e0015 */
[-C--:B------:R-:W-:Y:S08]  /*ca60*/  HMMA.16816.F32.BF16 R32, R4, R14.reuse, R120 ;  /* 0x0000000e0420723c */ /* 0x080ff00000041878 */
[----:B------:R-:W-:Y:S01]  /*ca70*/  HMMA.16816.F32.BF16 R20, R8, R14, R88 ;  /* 0x0000000e0814723c */ /* 0x000fe20000041858 */
[----:B------:R-:W1:Y:S06]  /*ca80*/  LDSM.16.M88.4 R12, [R231] ;  /* 0x00000000e70c783b */ /* 0x000e6c0000000200 */
[----:B------:R-:W-:-:S02]  /*ca90*/  IMAD.MOV.U32 R89, RZ, RZ, R76 ;  /* 0x000000ffff597224 */ /* 0x000fc400078e004c */
[----:B------:R-:W-:Y:S02]  /*caa0*/  IMAD.MOV.U32 R90, RZ, RZ, R77 ;  /* 0x000000ffff5a7224 */ /* 0x000fe400078e004d */
[----:B------:R-:W-:Y:S01]  /*cab0*/  IMAD.MOV.U32 R91, RZ, RZ, R78 ;  /* 0x000000ffff5b7224 */ /* 0x000fe200078e004e */
[-C--:B-1----:R-:W-:Y:S07]  /*cac0*/  HMMA.16816.F32.BF16 R40, R8, R12.reuse, R244 ;  /* 0x0000000c0828723c */ /* 0x082fee00000418f4 */
[----:B------:R-:W-:Y:S01]  /*cad0*/  IMAD.MOV.U32 R246, RZ, RZ, R53 ;  /* 0x000000fffff67224 */ /* 0x000fe200078e0035 */
[----:B------:R-:W-:Y:S01]  /*cae0*/  HMMA.16816.F32.BF16 R28, R4, R12, R28 ;  /* 0x0000000c041c723c */ /* 0x000fe2000004181c */
[----:B------:R-:W-:-:S07]  /*caf0*/  IMAD.MOV.U32 R247, RZ, RZ, R52 ;  /* 0x000000fffff77224 */ /* 0x000fce00078e0034 */
[-C--:B------:R-:W-:Y:S08]  /*cb00*/  HMMA.16816.F32.BF16 R52, R4, R14.reuse, R124 ;  /* 0x0000000e0434723c */ /* 0x080ff0000004187c */
[----:B------:R-:W-:Y:S01]  /*cb10*/  HMMA.16816.F32.BF16 R76, R8, R14, R100 ;  /* 0x0000000e084c723c */ /* 0x000fe20000041864 */
[----:B------:R-:W1:Y:S01]  /*cb20*/  LDSM.16.M88.4 R12, [R230] ;  /* 0x00000000e60c783b */ /* 0x000e620000000200 */
[----:B------:R-:W-:-:S02]  /*cb30*/  IMAD.MOV.U32 R88, RZ, RZ, R251 ;  /* 0x000000ffff587224 */ /* 0x000fc400078e00fb */
[----:B------:R-:W-:Y:S02]  /*cb40*/  IMAD.MOV.U32 R124, RZ, RZ, R68 ;  /* 0x000000ffff7c7224 */ /* 0x000fe400078e0044 */
[----:B------:R-:W-:Y:S02]  /*cb50*/  IMAD.MOV.U32 R125, RZ, RZ, R3 ;  /* 0x000000ffff7d7224 */ /* 0x000fe400078e0003 */
[-C--:B-1----:R-:W-:Y:S08]  /*cb60*/  HMMA.16816.F32.BF16 R100, R4, R12.reuse, R112 ;  /* 0x0000000c0464723c */ /* 0x082ff00000041870 */
[----:B------:R-:W-:Y:S08]  /*cb70*/  HMMA.16816.F32.BF16 R88, R8, R12, R88 ;  /* 0x0000000c0858723c */ /* 0x000ff00000041858 */
[-C--:B------:R-:W-:Y:S08]  /*cb80*/  HMMA.16816.F32.BF16 R112, R4, R14.reuse, R128 ;  /* 0x0000000e0470723c */ /* 0x080ff00000041880 */
[----:B------:R-:W-:Y:S01]  /*cb90*/  HMMA.16816.F32.BF16 R108, R8, R14, R108 ;  /* 0x0000000e086c723c */ /* 0x000fe2000004186c */
[----:B------:R-:W1:Y:S01]  /*cba0*/  LDSM.16.M88.4 R12, [R229] ;  /* 0x00000000e50c783b */ /* 0x000e620000000200 */
[----:B------:R-:W-:-:S02]  /*cbb0*/  IMAD.MOV.U32 R126, RZ, RZ, R2 ;  /* 0x000000ffff7e7224 */ /* 0x000fc400078e0002 */
[----:B------:R-:W-:-:S07]  /*cbc0*/  IMAD.MOV.U32 R127, RZ, RZ, R0 ;  /* 0x000000ffff7f7224 */ /* 0x000fce00078e0000 */
[-C--:B-1----:R-:W-:Y:S08]  /*cbd0*/  HMMA.16816.F32.BF16 R124, R8, R12.reuse, R124 ;  /* 0x0000000c087c723c */ /* 0x082ff0000004187c */
[C---:B------:R-:W-:Y:S08]  /*cbe0*/  HMMA.16816.F32.BF16 R128, R4.reuse, R12, R204 ;  /* 0x0000000c0480723c */ /* 0x040ff000000418cc */
[-C--:B------:R-:W-:Y:S08]  /*cbf0*/  HMMA.16816.F32.BF16 R200, R4, R14.reuse, R200 ;  /* 0x0000000e04c8723c */ /* 0x080ff000000418c8 */
[----:B------:R-:W-:Y:S01]  /*cc00*/  HMMA.16816.F32.BF16 R84, R8, R14, R84 ;  /* 0x0000000e0854723c */ /* 0x000fe20000041854 */
[----:B------:R-:W1:Y:S01]  /*cc10*/  LDSM.16.M88.4 R12, [R228] ;  /* 0x00000000e40c783b */ /* 0x000e620000000200 */
[----:B------:R-:W-:-:S02]  /*cc20*/  IMAD.MOV.U32 R122, RZ, RZ, R132 ;  /* 0x000000ffff7a7224 */ /* 0x000fc400078e0084 */
[----:B------:R-:W-:-:S04]  /*cc30*/  IMAD.MOV.U32 R245, RZ, RZ, R69 ;  /* 0x000000fffff57224 */ /* 0x000fc800078e0045 */
[-C--:B-1----:R-:W-:Y:S08]  /*cc40*/  HMMA.16816.F32.BF16 R204, R8, R12.reuse, R208 ;  /* 0x0000000c08cc723c */ /* 0x082ff000000418d0 */
[C---:B------:R-:W-:Y:S08]  /*cc50*/  HMMA.16816.F32.BF16 R208, R4.reuse, R12, R212 ;  /* 0x0000000c04d0723c */ /* 0x040ff000000418d4 */
[-C--:B------:R-:W-:Y:S11]  /*cc60*/  HMMA.16816.F32.BF16 R212, R4, R14.reuse, R116 ;  /* 0x0000000e04d4723c */ /* 0x080ff60000041874 */
[----:B------:R-:W-:Y:S11]  /*cc70*/  @!UPT UIADD3 URZ, URZ, URZ, URZ ;  /* 0x0000003f3f3ff290 */ /* 0x000ff6000fffe03f */
[----:B------:R-:W-:Y:S02]  /*cc80*/  @!UPT UIADD3 URZ, URZ, URZ, URZ ;  /* 0x0000003f3f3ff290 */ /* 0x000fe4000fffe03f */
[----:B------:R-:W-:Y:S02]  /*cc90*/  IMAD.MOV.U32 R132, RZ, RZ, R213 ;  /* 0x000000ffff847224 */ /* 0x000fe400078e00d5 */
[----:B------:R-:W-:Y:S02]  /*cca0*/  IMAD.MOV.U32 R118, RZ, RZ, R214 ;  /* 0x000000ffff767224 */ /* 0x000fe400078e00d6 */
[----:B------:R-:W-:Y:S02]  /*ccb0*/  IMAD.MOV.U32 R69, RZ, RZ, R215 ;  /* 0x000000ffff457224 */ /* 0x000fe400078e00d7 */
[----:B------:R-:W-:Y:S02]  /*ccc0*/  IMAD.MOV.U32 R68, RZ, RZ, R212 ;  /* 0x000000ffff447224 */ /* 0x000fe400078e00d4 */
[----:B------:R-:W-:Y:S01]  /*ccd0*/  HMMA.16816.F32.BF16 R212, R8, R14, R64 ;  /* 0x0000000e08d4723c */ /* 0x000fe20000041840 */
[----:B------:R-:W1:Y:S01]  /*cce0*/  LDSM.16.M88.4 R12, [R227] ;  /* 0x00000000e30c783b */ /* 0x000e620000000200 */
[----:B------:R-:W-:-:S02]  /*ccf0*/  IMAD.MOV.U32 R251, RZ, RZ, R252 ;  /* 0x000000fffffb7224 */ /* 0x000fc400078e00fc */
[----:B------:R-:W-:Y:S02]  /*cd00*/  IMAD.MOV.U32 R120, RZ, RZ, R134 ;  /* 0x000000ffff787224 */ /* 0x000fe400078e0086 */
[----:B------:R-:W-:Y:S02]  /*cd10*/  IMAD.MOV.U32 R121, RZ, RZ, R133 ;  /* 0x000000ffff797224 */ /* 0x000fe400078e0085 */
[----:B------:R-:W-:Y:S02]  /*cd20*/  IMAD.MOV.U32 R123, RZ, RZ, R75 ;  /* 0x000000ffff7b7224 */ /* 0x000fe400078e004b */
[----:B------:R-:W-:Y:S01]  /*cd30*/  IMAD.MOV.U32 R244, RZ, RZ, R74 ;  /* 0x000000fffff47224 */ /* 0x000fe200078e004a */
[C---:B-1----:R-:W-:Y:S08]  /*cd40*/  HMMA.16816.F32.BF16 R64, R4.reuse, R12, R248 ;  /* 0x0000000c0440723c */ /* 0x042ff000000418f8 */
[----:B------:R-:W-:Y:S11]  /*cd50*/  HMMA.16816.F32.BF16 R4, R4, R14, R120 ;  /* 0x0000000e0404723c */ /* 0x000ff60000041878 */
[----:B------:R-:W-:Y:S05]  /*cd60*/  @!UPT UIADD3 URZ, URZ, URZ, URZ ;  /* 0x0000003f3f3ff290 */ /* 0x000fea000fffe03f */
[----:B------:R-:W-:Y:S02]  /*cd70*/  IMAD.MOV.U32 R251, RZ, RZ, R65 ;  /* 0x000000fffffb7224 */ /* 0x000fe400078e0041 */
[----:B------:R-:W-:Y:S02]  /*cd80*/  IMAD.MOV.U32 R250, RZ, RZ, R66 ;  /* 0x000000fffffa7224 */ /* 0x000fe400078e0042 */
[----:B------:R-:W-:-:S04]  /*cd90*/  IMAD.MOV.U32 R248, RZ, RZ, R64 ;  /* 0x000000fffff87224 */ /* 0x000fc800078e0040 */
[----:B------:R-:W-:Y:S02]  /*cda0*/  IMAD.MOV.U32 R66, RZ, RZ, R4 ;  /* 0x000000ffff427224 */ /* 0x000fe400078e0004 */
[----:B------:R-:W-:Y:S02]  /*cdb0*/  IMAD.MOV.U32 R65, RZ, RZ, R5 ;  /* 0x000000ffff417224 */ /* 0x000fe400078e0005 */
[----:B------:R-:W-:Y:S02]  /*cdc0*/  IMAD.MOV.U32 R64, RZ, RZ, R6 ;  /* 0x000000ffff407224 */ /* 0x000fe400078e0006 */
[----:B------:R-:W-:Y:S02]  /*cdd0*/  IMAD.MOV.U32 R0, RZ, RZ, R7 ;  /* 0x000000ffff007224 */ /* 0x000fe400078e0007 */
[C---:B------:R-:W-:Y:S11]  /*cde0*/  HMMA.16816.F32.BF16 R4, R8.reuse, R12, R244 ;  /* 0x0000000c0804723c */ /* 0x040ff600000418f4 */
[----:B------:R-:W-:Y:S11]  /*cdf0*/  @!UPT UIADD3 URZ, URZ, URZ, URZ ;  /* 0x0000003f3f3ff290 */ /* 0x000ff6000fffe03f */
[----:B------:R-:W-:Y:S02]  /*ce00*/  @!UPT UIADD3 URZ, URZ, URZ, URZ ;  /* 0x0000003f3f3ff290 */ /* 0x000fe4000fffe03f */
[----:B------:R-:W-:Y:S02]  /*ce10*/  IMAD.MOV.U32 R247, RZ, RZ, R5 ;  /* 0x000000fffff77224 */ /* 0x000fe400078e0005 */
[----:B------:R-:W-:Y:S02]  /*ce20*/  IMAD.MOV.U32 R246, RZ, RZ, R6 ;  /* 0x000000fffff67224 */ /* 0x000fe400078e0006 */
[----:B------:R-:W-:Y:S02]  /*ce30*/  IMAD.MOV.U32 R245, RZ, RZ, R7 ;  /* 0x000000fffff57224 */ /* 0x000fe400078e0007 */
[----:B------:R-:W-:Y:S02]  /*ce40*/  IMAD.MOV.U32 R244, RZ, RZ, R4 ;  /* 0x000000fffff47224 */ /* 0x000fe400078e0004 */
[----:B------:R-:W-:Y:S01]  /*ce50*/  HMMA.16816.F32.BF16 R4, R8, R14, R16 ;  /* 0x0000000e0804723c */ /* 0x000fe20000041810 */
[----:B------:R-:W-:Y:S01]  /*ce60*/  IMAD.MOV.U32 R249, RZ, RZ, R67 ;  /* 0x000000fffff97224 */ /* 0x000fe200078e0043 */
[----:B------:R-:W-:Y:S04]  /*ce70*/  LDSM.16.M88.4 R12, [R220] ;  /* 0x00000000dc0c783b */ /* 0x000fe80000000200 */
[----:B------:R-:W1:Y:S11]  /*ce80*/  LDSM.16.M88.4 R8, [R224] ;  /* 0x00000000e008783b */ /* 0x000e760000000200 */
[----:B------:R-:W-:Y:S07]  /*ce90*/  @!UPT UIADD3 URZ, URZ, URZ, URZ ;  /* 0x0000003f3f3ff290 */ /* 0x000fee000fffe03f */
[----:B------:R-:W-:Y:S02]  /*cea0*/  IMAD.MOV.U32 R117, RZ, RZ, R5 ;  /* 0x000000ffff757224 */ /* 0x000fe400078e0005 */
[----:B------:R-:W-:Y:S02]  /*ceb0*/  IMAD.MOV.U32 R116, RZ, RZ, R6 ;  /* 0x000000ffff747224 */ /* 0x000fe400078e0006 */
[----:B------:R-:W-:Y:S02]  /*cec0*/  IMAD.MOV.U32 R16, RZ, RZ, R4 ;  /* 0x000000ffff107224 */ /* 0x000fe400078e0004 */
[----:B------:R-:W-:Y:S02]  /*ced0*/  IMAD.MOV.U32 R67, RZ, RZ, R7 ;  /* 0x000000ffff437224 */ /* 0x000fe400078e0007 */
[----:B------:R-:W3:Y:S01]  /*cee0*/  LDSM.16.M88.4 R4, [R224+0x2000] ;  /* 0x00200000e004783b */ /* 0x000ee20000000200 */
[----:B-1----:R-:W-:Y:S08]  /*cef0*/  HMMA.16816.F32.BF16 R96, R8, R12, R96 ;  /* 0x0000000c0860723c */ /* 0x002ff00000041860 */
[C---:B---3--:R-:W-:Y:S08]  /*cf00*/  HMMA.16816.F32.BF16 R92, R4.reuse, R14, R92 ;  /* 0x0000000e045c723c */ /* 0x048ff0000004185c */
[----:B------:R-:W-:Y:S08]  /*cf10*/  HMMA.16816.F32.BF16 R120, R4, R12, R104 ;  /* 0x0000000c0478723c */ /* 0x000ff00000041868 */
[----:B------:R-:W-:Y:S08]  /*cf20*/  HMMA.16816.F32.BF16 R12, R8, R14, R48 ;  /* 0x0000000e080c723c */ /* 0x000ff00000041830 */
[----:B------:R-:W-:-:S02]  /*cf30*/  IMAD.MOV.U32 R119, RZ, RZ, R95 ;  /* 0x000000ffff777224 */ /* 0x000fc400078e005f */
[----:B------:R-:W-:Y:S02]  /*cf40*/  IMAD.MOV.U32 R106, RZ, RZ, R94 ;  /* 0x000000ffff6a7224 */ /* 0x000fe400078e005e */
[----:B------:R-:W-:Y:S02]  /*cf50*/  IMAD.MOV.U32 R94, RZ, RZ, R69 ;  /* 0x000000ffff5e7224 */ /* 0x000fe400078e0045 */
[----:B------:R-:W-:-:S10]  /*cf60*/  IMAD.MOV.U32 R95, RZ, RZ, R68 ;  /* 0x000000ffff5f7224 */ /* 0x000fd400078e0044 */
[----:B------:R-:W-:Y:S02]  /*cf70*/  IMAD.MOV.U32 R18, RZ, RZ, R15 ;  /* 0x000000ffff127224 */ /* 0x000fe400078e000f */
[----:B------:R-:W-:Y:S02]  /*cf80*/  IMAD.MOV.U32 R17, RZ, RZ, R14 ;  /* 0x000000ffff117224 */ /* 0x000fe400078e000e */
[----:B------:R-:W-:Y:S02]  /*cf90*/  IMAD.MOV.U32 R69, RZ, RZ, R12 ;  /* 0x000000ffff457224 */ /* 0x000fe400078e000c */
[----:B------:R-:W-:Y:S02]  /*cfa0*/  IMAD.MOV.U32 R68, RZ, RZ, R13 ;  /* 0x000000ffff447224 */ /* 0x000fe400078e000d */
[----:B------:R-:W1:Y:S01]  /*cfb0*/  LDSM.16.M88.4 R12, [R220+0x800] ;  /* 0x00080000dc0c783b */ /* 0x000e620000000200 */
[----:B------:R-:W-:Y:S02]  /*cfc0*/  IMAD.MOV.U32 R104, RZ, RZ, R121 ;  /* 0x000000ffff687224 */ /* 0x000fe400078e0079 */
[----:B------:R-:W-:-:S02]  /*cfd0*/  IMAD.MOV.U32 R75, RZ, RZ, R120 ;  /* 0x000000ffff4b7224 */ /* 0x000fc400078e0078 */
[----:B------:R-:W-:Y:S02]  /*cfe0*/  IMAD.MOV.U32 R121, RZ, RZ, R92 ;  /* 0x000000ffff797224 */ /* 0x000fe400078e005c */
[----:B------:R-:W-:Y:S02]  /*cff0*/  IMAD.MOV.U32 R120, RZ, RZ, R93 ;  /* 0x000000ffff787224 */ /* 0x000fe400078e005d */
[----:B------:R-:W-:Y:S02]  /*d000*/  IMAD.MOV.U32 R92, RZ, RZ, R132 ;  /* 0x000000ffff5c7224 */ /* 0x000fe400078e0084 */
[----:B------:R-:W-:Y:S01]  /*d010*/  IMAD.MOV.U32 R93, RZ, RZ, R118 ;  /* 0x000000ffff5d7224 */ /* 0x000fe200078e0076 */
[----:B-1----:R-:W-:Y:S07]  /*d020*/  HMMA.16816.F32.BF16 R48, R8, R12, R80 ;  /* 0x0000000c0830723c */ /* 0x002fee0000041850 */
        /* <DEDUP_REMOVED lines=9> */
[-C--:B------:R-:W-:Y:S08]  /*d0c0*/  HMMA.16816.F32.BF16 R56, R4, R14.reuse, R56 ;  /* 0x0000000e0438723c */ /* 0x080ff00000041838 */
[----:B------:R-:W-:Y:S01]  /*d0d0*/  HMMA.16816.F32.BF16 R248, R8, R14, R24 ;  /* 0x0000000e08f8723c */ /* 0x000fe20000041818 */
[----:B------:R-:W1:Y:S01]  /*d0e0*/  LDSM.16.M88.4 R12, [R220+0x1000] ;  /* 0x00100000dc0c783b */ /* 0x000e620000000200 */
        /* <DEDUP_REMOVED lines=19> */
[----:B------:R-:W-:Y:S01]  /*d220*/  IMAD.MOV.U32 R133, RZ, RZ, R57 ;  /* 0x000000ffff857224 */ /* 0x000fe200078e0039 */
[----:B-1----:R-:W-:Y:S01]  /*d230*/  HMMA.16816.F32.BF16 R120, R4, R12, R36 ;  /* 0x0000000c0478723c */ /* 0x002fe20000041824 */
[----:B------:R-:W-:Y:S02]  /*d240*/  IMAD.MOV.U32 R132, RZ, RZ, R59 ;  /* 0x000000ffff847224 */ /* 0x000fe400078e003b */
[----:B------:R-:W-:Y:S02]  /*d250*/  IMAD.MOV.U32 R57, RZ, RZ, R247 ;  /* 0x000000ffff397224 */ /* 0x000fe400078e00f7 */
[----:B------:R-:W-:Y:S02]  /*d260*/  IMAD.MOV.U32 R58, RZ, RZ, R246 ;  /* 0x000000ffff3a7224 */ /* 0x000fe400078e00f6 */
[----:B------:R-:W-:Y:S02]  /*d270*/  IMAD.MOV.U32 R59, RZ, RZ, R245 ;  /* 0x000000ffff3b7224 */ /* 0x000fe400078e00f5 */
[----:B------:R-:W-:-:S02]  /*d280*/  IMAD.MOV.U32 R56, RZ, RZ, R244 ;  /* 0x000000ffff387224 */ /* 0x000fc400078e00f4 */
[----:B------:R-:W-:Y:S01]  /*d290*/  IMAD.MOV.U32 R51, RZ, RZ, R119 ;  /* 0x000000ffff337224 */ /* 0x000fe200078e0077 */
[----:B------:R-:W-:Y:S01]  /*d2a0*/  HMMA.16816.F32.BF16 R244, R8, R12, R44 ;  /* 0x0000000c08f4723c */ /* 0x000fe2000004182c */
        /* <DEDUP_REMOVED lines=8> */
[----:B------:R-:W-:Y:S02]  /*d330*/  IMAD.MOV.U32 R35, RZ, RZ, R104 ;  /* 0x000000ffff237224 */ /* 0x000fe400078e0068 */
[----:B------:R-:W-:Y:S01]  /*d340*/  HMMA.16816.F32.BF16 R104, R8, R14, R20 ;  /* 0x0000000e0868723c */ /* 0x000fe20000041814 */
[----:B------:R-:W1:Y:S01]  /*d350*/  LDSM.16.M88.4 R12, [R220+0x1800] ;  /* 0x00180000dc0c783b */ /* 0x000e620000000200 */
[----:B------:R-:W-:Y:S02]  /*d360*/  IMAD.MOV.U32 R46, RZ, RZ, R99 ;  /* 0x000000ffff2e7224 */ /* 0x000fe400078e0063 */
[----:B------:R-:W-:-:S02]  /*d370*/  IMAD.MOV.U32 R47, RZ, RZ, R98 ;  /* 0x000000ffff2f7224 */ /* 0x000fc400078e0062 */
[----:B------:R-:W-:Y:S02]  /*d380*/  IMAD.MOV.U32 R38, RZ, RZ, R97 ;  /* 0x000000ffff267224 */ /* 0x000fe400078e0061 */
[----:B------:R-:W-:Y:S02]  /*d390*/  IMAD.MOV.U32 R39, RZ, RZ, R96 ;  /* 0x000000ffff277224 */ /* 0x000fe400078e0060 */
[----:B-1----:R-:W-:Y:S07]  /*d3a0*/  HMMA.16816.F32.BF16 R96, R8, R12, R40 ;  /* 0x0000000c0860723c */ /* 0x002fee0000041828 */
[----:B------:R-:W-:Y:S01]  /*d3b0*/  IMAD.MOV.U32 R40, RZ, RZ, R19 ;  /* 0x000000ffff287224 */ /* 0x000fe200078e0013 */
[----:B------:R-:W-:Y:S01]  /*d3c0*/  HMMA.16816.F32.BF16 R24, R4, R14, R52 ;  /* 0x0000000e0418723c */ /* 0x000fe20000041834 */
[----:B------:R-:W-:-:S02]  /*d3d0*/  IMAD.MOV.U32 R41, RZ, RZ, R18 ;  /* 0x000000ffff297224 */ /* 0x000fc400078e0012 */
[----:B------:R-:W-:Y:S02]  /*d3e0*/  IMAD.MOV.U32 R42, RZ, RZ, R17 ;  /* 0x000000ffff2a7224 */ /* 0x000fe400078e0011 */
[----:B------:R-:W-:-:S03]  /*d3f0*/  IMAD.MOV.U32 R43, RZ, RZ, R16 ;  /* 0x000000ffff2b7224 */ /* 0x000fc600078e0010 */
[----:B------:R-:W-:Y:S08]  /*d400*/  HMMA.16816.F32.BF16 R16, R4, R12, R28 ;  /* 0x0000000c0410723c */ /* 0x000ff0000004181c */
[----:B------:R-:W-:Y:S01]  /*d410*/  HMMA.16816.F32.BF16 R20, R8, R14, R76 ;  /* 0x0000000e0814723c */ /* 0x000fe2000004184c */
[----:B------:R-:W1:Y:S01]  /*d420*/  LDSM.16.M88.4 R12, [R220+0x2000] ;  /* 0x00200000dc0c783b */ /* 0x000e620000000200 */
[----:B------:R-:W-:-:S02]  /*d430*/  IMAD.MOV.U32 R55, RZ, RZ, R35 ;  /* 0x000000ffff377224 */ /* 0x000fc400078e0023 */
[----:B------:R-:W-:Y:S02]  /*d440*/  IMAD.MOV.U32 R53, RZ, RZ, R43 ;  /* 0x000000ffff357224 */ /* 0x000fe400078e002b */
[----:B------:R-:W-:Y:S02]  /*d450*/  IMAD.MOV.U32 R54, RZ, RZ, R36 ;  /* 0x000000ffff367224 */ /* 0x000fe400078e0024 */
[----:B-1----:R-:W-:Y:S07]  /*d460*/  HMMA.16816.F32.BF16 R28, R4, R12, R100 ;  /* 0x0000000c041c723c */ /* 0x002fee0000041864 */
[----:B------:R-:W-:-:S02]  /*d470*/  IMAD.MOV.U32 R103, RZ, RZ, R40 ;  /* 0x000000ffff677224 */ /* 0x000fc400078e0028 */
[----:B------:R-:W-:Y:S02]  /*d480*/  IMAD.MOV.U32 R101, RZ, RZ, R41 ;  /* 0x000000ffff657224 */ /* 0x000fe400078e0029 */
[----:B------:R-:W-:Y:S02]  /*d490*/  IMAD.MOV.U32 R102, RZ, RZ, R42 ;  /* 0x000000ffff667224 */ /* 0x000fe400078e002a */
[----:B------:R-:W-:Y:S01]  /*d4a0*/  IMAD.MOV.U32 R100, RZ, RZ, R55 ;  /* 0x000000ffff647224 */ /* 0x000fe200078e0037 */
[----:B------:R-:W-:Y:S01]  /*d4b0*/  HMMA.16816.F32.BF16 R40, R4, R14, R112 ;  /* 0x0000000e0428723c */ /* 0x000fe20000041870 */
[----:B------:R-:W-:-:S06]  /*d4c0*/  IMAD.MOV.U32 R55, RZ, RZ, R37 ;  /* 0x000000ffff377224 */ /* 0x000fcc00078e0025 */
[----:B------:R-:W-:Y:S01]  /*d4d0*/  IMAD.MOV.U32 R115, RZ, RZ, R38 ;  /* 0x000000ffff737224 */ /* 0x000fe200078e0026 */
[----:B------:R-:W-:Y:S01]  /*d4e0*/  HMMA.16816.F32.BF16 R32, R8, R12, R88 ;  /* 0x0000000c0820723c */ /* 0x000fe20000041858 */
[----:B------:R-:W-:-:S07]  /*d4f0*/  IMAD.MOV.U32 R114, RZ, RZ, R39 ;  /* 0x000000ffff727224 */ /* 0x000fce00078e0027 */
[----:B------:R-:W-:Y:S01]  /*d500*/  HMMA.16816.F32.BF16 R36, R8, R14, R108 ;  /* 0x0000000e0824723c */ /* 0x000fe2000004186c */
[----:B------:R-:W1:Y:S01]  /*d510*/  LDSM.16.M88.4 R12, [R220+0x2800] ;  /* 0x00280000dc0c783b */ /* 0x000e620000000200 */
[----:B------:R-:W-:Y:S02]  /*d520*/  IMAD.MOV.U32 R113, RZ, RZ, R51 ;  /* 0x000000ffff717224 */ /* 0x000fe400078e0033 */
[----:B------:R-:W-:-:S03]  /*d530*/  IMAD.MOV.U32 R112, RZ, RZ, R44 ;  /* 0x000000ffff707224 */ /* 0x000fc600078e002c */
[----:B------:R-:W-:Y:S02]  /*d540*/  IMAD.MOV.U32 R109, RZ, RZ, R48 ;  /* 0x000000ffff6d7224 */ /* 0x000fe400078e0030 */
[----:B------:R-:W-:Y:S02]  /*d550*/  IMAD.MOV.U32 R110, RZ, RZ, R49 ;  /* 0x000000ffff6e7224 */ /* 0x000fe400078e0031 */
[----:B------:R-:W-:Y:S02]  /*d560*/  IMAD.MOV.U32 R111, RZ, RZ, R50 ;  /* 0x000000ffff6f7224 */ /* 0x000fe400078e0032 */
[----:B------:R-:W-:Y:S01]  /*d570*/  IMAD.MOV.U32 R108, RZ, RZ, R45 ;  /* 0x000000ffff6c7224 */ /* 0x000fe200078e002d */
[----:B-1----:R-:W-:Y:S07]  /*d580*/  HMMA.16816.F32.BF16 R48, R8, R12, R124 ;  /* 0x0000000c0830723c */ /* 0x002fee000004187c */
[----:B------:R-:W-:-:S02]  /*d590*/  IMAD.MOV.U32 R126, RZ, RZ, R46 ;  /* 0x000000ffff7e7224 */ /* 0x000fc400078e002e */
[----:B------:R-:W-:Y:S02]  /*d5a0*/  IMAD.MOV.U32 R127, RZ, RZ, R47 ;  /* 0x000000ffff7f7224 */ /* 0x000fe400078e002f */
[----:B------:R-:W-:Y:S01]  /*d5b0*/  HMMA.16816.F32.BF16 R44, R4, R12, R128 ;  /* 0x0000000c042c723c */ /* 0x000fe20000041880 */
[----:B------:R-:W-:Y:S02]  /*d5c0*/  IMAD.MOV.U32 R124, RZ, RZ, R60 ;  /* 0x000000ffff7c7224 */ /* 0x000fe400078e003c */
[----:B------:R-:W-:-:S04]  /*d5d0*/  IMAD.MOV.U32 R125, RZ, RZ, R61 ;  /* 0x000000ffff7d7224 */ /* 0x000fc800078e003d */
[----:B------:R-:W-:Y:S02]  /*d5e0*/  IMAD.MOV.U32 R130, RZ, RZ, R62 ;  /* 0x000000ffff827224 */ /* 0x000fe400078e003e */
[----:B------:R-:W-:Y:S02]  /*d5f0*/  IMAD.MOV.U32 R131, RZ, RZ, R63 ;  /* 0x000000ffff837224 */ /* 0x000fe400078e003f */
[----:B------:R-:W-:Y:S07]  /*d600*/  HMMA.16816.F32.BF16 R60, R4, R14, R200 ;  /* 0x0000000e043c723c */ /* 0x000fee00000418c8 */
[----:B------:R-:W-:-:S02]  /*d610*/  IMAD.MOV.U32 R200, RZ, RZ, R53 ;  /* 0x000000ffffc87224 */ /* 0x000fc400078e0035 */
[----:B------:R-:W-:Y:S02]  /*d620*/  IMAD.MOV.U32 R201, RZ, RZ, R54 ;  /* 0x000000ffffc97224 */ /* 0x000fe400078e0036 */
[----:B------:R-:W-:Y:S02]  /*d630*/  IMAD.MOV.U32 R202, RZ, RZ, R55 ;  /* 0x000000ffffca7224 */ /* 0x000fe400078e0037 */
[----:B------:R-:W-:Y:S01]  /*d640*/  HMMA.16816.F32.BF16 R52, R8, R14, R84 ;  /* 0x0000000e0834723c */ /* 0x000fe20000041854 */
[----:B------:R-:W1:Y:S04]  /*d650*/  LDSM.16.M88.4 R12, [R220+0x3000] ;  /* 0x00300000dc0c783b */ /* 0x000e680000000200 */
[----:B------:R-:W3:Y:S01]  /*d660*/  S2R R129, SR_TID.X ;  /* 0x0000000000817919 */ /* 0x000ee20000002100 */
[----:B------:R-:W-:-:S02]  /*d670*/  IMAD.MOV.U32 R203, RZ, RZ, R67 ;  /* 0x000000ffffcb7224 */ /* 0x000fc400078e0043 */
[----:B------:R-:W-:Y:S02]  /*d680*/  IMAD.MOV.U32 R84, RZ, RZ, R66 ;  /* 0x000000ffff547224 */ /* 0x000fe400078e0042 */
[----:B------:R-:W-:Y:S02]  /*d690*/  IMAD.MOV.U32 R85, RZ, RZ, R65 ;  /* 0x000000ffff557224 */ /* 0x000fe400078e0041 */
[----:B------:R-:W-:Y:S02]  /*d6a0*/  IMAD.MOV.U32 R86, RZ, RZ, R64 ;  /* 0x000000ffff567224 */ /* 0x000fe400078e0040 */
[----:B------:R-:W-:Y:S02]  /*d6b0*/  IMAD.MOV.U32 R87, RZ, RZ, R0 ;  /* 0x000000ffff577224 */ /* 0x000fe400078e0000 */
[----:B------:R-:W-:Y:S02]  /*d6c0*/  IMAD.U32 R0, RZ, RZ, UR9 ;  /* 0x00000009ff007e24 */ /* 0x000fe4000f8e00ff */
[----:B------:R-:W-:-:S02]  /*d6d0*/  IMAD.MOV.U32 R128, RZ, RZ, R130 ;  /* 0x000000ffff807224 */ /* 0x000fc400078e0082 */
[----:B---3--:R-:W-:Y:S01]  /*d6e0*/  IMAD.SHL.U32 R129, R129, 0x2, RZ ;  /* 0x0000000281817824 */ /* 0x008fe200078e00ff */
[----:B-1----:R-:W-:Y:S08]  /*d6f0*/  HMMA.16816.F32.BF16 R88, R4, R14, R80 ;  /* 0x0000000e0458723c */ /* 0x002ff00000041850 */
[-C--:B------:R-:W-:Y:S08]  /*d700*/  HMMA.16816.F32.BF16 R76, R8, R12.reuse, R204 ;  /* 0x0000000c084c723c */ /* 0x080ff000000418cc */
[----:B------:R-:W-:Y:S08]  /*d710*/  HMMA.16816.F32.BF16 R64, R4, R12, R208 ;  /* 0x0000000c0440723c */ /* 0x000ff000000418d0 */
[----:B------:R-:W-:Y:S01]  /*d720*/  HMMA.16816.F32.BF16 R80, R8, R14, R212 ;  /* 0x0000000e0850723c */ /* 0x000fe200000418d4 */
[----:B------:R-:W1:Y:S01]  /*d730*/  LDSM.16.M88.4 R12, [R220+0x3800] ;  /* 0x00380000dc0c783b */ /* 0x000e620000000200 */
[----:B------:R-:W-:Y:S01]  /*d740*/  LOP3.LUT R129, R129, 0x6, RZ, 0xc0, !PT ;  /* 0x0000000681817812 */ /* 0x000fe200078ec0ff */
[----:B------:R-:W-:Y:S01]  /*d750*/  IMAD.MOV.U32 R130, RZ, RZ, R108 ;  /* 0x000000ffff827224 */ /* 0x000fe200078e006c */
[----:B------:R-:W-:Y:S01]  /*d760*/  UISETP.GT.AND UP0, UPT, UR9, UR8, UPT ;  /* 0x000000080900728c */ /* 0x000fe2000bf04270 */
[----:B------:R-:W-:Y:S01]  /*d770*/  IMAD.MOV.U32 R108, RZ, RZ, R110 ;  /* 0x000000ffff6c7224 */ /* 0x000fe200078e006e */
[----:B------:R-:W-:-:S04]  /*d780*/  DEPBAR.LE SB0, 0x0 ;  /* 0x000080000000791a */ /* 0x000fc80000000000 */
[----:B------:R-:W-:Y:S02]  /*d790*/  IMAD R0, R0, 0x80, R129 ;  /* 0x0000008000007824 */ /* 0x000fe400078e0281 */
[----:B------:R-:W-:Y:S02]  /*d7a0*/  IMAD.MOV.U32 R110, RZ, RZ, R100 ;  /* 0x000000ffff6e7224 */ /* 0x000fe400078e0064 */
[----:B------:R-:W-:Y:S01]  /*d7b0*/  IMAD.MOV.U32 R100, RZ, RZ, R2 ;  /* 0x000000ffff647224 */ /* 0x000fe200078e0002 */
[----:B------:R-:W-:-:S04]  /*d7c0*/  IADD3 R2, R0, 0x1, RZ ;  /* 0x0000000100027810 */ /* 0x000fc80007ffe0ff */
[C---:B------:R-:W-:Y:S02]  /*d7d0*/  ISETP.GE.AND P3, PT, R2.reuse, R242, PT ;  /* 0x000000f20200720c */ /* 0x040fe40003f66270 */
[C---:B------:R-:W-:Y:S01]  /*d7e0*/  ISETP.GE.AND P2, PT, R2.reuse, R241, PT ;  /* 0x000000f10200720c */ /* 0x040fe20003f46270 */
[----:B------:R-:W-:Y:S01]  /*d7f0*/  BAR.SYNC.DEFER_BLOCKING 0x0 ;  /* 0x0000000000007b1d */ /* 0x000fe20000010000 */
[C---:B------:R-:W-:Y:S02]  /*d800*/  ISETP.GE.AND P1, PT, R2.reuse, R240, PT ;  /* 0x000000f00200720c */ /* 0x040fe40003f26270 */
[C---:B------:R-:W-:Y:S02]  /*d810*/  ISETP.GE.AND P0, PT, R2.reuse, R239, PT ;  /* 0x000000ef0200720c */ /* 0x040fe40003f06270 */
[C---:B------:R-:W-:Y:S02]  /*d820*/  ISETP.LT.OR P6, PT, R2.reuse, R237, P3 ;  /* 0x000000ed0200720c */ /* 0x040fe40001fc1670 */
[----:B------:R-:W-:-:S02]  /*d830*/  ISETP.LT.OR P3, PT, R2, R236, P2 ;  /* 0x000000ec0200720c */ /* 0x000fc40001761670 */
[C---:B------:R-:W-:Y:S02]  /*d840*/  ISETP.LT.OR P5, PT, R2.reuse, R238, P1 ;  /* 0x000000ee0200720c */ /* 0x040fe40000fa1670 */
[----:B------:R-:W-:Y:S02]  /*d850*/  ISETP.LT.OR P2, PT, R2, R235, P0 ;  /* 0x000000eb0200720c */ /* 0x000fe40000741670 */
[C---:B------:R-:W-:Y:S02]  /*d860*/  ISETP.GE.AND P1, PT, R0.reuse, R242, PT ;  /* 0x000000f20000720c */ /* 0x040fe40003f26270 */
[C---:B------:R-:W-:Y:S01]  /*d870*/  ISETP.GE.AND P0, PT, R0.reuse, R241, PT ;  /* 0x000000f10000720c */ /* 0x040fe20003f06270 */
[----:B------:R-:W-:Y:S01]  /*d880*/  IMAD.MOV.U32 R129, RZ, RZ, R131 ;  /* 0x000000ffff817224 */ /* 0x000fe200078e0083 */
[C---:B------:R-:W-:Y:S02]  /*d890*/  ISETP.LT.OR P1, PT, R0.reuse, R237, P1 ;  /* 0x000000ed0000720c */ /* 0x040fe40000f21670 */
[C---:B------:R-:W-:Y:S01]  /*d8a0*/  ISETP.LT.OR P0, PT, R0.reuse, R236, P0 ;  /* 0x000000ec0000720c */ /* 0x040fe20000701670 */
[----:B-1----:R-:W-:Y:S01]  /*d8b0*/  HMMA.16816.F32.BF16 R56, R8, R12, R56 ;  /* 0x0000000c0838723c */ /* 0x002fe20000041838 */
[----:B------:R-:W-:Y:S01]  /*d8c0*/  IADD3 R2, R0, 0x8, RZ ;  /* 0x0000000800027810 */ /* 0x000fe20007ffe0ff */
[----:B------:R-:W-:-:S06]  /*d8d0*/  IMAD.MOV.U32 R131, RZ, RZ, R109 ;  /* 0x000000ffff837224 */ /* 0x000fcc00078e006d */
[----:B------:R-:W-:Y:S01]  /*d8e0*/  HMMA.16816.F32.BF16 R84, R4, R14, R84 ;  /* 0x0000000e0454723c */ /* 0x000fe20000041854 */
[----:B------:R-:W-:-:S07]  /*d8f0*/  IMAD.MOV.U32 R109, RZ, RZ, R111 ;  /* 0x000000ffff6d7224 */ /* 0x000fce00078e006f */
[----:B------:R-:W-:Y:S07]  /*d900*/  HMMA.16816.F32.BF16 R8, R8, R14, R200 ;  /* 0x0000000e0808723c */ /* 0x000fee00000418c8 */
[----:B------:R-:W-:Y:S02]  /*d910*/  FSEL R14, R128, -INF , !P1 ;  /* 0xff800000800e7808 */ /* 0x000fe40004800000 */
[----:B------:R-:W-:Y:S02]  /*d920*/  FSEL R15, R129, -INF , !P0 ;  /* 0xff800000810f7808 */ /* 0x000fe40004000000 */
[----:B------:R-:W-:-:S02]  /*d930*/  ISETP.GE.AND P1, PT, R0, R240, PT ;  /* 0x000000f00000720c */ /* 0x000fc40003f26270 */
[C---:B------:R-:W-:Y:S01]  /*d940*/  ISETP.GE.AND P0, PT, R0.reuse, R239, PT ;  /* 0x000000ef0000720c */ /* 0x040fe20003f06270 */
[----:B------:R-:W-:Y:S01]  /*d950*/  HMMA.16816.F32.BF16 R92, R4, R12, R92 ;  /* 0x0000000c045c723c */ /* 0x000fe2000004185c */
[C---:B------:R-:W-:Y:S02]  /*d960*/  ISETP.LT.OR P1, PT, R0.reuse, R238, P1 ;  /* 0x000000ee0000720c */ /* 0x040fe40000f21670 */
[----:B------:R-:W-:Y:S01]  /*d970*/  ISETP.LT.OR P0, PT, R0, R235, P0 ;  /* 0x000000eb0000720c */ /* 0x000fe20000701670 */
[----:B------:R-:W-:Y:S01]  /*d980*/  IMAD.MOV.U32 R111, RZ, RZ, R3 ;  /* 0x000000ffff6f7224 */ /* 0x000fe200078e0003 */
[----:B------:R-:W-:Y:S02]  /*d990*/  P2R R3, PR, RZ, 0x4 ;  /* 0x00000004ff037803 */ /* 0x000fe40000000000 */
[----:B------:R-:W-:Y:S02]  /*d9a0*/  P2R R4, PR, RZ, 0x8 ;  /* 0x00000008ff047803 */ /* 0x000fe40000000000 */
[----:B------:R-:W-:-:S02]  /*d9b0*/  ISETP.GE.AND P3, PT, R2, R242, PT ;  /* 0x000000f20200720c */ /* 0x000fc40003f66270 */
[----:B------:R-:W-:Y:S02]  /*d9c0*/  FSEL R75, R75, -INF , !P1 ;  /* 0xff8000004b4b7808 */ /* 0x000fe40004800000 */
[----:B------:R-:W-:Y:S02]  /*d9d0*/  FSEL R103, R103, -INF , !P0 ;  /* 0xff80000067677808 */ /* 0x000fe40004000000 */
[C---:B------:R-:W-:Y:S02]  /*d9e0*/  ISETP.GE.AND P2, PT, R2.reuse, R241, PT ;  /* 0x000000f10200720c */ /* 0x040fe40003f46270 */
[C---:B------:R-:W-:Y:S02]  /*d9f0*/  ISETP.GE.AND P1, PT, R2.reuse, R240, PT ;  /* 0x000000f00200720c */ /* 0x040fe40003f26270 */
[----:B------:R-:W-:Y:S02]  /*da00*/  ISETP.GE.AND P0, PT, R2, R239, PT ;  /* 0x000000ef0200720c */ /* 0x000fe40003f06270 */
[----:B------:R-:W-:-:S02]  /*da10*/  FSEL R110, R110, -INF , !P5 ;  /* 0xff8000006e6e7808 */ /* 0x000fc40006800000 */
[C---:B------:R-:W-:Y:S02]  /*da20*/  ISETP.LT.OR P5, PT, R2.reuse, R237, P3 ;  /* 0x000000ed0200720c */ /* 0x040fe40001fa1670 */
[C---:B------:R-:W-:Y:S02]  /*da30*/  ISETP.LT.OR P3, PT, R2.reuse, R236, P2 ;  /* 0x000000ec0200720c */ /* 0x040fe40001761670 */
[----:B------:R-:W-:Y:S02]  /*da40*/  ISETP.NE.AND P2, PT, R3, RZ, PT ;  /* 0x000000ff0300720c */ /* 0x000fe40003f45270 */
[C---:B------:R-:W-:Y:S02]  /*da50*/  ISETP.LT.OR P1, PT, R2.reuse, R238, P1 ;  /* 0x000000ee0200720c */ /* 0x040fe40000f21670 */
[----:B------:R-:W-:Y:S02]  /*da60*/  ISETP.LT.OR P4, PT, R2, R235, P0 ;  /* 0x000000eb0200720c */ /* 0x000fe40000781670 */
[----:B------:R-:W-:-:S02]  /*da70*/  IADD3 R2, R0, 0x9, RZ ;  /* 0x0000000900027810 */ /* 0x000fc40007ffe0ff */
[----:B------:R-:W-:Y:S02]  /*da80*/  FSEL R74, R74, -INF , !P6 ;  /* 0xff8000004a4a7808 */ /* 0x000fe40007000000 */
[----:B------:R-:W-:Y:S02]  /*da90*/  FSEL R111, R111, -INF , !P2 ;  /* 0xff8000006f6f7808 */ /* 0x000fe40005000000 */
[----:B------:R-:W-:Y:S02]  /*daa0*/  ISETP.NE.AND P6, PT, R4, RZ, PT ;  /* 0x000000ff0400720c */ /* 0x000fe40003fc5270 */
[----:B------:R-:W-:Y:S02]  /*dab0*/  P2R R3, PR, RZ, 0x2 ;  /* 0x00000002ff037803 */ /* 0x000fe40000000000 */
[----:B------:R-:W-:Y:S02]  /*dac0*/  ISETP.GE.AND P2, PT, R2, R242, PT ;  /* 0x000000f20200720c */ /* 0x000fe40003f46270 */
[----:B------:R-:W-:-:S02]  /*dad0*/  FSEL R102, R102, -INF , !P3 ;  /* 0xff80000066667808 */ /* 0x000fc40005800000 */
[C---:B------:R-:W-:Y:S02]  /*dae0*/  ISETP.GE.AND P1, PT, R2.reuse, R241, PT ;  /* 0x000000f10200720c */ /* 0x040fe40003f26270 */
[C---:B------:R-:W-:Y:S02]  /*daf0*/  ISETP.GE.AND P0, PT, R2.reuse, R240, PT ;  /* 0x000000f00200720c */ /* 0x040fe40003f06270 */
[----:B------:R-:W-:Y:S02]  /*db00*/  ISETP.GE.AND P3, PT, R2, R239, PT ;  /* 0x000000ef0200720c */ /* 0x000fe40003f66270 */
[----:B------:R-:W-:Y:S02]  /*db10*/  FSEL R69, R69, -INF , !P5 ;  /* 0xff80000045457808 */ /* 0x000fe40006800000 */
[----:B------:R-:W-:Y:S02]  /*db20*/  FSEL R100, R100, -INF , !P6 ;  /* 0xff80000064647808 */ /* 0x000fe40007000000 */
[----:B------:R-:W-:-:S02]  /*db30*/  ISETP.LT.OR P5, PT, R2, R237, P2 ;  /* 0x000000ed0200720c */ /* 0x000fc400017a1670 */
[----:B------:R-:W-:Y:S02]  /*db40*/  ISETP.NE.AND P2, PT, R3, RZ, PT ;  /* 0x000000ff0300720c */ /* 0x000fe40003f45270 */
[C---:B------:R-:W-:Y:S02]  /*db50*/  ISETP.LT.OR P1, PT, R2.reuse, R236, P1 ;  /* 0x000000ec0200720c */ /* 0x040fe40000f21670 */
[C---:B------:R-:W-:Y:S02]  /*db60*/  ISETP.LT.OR P0, PT, R2.reuse, R238, P0 ;  /* 0x000000ee0200720c */ /* 0x040fe40000701670 */
[----:B------:R-:W-:Y:S02]  /*db70*/  ISETP.LT.OR P6, PT, R2, R235, P3 ;  /* 0x000000eb0200720c */ /* 0x000fe40001fc1670 */
[----:B------:R-:W-:Y:S02]  /*db80*/  IADD3 R2, R0, 0x10, RZ ;  /* 0x0000001000027810 */ /* 0x000fe40007ffe0ff */
[----:B------:R-:W-:-:S02]  /*db90*/  P2R R3, PR, RZ, 0x2 ;  /* 0x00000002ff037803 */ /* 0x000fc40000000000 */
[----:B------:R-:W-:Y:S02]  /*dba0*/  FSEL R108, R108, -INF , !P2 ;  /* 0xff8000006c6c7808 */ /* 0x000fe40005000000 */
[----:B------:R-:W-:Y:S02]  /*dbb0*/  FSEL R109, R109, -INF , !P0 ;  /* 0xff8000006d6d7808 */ /* 0x000fe40004000000 */
[C---:B------:R-:W-:Y:S02]  /*dbc0*/  ISETP.GE.AND P2, PT, R2.reuse, R242, PT ;  /* 0x000000f20200720c */ /* 0x040fe40003f46270 */
[C---:B------:R-:W-:Y:S02]  /*dbd0*/  ISETP.GE.AND P1, PT, R2.reuse, R241, PT ;  /* 0x000000f10200720c */ /* 0x040fe40003f26270 */
[C---:B------:R-:W-:Y:S02]  /*dbe0*/  ISETP.GE.AND P3, PT, R2.reuse, R240, PT ;  /* 0x000000f00200720c */ /* 0x040fe40003f66270 */
[----:B------:R-:W-:-:S02]  /*dbf0*/  ISETP.GE.AND P0, PT, R2, R239, PT ;  /* 0x000000ef0200720c */ /* 0x000fc40003f06270 */
[----:B------:R-:W-:Y:S02]  /*dc00*/  FSEL R112, R112, -INF , !P4 ;  /* 0xff80000070707808 */ /* 0x000fe40006000000 */
[C---:B------:R-:W-:Y:S02]  /*dc10*/  ISETP.LT.OR P2, PT, R2.reuse, R237, P2 ;  /* 0x000000ed0200720c */ /* 0x040fe40001741670 */
[C---:B------:R-:W-:Y:S02]  /*dc20*/  ISETP.LT.OR P1, PT, R2.reuse, R236, P1 ;  /* 0x000000ec0200720c */ /* 0x040fe40000f21670 */
[C---:B------:R-:W-:Y:S02]  /*dc30*/  ISETP.LT.OR P3, PT, R2.reuse, R238, P3 ;  /* 0x000000ee0200720c */ /* 0x040fe40001f61670 */
[----:B------:R-:W-:Y:S02]  /*dc40*/  ISETP.LT.OR P4, PT, R2, R235, P0 ;  /* 0x000000eb0200720c */ /* 0x000fe40000781670 */
[----:B------:R-:W-:-:S02]  /*dc50*/  FSEL R68, R68, -INF , !P5 ;  /* 0xff80000044447808 */ /* 0x000fc40006800000 */
[----:B------:R-:W-:Y:S02]  /*dc60*/  IADD3 R2, R0, 0x11, RZ ;  /* 0x0000001100027810 */ /* 0x000fe40007ffe0ff */
[----:B------:R-:W-:Y:S02]  /*dc70*/  ISETP.NE.AND P5, PT, R3, RZ, PT ;  /* 0x000000ff0300720c */ /* 0x000fe40003fa5270 */
[----:B------:R-:W-:Y:S02]  /*dc80*/  P2R R3, PR, RZ, 0x8 ;  /* 0x00000008ff037803 */ /* 0x000fe40000000000 */
[C---:B------:R-:W-:Y:S02]  /*dc90*/  ISETP.GE.AND P0, PT, R2.reuse, R242, PT ;  /* 0x000000f20200720c */ /* 0x040fe40003f06270 */
[----:B------:R-:W-:Y:S02]  /*dca0*/  FSEL R101, R101, -INF , !P5 ;  /* 0xff80000065657808 */ /* 0x000fe40006800000 */
[----:B------:R-:W-:-:S02]  /*dcb0*/  ISETP.GE.AND P3, PT, R2, R241, PT ;  /* 0x000000f10200720c */ /* 0x000fc40003f66270 */
[----:B------:R-:W-:Y:S02]  /*dcc0*/  FSEL R5, R130, -INF , !P2 ;  /* 0xff80000082057808 */ /* 0x000fe40005000000 */
[C---:B------:R-:W-:Y:S02]  /*dcd0*/  ISETP.GE.AND P5, PT, R2.reuse, R240, PT ;  /* 0x000000f00200720c */ /* 0x040fe40003fa6270 */
[C---:B------:R-:W-:Y:S02]  /*dce0*/  ISETP.GE.AND P2, PT, R2.reuse, R239, PT ;  /* 0x000000ef0200720c */ /* 0x040fe40003f46270 */
[----:B------:R-:W-:Y:S02]  /*dcf0*/  FSEL R4, R131, -INF , !P1 ;  /* 0xff80000083047808 */ /* 0x000fe40004800000 */
[----:B------:R-:W-:Y:S02]  /*dd00*/  ISETP.LT.OR P1, PT, R2, R237, P0 ;  /* 0x000000ed0200720c */ /* 0x000fe40000721670 */
[----:B------:R-:W-:-:S02]  /*dd10*/  FSEL R113, R113, -INF , !P6 ;  /* 0xff80000071717808 */ /* 0x000fc40007000000 */
[C---:B------:R-:W-:Y:S01]  /*dd20*/  ISETP.LT.OR P0, PT, R2.reuse, R236, P3 ;  /* 0x000000ec0200720c */ /* 0x040fe20001f01670 */
[----:B------:R1:W-:Y:S01]  /*dd30*/  STL [R1+0x38], R5 ;  /* 0x0000380501007387 */ /* 0x0003e20000100800 */
[C---:B------:R-:W-:Y:S02]  /*dd40*/  ISETP.LT.OR P3, PT, R2.reuse, R238, P5 ;  /* 0x000000ee0200720c */ /* 0x040fe40002f61670 */
[----:B------:R-:W-:Y:S02]  /*dd50*/  ISETP.LT.OR P6, PT, R2, R235, P2 ;  /* 0x000000eb0200720c */ /* 0x000fe400017c1670 */
[----:B------:R-:W-:Y:S01]  /*dd60*/  IADD3 R2, R0, 0x18, RZ ;  /* 0x0000001800027810 */ /* 0x000fe20007ffe0ff */
[----:B------:R3:W-:Y:S01]  /*dd70*/  STL [R1+0x40], R4 ;  /* 0x0000400401007387 */ /* 0x0007e20000100800 */
[----:B------:R-:W-:Y:S02]  /*dd80*/  ISETP.NE.AND P5, PT, R3, RZ, PT ;  /* 0x000000ff0300720c */ /* 0x000fe40003fa5270 */
[----:B------:R-:W-:-:S02]  /*dd90*/  P2R R3, PR, RZ, 0x8 ;  /* 0x00000008ff037803 */ /* 0x000fc40000000000 */
[C---:B------:R-:W-:Y:S02]  /*dda0*/  ISETP.GE.AND P3, PT, R2.reuse, R242, PT ;  /* 0x000000f20200720c */ /* 0x040fe40003f66270 */
[----:B------:R-:W-:Y:S02]  /*ddb0*/  ISETP.GE.AND P2, PT, R2, R241, PT ;  /* 0x000000f10200720c */ /* 0x000fe40003f46270 */
[----:B-1----:R-:W-:Y:S02]  /*ddc0*/  FSEL R5, R124, -INF , !P1 ;  /* 0xff8000007c057808 */ /* 0x002fe40004800000 */
[----:B---3--:R-:W-:-:S03]  /*ddd0*/  FSEL R4, R125, -INF , !P0 ;  /* 0xff8000007d047808 */ /* 0x008fc60004000000 */
[----:B------:R1:W-:Y:S01]  /*dde0*/  STL [R1+0x30], R5 ;  /* 0x0000300501007387 */ /* 0x0003e20000100800 */
[C---:B------:R-:W-:Y:S02]  /*ddf0*/  ISETP.GE.AND P1, PT, R2.reuse, R240, PT ;  /* 0x000000f00200720c */ /* 0x040fe40003f26270 */
[C---:B------:R-:W-:Y:S01]  /*de00*/  ISETP.GE.AND P0, PT, R2.reuse, R239, PT ;  /* 0x000000ef0200720c */ /* 0x040fe20003f06270 */
[----:B------:R3:W-:Y:S01]  /*de10*/  STL [R1+0x50], R4 ;  /* 0x0000500401007387 */ /* 0x0007e20000100800 */
[----:B------:R-:W-:Y:S02]  /*de20*/  ISETP.LT.OR P1, PT, R2, R238, P1 ;  /* 0x000000ee0200720c */ /* 0x000fe40000f21670 */
[----:B-1----:R-:W-:Y:S02]  /*de30*/  FSEL R5, R126, -INF , !P5 ;  /* 0xff8000007e057808 */ /* 0x002fe40006800000 */
[----:B------:R-:W-:Y:S02]  /*de40*/  ISETP.LT.OR P5, PT, R2, R237, P3 ;  /* 0x000000ed0200720c */ /* 0x000fe40001fa1670 */
[----:B---3--:R-:W-:-:S02]  /*de50*/  FSEL R4, R127, -INF , !P4 ;  /* 0xff8000007f047808 */ /* 0x008fc40006000000 */
[C---:B------:R-:W-:Y:S02]  /*de60*/  ISETP.LT.OR P3, PT, R2.reuse, R236, P2 ;  /* 0x000000ec0200720c */ /* 0x040fe40001761670 */
[----:B------:R-:W-:Y:S01]  /*de70*/  ISETP.NE.AND P2, PT, R3, RZ, PT ;  /* 0x000000ff0300720c */ /* 0x000fe20003f45270 */
[----:B------:R1:W-:Y:S01]  /*de80*/  STL [R1+0x58], R5 ;  /* 0x0000580501007387 */ /* 0x0003e20000100800 */
[----:B------:R-:W-:Y:S02]  /*de90*/  ISETP.LT.OR P4, PT, R2, R235, P0 ;  /* 0x000000eb0200720c */ /* 0x000fe40000781670 */
[----:B------:R-:W-:Y:S01]  /*dea0*/  IADD3 R2, R0, 0x19, RZ ;  /* 0x0000001900027810 */ /* 0x000fe20007ffe0ff */
[----:B------:R3:W-:Y:S01]  /*deb0*/  STL [R1+0x60], R4 ;  /* 0x0000600401007387 */ /* 0x0007e20000100800 */
[----:B------:R-:W-:Y:S02]  /*dec0*/  P2R R3, PR, RZ, 0x2 ;  /* 0x00000002ff037803 */ /* 0x000fe40000000000 */
[----:B------:R-:W-:-:S02]  /*ded0*/  FSEL R201, R250, -INF , !P3 ;  /* 0xff800000fac97808 */ /* 0x000fc40005800000 */
[C---:B------:R-:W-:Y:S02]  /*dee0*/  ISETP.GE.AND P1, PT, R2.reuse, R241, PT ;  /* 0x000000f10200720c */ /* 0x040fe40003f26270 */
[C---:B------:R-:W-:Y:S02]  /*def0*/  ISETP.GE.AND P0, PT, R2.reuse, R240, PT ;  /* 0x000000f00200720c */ /* 0x040fe40003f06270 */
[C---:B------:R-:W-:Y:S02]  /*df00*/  ISETP.GE.AND P3, PT, R2.reuse, R239, PT ;  /* 0x000000ef0200720c */ /* 0x040fe40003f66270 */
[----:B------:R-:W-:Y:S02]  /*df10*/  ISETP.LT.OR P1, PT, R2, R236, P1 ;  /* 0x000000ec0200720c */ /* 0x000fe40000f21670 */
[----:B-1----:R-:W-:Y:S02]  /*df20*/  FSEL R5, R114, -INF , !P2 ;  /* 0xff80000072057808 */ /* 0x002fe40005000000 */
[----:B---3--:R-:W-:-:S03]  /*df30*/  FSEL R4, R115, -INF , !P6 ;  /* 0xff80000073047808 */ /* 0x008fc60007000000 */
[----:B------:R-:W-:Y:S01]  /*df40*/  STL [R1+0x5c], R5 ;  /* 0x00005c0501007387 */ /* 0x000fe20000100800 */
[----:B------:R-:W-:-:S03]  /*df50*/  ISETP.GE.AND P2, PT, R2, R242, PT ;  /* 0x000000f20200720c */ /* 0x000fc60003f46270 */
[----:B------:R1:W-:Y:S01]  /*df60*/  STL [R1+0x64], R4 ;  /* 0x0000640401007387 */ /* 0x0003e20000100800 */
[C---:B------:R-:W-:Y:S02]  /*df70*/  ISETP.LT.OR P0, PT, R2.reuse, R238, P0 ;  /* 0x000000ee0200720c */ /* 0x040fe40000701670 */
[----:B------:R-:W-:Y:S02]  /*df80*/  ISETP.LT.OR P6, PT, R2, R235, P3 ;  /* 0x000000eb0200720c */ /* 0x000fe40001fc1670 */
[----:B------:R-:W-:Y:S02]  /*df90*/  FSEL R127, R133, -INF , !P0 ;  /* 0xff800000857f7808 */ /* 0x000fe40004000000 */
[----:B------:R-:W-:Y:S02]  /*dfa0*/  FSEL R200, R134, -INF , !P4 ;  /* 0xff80000086c87808 */ /* 0x000fe40006000000 */
[----:B-1----:R-:W-:Y:S02]  /*dfb0*/  FSEL R4, R248, -INF , !P5 ;  /* 0xff800000f8047808 */ /* 0x002fe40006800000 */
[----:B------:R-:W-:-:S02]  /*dfc0*/  ISETP.LT.OR P5, PT, R2, R237, P2 ;  /* 0x000000ed0200720c */ /* 0x000fc400017a1670 */
[----:B------:R-:W-:Y:S02]  /*dfd0*/  ISETP.NE.AND P2, PT, R3, RZ, PT ;  /* 0x000000ff0300720c */ /* 0x000fe40003f45270 */
[----:B------:R-:W-:Y:S02]  /*dfe0*/  IADD3 R2, R0, 0x20, RZ ;  /* 0x0000002000027810 */ /* 0x000fe40007ffe0ff */
[----:B------:R-:W-:Y:S01]  /*dff0*/  FSEL R208, R252, -INF , !P2 ;  /* 0xff800000fcd07808 */ /* 0x000fe20005000000 */
[----:B------:R1:W-:Y:S01]  /*e000*/  STL [R1+0x20], R4 ;  /* 0x0000200401007387 */ /* 0x0003e20000100800 */
[C---:B------:R-:W-:Y:S02]  /*e010*/  ISETP.GE.AND P2, PT, R2.reuse, R242, PT ;  /* 0x000000f20200720c */ /* 0x040fe40003f46270 */
[----:B------:R-:W-:Y:S02]  /*e020*/  P2R R3, PR, RZ, 0x2 ;  /* 0x00000002ff037803 */ /* 0x000fe40000000000 */
        /* <DEDUP_REMOVED lines=8> */
[----:B-1----:R-:W-:Y:S02]  /*e0b0*/  FSEL R4, R249, -INF , !P5 ;  /* 0xff800000f9047808 */ /* 0x002fe40006800000 */
[----:B------:R-:W-:-:S03]  /*e0c0*/  ISETP.NE.AND P5, PT, R3, RZ, PT ;  /* 0x000000ff0300720c */ /* 0x000fc60003fa5270 */
[----:B------:R1:W-:Y:S01]  /*e0d0*/  STL [R1+0x18], R4 ;  /* 0x0000180401007387 */ /* 0x0003e20000100800 */
[----:B------:R-:W-:Y:S02]  /*e0e0*/  P2R R3, PR, RZ, 0x8 ;  /* 0x00000008ff037803 */ /* 0x000fe40000000000 */
[C---:B------:R-:W-:Y:S02]  /*e0f0*/  ISETP.GE.AND P0, PT, R2.reuse, R242, PT ;  /* 0x000000f20200720c */ /* 0x040fe40003f06270 */
[C---:B------:R-:W-:Y:S02]  /*e100*/  ISETP.GE.AND P3, PT, R2.reuse, R241, PT ;  /* 0x000000f10200720c */ /* 0x040fe40003f66270 */
[----:B------:R-:W-:Y:S02]  /*e110*/  FSEL R126, R251, -INF , !P5 ;  /* 0xff800000fb7e7808 */ /* 0x000fe40006800000 */
[----:B------:R-:W-:Y:S02]  /*e120*/  ISETP.GE.AND P5, PT, R2, R240, PT ;  /* 0x000000f00200720c */ /* 0x000fe40003fa6270 */
[----:B------:R-:W-:-:S02]  /*e130*/  FSEL R203, R132, -INF , !P6 ;  /* 0xff80000084cb7808 */ /* 0x000fc40007000000 */
[----:B-1----:R-:W-:Y:S02]  /*e140*/  FSEL R4, R244, -INF , !P2 ;  /* 0xff800000f4047808 */ /* 0x002fe40005000000 */
[----:B------:R-:W-:-:S03]  /*e150*/  ISETP.GE.AND P2, PT, R2, R239, PT ;  /* 0x000000ef0200720c */ /* 0x000fc60003f46270 */
[----:B------:R1:W-:Y:S01]  /*e160*/  STL [R1+0xc], R4 ;  /* 0x00000c0401007387 */ /* 0x0003e20000100800 */
[----:B------:R-:W-:Y:S02]  /*e170*/  ISETP.LT.OR P6, PT, R2, R235, P2 ;  /* 0x000000eb0200720c */ /* 0x000fe400017c1670 */
[----:B-1----:R-:W-:Y:S02]  /*e180*/  FSEL R4, R246, -INF , !P1 ;  /* 0xff800000f6047808 */ /* 0x002fe40004800000 */
[C---:B------:R-:W-:Y:S02]  /*e190*/  ISETP.LT.OR P1, PT, R2.reuse, R237, P0 ;  /* 0x000000ed0200720c */ /* 0x040fe40000721670 */
[C---:B------:R-:W-:Y:S01]  /*e1a0*/  ISETP.LT.OR P0, PT, R2.reuse, R236, P3 ;  /* 0x000000ec0200720c */ /* 0x040fe20001f01670 */
[----:B------:R1:W-:Y:S01]  /*e1b0*/  STL [R1+0x24], R4 ;  /* 0x0000240401007387 */ /* 0x0003e20000100800 */
[----:B------:R-:W-:Y:S02]  /*e1c0*/  ISETP.LT.OR P3, PT, R2, R238, P5 ;  /* 0x000000ee0200720c */ /* 0x000fe40002f61670 */
[----:B------:R-:W-:-:S02]  /*e1d0*/  FSEL R5, R245, -INF , !P1 ;  /* 0xff800000f5057808 */ /* 0x000fc40004800000 */
[----:B------:R-:W-:Y:S02]  /*e1e0*/  IADD3 R2, R0, 0x28, RZ ;  /* 0x0000002800027810 */ /* 0x000fe40007ffe0ff */
[----:B------:R-:W-:Y:S01]  /*e1f0*/  ISETP.NE.AND P5, PT, R3, RZ, PT ;  /* 0x000000ff0300720c */ /* 0x000fe20003fa5270 */
[----:B------:R3:W-:Y:S01]  /*e200*/  STL [R1+0x4], R5 ;  /* 0x0000040501007387 */ /* 0x0007e20000100800 */
[----:B------:R-:W-:Y:S02]  /*e210*/  P2R R3, PR, RZ, 0x8 ;  /* 0x00000008ff037803 */ /* 0x000fe40000000000 */
[C---:B------:R-:W-:Y:S02]  /*e220*/  ISETP.GE.AND P3, PT, R2.reuse, R242, PT ;  /* 0x000000f20200720c */ /* 0x040fe40003f66270 */
[C---:B------:R-:W-:Y:S02]  /*e230*/  ISETP.GE.AND P2, PT, R2.reuse, R241, PT ;  /* 0x000000f10200720c */ /* 0x040fe40003f46270 */
[----:B------:R-:W-:-:S02]  /*e240*/  ISETP.GE.AND P1, PT, R2, R240, PT ;  /* 0x000000f00200720c */ /* 0x000fc40003f26270 */
[----:B-1----:R-:W-:Y:S02]  /*e250*/  FSEL R4, R247, -INF , !P0 ;  /* 0xff800000f7047808 */ /* 0x002fe40004000000 */
[----:B------:R-:W-:-:S03]  /*e260*/  ISETP.GE.AND P0, PT, R2, R239, PT ;  /* 0x000000ef0200720c */ /* 0x000fc60003f06270 */
[----:B------:R1:W-:Y:S01]  /*e270*/  STL [R1+0x1c], R4 ;  /* 0x00001c0401007387 */ /* 0x0003e20000100800 */
[----:B---3--:R-:W-:Y:S02]  /*e280*/  FSEL R5, R120, -INF , !P5 ;  /* 0xff80000078057808 */ /* 0x008fe40006800000 */
[C---:B------:R-:W-:Y:S02]  /*e290*/  ISETP.LT.OR P5, PT, R2.reuse, R237, P3 ;  /* 0x000000ed0200720c */ /* 0x040fe40001fa1670 */
[C---:B------:R-:W-:Y:S01]  /*e2a0*/  ISETP.LT.OR P3, PT, R2.reuse, R236, P2 ;  /* 0x000000ec0200720c */ /* 0x040fe20001761670 */
[----:B------:R-:W-:Y:S01]  /*e2b0*/  STL [R1+0x34], R5 ;  /* 0x0000340501007387 */ /* 0x000fe20000100800 */
[----:B------:R-:W-:Y:S02]  /*e2c0*/  ISETP.LT.OR P1, PT, R2, R238, P1 ;  /* 0x000000ee0200720c */ /* 0x000fe40000f21670 */
[----:B------:R-:W-:Y:S02]  /*e2d0*/  ISETP.NE.AND P2, PT, R3, RZ, PT ;  /* 0x000000ff0300720c */ /* 0x000fe40003f45270 */
[----:B------:R-:W-:-:S02]  /*e2e0*/  P2R R3, PR, RZ, 0x2 ;  /* 0x00000002ff037803 */ /* 0x000fc40000000000 */
[----:B------:R-:W-:Y:S02]  /*e2f0*/  FSEL R121, R121, -INF , !P2 ;  /* 0xff80000079797808 */ /* 0x000fe40005000000 */
[----:B-1----:R-:W-:Y:S02]  /*e300*/  FSEL R4, R122, -INF , !P4 ;  /* 0xff8000007a047808 */ /* 0x002fe40006000000 */
[----:B------:R-:W-:Y:S02]  /*e310*/  ISETP.LT.OR P4, PT, R2, R235, P0 ;  /* 0x000000eb0200720c */ /* 0x000fe40000781670 */
[----:B------:R-:W-:Y:S01]  /*e320*/  IADD3 R2, R0, 0x29, RZ ;  /* 0x0000002900027810 */ /* 0x000fe20007ffe0ff */
[----:B------:R1:W-:Y:S03]  /*e330*/  STL [R1+0x7c], R4 ;  /* 0x00007c0401007387 */ /* 0x0003e60000100800 */
[----:B------:R-:W-:-:S02]  /*e340*/  ISETP.GE.AND P1, PT, R2, R241, PT ;  /* 0x000000f10200720c */ /* 0x000fc40003f26270 */
[C---:B------:R-:W-:Y:S02]  /*e350*/  ISETP.GE.AND P2, PT, R2.reuse, R242, PT ;  /* 0x000000f20200720c */ /* 0x040fe40003f46270 */
[----:B------:R-:W-:Y:S02]  /*e360*/  ISETP.LT.OR P1, PT, R2, R236, P1 ;  /* 0x000000ec0200720c */ /* 0x000fe40000f21670 */
[----:B------:R-:W-:Y:S02]  /*e370*/  FSEL R115, R104, -INF , !P5 ;  /* 0xff80000068737808 */ /* 0x000fe40006800000 */
[C---:B------:R-:W-:Y:S02]  /*e380*/  ISETP.GE.AND P0, PT, R2.reuse, R240, PT ;  /* 0x000000f00200720c */ /* 0x040fe40003f06270 */
[----:B------:R-:W-:Y:S02]  /*e390*/  ISETP.LT.OR P5, PT, R2, R237, P2 ;  /* 0x000000ed0200720c */ /* 0x000fe400017a1670 */
[----:B------:R-:W-:-:S02]  /*e3a0*/  ISETP.NE.AND P2, PT, R3, RZ, PT ;  /* 0x000000ff0300720c */ /* 0x000fc40003f45270 */
[----:B-1----:R-:W-:-:S05]  /*e3b0*/  FSEL R4, R123, -INF , !P6 ;  /* 0xff8000007b047808 */ /* 0x002fca0007000000 */
[----:B------:R1:W-:Y:S01]  /*e3c0*/  STL [R1+0x78], R4 ;  /* 0x0000780401007387 */ /* 0x0003e20000100800 */
[----:B------:R-:W-:Y:S02]  /*e3d0*/  P2R R3, PR, RZ, 0x2 ;  /* 0x00000002ff037803 */ /* 0x000fe40000000000 */
[----:B------:R-:W-:Y:S02]  /*e3e0*/  ISETP.LT.OR P0, PT, R2, R238, P0 ;  /* 0x000000ee0200720c */ /* 0x000fe40000701670 */
[----:B------:R-:W-:Y:S02]  /*e3f0*/  FSEL R114, R105, -INF , !P5 ;  /* 0xff80000069727808 */ /* 0x000fe40006800000 */
[----:B------:R-:W-:Y:S02]  /*e400*/  ISETP.NE.AND P5, PT, R3, RZ, PT ;  /* 0x000000ff0300720c */ /* 0x000fe40003fa5270 */
[----:B------:R-:W-:Y:S02]  /*e410*/  FSEL R120, R116, -INF , !P2 ;  /* 0xff80000074787808 */ /* 0x000fe40005000000 */
[----:B------:R-:W-:-:S02]  /*e420*/  FSEL R3, R117, -INF , !P0 ;  /* 0xff80000075037808 */ /* 0x000fc40004000000 */
[----:B-1----:R-:W-:Y:S02]  /*e430*/  FSEL R4, R106, -INF , !P3 ;  /* 0xff8000006a047808 */ /* 0x002fe40005800000 */
[----:B------:R-:W-:-:S04]  /*e440*/  ISETP.GE.AND P3, PT, R2, R239, PT ;  /* 0x000000ef0200720c */ /* 0x000fc80003f66270 */
[----:B------:R-:W-:Y:S02]  /*e450*/  ISETP.LT.OR P6, PT, R2, R235, P3 ;  /* 0x000000eb0200720c */ /* 0x000fe40001fc1670 */
[----:B------:R-:W-:-:S04]  /*e460*/  IADD3 R2, R0, 0x30, RZ ;  /* 0x0000003000027810 */ /* 0x000fc80007ffe0ff */
[C---:B------:R-:W-:Y:S02]  /*e470*/  ISETP.GE.AND P2, PT, R2.reuse, R242, PT ;  /* 0x000000f20200720c */ /* 0x040fe40003f46270 */
[C---:B------:R-:W-:Y:S02]  /*e480*/  ISETP.GE.AND P1, PT, R2.reuse, R241, PT ;  /* 0x000000f10200720c */ /* 0x040fe40003f26270 */
[C---:B------:R-:W-:Y:S02]  /*e490*/  ISETP.GE.AND P3, PT, R2.reuse, R240, PT ;  /* 0x000000f00200720c */ /* 0x040fe40003f66270 */
[----:B------:R-:W-:Y:S02]  /*e4a0*/  ISETP.GE.AND P0, PT, R2, R239, PT ;  /* 0x000000ef0200720c */ /* 0x000fe40003f06270 */
[----:B------:R-:W-:Y:S02]  /*e4b0*/  FSEL R118, R118, -INF , !P4 ;  /* 0xff80000076767808 */ /* 0x000fe40006000000 */
[----:B------:R-:W-:-:S02]  /*e4c0*/  ISETP.LT.OR P2, PT, R2, R237, P2 ;  /* 0x000000ed0200720c */ /* 0x000fc40001741670 */
[C---:B------:R-:W-:Y:S02]  /*e4d0*/  ISETP.LT.OR P1, PT, R2.reuse, R236, P1 ;  /* 0x000000ec0200720c */ /* 0x040fe40000f21670 */
[C---:B------:R-:W-:Y:S02]  /*e4e0*/  ISETP.LT.OR P3, PT, R2.reuse, R238, P3 ;  /* 0x000000ee0200720c */ /* 0x040fe40001f61670 */
[----:B------:R-:W-:Y:S02]  /*e4f0*/  ISETP.LT.OR P4, PT, R2, R235, P0 ;  /* 0x000000eb0200720c */ /* 0x000fe40000781670 */
[----:B------:R-:W-:Y:S01]  /*e500*/  IADD3 R2, R0, 0x31, RZ ;  /* 0x0000003100027810 */ /* 0x000fe20007ffe0ff */
[----:B------:R-:W-:Y:S01]  /*e510*/  STL [R1+0x10], R4 ;  /* 0x0000100401007387 */ /* 0x000fe20000100800 */
[----:B------:R-:W-:Y:S02]  /*e520*/  FSEL R117, R107, -INF , !P5 ;  /* 0xff8000006b757808 */ /* 0x000fe40006800000 */
[----:B------:R-:W-:Y:S01]  /*e530*/  ISETP.GE.AND P0, PT, R2, R242, PT ;  /* 0x000000f20200720c */ /* 0x000fe20003f06270 */
[----:B------:R1:W-:Y:S01]  /*e540*/  STL [R1+0x28], R3 ;  /* 0x0000280301007387 */ /* 0x0003e20000100800 */
[----:B------:R-:W-:-:S02]  /*e550*/  FSEL R246, R96, -INF , !P2 ;  /* 0xff80000060f67808 */ /* 0x000fc40005000000 */
[C---:B------:R-:W-:Y:S02]  /*e560*/  ISETP.GE.AND P5, PT, R2.reuse, R240, PT ;  /* 0x000000f00200720c */ /* 0x040fe40003fa6270 */
[----:B------:R-:W-:Y:S02]  /*e570*/  ISETP.GE.AND P2, PT, R2, R239, PT ;  /* 0x000000ef0200720c */ /* 0x000fe40003f46270 */
[----:B------:R-:W-:Y:S02]  /*e580*/  FSEL R251, R98, -INF , !P1 ;  /* 0xff80000062fb7808 */ /* 0x000fe40004800000 */
[C---:B------:R-:W-:Y:S02]  /*e590*/  ISETP.LT.OR P1, PT, R2.reuse, R237, P0 ;  /* 0x000000ed0200720c */ /* 0x040fe40000721670 */
[----:B------:R-:W-:Y:S02]  /*e5a0*/  FSEL R116, R119, -INF , !P6 ;  /* 0xff80000077747808 */ /* 0x000fe40007000000 */
[----:B------:R-:W-:-:S02]  /*e5b0*/  ISETP.LT.OR P6, PT, R2, R235, P2 ;  /* 0x000000eb0200720c */ /* 0x000fc400017c1670 */
[----:B-1----:R-:W-:Y:S02]  /*e5c0*/  P2R R3, PR, RZ, 0x8 ;  /* 0x00000008ff037803 */ /* 0x002fe40000000000 */
[----:B------:R-:W-:-:S04]  /*e5d0*/  ISETP.GE.AND P3, PT, R2, R241, PT ;  /* 0x000000f10200720c */ /* 0x000fc80003f66270 */
[C---:B------:R-:W-:Y:S02]  /*e5e0*/  ISETP.LT.OR P0, PT, R2.reuse, R236, P3 ;  /* 0x000000ec0200720c */ /* 0x040fe40001f01670 */
[----:B------:R-:W-:Y:S02]  /*e5f0*/  ISETP.LT.OR P3, PT, R2, R238, P5 ;  /* 0x000000ee0200720c */ /* 0x000fe40002f61670 */
[----:B------:R-:W-:Y:S02]  /*e600*/  IADD3 R2, R0, 0x38, RZ ;  /* 0x0000003800027810 */ /* 0x000fe40007ffe0ff */
[----:B------:R-:W-:Y:S02]  /*e610*/  ISETP.NE.AND P5, PT, R3, RZ, PT ;  /* 0x000000ff0300720c */ /* 0x000fe40003fa5270 */
        /* <DEDUP_REMOVED lines=8> */
[----:B------:R-:W-:Y:S02]  /*e6a0*/  ISETP.LT.OR P5, PT, R2, R237, P3 ;  /* 0x000000ed0200720c */ /* 0x000fe40001fa1670 */
[----:B------:R-:W-:Y:S02]  /*e6b0*/  FSEL R119, R18, -INF , !P4 ;  /* 0xff80000012777808 */ /* 0x000fe40006000000 */
[C---:B------:R-:W-:Y:S02]  /*e6c0*/  ISETP.LT.OR P3, PT, R2.reuse, R236, P2 ;  /* 0x000000ec0200720c */ /* 0x040fe40001761670 */
[----:B------:R-:W-:Y:S02]  /*e6d0*/  ISETP.NE.AND P2, PT, R3, RZ, PT ;  /* 0x000000ff0300720c */ /* 0x000fe40003f45270 */
[C---:B------:R-:W-:Y:S02]  /*e6e0*/  ISETP.LT.OR P1, PT, R2.reuse, R238, P1 ;  /* 0x000000ee0200720c */ /* 0x040fe40000f21670 */
[----:B------:R-:W-:-:S02]  /*e6f0*/  ISETP.LT.OR P4, PT, R2, R235, P0 ;  /* 0x000000eb0200720c */ /* 0x000fc40000781670 */
[----:B------:R-:W-:Y:S02]  /*e700*/  IADD3 R2, R0, 0x39, RZ ;  /* 0x0000003900027810 */ /* 0x000fe40007ffe0ff */
[----:B------:R-:W-:Y:S02]  /*e710*/  FSEL R17, R17, -INF , !P2 ;  /* 0xff80000011117808 */ /* 0x000fe40005000000 */
[----:B------:R-:W-:Y:S02]  /*e720*/  P2R R3, PR, RZ, 0x2 ;  /* 0x00000002ff037803 */ /* 0x000fe40000000000 */
[----:B------:R-:W-:Y:S02]  /*e730*/  ISETP.GE.AND P2, PT, R2, R242, PT ;  /* 0x000000f20200720c */ /* 0x000fe40003f46270 */
[----:B------:R-:W-:Y:S02]  /*e740*/  FSEL R248, R22, -INF , !P3 ;  /* 0xff80000016f87808 */ /* 0x000fe40005800000 */
[----:B------:R-:W-:-:S02]  /*e750*/  ISETP.GE.AND P1, PT, R2, R241, PT ;  /* 0x000000f10200720c */ /* 0x000fc40003f26270 */
[C---:B------:R-:W-:Y:S02]  /*e760*/  ISETP.GE.AND P0, PT, R2.reuse, R240, PT ;  /* 0x000000f00200720c */ /* 0x040fe40003f06270 */
[----:B------:R-:W-:Y:S01]  /*e770*/  ISETP.GE.AND P3, PT, R2, R239, PT ;  /* 0x000000ef0200720c */ /* 0x000fe20003f66270 */
[----:B------:R1:W-:Y:S01]  /*e780*/  STL [R1+0x14], R4 ;  /* 0x0000140401007387 */ /* 0x0003e20000100800 */
[----:B------:R-:W-:Y:S02]  /*e790*/  FSEL R212, R20, -INF , !P5 ;  /* 0xff80000014d47808 */ /* 0x000fe40006800000 */
[C---:B------:R-:W-:Y:S02]  /*e7a0*/  ISETP.LT.OR P5, PT, R2.reuse, R237, P2 ;  /* 0x000000ed0200720c */ /* 0x040fe400017a1670 */
[----:B------:R-:W-:Y:S02]  /*e7b0*/  ISETP.NE.AND P2, PT, R3, RZ, PT ;  /* 0x000000ff0300720c */ /* 0x000fe40003f45270 */
[----:B------:R-:W-:-:S02]  /*e7c0*/  ISETP.LT.OR P1, PT, R2, R236, P1 ;  /* 0x000000ec0200720c */ /* 0x000fc40000f21670 */
[----:B------:R-:W-:Y:S02]  /*e7d0*/  ISETP.LT.OR P0, PT, R2, R238, P0 ;  /* 0x000000ee0200720c */ /* 0x000fe40000701670 */
[----:B------:R-:W-:Y:S02]  /*e7e0*/  P2R R3, PR, RZ, 0x2 ;  /* 0x00000002ff037803 */ /* 0x000fe40000000000 */
[----:B------:R-:W-:Y:S02]  /*e7f0*/  FSEL R5, R24, -INF , !P2 ;  /* 0xff80000018057808 */ /* 0x000fe40005000000 */
[----:B------:R-:W-:Y:S02]  /*e800*/  FSEL R252, R25, -INF , !P0 ;  /* 0xff80000019fc7808 */ /* 0x000fe40004000000 */
[----:B-1----:R-:W-:Y:S02]  /*e810*/  FSEL R4, R19, -INF , !P6 ;  /* 0xff80000013047808 */ /* 0x002fe40007000000 */
[----:B------:R-:W-:-:S02]  /*e820*/  ISETP.LT.OR P6, PT, R2, R235, P3 ;  /* 0x000000eb0200720c */ /* 0x000fc40001fc1670 */
[----:B------:R-:W-:Y:S01]  /*e830*/  IADD3 R2, R0, 0x40, RZ ;  /* 0x0000004000027810 */ /* 0x000fe20007ffe0ff */
[----:B------:R1:W-:Y:S03]  /*e840*/  STL [R1+0x8c], R4 ;  /* 0x00008c0401007387 */ /* 0x0003e60000100800 */
[C---:B------:R-:W-:Y:S02]  /*e850*/  ISETP.GE.AND P2, PT, R2.reuse, R242, PT ;  /* 0x000000f20200720c */ /* 0x040fe40003f46270 */
[C---:B------:R-:W-:Y:S02]  /*e860*/  ISETP.GE.AND P1, PT, R2.reuse, R241, PT ;  /* 0x000000f10200720c */ /* 0x040fe40003f26270 */
[C---:B------:R-:W-:Y:S02]  /*e870*/  ISETP.GE.AND P3, PT, R2.reuse, R240, PT ;  /* 0x000000f00200720c */ /* 0x040fe40003f66270 */
[----:B------:R-:W-:-:S02]  /*e880*/  ISETP.GE.AND P0, PT, R2, R239, PT ;  /* 0x000000ef0200720c */ /* 0x000fc40003f06270 */
[C---:B------:R-:W-:Y:S02]  /*e890*/  ISETP.LT.OR P2, PT, R2.reuse, R237, P2 ;  /* 0x000000ed0200720c */ /* 0x040fe40001741670 */
[C---:B------:R-:W-:Y:S02]  /*e8a0*/  ISETP.LT.OR P1, PT, R2.reuse, R236, P1 ;  /* 0x000000ec0200720c */ /* 0x040fe40000f21670 */
[----:B------:R-:W-:Y:S02]  /*e8b0*/  ISETP.LT.OR P3, PT, R2, R238, P3 ;  /* 0x000000ee0200720c */ /* 0x000fe40001f61670 */
[----:B------:R-:W-:Y:S02]  /*e8c0*/  FSEL R210, R21, -INF , !P5 ;  /* 0xff80000015d27808 */ /* 0x000fe40006800000 */
[----:B------:R-:W-:Y:S02]  /*e8d0*/  ISETP.NE.AND P5, PT, R3, RZ, PT ;  /* 0x000000ff0300720c */ /* 0x000fe40003fa5270 */
[----:B-1----:R-:W-:-:S02]  /*e8e0*/  FSEL R4, R26, -INF , !P4 ;  /* 0xff8000001a047808 */ /* 0x002fc40006000000 */
[----:B------:R-:W-:Y:S02]  /*e8f0*/  ISETP.LT.OR P4, PT, R2, R235, P0 ;  /* 0x000000eb0200720c */ /* 0x000fe40000781670 */
[----:B------:R-:W-:Y:S02]  /*e900*/  IADD3 R2, R0, 0x41, RZ ;  /* 0x0000004100027810 */ /* 0x000fe40007ffe0ff */
[----:B------:R-:W-:Y:S02]  /*e910*/  P2R R3, PR, RZ, 0x8 ;  /* 0x00000008ff037803 */ /* 0x000fe40000000000 */
[C---:B------:R-:W-:Y:S02]  /*e920*/  ISETP.GE.AND P0, PT, R2.reuse, R242, PT ;  /* 0x000000f20200720c */ /* 0x040fe40003f06270 */
[----:B------:R-:W-:Y:S02]  /*e930*/  FSEL R215, R23, -INF , !P5 ;  /* 0xff80000017d77808 */ /* 0x000fe40006800000 */
[----:B------:R-:W-:-:S02]  /*e940*/  ISETP.GE.AND P3, PT, R2, R241, PT ;  /* 0x000000f10200720c */ /* 0x000fc40003f66270 */
[----:B------:R-:W-:Y:S01]  /*e950*/  FSEL R207, R32, -INF , !P2 ;  /* 0xff80000020cf7808 */ /* 0x000fe20005000000 */
[----:B------:R-:W-:Y:S01]  /*e960*/  STL [R1], R5 ;  /* 0x0000000501007387 */ /* 0x000fe20000100800 */
[C---:B------:R-:W-:Y:S02]  /*e970*/  ISETP.GE.AND P5, PT, R2.reuse, R240, PT ;  /* 0x000000f00200720c */ /* 0x040fe40003fa6270 */
[----:B------:R-:W-:Y:S01]  /*e980*/  ISETP.GE.AND P2, PT, R2, R239, PT ;  /* 0x000000ef0200720c */ /* 0x000fe20003f46270 */
[----:B------:R1:W-:Y:S01]  /*e990*/  STL [R1+0x88], R4 ;  /* 0x0000880401007387 */ /* 0x0003e20000100800 */
[----:B------:R-:W-:Y:S02]  /*e9a0*/  FSEL R213, R34, -INF , !P1 ;  /* 0xff80000022d57808 */ /* 0x000fe40004800000 */
[C---:B------:R-:W-:Y:S02]  /*e9b0*/  ISETP.LT.OR P1, PT, R2.reuse, R237, P0 ;  /* 0x000000ed0200720c */ /* 0x040fe40000721670 */
[----:B------:R-:W-:-:S02]  /*e9c0*/  ISETP.LT.OR P0, PT, R2, R236, P3 ;  /* 0x000000ec0200720c */ /* 0x000fc40001f01670 */
[----:B------:R-:W-:Y:S02]  /*e9d0*/  ISETP.LT.OR P3, PT, R2, R238, P5 ;  /* 0x000000ee0200720c */ /* 0x000fe40002f61670 */
[----:B------:R-:W-:Y:S02]  /*e9e0*/  ISETP.NE.AND P5, PT, R3, RZ, PT ;  /* 0x000000ff0300720c */ /* 0x000fe40003fa5270 */
[----:B------:R-:W-:Y:S02]  /*e9f0*/  P2R R3, PR, RZ, 0x8 ;  /* 0x00000008ff037803 */ /* 0x000fe40000000000 */
[----:B------:R-:W-:Y:S02]  /*ea00*/  FSEL R204, R33, -INF , !P1 ;  /* 0xff80000021cc7808 */ /* 0x000fe40004800000 */
[----:B------:R-:W-:Y:S02]  /*ea10*/  FSEL R211, R35, -INF , !P0 ;  /* 0xff80000023d37808 */ /* 0x000fe40004000000 */
[----:B-1----:R-:W-:-:S02]  /*ea20*/  FSEL R4, R27, -INF , !P6 ;  /* 0xff8000001b047808 */ /* 0x002fc40007000000 */
        /* <DEDUP_REMOVED lines=8> */
[----:B------:R-:W-:Y:S02]  /*eab0*/  FSEL R30, R30, -INF , !P4 ;  /* 0xff8000001e1e7808 */ /* 0x000fe40006000000 */
[C---:B------:R-:W-:Y:S02]  /*eac0*/  ISETP.LT.OR P3, PT, R2.reuse, R236, P2 ;  /* 0x000000ec0200720c */ /* 0x040fe40001761670 */
[----:B------:R-:W-:Y:S02]  /*ead0*/  ISETP.NE.AND P2, PT, R3, RZ, PT ;  /* 0x000000ff0300720c */ /* 0x000fe40003f45270 */
[C---:B------:R-:W-:Y:S02]  /*eae0*/  ISETP.LT.OR P1, PT, R2.reuse, R238, P1 ;  /* 0x000000ee0200720c */ /* 0x040fe40000f21670 */
[----:B------:R-:W-:Y:S02]  /*eaf0*/  ISETP.LT.OR P4, PT, R2, R235, P0 ;  /* 0x000000eb0200720c */ /* 0x000fe40000781670 */
[----:B------:R-:W-:-:S02]  /*eb00*/  IADD3 R2, R0, 0x49, RZ ;  /* 0x0000004900027810 */ /* 0x000fc40007ffe0ff */
[----:B------:R-:W-:Y:S02]  /*eb10*/  FSEL R247, R29, -INF , !P2 ;  /* 0xff8000001df77808 */ /* 0x000fe40005000000 */
[----:B------:R-:W-:Y:S02]  /*eb20*/  P2R R3, PR, RZ, 0x2 ;  /* 0x00000002ff037803 */ /* 0x000fe40000000000 */
[----:B------:R-:W-:Y:S02]  /*eb30*/  ISETP.GE.AND P2, PT, R2, R242, PT ;  /* 0x000000f20200720c */ /* 0x000fe40003f46270 */
[----:B------:R-:W-:Y:S02]  /*eb40*/  FSEL R206, R38, -INF , !P3 ;  /* 0xff80000026ce7808 */ /* 0x000fe40005800000 */
[C---:B------:R-:W-:Y:S02]  /*eb50*/  ISETP.GE.AND P1, PT, R2.reuse, R241, PT ;  /* 0x000000f10200720c */ /* 0x040fe40003f26270 */
[----:B------:R-:W-:-:S02]  /*eb60*/  ISETP.GE.AND P0, PT, R2, R240, PT ;  /* 0x000000f00200720c */ /* 0x000fc40003f06270 */
[----:B------:R-:W-:Y:S02]  /*eb70*/  ISETP.GE.AND P3, PT, R2, R239, PT ;  /* 0x000000ef0200720c */ /* 0x000fe40003f66270 */
[----:B------:R-:W-:Y:S02]  /*eb80*/  FSEL R131, R36, -INF , !P5 ;  /* 0xff80000024837808 */ /* 0x000fe40006800000 */
[----:B------:R-:W-:Y:S02]  /*eb90*/  FSEL R31, R31, -INF , !P6 ;  /* 0xff8000001f1f7808 */ /* 0x000fe40007000000 */
[C---:B------:R-:W-:Y:S02]  /*eba0*/  ISETP.LT.OR P5, PT, R2.reuse, R237, P2 ;  /* 0x000000ed0200720c */ /* 0x040fe400017a1670 */
[----:B------:R-:W-:Y:S02]  /*ebb0*/  ISETP.NE.AND P2, PT, R3, RZ, PT ;  /* 0x000000ff0300720c */ /* 0x000fe40003f45270 */
[----:B------:R-:W-:-:S02]  /*ebc0*/  ISETP.LT.OR P1, PT, R2, R236, P1 ;  /* 0x000000ec0200720c */ /* 0x000fc40000f21670 */
[C---:B------:R-:W-:Y:S02]  /*ebd0*/  ISETP.LT.OR P0, PT, R2.reuse, R238, P0 ;  /* 0x000000ee0200720c */ /* 0x040fe40000701670 */
[----:B------:R-:W-:Y:S02]  /*ebe0*/  ISETP.LT.OR P6, PT, R2, R235, P3 ;  /* 0x000000eb0200720c */ /* 0x000fe40001fc1670 */
[----:B------:R-:W-:Y:S02]  /*ebf0*/  IADD3 R2, R0, 0x50, RZ ;  /* 0x0000005000027810 */ /* 0x000fe40007ffe0ff */
[----:B------:R-:W-:Y:S02]  /*ec00*/  P2R R3, PR, RZ, 0x2 ;  /* 0x00000002ff037803 */ /* 0x000fe40000000000 */
[----:B------:R-:W-:Y:S02]  /*ec10*/  FSEL R244, R40, -INF , !P2 ;  /* 0xff80000028f47808 */ /* 0x000fe40005000000 */
[----:B------:R-:W-:-:S02]  /*ec20*/  FSEL R214, R41, -INF , !P0 ;  /* 0xff80000029d67808 */ /* 0x000fc40004000000 */
        /* <DEDUP_REMOVED lines=9> */
[----:B------:R-:W-:Y:S02]  /*ecc0*/  FSEL R124, R37, -INF , !P5 ;  /* 0xff800000257c7808 */ /* 0x000fe40006800000 */
[----:B------:R-:W-:Y:S02]  /*ecd0*/  IADD3 R2, R0, 0x51, RZ ;  /* 0x0000005100027810 */ /* 0x000fe40007ffe0ff */
[----:B------:R-:W-:-:S02]  /*ece0*/  ISETP.NE.AND P5, PT, R3, RZ, PT ;  /* 0x000000ff0300720c */ /* 0x000fc40003fa5270 */
[----:B------:R-:W-:Y:S02]  /*ecf0*/  P2R R3, PR, RZ, 0x8 ;  /* 0x00000008ff037803 */ /* 0x000fe40000000000 */
[C---:B------:R-:W-:Y:S02]  /*ed00*/  ISETP.GE.AND P0, PT, R2.reuse, R242, PT ;  /* 0x000000f20200720c */ /* 0x040fe40003f06270 */
[----:B------:R-:W-:Y:S02]  /*ed10*/  FSEL R133, R39, -INF , !P5 ;  /* 0xff80000027857808 */ /* 0x000fe40006800000 */
[----:B------:R-:W-:Y:S02]  /*ed20*/  ISETP.GE.AND P3, PT, R2, R241, PT ;  /* 0x000000f10200720c */ /* 0x000fe40003f66270 */
[----:B------:R-:W-:Y:S02]  /*ed30*/  FSEL R123, R48, -INF , !P2 ;  /* 0xff800000307b7808 */ /* 0x000fe40005000000 */
[----:B------:R-:W-:-:S02]  /*ed40*/  ISETP.GE.AND P5, PT, R2, R240, PT ;  /* 0x000000f00200720c */ /* 0x000fc40003fa6270 */
[----:B------:R-:W-:Y:S02]  /*ed50*/  ISETP.GE.AND P2, PT, R2, R239, PT ;  /* 0x000000ef0200720c */ /* 0x000fe40003f46270 */
[----:B------:R-:W-:Y:S02]  /*ed60*/  FSEL R130, R50, -INF , !P1 ;  /* 0xff80000032827808 */ /* 0x000fe40004800000 */
[C---:B------:R-:W-:Y:S02]  /*ed70*/  ISETP.LT.OR P1, PT, R2.reuse, R237, P0 ;  /* 0x000000ed0200720c */ /* 0x040fe40000721670 */
[----:B------:R-:W-:Y:S02]  /*ed80*/  FSEL R43, R43, -INF , !P6 ;  /* 0xff8000002b2b7808 */ /* 0x000fe40007000000 */
[C---:B------:R-:W-:Y:S02]  /*ed90*/  ISETP.LT.OR P0, PT, R2.reuse, R236, P3 ;  /* 0x000000ec0200720c */ /* 0x040fe40001f01670 */
        /* <DEDUP_REMOVED lines=55> */
[----:B------:R-:W-:Y:S01]  /*f110*/  ISETP.GE.AND P2, PT, R2, R239, PT ;  /* 0x000000ef0200720c */ /* 0x000fe20003f46270 */
[----:B------:R1:W-:Y:S01]  /*f120*/  STL [R1+0x84], R4 ;  /* 0x0000840401007387 */ /* 0x0003e20000100800 */
[----:B------:R-:W-:Y:S02]  /*f130*/  FSEL R105, R78, -INF , !P1 ;  /* 0xff8000004e697808 */ /* 0x000fe40004800000 */
[C---:B------:R-:W-:Y:S02]  /*f140*/  ISETP.LT.OR P1, PT, R2.reuse, R237, P0 ;  /* 0x000000ed0200720c */ /* 0x040fe40000721670 */
[C---:B------:R-:W-:Y:S02]  /*f150*/  ISETP.LT.OR P0, PT, R2.reuse, R236, P3 ;  /* 0x000000ec0200720c */ /* 0x040fe40001f01670 */
[----:B------:R-:W-:Y:S02]  /*f160*/  ISETP.LT.OR P3, PT, R2, R238, P5 ;  /* 0x000000ee0200720c */ /* 0x000fe40002f61670 */
[----:B------:R-:W-:-:S02]  /*f170*/  ISETP.NE.AND P5, PT, R3, RZ, PT ;  /* 0x000000ff0300720c */ /* 0x000fc40003fa5270 */
[----:B------:R-:W-:Y:S02]  /*f180*/  P2R R3, PR, RZ, 0x8 ;  /* 0x00000008ff037803 */ /* 0x000fe40000000000 */
[----:B------:R-:W-:Y:S02]  /*f190*/  FSEL R97, R77, -INF , !P1 ;  /* 0xff8000004d617808 */ /* 0x000fe40004800000 */
[----:B------:R-:W-:Y:S02]  /*f1a0*/  FSEL R104, R79, -INF , !P0 ;  /* 0xff8000004f687808 */ /* 0x000fe40004000000 */
[----:B-1----:R-:W-:Y:S02]  /*f1b0*/  FSEL R4, R63, -INF , !P6 ;  /* 0xff8000003f047808 */ /* 0x002fe40007000000 */
        /* <DEDUP_REMOVED lines=37> */
[----:B------:R-:W-:-:S02]  /*f410*/  FSEL R81, R81, -INF , !P5 ;  /* 0xff80000051517808 */ /* 0x000fc40006800000 */
[----:B------:R-:W-:Y:S02]  /*f420*/  ISETP.NE.AND P5, PT, R3, RZ, PT ;  /* 0x000000ff0300720c */ /* 0x000fe40003fa5270 */
[C---:B------:R-:W-:Y:S02]  /*f430*/  ISETP.LT.OR P2, PT, R2.reuse, R237, P2 ;  /* 0x000000ed0200720c */ /* 0x040fe40001741670 */
[C---:B------:R-:W-:Y:S02]  /*f440*/  ISETP.LT.OR P1, PT, R2.reuse, R236, P1 ;  /* 0x000000ec0200720c */ /* 0x040fe40000f21670 */
        /* <DEDUP_REMOVED lines=13> */
[C---:B------:R-:W-:Y:S02]  /*f520*/  ISETP.LT.OR P6, PT, R2.reuse, R238, P5 ;  /* 0x000000ee0200720c */ /* 0x040fe40002fc1670 */
[----:B------:R-:W-:-:S02]  /*f530*/  ISETP.LT.OR P0, PT, R2, R236, P3 ;  /* 0x000000ec0200720c */ /* 0x000fc40001f01670 */
[----:B------:R-:W-:Y:S02]  /*f540*/  ISETP.LT.OR P5, PT, R2, R235, P2 ;  /* 0x000000eb0200720c */ /* 0x000fe400017a1670 */
[----:B------:R-:W-:Y:S02]  /*f550*/  IADD3 R2, R0, 0x78, RZ ;  /* 0x0000007800027810 */ /* 0x000fe40007ffe0ff */
[----:B------:R-:W-:Y:S02]  /*f560*/  ISETP.NE.AND P3, PT, R3, RZ, PT ;  /* 0x000000ff0300720c */ /* 0x000fe40003f65270 */
[----:B------:R-:W-:Y:S02]  /*f570*/  FSEL R25, R57, -INF , !P1 ;  /* 0xff80000039197808 */ /* 0x000fe40004800000 */
[----:B------:R-:W-:Y:S02]  /*f580*/  FSEL R27, R59, -INF , !P0 ;  /* 0xff8000003b1b7808 */ /* 0x000fe40004000000 */
[----:B------:R-:W-:-:S02]  /*f590*/  ISETP.GE.AND P1, PT, R2, R241, PT ;  /* 0x000000f10200720c */ /* 0x000fc40003f26270 */
[----:B------:R-:W-:Y:S02]  /*f5a0*/  FSEL R92, R92, -INF , !P3 ;  /* 0xff8000005c5c7808 */ /* 0x000fe40005800000 */
[C---:B------:R-:W-:Y:S02]  /*f5b0*/  ISETP.GE.AND P0, PT, R2.reuse, R240, PT ;  /* 0x000000f00200720c */ /* 0x040fe40003f06270 */
[----:B------:R-:W-:Y:S02]  /*f5c0*/  ISETP.GE.AND P3, PT, R2, R239, PT ;  /* 0x000000ef0200720c */ /* 0x000fe40003f66270 */
[----:B------:R-:W-:Y:S02]  /*f5d0*/  FSEL R94, R94, -INF , !P4 ;  /* 0xff8000005e5e7808 */ /* 0x000fe40006000000 */
[C---:B------:R-:W-:Y:S02]  /*f5e0*/  ISETP.LT.OR P4, PT, R2.reuse, R236, P1 ;  /* 0x000000ec0200720c */ /* 0x040fe40000f81670 */
[----:B------:R-:W-:-:S02]  /*f5f0*/  ISETP.LT.OR P1, PT, R2, R238, P0 ;  /* 0x000000ee0200720c */ /* 0x000fc40000721670 */
[----:B------:R-:W-:Y:S02]  /*f600*/  ISETP.LT.OR P0, PT, R2, R235, P3 ;  /* 0x000000eb0200720c */ /* 0x000fe40001f01670 */
[----:B------:R-:W-:Y:S01]  /*f610*/  IADD3 R0, R0, 0x79, RZ ;  /* 0x0000007900007810 */ /* 0x000fe20007ffe0ff */
[----:B------:R2:W-:Y:S01]  /*f620*/  STL [R1+0x70], R4 ;  /* 0x0000700401007387 */ /* 0x0005e20000100800 */
[----:B------:R-:W-:Y:S02]  /*f630*/  FSEL R20, R86, -INF , !P0 ;  /* 0xff80000056147808 */ /* 0x000fe40004000000 */
[----:B------:R-:W-:Y:S02]  /*f640*/  ISETP.GE.AND P0, PT, R0, R239, PT ;  /* 0x000000ef0000720c */ /* 0x000fe40003f06270 */
[----:B------:R-:W-:Y:S02]  /*f650*/  ISETP.GE.AND P2, PT, R2, R242, PT ;  /* 0x000000f20200720c */ /* 0x000fe40003f46270 */
[----:B------:R-:W-:-:S02]  /*f660*/  FSEL R84, R84, -INF , !P1 ;  /* 0xff80000054547808 */ /* 0x000fc40004800000 */
[----:B------:R-:W-:Y:S02]  /*f670*/  ISETP.LT.OR P1, PT, R0, R235, P0 ;  /* 0x000000eb0000720c */ /* 0x000fe40000721670 */
[----:B------:R-:W-:Y:S02]  /*f680*/  PLOP3.LUT P0, PT, PT, PT, UP0, 0x80, 0x0 ;  /* 0x000000000000781c */ /* 0x000fe40003f0f008 */
[----:B------:R-:W-:Y:S02]  /*f690*/  ISETP.LT.OR P2, PT, R2, R237, P2 ;  /* 0x000000ed0200720c */ /* 0x000fe40001741670 */
[----:B------:R-:W-:Y:S02]  /*f6a0*/  FSEL R95, R95, -INF , !P5 ;  /* 0xff8000005f5f7808 */ /* 0x000fe40006800000 */
[----:B------:R-:W-:Y:S02]  /*f6b0*/  P2R R3, PR, RZ, 0x4 ;  /* 0x00000004ff037803 */ /* 0x000fe40000000000 */
[----:B------:R-:W-:-:S02]  /*f6c0*/  ISETP.GE.AND P5, PT, R0, R242, PT ;  /* 0x000000f20000720c */ /* 0x000fc40003fa6270 */
[C---:B------:R-:W-:Y:S02]  /*f6d0*/  ISETP.GE.AND P2, PT, R0.reuse, R240, PT ;  /* 0x000000f00000720c */ /* 0x040fe40003f46270 */
[C---:B------:R-:W-:Y:S02]  /*f6e0*/  ISETP.GE.AND P3, PT, R0.reuse, R241, PT ;  /* 0x000000f10000720c */ /* 0x040fe40003f66270 */
[----:B------:R-:W-:Y:S02]  /*f6f0*/  FSEL R93, R93, -INF , !P6 ;  /* 0xff8000005d5d7808 */ /* 0x000fe40007000000 */
[----:B------:R-:W-:Y:S02]  /*f700*/  ISETP.NE.AND P6, PT, R3, RZ, PT ;  /* 0x000000ff0300720c */ /* 0x000fe40003fc5270 */
[C---:B------:R-:W-:Y:S02]  /*f710*/  ISETP.LT.OR P2, PT, R0.reuse, R238, P2 ;  /* 0x000000ee0000720c */ /* 0x040fe40001741670 */
[----:B------:R-:W-:-:S02]  /*f720*/  ISETP.LT.OR P5, PT, R0, R237, P5 ;  /* 0x000000ed0000720c */ /* 0x000fc40002fa1670 */
[----:B------:R-:W-:Y:S02]  /*f730*/  ISETP.LT.OR P3, PT, R0, R236, P3 ;  /* 0x000000ec0000720c */ /* 0x000fe40001f61670 */
[----:B------:R-:W-:Y:S02]  /*f740*/  FSEL R24, R10, -INF , !P4 ;  /* 0xff8000000a187808 */ /* 0x000fe40006000000 */
[----:B------:R-:W-:Y:S02]  /*f750*/  FSEL R85, R85, -INF , !P2 ;  /* 0xff80000055557808 */ /* 0x000fe40005000000 */
[----:B------:R-:W-:Y:S02]  /*f760*/  FSEL R48, R87, -INF , !P1 ;  /* 0xff80000057307808 */ /* 0x000fe40004800000 */
[----:B------:R-:W-:Y:S02]  /*f770*/  FSEL R22, R8, -INF , !P6 ;  /* 0xff80000008167808 */ /* 0x000fe40007000000 */
[----:B------:R-:W-:-:S02]  /*f780*/  LOP3.LUT P4, RZ, R234, 0x4000, RZ, 0xc0, !PT ;  /* 0x00004000eaff7812 */ /* 0x000fc4000788c0ff */
[----:B------:R-:W-:Y:S02]  /*f790*/  FSEL R21, R9, -INF , !P5 ;  /* 0xff80000009157808 */ /* 0x000fe40006800000 */
[----:B------:R-:W-:Y:S01]  /*f7a0*/  FSEL R23, R11, -INF , !P3 ;  /* 0xff8000000b177808 */ /* 0x000fe20005800000 */
[----:B------:R-:W-:Y:S05]  /*f7b0*/  @!P0 BRA `(.L_x_637) ;  /* 0x000006e000008947 */ /* 0x000fea0003800000 */
[----:B--2---:R-:W2:Y:S04]  /*f7c0*/  LDL.64 R12, [R1+0xd0] ;  /* 0x0000d000010c7983 */ /* 0x004ea80000100a00 */
[----:B------:R-:W3:Y:S01]  /*f7d0*/  LDL.64 R6, [R1+0xc8] ;  /* 0x0000c80001067983 */ /* 0x000ee20000100a00 */
[----:B------:R-:W-:Y:S01]  /*f7e0*/  UIADD3 UR7, UR7, -0x3, URZ ;  /* 0xfffffffd07077890 */ /* 0x000fe2000fffe03f */
[----:B------:R-:W-:Y:S01]  /*f7f0*/  @!P4 IMAD.MOV.U32 R8, RZ, RZ, c[0x0][0x19c] ;  /* 0x00006700ff08c624 */ /* 0x000fe200078e00ff */
[----:B------:R-:W-:Y:S01]  /*f800*/  ULDC.64 UR10, c[0x0][0x198] ;  /* 0x00006600000a7ab9 */ /* 0x000fe20000000a00 */
[----:B------:R1:W-:Y:S01]  /*f810*/  @P4 STS.128 [R243+0x4000], RZ ;  /* 0x004000fff3004388 */ /* 0x0003e20000000c00 */
[----:B------:R-:W-:Y:S01]  /*f820*/  USHF.R.S32.HI UR5, URZ, 0x1f, UR7 ;  /* 0x0000001f3f057899 */ /* 0x000fe20008011407 */
[----:B------:R-:W-:Y:S01]  /*f830*/  @!P4 IMAD R8, R8, 0x50, RZ ;  /* 0x000000500808c824 */ /* 0x000fe200078e02ff */
[----:B------:R-:W-:Y:S01]  /*f840*/  UIMAD.WIDE.U32 UR14, UR7, UR10, URZ ;  /* 0x0000000a070e72a5 */ /* 0x000fe2000f8e003f */
[----:B------:R-:W-:Y:S01]  /*f850*/  BSSY B0, `(.L_x_638) ;  /* 0x0000063000007945 */ /* 0x000fe20003800000 */
[----:B------:R-:W-:-:S04]  /*f860*/  UIMAD UR5, UR5, UR10, URZ ;  /* 0x0000000a050572a4 */ /* 0x000fc8000f8e023f */
[----:B------:R-:W-:Y:S01]  /*f870*/  UIMAD UR5, UR7, UR11, UR5 ;  /* 0x0000000b070572a4 */ /* 0x000fe2000f8e0205 */
[----:B------:R-:W-:Y:S02]  /*f880*/  IMAD.U32 R2, RZ, RZ, UR14 ;  /* 0x0000000eff027e24 */ /* 0x000fe4000f8e00ff */
[----:B------:R-:W-:Y:S01]  /*f890*/  IMAD.U32 R3, RZ, RZ, UR14 ;  /* 0x0000000eff037e24 */ /* 0x000fe2000f8e00ff */
[----:B------:R-:W-:-:S06]  /*f8a0*/  UIADD3 UR5, UR15, UR5, URZ ;  /* 0x000000050f057290 */ /* 0x000fcc000fffe03f */
[----:B------:R-:W-:Y:S01]  /*f8b0*/  IMAD.U32 R0, RZ, RZ, UR5 ;  /* 0x00000005ff007e24 */ /* 0x000fe2000f8e00ff */
[----:B--2---:R-:W-:-:S04]  /*f8c0*/  LEA R2, P0, R2, R12, 0x7 ;  /* 0x0000000c02027211 */ /* 0x004fc800078038ff */
[----:B---3--:R-:W-:Y:S01]  /*f8d0*/  LEA.HI.X R3, R3, R7, R0, 0x7, P0 ;  /* 0x0000000703037211 */ /* 0x008fe200000f3c00 */
[----:B------:R-:W-:Y:S01]  /*f8e0*/  @!P4 IMAD.MOV.U32 R0, RZ, RZ, c[0x0][0x19c] ;  /* 0x00006700ff00c624 */ /* 0x000fe200078e00ff */
[----:B------:R-:W-:-:S03]  /*f8f0*/  @!P4 LEA R4, P0, R2, c[0x0][0x168], 0x1 ;  /* 0x00005a000204ca11 */ /* 0x000fc600078008ff */
[----:B------:R-:W-:Y:S01]  /*f900*/  @!P4 IMAD R0, R0, 0x30, RZ ;  /* 0x000000300000c824 */ /* 0x000fe200078e02ff */
[----:B------:R-:W-:-:S05]  /*f910*/  @!P4 LEA.HI.X R5, R2, c[0x0][0x16c], R3, 0x1, P0 ;  /* 0x00005b000205ca11 */ /* 0x000fca00000f0c03 */
[----:B------:R-:W-:Y:S01]  /*f920*/  @!PT LDS RZ, [RZ] ;  /* 0x00000000fffff984 */ /* 0x000fe20000000800 */
[----:B------:R-:W-:Y:S01]  /*f930*/  @!PT LDS RZ, [RZ] ;  /* 0x00000000fffff984 */ /* 0x000fe20000000800 */
[----:B------:R-:W-:Y:S01]  /*f940*/  @!PT LDS RZ, [RZ] ;  /* 0x00000000fffff984 */ /* 0x000fe20000000800 */
[----:B------:R2:W-:Y:S04]  /*f950*/  @!P4 LDGSTS.E.BYPASS.LTC128B.128 [R243+0x4000], [R4.64] ;  /* 0x0400000004f3cfae */ /* 0x0005e8000b901d72 */
[----:B------:R1:W-:Y:S01]  /*f960*/  @P4 STS.128 [R243+0x4800], RZ ;  /* 0x004800fff3004388 */ /* 0x0003e20000000c00 */
[----:B--2---:R-:W-:-:S04]  /*f970*/  IMAD.U32 R4, RZ, RZ, UR4 ;  /* 0x00000004ff047e24 */ /* 0x004fc8000f8e00ff */
[----:B------:R-:W-:-:S05]  /*f980*/  @!P4 IMAD.WIDE.U32 R4, R4, 0x30, R2 ;  /* 0x000000300404c825 */ /* 0x000fca00078e0002 */
[----:B------:R-:W-:Y:S01]  /*f990*/  @!P4 IADD3 R0, R0, R5, RZ ;  /* 0x000000050000c210 */ /* 0x000fe20007ffe0ff */
[----:B------:R-:W-:Y:S01]  /*f9a0*/  @!P4 IMAD.MOV.U32 R5, RZ, RZ, R3 ;  /* 0x000000ffff05c224 */ /* 0x000fe200078e0003 */
[----:B------:R-:W-:-:S04]  /*f9b0*/  @!P4 LEA R12, P0, R4, c[0x0][0x168], 0x1 ;  /* 0x00005a00040cca11 */ /* 0x000fc800078008ff */
[----:B------:R-:W-:Y:S01]  /*f9c0*/  @!P4 LEA.HI.X R13, R4, c[0x0][0x16c], R0, 0x1, P0 ;  /* 0x00005b00040dca11 */ /* 0x000fe200000f0c00 */
[----:B------:R-:W-:Y:S02]  /*f9d0*/  IMAD.U32 R0, RZ, RZ, UR4 ;  /* 0x00000004ff007e24 */ /* 0x000fe4000f8e00ff */
[----:B------:R-:W-:-:S04]  /*f9e0*/  @!P4 IMAD.MOV.U32 R4, RZ, RZ, R2 ;  /* 0x000000ffff04c224 */ /* 0x000fc800078e0002 */
[----:B------:R-:W-:Y:S01]  /*f9f0*/  @!P4 IMAD.WIDE.U32 R4, R0, 0x50, R4 ;  /* 0x000000500004c825 */ /* 0x000fe200078e0004 */
[----:B------:R-:W-:-:S04]  /*fa00*/  @!P4 IADD3 R0, P1, R2, UR27, RZ ;  /* 0x0000001b0200cc10 */ /* 0x000fc8000ff3e0ff */
[----:B------:R-:W-:Y:S02]  /*fa10*/  @!P4 LEA R6, P0, R0, c[0x0][0x168], 0x1 ;  /* 0x00005a000006ca11 */ /* 0x000fe400078008ff */
[----:B------:R-:W-:-:S04]  /*fa20*/  @!P4 IADD3.X R7, R3, UR26, RZ, P1, !PT ;  /* 0x0000001a0307cc10 */ /* 0x000fc80008ffe4ff */
[----:B------:R-:W-:Y:S02]  /*fa30*/  @!P4 LEA.HI.X R7, R0, c[0x0][0x16c], R7, 0x1, P0 ;  /* 0x00005b000007ca11 */ /* 0x000fe400000f0c07 */
[----:B------:R-:W-:Y:S01]  /*fa40*/  @!P4 IADD3 R0, R8, R5, RZ ;  /* 0x000000050800c210 */ /* 0x000fe20007ffe0ff */
[----:B------:R-:W-:Y:S01]  /*fa50*/  @!P4 IMAD.MOV.U32 R5, RZ, RZ, R3 ;  /* 0x000000ffff05c224 */ /* 0x000fe200078e0003 */
[C---:B------:R-:W-:Y:S01]  /*fa60*/  @!P4 LEA R10, P0, R4.reuse, c[0x0][0x168], 0x1 ;  /* 0x00005a00040aca11 */ /* 0x040fe200078008ff */
[----:B------:R-:W-:Y:S01]  /*fa70*/  @!PT LDS RZ, [RZ] ;  /* 0x00000000fffff984 */ /* 0x000fe20000000800 */
[----:B------:R-:W-:Y:S01]  /*fa80*/  @!PT LDS RZ, [RZ] ;  /* 0x00000000fffff984 */ /* 0x000fe20000000800 */
[----:B------:R-:W-:Y:S01]  /*fa90*/  @!PT LDS RZ, [RZ] ;  /* 0x00000000fffff984 */ /* 0x000fe20000000800 */
[----:B------:R2:W-:Y:S01]  /*faa0*/  @!P4 LDGSTS.E.BYPASS.LTC128B.128 [R243+0x4800], [R6.64] ;  /* 0x0480000006f3cfae */ /* 0x0005e2000b901d72 */
[----:B------:R-:W-:Y:S02]  /*fab0*/  @!P4 MOV R8, c[0x0][0x19c] ;  /* 0x000067000008ca02 */ /* 0x000fe40000000f00 */
[----:B------:R-:W-:Y:S01]  /*fac0*/  @!P4 LEA.HI.X R11, R4, c[0x0][0x16c], R0, 0x1, P0 ;  /* 0x00005b00040bca11 */ /* 0x000fe200000f0c00 */
[----:B------:R-:W-:Y:S01]  /*fad0*/  IMAD.U32 R0, RZ, RZ, UR4 ;  /* 0x00000004ff007e24 */ /* 0x000fe2000f8e00ff */
[----:B------:R1:W-:Y:S01]  /*fae0*/  @P4 STS.128 [R243+0x5000], RZ ;  /* 0x005000fff3004388 */ /* 0x0003e20000000c00 */
[----:B------:R-:W-:-:S02]  /*faf0*/  IMAD.U32 R4, RZ, RZ, UR4 ;  /* 0x00000004ff047e24 */ /* 0x000fc4000f8e00ff */
[----:B------:R-:W-:Y:S01]  /*fb00*/  @!P4 IMAD R8, R8, 0x60, RZ ;  /* 0x000000600808c824 */ /* 0x000fe200078e02ff */
[----:B------:R-:W-:Y:S01]  /*fb10*/  @!P4 LEA R0, P0, R0, R2, 0x5 ;  /* 0x000000020000c211 */ /* 0x000fe200078028ff */
[----:B--2---:R-:W-:Y:S02]  /*fb20*/  @!P4 IMAD.MOV.U32 R7, RZ, RZ, c[0x0][0x19c] ;  /* 0x00006700ff07c624 */ /* 0x004fe400078e00ff */
[----:B------:R-:W-:-:S03]  /*fb30*/  IMAD.U32 R6, RZ, RZ, UR4 ;  /* 0x00000004ff067e24 */ /* 0x000fc6000f8e00ff */
[----:B------:R-:W-:Y:S01]  /*fb40*/  @!P4 LEA.HI.X R7, R4, R3, R7, 0x5, P0 ;  /* 0x000000030407c211 */ /* 0x000fe200000f2c07 */
[----:B------:R-:W-:-:S04]  /*fb50*/  @!P4 IMAD.MOV.U32 R4, RZ, RZ, R2 ;  /* 0x000000ffff04c224 */ /* 0x000fc800078e0002 */
[----:B------:R-:W-:Y:S01]  /*fb60*/  @!P4 IMAD.WIDE.U32 R4, R6, 0x60, R4 ;  /* 0x000000600604c825 */ /* 0x000fe200078e0004 */
[----:B------:R-:W-:-:S04]  /*fb70*/  @!P4 LEA R6, P0, R0, c[0x0][0x168], 0x1 ;  /* 0x00005a000006ca11 */ /* 0x000fc800078008ff */
[----:B------:R-:W-:Y:S01]  /*fb80*/  @!P4 LEA.HI.X R7, R0, c[0x0][0x16c], R7, 0x1, P0 ;  /* 0x00005b000007ca11 */ /* 0x000fe200000f0c07 */
[----:B------:R-:W-:Y:S01]  /*fb90*/  @!P4 IMAD.IADD R0, R8, 0x1, R5 ;  /* 0x000000010800c824 */ /* 0x000fe200078e0205 */
[C---:B------:R-:W-:Y:S01]  /*fba0*/  @!P4 LEA R8, P0, R4.reuse, c[0x0][0x168], 0x1 ;  /* 0x00005a000408ca11 */ /* 0x040fe200078008ff */
[----:B------:R-:W-:Y:S02]  /*fbb0*/  @!P4 IMAD.MOV.U32 R5, RZ, RZ, c[0x0][0x19c] ;  /* 0x00006700ff05c624 */ /* 0x000fe400078e00ff */
[----:B------:R-:W-:Y:S01]  /*fbc0*/  @!PT LDS RZ, [RZ] ;  /* 0x00000000fffff984 */ /* 0x000fe20000000800 */
[----:B------:R-:W-:Y:S01]  /*fbd0*/  @!PT LDS RZ, [RZ] ;  /* 0x00000000fffff984 */ /* 0x000fe20000000800 */
[----:B------:R-:W-:Y:S01]  /*fbe0*/  @!PT LDS RZ, [RZ] ;  /* 0x00000000fffff984 */ /* 0x000fe20000000800 */
[----:B------:R1:W-:Y:S01]  /*fbf0*/  @!P4 LDGSTS.E.BYPASS.LTC128B.128 [R243+0x5000], [R6.64] ;  /* 0x0500000006f3cfae */ /* 0x0003e2000b901d72 */
[----:B------:R-:W-:Y:S01]  /*fc00*/  @!P4 LEA.HI.X R9, R4, c[0x0][0x16c], R0, 0x1, P0 ;  /* 0x00005b000409ca11 */ /* 0x000fe200000f0c00 */
[----:B------:R-:W-:Y:S01]  /*fc10*/  IMAD.U32 R4, RZ, RZ, UR4 ;  /* 0x00000004ff047e24 */ /* 0x000fe2000f8e00ff */
[----:B------:R-:W-:Y:S01]  /*fc20*/  MOV R0, UR4 ;  /* 0x0000000400007c02 */ /* 0x000fe20008000f00 */
[----:B------:R1:W-:Y:S03]  /*fc30*/  @P4 STS.128 [R243+0x5800], RZ ;  /* 0x005800fff3004388 */ /* 0x0003e60000000c00 */
[----:B------:R-:W-:Y:S01]  /*fc40*/  @!P4 LEA R0, P0, R0, R2, 0x6 ;  /* 0x000000020000c211 */ /* 0x000fe200078030ff */
[----:B------:R-:W-:Y:S01]  /*fc50*/  @!PT LDS RZ, [RZ] ;  /* 0x00000000fffff984 */ /* 0x000fe20000000800 */
[----:B------:R-:W-:Y:S01]  /*fc60*/  @!PT LDS RZ, [RZ] ;  /* 0x00000000fffff984 */ /* 0x000fe20000000800 */
[----:B------:R-:W-:Y:S01]  /*fc70*/  @!PT LDS RZ, [RZ] ;  /* 0x00000000fffff984 */ /* 0x000fe20000000800 */
[----:B------:R1:W-:Y:S03]  /*fc80*/  @!P4 LDGSTS.E.BYPASS.LTC128B.128 [R243+0x5800], [R12.64] ;  /* 0x058000000cf3cfae */ /* 0x0003e6000b901d72 */
[----:B------:R-:W-:Y:S01]  /*fc90*/  @!P4 LEA.HI.X R5, R4, R3, R5, 0x6, P0 ;  /* 0x000000030405c211 */ /* 0x000fe200000f3405 */
[----:B------:R1:W-:Y:S01]  /*fca0*/  @P4 STS.128 [R243+0x6000], RZ ;  /* 0x006000fff3004388 */ /* 0x0003e20000000c00 */
[----:B------:R-:W-:-:S04]  /*fcb0*/  @!P4 LEA R4, P0, R0, c[0x0][0x168], 0x1 ;  /* 0x00005a000004ca11 */ /* 0x000fc800078008ff */
[----:B------:R-:W-:-:S05]  /*fcc0*/  @!P4 LEA.HI.X R5, R0, c[0x0][0x16c], R5, 0x1, P0 ;  /* 0x00005b000005ca11 */ /* 0x000fca00000f0c05 */
        /* <DEDUP_REMOVED lines=16> */
[----:B-1----:R-:W-:Y:S01]  /*fdd0*/  IMAD.U32 R4, RZ, RZ, UR4 ;  /* 0x00000004ff047e24 */ /* 0x002fe2000f8e00ff */
[----:B------:R-:W-:-:S02]  /*fde0*/  ULDC UR5, c[0x0][0x19c] ;  /* 0x0000670000057ab9 */ /* 0x000fc40000000800 */
        /* <DEDUP_REMOVED lines=9> */
.L_x_639:
[----:B------:R-:W-:Y:S05]  /*fe80*/  BSYNC B0 ;  /* 0x0000000000007941 */ /* 0x000fea0003800000 */
.L_x_638:
[----:B------:R-:W0:Y:S02]  /*fe90*/  LDGDEPBAR ;  /* 0x00000000000079af */ /* 0x000e240000000000 */
.L_x_637:
[----:B--2---:R-:W-:Y:S01]  /*fea0*/  STL [R1+0x138], R243 ;  /* 0x000138f301007387 */ /* 0x004fe20000100800 */
[----:B------:R-:W-:-:S03]  /*feb0*/  MOV R87, R30 ;  /* 0x0000001e00577202 */ /* 0x000fc60000000f00 */
[----:B------:R-:W-:Y:S04]  /*fec0*/  STL [R1+0x134], R242 ;  /* 0x000134f201007387 */ /* 0x000fe80000100800 */
[----:B------:R-:W-:Y:S04]  /*fed0*/  STL [R1+0x130], R241 ;  /* 0x000130f101007387 */ /* 0x000fe80000100800 */
[----:B------:R-:W-:Y:S04]  /*fee0*/  STL [R1+0x12c], R240 ;  /* 0x00012cf001007387 */ /* 0x000fe80000100800 */
[----:B------:R-:W-:Y:S04]  /*fef0*/  STL [R1+0x128], R239 ;  /* 0x000128ef01007387 */ /* 0x000fe80000100800 */
[----:B------:R-:W-:Y:S04]  /*ff00*/  STL [R1+0x124], R238 ;  /* 0x000124ee01007387 */ /* 0x000fe80000100800 */
[----:B------:R-:W-:Y:S04]  /*ff10*/  STL [R1+0x120], R237 ;  /* 0x000120ed01007387 */ /* 0x000fe80000100800 */
[----:B------:R-:W-:Y:S04]  /*ff20*/  STL [R1+0x11c], R236 ;  /* 0x00011cec01007387 */ /* 0x000fe80000100800 */
[----:B------:R-:W2:Y:S04]  /*ff30*/  LDL.LU R29, [R1+0x30] ;  /* 0x00003000011d7983 */ /* 0x000ea80000300800 */
[----:B-1----:R-:W3:Y:S04]  /*ff40*/  LDL.LU R10, [R1+0x78] ;  /* 0x00007800010a7983 */ /* 0x002ee80000300800 */
[----:B------:R-:W4:Y:S04]  /*ff50*/  LDL.LU R9, [R1+0x7c] ;  /* 0x00007c0001097983 */ /* 0x000f280000300800 */
[----:B------:R-:W2:Y:S04]  /*ff60*/  LDL.LU R30, [R1+0x20] ;  /* 0x00002000011e7983 */ /* 0x000ea80000300800 */
[----:B------:R-:W2:Y:S04]  /*ff70*/  LDL.LU R32, [R1+0x18] ;  /* 0x0000180001207983 */ /* 0x000ea80000300800 */
[----:B------:R-:W2:Y:S01]  /*ff80*/  LDL.LU R2, [R1+0x50] ;  /* 0x0000500001027983 */ /* 0x000ea20000300800 */
[----:B------:R-:W-:-:S03]  /*ff90*/  IMAD.MOV.U32 R3, RZ, RZ, R121 ;  /* 0x000000ffff037224 */ /* 0x000fc600078e0079 */
[----:B------:R-:W2:Y:S01]  /*ffa0*/  LDL.LU R4, [R1+0x5c] ;  /* 0x00005c0001047983 */ /* 0x000ea20000300800 */
[----:B------:R-:W-:-:S03]  /*ffb0*/  MOV R0, R120 ;  /* 0x0000007800007202 */ /* 0x000fc60000000f00 */
[----:B------:R-:W2:Y:S04]  /*ffc0*/  LDL.LU R5, [R1+0x40] ;  /* 0x0000400001057983 */ /* 0x000ea80000300800 */
[----:B------:R-:W2:Y:S04]  /*ffd0*/  LDL.LU R6, [R1+0x58] ;  /* 0x0000580001067983 */ /* 0x000ea80000300800 */
[----:B------:R-:W2:Y:S04]  /*ffe0*/  LDL.LU R7, [R1+0x60] ;  /* 0x0000600001077983 */ /* 0x000ea80000300800 */
[----:B------:R-:W2:Y:S04]  /*fff0*/  LDL R8, [R1+0x38] ;  /* 0x0000380001087983 */ /* 0x000ea80000100800 */
[----:B------:R-:W2:Y:S04]  /*10000*/  LDL.LU R121, [R1+0xc] ;  /* 0x00000c0001797983 */ /* 0x000ea80000300800 */
[----:B------:R-:W2:Y:S04]  /*10010*/  LDL.LU R120, [R1+0x4] ;  /* 0x0000040001787983 */ /* 0x000ea80000300800 */
[----:B------:R-:W-:Y:S04]  /*10020*/  STL [R1+0x118], R235 ;  /* 0x000118eb01007387 */ /* 0x000fe80000100800 */
[----:B------:R1:W-:Y:S04]  /*10030*/  STL [R1+0x114], R234 ;  /* 0x000114ea01007387 */ /* 0x0003e80000100800 */
[----:B-1----:R-:W2:Y:S04]  /*10040*/  LDL.LU R234, [R1+0x88] ;  /* 0x0000880001ea7983 */ /* 0x002ea80000300800 */
[----:B------:R1:W-:Y:S04]  /*10050*/  STL [R1+0x110], R233 ;  /* 0x000110e901007387 */ /* 0x0003e80000100800 */
[----:B-1----:R-:W2:Y:S04]  /*10060*/  LDL.LU R233, [R1+0x84] ;  /* 0x0000840001e97983 */ /* 0x002ea80000300800 */
        /* <DEDUP_REMOVED lines=9> */
[----:B------:R1:W-:Y:S04]  /*10100*/  STL [R1+0xe8], R223 ;  /* 0x0000e8df01007387 */ /* 0x0003e80000100800 */
[----:B------:R-:W-:Y:S04]  /*10110*/  STL [R1+0xe4], R222 ;  /* 0x0000e4de01007387 */ /* 0x000fe80000100800 */
[----:B------:R-:W-:Y:S01]  /*10120*/  STL [R1+0xe0], R221 ;  /* 0x0000e0dd01007387 */ /* 0x000fe20000100800 */
[----:B------:R-:W-:-:S02]  /*10130*/  MOV R38, R3 ;  /* 0x0000000300267202 */ /* 0x000fc40000000f00 */
[----:B------:R-:W-:Y:S01]  /*10140*/  MOV R57, R201 ;  /* 0x000000c900397202 */ /* 0x000fe20000000f00 */
[----:B------:R1:W-:Y:S01]  /*10150*/  STL [R1+0xdc], R220 ;  /* 0x0000dcdc01007387 */ /* 0x0003e20000100800 */
[----:B------:R-:W-:Y:S02]  /*10160*/  IMAD.MOV.U32 R39, RZ, RZ, R117 ;  /* 0x000000ffff277224 */ /* 0x000fe400078e0075 */
[----:B------:R-:W-:Y:S01]  /*10170*/  IMAD.MOV.U32 R41, RZ, RZ, R208 ;  /* 0x000000ffff297224 */ /* 0x000fe200078e00d0 */
[----:B------:R1:W-:Y:S01]  /*10180*/  STL [R1+0xd8], R135 ;  /* 0x0000d88701007387 */ /* 0x0003e20000100800 */
[----:B------:R-:W-:Y:S01]  /*10190*/  MOV R59, R127 ;  /* 0x0000007f003b7202 */ /* 0x000fe20000000f00 */
[----:B------:R-:W-:Y:S01]  /*101a0*/  IMAD.MOV.U32 R58, RZ, RZ, R200 ;  /* 0x000000ffff3a7224 */ /* 0x000fe200078e00c8 */
[----:B------:R-:W-:Y:S01]  /*101b0*/  MOV R45, R203 ;  /* 0x000000cb002d7202 */ /* 0x000fe20000000f00 */
[----:B------:R-:W2:Y:S01]  /*101c0*/  LDL.LU R243, [R1+0x70] ;  /* 0x0000700001f37983 */ /* 0x000ea20000300800 */
[----:B-1----:R-:W-:Y:S01]  /*101d0*/  MOV R224, R0 ;  /* 0x0000000000e07202 */ /* 0x002fe20000000f00 */
[----:B------:R-:W-:Y:S01]  /*101e0*/  IMAD.MOV.U32 R37, RZ, RZ, R17 ;  /* 0x000000ffff257224 */ /* 0x000fe200078e0011 */
[----:B-----5:R-:W-:Y:S01]  /*101f0*/  FMNMX.FTZ R0, R73, R14, !PT ;  /* 0x0000000e49007209 */ /* 0x020fe20007810000 */
[----:B------:R-:W2:Y:S01]  /*10200*/  LDL.LU R242, [R1+0x24] ;  /* 0x0000240001f27983 */ /* 0x000ea20000300800 */
[----:B------:R-:W-:Y:S01]  /*10210*/  IMAD.MOV.U32 R47, RZ, RZ, R116 ;  /* 0x000000ffff2f7224 */ /* 0x000fe200078e0074 */
[----:B------:R-:W-:Y:S01]  /*10220*/  MOV R227, R16 ;  /* 0x0000001000e37202 */ /* 0x000fe20000000f00 */
[----:B------:R-:W-:Y:S01]  /*10230*/  IMAD.MOV.U32 R225, RZ, RZ, R18 ;  /* 0x000000ffffe17224 */ /* 0x000fe200078e0012 */
[----:B------:R-:W-:Y:S01]  /*10240*/  FMNMX.FTZ R0, R74, R0, !PT ;  /* 0x000000004a007209 */ /* 0x000fe20007810000 */
[----:B------:R-:W2:Y:S01]  /*10250*/  LDL.LU R241, [R1+0x1c] ;  /* 0x00001c0001f17983 */ /* 0x000ea20000300800 */
[----:B------:R-:W-:-:S02]  /*10260*/  IMAD.MOV.U32 R223, RZ, RZ, R19 ;  /* 0x000000ffffdf7224 */ /* 0x000fc400078e0013 */
[----:B------:R-:W-:Y:S01]  /*10270*/  FMNMX.FTZ R0, R69, R0, !PT ;  /* 0x0000000045007209 */ /* 0x000fe20007810000 */
[----:B------:R-:W2:Y:S03]  /*10280*/  LDL.LU R240, [R1+0x10] ;  /* 0x0000100001f07983 */ /* 0x000ea60000300800 */
[----:B------:R-:W-:Y:S01]  /*10290*/  FMNMX.FTZ R0, R68, R0, !PT ;  /* 0x0000000044007209 */ /* 0x000fe20007810000 */
[----:B------:R-:W2:Y:S01]  /*102a0*/  LDL.LU R239, [R1+0x64] ;  /* 0x0000640001ef7983 */ /* 0x000ea20000300800 */
[----:B------:R-:W-:-:S03]  /*102b0*/  IMAD.MOV.U32 R220, RZ, RZ, R20 ;  /* 0x000000ffffdc7224 */ /* 0x000fc600078e0014 */
[----:B------:R-:W2:Y:S01]  /*102c0*/  LDL.LU R238, [R1+0x14] ;  /* 0x0000140001ee7983 */ /* 0x000ea20000300800 */
[----:B------:R-:W-:-:S03]  /*102d0*/  MOV R135, R119 ;  /* 0x0000007700877202 */ /* 0x000fc60000000f00 */
[----:B------:R-:W2:Y:S04]  /*102e0*/  LDL.LU R237, [R1] ;  /* 0x0000000001ed7983 */ /* 0x000ea80000300800 */
[----:B------:R-:W2:Y:S04]  /*102f0*/  LDL.LU R11, [R1+0xa8] ;  /* 0x0000a800010b7983 */ /* 0x000ea80000300800 */
[----:B------:R-:W-:Y:S01]  /*10300*/  LDSM.16.MT88.4 R16, [R216+0x8000] ;  /* 0x00800000d810783b */ /* 0x000fe20000004200 */
[----:B---3--:R-:W-:-:S03]  /*10310*/  IMAD.MOV.U32 R221, RZ, RZ, R10 ;  /* 0x000000ffffdd7224 */ /* 0x008fc600078e000a */
[----:B------:R-:W3:Y:S01]  /*10320*/  LDL.LU R10, [R1+0xac] ;  /* 0x0000ac00010a7983 */ /* 0x000ee20000300800 */
[----:B----4-:R-:W-:Y:S02]  /*10330*/  MOV R222, R9 ;  /* 0x0000000900de7202 */ /* 0x010fe40000000f00 */
[----:B--2---:R-:W-:-:S04]  /*10340*/  FMNMX.FTZ R0, R8, R0, !PT ;  /* 0x0000000008007209 */ /* 0x004fc80007810000 */
[----:B------:R-:W-:-:S04]  /*10350*/  FMNMX.FTZ R0, R29, R0, !PT ;  /* 0x000000001d007209 */ /* 0x000fc80007810000 */
[----:B------:R-:W-:-:S04]  /*10360*/  FMNMX.FTZ R0, R30, R0, !PT ;  /* 0x000000001e007209 */ /* 0x000fc80007810000 */
[----:B------:R-:W-:-:S04]  /*10370*/  FMNMX.FTZ R0, R32, R0, !PT ;  /* 0x0000000020007209 */ /* 0x000fc80007810000 */
[----:B------:R-:W-:-:S04]  /*10380*/  FMNMX.FTZ R0, R121, R0, !PT ;  /* 0x0000000079007209 */ /* 0x000fc80007810000 */
[----:B------:R-:W-:Y:S01]  /*10390*/  FMNMX.FTZ R0, R120, R0, !PT ;  /* 0x0000000078007209 */ /* 0x000fe20007810000 */
[----:B------:R1:W-:Y:S03]  /*103a0*/  STL [R1+0x140], R121 ;  /* 0x0001407901007387 */ /* 0x0003e60000100800 */
[----:B------:R-:W-:-:S04]  /*103b0*/  FMNMX.FTZ R0, R115, R0, !PT ;  /* 0x0000000073007209 */ /* 0x000fc80007810000 */
[----:B------:R-:W-:-:S04]  /*103c0*/  FMNMX.FTZ R0, R114, R0, !PT ;  /* 0x0000000072007209 */ /* 0x000fc80007810000 */
[----:B------:R-:W-:-:S04]  /*103d0*/  FMNMX.FTZ R0, R246, R0, !PT ;  /* 0x00000000f6007209 */ /* 0x000fc80007810000 */
[----:B------:R-:W-:Y:S01]  /*103e0*/  FMNMX.FTZ R0, R245, R0, !PT ;  /* 0x00000000f5007209 */ /* 0x000fe20007810000 */
[----:B-1----:R-:W2:Y:S04]  /*103f0*/  LDL.LU R121, [R1+0x8c] ;  /* 0x00008c0001797983 */ /* 0x002ea80000300800 */
[----:B------:R1:W-:Y:S01]  /*10400*/  STL [R1+0x144], R120 ;  /* 0x0001447801007387 */ /* 0x0003e20000100800 */
[----:B------:R-:W-:-:S03]  /*10410*/  FMNMX.FTZ R0, R212, R0, !PT ;  /* 0x00000000d4007209 */ /* 0x000fc60007810000 */
[----:B-1----:R-:W4:Y:S04]  /*10420*/  LDL.LU R120, [R1+0x34] ;  /* 0x0000340001787983 */ /* 0x002f280000300800 */
[----:B------:R1:W-:Y:S04]  /*10430*/  STL [R1+0x13c], R212 ;  /* 0x00013cd401007387 */ /* 0x0003e80000100800 */
[----:B-1----:R-:W2:Y:S01]  /*10440*/  LDL.LU R212, [R1+0x28] ;  /* 0x0000280001d47983 */ /* 0x002ea20000300800 */
        /* <DEDUP_REMOVED lines=19> */
[----:B------:R-:W-:Y:S02]  /*10580*/  MOV R40, R2 ;  /* 0x0000000200287202 */ /* 0x000fe40000000f00 */
[----:B------:R-:W-:Y:S01]  /*10590*/  FMNMX.FTZ R2, R101, R0, !PT ;  /* 0x0000000065027209 */ /* 0x000fe20007810000 */
[----:B------:R-:W-:Y:S01]  /*105a0*/  IMAD.MOV.U32 R34, RZ, RZ, R5 ;  /* 0x000000ffff227224 */ /* 0x000fe200078e0005 */
[----:B------:R-:W-:Y:S02]  /*105b0*/  FMNMX.FTZ R0, R21, R3, !PT ;  /* 0x0000000315007209 */ /* 0x000fe40007810000 */
[----:B------:R-:W-:Y:S02]  /*105c0*/  MOV R36, R4 ;  /* 0x0000000400247202 */ /* 0x000fe40000000f00 */
[----:B------:R-:W-:Y:S01]  /*105d0*/  FMNMX.FTZ R2, R34, R2, !PT ;  /* 0x0000000222027209 */ /* 0x000fe20007810000 */
[----:B------:R-:W1:Y:S03]  /*105e0*/  SHFL.BFLY PT, R4, R0, 0x2, 0x1f ;  /* 0x0c401f0000047f89 */ /* 0x000e6600000e0000 */
[----:B------:R-:W-:-:S02]  /*105f0*/  FMNMX.FTZ R3, R40, R2, !PT ;  /* 0x0000000228037209 */ /* 0x000fc40007810000 */
[----:B------:R-:W-:Y:S01]  /*10600*/  FMNMX.FTZ R2, R71, R75, !PT ;  /* 0x0000004b47027209 */ /* 0x000fe20007810000 */
[----:B------:R-:W-:Y:S01]  /*10610*/  IMAD.MOV.U32 R9, RZ, RZ, R126 ;  /* 0x000000ffff097224 */ /* 0x000fe200078e007e */
[----:B------:R-:W-:Y:S02]  /*10620*/  FMNMX.FTZ R3, R57, R3, !PT ;  /* 0x0000000339037209 */ /* 0x000fe40007810000 */
[----:B------:R-:W-:Y:S02]  /*10630*/  FMNMX.FTZ R2, R110, R2, !PT ;  /* 0x000000026e027209 */ /* 0x000fe40007810000 */
[----:B------:R-:W-:Y:S02]  /*10640*/  FMNMX.FTZ R3, R9, R3, !PT ;  /* 0x0000000309037209 */ /* 0x000fe40007810000 */
[----:B------:R-:W-:Y:S02]  /*10650*/  FMNMX.FTZ R2, R108, R2, !PT ;  /* 0x000000026c027209 */ /* 0x000fe40007810000 */
[----:B------:R-:W-:-:S02]  /*10660*/  FMNMX.FTZ R3, R242, R3, !PT ;  /* 0x00000003f2037209 */ /* 0x000fc40007810000 */
[----:B------:R-:W-:Y:S02]  /*10670*/  MOV R33, R6 ;  /* 0x0000000600217202 */ /* 0x000fe40000000f00 */
[----:B------:R-:W-:Y:S02]  /*10680*/  FMNMX.FTZ R2, R109, R2, !PT ;  /* 0x000000026d027209 */ /* 0x000fe40007810000 */
[----:B------:R-:W-:Y:S01]  /*10690*/  FMNMX.FTZ R3, R241, R3, !PT ;  /* 0x00000003f1037209 */ /* 0x000fe20007810000 */
[----:B------:R-:W-:Y:S01]  /*106a0*/  IMAD.MOV.U32 R28, RZ, RZ, R7 ;  /* 0x000000ffff1c7224 */ /* 0x000fe200078e0007 */
[----:B------:R-:W-:Y:S02]  /*106b0*/  FMNMX.FTZ R2, R33, R2, !PT ;  /* 0x0000000221027209 */ /* 0x000fe40007810000 */
        /* <DEDUP_REMOVED lines=35> */
[----:B------:R-:W-:Y:S01]  /*108f0*/  FMNMX.FTZ R4, R80, R4, !PT ;  /* 0x0000000450047209 */ /* 0x000fe20007810000 */
[----:B------:R-:W1:Y:S03]  /*10900*/  SHFL.BFLY PT, R6, R7, 0x1, 0x1f ;  /* 0x0c201f0007067f89 */ /* 0x000e6600000e0000 */
[----:B------:R-:W-:-:S04]  /*10910*/  FMNMX.FTZ R4, R27, R4, !PT ;  /* 0x000000041b047209 */ /* 0x000fc80007810000 */
[----:B------:R-:W-:Y:S02]  /*10920*/  FMNMX.FTZ R4, R24, R4, !PT ;  /* 0x0000000418047209 */ /* 0x000fe40007810000 */
[----:B----4-:R-:W-:-:S04]  /*10930*/  FMNMX.FTZ R3, R120, R3, !PT ;  /* 0x0000000378037209 */ /* 0x010fc80007810000 */
[----:B------:R-:W-:-:S04]  /*10940*/  FMNMX.FTZ R3, R38, R3, !PT ;  /* 0x0000000326037209 */ /* 0x000fc80007810000 */
[----:B------:R-:W-:-:S04]  /*10950*/  FMNMX.FTZ R3, R224, R3, !PT ;  /* 0x00000003e0037209 */ /* 0x000fc80007810000 */
[----:B--2---:R-:W-:-:S04]  /*10960*/  FMNMX.FTZ R3, R212, R3, !PT ;  /* 0x00000003d4037209 */ /* 0x004fc80007810000 */
        /* <DEDUP_REMOVED lines=36> */
[----:B-1----:R-:W-:-:S03]  /*10bb0*/  FMNMX.FTZ R208, R7, R6, !PT ;  /* 0x0000000607d07209 */ /* 0x002fc60007810000 */
[----:B------:R-:W1:Y:S01]  /*10bc0*/  SHFL.BFLY PT, R6, R2, 0x2, 0x1f ;  /* 0x0c401f0002067f89 */ /* 0x000e6200000e0000 */
[----:B------:R-:W-:-:S04]  /*10bd0*/  FMNMX.FTZ R3, R91, R4, !PT ;  /* 0x000000045b037209 */ /* 0x000fc80007810000 */
[----:B------:R-:W-:Y:S02]  /*10be0*/  FMNMX.FTZ R3, R94, R3, !PT ;  /* 0x000000035e037209 */ /* 0x000fe40007810000 */
[----:B--2---:R-:W-:Y:S02]  /*10bf0*/  FMNMX.FTZ R0, R0, R5, !PT ;  /* 0x0000000500007209 */ /* 0x004fe40007810000 */
[----:B------:R-:W-:-:S03]  /*10c00*/  FMNMX.FTZ R3, R95, R3, !PT ;  /* 0x000000035f037209 */ /* 0x000fc60007810000 */
[----:B------:R-:W2:Y:S01]  /*10c10*/  SHFL.BFLY PT, R8, R0, 0x1, 0x1f ;  /* 0x0c201f0000087f89 */ /* 0x000ea200000e0000 */
[----:B------:R-:W-:-:S04]  /*10c20*/  FMNMX.FTZ R3, R220, R3, !PT ;  /* 0x00000003dc037209 */ /* 0x000fc80007810000 */
[----:B------:R-:W-:Y:S01]  /*10c30*/  FMNMX.FTZ R5, R48, R3, !PT ;  /* 0x0000000330057209 */ /* 0x000fe20007810000 */
[----:B------:R-:W-:Y:S01]  /*10c40*/  FMUL.FTZ R4, R208, c[0x0][0x23c] ;  /* 0x00008f00d0047a20 */ /* 0x000fe20000410000 */
[----:B-1----:R-:W-:-:S03]  /*10c50*/  FMNMX.FTZ R2, R2, R6, !PT ;  /* 0x0000000602027209 */ /* 0x002fc60007810000 */
[----:B------:R-:W1:Y:S01]  /*10c60*/  SHFL.BFLY PT, R6, R5, 0x2, 0x1f ;  /* 0x0c401f0005067f89 */ /* 0x000e6200000e0000 */
[----:B------:R-:W-:-:S04]  /*10c70*/  FSETP.NEU.FTZ.AND P3, PT, R208, -INF , PT ;  /* 0xff800000d000780b */ /* 0x000fc80003f7d000 */
[----:B------:R-:W-:Y:S01]  /*10c80*/  FSEL R4, R4, RZ, P3 ;  /* 0x000000ff04047208 */ /* 0x000fe20001800000 */
[----:B------:R-:W4:Y:S01]  /*10c90*/  SHFL.BFLY PT, R7, R2, 0x1, 0x1f ;  /* 0x0c201f0002077f89 */ /* 0x000f2200000e0000 */
[----:B--2---:R-:W-:-:S03]  /*10ca0*/  FMNMX.FTZ R203, R0, R8, !PT ;  /* 0x0000000800cb7209 */ /* 0x004fc60007810000 */
[--C-:B------:R-:W-:Y:S02]  /*10cb0*/  FFMA.FTZ R0, R69, c[0x0][0x23c], -R4.reuse ;  /* 0x00008f0045007a23 */ /* 0x100fe40000010804 */
[----:B------:R-:W-:Y:S02]  /*10cc0*/  FFMA.FTZ R3, R14, c[0x0][0x23c], -R4 ;  /* 0x00008f000e037a23 */ /* 0x000fe40000010804 */
[----:B------:R2:W-:Y:S01]  /*10cd0*/  MUFU.EX2 R46, R0 ;  /* 0x00000000002e7308 */ /* 0x0005e20000000800 */
[----:B------:R-:W-:-:S07]  /*10ce0*/  FSETP.NEU.FTZ.AND P2, PT, R203, -INF , PT ;  /* 0xff800000cb00780b */ /* 0x000fce0003f5d000 */
[----:B------:R1:W-:Y:S01]  /*10cf0*/  MUFU.EX2 R12, R3 ;  /* 0x00000003000c7308 */ /* 0x0003e20000000800 */
[----:B--2---:R-:W-:-:S07]  /*10d00*/  FFMA.FTZ R0, R68, c[0x0][0x23c], -R4 ;  /* 0x00008f0044007a23 */ /* 0x004fce0000010804 */
[----:B------:R2:W-:Y:S01]  /*10d10*/  MUFU.EX2 R231, R0 ;  /* 0x0000000000e77308 */ /* 0x0005e20000000800 */
[----:B-1----:R-:W-:-:S07]  /*10d20*/  FFMA.FTZ R3, R74, c[0x0][0x23c], -R4 ;  /* 0x00008f004a037a23 */ /* 0x002fce0000010804 */
[----:B------:R1:W-:Y:S01]  /*10d30*/  MUFU.EX2 R90, R3 ;  /* 0x00000003005a7308 */ /* 0x0003e20000000800 */
[----:B--2---:R-:W-:-:S05]  /*10d40*/  FMNMX.FTZ R0, R5, R6, !PT ;  /* 0x0000000605007209 */ /* 0x004fca0007810000 */
[----:B------:R-:W2:Y:S01]  /*10d50*/  SHFL.BFLY PT, R6, R0, 0x1, 0x1f ;  /* 0x0c201f0000067f89 */ /* 0x000ea200000e0000 */
[----:B-1----:R-:W-:Y:S01]  /*10d60*/  FMUL.FTZ R3, R203, c[0x0][0x23c] ;  /* 0x00008f00cb037a20 */ /* 0x002fe20000410000 */
[----:B----4-:R-:W-:-:S04]  /*10d70*/  FMNMX.FTZ R201, R2, R7, !PT ;  /* 0x0000000702c97209 */ /* 0x010fc80007810000 */
[----:B------:R-:W-:-:S05]  /*10d80*/  FSEL R3, R3, RZ, P2 ;  /* 0x000000ff03037208 */ /* 0x000fca0001000000 */
[--C-:B------:R-:W-:Y:S02]  /*10d90*/  FFMA.FTZ R5, R15, c[0x0][0x23c], -R3.reuse ;  /* 0x00008f000f057a23 */ /* 0x100fe40000010803 */
[----:B------:R-:W-:Y:S02]  /*10da0*/  FFMA.FTZ R2, R100, c[0x0][0x23c], -R3 ;  /* 0x00008f0064027a23 */ /* 0x000fe40000010803 */
[----:B------:R1:W-:Y:S01]  /*10db0*/  MUFU.EX2 R13, R5 ;  /* 0x00000005000d7308 */ /* 0x0003e20000000800 */
[----:B------:R-:W-:-:S07]  /*10dc0*/  FSETP.NEU.FTZ.AND P1, PT, R201, -INF , PT ;  /* 0xff800000c900780b */ /* 0x000fce0003f3d000 */
[----:B------:R4:W-:Y:S01]  /*10dd0*/  MUFU.EX2 R86, R2 ;  /* 0x0000000200567308 */ /* 0x0009e20000000800 */
[----:B-1----:R-:W-:-:S07]  /*10de0*/  FFMA.FTZ R5, R102, c[0x0][0x23c], -R3 ;  /* 0x00008f0066057a23 */ /* 0x002fce0000010803 */
[----:B------:R1:W-:Y:S01]  /*10df0*/  MUFU.EX2 R235, R5 ;  /* 0x0000000500eb7308 */ /* 0x0003e20000000800 */
[----:B----4-:R-:W-:Y:S01]  /*10e00*/  FMUL.FTZ R2, R201, c[0x0][0x23c] ;  /* 0x00008f00c9027a20 */ /* 0x010fe20000410000 */
[----:B--2---:R-:W-:-:S04]  /*10e10*/  FMNMX.FTZ R200, R0, R6, !PT ;  /* 0x0000000600c87209 */ /* 0x004fc80007810000 */
[----:B------:R-:W-:Y:S01]  /*10e20*/  FSEL R2, R2, RZ, P1 ;  /* 0x000000ff02027208 */ /* 0x000fe20000800000 */
[----:B-1----:R-:W-:-:S04]  /*10e30*/  FFMA.FTZ R5, R101, c[0x0][0x23c], -R3 ;  /* 0x00008f0065057a23 */ /* 0x002fc80000010803 */
[----:B------:R-:W-:Y:S01]  /*10e40*/  FFMA.FTZ R0, R110, c[0x0][0x23c], -R2 ;  /* 0x00008f006e007a23 */ /* 0x000fe20000010802 */
        /* <DEDUP_REMOVED lines=8> */
[----:B------:R1:W-:Y:S01]  /*10ed0*/  MUFU.EX2 R44, R5 ;  /* 0x00000005002c7308 */ /* 0x0003e20000000800 */
[----:B------:R-:W-:Y:S01]  /*10ee0*/  FSEL R6, R208, RZ, P3 ;  /* 0x000000ffd0067208 */ /* 0x000fe20001800000 */
[----:B-1----:R-:W-:-:S06]  /*10ef0*/  FFMA.FTZ R5, R109, c[0x0][0x23c], -R2 ;  /* 0x00008f006d057a23 */ /* 0x002fcc0000010802 */
[----:B------:R1:W-:Y:S01]  /*10f00*/  MUFU.EX2 R229, R5 ;  /* 0x0000000500e57308 */ /* 0x0003e20000000800 */
[----:B------:R-:W-:Y:S02]  /*10f10*/  FADD.FTZ R6, R73, -R6 ;  /* 0x8000000649067221 */ /* 0x000fe40000010000 */
[----:B-1----:R-:W-:-:S05]  /*10f20*/  FFMA.FTZ R5, R103, c[0x0][0x23c], -R0 ;  /* 0x00008f0067057a23 */ /* 0x002fca0000010800 */
[----:B------:R1:W-:Y:S01]  /*10f30*/  MUFU.EX2 R126, R5 ;  /* 0x00000005007e7308 */ /* 0x0003e20000000800 */
[----:B------:R-:W-:Y:S01]  /*10f40*/  FSEL R7, R203, RZ, P2 ;  /* 0x000000ffcb077208 */ /* 0x000fe20001000000 */
[----:B-1----:R-:W-:-:S06]  /*10f50*/  FFMA.FTZ R5, R111, c[0x0][0x23c], -R0 ;  /* 0x00008f006f057a23 */ /* 0x002fcc0000010800 */
[----:B------:R1:W-:Y:S01]  /*10f60*/  MUFU.EX2 R226, R5 ;  /* 0x0000000500e27308 */ /* 0x0003e20000000800 */
[----:B------:R-:W-:Y:S02]  /*10f70*/  FADD.FTZ R7, R72, -R7 ;  /* 0x8000000748077221 */ /* 0x000fe40000010000 */
[----:B-1----:R-:W-:-:S05]  /*10f80*/  FFMA.FTZ R5, R112, c[0x0][0x23c], -R0 ;  /* 0x00008f0070057a23 */ /* 0x002fca0000010800 */
[----:B------:R1:W-:Y:S01]  /*10f90*/  MUFU.EX2 R232, R5 ;  /* 0x0000000500e87308 */ /* 0x0003e20000000800 */
[----:B------:R-:W-:Y:S02]  /*10fa0*/  FMUL.FTZ R7, R7, c[0x0][0x23c] ;  /* 0x00008f0007077a20 */ /* 0x000fe40000410000 */
[----:B-1----:R-:W-:Y:S01]  /*10fb0*/  FMUL.FTZ R5, R6, c[0x0][0x23c] ;  /* 0x00008f0006057a20 */ /* 0x002fe20000410000 */
[----:B------:R-:W-:-:S05]  /*10fc0*/  FSEL R6, R201, RZ, P1 ;  /* 0x000000ffc9067208 */ /* 0x000fca0000800000 */
[----:B------:R-:W-:Y:S01]  /*10fd0*/  FADD.FTZ R8, R71, -R6 ;  /* 0x8000000647087221 */ /* 0x000fe20000010000 */
[----:B------:R-:W-:Y:S01]  /*10fe0*/  FSEL R6, R200, RZ, P0 ;  /* 0x000000ffc8067208 */ /* 0x000fe20000000000 */
[----:B------:R1:W-:Y:S04]  /*10ff0*/  MUFU.EX2 R20, R7 ;  /* 0x0000000700147308 */ /* 0x0003e80000000800 */
[----:B------:R-:W-:-:S04]  /*11000*/  FADD.FTZ R6, R70, -R6 ;  /* 0x8000000646067221 */ /* 0x000fc80000010000 */
[----:B------:R-:W-:Y:S01]  /*11010*/  FMUL.FTZ R6, R6, c[0x0][0x23c] ;  /* 0x00008f0006067a20 */ /* 0x000fe20000410000 */
[----:B------:R-:W2:Y:S01]  /*11020*/  MUFU.EX2 R5, R5 ;  /* 0x0000000500057308 */ /* 0x000ea20000000800 */
[----:B-1----:R-:W-:Y:S02]  /*11030*/  FMUL.FTZ R7, R8, c[0x0][0x23c] ;  /* 0x00008f0008077a20 */ /* 0x002fe40000410000 */
[----:B------:R-:W-:-:S05]  /*11040*/  FFMA.FTZ R8, R113, c[0x0][0x23c], -R0 ;  /* 0x00008f0071087a23 */ /* 0x000fca0000010800 */
[----:B------:R-:W1:Y:S08]  /*11050*/  MUFU.EX2 R6, R6 ;  /* 0x0000000600067308 */ /* 0x000e700000000800 */
[----:B------:R-:W4:Y:S08]  /*11060*/  MUFU.EX2 R7, R7 ;  /* 0x0000000700077308 */ /* 0x000f300000000800 */
[----:B------:R4:W4:Y:S01]  /*11070*/  MUFU.EX2 R228, R8 ;  /* 0x0000000800e47308 */ /* 0x0009220000000800 */
[----:B--2---:R-:W-:Y:S01]  /*11080*/  FFMA.FTZ R236, R11, R5, R12 ;  /* 0x000000050bec7223 */ /* 0x004fe2000001000c */
[----:B------:R-:W-:Y:S01]  /*11090*/  MOV R112, R9 ;  /* 0x0000000900707202 */ /* 0x000fe20000000f00 */
[----:B---3--:R-:W-:Y:S01]  /*110a0*/  FFMA.FTZ R35, R10, R20, R13 ;  /* 0x000000140a237223 */ /* 0x008fe2000001000d */
[----:B------:R-:W-:Y:S01]  /*110b0*/  F2FP.BF16.PACK_AB R9, R226, R126 ;  /* 0x0000007ee209723e */ /* 0x000fe200000010ff */
[----:B-1----:R-:W-:Y:S01]  /*110c0*/  FMUL.FTZ R138, R138, R6 ;  /* 0x000000068a8a7220 */ /* 0x002fe20000410000 */
[----:B------:R-:W-:Y:S01]  /*110d0*/  F2FP.BF16.PACK_AB R10, R229, R44 ;  /* 0x0000002ce50a723e */ /* 0x000fe200000010ff */
[----:B------:R-:W-:-:S02]  /*110e0*/  FMUL.FTZ R139, R139, R6 ;  /* 0x000000068b8b7220 */ /* 0x000fc40000410000 */
[-C--:B----4-:R-:W-:Y:S02]  /*110f0*/  FMUL.FTZ R136, R136, R7.reuse ;  /* 0x0000000788887220 */ /* 0x090fe40000410000 */
[----:B------:R-:W-:Y:S01]  /*11100*/  FMUL.FTZ R137, R137, R7 ;  /* 0x0000000789897220 */ /* 0x000fe20000410000 */
[----:B------:R-:W-:Y:S01]  /*11110*/  F2FP.BF16.PACK_AB R12, R90, R12 ;  /* 0x0000000c5a0c723e */ /* 0x000fe200000010ff */
[----:B------:R-:W-:Y:S01]  /*11120*/  FMUL.FTZ R140, R140, R5 ;  /* 0x000000058c8c7220 */ /* 0x000fe20000410000 */
[----:B------:R-:W-:Y:S02]  /*11130*/  F2FP.BF16.PACK_AB R13, R86, R13 ;  /* 0x0000000d560d723e */ /* 0x000fe400000010ff */
[----:B------:R-:W-:Y:S02]  /*11140*/  F2FP.BF16.PACK_AB R8, R56, R127 ;  /* 0x0000007f3808723e */ /* 0x000fe400000010ff */
[----:B------:R-:W-:Y:S01]  /*11150*/  F2FP.BF16.PACK_AB R11, R228, R232 ;  /* 0x000000e8e40b723e */ /* 0x000fe200000010ff */
[-C--:B------:R-:W-:Y:S01]  /*11160*/  FMUL.FTZ R141, R141, R5.reuse ;  /* 0x000000058d8d7220 */ /* 0x080fe20000410000 */
[----:B------:R-:W-:Y:S01]  /*11170*/  F2FP.BF16.PACK_AB R14, R231, R46 ;  /* 0x0000002ee70e723e */ /* 0x000fe200000010ff */
[----:B------:R-:W-:Y:S01]  /*11180*/  FMUL.FTZ R144, R144, R5 ;  /* 0x0000000590907220 */ /* 0x000fe20000410000 */
[----:B------:R-:W-:Y:S01]  /*11190*/  F2FP.BF16.PACK_AB R15, R230, R235 ;  /* 0x000000ebe60f723e */ /* 0x000fe200000010ff */
[----:B------:R-:W-:-:S02]  /*111a0*/  FMUL.FTZ R145, R145, R5 ;  /* 0x0000000591917220 */ /* 0x000fc40000410000 */
[-C--:B------:R-:W-:Y:S02]  /*111b0*/  FMUL.FTZ R142, R142, R20.reuse ;  /* 0x000000148e8e7220 */ /* 0x080fe40000410000 */
[----:B------:R-:W-:Y:S02]  /*111c0*/  FMUL.FTZ R143, R143, R20 ;  /* 0x000000148f8f7220 */ /* 0x000fe40000410000 */
[-C--:B------:R-:W-:Y:S02]  /*111d0*/  FMUL.FTZ R148, R148, R7.reuse ;  /* 0x0000000794947220 */ /* 0x080fe40000410000 */
[----:B------:R-:W-:Y:S02]  /*111e0*/  FMUL.FTZ R149, R149, R7 ;  /* 0x0000000795957220 */ /* 0x000fe40000410000 */
[-C--:B------:R-:W-:Y:S02]  /*111f0*/  FMUL.FTZ R150, R150, R6.reuse ;  /* 0x0000000696967220 */ /* 0x080fe40000410000 */
[----:B------:R-:W-:-:S02]  /*11200*/  FMUL.FTZ R151, R151, R6 ;  /* 0x0000000697977220 */ /* 0x000fc40000410000 */
[-C--:B------:R-:W-:Y:S02]  /*11210*/  FMUL.FTZ R146, R146, R20.reuse ;  /* 0x0000001492927220 */ /* 0x080fe40000410000 */
[----:B------:R-:W-:Y:S01]  /*11220*/  FMUL.FTZ R147, R147, R20 ;  /* 0x0000001493937220 */ /* 0x000fe20000410000 */
[----:B------:R-:W-:Y:S01]  /*11230*/  HMMA.16816.F32.BF16 R52, R8, R16, R136 ;  /* 0x000000100834723c */ /* 0x000fe20000041888 */
[-C--:B------:R-:W-:Y:S01]  /*11240*/  FMUL.FTZ R156, R156, R5.reuse ;  /* 0x000000059c9c7220 */ /* 0x080fe20000410000 */
[----:B------:R-:W-:Y:S01]  /*11250*/  MOV R108, R50 ;  /* 0x00000032006c7202 */ /* 0x000fe20000000f00 */
        /* <DEDUP_REMOVED lines=10> */
[----:B------:R-:W-:Y:S01]  /*11300*/  FMUL.FTZ R197, R197, R5 ;  /* 0x00000005c5c57220 */ /* 0x000fe20000410000 */
[----:B------:R-:W-:Y:S01]  /*11310*/  MOV R5, R118 ;  /* 0x0000007600057202 */ /* 0x000fe20000000f00 */
[----:B------:R-:W-:Y:S01]  /*11320*/  IMAD.MOV.U32 R109, RZ, RZ, R51 ;  /* 0x000000ffff6d7224 */ /* 0x000fe200078e0033 */
[----:B------:R-:W-:Y:S01]  /*11330*/  HMMA.16816.F32.BF16 R116, R12, R16, R140 ;  /* 0x000000100c74723c */ /* 0x000fe2000004188c */
[----:B------:R-:W-:Y:S02]  /*11340*/  IMAD.MOV.U32 R110, RZ, RZ, R49 ;  /* 0x000000ffff6e7224 */ /* 0x000fe400078e0031 */
[----:B------:R-:W-:-:S05]  /*11350*/  IMAD.MOV.U32 R139, RZ, RZ, R48 ;  /* 0x000000ffff8b7224 */ /* 0x000fca00078e0030 */
[-C--:B------:R-:W-:Y:S08]  /*11360*/  HMMA.16816.F32.BF16 R48, R8, R18.reuse, R148 ;  /* 0x000000120830723c */ /* 0x080ff00000041894 */
[----:B------:R-:W-:Y:S01]  /*11370*/  HMMA.16816.F32.BF16 R100, R12, R18, R144 ;  /* 0x000000120c64723c */ /* 0x000fe20000041890 */
[----:B------:R-:W1:Y:S01]  /*11380*/  LDSM.16.MT88.4 R16, [R219+0x8000] ;  /* 0x00800000db10783b */ /* 0x000e620000004200 */
[----:B------:R-:W-:-:S02]  /*11390*/  FMUL.FTZ R158, R158, R20 ;  /* 0x000000149e9e7220 */ /* 0x000fc40000410000 */
[----:B------:R-:W-:Y:S02]  /*113a0*/  FMUL.FTZ R159, R159, R20 ;  /* 0x000000149f9f7220 */ /* 0x000fe40000410000 */
[-C--:B------:R-:W-:Y:S02]  /*113b0*/  FMUL.FTZ R152, R152, R7.reuse ;  /* 0x0000000798987220 */ /* 0x080fe40000410000 */
[----:B------:R-:W-:Y:S02]  /*113c0*/  FMUL.FTZ R153, R153, R7 ;  /* 0x0000000799997220 */ /* 0x000fe40000410000 */
[-C--:B------:R-:W-:Y:S02]  /*113d0*/  FMUL.FTZ R154, R154, R6.reuse ;  /* 0x000000069a9a7220 */ /* 0x080fe40000410000 */
[----:B------:R-:W-:Y:S01]  /*113e0*/  FMUL.FTZ R155, R155, R6 ;  /* 0x000000069b9b7220 */ /* 0x000fe20000410000 */
[----:B------:R-:W-:Y:S01]  /*113f0*/  MOV R148, R47 ;  /* 0x0000002f00947202 */ /* 0x000fe20000000f00 */
[----:B------:R-:W-:Y:S01]  /*11400*/  IMAD.MOV.U32 R147, RZ, RZ, R46 ;  /* 0x000000ffff937224 */ /* 0x000fe200078e002e */
[----:B------:R-:W-:Y:S01]  /*11410*/  MOV R144, R45 ;  /* 0x0000002d00907202 */ /* 0x000fe20000000f00 */
[----:B-1----:R-:W-:Y:S07]  /*11420*/  HMMA.16816.F32.BF16 R60, R12, R16, R156 ;  /* 0x000000100c3c723c */ /* 0x002fee000004189c */
[----:B------:R-:W-:-:S02]  /*11430*/  IMAD.MOV.U32 R159, RZ, RZ, R44 ;  /* 0x000000ffff9f7224 */ /* 0x000fc400078e002c */
[----:B------:R-:W-:Y:S01]  /*11440*/  HMMA.16816.F32.BF16 R44, R8, R16, R152 ;  /* 0x00000010082c723c */ /* 0x000fe20000041898 */
[----:B------:R-:W2:Y:S02]  /*11450*/  LDL.LU R152, [R1+0xb0] ;  /* 0x0000b00001987983 */ /* 0x000ea40000300800 */
[----:B--2---:R-:W-:Y:S02]  /*11460*/  FFMA.FTZ R127, R152, R7, R127 ;  /* 0x00000007987f7223 */ /* 0x004fe4000001007f */
[----:B------:R-:W2:Y:S02]  /*11470*/  LDL.LU R152, [R1+0xb4] ;  /* 0x0000b40001987983 */ /* 0x000ea40000300800 */
[----:B------:R-:W-:Y:S02]  /*11480*/  MOV R154, R30 ;  /* 0x0000001e009a7202 */ /* 0x000fe40000000f00 */
[----:B------:R-:W-:Y:S02]  /*11490*/  MOV R153, R29 ;  /* 0x0000001d00997202 */ /* 0x000fe40000000f00 */
[----:B------:R-:W-:-:S02]  /*114a0*/  MOV R156, R34 ;  /* 0x00000022009c7202 */ /* 0x000fc40000000f00 */
[----:B------:R-:W-:Y:S02]  /*114b0*/  MOV R155, R32 ;  /* 0x00000020009b7202 */ /* 0x000fe40000000f00 */
[----:B------:R-:W-:Y:S01]  /*114c0*/  MOV R158, R40 ;  /* 0x00000028009e7202 */ /* 0x000fe20000000f00 */
[----:B------:R-:W-:Y:S01]  /*114d0*/  IMAD.MOV.U32 R149, RZ, RZ, R56 ;  /* 0x000000ffff957224 */ /* 0x000fe200078e0038 */
[----:B------:R-:W-:Y:S02]  /*114e0*/  MOV R150, R57 ;  /* 0x0000003900967202 */ /* 0x000fe40000000f00 */
[----:B------:R-:W-:Y:S01]  /*114f0*/  MOV R151, R59 ;  /* 0x0000003b00977202 */ /* 0x000fe20000000f00 */
[-C--:B------:R-:W-:Y:S02]  /*11500*/  FMUL.FTZ R164, R164, R7.reuse ;  /* 0x00000007a4a47220 */ /* 0x080fe40000410000 */
[----:B------:R-:W-:Y:S02]  /*11510*/  FMUL.FTZ R165, R165, R7 ;  /* 0x00000007a5a57220 */ /* 0x000fe40000410000 */
[----:B------:R-:W-:-:S02]  /*11520*/  FMUL.FTZ R166, R166, R6 ;  /* 0x00000006a6a67220 */ /* 0x000fc40000410000 */
[----:B------:R-:W-:Y:S02]  /*11530*/  FMUL.FTZ R167, R167, R6 ;  /* 0x00000006a7a77220 */ /* 0x000fe40000410000 */
[-C--:B------:R-:W-:Y:S02]  /*11540*/  FMUL.FTZ R162, R162, R20.reuse ;  /* 0x00000014a2a27220 */ /* 0x080fe40000410000 */
[----:B------:R-:W-:Y:S01]  /*11550*/  FMUL.FTZ R163, R163, R20 ;  /* 0x00000014a3a37220 */ /* 0x000fe20000410000 */
[----:B------:R-:W-:Y:S01]  /*11560*/  MOV R136, R41 ;  /* 0x0000002900887202 */ /* 0x000fe20000000f00 */
[----:B------:R-:W-:Y:S02]  /*11570*/  IMAD.MOV.U32 R111, RZ, RZ, R42 ;  /* 0x000000ffff6f7224 */ /* 0x000fe400078e002a */
[----:B------:R-:W-:Y:S02]  /*11580*/  IMAD.MOV.U32 R141, RZ, RZ, R43 ;  /* 0x000000ffff8d7224 */ /* 0x000fe400078e002b */
[-C--:B------:R-:W-:Y:S08]  /*11590*/  HMMA.16816.F32.BF16 R40, R8, R18.reuse, R164 ;  /* 0x000000120828723c */ /* 0x080ff000000418a4 */
[----:B------:R-:W-:Y:S01]  /*115a0*/  HMMA.16816.F32.BF16 R64, R12, R18, R160 ;  /* 0x000000120c40723c */ /* 0x000fe200000418a0 */
[----:B------:R-:W1:Y:S01]  /*115b0*/  LDSM.16.MT88.4 R16, [R217+0x8000] ;  /* 0x00800000d910783b */ /* 0x000e620000004200 */
[----:B--2---:R-:W-:Y:S01]  /*115c0*/  FFMA.FTZ R126, R152, R6, R126 ;  /* 0x00000006987e7223 */ /* 0x004fe2000001007e */
        /* <DEDUP_REMOVED lines=12> */
[----:B------:R-:W-:-:S02]  /*11690*/  MOV R139, R5 ;  /* 0x00000005008b7202 */ /* 0x000fc40000000f00 */
[----:B------:R-:W2:Y:S01]  /*116a0*/  LDL.LU R5, [R1+0x38] ;  /* 0x0000380001057983 */ /* 0x000ea20000300800 */
[-C--:B------:R-:W-:Y:S02]  /*116b0*/  FMUL.FTZ R174, R174, R20.reuse ;  /* 0x00000014aeae7220 */ /* 0x080fe40000410000 */
[----:B------:R-:W-:Y:S02]  /*116c0*/  FMUL.FTZ R175, R175, R20 ;  /* 0x00000014afaf7220 */ /* 0x000fe40000410000 */
[-C--:B------:R-:W-:Y:S02]  /*116d0*/  FMUL.FTZ R168, R168, R7.reuse ;  /* 0x00000007a8a87220 */ /* 0x080fe40000410000 */
[----:B------:R-:W-:Y:S02]  /*116e0*/  FMUL.FTZ R169, R169, R7 ;  /* 0x00000007a9a97220 */ /* 0x000fe40000410000 */
[-C--:B------:R-:W-:Y:S02]  /*116f0*/  FMUL.FTZ R170, R170, R6.reuse ;  /* 0x00000006aaaa7220 */ /* 0x080fe40000410000 */
[----:B------:R-:W-:-:S02]  /*11700*/  FMUL.FTZ R171, R171, R6 ;  /* 0x00000006abab7220 */ /* 0x000fc40000410000 */
[-C--:B------:R-:W-:Y:S02]  /*11710*/  FMUL.FTZ R180, R180, R7.reuse ;  /* 0x00000007b4b47220 */ /* 0x080fe40000410000 */
        /* <DEDUP_REMOVED lines=8> */
[----:B------:R-:W-:Y:S01]  /*117a0*/  IMAD.MOV.U32 R137, RZ, RZ, R37 ;  /* 0x000000ffff897224 */ /* 0x000fe200078e0025 */
[----:B-1----:R-:W-:Y:S01]  /*117b0*/  HMMA.16816.F32.BF16 R68, R12, R16, R172 ;  /* 0x000000100c44723c */ /* 0x002fe200000418ac */
[----:B------:R-:W-:-:S02]  /*117c0*/  IMAD.MOV.U32 R146, RZ, RZ, R35 ;  /* 0x000000ffff927224 */ /* 0x000fc400078e0023 */
[----:B------:R-:W-:-:S05]  /*117d0*/  IMAD.MOV.U32 R140, RZ, RZ, R33 ;  /* 0x000000ffff8c7224 */ /* 0x000fca00078e0021 */
[C---:B------:R-:W-:Y:S08]  /*117e0*/  HMMA.16816.F32.BF16 R36, R8.reuse, R16, R168 ;  /* 0x000000100824723c */ /* 0x040ff000000418a8 */
[-C--:B------:R-:W-:Y:S08]  /*117f0*/  HMMA.16816.F32.BF16 R32, R8, R18.reuse, R180 ;  /* 0x000000120820723c */ /* 0x080ff000000418b4 */
[----:B------:R-:W-:Y:S01]  /*11800*/  HMMA.16816.F32.BF16 R76, R12, R18, R176 ;  /* 0x000000120c4c723c */ /* 0x000fe200000418b0 */
[----:B------:R-:W1:Y:S01]  /*11810*/  LDSM.16.MT88.4 R16, [R218+0x8000] ;  /* 0x00800000da10783b */ /* 0x000e620000004200 */
[----:B------:R-:W-:-:S02]  /*11820*/  FMUL.FTZ R190, R190, R20 ;  /* 0x00000014bebe7220 */ /* 0x000fc40000410000 */
[----:B------:R-:W-:Y:S01]  /*11830*/  FMUL.FTZ R191, R191, R20 ;  /* 0x00000014bfbf7220 */ /* 0x000fe20000410000 */
[----:B------:R-:W-:Y:S01]  /*11840*/  MOV R167, R152 ;  /* 0x0000009800a77202 */ /* 0x000fe20000000f00 */
        /* <DEDUP_REMOVED lines=10> */
[----:B------:R-:W-:Y:S02]  /*118f0*/  MOV R150, R151 ;  /* 0x0000009700967202 */ /* 0x000fe40000000f00 */
[----:B------:R-:W-:Y:S01]  /*11900*/  MOV R151, R139 ;  /* 0x0000008b00977202 */ /* 0x000fe20000000f00 */
[----:B------:R-:W-:Y:S01]  /*11910*/  IMAD.MOV.U32 R139, RZ, RZ, R112 ;  /* 0x000000ffff8b7224 */ /* 0x000fe200078e0070 */
[----:B-1----:R-:W-:Y:S01]  /*11920*/  HMMA.16816.F32.BF16 R72, R12, R16, R188 ;  /* 0x000000100c48723c */ /* 0x002fe200000418bc */
[----:B------:R-:W-:Y:S01]  /*11930*/  IMAD.MOV.U32 R142, RZ, RZ, R31 ;  /* 0x000000ffff8e7224 */ /* 0x000fe200078e001f */
[----:B------:R-:W-:Y:S02]  /*11940*/  MOV R112, R120 ;  /* 0x0000007800707202 */ /* 0x000fe40000000f00 */
[----:B------:R-:W3:Y:S01]  /*11950*/  LDL.LU R120, [R1+0x144] ;  /* 0x0001440001787983 */ /* 0x000ee20000300800 */
[----:B--2---:R-:W-:-:S04]  /*11960*/  FFMA.FTZ R5, R5, c[0x0][0x23c], -R4 ;  /* 0x00008f0005057a23 */ /* 0x004fc80000010804 */
[----:B------:R1:W-:Y:S02]  /*11970*/  MUFU.EX2 R189, R5 ;  /* 0x0000000500bd7308 */ /* 0x0003e40000000800 */
[----:B-1----:R-:W-:Y:S01]  /*11980*/  FFMA.FTZ R5, R167, c[0x0][0x23c], -R4 ;  /* 0x00008f00a7057a23 */ /* 0x002fe20000010804 */
        /* <DEDUP_REMOVED lines=12> */
[----:B------:R-:W-:Y:S02]  /*11a50*/  MOV R139, R227 ;  /* 0x000000e3008b7202 */ /* 0x000fe40000000f00 */
[----:B------:R1:W2:Y:S02]  /*11a60*/  MUFU.EX2 R227, R5 ;  /* 0x0000000500e37308 */ /* 0x0002a40000000800 */
[----:B-1----:R-:W-:Y:S02]  /*11a70*/  FFMA.FTZ R5, R167, c[0x0][0x23c], -R4 ;  /* 0x00008f00a7057a23 */ /* 0x002fe40000010804 */
[----:B------:R-:W-:Y:S01]  /*11a80*/  IMAD.MOV.U32 R167, RZ, RZ, R152 ;  /* 0x000000ffffa77224 */ /* 0x000fe200078e0098 */
[----:B------:R-:W-:-:S02]  /*11a90*/  MOV R152, R153 ;  /* 0x0000009900987202 */ /* 0x000fc40000000f00 */
        /* <DEDUP_REMOVED lines=10> */
[----:B------:R-:W-:Y:S02]  /*11b40*/  IMAD.MOV.U32 R141, RZ, RZ, R225 ;  /* 0x000000ffff8d7224 */ /* 0x000fe400078e00e1 */
[----:B------:R1:W-:Y:S02]  /*11b50*/  MUFU.EX2 R225, R5 ;  /* 0x0000000500e17308 */ /* 0x0003e40000000800 */
[----:B-1----:R-:W-:Y:S01]  /*11b60*/  FFMA.FTZ R5, R167, c[0x0][0x23c], -R4 ;  /* 0x00008f00a7057a23 */ /* 0x002fe20000010804 */
        /* <DEDUP_REMOVED lines=14> */
[----:B------:R-:W4:Y:S01]  /*11c50*/  LDL.LU R121, [R1+0x140] ;  /* 0x0001400001797983 */ /* 0x000f220000300800 */
[----:B------:R-:W-:Y:S01]  /*11c60*/  MOV R156, R140 ;  /* 0x0000008c009c7202 */ /* 0x000fe20000000f00 */
[----:B------:R-:W-:-:S02]  /*11c70*/  IMAD.MOV.U32 R140, RZ, RZ, R212 ;  /* 0x000000ffff8c7224 */ /* 0x000fc400078e00d4 */
[----:B------:R-:W4:Y:S01]  /*11c80*/  LDL.LU R212, [R1+0x13c] ;  /* 0x00013c0001d47983 */ /* 0x000f220000300800 */
[-C--:B------:R-:W-:Y:S02]  /*11c90*/  FMUL.FTZ R186, R186, R6.reuse ;  /* 0x00000006baba7220 */ /* 0x080fe40000410000 */
[-C--:B------:R-:W-:Y:S02]  /*11ca0*/  FMUL.FTZ R187, R187, R6.reuse ;  /* 0x00000006bbbb7220 */ /* 0x080fe40000410000 */
[-C--:B------:R-:W-:Y:S02]  /*11cb0*/  FMUL.FTZ R194, R194, R6.reuse ;  /* 0x00000006c2c27220 */ /* 0x080fe40000410000 */
[----:B------:R-:W-:Y:S01]  /*11cc0*/  FMUL.FTZ R195, R195, R6 ;  /* 0x00000006c3c37220 */ /* 0x000fe20000410000 */
[----:B------:R-:W-:Y:S01]  /*11cd0*/  MOV R166, R153 ;  /* 0x0000009900a67202 */ /* 0x000fe20000000f00 */
[----:B------:R1:W-:Y:S01]  /*11ce0*/  MUFU.EX2 R6, R5 ;  /* 0x0000000500067308 */ /* 0x0003e20000000800 */
[----:B------:R-:W-:Y:S01]  /*11cf0*/  MOV R153, R158 ;  /* 0x0000009e00997202 */ /* 0x000fe20000000f00 */
[----:B------:R-:W-:-:S03]  /*11d00*/  IMAD.MOV.U32 R163, RZ, RZ, R156 ;  /* 0x000000ffffa37224 */ /* 0x000fc600078e009c */
[----:B------:R-:W-:Y:S02]  /*11d10*/  MOV R161, R153 ;  /* 0x0000009900a17202 */ /* 0x000fe40000000f00 */
[----:B------:R-:W-:Y:S01]  /*11d20*/  MOV R153, R226 ;  /* 0x000000e200997202 */ /* 0x000fe20000000f00 */
[----:B-1----:R-:W-:Y:S02]  /*11d30*/  FFMA.FTZ R5, R167, c[0x0][0x23c], -R3 ;  /* 0x00008f00a7057a23 */ /* 0x002fe40000010803 */
[----:B------:R-:W-:Y:S01]  /*11d40*/  IMAD.MOV.U32 R167, RZ, RZ, R155 ;  /* 0x000000ffffa77224 */ /* 0x000fe200078e009b */
[----:B------:R-:W-:Y:S01]  /*11d50*/  MOV R155, R148 ;  /* 0x00000094009b7202 */ /* 0x000fe20000000f00 */
[----:B------:R1:W-:Y:S01]  /*11d60*/  MUFU.EX2 R188, R5 ;  /* 0x0000000500bc7308 */ /* 0x0003e20000000800 */
[----:B------:R-:W-:Y:S02]  /*11d70*/  MOV R164, R157 ;  /* 0x0000009d00a47202 */ /* 0x000fe40000000f00 */
[----:B------:R-:W-:Y:S01]  /*11d80*/  MOV R162, R155 ;  /* 0x0000009b00a27202 */ /* 0x000fe20000000f00 */
[----:B------:R-:W-:-:S02]  /*11d90*/  FMUL.FTZ R184, R184, R7 ;  /* 0x00000007b8b87220 */ /* 0x000fc40000410000 */
[-C--:B------:R-:W-:Y:S02]  /*11da0*/  FMUL.FTZ R185, R185, R7.reuse ;  /* 0x00000007b9b97220 */ /* 0x080fe40000410000 */
[----:B------:R-:W-:Y:S02]  /*11db0*/  FMUL.FTZ R192, R192, R7 ;  /* 0x00000007c0c07220 */ /* 0x000fe40000410000 */
[----:B-1----:R-:W-:Y:S01]  /*11dc0*/  FFMA.FTZ R5, R165, c[0x0][0x23c], -R3 ;  /* 0x00008f00a5057a23 */ /* 0x002fe20000010803 */
[----:B------:R-:W-:-:S03]  /*11dd0*/  MOV R165, R145 ;  /* 0x0000009100a57202 */ /* 0x000fc60000000f00 */
[----:B------:R1:W1:Y:S01]  /*11de0*/  MUFU.EX2 R226, R5 ;  /* 0x0000000500e27308 */ /* 0x0002620000000800 */
[----:B------:R-:W-:Y:S02]  /*11df0*/  FMUL.FTZ R193, R193, R7 ;  /* 0x00000007c1c17220 */ /* 0x000fe40000410000 */
[----:B------:R-:W-:Y:S02]  /*11e00*/  FFMA.FTZ R148, R246, c[0x0][0x23c], -R4 ;  /* 0x00008f00f6947a23 */ /* 0x000fe40000010804 */
[----:B------:R-:W-:Y:S02]  /*11e10*/  IMAD.MOV.U32 R143, RZ, RZ, R58 ;  /* 0x000000ffff8f7224 */ /* 0x000fe400078e003a */
[----:B------:R-:W-:Y:S02]  /*11e20*/  IMAD.MOV.U32 R113, RZ, RZ, R28 ;  /* 0x000000ffff717224 */ /* 0x000fe400078e001c */
        /* <DEDUP_REMOVED lines=8> */
[----:B------:R-:W-:Y:S01]  /*11eb0*/  HMMA.16816.F32.BF16 R56, R8, R16, R184 ;  /* 0x000000100838723c */ /* 0x000fe200000418b8 */
[----:B------:R-:W-:-:S02]  /*11ec0*/  IMAD.MOV.U32 R158, RZ, RZ, R147 ;  /* 0x000000ffff9e7224 */ /* 0x000fc400078e0093 */
[----:B------:R-:W-:Y:S02]  /*11ed0*/  IMAD.MOV.U32 R157, RZ, RZ, R146 ;  /* 0x000000ffff9d7224 */ /* 0x000fe400078e0092 */
[--C-:B------:R-:W-:Y:S02]  /*11ee0*/  FFMA.FTZ R170, R122, c[0x0][0x23c], -R4.reuse ;  /* 0x00008f007aaa7a23 */ /* 0x100fe40000010804 */
[----:B------:R-:W-:Y:S01]  /*11ef0*/  FFMA.FTZ R171, R106, c[0x0][0x23c], -R4 ;  /* 0x00008f006aab7a23 */ /* 0x000fe20000010804 */
[----:B------:R-:W-:Y:S01]  /*11f00*/  HMMA.16816.F32.BF16 R28, R8, R18, R192 ;  /* 0x00000012081c723c */ /* 0x000fe200000418c0 */
[----:B-1----:R-:W-:Y:S01]  /*11f10*/  FFMA.FTZ R5, R161, c[0x0][0x23c], -R3 ;  /* 0x00008f00a1057a23 */ /* 0x002fe20000010803 */
[----:B------:R-:W-:Y:S02]  /*11f20*/  MOV R161, R162 ;  /* 0x000000a200a17202 */ /* 0x000fe40000000f00 */
[----:B------:R-:W-:Y:S01]  /*11f30*/  MOV R162, R163 ;  /* 0x000000a300a27202 */ /* 0x000fe20000000f00 */
[----:B------:R-:W-:Y:S01]  /*11f40*/  IMAD.MOV.U32 R163, RZ, RZ, R164 ;  /* 0x000000ffffa37224 */ /* 0x000fe200078e00a4 */
[----:B------:R-:W-:Y:S01]  /*11f50*/  MOV R164, R154 ;  /* 0x0000009a00a47202 */ /* 0x000fe20000000f00 */
[--C-:B------:R-:W-:Y:S01]  /*11f60*/  FFMA.FTZ R183, R96, c[0x0][0x23c], -R4.reuse ;  /* 0x00008f0060b77a23 */ /* 0x100fe20000010804 */
[----:B------:R-:W-:Y:S01]  /*11f70*/  MOV R154, R144 ;  /* 0x00000090009a7202 */ /* 0x000fe20000000f00 */
[----:B---3--:R-:W-:-:S02]  /*11f80*/  FFMA.FTZ R120, R120, c[0x0][0x23c], -R4 ;  /* 0x00008f0078787a23 */ /* 0x008fc40000010804 */
        /* <DEDUP_REMOVED lines=16> */
[----:B------:R-:W-:Y:S02]  /*12090*/  FFMA.FTZ R106, R21, c[0x0][0x23c], -R4 ;  /* 0x00008f00156a7a23 */ /* 0x000fe40000010804 */
[----:B------:R-:W-:-:S02]  /*120a0*/  IMAD.MOV.U32 R144, RZ, RZ, R224 ;  /* 0x000000ffff907224 */ /* 0x000fc400078e00e0 */
[-C--:B------:R-:W-:Y:S02]  /*120b0*/  FMUL.FTZ R198, R198, R20.reuse ;  /* 0x00000014c6c67220 */ /* 0x080fe40000410000 */
[----:B------:R-:W-:Y:S02]  /*120c0*/  FMUL.FTZ R199, R199, R20 ;  /* 0x00000014c7c77220 */ /* 0x000fe40000410000 */
[--C-:B------:R-:W-:Y:S02]  /*120d0*/  FFMA.FTZ R124, R240, c[0x0][0x23c], -R3.reuse ;  /* 0x00008f00f07c7a23 */ /* 0x100fe40000010803 */
[--C-:B------:R-:W-:Y:S02]  /*120e0*/  FFMA.FTZ R213, R213, c[0x0][0x23c], -R3.reuse ;  /* 0x00008f00d5d57a23 */ /* 0x100fe40000010803 */
[--C-:B------:R-:W-:Y:S02]  /*120f0*/  FFMA.FTZ R211, R211, c[0x0][0x23c], -R3.reuse ;  /* 0x00008f00d3d37a23 */ /* 0x100fe40000010803 */
[----:B------:R-:W-:-:S02]  /*12100*/  FFMA.FTZ R206, R206, c[0x0][0x23c], -R3 ;  /* 0x00008f00cece7a23 */ /* 0x000fc40000010803 */
[--C-:B------:R-:W-:Y:S02]  /*12110*/  FFMA.FTZ R178, R104, c[0x0][0x23c], -R3.reuse ;  /* 0x00008f0068b27a23 */ /* 0x100fe40000010803 */
[--C-:B------:R-:W-:Y:S02]  /*12120*/  FFMA.FTZ R190, R80, c[0x0][0x23c], -R3.reuse ;  /* 0x00008f0050be7a23 */ /* 0x100fe40000010803 */
[----:B------:R-:W-:Y:S01]  /*12130*/  FFMA.FTZ R191, R27, c[0x0][0x23c], -R3 ;  /* 0x00008f001bbf7a23 */ /* 0x000fe20000010803 */
[----:B------:R-:W-:Y:S01]  /*12140*/  HMMA.16816.F32.BF16 R196, R12, R18, R196 ;  /* 0x000000120cc4723c */ /* 0x000fe200000418c4 */
[----:B------:R-:W1:Y:S01]  /*12150*/  LDSM.16.MT88.4 R12, [R216+0x8800] ;  /* 0x00880000d80c783b */ /* 0x000e620000004200 */
[----:B------:R-:W3:Y:S03]  /*12160*/  MUFU.EX2 R224, R5 ;  /* 0x0000000500e07308 */ /* 0x000ee60000000800 */
[----:B------:R-:W-:Y:S01]  /*12170*/  LDSM.16.MT88.4 R16, [R217+0x8800] ;  /* 0x00880000d910783b */ /* 0x000fe20000004200 */
[----:B--2---:R-:W-:-:S02]  /*12180*/  F2FP.BF16.PACK_AB R8, R227, R189 ;  /* 0x000000bde308723e */ /* 0x004fc400000010ff */
[----:B------:R-:W-:Y:S02]  /*12190*/  F2FP.BF16.PACK_AB R9, R226, R188 ;  /* 0x000000bce209723e */ /* 0x000fe400000010ff */
[----:B---3--:R-:W-:Y:S01]  /*121a0*/  F2FP.BF16.PACK_AB R11, R224, R246 ;  /* 0x000000f6e00b723e */ /* 0x008fe200000010ff */
[--C-:B------:R-:W-:Y:S02]  /*121b0*/  FFMA.FTZ R209, R209, c[0x0][0x23c], -R2.reuse ;  /* 0x00008f00d1d17a23 */ /* 0x100fe40000010802 */
[--C-:B------:R-:W-:Y:S02]  /*121c0*/  FFMA.FTZ R205, R205, c[0x0][0x23c], -R2.reuse ;  /* 0x00008f00cdcd7a23 */ /* 0x100fe40000010802 */
[----:B------:R-:W-:Y:S02]  /*121d0*/  FFMA.FTZ R202, R202, c[0x0][0x23c], -R2 ;  /* 0x00008f00caca7a23 */ /* 0x000fe40000010802 */
[--C-:B----4-:R-:W-:Y:S02]  /*121e0*/  FFMA.FTZ R121, R121, c[0x0][0x23c], -R4.reuse ;  /* 0x00008f0079797a23 */ /* 0x110fe40000010804 */
[----:B------:R-:W-:-:S02]  /*121f0*/  FFMA.FTZ R146, R212, c[0x0][0x23c], -R4 ;  /* 0x00008f00d4927a23 */ /* 0x000fc40000010804 */
[----:B------:R-:W-:Y:S01]  /*12200*/  FFMA.FTZ R4, R161, c[0x0][0x23c], -R2 ;  /* 0x00008f00a1047a23 */ /* 0x000fe20000010802 */
[----:B------:R-:W-:Y:S02]  /*12210*/  MOV R161, R162 ;  /* 0x000000a200a17202 */ /* 0x000fe40000000f00 */
        /* <DEDUP_REMOVED lines=8> */
[----:B------:R-:W-:Y:S01]  /*122a0*/  MOV R160, R161 ;  /* 0x000000a100a07202 */ /* 0x000fe20000000f00 */
[----:B------:R-:W-:Y:S01]  /*122b0*/  IMAD.MOV.U32 R161, RZ, RZ, R162 ;  /* 0x000000ffffa17224 */ /* 0x000fe200078e00a2 */
[----:B------:R-:W-:-:S02]  /*122c0*/  MOV R113, R112 ;  /* 0x0000007000717202 */ /* 0x000fc40000000f00 */
[----:B------:R-:W-:Y:S02]  /*122d0*/  MOV R162, R163 ;  /* 0x000000a300a27202 */ /* 0x000fe40000000f00 */
[----:B------:R-:W-:Y:S01]  /*122e0*/  MOV R163, R164 ;  /* 0x000000a400a37202 */ /* 0x000fe20000000f00 */
[----:B------:R-:W-:Y:S01]  /*122f0*/  IMAD.MOV.U32 R164, RZ, RZ, R154 ;  /* 0x000000ffffa47224 */ /* 0x000fe200078e009a */
[----:B------:R-:W-:Y:S01]  /*12300*/  MOV R154, R139 ;  /* 0x0000008b009a7202 */ /* 0x000fe20000000f00 */
[----:B------:R-:W-:Y:S01]  /*12310*/  IMAD.MOV.U32 R175, RZ, RZ, R160 ;  /* 0x000000ffffaf7224 */ /* 0x000fe200078e00a0 */
[----:B------:R-:W-:Y:S02]  /*12320*/  MOV R139, R113 ;  /* 0x00000071008b7202 */ /* 0x000fe40000000f00 */
[----:B------:R-:W-:Y:S02]  /*12330*/  MOV R160, R161 ;  /* 0x000000a100a07202 */ /* 0x000fe40000000f00 */
[----:B------:R-:W-:Y:S01]  /*12340*/  MOV R161, R162 ;  /* 0x000000a200a17202 */ /* 0x000fe20000000f00 */
[----:B------:R-:W-:Y:S01]  /*12350*/  IMAD.MOV.U32 R162, RZ, RZ, R163 ;  /* 0x000000ffffa27224 */ /* 0x000fe200078e00a3 */
[----:B------:R-:W-:-:S02]  /*12360*/  MOV R163, R164 ;  /* 0x000000a400a37202 */ /* 0x000fc40000000f00 */
[----:B------:R-:W-:Y:S01]  /*12370*/  MOV R164, R154 ;  /* 0x0000009a00a47202 */ /* 0x000fe20000000f00 */
[----:B------:R-:W-:Y:S01]  /*12380*/  IMAD.MOV.U32 R154, RZ, RZ, R139 ;  /* 0x000000ffff9a7224 */ /* 0x000fe200078e008b */
[----:B------:R-:W-:Y:S01]  /*12390*/  MOV R139, R239 ;  /* 0x000000ef008b7202 */ /* 0x000fe20000000f00 */
[----:B------:R-:W-:Y:S01]  /*123a0*/  FFMA.FTZ R123, R175, c[0x0][0x23c], -R3 ;  /* 0x00008f00af7b7a23 */ /* 0x000fe20000010803 */
        /* <DEDUP_REMOVED lines=8> */
[----:B------:R-:W-:-:S02]  /*12430*/  MOV R154, R238 ;  /* 0x000000ee009a7202 */ /* 0x000fc40000000f00 */
[----:B------:R-:W-:Y:S01]  /*12440*/  MOV R163, R139 ;  /* 0x0000008b00a37202 */ /* 0x000fe20000000f00 */
[----:B------:R-:W-:Y:S01]  /*12450*/  IMAD.MOV.U32 R181, RZ, RZ, R175 ;  /* 0x000000ffffb57224 */ /* 0x000fe200078e00af */
[----:B------:R-:W-:Y:S01]  /*12460*/  MOV R179, R174 ;  /* 0x000000ae00b37202 */ /* 0x000fe20000000f00 */
[----:B------:R-:W-:Y:S01]  /*12470*/  IMAD.MOV.U32 R174, RZ, RZ, R162 ;  /* 0x000000ffffae7224 */ /* 0x000fe200078e00a2 */
[----:B------:R-:W-:Y:S02]  /*12480*/  MOV R168, R160 ;  /* 0x000000a000a87202 */ /* 0x000fe40000000f00 */
[----:B------:R-:W-:Y:S02]  /*12490*/  MOV R175, R163 ;  /* 0x000000a300af7202 */ /* 0x000fe40000000f00 */
[----:B------:R-:W-:Y:S01]  /*124a0*/  MOV R160, R164 ;  /* 0x000000a400a07202 */ /* 0x000fe20000000f00 */
[----:B--2---:R-:W-:Y:S01]  /*124b0*/  FFMA.FTZ R4, R173, c[0x0][0x23c], -R2 ;  /* 0x00008f00ad047a23 */ /* 0x004fe20000010802 */
[----:B------:R-:W-:Y:S01]  /*124c0*/  MOV R173, R161 ;  /* 0x000000a100ad7202 */ /* 0x000fe20000000f00 */
[----:B------:R-:W-:Y:S01]  /*124d0*/  IMAD.MOV.U32 R161, RZ, RZ, R154 ;  /* 0x000000ffffa17224 */ /* 0x000fe200078e009a */
[----:B------:R-:W-:Y:S01]  /*124e0*/  MOV R162, R137 ;  /* 0x0000008900a27202 */ /* 0x000fe20000000f00 */
[----:B------:R-:W-:Y:S01]  /*124f0*/  FFMA.FTZ R137, R215, c[0x0][0x23c], -R3 ;  /* 0x00008f00d7897a23 */ /* 0x000fe20000010803 */
[----:B------:R-:W-:Y:S01]  /*12500*/  MOV R163, R138 ;  /* 0x0000008a00a37202 */ /* 0x000fe20000000f00 */
[----:B------:R2:W3:Y:S01]  /*12510*/  MUFU.EX2 R215, R4 ;  /* 0x0000000400d77308 */ /* 0x0004e20000000800 */
[----:B------:R-:W-:Y:S01]  /*12520*/  IMAD.MOV.U32 R187, RZ, RZ, R173 ;  /* 0x000000ffffbb7224 */ /* 0x000fe200078e00ad */
[----:B------:R-:W-:-:S02]  /*12530*/  MOV R195, R181 ;  /* 0x000000b500c37202 */ /* 0x000fc40000000f00 */
[----:B------:R-:W-:Y:S02]  /*12540*/  MOV R176, R174 ;  /* 0x000000ae00b07202 */ /* 0x000fe40000000f00 */
[----:B------:R-:W-:Y:S01]  /*12550*/  MOV R177, R175 ;  /* 0x000000af00b17202 */ /* 0x000fe20000000f00 */
[----:B------:R-:W-:Y:S01]  /*12560*/  IMAD.MOV.U32 R164, RZ, RZ, R237 ;  /* 0x000000ffffa47224 */ /* 0x000fe200078e00ed */
[----:B------:R-:W-:Y:S01]  /*12570*/  MOV R181, R161 ;  /* 0x000000a100b57202 */ /* 0x000fe20000000f00 */
[----:B------:R-:W-:Y:S01]  /*12580*/  IMAD.MOV.U32 R193, RZ, RZ, R187 ;  /* 0x000000ffffc17224 */ /* 0x000fe200078e00bb */
[----:B------:R-:W-:Y:S01]  /*12590*/  MOV R173, R162 ;  /* 0x000000a200ad7202 */ /* 0x000fe20000000f00 */
[----:B------:R-:W-:Y:S01]  /*125a0*/  IMAD.MOV.U32 R174, RZ, RZ, R163 ;  /* 0x000000ffffae7224 */ /* 0x000fe200078e00a3 */
[----:B------:R-:W-:Y:S01]  /*125b0*/  MOV R194, R176 ;  /* 0x000000b000c27202 */ /* 0x000fe20000000f00 */
[----:B--2---:R-:W-:Y:S02]  /*125c0*/  FFMA.FTZ R4, R179, c[0x0][0x23c], -R2 ;  /* 0x00008f00b3047a23 */ /* 0x004fe40000010802 */
[----:B------:R-:W-:Y:S01]  /*125d0*/  IMAD.MOV.U32 R179, RZ, RZ, R160 ;  /* 0x000000ffffb37224 */ /* 0x000fe200078e00a0 */
[----:B------:R-:W-:Y:S01]  /*125e0*/  MOV R187, R177 ;  /* 0x000000b100bb7202 */ /* 0x000fe20000000f00 */
[--C-:B------:R-:W-:Y:S01]  /*125f0*/  FFMA.FTZ R140, R251, c[0x0][0x23c], -R3.reuse ;  /* 0x00008f00fb8c7a23 */ /* 0x100fe20000010803 */
[----:B------:R-:W-:Y:S01]  /*12600*/  MOV R186, R168 ;  /* 0x000000a800ba7202 */ /* 0x000fe20000000f00 */
[----:B------:R-:W-:Y:S01]  /*12610*/  FFMA.FTZ R139, R250, c[0x0][0x23c], -R3 ;  /* 0x00008f00fa8b7a23 */ /* 0x000fe20000010803 */
[----:B------:R-:W-:Y:S01]  /*12620*/  MOV R161, R165 ;  /* 0x000000a500a17202 */ /* 0x000fe20000000f00 */
[----:B------:R-:W-:Y:S01]  /*12630*/  IMAD.MOV.U32 R162, RZ, RZ, R166 ;  /* 0x000000ffffa27224 */ /* 0x000fe200078e00a6 */
        /* <DEDUP_REMOVED lines=17> */
[----:B------:R-:W-:Y:S01]  /*12750*/  FFMA.FTZ R3, R193, c[0x0][0x23c], -R0 ;  /* 0x00008f00c1037a23 */ /* 0x000fe20000010800 */
[----:B------:R2:W-:Y:S01]  /*12760*/  MUFU.EX2 R210, R4 ;  /* 0x0000000400d27308 */ /* 0x0005e20000000800 */
[--C-:B------:R-:W-:Y:S01]  /*12770*/  FFMA.FTZ R27, R194, c[0x0][0x23c], -R2.reuse ;  /* 0x00008f00c21b7a23 */ /* 0x100fe20000010802 */
[----:B------:R-:W-:Y:S01]  /*12780*/  MOV R164, R152 ;  /* 0x0000009800a47202 */ /* 0x000fe20000000f00 */
[----:B------:R-:W-:Y:S01]  /*12790*/  IMAD.MOV.U32 R152, RZ, RZ, R153 ;  /* 0x000000ffff987224 */ /* 0x000fe200078e0099 */
[----:B------:R-:W-:Y:S01]  /*127a0*/  MOV R212, R222 ;  /* 0x000000de00d47202 */ /* 0x000fe20000000f00 */
[--C-:B------:R-:W-:Y:S01]  /*127b0*/  FFMA.FTZ R128, R177, c[0x0][0x23c], -R2.reuse ;  /* 0x00008f00b1807a23 */ /* 0x100fe20000010802 */
[----:B------:R-:W4:Y:S02]  /*127c0*/  LDSM.16.MT88.4 R20, [R219+0x8800] ;  /* 0x00880000db14783b */ /* 0x000f240000004200 */
[----:B------:R1:W-:Y:S01]  /*127d0*/  MUFU.EX2 R194, R3 ;  /* 0x0000000300c27308 */ /* 0x0003e20000000800 */
[----:B------:R-:W-:Y:S01]  /*127e0*/  MOV R153, R157 ;  /* 0x0000009d00997202 */ /* 0x000fe20000000f00 */
[----:B--2---:R-:W-:Y:S01]  /*127f0*/  FFMA.FTZ R4, R195, c[0x0][0x23c], -R2 ;  /* 0x00008f00c3047a23 */ /* 0x004fe20000010802 */
[----:B------:R-:W-:Y:S01]  /*12800*/  MOV R195, R174 ;  /* 0x000000ae00c37202 */ /* 0x000fe20000000f00 */
[----:B------:R-:W-:Y:S01]  /*12810*/  IMAD.MOV.U32 R174, RZ, RZ, R160 ;  /* 0x000000ffffae7224 */ /* 0x000fe200078e00a0 */
[----:B------:R-:W-:Y:S01]  /*12820*/  MOV R160, R161 ;  /* 0x000000a100a07202 */ /* 0x000fe20000000f00 */
[----:B-1----:R-:W-:Y:S01]  /*12830*/  FFMA.FTZ R3, R187, c[0x0][0x23c], -R0 ;  /* 0x00008f00bb037a23 */ /* 0x002fe20000010800 */
        /* <DEDUP_REMOVED lines=8> */
[----:B------:R-:W-:Y:S02]  /*128c0*/  MOV R153, R157 ;  /* 0x0000009d00997202 */ /* 0x000fe40000000f00 */
[----:B------:R-:W-:Y:S01]  /*128d0*/  MOV R157, R158 ;  /* 0x0000009e009d7202 */ /* 0x000fe20000000f00 */
[----:B-1----:R-:W-:-:S04]  /*128e0*/  FFMA.FTZ R3, R143, c[0x0][0x23c], -R0 ;  /* 0x00008f008f037a23 */ /* 0x002fc80000010800 */
[----:B------:R1:W-:Y:S01]  /*128f0*/  MUFU.EX2 R80, R3 ;  /* 0x0000000300507308 */ /* 0x0003e20000000800 */
[----:B------:R-:W-:Y:S01]  /*12900*/  IMAD.MOV.U32 R158, RZ, RZ, R151 ;  /* 0x000000ffff9e7224 */ /* 0x000fe200078e0097 */
[----:B------:R-:W-:-:S06]  /*12910*/  MOV R151, R223 ;  /* 0x000000df00977202 */ /* 0x000fcc0000000f00 */
[----:B------:R3:W2:Y:S01]  /*12920*/  MUFU.EX2 R223, R4 ;  /* 0x0000000400df7308 */ /* 0x0006a20000000800 */
[----:B-1----:R-:W-:-:S07]  /*12930*/  FFMA.FTZ R3, R177, c[0x0][0x23c], -R0 ;  /* 0x00008f00b1037a23 */ /* 0x002fce0000010800 */
[----:B------:R-:W1:Y:S01]  /*12940*/  MUFU.EX2 R222, R3 ;  /* 0x0000000300de7308 */ /* 0x000e620000000800 */
[----:B------:R-:W-:Y:S01]  /*12950*/  FFMA.FTZ R129, R252, c[0x0][0x23c], -R2 ;  /* 0x00008f00fc817a23 */ /* 0x000fe20000010802 */
[----:B------:R-:W-:Y:S02]  /*12960*/  MOV R252, R6 ;  /* 0x0000000600fc7202 */ /* 0x000fe40000000f00 */
[----:B---3--:R-:W-:Y:S02]  /*12970*/  F2FP.BF16.PACK_AB R4, R215, R185 ;  /* 0x000000b9d704723e */ /* 0x008fe400000010ff */
[----:B------:R-:W-:Y:S02]  /*12980*/  F2FP.BF16.PACK_AB R10, R252, R225 ;  /* 0x000000e1fc0a723e */ /* 0x000fe400000010ff */
[----:B--2---:R-:W-:Y:S02]  /*12990*/  F2FP.BF16.PACK_AB R5, R193, R194 ;  /* 0x000000c2c105723e */ /* 0x004fe400000010ff */
[----:B------:R-:W-:-:S02]  /*129a0*/  F2FP.BF16.PACK_AB R6, R223, R210 ;  /* 0x000000d2df06723e */ /* 0x000fc400000010ff */
[----:B-1----:R-:W-:Y:S01]  /*129b0*/  F2FP.BF16.PACK_AB R7, R222, R80 ;  /* 0x00000050de07723e */ /* 0x002fe200000010ff */
[-C--:B------:R-:W-:Y:S08]  /*129c0*/  HMMA.16816.F32.BF16 R116, R8, R12.reuse, R116 ;  /* 0x0000000c0874723c */ /* 0x080ff00000041874 */
[C---:B------:R-:W-:Y:S08]  /*129d0*/  HMMA.16816.F32.BF16 R52, R4.reuse, R12, R52 ;  /* 0x0000000c0434723c */ /* 0x040ff00000041834 */
[-C--:B------:R-:W-:Y:S08]  /*129e0*/  HMMA.16816.F32.BF16 R48, R4, R14.reuse, R48 ;  /* 0x0000000e0430723c */ /* 0x080ff00000041830 */
[----:B------:R-:W-:Y:S01]  /*129f0*/  HMMA.16816.F32.BF16 R100, R8, R14, R100 ;  /* 0x0000000e0864723c */ /* 0x000fe20000041864 */
[----:B------:R-:W1:Y:S01]  /*12a00*/  LDSM.16.MT88.4 R12, [R218+0x8800] ;  /* 0x00880000da0c783b */ /* 0x000e620000004200 */
[--C-:B------:R-:W-:Y:S01]  /*12a10*/  FFMA.FTZ R130, R174, c[0x0][0x23c], -R2.reuse ;  /* 0x00008f00ae827a23 */ /* 0x100fe20000010802 */
[----:B------:R-:W-:Y:S01]  /*12a20*/  MOV R174, R162 ;  /* 0x000000a200ae7202 */ /* 0x000fe20000000f00 */
[----:B------:R-:W-:Y:S01]  /*12a30*/  FFMA.FTZ R131, R173, c[0x0][0x23c], -R2 ;  /* 0x00008f00ad837a23 */ /* 0x000fe20000010802 */
        /* <DEDUP_REMOVED lines=8> */
[----:B------:R-:W-:Y:S01]  /*12ac0*/  MOV R158, R144 ;  /* 0x00000090009e7202 */ /* 0x000fe20000000f00 */
[----:B------:R-:W-:Y:S01]  /*12ad0*/  IMAD.MOV.U32 R107, RZ, RZ, R152 ;  /* 0x000000ffff6b7224 */ /* 0x000fe200078e0098 */
[----:B------:R-:W-:Y:S01]  /*12ae0*/  MOV R248, R174 ;  /* 0x000000ae00f87202 */ /* 0x000fe20000000f00 */
[--C-:B------:R-:W-:Y:S01]  /*12af0*/  FFMA.FTZ R24, R176, c[0x0][0x23c], -R2.reuse ;  /* 0x00008f00b0187a23 */ /* 0x100fe20000010802 */
[----:B------:R-:W-:Y:S01]  /*12b00*/  MOV R97, R160 ;  /* 0x000000a000617202 */ /* 0x000fe20000000f00 */
[----:B------:R-:W-:Y:S01]  /*12b10*/  IMAD.MOV.U32 R157, RZ, RZ, R141 ;  /* 0x000000ffff9d7224 */ /* 0x000fe200078e008d */
[----:B------:R-:W-:Y:S01]  /*12b20*/  MOV R98, R162 ;  /* 0x000000a200627202 */ /* 0x000fe20000000f00 */
[----:B------:R-:W-:Y:S01]  /*12b30*/  IMAD.MOV.U32 R81, RZ, RZ, R173 ;  /* 0x000000ffff517224 */ /* 0x000fe200078e00ad */
[----:B------:R-:W-:Y:S01]  /*12b40*/  MOV R99, R163 ;  /* 0x000000a300637202 */ /* 0x000fe20000000f00 */
[----:B------:R-:W-:Y:S01]  /*12b50*/  IMAD.MOV.U32 R133, RZ, RZ, R161 ;  /* 0x000000ffff857224 */ /* 0x000fe200078e00a1 */
        /* <DEDUP_REMOVED lines=15> */
[----:B------:R-:W-:Y:S01]  /*12c50*/  FFMA.FTZ R177, R85, c[0x0][0x23c], -R2 ;  /* 0x00008f0055b17a23 */ /* 0x000fe20000010802 */
[----:B----4-:R-:W-:Y:S01]  /*12c60*/  HMMA.16816.F32.BF16 R44, R4, R20, R44 ;  /* 0x00000014042c723c */ /* 0x010fe2000004182c */
[----:B------:R-:W-:-:S04]  /*12c70*/  FFMA.FTZ R2, R212, c[0x0][0x23c], -R0 ;  /* 0x00008f00d4027a23 */ /* 0x000fc80000010800 */
[----:B------:R2:W-:Y:S03]  /*12c80*/  MUFU.EX2 R212, R2 ;  /* 0x0000000200d47308 */ /* 0x0005e60000000800 */
[----:B------:R-:W-:Y:S08]  /*12c90*/  HMMA.16816.F32.BF16 R40, R4, R22, R40 ;  /* 0x000000160428723c */ /* 0x000ff00000041828 */
[C---:B------:R-:W-:Y:S08]  /*12ca0*/  HMMA.16816.F32.BF16 R60, R8.reuse, R20, R60 ;  /* 0x00000014083c723c */ /* 0x040ff0000004183c */
[----:B------:R-:W-:Y:S01]  /*12cb0*/  HMMA.16816.F32.BF16 R64, R8, R22, R64 ;  /* 0x000000160840723c */ /* 0x000fe20000041840 */
[----:B------:R-:W3:Y:S01]  /*12cc0*/  LDSM.16.MT88.4 R20, [R216+0x9000] ;  /* 0x00900000d814783b */ /* 0x000ee20000004200 */
[----:B--2---:R-:W-:-:S06]  /*12cd0*/  FFMA.FTZ R2, R221, c[0x0][0x23c], -R0 ;  /* 0x00008f00dd027a23 */ /* 0x004fcc0000010800 */
[C---:B------:R-:W-:Y:S01]  /*12ce0*/  HMMA.16816.F32.BF16 R36, R4.reuse, R16, R36 ;  /* 0x000000100424723c */ /* 0x040fe20000041824 */
[----:B------:R2:W-:Y:S07]  /*12cf0*/  MUFU.EX2 R221, R2 ;  /* 0x0000000200dd7308 */ /* 0x0005ee0000000800 */
[----:B------:R-:W-:Y:S08]  /*12d00*/  HMMA.16816.F32.BF16 R32, R4, R18, R32 ;  /* 0x000000120420723c */ /* 0x000ff00000041820 */
[----:B------:R-:W-:Y:S01]  /*12d10*/  HMMA.16816.F32.BF16 R68, R8, R16, R68 ;  /* 0x000000100844723c */ /* 0x000fe20000041844 */
[----:B--2---:R-:W-:-:S07]  /*12d20*/  FFMA.FTZ R2, R107, c[0x0][0x23c], -R0 ;  /* 0x00008f006b027a23 */ /* 0x004fce0000010800 */
[C---:B------:R-:W-:Y:S01]  /*12d30*/  HMMA.16816.F32.BF16 R76, R8.reuse, R18, R76 ;  /* 0x00000012084c723c */ /* 0x040fe2000004184c */
[----:B------:R-:W2:Y:S01]  /*12d40*/  LDSM.16.MT88.4 R16, [R219+0x9000] ;  /* 0x00900000db10783b */ /* 0x000ea20000004200 */
[----:B------:R-:W-:Y:S02]  /*12d50*/  MOV R187, R159 ;  /* 0x0000009f00bb7202 */ /* 0x000fe40000000f00 */
[----:B------:R-:W-:Y:S02]  /*12d60*/  MOV R159, R220 ;  /* 0x000000dc009f7202 */ /* 0x000fe40000000f00 */
[----:B------:R-:W-:Y:S01]  /*12d70*/  MUFU.EX2 R220, R25 ;  /* 0x0000001900dc7308 */ /* 0x000fe20000000800 */
[----:B------:R-:W-:Y:S01]  /*12d80*/  IMAD.MOV.U32 R186, RZ, RZ, R135 ;  /* 0x000000ffffba7224 */ /* 0x000fe200078e0087 */
[C---:B-1----:R-:W-:Y:S06]  /*12d90*/  HMMA.16816.F32.BF16 R72, R8.reuse, R12, R72 ;  /* 0x0000000c0848723c */ /* 0x042fec0000041848 */
[----:B------:R1:W-:Y:S02]  /*12da0*/  MUFU.EX2 R25, R2 ;  /* 0x0000000200197308 */ /* 0x0003e40000000800 */
[----:B------:R-:W-:Y:S06]  /*12db0*/  HMMA.16816.F32.BF16 R196, R8, R14, R196 ;  /* 0x0000000e08c4723c */ /* 0x000fec00000418c4 */
[----:B------:R-:W-:Y:S01]  /*12dc0*/  MUFU.EX2 R195, R27 ;  /* 0x0000001b00c37308 */ /* 0x000fe20000000800 */
[----:B-1----:R-:W-:-:S07]  /*12dd0*/  FFMA.FTZ R2, R248, c[0x0][0x23c], -R0 ;  /* 0x00008f00f8027a23 */ /* 0x002fce0000010800 */
[----:B------:R-:W1:Y:S08]  /*12de0*/  MUFU.EX2 R245, R26 ;  /* 0x0000001a00f57308 */ /* 0x000e700000000800 */
[----:B------:R-:W4:Y:S08]  /*12df0*/  MUFU.EX2 R135, R24 ;  /* 0x0000001800877308 */ /* 0x000f300000000800 */
[----:B------:R-:W1:Y:S01]  /*12e00*/  MUFU.EX2 R8, R2 ;  /* 0x0000000200087308 */ /* 0x000e620000000800 */
[----:B------:R-:W-:Y:S01]  /*12e10*/  HMMA.16816.F32.BF16 R56, R4, R12, R56 ;  /* 0x0000000c0438723c */ /* 0x000fe20000041838 */
[----:B------:R-:W-:-:S07]  /*12e20*/  IMAD.MOV.U32 R82, RZ, RZ, R106 ;  /* 0x000000ffff527224 */ /* 0x000fce00078e006a */
[----:B------:R-:W-:Y:S01]  /*12e30*/  HMMA.16816.F32.BF16 R28, R4, R14, R28 ;  /* 0x0000000e041c723c */ /* 0x000fe2000004181c */
[----:B------:R-:W2:Y:S06]  /*12e40*/  LDSM.16.MT88.4 R12, [R217+0x9000] ;  /* 0x00900000d90c783b */ /* 0x000eac0000004200 */
[----:B-1----:R-:W-:Y:S02]  /*12e50*/  F2FP.BF16.PACK_AB R4, R245, R195 ;  /* 0x000000c3f504723e */ /* 0x002fe400000010ff */
[----:B------:R-:W-:Y:S02]  /*12e60*/  F2FP.BF16.PACK_AB R5, R221, R212 ;  /* 0x000000d4dd05723e */ /* 0x000fe400000010ff */
[----:B----4-:R-:W-:-:S02]  /*12e70*/  F2FP.BF16.PACK_AB R6, R135, R220 ;  /* 0x000000dc8706723e */ /* 0x010fc400000010ff */
[----:B------:R-:W-:Y:S01]  /*12e80*/  F2FP.BF16.PACK_AB R7, R8, R25 ;  /* 0x000000190807723e */ /* 0x000fe200000010ff */
[----:B------:R-:W-:-:S06]  /*12e90*/  IMAD.MOV.U32 R27, RZ, RZ, R96 ;  /* 0x000000ffff1b7224 */ /* 0x000fcc00078e0060 */
[C---:B---3--:R-:W-:Y:S07]  /*12ea0*/  HMMA.16816.F32.BF16 R104, R4.reuse, R22, R48 ;  /* 0x000000160468723c */ /* 0x048fee0000041830 */
[----:B------:R-:W-:Y:S01]  /*12eb0*/  MOV R50, R97 ;  /* 0x0000006100327202 */ /* 0x000fe20000000f00 */
[----:B------:R-:W-:Y:S01]  /*12ec0*/  IMAD.MOV.U32 R48, RZ, RZ, R99 ;  /* 0x000000ffff307224 */ /* 0x000fe200078e0063 */
[----:B------:R-:W-:Y:S02]  /*12ed0*/  MOV R49, R98 ;  /* 0x0000006200317202 */ /* 0x000fe40000000f00 */
[----:B--2---:R-:W-:Y:S07]  /*12ee0*/  HMMA.16816.F32.BF16 R96, R4, R16, R44 ;  /* 0x000000100460723c */ /* 0x004fee000004182c */
[----:B------:R-:W-:-:S02]  /*12ef0*/  MOV R45, R8 ;  /* 0x00000008002d7202 */ /* 0x000fc40000000f00 */
[----:B------:R-:W1:Y:S01]  /*12f00*/  LDSM.16.MT88.4 R8, [R218+0x9000] ;  /* 0x00900000da08783b */ /* 0x000e620000004200 */
[----:B------:R-:W-:Y:S01]  /*12f10*/  MOV R244, R81 ;  /* 0x0000005100f47202 */ /* 0x000fe20000000f00 */
[----:B------:R-:W-:Y:S01]  /*12f20*/  IMAD.MOV.U32 R81, RZ, RZ, R152 ;  /* 0x000000ffff517224 */ /* 0x000fe200078e0098 */
[----:B------:R-:W-:Y:S02]  /*12f30*/  MOV R152, R150 ;  /* 0x0000009600987202 */ /* 0x000fe40000000f00 */
[----:B------:R-:W-:Y:S01]  /*12f40*/  MOV R136, R111 ;  /* 0x0000006f00887202 */ /* 0x000fe20000000f00 */
[----:B------:R-:W-:Y:S01]  /*12f50*/  IMAD.MOV.U32 R249, RZ, RZ, R133 ;  /* 0x000000fffff97224 */ /* 0x000fe200078e0085 */
[----:B------:R-:W-:Y:S02]  /*12f60*/  MOV R83, R122 ;  /* 0x0000007a00537202 */ /* 0x000fe40000000f00 */
[----:B------:R-:W-:Y:S02]  /*12f70*/  MOV R134, R152 ;  /* 0x0000009800867202 */ /* 0x000fe40000000f00 */
[----:B------:R-:W-:-:S02]  /*12f80*/  MOV R122, R157 ;  /* 0x0000009d007a7202 */ /* 0x000fc40000000f00 */
[----:B------:R-:W-:Y:S02]  /*12f90*/  MOV R44, R90 ;  /* 0x0000005a002c7202 */ /* 0x000fe40000000f00 */
[----:B------:R-:W-:Y:S02]  /*12fa0*/  MOV R152, R91 ;  /* 0x0000005b00987202 */ /* 0x000fe40000000f00 */
[----:B------:R-:W-:Y:S01]  /*12fb0*/  MOV R133, R186 ;  /* 0x000000ba00857202 */ /* 0x000fe20000000f00 */
[----:B------:R-:W-:Y:S01]  /*12fc0*/  HMMA.16816.F32.BF16 R88, R4, R18, R40 ;  /* 0x000000120458723c */ /* 0x000fe20000041828 */
[----:B------:R-:W-:Y:S01]  /*12fd0*/  MOV R248, R187 ;  /* 0x000000bb00f87202 */ /* 0x000fe20000000f00 */
[----:B------:R-:W-:Y:S01]  /*12fe0*/  IMAD.MOV.U32 R187, RZ, RZ, R149 ;  /* 0x000000ffffbb7224 */ /* 0x000fe200078e0095 */
[----:B------:R-:W-:Y:S01]  /*12ff0*/  MOV R186, R158 ;  /* 0x0000009e00ba7202 */ /* 0x000fe20000000f00 */
[----:B------:R-:W-:Y:S01]  /*13000*/  IMAD.MOV.U32 R158, RZ, RZ, R136 ;  /* 0x000000ffff9e7224 */ /* 0x000fe200078e0088 */
[----:B------:R-:W-:-:S02]  /*13010*/  MOV R125, R122 ;  /* 0x0000007a007d7202 */ /* 0x000fc40000000f00 */
[----:B------:R-:W-:Y:S01]  /*13020*/  IMAD.MOV.U32 R42, RZ, RZ, R87 ;  /* 0x000000ffff2a7224 */ /* 0x000fe200078e0057 */
[----:B------:R-:W-:Y:S01]  /*13030*/  MOV R24, R248 ;  /* 0x000000f800187202 */ /* 0x000fe20000000f00 */
[----:B------:R-:W-:Y:S02]  /*13040*/  IMAD.MOV.U32 R132, RZ, RZ, R187 ;  /* 0x000000ffff847224 */ /* 0x000fe400078e00bb */
[----:B------:R-:W-:Y:S01]  /*13050*/  IMAD.MOV.U32 R248, RZ, RZ, R158 ;  /* 0x000000fffff87224 */ /* 0x000fe200078e009e */
[----:B------:R-:W-:Y:S01]  /*13060*/  MOV R41, R42 ;  /* 0x0000002a00297202 */ /* 0x000fe20000000f00 */
[----:B------:R2:W-:Y:S01]  /*13070*/  MUFU.EX2 R187, R121 ;  /* 0x0000007900bb7308 */ /* 0x0005e20000000800 */
[----:B------:R-:W-:Y:S01]  /*13080*/  IMAD.MOV.U32 R40, RZ, RZ, R44 ;  /* 0x000000ffff287224 */ /* 0x000fe200078e002c */
[----:B------:R-:W-:Y:S01]  /*13090*/  MOV R42, R48 ;  /* 0x00000030002a7202 */ /* 0x000fe20000000f00 */
[----:B------:R-:W-:Y:S01]  /*130a0*/  IMAD.MOV.U32 R48, RZ, RZ, R50 ;  /* 0x000000ffff307224 */ /* 0x000fe200078e0032 */
[----:B------:R-:W-:-:S02]  /*130b0*/  MOV R51, R249 ;  /* 0x000000f900337202 */ /* 0x000fc40000000f00 */
[----:B------:R-:W-:Y:S02]  /*130c0*/  MOV R122, R186 ;  /* 0x000000ba007a7202 */ /* 0x000fe40000000f00 */
[----:B------:R3:W-:Y:S01]  /*130d0*/  MUFU.EX2 R214, R120 ;  /* 0x0000007800d67308 */ /* 0x0007e20000000800 */
[----:B------:R-:W-:Y:S02]  /*130e0*/  MOV R43, R86 ;  /* 0x00000056002b7202 */ /* 0x000fe40000000f00 */
[----:B------:R-:W-:Y:S01]  /*130f0*/  MOV R50, R244 ;  /* 0x000000f400327202 */ /* 0x000fe20000000f00 */
[----:B------:R-:W-:Y:S01]  /*13100*/  HMMA.16816.F32.BF16 R84, R4, R12, R36 ;  /* 0x0000000c0454723c */ /* 0x000fe20000041824 */
[--C-:B--2---:R-:W-:Y:S02]  /*13110*/  FFMA.FTZ R121, R125, c[0x0][0x23c], -R0.reuse ;  /* 0x00008f007d797a23 */ /* 0x104fe40000010800 */
[--C-:B------:R-:W-:Y:S02]  /*13120*/  FFMA.FTZ R125, R132, c[0x0][0x23c], -R0.reuse ;  /* 0x00008f00847d7a23 */ /* 0x100fe40000010800 */
[--C-:B------:R-:W-:Y:S01]  /*13130*/  FFMA.FTZ R132, R134, c[0x0][0x23c], -R0.reuse ;  /* 0x00008f0086847a23 */ /* 0x100fe20000010800 */
[----:B------:R-:W-:Y:S01]  /*13140*/  MUFU.EX2 R247, R115 ;  /* 0x0000007300f77308 */ /* 0x000fe20000000800 */
[----:B------:R-:W-:-:S02]  /*13150*/  FFMA.FTZ R134, R248, c[0x0][0x23c], -R0 ;  /* 0x00008f00f8867a23 */ /* 0x000fc40000010800 */
[----:B---3--:R-:W-:Y:S01]  /*13160*/  FFMA.FTZ R120, R41, c[0x0][0x23c], -R0 ;  /* 0x00008f0029787a23 */ /* 0x008fe20000010800 */
[----:B------:R-:W-:Y:S02]  /*13170*/  MOV R44, R49 ;  /* 0x00000031002c7202 */ /* 0x000fe40000000f00 */
[----:B------:R-:W-:Y:S02]  /*13180*/  MOV R39, R40 ;  /* 0x0000002800277202 */ /* 0x000fe40000000f00 */
[----:B------:R-:W2:Y:S01]  /*13190*/  MUFU.EX2 R249, R114 ;  /* 0x0000007200f97308 */ /* 0x000ea20000000800 */
[----:B------:R-:W-:Y:S01]  /*131a0*/  MOV R40, R42 ;  /* 0x0000002a00287202 */ /* 0x000fe20000000f00 */
[----:B------:R-:W-:Y:S01]  /*131b0*/  IMAD.MOV.U32 R111, RZ, RZ, R243 ;  /* 0x000000ffff6f7224 */ /* 0x000fe200078e00f3 */
[----:B------:R-:W-:-:S05]  /*131c0*/  MOV R157, R151 ;  /* 0x00000097009d7202 */ /* 0x000fca0000000f00 */
[----:B------:R-:W-:Y:S01]  /*131d0*/  MUFU.EX2 R186, R112 ;  /* 0x0000007000ba7308 */ /* 0x000fe20000000800 */
[----:B------:R-:W-:Y:S01]  /*131e0*/  MOV R49, R51 ;  /* 0x0000003300317202 */ /* 0x000fe20000000f00 */
[----:B------:R-:W-:-:S06]  /*131f0*/  IMAD.MOV.U32 R51, RZ, RZ, R235 ;  /* 0x000000ffff337224 */ /* 0x000fcc00078e00eb */
[----:B------:R-:W3:Y:S01]  /*13200*/  MUFU.EX2 R244, R113 ;  /* 0x0000007100f47308 */ /* 0x000ee20000000800 */
[----:B------:R-:W-:-:S07]  /*13210*/  IMAD.MOV.U32 R42, RZ, RZ, R44 ;  /* 0x000000ffff2a7224 */ /* 0x000fce00078e002c */
[----:B------:R4:W-:Y:S01]  /*13220*/  MUFU.EX2 R41, R124 ;  /* 0x0000007c00297308 */ /* 0x0009e20000000800 */
[----:B------:R-:W-:-:S07]  /*13230*/  MOV R3, R133 ;  /* 0x0000008500037202 */ /* 0x000fce0000000f00 */
[----:B------:R1:W1:Y:S01]  /*13240*/  MUFU.EX2 R248, R123 ;  /* 0x0000007b00f87308 */ /* 0x0002620000000800 */
        /* <DEDUP_REMOVED lines=14> */
[----:B------:R-:W-:-:S02]  /*13330*/  MOV R47, R83 ;  /* 0x00000053002f7202 */ /* 0x000fc40000000f00 */
[----:B------:R-:W-:Y:S01]  /*13340*/  MOV R158, R95 ;  /* 0x0000005f009e7202 */ /* 0x000fe20000000f00 */
[C---:B-1----:R-:W-:Y:S01]  /*13350*/  HMMA.16816.F32.BF16 R80, R4.reuse, R8, R56 ;  /* 0x000000080450723c */ /* 0x042fe20000041838 */
[----:B------:R-:W-:Y:S01]  /*13360*/  MOV R50, R51 ;  /* 0x0000003300327202 */ /* 0x000fe20000000f00 */
[--C-:B------:R-:W-:Y:S02]  /*13370*/  FFMA.FTZ R122, R122, c[0x0][0x23c], -R0.reuse ;  /* 0x00008f007a7a7a23 */ /* 0x100fe40000010800 */
[--C-:B------:R-:W-:Y:S01]  /*13380*/  FFMA.FTZ R164, R164, c[0x0][0x23c], -R0.reuse ;  /* 0x00008f00a4a47a23 */ /* 0x100fe20000010800 */
[----:B------:R-:W-:Y:S01]  /*13390*/  MUFU.EX2 R131, R131 ;  /* 0x0000008300837308 */ /* 0x000fe20000000800 */
[--C-:B------:R-:W-:Y:S01]  /*133a0*/  FFMA.FTZ R152, R152, c[0x0][0x23c], -R0.reuse ;  /* 0x00008f0098987a23 */ /* 0x100fe20000010800 */
[----:B------:R1:W5:Y:S01]  /*133b0*/  LDL.LU R243, [R1+0x138] ;  /* 0x0001380001f37983 */ /* 0x0003620000300800 */
[C---:B------:R-:W-:Y:S08]  /*133c0*/  HMMA.16816.F32.BF16 R92, R4.reuse, R14, R32 ;  /* 0x0000000e045c723c */ /* 0x040ff00000041820 */
[----:B------:R-:W-:Y:S01]  /*133d0*/  HMMA.16816.F32.BF16 R52, R4, R10, R28 ;  /* 0x0000000a0434723c */ /* 0x000fe2000004181c */
[----:B------:R-:W-:Y:S01]  /*133e0*/  MOV R51, R24 ;  /* 0x0000001800337202 */ /* 0x000fe20000000f00 */
[--C-:B------:R-:W-:Y:S01]  /*133f0*/  FFMA.FTZ R3, R3, c[0x0][0x23c], -R0.reuse ;  /* 0x00008f0003037a23 */ /* 0x100fe20000010800 */
[----:B------:R-:W-:Y:S01]  /*13400*/  MUFU.EX2 R129, R129 ;  /* 0x0000008100817308 */ /* 0x000fe20000000800 */
[----:B------:R-:W-:Y:S01]  /*13410*/  FFMA.FTZ R2, R2, c[0x0][0x23c], -R0 ;  /* 0x00008f0002027a23 */ /* 0x000fe20000010800 */
[----:B------:R1:W5:Y:S02]  /*13420*/  LDL.LU R242, [R1+0x134] ;  /* 0x0001340001f27983 */ /* 0x0003640000300800 */
[----:B------:R-:W-:-:S02]  /*13430*/  FADD.FTZ R5, R39, R38 ;  /* 0x0000002627057221 */ /* 0x000fc40000010000 */
[----:B------:R-:W-:Y:S01]  /*13440*/  FADD.FTZ R4, R43, R42 ;  /* 0x0000002a2b047221 */ /* 0x000fe20000010000 */
[----:B--2---:R-:W-:Y:S01]  /*13450*/  F2FP.BF16.PACK_AB R6, R249, R247 ;  /* 0x000000f7f906723e */ /* 0x004fe200000010ff */
[----:B----4-:R-:W-:Y:S01]  /*13460*/  FADD.FTZ R124, R49, R5 ;  /* 0x00000005317c7221 */ /* 0x010fe20000010000 */
[----:B---3--:R-:W-:Y:S01]  /*13470*/  F2FP.BF16.PACK_AB R5, R244, R186 ;  /* 0x000000baf405723e */ /* 0x008fe200000010ff */
[----:B------:R-:W-:Y:S01]  /*13480*/  FADD.FTZ R123, R50, R4 ;  /* 0x00000004327b7221 */ /* 0x000fe20000010000 */
[----:B------:R-:W-:Y:S02]  /*13490*/  F2FP.BF16.PACK_AB R4, R214, R187 ;  /* 0x000000bbd604723e */ /* 0x000fe400000010ff */
[----:B------:R-:W-:Y:S01]  /*134a0*/  F2FP.BF16.PACK_AB R7, R248, R41 ;  /* 0x00000029f807723e */ /* 0x000fe200000010ff */
        /* <DEDUP_REMOVED lines=9> */
[----:B------:R-:W-:Y:S02]  /*13540*/  FFMA.FTZ R159, R159, c[0x0][0x23c], -R0 ;  /* 0x00008f009f9f7a23 */ /* 0x000fe40000010800 */
[----:B------:R-:W-:Y:S01]  /*13550*/  FADD.FTZ R126, R48, R126 ;  /* 0x0000007e307e7221 */ /* 0x000fe20000010000 */
[----:B------:R-:W2:Y:S01]  /*13560*/  MUFU.EX2 R3, R3 ;  /* 0x0000000300037308 */ /* 0x000ea20000000800 */
[----:B------:R-:W-:Y:S01]  /*13570*/  FADD.FTZ R0, R44, R127 ;  /* 0x0000007f2c007221 */ /* 0x000fe20000010000 */
[----:B------:R-:W-:Y:S01]  /*13580*/  HMMA.16816.F32.BF16 R112, R4, R20, R116 ;  /* 0x000000140470723c */ /* 0x000fe20000041874 */
[----:B------:R-:W-:Y:S01]  /*13590*/  IMAD.MOV.U32 R127, RZ, RZ, R26 ;  /* 0x000000ffff7f7224 */ /* 0x000fe200078e001a */
[----:B------:R1:W5:Y:S01]  /*135a0*/  LDL.LU R241, [R1+0x130] ;  /* 0x0001300001f17983 */ /* 0x0003620000300800 */
[----:B------:R-:W-:-:S03]  /*135b0*/  FADD.FTZ R0, R51, R0 ;  /* 0x0000000033007221 */ /* 0x000fc60000010000 */
[----:B------:R3:W-:Y:S01]  /*135c0*/  MUFU.EX2 R117, R128 ;  /* 0x0000008000757308 */ /* 0x0007e20000000800 */
[----:B------:R1:W5:Y:S01]  /*135d0*/  LDL.LU R240, [R1+0x12c] ;  /* 0x00012c0001f07983 */ /* 0x0003620000300800 */
[C---:B------:R-:W-:Y:S08]  /*135e0*/  HMMA.16816.F32.BF16 R100, R4.reuse, R22, R100 ;  /* 0x000000160464723c */ /* 0x040ff00000041864 */
[C---:B------:R-:W-:Y:S08]  /*135f0*/  HMMA.16816.F32.BF16 R32, R4.reuse, R12, R68 ;  /* 0x0000000c0420723c */ /* 0x040ff00000041844 */
[----:B------:R-:W-:Y:S01]  /*13600*/  HMMA.16816.F32.BF16 R28, R4, R8, R72 ;  /* 0x00000008041c723c */ /* 0x000fe20000041848 */
[----:B------:R-:W-:Y:S01]  /*13610*/  MOV R70, R45 ;  /* 0x0000002d00467202 */ /* 0x000fe20000000f00 */
[----:B------:R4:W-:Y:S01]  /*13620*/  MUFU.EX2 R74, R24 ;  /* 0x00000018004a7308 */ /* 0x0009e20000000800 */
[----:B------:R-:W-:-:S05]  /*13630*/  MOV R68, R46 ;  /* 0x0000002e00447202 */ /* 0x000fca0000000f00 */
[----:B------:R-:W-:Y:S01]  /*13640*/  HMMA.16816.F32.BF16 R48, R4, R16, R60 ;  /* 0x000000100430723c */ /* 0x000fe2000004183c */
[----:B---3--:R-:W-:Y:S01]  /*13650*/  MOV R128, R47 ;  /* 0x0000002f00807202 */ /* 0x008fe20000000f00 */
[----:B------:R-:W-:Y:S01]  /*13660*/  IMAD.MOV.U32 R75, RZ, RZ, R27 ;  /* 0x000000ffff4b7224 */ /* 0x000fe200078e001b */
[----:B------:R-:W-:-:S05]  /*13670*/  MOV R71, R25 ;  /* 0x0000001900477202 */ /* 0x000fca0000000f00 */
[C---:B------:R-:W-:Y:S01]  /*13680*/  HMMA.16816.F32.BF16 R36, R4.reuse, R18, R64 ;  /* 0x000000120424723c */ /* 0x040fe20000041840 */
[----:B------:R-:W-:Y:S04]  /*13690*/  LDSM.16.MT88.4 R16, [R216+0x9800] ;  /* 0x00980000d810783b */ /* 0x000fe80000004200 */
[----:B----4-:R-:W-:Y:S03]  /*136a0*/  LDSM.16.MT88.4 R24, [R218+0x9800] ;  /* 0x00980000da18783b */ /* 0x010fe60000004200 */
[C---:B------:R-:W-:Y:S01]  /*136b0*/  HMMA.16816.F32.BF16 R20, R4.reuse, R14, R76 ;  /* 0x0000000e0414723c */ /* 0x040fe2000004184c */
[----:B------:R-:W3:Y:S01]  /*136c0*/  LDSM.16.MT88.4 R12, [R219+0x9800] ;  /* 0x00980000db0c783b */ /* 0x000ee20000004200 */
[----:B------:R-:W4:Y:S08]  /*136d0*/  MUFU.EX2 R42, R130 ;  /* 0x00000082002a7308 */ /* 0x000f300000000800 */
[----:B------:R-:W1:Y:S01]  /*136e0*/  MUFU.EX2 R2, R2 ;  /* 0x0000000200027308 */ /* 0x000e620000000800 */
[----:B------:R-:W-:Y:S01]  /*136f0*/  HMMA.16816.F32.BF16 R44, R4, R10, R196 ;  /* 0x0000000a042c723c */ /* 0x000fe200000418c4 */
[----:B------:R-:W1:Y:S06]  /*13700*/  LDSM.16.MT88.4 R8, [R217+0x9800] ;  /* 0x00980000d908783b */ /* 0x000e6c0000004200 */
[----:B------:R-:W-:Y:S08]  /*13710*/  MUFU.EX2 R118, R145 ;  /* 0x0000009100767308 */ /* 0x000ff00000000800 */
[----:B------:R-:W-:Y:S08]  /*13720*/  MUFU.EX2 R140, R140 ;  /* 0x0000008c008c7308 */ /* 0x000ff00000000800 */
[----:B------:R-:W-:Y:S08]  /*13730*/  MUFU.EX2 R119, R137 ;  /* 0x0000008900777308 */ /* 0x000ff00000000800 */
[----:B------:R-:W-:Y:S08]  /*13740*/  MUFU.EX2 R141, R141 ;  /* 0x0000008d008d7308 */ /* 0x000ff00000000800 */
[----:B------:R-:W-:Y:S01]  /*13750*/  MUFU.EX2 R143, R143 ;  /* 0x0000008f008f7308 */ /* 0x000fe20000000800 */
[----:B------:R-:W-:Y:S01]  /*13760*/  FADD.FTZ R0, R229, R0 ;  /* 0x00000000e5007221 */ /* 0x000fe20000010000 */
[----:B------:R3:W5:Y:S06]  /*13770*/  LDL.LU R239, [R1+0x128] ;  /* 0x0001280001ef7983 */ /* 0x00076c0000300800 */
[----:B------:R-:W3:Y:S01]  /*13780*/  MUFU.EX2 R130, R40 ;  /* 0x0000002800827308 */ /* 0x000ee20000000800 */
[----:B--2---:R-:W-:-:S02]  /*13790*/  MOV R199, R3 ;  /* 0x0000000300c77202 */ /* 0x004fc40000000f00 */
[----:B----4-:R-:W-:Y:S02]  /*137a0*/  MOV R73, R42 ;  /* 0x0000002a00497202 */ /* 0x010fe40000000f00 */
[----:B------:R-:W-:-:S03]  /*137b0*/  F2FP.BF16.PACK_AB R4, R131, R117 ;  /* 0x000000758304723e */ /* 0x000fc600000010ff */
[----:B------:R-:W-:Y:S01]  /*137c0*/  MUFU.EX2 R197, R148 ;  /* 0x0000009400c57308 */ /* 0x000fe20000000800 */
[----:B-1----:R-:W-:-:S07]  /*137d0*/  F2FP.BF16.PACK_AB R5, R2, R199 ;  /* 0x000000c70205723e */ /* 0x002fce00000010ff */
[----:B------:R1:W-:Y:S01]  /*137e0*/  MUFU.EX2 R198, R147 ;  /* 0x0000009300c67308 */ /* 0x0003e20000000800 */
[----:B------:R-:W-:-:S07]  /*137f0*/  F2FP.BF16.PACK_AB R6, R129, R73 ;  /* 0x000000498106723e */ /* 0x000fce00000010ff */
[----:B------:R-:W-:Y:S01]  /*13800*/  MUFU.EX2 R72, R146 ;  /* 0x0000009200487308 */ /* 0x000fe20000000800 */
[----:B---3--:R-:W-:-:S07]  /*13810*/  F2FP.BF16.PACK_AB R7, R130, R74 ;  /* 0x0000004a8207723e */ /* 0x008fce00000010ff */
[----:B------:R-:W-:Y:S01]  /*13820*/  MUFU.EX2 R196, R139 ;  /* 0x0000008b00c47308 */ /* 0x000fe20000000800 */
[----:B------:R-:W-:Y:S01]  /*13830*/  IMAD.MOV.U32 R69, RZ, RZ, R41 ;  /* 0x000000ffff457224 */ /* 0x000fe200078e0029 */
[----:B------:R2:W5:Y:S06]  /*13840*/  LDL.LU R238, [R1+0x124] ;  /* 0x0001240001ee7983 */ /* 0x00056c0000300800 */
[----:B------:R-:W3:Y:S01]  /*13850*/  MUFU.EX2 R3, R138 ;  /* 0x0000008a00037308 */ /* 0x000ee20000000800 */
[----:B------:R-:W-:Y:S01]  /*13860*/  HMMA.16816.F32.BF16 R56, R4, R14, R88 ;  /* 0x0000000e0438723c */ /* 0x000fe20000041858 */
[----:B-1----:R-:W-:-:S06]  /*13870*/  MOV R147, R252 ;  /* 0x000000fc00937202 */ /* 0x002fcc0000000f00 */
[----:B------:R-:W-:Y:S01]  /*13880*/  MUFU.EX2 R145, R120 ;  /* 0x0000007800917308 */ /* 0x000fe20000000800 */
[C---:B------:R-:W-:Y:S08]  /*13890*/  HMMA.16816.F32.BF16 R88, R4.reuse, R24, R80 ;  /* 0x000000180458723c */ /* 0x040ff00000041850 */
[C---:B------:R-:W-:Y:S01]  /*138a0*/  HMMA.16816.F32.BF16 R64, R4.reuse, R18, R104 ;  /* 0x000000120440723c */ /* 0x040fe20000041868 */
[----:B---3--:R-:W-:Y:S01]  /*138b0*/  MOV R137, R3 ;  /* 0x0000000300897202 */ /* 0x008fe20000000f00 */
[----:B------:R1:W3:Y:S06]  /*138c0*/  MUFU.EX2 R146, R142 ;  /* 0x0000008e00927308 */ /* 0x0002ec0000000800 */
[C---:B------:R-:W-:Y:S08]  /*138d0*/  HMMA.16816.F32.BF16 R60, R4.reuse, R12, R96 ;  /* 0x0000000c043c723c */ /* 0x040ff00000041860 */
[C---:B------:R-:W-:Y:S08]  /*138e0*/  HMMA.16816.F32.BF16 R76, R4.reuse, R8, R84 ;  /* 0x00000008044c723c */ /* 0x040ff00000041854 */
[C---:B------:R-:W-:Y:S01]  /*138f0*/  HMMA.16816.F32.BF16 R92, R4.reuse, R10, R92 ;  /* 0x0000000a045c723c */ /* 0x040fe2000004185c */
[----:B------:R-:W-:Y:S01]  /*13900*/  IMAD.MOV.U32 R148, RZ, RZ, R131 ;  /* 0x000000ffff947224 */ /* 0x000fe200078e0083 */
[----:B------:R-:W-:Y:S01]  /*13910*/  MOV R139, R74 ;  /* 0x0000004a008b7202 */ /* 0x000fe20000000f00 */
[----:B------:R-:W-:Y:S01]  /*13920*/  MUFU.EX2 R213, R213 ;  /* 0x000000d500d57308 */ /* 0x000fe20000000800 */
[----:B------:R-:W-:Y:S01]  /*13930*/  FADD.FTZ R0, R185, R0 ;  /* 0x00000000b9007221 */ /* 0x000fe20000010000 */
[----:B------:R2:W5:Y:S03]  /*13940*/  LDL.LU R237, [R1+0x120] ;  /* 0x0001200001ed7983 */ /* 0x0005660000300800 */
[C---:B------:R-:W-:Y:S08]  /*13950*/  HMMA.16816.F32.BF16 R40, R4.reuse, R16, R108 ;  /* 0x000000100428723c */ /* 0x040ff0000004186c */
[----:B------:R-:W-:Y:S01]  /*13960*/  HMMA.16816.F32.BF16 R80, R4, R26, R52 ;  /* 0x0000001a0450723c */ /* 0x000fe20000041834 */
[----:B------:R-:W-:Y:S01]  /*13970*/  MOV R87, R2 ;  /* 0x0000000200577202 */ /* 0x000fe20000000f00 */
[----:B------:R-:W-:Y:S01]  /*13980*/  FADD.FTZ R3, R231, R124 ;  /* 0x0000007ce7037221 */ /* 0x000fe20000010000 */
[----:B------:R-:W-:Y:S01]  /*13990*/  MUFU.EX2 R252, R122 ;  /* 0x0000007a00fc7308 */ /* 0x000fe20000000800 */
[----:B------:R-:W-:Y:S01]  /*139a0*/  IMAD.MOV.U32 R131, RZ, RZ, R250 ;  /* 0x000000ffff837224 */ /* 0x000fe200078e00fa */
[----:B-1----:R-:W-:Y:S01]  /*139b0*/  MOV R142, R75 ;  /* 0x0000004b008e7202 */ /* 0x002fe20000000f00 */
[----:B------:R-:W-:Y:S01]  /*139c0*/  IMAD.MOV.U32 R138, RZ, RZ, R73 ;  /* 0x000000ffff8a7224 */ /* 0x000fe200078e0049 */
[----:B------:R-:W-:Y:S01]  /*139d0*/  MOV R185, R68 ;  /* 0x0000004400b97202 */ /* 0x000fe20000000f00 */
[----:B------:R-:W-:Y:S01]  /*139e0*/  FADD.FTZ R4, R232, R126 ;  /* 0x0000007ee8047221 */ /* 0x000fe20000010000 */
[----:B------:R-:W-:Y:S01]  /*139f0*/  F2FP.BF16.PACK_AB R5, R196, R140 ;  /* 0x0000008cc405723e */ /* 0x000fe200000010ff */
[----:B------:R-:W-:Y:S01]  /*13a00*/  FADD.FTZ R0, R215, R0 ;  /* 0x00000000d7007221 */ /* 0x000fe20000010000 */
[----:B------:R-:W-:Y:S01]  /*13a10*/  F2FP.BF16.PACK_AB R6, R118, R72 ;  /* 0x000000487606723e */ /* 0x000fe200000010ff */
[----:B------:R-:W-:Y:S01]  /*13a20*/  FADD.FTZ R116, R228, R4 ;  /* 0x00000004e4747221 */ /* 0x000fe20000010000 */
[----:B------:R-:W-:Y:S01]  /*13a30*/  F2FP.BF16.PACK_AB R4, R198, R197 ;  /* 0x000000c5c604723e */ /* 0x000fe200000010ff */
[----:B------:R2:W5:Y:S01]  /*13a40*/  LDL.LU R236, [R1+0x11c] ;  /* 0x00011c0001ec7983 */ /* 0x0005620000300800 */
[----:B------:R-:W-:Y:S01]  /*13a50*/  F2FP.BF16.PACK_AB R7, R119, R137 ;  /* 0x000000897707723e */ /* 0x000fe200000010ff */
[----:B------:R-:W-:-:S02]  /*13a60*/  FADD.FTZ R2, R230, R123 ;  /* 0x0000007be6027221 */ /* 0x000fc40000010000 */
[----:B------:R-:W-:Y:S01]  /*13a70*/  FADD.FTZ R3, R189, R3 ;  /* 0x00000003bd037221 */ /* 0x000fe20000010000 */
[----:B------:R-:W-:Y:S01]  /*13a80*/  MOV R120, R87 ;  /* 0x0000005700787202 */ /* 0x000fe20000000f00 */
[----:B------:R-:W-:Y:S01]  /*13a90*/  IMAD.MOV.U32 R126, RZ, RZ, R212 ;  /* 0x000000ffff7e7224 */ /* 0x000fe200078e00d4 */
[----:B------:R-:W-:Y:S01]  /*13aa0*/  MOV R124, R214 ;  /* 0x000000d6007c7202 */ /* 0x000fe20000000f00 */
[C---:B------:R-:W-:Y:S01]  /*13ab0*/  HMMA.16816.F32.BF16 R108, R4.reuse, R18, R100 ;  /* 0x00000012046c723c */ /* 0x040fe20000041864 */
[----:B------:R-:W-:Y:S01]  /*13ac0*/  MUFU.EX2 R250, R155 ;  /* 0x0000009b00fa7308 */ /* 0x000fe20000000800 */
[----:B------:R2:W5:Y:S06]  /*13ad0*/  LDL.LU R235, [R1+0x118] ;  /* 0x0001180001eb7983 */ /* 0x00056c0000300800 */
[C---:B------:R-:W-:Y:S08]  /*13ae0*/  HMMA.16816.F32.BF16 R104, R4.reuse, R12, R48 ;  /* 0x0000000c0468723c */ /* 0x040ff00000041830 */
[C---:B------:R-:W-:Y:S01]  /*13af0*/  HMMA.16816.F32.BF16 R96, R4.reuse, R14, R36 ;  /* 0x0000000e0460723c */ /* 0x040fe20000041824 */
[----:B------:R-:W1:Y:S07]  /*13b00*/  LDSM.16.MT88.4 R12, [R216+0xa000] ;  /* 0x00a00000d80c783b */ /* 0x000e6e0000004200 */
[C---:B------:R-:W-:Y:S01]  /*13b10*/  HMMA.16816.F32.BF16 R112, R4.reuse, R16, R112 ;  /* 0x000000100470723c */ /* 0x040fe20000041870 */
[----:B------:R-:W-:Y:S07]  /*13b20*/  LDSM.16.MT88.4 R16, [R218+0xa000] ;  /* 0x00a00000da10783b */ /* 0x000fee0000004200 */
[C---:B------:R-:W-:Y:S08]  /*13b30*/  HMMA.16816.F32.BF16 R32, R4.reuse, R8, R32 ;  /* 0x000000080420723c */ /* 0x040ff00000041820 */
[C---:B------:R-:W-:Y:S01]  /*13b40*/  HMMA.16816.F32.BF16 R100, R4.reuse, R10, R20 ;  /* 0x0000000a0464723c */ /* 0x040fe20000041814 */
[----:B------:R-:W4:Y:S04]  /*13b50*/  LDSM.16.MT88.4 R8, [R219+0xa000] ;  /* 0x00a00000db08783b */ /* 0x000f280000004200 */
[----:B------:R-:W1:Y:S01]  /*13b60*/  LDSM.16.MT88.4 R20, [R217+0xa000] ;  /* 0x00a00000d914783b */ /* 0x000e620000004200 */
[----:B------:R-:W-:Y:S01]  /*13b70*/  IMAD.MOV.U32 R123, RZ, RZ, R199 ;  /* 0x000000ffff7b7224 */ /* 0x000fe200078e00c7 */
[----:B------:R2:W1:Y:S01]  /*13b80*/  MUFU.EX2 R189, R121 ;  /* 0x0000007900bd7308 */ /* 0x0004620000000800 */
[----:B------:R-:W-:Y:S01]  /*13b90*/  FADD.FTZ R2, R188, R2 ;  /* 0x00000002bc027221 */ /* 0x000fe20000010000 */
[----:B------:R-:W-:Y:S01]  /*13ba0*/  HMMA.16816.F32.BF16 R84, R4, R24, R28 ;  /* 0x000000180454723c */ /* 0x000fe2000004181c */
[----:B------:R-:W-:Y:S01]  /*13bb0*/  FADD.FTZ R3, R227, R3 ;  /* 0x00000003e3037221 */ /* 0x000fe20000010000 */
[----:B------:R1:W5:Y:S04]  /*13bc0*/  LDL.LU R234, [R1+0x114] ;  /* 0x0001140001ea7983 */ /* 0x0003680000300800 */
[----:B------:R1:W1:Y:S08]  /*13bd0*/  MUFU.EX2 R199, R144 ;  /* 0x0000009000c77308 */ /* 0x0002700000000800 */
[----:B------:R-:W1:Y:S01]  /*13be0*/  MUFU.EX2 R188, R125 ;  /* 0x0000007d00bc7308 */ /* 0x000e620000000800 */
[----:B------:R-:W-:Y:S01]  /*13bf0*/  MOV R31, R128 ;  /* 0x00000080001f7202 */ /* 0x000fe20000000f00 */
[----:B------:R-:W-:Y:S01]  /*13c00*/  IMAD.MOV.U32 R38, RZ, RZ, R245 ;  /* 0x000000ffff267224 */ /* 0x000fe200078e00f5 */
[----:B------:R-:W-:-:S02]  /*13c10*/  MOV R128, R248 ;  /* 0x000000f800807202 */ /* 0x000fc40000000f00 */
[----:B------:R-:W-:Y:S02]  /*13c20*/  MOV R25, R247 ;  /* 0x000000f700197202 */ /* 0x000fe40000000f00 */
[----:B------:R-:W-:Y:S01]  /*13c30*/  MOV R39, R244 ;  /* 0x000000f400277202 */ /* 0x000fe20000000f00 */
[----:B------:R-:W-:Y:S01]  /*13c40*/  MUFU.EX2 R214, R207 ;  /* 0x000000cf00d67308 */ /* 0x000fe20000000800 */
[----:B--2---:R-:W-:-:S07]  /*13c50*/  MOV R121, R72 ;  /* 0x0000004800797202 */ /* 0x004fce0000000f00 */
[----:B------:R-:W2:Y:S01]  /*13c60*/  MUFU.EX2 R212, R211 ;  /* 0x000000d300d47308 */ /* 0x000ea20000000800 */
[----:B------:R-:W-:Y:S01]  /*13c70*/  HMMA.16816.F32.BF16 R72, R4, R26, R44 ;  /* 0x0000001a0448723c */ /* 0x000fe2000004182c */
[----:B------:R-:W-:Y:S01]  /*13c80*/  IMAD.MOV.U32 R30, RZ, RZ, R69 ;  /* 0x000000ffff1e7224 */ /* 0x000fe200078e0045 */
[----:B------:R-:W-:Y:S02]  /*13c90*/  MOV R29, R70 ;  /* 0x00000046001d7202 */ /* 0x000fe40000000f00 */
[----:B------:R-:W-:Y:S01]  /*13ca0*/  MOV R28, R129 ;  /* 0x00000081001c7202 */ /* 0x000fe20000000f00 */
[----:B------:R-:W-:Y:S01]  /*13cb0*/  FADD.FTZ R2, R226, R2 ;  /* 0x00000002e2027221 */ /* 0x000fe20000010000 */
[----:B------:R2:W5:Y:S01]  /*13cc0*/  LDL.LU R233, [R1+0x110] ;  /* 0x0001100001e97983 */ /* 0x0005620000300800 */
[----:B------:R-:W-:Y:S01]  /*13cd0*/  MUFU.EX2 R245, R204 ;  /* 0x000000cc00f57308 */ /* 0x000fe20000000800 */
[----:B---3--:R-:W-:Y:S02]  /*13ce0*/  F2FP.BF16.PACK_AB R4, R141, R146 ;  /* 0x000000928d04723e */ /* 0x008fe400000010ff */
[----:B-1----:R-:W-:Y:S01]  /*13cf0*/  F2FP.BF16.PACK_AB R5, R189, R145 ;  /* 0x00000091bd05723e */ /* 0x002fe200000010ff */
[----:B------:R-:W-:Y:S01]  /*13d00*/  IMAD.MOV.U32 R144, RZ, RZ, R71 ;  /* 0x000000ffff907224 */ /* 0x000fe200078e0047 */
[----:B------:R-:W-:Y:S01]  /*13d10*/  F2FP.BF16.PACK_AB R6, R199, R143 ;  /* 0x0000008fc706723e */ /* 0x000fe200000010ff */
[----:B------:R-:W-:-:S02]  /*13d20*/  FADD.FTZ R37, R225, R3 ;  /* 0x00000003e1257221 */ /* 0x000fc40000010000 */
[----:B------:R1:W3:Y:S01]  /*13d30*/  MUFU.EX2 R248, R156 ;  /* 0x0000009c00f87308 */ /* 0x0002e20000000800 */
[----:B------:R-:W-:Y:S01]  /*13d40*/  F2FP.BF16.PACK_AB R7, R188, R252 ;  /* 0x000000fcbc07723e */ /* 0x000fe200000010ff */
[----:B------:R1:W5:Y:S06]  /*13d50*/  LDL.LU R232, [R1+0x10c] ;  /* 0x00010c0001e87983 */ /* 0x00036c0000300800 */
[----:B------:R-:W-:Y:S08]  /*13d60*/  MUFU.EX2 R244, R206 ;  /* 0x000000ce00f47308 */ /* 0x000ff00000000800 */
[----:B------:R-:W1:Y:S01]  /*13d70*/  MUFU.EX2 R247, R154 ;  /* 0x0000009a00f77308 */ /* 0x000e620000000800 */
[----:B------:R-:W-:Y:S01]  /*13d80*/  HMMA.16816.F32.BF16 R68, R4, R12, R40 ;  /* 0x0000000c0444723c */ /* 0x000fe20000041828 */
[----:B------:R-:W-:-:S06]  /*13d90*/  MOV R125, R25 ;  /* 0x00000019007d7202 */ /* 0x000fcc0000000f00 */
[----:B------:R1:W-:Y:S01]  /*13da0*/  MUFU.EX2 R211, R153 ;  /* 0x0000009900d37308 */ /* 0x0003e20000000800 */
[----:B------:R-:W-:Y:S01]  /*13db0*/  HMMA.16816.F32.BF16 R64, R4, R14, R64 ;  /* 0x0000000e0440723c */ /* 0x000fe20000041840 */
[----:B------:R-:W-:Y:S01]  /*13dc0*/  LDSM.16.MT88.4 R24, [R219+0xa800] ;  /* 0x00a80000db18783b */ /* 0x000fe20000004200 */
[----:B------:R-:W-:Y:S01]  /*13dd0*/  MOV R129, R249 ;  /* 0x000000f900817202 */ /* 0x000fe20000000f00 */
[----:B------:R-:W-:-:S04]  /*13de0*/  FADD.FTZ R3, R246, R2 ;  /* 0x00000002f6037221 */ /* 0x000fc80000010000 */
[----:B------:R-:W-:Y:S01]  /*13df0*/  MUFU.EX2 R215, R202 ;  /* 0x000000ca00d77308 */ /* 0x000fe20000000800 */
[C---:B----4-:R-:W-:Y:S07]  /*13e00*/  HMMA.16816.F32.BF16 R60, R4.reuse, R8, R60 ;  /* 0x00000008043c723c */ /* 0x050fee000004183c */
[----:B------:R-:W-:Y:S01]  /*13e10*/  MUFU.EX2 R207, R134 ;  /* 0x0000008600cf7308 */ /* 0x000fe20000000800 */
[C---:B------:R-:W-:Y:S07]  /*13e20*/  HMMA.16816.F32.BF16 R56, R4.reuse, R10, R56 ;  /* 0x0000000a0438723c */ /* 0x040fee0000041838 */
[----:B------:R-:W-:Y:S01]  /*13e30*/  MUFU.EX2 R204, R170 ;  /* 0x000000aa00cc7308 */ /* 0x000fe20000000800 */
[C---:B------:R-:W-:Y:S01]  /*13e40*/  HMMA.16816.F32.BF16 R52, R4.reuse, R20, R76 ;  /* 0x000000140434723c */ /* 0x040fe2000004184c */
[----:B-1----:R-:W-:Y:S01]  /*13e50*/  IMAD.MOV.U32 R156, RZ, RZ, R128 ;  /* 0x000000ffff9c7224 */ /* 0x002fe200078e0080 */
[----:B------:R1:W5:Y:S06]  /*13e60*/  LDL.LU R231, [R1+0x108] ;  /* 0x0001080001e77983 */ /* 0x00036c0000300800 */
[C---:B------:R-:W-:Y:S08]  /*13e70*/  HMMA.16816.F32.BF16 R48, R4.reuse, R22, R92 ;  /* 0x000000160430723c */ /* 0x040ff0000004185c */
[C---:B------:R-:W-:Y:S08]  /*13e80*/  HMMA.16816.F32.BF16 R44, R4.reuse, R16, R88 ;  /* 0x00000010042c723c */ /* 0x040ff00000041858 */
[----:B------:R-:W-:Y:S01]  /*13e90*/  HMMA.16816.F32.BF16 R40, R4, R18, R80 ;  /* 0x000000120428723c */ /* 0x000fe20000041850 */
[----:B------:R-:W-:Y:S01]  /*13ea0*/  MUFU.EX2 R249, R209 ;  /* 0x000000d100f97308 */ /* 0x000fe20000000800 */
[----:B------:R-:W-:Y:S01]  /*13eb0*/  FADD.FTZ R2, R210, R0 ;  /* 0x00000000d2027221 */ /* 0x000fe20000010000 */
[----:B------:R1:W5:Y:S04]  /*13ec0*/  LDL.LU R230, [R1+0x104] ;  /* 0x0001040001e67983 */ /* 0x0003680000300800 */
[----:B------:R-:W-:Y:S01]  /*13ed0*/  FADD.FTZ R4, R194, R116 ;  /* 0x00000074c2047221 */ /* 0x000fe20000010000 */
[----:B--2---:R-:W-:-:S02]  /*13ee0*/  F2FP.BF16.PACK_AB R5, R212, R213 ;  /* 0x000000d5d405723e */ /* 0x004fc400000010ff */
[----:B---3--:R-:W-:Y:S01]  /*13ef0*/  F2FP.BF16.PACK_AB R6, R250, R248 ;  /* 0x000000f8fa06723e */ /* 0x008fe200000010ff */
[----:B------:R-:W-:Y:S01]  /*13f00*/  FADD.FTZ R36, R193, R4 ;  /* 0x00000004c1247221 */ /* 0x000fe20000010000 */
[----:B------:R-:W-:Y:S02]  /*13f10*/  F2FP.BF16.PACK_AB R4, R245, R214 ;  /* 0x000000d6f504723e */ /* 0x000fe400000010ff */
[----:B------:R-:W-:Y:S01]  /*13f20*/  F2FP.BF16.PACK_AB R7, R247, R244 ;  /* 0x000000f4f707723e */ /* 0x000fe200000010ff */
[----:B------:R-:W-:Y:S01]  /*13f30*/  IMAD.MOV.U32 R94, RZ, RZ, R29 ;  /* 0x000000ffff5e7224 */ /* 0x000fe200078e001d */
[----:B------:R-:W-:Y:S02]  /*13f40*/  MOV R95, R28 ;  /* 0x0000001c005f7202 */ /* 0x000fe40000000f00 */
[----:B------:R-:W-:Y:S01]  /*13f50*/  MOV R90, R30 ;  /* 0x0000001e005a7202 */ /* 0x000fe20000000f00 */
[----:B------:R-:W-:Y:S01]  /*13f60*/  IMAD.MOV.U32 R30, RZ, RZ, R117 ;  /* 0x000000ffff1e7224 */ /* 0x000fe200078e0075 */
[----:B------:R-:W-:Y:S01]  /*13f70*/  MOV R91, R31 ;  /* 0x0000001f005b7202 */ /* 0x000fe20000000f00 */
[----:B------:R-:W-:Y:S01]  /*13f80*/  IMAD.MOV.U32 R92, RZ, RZ, R121 ;  /* 0x000000ffff5c7224 */ /* 0x000fe200078e0079 */
[----:B------:R-:W-:-:S02]  /*13f90*/  MOV R28, R120 ;  /* 0x00000078001c7202 */ /* 0x000fc40000000f00 */
[----:B------:R-:W-:Y:S01]  /*13fa0*/  MOV R93, R119 ;  /* 0x00000077005d7202 */ /* 0x000fe20000000f00 */
[----:B------:R-:W2:Y:S01]  /*13fb0*/  MUFU.EX2 R246, R205 ;  /* 0x000000cd00f67308 */ /* 0x000ea20000000800 */
[----:B------:R-:W-:-:S07]  /*13fc0*/  MOV R29, R123 ;  /* 0x0000007b001d7202 */ /* 0x000fce0000000f00 */
[----:B------:R-:W-:Y:S01]  /*13fd0*/  MUFU.EX2 R210, R132 ;  /* 0x0000008400d27308 */ /* 0x000fe20000000800 */
[----:B------:R-:W-:Y:S01]  /*13fe0*/  MOV R31, R118 ;  /* 0x00000076001f7202 */ /* 0x000fe20000000f00 */
[----:B------:R-:W-:Y:S01]  /*13ff0*/  HMMA.16816.F32.BF16 R76, R4, R12, R112 ;  /* 0x0000000c044c723c */ /* 0x000fe20000041870 */
[----:B------:R-:W-:Y:S01]  /*14000*/  IMAD.MOV.U32 R194, RZ, RZ, R28 ;  /* 0x000000ffffc27224 */ /* 0x000fe200078e001c */
[----:B------:R-:W-:-:S04]  /*14010*/  MOV R193, R29 ;  /* 0x0000001d00c17202 */ /* 0x000fc80000000f00 */
[----:B------:R-:W3:Y:S08]  /*14020*/  MUFU.EX2 R209, R133 ;  /* 0x0000008500d17308 */ /* 0x000ef00000000800 */
[----:B------:R-:W4:Y:S01]  /*14030*/  MUFU.EX2 R206, R136 ;  /* 0x0000008800ce7308 */ /* 0x000f220000000800 */
[----:B------:R-:W-:Y:S01]  /*14040*/  HMMA.16816.F32.BF16 R12, R4, R14, R108 ;  /* 0x0000000e040c723c */ /* 0x000fe2000004186c */
[----:B------:R-:W-:-:S06]  /*14050*/  MOV R153, R30 ;  /* 0x0000001e00997202 */ /* 0x000fcc0000000f00 */
[----:B------:R-:W-:Y:S01]  /*14060*/  MUFU.EX2 R202, R171 ;  /* 0x000000ab00ca7308 */ /* 0x000fe20000000800 */
[C---:B------:R-:W-:Y:S07]  /*14070*/  HMMA.16816.F32.BF16 R108, R4.reuse, R8, R104 ;  /* 0x00000008046c723c */ /* 0x040fee0000041868 */
[----:B------:R-:W-:Y:S01]  /*14080*/  MUFU.EX2 R134, R172 ;  /* 0x000000ac00867308 */ /* 0x000fe20000000800 */
[C---:B------:R-:W-:Y:S01]  /*14090*/  HMMA.16816.F32.BF16 R120, R4.reuse, R10, R96 ;  /* 0x0000000a0478723c */ /* 0x040fe20000041860 */
[----:B------:R-:W1:Y:S06]  /*140a0*/  LDSM.16.MT88.4 R8, [R216+0xa800] ;  /* 0x00a80000d808783b */ /* 0x000e6c0000004200 */
[----:B------:R-:W-:Y:S01]  /*140b0*/  MUFU.EX2 R128, R161 ;  /* 0x000000a100807308 */ /* 0x000fe20000000800 */
[----:B------:R-:W-:Y:S01]  /*140c0*/  HMMA.16816.F32.BF16 R116, R4, R20, R32 ;  /* 0x000000140474723c */ /* 0x000fe20000041820 */
[----:B------:R-:W1:Y:S01]  /*140d0*/  LDSM.16.MT88.4 R32, [R217+0xa800] ;  /* 0x00a80000d920783b */ /* 0x000e620000004200 */
[----:B------:R-:W-:-:S02]  /*140e0*/  FADD.FTZ R3, R224, R3 ;  /* 0x00000003e0037221 */ /* 0x000fc40000010000 */
[----:B------:R-:W-:Y:S01]  /*140f0*/  FADD.FTZ R2, R223, R2 ;  /* 0x00000002df027221 */ /* 0x000fe20000010000 */
[----:B------:R1:W5:Y:S02]  /*14100*/  LDL.LU R229, [R1+0x100] ;  /* 0x0001000001e57983 */ /* 0x0003640000300800 */
[----:B------:R-:W-:Y:S02]  /*14110*/  IMAD.MOV.U32 R20, RZ, RZ, R31 ;  /* 0x000000ffff147224 */ /* 0x000fe400078e001f */
[----:B------:R-:W1:Y:S01]  /*14120*/  LDSM.16.MT88.4 R28, [R218+0xa800] ;  /* 0x00a80000da1c783b */ /* 0x000e620000004200 */
[----:B------:R2:W-:Y:S01]  /*14130*/  MUFU.EX2 R205, R169 ;  /* 0x000000a900cd7308 */ /* 0x0005e20000000800 */
[C---:B------:R-:W-:Y:S07]  /*14140*/  HMMA.16816.F32.BF16 R104, R4.reuse, R16, R84 ;  /* 0x000000100468723c */ /* 0x040fee0000041854 */
[----:B------:R1:W-:Y:S01]  /*14150*/  MUFU.EX2 R133, R165 ;  /* 0x000000a500857308 */ /* 0x0003e20000000800 */
[----:B------:R-:W-:Y:S01]  /*14160*/  MOV R16, R147 ;  /* 0x0000009300107202 */ /* 0x000fe20000000f00 */
[----:B------:R-:W-:Y:S01]  /*14170*/  HMMA.16816.F32.BF16 R112, R4, R22, R100 ;  /* 0x000000160470723c */ /* 0x000fe20000041864 */
[----:B------:R-:W-:-:S05]  /*14180*/  MOV R147, R130 ;  /* 0x0000008200937202 */ /* 0x000fca0000000f00 */
[----:B------:R1:W1:Y:S01]  /*14190*/  MUFU.EX2 R132, R166 ;  /* 0x000000a600847308 */ /* 0x0002620000000800 */
[----:B--2---:R-:W-:Y:S01]  /*141a0*/  MOV R169, R144 ;  /* 0x0000009000a97202 */ /* 0x004fe20000000f00 */
[----:B------:R-:W-:Y:S01]  /*141b0*/  HMMA.16816.F32.BF16 R96, R4, R18, R72 ;  /* 0x000000120460723c */ /* 0x000fe20000041848 */
[----:B------:R-:W-:Y:S01]  /*141c0*/  MOV R144, R131 ;  /* 0x0000008300907202 */ /* 0x000fe20000000f00 */
[----:B------:R-:W-:Y:S01]  /*141d0*/  IMAD.MOV.U32 R21, RZ, RZ, R90 ;  /* 0x000000ffff157224 */ /* 0x000fe200078e005a */
[----:B------:R-:W-:Y:S01]  /*141e0*/  MOV R155, R91 ;  /* 0x0000005b009b7202 */ /* 0x000fe20000000f00 */
[----:B------:R-:W-:Y:S01]  /*141f0*/  IMAD.MOV.U32 R136, RZ, RZ, R95 ;  /* 0x000000ffff887224 */ /* 0x000fe200078e005f */
[----:B------:R-:W-:Y:S01]  /*14200*/  MOV R154, R92 ;  /* 0x0000005c009a7202 */ /* 0x000fe20000000f00 */
[----:B------:R2:W-:Y:S01]  /*14210*/  MUFU.EX2 R131, R167 ;  /* 0x000000a700837308 */ /* 0x0005e20000000800 */
[----:B------:R-:W-:Y:S01]  /*14220*/  F2FP.BF16.PACK_AB R4, R246, R249 ;  /* 0x000000f9f604723e */ /* 0x000fe200000010ff */
[----:B------:R-:W-:Y:S01]  /*14230*/  FADD.FTZ R0, R127, R36 ;  /* 0x000000247f007221 */ /* 0x000fe20000010000 */
[----:B---3--:R-:W-:-:S02]  /*14240*/  F2FP.BF16.PACK_AB R5, R209, R210 ;  /* 0x000000d2d105723e */ /* 0x008fc400000010ff */
[----:B------:R-:W-:Y:S01]  /*14250*/  MOV R161, R124 ;  /* 0x0000007c00a17202 */ /* 0x000fe20000000f00 */
[----:B------:R-:W-:Y:S01]  /*14260*/  FADD.FTZ R3, R186, R3 ;  /* 0x00000003ba037221 */ /* 0x000fe20000010000 */
[----:B------:R3:W5:Y:S01]  /*14270*/  LDL.LU R228, [R1+0xfc] ;  /* 0x0000fc0001e47983 */ /* 0x0007620000300800 */
[----:B------:R-:W3:Y:S01]  /*14280*/  MUFU.EX2 R130, R168 ;  /* 0x000000a800827308 */ /* 0x000ee20000000800 */
[----:B------:R-:W-:Y:S02]  /*14290*/  F2FP.BF16.PACK_AB R6, R211, R215 ;  /* 0x000000d7d306723e */ /* 0x000fe400000010ff */
[----:B----4-:R-:W-:Y:S02]  /*142a0*/  F2FP.BF16.PACK_AB R7, R206, R207 ;  /* 0x000000cfce07723e */ /* 0x010fe400000010ff */
[----:B------:R-:W-:Y:S02]  /*142b0*/  MOV R23, R93 ;  /* 0x0000005d00177202 */ /* 0x000fe40000000f00 */
[----:B------:R-:W-:Y:S01]  /*142c0*/  MOV R22, R94 ;  /* 0x0000005e00167202 */ /* 0x000fe20000000f00 */
[----:B------:R-:W-:Y:S01]  /*142d0*/  IMAD.MOV.U32 R17, RZ, RZ, R129 ;  /* 0x000000ffff117224 */ /* 0x000fe200078e0081 */
[----:B-1----:R-:W-:Y:S01]  /*142e0*/  MOV R165, R169 ;  /* 0x000000a900a57202 */ /* 0x002fe20000000f00 */
[C---:B------:R-:W-:Y:S01]  /*142f0*/  HMMA.16816.F32.BF16 R100, R4.reuse, R8, R68 ;  /* 0x000000080464723c */ /* 0x040fe20000041844 */
[----:B------:R-:W-:Y:S01]  /*14300*/  IMAD.MOV.U32 R171, RZ, RZ, R136 ;  /* 0x000000ffffab7224 */ /* 0x000fe200078e0088 */
[----:B------:R-:W-:Y:S01]  /*14310*/  MOV R166, R21 ;  /* 0x0000001500a67202 */ /* 0x000fe20000000f00 */
[----:B------:R1:W-:Y:S01]  /*14320*/  MUFU.EX2 R127, R162 ;  /* 0x000000a2007f7308 */ /* 0x0003e20000000800 */
[----:B--2---:R-:W-:Y:S01]  /*14330*/  MOV R167, R125 ;  /* 0x0000007d00a77202 */ /* 0x004fe20000000f00 */
[----:B------:R-:W-:Y:S01]  /*14340*/  FADD.FTZ R0, R222, R0 ;  /* 0x00000000de007221 */ /* 0x000fe20000010000 */
[----:B------:R2:W5:Y:S02]  /*14350*/  LDL.LU R227, [R1+0xf8] ;  /* 0x0000f80001e37983 */ /* 0x0005640000300800 */
[C---:B------:R-:W-:Y:S08]  /*14360*/  HMMA.16816.F32.BF16 R80, R4.reuse, R32, R52 ;  /* 0x000000200450723c */ /* 0x040ff00000041834 */
[C---:B------:R-:W-:Y:S08]  /*14370*/  HMMA.16816.F32.BF16 R92, R4.reuse, R10, R64 ;  /* 0x0000000a045c723c */ /* 0x040ff00000041840 */
[C---:B------:R-:W-:Y:S08]  /*14380*/  HMMA.16816.F32.BF16 R88, R4.reuse, R24, R60 ;  /* 0x000000180458723c */ /* 0x040ff0000004183c */
[C---:B------:R-:W-:Y:S08]  /*14390*/  HMMA.16816.F32.BF16 R84, R4.reuse, R26, R56 ;  /* 0x0000001a0454723c */ /* 0x040ff00000041838 */
[C---:B------:R-:W-:Y:S08]  /*143a0*/  HMMA.16816.F32.BF16 R72, R4.reuse, R34, R48 ;  /* 0x000000220448723c */ /* 0x040ff00000041830 */
[----:B------:R-:W-:Y:S01]  /*143b0*/  HMMA.16816.F32.BF16 R68, R4, R28, R44 ;  /* 0x0000001c0444723c */ /* 0x000fe2000004182c */
[----:B------:R-:W-:Y:S01]  /*143c0*/  MOV R172, R17 ;  /* 0x0000001100ac7202 */ /* 0x000fe20000000f00 */
[----:B------:R-:W-:Y:S01]  /*143d0*/  IMAD.MOV.U32 R136, RZ, RZ, R20 ;  /* 0x000000ffff887224 */ /* 0x000fe200078e0014 */
[----:B------:R-:W-:-:S02]  /*143e0*/  MOV R170, R22 ;  /* 0x0000001600aa7202 */ /* 0x000fc40000000f00 */
[----:B------:R-:W-:Y:S01]  /*143f0*/  MOV R169, R23 ;  /* 0x0000001700a97202 */ /* 0x000fe20000000f00 */
[----:B-1----:R-:W-:Y:S01]  /*14400*/  IMAD.MOV.U32 R162, RZ, RZ, R126 ;  /* 0x000000ffffa27224 */ /* 0x002fe200078e007e */
[----:B------:R-:W1:Y:S01]  /*14410*/  LDSM.16.MT88.4 R20, [R216+0xb000] ;  /* 0x00b00000d814783b */ /* 0x000e620000004200 */
[----:B------:R-:W-:Y:S01]  /*14420*/  HMMA.16816.F32.BF16 R52, R4, R30, R40 ;  /* 0x0000001e0434723c */ /* 0x000fe20000041828 */
[----:B------:R4:W1:Y:S08]  /*14430*/  MUFU.EX2 R129, R160 ;  /* 0x000000a000817308 */ /* 0x0008700000000800 */
[----:B------:R-:W-:Y:S01]  /*14440*/  MUFU.EX2 R124, R150 ;  /* 0x00000096007c7308 */ /* 0x000fe20000000800 */
[----:B------:R-:W-:Y:S01]  /*14450*/  FADD.FTZ R4, R16, R37 ;  /* 0x0000002510047221 */ /* 0x000fe20000010000 */
[----:B------:R-:W-:Y:S01]  /*14460*/  F2FP.BF16.PACK_AB R5, R132, R133 ;  /* 0x000000858405723e */ /* 0x000fe200000010ff */
[----:B------:R-:W1:Y:S01]  /*14470*/  LDSM.16.MT88.4 R16, [R219+0xb000] ;  /* 0x00b00000db10783b */ /* 0x000e620000004200 */
[----:B------:R-:W-:Y:S01]  /*14480*/  F2FP.BF16.PACK_AB R6, R134, R202 ;  /* 0x000000ca8606723e */ /* 0x000fe200000010ff */
[----:B------:R-:W-:Y:S01]  /*14490*/  FADD.FTZ R40, R187, R4 ;  /* 0x00000004bb287221 */ /* 0x000fe20000010000 */
[----:B------:R-:W-:Y:S01]  /*144a0*/  F2FP.BF16.PACK_AB R4, R204, R205 ;  /* 0x000000cdcc04723e */ /* 0x000fe200000010ff */
[----:B------:R-:W-:Y:S01]  /*144b0*/  IMAD.MOV.U32 R168, RZ, RZ, R38 ;  /* 0x000000ffffa87224 */ /* 0x000fe200078e0026 */
[----:B---3--:R-:W-:Y:S01]  /*144c0*/  F2FP.BF16.PACK_AB R7, R130, R131 ;  /* 0x000000838207723e */ /* 0x008fe200000010ff */
[----:B------:R-:W3:Y:S01]  /*144d0*/  MUFU.EX2 R125, R149 ;  /* 0x00000095007d7308 */ /* 0x000ee20000000800 */
[----:B------:R-:W-:Y:S01]  /*144e0*/  FADD.FTZ R2, R195, R2 ;  /* 0x00000002c3027221 */ /* 0x000fe20000010000 */
[----:B------:R2:W5:Y:S04]  /*144f0*/  LDL.LU R226, [R1+0xf4] ;  /* 0x0000f40001e27983 */ /* 0x0005680000300800 */
[C---:B------:R-:W-:Y:S08]  /*14500*/  HMMA.16816.F32.BF16 R60, R4.reuse, R8, R76 ;  /* 0x00000008043c723c */ /* 0x040ff0000004184c */
[C---:B------:R-:W-:Y:S01]  /*14510*/  HMMA.16816.F32.BF16 R56, R4.reuse, R10, R12 ;  /* 0x0000000a0438723c */ /* 0x040fe2000004180c */
[----:B------:R-:W1:Y:S04]  /*14520*/  LDSM.16.MT88.4 R12, [R217+0xb000] ;  /* 0x00b00000d90c783b */ /* 0x000e680000004200 */
[----:B------:R-:W1:Y:S01]  /*14530*/  LDSM.16.MT88.4 R8, [R218+0xb000] ;  /* 0x00b00000da08783b */ /* 0x000e620000004200 */
[----:B------:R-:W1:Y:S02]  /*14540*/  MUFU.EX2 R126, R163 ;  /* 0x000000a3007e7308 */ /* 0x000e640000000800 */
[----:B------:R-:W-:Y:S01]  /*14550*/  HMMA.16816.F32.BF16 R48, R4, R24, R108 ;  /* 0x000000180430723c */ /* 0x000fe2000004186c */
[----:B----4-:R-:W-:-:S05]  /*14560*/  MOV R160, R39 ;  /* 0x0000002700a07202 */ /* 0x010fca0000000f00 */
[----:B------:R-:W-:Y:S02]  /*14570*/  MUFU.EX2 R43, R178 ;  /* 0x000000b2002b7308 */ /* 0x000fe40000000800 */
[C---:B------:R-:W-:Y:S06]  /*14580*/  HMMA.16816.F32.BF16 R64, R4.reuse, R28, R104 ;  /* 0x0000001c0440723c */ /* 0x040fec0000041868 */
[----:B------:R-:W-:Y:S02]  /*14590*/  MUFU.EX2 R42, R179 ;  /* 0x000000b3002a7308 */ /* 0x000fe40000000800 */
[C---:B------:R-:W-:Y:S06]  /*145a0*/  HMMA.16816.F32.BF16 R44, R4.reuse, R26, R120 ;  /* 0x0000001a042c723c */ /* 0x040fec0000041878 */
[----:B------:R-:W-:Y:S01]  /*145b0*/  MUFU.EX2 R41, R181 ;  /* 0x000000b500297308 */ /* 0x000fe20000000800 */
[----:B------:R-:W-:Y:S01]  /*145c0*/  FADD.FTZ R0, R162, R0 ;  /* 0x00000000a2007221 */ /* 0x000fe20000010000 */
[----:B------:R-:W-:Y:S01]  /*145d0*/  MOV R187, R165 ;  /* 0x000000a500bb7202 */ /* 0x000fe20000000f00 */
[----:B------:R-:W-:Y:S01]  /*145e0*/  FADD.FTZ R2, R168, R2 ;  /* 0x00000002a8027221 */ /* 0x000fe20000010000 */
[----:B------:R2:W5:Y:S04]  /*145f0*/  LDL.LU R225, [R1+0xf0] ;  /* 0x0000f00001e17983 */ /* 0x0005680000300800 */
[----:B------:R-:W-:Y:S08]  /*14600*/  MUFU.EX2 R109, R151 ;  /* 0x00000097006d7308 */ /* 0x000ff00000000800 */
[----:B------:R-:W4:Y:S01]  /*14610*/  MUFU.EX2 R108, R152 ;  /* 0x00000098006c7308 */ /* 0x000f220000000800 */
[C---:B------:R-:W-:Y:S07]  /*14620*/  HMMA.16816.F32.BF16 R36, R4.reuse, R32, R116 ;  /* 0x000000200424723c */ /* 0x040fee0000041874 */
[----:B------:R-:W-:Y:S01]  /*14630*/  MUFU.EX2 R79, R182 ;  /* 0x000000b6004f7308 */ /* 0x000fe20000000800 */
[C---:B------:R-:W-:Y:S07]  /*14640*/  HMMA.16816.F32.BF16 R32, R4.reuse, R34, R112 ;  /* 0x000000220420723c */ /* 0x040fee0000041870 */
[----:B------:R-:W-:Y:S01]  /*14650*/  MUFU.EX2 R78, R183 ;  /* 0x000000b7004e7308 */ /* 0x000fe20000000800 */
[----:B------:R-:W-:Y:S07]  /*14660*/  HMMA.16816.F32.BF16 R28, R4, R30, R96 ;  /* 0x0000001e041c723c */ /* 0x000fee0000041860 */
[----:B------:R-:W-:Y:S01]  /*14670*/  MUFU.EX2 R77, R184 ;  /* 0x000000b8004d7308 */ /* 0x000fe20000000800 */
[----:B-1----:R-:W-:-:S07]  /*14680*/  F2FP.BF16.PACK_AB R4, R128, R129 ;  /* 0x000000818004723e */ /* 0x002fce00000010ff */
[----:B------:R-:W1:Y:S01]  /*14690*/  MUFU.EX2 R76, R175 ;  /* 0x000000af004c7308 */ /* 0x000e620000000800 */
[----:B---3--:R-:W-:Y:S01]  /*146a0*/  F2FP.BF16.PACK_AB R5, R124, R125 ;  /* 0x0000007d7c05723e */ /* 0x008fe200000010ff */
[----:B------:R-:W-:Y:S01]  /*146b0*/  FADD.FTZ R24, R221, R0 ;  /* 0x00000000dd187221 */ /* 0x000fe20000010000 */
[----:B------:R-:W-:Y:S01]  /*146c0*/  F2FP.BF16.PACK_AB R6, R126, R127 ;  /* 0x0000007f7e06723e */ /* 0x000fe200000010ff */
[----:B------:R-:W-:Y:S01]  /*146d0*/  FADD.FTZ R3, R160, R3 ;  /* 0x00000003a0037221 */ /* 0x000fe20000010000 */
[----:B----4-:R-:W-:Y:S02]  /*146e0*/  F2FP.BF16.PACK_AB R7, R108, R109 ;  /* 0x0000006d6c07723e */ /* 0x010fe400000010ff */
[----:B------:R-:W-:Y:S01]  /*146f0*/  MOV R168, R172 ;  /* 0x000000ac00a87202 */ /* 0x000fe20000000f00 */
[----:B------:R-:W3:Y:S01]  /*14700*/  MUFU.EX2 R96, R180 ;  /* 0x000000b400607308 */ /* 0x000ee20000000800 */
[----:B------:R-:W-:Y:S01]  /*14710*/  FADD.FTZ R2, R220, R2 ;  /* 0x00000002dc027221 */ /* 0x000fe20000010000 */
[----:B------:R-:W-:-:S02]  /*14720*/  MOV R165, R144 ;  /* 0x0000009000a57202 */ /* 0x000fc40000000f00 */
[----:B------:R-:W-:Y:S01]  /*14730*/  MOV R120, R138 ;  /* 0x0000008a00787202 */ /* 0x000fe20000000f00 */
[C---:B------:R-:W-:Y:S01]  /*14740*/  HMMA.16816.F32.BF16 R100, R4.reuse, R20, R100 ;  /* 0x000000140464723c */ /* 0x040fe20000041864 */
[----:B------:R-:W-:Y:S01]  /*14750*/  MOV R121, R139 ;  /* 0x0000008b00797202 */ /* 0x000fe20000000f00 */
[----:B------:R-:W-:Y:S01]  /*14760*/  IMAD.MOV.U32 R123, RZ, RZ, R169 ;  /* 0x000000ffff7b7224 */ /* 0x000fe200078e00a9 */
[----:B------:R-:W-:Y:S02]  /*14770*/  MOV R122, R136 ;  /* 0x00000088007a7202 */ /* 0x000fe40000000f00 */
[----:B------:R-:W-:Y:S01]  /*14780*/  MOV R110, R171 ;  /* 0x000000ab006e7202 */ /* 0x000fe20000000f00 */
[----:B------:R-:W-:Y:S01]  /*14790*/  MUFU.EX2 R25, R176 ;  /* 0x000000b000197308 */ /* 0x000fe20000000800 */
[----:B------:R2:W5:Y:S01]  /*147a0*/  LDL.LU R224, [R1+0xec] ;  /* 0x0000ec0001e07983 */ /* 0x0005620000300800 */
[C---:B------:R-:W-:Y:S08]  /*147b0*/  HMMA.16816.F32.BF16 R92, R4.reuse, R22, R92 ;  /* 0x00000016045c723c */ /* 0x040ff0000004185c */
        /* <DEDUP_REMOVED lines=8> */
[----:B------:R-:W-:Y:S01]  /*14840*/  FADD.FTZ R2, R135, R2 ;  /* 0x0000000287027221 */ /* 0x000fe20000010000 */
[----:B------:R-:W-:Y:S01]  /*14850*/  MOV R115, R153 ;  /* 0x0000009900737202 */ /* 0x000fe20000000f00 */
[----:B------:R-:W-:Y:S01]  /*14860*/  IMAD.MOV.U32 R116, RZ, RZ, R193 ;  /* 0x000000ffff747224 */ /* 0x000fe200078e00c1 */
[----:B------:R-:W-:Y:S01]  /*14870*/  MOV R117, R194 ;  /* 0x000000c200757202 */ /* 0x000fe20000000f00 */
[----:B------:R-:W-:Y:S01]  /*14880*/  FADD.FTZ R4, R161, R40 ;  /* 0x00000028a1047221 */ /* 0x000fe20000010000 */
[----:B-1----:R-:W-:Y:S01]  /*14890*/  F2FP.BF16.PACK_AB R5, R43, R76 ;  /* 0x0000004c2b05723e */ /* 0x002fe200000010ff */
[----:B------:R-:W-:Y:S01]  /*148a0*/  IMAD.MOV.U32 R113, RZ, RZ, R165 ;  /* 0x000000ffff717224 */ /* 0x000fe200078e00a5 */
[----:B------:R-:W-:Y:S01]  /*148b0*/  F2FP.BF16.PACK_AB R6, R77, R78 ;  /* 0x0000004e4d06723e */ /* 0x000fe200000010ff */
[----:B------:R-:W-:Y:S01]  /*148c0*/  FADD.FTZ R0, R167, R4 ;  /* 0x00000004a7007221 */ /* 0x000fe20000010000 */
[----:B---3--:R-:W-:-:S02]  /*148d0*/  F2FP.BF16.PACK_AB R4, R79, R96 ;  /* 0x000000604f04723e */ /* 0x008fc400000010ff */
[----:B------:R-:W-:Y:S01]  /*148e0*/  MOV R118, R154 ;  /* 0x0000009a00767202 */ /* 0x000fe20000000f00 */
[----:B------:R-:W-:Y:S01]  /*148f0*/  IMAD.MOV.U32 R119, RZ, RZ, R137 ;  /* 0x000000ffff777224 */ /* 0x000fe200078e0089 */
[----:B------:R-:W-:Y:S01]  /*14900*/  F2FP.BF16.PACK_AB R7, R41, R42 ;  /* 0x0000002a2907723e */ /* 0x000fe200000010ff */
[----:B------:R-:W-:Y:S01]  /*14910*/  IMAD.MOV.U32 R167, RZ, RZ, R156 ;  /* 0x000000ffffa77224 */ /* 0x000fe200078e009c */
[----:B------:R-:W-:Y:S01]  /*14920*/  MOV R166, R147 ;  /* 0x0000009300a67202 */ /* 0x000fe20000000f00 */
[----:B------:R-:W-:Y:S01]  /*14930*/  FADD.FTZ R2, R115, R2 ;  /* 0x0000000273027221 */ /* 0x000fe20000010000 */
[----:B------:R-:W-:Y:S01]  /*14940*/  MOV R106, R117 ;  /* 0x00000075006a7202 */ /* 0x000fe20000000f00 */
[----:B------:R-:W-:Y:S01]  /*14950*/  IMAD.MOV.U32 R172, RZ, RZ, R145 ;  /* 0x000000ffffac7224 */ /* 0x000fe200078e0091 */
[----:B------:R-:W-:Y:S01]  /*14960*/  LDSM.16.MT88.4 R160, [R219+0xb800] ;  /* 0x00b80000dba0783b */ /* 0x000fe20000004200 */
[C---:B------:R-:W-:Y:S01]  /*14970*/  HMMA.16816.F32.BF16 R60, R4.reuse, R20, R60 ;  /* 0x00000014043c723c */ /* 0x040fe2000004183c */
[----:B------:R-:W-:Y:S01]  /*14980*/  FADD.FTZ R3, R167, R3 ;  /* 0x00000003a7037221 */ /* 0x000fe20000010000 */
[----:B------:R-:W-:Y:S01]  /*14990*/  MUFU.EX2 R27, R173 ;  /* 0x000000ad001b7308 */ /* 0x000fe20000000800 */
[----:B------:R2:W5:Y:S05]  /*149a0*/  LDL.LU R223, [R1+0xe8] ;  /* 0x0000e80001df7983 */ /* 0x00056a0000300800 */
[----:B------:R-:W-:Y:S01]  /*149b0*/  HMMA.16816.F32.BF16 R56, R4, R22, R56 ;  /* 0x000000160438723c */ /* 0x000fe20000041838 */
[----:B------:R-:W-:-:S07]  /*149c0*/  FADD.FTZ R3, R140, R3 ;  /* 0x000000038c037221 */ /* 0x000fce0000010000 */
[C---:B------:R-:W-:Y:S01]  /*149d0*/  HMMA.16816.F32.BF16 R48, R4.reuse, R16, R48 ;  /* 0x000000100430723c */ /* 0x040fe20000041830 */
[----:B------:R1:W-:Y:S07]  /*149e0*/  MUFU.EX2 R17, R142 ;  /* 0x0000008e00117308 */ /* 0x0003ee0000000800 */
[C---:B------:R-:W-:Y:S08]  /*149f0*/  HMMA.16816.F32.BF16 R44, R4.reuse, R18, R44 ;  /* 0x00000012042c723c */ /* 0x040ff0000004182c */
[C---:B------:R-:W-:Y:S08]  /*14a00*/  HMMA.16816.F32.BF16 R36, R4.reuse, R12, R36 ;  /* 0x0000000c0424723c */ /* 0x040ff00000041824 */
[C---:B------:R-:W-:Y:S08]  /*14a10*/  HMMA.16816.F32.BF16 R32, R4.reuse, R14, R32 ;  /* 0x0000000e0420723c */ /* 0x040ff00000041820 */
[C---:B------:R-:W-:Y:S08]  /*14a20*/  HMMA.16816.F32.BF16 R64, R4.reuse, R8, R64 ;  /* 0x000000080440723c */ /* 0x040ff00000041840 */
[----:B------:R-:W-:Y:S01]  /*14a30*/  HMMA.16816.F32.BF16 R28, R4, R10, R28 ;  /* 0x0000000a041c723c */ /* 0x000fe2000004181c */
[----:B-1----:R-:W-:Y:S01]  /*14a40*/  IMAD.MOV.U32 R142, RZ, RZ, R148 ;  /* 0x000000ffff8e7224 */ /* 0x002fe200078e0094 */
        /* <DEDUP_REMOVED lines=8> */
[----:B------:R1:W-:Y:S01]  /*14ad0*/  MUFU.EX2 R7, R113 ;  /* 0x0000007100077308 */ /* 0x0003e20000000800 */
[----:B------:R-:W-:Y:S01]  /*14ae0*/  FADD.FTZ R0, R114, R4 ;  /* 0x0000000472007221 */ /* 0x000fe20000010000 */
[----:B------:R-:W-:Y:S01]  /*14af0*/  LDSM.16.MT88.4 R12, [R218+0xb800] ;  /* 0x00b80000da0c783b */ /* 0x000fe20000004200 */
[----:B------:R-:W-:-:S02]  /*14b00*/  FADD.FTZ R4, R197, R5 ;  /* 0x00000005c5047221 */ /* 0x000fc40000010000 */
[----:B------:R-:W-:Y:S01]  /*14b10*/  FADD.FTZ R0, R116, R0 ;  /* 0x0000000074007221 */ /* 0x000fe20000010000 */
[----:B------:R2:W5:Y:S01]  /*14b20*/  LDL.LU R222, [R1+0xe4] ;  /* 0x0000e40001de7983 */ /* 0x0005620000300800 */
[----:B------:R-:W-:Y:S01]  /*14b30*/  FADD.FTZ R6, R198, R4 ;  /* 0x00000004c6067221 */ /* 0x000fe20000010000 */
[----:B------:R-:W-:Y:S01]  /*14b40*/  MOV R114, R121 ;  /* 0x0000007900727202 */ /* 0x000fe20000000f00 */
[----:B------:R-:W-:Y:S02]  /*14b50*/  FADD.FTZ R4, R196, R3 ;  /* 0x00000003c4047221 */ /* 0x000fe40000010000 */
[----:B------:R-:W-:Y:S01]  /*14b60*/  IMAD.MOV.U32 R118, RZ, RZ, R111 ;  /* 0x000000ffff767224 */ /* 0x000fe200078e006f */
[----:B------:R-:W-:Y:S01]  /*14b70*/  MOV R122, R189 ;  /* 0x000000bd007a7202 */ /* 0x000fe20000000f00 */
[----:B------:R-:W-:Y:S01]  /*14b80*/  FADD.FTZ R5, R142, R2 ;  /* 0x000000028e057221 */ /* 0x000fe20000010000 */
[----:B------:R3:W4:Y:S01]  /*14b90*/  MUFU.EX2 R23, R177 ;  /* 0x000000b100177308 */ /* 0x0007220000000800 */
[----:B------:R-:W2:Y:S01]  /*14ba0*/  LDSM.16.MT88.4 R144, [R216+0xb800] ;  /* 0x00b80000d890783b */ /* 0x000ea20000004200 */
[----:B-1----:R-:W-:Y:S01]  /*14bb0*/  MOV R113, R120 ;  /* 0x0000007800717202 */ /* 0x002fe20000000f00 */
        /* <DEDUP_REMOVED lines=12> */
[----:B------:R-:W-:Y:S01]  /*14c80*/  MOV R121, R141 ;  /* 0x0000008d00797202 */ /* 0x000fe20000000f00 */
[----:B------:R-:W-:Y:S01]  /*14c90*/  FADD.FTZ R0, R117, R5 ;  /* 0x0000000575007221 */ /* 0x000fe20000010000 */
[----:B------:R-:W-:Y:S01]  /*14ca0*/  MOV R123, R143 ;  /* 0x0000008f007b7202 */ /* 0x000fe20000000f00 */
[----:B------:R-:W-:Y:S01]  /*14cb0*/  FADD.FTZ R3, R118, R4 ;  /* 0x0000000476037221 */ /* 0x000fe20000010000 */
[----:B---3--:R-:W3:Y:S01]  /*14cc0*/  LDSM.16.MT88.4 R176, [R217+0xb800] ;  /* 0x00b80000d9b0783b */ /* 0x008ee20000004200 */
[----:B------:R-:W-:Y:S02]  /*14cd0*/  FADD.FTZ R5, R214, R6 ;  /* 0x00000006d6057221 */ /* 0x000fe40000010000 */
[----:B------:R-:W-:-:S02]  /*14ce0*/  FADD.FTZ R4, R213, R2 ;  /* 0x00000002d5047221 */ /* 0x000fc40000010000 */
[----:B------:R-:W-:Y:S02]  /*14cf0*/  IMAD.MOV.U32 R110, RZ, RZ, R199 ;  /* 0x000000ffff6e7224 */ /* 0x000fe400078e00c7 */
[----:B------:R-:W-:Y:S01]  /*14d00*/  IMAD.MOV.U32 R111, RZ, RZ, R188 ;  /* 0x000000ffff6f7224 */ /* 0x000fe200078e00bc */
[----:B------:R-:W-:Y:S01]  /*14d10*/  MUFU.EX2 R10, R190 ;  /* 0x000000be000a7308 */ /* 0x000fe20000000800 */
[----:B------:R-:W-:-:S07]  /*14d20*/  FADD.FTZ R2, R119, R0 ;  /* 0x0000000077027221 */ /* 0x000fce0000010000 */
[----:B------:R-:W-:Y:S01]  /*14d30*/  MUFU.EX2 R22, R157 ;  /* 0x0000009d00167308 */ /* 0x000fe20000000800 */
[----:B------:R-:W-:-:S07]  /*14d40*/  FADD.FTZ R0, R120, R3 ;  /* 0x0000000378007221 */ /* 0x000fce0000010000 */
[----:B------:R-:W-:Y:S01]  /*14d50*/  MUFU.EX2 R9, R191 ;  /* 0x000000bf00097308 */ /* 0x000fe20000000800 */
[----:B------:R-:W-:-:S07]  /*14d60*/  FADD.FTZ R5, R245, R5 ;  /* 0x00000005f5057221 */ /* 0x000fce0000010000 */
        /* <DEDUP_REMOVED lines=12> */
[----:B------:R-:W2:Y:S01]  /*14e30*/  MUFU.EX2 R19, R164 ;  /* 0x000000a400137308 */ /* 0x000ea20000000800 */
[----:B------:R-:W-:Y:S01]  /*14e40*/  FADD.FTZ R0, R252, R0 ;  /* 0x00000000fc007221 */ /* 0x000fe20000010000 */
[----:B----4-:R-:W-:Y:S01]  /*14e50*/  F2FP.BF16.PACK_AB R194, R23, R25 ;  /* 0x0000001917c2723e */ /* 0x010fe200000010ff */
[----:B------:R-:W-:Y:S01]  /*14e60*/  FADD.FTZ R4, R250, R4 ;  /* 0x00000004fa047221 */ /* 0x000fe20000010000 */
[----:B-1----:R-:W-:Y:S01]  /*14e70*/  F2FP.BF16.PACK_AB R196, R17, R18 ;  /* 0x0000001211c4723e */ /* 0x002fe200000010ff */
[----:B------:R-:W-:Y:S01]  /*14e80*/  FADD.FTZ R3, R247, R3 ;  /* 0x00000003f7037221 */ /* 0x000fe20000010000 */
[----:B------:R1:W5:Y:S01]  /*14e90*/  LDL.LU R220, [R1+0xdc] ;  /* 0x0000dc0001dc7983 */ /* 0x0003620000300800 */
        /* <DEDUP_REMOVED lines=56> */
[----:B------:R-:W-:Y:S01]  /*15220*/  FADD.FTZ R0, R19, R0 ;  /* 0x0000000013007221 */ /* 0x000fe20000010000 */
[----:B------:R1:W-:Y:S01]  /*15230*/  STL [R1+0xa8], R4 ;  /* 0x0000a80401007387 */ /* 0x0003e20000100800 */
[C---:B------:R-:W-:Y:S03]  /*15240*/  HMMA.16816.F32.BF16 R136, R192.reuse, R144, R100 ;  /* 0x00000090c088723c */ /* 0x040fe60000041864 */
[----:B------:R1:W-:Y:S04]  /*15250*/  STL [R1+0xac], R3 ;  /* 0x0000ac0301007387 */ /* 0x0003e80000100800 */
[----:B------:R1:W-:Y:S01]  /*15260*/  STL [R1+0xb0], R2 ;  /* 0x0000b00201007387 */ /* 0x0003e20000100800 */
[C---:B------:R-:W-:Y:S03]  /*15270*/  HMMA.16816.F32.BF16 R148, R192.reuse, R146, R92 ;  /* 0x00000092c094723c */ /* 0x040fe6000004185c */
[----:B------:R1:W-:Y:S05]  /*15280*/  STL [R1+0xb4], R0 ;  /* 0x0000b40001007387 */ /* 0x0003ea0000100800 */
[C---:B------:R-:W-:Y:S08]  /*15290*/  HMMA.16816.F32.BF16 R152, R192.reuse, R160, R88 ;  /* 0x000000a0c098723c */ /* 0x040ff00000041858 */
[C---:B------:R-:W-:Y:S08]  /*152a0*/  HMMA.16816.F32.BF16 R164, R192.reuse, R162, R84 ;  /* 0x000000a2c0a4723c */ /* 0x040ff00000041854 */
[C---:B---3--:R-:W-:Y:S08]  /*152b0*/  HMMA.16816.F32.BF16 R168, R192.reuse, R176, R80 ;  /* 0x000000b0c0a8723c */ /* 0x048ff00000041850 */
        /* <DEDUP_REMOVED lines=11> */
[----:B------:R-:W-:Y:S01]  /*15370*/  MOV R72, R203 ;  /* 0x000000cb00487202 */ /* 0x000fe20000000f00 */
[----:B------:R-:W-:Y:S01]  /*15380*/  IMAD.MOV.U32 R73, RZ, RZ, R208 ;  /* 0x000000ffff497224 */ /* 0x000fe200078e00d0 */
[----:B------:R-:W-:-:S02]  /*15390*/  MOV R70, R200 ;  /* 0x000000c800467202 */ /* 0x000fc40000000f00 */
[----:B------:R-:W-:-:S03]  /*153a0*/  MOV R71, R201 ;  /* 0x000000c900477202 */ /* 0x000fc60000000f00 */
.L_x_636:
[----:B-12---:R-:W-:-:S06]  /*153b0*/  UISETP.GT.AND UP0, UPT, UR9, UR8, UPT ;  /* 0x000000080900728c */ /* 0x006fcc000bf04270 */
[----:B------:R-:W-:-:S13]  /*153c0*/  PLOP3.LUT P0, PT, PT, PT, UP0, 0x80, 0x0 ;  /* 0x000000000000781c */ /* 0x000fda0003f0f008 */
[----:B------:R-:W-:Y:S05]  /*153d0*/  @!P0 BRA `(.L_x_640) ;  /* 0x00009c6000008947 */ /* 0x000fea0003800000 */
[----:B------:R-:W2:Y:S01]  /*153e0*/  LDL.64 R8, [R1+0xc0] ;  /* 0x0000c00001087983 */ /* 0x000ea20000100a00 */
[----:B------:R-:W-:Y:S01]  /*153f0*/  ULDC UR17, c[0x0][0x1a4] ;  /* 0x0000690000117ab9 */ /* 0x000fe20000000800 */
[----:B-----5:R-:W-:Y:S01]  /*15400*/  IMAD.MOV.U32 R132, RZ, RZ, R72 ;  /* 0x000000ffff847224 */ /* 0x020fe200078e0048 */
[----:B------:R-:W-:Y:S01]  /*15410*/  ULDC UR25, c[0x0][0x19c] ;  /* 0x0000670000197ab9 */ /* 0x000fe20000000800 */
[----:B------:R-:W3:Y:S01]  /*15420*/  LDL.LU.64 R6, [R1+0x98] ;  /* 0x0000980001067983 */ /* 0x000ee20000300a00 */
[----:B------:R-:W-:Y:S01]  /*15430*/  USHF.L.U32 UR11, UR12, 0x5, URZ ;  /* 0x000000050c0b7899 */ /* 0x000fe2000800063f */
[----:B------:R-:W-:Y:S01]  /*15440*/  MOV R3, R73 ;  /* 0x0000004900037202 */ /* 0x000fe20000000f00 */
[----:B------:R-:W-:Y:S01]  /*15450*/  UIMAD.WIDE.U32 UR52, UR12, 0x30, URZ ;  /* 0x000000300c3478a5 */ /* 0x000fe2000f8e003f */
[----:B------:R-:W3:Y:S01]  /*15460*/  LDL.LU.64 R4, [R1+0xa0] ;  /* 0x0000a00001047983 */ /* 0x000ee20000300a00 */
[----:B------:R-:W-:Y:S01]  /*15470*/  USHF.L.U32 UR14, UR12, 0x6, URZ ;  /* 0x000000060c0e7899 */ /* 0x000fe2000800063f */
[----:B------:R-:W-:Y:S01]  /*15480*/  IMAD.MOV.U32 R134, RZ, RZ, R70 ;  /* 0x000000ffff867224 */ /* 0x000fe200078e0046 */
[----:B------:R-:W-:Y:S01]  /*15490*/  UIMAD.WIDE.U32 UR48, UR12, 0x50, URZ ;  /* 0x000000500c3078a5 */ /* 0x000fe2000f8e003f */
[----:B------:R-:W-:Y:S01]  /*154a0*/  MOV R133, R71 ;  /* 0x0000004700857202 */ /* 0x000fe20000000f00 */
[----:B------:R-:W-:-:S02]  /*154b0*/  UIMAD.WIDE.U32 UR46, UR12, 0x60, URZ ;  /* 0x000000600c2e78a5 */ /* 0x000fc4000f8e003f */
[----:B------:R-:W-:Y:S02]  /*154c0*/  UIMAD.WIDE.U32 UR44, UR12, 0x70, URZ ;  /* 0x000000700c2c78a5 */ /* 0x000fe4000f8e003f */
[----:B------:R-:W-:Y:S02]  /*154d0*/  USHF.L.U64.HI UR10, UR12, 0x5, UR17 ;  /* 0x000000050c0a7899 */ /* 0x000fe40008010211 */
[----:B------:R-:W-:Y:S02]  /*154e0*/  USHF.L.U64.HI UR13, UR12, 0x6, UR17 ;  /* 0x000000060c0d7899 */ /* 0x000fe40008010211 */
[----:B------:R-:W-:Y:S02]  /*154f0*/  USHF.L.U64.HI UR18, UR4, 0x5, UR25 ;  /* 0x0000000504127899 */ /* 0x000fe40008010219 */
[----:B------:R-:W-:Y:S02]  /*15500*/  USHF.L.U64.HI UR21, UR4, 0x6, UR25 ;  /* 0x0000000604157899 */ /* 0x000fe40008010219 */
[----:B------:R-:W-:-:S02]  /*15510*/  UIMAD UR12, UR17, 0x30, URZ ;  /* 0x00000030110c78a4 */ /* 0x000fc4000f8e023f */
[----:B------:R-:W-:Y:S02]  /*15520*/  UIMAD UR15, UR17, 0x50, URZ ;  /* 0x00000050110f78a4 */ /* 0x000fe4000f8e023f */
[----:B------:R-:W-:Y:S02]  /*15530*/  UIMAD UR16, UR17, 0x60, URZ ;  /* 0x00000060111078a4 */ /* 0x000fe4000f8e023f */
[----:B------:R-:W-:Y:S02]  /*15540*/  UIMAD UR20, UR25, 0x30, URZ ;  /* 0x00000030191478a4 */ /* 0x000fe4000f8e023f */
[----:B------:R-:W-:Y:S02]  /*15550*/  UIMAD UR23, UR25, 0x50, URZ ;  /* 0x00000050191778a4 */ /* 0x000fe4000f8e023f */
[----:B------:R-:W-:Y:S02]  /*15560*/  UIMAD UR24, UR25, 0x60, URZ ;  /* 0x00000060191878a4 */ /* 0x000fe4000f8e023f */
[----:B------:R-:W-:-:S02]  /*15570*/  UIMAD.WIDE.U32 UR42, UR4, 0x30, URZ ;  /* 0x00000030042a78a5 */ /* 0x000fc4000f8e003f */
[----:B------:R-:W-:Y:S02]  /*15580*/  UIMAD.WIDE.U32 UR40, UR4, 0x50, URZ ;  /* 0x00000050042878a5 */ /* 0x000fe4000f8e003f */
[----:B------:R-:W-:Y:S02]  /*15590*/  UIMAD.WIDE.U32 UR38, UR4, 0x60, URZ ;  /* 0x00000060042678a5 */ /* 0x000fe4000f8e003f */
[----:B------:R-:W-:Y:S02]  /*155a0*/  UIMAD.WIDE.U32 UR36, UR4, 0x70, URZ ;  /* 0x00000070042478a5 */ /* 0x000fe4000f8e003f */
[----:B------:R-:W-:Y:S02]  /*155b0*/  UIMAD UR17, UR17, 0x70, URZ ;  /* 0x00000070111178a4 */ /* 0x000fe4000f8e023f */
[----:B------:R-:W-:Y:S02]  /*155c0*/  UIMAD UR25, UR25, 0x70, URZ ;  /* 0x00000070191978a4 */ /* 0x000fe4000f8e023f */
[----:B------:R-:W-:-:S02]  /*155d0*/  USHF.L.U32 UR19, UR4, 0x5, URZ ;  /* 0x0000000504137899 */ /* 0x000fc4000800063f */
[----:B------:R-:W-:Y:S02]  /*155e0*/  USHF.L.U32 UR22, UR4, 0x6, URZ ;  /* 0x0000000604167899 */ /* 0x000fe4000800063f */
[----:B------:R-:W-:Y:S02]  /*155f0*/  UIADD3 UR12, UR12, UR53, URZ ;  /* 0x000000350c0c7290 */ /* 0x000fe4000fffe03f */
[----:B------:R-:W-:Y:S02]  /*15600*/  UIADD3 UR15, UR15, UR49, URZ ;  /* 0x000000310f0f7290 */ /* 0x000fe4000fffe03f */
[----:B------:R-:W-:Y:S02]  /*15610*/  UIADD3 UR16, UR16, UR47, URZ ;  /* 0x0000002f10107290 */ /* 0x000fe4000fffe03f */
[----:B------:R-:W-:Y:S02]  /*15620*/  UIADD3 UR17, UR17, UR45, URZ ;  /* 0x0000002d11117290 */ /* 0x000fe4000fffe03f */
[----:B------:R-:W-:-:S02]  /*15630*/  UIADD3 UR20, UR20, UR43, URZ ;  /* 0x0000002b14147290 */ /* 0x000fc4000fffe03f */
[----:B------:R-:W-:Y:S02]  /*15640*/  UIADD3 UR23, UR23, UR41, URZ ;  /* 0x0000002917177290 */ /* 0x000fe4000fffe03f */
[----:B------:R-:W-:Y:S02]  /*15650*/  UIADD3 UR24, UR24, UR39, URZ ;  /* 0x0000002718187290 */ /* 0x000fe4000fffe03f */
[----:B------:R-:W-:Y:S01]  /*15660*/  UIADD3 UR25, UR25, UR37, URZ ;  /* 0x0000002519197290 */ /* 0x000fe2000fffe03f */
[----:B---3--:R-:W-:-:S05]  /*15670*/  IMAD.MOV.U32 R5, RZ, RZ, R7 ;  /* 0x000000ffff057224 */ /* 0x008fca00078e0007 */
[----:B------:R1:W-:Y:S01]  /*15680*/  STL.64 [R1+0xb8], R4 ;  /* 0x0000b80401007387 */ /* 0x0003e20000100a00 */
[----:B--2---:R-:W-:Y:S01]  /*15690*/  ISETP.GE.AND P4, PT, R8, c[0x0][0x220], PT ;  /* 0x0000880008007a0c */ /* 0x004fe20003f86270 */
[----:B------:R-:W-:Y:S05]  /*156a0*/  BRA `(.L_x_641) ;  /* 0x0000058000007947 */ /* 0x000fea0003800000 */
.L_x_643:
[----:B------:R-:W2:Y:S01]  /*156b0*/  LDL.64 R246, [R1+0xd0] ;  /* 0x0000d00001f67983 */ /* 0x000ea20000100a00 */
[----:B------:R-:W-:Y:S02]  /*156c0*/  ULDC.64 UR4, c[0x0][0x198] ;  /* 0x0000660000047ab9 */ /* 0x000fe40000000a00 */
[----:B------:R-:W-:Y:S01]  /*156d0*/  UIADD3 UR34, UR9, -0x2, URZ ;  /* 0xfffffffe09227890 */ /* 0x000fe2000fffe03f */
[----:B------:R-:W3:Y:S03]  /*156e0*/  LDL.64 R244, [R1+0xc8] ;  /* 0x0000c80001f47983 */ /* 0x000ee60000100a00 */
[----:B------:R-:W-:Y:S01]  /*156f0*/  USHF.R.S32.HI UR9, URZ, 0x1f, UR34 ;  /* 0x0000001f3f097899 */ /* 0x000fe20008011422 */
[----:B------:R1:W-:Y:S01]  /*15700*/  @P4 STS.128 [R243+0x4000], RZ ;  /* 0x004000fff3004388 */ /* 0x0003e20000000c00 */
        /* <DEDUP_REMOVED lines=8> */
[----:B---3--:R-:W-:Y:S02]  /*15790*/  LEA.HI.X R2, R200, R245, R2, 0x7, P0 ;  /* 0x000000f5c8027211 */ /* 0x008fe400000f3c02 */
[C---:B------:R-:W-:Y:S02]  /*157a0*/  @!P4 LEA R202, P0, R0.reuse, c[0x0][0x168], 0x1 ;  /* 0x00005a0000caca11 */ /* 0x040fe400078008ff */
[C---:B------:R-:W-:Y:S02]  /*157b0*/  @!P4 IADD3 R201, P6, R0.reuse, UR27, RZ ;  /* 0x0000001b00c9cc10 */ /* 0x040fe4000ffde0ff */
[----:B------:R-:W-:Y:S02]  /*157c0*/  @!P4 IADD3 R203, P3, R0, UR19, RZ ;  /* 0x0000001300cbcc10 */ /* 0x000fe4000ff7e0ff */
[----:B------:R-:W-:Y:S02]  /*157d0*/  @!P4 IADD3.X R207, R2, UR26, RZ, P6, !PT ;  /* 0x0000001a02cfcc10 */ /* 0x000fe4000b7fe4ff */
[----:B------:R-:W-:Y:S02]  /*157e0*/  @!P4 LEA R210, P2, R203, c[0x0][0x168], 0x1 ;  /* 0x00005a00cbd2ca11 */ /* 0x000fe400078408ff */
[C---:B------:R-:W-:Y:S02]  /*157f0*/  @!P4 LEA R200, P5, R201.reuse, c[0x0][0x168], 0x1 ;  /* 0x00005a00c9c8ca11 */ /* 0x040fe400078a08ff */
[----:B------:R-:W-:Y:S02]  /*15800*/  @!P4 IADD3 R204, P1, R0, UR42, RZ ;  /* 0x0000002a00cccc10 */ /* 0x000fe4000ff3e0ff */
[----:B------:R-:W-:Y:S02]  /*15810*/  P2R R205, PR, RZ, 0x1 ;  /* 0x00000001ffcd7803 */ /* 0x000fe40000000000 */
[----:B------:R-:W-:Y:S02]  /*15820*/  @!P4 LEA.HI.X R201, R201, c[0x0][0x16c], R207, 0x1, P5 ;  /* 0x00005b00c9c9ca11 */ /* 0x000fe400028f0ccf */
[----:B------:R-:W-:Y:S02]  /*15830*/  ISETP.NE.AND P6, PT, R205, RZ, PT ;  /* 0x000000ffcd00720c */ /* 0x000fe40003fc5270 */
[----:B------:R-:W-:Y:S02]  /*15840*/  @!P4 IADD3.X R205, R2, UR18, RZ, P3, !PT ;  /* 0x0000001202cdcc10 */ /* 0x000fe40009ffe4ff */
[----:B------:R-:W-:Y:S02]  /*15850*/  @!P4 LEA R208, P0, R204, c[0x0][0x168], 0x1 ;  /* 0x00005a00ccd0ca11 */ /* 0x000fe400078008ff */
[----:B------:R-:W-:Y:S02]  /*15860*/  @!P4 LEA.HI.X R211, R203, c[0x0][0x16c], R205, 0x1, P2 ;  /* 0x00005b00cbd3ca11 */ /* 0x000fe400010f0ccd */
[----:B------:R-:W-:Y:S02]  /*15870*/  @!P4 LEA.HI.X R203, R0, c[0x0][0x16c], R2, 0x1, P6 ;  /* 0x00005b0000cbca11 */ /* 0x000fe400030f0c02 */
[----:B------:R-:W-:Y:S02]  /*15880*/  @!P4 IADD3.X R206, R2, UR20, RZ, P1, !PT ;  /* 0x0000001402cecc10 */ /* 0x000fe40008ffe4ff */
[----:B------:R-:W-:Y:S01]  /*15890*/  @!P4 IADD3 R205, P3, R0, UR22, RZ ;  /* 0x0000001600cdcc10 */ /* 0x000fe2000ff7e0ff */
[----:B------:R-:W-:Y:S01]  /*158a0*/  @!PT LDS RZ, [RZ] ;  /* 0x00000000fffff984 */ /* 0x000fe20000000800 */
[----:B------:R-:W-:Y:S01]  /*158b0*/  @!PT LDS RZ, [RZ] ;  /* 0x00000000fffff984 */ /* 0x000fe20000000800 */
[----:B------:R-:W-:Y:S01]  /*158c0*/  @!PT LDS RZ, [RZ] ;  /* 0x00000000fffff984 */ /* 0x000fe20000000800 */
[----:B------:R2:W-:Y:S01]  /*158d0*/  @!P4 LDGSTS.E.BYPASS.LTC128B.128 [R243+0x4000], [R202.64] ;  /* 0x04000000caf3cfae */ /* 0x0005e2000b901d72 */
[----:B------:R-:W-:Y:S02]  /*158e0*/  @!P4 LEA.HI.X R209, R204, c[0x0][0x16c], R206, 0x1, P0 ;  /* 0x00005b00ccd1ca11 */ /* 0x000fe400000f0cce */
[C---:B------:R-:W-:Y:S01]  /*158f0*/  @!P4 LEA R206, P2, R205.reuse, c[0x0][0x168], 0x1 ;  /* 0x00005a00cdceca11 */ /* 0x040fe200078408ff */
[----:B------:R1:W-:Y:S01]  /*15900*/  @P4 STS.128 [R243+0x4800], RZ ;  /* 0x004800fff3004388 */ /* 0x0003e20000000c00 */
[----:B------:R-:W-:Y:S03]  /*15910*/  @!P4 IADD3 R212, P1, R0, UR40, RZ ;  /* 0x0000002800d4cc10 */ /* 0x000fe6000ff3e0ff */
[----:B------:R-:W-:Y:S01]  /*15920*/  @!PT LDS RZ, [RZ] ;  /* 0x00000000fffff984 */ /* 0x000fe20000000800 */
[----:B------:R-:W-:Y:S01]  /*15930*/  @!PT LDS RZ, [RZ] ;  /* 0x00000000fffff984 */ /* 0x000fe20000000800 */
[----:B------:R-:W-:Y:S01]  /*15940*/  @!PT LDS RZ, [RZ] ;  /* 0x00000000fffff984 */ /* 0x000fe20000000800 */
[----:B------:R3:W-:Y:S01]  /*15950*/  @!P4 LDGSTS.E.BYPASS.LTC128B.128 [R243+0x4800], [R200.64] ;  /* 0x04800000c8f3cfae */ /* 0x0007e2000b901d72 */
[----:B------:R-:W-:Y:S03]  /*15960*/  @!P4 LEA R204, P0, R212, c[0x0][0x168], 0x1 ;  /* 0x00005a00d4ccca11 */ /* 0x000fe600078008ff */
        /* <DEDUP_REMOVED lines=9> */
[----:B------:R1:W-:Y:S01]  /*15a00*/  @!P4 LDGSTS.E.BYPASS.LTC128B.128 [R243+0x5800], [R208.64] ;  /* 0x05800000d0f3cfae */ /* 0x0003e2000b901d72 */
[C---:B--2---:R-:W-:Y:S03]  /*15a10*/  @!P4 IADD3.X R202, R2.reuse, UR21, RZ, P3, !PT ;  /* 0x0000001502cacc10 */ /* 0x044fe60009ffe4ff */
[----:B------:R1:W-:Y:S01]  /*15a20*/  @P4 STS.128 [R243+0x6000], RZ ;  /* 0x006000fff3004388 */ /* 0x0003e20000000c00 */
[----:B------:R-:W-:Y:S02]  /*15a30*/  @!P4 IADD3.X R203, R2, UR23, RZ, P1, !PT ;  /* 0x0000001702cbcc10 */ /* 0x000fe40008ffe4ff */
[----:B------:R-:W-:Y:S02]  /*15a40*/  @!P4 LEA.HI.X R207, R205, c[0x0][0x16c], R202, 0x1, P2 ;  /* 0x00005b00cdcfca11 */ /* 0x000fe400010f0cca */
[----:B------:R-:W-:Y:S02]  /*15a50*/  @!P4 LEA.HI.X R205, R212, c[0x0][0x16c], R203, 0x1, P0 ;  /* 0x00005b00d4cdca11 */ /* 0x000fe400000f0ccb */
[C---:B------:R-:W-:Y:S01]  /*15a60*/  @!P4 IADD3 R203, P3, R0.reuse, UR38, RZ ;  /* 0x0000002600cbcc10 */ /* 0x040fe2000ff7e0ff */
[----:B------:R-:W-:Y:S01]  /*15a70*/  @!PT LDS RZ, [RZ] ;  /* 0x00000000fffff984 */ /* 0x000fe20000000800 */
[----:B------:R-:W-:Y:S01]  /*15a80*/  @!PT LDS RZ, [RZ] ;  /* 0x00000000fffff984 */ /* 0x000fe20000000800 */
[----:B------:R-:W-:Y:S01]  /*15a90*/  @!PT LDS RZ, [RZ] ;  /* 0x00000000fffff984 */ /* 0x000fe20000000800 */
[----:B------:R1:W-:Y:S01]  /*15aa0*/  @!P4 LDGSTS.E.BYPASS.LTC128B.128 [R243+0x6000], [R206.64] ;  /* 0x06000000cef3cfae */ /* 0x0003e2000b901d72 */
[----:B------:R-:W-:Y:S02]  /*15ab0*/  @!P4 IADD3 R0, P1, R0, UR36, RZ ;  /* 0x000000240000cc10 */ /* 0x000fe4000ff3e0ff */
[C---:B------:R-:W-:Y:S01]  /*15ac0*/  @!P4 LEA R202, P2, R203.reuse, c[0x0][0x168], 0x1 ;  /* 0x00005a00cbcaca11 */ /* 0x040fe200078408ff */
[----:B------:R1:W-:Y:S01]  /*15ad0*/  @P4 STS.128 [R243+0x6800], RZ ;  /* 0x006800fff3004388 */ /* 0x0003e20000000c00 */
[----:B---3--:R-:W-:Y:S02]  /*15ae0*/  @!P4 IADD3.X R201, R2, UR24, RZ, P3, !PT ;  /* 0x0000001802c9cc10 */ /* 0x008fe40009ffe4ff */
[----:B------:R-:W-:Y:S01]  /*15af0*/  @!P4 LEA R200, P0, R0, c[0x0][0x168], 0x1 ;  /* 0x00005a0000c8ca11 */ /* 0x000fe200078008ff */
[----:B------:R-:W-:Y:S01]  /*15b00*/  @!PT LDS RZ, [RZ] ;  /* 0x00000000fffff984 */ /* 0x000fe20000000800 */
[----:B------:R-:W-:Y:S01]  /*15b10*/  @!PT LDS RZ, [RZ] ;  /* 0x00000000fffff984 */ /* 0x000fe20000000800 */
[----:B------:R-:W-:Y:S01]  /*15b20*/  @!PT LDS RZ, [RZ] ;  /* 0x00000000fffff984 */ /* 0x000fe20000000800 */
[----:B------:R1:W-:Y:S01]  /*15b30*/  @!P4 LDGSTS.E.BYPASS.LTC128B.128 [R243+0x6800], [R204.64] ;  /* 0x06800000ccf3cfae */ /* 0x0003e2000b901d72 */
[----:B------:R-:W-:Y:S02]  /*15b40*/  @!P4 LEA.HI.X R203, R203, c[0x0][0x16c], R201, 0x1, P2 ;  /* 0x00005b00cbcbca11 */ /* 0x000fe400010f0cc9 */
[----:B------:R-:W-:Y:S01]  /*15b50*/  @!P4 IADD3.X R2, R2, UR25, RZ, P1, !PT ;  /* 0x000000190202cc10 */ /* 0x000fe20008ffe4ff */
[----:B------:R1:W-:Y:S03]  /*15b60*/  @P4 STS.128 [R243+0x7000], RZ ;  /* 0x007000fff3004388 */ /* 0x0003e60000000c00 */
        /* <DEDUP_REMOVED lines=10> */
[----:B------:R-:W0:Y:S01]  /*15c10*/  LDGDEPBAR ;  /* 0x00000000000079af */ /* 0x000e220000000000 */
[----:B------:R-:W-:-:S05]  /*15c20*/  BRA `(.L_x_642) ;  /* 0x0000100000007947 */ /* 0x000fca0003800000 */
.L_x_641:
        /* <DEDUP_REMOVED lines=9> */
[----:B------:R-:W-:Y:S01]  /*15cc0*/  @P4 STS.128 [R243+0x8000], RZ ;  /* 0x008000fff3004388 */ /* 0x000fe20000000c00 */
[----:B--2---:R-:W-:Y:S05]  /*15cd0*/  IMAD.WIDE.U32 R4, R4, UR29, R6 ;  /* 0x0000001d04047c25 */ /* 0x004fea000f8e0006 */
[C---:B------:R-:W-:Y:S02]  /*15ce0*/  @!P4 LEA R16, P3, R4.reuse, c[0x0][0x170], 0x1 ;  /* 0x00005c000410ca11 */ /* 0x040fe400078608ff */
[----:B------:R-:W-:Y:S02]  /*15cf0*/  IADD3 R0, R5, UR4, RZ ;  /* 0x0000000405007c10 */ /* 0x000fe4000fffe0ff */
[C---:B------:R-:W-:Y:S02]  /*15d00*/  @!P4 IADD3 R2, P0, R4.reuse, UR31, RZ ;  /* 0x0000001f0402cc10 */ /* 0x040fe4000ff1e0ff */
[----:B------:R-:W-:Y:S02]  /*15d10*/  @!P4 LEA.HI.X R17, R4, c[0x0][0x174], R0, 0x1, P3 ;  /* 0x00005d000411ca11 */ /* 0x000fe400018f0c00 */
[----:B------:R-:W-:Y:S02]  /*15d20*/  @!P4 LEA R18, P2, R2, c[0x0][0x170], 0x1 ;  /* 0x00005c000212ca11 */ /* 0x000fe400078408ff */
[----:B------:R-:W-:Y:S01]  /*15d30*/  @!P4 IADD3.X R7, R0, UR30, RZ, P0, !PT ;  /* 0x0000001e0007cc10 */ /* 0x000fe200087fe4ff */
[----:B------:R-:W-:Y:S01]  /*15d40*/  @!PT LDS RZ, [RZ] ;  /* 0x00000000fffff984 */ /* 0x000fe20000000800 */
[----:B------:R-:W-:Y:S01]  /*15d50*/  @!PT LDS RZ, [RZ] ;  /* 0x00000000fffff984 */ /* 0x000fe20000000800 */
[----:B------:R-:W-:Y:S01]  /*15d60*/  @!PT LDS RZ, [RZ] ;  /* 0x00000000fffff984 */ /* 0x000fe20000000800 */
[----:B------:R1:W-:Y:S01]  /*15d70*/  @!P4 LDGSTS.E.BYPASS.LTC128B.128 [R243+0x8000], [R16.64] ;  /* 0x0800000010f3cfae */ /* 0x0003e2000b901d72 */
[----:B------:R-:W-:Y:S02]  /*15d80*/  @!P4 IADD3 R5, P1, R4, UR11, RZ ;  /* 0x0000000b0405cc10 */ /* 0x000fe4000ff3e0ff */
[----:B------:R-:W-:Y:S02]  /*15d90*/  @!P4 LEA.HI.X R19, R2, c[0x0][0x174], R7, 0x1, P2 ;  /* 0x00005d000213ca11 */ /* 0x000fe400010f0c07 */
[----:B------:R-:W-:Y:S01]  /*15da0*/  @!P4 IADD3 R7, P2, R4, UR14, RZ ;  /* 0x0000000e0407cc10 */ /* 0x000fe2000ff5e0ff */
[----:B------:R-:W-:Y:S01]  /*15db0*/  @P4 STS.128 [R243+0x8800], RZ ;  /* 0x008800fff3004388 */ /* 0x000fe20000000c00 */
[----:B------:R-:W-:Y:S02]  /*15dc0*/  @!P4 IADD3.X R8, R0, UR10, RZ, P1, !PT ;  /* 0x0000000a0008cc10 */ /* 0x000fe40008ffe4ff */
[C---:B------:R-:W-:Y:S02]  /*15dd0*/  @!P4 IADD3 R6, P0, R4.reuse, UR52, RZ ;  /* 0x000000340406cc10 */ /* 0x040fe4000ff1e0ff */
[----:B------:R-:W-:Y:S01]  /*15de0*/  @!P4 IADD3 R9, P6, R4, UR48, RZ ;  /* 0x000000300409cc10 */ /* 0x000fe2000ffde0ff */
[----:B------:R-:W-:Y:S01]  /*15df0*/  @!PT LDS RZ, [RZ] ;  /* 0x00000000fffff984 */ /* 0x000fe20000000800 */
[----:B------:R-:W-:Y:S01]  /*15e00*/  @!PT LDS RZ, [RZ] ;  /* 0x00000000fffff984 */ /* 0x000fe20000000800 */
[----:B------:R-:W-:Y:S01]  /*15e10*/  @!PT LDS RZ, [RZ] ;  /* 0x00000000fffff984 */ /* 0x000fe20000000800 */
[----:B------:R1:W-:Y:S01]  /*15e20*/  @!P4 LDGSTS.E.BYPASS.LTC128B.128 [R243+0x8800], [R18.64] ;  /* 0x0880000012f3cfae */ /* 0x0003e2000b901d72 */
[----:B------:R-:W-:Y:S02]  /*15e30*/  @!P4 LEA R12, P1, R6, c[0x0][0x170], 0x1 ;  /* 0x00005c00060cca11 */ /* 0x000fe400078208ff */
[C---:B------:R-:W-:Y:S02]  /*15e40*/  @!P4 IADD3.X R10, R0.reuse, UR12, RZ, P0, !PT ;  /* 0x0000000c000acc10 */ /* 0x040fe400087fe4ff */
[----:B------:R-:W-:Y:S01]  /*15e50*/  @!P4 IADD3.X R21, R0, UR15, RZ, P6, !PT ;  /* 0x0000000f0015cc10 */ /* 0x000fe2000b7fe4ff */
[----:B------:R-:W-:Y:S01]  /*15e60*/  @P4 STS.128 [R243+0x9000], RZ ;  /* 0x009000fff3004388 */ /* 0x000fe20000000c00 */
[----:B------:R-:W-:Y:S02]  /*15e70*/  P2R R2, PR, RZ, 0x4 ;  /* 0x00000004ff027803 */ /* 0x000fe40000000000 */
[C---:B------:R-:W-:Y:S02]  /*15e80*/  @!P4 LEA R14, P2, R5.reuse, c[0x0][0x170], 0x1 ;  /* 0x00005c00050eca11 */ /* 0x040fe400078408ff */
[----:B------:R-:W-:Y:S02]  /*15e90*/  @!P4 LEA.HI.X R13, R6, c[0x0][0x174], R10, 0x1, P1 ;  /* 0x00005d00060dca11 */ /* 0x000fe400008f0c0a */
[----:B------:R-:W-:Y:S02]  /*15ea0*/  @!P4 LEA.HI.X R15, R5, c[0x0][0x174], R8, 0x1, P2 ;  /* 0x00005d00050fca11 */ /* 0x000fe400010f0c08 */
[----:B------:R-:W-:Y:S02]  /*15eb0*/  ISETP.NE.AND P3, PT, R2, RZ, PT ;  /* 0x000000ff0200720c */ /* 0x000fe40003f65270 */
[----:B------:R-:W-:Y:S01]  /*15ec0*/  @!P4 LEA R8, P2, R9, c[0x0][0x170], 0x1 ;  /* 0x00005c000908ca11 */ /* 0x000fe200078408ff */
[----:B------:R-:W-:Y:S01]  /*15ed0*/  @!PT LDS RZ, [RZ] ;  /* 0x00000000fffff984 */ /* 0x000fe20000000800 */
[----:B------:R-:W-:Y:S01]  /*15ee0*/  @!PT LDS RZ, [RZ] ;  /* 0x00000000fffff984 */ /* 0x000fe20000000800 */
[----:B------:R-:W-:Y:S01]  /*15ef0*/  @!PT LDS RZ, [RZ] ;  /* 0x00000000fffff984 */ /* 0x000fe20000000800 */
[----:B------:R2:W-:Y:S01]  /*15f00*/  @!P4 LDGSTS.E.BYPASS.LTC128B.128 [R243+0x9000], [R14.64] ;  /* 0x090000000ef3cfae */ /* 0x0005e2000b901d72 */
[----:B------:R-:W-:Y:S02]  /*15f10*/  @!P4 IADD3.X R5, R0, UR13, RZ, P3, !PT ;  /* 0x0000000d0005cc10 */ /* 0x000fe40009ffe4ff */
[----:B------:R-:W-:Y:S02]  /*15f20*/  @!P4 LEA R10, P3, R7, c[0x0][0x170], 0x1 ;  /* 0x00005c00070aca11 */ /* 0x000fe400078608ff */
[----:B------:R-:W-:Y:S01]  /*15f30*/  @!P4 LEA.HI.X R9, R9, c[0x0][0x174], R21, 0x1, P2 ;  /* 0x00005d000909ca11 */ /* 0x000fe200010f0c15 */
[----:B------:R-:W-:Y:S01]  /*15f40*/  @P4 STS.128 [R243+0x9800], RZ ;  /* 0x009800fff3004388 */ /* 0x000fe20000000c00 */
[----:B------:R-:W-:Y:S02]  /*15f50*/  @!P4 LEA.HI.X R11, R7, c[0x0][0x174], R5, 0x1, P3 ;  /* 0x00005d00070bca11 */ /* 0x000fe400018f0c05 */
        /* <DEDUP_REMOVED lines=10> */
[----:B------:R-:W-:Y:S02]  /*16000*/  @!P4 LEA.HI.X R7, R20, c[0x0][0x174], R22, 0x1, P1 ;  /* 0x00005d001407ca11 */ /* 0x000fe400008f0c16 */
[C---:B------:R-:W-:Y:S03]  /*16010*/  @!P4 LEA R4, P0, R2.reuse, c[0x0][0x170], 0x1 ;  /* 0x00005c000204ca11 */ /* 0x040fe600078008ff */
[----:B------:R-:W-:Y:S01]  /*16020*/  @!PT LDS RZ, [RZ] ;  /* 0x00000000fffff984 */ /* 0x000fe20000000800 */
[----:B------:R-:W-:Y:S01]  /*16030*/  @!PT LDS RZ, [RZ] ;  /* 0x00000000fffff984 */ /* 0x000fe20000000800 */
[----:B------:R-:W-:Y:S01]  /*16040*/  @!PT LDS RZ, [RZ] ;  /* 0x00000000fffff984 */ /* 0x000fe20000000800 */
[----:B------:R3:W-:Y:S01]  /*16050*/  @!P4 LDGSTS.E.BYPASS.LTC128B.128 [R243+0xa000], [R10.64] ;  /* 0x0a0000000af3cfae */ /* 0x0007e2000b901d72 */
[----:B------:R-:W-:Y:S02]  /*16060*/  @!P4 LEA.HI.X R5, R2, c[0x0][0x174], R0, 0x1, P0 ;  /* 0x00005d000205ca11 */ /* 0x000fe400000f0c00 */
[----:B------:R-:W-:Y:S03]  /*16070*/  PLOP3.LUT P0, PT, PT, PT, UP0, 0x80, 0x0 ;  /* 0x000000000000781c */ /* 0x000fe60003f0f008 */
        /* <DEDUP_REMOVED lines=16> */
[----:B-1----:R-:W4:Y:S06]  /*16180*/  LDSM.16.M88.4 R16, [R135+0x4000] ;  /* 0x004000008710783b */ /* 0x002f2c0000000200 */
[----:B------:R-:W3:Y:S06]  /*16190*/  LDSM.16.M88.4 R124, [R222+0x2000] ;  /* 0x00200000de7c783b */ /* 0x000eec0000000200 */
[----:B------:R-:W1:Y:S06]  /*161a0*/  LDSM.16.M88.4 R32, [R135+0x4800] ;  /* 0x004800008720783b */ /* 0x000e6c0000000200 */
[----:B------:R-:W0:Y:S06]  /*161b0*/  LDGDEPBAR ;  /* 0x00000000000079af */ /* 0x000e2c0000000000 */
[----:B------:R-:W5:Y:S06]  /*161c0*/  LDSM.16.M88.4 R48, [R135+0x5000] ;  /* 0x005000008730783b */ /* 0x000f6c0000000200 */
[----:B------:R-:W1:Y:S06]  /*161d0*/  LDSM.16.M88.4 R64, [R135+0x5800] ;  /* 0x005800008740783b */ /* 0x000e6c0000000200 */
[----:B------:R-:W5:Y:S01]  /*161e0*/  LDSM.16.M88.4 R80, [R135+0x6000] ;  /* 0x006000008750783b */ /* 0x000f620000000200 */
[-C--:B----4-:R-:W-:Y:S05]  /*161f0*/  HMMA.16816.F32.BF16 R4, R128, R16.reuse, RZ ;  /* 0x000000108004723c */ /* 0x090fea00000418ff */
[----:B------:R-:W4:Y:S03]  /*16200*/  LDSM.16.M88.4 R96, [R135+0x6800] ;  /* 0x006800008760783b */ /* 0x000f260000000200 */
[C---:B---3--:R-:W-:Y:S03]  /*16210*/  HMMA.16816.F32.BF16 R8, R124.reuse, R16, RZ ;  /* 0x000000107c08723c */ /* 0x048fe600000418ff */
[----:B------:R-:W3:Y:S06]  /*16220*/  LDSM.16.M88.4 R112, [R135+0x7000] ;  /* 0x007000008770783b */ /* 0x000eec0000000200 */
[----:B------:R-:W3:Y:S01]  /*16230*/  LDSM.16.M88.4 R200, [R135+0x7800] ;  /* 0x0078000087c8783b */ /* 0x000ee20000000200 */
[-C--:B--2---:R-:W-:Y:S05]  /*16240*/  HMMA.16816.F32.BF16 R12, R124, R18.reuse, RZ ;  /* 0x000000127c0c723c */ /* 0x084fea00000418ff */
[----:B------:R-:W-:Y:S03]  /*16250*/  LDSM.16.M88.4 R204, [R225] ;  /* 0x00000000e1cc783b */ /* 0x000fe60000000200 */
[C---:B------:R-:W-:Y:S03]  /*16260*/  HMMA.16816.F32.BF16 R16, R128.reuse, R18, RZ ;  /* 0x000000128010723c */ /* 0x040fe600000418ff */
[----:B------:R-:W2:Y:S05]  /*16270*/  LDSM.16.M88.4 R208, [R221+0x4000] ;  /* 0x00400000ddd0783b */ /* 0x000eaa0000000200 */
[-C--:B-1----:R-:W-:Y:S01]  /*16280*/  HMMA.16816.F32.BF16 R20, R128, R32.reuse, RZ ;  /* 0x000000208014723c */ /* 0x082fe200000418ff */
[----:B------:R-:W1:Y:S07]  /*16290*/  LDSM.16.M88.4 R212, [R225+0x2000] ;  /* 0x00200000e1d4783b */ /* 0x000e6e0000000200 */
[C---:B------:R-:W-:Y:S08]  /*162a0*/  HMMA.16816.F32.BF16 R24, R124.reuse, R32, RZ ;  /* 0x000000207c18723c */ /* 0x040ff000000418ff */
[-C--:B------:R-:W-:Y:S08]  /*162b0*/  HMMA.16816.F32.BF16 R28, R124, R34.reuse, RZ ;  /* 0x000000227c1c723c */ /* 0x080ff000000418ff */
        /* <DEDUP_REMOVED lines=24> */
[----:B------:R-:W-:Y:S01]  /*16440*/  HMMA.16816.F32.BF16 R128, R128, R202, RZ ;  /* 0x000000ca8080723c */ /* 0x000fe200000418ff */
[----:B------:R-:W3:Y:S07]  /*16450*/  LDSM.16.M88.4 R200, [R221+0x4800] ;  /* 0x00480000ddc8783b */ /* 0x000eee0000000200 */
[-C--:B--2---:R-:W-:Y:S08]  /*16460*/  HMMA.16816.F32.BF16 R4, R204, R208.reuse, R4 ;  /* 0x000000d0cc04723c */ /* 0x084ff00000041804 */
[C---:B-1----:R-:W-:Y:S08]  /*16470*/  HMMA.16816.F32.BF16 R8, R212.reuse, R208, R8 ;  /* 0x000000d0d408723c */ /* 0x042ff00000041808 */
        /* <DEDUP_REMOVED lines=32> */
[----:B------:R-:W-:Y:S07]  /*16680*/  LDSM.16.M88.4 R208, [R223] ;  /* 0x00000000dfd0783b */ /* 0x000fee0000000200 */
[-C--:B--2---:R-:W-:Y:S08]  /*16690*/  HMMA.16816.F32.BF16 R116, R204, R200.reuse, R116 ;  /* 0x000000c8cc74723c */ /* 0x084ff00000041874 */
[C---:B------:R-:W-:Y:S08]  /*166a0*/  HMMA.16816.F32.BF16 R120, R212.reuse, R200, R120 ;  /* 0x000000c8d478723c */ /* 0x040ff00000041878 */
[-C--:B------:R-:W-:Y:S01]  /*166b0*/  HMMA.16816.F32.BF16 R124, R212, R202.reuse, R124 ;  /* 0x000000cad47c723c */ /* 0x080fe2000004187c */
[----:B------:R-:W1:Y:S07]  /*166c0*/  LDSM.16.M88.4 R212, [R226] ;  /* 0x00000000e2d4783b */ /* 0x000e6e0000000200 */
[----:B------:R-:W-:Y:S01]  /*166d0*/  HMMA.16816.F32.BF16 R128, R204, R202, R128 ;  /* 0x000000cacc80723c */ /* 0x000fe20000041880 */
[----:B------:R-:W2:Y:S06]  /*166e0*/  LDSM.16.M88.4 R200, [R223+0x2000] ;  /* 0x00200000dfc8783b */ /* 0x000eac0000000200 */
[----:B------:R-:W3:Y:S01]  /*166f0*/  LDSM.16.M88.4 R204, [R233] ;  /* 0x00000000e9cc783b */ /* 0x000ee20000000200 */
[-C--:B-1----:R-:W-:Y:S08]  /*16700*/  HMMA.16816.F32.BF16 R4, R208, R212.reuse, R4 ;  /* 0x000000d4d004723c */ /* 0x082ff00000041804 */
[C---:B--2---:R-:W-:Y:S08]  /*16710*/  HMMA.16816.F32.BF16 R8, R200.reuse, R212, R8 ;  /* 0x000000d4c808723c */ /* 0x044ff00000041808 */
[-C--:B------:R-:W-:Y:S08]  /*16720*/  HMMA.16816.F32.BF16 R12, R200, R214.reuse, R12 ;  /* 0x000000d6c80c723c */ /* 0x080ff0000004180c */
[C---:B------:R-:W-:Y:S01]  /*16730*/  HMMA.16816.F32.BF16 R16, R208.reuse, R214, R16 ;  /* 0x000000d6d010723c */ /* 0x040fe20000041810 */
[----:B------:R-:W1:Y:S07]  /*16740*/  LDSM.16.M88.4 R212, [R232] ;  /* 0x00000000e8d4783b */ /* 0x000e6e0000000200 */
        /* <DEDUP_REMOVED lines=36> */
[----:B------:R-:W3:Y:S01]  /*16990*/  LDSM.16.M88.4 R208, [R220+0x800] ;  /* 0x00080000dcd0783b */ /* 0x000ee20000000200 */
[-C--:B-1----:R-:W-:Y:S08]  /*169a0*/  HMMA.16816.F32.BF16 R4, R200, R212.reuse, R4 ;  /* 0x000000d4c804723c */ /* 0x082ff00000041804 */
[C---:B--2---:R-:W-:Y:S08]  /*169b0*/  HMMA.16816.F32.BF16 R8, R204.reuse, R212, R8 ;  /* 0x000000d4cc08723c */ /* 0x044ff00000041808 */
        /* <DEDUP_REMOVED lines=27> */
[----:B------:R-:W2:Y:S01]  /*16b70*/  LDSM.16.M88.4 R208, [R220+0x3800] ;  /* 0x00380000dcd0783b */ /* 0x000ea20000000200 */
[----:B------:R-:W-:Y:S05]  /*16b80*/  DEPBAR.LE SB0, 0x0 ;  /* 0x000080000000791a */ /* 0x000fea0000000000 */
[----:B------:R-:W-:Y:S01]  /*16b90*/  BAR.SYNC.DEFER_BLOCKING 0x0 ;  /* 0x0000000000007b1d */ /* 0x000fe20000010000 */
[-C--:B-1----:R-:W-:Y:S08]  /*16ba0*/  HMMA.16816.F32.BF16 R100, R200, R212.reuse, R100 ;  /* 0x000000d4c864723c */ /* 0x082ff00000041864 */
[C---:B------:R-:W-:Y:S08]  /*16bb0*/  HMMA.16816.F32.BF16 R104, R204.reuse, R212, R104 ;  /* 0x000000d4cc68723c */ /* 0x040ff00000041868 */
[-C--:B------:R-:W-:Y:S08]  /*16bc0*/  HMMA.16816.F32.BF16 R108, R204, R214.reuse, R108 ;  /* 0x000000d6cc6c723c */ /* 0x080ff0000004186c */
[C---:B------:R-:W-:Y:S08]  /*16bd0*/  HMMA.16816.F32.BF16 R112, R200.reuse, R214, R112 ;  /* 0x000000d6c870723c */ /* 0x040ff00000041870 */
[-C--:B--2---:R-:W-:Y:S08]  /*16be0*/  HMMA.16816.F32.BF16 R116, R200, R208.reuse, R116 ;  /* 0x000000d0c874723c */ /* 0x084ff00000041874 */
[C---:B------:R-:W-:Y:S08]  /*16bf0*/  HMMA.16816.F32.BF16 R120, R204.reuse, R208, R120 ;  /* 0x000000d0cc78723c */ /* 0x040ff00000041878 */
[-C--:B------:R-:W-:Y:S08]  /*16c00*/  HMMA.16816.F32.BF16 R124, R204, R210.reuse, R124 ;  /* 0x000000d2cc7c723c */ /* 0x080ff0000004187c */
[----:B------:R-:W-:Y:S01]  /*16c10*/  HMMA.16816.F32.BF16 R128, R200, R210, R128 ;  /* 0x000000d2c880723c */ /* 0x000fe20000041880 */
[----:B------:R-:W-:-:S07]  /*16c20*/  @P0 BRA `(.L_x_643) ;  /* 0xffffea8000000947 */ /* 0x000fce000383ffff */
.L_x_642:
[----:B------:R-:W-:Y:S01]  /*16c30*/  LOP3.LUT R234, R234, 0xffffbfff, RZ, 0xc0, !PT ;  /* 0xffffbfffeaea7812 */ /* 0x000fe200078ec0ff */
[----:B------:R-:W2:Y:S01]  /*16c40*/  S2R R2, SR_TID.X ;  /* 0x0000000000027919 */ /* 0x000ea20000002100 */
[----:B------:R-:W-:Y:S01]  /*16c50*/  IMAD.U32 R0, RZ, RZ, UR7 ;  /* 0x00000007ff007e24 */ /* 0x000fe2000f8e00ff */
[----:B------:R-:W-:Y:S01]  /*16c60*/  UISETP.GT.AND UP0, UPT, UR7, UR8, UPT ;  /* 0x000000080700728c */ /* 0x000fe2000bf04270 */
[----:B------:R-:W-:Y:S01]  /*16c70*/  @P4 LOP3.LUT R234, R234, 0x4000, RZ, 0xfc, !PT ;  /* 0x00004000eaea4812 */ /* 0x000fe200078efcff */
[----:B------:R-:W-:Y:S03]  /*16c80*/  UMOV UR9, UR7 ;  /* 0x0000000700097c82 */ /* 0x000fe60008000000 */
[----:B------:R-:W-:Y:S01]  /*16c90*/  LOP3.LUT R234, R234, 0xffffff7f, RZ, 0xc0, !PT ;  /* 0xffffff7feaea7812 */ /* 0x000fe200078ec0ff */
[----:B------:R-:W-:Y:S04]  /*16ca0*/  STL [R1+0x13c], R196 ;  /* 0x00013cc401007387 */ /* 0x000fe80000100800 */
[----:B------:R-:W-:Y:S04]  /*16cb0*/  STL [R1+0x138], R197 ;  /* 0x000138c501007387 */ /* 0x000fe80000100800 */
[----:B------:R-:W-:Y:S04]  /*16cc0*/  STL [R1+0x134], R198 ;  /* 0x000134c601007387 */ /* 0x000fe80000100800 */
[----:B------:R-:W-:Y:S01]  /*16cd0*/  STL [R1+0x130], R199 ;  /* 0x000130c701007387 */ /* 0x000fe20000100800 */
[----:B--2---:R-:W-:Y:S03]  /*16ce0*/  IMAD.SHL.U32 R2, R2, 0x2, RZ ;  /* 0x0000000202027824 */ /* 0x004fe600078e00ff */
[----:B------:R-:W-:Y:S02]  /*16cf0*/  STL [R1+0x114], R243 ;  /* 0x000114f301007387 */ /* 0x000fe40000100800 */
[----:B------:R-:W-:Y:S02]  /*16d00*/  LOP3.LUT R2, R2, 0x6, RZ, 0xc0, !PT ;  /* 0x0000000602027812 */ /* 0x000fe400078ec0ff */
[----:B------:R-:W-:Y:S04]  /*16d10*/  STL [R1+0x110], R233 ;  /* 0x000110e901007387 */ /* 0x000fe80000100800 */
[----:B------:R-:W-:Y:S01]  /*16d20*/  STL [R1+0x10c], R232 ;  /* 0x00010ce801007387 */ /* 0x000fe20000100800 */
[----:B------:R-:W-:Y:S03]  /*16d30*/  IMAD R0, R0, 0x80, R2 ;  /* 0x0000008000007824 */ /* 0x000fe600078e0202 */
[----:B------:R-:W-:Y:S02]  /*16d40*/  STL [R1+0x108], R231 ;  /* 0x000108e701007387 */ /* 0x000fe40000100800 */
[C---:B------:R-:W-:Y:S02]  /*16d50*/  IADD3 R2, R0.reuse, 0x1, RZ ;  /* 0x0000000100027810 */ /* 0x040fe40007ffe0ff */
[C---:B------:R-:W-:Y:S01]  /*16d60*/  ISETP.GE.AND P2, PT, R0.reuse, R237, PT ;  /* 0x000000ed0000720c */ /* 0x040fe20003f46270 */
[----:B------:R-:W-:Y:S01]  /*16d70*/  STL [R1+0x104], R230 ;  /* 0x000104e601007387 */ /* 0x000fe20000100800 */
[-C--:B------:R-:W-:Y:S02]  /*16d80*/  ISETP.GE.AND P0, PT, R0, R236.reuse, PT ;  /* 0x000000ec0000720c */ /* 0x080fe40003f06270 */
[C---:B------:R-:W-:Y:S01]  /*16d90*/  ISETP.GE.AND P3, PT, R2.reuse, R236, PT ;  /* 0x000000ec0200720c */ /* 0x040fe20003f66270 */
[----:B------:R2:W-:Y:S01]  /*16da0*/  STL [R1+0x100], R229 ;  /* 0x000100e501007387 */ /* 0x0005e20000100800 */
[----:B------:R-:W-:Y:S02]  /*16db0*/  ISETP.GE.AND P4, PT, R2, R238, PT ;  /* 0x000000ee0200720c */ /* 0x000fe40003f86270 */
[C---:B------:R-:W-:Y:S01]  /*16dc0*/  ISETP.GE.OR P5, PT, R0.reuse, R242, !P2 ;  /* 0x000000f20000720c */ /* 0x040fe200057a6670 */
[----:B------:R3:W-:Y:S01]  /*16dd0*/  STL [R1+0xfc], R228 ;  /* 0x0000fce401007387 */ /* 0x0007e20000100800 */
[-C--:B------:R-:W-:Y:S02]  /*16de0*/  ISETP.GE.OR P2, PT, R0, R241.reuse, !P0 ;  /* 0x000000f10000720c */ /* 0x080fe40004746670 */
[C---:B------:R-:W-:Y:S01]  /*16df0*/  ISETP.GE.OR P0, PT, R2.reuse, R241, !P3 ;  /* 0x000000f10200720c */ /* 0x040fe20005f06670 */
[----:B------:R4:W-:Y:S01]  /*16e00*/  STL [R1+0xf8], R227 ;  /* 0x0000f8e301007387 */ /* 0x0009e20000100800 */
[C---:B------:R-:W-:Y:S02]  /*16e10*/  ISETP.GE.OR P3, PT, R2.reuse, R240, !P4 ;  /* 0x000000f00200720c */ /* 0x040fe40006766670 */
[C---:B------:R-:W-:Y:S01]  /*16e20*/  ISETP.GE.AND P1, PT, R2.reuse, R237, PT ;  /* 0x000000ed0200720c */ /* 0x040fe20003f26270 */
[----:B------:R-:W-:Y:S01]  /*16e30*/  STL [R1+0xf4], R226 ;  /* 0x0000f4e201007387 */ /* 0x000fe20000100800 */
[C---:B------:R-:W-:Y:S02]  /*16e40*/  ISETP.GE.AND P6, PT, R2.reuse, R235, PT ;  /* 0x000000eb0200720c */ /* 0x040fe40003fc6270 */
[C---:B------:R-:W-:Y:S01]  /*16e50*/  ISETP.GE.OR P1, PT, R2.reuse, R242, !P1 ;  /* 0x000000f20200720c */ /* 0x040fe20004f26670 */
[----:B------:R-:W-:Y:S01]  /*16e60*/  STL [R1+0xf0], R225 ;  /* 0x0000f0e101007387 */ /* 0x000fe20000100800 */
[----:B------:R-:W-:Y:S02]  /*16e70*/  ISETP.GE.OR P4, PT, R2, R239, !P6 ;  /* 0x000000ef0200720c */ /* 0x000fe40007786670 */
[----:B-1----:R-:W-:Y:S01]  /*16e80*/  FSEL R203, R4, -INF , !P5 ;  /* 0xff80000004cb7808 */ /* 0x002fe20006800000 */
[----:B------:R-:W-:Y:S01]  /*16e90*/  STL [R1+0xec], R224 ;  /* 0x0000ece001007387 */ /* 0x000fe20000100800 */
[C---:B------:R-:W-:Y:S02]  /*16ea0*/  IADD3 R2, R0.reuse, 0x8, RZ ;  /* 0x0000000800027810 */ /* 0x040fe40007ffe0ff */
[----:B------:R-:W-:Y:S01]  /*16eb0*/  IADD3 R4, R0, 0x9, RZ ;  /* 0x0000000900047810 */ /* 0x000fe20007ffe0ff */
[----:B------:R-:W-:Y:S01]  /*16ec0*/  STL [R1+0xe8], R223 ;  /* 0x0000e8df01007387 */ /* 0x000fe20000100800 */
[----:B------:R-:W-:Y:S02]  /*16ed0*/  FSEL R204, R6, -INF , !P2 ;  /* 0xff80000006cc7808 */ /* 0x000fe40005000000 */
[-C--:B------:R-:W-:Y:S01]  /*16ee0*/  ISETP.GE.AND P2, PT, R2, R237.reuse, PT ;  /* 0x000000ed0200720c */ /* 0x080fe20003f46270 */
[----:B------:R-:W-:Y:S01]  /*16ef0*/  STL [R1+0xe4], R222 ;  /* 0x0000e4de01007387 */ /* 0x000fe20000100800 */
[----:B------:R-:W-:Y:S02]  /*16f00*/  FSEL R205, R5, -INF , !P1 ;  /* 0xff80000005cd7808 */ /* 0x000fe40004800000 */
[----:B------:R-:W-:Y:S01]  /*16f10*/  ISETP.GE.AND P1, PT, R4, R237, PT ;  /* 0x000000ed0400720c */ /* 0x000fe20003f26270 */
[----:B------:R-:W-:Y:S01]  /*16f20*/  STL [R1+0xe0], R221 ;  /* 0x0000e0dd01007387 */ /* 0x000fe20000100800 */
[----:B------:R-:W-:Y:S02]  /*16f30*/  @P3 LOP3.LUT R234, R234, 0x80, RZ, 0xfc, !PT ;  /* 0x00000080eaea3812 */ /* 0x000fe400078efcff */
[-C--:B------:R-:W-:Y:S01]  /*16f40*/  ISETP.GE.AND P3, PT, R4, R236.reuse, PT ;  /* 0x000000ec0400720c */ /* 0x080fe20003f66270 */
[----:B------:R-:W-:Y:S01]  /*16f50*/  STL [R1+0xdc], R220 ;  /* 0x0000dcdc01007387 */ /* 0x000fe20000100800 */
[----:B------:R-:W-:Y:S02]  /*16f60*/  FSEL R206, R7, -INF , !P0 ;  /* 0xff80000007ce7808 */ /* 0x000fe40004000000 */
[C---:B------:R-:W-:Y:S01]  /*16f70*/  ISETP.GE.AND P0, PT, R2.reuse, R236, PT ;  /* 0x000000ec0200720c */ /* 0x040fe20003f06270 */
[----:B------:R1:W-:Y:S01]  /*16f80*/  STL [R1+0xd8], R135 ;  /* 0x0000d88701007387 */ /* 0x0003e20000100800 */
[-C--:B------:R-:W-:Y:S02]  /*16f90*/  ISETP.GE.OR P5, PT, R2, R242.reuse, !P2 ;  /* 0x000000f20200720c */ /* 0x080fe400057a6670 */
[----:B------:R-:W-:Y:S02]  /*16fa0*/  ISETP.GE.OR P2, PT, R4, R242, !P1 ;  /* 0x000000f20400720c */ /* 0x000fe40004f46670 */
[-C--:B------:R-:W-:Y:S02]  /*16fb0*/  ISETP.GE.OR P1, PT, R2, R241.reuse, !P0 ;  /* 0x000000f10200720c */ /* 0x080fe40004726670 */
[----:B------:R-:W-:Y:S02]  /*16fc0*/  ISETP.GE.OR P0, PT, R4, R241, !P3 ;  /* 0x000000f10400720c */ /* 0x000fe40005f06670 */
[C---:B------:R-:W-:Y:S02]  /*16fd0*/  IADD3 R201, R0.reuse, 0x10, RZ ;  /* 0x0000001000c97810 */ /* 0x040fe40007ffe0ff */
[----:B------:R-:W-:Y:S02]  /*16fe0*/  IADD3 R202, R0, 0x11, RZ ;  /* 0x0000001100ca7810 */ /* 0x000fe40007ffe0ff */
[----:B------:R-:W-:Y:S02]  /*16ff0*/  FSEL R207, R17, -INF , !P2 ;  /* 0xff80000011cf7808 */ /* 0x000fe40005000000 */
[-C--:B------:R-:W-:Y:S02]  /*17000*/  ISETP.GE.AND P2, PT, R201, R237.reuse, PT ;  /* 0x000000edc900720c */ /* 0x080fe40003f46270 */
[----:B------:R-:W-:Y:S02]  /*17010*/  FSEL R209, R18, -INF , !P1 ;  /* 0xff80000012d17808 */ /* 0x000fe40004800000 */
[C---:B------:R-:W-:Y:S02]  /*17020*/  ISETP.GE.AND P1, PT, R202.reuse, R237, PT ;  /* 0x000000edca00720c */ /* 0x040fe40003f26270 */
[-C--:B------:R-:W-:Y:S02]  /*17030*/  ISETP.GE.AND P3, PT, R202, R236.reuse, PT ;  /* 0x000000ecca00720c */ /* 0x080fe40003f66270 */
[----:B------:R-:W-:Y:S02]  /*17040*/  FSEL R210, R19, -INF , !P0 ;  /* 0xff80000013d27808 */ /* 0x000fe40004000000 */
[C---:B------:R-:W-:Y:S02]  /*17050*/  ISETP.GE.AND P0, PT, R201.reuse, R236, PT ;  /* 0x000000ecc900720c */ /* 0x040fe40003f06270 */
[----:B------:R-:W-:Y:S02]  /*17060*/  FSEL R208, R16, -INF , !P5 ;  /* 0xff80000010d07808 */ /* 0x000fe40006800000 */
[CC--:B------:R-:W-:Y:S02]  /*17070*/  ISETP.GE.OR P5, PT, R201.reuse, R242.reuse, !P2 ;  /* 0x000000f2c900720c */ /* 0x0c0fe400057a6670 */
[C---:B------:R-:W-:Y:S02]  /*17080*/  ISETP.GE.OR P2, PT, R202.reuse, R242, !P1 ;  /* 0x000000f2ca00720c */ /* 0x040fe40004f46670 */
[-C--:B------:R-:W-:Y:S02]  /*17090*/  ISETP.GE.OR P1, PT, R201, R241.reuse, !P0 ;  /* 0x000000f1c900720c */ /* 0x080fe40004726670 */
[----:B------:R-:W-:Y:S02]  /*170a0*/  ISETP.GE.OR P0, PT, R202, R241, !P3 ;  /* 0x000000f1ca00720c */ /* 0x000fe40005f06670 */
[C---:B------:R-:W-:Y:S02]  /*170b0*/  IADD3 R16, R0.reuse, 0x18, RZ ;  /* 0x0000001800107810 */ /* 0x040fe40007ffe0ff */
[----:B------:R-:W-:Y:S02]  /*170c0*/  IADD3 R17, R0, 0x19, RZ ;  /* 0x0000001900117810 */ /* 0x000fe40007ffe0ff */
[----:B--2---:R-:W-:Y:S02]  /*170d0*/  FSEL R229, R21, -INF , !P2 ;  /* 0xff80000015e57808 */ /* 0x004fe40005000000 */
[-C--:B------:R-:W-:Y:S02]  /*170e0*/  ISETP.GE.AND P2, PT, R16, R237.reuse, PT ;  /* 0x000000ed1000720c */ /* 0x080fe40003f46270 */
[----:B---3--:R-:W-:Y:S02]  /*170f0*/  FSEL R228, R22, -INF , !P1 ;  /* 0xff80000016e47808 */ /* 0x008fe40004800000 */
[C---:B------:R-:W-:Y:S02]  /*17100*/  ISETP.GE.AND P1, PT, R17.reuse, R237, PT ;  /* 0x000000ed1100720c */ /* 0x040fe40003f26270 */
[-C--:B------:R-:W-:Y:S02]  /*17110*/  ISETP.GE.AND P3, PT, R17, R236.reuse, PT ;  /* 0x000000ec1100720c */ /* 0x080fe40003f66270 */
[----:B------:R-:W-:Y:S02]  /*17120*/  FSEL R215, R23, -INF , !P0 ;  /* 0xff80000017d77808 */ /* 0x000fe40004000000 */
[----:B------:R-:W-:Y:S02]  /*17130*/  ISETP.GE.AND P0, PT, R16, R236, PT ;  /* 0x000000ec1000720c */ /* 0x000fe40003f06270 */
[----:B------:R-:W-:Y:S02]  /*17140*/  FSEL R230, R20, -INF , !P5 ;  /* 0xff80000014e67808 */ /* 0x000fe40006800000 */
[CC--:B------:R-:W-:Y:S02]  /*17150*/  ISETP.GE.OR P5, PT, R16.reuse, R242.reuse, !P2 ;  /* 0x000000f21000720c */ /* 0x0c0fe400057a6670 */
[C---:B------:R-:W-:Y:S02]  /*17160*/  ISETP.GE.OR P2, PT, R17.reuse, R242, !P1 ;  /* 0x000000f21100720c */ /* 0x040fe40004f46670 */
[-C--:B------:R-:W-:Y:S02]  /*17170*/  ISETP.GE.OR P1, PT, R16, R241.reuse, !P0 ;  /* 0x000000f11000720c */ /* 0x080fe40004726670 */
[----:B------:R-:W-:Y:S02]  /*17180*/  ISETP.GE.OR P0, PT, R17, R241, !P3 ;  /* 0x000000f11100720c */ /* 0x000fe40005f06670 */
[C---:B------:R-:W-:Y:S02]  /*17190*/  IADD3 R23, R0.reuse, 0x20, RZ ;  /* 0x0000002000177810 */ /* 0x040fe40007ffe0ff */
[----:B------:R-:W-:Y:S02]  /*171a0*/  IADD3 R200, R0, 0x21, RZ ;  /* 0x0000002100c87810 */ /* 0x000fe40007ffe0ff */
[----:B------:R-:W-:Y:S02]  /*171b0*/  FSEL R212, R33, -INF , !P2 ;  /* 0xff80000021d47808 */ /* 0x000fe40005000000 */
[-C--:B------:R-:W-:Y:S02]  /*171c0*/  ISETP.GE.AND P2, PT, R23, R237.reuse, PT ;  /* 0x000000ed1700720c */ /* 0x080fe40003f46270 */
[----:B------:R-:W-:Y:S02]  /*171d0*/  FSEL R196, R34, -INF , !P1 ;  /* 0xff80000022c47808 */ /* 0x000fe40004800000 */
[----:B------:R-:W-:Y:S02]  /*171e0*/  ISETP.GE.AND P1, PT, R200, R237, PT ;  /* 0x000000edc800720c */ /* 0x000fe40003f26270 */
[----:B------:R-:W-:Y:S02]  /*171f0*/  FSEL R198, R35, -INF , !P0 ;  /* 0xff80000023c67808 */ /* 0x000fe40004000000 */
[C---:B------:R-:W-:Y:S02]  /*17200*/  ISETP.GE.AND P0, PT, R23.reuse, R236, PT ;  /* 0x000000ec1700720c */ /* 0x040fe40003f06270 */
[----:B------:R-:W-:Y:S02]  /*17210*/  FSEL R213, R32, -INF , !P5 ;  /* 0xff80000020d57808 */ /* 0x000fe40006800000 */
[CC--:B------:R-:W-:Y:S02]  /*17220*/  ISETP.GE.OR P5, PT, R23.reuse, R242.reuse, !P2 ;  /* 0x000000f21700720c */ /* 0x0c0fe400057a6670 */
[C---:B------:R-:W-:Y:S02]  /*17230*/  ISETP.GE.OR P2, PT, R200.reuse, R242, !P1 ;  /* 0x000000f2c800720c */ /* 0x040fe40004f46670 */
[-C--:B------:R-:W-:Y:S02]  /*17240*/  ISETP.GE.OR P1, PT, R23, R241.reuse, !P0 ;  /* 0x000000f11700720c */ /* 0x080fe40004726670 */
[----:B------:R-:W-:Y:S02]  /*17250*/  ISETP.GE.AND P3, PT, R200, R236, PT ;  /* 0x000000ecc800720c */ /* 0x000fe40003f66270 */
[----:B------:R-:W-:Y:S01]  /*17260*/  FSEL R5, R38, -INF , !P1 ;  /* 0xff80000026057808 */ /* 0x000fe20004800000 */
[----:B------:R-:W-:Y:S01]  /*17270*/  IMAD.MOV.U32 R38, RZ, RZ, R229 ;  /* 0x000000ffff267224 */ /* 0x000fe200078e00e5 */
[----:B------:R-:W-:Y:S02]  /*17280*/  ISETP.GE.OR P0, PT, R200, R241, !P3 ;  /* 0x000000f1c800720c */ /* 0x000fe40005f06670 */
[----:B------:R-:W-:Y:S01]  /*17290*/  IADD3 R22, R0, 0x28, RZ ;  /* 0x0000002800167810 */ /* 0x000fe20007ffe0ff */
[----:B------:R2:W-:Y:S01]  /*172a0*/  STL [R1+0x80], R5 ;  /* 0x0000800501007387 */ /* 0x0005e20000100800 */
[----:B----4-:R-:W-:Y:S02]  /*172b0*/  FSEL R227, R39, -INF , !P0 ;  /* 0xff80000027e37808 */ /* 0x010fe40004000000 */
[-C--:B------:R-:W-:Y:S02]  /*172c0*/  ISETP.GE.AND P0, PT, R22, R237.reuse, PT ;  /* 0x000000ed1600720c */ /* 0x080fe40003f06270 */
[----:B------:R-:W-:Y:S02]  /*172d0*/  IADD3 R6, R0, 0x29, RZ ;  /* 0x0000002900067810 */ /* 0x000fe40007ffe0ff */
[----:B------:R-:W-:Y:S01]  /*172e0*/  FSEL R197, R37, -INF , !P2 ;  /* 0xff80000025c57808 */ /* 0x000fe20005000000 */
[----:B------:R-:W-:Y:S01]  /*172f0*/  IMAD.MOV.U32 R37, RZ, RZ, R230 ;  /* 0x000000ffff257224 */ /* 0x000fe200078e00e6 */
[-C--:B------:R-:W-:Y:S02]  /*17300*/  ISETP.GE.AND P3, PT, R6, R237.reuse, PT ;  /* 0x000000ed0600720c */ /* 0x080fe40003f66270 */
[----:B------:R-:W-:Y:S01]  /*17310*/  ISETP.GE.OR P2, PT, R22, R242, !P0 ;  /* 0x000000f21600720c */ /* 0x000fe20004746670 */
[----:B------:R-:W-:Y:S01]  /*17320*/  STL [R1+0x5c], R197 ;  /* 0x00005cc501007387 */ /* 0x000fe20000100800 */
[----:B------:R-:W-:Y:S02]  /*17330*/  IADD3 R7, R0, 0x30, RZ ;  /* 0x0000003000077810 */ /* 0x000fe40007ffe0ff */
[-C--:B------:R-:W-:Y:S02]  /*17340*/  ISETP.GE.AND P1, PT, R22, R236.reuse, PT ;  /* 0x000000ec1600720c */ /* 0x080fe40003f26270 */
[----:B------:R-:W-:Y:S02]  /*17350*/  ISETP.GE.AND P0, PT, R6, R236, PT ;  /* 0x000000ec0600720c */ /* 0x000fe40003f06270 */
[----:B------:R-:W-:Y:S02]  /*17360*/  IADD3 R21, R0, 0x31, RZ ;  /* 0x0000003100157810 */ /* 0x000fe40007ffe0ff */
[----:B-1----:R-:W-:Y:S02]  /*17370*/  FSEL R135, R36, -INF , !P5 ;  /* 0xff80000024877808 */ /* 0x002fe40006800000 */
[-C--:B------:R-:W-:Y:S02]  /*17380*/  ISETP.GE.OR P5, PT, R6, R242.reuse, !P3 ;  /* 0x000000f20600720c */ /* 0x080fe40005fa6670 */
[----:B------:R-:W-:Y:S02]  /*17390*/  ISETP.GE.AND P3, PT, R7, R237, PT ;  /* 0x000000ed0700720c */ /* 0x000fe40003f66270 */
[----:B------:R-:W-:Y:S02]  /*173a0*/  FSEL R211, R48, -INF , !P2 ;  /* 0xff80000030d37808 */ /* 0x000fe40005000000 */
[-C--:B------:R-:W-:Y:S02]  /*173b0*/  ISETP.GE.OR P2, PT, R22, R241.reuse, !P1 ;  /* 0x000000f11600720c */ /* 0x080fe40004f46670 */
[----:B------:R-:W-:Y:S02]  /*173c0*/  ISETP.GE.OR P1, PT, R6, R241, !P0 ;  /* 0x000000f10600720c */ /* 0x000fe40004726670 */
[----:B------:R-:W-:Y:S01]  /*173d0*/  FSEL R199, R49, -INF , !P5 ;  /* 0xff80000031c77808 */ /* 0x000fe20006800000 */
[----:B------:R-:W-:Y:S01]  /*173e0*/  IMAD.MOV.U32 R49, RZ, RZ, R215 ;  /* 0x000000ffff317224 */ /* 0x000fe200078e00d7 */
[----:B------:R-:W-:Y:S02]  /*173f0*/  ISETP.GE.AND P0, PT, R21, R237, PT ;  /* 0x000000ed1500720c */ /* 0x000fe40003f06270 */
[----:B------:R-:W-:Y:S01]  /*17400*/  FSEL R225, R51, -INF , !P1 ;  /* 0xff80000033e17808 */ /* 0x000fe20004800000 */
[----:B------:R-:W-:Y:S01]  /*17410*/  IMAD.MOV.U32 R51, RZ, RZ, R212 ;  /* 0x000000ffff337224 */ /* 0x000fe200078e00d4 */
[-C--:B------:R-:W-:Y:S01]  /*17420*/  ISETP.GE.OR P1, PT, R7, R242.reuse, !P3 ;  /* 0x000000f20700720c */ /* 0x080fe20005f26670 */
[----:B------:R-:W-:Y:S01]  /*17430*/  STL [R1+0x54], R199 ;  /* 0x000054c701007387 */ /* 0x000fe20000100800 */
[----:B------:R-:W-:Y:S02]  /*17440*/  ISETP.GE.OR P0, PT, R21, R242, !P0 ;  /* 0x000000f21500720c */ /* 0x000fe40004706670 */
[----:B------:R-:W-:Y:S01]  /*17450*/  FSEL R249, R52, -INF , !P1 ;  /* 0xff80000034f97808 */ /* 0x000fe20004800000 */
[----:B------:R-:W-:Y:S01]  /*17460*/  IMAD.MOV.U32 R52, RZ, RZ, R196 ;  /* 0x000000ffff347224 */ /* 0x000fe200078e00c4 */
[----:B--2---:R-:W-:Y:S02]  /*17470*/  FSEL R5, R53, -INF , !P0 ;  /* 0xff80000035057808 */ /* 0x004fe40004000000 */
[-C--:B------:R-:W-:Y:S01]  /*17480*/  ISETP.GE.AND P0, PT, R21, R236.reuse, PT ;  /* 0x000000ec1500720c */ /* 0x080fe20003f06270 */
[----:B------:R-:W-:Y:S01]  /*17490*/  STL [R1+0x50], R249 ;  /* 0x000050f901007387 */ /* 0x000fe20000100800 */
[----:B------:R-:W-:Y:S02]  /*174a0*/  ISETP.GE.AND P1, PT, R7, R236, PT ;  /* 0x000000ec0700720c */ /* 0x000fe40003f26270 */
[-C--:B------:R-:W-:Y:S01]  /*174b0*/  ISETP.GE.OR P0, PT, R21, R241.reuse, !P0 ;  /* 0x000000f11500720c */ /* 0x080fe20004706670 */
[----:B------:R1:W-:Y:S01]  /*174c0*/  STL [R1+0x4c], R5 ;  /* 0x00004c0501007387 */ /* 0x0003e20000100800 */
[----:B------:R-:W-:Y:S02]  /*174d0*/  ISETP.GE.OR P1, PT, R7, R241, !P1 ;  /* 0x000000f10700720c */ /* 0x000fe40004f26670 */
[----:B------:R-:W-:Y:S02]  /*174e0*/  IADD3 R20, R0, 0x39, RZ ;  /* 0x0000003900147810 */ /* 0x000fe40007ffe0ff */
[----:B------:R-:W-:Y:S02]  /*174f0*/  FSEL R222, R54, -INF , !P1 ;  /* 0xff80000036de7808 */ /* 0x000fe40004800000 */
[----:B------:R-:W-:Y:S02]  /*17500*/  FSEL R221, R55, -INF , !P0 ;  /* 0xff80000037dd7808 */ /* 0x000fe40004000000 */
[----:B------:R-:W-:Y:S01]  /*17510*/  ISETP.GE.AND P0, PT, R20, R237, PT ;  /* 0x000000ed1400720c */ /* 0x000fe20003f06270 */
[----:B------:R-:W-:Y:S01]  /*17520*/  STL [R1+0x78], R222 ;  /* 0x000078de01007387 */ /* 0x000fe20000100800 */
[----:B------:R-:W-:Y:S02]  /*17530*/  ISETP.GE.AND P3, PT, R2, R238, PT ;  /* 0x000000ee0200720c */ /* 0x000fe40003f66270 */
[----:B------:R-:W-:Y:S01]  /*17540*/  ISETP.GE.OR P0, PT, R20, R242, !P0 ;  /* 0x000000f21400720c */ /* 0x000fe20004706670 */
[----:B------:R-:W-:Y:S01]  /*17550*/  STL [R1+0x74], R221 ;  /* 0x000074dd01007387 */ /* 0x000fe20000100800 */
[----:B------:R-:W-:Y:S01]  /*17560*/  FSEL R231, R50, -INF , !P2 ;  /* 0xff80000032e77808 */ /* 0x000fe20005000000 */
[----:B------:R-:W-:Y:S01]  /*17570*/  IMAD.MOV.U32 R50, RZ, RZ, R213 ;  /* 0x000000ffff327224 */ /* 0x000fe200078e00d5 */
[C---:B------:R-:W-:Y:S02]  /*17580*/  ISETP.GE.AND P2, PT, R2.reuse, R235, PT ;  /* 0x000000eb0200720c */ /* 0x040fe40003f46270 */
[C---:B------:R-:W-:Y:S02]  /*17590*/  ISETP.GE.OR P3, PT, R2.reuse, R240, !P3 ;  /* 0x000000f00200720c */ /* 0x040fe40005f66670 */
[----:B------:R-:W-:Y:S02]  /*175a0*/  ISETP.GE.OR P2, PT, R2, R239, !P2 ;  /* 0x000000ef0200720c */ /* 0x000fe40005746670 */
[----:B------:R-:W-:Y:S02]  /*175b0*/  FSEL R2, R65, -INF , !P0 ;  /* 0xff80000041027808 */ /* 0x000fe40004000000 */
[----:B-1----:R-:W-:Y:S02]  /*175c0*/  IADD3 R5, R0, 0x38, RZ ;  /* 0x0000003800057810 */ /* 0x002fe40007ffe0ff */
[C---:B------:R-:W-:Y:S02]  /*175d0*/  ISETP.GE.AND P0, PT, R20.reuse, R236, PT ;  /* 0x000000ec1400720c */ /* 0x040fe40003f06270 */
[C---:B------:R-:W-:Y:S02]  /*175e0*/  ISETP.GE.AND P1, PT, R5.reuse, R237, PT ;  /* 0x000000ed0500720c */ /* 0x040fe40003f26270 */
[----:B------:R-:W-:Y:S02]  /*175f0*/  ISETP.GE.OR P0, PT, R20, R241, !P0 ;  /* 0x000000f11400720c */ /* 0x000fe40004706670 */
[----:B------:R-:W-:Y:S02]  /*17600*/  ISETP.GE.OR P1, PT, R5, R242, !P1 ;  /* 0x000000f20500720c */ /* 0x000fe40004f26670 */
[----:B------:R-:W-:Y:S01]  /*17610*/  FSEL R220, R67, -INF , !P0 ;  /* 0xff80000043dc7808 */ /* 0x000fe20004000000 */
[----:B------:R-:W-:Y:S01]  /*17620*/  IMAD.MOV.U32 R67, RZ, RZ, R199 ;  /* 0x000000ffff437224 */ /* 0x000fe200078e00c7 */
[----:B------:R-:W-:Y:S02]  /*17630*/  FSEL R18, R64, -INF , !P1 ;  /* 0xff80000040127808 */ /* 0x000fe40004800000 */
[C---:B------:R-:W-:Y:S02]  /*17640*/  ISETP.GE.AND P1, PT, R5.reuse, R236, PT ;  /* 0x000000ec0500720c */ /* 0x040fe40003f26270 */
[----:B------:R-:W-:Y:S01]  /*17650*/  ISETP.GE.AND P0, PT, R4, R235, PT ;  /* 0x000000eb0400720c */ /* 0x000fe20003f06270 */
[----:B------:R-:W-:Y:S01]  /*17660*/  STL [R1+0x48], R18 ;  /* 0x0000481201007387 */ /* 0x000fe20000100800 */
[----:B------:R-:W-:Y:S02]  /*17670*/  ISETP.GE.OR P1, PT, R5, R241, !P1 ;  /* 0x000000f10500720c */ /* 0x000fe40004f26670 */
[----:B------:R-:W-:Y:S01]  /*17680*/  LOP3.LUT R234, R234, 0xffffffdf, RZ, 0xc0, !PT ;  /* 0xffffffdfeaea7812 */ /* 0x000fe200078ec0ff */
[----:B------:R1:W-:Y:S01]  /*17690*/  STL [R1+0x44], R2 ;  /* 0x0000440201007387 */ /* 0x0003e20000100800 */
[----:B------:R-:W-:Y:S02]  /*176a0*/  FSEL R226, R66, -INF , !P1 ;  /* 0xff80000042e27808 */ /* 0x000fe40004800000 */
[----:B------:R-:W-:Y:S01]  /*176b0*/  ISETP.GE.AND P1, PT, R4, R238, PT ;  /* 0x000000ee0400720c */ /* 0x000fe20003f26270 */
[----:B------:R-:W-:Y:S01]  /*176c0*/  STL [R1+0x70], R220 ;  /* 0x000070dc01007387 */ /* 0x000fe20000100800 */
[----:B------:R-:W-:Y:S02]  /*176d0*/  @P3 LOP3.LUT R234, R234, 0x20, RZ, 0xfc, !PT ;  /* 0x00000020eaea3812 */ /* 0x000fe400078efcff */
[C---:B------:R-:W-:Y:S02]  /*176e0*/  ISETP.GE.OR P3, PT, R4.reuse, R239, !P0 ;  /* 0x000000ef0400720c */ /* 0x040fe40004766670 */
        /* <DEDUP_REMOVED lines=9> */
[C---:B-1----:R-:W-:Y:S01]  /*17780*/  IADD3 R2, R0.reuse, 0x41, RZ ;  /* 0x0000004100027810 */ /* 0x042fe20007ffe0ff */
[----:B------:R-:W-:Y:S01]  /*17790*/  STL [R1+0x3c], R224 ;  /* 0x00003ce001007387 */ /* 0x000fe20000100800 */
[C---:B------:R-:W-:Y:S02]  /*177a0*/  ISETP.GE.OR P1, PT, R201.reuse, R240, !P0 ;  /* 0x000000f0c900720c */ /* 0x040fe40004726670 */
[C---:B------:R-:W-:Y:S02]  /*177b0*/  ISETP.GE.AND P0, PT, R201.reuse, R235, PT ;  /* 0x000000ebc900720c */ /* 0x040fe40003f06270 */
[C---:B------:R-:W-:Y:S02]  /*177c0*/  IADD3 R19, R0.reuse, 0x48, RZ ;  /* 0x0000004800137810 */ /* 0x040fe40007ffe0ff */
[----:B------:R-:W-:Y:S02]  /*177d0*/  ISETP.GE.OR P0, PT, R201, R239, !P0 ;  /* 0x000000efc900720c */ /* 0x000fe40004706670 */
[----:B------:R-:W-:Y:S02]  /*177e0*/  IADD3 R18, R0, 0x49, RZ ;  /* 0x0000004900127810 */ /* 0x000fe40007ffe0ff */
[----:B------:R-:W-:Y:S02]  /*177f0*/  FSEL R36, R11, -INF , !P4 ;  /* 0xff8000000b247808 */ /* 0x000fe40006000000 */
[----:B------:R-:W-:Y:S02]  /*17800*/  FSEL R33, R13, -INF , !P5 ;  /* 0xff8000000d217808 */ /* 0x000fe40006800000 */
[----:B------:R-:W-:Y:S02]  /*17810*/  @P1 LOP3.LUT R234, R234, 0x4, RZ, 0xfc, !PT ;  /* 0x00000004eaea1812 */ /* 0x000fe400078efcff */
[----:B------:R-:W-:Y:S02]  /*17820*/  IADD3 R11, R0, 0x58, RZ ;  /* 0x00000058000b7810 */ /* 0x000fe40007ffe0ff */
[C---:B------:R-:W-:Y:S02]  /*17830*/  LOP3.LUT P2, RZ, R234.reuse, 0x80, RZ, 0xc0, !PT ;  /* 0x00000080eaff7812 */ /* 0x040fe4000784c0ff */
[----:B------:R-:W-:Y:S02]  /*17840*/  LOP3.LUT R234, R234, 0xfffffffd, RZ, 0xc0, !PT ;  /* 0xfffffffdeaea7812 */ /* 0x000fe400078ec0ff */
[----:B------:R-:W-:Y:S02]  /*17850*/  FSEL R35, R9, -INF , !P2 ;  /* 0xff80000009237808 */ /* 0x000fe40005000000 */
[----:B------:R-:W-:Y:S02]  /*17860*/  @P0 LOP3.LUT R234, R234, 0x2, RZ, 0xfc, !PT ;  /* 0x00000002eaea0812 */ /* 0x000fe400078efcff */
[----:B------:R-:W-:Y:S02]  /*17870*/  ISETP.GE.AND P0, PT, R2, R237, PT ;  /* 0x000000ed0200720c */ /* 0x000fe40003f06270 */
[----:B------:R-:W-:Y:S02]  /*17880*/  LOP3.LUT R234, R234, 0xfffffffe, RZ, 0xc0, !PT ;  /* 0xfffffffeeaea7812 */ /* 0x000fe400078ec0ff */
[----:B------:R-:W-:Y:S02]  /*17890*/  ISETP.GE.OR P0, PT, R2, R242, !P0 ;  /* 0x000000f20200720c */ /* 0x000fe40004706670 */
[----:B------:R-:W-:Y:S02]  /*178a0*/  FSEL R15, R15, -INF , !P3 ;  /* 0xff8000000f0f7808 */ /* 0x000fe40005800000 */
[----:B------:R-:W-:Y:S01]  /*178b0*/  FSEL R223, R69, -INF , !P0 ;  /* 0xff80000045df7808 */ /* 0x000fe20004000000 */
[----:B------:R-:W-:Y:S01]  /*178c0*/  IMAD.MOV.U32 R69, RZ, RZ, R211 ;  /* 0x000000ffff457224 */ /* 0x000fe200078e00d3 */
[----:B------:R-:W-:Y:S02]  /*178d0*/  ISETP.GE.AND P0, PT, R4, R236, PT ;  /* 0x000000ec0400720c */ /* 0x000fe40003f06270 */
[----:B------:R-:W-:Y:S01]  /*178e0*/  IADD3 R9, R0, 0x60, RZ ;  /* 0x0000006000097810 */ /* 0x000fe20007ffe0ff */
[----:B------:R-:W-:Y:S01]  /*178f0*/  STL [R1+0x38], R223 ;  /* 0x000038df01007387 */ /* 0x000fe20000100800 */
[----:B------:R-:W-:Y:S02]  /*17900*/  ISETP.GE.OR P0, PT, R4, R241, !P0 ;  /* 0x000000f10400720c */ /* 0x000fe40004706670 */
[----:B------:R-:W-:Y:S02]  /*17910*/  MOV R39, R228 ;  /* 0x000000e400277202 */ /* 0x000fe40000000f00 */
[----:B------:R-:W-:Y:S02]  /*17920*/  FSEL R66, R70, -INF , !P0 ;  /* 0xff80000046427808 */ /* 0x000fe40004000000 */
[C---:B------:R-:W-:Y:S02]  /*17930*/  ISETP.GE.AND P0, PT, R2.reuse, R236, PT ;  /* 0x000000ec0200720c */ /* 0x040fe40003f06270 */
[----:B------:R-:W-:Y:S02]  /*17940*/  MOV R53, R197 ;  /* 0x000000c500357202 */ /* 0x000fe40000000f00 */
[----:B------:R-:W-:Y:S02]  /*17950*/  ISETP.GE.OR P0, PT, R2, R241, !P0 ;  /* 0x000000f10200720c */ /* 0x000fe40004706670 */
[----:B------:R-:W-:Y:S02]  /*17960*/  FMNMX.FTZ R13, R203, R3, !PT ;  /* 0x00000003cb0d7209 */ /* 0x000fe40007810000 */
[----:B------:R-:W-:Y:S02]  /*17970*/  FSEL R214, R71, -INF , !P0 ;  /* 0xff80000047d67808 */ /* 0x000fe40004000000 */
[C---:B------:R-:W-:Y:S02]  /*17980*/  ISETP.GE.AND P0, PT, R202.reuse, R238, PT ;  /* 0x000000eeca00720c */ /* 0x040fe40003f06270 */
[----:B------:R-:W-:Y:S01]  /*17990*/  FMNMX.FTZ R13, R205, R13, !PT ;  /* 0x0000000dcd0d7209 */ /* 0x000fe20007810000 */
[----:B------:R-:W-:Y:S01]  /*179a0*/  STL [R1+0x6c], R214 ;  /* 0x00006cd601007387 */ /* 0x000fe20000100800 */
[C---:B------:R-:W-:Y:S02]  /*179b0*/  ISETP.GE.OR P1, PT, R202.reuse, R240, !P0 ;  /* 0x000000f0ca00720c */ /* 0x040fe40004726670 */
[----:B------:R-:W-:Y:S02]  /*179c0*/  ISETP.GE.AND P0, PT, R202, R235, PT ;  /* 0x000000ebca00720c */ /* 0x000fe40003f06270 */
[----:B------:R-:W-:Y:S02]  /*179d0*/  FMNMX.FTZ R13, R208, R13, !PT ;  /* 0x0000000dd00d7209 */ /* 0x000fe40007810000 */
[----:B------:R-:W-:Y:S02]  /*179e0*/  ISETP.GE.OR P6, PT, R202, R239, !P0 ;  /* 0x000000efca00720c */ /* 0x000fe400047c6670 */
[----:B------:R-:W-:Y:S02]  /*179f0*/  ISETP.GE.AND P0, PT, R19, R237, PT ;  /* 0x000000ed1300720c */ /* 0x000fe40003f06270 */
[----:B------:R-:W-:Y:S02]  /*17a00*/  FMNMX.FTZ R13, R207, R13, !PT ;  /* 0x0000000dcf0d7209 */ /* 0x000fe40007810000 */
[----:B------:R-:W-:Y:S02]  /*17a10*/  ISETP.GE.OR P0, PT, R19, R242, !P0 ;  /* 0x000000f21300720c */ /* 0x000fe40004706670 */
[----:B------:R-:W-:Y:S02]  /*17a20*/  @P1 LOP3.LUT R234, R234, 0x1, RZ, 0xfc, !PT ;  /* 0x00000001eaea1812 */ /* 0x000fe400078efcff */
[----:B------:R-:W-:Y:S02]  /*17a30*/  FSEL R80, R80, -INF , !P0 ;  /* 0xff80000050507808 */ /* 0x000fe40004000000 */
[----:B------:R-:W-:Y:S02]  /*17a40*/  ISETP.GE.AND P0, PT, R16, R238, PT ;  /* 0x000000ee1000720c */ /* 0x000fe40003f06270 */
[----:B------:R-:W-:Y:S01]  /*17a50*/  LOP3.LUT R234, R234, 0xffbfffff, RZ, 0xc0, !PT ;  /* 0xffbfffffeaea7812 */ /* 0x000fe200078ec0ff */
[----:B------:R-:W-:Y:S01]  /*17a60*/  STL [R1+0x34], R80 ;  /* 0x0000345001007387 */ /* 0x000fe20000100800 */
[----:B------:R-:W-:Y:S02]  /*17a70*/  FMNMX.FTZ R13, R37, R13, !PT ;  /* 0x0000000d250d7209 */ /* 0x000fe40007810000 */
[----:B------:R-:W-:Y:S02]  /*17a80*/  @P6 LOP3.LUT R234, R234, 0x400000, RZ, 0xfc, !PT ;  /* 0x00400000eaea6812 */ /* 0x000fe400078efcff */
[C---:B------:R-:W-:Y:S02]  /*17a90*/  ISETP.GE.OR P6, PT, R16.reuse, R240, !P0 ;  /* 0x000000f01000720c */ /* 0x040fe400047c6670 */
[----:B------:R-:W-:Y:S02]  /*17aa0*/  ISETP.GE.AND P0, PT, R16, R235, PT ;  /* 0x000000eb1000720c */ /* 0x000fe40003f06270 */
[----:B------:R-:W-:Y:S02]  /*17ab0*/  LOP3.LUT R234, R234, 0xffffdfff, RZ, 0xc0, !PT ;  /* 0xffffdfffeaea7812 */ /* 0x000fe400078ec0ff */
[----:B------:R-:W-:Y:S02]  /*17ac0*/  ISETP.GE.OR P1, PT, R16, R239, !P0 ;  /* 0x000000ef1000720c */ /* 0x000fe40004726670 */
[----:B------:R-:W-:Y:S02]  /*17ad0*/  ISETP.GE.AND P0, PT, R18, R237, PT ;  /* 0x000000ed1200720c */ /* 0x000fe40003f06270 */
[----:B------:R-:W-:Y:S02]  /*17ae0*/  FMNMX.FTZ R13, R38, R13, !PT ;  /* 0x0000000d260d7209 */ /* 0x000fe40007810000 */
[----:B------:R-:W-:Y:S02]  /*17af0*/  ISETP.GE.OR P0, PT, R18, R242, !P0 ;  /* 0x000000f21200720c */ /* 0x000fe40004706670 */
[----:B------:R-:W-:Y:S02]  /*17b00*/  @P6 LOP3.LUT R234, R234, 0x2000, RZ, 0xfc, !PT ;  /* 0x00002000eaea6812 */ /* 0x000fe400078efcff */
[----:B------:R-:W-:Y:S02]  /*17b10*/  FSEL R16, R81, -INF , !P0 ;  /* 0xff80000051107808 */ /* 0x000fe40004000000 */
[CC--:B------:R-:W-:Y:S02]  /*17b20*/  ISETP.GE.AND P0, PT, R19.reuse, R236.reuse, PT ;  /* 0x000000ec1300720c */ /* 0x0c0fe40003f06270 */
[----:B------:R-:W-:Y:S01]  /*17b30*/  LOP3.LUT R234, R234, 0xfffffff7, RZ, 0xc0, !PT ;  /* 0xfffffff7eaea7812 */ /* 0x000fe200078ec0ff */
[----:B------:R1:W-:Y:S01]  /*17b40*/  STL [R1+0x30], R16 ;  /* 0x0000301001007387 */ /* 0x0003e20000100800 */
[-C--:B------:R-:W-:Y:S02]  /*17b50*/  ISETP.GE.OR P0, PT, R19, R241.reuse, !P0 ;  /* 0x000000f11300720c */ /* 0x080fe40004706670 */
[----:B------:R-:W-:Y:S02]  /*17b60*/  @P1 LOP3.LUT R234, R234, 0x8, RZ, 0xfc, !PT ;  /* 0x00000008eaea1812 */ /* 0x000fe400078efcff */
[----:B------:R-:W-:Y:S02]  /*17b70*/  FSEL R71, R82, -INF , !P0 ;  /* 0xff80000052477808 */ /* 0x000fe40004000000 */
[----:B------:R-:W-:Y:S02]  /*17b80*/  ISETP.GE.AND P0, PT, R18, R236, PT ;  /* 0x000000ec1200720c */ /* 0x000fe40003f06270 */
[----:B------:R-:W-:Y:S01]  /*17b90*/  LOP3.LUT R234, R234, 0xffdfffff, RZ, 0xc0, !PT ;  /* 0xffdfffffeaea7812 */ /* 0x000fe200078ec0ff */
[----:B------:R-:W-:Y:S01]  /*17ba0*/  STL [R1+0x68], R71 ;  /* 0x0000684701007387 */ /* 0x000fe20000100800 */
[----:B------:R-:W-:Y:S02]  /*17bb0*/  ISETP.GE.OR P0, PT, R18, R241, !P0 ;  /* 0x000000f11200720c */ /* 0x000fe40004706670 */
[----:B------:R-:W-:Y:S04]  /*17bc0*/  FMNMX.FTZ R13, R50, R13, !PT ;  /* 0x0000000d320d7209 */ /* 0x000fe80007810000 */
[----:B------:R-:W-:Y:S04]  /*17bd0*/  FMNMX.FTZ R13, R51, R13, !PT ;  /* 0x0000000d330d7209 */ /* 0x000fe80007810000 */
[----:B------:R-:W-:Y:S02]  /*17be0*/  FMNMX.FTZ R13, R135, R13, !PT ;  /* 0x0000000d870d7209 */ /* 0x000fe40007810000 */
[----:B-1----:R-:W-:Y:S02]  /*17bf0*/  FSEL R16, R83, -INF , !P0 ;  /* 0xff80000053107808 */ /* 0x002fe40004000000 */
[C---:B------:R-:W-:Y:S02]  /*17c00*/  ISETP.GE.AND P0, PT, R0.reuse, R238, PT ;  /* 0x000000ee0000720c */ /* 0x040fe40003f06270 */
[----:B------:R-:W-:Y:S01]  /*17c10*/  FMNMX.FTZ R13, R53, R13, !PT ;  /* 0x0000000d350d7209 */ /* 0x000fe20007810000 */
[----:B------:R-:W-:Y:S01]  /*17c20*/  IMAD.MOV.U32 R53, RZ, RZ, R198 ;  /* 0x000000ffff357224 */ /* 0x000fe200078e00c6 */
[----:B------:R-:W-:Y:S01]  /*17c30*/  ISETP.GE.OR P0, PT, R0, R240, !P0 ;  /* 0x000000f00000720c */ /* 0x000fe20004706670 */
[----:B------:R1:W-:Y:S01]  /*17c40*/  STL [R1+0x64], R16 ;  /* 0x0000641001007387 */ /* 0x0003e20000100800 */
[----:B------:R-:W-:Y:S02]  /*17c50*/  FMNMX.FTZ R13, R69, R13, !PT ;  /* 0x0000000d450d7209 */ /* 0x000fe40007810000 */
[----:B------:R-:W-:Y:S02]  /*17c60*/  FSEL R32, R8, -INF , !P0 ;  /* 0xff80000008207808 */ /* 0x000fe40004000000 */
[C---:B------:R-:W-:Y:S02]  /*17c70*/  ISETP.GE.AND P0, PT, R0.reuse, R235, PT ;  /* 0x000000eb0000720c */ /* 0x040fe40003f06270 */
[----:B------:R-:W-:Y:S01]  /*17c80*/  FMNMX.FTZ R13, R67, R13, !PT ;  /* 0x0000000d430d7209 */ /* 0x000fe20007810000 */
[----:B------:R-:W-:Y:S01]  /*17c90*/  IMAD.MOV.U32 R67, RZ, RZ, R226 ;  /* 0x000000ffff437224 */ /* 0x000fe200078e00e2 */
[----:B------:R-:W-:Y:S04]  /*17ca0*/  ISETP.GE.OR P0, PT, R0, R239, !P0 ;  /* 0x000000ef0000720c */ /* 0x000fe80004706670 */
[----:B------:R-:W-:Y:S02]  /*17cb0*/  FSEL R34, R10, -INF , !P0 ;  /* 0xff8000000a227808 */ /* 0x000fe40004000000 */
[C---:B------:R-:W-:Y:S02]  /*17cc0*/  ISETP.GE.AND P0, PT, R17.reuse, R238, PT ;  /* 0x000000ee1100720c */ /* 0x040fe40003f06270 */
[C---:B------:R-:W-:Y:S02]  /*17cd0*/  IADD3 R10, R0.reuse, 0x59, RZ ;  /* 0x00000059000a7810 */ /* 0x040fe40007ffe0ff */
[C---:B------:R-:W-:Y:S02]  /*17ce0*/  ISETP.GE.OR P2, PT, R17.reuse, R240, !P0 ;  /* 0x000000f01100720c */ /* 0x040fe40004746670 */
[C---:B------:R-:W-:Y:S04]  /*17cf0*/  ISETP.GE.AND P0, PT, R17.reuse, R235, PT ;  /* 0x000000eb1100720c */ /* 0x040fe80003f06270 */
[----:B------:R-:W-:Y:S02]  /*17d00*/  ISETP.GE.OR P1, PT, R17, R239, !P0 ;  /* 0x000000ef1100720c */ /* 0x000fe40004726670 */
[C---:B------:R-:W-:Y:S02]  /*17d10*/  IADD3 R17, R0.reuse, 0x50, RZ ;  /* 0x0000005000117810 */ /* 0x040fe40007ffe0ff */
[----:B-1----:R-:W-:Y:S02]  /*17d20*/  IADD3 R16, R0, 0x51, RZ ;  /* 0x0000005100107810 */ /* 0x002fe40007ffe0ff */
[C---:B------:R-:W-:Y:S02]  /*17d30*/  ISETP.GE.AND P0, PT, R17.reuse, R237, PT ;  /* 0x000000ed1100720c */ /* 0x040fe40003f06270 */
[----:B------:R-:W-:Y:S02]  /*17d40*/  @P2 LOP3.LUT R234, R234, 0x200000, RZ, 0xfc, !PT ;  /* 0x00200000eaea2812 */ /* 0x000fe400078efcff */
[----:B------:R-:W-:Y:S02]  /*17d50*/  ISETP.GE.OR P0, PT, R17, R242, !P0 ;  /* 0x000000f21100720c */ /* 0x000fe40004706670 */
[----:B------:R-:W-:Y:S02]  /*17d60*/  LOP3.LUT P2, RZ, R234, 0x10, RZ, 0xc0, !PT ;  /* 0x00000010eaff7812 */ /* 0x000fe4000784c0ff */
[----:B------:R-:W-:Y:S02]  /*17d70*/  FSEL R8, R84, -INF , !P0 ;  /* 0xff80000054087808 */ /* 0x000fe40004000000 */
[C---:B------:R-:W-:Y:S02]  /*17d80*/  ISETP.GE.AND P0, PT, R23.reuse, R238, PT ;  /* 0x000000ee1700720c */ /* 0x040fe40003f06270 */
[----:B------:R-:W-:Y:S01]  /*17d90*/  LOP3.LUT R234, R234, 0xff7fffff, RZ, 0xc0, !PT ;  /* 0xff7fffffeaea7812 */ /* 0x000fe200078ec0ff */
[----:B------:R1:W-:Y:S01]  /*17da0*/  STL [R1+0xc], R8 ;  /* 0x00000c0801007387 */ /* 0x0003e20000100800 */
[C---:B------:R-:W-:Y:S02]  /*17db0*/  ISETP.GE.OR P0, PT, R23.reuse, R240, !P0 ;  /* 0x000000f01700720c */ /* 0x040fe40004706670 */
[----:B------:R-:W-:Y:S02]  /*17dc0*/  @P1 LOP3.LUT R234, R234, 0x800000, RZ, 0xfc, !PT ;  /* 0x00800000eaea1812 */ /* 0x000fe400078efcff */
[----:B------:R-:W-:Y:S02]  /*17dd0*/  FSEL R14, R14, -INF , !P2 ;  /* 0xff8000000e0e7808 */ /* 0x000fe40005000000 */
[C---:B------:R-:W-:Y:S02]  /*17de0*/  LOP3.LUT P1, RZ, R234.reuse, 0x4, RZ, 0xc0, !PT ;  /* 0x00000004eaff7812 */ /* 0x040fe4000782c0ff */
[C---:B------:R-:W-:Y:S02]  /*17df0*/  LOP3.LUT P6, RZ, R234.reuse, 0x1, RZ, 0xc0, !PT ;  /* 0x00000001eaff7812 */ /* 0x040fe400078cc0ff */
[----:B------:R-:W-:Y:S04]  /*17e00*/  LOP3.LUT R234, R234, 0xffffefff, RZ, 0xc0, !PT ;  /* 0xffffefffeaea7812 */ /* 0x000fe800078ec0ff */
[----:B------:R-:W-:Y:S02]  /*17e10*/  @P0 LOP3.LUT R234, R234, 0x1000, RZ, 0xfc, !PT ;  /* 0x00001000eaea0812 */ /* 0x000fe400078efcff */
[C---:B------:R-:W-:Y:S04]  /*17e20*/  ISETP.GE.AND P0, PT, R23.reuse, R235, PT ;  /* 0x000000eb1700720c */ /* 0x040fe80003f06270 */
[----:B------:R-:W-:Y:S02]  /*17e30*/  ISETP.GE.OR P4, PT, R23, R239, !P0 ;  /* 0x000000ef1700720c */ /* 0x000fe40004786670 */
[----:B------:R-:W-:Y:S02]  /*17e40*/  ISETP.GE.AND P0, PT, R16, R237, PT ;  /* 0x000000ed1000720c */ /* 0x000fe40003f06270 */
[----:B------:R-:W-:Y:S02]  /*17e50*/  FSEL R232, R42, -INF , !P4 ;  /* 0xff8000002ae87808 */ /* 0x000fe40006000000 */
[----:B------:R-:W-:Y:S04]  /*17e60*/  ISETP.GE.OR P0, PT, R16, R242, !P0 ;  /* 0x000000f21000720c */ /* 0x000fe80004706670 */
[----:B-1----:R-:W-:Y:S02]  /*17e70*/  FSEL R8, R85, -INF , !P0 ;  /* 0xff80000055087808 */ /* 0x002fe40004000000 */
[CC--:B------:R-:W-:Y:S03]  /*17e80*/  ISETP.GE.AND P0, PT, R17.reuse, R236.reuse, PT ;  /* 0x000000ec1100720c */ /* 0x0c0fe60003f06270 */
[----:B------:R1:W-:Y:S01]  /*17e90*/  STL [R1+0x8], R8 ;  /* 0x0000080801007387 */ /* 0x0003e20000100800 */
[-C--:B------:R-:W-:Y:S04]  /*17ea0*/  ISETP.GE.OR P0, PT, R17, R241.reuse, !P0 ;  /* 0x000000f11100720c */ /* 0x080fe80004706670 */
        /* <DEDUP_REMOVED lines=8> */
[C---:B------:R-:W-:Y:S02]  /*17f30*/  ISETP.GE.OR P5, PT, R200.reuse, R240, !P0 ;  /* 0x000000f0c800720c */ /* 0x040fe400047a6670 */
[C---:B------:R-:W-:Y:S02]  /*17f40*/  ISETP.GE.AND P0, PT, R200.reuse, R235, PT ;  /* 0x000000ebc800720c */ /* 0x040fe40003f06270 */
[----:B------:R-:W-:Y:S02]  /*17f50*/  FSEL R41, R41, -INF , !P5 ;  /* 0xff80000029297808 */ /* 0x000fe40006800000 */
[----:B------:R-:W-:Y:S02]  /*17f60*/  ISETP.GE.OR P3, PT, R200, R239, !P0 ;  /* 0x000000efc800720c */ /* 0x000fe40004766670 */
[----:B------:R-:W-:Y:S02]  /*17f70*/  ISETP.GE.AND P0, PT, R11, R237, PT ;  /* 0x000000ed0b00720c */ /* 0x000fe40003f06270 */
[----:B------:R-:W-:Y:S02]  /*17f80*/  FSEL R43, R43, -INF , !P3 ;  /* 0xff8000002b2b7808 */ /* 0x000fe40005800000 */
[----:B------:R-:W-:Y:S04]  /*17f90*/  ISETP.GE.OR P0, PT, R11, R242, !P0 ;  /* 0x000000f20b00720c */ /* 0x000fe80004706670 */
[----:B------:R-:W-:Y:S02]  /*17fa0*/  FSEL R48, R96, -INF , !P0 ;  /* 0xff80000060307808 */ /* 0x000fe40004000000 */
[C---:B------:R-:W-:Y:S02]  /*17fb0*/  ISETP.GE.AND P0, PT, R22.reuse, R238, PT ;  /* 0x000000ee1600720c */ /* 0x040fe40003f06270 */
[----:B------:R-:W-:Y:S02]  /*17fc0*/  FSEL R96, R25, -INF , !P6 ;  /* 0xff80000019607808 */ /* 0x000fe40007000000 */
[C---:B------:R-:W-:Y:S02]  /*17fd0*/  ISETP.GE.OR P2, PT, R22.reuse, R240, !P0 ;  /* 0x000000f01600720c */ /* 0x040fe40004746670 */
[C---:B------:R-:W-:Y:S04]  /*17fe0*/  ISETP.GE.AND P0, PT, R22.reuse, R235, PT ;  /* 0x000000eb1600720c */ /* 0x040fe80003f06270 */
[----:B------:R-:W-:Y:S07]  /*17ff0*/  ISETP.GE.OR P0, PT, R22, R239, !P0 ;  /* 0x000000ef1600720c */ /* 0x000fee0004706670 */
[----:B------:R-:W-:Y:S04]  /*18000*/  @P2 LOP3.LUT R234, R234, 0x800, RZ, 0xfc, !PT ;  /* 0x00000800eaea2812 */ /* 0x000fe800078efcff */
[C---:B------:R-:W-:Y:S02]  /*18010*/  LOP3.LUT P2, RZ, R234.reuse, 0x2000, RZ, 0xc0, !PT ;  /* 0x00002000eaff7812 */ /* 0x040fe4000784c0ff */
[----:B------:R-:W-:Y:S02]  /*18020*/  LOP3.LUT R234, R234, 0xfffffbff, RZ, 0xc0, !PT ;  /* 0xfffffbffeaea7812 */ /* 0x000fe400078ec0ff */
[----:B------:R-:W-:Y:S02]  /*18030*/  FSEL R86, R28, -INF , !P2 ;  /* 0xff8000001c567808 */ /* 0x000fe40005000000 */
[----:B------:R-:W-:Y:S02]  /*18040*/  @P0 LOP3.LUT R234, R234, 0x400, RZ, 0xfc, !PT ;  /* 0x00000400eaea0812 */ /* 0x000fe400078efcff */
[----:B------:R-:W-:Y:S02]  /*18050*/  ISETP.GE.AND P0, PT, R10, R237, PT ;  /* 0x000000ed0a00720c */ /* 0x000fe40003f06270 */
[----:B------:R-:W-:Y:S02]  /*18060*/  LOP3.LUT P6, RZ, R234, 0x400000, RZ, 0xc0, !PT ;  /* 0x00400000eaff7812 */ /* 0x000fe400078cc0ff */
[----:B------:R-:W-:Y:S02]  /*18070*/  ISETP.GE.OR P0, PT, R10, R242, !P0 ;  /* 0x000000f20a00720c */ /* 0x000fe40004706670 */
[----:B------:R-:W-:Y:S02]  /*18080*/  FSEL R202, R27, -INF , !P6 ;  /* 0xff8000001bca7808 */ /* 0x000fe40007000000 */
[----:B------:R-:W-:Y:S02]  /*18090*/  FSEL R252, R97, -INF , !P0 ;  /* 0xff80000061fc7808 */ /* 0x000fe40004000000 */
[CC--:B------:R-:W-:Y:S04]  /*180a0*/  ISETP.GE.AND P0, PT, R11.reuse, R236.reuse, PT ;  /* 0x000000ec0b00720c */ /* 0x0c0fe80003f06270 */
[-C--:B------:R-:W-:Y:S04]  /*180b0*/  ISETP.GE.OR P0, PT, R11, R241.reuse, !P0 ;  /* 0x000000f10b00720c */ /* 0x080fe80004706670 */
[----:B-1----:R-:W-:Y:S02]  /*180c0*/  FSEL R8, R98, -INF , !P0 ;  /* 0xff80000062087808 */ /* 0x002fe40004000000 */
[----:B------:R-:W-:Y:S02]  /*180d0*/  ISETP.GE.AND P0, PT, R10, R236, PT ;  /* 0x000000ec0a00720c */ /* 0x000fe40003f06270 */
[----:B------:R-:W-:Y:S01]  /*180e0*/  FSEL R98, R24, -INF , !P1 ;  /* 0xff80000018627808 */ /* 0x000fe20004800000 */
[----:B------:R1:W-:Y:S01]  /*180f0*/  STL [R1+0x2c], R8 ;  /* 0x00002c0801007387 */ /* 0x0003e20000100800 */
[----:B------:R-:W-:Y:S02]  /*18100*/  ISETP.GE.OR P0, PT, R10, R241, !P0 ;  /* 0x000000f10a00720c */ /* 0x000fe40004706670 */
[C---:B------:R-:W-:Y:S04]  /*18110*/  LOP3.LUT P1, RZ, R234.reuse, 0x800000, RZ, 0xc0, !PT ;  /* 0x00800000eaff7812 */ /* 0x040fe8000782c0ff */
[----:B------:R-:W-:Y:S02]  /*18120*/  FSEL R215, R31, -INF , !P1 ;  /* 0xff8000001fd77808 */ /* 0x000fe40004800000 */
[----:B-1----:R-:W-:Y:S02]  /*18130*/  FSEL R8, R99, -INF , !P0 ;  /* 0xff80000063087808 */ /* 0x002fe40004000000 */
[C---:B------:R-:W-:Y:S02]  /*18140*/  LOP3.LUT P0, RZ, R234.reuse, 0x2, RZ, 0xc0, !PT ;  /* 0x00000002eaff7812 */ /* 0x040fe4000780c0ff */
[----:B------:R-:W-:Y:S01]  /*18150*/  LOP3.LUT R234, R234, 0xffffffbf, RZ, 0xc0, !PT ;  /* 0xffffffbfeaea7812 */ /* 0x000fe200078ec0ff */
[----:B------:R1:W-:Y:S01]  /*18160*/  STL [R1+0x28], R8 ;  /* 0x0000280801007387 */ /* 0x0003e20000100800 */
[----:B------:R-:W-:Y:S02]  /*18170*/  FSEL R211, R26, -INF , !P0 ;  /* 0xff8000001ad37808 */ /* 0x000fe40004000000 */
[C---:B------:R-:W-:Y:S04]  /*18180*/  ISETP.GE.AND P0, PT, R6.reuse, R238, PT ;  /* 0x000000ee0600720c */ /* 0x040fe80003f06270 */
[C---:B------:R-:W-:Y:S02]  /*18190*/  ISETP.GE.OR P6, PT, R6.reuse, R240, !P0 ;  /* 0x000000f00600720c */ /* 0x040fe400047c6670 */
[----:B------:R-:W-:Y:S11]  /*181a0*/  ISETP.GE.AND P0, PT, R6, R235, PT ;  /* 0x000000eb0600720c */ /* 0x000ff60003f06270 */
[----:B------:R-:W-:Y:S02]  /*181b0*/  @P6 LOP3.LUT R234, R234, 0x40, RZ, 0xfc, !PT ;  /* 0x00000040eaea6812 */ /* 0x000fe400078efcff */
[----:B------:R-:W-:Y:S02]  /*181c0*/  ISETP.GE.OR P6, PT, R6, R239, !P0 ;  /* 0x000000ef0600720c */ /* 0x000fe400047c6670 */
[C---:B------:R-:W-:Y:S02]  /*181d0*/  ISETP.GE.AND P0, PT, R9.reuse, R237, PT ;  /* 0x000000ed0900720c */ /* 0x040fe40003f06270 */
[----:B------:R-:W-:Y:S02]  /*181e0*/  LOP3.LUT R234, R234, 0xffffffdf, RZ, 0xc0, !PT ;  /* 0xffffffdfeaea7812 */ /* 0x000fe400078ec0ff */
[----:B------:R-:W-:Y:S02]  /*181f0*/  ISETP.GE.OR P0, PT, R9, R242, !P0 ;  /* 0x000000f20900720c */ /* 0x000fe40004706670 */
[----:B-1----:R-:W-:Y:S02]  /*18200*/  IADD3 R8, R0, 0x61, RZ ;  /* 0x0000006100087810 */ /* 0x002fe40007ffe0ff */
[----:B------:R-:W-:Y:S02]  /*18210*/  FSEL R248, R100, -INF , !P0 ;  /* 0xff80000064f87808 */ /* 0x000fe40004000000 */
[C---:B------:R-:W-:Y:S02]  /*18220*/  ISETP.GE.AND P0, PT, R7.reuse, R238, PT ;  /* 0x000000ee0700720c */ /* 0x040fe40003f06270 */
[----:B------:R-:W-:Y:S02]  /*18230*/  @P6 LOP3.LUT R234, R234, 0x20, RZ, 0xfc, !PT ;  /* 0x00000020eaea6812 */ /* 0x000fe400078efcff */
[C---:B------:R-:W-:Y:S02]  /*18240*/  ISETP.GE.OR P6, PT, R7.reuse, R240, !P0 ;  /* 0x000000f00700720c */ /* 0x040fe400047c6670 */
[C---:B------:R-:W-:Y:S02]  /*18250*/  ISETP.GE.AND P0, PT, R7.reuse, R235, PT ;  /* 0x000000eb0700720c */ /* 0x040fe40003f06270 */
[----:B------:R-:W-:Y:S02]  /*18260*/  LOP3.LUT R234, R234, 0xfffffeff, RZ, 0xc0, !PT ;  /* 0xfffffeffeaea7812 */ /* 0x000fe400078ec0ff */
[----:B------:R-:W-:Y:S02]  /*18270*/  ISETP.GE.OR P0, PT, R7, R239, !P0 ;  /* 0x000000ef0700720c */ /* 0x000fe40004706670 */
[C---:B------:R-:W-:Y:S02]  /*18280*/  IADD3 R7, R0.reuse, 0x68, RZ ;  /* 0x0000006800077810 */ /* 0x040fe40007ffe0ff */
[----:B------:R-:W-:Y:S03]  /*18290*/  IADD3 R6, R0, 0x69, RZ ;  /* 0x0000006900067810 */ /* 0x000fe60007ffe0ff */
        /* <DEDUP_REMOVED lines=10> */
[CC--:B------:R-:W-:Y:S01]  /*18340*/  ISETP.GE.AND P0, PT, R9.reuse, R236.reuse, PT ;  /* 0x000000ec0900720c */ /* 0x0c0fe20003f06270 */
[----:B------:R-:W3:Y:S03]  /*18350*/  LDL.LU R101, [R1+0x44] ;  /* 0x0000440001657983 */ /* 0x000ee60000300800 */
[-C--:B------:R-:W-:Y:S04]  /*18360*/  ISETP.GE.OR P0, PT, R9, R241.reuse, !P0 ;  /* 0x000000f10900720c */ /* 0x080fe80004706670 */
[----:B------:R-:W-:Y:S02]  /*18370*/  FSEL R243, R102, -INF , !P0 ;  /* 0xff80000066f37808 */ /* 0x000fe40004000000 */
[C---:B------:R-:W-:Y:S01]  /*18380*/  ISETP.GE.AND P0, PT, R8.reuse, R236, PT ;  /* 0x000000ec0800720c */ /* 0x040fe20003f06270 */
[----:B------:R-:W3:Y:S03]  /*18390*/  LDL.LU R102, [R1+0x48] ;  /* 0x0000480001667983 */ /* 0x000ee60000300800 */
[----:B------:R-:W-:Y:S04]  /*183a0*/  ISETP.GE.OR P0, PT, R8, R241, !P0 ;  /* 0x000000f10800720c */ /* 0x000fe80004706670 */
[----:B------:R-:W-:Y:S02]  /*183b0*/  FSEL R233, R103, -INF , !P0 ;  /* 0xff80000067e97808 */ /* 0x000fe40004000000 */
[----:B------:R-:W4:Y:S01]  /*183c0*/  LDL.LU R103, [R1+0x4c] ;  /* 0x00004c0001677983 */ /* 0x000f220000300800 */
[C---:B------:R-:W-:Y:S02]  /*183d0*/  LOP3.LUT P0, RZ, R234.reuse, 0x8, RZ, 0xc0, !PT ;  /* 0x00000008eaff7812 */ /* 0x040fe4000780c0ff */
[----:B------:R-:W-:Y:S01]  /*183e0*/  LOP3.LUT R234, R234, 0xffffffef, RZ, 0xc0, !PT ;  /* 0xffffffefeaea7812 */ /* 0x000fe200078ec0ff */
[----:B------:R1:W-:Y:S01]  /*183f0*/  STL [R1+0x118], R237 ;  /* 0x000118ed01007387 */ /* 0x0003e20000100800 */
[----:B------:R-:W-:Y:S02]  /*18400*/  FSEL R244, R30, -INF , !P0 ;  /* 0xff8000001ef47808 */ /* 0x000fe40004000000 */
[C---:B------:R-:W-:Y:S04]  /*18410*/  ISETP.GE.AND P0, PT, R21.reuse, R238, PT ;  /* 0x000000ee1500720c */ /* 0x040fe80003f06270 */
[C---:B------:R-:W-:Y:S02]  /*18420*/  ISETP.GE.OR P2, PT, R21.reuse, R240, !P0 ;  /* 0x000000f01500720c */ /* 0x040fe40004746670 */
[C---:B------:R-:W-:Y:S04]  /*18430*/  ISETP.GE.AND P0, PT, R21.reuse, R235, PT ;  /* 0x000000eb1500720c */ /* 0x040fe80003f06270 */
[----:B------:R-:W-:Y:S02]  /*18440*/  ISETP.GE.OR P1, PT, R21, R239, !P0 ;  /* 0x000000ef1500720c */ /* 0x000fe40004726670 */
[C---:B------:R-:W-:Y:S04]  /*18450*/  ISETP.GE.AND P0, PT, R7.reuse, R237, PT ;  /* 0x000000ed0700720c */ /* 0x040fe80003f06270 */
[----:B------:R-:W-:Y:S02]  /*18460*/  ISETP.GE.OR P0, PT, R7, R242, !P0 ;  /* 0x000000f20700720c */ /* 0x000fe40004706670 */
[----:B------:R-:W-:Y:S02]  /*18470*/  @P2 LOP3.LUT R234, R234, 0x10, RZ, 0xfc, !PT ;  /* 0x00000010eaea2812 */ /* 0x000fe400078efcff */
[----:B------:R-:W-:Y:S02]  /*18480*/  FSEL R213, R112, -INF , !P0 ;  /* 0xff80000070d57808 */ /* 0x000fe40004000000 */
[C---:B------:R-:W-:Y:S02]  /*18490*/  ISETP.GE.AND P0, PT, R5.reuse, R238, PT ;  /* 0x000000ee0500720c */ /* 0x040fe40003f06270 */
[----:B------:R-:W-:Y:S02]  /*184a0*/  LOP3.LUT R234, R234, 0xfffffff7, RZ, 0xc0, !PT ;  /* 0xfffffff7eaea7812 */ /* 0x000fe400078ec0ff */
[C---:B------:R-:W-:Y:S02]  /*184b0*/  ISETP.GE.OR P2, PT, R5.reuse, R240, !P0 ;  /* 0x000000f00500720c */ /* 0x040fe40004746670 */
[C---:B------:R-:W-:Y:S02]  /*184c0*/  ISETP.GE.AND P0, PT, R5.reuse, R235, PT ;  /* 0x000000eb0500720c */ /* 0x040fe40003f06270 */
[----:B------:R-:W-:Y:S02]  /*184d0*/  @P1 LOP3.LUT R234, R234, 0x8, RZ, 0xfc, !PT ;  /* 0x00000008eaea1812 */ /* 0x000fe400078efcff */
[----:B------:R-:W-:Y:S02]  /*184e0*/  ISETP.GE.OR P1, PT, R5, R239, !P0 ;  /* 0x000000ef0500720c */ /* 0x000fe40004726670 */
[----:B------:R-:W-:Y:S02]  /*184f0*/  ISETP.GE.AND P0, PT, R6, R237, PT ;  /* 0x000000ed0600720c */ /* 0x000fe40003f06270 */
[----:B------:R-:W-:Y:S02]  /*18500*/  LOP3.LUT R234, R234, 0xfffffffb, RZ, 0xc0, !PT ;  /* 0xfffffffbeaea7812 */ /* 0x000fe400078ec0ff */
[----:B------:R-:W-:Y:S02]  /*18510*/  ISETP.GE.OR P0, PT, R6, R242, !P0 ;  /* 0x000000f20600720c */ /* 0x000fe40004706670 */
[----:B------:R-:W-:Y:S02]  /*18520*/  @P2 LOP3.LUT R234, R234, 0x4, RZ, 0xfc, !PT ;  /* 0x00000004eaea2812 */ /* 0x000fe400078efcff */
[----:B------:R-:W-:Y:S02]  /*18530*/  FSEL R113, R113, -INF , !P0 ;  /* 0xff80000071717808 */ /* 0x000fe40004000000 */
[CC--:B------:R-:W-:Y:S02]  /*18540*/  ISETP.GE.AND P0, PT, R7.reuse, R236.reuse, PT ;  /* 0x000000ec0700720c */ /* 0x0c0fe40003f06270 */
[----:B------:R-:W-:Y:S02]  /*18550*/  LOP3.LUT R234, R234, 0xfffffffd, RZ, 0xc0, !PT ;  /* 0xfffffffdeaea7812 */ /* 0x000fe400078ec0ff */
[-C--:B------:R-:W-:Y:S02]  /*18560*/  ISETP.GE.OR P0, PT, R7, R241.reuse, !P0 ;  /* 0x000000f10700720c */ /* 0x080fe40004706670 */
[----:B------:R-:W-:Y:S02]  /*18570*/  @P1 LOP3.LUT R234, R234, 0x2, RZ, 0xfc, !PT ;  /* 0x00000002eaea1812 */ /* 0x000fe400078efcff */
[----:B------:R-:W-:Y:S02]  /*18580*/  FSEL R251, R114, -INF , !P0 ;  /* 0xff80000072fb7808 */ /* 0x000fe40004000000 */
[----:B------:R-:W-:Y:S02]  /*18590*/  ISETP.GE.AND P0, PT, R6, R236, PT ;  /* 0x000000ec0600720c */ /* 0x000fe40003f06270 */
[----:B------:R-:W-:Y:S02]  /*185a0*/  LOP3.LUT P2, RZ, R234, 0x20, RZ, 0xc0, !PT ;  /* 0x00000020eaff7812 */ /* 0x000fe4000784c0ff */
[----:B------:R-:W-:Y:S02]  /*185b0*/  ISETP.GE.OR P0, PT, R6, R241, !P0 ;  /* 0x000000f10600720c */ /* 0x000fe40004706670 */
[----:B------:R-:W-:Y:S02]  /*185c0*/  LOP3.LUT R234, R234, 0xffefffff, RZ, 0xc0, !PT ;  /* 0xffefffffeaea7812 */ /* 0x000fe400078ec0ff */
[----:B------:R-:W-:Y:S02]  /*185d0*/  FSEL R250, R115, -INF , !P0 ;  /* 0xff80000073fa7808 */ /* 0x000fe40004000000 */
[----:B------:R-:W-:Y:S02]  /*185e0*/  ISETP.GE.AND P0, PT, R20, R238, PT ;  /* 0x000000ee1400720c */ /* 0x000fe40003f06270 */
[----:B------:R-:W-:Y:S02]  /*185f0*/  IADD3 R5, R0, 0x70, RZ ;  /* 0x0000007000057810 */ /* 0x000fe40007ffe0ff */
[----:B------:R-:W-:Y:S02]  /*18600*/  ISETP.GE.OR P5, PT, R20, R240, !P0 ;  /* 0x000000f01400720c */ /* 0x000fe400047a6670 */
[----:B------:R-:W-:Y:S02]  /*18610*/  @P2 LOP3.LUT R234, R234, 0x100000, RZ, 0xfc, !PT ;  /* 0x00100000eaea2812 */ /* 0x000fe400078efcff */
[----:B------:R-:W-:Y:S02]  /*18620*/  ISETP.GE.AND P0, PT, R20, R235, PT ;  /* 0x000000eb1400720c */ /* 0x000fe40003f06270 */
[C---:B------:R-:W-:Y:S02]  /*18630*/  LOP3.LUT P2, RZ, R234.reuse, 0x800, RZ, 0xc0, !PT ;  /* 0x00000800eaff7812 */ /* 0x040fe4000784c0ff */
[C---:B------:R-:W-:Y:S02]  /*18640*/  LOP3.LUT P3, RZ, R234.reuse, 0x400, RZ, 0xc0, !PT ;  /* 0x00000400eaff7812 */ /* 0x040fe4000786c0ff */
[----:B------:R-:W-:Y:S02]  /*18650*/  LOP3.LUT R234, R234, 0xffff7fff, RZ, 0xc0, !PT ;  /* 0xffff7fffeaea7812 */ /* 0x000fe400078ec0ff */
[----:B------:R-:W-:Y:S02]  /*18660*/  ISETP.GE.OR P1, PT, R20, R239, !P0 ;  /* 0x000000ef1400720c */ /* 0x000fe40004726670 */
[----:B------:R-:W-:Y:S02]  /*18670*/  @P5 LOP3.LUT R234, R234, 0x8000, RZ, 0xfc, !PT ;  /* 0x00008000eaea5812 */ /* 0x000fe400078efcff */
[C---:B------:R-:W-:Y:S02]  /*18680*/  ISETP.GE.AND P0, PT, R5.reuse, R237, PT ;  /* 0x000000ed0500720c */ /* 0x040fe40003f06270 */
[C---:B------:R-:W-:Y:S02]  /*18690*/  LOP3.LUT P5, RZ, R234.reuse, 0x4, RZ, 0xc0, !PT ;  /* 0x00000004eaff7812 */ /* 0x040fe400078ac0ff */
[----:B------:R-:W-:Y:S02]  /*186a0*/  LOP3.LUT R234, R234, 0xfffeffff, RZ, 0xc0, !PT ;  /* 0xfffeffffeaea7812 */ /* 0x000fe400078ec0ff */
[----:B------:R-:W-:Y:S02]  /*186b0*/  ISETP.GE.OR P0, PT, R5, R242, !P0 ;  /* 0x000000f20500720c */ /* 0x000fe40004706670 */
[----:B------:R-:W-:Y:S02]  /*186c0*/  FSEL R22, R44, -INF , !P2 ;  /* 0xff8000002c167808 */ /* 0x000fe40005000000 */
[----:B------:R-:W-:Y:S02]  /*186d0*/  FSEL R116, R116, -INF , !P0 ;  /* 0xff80000074747808 */ /* 0x000fe40004000000 */
[----:B------:R-:W-:Y:S02]  /*186e0*/  ISETP.GE.AND P0, PT, R4, R238, PT ;  /* 0x000000ee0400720c */ /* 0x000fe40003f06270 */
[----:B------:R-:W-:Y:S02]  /*186f0*/  FSEL R46, R46, -INF , !P3 ;  /* 0xff8000002e2e7808 */ /* 0x000fe40005800000 */
[----:B------:R-:W-:Y:S02]  /*18700*/  @P5 LOP3.LUT R234, R234, 0x10000, RZ, 0xfc, !PT ;  /* 0x00010000eaea5812 */ /* 0x000fe400078efcff */
[----:B------:R-:W-:Y:S02]  /*18710*/  ISETP.GE.OR P4, PT, R4, R240, !P0 ;  /* 0x000000f00400720c */ /* 0x000fe40004786670 */
[C---:B------:R-:W-:Y:S02]  /*18720*/  LOP3.LUT P5, RZ, R234.reuse, 0x8, RZ, 0xc0, !PT ;  /* 0x00000008eaff7812 */ /* 0x040fe400078ac0ff */
[----:B------:R-:W-:Y:S02]  /*18730*/  LOP3.LUT R234, R234, 0xfffdffff, RZ, 0xc0, !PT ;  /* 0xfffdffffeaea7812 */ /* 0x000fe400078ec0ff */
[C---:B------:R-:W-:Y:S02]  /*18740*/  ISETP.GE.AND P0, PT, R4.reuse, R235, PT ;  /* 0x000000eb0400720c */ /* 0x040fe40003f06270 */
[----:B------:R-:W-:Y:S02]  /*18750*/  FSEL R197, R63, -INF , !P1 ;  /* 0xff8000003fc57808 */ /* 0x000fe40004800000 */
[----:B------:R-:W-:Y:S02]  /*18760*/  ISETP.GE.OR P6, PT, R4, R239, !P0 ;  /* 0x000000ef0400720c */ /* 0x000fe400047c6670 */
[----:B------:R-:W-:Y:S02]  /*18770*/  IADD3 R4, R0, 0x71, RZ ;  /* 0x0000007100047810 */ /* 0x000fe40007ffe0ff */
[----:B------:R-:W-:Y:S02]  /*18780*/  ISETP.GE.AND P1, PT, R19, R238, PT ;  /* 0x000000ee1300720c */ /* 0x000fe40003f26270 */
[----:B------:R-:W-:Y:S02]  /*18790*/  @P5 LOP3.LUT R234, R234, 0x20000, RZ, 0xfc, !PT ;  /* 0x00020000eaea5812 */ /* 0x000fe400078efcff */
[----:B------:R-:W-:Y:S02]  /*187a0*/  ISETP.GE.AND P0, PT, R4, R237, PT ;  /* 0x000000ed0400720c */ /* 0x000fe40003f06270 */
[C---:B------:R-:W-:Y:S02]  /*187b0*/  LOP3.LUT P5, RZ, R234.reuse, 0x80, RZ, 0xc0, !PT ;  /* 0x00000080eaff7812 */ /* 0x040fe400078ac0ff */
[----:B------:R-:W-:Y:S02]  /*187c0*/  LOP3.LUT R234, R234, 0xfffbffff, RZ, 0xc0, !PT ;  /* 0xfffbffffeaea7812 */ /* 0x000fe400078ec0ff */
[----:B------:R-:W-:Y:S02]  /*187d0*/  ISETP.GE.OR P0, PT, R4, R242, !P0 ;  /* 0x000000f20400720c */ /* 0x000fe40004706670 */
[----:B------:R-:W-:Y:S02]  /*187e0*/  FSEL R68, R74, -INF , !P6 ;  /* 0xff8000004a447808 */ /* 0x000fe40007000000 */
[----:B------:R-:W-:Y:S02]  /*187f0*/  FSEL R112, R117, -INF , !P0 ;  /* 0xff80000075707808 */ /* 0x000fe40004000000 */
[CC--:B------:R-:W-:Y:S02]  /*18800*/  ISETP.GE.AND P0, PT, R5.reuse, R236.reuse, PT ;  /* 0x000000ec0500720c */ /* 0x0c0fe40003f06270 */
[----:B------:R-:W-:Y:S02]  /*18810*/  FSEL R54, R72, -INF , !P4 ;  /* 0xff80000048367808 */ /* 0x000fe40006000000 */
[----:B------:R-:W-:Y:S02]  /*18820*/  @P5 LOP3.LUT R234, R234, 0x40000, RZ, 0xfc, !PT ;  /* 0x00040000eaea5812 */ /* 0x000fe400078efcff */
[-C--:B------:R-:W-:Y:S02]  /*18830*/  ISETP.GE.OR P0, PT, R5, R241.reuse, !P0 ;  /* 0x000000f10500720c */ /* 0x080fe40004706670 */
[----:B------:R-:W-:Y:S02]  /*18840*/  LOP3.LUT P5, RZ, R234, 0x10, RZ, 0xc0, !PT ;  /* 0x00000010eaff7812 */ /* 0x000fe400078ac0ff */
[----:B------:R-:W-:Y:S02]  /*18850*/  FSEL R246, R118, -INF , !P0 ;  /* 0xff80000076f67808 */ /* 0x000fe40004000000 */
[----:B------:R-:W-:Y:S02]  /*18860*/  ISETP.GE.AND P0, PT, R4, R236, PT ;  /* 0x000000ec0400720c */ /* 0x000fe40003f06270 */
[----:B------:R-:W-:Y:S02]  /*18870*/  LOP3.LUT R234, R234, 0xfff7ffff, RZ, 0xc0, !PT ;  /* 0xfff7ffffeaea7812 */ /* 0x000fe400078ec0ff */
[----:B------:R-:W-:Y:S04]  /*18880*/  ISETP.GE.OR P0, PT, R4, R241, !P0 ;  /* 0x000000f10400720c */ /* 0x000fe80004706670 */
[----:B------:R-:W-:Y:S02]  /*18890*/  FSEL R245, R119, -INF , !P0 ;  /* 0xff80000077f57808 */ /* 0x000fe40004000000 */
[----:B------:R-:W-:Y:S04]  /*188a0*/  @P5 LOP3.LUT R234, R234, 0x80000, RZ, 0xfc, !PT ;  /* 0x00080000eaea5812 */ /* 0x000fe800078efcff */
[C---:B------:R-:W-:Y:S02]  /*188b0*/  LOP3.LUT P0, RZ, R234.reuse, 0x40, RZ, 0xc0, !PT ;  /* 0x00000040eaff7812 */ /* 0x040fe4000780c0ff */
[----:B------:R-:W-:Y:S02]  /*188c0*/  LOP3.LUT P2, RZ, R234, 0x100000, RZ, 0xc0, !PT ;  /* 0x00100000eaff7812 */ /* 0x000fe4000784c0ff */
[----:B------:R-:W-:Y:S02]  /*188d0*/  FSEL R45, R45, -INF , !P0 ;  /* 0xff8000002d2d7808 */ /* 0x000fe40004000000 */
[C---:B------:R-:W-:Y:S02]  /*188e0*/  ISETP.GE.AND P0, PT, R2.reuse, R238, PT ;  /* 0x000000ee0200720c */ /* 0x040fe40003f06270 */
[----:B------:R-:W-:Y:S02]  /*188f0*/  FSEL R47, R47, -INF , !P2 ;  /* 0xff8000002f2f7808 */ /* 0x000fe40005000000 */
[C---:B------:R-:W-:Y:S02]  /*18900*/  ISETP.GE.OR P3, PT, R2.reuse, R240, !P0 ;  /* 0x000000f00200720c */ /* 0x040fe40004766670 */
[----:B------:R-:W-:Y:S02]  /*18910*/  ISETP.GE.AND P0, PT, R2, R235, PT ;  /* 0x000000eb0200720c */ /* 0x000fe40003f06270 */
[----:B------:R-:W-:Y:S02]  /*18920*/  LOP3.LUT P5, RZ, R234, 0x100, RZ, 0xc0, !PT ;  /* 0x00000100eaff7812 */ /* 0x000fe400078ac0ff */
[----:B------:R-:W-:Y:S02]  /*18930*/  ISETP.GE.OR P2, PT, R2, R239, !P0 ;  /* 0x000000ef0200720c */ /* 0x000fe40004746670 */
[C---:B------:R-:W-:Y:S02]  /*18940*/  IADD3 R2, R0.reuse, 0x78, RZ ;  /* 0x0000007800027810 */ /* 0x040fe40007ffe0ff */
[----:B------:R-:W-:Y:S02]  /*18950*/  IADD3 R0, R0, 0x79, RZ ;  /* 0x0000007900007810 */ /* 0x000fe40007ffe0ff */
[-C--:B------:R-:W-:Y:S02]  /*18960*/  ISETP.GE.AND P0, PT, R2, R237.reuse, PT ;  /* 0x000000ed0200720c */ /* 0x080fe40003f06270 */
[----:B------:R-:W-:Y:S02]  /*18970*/  FSEL R55, R56, -INF , !P5 ;  /* 0xff80000038377808 */ /* 0x000fe40006800000 */
[-C--:B------:R-:W-:Y:S02]  /*18980*/  ISETP.GE.OR P0, PT, R2, R242.reuse, !P0 ;  /* 0x000000f20200720c */ /* 0x080fe40004706670 */
[----:B------:R-:W-:Y:S02]  /*18990*/  LOP3.LUT P5, RZ, R234, 0x80000, RZ, 0xc0, !PT ;  /* 0x00080000eaff7812 */ /* 0x000fe400078ac0ff */
[----:B------:R-:W-:Y:S02]  /*189a0*/  FSEL R97, R128, -INF , !P0 ;  /* 0xff80000080617808 */ /* 0x000fe40004000000 */
[C---:B------:R-:W-:Y:S02]  /*189b0*/  ISETP.GE.AND P0, PT, R0.reuse, R237, PT ;  /* 0x000000ed0000720c */ /* 0x040fe40003f06270 */
[----:B-1----:R-:W2:Y:S01]  /*189c0*/  LDL.LU R237, [R1+0x28] ;  /* 0x0000280001ed7983 */ /* 0x002ea20000300800 */
[----:B------:R-:W-:Y:S02]  /*189d0*/  FSEL R230, R57, -INF , !P5 ;  /* 0xff80000039e67808 */ /* 0x000fe40006800000 */
[----:B------:R-:W-:Y:S01]  /*189e0*/  ISETP.GE.OR P0, PT, R0, R242, !P0 ;  /* 0x000000f20000720c */ /* 0x000fe20004706670 */
[----:B------:R1:W-:Y:S01]  /*189f0*/  STL [R1+0x11c], R242 ;  /* 0x00011cf201007387 */ /* 0x0003e20000100800 */
[----:B------:R-:W-:Y:S02]  /*18a00*/  LOP3.LUT P5, RZ, R234, 0x40000, RZ, 0xc0, !PT ;  /* 0x00040000eaff7812 */ /* 0x000fe400078ac0ff */
[----:B------:R-:W-:Y:S02]  /*18a10*/  FSEL R87, R129, -INF , !P0 ;  /* 0xff80000081577808 */ /* 0x000fe40004000000 */
[----:B------:R-:W-:Y:S02]  /*18a20*/  FSEL R196, R58, -INF , !P5 ;  /* 0xff8000003ac47808 */ /* 0x000fe40006800000 */
[----:B------:R-:W-:Y:S02]  /*18a30*/  LOP3.LUT P5, RZ, R234, 0x20000, RZ, 0xc0, !PT ;  /* 0x00020000eaff7812 */ /* 0x000fe400078ac0ff */
[-C--:B------:R-:W-:Y:S02]  /*18a40*/  ISETP.GE.AND P0, PT, R2, R236.reuse, PT ;  /* 0x000000ec0200720c */ /* 0x080fe40003f06270 */
[----:B------:R-:W-:Y:S02]  /*18a50*/  FSEL R228, R59, -INF , !P5 ;  /* 0xff8000003be47808 */ /* 0x000fe40006800000 */
[----:B------:R-:W-:Y:S02]  /*18a60*/  LOP3.LUT P5, RZ, R234, 0x10000, RZ, 0xc0, !PT ;  /* 0x00010000eaff7812 */ /* 0x000fe400078ac0ff */
[-C--:B------:R-:W-:Y:S02]  /*18a70*/  ISETP.GE.OR P0, PT, R2, R241.reuse, !P0 ;  /* 0x000000f10200720c */ /* 0x080fe40004706670 */
[----:B------:R-:W-:Y:S02]  /*18a80*/  FSEL R60, R60, -INF , !P5 ;  /* 0xff8000003c3c7808 */ /* 0x000fe40006800000 */
[----:B------:R-:W-:Y:S02]  /*18a90*/  LOP3.LUT P5, RZ, R234, 0x8000, RZ, 0xc0, !PT ;  /* 0x00008000eaff7812 */ /* 0x000fe400078ac0ff */
[----:B------:R-:W-:Y:S02]  /*18aa0*/  FSEL R212, R130, -INF , !P0 ;  /* 0xff80000082d47808 */ /* 0x000fe40004000000 */
[C---:B------:R-:W-:Y:S01]  /*18ab0*/  ISETP.GE.AND P0, PT, R0.reuse, R236, PT ;  /* 0x000000ec0000720c */ /* 0x040fe20003f06270 */
[----:B-1----:R-:W2:Y:S01]  /*18ac0*/  LDL.LU R242, [R1+0x2c] ;  /* 0x00002c0001f27983 */ /* 0x002ea20000300800 */
[----:B------:R-:W-:Y:S02]  /*18ad0*/  FSEL R199, R75, -INF , !P2 ;  /* 0xff8000004bc77808 */ /* 0x000fe40005000000 */
[----:B------:R-:W-:Y:S01]  /*18ae0*/  ISETP.GE.OR P0, PT, R0, R241, !P0 ;  /* 0x000000f10000720c */ /* 0x000fe20004706670 */
[----:B------:R1:W-:Y:S01]  /*18af0*/  STL [R1+0x120], R236 ;  /* 0x000120ec01007387 */ /* 0x0003e20000100800 */
[-C--:B------:R-:W-:Y:S02]  /*18b00*/  ISETP.GE.AND P2, PT, R17, R238.reuse, PT ;  /* 0x000000ee1100720c */ /* 0x080fe40003f46270 */
[----:B------:R-:W-:Y:S01]  /*18b10*/  FSEL R114, R131, -INF , !P0 ;  /* 0xff80000083727808 */ /* 0x000fe20004000000 */
[----:B------:R1:W-:Y:S01]  /*18b20*/  STL [R1+0x124], R241 ;  /* 0x000124f101007387 */ /* 0x0003e20000100800 */
[C---:B------:R-:W-:Y:S02]  /*18b30*/  LOP3.LUT P0, RZ, R234.reuse, 0x2, RZ, 0xc0, !PT ;  /* 0x00000002eaff7812 */ /* 0x040fe4000780c0ff */
[----:B------:R-:W-:Y:S02]  /*18b40*/  LOP3.LUT R234, R234, 0xfffffffd, RZ, 0xc0, !PT ;  /* 0xfffffffdeaea7812 */ /* 0x000fe400078ec0ff */
[----:B------:R-:W-:Y:S02]  /*18b50*/  FSEL R229, R62, -INF , !P0 ;  /* 0xff8000003ee57808 */ /* 0x000fe40004000000 */
[----:B------:R-:W-:Y:S02]  /*18b60*/  ISETP.GE.AND P0, PT, R19, R235, PT ;  /* 0x000000eb1300720c */ /* 0x000fe40003f06270 */
[----:B------:R-:W-:Y:S02]  /*18b70*/  FSEL R70, R73, -INF , !P3 ;  /* 0xff80000049467808 */ /* 0x000fe40005800000 */
[----:B------:R-:W-:Y:S02]  /*18b80*/  ISETP.GE.OR P0, PT, R19, R239, !P0 ;  /* 0x000000ef1300720c */ /* 0x000fe40004706670 */
[C---:B------:R-:W-:Y:S04]  /*18b90*/  ISETP.GE.AND P3, PT, R18.reuse, R238, PT ;  /* 0x000000ee1200720c */ /* 0x040fe80003f66270 */
[CC--:B------:R-:W-:Y:S02]  /*18ba0*/  ISETP.GE.OR P3, PT, R18.reuse, R240.reuse, !P3 ;  /* 0x000000f01200720c */ /* 0x0c0fe40005f66670 */
[----:B-1----:R-:W-:Y:S02]  /*18bb0*/  FSEL R236, R61, -INF , !P5 ;  /* 0xff8000003dec7808 */ /* 0x002fe40006800000 */
[-C--:B------:R-:W-:Y:S01]  /*18bc0*/  ISETP.GE.OR P5, PT, R19, R240.reuse, !P1 ;  /* 0x000000f01300720c */ /* 0x080fe20004fa6670 */
[----:B------:R-:W2:Y:S01]  /*18bd0*/  LDL.LU R241, [R1+0x64] ;  /* 0x0000640001f17983 */ /* 0x000ea20000300800 */
[----:B------:R-:W-:Y:S02]  /*18be0*/  ISETP.GE.AND P1, PT, R18, R235, PT ;  /* 0x000000eb1200720c */ /* 0x000fe40003f26270 */
[----:B------:R-:W-:Y:S02]  /*18bf0*/  FSEL R12, R76, -INF , !P5 ;  /* 0xff8000004c0c7808 */ /* 0x000fe40006800000 */
[----:B------:R-:W-:Y:S02]  /*18c00*/  ISETP.GE.OR P6, PT, R18, R239, !P1 ;  /* 0x000000ef1200720c */ /* 0x000fe40004fc6670 */
[C---:B------:R-:W-:Y:S01]  /*18c10*/  ISETP.GE.OR P1, PT, R17.reuse, R240, !P2 ;  /* 0x000000f01100720c */ /* 0x040fe20005726670 */
[----:B------:R1:W-:Y:S01]  /*18c20*/  STL [R1+0x90], R12 ;  /* 0x0000900c01007387 */ /* 0x0003e20000100800 */
[----:B------:R-:W-:Y:S02]  /*18c30*/  @P0 LOP3.LUT R234, R234, 0x2, RZ, 0xfc, !PT ;  /* 0x00000002eaea0812 */ /* 0x000fe400078efcff */
[C---:B------:R-:W-:Y:S02]  /*18c40*/  ISETP.GE.AND P0, PT, R17.reuse, R235, PT ;  /* 0x000000eb1100720c */ /* 0x040fe40003f06270 */
[----:B------:R-:W-:Y:S02]  /*18c50*/  LOP3.LUT R234, R234, 0xfffffffe, RZ, 0xc0, !PT ;  /* 0xfffffffeeaea7812 */ /* 0x000fe400078ec0ff */
[----:B------:R-:W-:Y:S02]  /*18c60*/  ISETP.GE.OR P4, PT, R17, R239, !P0 ;  /* 0x000000ef1100720c */ /* 0x000fe40004786670 */
[----:B------:R-:W-:Y:S02]  /*18c70*/  ISETP.GE.AND P0, PT, R16, R235, PT ;  /* 0x000000eb1000720c */ /* 0x000fe40003f06270 */
[----:B------:R-:W-:Y:S02]  /*18c80*/  FSEL R20, R77, -INF , !P3 ;  /* 0xff8000004d147808 */ /* 0x000fe40005800000 */
[----:B------:R-:W-:Y:S02]  /*18c90*/  @P1 LOP3.LUT R234, R234, 0x1, RZ, 0xfc, !PT ;  /* 0x00000001eaea1812 */ /* 0x000fe400078efcff */
[C---:B------:R-:W-:Y:S02]  /*18ca0*/  ISETP.GE.AND P1, PT, R16.reuse, R238, PT ;  /* 0x000000ee1000720c */ /* 0x040fe40003f26270 */
[C---:B------:R-:W-:Y:S02]  /*18cb0*/  ISETP.GE.OR P3, PT, R16.reuse, R239, !P0 ;  /* 0x000000ef1000720c */ /* 0x040fe40004766670 */
[----:B------:R-:W-:Y:S02]  /*18cc0*/  ISETP.GE.OR P2, PT, R16, R240, !P1 ;  /* 0x000000f01000720c */ /* 0x000fe40004f46670 */
[----:B------:R-:W-:Y:S02]  /*18cd0*/  LOP3.LUT P1, RZ, R234, 0x2, RZ, 0xc0, !PT ;  /* 0x00000002eaff7812 */ /* 0x000fe4000782c0ff */
[C---:B------:R-:W-:Y:S02]  /*18ce0*/  ISETP.GE.AND P0, PT, R11.reuse, R235, PT ;  /* 0x000000eb0b00720c */ /* 0x040fe40003f06270 */
[----:B-1----:R-:W-:Y:S02]  /*18cf0*/  FMNMX.FTZ R12, R204, R132, !PT ;  /* 0x00000084cc0c7209 */ /* 0x002fe40007810000 */
[----:B------:R-:W-:Y:S02]  /*18d00*/  FSEL R198, R78, -INF , !P1 ;  /* 0xff8000004ec67808 */ /* 0x000fe40004800000 */
[----:B------:R-:W-:Y:S01]  /*18d10*/  FMNMX.FTZ R12, R206, R12, !PT ;  /* 0x0000000cce0c7209 */ /* 0x000fe20007810000 */
[----:B----4-:R-:W-:Y:S01]  /*18d20*/  STL [R1+0x12c], R103 ;  /* 0x00012c6701007387 */ /* 0x010fe20000100800 */
[----:B------:R-:W-:Y:S02]  /*18d30*/  ISETP.GE.AND P1, PT, R11, R238, PT ;  /* 0x000000ee0b00720c */ /* 0x000fe40003f26270 */
[----:B------:R-:W-:Y:S01]  /*18d40*/  FMNMX.FTZ R12, R209, R12, !PT ;  /* 0x0000000cd10c7209 */ /* 0x000fe20007810000 */
[----:B------:R-:W4:Y:S01]  /*18d50*/  LDL.LU R118, [R1+0xc] ;  /* 0x00000c0001767983 */ /* 0x000f220000300800 */
[----:B------:R-:W-:Y:S02]  /*18d60*/  ISETP.GE.OR P0, PT, R11, R239, !P0 ;  /* 0x000000ef0b00720c */ /* 0x000fe40004706670 */
[----:B------:R-:W-:Y:S01]  /*18d70*/  FMNMX.FTZ R12, R210, R12, !PT ;  /* 0x0000000cd20c7209 */ /* 0x000fe20007810000 */
[----:B------:R-:W2:Y:S01]  /*18d80*/  LDL.LU R117, [R1+0x8] ;  /* 0x0000080001757983 */ /* 0x000ea20000300800 */
[----:B------:R-:W-:Y:S02]  /*18d90*/  FSEL R16, R79, -INF , !P6 ;  /* 0xff8000004f107808 */ /* 0x000fe40007000000 */
[----:B------:R-:W-:Y:S01]  /*18da0*/  ISETP.GE.OR P6, PT, R11, R240, !P1 ;  /* 0x000000f00b00720c */ /* 0x000fe20004fc6670 */
[----:B---3--:R1:W-:Y:S01]  /*18db0*/  STL [R1+0x140], R102 ;  /* 0x0001406601007387 */ /* 0x0083e20000100800 */
[----:B------:R-:W-:Y:S02]  /*18dc0*/  FMNMX.FTZ R11, R39, R12, !PT ;  /* 0x0000000c270b7209 */ /* 0x000fe40007810000 */
[----:B------:R-:W-:Y:S02]  /*18dd0*/  FMNMX.FTZ R12, R249, R13, !PT ;  /* 0x0000000df90c7209 */ /* 0x000fe40007810000 */
[----:B------:R-:W-:Y:S02]  /*18de0*/  FSEL R13, R90, -INF , !P4 ;  /* 0xff8000005a0d7808 */ /* 0x000fe40006000000 */
[----:B------:R-:W-:Y:S02]  /*18df0*/  FMNMX.FTZ R12, R103, R12, !PT ;  /* 0x0000000c670c7209 */ /* 0x000fe40007810000 */
[----:B------:R-:W-:Y:S02]  /*18e00*/  FMNMX.FTZ R11, R49, R11, !PT ;  /* 0x0000000b310b7209 */ /* 0x000fe40007810000 */
[----:B------:R-:W-:Y:S02]  /*18e10*/  FMNMX.FTZ R12, R102, R12, !PT ;  /* 0x0000000c660c7209 */ /* 0x000fe40007810000 */
[C---:B------:R-:W-:Y:S02]  /*18e20*/  LOP3.LUT P5, RZ, R234.reuse, 0x1, RZ, 0xc0, !PT ;  /* 0x00000001eaff7812 */ /* 0x040fe400078ac0ff */
[----:B------:R-:W-:Y:S02]  /*18e30*/  LOP3.LUT R234, R234, 0xfffffffb, RZ, 0xc0, !PT ;  /* 0xfffffffbeaea7812 */ /* 0x000fe400078ec0ff */
[----:B------:R-:W-:Y:S02]  /*18e40*/  FMNMX.FTZ R11, R52, R11, !PT ;  /* 0x0000000b340b7209 */ /* 0x000fe40007810000 */
[----:B------:R-:W-:Y:S02]  /*18e50*/  ISETP.GE.AND P1, PT, R10, R238, PT ;  /* 0x000000ee0a00720c */ /* 0x000fe40003f26270 */
[----:B------:R-:W-:Y:S02]  /*18e60*/  @P0 LOP3.LUT R234, R234, 0x4, RZ, 0xfc, !PT ;  /* 0x00000004eaea0812 */ /* 0x000fe400078efcff */
[----:B------:R-:W-:Y:S01]  /*18e70*/  ISETP.GE.AND P0, PT, R10, R235, PT ;  /* 0x000000eb0a00720c */ /* 0x000fe20003f06270 */
[----:B-1----:R-:W3:Y:S01]  /*18e80*/  LDL.LU R102, [R1+0x30] ;  /* 0x0000300001667983 */ /* 0x002ee20000300800 */
[----:B------:R-:W-:Y:S01]  /*18e90*/  FSEL R19, R88, -INF , !P5 ;  /* 0xff80000058137808 */ /* 0x000fe20006800000 */
[----:B------:R-:W-:Y:S01]  /*18ea0*/  IMAD.MOV.U32 R88, RZ, RZ, R231 ;  /* 0x000000ffff587224 */ /* 0x000fe200078e00e7 */
[C---:B------:R-:W-:Y:S01]  /*18eb0*/  ISETP.GE.OR P5, PT, R10.reuse, R239, !P0 ;  /* 0x000000ef0a00720c */ /* 0x040fe200047a6670 */
[----:B------:R-:W2:Y:S01]  /*18ec0*/  LDL.LU R90, [R1+0x80] ;  /* 0x00008000015a7983 */ /* 0x000ea20000300800 */
[----:B------:R-:W-:Y:S01]  /*18ed0*/  FSEL R18, R89, -INF , !P2 ;  /* 0xff80000059127808 */ /* 0x000fe20005000000 */
[----:B------:R-:W-:Y:S01]  /*18ee0*/  IMAD.MOV.U32 R89, RZ, RZ, R227 ;  /* 0x000000ffff597224 */ /* 0x000fe200078e00e3 */
[----:B------:R-:W-:Y:S02]  /*18ef0*/  ISETP.GE.OR P2, PT, R10, R240, !P1 ;  /* 0x000000f00a00720c */ /* 0x000fe40004f46670 */
[----:B------:R-:W-:Y:S02]  /*18f00*/  FMNMX.FTZ R10, R53, R11, !PT ;  /* 0x0000000b350a7209 */ /* 0x000fe40007810000 */
[----:B------:R-:W-:Y:S02]  /*18f10*/  FMNMX.FTZ R11, R101, R12, !PT ;  /* 0x0000000c650b7209 */ /* 0x000fe40007810000 */
[C---:B------:R-:W-:Y:S02]  /*18f20*/  ISETP.GE.AND P1, PT, R9.reuse, R238, PT ;  /* 0x000000ee0900720c */ /* 0x040fe40003f26270 */
[----:B------:R-:W-:Y:S02]  /*18f30*/  FMNMX.FTZ R11, R224, R11, !PT ;  /* 0x0000000be00b7209 */ /* 0x000fe40007810000 */
[----:B------:R-:W-:Y:S02]  /*18f40*/  ISETP.GE.AND P0, PT, R9, R235, PT ;  /* 0x000000eb0900720c */ /* 0x000fe40003f06270 */
[----:B------:R-:W-:Y:S02]  /*18f50*/  FMNMX.FTZ R11, R223, R11, !PT ;  /* 0x0000000bdf0b7209 */ /* 0x000fe40007810000 */
[----:B------:R-:W-:Y:S02]  /*18f60*/  FSEL R231, R91, -INF , !P3 ;  /* 0xff8000005be77808 */ /* 0x000fe40005800000 */
[----:B------:R-:W-:Y:S02]  /*18f70*/  MOV R91, R225 ;  /* 0x000000e1005b7202 */ /* 0x000fe40000000f00 */
[C---:B------:R-:W-:Y:S02]  /*18f80*/  ISETP.GE.OR P4, PT, R9.reuse, R239, !P0 ;  /* 0x000000ef0900720c */ /* 0x040fe40004786670 */
[----:B------:R-:W-:Y:S02]  /*18f90*/  ISETP.GE.OR P1, PT, R9, R240, !P1 ;  /* 0x000000f00900720c */ /* 0x000fe40004f26670 */
[----:B------:R-:W-:Y:S02]  /*18fa0*/  LOP3.LUT R234, R234, 0xfffffffe, RZ, 0xc0, !PT ;  /* 0xfffffffeeaea7812 */ /* 0x000fe400078ec0ff */
[----:B------:R-:W-:Y:S02]  /*18fb0*/  ISETP.GE.AND P0, PT, R8, R235, PT ;  /* 0x000000eb0800720c */ /* 0x000fe40003f06270 */
[----:B------:R-:W-:Y:S01]  /*18fc0*/  FSEL R12, R93, -INF , !P2 ;  /* 0xff8000005d0c7808 */ /* 0x000fe20005000000 */
[----:B------:R-:W-:Y:S01]  /*18fd0*/  IMAD.MOV.U32 R93, RZ, RZ, R69 ;  /* 0x000000ffff5d7224 */ /* 0x000fe200078e0045 */
[----:B------:R-:W-:Y:S02]  /*18fe0*/  FSEL R131, R92, -INF , !P6 ;  /* 0xff8000005c837808 */ /* 0x000fe40007000000 */
[----:B------:R-:W-:Y:S02]  /*18ff0*/  ISETP.GE.OR P2, PT, R8, R239, !P0 ;  /* 0x000000ef0800720c */ /* 0x000fe40004746670 */
[C---:B------:R-:W-:Y:S02]  /*19000*/  ISETP.GE.AND P0, PT, R7.reuse, R235, PT ;  /* 0x000000eb0700720c */ /* 0x040fe40003f06270 */
[----:B------:R-:W-:Y:S02]  /*19010*/  @P1 LOP3.LUT R234, R234, 0x1, RZ, 0xfc, !PT ;  /* 0x00000001eaea1812 */ /* 0x000fe400078efcff */
[----:B------:R-:W-:Y:S02]  /*19020*/  ISETP.GE.AND P1, PT, R8, R238, PT ;  /* 0x000000ee0800720c */ /* 0x000fe40003f26270 */
[----:B------:R-:W-:Y:S02]  /*19030*/  LOP3.LUT P6, RZ, R234, 0x4, RZ, 0xc0, !PT ;  /* 0x00000004eaff7812 */ /* 0x000fe400078cc0ff */
[----:B------:R-:W-:Y:S02]  /*19040*/  ISETP.GE.OR P3, PT, R8, R240, !P1 ;  /* 0x000000f00800720c */ /* 0x000fe40004f66670 */
[C---:B------:R-:W-:Y:S02]  /*19050*/  ISETP.GE.AND P1, PT, R7.reuse, R238, PT ;  /* 0x000000ee0700720c */ /* 0x040fe40003f26270 */
[----:B------:R-:W-:Y:S01]  /*19060*/  FSEL R17, R94, -INF , !P6 ;  /* 0xff8000005e117808 */ /* 0x000fe20007000000 */
[----:B------:R-:W-:Y:S01]  /*19070*/  IMAD.MOV.U32 R94, RZ, RZ, R20 ;  /* 0x000000ffff5e7224 */ /* 0x000fe200078e0014 */
[C---:B------:R-:W-:Y:S02]  /*19080*/  ISETP.GE.OR P6, PT, R7.reuse, R240, !P1 ;  /* 0x000000f00700720c */ /* 0x040fe40004fc6670 */
        /* <DEDUP_REMOVED lines=18> */
[----:B------:R-:W-:Y:S02]  /*191b0*/  ISETP.GE.AND P1, PT, R6, R238, PT ;  /* 0x000000ee0600720c */ /* 0x000fe40003f26270 */
[----:B------:R-:W-:Y:S02]  /*191c0*/  FMNMX.FTZ R7, R43, R7, !PT ;  /* 0x000000072b077209 */ /* 0x000fe40007810000 */
[----:B------:R-:W-:Y:S02]  /*191d0*/  FMNMX.FTZ R8, R40, R8, !PT ;  /* 0x0000000828087209 */ /* 0x000fe40007810000 */
[----:B------:R-:W-:Y:S01]  /*191e0*/  FSEL R223, R106, -INF , !P4 ;  /* 0xff8000006adf7808 */ /* 0x000fe20006000000 */
[----:B------:R-:W-:Y:S01]  /*191f0*/  IMAD.MOV.U32 R106, RZ, RZ, R17 ;  /* 0x000000ffff6a7224 */ /* 0x000fe200078e0011 */
[----:B------:R-:W-:Y:S02]  /*19200*/  FMNMX.FTZ R8, R41, R8, !PT ;  /* 0x0000000829087209 */ /* 0x000fe40007810000 */
[----:B------:R-:W-:Y:S01]  /*19210*/  FSEL R201, R108, -INF , !P6 ;  /* 0xff8000006cc97808 */ /* 0x000fe20007000000 */
[----:B------:R-:W-:Y:S01]  /*19220*/  IMAD.MOV.U32 R108, RZ, RZ, R135 ;  /* 0x000000ffff6c7224 */ /* 0x000fe200078e0087 */
[----:B------:R-:W-:Y:S04]  /*19230*/  FMNMX.FTZ R8, R22, R8, !PT ;  /* 0x0000000816087209 */ /* 0x000fe80007810000 */
[----:B------:R-:W-:Y:S04]  /*19240*/  FMNMX.FTZ R8, R45, R8, !PT ;  /* 0x000000082d087209 */ /* 0x000fe80007810000 */
[----:B------:R-:W-:Y:S04]  /*19250*/  FMNMX.FTZ R8, R55, R8, !PT ;  /* 0x0000000837087209 */ /* 0x000fe80007810000 */
[----:B------:R-:W-:Y:S01]  /*19260*/  FMNMX.FTZ R8, R230, R8, !PT ;  /* 0x00000008e6087209 */ /* 0x000fe20007810000 */
[----:B--2---:R-:W-:Y:S01]  /*19270*/  STL [R1+0x128], R90 ;  /* 0x0001285a01007387 */ /* 0x004fe20000100800 */
[----:B------:R-:W-:Y:S03]  /*19280*/  FMNMX.FTZ R10, R90, R10, !PT ;  /* 0x0000000a5a0a7209 */ /* 0x000fe60007810000 */
[----:B------:R-:W2:Y:S01]  /*19290*/  LDL.LU R103, [R1+0x90] ;  /* 0x0000900001677983 */ /* 0x000ea20000300800 */
[----:B------:R-:W-:Y:S04]  /*192a0*/  FMNMX.FTZ R10, R89, R10, !PT ;  /* 0x0000000a590a7209 */ /* 0x000fe80007810000 */
[----:B------:R-:W-:Y:S02]  /*192b0*/  FMNMX.FTZ R9, R88, R10, !PT ;  /* 0x0000000a58097209 */ /* 0x000fe40007810000 */
[----:B------:R-:W-:Y:S02]  /*192c0*/  FMNMX.FTZ R10, R80, R11, !PT ;  /* 0x0000000b500a7209 */ /* 0x000fe40007810000 */
[----:B------:R-:W-:Y:S01]  /*192d0*/  FMNMX.FTZ R9, R91, R9, !PT ;  /* 0x000000095b097209 */ /* 0x000fe20007810000 */
[----:B------:R-:W-:Y:S01]  /*192e0*/  LDSM.16.MT88.4 R80, [R218+0x8000] ;  /* 0x00800000da50783b */ /* 0x000fe20000004200 */
[----:B---3--:R-:W-:Y:S02]  /*192f0*/  FMNMX.FTZ R10, R102, R10, !PT ;  /* 0x0000000a660a7209 */ /* 0x008fe40007810000 */
[----:B------:R-:W-:Y:S02]  /*19300*/  FMNMX.FTZ R9, R222, R9, !PT ;  /* 0x00000009de097209 */ /* 0x000fe40007810000 */
[----:B----4-:R-:W-:Y:S02]  /*19310*/  FMNMX.FTZ R10, R118, R10, !PT ;  /* 0x0000000a760a7209 */ /* 0x010fe40007810000 */
        /* <DEDUP_REMOVED lines=25> */
[----:B------:R-:W1:Y:S01]  /*194b0*/  SHFL.BFLY PT, R9, R73, 0x2, 0x1f ;  /* 0x0c401f0049097f89 */ /* 0x000e6200000e0000 */
[C---:B------:R-:W-:Y:S02]  /*194c0*/  LOP3.LUT P5, RZ, R234.reuse, 0x1, RZ, 0xc0, !PT ;  /* 0x00000001eaff7812 */ /* 0x040fe400078ac0ff */
[----:B------:R-:W-:Y:S02]  /*194d0*/  LOP3.LUT R234, R234, 0xfffffffb, RZ, 0xc0, !PT ;  /* 0xfffffffbeaea7812 */ /* 0x000fe400078ec0ff */
[----:B------:R-:W-:Y:S01]  /*194e0*/  FSEL R249, R104, -INF , !P5 ;  /* 0xff80000068f97808 */ /* 0x000fe20006800000 */
[----:B------:R-:W-:Y:S01]  /*194f0*/  IMAD.MOV.U32 R104, RZ, RZ, R19 ;  /* 0x000000ffff687224 */ /* 0x000fe200078e0013 */
[----:B------:R-:W-:Y:S02]  /*19500*/  @P0 LOP3.LUT R234, R234, 0x4, RZ, 0xfc, !PT ;  /* 0x00000004eaea0812 */ /* 0x000fe400078efcff */
[C---:B------:R-:W-:Y:S02]  /*19510*/  ISETP.GE.AND P0, PT, R6.reuse, R235, PT ;  /* 0x000000eb0600720c */ /* 0x040fe40003f06270 */
[C---:B------:R-:W-:Y:S02]  /*19520*/  ISETP.GE.OR P5, PT, R6.reuse, R240, !P1 ;  /* 0x000000f00600720c */ /* 0x040fe40004fa6670 */
[----:B------:R-:W-:Y:S02]  /*19530*/  ISETP.GE.OR P0, PT, R6, R239, !P0 ;  /* 0x000000ef0600720c */ /* 0x000fe40004706670 */
[----:B------:R-:W-:Y:S02]  /*19540*/  FMNMX.FTZ R6, R46, R7, !PT ;  /* 0x000000072e067209 */ /* 0x000fe40007810000 */
[----:B------:R-:W-:Y:S02]  /*19550*/  ISETP.GE.AND P1, PT, R5, R238, PT ;  /* 0x000000ee0500720c */ /* 0x000fe40003f26270 */
[----:B------:R-:W-:Y:S02]  /*19560*/  FMNMX.FTZ R6, R47, R6, !PT ;  /* 0x000000062f067209 */ /* 0x000fe40007810000 */
[----:B------:R-:W-:Y:S02]  /*19570*/  LOP3.LUT R234, R234, 0xfffffffe, RZ, 0xc0, !PT ;  /* 0xfffffffeeaea7812 */ /* 0x000fe400078ec0ff */
[----:B------:R-:W-:Y:S02]  /*19580*/  FMNMX.FTZ R6, R196, R6, !PT ;  /* 0x00000006c4067209 */ /* 0x000fe40007810000 */
[----:B-1----:R-:W-:Y:S02]  /*19590*/  FMNMX.FTZ R73, R73, R9, !PT ;  /* 0x0000000949497209 */ /* 0x002fe40007810000 */
[----:B------:R-:W-:Y:S02]  /*195a0*/  FMNMX.FTZ R6, R228, R6, !PT ;  /* 0x00000006e4067209 */ /* 0x000fe40007810000 */
[----:B------:R-:W-:Y:S01]  /*195b0*/  FMNMX.FTZ R72, R233, R72, !PT ;  /* 0x00000048e9487209 */ /* 0x000fe20007810000 */
[----:B------:R-:W1:Y:S01]  /*195c0*/  SHFL.BFLY PT, R9, R73, 0x1, 0x1f ;  /* 0x0c201f0049097f89 */ /* 0x000e6200000e0000 */
[----:B------:R-:W-:Y:S02]  /*195d0*/  FMNMX.FTZ R6, R229, R6, !PT ;  /* 0x00000006e5067209 */ /* 0x000fe40007810000 */
[----:B------:R-:W-:Y:S01]  /*195e0*/  FSEL R214, R105, -INF , !P3 ;  /* 0xff80000069d67808 */ /* 0x000fe20005800000 */
[----:B------:R-:W-:Y:S01]  /*195f0*/  IMAD.MOV.U32 R105, RZ, RZ, R60 ;  /* 0x000000ffff697224 */ /* 0x000fe200078e003c */
[C---:B------:R-:W-:Y:S02]  /*19600*/  ISETP.GE.OR P3, PT, R5.reuse, R240, !P1 ;  /* 0x000000f00500720c */ /* 0x040fe40004f66670 */
[----:B------:R-:W-:Y:S02]  /*19610*/  @P0 LOP3.LUT R234, R234, 0x1, RZ, 0xfc, !PT ;  /* 0x00000001eaea0812 */ /* 0x000fe400078efcff */
[----:B------:R-:W-:Y:S02]  /*19620*/  ISETP.GE.AND P0, PT, R5, R235, PT ;  /* 0x000000eb0500720c */ /* 0x000fe40003f06270 */
[----:B------:R-:W-:Y:S02]  /*19630*/  ISETP.GE.AND P1, PT, R4, R238, PT ;  /* 0x000000ee0400720c */ /* 0x000fe40003f26270 */
[----:B------:R-:W-:Y:S02]  /*19640*/  FMNMX.FTZ R72, R251, R72, !PT ;  /* 0x00000048fb487209 */ /* 0x000fe40007810000 */
[----:B------:R-:W-:Y:S02]  /*19650*/  ISETP.GE.OR P4, PT, R5, R239, !P0 ;  /* 0x000000ef0500720c */ /* 0x000fe40004786670 */
[----:B------:R-:W-:Y:S02]  /*19660*/  FMNMX.FTZ R5, R197, R6, !PT ;  /* 0x00000006c5057209 */ /* 0x000fe40007810000 */
[----:B------:R-:W-:Y:S01]  /*19670*/  FSEL R130, R120, -INF , !P3 ;  /* 0xff80000078827808 */ /* 0x000fe20005800000 */
[----:B------:R-:W-:Y:S01]  /*19680*/  IMAD.MOV.U32 R120, RZ, RZ, R68 ;  /* 0x000000ffff787224 */ /* 0x000fe200078e0044 */
[----:B------:R-:W-:Y:S02]  /*19690*/  LOP3.LUT P3, RZ, R234, 0x4, RZ, 0xc0, !PT ;  /* 0x00000004eaff7812 */ /* 0x000fe4000786c0ff */
[----:B------:R-:W-:Y:S01]  /*196a0*/  FSEL R10, R107, -INF , !P2 ;  /* 0xff8000006b0a7808 */ /* 0x000fe20005000000 */
[----:B------:R-:W-:Y:S01]  /*196b0*/  IMAD.MOV.U32 R107, RZ, RZ, R66 ;  /* 0x000000ffff6b7224 */ /* 0x000fe200078e0042 */
[----:B-1----:R-:W-:Y:S02]  /*196c0*/  FMNMX.FTZ R73, R73, R9, !PT ;  /* 0x0000000949497209 */ /* 0x002fe40007810000 */
[----:B------:R-:W-:Y:S02]  /*196d0*/  ISETP.GE.OR P2, PT, R4, R240, !P1 ;  /* 0x000000f00400720c */ /* 0x000fe40004f46670 */
[----:B------:R-:W-:Y:S01]  /*196e0*/  ISETP.GE.AND P1, PT, R2, R238, PT ;  /* 0x000000ee0200720c */ /* 0x000fe20003f26270 */
[----:B------:R-:W-:Y:S01]  /*196f0*/  FMUL.FTZ R84, R73, c[0x0][0x23c] ;  /* 0x00008f0049547a20 */ /* 0x000fe20000410000 */
[----:B------:R-:W-:Y:S02]  /*19700*/  FMNMX.FTZ R72, R250, R72, !PT ;  /* 0x00000048fa487209 */ /* 0x000fe40007810000 */
[----:B------:R-:W-:Y:S02]  /*19710*/  FMNMX.FTZ R8, R105, R8, !PT ;  /* 0x0000000869087209 */ /* 0x000fe40007810000 */
[----:B------:R-:W-:Y:S01]  /*19720*/  FSEL R224, R110, -INF , !P3 ;  /* 0xff8000006ee07808 */ /* 0x000fe20005800000 */
[----:B------:R-:W-:Y:S01]  /*19730*/  IMAD.MOV.U32 R110, RZ, RZ, R13 ;  /* 0x000000ffff6e7224 */ /* 0x000fe200078e000d */
[----:B------:R-:W-:Y:S02]  /*19740*/  FMNMX.FTZ R5, R68, R5, !PT ;  /* 0x0000000544057209 */ /* 0x000fe40007810000 */
[----:B------:R-:W-:Y:S02]  /*19750*/  FSETP.NEU.FTZ.AND P3, PT, R73, -INF , PT ;  /* 0xff8000004900780b */ /* 0x000fe40003f7d000 */
[----:B------:R-:W-:Y:S02]  /*19760*/  ISETP.GE.OR P1, PT, R2, R240, !P1 ;  /* 0x000000f00200720c */ /* 0x000fe40004f26670 */
[----:B------:R-:W-:Y:S02]  /*19770*/  FMNMX.FTZ R72, R246, R72, !PT ;  /* 0x00000048f6487209 */ /* 0x000fe40007810000 */
[----:B------:R-:W-:Y:S02]  /*19780*/  FMNMX.FTZ R8, R236, R8, !PT ;  /* 0x00000008ec087209 */ /* 0x000fe40007810000 */
[----:B------:R-:W-:Y:S02]  /*19790*/  FMNMX.FTZ R5, R199, R5, !PT ;  /* 0x00000005c7057209 */ /* 0x000fe40007810000 */
[-C--:B------:R-:W-:Y:S02]  /*197a0*/  ISETP.GE.AND P0, PT, R4, R235.reuse, PT ;  /* 0x000000eb0400720c */ /* 0x080fe40003f06270 */
[----:B------:R-:W-:Y:S02]  /*197b0*/  FSEL R84, R84, RZ, P3 ;  /* 0x000000ff54547208 */ /* 0x000fe40001800000 */
[----:B------:R-:W-:Y:S01]  /*197c0*/  FSEL R128, R124, -INF , !P1 ;  /* 0xff8000007c807808 */ /* 0x000fe20004800000 */
[----:B------:R-:W-:Y:S01]  /*197d0*/  IMAD.MOV.U32 R124, RZ, RZ, R47 ;  /* 0x000000ffff7c7224 */ /* 0x000fe200078e002f */
[----:B------:R-:W-:Y:S01]  /*197e0*/  ISETP.GE.AND P1, PT, R2, R235, PT ;  /* 0x000000eb0200720c */ /* 0x000fe20003f26270 */
[--C-:B------:R-:W-:Y:S01]  /*197f0*/  FFMA.FTZ R101, R101, c[0x0][0x23c], -R84.reuse ;  /* 0x00008f0065657a23 */ /* 0x100fe20000010854 */
[----:B------:R-:W-:Y:S01]  /*19800*/  FMNMX.FTZ R72, R245, R72, !PT ;  /* 0x00000048f5487209 */ /* 0x000fe20007810000 */
[--C-:B------:R-:W-:Y:S01]  /*19810*/  FFMA.FTZ R118, R118, c[0x0][0x23c], -R84.reuse ;  /* 0x00008f0076767a23 */ /* 0x100fe20000010854 */
[----:B------:R-:W-:Y:S01]  /*19820*/  FMNMX.FTZ R7, R54, R8, !PT ;  /* 0x0000000836077209 */ /* 0x000fe20007810000 */
[----:B------:R-:W-:Y:S01]  /*19830*/  FFMA.FTZ R117, R117, c[0x0][0x23c], -R84 ;  /* 0x00008f0075757a23 */ /* 0x000fe20000010854 */
[----:B------:R-:W-:Y:S01]  /*19840*/  FSEL R200, R109, -INF , !P5 ;  /* 0xff8000006dc87808 */ /* 0x000fe20006800000 */
[----:B------:R-:W-:Y:S01]  /*19850*/  IMAD.MOV.U32 R109, RZ, RZ, R54 ;  /* 0x000000ffff6d7224 */ /* 0x000fe200078e0036 */
[----:B------:R-:W-:Y:S01]  /*19860*/  ISETP.GE.OR P5, PT, R4, R239, !P0 ;  /* 0x000000ef0400720c */ /* 0x000fe200047a6670 */
[--C-:B------:R-:W-:Y:S01]  /*19870*/  FFMA.FTZ R248, R248, c[0x0][0x23c], -R84.reuse ;  /* 0x00008f00f8f87a23 */ /* 0x100fe20000010854 */
[----:B------:R-:W-:Y:S01]  /*19880*/  FMNMX.FTZ R4, R198, R5, !PT ;  /* 0x00000005c6047209 */ /* 0x000fe20007810000 */
[--C-:B------:R-:W-:Y:S01]  /*19890*/  FFMA.FTZ R247, R247, c[0x0][0x23c], -R84.reuse ;  /* 0x00008f00f7f77a23 */ /* 0x100fe20000010854 */
[----:B------:R-:W-:Y:S01]  /*198a0*/  ISETP.GE.OR P1, PT, R2, R239, !P1 ;  /* 0x000000ef0200720c */ /* 0x000fe20004f26670 */
[--C-:B------:R-:W-:Y:S01]  /*198b0*/  FFMA.FTZ R2, R203, c[0x0][0x23c], -R84.reuse ;  /* 0x00008f00cb027a23 */ /* 0x100fe20000010854 */
[----:B------:R-:W-:Y:S02]  /*198c0*/  FMNMX.FTZ R72, R212, R72, !PT ;  /* 0x00000048d4487209 */ /* 0x000fe40007810000 */
[----:B------:R-:W-:Y:S01]  /*198d0*/  FMNMX.FTZ R7, R95, R7, !PT ;  /* 0x000000075f077209 */ /* 0x000fe20007810000 */
[----:B------:R1:W-:Y:S01]  /*198e0*/  MUFU.EX2 R85, R2 ;  /* 0x0000000200557308 */ /* 0x0003e20000000800 */
[----:B------:R-:W-:Y:S02]  /*198f0*/  FMNMX.FTZ R4, R16, R4, !PT ;  /* 0x0000000410047209 */ /* 0x000fe40007810000 */
[----:B------:R-:W-:Y:S02]  /*19900*/  FMNMX.FTZ R72, R114, R72, !PT ;  /* 0x0000004872487209 */ /* 0x000fe40007810000 */
[----:B------:R-:W-:Y:S02]  /*19910*/  FMNMX.FTZ R4, R13, R4, !PT ;  /* 0x000000040d047209 */ /* 0x000fe40007810000 */
[----:B------:R-:W-:Y:S01]  /*19920*/  LOP3.LUT P6, RZ, R234, 0x1, RZ, 0xc0, !PT ;  /* 0x00000001eaff7812 */ /* 0x000fe200078cc0ff */
[----:B------:R-:W3:Y:S01]  /*19930*/  SHFL.BFLY PT, R8, R72, 0x2, 0x1f ;  /* 0x0c401f0048087f89 */ /* 0x000ee200000e0000 */
[----:B------:R-:W-:Y:S02]  /*19940*/  FMNMX.FTZ R4, R231, R4, !PT ;  /* 0x00000004e7047209 */ /* 0x000fe40007810000 */
[----:B------:R-:W-:Y:S02]  /*19950*/  FSEL R220, R111, -INF , !P6 ;  /* 0xff8000006fdc7808 */ /* 0x000fe40007000000 */
[----:B------:R-:W-:Y:S02]  /*19960*/  FMNMX.FTZ R4, R106, R4, !PT ;  /* 0x000000046a047209 */ /* 0x000fe40007810000 */
[C---:B------:R-:W-:Y:S02]  /*19970*/  ISETP.GE.AND P0, PT, R0.reuse, R238, PT ;  /* 0x000000ee0000720c */ /* 0x040fe40003f06270 */
[----:B------:R-:W-:Y:S02]  /*19980*/  FMNMX.FTZ R4, R11, R4, !PT ;  /* 0x000000040b047209 */ /* 0x000fe40007810000 */
[----:B------:R-:W-:Y:S02]  /*19990*/  MOV R111, R10 ;  /* 0x0000000a006f7202 */ /* 0x000fe40000000f00 */
[----:B------:R-:W-:Y:S02]  /*199a0*/  FMNMX.FTZ R4, R223, R4, !PT ;  /* 0x00000004df047209 */ /* 0x000fe40007810000 */
[----:B------:R-:W-:Y:S01]  /*199b0*/  ISETP.GE.OR P0, PT, R0, R240, !P0 ;  /* 0x000000f00000720c */ /* 0x000fe20004706670 */
[----:B-1----:R-:W-:Y:S01]  /*199c0*/  FFMA.FTZ R2, R205, c[0x0][0x23c], -R84 ;  /* 0x00008f00cd027a23 */ /* 0x002fe20000010854 */
[----:B------:R-:W-:Y:S02]  /*199d0*/  FMNMX.FTZ R4, R111, R4, !PT ;  /* 0x000000046f047209 */ /* 0x000fe40007810000 */
[----:B------:R-:W-:Y:S02]  /*199e0*/  FSEL R90, R123, -INF , !P5 ;  /* 0xff8000007b5a7808 */ /* 0x000fe40006800000 */
[----:B------:R-:W-:Y:S01]  /*199f0*/  FMNMX.FTZ R4, R224, R4, !PT ;  /* 0x00000004e0047209 */ /* 0x000fe20007810000 */
[----:B------:R-:W1:Y:S01]  /*19a00*/  MUFU.EX2 R123, R2 ;  /* 0x00000002007b7308 */ /* 0x000e620000000800 */
[----:B------:R-:W-:Y:S02]  /*19a10*/  FSEL R125, R125, -INF , !P0 ;  /* 0xff8000007d7d7808 */ /* 0x000fe40004000000 */
[----:B------:R-:W-:Y:S02]  /*19a20*/  ISETP.GE.AND P0, PT, R0, R235, PT ;  /* 0x000000eb0000720c */ /* 0x000fe40003f06270 */
[----:B---3--:R-:W-:Y:S02]  /*19a30*/  FMNMX.FTZ R72, R72, R8, !PT ;  /* 0x0000000848487209 */ /* 0x008fe40007810000 */
[----:B------:R-:W-:Y:S01]  /*19a40*/  FSEL R221, R122, -INF , !P4 ;  /* 0xff8000007add7808 */ /* 0x000fe20006000000 */
[----:B------:R-:W-:Y:S01]  /*19a50*/  IMAD.MOV.U32 R122, RZ, RZ, R64 ;  /* 0x000000ffff7a7224 */ /* 0x000fe200078e0040 */
[----:B------:R-:W-:Y:S02]  /*19a60*/  ISETP.GE.OR P0, PT, R0, R239, !P0 ;  /* 0x000000ef0000720c */ /* 0x000fe40004706670 */
[----:B------:R-:W-:Y:S02]  /*19a70*/  FMNMX.FTZ R0, R220, R4, !PT ;  /* 0x00000004dc007209 */ /* 0x000fe40007810000 */
[----:B------:R-:W-:Y:S01]  /*19a80*/  FSEL R222, R126, -INF , !P1 ;  /* 0xff8000007ede7808 */ /* 0x000fe20004800000 */
[----:B------:R-:W-:Y:S01]  /*19a90*/  IMAD.MOV.U32 R126, RZ, RZ, R48 ;  /* 0x000000ffff7e7224 */ /* 0x000fe200078e0030 */
[----:B------:R-:W-:Y:S02]  /*19aa0*/  FMNMX.FTZ R0, R221, R0, !PT ;  /* 0x00000000dd007209 */ /* 0x000fe40007810000 */
[----:B------:R-:W-:Y:S01]  /*19ab0*/  FSEL R129, R121, -INF , !P2 ;  /* 0xff80000079817808 */ /* 0x000fe20005000000 */
[----:B------:R-:W-:Y:S01]  /*19ac0*/  IMAD.MOV.U32 R121, RZ, RZ, R18 ;  /* 0x000000ffff797224 */ /* 0x000fe200078e0012 */
[----:B------:R-:W-:Y:S01]  /*19ad0*/  FMNMX.FTZ R0, R90, R0, !PT ;  /* 0x000000005a007209 */ /* 0x000fe20007810000 */
[----:B------:R-:W-:Y:S01]  /*19ae0*/  FFMA.FTZ R126, R126, c[0x0][0x23c], -R84 ;  /* 0x00008f007e7e7a23 */ /* 0x000fe20000010854 */
[----:B------:R-:W-:Y:S02]  /*19af0*/  FSEL R74, R127, -INF , !P0 ;  /* 0xff8000007f4a7808 */ /* 0x000fe40004000000 */
[----:B------:R-:W-:Y:S02]  /*19b00*/  FMNMX.FTZ R0, R222, R0, !PT ;  /* 0x00000000de007209 */ /* 0x000fe40007810000 */
[----:B-1----:R-:W-:Y:S02]  /*19b10*/  F2FP.BF16.PACK_AB R76, R123, R85 ;  /* 0x000000557b4c723e */ /* 0x002fe400000010ff */
[----:B------:R-:W-:Y:S02]  /*19b20*/  FMNMX.FTZ R0, R74, R0, !PT ;  /* 0x000000004a007209 */ /* 0x000fe40007810000 */
[----:B------:R-:W-:Y:S02]  /*19b30*/  MOV R127, R16 ;  /* 0x00000010007f7202 */ /* 0x000fe40000000f00 */
[----:B------:R-:W-:Y:S01]  /*19b40*/  LOP3.LUT P4, RZ, R234, 0x4000, RZ, 0xc0, !PT ;  /* 0x00004000eaff7812 */ /* 0x000fe2000788c0ff */
[----:B------:R-:W1:Y:S02]  /*19b50*/  SHFL.BFLY PT, R2, R0, 0x2, 0x1f ;  /* 0x0c401f0000027f89 */ /* 0x000e6400000e0000 */
[----:B-1----:R-:W-:Y:S02]  /*19b60*/  FMNMX.FTZ R0, R0, R2, !PT ;  /* 0x0000000200007209 */ /* 0x002fe40007810000 */
[----:B--2---:R-:W-:Y:S04]  /*19b70*/  FMNMX.FTZ R7, R103, R7, !PT ;  /* 0x0000000767077209 */ /* 0x004fe80007810000 */
[----:B------:R-:W-:Y:S04]  /*19b80*/  FMNMX.FTZ R7, R94, R7, !PT ;  /* 0x000000075e077209 */ /* 0x000fe80007810000 */
[----:B------:R-:W-:Y:S04]  /*19b90*/  FMNMX.FTZ R7, R104, R7, !PT ;  /* 0x0000000768077209 */ /* 0x000fe80007810000 */
[----:B------:R-:W-:Y:S04]  /*19ba0*/  FMNMX.FTZ R6, R18, R7, !PT ;  /* 0x0000000712067209 */ /* 0x000fe80007810000 */
[----:B------:R-:W-:Y:S04]  /*19bb0*/  FMNMX.FTZ R6, R131, R6, !PT ;  /* 0x0000000683067209 */ /* 0x000fe80007810000 */
[----:B------:R-:W-:Y:S04]  /*19bc0*/  FMNMX.FTZ R6, R12, R6, !PT ;  /* 0x000000060c067209 */ /* 0x000fe80007810000 */
[----:B------:R-:W-:Y:S04]  /*19bd0*/  FMNMX.FTZ R6, R249, R6, !PT ;  /* 0x00000006f9067209 */ /* 0x000fe80007810000 */
[----:B------:R-:W-:Y:S02]  /*19be0*/  FMNMX.FTZ R71, R214, R6, !PT ;  /* 0x00000006d6477209 */ /* 0x000fe40007810000 */
[----:B------:R-:W1:Y:S02]  /*19bf0*/  SHFL.BFLY PT, R6, R72, 0x1, 0x1f ;  /* 0x0c201f0048067f89 */ /* 0x000e6400000e0000 */
[----:B------:R-:W-:Y:S04]  /*19c00*/  FMNMX.FTZ R71, R201, R71, !PT ;  /* 0x00000047c9477209 */ /* 0x000fe80007810000 */
[----:B------:R-:W-:Y:S04]  /*19c10*/  FMNMX.FTZ R71, R200, R71, !PT ;  /* 0x00000047c8477209 */ /* 0x000fe80007810000 */
[----:B------:R-:W-:Y:S04]  /*19c20*/  FMNMX.FTZ R71, R130, R71, !PT ;  /* 0x0000004782477209 */ /* 0x000fe80007810000 */
[----:B------:R-:W-:Y:S04]  /*19c30*/  FMNMX.FTZ R71, R129, R71, !PT ;  /* 0x0000004781477209 */ /* 0x000fe80007810000 */
[----:B------:R-:W-:Y:S04]  /*19c40*/  FMNMX.FTZ R71, R128, R71, !PT ;  /* 0x0000004780477209 */ /* 0x000fe80007810000 */
[----:B------:R-:W-:Y:S02]  /*19c50*/  FMNMX.FTZ R71, R125, R71, !PT ;  /* 0x000000477d477209 */ /* 0x000fe40007810000 */
[----:B-1----:R-:W-:Y:S03]  /*19c60*/  FMNMX.FTZ R72, R72, R6, !PT ;  /* 0x0000000648487209 */ /* 0x002fe60007810000 */
[----:B------:R-:W1:Y:S01]  /*19c70*/  SHFL.BFLY PT, R5, R71, 0x2, 0x1f ;  /* 0x0c401f0047057f89 */ /* 0x000e6200000e0000 */
[C---:B------:R-:W-:Y:S01]  /*19c80*/  FSETP.NEU.FTZ.AND P2, PT, R72.reuse, -INF , PT ;  /* 0xff8000004800780b */ /* 0x040fe20003f5d000 */
[----:B------:R-:W-:Y:S05]  /*19c90*/  FMUL.FTZ R75, R72, c[0x0][0x23c] ;  /* 0x00008f00484b7a20 */ /* 0x000fea0000410000 */
[----:B------:R-:W-:Y:S05]  /*19ca0*/  FSEL R75, R75, RZ, P2 ;  /* 0x000000ff4b4b7208 */ /* 0x000fea0001000000 */
[--C-:B------:R-:W-:Y:S02]  /*19cb0*/  FFMA.FTZ R4, R204, c[0x0][0x23c], -R75.reuse ;  /* 0x00008f00cc047a23 */ /* 0x100fe4000001084b */
[--C-:B------:R-:W-:Y:S02]  /*19cc0*/  FFMA.FTZ R2, R209, c[0x0][0x23c], -R75.reuse ;  /* 0x00008f00d1027a23 */ /* 0x100fe4000001084b */
[----:B------:R-:W-:Y:S01]  /*19cd0*/  IMAD.MOV.U32 R209, RZ, RZ, R22 ;  /* 0x000000ffffd17224 */ /* 0x000fe200078e0016 */
[----:B------:R2:W-:Y:S01]  /*19ce0*/  MUFU.EX2 R119, R4 ;  /* 0x0000000400777308 */ /* 0x0005e20000000800 */
[--C-:B------:R-:W-:Y:S02]  /*19cf0*/  FFMA.FTZ R89, R89, c[0x0][0x23c], -R75.reuse ;  /* 0x00008f0059597a23 */ /* 0x100fe4000001084b */
[--C-:B------:R-:W-:Y:S02]  /*19d00*/  FFMA.FTZ R88, R88, c[0x0][0x23c], -R75.reuse ;  /* 0x00008f0058587a23 */ /* 0x100fe4000001084b */
[--C-:B------:R-:W-:Y:S02]  /*19d10*/  FFMA.FTZ R91, R91, c[0x0][0x23c], -R75.reuse ;  /* 0x00008f005b5b7a23 */ /* 0x100fe4000001084b */
[--C-:B------:R-:W-:Y:S01]  /*19d20*/  FFMA.FTZ R107, R107, c[0x0][0x23c], -R75.reuse ;  /* 0x00008f006b6b7a23 */ /* 0x100fe2000001084b */
[----:B-1----:R-:W-:Y:S01]  /*19d30*/  FMNMX.FTZ R71, R71, R5, !PT ;  /* 0x0000000547477209 */ /* 0x002fe20007810000 */
[--C-:B------:R-:W-:Y:S01]  /*19d40*/  FFMA.FTZ R122, R122, c[0x0][0x23c], -R75.reuse ;  /* 0x00008f007a7a7a23 */ /* 0x100fe2000001084b */
[----:B------:R1:W-:Y:S01]  /*19d50*/  MUFU.EX2 R203, R2 ;  /* 0x0000000200cb7308 */ /* 0x0003e20000000800 */
[--C-:B------:R-:W-:Y:S02]  /*19d60*/  FFMA.FTZ R251, R251, c[0x0][0x23c], -R75.reuse ;  /* 0x00008f00fbfb7a23 */ /* 0x100fe4000001084b */
[--C-:B------:R-:W-:Y:S01]  /*19d70*/  FFMA.FTZ R250, R250, c[0x0][0x23c], -R75.reuse ;  /* 0x00008f00fafa7a23 */ /* 0x100fe2000001084b */
[----:B------:R-:W3:Y:S01]  /*19d80*/  SHFL.BFLY PT, R5, R71, 0x1, 0x1f ;  /* 0x0c201f0047057f89 */ /* 0x000ee200000e0000 */
[--C-:B------:R-:W-:Y:S02]  /*19d90*/  FFMA.FTZ R246, R246, c[0x0][0x23c], -R75.reuse ;  /* 0x00008f00f6f67a23 */ /* 0x100fe4000001084b */
[--C-:B--2---:R-:W-:Y:S04]  /*19da0*/  FFMA.FTZ R4, R206, c[0x0][0x23c], -R75.reuse ;  /* 0x00008f00ce047a23 */ /* 0x104fe8000001084b */
[----:B------:R2:W4:Y:S01]  /*19db0*/  MUFU.EX2 R204, R4 ;  /* 0x0000000400cc7308 */ /* 0x0005220000000800 */
[----:B-1----:R-:W1:Y:S01]  /*19dc0*/  SHFL.BFLY PT, R2, R0, 0x1, 0x1f ;  /* 0x0c201f0000027f89 */ /* 0x002e6200000e0000 */
[----:B---3--:R-:W-:Y:S04]  /*19dd0*/  FMNMX.FTZ R71, R71, R5, !PT ;  /* 0x0000000547477209 */ /* 0x008fe80007810000 */
[C---:B------:R-:W-:Y:S01]  /*19de0*/  FSETP.NEU.FTZ.AND P1, PT, R71.reuse, -INF , PT ;  /* 0xff8000004700780b */ /* 0x040fe20003f3d000 */
[----:B------:R-:W-:Y:S05]  /*19df0*/  FMUL.FTZ R92, R71, c[0x0][0x23c] ;  /* 0x00008f00475c7a20 */ /* 0x000fea0000410000 */
[----:B------:R-:W-:Y:S01]  /*19e00*/  FSEL R92, R92, RZ, P1 ;  /* 0x000000ff5c5c7208 */ /* 0x000fe20000800000 */
[----:B--2---:R-:W-:Y:S01]  /*19e10*/  FFMA.FTZ R4, R208, c[0x0][0x23c], -R84 ;  /* 0x00008f00d0047a23 */ /* 0x004fe20000010854 */
[----:B----4-:R-:W-:Y:S03]  /*19e20*/  F2FP.BF16.PACK_AB R77, R204, R119 ;  /* 0x00000077cc4d723e */ /* 0x010fe600000010ff */
[--C-:B------:R-:W-:Y:S02]  /*19e30*/  FFMA.FTZ R214, R214, c[0x0][0x23c], -R92.reuse ;  /* 0x00008f00d6d67a23 */ /* 0x100fe4000001085c */
[--C-:B------:R-:W-:Y:S01]  /*19e40*/  FFMA.FTZ R201, R201, c[0x0][0x23c], -R92.reuse ;  /* 0x00008f00c9c97a23 */ /* 0x100fe2000001085c */
[----:B------:R2:W-:Y:S01]  /*19e50*/  MUFU.EX2 R205, R4 ;  /* 0x0000000400cd7308 */ /* 0x0005e20000000800 */
[--C-:B------:R-:W-:Y:S01]  /*19e60*/  FFMA.FTZ R200, R200, c[0x0][0x23c], -R92.reuse ;  /* 0x00008f00c8c87a23 */ /* 0x100fe2000001085c */
[----:B-1----:R-:W-:Y:S01]  /*19e70*/  FMNMX.FTZ R70, R0, R2, !PT ;  /* 0x0000000200467209 */ /* 0x002fe20007810000 */
[----:B------:R-:W-:Y:S02]  /*19e80*/  FFMA.FTZ R0, R23, c[0x0][0x23c], -R92 ;  /* 0x00008f0017007a23 */ /* 0x000fe4000001085c */
[----:B------:R-:W1:Y:S01]  /*19e90*/  LDSM.16.MT88.4 R20, [R216+0x8000] ;  /* 0x00800000d814783b */ /* 0x000e620000004200 */
[C---:B------:R-:W-:Y:S01]  /*19ea0*/  FSETP.NEU.FTZ.AND P0, PT, R70.reuse, -INF , PT ;  /* 0xff8000004600780b */ /* 0x040fe20003f1d000 */
[----:B------:R-:W-:Y:S03]  /*19eb0*/  FMUL.FTZ R100, R70, c[0x0][0x23c] ;  /* 0x00008f0046647a20 */ /* 0x000fe60000410000 */
[----:B------:R3:W-:Y:S02]  /*19ec0*/  MUFU.EX2 R7, R0 ;  /* 0x0000000000077308 */ /* 0x0007e40000000800 */
[----:B------:R-:W-:Y:S05]  /*19ed0*/  FSEL R100, R100, RZ, P0 ;  /* 0x000000ff64647208 */ /* 0x000fea0000000000 */
[----:B------:R-:W-:Y:S04]  /*19ee0*/  FFMA.FTZ R2, R14, c[0x0][0x23c], -R100 ;  /* 0x00008f000e027a23 */ /* 0x000fe80000010864 */
[----:B------:R4:W-:Y:S01]  /*19ef0*/  MUFU.EX2 R227, R2 ;  /* 0x0000000200e37308 */ /* 0x0009e20000000800 */
[----:B--2---:R-:W-:Y:S09]  /*19f00*/  FFMA.FTZ R4, R207, c[0x0][0x23c], -R84 ;  /* 0x00008f00cf047a23 */ /* 0x004ff20000010854 */
[----:B------:R2:W1:Y:S01]  /*19f10*/  MUFU.EX2 R206, R4 ;  /* 0x0000000400ce7308 */ /* 0x0004620000000800 */
[----:B---3--:R-:W-:Y:S09]  /*19f20*/  FFMA.FTZ R0, R33, c[0x0][0x23c], -R92 ;  /* 0x00008f0021007a23 */ /* 0x008ff2000001085c */
[----:B------:R3:W-:Y:S01]  /*19f30*/  MUFU.EX2 R207, R0 ;  /* 0x0000000000cf7308 */ /* 0x0007e20000000800 */
[----:B----4-:R-:W-:Y:S01]  /*19f40*/  FSEL R2, R72, RZ, P2 ;  /* 0x000000ff48027208 */ /* 0x010fe20001000000 */
[----:B--2---:R-:W-:Y:S01]  /*19f50*/  FFMA.FTZ R4, R210, c[0x0][0x23c], -R75 ;  /* 0x00008f00d2047a23 */ /* 0x004fe2000001084b */
[----:B-1----:R-:W-:Y:S07]  /*19f60*/  F2FP.BF16.PACK_AB R78, R206, R205 ;  /* 0x000000cdce4e723e */ /* 0x002fee00000010ff */
[----:B------:R1:W2:Y:S01]  /*19f70*/  MUFU.EX2 R208, R4 ;  /* 0x0000000400d07308 */ /* 0x0002a20000000800 */
[----:B---3--:R-:W-:Y:S09]  /*19f80*/  FFMA.FTZ R0, R34, c[0x0][0x23c], -R100 ;  /* 0x00008f0022007a23 */ /* 0x008ff20000010864 */
[----:B------:R3:W-:Y:S01]  /*19f90*/  MUFU.EX2 R210, R0 ;  /* 0x0000000000d27308 */ /* 0x0007e20000000800 */
[----:B-1----:R-:W-:Y:S01]  /*19fa0*/  FFMA.FTZ R4, R32, c[0x0][0x23c], -R92 ;  /* 0x00008f0020047a23 */ /* 0x002fe2000001085c */
[----:B--2---:R-:W-:Y:S08]  /*19fb0*/  F2FP.BF16.PACK_AB R79, R208, R203 ;  /* 0x000000cbd04f723e */ /* 0x004ff000000010ff */
[----:B------:R1:W-:Y:S01]  /*19fc0*/  MUFU.EX2 R115, R4 ;  /* 0x0000000400737308 */ /* 0x0003e20000000800 */
[----:B---3--:R-:W-:Y:S09]  /*19fd0*/  FFMA.FTZ R0, R36, c[0x0][0x23c], -R100 ;  /* 0x00008f0024007a23 */ /* 0x008ff20000010864 */
[----:B------:R2:W-:Y:S01]  /*19fe0*/  MUFU.EX2 R225, R0 ;  /* 0x0000000000e17308 */ /* 0x0005e20000000800 */
[----:B-1----:R-:W-:Y:S09]  /*19ff0*/  FFMA.FTZ R4, R35, c[0x0][0x23c], -R92 ;  /* 0x00008f0023047a23 */ /* 0x002ff2000001085c */
[----:B------:R-:W1:Y:S01]  /*1a000*/  MUFU.EX2 R226, R4 ;  /* 0x0000000400e27308 */ /* 0x000e620000000800 */
[----:B--2---:R-:W-:Y:S05]  /*1a010*/  FSEL R0, R73, RZ, P3 ;  /* 0x000000ff49007208 */ /* 0x004fea0001800000 */
[----:B------:R-:W-:Y:S04]  /*1a020*/  FADD.FTZ R0, -R0, R3 ;  /* 0x0000000300007221 */ /* 0x000fe80000010100 */
[----:B------:R-:W-:Y:S04]  /*1a030*/  FMUL.FTZ R0, R0, c[0x0][0x23c] ;  /* 0x00008f0000007a20 */ /* 0x000fe80000410000 */
[----:B------:R2:W3:Y:S01]  /*1a040*/  MUFU.EX2 R3, R0 ;  /* 0x0000000000037308 */ /* 0x0004e20000000800 */
[----:B-1----:R-:W-:Y:S01]  /*1a050*/  F2FP.BF16.PACK_AB R64, R226, R115 ;  /* 0x00000073e240723e */ /* 0x002fe200000010ff */
[----:B--2---:R-:W-:Y:S01]  /*1a060*/  FADD.FTZ R0, -R2, R132 ;  /* 0x0000008402007221 */ /* 0x004fe20000010100 */
[----:B------:R-:W-:Y:S01]  /*1a070*/  FSEL R2, R71, RZ, P1 ;  /* 0x000000ff47027208 */ /* 0x000fe20000800000 */
[----:B------:R-:W-:Y:S02]  /*1a080*/  IMAD.MOV.U32 R132, RZ, RZ, R7 ;  /* 0x000000ffff847224 */ /* 0x000fe400078e0007 */
[----:B------:R-:W-:Y:S02]  /*1a090*/  FMUL.FTZ R0, R0, c[0x0][0x23c] ;  /* 0x00008f0000007a20 */ /* 0x000fe40000410000 */
[----:B---3--:R-:W-:Y:S01]  /*1a0a0*/  FMUL.FTZ R4, R3, R140 ;  /* 0x0000008c03047220 */ /* 0x008fe20000410000 */
[----:B------:R-:W-:Y:S01]  /*1a0b0*/  F2FP.BF16.PACK_AB R66, R207, R132 ;  /* 0x00000084cf42723e */ /* 0x000fe200000010ff */
[C---:B------:R-:W-:Y:S01]  /*1a0c0*/  FMUL.FTZ R5, R3.reuse, R141 ;  /* 0x0000008d03057220 */ /* 0x040fe20000410000 */
[----:B------:R1:W2:Y:S01]  /*1a0d0*/  MUFU.EX2 R69, R0 ;  /* 0x0000000000457308 */ /* 0x0002a20000000800 */
[C---:B------:R-:W-:Y:S02]  /*1a0e0*/  FMUL.FTZ R17, R3.reuse, R145 ;  /* 0x0000009103117220 */ /* 0x040fe40000410000 */
[----:B------:R-:W-:Y:S02]  /*1a0f0*/  IMAD.MOV.U32 R145, RZ, RZ, R39 ;  /* 0x000000ffff917224 */ /* 0x000fe400078e0027 */
[----:B------:R-:W-:Y:S02]  /*1a100*/  IMAD.MOV.U32 R141, RZ, RZ, R67 ;  /* 0x000000ffff8d7224 */ /* 0x000fe400078e0043 */
[C---:B------:R-:W-:Y:S02]  /*1a110*/  FMUL.FTZ R16, R3.reuse, R144 ;  /* 0x0000009003107220 */ /* 0x040fe40000410000 */
[----:B------:R-:W-:Y:S02]  /*1a120*/  IMAD.MOV.U32 R144, RZ, RZ, R49 ;  /* 0x000000ffff907224 */ /* 0x000fe400078e0031 */
[C---:B------:R-:W-:Y:S02]  /*1a130*/  FMUL.FTZ R32, R3.reuse, R160 ;  /* 0x000000a003207220 */ /* 0x040fe40000410000 */
[C---:B------:R-:W-:Y:S02]  /*1a140*/  FMUL.FTZ R33, R3.reuse, R161 ;  /* 0x000000a103217220 */ /* 0x040fe40000410000 */
[----:B------:R-:W-:Y:S02]  /*1a150*/  IMAD.MOV.U32 R140, RZ, RZ, R45 ;  /* 0x000000ffff8c7224 */ /* 0x000fe400078e002d */
[C---:B------:R-:W-:Y:S02]  /*1a160*/  FMUL.FTZ R48, R3.reuse, R176 ;  /* 0x000000b003307220 */ /* 0x040fe40000410000 */
[----:B------:R-:W-:Y:S02]  /*1a170*/  FMUL.FTZ R49, R3, R177 ;  /* 0x000000b103317220 */ /* 0x000fe40000410000 */
[----:B------:R-:W-:Y:S02]  /*1a180*/  FFMA.FTZ R176, R87, c[0x0][0x23c], -R84 ;  /* 0x00008f0057b07a23 */ /* 0x000fe40000010854 */
[----:B-1----:R-:W-:Y:S01]  /*1a190*/  FADD.FTZ R0, -R2, R133 ;  /* 0x0000008502007221 */ /* 0x002fe20000010100 */
[----:B------:R-:W-:Y:S01]  /*1a1a0*/  FSEL R2, R70, RZ, P0 ;  /* 0x000000ff46027208 */ /* 0x000fe20000000000 */
[C---:B--2---:R-:W-:Y:S01]  /*1a1b0*/  FMUL.FTZ R6, R69.reuse, R142 ;  /* 0x0000008e45067220 */ /* 0x044fe20000410000 */
[----:B------:R-:W-:Y:S01]  /*1a1c0*/  MOV R133, R12 ;  /* 0x0000000c00857202 */ /* 0x000fe20000000f00 */
[----:B------:R-:W-:Y:S01]  /*1a1d0*/  FMUL.FTZ R0, R0, c[0x0][0x23c] ;  /* 0x00008f0000007a20 */ /* 0x000fe20000410000 */
[----:B------:R-:W-:Y:S01]  /*1a1e0*/  PLOP3.LUT P0, PT, PT, PT, UP0, 0x80, 0x0 ;  /* 0x000000000000781c */ /* 0x000fe20003f0f008 */
[C---:B------:R-:W-:Y:S02]  /*1a1f0*/  FMUL.FTZ R7, R69.reuse, R143 ;  /* 0x0000008f45077220 */ /* 0x040fe40000410000 */
[C---:B------:R-:W-:Y:S01]  /*1a200*/  FMUL.FTZ R18, R69.reuse, R146 ;  /* 0x0000009245127220 */ /* 0x040fe20000410000 */
[----:B------:R1:W2:Y:S01]  /*1a210*/  MUFU.EX2 R68, R0 ;  /* 0x0000000000447308 */ /* 0x0002a20000000800 */
[----:B------:R-:W-:Y:S01]  /*1a220*/  IMAD.MOV.U32 R143, RZ, RZ, R65 ;  /* 0x000000ffff8f7224 */ /* 0x000fe200078e0041 */
[----:B------:R-:W-:Y:S01]  /*1a230*/  MOV R146, R38 ;  /* 0x0000002600927202 */ /* 0x000fe20000000f00 */
[----:B------:R-:W-:Y:S01]  /*1a240*/  FMUL.FTZ R19, R69, R147 ;  /* 0x0000009345137220 */ /* 0x000fe20000410000 */
[----:B------:R-:W-:Y:S01]  /*1a250*/  F2FP.BF16.PACK_AB R65, R225, R210 ;  /* 0x000000d2e141723e */ /* 0x000fe200000010ff */
[----:B------:R-:W-:Y:S01]  /*1a260*/  IMAD.MOV.U32 R142, RZ, RZ, R41 ;  /* 0x000000ffff8e7224 */ /* 0x000fe200078e0029 */
[-C--:B------:R-:W-:Y:S01]  /*1a270*/  HMMA.16816.F32.BF16 R4, R76, R20.reuse, R4 ;  /* 0x000000144c04723c */ /* 0x080fe20000041804 */
[----:B------:R-:W-:Y:S02]  /*1a280*/  IMAD.MOV.U32 R147, RZ, RZ, R146 ;  /* 0x000000ffff937224 */ /* 0x000fe400078e0092 */
[----:B------:R-:W-:Y:S02]  /*1a290*/  IMAD.MOV.U32 R146, RZ, RZ, R145 ;  /* 0x000000ffff927224 */ /* 0x000fe400078e0091 */
[----:B------:R-:W-:Y:S02]  /*1a2a0*/  IMAD.MOV.U32 R145, RZ, RZ, R144 ;  /* 0x000000ffff917224 */ /* 0x000fe400078e0090 */
[C---:B------:R-:W-:Y:S02]  /*1a2b0*/  FMUL.FTZ R34, R69.reuse, R162 ;  /* 0x000000a245227220 */ /* 0x040fe40000410000 */
[----:B------:R-:W-:Y:S03]  /*1a2c0*/  FMUL.FTZ R35, R69, R163 ;  /* 0x000000a345237220 */ /* 0x000fe60000410000 */
[----:B------:R-:W-:Y:S02]  /*1a2d0*/  FFMA.FTZ R163, R116, c[0x0][0x23c], -R84 ;  /* 0x00008f0074a37a23 */ /* 0x000fe40000010854 */
[----:B-1----:R-:W-:Y:S02]  /*1a2e0*/  FADD.FTZ R0, -R2, R134 ;  /* 0x0000008602007221 */ /* 0x002fe40000010100 */
[----:B------:R-:W-:Y:S02]  /*1a2f0*/  FFMA.FTZ R2, R15, c[0x0][0x23c], -R100 ;  /* 0x00008f000f027a23 */ /* 0x000fe40000010864 */
[----:B------:R-:W-:Y:S02]  /*1a300*/  FMUL.FTZ R0, R0, c[0x0][0x23c] ;  /* 0x00008f0000007a20 */ /* 0x000fe40000410000 */
[C---:B--2---:R-:W-:Y:S01]  /*1a310*/  FMUL.FTZ R8, R68.reuse, R136 ;  /* 0x0000008844087220 */ /* 0x044fe20000410000 */
[----:B------:R-:W1:Y:S01]  /*1a320*/  MUFU.EX2 R135, R2 ;  /* 0x0000000200877308 */ /* 0x000e620000000800 */
[C---:B------:R-:W-:Y:S02]  /*1a330*/  FMUL.FTZ R9, R68.reuse, R137 ;  /* 0x0000008944097220 */ /* 0x040fe40000410000 */
[C---:B------:R-:W-:Y:S02]  /*1a340*/  FMUL.FTZ R12, R68.reuse, R148 ;  /* 0x00000094440c7220 */ /* 0x040fe40000410000 */
[C---:B------:R-:W-:Y:S02]  /*1a350*/  FMUL.FTZ R13, R68.reuse, R149 ;  /* 0x00000095440d7220 */ /* 0x040fe40000410000 */
[----:B------:R-:W-:Y:S02]  /*1a360*/  IMAD.MOV.U32 R136, RZ, RZ, R55 ;  /* 0x000000ffff887224 */ /* 0x000fe400078e0037 */
[----:B------:R-:W-:Y:S01]  /*1a370*/  IMAD.MOV.U32 R148, RZ, RZ, R46 ;  /* 0x000000ffff947224 */ /* 0x000fe200078e002e */
[----:B------:R-:W2:Y:S01]  /*1a380*/  MUFU.EX2 R0, R0 ;  /* 0x0000000000007308 */ /* 0x000ea20000000800 */
[----:B------:R-:W-:Y:S02]  /*1a390*/  IMAD.MOV.U32 R149, RZ, RZ, R52 ;  /* 0x000000ffff957224 */ /* 0x000fe400078e0034 */
[C---:B------:R-:W-:Y:S02]  /*1a3a0*/  FMUL.FTZ R24, R68.reuse, R152 ;  /* 0x0000009844187220 */ /* 0x040fe40000410000 */
[C---:B------:R-:W-:Y:S02]  /*1a3b0*/  FMUL.FTZ R25, R68.reuse, R153 ;  /* 0x0000009944197220 */ /* 0x040fe40000410000 */
[C---:B------:R-:W-:Y:S02]  /*1a3c0*/  FMUL.FTZ R28, R68.reuse, R164 ;  /* 0x000000a4441c7220 */ /* 0x040fe40000410000 */
[C---:B------:R-:W-:Y:S02]  /*1a3d0*/  FMUL.FTZ R29, R68.reuse, R165 ;  /* 0x000000a5441d7220 */ /* 0x040fe40000410000 */
[----:B------:R-:W-:Y:S02]  /*1a3e0*/  IMAD.MOV.U32 R134, RZ, RZ, R43 ;  /* 0x000000ffff867224 */ /* 0x000fe400078e002b */
[----:B------:R-:W-:Y:S01]  /*1a3f0*/  IMAD.MOV.U32 R137, RZ, RZ, R40 ;  /* 0x000000ffff897224 */ /* 0x000fe200078e0028 */
[----:B-1----:R-:W-:Y:S01]  /*1a400*/  F2FP.BF16.PACK_AB R67, R135, R227 ;  /* 0x000000e38743723e */ /* 0x002fe200000010ff */
[----:B------:R-:W-:Y:S02]  /*1a410*/  IMAD.MOV.U32 R2, RZ, RZ, R37 ;  /* 0x000000ffff027224 */ /* 0x000fe400078e0025 */
[----:B------:R-:W-:Y:S01]  /*1a420*/  FMUL.FTZ R40, R68, R168 ;  /* 0x000000a844287220 */ /* 0x000fe20000410000 */
[----:B------:R-:W1:Y:S01]  /*1a430*/  LDSM.16.MT88.4 R36, [R219+0x8000] ;  /* 0x00800000db24783b */ /* 0x000e620000004200 */
[----:B------:R-:W-:Y:S02]  /*1a440*/  FFMA.FTZ R2, R2, c[0x0][0x23c], -R84 ;  /* 0x00008f0002027a23 */ /* 0x000fe40000010854 */
[C---:B------:R-:W-:Y:S02]  /*1a450*/  FMUL.FTZ R41, R68.reuse, R169 ;  /* 0x000000a944297220 */ /* 0x040fe40000410000 */
[----:B------:R-:W-:Y:S02]  /*1a460*/  FMUL.FTZ R44, R68, R180 ;  /* 0x000000b4442c7220 */ /* 0x000fe40000410000 */
[C---:B--2---:R-:W-:Y:S02]  /*1a470*/  FMUL.FTZ R10, R0.reuse, R138 ;  /* 0x0000008a000a7220 */ /* 0x044fe40000410000 */
[----:B------:R-:W-:Y:S02]  /*1a480*/  IMAD.MOV.U32 R138, RZ, RZ, R11 ;  /* 0x000000ffff8a7224 */ /* 0x000fe400078e000b */
[C---:B------:R-:W-:Y:S01]  /*1a490*/  FMUL.FTZ R11, R0.reuse, R139 ;  /* 0x0000008b000b7220 */ /* 0x040fe20000410000 */
[----:B------:R-:W-:Y:S01]  /*1a4a0*/  MOV R139, R53 ;  /* 0x00000035008b7202 */ /* 0x000fe20000000f00 */
[C---:B------:R-:W-:Y:S01]  /*1a4b0*/  FMUL.FTZ R14, R0.reuse, R150 ;  /* 0x00000096000e7220 */ /* 0x040fe20000410000 */
[----:B------:R-:W2:Y:S01]  /*1a4c0*/  LDSM.16.MT88.4 R52, [R217+0x8000] ;  /* 0x00800000d934783b */ /* 0x000ea20000004200 */
[C---:B------:R-:W-:Y:S01]  /*1a4d0*/  FMUL.FTZ R15, R0.reuse, R151 ;  /* 0x00000097000f7220 */ /* 0x040fe20000410000 */
[----:B------:R-:W-:Y:S01]  /*1a4e0*/  MOV R151, R50 ;  /* 0x0000003200977202 */ /* 0x000fe20000000f00 */
[----:B------:R-:W-:Y:S01]  /*1a4f0*/  IMAD.MOV.U32 R150, RZ, RZ, R51 ;  /* 0x000000ffff967224 */ /* 0x000fe200078e0033 */
[C---:B------:R-:W-:Y:S01]  /*1a500*/  HMMA.16816.F32.BF16 R8, R64.reuse, R20, R8 ;  /* 0x000000144008723c */ /* 0x040fe20000041808 */
[C---:B------:R-:W-:Y:S02]  /*1a510*/  FMUL.FTZ R26, R0.reuse, R154 ;  /* 0x0000009a001a7220 */ /* 0x040fe40000410000 */
[----:B------:R-:W-:Y:S01]  /*1a520*/  IMAD.MOV.U32 R144, RZ, RZ, R151 ;  /* 0x000000ffff907224 */ /* 0x000fe200078e0097 */
[----:B------:R-:W-:Y:S01]  /*1a530*/  MOV R151, R150 ;  /* 0x0000009600977202 */ /* 0x000fe20000000f00 */
[----:B------:R-:W-:Y:S02]  /*1a540*/  IMAD.MOV.U32 R150, RZ, RZ, R149 ;  /* 0x000000ffff967224 */ /* 0x000fe400078e0095 */
[C---:B------:R-:W-:Y:S01]  /*1a550*/  FMUL.FTZ R20, R3.reuse, R156 ;  /* 0x0000009c03147220 */ /* 0x040fe20000410000 */
[-C--:B------:R-:W-:Y:S01]  /*1a560*/  HMMA.16816.F32.BF16 R12, R64, R22.reuse, R12 ;  /* 0x00000016400c723c */ /* 0x080fe2000004180c */
[----:B------:R-:W-:Y:S03]  /*1a570*/  FMUL.FTZ R21, R3, R157 ;  /* 0x0000009d03157220 */ /* 0x000fe60000410000 */
[----:B------:R-:W-:Y:S02]  /*1a580*/  IMAD.MOV.U32 R149, RZ, RZ, R148 ;  /* 0x000000ffff957224 */ /* 0x000fe400078e0094 */
[----:B------:R-:W-:Y:S02]  /*1a590*/  IMAD.MOV.U32 R148, RZ, RZ, R139 ;  /* 0x000000ffff947224 */ /* 0x000fe400078e008b */
[----:B------:R-:W-:Y:S01]  /*1a5a0*/  IMAD.MOV.U32 R139, RZ, RZ, R138 ;  /* 0x000000ffff8b7224 */ /* 0x000fe200078e008a */
[C---:B------:R-:W-:Y:S03]  /*1a5b0*/  HMMA.16816.F32.BF16 R16, R76.reuse, R22, R16 ;  /* 0x000000164c10723c */ /* 0x040fe60000041810 */
[----:B------:R-:W-:Y:S01]  /*1a5c0*/  IMAD.MOV.U32 R138, RZ, RZ, R136 ;  /* 0x000000ffff8a7224 */ /* 0x000fe200078e0088 */
[----:B------:R-:W-:Y:S01]  /*1a5d0*/  MOV R136, R143 ;  /* 0x0000008f00887202 */ /* 0x000fe20000000f00 */
[----:B------:R-:W-:Y:S02]  /*1a5e0*/  IMAD.MOV.U32 R143, RZ, RZ, R142 ;  /* 0x000000ffff8f7224 */ /* 0x000fe400078e008e */
[C---:B------:R-:W-:Y:S02]  /*1a5f0*/  FMUL.FTZ R22, R69.reuse, R158 ;  /* 0x0000009e45167220 */ /* 0x040fe40000410000 */
[----:B------:R-:W-:Y:S03]  /*1a600*/  FMUL.FTZ R23, R69, R159 ;  /* 0x0000009f45177220 */ /* 0x000fe60000410000 */
[----:B------:R-:W-:Y:S02]  /*1a610*/  IMAD.MOV.U32 R142, RZ, RZ, R141 ;  /* 0x000000ffff8e7224 */ /* 0x000fe400078e008d */
[----:B------:R-:W-:Y:S02]  /*1a620*/  IMAD.MOV.U32 R141, RZ, RZ, R133 ;  /* 0x000000ffff8d7224 */ /* 0x000fe400078e0085 */
[----:B------:R-:W-:Y:S01]  /*1a630*/  IMAD.MOV.U32 R133, RZ, RZ, R111 ;  /* 0x000000ffff857224 */ /* 0x000fe200078e006f */
[-C--:B-1----:R-:W-:Y:S01]  /*1a640*/  HMMA.16816.F32.BF16 R20, R76, R36.reuse, R20 ;  /* 0x000000244c14723c */ /* 0x082fe20000041814 */
[----:B------:R-:W-:Y:S01]  /*1a650*/  IMAD.MOV.U32 R111, RZ, RZ, R124 ;  /* 0x000000ffff6f7224 */ /* 0x000fe200078e007c */
[----:B------:R-:W-:Y:S01]  /*1a660*/  MOV R124, R120 ;  /* 0x00000078007c7202 */ /* 0x000fe20000000f00 */
[C---:B------:R-:W-:Y:S01]  /*1a670*/  FMUL.FTZ R27, R0.reuse, R155 ;  /* 0x0000009b001b7220 */ /* 0x040fe20000410000 */
[----:B------:R1:W-:Y:S01]  /*1a680*/  MUFU.EX2 R120, R2 ;  /* 0x0000000200787308 */ /* 0x0003e20000000800 */
[C---:B------:R-:W-:Y:S02]  /*1a690*/  FMUL.FTZ R30, R0.reuse, R166 ;  /* 0x000000a6001e7220 */ /* 0x040fe40000410000 */
[C---:B------:R-:W-:Y:S02]  /*1a6a0*/  FMUL.FTZ R31, R0.reuse, R167 ;  /* 0x000000a7001f7220 */ /* 0x040fe40000410000 */
[C---:B------:R-:W-:Y:S01]  /*1a6b0*/  FMUL.FTZ R42, R0.reuse, R170 ;  /* 0x000000aa002a7220 */ /* 0x040fe20000410000 */
[C---:B------:R-:W-:Y:S02]  /*1a6c0*/  HMMA.16816.F32.BF16 R24, R64.reuse, R36, R24 ;  /* 0x000000244018723c */ /* 0x040fe40000041818 */
[----:B------:R-:W-:Y:S02]  /*1a6d0*/  FMUL.FTZ R43, R0, R171 ;  /* 0x000000ab002b7220 */ /* 0x000fe40000410000 */
[----:B------:R-:W-:Y:S02]  /*1a6e0*/  FMUL.FTZ R45, R68, R181 ;  /* 0x000000b5442d7220 */ /* 0x000fe40000410000 */
[C---:B------:R-:W-:Y:S02]  /*1a6f0*/  FMUL.FTZ R46, R0.reuse, R182 ;  /* 0x000000b6002e7220 */ /* 0x040fe40000410000 */
[C---:B------:R-:W-:Y:S01]  /*1a700*/  FMUL.FTZ R36, R3.reuse, R172 ;  /* 0x000000ac03247220 */ /* 0x040fe20000410000 */
[-C--:B------:R-:W-:Y:S03]  /*1a710*/  HMMA.16816.F32.BF16 R28, R64, R38.reuse, R28 ;  /* 0x00000026401c723c */ /* 0x080fe6000004181c */
[----:B------:R-:W-:Y:S02]  /*1a720*/  FMUL.FTZ R37, R3, R173 ;  /* 0x000000ad03257220 */ /* 0x000fe40000410000 */
[----:B------:R-:W-:Y:S02]  /*1a730*/  FMUL.FTZ R47, R0, R183 ;  /* 0x000000b7002f7220 */ /* 0x000fe40000410000 */
[----:B------:R-:W-:Y:S01]  /*1a740*/  IMAD.MOV.U32 R156, RZ, RZ, R146 ;  /* 0x000000ffff9c7224 */ /* 0x000fe200078e0092 */
[C---:B------:R-:W-:Y:S01]  /*1a750*/  HMMA.16816.F32.BF16 R32, R76.reuse, R38, R32 ;  /* 0x000000264c20723c */ /* 0x040fe20000041820 */
[----:B-1----:R-:W-:Y:S03]  /*1a760*/  FFMA.FTZ R2, R147, c[0x0][0x23c], -R84 ;  /* 0x00008f0093027a23 */ /* 0x002fe60000010854 */
[----:B------:R-:W-:Y:S02]  /*1a770*/  IMAD.MOV.U32 R147, RZ, RZ, R145 ;  /* 0x000000ffff937224 */ /* 0x000fe400078e0091 */
[----:B------:R-:W-:Y:S01]  /*1a780*/  IMAD.MOV.U32 R145, RZ, RZ, R151 ;  /* 0x000000ffff917224 */ /* 0x000fe200078e0097 */
[----:B------:R-:W-:Y:S01]  /*1a790*/  MOV R151, R149 ;  /* 0x0000009500977202 */ /* 0x000fe20000000f00 */
[----:B------:R-:W-:Y:S04]  /*1a7a0*/  IMAD.MOV.U32 R149, RZ, RZ, R139 ;  /* 0x000000ffff957224 */ /* 0x000fe800078e008b */
[----:B------:R-:W-:Y:S01]  /*1a7b0*/  IMAD.MOV.U32 R139, RZ, RZ, R136 ;  /* 0x000000ffff8b7224 */ /* 0x000fe200078e0088 */
[----:B------:R-:W-:Y:S01]  /*1a7c0*/  MOV R136, R142 ;  /* 0x0000008e00887202 */ /* 0x000fe20000000f00 */
[----:B------:R-:W-:Y:S02]  /*1a7d0*/  IMAD.MOV.U32 R142, RZ, RZ, R133 ;  /* 0x000000ffff8e7224 */ /* 0x000fe400078e0085 */
[----:B------:R-:W-:Y:S02]  /*1a7e0*/  IMAD.MOV.U32 R133, RZ, RZ, R124 ;  /* 0x000000ffff857224 */ /* 0x000fe400078e007c */
[C---:B------:R-:W-:Y:S01]  /*1a7f0*/  FMUL.FTZ R38, R69.reuse, R174 ;  /* 0x000000ae45267220 */ /* 0x040fe20000410000 */
[----:B------:R1:W-:Y:S01]  /*1a800*/  MUFU.EX2 R124, R2 ;  /* 0x00000002007c7308 */ /* 0x0003e20000000800 */
[C---:B------:R-:W-:Y:S02]  /*1a810*/  FMUL.FTZ R39, R69.reuse, R175 ;  /* 0x000000af45277220 */ /* 0x040fe40000410000 */
[----:B------:R-:W-:Y:S02]  /*1a820*/  IMAD.MOV.U32 R146, RZ, RZ, R144 ;  /* 0x000000ffff927224 */ /* 0x000fe400078e0090 */
[----:B------:R-:W-:Y:S02]  /*1a830*/  IMAD.MOV.U32 R144, RZ, RZ, R150 ;  /* 0x000000ffff907224 */ /* 0x000fe400078e0096 */
[C---:B------:R-:W-:Y:S01]  /*1a840*/  FMUL.FTZ R50, R69.reuse, R178 ;  /* 0x000000b245327220 */ /* 0x040fe20000410000 */
[-C--:B--2---:R-:W-:Y:S01]  /*1a850*/  HMMA.16816.F32.BF16 R36, R76, R52.reuse, R36 ;  /* 0x000000344c24723c */ /* 0x084fe20000041824 */
[----:B------:R-:W-:Y:S02]  /*1a860*/  FMUL.FTZ R51, R69, R179 ;  /* 0x000000b345337220 */ /* 0x000fe40000410000 */
[----:B------:R-:W-:Y:S02]  /*1a870*/  IMAD.MOV.U32 R150, RZ, RZ, R148 ;  /* 0x000000ffff967224 */ /* 0x000fe400078e0094 */
[----:B------:R-:W-:Y:S02]  /*1a880*/  IMAD.MOV.U32 R157, RZ, RZ, R147 ;  /* 0x000000ffff9d7224 */ /* 0x000fe400078e0093 */
[C---:B------:R-:W-:Y:S01]  /*1a890*/  FMUL.FTZ R56, R68.reuse, R184 ;  /* 0x000000b844387220 */ /* 0x040fe20000410000 */
[C---:B------:R-:W-:Y:S01]  /*1a8a0*/  HMMA.16816.F32.BF16 R40, R64.reuse, R52, R40 ;  /* 0x000000344028723c */ /* 0x040fe20000041828 */
[----:B------:R-:W-:Y:S03]  /*1a8b0*/  FMUL.FTZ R57, R68, R185 ;  /* 0x000000b944397220 */ /* 0x000fe60000410000 */
[C---:B------:R-:W-:Y:S02]  /*1a8c0*/  FMUL.FTZ R58, R0.reuse, R186 ;  /* 0x000000ba003a7220 */ /* 0x040fe40000410000 */
[----:B------:R-:W-:Y:S02]  /*1a8d0*/  FMUL.FTZ R59, R0, R187 ;  /* 0x000000bb003b7220 */ /* 0x000fe40000410000 */
[----:B-1----:R-:W-:Y:S01]  /*1a8e0*/  FFMA.FTZ R2, R156, c[0x0][0x23c], -R75 ;  /* 0x00008f009c027a23 */ /* 0x002fe2000001084b */
[-C--:B------:R-:W-:Y:S03]  /*1a8f0*/  HMMA.16816.F32.BF16 R44, R64, R54.reuse, R44 ;  /* 0x00000036402c723c */ /* 0x080fe6000004182c */
[----:B------:R-:W-:Y:S02]  /*1a900*/  IMAD.MOV.U32 R156, RZ, RZ, R146 ;  /* 0x000000ffff9c7224 */ /* 0x000fe400078e0092 */
[----:B------:R-:W-:Y:S02]  /*1a910*/  IMAD.MOV.U32 R146, RZ, RZ, R144 ;  /* 0x000000ffff927224 */ /* 0x000fe400078e0090 */
[----:B------:R-:W-:Y:S01]  /*1a920*/  IMAD.MOV.U32 R144, RZ, RZ, R149 ;  /* 0x000000ffff907224 */ /* 0x000fe200078e0095 */
[C---:B------:R-:W-:Y:S01]  /*1a930*/  HMMA.16816.F32.BF16 R48, R76.reuse, R54, R48 ;  /* 0x000000364c30723c */ /* 0x040fe20000041830 */
[----:B------:R-:W-:Y:S03]  /*1a940*/  IMAD.MOV.U32 R149, RZ, RZ, R139 ;  /* 0x000000ffff957224 */ /* 0x000fe600078e008b */
[----:B------:R-:W-:Y:S02]  /*1a950*/  IMAD.MOV.U32 R139, RZ, RZ, R136 ;  /* 0x000000ffff8b7224 */ /* 0x000fe400078e0088 */
[----:B------:R-:W-:Y:S02]  /*1a960*/  IMAD.MOV.U32 R136, RZ, RZ, R142 ;  /* 0x000000ffff887224 */ /* 0x000fe400078e008e */
[----:B------:R-:W-:Y:S04]  /*1a970*/  IMAD.MOV.U32 R142, RZ, RZ, R133 ;  /* 0x000000ffff8e7224 */ /* 0x000fe800078e0085 */
[----:B------:R-:W-:Y:S02]  /*1a980*/  IMAD.MOV.U32 R133, RZ, RZ, R121 ;  /* 0x000000ffff857224 */ /* 0x000fe400078e0079 */
[C---:B------:R-:W-:Y:S01]  /*1a990*/  FMUL.FTZ R52, R3.reuse, R188 ;  /* 0x000000bc03347220 */ /* 0x040fe20000410000 */
[----:B------:R1:W-:Y:S01]  /*1a9a0*/  MUFU.EX2 R121, R2 ;  /* 0x0000000200797308 */ /* 0x0003e20000000800 */
[----:B------:R-:W-:Y:S02]  /*1a9b0*/  FMUL.FTZ R53, R3, R189 ;  /* 0x000000bd03357220 */ /* 0x000fe40000410000 */
[C---:B------:R-:W-:Y:S02]  /*1a9c0*/  FMUL.FTZ R54, R69.reuse, R190 ;  /* 0x000000be45367220 */ /* 0x040fe40000410000 */
[----:B------:R-:W-:Y:S02]  /*1a9d0*/  FMUL.FTZ R55, R69, R191 ;  /* 0x000000bf45377220 */ /* 0x000fe40000410000 */
[----:B------:R-:W-:Y:S01]  /*1a9e0*/  IMAD.MOV.U32 R147, RZ, RZ, R145 ;  /* 0x000000ffff937224 */ /* 0x000fe200078e0091 */
[----:B------:R-:W-:Y:S01]  /*1a9f0*/  MOV R145, R150 ;  /* 0x0000009600917202 */ /* 0x000fe20000000f00 */
[C---:B------:R-:W-:Y:S02]  /*1aa00*/  FMUL.FTZ R60, R68.reuse, R192 ;  /* 0x000000c0443c7220 */ /* 0x040fe40000410000 */
[----:B------:R-:W-:Y:S01]  /*1aa10*/  FMUL.FTZ R61, R68, R193 ;  /* 0x000000c1443d7220 */ /* 0x000fe20000410000 */
[-C--:B------:R-:W-:Y:S01]  /*1aa20*/  HMMA.16816.F32.BF16 R52, R76, R80.reuse, R52 ;  /* 0x000000504c34723c */ /* 0x080fe20000041834 */
[C---:B------:R-:W-:Y:S02]  /*1aa30*/  FMUL.FTZ R62, R0.reuse, R194 ;  /* 0x000000c2003e7220 */ /* 0x040fe40000410000 */
[----:B------:R-:W-:Y:S02]  /*1aa40*/  FMUL.FTZ R63, R0, R195 ;  /* 0x000000c3003f7220 */ /* 0x000fe40000410000 */
[----:B------:R-:W-:Y:S02]  /*1aa50*/  IMAD.MOV.U32 R148, RZ, RZ, R138 ;  /* 0x000000ffff947224 */ /* 0x000fe400078e008a */
[----:B------:R-:W-:Y:S01]  /*1aa60*/  IMAD.MOV.U32 R138, RZ, RZ, R143 ;  /* 0x000000ffff8a7224 */ /* 0x000fe200078e008f */
[C---:B------:R-:W-:Y:S01]  /*1aa70*/  HMMA.16816.F32.BF16 R56, R64.reuse, R80, R56 ;  /* 0x000000504038723c */ /* 0x040fe20000041838 */
[----:B------:R-:W-:Y:S03]  /*1aa80*/  IMAD.MOV.U32 R143, RZ, RZ, R141 ;  /* 0x000000ffff8f7224 */ /* 0x000fe600078e008d */
[----:B-1----:R-:W-:Y:S02]  /*1aa90*/  FFMA.FTZ R2, R157, c[0x0][0x23c], -R75 ;  /* 0x00008f009d027a23 */ /* 0x002fe4000001084b */
[----:B------:R-:W-:Y:S02]  /*1aaa0*/  IMAD.MOV.U32 R157, RZ, RZ, R147 ;  /* 0x000000ffff9d7224 */ /* 0x000fe400078e0093 */
[----:B------:R-:W-:Y:S01]  /*1aab0*/  IMAD.MOV.U32 R147, RZ, RZ, R145 ;  /* 0x000000ffff937224 */ /* 0x000fe200078e0091 */
[-C--:B------:R-:W-:Y:S03]  /*1aac0*/  HMMA.16816.F32.BF16 R60, R64, R82.reuse, R60 ;  /* 0x00000052403c723c */ /* 0x080fe6000004183c */
[----:B------:R-:W-:Y:S02]  /*1aad0*/  IMAD.MOV.U32 R145, RZ, RZ, R144 ;  /* 0x000000ffff917224 */ /* 0x000fe400078e0090 */
[----:B------:R-:W-:Y:S02]  /*1aae0*/  IMAD.MOV.U32 R144, RZ, RZ, R149 ;  /* 0x000000ffff907224 */ /* 0x000fe400078e0095 */
[----:B------:R-:W-:Y:S02]  /*1aaf0*/  IMAD.MOV.U32 R149, RZ, RZ, R139 ;  /* 0x000000ffff957224 */ /* 0x000fe400078e008b */
[----:B------:R-:W-:Y:S03]  /*1ab00*/  IMAD.MOV.U32 R139, RZ, RZ, R136 ;  /* 0x000000ffff8b7224 */ /* 0x000fe600078e0088 */
[----:B------:R-:W-:Y:S02]  /*1ab10*/  IMAD.MOV.U32 R136, RZ, RZ, R142 ;  /* 0x000000ffff887224 */ /* 0x000fe400078e008e */
[----:B------:R-:W-:Y:S02]  /*1ab20*/  IMAD.MOV.U32 R142, RZ, RZ, R133 ;  /* 0x000000ffff8e7224 */ /* 0x000fe400078e0085 */
[----:B------:R-:W-:Y:S01]  /*1ab30*/  IMAD.MOV.U32 R141, RZ, RZ, R111 ;  /* 0x000000ffff8d7224 */ /* 0x000fe200078e006f */
[----:B------:R1:W-:Y:S01]  /*1ab40*/  MUFU.EX2 R133, R2 ;  /* 0x0000000200857308 */ /* 0x0003e20000000800 */
[----:B------:R-:W-:Y:S01]  /*1ab50*/  IMAD.MOV.U32 R111, RZ, RZ, R108 ;  /* 0x000000ffff6f7224 */ /* 0x000fe200078e006c */
[----:B------:R-:W-:Y:S01]  /*1ab60*/  MOV R108, R94 ;  /* 0x0000005e006c7202 */ /* 0x000fe20000000f00 */
[----:B------:R-:W-:Y:S02]  /*1ab70*/  IMAD.MOV.U32 R150, RZ, RZ, R148 ;  /* 0x000000ffff967224 */ /* 0x000fe400078e0094 */
        /* <DEDUP_REMOVED lines=12> */
[----:B------:R-:W-:Y:S01]  /*1ac40*/  FFMA.FTZ R64, R158, c[0x0][0x23c], -R84 ;  /* 0x00008f009e407a23 */ /* 0x000fe20000010854 */
[----:B------:R-:W-:Y:S01]  /*1ac50*/  MOV R158, R156 ;  /* 0x0000009c009e7202 */ /* 0x000fe20000000f00 */
[----:B------:R-:W-:Y:S02]  /*1ac60*/  IMAD.MOV.U32 R159, RZ, RZ, R157 ;  /* 0x000000ffff9f7224 */ /* 0x000fe400078e009d */
[----:B------:R-:W-:Y:S02]  /*1ac70*/  IMAD.MOV.U32 R157, RZ, RZ, R147 ;  /* 0x000000ffff9d7224 */ /* 0x000fe400078e0093 */
[----:B------:R-:W-:Y:S02]  /*1ac80*/  IMAD.MOV.U32 R147, RZ, RZ, R144 ;  /* 0x000000ffff937224 */ /* 0x000fe400078e0090 */
[----:B------:R-:W-:Y:S01]  /*1ac90*/  IMAD.MOV.U32 R144, RZ, RZ, R150 ;  /* 0x000000ffff907224 */ /* 0x000fe200078e0096 */
[----:B------:R-:W-:Y:S01]  /*1aca0*/  MOV R150, R148 ;  /* 0x0000009400967202 */ /* 0x000fe20000000f00 */
[----:B------:R-:W-:Y:S02]  /*1acb0*/  IMAD.MOV.U32 R148, RZ, RZ, R138 ;  /* 0x000000ffff947224 */ /* 0x000fe400078e008a */
[----:B------:R-:W-:Y:S02]  /*1acc0*/  IMAD.MOV.U32 R138, RZ, RZ, R143 ;  /* 0x000000ffff8a7224 */ /* 0x000fe400078e008f */
[----:B------:R-:W-:Y:S02]  /*1acd0*/  IMAD.MOV.U32 R152, RZ, RZ, R158 ;  /* 0x000000ffff987224 */ /* 0x000fe400078e009e */
[----:B------:R-:W-:Y:S02]  /*1ace0*/  FFMA.FTZ R66, R159, c[0x0][0x23c], -R84 ;  /* 0x00008f009f427a23 */ /* 0x000fe40000010854 */
[----:B------:R-:W-:Y:S02]  /*1acf0*/  IMAD.MOV.U32 R159, RZ, RZ, R157 ;  /* 0x000000ffff9f7224 */ /* 0x000fe400078e009d */
[----:B------:R-:W-:Y:S02]  /*1ad00*/  IMAD.MOV.U32 R157, RZ, RZ, R147 ;  /* 0x000000ffff9d7224 */ /* 0x000fe400078e0093 */
[----:B------:R-:W-:Y:S02]  /*1ad10*/  IMAD.MOV.U32 R147, RZ, RZ, R150 ;  /* 0x000000ffff937224 */ /* 0x000fe400078e0096 */
[----:B------:R-:W-:Y:S02]  /*1ad20*/  IMAD.MOV.U32 R150, RZ, RZ, R148 ;  /* 0x000000ffff967224 */ /* 0x000fe400078e0094 */
[----:B------:R-:W-:Y:S01]  /*1ad30*/  IMAD.MOV.U32 R148, RZ, RZ, R138 ;  /* 0x000000ffff947224 */ /* 0x000fe200078e008a */
[----:B------:R-:W-:Y:S01]  /*1ad40*/  MOV R138, R137 ;  /* 0x00000089008a7202 */ /* 0x000fe20000000f00 */
[----:B-1----:R-:W-:Y:S01]  /*1ad50*/  FFMA.FTZ R2, R152, c[0x0][0x23c], -R75 ;  /* 0x00008f0098027a23 */ /* 0x002fe2000001084b */
[----:B------:R-:W-:Y:S01]  /*1ad60*/  MUFU.EX2 R137, R66 ;  /* 0x0000004200897308 */ /* 0x000fe20000000800 */
[----:B------:R-:W-:Y:S02]  /*1ad70*/  IMAD.MOV.U32 R153, RZ, RZ, R159 ;  /* 0x000000ffff997224 */ /* 0x000fe400078e009f */
[----:B------:R-:W-:Y:S02]  /*1ad80*/  IMAD.MOV.U32 R159, RZ, RZ, R157 ;  /* 0x000000ffff9f7224 */ /* 0x000fe400078e009d */
[----:B------:R-:W-:Y:S02]  /*1ad90*/  IMAD.MOV.U32 R157, RZ, RZ, R147 ;  /* 0x000000ffff9d7224 */ /* 0x000fe400078e0093 */
[----:B------:R-:W-:Y:S02]  /*1ada0*/  IMAD.MOV.U32 R147, RZ, RZ, R148 ;  /* 0x000000ffff937224 */ /* 0x000fe400078e0094 */
[----:B------:R-:W-:Y:S02]  /*1adb0*/  IMAD.MOV.U32 R148, RZ, RZ, R134 ;  /* 0x000000ffff947224 */ /* 0x000fe400078e0086 */
[----:B------:R-:W-:Y:S01]  /*1adc0*/  IMAD.MOV.U32 R94, RZ, RZ, R93 ;  /* 0x000000ffff5e7224 */ /* 0x000fe200078e005d */
[----:B------:R1:W-:Y:S01]  /*1add0*/  MUFU.EX2 R134, R2 ;  /* 0x0000000200867308 */ /* 0x0003e20000000800 */
[----:B------:R-:W-:Y:S01]  /*1ade0*/  IMAD.MOV.U32 R156, RZ, RZ, R146 ;  /* 0x000000ffff9c7224 */ /* 0x000fe200078e0092 */
[----:B------:R-:W2:Y:S01]  /*1adf0*/  LDL.LU R93, [R1+0x54] ;  /* 0x00005400015d7983 */ /* 0x000ea20000300800 */
[----:B------:R-:W-:Y:S02]  /*1ae00*/  IMAD.MOV.U32 R146, RZ, RZ, R149 ;  /* 0x000000ffff927224 */ /* 0x000fe400078e0095 */
[----:B------:R-:W-:Y:S01]  /*1ae10*/  IMAD.MOV.U32 R141, RZ, RZ, R196 ;  /* 0x000000ffff8d7224 */ /* 0x000fe200078e00c4 */
[----:B------:R-:W3:Y:S01]  /*1ae20*/  LDL.LU R102, [R1+0x140] ;  /* 0x0001400001667983 */ /* 0x000ee20000300800 */
[----:B------:R-:W-:Y:S01]  /*1ae30*/  IMAD.MOV.U32 R158, RZ, RZ, R156 ;  /* 0x000000ffff9e7224 */ /* 0x000fe200078e009c */
[----:B------:R-:W-:Y:S01]  /*1ae40*/  MOV R156, R146 ;  /* 0x00000092009c7202 */ /* 0x000fe20000000f00 */
[----:B------:R-:W-:Y:S01]  /*1ae50*/  IMAD.MOV.U32 R149, RZ, RZ, R139 ;  /* 0x000000ffff957224 */ /* 0x000fe200078e008b */
[----:B------:R-:W4:Y:S01]  /*1ae60*/  LDL.LU R196, [R1+0x13c] ;  /* 0x00013c0001c47983 */ /* 0x000f220000300800 */
[----:B------:R-:W-:Y:S02]  /*1ae70*/  IMAD.MOV.U32 R139, RZ, RZ, R136 ;  /* 0x000000ffff8b7224 */ /* 0x000fe400078e0088 */
[----:B------:R-:W-:Y:S01]  /*1ae80*/  IMAD.MOV.U32 R143, RZ, RZ, R141 ;  /* 0x000000ffff8f7224 */ /* 0x000fe200078e008d */
[----:B------:R-:W-:Y:S01]  /*1ae90*/  MOV R141, R140 ;  /* 0x0000008c008d7202 */ /* 0x000fe20000000f00 */
[----:B------:R-:W-:Y:S01]  /*1aea0*/  IMAD.MOV.U32 R140, RZ, RZ, R197 ;  /* 0x000000ffff8c7224 */ /* 0x000fe200078e00c5 */
[----:B------:R-:W-:Y:S01]  /*1aeb0*/  MUFU.EX2 R136, R64 ;  /* 0x0000004000887308 */ /* 0x000fe20000000800 */
[----:B------:R-:W-:Y:S01]  /*1aec0*/  IMAD.MOV.U32 R152, RZ, RZ, R156 ;  /* 0x000000ffff987224 */ /* 0x000fe200078e009c */
[----:B------:R-:W4:Y:S01]  /*1aed0*/  LDL.LU R197, [R1+0x138] ;  /* 0x0001380001c57983 */ /* 0x000f220000300800 */
[----:B------:R-:W-:Y:S02]  /*1aee0*/  IMAD.MOV.U32 R146, RZ, RZ, R149 ;  /* 0x000000ffff927224 */ /* 0x000fe400078e0095 */
[----:B------:R-:W-:Y:S02]  /*1aef0*/  IMAD.MOV.U32 R149, RZ, RZ, R139 ;  /* 0x000000ffff957224 */ /* 0x000fe400078e008b */
[----:B------:R-:W-:Y:S01]  /*1af00*/  IMAD.MOV.U32 R139, RZ, RZ, R198 ;  /* 0x000000ffff8b7224 */ /* 0x000fe200078e00c6 */
[----:B------:R-:W-:Y:S01]  /*1af10*/  MOV R156, R146 ;  /* 0x00000092009c7202 */ /* 0x000fe20000000f00 */
[----:B-1----:R-:W-:Y:S01]  /*1af20*/  FFMA.FTZ R2, R153, c[0x0][0x23c], -R75 ;  /* 0x00008f0099027a23 */ /* 0x002fe2000001084b */
[----:B------:R-:W4:Y:S01]  /*1af30*/  LDL.LU R198, [R1+0x134] ;  /* 0x0001340001c67983 */ /* 0x000f220000300800 */
[----:B------:R-:W-:Y:S02]  /*1af40*/  IMAD.MOV.U32 R153, RZ, RZ, R147 ;  /* 0x000000ffff997224 */ /* 0x000fe400078e0093 */
[----:B------:R-:W-:Y:S01]  /*1af50*/  IMAD.MOV.U32 R146, RZ, RZ, R150 ;  /* 0x000000ffff927224 */ /* 0x000fe200078e0096 */
[----:B------:R1:W1:Y:S01]  /*1af60*/  MUFU.EX2 R147, R2 ;  /* 0x0000000200937308 */ /* 0x0002620000000800 */
[----:B------:R-:W-:Y:S02]  /*1af70*/  IMAD.MOV.U32 R150, RZ, RZ, R199 ;  /* 0x000000ffff967224 */ /* 0x000fe400078e00c7 */
[--C-:B------:R-:W-:Y:S01]  /*1af80*/  FFMA.FTZ R94, R94, c[0x0][0x23c], -R84.reuse ;  /* 0x00008f005e5e7a23 */ /* 0x100fe20000010854 */
[----:B------:R-:W4:Y:S01]  /*1af90*/  LDL.LU R199, [R1+0x130] ;  /* 0x0001300001c77983 */ /* 0x000f220000300800 */
[----:B------:R-:W-:Y:S02]  /*1afa0*/  FFMA.FTZ R111, R111, c[0x0][0x23c], -R84 ;  /* 0x00008f006f6f7a23 */ /* 0x000fe40000010854 */
[----:B------:R-:W-:Y:S02]  /*1afb0*/  IMAD.MOV.U32 R184, RZ, RZ, R141 ;  /* 0x000000ffffb87224 */ /* 0x000fe400078e008d */
[----:B------:R-:W-:Y:S02]  /*1afc0*/  IMAD.MOV.U32 R191, RZ, RZ, R232 ;  /* 0x000000ffffbf7224 */ /* 0x000fe400078e00e8 */
[--C-:B-1----:R-:W-:Y:S04]  /*1afd0*/  FFMA.FTZ R2, R98, c[0x0][0x23c], -R92.reuse ;  /* 0x00008f0062027a23 */ /* 0x102fe8000001085c */
[----:B------:R1:W-:Y:S02]  /*1afe0*/  MUFU.EX2 R177, R2 ;  /* 0x0000000200b17308 */ /* 0x0003e40000000800 */
[----:B-1----:R-:W-:Y:S02]  /*1aff0*/  FFMA.FTZ R2, R96, c[0x0][0x23c], -R92 ;  /* 0x00008f0060027a23 */ /* 0x002fe4000001085c */
[----:B------:R-:W-:Y:S01]  /*1b000*/  FFMA.FTZ R96, R153, c[0x0][0x23c], -R84 ;  /* 0x00008f0099607a23 */ /* 0x000fe20000010854 */
[----:B------:R-:W-:Y:S01]  /*1b010*/  MOV R153, R152 ;  /* 0x0000009800997202 */ /* 0x000fe20000000f00 */
[----:B------:R-:W-:Y:S04]  /*1b020*/  IMAD.MOV.U32 R152, RZ, RZ, R159 ;  /* 0x000000ffff987224 */ /* 0x000fe800078e009f */
[----:B------:R1:W-:Y:S01]  /*1b030*/  MUFU.EX2 R179, R2 ;  /* 0x0000000200b37308 */ /* 0x0003e20000000800 */
[----:B------:R-:W-:Y:S02]  /*1b040*/  IMAD.MOV.U32 R159, RZ, RZ, R158 ;  /* 0x000000ffff9f7224 */ /* 0x000fe400078e009e */
[----:B------:R-:W-:Y:S02]  /*1b050*/  IMAD.MOV.U32 R158, RZ, RZ, R145 ;  /* 0x000000ffff9e7224 */ /* 0x000fe400078e0091 */
[----:B------:R-:W-:Y:S02]  /*1b060*/  IMAD.MOV.U32 R145, RZ, RZ, R110 ;  /* 0x000000ffff917224 */ /* 0x000fe400078e006e */
[----:B------:R-:W-:Y:S01]  /*1b070*/  IMAD.MOV.U32 R110, RZ, RZ, R109 ;  /* 0x000000ffff6e7224 */ /* 0x000fe200078e006d */
[----:B------:R-:W-:Y:S01]  /*1b080*/  MOV R109, R95 ;  /* 0x0000005f006d7202 */ /* 0x000fe20000000f00 */
[----:B------:R-:W-:Y:S01]  /*1b090*/  IMAD.MOV.U32 R154, RZ, RZ, R152 ;  /* 0x000000ffff9a7224 */ /* 0x000fe200078e0098 */
[----:B------:R-:W4:Y:S01]  /*1b0a0*/  LDL.LU R95, [R1+0x5c] ;  /* 0x00005c00015f7983 */ /* 0x000f220000300800 */
[----:B------:R-:W-:Y:S01]  /*1b0b0*/  IMAD.MOV.U32 R152, RZ, RZ, R158 ;  /* 0x000000ffff987224 */ /* 0x000fe200078e009e */
[----:B------:R-:W-:Y:S01]  /*1b0c0*/  MOV R158, R110 ;  /* 0x0000006e009e7202 */ /* 0x000fe20000000f00 */
[----:B------:R-:W-:Y:S02]  /*1b0d0*/  IMAD.MOV.U32 R155, RZ, RZ, R153 ;  /* 0x000000ffff9b7224 */ /* 0x000fe400078e0099 */
[----:B------:R-:W-:Y:S02]  /*1b0e0*/  IMAD.MOV.U32 R153, RZ, RZ, R159 ;  /* 0x000000ffff997224 */ /* 0x000fe400078e009f */
[----:B------:R-:W-:Y:S02]  /*1b0f0*/  IMAD.MOV.U32 R159, RZ, RZ, R145 ;  /* 0x000000ffff9f7224 */ /* 0x000fe400078e0091 */
[----:B------:R-:W-:Y:S02]  /*1b100*/  IMAD.MOV.U32 R110, RZ, RZ, R109 ;  /* 0x000000ffff6e7224 */ /* 0x000fe400078e006d */
[----:B------:R-:W-:Y:S02]  /*1b110*/  IMAD.MOV.U32 R109, RZ, RZ, R103 ;  /* 0x000000ffff6d7224 */ /* 0x000fe400078e0067 */
[----:B------:R-:W-:Y:S01]  /*1b120*/  IMAD.MOV.U32 R164, RZ, RZ, R155 ;  /* 0x000000ffffa47224 */ /* 0x000fe200078e009b */
[----:B------:R-:W4:Y:S01]  /*1b130*/  LDL.LU R103, [R1+0x12c] ;  /* 0x00012c0001677983 */ /* 0x000f220000300800 */
[----:B------:R-:W-:Y:S02]  /*1b140*/  IMAD.MOV.U32 R155, RZ, RZ, R154 ;  /* 0x000000ffff9b7224 */ /* 0x000fe400078e009a */
[----:B------:R-:W-:Y:S01]  /*1b150*/  IMAD.MOV.U32 R154, RZ, RZ, R153 ;  /* 0x000000ffff9a7224 */ /* 0x000fe200078e0099 */
[----:B------:R-:W-:Y:S01]  /*1b160*/  MOV R153, R152 ;  /* 0x0000009800997202 */ /* 0x000fe20000000f00 */
[----:B------:R-:W-:Y:S02]  /*1b170*/  IMAD.MOV.U32 R152, RZ, RZ, R159 ;  /* 0x000000ffff987224 */ /* 0x000fe400078e009f */
[----:B------:R-:W-:Y:S02]  /*1b180*/  IMAD.MOV.U32 R159, RZ, RZ, R158 ;  /* 0x000000ffff9f7224 */ /* 0x000fe400078e009e */
[----:B------:R-:W-:Y:S02]  /*1b190*/  IMAD.MOV.U32 R158, RZ, RZ, R110 ;  /* 0x000000ffff9e7224 */ /* 0x000fe400078e006e */
[----:B------:R-:W-:Y:S02]  /*1b1a0*/  IMAD.MOV.U32 R110, RZ, RZ, R109 ;  /* 0x000000ffff6e7224 */ /* 0x000fe400078e006d */
[----:B------:R-:W-:Y:S01]  /*1b1b0*/  IMAD.MOV.U32 R109, RZ, RZ, R108 ;  /* 0x000000ffff6d7224 */ /* 0x000fe200078e006c */
[----:B------:R-:W-:Y:S01]  /*1b1c0*/  MOV R108, R104 ;  /* 0x00000068006c7202 */ /* 0x000fe20000000f00 */
[----:B------:R-:W-:Y:S01]  /*1b1d0*/  IMAD.MOV.U32 R165, RZ, RZ, R164 ;  /* 0x000000ffffa57224 */ /* 0x000fe200078e00a4 */
[----:B------:R-:W4:Y:S01]  /*1b1e0*/  LDL.LU R104, [R1+0x50] ;  /* 0x0000500001687983 */ /* 0x000f220000300800 */
        /* <DEDUP_REMOVED lines=18> */
[----:B------:R-:W-:Y:S02]  /*1b310*/  IMAD.MOV.U32 R110, RZ, RZ, R108 ;  /* 0x000000ffff6e7224 */ /* 0x000fe400078e006c */
[----:B------:R-:W-:Y:S01]  /*1b320*/  IMAD.MOV.U32 R167, RZ, RZ, R166 ;  /* 0x000000ffffa77224 */ /* 0x000fe200078e00a6 */
[----:B------:R-:W4:Y:S01]  /*1b330*/  LDL.LU R108, [R1+0x38] ;  /* 0x00003800016c7983 */ /* 0x000f220000300800 */
[----:B------:R-:W-:Y:S02]  /*1b340*/  IMAD.MOV.U32 R166, RZ, RZ, R165 ;  /* 0x000000ffffa67224 */ /* 0x000fe400078e00a5 */
[----:B------:R-:W-:Y:S01]  /*1b350*/  IMAD.MOV.U32 R165, RZ, RZ, R164 ;  /* 0x000000ffffa57224 */ /* 0x000fe200078e00a4 */
[----:B------:R-:W-:Y:S01]  /*1b360*/  MOV R160, R167 ;  /* 0x000000a700a07202 */ /* 0x000fe20000000f00 */
        /* <DEDUP_REMOVED lines=29> */
[----:B------:R-:W-:Y:S01]  /*1b540*/  IMAD.MOV.U32 R153, RZ, RZ, R158 ;  /* 0x000000ffff997224 */ /* 0x000fe200078e009e */
[----:B------:R-:W-:Y:S01]  /*1b550*/  MOV R158, R131 ;  /* 0x00000083009e7202 */ /* 0x000fe20000000f00 */
[----:B------:R-:W-:Y:S02]  /*1b560*/  IMAD.MOV.U32 R152, RZ, RZ, R142 ;  /* 0x000000ffff987224 */ /* 0x000fe400078e008e */
[----:B------:R-:W-:Y:S02]  /*1b570*/  FFMA.FTZ R167, R97, c[0x0][0x23c], -R84 ;  /* 0x00008f0061a77a23 */ /* 0x000fe40000010854 */
[----:B------:R-:W-:Y:S02]  /*1b580*/  FFMA.FTZ R97, R175, c[0x0][0x23c], -R75 ;  /* 0x00008f00af617a23 */ /* 0x000fe4000001084b */
        /* <DEDUP_REMOVED lines=20> */
[----:B-1----:R-:W-:Y:S02]  /*1b6d0*/  FFMA.FTZ R2, R86, c[0x0][0x23c], -R92 ;  /* 0x00008f0056027a23 */ /* 0x002fe4000001085c */
[----:B------:R-:W-:Y:S02]  /*1b6e0*/  IMAD.MOV.U32 R173, RZ, RZ, R165 ;  /* 0x000000ffffad7224 */ /* 0x000fe400078e00a5 */
[----:B------:R1:W-:Y:S01]  /*1b6f0*/  MUFU.EX2 R192, R2 ;  /* 0x0000000200c07308 */ /* 0x0003e20000000800 */
[--C-:B------:R-:W-:Y:S02]  /*1b700*/  FFMA.FTZ R160, R113, c[0x0][0x23c], -R84.reuse ;  /* 0x00008f0071a07a23 */ /* 0x100fe40000010854 */
[--C-:B------:R-:W-:Y:S02]  /*1b710*/  FFMA.FTZ R165, R112, c[0x0][0x23c], -R84.reuse ;  /* 0x00008f0070a57a23 */ /* 0x100fe40000010854 */
[--C-:B------:R-:W-:Y:S02]  /*1b720*/  FFMA.FTZ R113, R241, c[0x0][0x23c], -R75.reuse ;  /* 0x00008f00f1717a23 */ /* 0x100fe4000001084b */
[--C-:B------:R-:W-:Y:S02]  /*1b730*/  FFMA.FTZ R131, R252, c[0x0][0x23c], -R84.reuse ;  /* 0x00008f00fc837a23 */ /* 0x100fe40000010854 */
[----:B------:R-:W-:Y:S02]  /*1b740*/  FFMA.FTZ R159, R213, c[0x0][0x23c], -R84 ;  /* 0x00008f00d59f7a23 */ /* 0x000fe40000010854 */
[----:B-1----:R-:W-:Y:S04]  /*1b750*/  FFMA.FTZ R2, R202, c[0x0][0x23c], -R100 ;  /* 0x00008f00ca027a23 */ /* 0x002fe80000010864 */
[----:B------:R1:W-:Y:S01]  /*1b760*/  MUFU.EX2 R142, R2 ;  /* 0x00000002008e7308 */ /* 0x0003e20000000800 */
[----:B--2---:R-:W-:Y:S02]  /*1b770*/  FFMA.FTZ R93, R93, c[0x0][0x23c], -R84 ;  /* 0x00008f005d5d7a23 */ /* 0x004fe40000010854 */
[----:B-1----:R-:W-:Y:S02]  /*1b780*/  FFMA.FTZ R2, R215, c[0x0][0x23c], -R100 ;  /* 0x00008f00d7027a23 */ /* 0x002fe40000010864 */
[----:B---3--:R-:W-:Y:S05]  /*1b790*/  FFMA.FTZ R102, R102, c[0x0][0x23c], -R84 ;  /* 0x00008f0066667a23 */ /* 0x008fea0000010854 */
[----:B------:R-:W-:Y:S01]  /*1b7a0*/  MUFU.EX2 R215, R97 ;  /* 0x0000006100d77308 */ /* 0x000fe20000000800 */
[C---:B----4-:R-:W-:Y:S02]  /*1b7b0*/  FMUL.FTZ R64, R3.reuse, R196 ;  /* 0x000000c403407220 */ /* 0x050fe40000410000 */
[----:B------:R-:W-:Y:S02]  /*1b7c0*/  FMUL.FTZ R65, R3, R197 ;  /* 0x000000c503417220 */ /* 0x000fe40000410000 */
[C---:B------:R-:W-:Y:S02]  /*1b7d0*/  FMUL.FTZ R66, R69.reuse, R198 ;  /* 0x000000c645427220 */ /* 0x040fe40000410000 */
[----:B------:R-:W-:Y:S07]  /*1b7e0*/  FMUL.FTZ R67, R69, R199 ;  /* 0x000000c745437220 */ /* 0x000fee0000410000 */
[----:B------:R-:W-:Y:S01]  /*1b7f0*/  HMMA.16816.F32.BF16 R64, R76, R82, R64 ;  /* 0x000000524c40723c */ /* 0x000fe20000041840 */
[----:B------:R-:W1:Y:S06]  /*1b800*/  LDSM.16.MT88.4 R80, [R216+0x8800] ;  /* 0x00880000d850783b */ /* 0x000e6c0000004200 */
[----:B------:R-:W-:Y:S01]  /*1b810*/  FFMA.FTZ R77, R99, c[0x0][0x23c], -R92 ;  /* 0x00008f00634d7a23 */ /* 0x000fe2000001085c */
[----:B------:R-:W-:Y:S01]  /*1b820*/  F2FP.BF16.PACK_AB R79, R147, R134 ;  /* 0x00000086934f723e */ /* 0x000fe200000010ff */
[--C-:B------:R-:W-:Y:S02]  /*1b830*/  FFMA.FTZ R76, R211, c[0x0][0x23c], -R100.reuse ;  /* 0x00008f00d34c7a23 */ /* 0x100fe40000010864 */
[----:B------:R-:W2:Y:S01]  /*1b840*/  MUFU.EX2 R145, R77 ;  /* 0x0000004d00917308 */ /* 0x000ea20000000800 */
[----:B------:R-:W-:Y:S09]  /*1b850*/  F2FP.BF16.PACK_AB R78, R137, R136 ;  /* 0x00000088894e723e */ /* 0x000ff200000010ff */
[----:B------:R3:W-:Y:S01]  /*1b860*/  MUFU.EX2 R195, R76 ;  /* 0x0000004c00c37308 */ /* 0x0007e20000000800 */
[----:B--2---:R-:W-:Y:S02]  /*1b870*/  F2FP.BF16.PACK_AB R86, R145, R192 ;  /* 0x000000c09156723e */ /* 0x004fe400000010ff */
[----:B------:R-:W-:Y:S01]  /*1b880*/  F2FP.BF16.PACK_AB R77, R133, R121 ;  /* 0x00000079854d723e */ /* 0x000fe200000010ff */
[----:B---3--:R-:W-:Y:S06]  /*1b890*/  FFMA.FTZ R76, R244, c[0x0][0x23c], -R100 ;  /* 0x00008f00f44c7a23 */ /* 0x008fec0000010864 */
[----:B------:R-:W-:Y:S01]  /*1b8a0*/  MUFU.EX2 R244, R102 ;  /* 0x0000006600f47308 */ /* 0x000fe20000000800 */
[--C-:B------:R-:W-:Y:S09]  /*1b8b0*/  FFMA.FTZ R95, R95, c[0x0][0x23c], -R84.reuse ;  /* 0x00008f005f5f7a23 */ /* 0x100ff20000010854 */
[----:B------:R2:W-:Y:S10]  /*1b8c0*/  MUFU.EX2 R194, R76 ;  /* 0x0000004c00c27308 */ /* 0x0005f40000000800 */
[----:B------:R-:W-:Y:S01]  /*1b8d0*/  MUFU.EX2 R141, R95 ;  /* 0x0000005f008d7308 */ /* 0x000fe20000000800 */
[--C-:B------:R-:W-:Y:S01]  /*1b8e0*/  FFMA.FTZ R103, R103, c[0x0][0x23c], -R84.reuse ;  /* 0x00008f0067677a23 */ /* 0x100fe20000010854 */
[----:B--2---:R-:W-:Y:S01]  /*1b8f0*/  F2FP.BF16.PACK_AB R76, R124, R120 ;  /* 0x000000787c4c723e */ /* 0x004fe200000010ff */
[--C-:B------:R-:W-:Y:S06]  /*1b900*/  FFMA.FTZ R104, R104, c[0x0][0x23c], -R84.reuse ;  /* 0x00008f0068687a23 */ /* 0x100fec0000010854 */
[-C--:B-1----:R-:W-:Y:S01]  /*1b910*/  HMMA.16816.F32.BF16 R4, R76, R80.reuse, R4 ;  /* 0x000000504c04723c */ /* 0x082fe20000041804 */
[--C-:B------:R-:W-:Y:S02]  /*1b920*/  FFMA.FTZ R109, R109, c[0x0][0x23c], -R84.reuse ;  /* 0x00008f006d6d7a23 */ /* 0x100fe40000010854 */
[--C-:B------:R-:W-:Y:S02]  /*1b930*/  FFMA.FTZ R108, R108, c[0x0][0x23c], -R84.reuse ;  /* 0x00008f006c6c7a23 */ /* 0x100fe40000010854 */
[----:B------:R-:W-:Y:S01]  /*1b940*/  FFMA.FTZ R110, R110, c[0x0][0x23c], -R84 ;  /* 0x00008f006e6e7a23 */ /* 0x000fe20000010854 */
[----:B------:R-:W-:Y:S01]  /*1b950*/  F2FP.BF16.PACK_AB R84, R179, R177 ;  /* 0x000000b1b354723e */ /* 0x000fe200000010ff */
[--C-:B------:R-:W-:Y:S02]  /*1b960*/  FFMA.FTZ R90, R90, c[0x0][0x23c], -R75.reuse ;  /* 0x00008f005a5a7a23 */ /* 0x100fe4000001084b */
[--C-:B------:R-:W-:Y:S02]  /*1b970*/  FFMA.FTZ R99, R168, c[0x0][0x23c], -R75.reuse ;  /* 0x00008f00a8637a23 */ /* 0x100fe4000001084b */
[----:B------:R-:W2:Y:S04]  /*1b980*/  LDL.LU R168, [R1+0x74] ;  /* 0x0000740001a87983 */ /* 0x000ea80000300800 */
[----:B------:R-:W3:Y:S01]  /*1b990*/  LDL.LU R105, [R1+0x70] ;  /* 0x0000700001697983 */ /* 0x000ee20000300800 */
[----:B--2---:R-:W-:Y:S02]  /*1b9a0*/  FFMA.FTZ R98, R168, c[0x0][0x23c], -R75 ;  /* 0x00008f00a8627a23 */ /* 0x004fe4000001084b */
        /* <DEDUP_REMOVED lines=18> */
[----:B------:R-:W2:Y:S01]  /*1bad0*/  LDL.LU R106, [R1+0x6c] ;  /* 0x00006c00016a7983 */ /* 0x000ea20000300800 */
[----:B------:R-:W-:Y:S01]  /*1bae0*/  IMAD.MOV.U32 R170, RZ, RZ, R168 ;  /* 0x000000ffffaa7224 */ /* 0x000fe200078e00a8 */
[----:B------:R-:W-:Y:S01]  /*1baf0*/  MOV R168, R175 ;  /* 0x000000af00a87202 */ /* 0x000fe20000000f00 */
[----:B------:R-:W-:Y:S01]  /*1bb00*/  IMAD.MOV.U32 R175, RZ, RZ, R161 ;  /* 0x000000ffffaf7224 */ /* 0x000fe200078e00a1 */
[----:B------:R-:W4:Y:S01]  /*1bb10*/  LDL.LU R169, [R1+0x68] ;  /* 0x0000680001a97983 */ /* 0x000f220000300800 */
[----:B------:R-:W-:Y:S02]  /*1bb20*/  IMAD.MOV.U32 R161, RZ, RZ, R164 ;  /* 0x000000ffffa17224 */ /* 0x000fe400078e00a4 */
[----:B------:R-:W-:Y:S01]  /*1bb30*/  IMAD.MOV.U32 R164, RZ, RZ, R154 ;  /* 0x000000ffffa47224 */ /* 0x000fe200078e009a */
[----:B------:R1:W5:Y:S01]  /*1bb40*/  LDL.LU R241, [R1+0x124] ;  /* 0x0001240001f17983 */ /* 0x0003620000300800 */
[----:B------:R-:W-:Y:S01]  /*1bb50*/  IMAD.MOV.U32 R154, RZ, RZ, R152 ;  /* 0x000000ffff9a7224 */ /* 0x000fe200078e0098 */
[----:B------:R-:W-:Y:S01]  /*1bb60*/  MOV R152, R157 ;  /* 0x0000009d00987202 */ /* 0x000fe20000000f00 */
[----:B------:R-:W-:Y:S01]  /*1bb70*/  IMAD.MOV.U32 R157, RZ, RZ, R146 ;  /* 0x000000ffff9d7224 */ /* 0x000fe200078e0092 */
[----:B------:R-:W-:Y:S01]  /*1bb80*/  MOV R146, R236 ;  /* 0x000000ec00927202 */ /* 0x000fe20000000f00 */
[----:B------:R-:W-:Y:S01]  /*1bb90*/  FFMA.FTZ R116, R170, c[0x0][0x23c], -R75 ;  /* 0x00008f00aa747a23 */ /* 0x000fe2000001084b */
[----:B------:R1:W5:Y:S01]  /*1bba0*/  LDL.LU R236, [R1+0x120] ;  /* 0x0001200001ec7983 */ /* 0x0003620000300800 */
[----:B------:R-:W-:Y:S02]  /*1bbb0*/  IMAD.MOV.U32 R170, RZ, RZ, R175 ;  /* 0x000000ffffaa7224 */ /* 0x000fe400078e00af */
[----:B---3--:R-:W-:Y:S02]  /*1bbc0*/  FFMA.FTZ R105, R105, c[0x0][0x23c], -R75 ;  /* 0x00008f0069697a23 */ /* 0x008fe4000001084b */
[----:B------:R-:W-:Y:S02]  /*1bbd0*/  IMAD.MOV.U32 R171, RZ, RZ, R170 ;  /* 0x000000ffffab7224 */ /* 0x000fe400078e00aa */
[----:B------:R-:W-:Y:S01]  /*1bbe0*/  MUFU.EX2 R213, R105 ;  /* 0x0000006900d57308 */ /* 0x000fe20000000800 */
[----:B------:R-:W-:Y:S02]  /*1bbf0*/  IMAD.MOV.U32 R185, RZ, RZ, R139 ;  /* 0x000000ffffb97224 */ /* 0x000fe400078e008b */
[----:B------:R-:W-:Y:S04]  /*1bc00*/  IMAD.MOV.U32 R180, RZ, RZ, R171 ;  /* 0x000000ffffb47224 */ /* 0x000fe800078e00ab */
[----:B------:R-:W-:Y:S03]  /*1bc10*/  IMAD.MOV.U32 R181, RZ, RZ, R180 ;  /* 0x000000ffffb57224 */ /* 0x000fe600078e00b4 */
[----:B------:R-:W-:Y:S01]  /*1bc20*/  MUFU.EX2 R139, R96 ;  /* 0x00000060008b7308 */ /* 0x000fe20000000800 */
[----:B------:R-:W-:Y:S04]  /*1bc30*/  IMAD.MOV.U32 R183, RZ, RZ, R181 ;  /* 0x000000ffffb77224 */ /* 0x000fe800078e00b5 */
[----:B------:R-:W-:Y:S02]  /*1bc40*/  IMAD.MOV.U32 R178, RZ, RZ, R183 ;  /* 0x000000ffffb27224 */ /* 0x000fe400078e00b7 */
[--C-:B--2---:R-:W-:Y:S02]  /*1bc50*/  FFMA.FTZ R106, R106, c[0x0][0x23c], -R75.reuse ;  /* 0x00008f006a6a7a23 */ /* 0x104fe4000001084b */
[----:B----4-:R-:W-:Y:S02]  /*1bc60*/  FFMA.FTZ R112, R169, c[0x0][0x23c], -R75 ;  /* 0x00008f00a9707a23 */ /* 0x010fe4000001084b */
[----:B------:R-:W-:Y:S02]  /*1bc70*/  IMAD.MOV.U32 R169, RZ, RZ, R162 ;  /* 0x000000ffffa97224 */ /* 0x000fe400078e00a2 */
[----:B------:R-:W-:Y:S01]  /*1bc80*/  IMAD.MOV.U32 R162, RZ, RZ, R166 ;  /* 0x000000ffffa27224 */ /* 0x000fe200078e00a6 */
[----:B------:R-:W-:Y:S01]  /*1bc90*/  MOV R166, R155 ;  /* 0x0000009b00a67202 */ /* 0x000fe20000000f00 */
[----:B------:R-:W-:Y:S02]  /*1bca0*/  IMAD.MOV.U32 R155, RZ, RZ, R153 ;  /* 0x000000ffff9b7224 */ /* 0x000fe400078e0099 */
[----:B------:R-:W-:Y:S02]  /*1bcb0*/  IMAD.MOV.U32 R153, RZ, RZ, R158 ;  /* 0x000000ffff997224 */ /* 0x000fe400078e009e */
[----:B------:R-:W-:Y:S02]  /*1bcc0*/  IMAD.MOV.U32 R158, RZ, RZ, R156 ;  /* 0x000000ffff9e7224 */ /* 0x000fe400078e009c */
[----:B------:R-:W-:Y:S02]  /*1bcd0*/  IMAD.MOV.U32 R156, RZ, RZ, R151 ;  /* 0x000000ffff9c7224 */ /* 0x000fe400078e0097 */
[----:B------:R-:W-:Y:S02]  /*1bce0*/  IMAD.MOV.U32 R151, RZ, RZ, R143 ;  /* 0x000000ffff977224 */ /* 0x000fe400078e008f */
[----:B------:R-:W2:Y:S01]  /*1bcf0*/  MUFU.EX2 R143, R2 ;  /* 0x00000002008f7308 */ /* 0x000ea20000000800 */
        /* <DEDUP_REMOVED lines=14> */
[----:B------:R-:W-:Y:S01]  /*1bde0*/  IMAD.MOV.U32 R132, RZ, RZ, R127 ;  /* 0x000000ffff847224 */ /* 0x000fe200078e007f */
[----:B--2---:R-:W-:Y:S01]  /*1bdf0*/  F2FP.BF16.PACK_AB R87, R143, R194 ;  /* 0x000000c28f57723e */ /* 0x004fe200000010ff */
[----:B------:R-:W-:Y:S02]  /*1be00*/  FFMA.FTZ R127, R242, c[0x0][0x23c], -R75 ;  /* 0x00008f00f27f7a23 */ /* 0x000fe4000001084b */
[----:B------:R1:W5:Y:S01]  /*1be10*/  LDL.LU R242, [R1+0x11c] ;  /* 0x00011c0001f27983 */ /* 0x0003620000300800 */
        /* <DEDUP_REMOVED lines=29> */
[----:B------:R-:W-:Y:S02]  /*1bff0*/  FFMA.FTZ R144, R243, c[0x0][0x23c], -R75 ;  /* 0x00008f00f3907a23 */ /* 0x000fe4000001084b */
[----:B------:R1:W5:Y:S01]  /*1c000*/  LDL.LU R243, [R1+0x114] ;  /* 0x0001140001f37983 */ /* 0x0003620000300800 */
[----:B------:R-:W-:Y:S02]  /*1c010*/  IMAD.MOV.U32 R180, RZ, RZ, R171 ;  /* 0x000000ffffb47224 */ /* 0x000fe400078e00ab */
[----:B------:R-:W-:Y:S02]  /*1c020*/  IMAD.MOV.U32 R171, RZ, RZ, R170 ;  /* 0x000000ffffab7224 */ /* 0x000fe400078e00aa */
[----:B------:R-:W-:Y:S01]  /*1c030*/  IMAD.MOV.U32 R170, RZ, RZ, R175 ;  /* 0x000000ffffaa7224 */ /* 0x000fe200078e00af */
[----:B------:R-:W-:Y:S01]  /*1c040*/  MOV R175, R162 ;  /* 0x000000a200af7202 */ /* 0x000fe20000000f00 */
[----:B------:R-:W-:Y:S01]  /*1c050*/  IMAD.MOV.U32 R162, RZ, RZ, R161 ;  /* 0x000000ffffa27224 */ /* 0x000fe200078e00a1 */
[----:B------:R-:W-:Y:S01]  /*1c060*/  MOV R182, R180 ;  /* 0x000000b400b67202 */ /* 0x000fe20000000f00 */
        /* <DEDUP_REMOVED lines=8> */
[----:B------:R1:W5:Y:S01]  /*1c0f0*/  LDL.LU R233, [R1+0x110] ;  /* 0x0001100001e97983 */ /* 0x0003620000300800 */
[----:B------:R-:W-:Y:S01]  /*1c100*/  IMAD.MOV.U32 R187, RZ, RZ, R153 ;  /* 0x000000ffffbb7224 */ /* 0x000fe200078e0099 */
[----:B------:R-:W-:Y:S01]  /*1c110*/  MOV R153, R138 ;  /* 0x0000008a00997202 */ /* 0x000fe20000000f00 */
[----:B------:R-:W-:Y:S01]  /*1c120*/  IMAD.MOV.U32 R181, RZ, RZ, R171 ;  /* 0x000000ffffb57224 */ /* 0x000fe200078e00ab */
[----:B------:R-:W-:Y:S01]  /*1c130*/  MUFU.EX2 R138, R90 ;  /* 0x0000005a008a7308 */ /* 0x000fe20000000800 */
[----:B------:R-:W2:Y:S01]  /*1c140*/  LDL.LU R2, [R1+0xa8] ;  /* 0x0000a80001027983 */ /* 0x000ea20000300800 */
[----:B------:R-:W-:Y:S01]  /*1c150*/  IMAD.MOV.U32 R171, RZ, RZ, R175 ;  /* 0x000000ffffab7224 */ /* 0x000fe200078e00af */
[----:B------:R-:W-:Y:S01]  /*1c160*/  MOV R175, R161 ;  /* 0x000000a100af7202 */ /* 0x000fe20000000f00 */
[----:B------:R-:W-:Y:S01]  /*1c170*/  IMAD.MOV.U32 R161, RZ, RZ, R164 ;  /* 0x000000ffffa17224 */ /* 0x000fe200078e00a4 */
[----:B------:R1:W5:Y:S01]  /*1c180*/  LDL.LU R232, [R1+0x10c] ;  /* 0x00010c0001e87983 */ /* 0x0003620000300800 */
[--C-:B------:R-:W-:Y:S02]  /*1c190*/  FFMA.FTZ R164, R245, c[0x0][0x23c], -R75.reuse ;  /* 0x00008f00f5a47a23 */ /* 0x100fe4000001084b */
[----:B------:R-:W-:Y:S02]  /*1c1a0*/  IMAD.MOV.U32 R180, RZ, RZ, R170 ;  /* 0x000000ffffb47224 */ /* 0x000fe400078e00aa */
[----:B------:R-:W-:Y:S01]  /*1c1b0*/  MUFU.EX2 R245, R101 ;  /* 0x0000006500f57308 */ /* 0x000fe20000000800 */
[----:B------:R-:W-:Y:S02]  /*1c1c0*/  IMAD.MOV.U32 R170, RZ, RZ, R162 ;  /* 0x000000ffffaa7224 */ /* 0x000fe400078e00a2 */
[----:B------:R-:W-:Y:S02]  /*1c1d0*/  IMAD.MOV.U32 R162, RZ, RZ, R166 ;  /* 0x000000ffffa27224 */ /* 0x000fe400078e00a6 */
[--C-:B------:R-:W-:Y:S02]  /*1c1e0*/  FFMA.FTZ R166, R212, c[0x0][0x23c], -R75.reuse ;  /* 0x00008f00d4a67a23 */ /* 0x100fe4000001084b */
[----:B------:R-:W-:Y:S02]  /*1c1f0*/  FFMA.FTZ R75, R114, c[0x0][0x23c], -R75 ;  /* 0x00008f00724b7a23 */ /* 0x000fe4000001084b */
[----:B------:R-:W-:Y:S02]  /*1c200*/  IMAD.MOV.U32 R186, RZ, RZ, R157 ;  /* 0x000000ffffba7224 */ /* 0x000fe400078e009d */
[----:B------:R-:W-:Y:S01]  /*1c210*/  MUFU.EX2 R157, R91 ;  /* 0x0000005b009d7308 */ /* 0x000fe20000000800 */
[----:B------:R-:W-:Y:S02]  /*1c220*/  IMAD.MOV.U32 R188, RZ, RZ, R161 ;  /* 0x000000ffffbc7224 */ /* 0x000fe400078e00a1 */
[----:B------:R-:W-:Y:S02]  /*1c230*/  IMAD.MOV.U32 R189, RZ, RZ, R155 ;  /* 0x000000ffffbd7224 */ /* 0x000fe400078e009b */
[----:B------:R-:W-:Y:S02]  /*1c240*/  IMAD.MOV.U32 R190, RZ, RZ, R154 ;  /* 0x000000ffffbe7224 */ /* 0x000fe400078e009a */
[----:B------:R-:W-:Y:S01]  /*1c250*/  IMAD.MOV.U32 R183, RZ, RZ, R182 ;  /* 0x000000ffffb77224 */ /* 0x000fe200078e00b6 */
[----:B------:R-:W-:Y:S01]  /*1c260*/  MOV R182, R181 ;  /* 0x000000b500b67202 */ /* 0x000fe20000000f00 */
[----:B------:R-:W-:Y:S01]  /*1c270*/  IMAD.MOV.U32 R181, RZ, RZ, R180 ;  /* 0x000000ffffb57224 */ /* 0x000fe200078e00b4 */
[----:B------:R3:W-:Y:S01]  /*1c280*/  MUFU.EX2 R155, R88 ;  /* 0x00000058009b7308 */ /* 0x0007e20000000800 */
[----:B------:R-:W-:Y:S02]  /*1c290*/  IMAD.MOV.U32 R180, RZ, RZ, R171 ;  /* 0x000000ffffb47224 */ /* 0x000fe400078e00ab */
[----:B------:R-:W-:Y:S02]  /*1c2a0*/  IMAD.MOV.U32 R171, RZ, RZ, R170 ;  /* 0x000000ffffab7224 */ /* 0x000fe400078e00aa */
[----:B------:R-:W-:Y:S01]  /*1c2b0*/  IMAD.MOV.U32 R170, RZ, RZ, R175 ;  /* 0x000000ffffaa7224 */ /* 0x000fe200078e00af */
[----:B------:R-:W-:Y:S01]  /*1c2c0*/  MOV R175, R162 ;  /* 0x000000a200af7202 */ /* 0x000fe20000000f00 */
[----:B------:R-:W-:Y:S01]  /*1c2d0*/  IMAD.MOV.U32 R154, RZ, RZ, R156 ;  /* 0x000000ffff9a7224 */ /* 0x000fe200078e009c */
[----:B------:R-:W-:Y:S01]  /*1c2e0*/  MOV R162, R158 ;  /* 0x0000009e00a27202 */ /* 0x000fe20000000f00 */
[----:B------:R-:W-:Y:S01]  /*1c2f0*/  IMAD.MOV.U32 R161, RZ, RZ, R151 ;  /* 0x000000ffffa17224 */ /* 0x000fe200078e0097 */
[----:B------:R-:W-:Y:S01]  /*1c300*/  MUFU.EX2 R156, R94 ;  /* 0x0000005e009c7308 */ /* 0x000fe20000000800 */
[----:B------:R-:W-:Y:S09]  /*1c310*/  IMAD.MOV.U32 R151, RZ, RZ, R140 ;  /* 0x000000ffff977224 */ /* 0x000ff200078e008c */
[----:B------:R-:W4:Y:S10]  /*1c320*/  MUFU.EX2 R140, R89 ;  /* 0x00000059008c7308 */ /* 0x000f340000000800 */
[----:B------:R-:W1:Y:S01]  /*1c330*/  MUFU.EX2 R158, R93 ;  /* 0x0000005d009e7308 */ /* 0x000e620000000800 */
[----:B--2---:R-:W-:Y:S01]  /*1c340*/  FFMA.FTZ R114, R3, R2, R85 ;  /* 0x0000000203727223 */ /* 0x004fe20000010055 */
[----:B------:R-:W-:Y:S01]  /*1c350*/  F2FP.BF16.PACK_AB R85, R142, R195 ;  /* 0x000000c38e55723e */ /* 0x000fe200000010ff */
[----:B------:R-:W-:Y:S02]  /*1c360*/  FFMA.FTZ R2, R187, c[0x0][0x23c], -R92 ;  /* 0x00008f00bb027a23 */ /* 0x000fe4000001085c */
[----:B------:R-:W-:Y:S01]  /*1c370*/  IMAD.MOV.U32 R187, RZ, RZ, R186 ;  /* 0x000000ffffbb7224 */ /* 0x000fe200078e00ba */
[----:B------:R-:W-:Y:S04]  /*1c380*/  MOV R186, R185 ;  /* 0x000000b900ba7202 */ /* 0x000fe80000000f00 */
[----:B------:R2:W-:Y:S01]  /*1c390*/  MUFU.EX2 R193, R2 ;  /* 0x0000000200c17308 */ /* 0x0005e20000000800 */
[----:B------:R-:W-:Y:S01]  /*1c3a0*/  IMAD.MOV.U32 R185, RZ, RZ, R184 ;  /* 0x000000ffffb97224 */ /* 0x000fe200078e00b8 */
[C---:B------:R-:W-:Y:S01]  /*1c3b0*/  HMMA.16816.F32.BF16 R8, R84.reuse, R80, R8 ;  /* 0x000000505408723c */ /* 0x040fe20000041808 */
[----:B------:R-:W-:Y:S02]  /*1c3c0*/  IMAD.MOV.U32 R184, RZ, RZ, R191 ;  /* 0x000000ffffb87224 */ /* 0x000fe400078e00bf */
[----:B------:R-:W-:Y:S02]  /*1c3d0*/  IMAD.MOV.U32 R196, RZ, RZ, R186 ;  /* 0x000000ffffc47224 */ /* 0x000fe400078e00ba */
[----:B------:R-:W-:Y:S01]  /*1c3e0*/  IMAD.MOV.U32 R191, RZ, RZ, R190 ;  /* 0x000000ffffbf7224 */ /* 0x000fe200078e00be */
[----:B------:R-:W-:Y:S01]  /*1c3f0*/  MOV R186, R184 ;  /* 0x000000b800ba7202 */ /* 0x000fe20000000f00 */
[----:B---3--:R-:W-:Y:S01]  /*1c400*/  FFMA.FTZ R88, R196, c[0x0][0x23c], -R92 ;  /* 0x00008f00c4587a23 */ /* 0x008fe2000001085c */
[-C--:B------:R-:W-:Y:S01]  /*1c410*/  HMMA.16816.F32.BF16 R12, R84, R82.reuse, R12 ;  /* 0x00000052540c723c */ /* 0x080fe2000004180c */
[----:B------:R-:W-:Y:S02]  /*1c420*/  IMAD.MOV.U32 R190, RZ, RZ, R189 ;  /* 0x000000ffffbe7224 */ /* 0x000fe400078e00bd */
[----:B------:R-:W-:Y:S01]  /*1c430*/  MUFU.EX2 R198, R88 ;  /* 0x0000005800c67308 */ /* 0x000fe20000000800 */
[----:B------:R-:W-:Y:S01]  /*1c440*/  MOV R189, R188 ;  /* 0x000000bc00bd7202 */ /* 0x000fe20000000f00 */
[----:B------:R-:W-:Y:S02]  /*1c450*/  IMAD.MOV.U32 R184, RZ, RZ, R190 ;  /* 0x000000ffffb87224 */ /* 0x000fe400078e00be */
[----:B------:R-:W-:Y:S01]  /*1c460*/  IMAD.MOV.U32 R188, RZ, RZ, R178 ;  /* 0x000000ffffbc7224 */ /* 0x000fe200078e00b2 */
[C---:B------:R-:W-:Y:S01]  /*1c470*/  HMMA.16816.F32.BF16 R16, R76.reuse, R82, R16 ;  /* 0x000000524c10723c */ /* 0x040fe20000041810 */
[----:B------:R-:W3:Y:S03]  /*1c480*/  LDSM.16.MT88.4 R80, [R219+0x8800] ;  /* 0x00880000db50783b */ /* 0x000ee60000004200 */
[----:B------:R-:W-:Y:S02]  /*1c490*/  IMAD.MOV.U32 R178, RZ, RZ, R169 ;  /* 0x000000ffffb27224 */ /* 0x000fe400078e00a9 */
[----:B------:R-:W-:Y:S02]  /*1c4a0*/  IMAD.MOV.U32 R169, RZ, RZ, R168 ;  /* 0x000000ffffa97224 */ /* 0x000fe400078e00a8 */
[----:B------:R-:W-:Y:S01]  /*1c4b0*/  IMAD.MOV.U32 R168, RZ, RZ, R174 ;  /* 0x000000ffffa87224 */ /* 0x000fe200078e00ae */
[----:B------:R-:W-:Y:S03]  /*1c4c0*/  MOV R174, R173 ;  /* 0x000000ad00ae7202 */ /* 0x000fe60000000f00 */
[----:B--2---:R-:W-:Y:S01]  /*1c4d0*/  FFMA.FTZ R2, R187, c[0x0][0x23c], -R92 ;  /* 0x00008f00bb027a23 */ /* 0x004fe2000001085c */
[----:B------:R-:W-:Y:S01]  /*1c4e0*/  MOV R190, R169 ;  /* 0x000000a900be7202 */ /* 0x000fe20000000f00 */
[----:B------:R-:W-:Y:S01]  /*1c4f0*/  IMAD.MOV.U32 R169, RZ, RZ, R174 ;  /* 0x000000ffffa97224 */ /* 0x000fe200078e00ae */
[----:B------:R-:W-:Y:S01]  /*1c500*/  MOV R174, R152 ;  /* 0x0000009800ae7202 */ /* 0x000fe20000000f00 */
        /* <DEDUP_REMOVED lines=11> */
[----:B------:R-:W-:Y:S01]  /*1c5c0*/  MOV R185, R184 ;  /* 0x000000b800b97202 */ /* 0x000fe20000000f00 */
[----:B------:R-:W-:Y:S02]  /*1c5d0*/  IMAD.MOV.U32 R184, RZ, RZ, R191 ;  /* 0x000000ffffb87224 */ /* 0x000fe400078e00bf */
[----:B------:R-:W-:Y:S02]  /*1c5e0*/  IMAD.MOV.U32 R191, RZ, RZ, R178 ;  /* 0x000000ffffbf7224 */ /* 0x000fe400078e00b2 */
[----:B------:R-:W-:Y:S01]  /*1c5f0*/  IMAD.MOV.U32 R178, RZ, RZ, R169 ;  /* 0x000000ffffb27224 */ /* 0x000fe200078e00a9 */
[-C--:B---3--:R-:W-:Y:S01]  /*1c600*/  HMMA.16816.F32.BF16 R20, R76, R80.reuse, R20 ;  /* 0x000000504c14723c */ /* 0x088fe20000041814 */
[----:B------:R-:W-:Y:S02]  /*1c610*/  IMAD.MOV.U32 R169, RZ, RZ, R168 ;  /* 0x000000ffffa97224 */ /* 0x000fe400078e00a8 */
[----:B------:R-:W-:Y:S02]  /*1c620*/  FFMA.FTZ R3, R196, c[0x0][0x23c], -R92 ;  /* 0x00008f00c4037a23 */ /* 0x000fe4000001085c */
[----:B------:R-:W-:Y:S01]  /*1c630*/  IMAD.MOV.U32 R196, RZ, RZ, R187 ;  /* 0x000000ffffc47224 */ /* 0x000fe200078e00bb */
[----:B------:R-:W-:Y:S01]  /*1c640*/  MOV R187, R186 ;  /* 0x000000ba00bb7202 */ /* 0x000fe20000000f00 */
[----:B------:R-:W-:Y:S01]  /*1c650*/  IMAD.MOV.U32 R186, RZ, RZ, R185 ;  /* 0x000000ffffba7224 */ /* 0x000fe200078e00b9 */
[C---:B------:R-:W-:Y:S01]  /*1c660*/  HMMA.16816.F32.BF16 R24, R84.reuse, R80, R24 ;  /* 0x000000505418723c */ /* 0x040fe20000041818 */
[----:B------:R-:W-:Y:S01]  /*1c670*/  IMAD.MOV.U32 R185, RZ, RZ, R184 ;  /* 0x000000ffffb97224 */ /* 0x000fe200078e00b8 */
[----:B------:R-:W3:Y:S02]  /*1c680*/  MUFU.EX2 R199, R3 ;  /* 0x0000000300c77308 */ /* 0x000ee40000000800 */
[----:B------:R-:W-:Y:S02]  /*1c690*/  IMAD.MOV.U32 R184, RZ, RZ, R191 ;  /* 0x000000ffffb87224 */ /* 0x000fe400078e00bf */
[----:B------:R-:W-:Y:S01]  /*1c6a0*/  IMAD.MOV.U32 R191, RZ, RZ, R178 ;  /* 0x000000ffffbf7224 */ /* 0x000fe200078e00b2 */
[----:B------:R-:W-:Y:S01]  /*1c6b0*/  MOV R178, R169 ;  /* 0x000000a900b27202 */ /* 0x000fe20000000f00 */
[-C--:B------:R-:W-:Y:S01]  /*1c6c0*/  HMMA.16816.F32.BF16 R28, R84, R82.reuse, R28 ;  /* 0x00000052541c723c */ /* 0x080fe2000004181c */
[----:B--2---:R-:W-:Y:S03]  /*1c6d0*/  FFMA.FTZ R2, R196, c[0x0][0x23c], -R100 ;  /* 0x00008f00c4027a23 */ /* 0x004fe60000010864 */
[----:B------:R-:W-:Y:S02]  /*1c6e0*/  IMAD.MOV.U32 R196, RZ, RZ, R186 ;  /* 0x000000ffffc47224 */ /* 0x000fe400078e00ba */
[----:B------:R-:W-:Y:S02]  /*1c6f0*/  IMAD.MOV.U32 R186, RZ, RZ, R178 ;  /* 0x000000ffffba7224 */ /* 0x000fe400078e00b2 */
[C---:B------:R-:W-:Y:S01]  /*1c700*/  HMMA.16816.F32.BF16 R32, R76.reuse, R82, R32 ;  /* 0x000000524c20723c */ /* 0x040fe20000041820 */
[----:B------:R2:W-:Y:S01]  /*1c710*/  MUFU.EX2 R178, R2 ;  /* 0x0000000200b27308 */ /* 0x0005e20000000800 */
[----:B------:R-:W1:Y:S02]  /*1c720*/  LDSM.16.MT88.4 R80, [R217+0x8800] ;  /* 0x00880000d950783b */ /* 0x000e640000004200 */
[----:B------:R-:W-:Y:S01]  /*1c730*/  IMAD.MOV.U32 R173, RZ, RZ, R162 ;  /* 0x000000ffffad7224 */ /* 0x000fe200078e00a2 */
[----:B------:R-:W-:Y:S01]  /*1c740*/  MOV R211, R196 ;  /* 0x000000c400d37202 */ /* 0x000fe20000000f00 */
[----:B------:R-:W-:Y:S02]  /*1c750*/  IMAD.MOV.U32 R162, RZ, RZ, R230 ;  /* 0x000000ffffa27224 */ /* 0x000fe400078e00e6 */
[----:B------:R-:W-:Y:S04]  /*1c760*/  IMAD.MOV.U32 R197, RZ, RZ, R187 ;  /* 0x000000ffffc57224 */ /* 0x000fe800078e00bb */
[----:B------:R-:W-:Y:S01]  /*1c770*/  MOV R168, R162 ;  /* 0x000000a200a87202 */ /* 0x000fe20000000f00 */
        /* <DEDUP_REMOVED lines=17> */
[----:B------:R-:W-:Y:S01]  /*1c890*/  IMAD.MOV.U32 R153, RZ, RZ, R151 ;  /* 0x000000ffff997224 */ /* 0x000fe200078e0097 */
[-C--:B-1----:R-:W-:Y:S01]  /*1c8a0*/  HMMA.16816.F32.BF16 R36, R76, R80.reuse, R36 ;  /* 0x000000504c24723c */ /* 0x082fe20000041824 */
[----:B--2---:R-:W-:Y:S02]  /*1c8b0*/  FFMA.FTZ R2, R197, c[0x0][0x23c], -R100 ;  /* 0x00008f00c5027a23 */ /* 0x004fe40000010864 */
[----:B------:R-:W-:Y:S02]  /*1c8c0*/  IMAD.MOV.U32 R197, RZ, RZ, R187 ;  /* 0x000000ffffc57224 */ /* 0x000fe400078e00bb */
[----:B------:R-:W-:Y:S01]  /*1c8d0*/  IMAD.MOV.U32 R187, RZ, RZ, R191 ;  /* 0x000000ffffbb7224 */ /* 0x000fe200078e00bf */
[----:B------:R-:W-:Y:S01]  /*1c8e0*/  MOV R191, R168 ;  /* 0x000000a800bf7202 */ /* 0x000fe20000000f00 */
[----:B------:R-:W-:Y:S01]  /*1c8f0*/  IMAD.MOV.U32 R168, RZ, RZ, R161 ;  /* 0x000000ffffa87224 */ /* 0x000fe200078e00a1 */
[C---:B------:R-:W-:Y:S01]  /*1c900*/  HMMA.16816.F32.BF16 R40, R84.reuse, R80, R40 ;  /* 0x000000505428723c */ /* 0x040fe20000041828 */
[----:B------:R-:W-:Y:S03]  /*1c910*/  IMAD.MOV.U32 R161, RZ, RZ, R153 ;  /* 0x000000ffffa17224 */ /* 0x000fe600078e0099 */
[----:B------:R-:W-:Y:S02]  /*1c920*/  IMAD.MOV.U32 R153, RZ, RZ, R148 ;  /* 0x000000ffff997224 */ /* 0x000fe400078e0094 */
[----:B------:R1:W-:Y:S01]  /*1c930*/  MUFU.EX2 R148, R2 ;  /* 0x0000000200947308 */ /* 0x0003e20000000800 */
[----:B------:R-:W-:Y:S01]  /*1c940*/  IMAD.MOV.U32 R202, RZ, RZ, R197 ;  /* 0x000000ffffca7224 */ /* 0x000fe200078e00c5 */
[-C--:B------:R-:W-:Y:S01]  /*1c950*/  HMMA.16816.F32.BF16 R44, R84, R82.reuse, R44 ;  /* 0x00000052542c723c */ /* 0x080fe2000004182c */
[----:B------:R-:W-:Y:S03]  /*1c960*/  IMAD.MOV.U32 R151, RZ, RZ, R227 ;  /* 0x000000ffff977224 */ /* 0x000fe600078e00e3 */
[----:B------:R-:W-:Y:S02]  /*1c970*/  IMAD.MOV.U32 R196, RZ, RZ, R186 ;  /* 0x000000ffffc47224 */ /* 0x000fe400078e00ba */
[----:B------:R-:W-:Y:S02]  /*1c980*/  IMAD.MOV.U32 R186, RZ, RZ, R169 ;  /* 0x000000ffffba7224 */ /* 0x000fe400078e00a9 */
[C---:B------:R-:W-:Y:S01]  /*1c990*/  HMMA.16816.F32.BF16 R48, R76.reuse, R82, R48 ;  /* 0x000000524c30723c */ /* 0x040fe20000041830 */
[----:B------:R-:W-:Y:S01]  /*1c9a0*/  IMAD.MOV.U32 R169, RZ, RZ, R162 ;  /* 0x000000ffffa97224 */ /* 0x000fe200078e00a2 */
[----:B------:R-:W2:Y:S02]  /*1c9b0*/  LDSM.16.MT88.4 R80, [R218+0x8800] ;  /* 0x00880000da50783b */ /* 0x000ea40000004200 */
[----:B------:R-:W-:Y:S01]  /*1c9c0*/  IMAD.MOV.U32 R162, RZ, RZ, R154 ;  /* 0x000000ffffa27224 */ /* 0x000fe200078e009a */
[----:B------:R-:W-:Y:S01]  /*1c9d0*/  MOV R154, R151 ;  /* 0x00000097009a7202 */ /* 0x000fe20000000f00 */
[----:B------:R-:W-:Y:S02]  /*1c9e0*/  IMAD.MOV.U32 R151, RZ, RZ, R226 ;  /* 0x000000ffff977224 */ /* 0x000fe400078e00e2 */
[----:B------:R-:W-:Y:S02]  /*1c9f0*/  IMAD.MOV.U32 R172, RZ, RZ, R231 ;  /* 0x000000ffffac7224 */ /* 0x000fe400078e00e7 */
[----:B------:R2:W5:Y:S02]  /*1ca00*/  LDL.LU R231, [R1+0x108] ;  /* 0x0001080001e77983 */ /* 0x0005640000300800 */
[----:B-1----:R-:W-:Y:S02]  /*1ca10*/  FFMA.FTZ R2, R211, c[0x0][0x23c], -R100 ;  /* 0x00008f00d3027a23 */ /* 0x002fe40000010864 */
[----:B------:R1:W5:Y:S01]  /*1ca20*/  LDL.LU R230, [R1+0x104] ;  /* 0x0001040001e67983 */ /* 0x0003620000300800 */
[----:B------:R-:W-:Y:S01]  /*1ca30*/  IMAD.MOV.U32 R211, RZ, RZ, R196 ;  /* 0x000000ffffd37224 */ /* 0x000fe200078e00c4 */
[----:B------:R-:W-:Y:S01]  /*1ca40*/  MOV R196, R187 ;  /* 0x000000bb00c47202 */ /* 0x000fe20000000f00 */
[----:B------:R1:W-:Y:S01]  /*1ca50*/  MUFU.EX2 R197, R2 ;  /* 0x0000000200c57308 */ /* 0x0003e20000000800 */
        /* <DEDUP_REMOVED lines=8> */
[----:B------:R-:W-:Y:S01]  /*1cae0*/  MOV R212, R186 ;  /* 0x000000ba00d47202 */ /* 0x000fe20000000f00 */
[----:B------:R-:W-:Y:S01]  /*1caf0*/  IMAD.MOV.U32 R161, RZ, RZ, R154 ;  /* 0x000000ffffa17224 */ /* 0x000fe200078e009a */
[----:B------:R3:W5:Y:S01]  /*1cb00*/  LDL.LU R227, [R1+0xf8] ;  /* 0x0000f80001e37983 */ /* 0x0007620000300800 */
[----:B------:R-:W-:Y:S02]  /*1cb10*/  IMAD.MOV.U32 R154, RZ, RZ, R153 ;  /* 0x000000ffff9a7224 */ /* 0x000fe400078e0099 */
[----:B------:R-:W-:Y:S01]  /*1cb20*/  IMAD.MOV.U32 R153, RZ, RZ, R151 ;  /* 0x000000ffff997224 */ /* 0x000fe200078e0097 */
[----:B------:R-:W-:Y:S01]  /*1cb30*/  MOV R151, R150 ;  /* 0x0000009600977202 */ /* 0x000fe20000000f00 */
[----:B------:R-:W-:Y:S01]  /*1cb40*/  IMAD.MOV.U32 R150, RZ, RZ, R225 ;  /* 0x000000ffff967224 */ /* 0x000fe200078e00e1 */
[----:B------:R3:W5:Y:S01]  /*1cb50*/  LDL.LU R226, [R1+0xf4] ;  /* 0x0000f40001e27983 */ /* 0x0007620000300800 */
[----:B------:R-:W-:Y:S02]  /*1cb60*/  IMAD.MOV.U32 R90, RZ, RZ, R211 ;  /* 0x000000ffff5a7224 */ /* 0x000fe400078e00d3 */
[----:B------:R-:W-:Y:S01]  /*1cb70*/  IMAD.MOV.U32 R186, RZ, RZ, R150 ;  /* 0x000000ffffba7224 */ /* 0x000fe200078e0096 */
[----:B------:R3:W5:Y:S01]  /*1cb80*/  LDL.LU R225, [R1+0xf0] ;  /* 0x0000f00001e17983 */ /* 0x0007620000300800 */
[----:B------:R-:W-:Y:S01]  /*1cb90*/  IMAD.MOV.U32 R95, RZ, RZ, R196 ;  /* 0x000000ffff5f7224 */ /* 0x000fe200078e00c4 */
[-C--:B--2---:R-:W-:Y:S01]  /*1cba0*/  HMMA.16816.F32.BF16 R52, R76, R80.reuse, R52 ;  /* 0x000000504c34723c */ /* 0x084fe20000041834 */
[----:B-1----:R-:W-:Y:S02]  /*1cbb0*/  FFMA.FTZ R2, R202, c[0x0][0x23c], -R100 ;  /* 0x00008f00ca027a23 */ /* 0x002fe40000010864 */
[----:B------:R-:W-:Y:S02]  /*1cbc0*/  IMAD.MOV.U32 R202, RZ, RZ, R169 ;  /* 0x000000ffffca7224 */ /* 0x000fe400078e00a9 */
[----:B------:R1:W2:Y:S01]  /*1cbd0*/  MUFU.EX2 R150, R2 ;  /* 0x0000000200967308 */ /* 0x0002a20000000800 */
[----:B------:R-:W-:Y:S01]  /*1cbe0*/  IMAD.MOV.U32 R196, RZ, RZ, R162 ;  /* 0x000000ffffc47224 */ /* 0x000fe200078e00a2 */
[----:B------:R-:W-:Y:S01]  /*1cbf0*/  MOV R162, R154 ;  /* 0x0000009a00a27202 */ /* 0x000fe20000000f00 */
[C---:B------:R-:W-:Y:S01]  /*1cc00*/  HMMA.16816.F32.BF16 R56, R84.reuse, R80, R56 ;  /* 0x000000505438723c */ /* 0x040fe20000041838 */
[----:B------:R-:W-:Y:S03]  /*1cc10*/  IMAD.MOV.U32 R89, RZ, RZ, R95 ;  /* 0x000000ffff597224 */ /* 0x000fe600078e005f */
[----:B------:R-:W-:Y:S01]  /*1cc20*/  IMAD.MOV.U32 R95, RZ, RZ, R212 ;  /* 0x000000ffff5f7224 */ /* 0x000fe200078e00d4 */
[----:B------:R-:W-:Y:S01]  /*1cc30*/  MOV R212, R202 ;  /* 0x000000ca00d47202 */ /* 0x000fe20000000f00 */
[----:B------:R-:W-:Y:S01]  /*1cc40*/  IMAD.MOV.U32 R202, RZ, RZ, R196 ;  /* 0x000000ffffca7224 */ /* 0x000fe200078e00c4 */
[----:B------:R-:W-:Y:S01]  /*1cc50*/  MUFU.EX2 R154, R103 ;  /* 0x00000067009a7308 */ /* 0x000fe20000000800 */
[-C--:B------:R-:W-:Y:S01]  /*1cc60*/  HMMA.16816.F32.BF16 R60, R84, R82.reuse, R60 ;  /* 0x00000052543c723c */ /* 0x080fe2000004183c */
[----:B------:R-:W-:Y:S01]  /*1cc70*/  IMAD.MOV.U32 R96, RZ, RZ, R187 ;  /* 0x000000ffff607224 */ /* 0x000fe200078e00bb */
[----:B------:R-:W2:Y:S02]  /*1cc80*/  LDSM.16.MT88.4 R84, [R216+0x9000] ;  /* 0x00900000d854783b */ /* 0x000ea40000004200 */
[----:B------:R-:W-:Y:S01]  /*1cc90*/  MOV R187, R224 ;  /* 0x000000e000bb7202 */ /* 0x000fe20000000f00 */
[----:B------:R-:W-:Y:S02]  /*1cca0*/  IMAD.MOV.U32 R252, RZ, RZ, R191 ;  /* 0x000000fffffc7224 */ /* 0x000fe400078e00bf */
[----:B------:R-:W-:Y:S01]  /*1ccb0*/  IMAD.MOV.U32 R211, RZ, RZ, R168 ;  /* 0x000000ffffd37224 */ /* 0x000fe200078e00a8 */
[----:B------:R-:W-:Y:S01]  /*1ccc0*/  HMMA.16816.F32.BF16 R64, R76, R82, R64 ;  /* 0x000000524c40723c */ /* 0x000fe20000041840 */
[----:B------:R-:W-:Y:S01]  /*1ccd0*/  IMAD.MOV.U32 R168, RZ, RZ, R149 ;  /* 0x000000ffffa87224 */ /* 0x000fe200078e0095 */
[----:B------:R2:W5:Y:S01]  /*1cce0*/  LDL.LU R224, [R1+0xec] ;  /* 0x0000ec0001e07983 */ /* 0x0005620000300800 */
[----:B------:R-:W-:Y:S01]  /*1ccf0*/  MUFU.EX2 R149, R99 ;  /* 0x0000006300957308 */ /* 0x000fe20000000800 */
[----:B------:R-:W-:Y:S02]  /*1cd00*/  IMAD.MOV.U32 R169, RZ, RZ, R151 ;  /* 0x000000ffffa97224 */ /* 0x000fe400078e0097 */
[----:B-1----:R-:W-:Y:S01]  /*1cd10*/  FFMA.FTZ R2, R90, c[0x0][0x23c], -R92 ;  /* 0x00008f005a027a23 */ /* 0x002fe2000001085c */
[----:B----4-:R-:W-:Y:S01]  /*1cd20*/  F2FP.BF16.PACK_AB R77, R140, R138 ;  /* 0x0000008a8c4d723e */ /* 0x010fe200000010ff */
[----:B------:R-:W-:Y:S01]  /*1cd30*/  IMAD.MOV.U32 R90, RZ, RZ, R96 ;  /* 0x000000ffff5a7224 */ /* 0x000fe200078e0060 */
[----:B------:R-:W-:Y:S03]  /*1cd40*/  F2FP.BF16.PACK_AB R78, R158, R156 ;  /* 0x0000009c9e4e723e */ /* 0x000fe600000010ff */
[----:B------:R-:W-:Y:S01]  /*1cd50*/  IMAD.MOV.U32 R96, RZ, RZ, R252 ;  /* 0x000000ffff607224 */ /* 0x000fe200078e00fc */
[----:B------:R1:W-:Y:S01]  /*1cd60*/  MUFU.EX2 R196, R2 ;  /* 0x0000000200c47308 */ /* 0x0003e20000000800 */
[----:B------:R-:W-:Y:S01]  /*1cd70*/  IMAD.MOV.U32 R252, RZ, RZ, R211 ;  /* 0x000000fffffc7224 */ /* 0x000fe200078e00d3 */
[----:B------:R-:W-:Y:S01]  /*1cd80*/  F2FP.BF16.PACK_AB R79, R157, R155 ;  /* 0x0000009b9d4f723e */ /* 0x000fe200000010ff */
[----:B------:R-:W-:Y:S01]  /*1cd90*/  IMAD.MOV.U32 R211, RZ, RZ, R187 ;  /* 0x000000ffffd37224 */ /* 0x000fe200078e00bb */
[----:B---3--:R-:W-:Y:S01]  /*1cda0*/  F2FP.BF16.PACK_AB R82, R199, R198 ;  /* 0x000000c6c752723e */ /* 0x008fe200000010ff */
[----:B------:R-:W-:Y:S01]  /*1cdb0*/  IMAD.MOV.U32 R187, RZ, RZ, R185 ;  /* 0x000000ffffbb7224 */ /* 0x000fe200078e00b9 */
[----:B------:R-:W-:Y:S01]  /*1cdc0*/  MOV R185, R184 ;  /* 0x000000b800b97202 */ /* 0x000fe20000000f00 */
[----:B------:R-:W-:Y:S01]  /*1cdd0*/  IMAD.MOV.U32 R184, RZ, RZ, R190 ;  /* 0x000000ffffb87224 */ /* 0x000fe200078e00be */
[----:B--2---:R-:W-:Y:S01]  /*1cde0*/  F2FP.BF16.PACK_AB R83, R150, R197 ;  /* 0x000000c59653723e */ /* 0x004fe200000010ff */
[----:B------:R-:W-:Y:S01]  /*1cdf0*/  IMAD.MOV.U32 R190, RZ, RZ, R189 ;  /* 0x000000ffffbe7224 */ /* 0x000fe200078e00bd */
[----:B------:R-:W-:Y:S01]  /*1ce00*/  MUFU.EX2 R151, R104 ;  /* 0x0000006800977308 */ /* 0x000fe20000000800 */
        /* <DEDUP_REMOVED lines=9> */
[----:B-1----:R-:W-:Y:S01]  /*1cea0*/  FFMA.FTZ R2, R89, c[0x0][0x23c], -R92 ;  /* 0x00008f0059027a23 */ /* 0x002fe2000001085c */
[----:B------:R1:W5:Y:S01]  /*1ceb0*/  LDL.LU R223, [R1+0xe8] ;  /* 0x0000e80001df7983 */ /* 0x0003620000300800 */
        /* <DEDUP_REMOVED lines=10> */
[----:B------:R-:W-:Y:S01]  /*1cf60*/  IMAD.MOV.U32 R94, RZ, RZ, R90 ;  /* 0x000000ffff5e7224 */ /* 0x000fe200078e005a */
[----:B------:R2:W-:Y:S01]  /*1cf70*/  MUFU.EX2 R184, R2 ;  /* 0x0000000200b87308 */ /* 0x0005e20000000800 */
        /* <DEDUP_REMOVED lines=19> */
[----:B------:R1:W5:Y:S01]  /*1d0b0*/  LDL.LU R222, [R1+0xe4] ;  /* 0x0000e40001de7983 */ /* 0x0003620000300800 */
[----:B------:R-:W-:Y:S02]  /*1d0c0*/  FFMA.FTZ R3, R94, c[0x0][0x23c], -R92 ;  /* 0x00008f005e037a23 */ /* 0x000fe4000001085c */
        /* <DEDUP_REMOVED lines=19> */
[----:B------:R1:W5:Y:S01]  /*1d200*/  LDL.LU R221, [R1+0xe0] ;  /* 0x0000e00001dd7983 */ /* 0x0003620000300800 */
[----:B--2---:R-:W-:Y:S02]  /*1d210*/  FFMA.FTZ R2, R89, c[0x0][0x23c], -R92 ;  /* 0x00008f0059027a23 */ /* 0x004fe4000001085c */
[----:B------:R-:W-:Y:S01]  /*1d220*/  IMAD.MOV.U32 R89, RZ, RZ, R96 ;  /* 0x000000ffff597224 */ /* 0x000fe200078e0060 */
[----:B------:R-:W2:Y:S01]  /*1d230*/  LDL.LU R76, [R1+0xac] ;  /* 0x0000ac00014c7983 */ /* 0x000ea20000300800 */
[----:B------:R3:W-:Y:S01]  /*1d240*/  MUFU.EX2 R96, R2 ;  /* 0x0000000200607308 */ /* 0x0007e20000000800 */
[----:B------:R-:W-:Y:S02]  /*1d250*/  IMAD.MOV.U32 R99, RZ, RZ, R182 ;  /* 0x000000ffff637224 */ /* 0x000fe400078e00b6 */
[----:B------:R-:W4:Y:S01]  /*1d260*/  LDL.LU R80, [R1+0xb0] ;  /* 0x0000b00001507983 */ /* 0x000f220000300800 */
[----:B------:R-:W-:Y:S01]  /*1d270*/  IMAD.MOV.U32 R93, RZ, RZ, R89 ;  /* 0x000000ffff5d7224 */ /* 0x000fe200078e0059 */
[----:B------:R-:W-:Y:S01]  /*1d280*/  MOV R89, R212 ;  /* 0x000000d400597202 */ /* 0x000fe20000000f00 */
[----:B------:R-:W-:Y:S02]  /*1d290*/  IMAD.MOV.U32 R182, RZ, RZ, R173 ;  /* 0x000000ffffb67224 */ /* 0x000fe400078e00ad */
[----:B------:R-:W-:Y:S02]  /*1d2a0*/  IMAD.MOV.U32 R191, RZ, RZ, R153 ;  /* 0x000000ffffbf7224 */ /* 0x000fe400078e0099 */
[----:B------:R-:W-:Y:S01]  /*1d2b0*/  MUFU.EX2 R153, R98 ;  /* 0x0000006200997308 */ /* 0x000fe20000000800 */
[----:B------:R-:W-:Y:S02]  /*1d2c0*/  FFMA.FTZ R99, R99, c[0x0][0x23c], -R92 ;  /* 0x00008f0063637a23 */ /* 0x000fe4000001085c */
[----:B------:R-:W-:Y:S02]  /*1d2d0*/  IMAD.MOV.U32 R102, RZ, RZ, R181 ;  /* 0x000000ffff667224 */ /* 0x000fe400078e00b5 */
[----:B------:R-:W-:Y:S05]  /*1d2e0*/  IMAD.MOV.U32 R181, RZ, RZ, R174 ;  /* 0x000000ffffb57224 */ /* 0x000fea00078e00ae */
[----:B------:R-:W-:Y:S01]  /*1d2f0*/  MUFU.EX2 R212, R3 ;  /* 0x0000000300d47308 */ /* 0x000fe20000000800 */
[--C-:B---3--:R-:W-:Y:S09]  /*1d300*/  FFMA.FTZ R2, R93, c[0x0][0x23c], -R100.reuse ;  /* 0x00008f005d027a23 */ /* 0x108ff20000010864 */
[----:B------:R3:W-:Y:S10]  /*1d310*/  MUFU.EX2 R105, R2 ;  /* 0x0000000200697308 */ /* 0x0007f40000000800 */
[----:B------:R-:W-:Y:S01]  /*1d320*/  MUFU.EX2 R174, R109 ;  /* 0x0000006d00ae7308 */ /* 0x000fe20000000800 */
[----:B---3--:R-:W-:Y:S02]  /*1d330*/  FFMA.FTZ R2, R94, c[0x0][0x23c], -R100 ;  /* 0x00008f005e027a23 */ /* 0x008fe40000010864 */
[----:B------:R-:W-:Y:S01]  /*1d340*/  IMAD.MOV.U32 R94, RZ, RZ, R89 ;  /* 0x000000ffff5e7224 */ /* 0x000fe200078e0059 */
[----:B------:R-:W-:Y:S01]  /*1d350*/  MOV R89, R90 ;  /* 0x0000005a00597202 */ /* 0x000fe20000000f00 */
        /* <DEDUP_REMOVED lines=9> */
[----:B------:R3:W1:Y:S01]  /*1d3f0*/  MUFU.EX2 R183, R2 ;  /* 0x0000000200b77308 */ /* 0x0006620000000800 */
[----:B------:R-:W-:Y:S01]  /*1d400*/  IMAD.MOV.U32 R101, RZ, RZ, R202 ;  /* 0x000000ffff657224 */ /* 0x000fe200078e00ca */
[----:B------:R-:W-:Y:S01]  /*1d410*/  MOV R202, R190 ;  /* 0x000000be00ca7202 */ /* 0x000fe20000000f00 */
[----:B------:R-:W-:Y:S02]  /*1d420*/  IMAD.MOV.U32 R190, RZ, RZ, R209 ;  /* 0x000000ffffbe7224 */ /* 0x000fe400078e00d1 */
[----:B------:R-:W-:Y:S01]  /*1d430*/  IMAD.MOV.U32 R97, RZ, RZ, R252 ;  /* 0x000000ffff617224 */ /* 0x000fe200078e00fc */
[----:B------:R-:W-:Y:S01]  /*1d440*/  MOV R252, R180 ;  /* 0x000000b400fc7202 */ /* 0x000fe20000000f00 */
[----:B------:R-:W-:Y:S02]  /*1d450*/  IMAD.MOV.U32 R81, RZ, RZ, R103 ;  /* 0x000000ffff517224 */ /* 0x000fe400078e0067 */
[----:B------:R-:W-:Y:S01]  /*1d460*/  FFMA.FTZ R103, R129, c[0x0][0x23c], -R92 ;  /* 0x00008f0081677a23 */ /* 0x000fe2000001085c */
[----:B------:R1:W-:Y:S01]  /*1d470*/  MUFU.EX2 R209, R111 ;  /* 0x0000006f00d17308 */ /* 0x0003e20000000800 */
[----:B------:R-:W-:Y:S02]  /*1d480*/  IMAD.MOV.U32 R129, RZ, RZ, R252 ;  /* 0x000000ffff817224 */ /* 0x000fe400078e00fc */
[----:B------:R-:W-:Y:S02]  /*1d490*/  IMAD.MOV.U32 R104, RZ, RZ, R89 ;  /* 0x000000ffff687224 */ /* 0x000fe400078e0059 */
[----:B------:R-:W2:Y:S01]  /*1d4a0*/  LDSM.16.MT88.4 R88, [R219+0x9000] ;  /* 0x00900000db58783b */ /* 0x000ea20000004200 */
[----:B------:R-:W-:Y:S02]  /*1d4b0*/  IMAD.MOV.U32 R98, RZ, RZ, R188 ;  /* 0x000000ffff627224 */ /* 0x000fe400078e00bc */
[----:B------:R-:W-:Y:S02]  /*1d4c0*/  IMAD.MOV.U32 R188, RZ, RZ, R172 ;  /* 0x000000ffffbc7224 */ /* 0x000fe400078e00ac */
[----:B------:R1:W-:Y:S01]  /*1d4d0*/  MUFU.EX2 R172, R107 ;  /* 0x0000006b00ac7308 */ /* 0x0003e20000000800 */
[----:B------:R-:W-:Y:S02]  /*1d4e0*/  IMAD.MOV.U32 R180, RZ, RZ, R175 ;  /* 0x000000ffffb47224 */ /* 0x000fe400078e00af */
[----:B------:R-:W-:Y:S02]  /*1d4f0*/  IMAD.MOV.U32 R93, RZ, RZ, R211 ;  /* 0x000000ffff5d7224 */ /* 0x000fe400078e00d3 */
[----:B---3--:R-:W-:Y:S02]  /*1d500*/  FFMA.FTZ R2, R95, c[0x0][0x23c], -R100 ;  /* 0x00008f005f027a23 */ /* 0x008fe40000010864 */
[--C-:B------:R-:W-:Y:S02]  /*1d510*/  FFMA.FTZ R3, R101, c[0x0][0x23c], -R92.reuse ;  /* 0x00008f0065037a23 */ /* 0x100fe4000001085c */
[--C-:B------:R-:W-:Y:S01]  /*1d520*/  FFMA.FTZ R101, R102, c[0x0][0x23c], -R92.reuse ;  /* 0x00008f0066657a23 */ /* 0x100fe2000001085c */
[----:B------:R3:W3:Y:S01]  /*1d530*/  MUFU.EX2 R95, R2 ;  /* 0x00000002005f7308 */ /* 0x0006e20000000800 */
[--C-:B------:R-:W-:Y:S02]  /*1d540*/  FFMA.FTZ R102, R249, c[0x0][0x23c], -R92.reuse ;  /* 0x00008f00f9667a23 */ /* 0x100fe4000001085c */
[--C-:B------:R-:W-:Y:S02]  /*1d550*/  FFMA.FTZ R93, R93, c[0x0][0x23c], -R92.reuse ;  /* 0x00008f005d5d7a23 */ /* 0x100fe4000001085c */
[----:B-1----:R-:W-:Y:S01]  /*1d560*/  IMAD.MOV.U32 R111, RZ, RZ, R81 ;  /* 0x000000ffff6f7224 */ /* 0x002fe200078e0051 */
[----:B------:R-:W-:Y:S01]  /*1d570*/  F2FP.BF16.PACK_AB R81, R148, R178 ;  /* 0x000000b29451723e */ /* 0x000fe200000010ff */
[--C-:B------:R-:W-:Y:S02]  /*1d580*/  FFMA.FTZ R98, R98, c[0x0][0x23c], -R92.reuse ;  /* 0x00008f0062627a23 */ /* 0x100fe4000001085c */
[----:B------:R-:W-:Y:S01]  /*1d590*/  IMAD.MOV.U32 R109, RZ, RZ, R161 ;  /* 0x000000ffff6d7224 */ /* 0x000fe200078e00a1 */
[----:B------:R1:W-:Y:S01]  /*1d5a0*/  MUFU.EX2 R175, R108 ;  /* 0x0000006c00af7308 */ /* 0x0003e20000000800 */
[----:B------:R-:W-:Y:S01]  /*1d5b0*/  FFMA.FTZ R161, R128, c[0x0][0x23c], -R92 ;  /* 0x00008f0080a17a23 */ /* 0x000fe2000001085c */
[----:B------:R-:W-:Y:S01]  /*1d5c0*/  MOV R128, R111 ;  /* 0x0000006f00807202 */ /* 0x000fe20000000f00 */
[----:B------:R-:W-:Y:S01]  /*1d5d0*/  IMAD.MOV.U32 R107, RZ, RZ, R186 ;  /* 0x000000ffff6b7224 */ /* 0x000fe200078e00ba */
[----:B------:R-:W-:Y:S02]  /*1d5e0*/  MOV R186, R191 ;  /* 0x000000bf00ba7202 */ /* 0x000fe40000000f00 */
[----:B------:R-:W-:Y:S04]  /*1d5f0*/  MOV R111, R188 ;  /* 0x000000bc006f7202 */ /* 0x000fe80000000f00 */
[----:B------:R1:W-:Y:S01]  /*1d600*/  MUFU.EX2 R211, R106 ;  /* 0x0000006a00d37308 */ /* 0x0003e20000000800 */
[----:B---3--:R-:W-:Y:S02]  /*1d610*/  FFMA.FTZ R2, R94, c[0x0][0x23c], -R100 ;  /* 0x00008f005e027a23 */ /* 0x008fe40000010864 */
[----:B------:R-:W-:Y:S02]  /*1d620*/  IMAD.MOV.U32 R94, RZ, RZ, R185 ;  /* 0x000000ffff5e7224 */ /* 0x000fe400078e00b9 */
[----:B------:R-:W-:Y:S01]  /*1d630*/  IMAD.MOV.U32 R185, RZ, RZ, R189 ;  /* 0x000000ffffb97224 */ /* 0x000fe200078e00bd */
[----:B------:R-:W-:Y:S04]  /*1d640*/  MOV R189, R210 ;  /* 0x000000d200bd7202 */ /* 0x000fe80000000f00 */
[----:B------:R3:W2:Y:S01]  /*1d650*/  MUFU.EX2 R173, R2 ;  /* 0x0000000200ad7308 */ /* 0x0006a20000000800 */
[----:B------:R-:W-:Y:S02]  /*1d660*/  FFMA.FTZ R94, R94, c[0x0][0x23c], -R92 ;  /* 0x00008f005e5e7a23 */ /* 0x000fe4000001085c */
[----:B-1----:R-:W-:Y:S02]  /*1d670*/  IMAD.MOV.U32 R108, RZ, RZ, R162 ;  /* 0x000000ffff6c7224 */ /* 0x002fe400078e00a2 */
[----:B------:R-:W-:Y:S02]  /*1d680*/  FFMA.FTZ R162, R125, c[0x0][0x23c], -R92 ;  /* 0x00008f007da27a23 */ /* 0x000fe4000001085c */
[----:B------:R-:W-:Y:S01]  /*1d690*/  IMAD.MOV.U32 R125, RZ, RZ, R182 ;  /* 0x000000ffff7d7224 */ /* 0x000fe200078e00b6 */
[----:B------:R-:W-:Y:S02]  /*1d6a0*/  MOV R249, R108 ;  /* 0x0000006c00f97202 */ /* 0x000fe40000000f00 */
[----:B------:R-:W-:Y:S01]  /*1d6b0*/  MUFU.EX2 R191, R113 ;  /* 0x0000007100bf7308 */ /* 0x000fe20000000800 */
[----:B------:R-:W-:Y:S02]  /*1d6c0*/  IMAD.MOV.U32 R108, RZ, RZ, R109 ;  /* 0x000000ffff6c7224 */ /* 0x000fe400078e006d */
[----:B------:R-:W-:Y:S02]  /*1d6d0*/  IMAD.MOV.U32 R109, RZ, RZ, R183 ;  /* 0x000000ffff6d7224 */ /* 0x000fe400078e00b7 */
[----:B------:R-:W-:Y:S02]  /*1d6e0*/  IMAD.MOV.U32 R106, RZ, RZ, R104 ;  /* 0x000000ffff6a7224 */ /* 0x000fe400078e0068 */
[----:B------:R-:W-:Y:S02]  /*1d6f0*/  FFMA.FTZ R104, R130, c[0x0][0x23c], -R92 ;  /* 0x00008f0082687a23 */ /* 0x000fe4000001085c */
[----:B------:R-:W-:Y:S01]  /*1d700*/  IMAD.MOV.U32 R130, RZ, RZ, R170 ;  /* 0x000000ffff827224 */ /* 0x000fe200078e00aa */
[----:B------:R-:W-:Y:S01]  /*1d710*/  MUFU.EX2 R183, R94 ;  /* 0x0000005e00b77308 */ /* 0x000fe20000000800 */
[--C-:B---3--:R-:W-:Y:S02]  /*1d720*/  FFMA.FTZ R2, R97, c[0x0][0x23c], -R92.reuse ;  /* 0x00008f0061027a23 */ /* 0x108fe4000001085c */
[----:B------:R-:W-:Y:S07]  /*1d730*/  FFMA.FTZ R97, R202, c[0x0][0x23c], -R92 ;  /* 0x00008f00ca617a23 */ /* 0x000fee000001085c */
[----:B------:R1:W-:Y:S10]  /*1d740*/  MUFU.EX2 R252, R2 ;  /* 0x0000000200fc7308 */ /* 0x0003f40000000800 */
[----:B------:R3:W-:Y:S10]  /*1d750*/  MUFU.EX2 R202, R112 ;  /* 0x0000007000ca7308 */ /* 0x0007f40000000800 */
[----:B------:R-:W-:Y:S01]  /*1d760*/  MUFU.EX2 R170, R93 ;  /* 0x0000005d00aa7308 */ /* 0x000fe20000000800 */
[----:B-1----:R-:W-:Y:S09]  /*1d770*/  FFMA.FTZ R2, R168, c[0x0][0x23c], -R100 ;  /* 0x00008f00a8027a23 */ /* 0x002ff20000010864 */
[----:B------:R1:W-:Y:S01]  /*1d780*/  MUFU.EX2 R168, R2 ;  /* 0x0000000200a87308 */ /* 0x0003e20000000800 */
[----:B---3--:R-:W-:Y:S02]  /*1d790*/  IMAD.MOV.U32 R112, RZ, RZ, R106 ;  /* 0x000000ffff707224 */ /* 0x008fe400078e006a */
[----:B------:R-:W-:Y:S02]  /*1d7a0*/  IMAD.MOV.U32 R106, RZ, RZ, R184 ;  /* 0x000000ffff6a7224 */ /* 0x000fe400078e00b8 */
[----:B------:R-:W-:Y:S02]  /*1d7b0*/  IMAD.MOV.U32 R184, RZ, RZ, R171 ;  /* 0x000000ffffb87224 */ /* 0x000fe400078e00ab */
[----:B------:R-:W-:Y:S03]  /*1d7c0*/  IMAD.MOV.U32 R113, RZ, RZ, R112 ;  /* 0x000000ffff717224 */ /* 0x000fe600078e0070 */
[----:B------:R3:W-:Y:S01]  /*1d7d0*/  MUFU.EX2 R210, R110 ;  /* 0x0000006e00d27308 */ /* 0x0007e20000000800 */
[----:B------:R-:W-:Y:S09]  /*1d7e0*/  IMAD.MOV.U32 R112, RZ, RZ, R185 ;  /* 0x000000ffff707224 */ /* 0x000ff200078e00b9 */
[----:B------:R-:W-:Y:S01]  /*1d7f0*/  MUFU.EX2 R185, R127 ;  /* 0x0000007f00b97308 */ /* 0x000fe20000000800 */
[----:B-1----:R-:W-:Y:S09]  /*1d800*/  FFMA.FTZ R2, R169, c[0x0][0x23c], -R100 ;  /* 0x00008f00a9027a23 */ /* 0x002ff20000010864 */
[----:B------:R1:W-:Y:S01]  /*1d810*/  MUFU.EX2 R169, R2 ;  /* 0x0000000200a97308 */ /* 0x0003e20000000800 */
[----:B---3--:R-:W-:Y:S01]  /*1d820*/  MOV R110, R96 ;  /* 0x00000060006e7202 */ /* 0x008fe20000000f00 */
[----:B------:R-:W-:Y:S02]  /*1d830*/  FADD.FTZ R96, R123, R114 ;  /* 0x000000727b607221 */ /* 0x000fe40000010000 */
[----:B------:R-:W-:Y:S02]  /*1d840*/  IMAD.MOV.U32 R114, RZ, RZ, R95 ;  /* 0x000000ffff727224 */ /* 0x000fe400078e005f */
[----:B------:R-:W-:Y:S04]  /*1d850*/  LDSM.16.MT88.4 R92, [R219+0x9800] ;  /* 0x00980000db5c783b */ /* 0x000fe80000004200 */
[----:B------:R3:W-:Y:S01]  /*1d860*/  MUFU.EX2 R127, R247 ;  /* 0x000000f7007f7308 */ /* 0x0007e20000000800 */
[----:B------:R-:W-:Y:S09]  /*1d870*/  IMAD.MOV.U32 R123, RZ, RZ, R187 ;  /* 0x000000ffff7b7224 */ /* 0x000ff200078e00bb */
[----:B------:R-:W2:Y:S01]  /*1d880*/  MUFU.EX2 R171, R3 ;  /* 0x0000000300ab7308 */ /* 0x000ea20000000800 */
[--C-:B-1----:R-:W-:Y:S09]  /*1d890*/  FFMA.FTZ R2, R249, c[0x0][0x23c], -R100.reuse ;  /* 0x00008f00f9027a23 */ /* 0x102ff20000010864 */
[----:B------:R1:W-:Y:S01]  /*1d8a0*/  MUFU.EX2 R249, R2 ;  /* 0x0000000200f97308 */ /* 0x0003e20000000800 */
[----:B---3--:R-:W3:Y:S09]  /*1d8b0*/  LDL.LU R247, [R1+0xb4] ;  /* 0x0000b40001f77983 */ /* 0x008ef20000300800 */
[----:B------:R1:W-:Y:S10]  /*1d8c0*/  MUFU.EX2 R182, R118 ;  /* 0x0000007600b67308 */ /* 0x0003f40000000800 */
[----:B------:R-:W-:Y:S01]  /*1d8d0*/  MUFU.EX2 R188, R126 ;  /* 0x0000007e00bc7308 */ /* 0x000fe20000000800 */
[----:B-1----:R-:W-:Y:S02]  /*1d8e0*/  FFMA.FTZ R2, R129, c[0x0][0x23c], -R100 ;  /* 0x00008f0081027a23 */ /* 0x002fe40000010864 */
[----:B------:R-:W-:Y:S02]  /*1d8f0*/  IMAD.MOV.U32 R129, RZ, RZ, R130 ;  /* 0x000000ffff817224 */ /* 0x000fe400078e0082 */
[----:B------:R-:W-:Y:S05]  /*1d900*/  IMAD.MOV.U32 R130, RZ, RZ, R181 ;  /* 0x000000ffff827224 */ /* 0x000fea00078e00b5 */
[----:B------:R1:W1:Y:S01]  /*1d910*/  MUFU.EX2 R181, R2 ;  /* 0x0000000200b57308 */ /* 0x0002620000000800 */
[----:B------:R-:W-:Y:S09]  /*1d920*/  IMAD.MOV.U32 R118, RZ, RZ, R180 ;  /* 0x000000ffff767224 */ /* 0x000ff200078e00b4 */
[----:B------:R-:W-:Y:S01]  /*1d930*/  MUFU.EX2 R180, R116 ;  /* 0x0000007400b47308 */ /* 0x000fe20000000800 */
[----:B--2---:R-:W-:Y:S01]  /*1d940*/  FFMA.FTZ R69, R69, R76, R119 ;  /* 0x0000004c45457223 */ /* 0x004fe20000010077 */
[----:B------:R-:W-:Y:S01]  /*1d950*/  F2FP.BF16.PACK_AB R76, R141, R139 ;  /* 0x0000008b8d4c723e */ /* 0x000fe200000010ff */
[----:B------:R-:W-:Y:S02]  /*1d960*/  IMAD.MOV.U32 R119, RZ, RZ, R190 ;  /* 0x000000ffff777224 */ /* 0x000fe400078e00be */
[----:B----4-:R-:W-:Y:S01]  /*1d970*/  FFMA.FTZ R68, R68, R80, R115 ;  /* 0x0000005044447223 */ /* 0x010fe20000010073 */
[----:B------:R-:W-:Y:S01]  /*1d980*/  F2FP.BF16.PACK_AB R80, R152, R193 ;  /* 0x000000c19850723e */ /* 0x000fe200000010ff */
[----:B------:R-:W-:Y:S03]  /*1d990*/  IMAD.MOV.U32 R115, RZ, RZ, R189 ;  /* 0x000000ffff737224 */ /* 0x000fe600078e00bd */
[----:B------:R-:W-:Y:S01]  /*1d9a0*/  MUFU.EX2 R190, R117 ;  /* 0x0000007500be7308 */ /* 0x000fe20000000800 */
[-C--:B------:R-:W-:Y:S01]  /*1d9b0*/  HMMA.16816.F32.BF16 R4, R76, R84.reuse, R4 ;  /* 0x000000544c04723c */ /* 0x080fe20000041804 */
[----:B-1----:R-:W-:Y:S02]  /*1d9c0*/  FADD.FTZ R2, R186, R68 ;  /* 0x00000044ba027221 */ /* 0x002fe40000010000 */
[----:B------:R-:W-:Y:S02]  /*1d9d0*/  FADD.FTZ R68, R205, R96 ;  /* 0x00000060cd447221 */ /* 0x000fe40000010000 */
[----:B------:R-:W-:Y:S02]  /*1d9e0*/  FADD.FTZ R3, R204, R69 ;  /* 0x00000045cc037221 */ /* 0x000fe40000010000 */
[----:B------:R-:W-:Y:S01]  /*1d9f0*/  FADD.FTZ R68, R206, R68 ;  /* 0x00000044ce447221 */ /* 0x000fe20000010000 */
[C---:B------:R-:W-:Y:S01]  /*1da00*/  HMMA.16816.F32.BF16 R8, R80.reuse, R84, R8 ;  /* 0x000000545008723c */ /* 0x040fe20000041808 */
[----:B------:R-:W-:Y:S03]  /*1da10*/  MUFU.EX2 R205, R97 ;  /* 0x0000006100cd7308 */ /* 0x000fe60000000800 */
[----:B------:R-:W-:Y:S01]  /*1da20*/  MOV R206, R114 ;  /* 0x0000007200ce7202 */ /* 0x000fe20000000f00 */
[----:B------:R-:W-:Y:S02]  /*1da30*/  IMAD.MOV.U32 R114, RZ, RZ, R115 ;  /* 0x000000ffff727224 */ /* 0x000fe400078e0073 */
[----:B------:R-:W-:Y:S01]  /*1da40*/  IMAD.MOV.U32 R115, RZ, RZ, R184 ;  /* 0x000000ffff737224 */ /* 0x000fe200078e00b8 */
[-C--:B------:R-:W-:Y:S01]  /*1da50*/  HMMA.16816.F32.BF16 R12, R80, R86.reuse, R12 ;  /* 0x00000056500c723c */ /* 0x080fe2000004180c */
[----:B------:R-:W-:Y:S02]  /*1da60*/  FADD.FTZ R69, R203, R3 ;  /* 0x00000003cb457221 */ /* 0x000fe40000010000 */
[----:B------:R-:W-:Y:S01]  /*1da70*/  MUFU.EX2 R184, R98 ;  /* 0x0000006200b87308 */ /* 0x000fe20000000800 */
[----:B------:R-:W-:Y:S02]  /*1da80*/  FADD.FTZ R3, R118, R2 ;  /* 0x0000000276037221 */ /* 0x000fe40000010000 */
[----:B------:R-:W-:Y:S02]  /*1da90*/  FFMA.FTZ R2, R123, c[0x0][0x23c], -R100 ;  /* 0x00008f007b027a23 */ /* 0x000fe40000010864 */
[C---:B------:R-:W-:Y:S01]  /*1daa0*/  HMMA.16816.F32.BF16 R16, R76.reuse, R86, R16 ;  /* 0x000000564c10723c */ /* 0x040fe20000041810 */
[----:B------:R-:W1:Y:S03]  /*1dab0*/  LDSM.16.MT88.4 R84, [R217+0x9000] ;  /* 0x00900000d954783b */ /* 0x000e660000004200 */
[----:B------:R-:W-:Y:S01]  /*1dac0*/  FADD.FTZ R3, R207, R3 ;  /* 0x00000003cf037221 */ /* 0x000fe20000010000 */
[----:B------:R-:W-:Y:S01]  /*1dad0*/  MUFU.EX2 R186, R132 ;  /* 0x0000008400ba7308 */ /* 0x000fe20000000800 */
[----:B------:R-:W-:Y:S02]  /*1dae0*/  FADD.FTZ R68, R120, R68 ;  /* 0x0000004478447221 */ /* 0x000fe40000010000 */
[-C--:B------:R-:W-:Y:S04]  /*1daf0*/  HMMA.16816.F32.BF16 R20, R76, R88.reuse, R20 ;  /* 0x000000584c14723c */ /* 0x080fe80000041814 */
[----:B------:R-:W-:Y:S03]  /*1db00*/  FADD.FTZ R68, R124, R68 ;  /* 0x000000447c447221 */ /* 0x000fe60000010000 */
[----:B------:R2:W-:Y:S01]  /*1db10*/  MUFU.EX2 R132, R99 ;  /* 0x0000006300847308 */ /* 0x0005e20000000800 */
[C---:B------:R-:W-:Y:S01]  /*1db20*/  HMMA.16816.F32.BF16 R24, R80.reuse, R88, R24 ;  /* 0x000000585018723c */ /* 0x040fe20000041818 */
[----:B------:R-:W-:Y:S04]  /*1db30*/  FADD.FTZ R68, R136, R68 ;  /* 0x0000004488447221 */ /* 0x000fe80000010000 */
[----:B------:R-:W-:Y:S03]  /*1db40*/  FADD.FTZ R68, R137, R68 ;  /* 0x0000004489447221 */ /* 0x000fe60000010000 */
[-C--:B------:R-:W-:Y:S01]  /*1db50*/  HMMA.16816.F32.BF16 R28, R80, R90.reuse, R28 ;  /* 0x0000005a501c723c */ /* 0x080fe2000004181c */
[----:B------:R-:W-:Y:S03]  /*1db60*/  MUFU.EX2 R189, R122 ;  /* 0x0000007a00bd7308 */ /* 0x000fe60000000800 */
[----:B------:R-:W-:Y:S04]  /*1db70*/  FADD.FTZ R68, R139, R68 ;  /* 0x000000448b447221 */ /* 0x000fe80000010000 */
[C---:B------:R-:W-:Y:S01]  /*1db80*/  HMMA.16816.F32.BF16 R32, R76.reuse, R90, R32 ;  /* 0x0000005a4c20723c */ /* 0x040fe20000041820 */
[----:B------:R-:W4:Y:S02]  /*1db90*/  LDSM.16.MT88.4 R88, [R218+0x9000] ;  /* 0x00900000da58783b */ /* 0x000f240000004200 */
[----:B------:R-:W-:Y:S01]  /*1dba0*/  MUFU.EX2 R122, R160 ;  /* 0x000000a0007a7308 */ /* 0x000fe20000000800 */
[----:B------:R-:W-:Y:S04]  /*1dbb0*/  FADD.FTZ R68, R141, R68 ;  /* 0x000000448d447221 */ /* 0x000fe80000010000 */
[-C--:B-1----:R-:W-:Y:S01]  /*1dbc0*/  HMMA.16816.F32.BF16 R36, R76, R84.reuse, R36 ;  /* 0x000000544c24723c */ /* 0x082fe20000041824 */
[----:B--2---:R-:W-:Y:S04]  /*1dbd0*/  LDSM.16.MT88.4 R96, [R217+0xa000] ;  /* 0x00a00000d960783b */ /* 0x004fe80000004200 */
[----:B------:R1:W-:Y:S03]  /*1dbe0*/  MUFU.EX2 R204, R2 ;  /* 0x0000000200cc7308 */ /* 0x0003e60000000800 */
[C---:B------:R-:W-:Y:S07]  /*1dbf0*/  HMMA.16816.F32.BF16 R40, R80.reuse, R84, R40 ;  /* 0x000000545028723c */ /* 0x040fee0000041828 */
[----:B------:R-:W-:Y:S01]  /*1dc00*/  MUFU.EX2 R187, R131 ;  /* 0x0000008300bb7308 */ /* 0x000fe20000000800 */
[-C--:B------:R-:W-:Y:S08]  /*1dc10*/  HMMA.16816.F32.BF16 R44, R80, R86.reuse, R44 ;  /* 0x00000056502c723c */ /* 0x080ff0000004182c */
[C---:B------:R-:W-:Y:S01]  /*1dc20*/  HMMA.16816.F32.BF16 R48, R76.reuse, R86, R48 ;  /* 0x000000564c30723c */ /* 0x040fe20000041830 */
[----:B------:R-:W2:Y:S01]  /*1dc30*/  LDSM.16.MT88.4 R84, [R216+0x9800] ;  /* 0x00980000d854783b */ /* 0x000ea20000004200 */
[----:B------:R-:W-:Y:S02]  /*1dc40*/  MUFU.EX2 R131, R101 ;  /* 0x0000006500837308 */ /* 0x000fe40000000800 */
[--C-:B-1----:R-:W-:Y:S04]  /*1dc50*/  FFMA.FTZ R2, R130, c[0x0][0x23c], -R100.reuse ;  /* 0x00008f0082027a23 */ /* 0x102fe80000010864 */
[-C--:B----4-:R-:W-:Y:S04]  /*1dc60*/  HMMA.16816.F32.BF16 R52, R76, R88.reuse, R52 ;  /* 0x000000584c34723c */ /* 0x090fe80000041834 */
[----:B------:R1:W-:Y:S04]  /*1dc70*/  MUFU.EX2 R130, R2 ;  /* 0x0000000200827308 */ /* 0x0003e80000000800 */
[C---:B------:R-:W-:Y:S06]  /*1dc80*/  HMMA.16816.F32.BF16 R56, R80.reuse, R88, R56 ;  /* 0x000000585038723c */ /* 0x040fec0000041838 */
[----:B------:R4:W-:Y:S02]  /*1dc90*/  MUFU.EX2 R126, R144 ;  /* 0x00000090007e7308 */ /* 0x0009e40000000800 */
[-C--:B------:R-:W-:Y:S07]  /*1dca0*/  HMMA.16816.F32.BF16 R60, R80, R90.reuse, R60 ;  /* 0x0000005a503c723c */ /* 0x080fee000004183c */
[----:B------:R-:W-:Y:S01]  /*1dcb0*/  F2FP.BF16.PACK_AB R80, R106, R196 ;  /* 0x000000c46a50723e */ /* 0x000fe200000010ff */
[----:B------:R-:W-:Y:S01]  /*1dcc0*/  HMMA.16816.F32.BF16 R64, R76, R90, R64 ;  /* 0x0000005a4c40723c */ /* 0x000fe20000041840 */
[----:B------:R-:W-:Y:S01]  /*1dcd0*/  F2FP.BF16.PACK_AB R82, R212, R110 ;  /* 0x0000006ed452723e */ /* 0x000fe200000010ff */
[----:B------:R-:W2:Y:S01]  /*1dce0*/  LDSM.16.MT88.4 R88, [R217+0x9800] ;  /* 0x00980000d958783b */ /* 0x000ea20000004200 */
[----:B------:R-:W-:Y:S01]  /*1dcf0*/  MUFU.EX2 R123, R159 ;  /* 0x0000009f007b7308 */ /* 0x000fe20000000800 */
[----:B------:R-:W-:Y:S01]  /*1dd00*/  F2FP.BF16.PACK_AB R81, R109, R105 ;  /* 0x000000696d51723e */ /* 0x000fe200000010ff */
[--C-:B-1----:R-:W-:Y:S01]  /*1dd10*/  FFMA.FTZ R2, R114, c[0x0][0x23c], -R100.reuse ;  /* 0x00008f0072027a23 */ /* 0x102fe20000010864 */
[----:B------:R-:W-:Y:S01]  /*1dd20*/  F2FP.BF16.PACK_AB R83, R173, R206 ;  /* 0x000000cead53723e */ /* 0x000fe200000010ff */
[----:B------:R-:W-:Y:S01]  /*1dd30*/  IMAD.MOV.U32 R114, RZ, RZ, R113 ;  /* 0x000000ffff727224 */ /* 0x000fe200078e0071 */
[----:B------:R-:W-:Y:S01]  /*1dd40*/  F2FP.BF16.PACK_AB R76, R154, R151 ;  /* 0x000000979a4c723e */ /* 0x000fe200000010ff */
[----:B------:R-:W-:Y:S03]  /*1dd50*/  IMAD.MOV.U32 R113, RZ, RZ, R129 ;  /* 0x000000ffff717224 */ /* 0x000fe600078e0081 */
[----:B------:R-:W-:Y:S01]  /*1dd60*/  F2FP.BF16.PACK_AB R77, R153, R149 ;  /* 0x00000095994d723e */ /* 0x000fe200000010ff */
[----:B------:R1:W-:Y:S01]  /*1dd70*/  MUFU.EX2 R203, R2 ;  /* 0x0000000200cb7308 */ /* 0x0003e20000000800 */
[----:B------:R-:W-:Y:S01]  /*1dd80*/  F2FP.BF16.PACK_AB R78, R245, R244 ;  /* 0x000000f4f54e723e */ /* 0x000fe200000010ff */
[----:B----4-:R-:W-:Y:S01]  /*1dd90*/  IMAD.MOV.U32 R144, RZ, RZ, R125 ;  /* 0x000000ffff907224 */ /* 0x010fe200078e007d */
[----:B------:R-:W-:Y:S07]  /*1dda0*/  F2FP.BF16.PACK_AB R79, R213, R215 ;  /* 0x000000d7d54f723e */ /* 0x000fee00000010ff */
[-C--:B--2---:R-:W-:Y:S01]  /*1ddb0*/  HMMA.16816.F32.BF16 R4, R76, R84.reuse, R4 ;  /* 0x000000544c04723c */ /* 0x084fe20000041804 */
[----:B------:R-:W-:Y:S07]  /*1ddc0*/  MUFU.EX2 R125, R146 ;  /* 0x00000092007d7308 */ /* 0x000fee0000000800 */
[C---:B------:R-:W-:Y:S03]  /*1ddd0*/  HMMA.16816.F32.BF16 R8, R80.reuse, R84, R8 ;  /* 0x000000545008723c */ /* 0x040fe60000041808 */
[----:B------:R-:W-:Y:S01]  /*1dde0*/  MUFU.EX2 R120, R250 ;  /* 0x000000fa00787308 */ /* 0x000fe20000000800 */
[----:B-1----:R-:W-:Y:S04]  /*1ddf0*/  FFMA.FTZ R2, R128, c[0x0][0x23c], -R100 ;  /* 0x00008f0080027a23 */ /* 0x002fe80000010864 */
[-C--:B------:R-:W-:Y:S05]  /*1de00*/  HMMA.16816.F32.BF16 R12, R80, R86.reuse, R12 ;  /* 0x00000056500c723c */ /* 0x080fea000004180c */
[----:B------:R1:W-:Y:S03]  /*1de10*/  MUFU.EX2 R129, R2 ;  /* 0x0000000200817308 */ /* 0x0003e60000000800 */
[C---:B------:R-:W-:Y:S01]  /*1de20*/  HMMA.16816.F32.BF16 R16, R76.reuse, R86, R16 ;  /* 0x000000564c10723c */ /* 0x040fe20000041810 */
[----:B------:R-:W2:Y:S06]  /*1de30*/  LDSM.16.MT88.4 R84, [R218+0x9800] ;  /* 0x00980000da54783b */ /* 0x000eac0000004200 */
[----:B------:R4:W-:Y:S01]  /*1de40*/  MUFU.EX2 R128, R248 ;  /* 0x000000f800807308 */ /* 0x0009e20000000800 */
[-C--:B------:R-:W-:Y:S08]  /*1de50*/  HMMA.16816.F32.BF16 R20, R76, R92.reuse, R20 ;  /* 0x0000005c4c14723c */ /* 0x080ff00000041814 */
[C---:B------:R-:W-:Y:S01]  /*1de60*/  HMMA.16816.F32.BF16 R24, R80.reuse, R92, R24 ;  /* 0x0000005c5018723c */ /* 0x040fe20000041818 */
[----:B------:R-:W-:Y:S03]  /*1de70*/  MUFU.EX2 R118, R214 ;  /* 0x000000d600767308 */ /* 0x000fe60000000800 */
[----:B-1----:R-:W-:Y:S02]  /*1de80*/  FADD.FTZ R2, R208, R69 ;  /* 0x00000045d0027221 */ /* 0x002fe40000010000 */
[----:B------:R-:W-:Y:S02]  /*1de90*/  IMAD.MOV.U32 R208, RZ, RZ, R112 ;  /* 0x000000ffffd07224 */ /* 0x000fe400078e0070 */
[-C--:B------:R-:W-:Y:S01]  /*1dea0*/  HMMA.16816.F32.BF16 R28, R80, R94.reuse, R28 ;  /* 0x0000005e501c723c */ /* 0x080fe2000004181c */
[----:B------:R-:W-:Y:S02]  /*1deb0*/  FADD.FTZ R101, R121, R2 ;  /* 0x0000000279657221 */ /* 0x000fe40000010000 */
[----:B------:R-:W-:Y:S01]  /*1dec0*/  MUFU.EX2 R112, R163 ;  /* 0x000000a300707308 */ /* 0x000fe20000000800 */
[----:B------:R-:W-:Y:S02]  /*1ded0*/  FADD.FTZ R2, R177, R3 ;  /* 0x00000003b1027221 */ /* 0x000fe40000010000 */
[----:B------:R-:W-:Y:S01]  /*1dee0*/  FADD.FTZ R3, R133, R101 ;  /* 0x0000006585037221 */ /* 0x000fe20000010000 */
[----:B----4-:R-:W-:Y:S01]  /*1def0*/  MOV R248, R115 ;  /* 0x0000007300f87202 */ /* 0x010fe20000000f00 */
[C---:B------:R-:W-:Y:S01]  /*1df00*/  HMMA.16816.F32.BF16 R32, R76.reuse, R94, R32 ;  /* 0x0000005e4c20723c */ /* 0x040fe20000041820 */
[----:B------:R-:W1:Y:S03]  /*1df10*/  LDSM.16.MT88.4 R92, [R216+0xa000] ;  /* 0x00a00000d85c783b */ /* 0x000e660000004200 */
[----:B------:R-:W-:Y:S01]  /*1df20*/  FADD.FTZ R3, R134, R3 ;  /* 0x0000000386037221 */ /* 0x000fe20000010000 */
[----:B------:R-:W-:Y:S01]  /*1df30*/  MUFU.EX2 R121, R251 ;  /* 0x000000fb00797308 */ /* 0x000fe20000000800 */
[----:B------:R-:W-:Y:S01]  /*1df40*/  IMAD.MOV.U32 R115, RZ, RZ, R119 ;  /* 0x000000ffff737224 */ /* 0x000fe200078e0077 */
[----:B------:R-:W-:Y:S01]  /*1df50*/  MOV R134, R70 ;  /* 0x0000004600867202 */ /* 0x000fe20000000f00 */
[-C--:B------:R-:W-:Y:S01]  /*1df60*/  HMMA.16816.F32.BF16 R36, R76, R88.reuse, R36 ;  /* 0x000000584c24723c */ /* 0x080fe20000041824 */
[----:B------:R-:W-:Y:S03]  /*1df70*/  FADD.FTZ R3, R147, R3 ;  /* 0x0000000393037221 */ /* 0x000fe60000010000 */
[----:B------:R-:W-:Y:S02]  /*1df80*/  FFMA.FTZ R101, R208, c[0x0][0x23c], -R100 ;  /* 0x00008f00d0657a23 */ /* 0x000fe40000010864 */
[----:B------:R-:W-:Y:S01]  /*1df90*/  IMAD.MOV.U32 R208, RZ, RZ, R106 ;  /* 0x000000ffffd07224 */ /* 0x000fe200078e006a */
[----:B------:R4:W-:Y:S01]  /*1dfa0*/  MUFU.EX2 R119, R102 ;  /* 0x0000006600777308 */ /* 0x0009e20000000800 */
[C---:B------:R-:W-:Y:S01]  /*1dfb0*/  HMMA.16816.F32.BF16 R40, R80.reuse, R88, R40 ;  /* 0x000000585028723c */ /* 0x040fe20000041828 */
[----:B------:R-:W-:Y:S03]  /*1dfc0*/  FADD.FTZ R3, R138, R3 ;  /* 0x000000038a037221 */ /* 0x000fe60000010000 */
[----:B------:R-:W-:Y:S02]  /*1dfd0*/  IMAD.MOV.U32 R207, RZ, RZ, R115 ;  /* 0x000000ffffcf7224 */ /* 0x000fe400078e0073 */
[----:B------:R-:W-:Y:S02]  /*1dfe0*/  IMAD.MOV.U32 R133, RZ, RZ, R71 ;  /* 0x000000ffff857224 */ /* 0x000fe400078e0047 */
[-C--:B------:R-:W-:Y:S01]  /*1dff0*/  HMMA.16816.F32.BF16 R44, R80, R90.reuse, R44 ;  /* 0x0000005a502c723c */ /* 0x080fe2000004182c */
[----:B------:R-:W-:Y:S07]  /*1e000*/  MUFU.EX2 R106, R166 ;  /* 0x000000a6006a7308 */ /* 0x000fee0000000800 */
[C---:B------:R-:W-:Y:S01]  /*1e010*/  HMMA.16816.F32.BF16 R48, R76.reuse, R90, R48 ;  /* 0x0000005a4c30723c */ /* 0x040fe20000041830 */
[----:B------:R-:W1:Y:S02]  /*1e020*/  LDSM.16.MT88.4 R88, [R219+0xa000] ;  /* 0x00a00000db58783b */ /* 0x000e640000004200 */
[----:B------:R-:W-:Y:S05]  /*1e030*/  MUFU.EX2 R117, R201 ;  /* 0x000000c900757308 */ /* 0x000fea0000000800 */
[-C--:B--2---:R-:W-:Y:S05]  /*1e040*/  HMMA.16816.F32.BF16 R52, R76, R84.reuse, R52 ;  /* 0x000000544c34723c */ /* 0x084fea0000041834 */
[----:B------:R-:W-:Y:S03]  /*1e050*/  MUFU.EX2 R116, R200 ;  /* 0x000000c800747308 */ /* 0x000fe60000000800 */
[C---:B------:R-:W-:Y:S01]  /*1e060*/  HMMA.16816.F32.BF16 R56, R80.reuse, R84, R56 ;  /* 0x000000545038723c */ /* 0x040fe20000041838 */
[----:B---3--:R-:W-:Y:S03]  /*1e070*/  FFMA.FTZ R69, R0, R247, R144 ;  /* 0x000000f700457223 */ /* 0x008fe60000010090 */
[----:B------:R-:W-:Y:S01]  /*1e080*/  MOV R144, R111 ;  /* 0x0000006f00907202 */ /* 0x000fe20000000f00 */
[----:B------:R-:W-:Y:S02]  /*1e090*/  FADD.FTZ R0, R179, R2 ;  /* 0x00000002b3007221 */ /* 0x000fe40000010000 */
[----:B------:R-:W-:Y:S01]  /*1e0a0*/  MUFU.EX2 R111, R165 ;  /* 0x000000a5006f7308 */ /* 0x000fe20000000800 */
[-C--:B------:R-:W-:Y:S01]  /*1e0b0*/  HMMA.16816.F32.BF16 R60, R80, R86.reuse, R60 ;  /* 0x00000056503c723c */ /* 0x080fe2000004183c */
[--C-:B------:R-:W-:Y:S03]  /*1e0c0*/  FFMA.FTZ R2, R248, c[0x0][0x23c], -R100.reuse ;  /* 0x00008f00f8027a23 */ /* 0x100fe60000010864 */
[----:B----4-:R-:W-:Y:S02]  /*1e0d0*/  FFMA.FTZ R102, R144, c[0x0][0x23c], -R100 ;  /* 0x00008f0090667a23 */ /* 0x010fe40000010864 */
[----:B------:R-:W-:Y:S01]  /*1e0e0*/  IMAD.MOV.U32 R248, RZ, RZ, R110 ;  /* 0x000000fffff87224 */ /* 0x000fe200078e006e */
[----:B------:R-:W-:Y:S01]  /*1e0f0*/  F2FP.BF16.PACK_AB R80, R171, R252 ;  /* 0x000000fcab50723e */ /* 0x000fe200000010ff */
[----:B------:R-:W-:Y:S01]  /*1e100*/  HMMA.16816.F32.BF16 R64, R76, R86, R64 ;  /* 0x000000564c40723c */ /* 0x000fe20000041840 */
[----:B------:R-:W-:Y:S01]  /*1e110*/  F2FP.BF16.PACK_AB R82, R183, R170 ;  /* 0x000000aab752723e */ /* 0x000fe200000010ff */
[----:B------:R-:W2:Y:S01]  /*1e120*/  LDSM.16.MT88.4 R84, [R218+0xa000] ;  /* 0x00a00000da54783b */ /* 0x000ea20000004200 */
[----:B------:R3:W-:Y:S01]  /*1e130*/  MUFU.EX2 R124, R2 ;  /* 0x00000002007c7308 */ /* 0x0007e20000000800 */
[----:B------:R-:W-:Y:S01]  /*1e140*/  F2FP.BF16.PACK_AB R81, R169, R168 ;  /* 0x000000a8a951723e */ /* 0x000fe200000010ff */
[----:B------:R-:W-:Y:S01]  /*1e150*/  IMAD.MOV.U32 R247, RZ, RZ, R109 ;  /* 0x000000fffff77224 */ /* 0x000fe200078e006d */
[----:B------:R-:W-:Y:S02]  /*1e160*/  F2FP.BF16.PACK_AB R83, R181, R249 ;  /* 0x000000f9b553723e */ /* 0x000fe400000010ff */
[----:B------:R-:W-:Y:S04]  /*1e170*/  F2FP.BF16.PACK_AB R76, R175, R174 ;  /* 0x000000aeaf4c723e */ /* 0x000fe800000010ff */
[----:B------:R-:W-:Y:S01]  /*1e180*/  F2FP.BF16.PACK_AB R77, R211, R172 ;  /* 0x000000acd34d723e */ /* 0x000fe200000010ff */
[----:B------:R-:W-:Y:S01]  /*1e190*/  MUFU.EX2 R110, R246 ;  /* 0x000000f6006e7308 */ /* 0x000fe20000000800 */
[----:B------:R-:W-:Y:S02]  /*1e1a0*/  F2FP.BF16.PACK_AB R78, R209, R210 ;  /* 0x000000d2d14e723e */ /* 0x000fe400000010ff */
[----:B------:R-:W-:Y:S07]  /*1e1b0*/  F2FP.BF16.PACK_AB R79, R191, R202 ;  /* 0x000000cabf4f723e */ /* 0x000fee00000010ff */
[-C--:B-1----:R-:W-:Y:S01]  /*1e1c0*/  HMMA.16816.F32.BF16 R4, R76, R92.reuse, R4 ;  /* 0x0000005c4c04723c */ /* 0x082fe20000041804 */
[----:B------:R-:W-:Y:S01]  /*1e1d0*/  MUFU.EX2 R109, R164 ;  /* 0x000000a4006d7308 */ /* 0x000fe20000000800 */
[----:B---3--:R-:W-:Y:S02]  /*1e1e0*/  FADD.FTZ R2, R192, R0 ;  /* 0x00000000c0027221 */ /* 0x008fe40000010000 */
[----:B------:R-:W-:Y:S04]  /*1e1f0*/  FFMA.FTZ R0, R113, c[0x0][0x23c], -R100 ;  /* 0x00008f0071007a23 */ /* 0x000fe80000010864 */
[C---:B------:R-:W-:Y:S01]  /*1e200*/  HMMA.16816.F32.BF16 R8, R80.reuse, R92, R8 ;  /* 0x0000005c5008723c */ /* 0x040fe20000041808 */
[----:B------:R-:W-:Y:S02]  /*1e210*/  FADD.FTZ R2, R145, R2 ;  /* 0x0000000291027221 */ /* 0x000fe40000010000 */
[----:B------:R-:W-:Y:S01]  /*1e220*/  LDSM.16.MT88.4 R144, [R216+0xb800] ;  /* 0x00b80000d890783b */ /* 0x000fe20000004200 */
[----:B------:R1:W-:Y:S01]  /*1e230*/  MUFU.EX2 R113, R0 ;  /* 0x0000000000717308 */ /* 0x0003e20000000800 */
[----:B------:R-:W-:Y:S03]  /*1e240*/  FADD.FTZ R2, R193, R2 ;  /* 0x00000002c1027221 */ /* 0x000fe60000010000 */
[-C--:B------:R-:W-:Y:S01]  /*1e250*/  HMMA.16816.F32.BF16 R12, R80, R94.reuse, R12 ;  /* 0x0000005e500c723c */ /* 0x080fe2000004180c */
[----:B------:R-:W-:Y:S05]  /*1e260*/  FADD.FTZ R2, R152, R2 ;  /* 0x0000000298027221 */ /* 0x000fea0000010000 */
[----:B------:R-:W-:Y:S02]  /*1e270*/  MUFU.EX2 R104, R104 ;  /* 0x0000006800687308 */ /* 0x000fe40000000800 */
[C---:B------:R-:W-:Y:S01]  /*1e280*/  HMMA.16816.F32.BF16 R16, R76.reuse, R94, R16 ;  /* 0x0000005e4c10723c */ /* 0x040fe20000041810 */
[----:B------:R-:W-:Y:S07]  /*1e290*/  LDSM.16.MT88.4 R92, [R219+0xa800] ;  /* 0x00a80000db5c783b */ /* 0x000fee0000004200 */
[-C--:B------:R-:W-:Y:S01]  /*1e2a0*/  HMMA.16816.F32.BF16 R20, R76, R88.reuse, R20 ;  /* 0x000000584c14723c */ /* 0x080fe20000041814 */
[----:B------:R-:W3:Y:S03]  /*1e2b0*/  MUFU.EX2 R103, R103 ;  /* 0x0000006700677308 */ /* 0x000ee60000000800 */
[--C-:B-1----:R-:W-:Y:S04]  /*1e2c0*/  FFMA.FTZ R0, R114, c[0x0][0x23c], -R100.reuse ;  /* 0x00008f0072007a23 */ /* 0x102fe80000010864 */
[C---:B------:R-:W-:Y:S03]  /*1e2d0*/  HMMA.16816.F32.BF16 R24, R80.reuse, R88, R24 ;  /* 0x000000585018723c */ /* 0x040fe60000041818 */
[----:B------:R1:W-:Y:S05]  /*1e2e0*/  MUFU.EX2 R114, R0 ;  /* 0x0000000000727308 */ /* 0x0003ea0000000800 */
[-C--:B------:R-:W-:Y:S05]  /*1e2f0*/  HMMA.16816.F32.BF16 R28, R80, R90.reuse, R28 ;  /* 0x0000005a501c723c */ /* 0x080fea000004181c */
[----:B------:R-:W-:Y:S03]  /*1e300*/  MUFU.EX2 R101, R101 ;  /* 0x0000006500657308 */ /* 0x000fe60000000800 */
[C---:B------:R-:W-:Y:S01]  /*1e310*/  HMMA.16816.F32.BF16 R32, R76.reuse, R90, R32 ;  /* 0x0000005a4c20723c */ /* 0x040fe20000041820 */
[----:B------:R-:W4:Y:S03]  /*1e320*/  LDSM.16.MT88.4 R88, [R216+0xa800] ;  /* 0x00a80000d858783b */ /* 0x000f260000004200 */
[----:B---3--:R-:W-:Y:S04]  /*1e330*/  F2FP.BF16.PACK_AB R192, R103, R104 ;  /* 0x0000006867c0723e */ /* 0x008fe800000010ff */
[-C--:B------:R-:W-:Y:S01]  /*1e340*/  HMMA.16816.F32.BF16 R36, R76, R96.reuse, R36 ;  /* 0x000000604c24723c */ /* 0x080fe20000041824 */
[--C-:B-1----:R-:W-:Y:S02]  /*1e350*/  FFMA.FTZ R0, R220, c[0x0][0x23c], -R100.reuse ;  /* 0x00008f00dc007a23 */ /* 0x102fe40000010864 */
[----:B------:R1:W5:Y:S05]  /*1e360*/  LDL.LU R220, [R1+0xdc] ;  /* 0x0000dc0001dc7983 */ /* 0x00036a0000300800 */
[C---:B------:R-:W-:Y:S01]  /*1e370*/  HMMA.16816.F32.BF16 R40, R80.reuse, R96, R40 ;  /* 0x000000605028723c */ /* 0x040fe20000041828 */
[----:B------:R3:W-:Y:S07]  /*1e380*/  MUFU.EX2 R115, R0 ;  /* 0x0000000000737308 */ /* 0x0007ee0000000800 */
[-C--:B------:R-:W-:Y:S08]  /*1e390*/  HMMA.16816.F32.BF16 R44, R80, R98.reuse, R44 ;  /* 0x00000062502c723c */ /* 0x080ff0000004182c */
[C---:B------:R-:W-:Y:S01]  /*1e3a0*/  HMMA.16816.F32.BF16 R48, R76.reuse, R98, R48 ;  /* 0x000000624c30723c */ /* 0x040fe20000041830 */
[----:B------:R-:W1:Y:S07]  /*1e3b0*/  LDSM.16.MT88.4 R96, [R217+0xa800] ;  /* 0x00a80000d960783b */ /* 0x000e6e0000004200 */
[-C--:B--2---:R-:W-:Y:S01]  /*1e3c0*/  HMMA.16816.F32.BF16 R52, R76, R84.reuse, R52 ;  /* 0x000000544c34723c */ /* 0x084fe20000041834 */
[----:B---3--:R-:W-:Y:S02]  /*1e3d0*/  FADD.FTZ R0, R107, R69 ;  /* 0x000000456b007221 */ /* 0x008fe40000010000 */
[----:B------:R2:W-:Y:S01]  /*1e3e0*/  MUFU.EX2 R107, R176 ;  /* 0x000000b0006b7308 */ /* 0x0005e20000000800 */
[----:B------:R-:W-:Y:S02]  /*1e3f0*/  FFMA.FTZ R69, R207, c[0x0][0x23c], -R100 ;  /* 0x00008f00cf457a23 */ /* 0x000fe40000010864 */
[----:B------:R-:W-:Y:S02]  /*1e400*/  FADD.FTZ R0, R108, R0 ;  /* 0x000000006c007221 */ /* 0x000fe40000010000 */
[C---:B------:R-:W-:Y:S01]  /*1e410*/  HMMA.16816.F32.BF16 R56, R80.reuse, R84, R56 ;  /* 0x000000545038723c */ /* 0x040fe20000041838 */
[----:B------:R-:W-:Y:S03]  /*1e420*/  IMAD.MOV.U32 R207, RZ, RZ, R105 ;  /* 0x000000ffffcf7224 */ /* 0x000fe600078e0069 */
[----:B------:R-:W-:Y:S01]  /*1e430*/  FADD.FTZ R0, R135, R0 ;  /* 0x0000000087007221 */ /* 0x000fe20000010000 */
[----:B------:R-:W-:Y:S01]  /*1e440*/  MUFU.EX2 R105, R75 ;  /* 0x0000004b00697308 */ /* 0x000fe20000000800 */
[----:B------:R3:W5:Y:S01]  /*1e450*/  LDL.LU R135, [R1+0xd8] ;  /* 0x0000d80001877983 */ /* 0x0007620000300800 */
[----:B------:R-:W-:Y:S01]  /*1e460*/  FFMA.FTZ R100, R74, c[0x0][0x23c], -R100 ;  /* 0x00008f004a647a23 */ /* 0x000fe20000010864 */
[-C--:B------:R-:W-:Y:S01]  /*1e470*/  HMMA.16816.F32.BF16 R60, R80, R86.reuse, R60 ;  /* 0x00000056503c723c */ /* 0x080fe2000004183c */
[----:B------:R-:W-:Y:S03]  /*1e480*/  FADD.FTZ R74, R140, R3 ;  /* 0x000000038c4a7221 */ /* 0x000fe60000010000 */
[----:B------:R-:W-:Y:S02]  /*1e490*/  FADD.FTZ R0, R195, R0 ;  /* 0x00000000c3007221 */ /* 0x000fe40000010000 */
[----:B------:R-:W-:Y:S01]  /*1e4a0*/  FADD.FTZ R3, R156, R68 ;  /* 0x000000449c037221 */ /* 0x000fe20000010000 */
[----:B------:R-:W-:Y:S01]  /*1e4b0*/  F2FP.BF16.PACK_AB R80, R184, R205 ;  /* 0x000000cdb850723e */ /* 0x000fe200000010ff */
[----:B------:R-:W-:Y:S01]  /*1e4c0*/  HMMA.16816.F32.BF16 R64, R76, R86, R64 ;  /* 0x000000564c40723c */ /* 0x000fe20000041840 */
[----:B------:R-:W-:Y:S01]  /*1e4d0*/  F2FP.BF16.PACK_AB R82, R131, R132 ;  /* 0x000000848352723e */ /* 0x000fe200000010ff */
[----:B------:R-:W1:Y:S01]  /*1e4e0*/  LDSM.16.MT88.4 R84, [R218+0xa800] ;  /* 0x00a80000da54783b */ /* 0x000e620000004200 */
[----:B------:R-:W-:Y:S01]  /*1e4f0*/  MUFU.EX2 R100, R100 ;  /* 0x0000006400647308 */ /* 0x000fe20000000800 */
[----:B------:R-:W-:Y:S01]  /*1e500*/  F2FP.BF16.PACK_AB R81, R130, R204 ;  /* 0x000000cc8251723e */ /* 0x000fe200000010ff */
[----:B------:R-:W-:Y:S01]  /*1e510*/  FADD.FTZ R0, R142, R0 ;  /* 0x000000008e007221 */ /* 0x000fe20000010000 */
[----:B------:R-:W-:Y:S01]  /*1e520*/  F2FP.BF16.PACK_AB R83, R129, R203 ;  /* 0x000000cb8153723e */ /* 0x000fe200000010ff */
[----:B------:R-:W-:Y:S01]  /*1e530*/  FADD.FTZ R74, R155, R74 ;  /* 0x0000004a9b4a7221 */ /* 0x000fe20000010000 */
[----:B------:R-:W-:Y:S01]  /*1e540*/  F2FP.BF16.PACK_AB R76, R190, R182 ;  /* 0x000000b6be4c723e */ /* 0x000fe200000010ff */
[----:B------:R-:W-:Y:S03]  /*1e550*/  FADD.FTZ R0, R194, R0 ;  /* 0x00000000c2007221 */ /* 0x000fe60000010000 */
[----:B------:R-:W-:Y:S01]  /*1e560*/  F2FP.BF16.PACK_AB R77, R189, R180 ;  /* 0x000000b4bd4d723e */ /* 0x000fe200000010ff */
[----:B------:R-:W-:Y:S01]  /*1e570*/  FADD.FTZ R0, R143, R0 ;  /* 0x000000008f007221 */ /* 0x000fe20000010000 */
[----:B------:R-:W-:Y:S01]  /*1e580*/  F2FP.BF16.PACK_AB R78, R187, R188 ;  /* 0x000000bcbb4e723e */ /* 0x000fe200000010ff */
[----:B------:R-:W-:Y:S01]  /*1e590*/  MUFU.EX2 R108, R167 ;  /* 0x000000a7006c7308 */ /* 0x000fe20000000800 */
[----:B------:R-:W-:Y:S01]  /*1e5a0*/  F2FP.BF16.PACK_AB R79, R186, R185 ;  /* 0x000000b9ba4f723e */ /* 0x000fe200000010ff */
[----:B------:R-:W-:Y:S02]  /*1e5b0*/  FADD.FTZ R0, R178, R0 ;  /* 0x00000000b2007221 */ /* 0x000fe40000010000 */
[----:B--2---:R-:W-:Y:S01]  /*1e5c0*/  LDSM.16.MT88.4 R176, [R217+0xb800] ;  /* 0x00b80000d9b0783b */ /* 0x004fe20000004200 */
[----:B------:R-:W-:Y:S02]  /*1e5d0*/  FADD.FTZ R3, R158, R3 ;  /* 0x000000039e037221 */ /* 0x000fe40000010000 */
[----:B------:R-:W-:Y:S01]  /*1e5e0*/  FADD.FTZ R0, R148, R0 ;  /* 0x0000000094007221 */ /* 0x000fe20000010000 */
[-C--:B----4-:R-:W-:Y:S01]  /*1e5f0*/  HMMA.16816.F32.BF16 R4, R76, R88.reuse, R4 ;  /* 0x000000584c04723c */ /* 0x090fe20000041804 */
[----:B------:R-:W-:Y:S01]  /*1e600*/  FADD.FTZ R3, R151, R3 ;  /* 0x0000000397037221 */ /* 0x000fe20000010000 */
[----:B------:R-:W2:Y:S01]  /*1e610*/  MUFU.EX2 R75, R102 ;  /* 0x00000066004b7308 */ /* 0x000ea20000000800 */
[----:B------:R-:W-:Y:S01]  /*1e620*/  FADD.FTZ R68, R197, R0 ;  /* 0x00000000c5447221 */ /* 0x000fe20000010000 */
[----:B------:R-:W-:Y:S01]  /*1e630*/  F2FP.BF16.PACK_AB R197, R109, R110 ;  /* 0x0000006e6dc5723e */ /* 0x000fe200000010ff */
[----:B------:R-:W-:Y:S02]  /*1e640*/  FADD.FTZ R3, R154, R3 ;  /* 0x000000039a037221 */ /* 0x000fe40000010000 */
[----:B------:R-:W-:Y:S01]  /*1e650*/  FADD.FTZ R68, R150, R68 ;  /* 0x0000004496447221 */ /* 0x000fe20000010000 */
[C---:B------:R-:W-:Y:S01]  /*1e660*/  HMMA.16816.F32.BF16 R8, R80.reuse, R88, R8 ;  /* 0x000000585008723c */ /* 0x040fe20000041808 */
[----:B------:R-:W-:Y:S04]  /*1e670*/  FADD.FTZ R3, R244, R3 ;  /* 0x00000003f4037221 */ /* 0x000fe80000010000 */
[----:B------:R-:W-:Y:S03]  /*1e680*/  FADD.FTZ R3, R245, R3 ;  /* 0x00000003f5037221 */ /* 0x000fe60000010000 */
[-C--:B------:R-:W-:Y:S01]  /*1e690*/  HMMA.16816.F32.BF16 R12, R80, R90.reuse, R12 ;  /* 0x0000005a500c723c */ /* 0x080fe2000004180c */
[----:B------:R-:W-:Y:S07]  /*1e6a0*/  FADD.FTZ R3, R174, R3 ;  /* 0x00000003ae037221 */ /* 0x000fee0000010000 */
[C---:B------:R-:W-:Y:S01]  /*1e6b0*/  HMMA.16816.F32.BF16 R16, R76.reuse, R90, R16 ;  /* 0x0000005a4c10723c */ /* 0x040fe20000041810 */
[----:B------:R-:W4:Y:S03]  /*1e6c0*/  LDSM.16.MT88.4 R88, [R216+0xb000] ;  /* 0x00b00000d858783b */ /* 0x000f260000004200 */
[----:B--2---:R-:W-:Y:S04]  /*1e6d0*/  F2FP.BF16.PACK_AB R195, R100, R75 ;  /* 0x0000004b64c3723e */ /* 0x004fe800000010ff */
        /* <DEDUP_REMOVED lines=15> */
[----:B------:R-:W-:Y:S01]  /*1e7d0*/  F2FP.BF16.PACK_AB R82, R116, R117 ;  /* 0x000000757452723e */ /* 0x000fe200000010ff */
[----:B------:R-:W1:Y:S02]  /*1e7e0*/  LDSM.16.MT88.4 R84, [R218+0xb000] ;  /* 0x00b00000da54783b */ /* 0x000e640000004200 */
[----:B------:R-:W-:Y:S02]  /*1e7f0*/  F2FP.BF16.PACK_AB R81, R113, R124 ;  /* 0x0000007c7151723e */ /* 0x000fe400000010ff */
[----:B------:R-:W-:Y:S02]  /*1e800*/  F2FP.BF16.PACK_AB R83, R115, R114 ;  /* 0x000000727353723e */ /* 0x000fe400000010ff */
[----:B------:R-:W-:Y:S04]  /*1e810*/  F2FP.BF16.PACK_AB R76, R127, R128 ;  /* 0x000000807f4c723e */ /* 0x000fe800000010ff */
[----:B------:R-:W-:Y:S02]  /*1e820*/  F2FP.BF16.PACK_AB R77, R125, R126 ;  /* 0x0000007e7d4d723e */ /* 0x000fe400000010ff */
[----:B------:R-:W-:Y:S02]  /*1e830*/  F2FP.BF16.PACK_AB R78, R122, R123 ;  /* 0x0000007b7a4e723e */ /* 0x000fe400000010ff */
[----:B------:R-:W-:Y:S07]  /*1e840*/  F2FP.BF16.PACK_AB R79, R120, R121 ;  /* 0x00000079784f723e */ /* 0x000fee00000010ff */
[-C--:B----4-:R-:W-:Y:S08]  /*1e850*/  HMMA.16816.F32.BF16 R4, R76, R88.reuse, R4 ;  /* 0x000000584c04723c */ /* 0x090ff00000041804 */
[C---:B------:R-:W-:Y:S01]  /*1e860*/  HMMA.16816.F32.BF16 R8, R80.reuse, R88, R8 ;  /* 0x000000585008723c */ /* 0x040fe20000041808 */
[----:B------:R-:W-:Y:S07]  /*1e870*/  MUFU.EX2 R89, R161 ;  /* 0x000000a100597308 */ /* 0x000fee0000000800 */
[-C--:B------:R-:W-:Y:S03]  /*1e880*/  HMMA.16816.F32.BF16 R12, R80, R90.reuse, R12 ;  /* 0x0000005a500c723c */ /* 0x080fe6000004180c */
[----:B------:R4:W1:Y:S05]  /*1e890*/  MUFU.EX2 R88, R162 ;  /* 0x000000a200587308 */ /* 0x00086a0000000800 */
[C---:B------:R-:W-:Y:S05]  /*1e8a0*/  HMMA.16816.F32.BF16 R16, R76.reuse, R90, R16 ;  /* 0x0000005a4c10723c */ /* 0x040fea0000041810 */
[----:B------:R3:W3:Y:S03]  /*1e8b0*/  MUFU.EX2 R90, R69 ;  /* 0x00000045005a7308 */ /* 0x0006e60000000800 */
[-C--:B--2---:R-:W-:Y:S08]  /*1e8c0*/  HMMA.16816.F32.BF16 R20, R76, R92.reuse, R20 ;  /* 0x0000005c4c14723c */ /* 0x084ff00000041814 */
[C---:B------:R-:W-:Y:S01]  /*1e8d0*/  HMMA.16816.F32.BF16 R24, R80.reuse, R92, R24 ;  /* 0x0000005c5018723c */ /* 0x040fe20000041818 */
[----:B----4-:R-:W2:Y:S03]  /*1e8e0*/  LDSM.16.MT88.4 R160, [R219+0xb800] ;  /* 0x00b80000dba0783b */ /* 0x010ea60000004200 */
[----:B-1----:R-:W-:Y:S04]  /*1e8f0*/  F2FP.BF16.PACK_AB R194, R88, R89 ;  /* 0x0000005958c2723e */ /* 0x002fe800000010ff */
[-C--:B------:R-:W-:Y:S01]  /*1e900*/  HMMA.16816.F32.BF16 R28, R80, R94.reuse, R28 ;  /* 0x0000005e501c723c */ /* 0x080fe2000004181c */
[----:B---3--:R-:W-:Y:S03]  /*1e910*/  FADD.FTZ R69, R198, R2 ;  /* 0x00000002c6457221 */ /* 0x008fe60000010000 */
[----:B------:R-:W-:Y:S01]  /*1e920*/  F2FP.BF16.PACK_AB R198, R107, R108 ;  /* 0x0000006c6bc6723e */ /* 0x000fe200000010ff */
[----:B------:R-:W-:Y:S03]  /*1e930*/  FADD.FTZ R2, R157, R74 ;  /* 0x0000004a9d027221 */ /* 0x000fe60000010000 */
[C---:B------:R-:W-:Y:S01]  /*1e940*/  HMMA.16816.F32.BF16 R32, R76.reuse, R94, R32 ;  /* 0x0000005e4c20723c */ /* 0x040fe20000041820 */
[----:B------:R-:W-:Y:S03]  /*1e950*/  FADD.FTZ R0, R199, R69 ;  /* 0x00000045c7007221 */ /* 0x000fe60000010000 */
[----:B------:R-:W-:Y:S01]  /*1e960*/  F2FP.BF16.PACK_AB R199, R105, R106 ;  /* 0x0000006a69c7723e */ /* 0x000fe200000010ff */
[----:B------:R-:W-:Y:S01]  /*1e970*/  FADD.FTZ R69, R196, R0 ;  /* 0x00000000c4457221 */ /* 0x000fe20000010000 */
[----:B------:R-:W-:Y:S01]  /*1e980*/  F2FP.BF16.PACK_AB R196, R111, R112 ;  /* 0x000000706fc4723e */ /* 0x000fe200000010ff */
[----:B------:R-:W-:Y:S01]  /*1e990*/  FADD.FTZ R2, R149, R2 ;  /* 0x0000000295027221 */ /* 0x000fe20000010000 */
[-C--:B------:R-:W-:Y:S01]  /*1e9a0*/  HMMA.16816.F32.BF16 R36, R76, R96.reuse, R36 ;  /* 0x000000604c24723c */ /* 0x080fe20000041824 */
[----:B------:R-:W-:Y:S03]  /*1e9b0*/  F2FP.BF16.PACK_AB R193, R101, R90 ;  /* 0x0000005a65c1723e */ /* 0x000fe600000010ff */
[----:B------:R-:W-:Y:S02]  /*1e9c0*/  FADD.FTZ R2, R153, R2 ;  /* 0x0000000299027221 */ /* 0x000fe40000010000 */
[----:B------:R-:W-:Y:S02]  /*1e9d0*/  FADD.FTZ R0, R207, R68 ;  /* 0x00000044cf007221 */ /* 0x000fe40000010000 */
[C---:B------:R-:W-:Y:S01]  /*1e9e0*/  HMMA.16816.F32.BF16 R40, R80.reuse, R96, R40 ;  /* 0x000000605028723c */ /* 0x040fe20000041828 */
[----:B------:R-:W-:Y:S03]  /*1e9f0*/  FADD.FTZ R2, R215, R2 ;  /* 0x00000002d7027221 */ /* 0x000fe60000010000 */
[----:B------:R-:W-:Y:S04]  /*1ea00*/  FADD.FTZ R0, R247, R0 ;  /* 0x00000000f7007221 */ /* 0x000fe80000010000 */
[-C--:B------:R-:W-:Y:S01]  /*1ea10*/  HMMA.16816.F32.BF16 R44, R80, R98.reuse, R44 ;  /* 0x00000062502c723c */ /* 0x080fe2000004182c */
[----:B------:R-:W-:Y:S04]  /*1ea20*/  FADD.FTZ R0, R206, R0 ;  /* 0x00000000ce007221 */ /* 0x000fe80000010000 */
[----:B------:R-:W-:Y:S03]  /*1ea30*/  FADD.FTZ R0, R173, R0 ;  /* 0x00000000ad007221 */ /* 0x000fe60000010000 */
[C---:B------:R-:W-:Y:S01]  /*1ea40*/  HMMA.16816.F32.BF16 R48, R76.reuse, R98, R48 ;  /* 0x000000624c30723c */ /* 0x040fe20000041830 */
[----:B------:R-:W-:Y:S04]  /*1ea50*/  FADD.FTZ R0, R168, R0 ;  /* 0x00000000a8007221 */ /* 0x000fe80000010000 */
[----:B------:R-:W-:Y:S03]  /*1ea60*/  FADD.FTZ R0, R169, R0 ;  /* 0x00000000a9007221 */ /* 0x000fe60000010000 */
[-C--:B------:R-:W-:Y:S08]  /*1ea70*/  HMMA.16816.F32.BF16 R52, R76, R84.reuse, R52 ;  /* 0x000000544c34723c */ /* 0x080ff00000041834 */
[C---:B------:R-:W-:Y:S08]  /*1ea80*/  HMMA.16816.F32.BF16 R56, R80.reuse, R84, R56 ;  /* 0x000000545038723c */ /* 0x040ff00000041838 */
[-C--:B------:R-:W-:Y:S08]  /*1ea90*/  HMMA.16816.F32.BF16 R60, R80, R86.reuse, R60 ;  /* 0x00000056503c723c */ /* 0x080ff0000004183c */
[----:B------:R-:W-:Y:S08]  /*1eaa0*/  HMMA.16816.F32.BF16 R64, R76, R86, R64 ;  /* 0x000000564c40723c */ /* 0x000ff00000041840 */
[-C--:B------:R-:W-:Y:S07]  /*1eab0*/  HMMA.16816.F32.BF16 R140, R196, R144.reuse, R4 ;  /* 0x00000090c48c723c */ /* 0x080fee0000041804 */
[----:B------:R-:W-:Y:S01]  /*1eac0*/  FADD.FTZ R4, R208, R69 ;  /* 0x00000045d0047221 */ /* 0x000fe20000010000 */
[C---:B------:R-:W-:Y:S07]  /*1ead0*/  HMMA.16816.F32.BF16 R136, R192.reuse, R144, R8 ;  /* 0x00000090c088723c */ /* 0x040fee0000041808 */
[----:B------:R-:W-:Y:S01]  /*1eae0*/  FADD.FTZ R8, R248, R4 ;  /* 0x00000004f8087221 */ /* 0x000fe20000010000 */
[-C--:B------:R-:W-:Y:S01]  /*1eaf0*/  HMMA.16816.F32.BF16 R148, R192, R146.reuse, R12 ;  /* 0x00000092c094723c */ /* 0x080fe2000004180c */
[----:B------:R-:W-:Y:S01]  /*1eb00*/  FADD.FTZ R9, R213, R2 ;  /* 0x00000002d5097221 */ /* 0x000fe20000010000 */
[----:B------:R-:W1:Y:S02]  /*1eb10*/  LDSM.16.MT88.4 R4, [R218+0xb800] ;  /* 0x00b80000da04783b */ /* 0x000e640000004200 */
[----:B------:R-:W-:Y:S02]  /*1eb20*/  FADD.FTZ R2, R212, R8 ;  /* 0x00000008d4027221 */ /* 0x000fe40000010000 */
[----:B------:R-:W-:Y:S02]  /*1eb30*/  FADD.FTZ R8, R172, R9 ;  /* 0x00000009ac087221 */ /* 0x000fe40000010000 */
[----:B------:R-:W-:Y:S01]  /*1eb40*/  FADD.FTZ R2, R252, R2 ;  /* 0x00000002fc027221 */ /* 0x000fe20000010000 */
[C---:B------:R-:W-:Y:S03]  /*1eb50*/  HMMA.16816.F32.BF16 R144, R196.reuse, R146, R16 ;  /* 0x00000092c490723c */ /* 0x040fe60000041810 */
[----:B------:R-:W-:Y:S02]  /*1eb60*/  FADD.FTZ R11, R175, R3 ;  /* 0x00000003af0b7221 */ /* 0x000fe40000010000 */
[----:B------:R-:W-:Y:S02]  /*1eb70*/  FADD.FTZ R3, R211, R8 ;  /* 0x00000008d3037221 */ /* 0x000fe40000010000 */
        /* <DEDUP_REMOVED lines=68> */
[----:B------:R1:W-:Y:S01]  /*1efc0*/  STL [R1+0xac], R3 ;  /* 0x0000ac0301007387 */ /* 0x0003e20000100800 */
[----:B------:R-:W-:Y:S02]  /*1efd0*/  FADD.FTZ R0, R75, R0 ;  /* 0x000000004b007221 */ /* 0x000fe40000010000 */
[----:B------:R-:W-:Y:S01]  /*1efe0*/  IMAD.MOV.U32 R132, RZ, RZ, R72 ;  /* 0x000000ffff847224 */ /* 0x000fe200078e0048 */
[----:B------:R2:W-:Y:S01]  /*1eff0*/  STL [R1+0xb0], R2 ;  /* 0x0000b00201007387 */ /* 0x0005e20000100800 */
[----:B------:R-:W-:Y:S05]  /*1f000*/  FADD.FTZ R0, R100, R0 ;  /* 0x0000000064007221 */ /* 0x000fea0000010000 */
[----:B------:R2:W-:Y:S01]  /*1f010*/  STL [R1+0xb4], R0 ;  /* 0x0000b40001007387 */ /* 0x0005e20000100800 */
[----:B-1----:R-:W-:Y:S01]  /*1f020*/  IMAD.MOV.U32 R3, RZ, RZ, R73 ;  /* 0x000000ffff037224 */ /* 0x002fe200078e0049 */
[----:B--2--5:R-:W-:-:S05]  /*1f030*/  @P0 BRA `(.L_x_641) ;  /* 0xffff6bf000000947 */ /* 0x024fca000383ffff */
.L_x_640:
        /* <DEDUP_REMOVED lines=18> */
[----:B------:R-:W-:Y:S01]  /*1f160*/  @!UP4 UIMAD.WIDE.U32 UR18, UR7, UR4, URZ ;  /* 0x000000040712c2a5 */ /* 0x000fe2000f8e003f */
[----:B------:R-:W-:Y:S01]  /*1f170*/  LEA.HI R41, R43, R42, RZ, 0x5 ;  /* 0x0000002a2b297211 */ /* 0x000fe200078f28ff */
[----:B------:R-:W-:Y:S02]  /*1f180*/  @!UP4 UIMAD UR12, UR12, UR4, URZ ;  /* 0x000000040c0cc2a4 */ /* 0x000fe4000f8e023f */
[----:B------:R-:W-:Y:S01]  /*1f190*/  @UP1 ULDC UR13, c[0x0][0x210] ;  /* 0x00008400000d1ab9 */ /* 0x000fe20000000800 */
[----:B------:R-:W-:Y:S01]  /*1f1a0*/  SHF.R.S32.HI R32, RZ, 0x5, R41 ;  /* 0x00000005ff207819 */ /* 0x000fe20000011429 */
[----:B------:R-:W-:-:S02]  /*1f1b0*/  ULDC.U8 UR4, c[0x0][0x328] ;  /* 0x0000ca0000047ab9 */ /* 0x000fc40000000000 */
[----:B------:R-:W-:Y:S02]  /*1f1c0*/  UISETP.NE.AND UP3, UPT, UR4, URZ, UPT ;  /* 0x0000003f0400728c */ /* 0x000fe4000bf65270 */
[----:B------:R-:W-:Y:S02]  /*1f1d0*/  @!UP4 UIMAD UR12, UR7, UR5, UR12 ;  /* 0x00000005070cc2a4 */ /* 0x000fe4000f8e020c */
[----:B------:R-:W-:Y:S01]  /*1f1e0*/  UISETP.NE.OR UP2, UPT, UR10, URZ, !UP3 ;  /* 0x0000003f0a00728c */ /* 0x000fe2000df45670 */
[----:B------:R-:W1:Y:S01]  /*1f1f0*/  S2UR UR10, SR_CTAID.X ;  /* 0x00000000000a79c3 */ /* 0x000e620000002500 */
[----:B------:R-:W-:Y:S02]  /*1f200*/  ULDC UR5, c[0x0][0x234] ;  /* 0x00008d0000057ab9 */ /* 0x000fe40000000800 */
[----:B------:R-:W-:Y:S02]  /*1f210*/  @UP1 UIMAD UR13, UR13, UR9, URZ ;  /* 0x000000090d0d12a4 */ /* 0x000fe4000f8e023f */
[----:B------:R-:W-:-:S02]  /*1f220*/  UISETP.NE.OR UP0, UPT, UR32, -0x1, UP2 ;  /* 0xffffffff2000788c */ /* 0x000fc40009705670 */
[----:B------:R-:W-:Y:S02]  /*1f230*/  @!UP1 USEL UR13, UR9, UR5, !UP3 ;  /* 0x00000005090d9287 */ /* 0x000fe4000d800000 */
[----:B------:R-:W-:Y:S02]  /*1f240*/  ULDC UR4, c[0x0][0x1c0] ;  /* 0x0000700000047ab9 */ /* 0x000fe40000000800 */
[----:B------:R-:W-:Y:S02]  /*1f250*/  @UP1 UMOV UR15, 0x1 ;  /* 0x00000001000f1882 */ /* 0x000fe40000000000 */
[----:B------:R-:W-:Y:S02]  /*1f260*/  @!UP1 UIMAD UR15, UR13, UR4, URZ ;  /* 0x000000040d0f92a4 */ /* 0x000fe4000f8e023f */
[----:B------:R-:W-:Y:S02]  /*1f270*/  @UP1 ULDC UR16, c[0x0][0x210] ;  /* 0x0000840000101ab9 */ /* 0x000fe40000000800 */
[----:B------:R-:W-:-:S02]  /*1f280*/  UIMAD UR5, UR7, UR15, URZ ;  /* 0x0000000f070572a4 */ /* 0x000fc4000f8e023f */
[----:B------:R-:W-:Y:S02]  /*1f290*/  @!UP1 UMOV UR16, 0x1 ;  /* 0x0000000100109882 */ /* 0x000fe40000000000 */
[----:B------:R-:W-:Y:S02]  /*1f2a0*/  @!UP0 UIMAD UR32, UR7, UR9, URZ ;  /* 0x00000009072082a4 */ /* 0x000fe4000f8e023f */
[----:B------:R-:W-:Y:S02]  /*1f2b0*/  USEL UR5, UR5, URZ, UP2 ;  /* 0x0000003f05057287 */ /* 0x000fe40009000000 */
[----:B-1----:R-:W-:Y:S02]  /*1f2c0*/  UIMAD UR4, UR10, UR16, URZ ;  /* 0x000000100a0472a4 */ /* 0x002fe4000f8e023f */
[----:B------:R-:W-:Y:S02]  /*1f2d0*/  UIMAD UR13, UR11, UR13, UR5 ;  /* 0x0000000d0b0d72a4 */ /* 0x000fe4000f8e0205 */
[----:B------:R-:W-:-:S02]  /*1f2e0*/  USHF.L.U32 UR4, UR4, 0x7, URZ ;  /* 0x0000000704047899 */ /* 0x000fc4000800063f */
[----:B------:R-:W-:Y:S02]  /*1f2f0*/  UMOV UR20, URZ ;  /* 0x0000003f00147c82 */ /* 0x000fe40008000000 */
[----:B------:R-:W-:Y:S02]  /*1f300*/  @!UP2 UMOV UR20, UR32 ;  /* 0x000000200014ac82 */ /* 0x000fe40008000000 */
[----:B------:R-:W-:Y:S02]  /*1f310*/  UMOV UR21, URZ ;  /* 0x0000003f00157c82 */ /* 0x000fe40008000000 */
[----:B------:R-:W-:Y:S02]  /*1f320*/  USHF.R.S32.HI UR5, URZ, 0x1f, UR4 ;  /* 0x0000001f3f057899 */ /* 0x000fe40008011404 */
[----:B------:R-:W-:Y:S02]  /*1f330*/  @!UP2 USHF.R.S32.HI UR21, URZ, 0x1f, UR32 ;  /* 0x0000001f3f15a899 */ /* 0x000fe40008011420 */
[----:B------:R-:W-:-:S02]  /*1f340*/  USHF.R.S32.HI UR7, URZ, 0x1f, UR13 ;  /* 0x0000001f3f077899 */ /* 0x000fc4000801140d */
        /* <DEDUP_REMOVED lines=146> */
[----:B------:R-:W-:Y:S01]  /*1fc70*/  STS [R2], R8 ;  /* 0x0000000802007388 */ /* 0x000fe20000000800 */
        /* <DEDUP_REMOVED lines=17> */
[----:B------:R-:W-:Y:S04]  /*1fd90*/  STS [R2], R16 ;  /* 0x0000001002007388 */ /* 0x000fe80000000800 */
[----:B------:R-:W-:Y:S04]  /*1fda0*/  STS [R2+0x400], R15 ;  /* 0x0004000f02007388 */ /* 0x000fe80000000800 */
[----:B------:R-:W-:Y:S04]  /*1fdb0*/  STS [R4+0x2000], R18 ;  /* 0x0020001204007388 */ /* 0x000fe80000000800 */
[----:B------:R1:W-:Y:S04]  /*1fdc0*/  STS [R4+0x2400], R17 ;  /* 0x0024001104007388 */ /* 0x0003e80000000800 */
[----:B------:R2:W-:Y:S04]  /*1fdd0*/  STS [R2+0x2000], R14 ;  /* 0x0020000e02007388 */ /* 0x0005e80000000800 */
[----:B------:R3:W-:Y:S04]  /*1fde0*/  STS [R2+0x2400], R23 ;  /* 0x0024001702007388 */ /* 0x0007e80000000800 */
[----:B------:R-:W-:Y:S04]  /*1fdf0*/  STS [R0], R31 ;  /* 0x0000001f00007388 */ /* 0x000fe80000000800 */
[----:B------:R-:W-:Y:S01]  /*1fe00*/  STS [R0+0x400], R30 ;  /* 0x0004001e00007388 */ /* 0x000fe20000000800 */
[----:B-1----:R-:W-:-:S04]  /*1fe10*/  IADD3 R4, R6, 0x400, R0 ;  /* 0x0000040006047810 */ /* 0x002fc80007ffe000 */
[C---:B------:R-:W-:Y:S02]  /*1fe20*/  IADD3 R4, R5.reuse, R4, RZ ;  /* 0x0000000405047210 */ /* 0x040fe40007ffe0ff */
[----:B--2---:R-:W-:Y:S02]  /*1fe30*/  MOV R14, 0x7f800000 ;  /* 0x7f800000000e7802 */ /* 0x004fe40000000f00 */
[----:B---3--:R-:W-:Y:S02]  /*1fe40*/  IADD3 R2, R5, R0, RZ ;  /* 0x0000000005027210 */ /* 0x008fe40007ffe0ff */
[----:B------:R-:W-:Y:S02]  /*1fe50*/  @P5 MUFU.LG2 R5, R38 ;  /* 0x0000002600055308 */ /* 0x000fe40000000c00 */
[C---:B------:R-:W-:Y:S01]  /*1fe60*/  IADD3 R3, R6.reuse, R2, RZ ;  /* 0x0000000206037210 */ /* 0x040fe20007ffe0ff */
[----:B------:R-:W-:Y:S04]  /*1fe70*/  STS [R2], R27 ;  /* 0x0000001b02007388 */ /* 0x000fe80000000800 */
[----:B------:R-:W-:Y:S04]  /*1fe80*/  STS [R2+0x400], R26 ;  /* 0x0004001a02007388 */ /* 0x000fe80000000800 */
[----:B------:R-:W-:Y:S04]  /*1fe90*/  STS [R0+0x2000], R29 ;  /* 0x0020001d00007388 */ /* 0x000fe80000000800 */
[----:B------:R1:W-:Y:S04]  /*1fea0*/  STS [R0+0x2400], R28 ;  /* 0x0024001c00007388 */ /* 0x0003e80000000800 */
[----:B------:R-:W-:Y:S04]  /*1feb0*/  STS [R2+0x2000], R25 ;  /* 0x0020001902007388 */ /* 0x000fe80000000800 */
[----:B------:R2:W-:Y:S01]  /*1fec0*/  STS [R2+0x2400], R34 ;  /* 0x0024002202007388 */ /* 0x0005e20000000800 */
[----:B-1----:R-:W-:-:S05]  /*1fed0*/  IADD3 R0, R6, R0, RZ ;  /* 0x0000000006007210 */ /* 0x002fca0007ffe0ff */
[----:B------:R-:W-:Y:S01]  /*1fee0*/  STS [R0], R33 ;  /* 0x0000002100007388 */ /* 0x000fe20000000800 */
[----:B--2---:R-:W1:Y:S03]  /*1fef0*/  @P3 MUFU.LG2 R2, R40 ;  /* 0x0000002800023308 */ /* 0x004e660000000c00 */
[----:B------:R-:W-:Y:S04]  /*1ff00*/  STS [R0+0x400], R24 ;  /* 0x0004001800007388 */ /* 0x000fe80000000800 */
[----:B------:R2:W-:Y:S04]  /*1ff10*/  STS [R3], R12 ;  /* 0x0000000c03007388 */ /* 0x0005e80000000800 */
[----:B------:R-:W-:Y:S04]  /*1ff20*/  STS [R4], R10 ;  /* 0x0000000a04007388 */ /* 0x000fe80000000800 */
[----:B------:R-:W-:Y:S01]  /*1ff30*/  STS [R0+0x2000], R22 ;  /* 0x0020001600007388 */ /* 0x000fe20000000800 */
[----:B-1----:R-:W-:-:S03]  /*1ff40*/  @P3 FMUL.FTZ R2, R2, 0.69314718246459960938 ;  /* 0x3f31721802023820 */ /* 0x002fc60000410000 */
[----:B------:R1:W-:Y:S04]  /*1ff50*/  STS [R0+0x2400], R13 ;  /* 0x0024000d00007388 */ /* 0x0003e80000000800 */
[----:B------:R3:W-:Y:S04]  /*1ff60*/  STS [R3+0x2000], R11 ;  /* 0x0020000b03007388 */ /* 0x0007e80000000800 */
[----:B------:R4:W-:Y:S04]  /*1ff70*/  STS [R4+0x2000], R9 ;  /* 0x0020000904007388 */ /* 0x0009e80000000800 */
[----:B------:R-:W-:Y:S01]  /*1ff80*/  BAR.SYNC.DEFER_BLOCKING 0x0 ;  /* 0x0000000000007b1d */ /* 0x000fe20000010000 */
[----:B--2---:R-:W-:-:S02]  /*1ff90*/  MOV R12, 0x7f800000 ;  /* 0x7f800000000c7802 */ /* 0x004fc40000000f00 */
[----:B-1----:R-:W-:Y:S02]  /*1ffa0*/  LOP3.LUT R0, R41, 0xffffffe0, RZ, 0xc0, !PT ;  /* 0xffffffe029007812 */ /* 0x002fe400078ec0ff */
[----:B------:R-:W-:Y:S02]  /*1ffb0*/  MOV R13, 0x7f800000 ;  /* 0x7f800000000d7802 */ /* 0x000fe40000000f00 */
[----:B------:R-:W-:Y:S01]  /*1ffc0*/  IADD3 R0, -R0, R42, RZ ;  /* 0x0000002a00007210 */ /* 0x000fe20007ffe1ff */
[----:B---3--:R-:W1:Y:S03]  /*1ffd0*/  @P4 MUFU.LG2 R3, R37 ;  /* 0x0000002500034308 */ /* 0x008e660000000c00 */
[----:B------:R-:W-:Y:S01]  /*1ffe0*/  LOP3.LUT P1, RZ, R0, 0x3, RZ, 0xc0, !PT ;  /* 0x0000000300ff7812 */ /* 0x000fe2000782c0ff */
[----:B----4-:R-:W-:Y:S01]  /*1fff0*/  @P5 FMUL.FTZ R4, R5, 0.69314718246459960938 ;  /* 0x3f31721805045820 */ /* 0x010fe20000410000 */
[----:B------:R-:W-:Y:S01]  /*20000*/  MOV R9, 0x7f800000 ;  /* 0x7f80000000097802 */ /* 0x000fe20000000f00 */
[----:B-----5:R2:W3:Y:S01]  /*20010*/  LDS.128 R16, [R243] ;  /* 0x00000000f3107984 */ /* 0x0204e20000000c00 */
[----:B------:R-:W-:Y:S01]  /*20020*/  @P3 FFMA.FTZ R9, R71, c[0x0][0x238], R2 ;  /* 0x00008e0047093a23 */ /* 0x000fe20000010002 */
        /* <DEDUP_REMOVED lines=12> */
[----:B------:R4:W1:Y:S01]  /*200f0*/  LDS.128 R56, [R243+0x3800] ;  /* 0x00380000f3387984 */ /* 0x0008620000000c00 */
[----:B------:R-:W-:Y:S05]  /*20100*/  @P1 BRA `(.L_x_645) ;  /* 0x000002c000001947 */ /* 0x000fea0003800000 */
[----:B------:R-:W5:Y:S01]  /*20110*/  S2R R3, SR_TID.X ;  /* 0x0000000000037919 */ /* 0x000f620000002100 */
[----:B------:R-:W-:-:S04]  /*20120*/  SHF.R.S32.HI R2, RZ, 0x1f, R32 ;  /* 0x0000001fff027819 */ /* 0x000fc80000011420 */
[----:B------:R-:W-:-:S04]  /*20130*/  LEA.HI R2, R2, R32, RZ, 0x2 ;  /* 0x0000002002027211 */ /* 0x000fc800078f10ff */
[----:B------:R-:W-:-:S05]  /*20140*/  LOP3.LUT R2, R2, 0xffffffc, RZ, 0xc0, !PT ;  /* 0x0ffffffc02027812 */ /* 0x000fca00078ec0ff */
[----:B------:R-:W-:Y:S01]  /*20150*/  IMAD.IADD R2, R32, 0x1, -R2 ;  /* 0x0000000120027824 */ /* 0x000fe200078e0a02 */
[----:B-----5:R-:W-:-:S04]  /*20160*/  SHF.R.S32.HI R0, RZ, 0x1f, R3 ;  /* 0x0000001fff007819 */ /* 0x020fc80000011403 */
[----:B------:R-:W-:-:S04]  /*20170*/  LEA.HI R0, R0, R3, RZ, 0x5 ;  /* 0x0000000300007211 */ /* 0x000fc800078f28ff */
[----:B------:R-:W-:-:S05]  /*20180*/  LOP3.LUT R0, R0, 0xffffffe0, RZ, 0xc0, !PT ;  /* 0xffffffe000007812 */ /* 0x000fca00078ec0ff */
[----:B------:R-:W-:-:S05]  /*20190*/  IMAD.IADD R0, R3, 0x1, -R0 ;  /* 0x0000000103007824 */ /* 0x000fca00078e0a00 */
[----:B------:R-:W-:-:S04]  /*201a0*/  SHF.R.S32.HI R3, RZ, 0x1f, R0 ;  /* 0x0000001fff037819 */ /* 0x000fc80000011400 */
[----:B------:R-:W-:-:S04]  /*201b0*/  LEA.HI R0, R3, R0, RZ, 0x2 ;  /* 0x0000000003007211 */ /* 0x000fc800078f10ff */
[----:B------:R-:W-:-:S05]  /*201c0*/  SHF.R.S32.HI R0, RZ, 0x2, R0 ;  /* 0x00000002ff007819 */ /* 0x000fca0000011400 */
        /* <DEDUP_REMOVED lines=32> */
.L_x_645:
[----:B------:R-:W-:Y:S05]  /*203d0*/  BSYNC B0 ;  /* 0x0000000000007941 */ /* 0x000fea0003800000 */
.L_x_644:
[----:B----4-:R-:W4:Y:S01]  /*203e0*/  LDL.LU.64 R4, [R1+0xc0] ;  /* 0x0000c00001047983 */ /* 0x010f220000300a00 */
[----:B------:R-:W-:Y:S01]  /*203f0*/  LEA.HI R12, R43, R42, RZ, 0x3 ;  /* 0x0000002a2b0c7211 */ /* 0x000fe200078f18ff */
[----:B------:R-:W-:Y:S01]  /*20400*/  UIMAD UR10, UR10, -0x80, UR35 ;  /* 0xffffff800a0a78a4 */ /* 0x000fe2000f8e0223 */
[----:B------:R-:W-:Y:S01]  /*20410*/  BSSY B0, `(.L_x_646) ;  /* 0x0000021000007945 */ /* 0x000fe20003800000 */
[----:B------:R-:W5:Y:S01]  /*20420*/  S2R R3, SR_TID.X ;  /* 0x0000000000037919 */ /* 0x000f620000002100 */
[----:B------:R-:W-:Y:S02]  /*20430*/  USHF.R.S32.HI UR6, URZ, 0x1f, UR11 ;  /* 0x0000001f3f067899 */ /* 0x000fe4000801140b */
[----:B------:R-:W-:Y:S01]  /*20440*/  ULDC.64 UR4, c[0x0][0x1f0] ;  /* 0x00007c0000047ab9 */ /* 0x000fe20000000a00 */
[----:B------:R-:W3:Y:S01]  /*20450*/  S2R R10, SR_CTAID.Z ;  /* 0x00000000000a7919 */ /* 0x000ee20000002700 */
[----:B------:R-:W-:-:S04]  /*20460*/  UIMAD UR4, UR6, UR4, URZ ;  /* 0x00000004060472a4 */ /* 0x000fc8000f8e023f */
[----:B------:R-:W-:Y:S01]  /*20470*/  UIMAD UR4, UR11, UR5, UR4 ;  /* 0x000000050b0472a4 */ /* 0x000fe2000f8e0204 */
[----:B-----5:R-:W-:-:S04]  /*20480*/  SHF.R.S32.HI R2, RZ, 0x1f, R3 ;  /* 0x0000001fff027819 */ /* 0x020fc80000011403 */
[----:B------:R-:W-:-:S04]  /*20490*/  LEA.HI R2, R2, R3, RZ, 0x3 ;  /* 0x0000000302027211 */ /* 0x000fc800078f18ff */
[----:B------:R-:W-:Y:S02]  /*204a0*/  LOP3.LUT R0, R2, 0xfffffff8, RZ, 0xc0, !PT ;  /* 0xfffffff802007812 */ /* 0x000fe400078ec0ff */
[----:B------:R-:W-:-:S03]  /*204b0*/  SHF.R.S32.HI R2, RZ, 0x3, R2 ;  /* 0x00000003ff027819 */ /* 0x000fc60000011402 */
[----:B------:R-:W-:Y:S01]  /*204c0*/  IMAD.IADD R0, R3, 0x1, -R0 ;  /* 0x0000000103007824 */ /* 0x000fe200078e0a00 */
[----:B------:R-:W-:-:S03]  /*204d0*/  SHF.R.S32.HI R3, RZ, 0x3, R12 ;  /* 0x00000003ff037819 */ /* 0x000fc6000001140c */
[----:B------:R-:W-:-:S05]  /*204e0*/  IMAD.SHL.U32 R0, R0, 0x8, RZ ;  /* 0x0000000800007824 */ /* 0x000fca00078e00ff */
[----:B------:R-:W-:Y:S02]  /*204f0*/  SHF.R.S32.HI R0, RZ, 0x1f, R0 ;  /* 0x0000001fff007819 */ /* 0x000fe40000011400 */
[C---:B----4-:R-:W-:Y:S02]  /*20500*/  ISETP.GE.AND P1, PT, R4.reuse, c[0x0][0x220], PT ;  /* 0x0000880004007a0c */ /* 0x050fe40003f26270 */
[----:B------:R-:W-:-:S04]  /*20510*/  IADD3 R4, P0, R4, UR14, RZ ;  /* 0x0000000e04047c10 */ /* 0x000fc8000ff1e0ff */
[----:B------:R-:W-:Y:S01]  /*20520*/  IADD3.X R5, R0, UR8, RZ, P0, !PT ;  /* 0x0000000800057c10 */ /* 0x000fe200087fe4ff */
[----:B------:R-:W-:Y:S01]  /*20530*/  IMAD.U32 R0, RZ, RZ, UR33 ;  /* 0x00000021ff007e24 */ /* 0x000fe2000f8e00ff */
[----:B------:R-:W-:Y:S02]  /*20540*/  ISETP.GE.OR P0, PT, R3, UR10, P1 ;  /* 0x0000000a03007c0c */ /* 0x000fe40008f06670 */
[----:B------:R-:W-:Y:S01]  /*20550*/  SHF.R.S32.HI R3, RZ, 0x1f, R2 ;  /* 0x0000001fff037819 */ /* 0x000fe20000011402 */
[----:B---3--:R-:W-:-:S04]  /*20560*/  IMAD.WIDE.U32 R10, R10, c[0x0][0x1f0], R4 ;  /* 0x00007c000a0a7a25 */ /* 0x008fc800078e0004 */
        /* <DEDUP_REMOVED lines=10> */
[----:B------:R3:W-:Y:S02]  /*20610*/  STG.E.128 [R4.64], R16 ;  /* 0x0000001004007986 */ /* 0x0007e4000c101d32 */
.L_x_647:
[----:B------:R-:W-:Y:S05]  /*20620*/  BSYNC B0 ;  /* 0x0000000000007941 */ /* 0x000fea0003800000 */
.L_x_646:
[----:B------:R-:W-:Y:S01]  /*20630*/  LEA.HI.SX32 R0, R12, 0x10, 0x1d ;  /* 0x000000100c007811 */ /* 0x000fe200078feaff */
        /* <DEDUP_REMOVED lines=13> */
[----:B--2---:R2:W-:Y:S02]  /*20710*/  STG.E.128 [R4.64], R20 ;  /* 0x0000001404007986 */ /* 0x0045e4000c101d32 */
.L_x_649:
[----:B------:R-:W-:Y:S05]  /*20720*/  BSYNC B0 ;  /* 0x0000000000007941 */ /* 0x000fea0003800000 */
.L_x_648:
[----:B------:R-:W-:Y:S01]  /*20730*/  LEA.HI.SX32 R0, R12, 0x20, 0x1d ;  /* 0x000000200c007811 */ /* 0x000fe200078feaff */
[----:B------:R-:W-:Y:S03]  /*20740*/  BSSY B0, `(.L_x_650) ;  /* 0x000000e000007945 */ /* 0x000fe60003800000 */
[----:B------:R-:W-:-:S13]  /*20750*/  ISETP.GE.OR P0, PT, R0, UR10, P1 ;  /* 0x0000000a00007c0c */ /* 0x000fda0008f06670 */
[----:B------:R-:W-:Y:S05]  /*20760*/  @P0 BRA `(.L_x_651) ;  /* 0x000000b000000947 */ /* 0x000fea0003800000 */
[----:B--23--:R-:W-:Y:S01]  /*20770*/  IADD3 R4, P0, R6, 0x20, RZ ;  /* 0x0000002006047810 */ /* 0x00cfe20007f1e0ff */
        /* <DEDUP_REMOVED lines=10> */
.L_x_651:
[----:B------:R-:W-:Y:S05]  /*20820*/  BSYNC B0 ;  /* 0x0000000000007941 */ /* 0x000fea0003800000 */
.L_x_650:
        /* <DEDUP_REMOVED lines=15> */
.L_x_653:
[----:B------:R-:W-:Y:S05]  /*20920*/  BSYNC B0 ;  /* 0x0000000000007941 */ /* 0x000fea0003800000 */
.L_x_652:
[----:B------:R-:W-:Y:S01]  /*20930*/  LEA.HI.SX32 R0, R12, 0x40, 0x1d ;  /* 0x000000400c007811 */ /* 0x000fe200078feaff */
[----:B------:R-:W-:Y:S03]  /*20940*/  BSSY B0, `(.L_x_654) ;  /* 0x000000e000007945 */ /* 0x000fe60003800000 */
[----:B------:R-:W-:-:S13]  /*20950*/  ISETP.GE.OR P0, PT, R0, UR10, P1 ;  /* 0x0000000a00007c0c */ /* 0x000fda0008f06670 */
[----:B------:R-:W-:Y:S05]  /*20960*/  @P0 BRA `(.L_x_655) ;  /* 0x000000b000000947 */ /* 0x000fea0003800000 */
[----:B-123--:R-:W-:Y:S01]  /*20970*/  IADD3 R4, P0, R6, 0x40, RZ ;  /* 0x0000004006047810 */ /* 0x00efe20007f1e0ff */
        /* <DEDUP_REMOVED lines=10> */
.L_x_655:
[----:B------:R-:W-:Y:S05]  /*20a20*/  BSYNC B0 ;  /* 0x0000000000007941 */ /* 0x000fea0003800000 */
.L_x_654:
        /* <DEDUP_REMOVED lines=15> */
.L_x_657:
[----:B------:R-:W-:Y:S05]  /*20b20*/  BSYNC B0 ;  /* 0x0000000000007941 */ /* 0x000fea0003800000 */
.L_x_656:
        /* <DEDUP_REMOVED lines=15> */
.L_x_659:
[----:B------:R-:W-:Y:S05]  /*20c20*/  BSYNC B0 ;  /* 0x0000000000007941 */ /* 0x000fea0003800000 */
.L_x_658:
[----:B------:R-:W-:-:S04]  /*20c30*/  LEA.HI.SX32 R0, R12, 0x70, 0x1d ;  /* 0x000000700c007811 */ /* 0x000fc800078feaff */
[----:B------:R-:W-:-:S13]  /*20c40*/  ISETP.GE.OR P0, PT, R0, UR10, P1 ;  /* 0x0000000a00007c0c */ /* 0x000fda0008f06670 */
[----:B------:R-:W-:Y:S05]  /*20c50*/  @P0 EXIT ;  /* 0x000000000000094d */ /* 0x000fea0003800000 */
[----:B------:R-:W-:Y:S01]  /*20c60*/  IADD3 R6, P0, R6, 0x70, RZ ;  /* 0x0000007006067810 */ /* 0x000fe20007f1e0ff */
[----:B------:R-:W-:Y:S01]  /*20c70*/  IMAD.MOV.U32 R2, RZ, RZ, R10 ;  /* 0x000000ffff027224 */ /* 0x000fe200078e000a */
[----:B------:R-:W-:-:S03]  /*20c80*/  MOV R3, R9 ;  /* 0x0000000900037202 */ /* 0x000fc60000000f00 */
[----:B------:R-:W-:Y:S02]  /*20c90*/  IMAD.X R0, RZ, RZ, R7, P0 ;  /* 0x000000ffff007224 */ /* 0x000fe400000e0607 */
[----:B-123--:R-:W-:-:S04]  /*20ca0*/  IMAD.WIDE.U32 R4, R6, c[0x0][0x1e8], R2 ;  /* 0x00007a0006047a25 */ /* 0x00efc800078e0002 */
[----:B------:R-:W-:Y:S01]  /*20cb0*/  IMAD R0, R0, c[0x0][0x1e8], RZ ;  /* 0x00007a0000007a24 */ /* 0x000fe200078e02ff */
[----:B------:R-:W-:-:S03]  /*20cc0*/  LEA R2, P0, R4, c[0x0][0x1d0], 0x1 ;  /* 0x0000740004027a11 */ /* 0x000fc600078008ff */
[----:B------:R-:W-:-:S05]  /*20cd0*/  IMAD R0, R6, c[0x0][0x1ec], R0 ;  /* 0x00007b0006007a24 */ /* 0x000fca00078e0200 */
[----:B------:R-:W-:-:S04]  /*20ce0*/  IADD3 R0, R0, R5, RZ ;  /* 0x0000000500007210 */ /* 0x000fc80007ffe0ff */
[----:B------:R-:W-:-:S05]  /*20cf0*/  LEA.HI.X R3, R4, c[0x0][0x1d4], R0, 0x1, P0 ;  /* 0x0000750004037a11 */ /* 0x000fca00000f0c00 */
[----:B------:R-:W-:Y:S01]  /*20d00*/  STG.E.128 [R2.64], R56 ;  /* 0x0000003802007986 */ /* 0x000fe2000c101d32 */
[----:B------:R-:W-:Y:S05]  /*20d10*/  EXIT ;  /* 0x000000000000794d */ /* 0x000fea0003800000 */
.L_x_660:
        /* <DEDUP_REMOVED lines=14> */
.L_x_2122:


//--------------------- .text._ZN5flash16flash_fwd_kernelI23Flash_fwd_kernel_traitsILi64ELi128ELi128ELi4ELb0ELb0EN7cutlass10bfloat16_tE19Flash_kernel_traitsILi64ELi128ELi128ELi4ES3_EELb0ELb0ELb1ELb0ELb0ELb0ELb1ELb0EEEvNS_16Flash_fwd_paramsE --------------------------
	.section	.text._ZN5flash16flash_fwd_kernelI23Flash_fwd_kernel_traitsILi64ELi128ELi128ELi4ELb0ELb0EN7cutlass10bfloat16_tE19Flash_kernel_traitsILi64ELi128ELi128ELi4ES3_EELb0ELb0ELb1ELb0ELb0ELb0ELb1ELb0EEEvNS_16Flash_fwd_paramsE,"ax",@progbits
	.sectioninfo	@"SHI_REGISTERS=255"
	.align	128
        .global         _ZN5flash16flash_fwd_kernelI23Flash_fwd_kernel_traitsILi64ELi128ELi128ELi4ELb0ELb0EN7cutlass10bfloat16_tE19Flash_kernel_traitsILi64ELi128ELi128ELi4ES3_EELb0ELb0ELb1ELb0ELb0ELb0ELb1ELb0EEEvNS_16Flash_fwd_paramsE
        .type           _ZN5flash16flash_fwd_kernelI23Flash_fwd_kernel_traitsILi64ELi128ELi128ELi4ELb0ELb0EN7cutlass10bfloat16_tE19Flash_kernel_traitsILi64ELi128ELi128ELi4ES3_EELb0ELb0ELb1ELb0ELb0ELb0ELb1ELb0EEEvNS_16Flash_fwd_paramsE,@function
        .size           _ZN5flash16flash_fwd_kernelI23Flash_fwd_kernel_traitsILi64ELi128ELi128ELi4ELb0ELb0EN7cutlass10bfloat16_tE19Flash_kernel_traitsILi64ELi128ELi128ELi4ES3_EELb0ELb0ELb1ELb0ELb0ELb0ELb1ELb0EEEvNS_16Flash_fwd_paramsE,(.L_x_2123 - _ZN5flash16flash_fwd_kernelI23Flash_fwd_kernel_traitsILi64ELi128ELi128ELi4ELb0ELb0EN7cutlass10bfloat16_tE19Flash_kernel_traitsILi64ELi128ELi128ELi4ES3_EELb0ELb0ELb1ELb0ELb0ELb0ELb1ELb0EEEvNS_16Flash_fwd_paramsE)
        .other          _ZN5flash16flash_fwd_kernelI23Flash_fwd_kernel_traitsILi64ELi128ELi128ELi4ELb0ELb0EN7cutlass10bfloat16_tE19Flash_kernel_traitsILi64ELi128ELi128ELi4ES3_EELb0ELb0ELb1ELb0ELb0ELb0ELb1ELb0EEEvNS_16Flash_fwd_paramsE,@"STO_CUDA_ENTRY STV_DEFAULT"
_ZN5flash16flash_fwd_kernelI23Flash_fwd_kernel_traitsILi64ELi128ELi128ELi4ELb0ELb0EN7cutlass10bfloat16_tE19Flash_kernel_traitsILi64ELi128ELi128ELi4ES3_EELb0ELb0ELb1ELb0ELb0ELb0ELb1ELb0EEEvNS_16Flash_fwd_paramsE:
.text._ZN5flash16flash_fwd_kernelI23Flash_fwd_kernel_traitsILi64ELi128ELi128ELi4ELb0ELb0EN7cutlass10bfloat16_tE19Flash_kernel_traitsILi64ELi128ELi128ELi4ES3_EELb0ELb0ELb1ELb0ELb0ELb0ELb1ELb0EEEvNS_16Flash_fwd_paramsE:
        /* <DEDUP_REMOVED lines=56> */
.L_x_661:
[----:B------:R-:W-:Y:S02]  /*0380*/  ULDC UR7, c[0x0][0x218] ;  /* 0x0000860000077ab9 */ /* 0x000fe40000000800 */
.L_x_662:
        /* <DEDUP_REMOVED lines=118> */
.L_x_665:
[----:B------:R-:W-:Y:S05]  /*0af0*/  BSYNC B0 ;  /* 0x0000000000007941 */ /* 0x000fea0003800000 */
.L_x_664:
        /* <DEDUP_REMOVED lines=16> */
.L_x_667:
[----:B------:R-:W-:Y:S05]  /*0c00*/  BSYNC B0 ;  /* 0x0000000000007941 */ /* 0x000fea0003800000 */
.L_x_666:
        /* <DEDUP_REMOVED lines=17> */
.L_x_669:
[----:B------:R-:W-:Y:S05]  /*0d20*/  BSYNC B0 ;  /* 0x0000000000007941 */ /* 0x000fea0003800000 */
.L_x_668:
        /* <DEDUP_REMOVED lines=16> */
.L_x_671:
[----:B------:R-:W-:Y:S05]  /*0e30*/  BSYNC B0 ;  /* 0x0000000000007941 */ /* 0x000fea0003800000 */
.L_x_670:
        /* <DEDUP_REMOVED lines=17> */
.L_x_673:
[----:B------:R-:W-:Y:S05]  /*0f50*/  BSYNC B0 ;  /* 0x0000000000007941 */ /* 0x000fea0003800000 */
.L_x_672:
        /* <DEDUP_REMOVED lines=17> */
.L_x_675:
[----:B------:R-:W-:Y:S05]  /*1070*/  BSYNC B0 ;  /* 0x0000000000007941 */ /* 0x000fea0003800000 */
.L_x_674:
        /* <DEDUP_REMOVED lines=16> */
.L_x_677:
[----:B------:R-:W-:Y:S05]  /*1180*/  BSYNC B0 ;  /* 0x0000000000007941 */ /* 0x000fea0003800000 */
.L_x_676:
        /* <DEDUP_REMOVED lines=15> */
.L_x_679:
[----:B------:R-:W-:Y:S05]  /*1280*/  BSYNC B0 ;  /* 0x0000000000007941 */ /* 0x000fea0003800000 */
.L_x_678:
        /* <DEDUP_REMOVED lines=69> */
.L_x_663:
        /* <DEDUP_REMOVED lines=33> */
.L_x_680:
        /* <DEDUP_REMOVED lines=46> */
.L_x_681:
        /* <DEDUP_REMOVED lines=49> */
.L_x_683:
[----:B------:R-:W-:Y:S05]  /*1ee0*/  BSYNC B0 ;  /* 0x0000000000007941 */ /* 0x000fea0003800000 */
.L_x_682:
        /* <DEDUP_REMOVED lines=21> */
.L_x_685:
[----:B------:R-:W-:Y:S05]  /*2040*/  BSYNC B0 ;  /* 0x0000000000007941 */ /* 0x000fea0003800000 */
.L_x_684:
        /* <DEDUP_REMOVED lines=21> */
.L_x_687:
[----:B------:R-:W-:Y:S05]  /*21a0*/  BSYNC B0 ;  /* 0x0000000000007941 */ /* 0x000fea0003800000 */
.L_x_686:
        /* <DEDUP_REMOVED lines=21> */
.L_x_689:
[----:B------:R-:W-:Y:S05]  /*2300*/  BSYNC B0 ;  /* 0x0000000000007941 */ /* 0x000fea0003800000 */
.L_x_688:
        /* <DEDUP_REMOVED lines=21> */
.L_x_691:
[----:B------:R-:W-:Y:S05]  /*2460*/  BSYNC B0 ;  /* 0x0000000000007941 */ /* 0x000fea0003800000 */
.L_x_690:
        /* <DEDUP_REMOVED lines=21> */
.L_x_693:
[----:B------:R-:W-:Y:S05]  /*25c0*/  BSYNC B0 ;  /* 0x0000000000007941 */ /* 0x000fea0003800000 */
.L_x_692:
        /* <DEDUP_REMOVED lines=21> */
.L_x_695:
[----:B------:R-:W-:Y:S05]  /*2720*/  BSYNC B0 ;  /* 0x0000000000007941 */ /* 0x000fea0003800000 */
.L_x_694:
        /* <DEDUP_REMOVED lines=25> */
.L_x_697:
[----:B------:R-:W-:Y:S05]  /*28c0*/  BSYNC B0 ;  /* 0x0000000000007941 */ /* 0x000fea0003800000 */
.L_x_696:
        /* <DEDUP_REMOVED lines=59> */
.L_x_699:
[----:B------:R-:W-:Y:S05]  /*2c80*/  BSYNC B0 ;  /* 0x0000000000007941 */ /* 0x000fea0003800000 */
.L_x_698:
        /* <DEDUP_REMOVED lines=17> */
.L_x_701:
[----:B------:R-:W-:Y:S05]  /*2da0*/  BSYNC B0 ;  /* 0x0000000000007941 */ /* 0x000fea0003800000 */
.L_x_700:
        /* <DEDUP_REMOVED lines=17> */
.L_x_703:
[----:B------:R-:W-:Y:S05]  /*2ec0*/  BSYNC B0 ;  /* 0x0000000000007941 */ /* 0x000fea0003800000 */
.L_x_702:
        /* <DEDUP_REMOVED lines=18> */
.L_x_705:
[----:B------:R-:W-:Y:S05]  /*2ff0*/  BSYNC B0 ;  /* 0x0000000000007941 */ /* 0x000fea0003800000 */
.L_x_704:
        /* <DEDUP_REMOVED lines=17> */
.L_x_707:
[----:B------:R-:W-:Y:S05]  /*3110*/  BSYNC B0 ;  /* 0x0000000000007941 */ /* 0x000fea0003800000 */
.L_x_706:
        /* <DEDUP_REMOVED lines=19> */
.L_x_709:
[----:B------:R-:W-:Y:S05]  /*3250*/  BSYNC B0 ;  /* 0x0000000000007941 */ /* 0x000fea0003800000 */
.L_x_708:
        /* <DEDUP_REMOVED lines=19> */
.L_x_711:
[----:B------:R-:W-:Y:S05]  /*3390*/  BSYNC B0 ;  /* 0x0000000000007941 */ /* 0x000fea0003800000 */
.L_x_710:
        /* <DEDUP_REMOVED lines=21> */
.L_x_713:
[----:B------:R-:W-:Y:S05]  /*34f0*/  BSYNC B0 ;  /* 0x0000000000007941 */ /* 0x000fea0003800000 */
.L_x_712:
        /* <DEDUP_REMOVED lines=30> */
.L_x_715:
[----:B------:R-:W-:Y:S05]  /*36e0*/  BSYNC B0 ;  /* 0x0000000000007941 */ /* 0x000fea0003800000 */
.L_x_714:
        /* <DEDUP_REMOVED lines=18> */
.L_x_717:
[----:B------:R-:W-:Y:S05]  /*3810*/  BSYNC B0 ;  /* 0x0000000000007941 */ /* 0x000fea0003800000 */
.L_x_716:
        /* <DEDUP_REMOVED lines=18> */
.L_x_719:
[----:B------:R-:W-:Y:S05]  /*3940*/  BSYNC B0 ;  /* 0x0000000000007941 */ /* 0x000fea0003800000 */
.L_x_718:
        /* <DEDUP_REMOVED lines=19> */
.L_x_721:
[----:B------:R-:W-:Y:S05]  /*3a80*/  BSYNC B0 ;  /* 0x0000000000007941 */ /* 0x000fea0003800000 */
.L_x_720:
        /* <DEDUP_REMOVED lines=18> */
.L_x_723:
[----:B------:R-:W-:Y:S05]  /*3bb0*/  BSYNC B0 ;  /* 0x0000000000007941 */ /* 0x000fea0003800000 */
.L_x_722:
        /* <DEDUP_REMOVED lines=20> */
.L_x_725:
[----:B------:R-:W-:Y:S05]  /*3d00*/  BSYNC B0 ;  /* 0x0000000000007941 */ /* 0x000fea0003800000 */
.L_x_724:
        /* <DEDUP_REMOVED lines=20> */
.L_x_727:
[----:B------:R-:W-:Y:S05]  /*3e50*/  BSYNC B0 ;  /* 0x0000000000007941 */ /* 0x000fea0003800000 */
.L_x_726:
        /* <DEDUP_REMOVED lines=19> */
.L_x_729:
[----:B------:R-:W-:Y:S05]  /*3f90*/  BSYNC B0 ;  /* 0x0000000000007941 */ /* 0x000fea0003800000 */
.L_x_728:
        /* <DEDUP_REMOVED lines=11> */
[----:B------:R-:W-:-:S02]  /*4050*/  UIADD3 UR13, UR11, -UR13, -UR35 ;  /* 0x8000000d0b0d7290 */ /* 0x000fc4000fffe823 */
[----:B------:R-:W-:Y:S01]  /*4060*/  IMAD.IADD R7, R7, 0x1, -R0 ;  /* 0x0000000107077824 */ /* 0x000fe200078e0a00 */
[----:B------:R-:W-:Y:S01]  /*4070*/  LOP3.LUT R0, R6, 0x1c0, RZ, 0xc0, !PT ;  /* 0x000001c006007812 */ /* 0x000fe200078ec0ff */
[----:B------:R-:W-:Y:S02]  /*4080*/  UISETP.GT.AND UP0, UPT, UR9, UR8, UPT ;  /* 0x000000080900728c */ /* 0x000fe4000bf04270 */
[----:B------:R-:W-:Y:S01]  /*4090*/  IMAD.SHL.U32 R6, R7, 0x8, RZ ;  /* 0x0000000807067824 */ /* 0x000fe200078e00ff */
[----:B------:R-:W-:Y:S02]  /*40a0*/  LOP3.LUT R8, R0, 0x8, R5, 0xf8, !PT ;  /* 0x0000000800087812 */ /* 0x000fe400078ef805 */
[----:B------:R-:W-:Y:S02]  /*40b0*/  SHF.R.U32.HI R0, RZ, 0x3, R0 ;  /* 0x00000003ff007819 */ /* 0x000fe40000011600 */
        /* <DEDUP_REMOVED lines=14> */
[----:B------:R-:W1:Y:S01]  /*41a0*/  LDSM.16.M88.4 R8, [R222+0x2000] ;  /* 0x00200000de08783b */ /* 0x000e620000000200 */
[----:B------:R-:W-:Y:S01]  /*41b0*/  IADD3 R226, R135, 0x4040, RZ ;  /* 0x0000404087e27810 */ /* 0x000fe20007ffe0ff */
[----:B------:R-:W-:Y:S01]  /*41c0*/  IMAD R223, R4, 0x2, R222 ;  /* 0x0000000204df7824 */ /* 0x000fe200078e02de */
[----:B------:R-:W-:Y:S01]  /*41d0*/  @P2 IADD3 R226, R3, -0x40, RZ ;  /* 0xffffffc003e22810 */ /* 0x000fe20007ffe0ff */
[----:B------:R-:W5:Y:S01]  /*41e0*/  LDSM.16.M88.4 R20, [R222] ;  /* 0x00000000de14783b */ /* 0x000f620000000200 */
[----:B------:R-:W-:Y:S01]  /*41f0*/  LEA R3, R132, UR10, 0x4 ;  /* 0x0000000a84037c11 */ /* 0x000fe2000f8e20ff */
[----:B------:R-:W-:Y:S01]  /*4200*/  IMAD R224, R2, 0x2, R223 ;  /* 0x0000000202e07824 */ /* 0x000fe200078e02df */
[----:B------:R-:W-:Y:S01]  /*4210*/  ULDC UR10, c[0x0][0x2e8] ;  /* 0x0000ba00000a7ab9 */ /* 0x000fe20000000800 */
[----:B------:R-:W-:Y:S01]  /*4220*/  LDSM.16.M88.4 R36, [R221+0x4000] ;  /* 0x00400000dd24783b */ /* 0x000fe20000000200 */
[----:B------:R-:W-:Y:S01]  /*4230*/  IMAD.IADD R220, R0, 0x1, R226 ;  /* 0x0000000100dc7824 */ /* 0x000fe200078e02e2 */
[----:B------:R-:W-:Y:S01]  /*4240*/  UIADD3 UR10, UR15, UR10, URZ ;  /* 0x0000000a0f0a7290 */ /* 0x000fe2000fffe03f */
[----:B------:R-:W-:Y:S01]  /*4250*/  IMAD.IADD R3, R133, 0x1, R3 ;  /* 0x0000000185037824 */ /* 0x000fe200078e0203 */
[----:B------:R-:W2:Y:S04]  /*4260*/  LDSM.16.M88.4 R16, [R225+0x2000] ;  /* 0x00200000e110783b */ /* 0x000ea80000000200 */
[----:B------:R-:W3:Y:S04]  /*4270*/  LDSM.16.M88.4 R32, [R225] ;  /* 0x00000000e120783b */ /* 0x000ee80000000200 */
[----:B------:R-:W-:Y:S04]  /*4280*/  LDSM.16.M88.4 R68, [R226] ;  /* 0x00000000e244783b */ /* 0x000fe80000000200 */
[----:B------:R-:W-:Y:S04]  /*4290*/  LDSM.16.M88.4 R24, [R223+0x2000] ;  /* 0x00200000df18783b */ /* 0x000fe80000000200 */
[----:B--2---:R-:W-:Y:S04]  /*42a0*/  LDSM.16.M88.4 R28, [R223] ;  /* 0x00000000df1c783b */ /* 0x004fe80000000200 */
[----:B------:R-:W2:Y:S04]  /*42b0*/  LDSM.16.M88.4 R64, [R135+0x4800] ;  /* 0x004800008740783b */ /* 0x000ea80000000200 */
[----:B------:R-:W4:Y:S01]  /*42c0*/  LDSM.16.M88.4 R60, [R135+0x5000] ;  /* 0x00500000873c783b */ /* 0x000f220000000200 */
[-C--:B-1----:R-:W-:Y:S03]  /*42d0*/  HMMA.16816.F32.BF16 R44, R8, R12.reuse, RZ ;  /* 0x0000000c082c723c */ /* 0x082fe600000418ff */
[----:B------:R-:W1:Y:S04]  /*42e0*/  LDSM.16.M88.4 R56, [R135+0x5800] ;  /* 0x005800008738783b */ /* 0x000e680000000200 */
[----:B------:R-:W1:Y:S01]  /*42f0*/  LDSM.16.M88.4 R52, [R135+0x6000] ;  /* 0x006000008734783b */ /* 0x000e620000000200 */
[----:B-----5:R-:W-:Y:S03]  /*4300*/  HMMA.16816.F32.BF16 R40, R20, R12, RZ ;  /* 0x0000000c1428723c */ /* 0x020fe600000418ff */
[----:B------:R-:W5:Y:S05]  /*4310*/  LDSM.16.M88.4 R48, [R135+0x6800] ;  /* 0x006800008730783b */ /* 0x000f6a0000000200 */
[----:B------:R-:W-:Y:S08]  /*4320*/  HMMA.16816.F32.BF16 R84, R8, R14, RZ ;  /* 0x0000000e0854723c */ /* 0x000ff000000418ff */
[-C--:B------:R-:W-:Y:S01]  /*4330*/  HMMA.16816.F32.BF16 R76, R16, R36.reuse, R44 ;  /* 0x00000024104c723c */ /* 0x080fe2000004182c */
[----:B------:R-:W1:Y:S07]  /*4340*/  LDSM.16.M88.4 R44, [R135+0x7000] ;  /* 0x00700000872c783b */ /* 0x000e6e0000000200 */
[----:B---3--:R-:W-:Y:S01]  /*4350*/  HMMA.16816.F32.BF16 R72, R32, R36, R40 ;  /* 0x000000242048723c */ /* 0x008fe20000041828 */
[----:B------:R-:W3:Y:S07]  /*4360*/  LDSM.16.M88.4 R40, [R135+0x7800] ;  /* 0x007800008728783b */ /* 0x000eee0000000200 */
[----:B--2---:R-:W-:Y:S08]  /*4370*/  HMMA.16816.F32.BF16 R96, R8, R64, RZ ;  /* 0x000000400860723c */ /* 0x004ff000000418ff */
[-C--:B------:R-:W-:Y:S08]  /*4380*/  HMMA.16816.F32.BF16 R92, R24, R68.reuse, R76 ;  /* 0x00000044185c723c */ /* 0x080ff0000004184c */
[----:B------:R-:W-:Y:S01]  /*4390*/  HMMA.16816.F32.BF16 R80, R28, R68, R72 ;  /* 0x000000441c50723c */ /* 0x000fe20000041848 */
[----:B------:R-:W-:Y:S07]  /*43a0*/  LDSM.16.M88.4 R72, [R220] ;  /* 0x00000000dc48783b */ /* 0x000fee0000000200 */
[----:B------:R-:W-:Y:S01]  /*43b0*/  HMMA.16816.F32.BF16 R76, R20, R14, RZ ;  /* 0x0000000e144c723c */ /* 0x000fe200000418ff */
[----:B------:R-:W2:Y:S07]  /*43c0*/  LDSM.16.M88.4 R12, [R224] ;  /* 0x00000000e00c783b */ /* 0x000eae0000000200 */
[C---:B------:R-:W-:Y:S08]  /*43d0*/  HMMA.16816.F32.BF16 R100, R8.reuse, R66, RZ ;  /* 0x000000420864723c */ /* 0x040ff000000418ff */
[C---:B----4-:R-:W-:Y:S08]  /*43e0*/  HMMA.16816.F32.BF16 R112, R8.reuse, R60, RZ ;  /* 0x0000003c0870723c */ /* 0x050ff000000418ff */
[C---:B------:R-:W-:Y:S08]  /*43f0*/  HMMA.16816.F32.BF16 R120, R8.reuse, R62, RZ ;  /* 0x0000003e0878723c */ /* 0x040ff000000418ff */
[C---:B-1----:R-:W-:Y:S08]  /*4400*/  HMMA.16816.F32.BF16 R128, R8.reuse, R56, RZ ;  /* 0x000000380880723c */ /* 0x042ff000000418ff */
[C---:B------:R-:W-:Y:S08]  /*4410*/  HMMA.16816.F32.BF16 R136, R8.reuse, R58, RZ ;  /* 0x0000003a0888723c */ /* 0x040ff000000418ff */
[C---:B------:R-:W-:Y:S08]  /*4420*/  HMMA.16816.F32.BF16 R140, R8.reuse, R52, RZ ;  /* 0x00000034088c723c */ /* 0x040ff000000418ff */
[C---:B------:R-:W-:Y:S08]  /*4430*/  HMMA.16816.F32.BF16 R144, R8.reuse, R54, RZ ;  /* 0x000000360890723c */ /* 0x040ff000000418ff */
[C---:B-----5:R-:W-:Y:S08]  /*4440*/  HMMA.16816.F32.BF16 R148, R8.reuse, R48, RZ ;  /* 0x000000300894723c */ /* 0x060ff000000418ff */
[C---:B------:R-:W-:Y:S08]  /*4450*/  HMMA.16816.F32.BF16 R156, R8.reuse, R50, RZ ;  /* 0x00000032089c723c */ /* 0x040ff000000418ff */
[C---:B------:R-:W-:Y:S08]  /*4460*/  HMMA.16816.F32.BF16 R160, R8.reuse, R44, RZ ;  /* 0x0000002c08a0723c */ /* 0x040ff000000418ff */
[C---:B---3--:R-:W-:Y:S08]  /*4470*/  HMMA.16816.F32.BF16 R164, R8.reuse, R40, RZ ;  /* 0x0000002808a4723c */ /* 0x048ff000000418ff */
[C---:B------:R-:W-:Y:S08]  /*4480*/  HMMA.16816.F32.BF16 R168, R8.reuse, R46, RZ ;  /* 0x0000002e08a8723c */ /* 0x040ff000000418ff */
[----:B------:R-:W-:Y:S01]  /*4490*/  HMMA.16816.F32.BF16 R176, R8, R42, RZ ;  /* 0x0000002a08b0723c */ /* 0x000fe200000418ff */
[----:B------:R-:W1:Y:S07]  /*44a0*/  LDSM.16.M88.4 R8, [R224+0x2000] ;  /* 0x00200000e008783b */ /* 0x000e6e0000000200 */
[C---:B------:R-:W-:Y:S08]  /*44b0*/  HMMA.16816.F32.BF16 R88, R20.reuse, R64, RZ ;  /* 0x000000401458723c */ /* 0x040ff000000418ff */
[C---:B------:R-:W-:Y:S01]  /*44c0*/  HMMA.16816.F32.BF16 R104, R20.reuse, R66, RZ ;  /* 0x000000421468723c */ /* 0x040fe200000418ff */
[----:B------:R-:W3:Y:S07]  /*44d0*/  LDSM.16.M88.4 R64, [R221+0x4800] ;  /* 0x00480000dd40783b */ /* 0x000eee0000000200 */
[C---:B------:R-:W-:Y:S08]  /*44e0*/  HMMA.16816.F32.BF16 R108, R20.reuse, R60, RZ ;  /* 0x0000003c146c723c */ /* 0x040ff000000418ff */
[----:B------:R-:W-:Y:S08]  /*44f0*/  HMMA.16816.F32.BF16 R116, R20, R62, RZ ;  /* 0x0000003e1474723c */ /* 0x000ff000000418ff */
[----:B------:R-:W-:Y:S08]  /*4500*/  HMMA.16816.F32.BF16 R60, R32, R38, R76 ;  /* 0x00000026203c723c */ /* 0x000ff0000004184c */
[----:B--2---:R-:W-:Y:S08]  /*4510*/  HMMA.16816.F32.BF16 R76, R12, R72, R80 ;  /* 0x000000480c4c723c */ /* 0x004ff00000041850 */
[C---:B------:R-:W-:Y:S08]  /*4520*/  HMMA.16816.F32.BF16 R200, R20.reuse, R40, RZ ;  /* 0x0000002814c8723c */ /* 0x040ff000000418ff */
[----:B------:R-:W-:Y:S08]  /*4530*/  HMMA.16816.F32.BF16 R192, R20, R42, RZ ;  /* 0x0000002a14c0723c */ /* 0x000ff000000418ff */
[----:B------:R-:W-:Y:S01]  /*4540*/  HMMA.16816.F32.BF16 R40, R16, R38, R84 ;  /* 0x000000261028723c */ /* 0x000fe20000041854 */
[----:B------:R-:W2:Y:S01]  /*4550*/  LDSM.16.M88.4 R36, [R226+0x800] ;  /* 0x00080000e224783b */ /* 0x000ea20000000200 */
[----:B------:R-:W-:-:S04]  /*4560*/  FMUL.FTZ R0, R76, c[0x0][0x2ec] ;  /* 0x0000bb004c007a20 */ /* 0x000fc80000410000 */
[----:B------:R4:W5:Y:S02]  /*4570*/  MUFU.TANH R235, R0 ;  /* 0x0000000000eb7308 */ /* 0x0009640000002400 */
[C---:B------:R-:W-:Y:S08]  /*4580*/  HMMA.16816.F32.BF16 R184, R20.reuse, R48, RZ ;  /* 0x0000003014b8723c */ /* 0x040ff000000418ff */
[----:B------:R-:W-:Y:S01]  /*4590*/  HMMA.16816.F32.BF16 R188, R20, R50, RZ ;  /* 0x0000003214bc723c */ /* 0x000fe200000418ff */
[----:B------:R-:W-:-:S02]  /*45a0*/  IMAD.MOV.U32 R238, RZ, RZ, R194 ;  /* 0x000000ffffee7224 */ /* 0x000fc400078e00c2 */
[----:B------:R-:W-:Y:S02]  /*45b0*/  IMAD.MOV.U32 R237, RZ, RZ, R195 ;  /* 0x000000ffffed7224 */ /* 0x000fe400078e00c3 */
[----:B------:R-:W-:Y:S02]  /*45c0*/  IMAD.MOV.U32 R7, RZ, RZ, R192 ;  /* 0x000000ffff077224 */ /* 0x000fe400078e00c0 */
[----:B----4-:R-:W-:Y:S01]  /*45d0*/  FMUL.FTZ R0, R77, c[0x0][0x2ec] ;  /* 0x0000bb004d007a20 */ /* 0x010fe20000410000 */
[----:B------:R-:W-:Y:S01]  /*45e0*/  HMMA.16816.F32.BF16 R48, R28, R70, R60 ;  /* 0x000000461c30723c */ /* 0x000fe2000004183c */
[----:B------:R-:W-:Y:S02]  /*45f0*/  IMAD.MOV.U32 R6, RZ, RZ, R193 ;  /* 0x000000ffff067224 */ /* 0x000fe400078e00c1 */
[----:B------:R4:W1:Y:S05]  /*4600*/  MUFU.TANH R236, R0 ;  /* 0x0000000000ec7308 */ /* 0x00086a0000002400 */
[C---:B------:R-:W-:Y:S08]  /*4610*/  HMMA.16816.F32.BF16 R124, R20.reuse, R56, RZ ;  /* 0x00000038147c723c */ /* 0x040ff000000418ff */
[----:B------:R-:W-:Y:S01]  /*4620*/  HMMA.16816.F32.BF16 R152, R20, R58, RZ ;  /* 0x0000003a1498723c */ /* 0x000fe200000418ff */
[----:B----4-:R-:W-:-:S04]  /*4630*/  FMUL.FTZ R0, R78, c[0x0][0x2ec] ;  /* 0x0000bb004e007a20 */ /* 0x010fc80000410000 */
[----:B------:R4:W-:Y:S03]  /*4640*/  MUFU.TANH R250, R0 ;  /* 0x0000000000fa7308 */ /* 0x0009e60000002400 */
[----:B-1----:R-:W-:Y:S08]  /*4650*/  HMMA.16816.F32.BF16 R56, R8, R72, R92 ;  /* 0x000000480838723c */ /* 0x002ff0000004185c */
[----:B------:R-:W-:Y:S01]  /*4660*/  HMMA.16816.F32.BF16 R196, R20, R44, RZ ;  /* 0x0000002c14c4723c */ /* 0x000fe200000418ff */
[----:B----4-:R-:W-:-:S07]  /*4670*/  FMUL.FTZ R0, R79, c[0x0][0x2ec] ;  /* 0x0000bb004f007a20 */ /* 0x010fce0000410000 */
[----:B------:R-:W-:Y:S01]  /*4680*/  HMMA.16816.F32.BF16 R228, R20, R46, RZ ;  /* 0x0000002e14e4723c */ /* 0x000fe200000418ff */
[----:B------:R1:W-:Y:S07]  /*4690*/  MUFU.TANH R252, R0 ;  /* 0x0000000000fc7308 */ /* 0x0003ee0000002400 */
[----:B------:R-:W-:Y:S01]  /*46a0*/  HMMA.16816.F32.BF16 R44, R24, R70, R40 ;  /* 0x00000046182c723c */ /* 0x000fe20000041828 */
[----:B------:R-:W4:Y:S07]  /*46b0*/  LDSM.16.M88.4 R40, [R220+0x800] ;  /* 0x00080000dc28783b */ /* 0x000f2e0000000200 */
[----:B---3--:R-:W-:Y:S01]  /*46c0*/  HMMA.16816.F32.BF16 R60, R32, R64, R88 ;  /* 0x00000040203c723c */ /* 0x008fe20000041858 */
[----:B-1----:R-:W-:-:S04]  /*46d0*/  FMUL.FTZ R0, R56, c[0x0][0x2ec] ;  /* 0x0000bb0038007a20 */ /* 0x002fc80000410000 */
[----:B------:R1:W3:Y:S03]  /*46e0*/  MUFU.TANH R249, R0 ;  /* 0x0000000000f97308 */ /* 0x0002e60000002400 */
[C---:B------:R-:W-:Y:S08]  /*46f0*/  HMMA.16816.F32.BF16 R172, R20.reuse, R52, RZ ;  /* 0x0000003414ac723c */ /* 0x040ff000000418ff */
[----:B------:R-:W-:Y:S01]  /*4700*/  HMMA.16816.F32.BF16 R180, R20, R54, RZ ;  /* 0x0000003614b4723c */ /* 0x000fe200000418ff */
[----:B------:R-:W3:Y:S01]  /*4710*/  LDSM.16.M88.4 R20, [R221+0x5000] ;  /* 0x00500000dd14783b */ /* 0x000ee20000000200 */
[----:B-1----:R-:W-:-:S06]  /*4720*/  FMUL.FTZ R0, R57, c[0x0][0x2ec] ;  /* 0x0000bb0039007a20 */ /* 0x002fcc0000410000 */
[----:B------:R-:W-:Y:S01]  /*4730*/  HMMA.16816.F32.BF16 R52, R12, R74, R48 ;  /* 0x0000004a0c34723c */ /* 0x000fe20000041830 */
[----:B------:R-:W1:Y:S01]  /*4740*/  LDSM.16.M88.4 R48, [R221+0x5800] ;  /* 0x00580000dd30783b */ /* 0x000e620000000200 */
[----:B------:R2:W-:Y:S06]  /*4750*/  MUFU.TANH R251, R0 ;  /* 0x0000000000fb7308 */ /* 0x0005ec0000002400 */
[----:B------:R-:W-:Y:S08]  /*4760*/  HMMA.16816.F32.BF16 R80, R16, R64, R96 ;  /* 0x000000401050723c */ /* 0x000ff00000041860 */
[----:B------:R-:W-:Y:S01]  /*4770*/  HMMA.16816.F32.BF16 R72, R8, R74, R44 ;  /* 0x0000004a0848723c */ /* 0x000fe2000004182c */
[----:B--2---:R-:W-:-:S04]  /*4780*/  FMUL.FTZ R0, R58, c[0x0][0x2ec] ;  /* 0x0000bb003a007a20 */ /* 0x004fc80000410000 */
[----:B------:R2:W1:Y:S03]  /*4790*/  MUFU.TANH R233, R0 ;  /* 0x0000000000e97308 */ /* 0x0004660000002400 */
[----:B------:R-:W-:Y:S08]  /*47a0*/  HMMA.16816.F32.BF16 R44, R28, R36, R60 ;  /* 0x000000241c2c723c */ /* 0x000ff0000004183c */
[----:B------:R-:W-:Y:S01]  /*47b0*/  HMMA.16816.F32.BF16 R88, R16, R66, R100 ;  /* 0x000000421058723c */ /* 0x000fe20000041864 */
[----:B--2---:R-:W-:-:S07]  /*47c0*/  FMUL.FTZ R0, R59, c[0x0][0x2ec] ;  /* 0x0000bb003b007a20 */ /* 0x004fce0000410000 */
[----:B------:R-:W-:Y:S01]  /*47d0*/  HMMA.16816.F32.BF16 R64, R32, R66, R104 ;  /* 0x000000422040723c */ /* 0x000fe20000041868 */
[----:B------:R2:W1:Y:S07]  /*47e0*/  MUFU.TANH R247, R0 ;  /* 0x0000000000f77308 */ /* 0x00046e0000002400 */
[----:B------:R-:W-:Y:S08]  /*47f0*/  HMMA.16816.F32.BF16 R56, R24, R36, R80 ;  /* 0x000000241838723c */ /* 0x000ff00000041850 */
[----:B----4-:R-:W-:Y:S01]  /*4800*/  HMMA.16816.F32.BF16 R44, R12, R40, R44 ;  /* 0x000000280c2c723c */ /* 0x010fe2000004182c */
[----:B--2---:R-:W-:-:S04]  /*4810*/  FMUL.FTZ R0, R52, c[0x0][0x2ec] ;  /* 0x0000bb0034007a20 */ /* 0x004fc80000410000 */
[----:B------:R2:W4:Y:S03]  /*4820*/  MUFU.TANH R245, R0 ;  /* 0x0000000000f57308 */ /* 0x0005260000002400 */
[-C--:B---3--:R-:W-:Y:S08]  /*4830*/  HMMA.16816.F32.BF16 R68, R32, R20.reuse, R108 ;  /* 0x000000142044723c */ /* 0x088ff0000004186c */
[----:B------:R-:W-:Y:S01]  /*4840*/  HMMA.16816.F32.BF16 R84, R16, R20, R112 ;  /* 0x000000141054723c */ /* 0x000fe20000041870 */
[----:B--2---:R-:W-:-:S07]  /*4850*/  FMUL.FTZ R0, R53, c[0x0][0x2ec] ;  /* 0x0000bb0035007a20 */ /* 0x004fce0000410000 */
[-C--:B------:R-:W-:Y:S01]  /*4860*/  HMMA.16816.F32.BF16 R76, R16, R22.reuse, R120 ;  /* 0x00000016104c723c */ /* 0x080fe20000041878 */
[----:B-----5:R-:W-:Y:S01]  /*4870*/  IMAD.MOV.U32 R115, RZ, RZ, R235 ;  /* 0x000000ffff737224 */ /* 0x020fe200078e00eb */
[----:B------:R2:W-:Y:S05]  /*4880*/  MUFU.TANH R248, R0 ;  /* 0x0000000000f87308 */ /* 0x0005ea0000002400 */
[----:B------:R-:W-:Y:S01]  /*4890*/  IMAD.MOV.U32 R123, RZ, RZ, R7 ;  /* 0x000000ffff7b7224 */ /* 0x000fe200078e0007 */
[----:B------:R-:W-:Y:S01]  /*48a0*/  HMMA.16816.F32.BF16 R80, R32, R22, R116 ;  /* 0x000000162050723c */ /* 0x000fe20000041874 */
[----:B------:R-:W3:Y:S01]  /*48b0*/  LDSM.16.M88.4 R20, [R226+0x1000] ;  /* 0x00100000e214783b */ /* 0x000ee20000000200 */
[----:B------:R-:W-:-:S05]  /*48c0*/  IADD3 R7, R3, 0x8, RZ ;  /* 0x0000000803077810 */ /* 0x000fca0007ffe0ff */
[----:B------:R-:W-:Y:S01]  /*48d0*/  IMAD.MOV.U32 R117, RZ, RZ, R238 ;  /* 0x000000ffff757224 */ /* 0x000fe200078e00ee */
[----:B------:R-:W-:Y:S01]  /*48e0*/  HMMA.16816.F32.BF16 R60, R8, R40, R56 ;  /* 0x00000028083c723c */ /* 0x000fe20000041838 */
[----:B------:R-:W-:Y:S02]  /*48f0*/  IMAD.MOV.U32 R119, RZ, RZ, R237 ;  /* 0x000000ffff777224 */ /* 0x000fe400078e00ed */
[----:B--2---:R-:W-:Y:S02]  /*4900*/  FMUL.FTZ R0, R54, c[0x0][0x2ec] ;  /* 0x0000bb0036007a20 */ /* 0x004fe40000410000 */
[----:B------:R-:W-:Y:S02]  /*4910*/  IMAD.MOV.U32 R118, RZ, RZ, R236 ;  /* 0x000000ffff767224 */ /* 0x000fe400078e00ec */
[----:B------:R2:W5:Y:S01]  /*4920*/  MUFU.TANH R215, R0 ;  /* 0x0000000000d77308 */ /* 0x0005620000002400 */
[----:B------:R-:W-:Y:S08]  /*4930*/  HMMA.16816.F32.BF16 R56, R28, R38, R64 ;  /* 0x000000261c38723c */ /* 0x000ff00000041840 */
[----:B-1----:R-:W-:Y:S01]  /*4940*/  HMMA.16816.F32.BF16 R92, R32, R48, R124 ;  /* 0x00000030205c723c */ /* 0x002fe2000004187c */
[----:B--2---:R-:W-:-:S07]  /*4950*/  FMUL.FTZ R0, R55, c[0x0][0x2ec] ;  /* 0x0000bb0037007a20 */ /* 0x004fce0000410000 */
[----:B------:R-:W-:Y:S01]  /*4960*/  HMMA.16816.F32.BF16 R96, R16, R48, R128 ;  /* 0x000000301060723c */ /* 0x000fe20000041880 */
[----:B------:R-:W-:Y:S01]  /*4970*/  IMAD.MOV.U32 R126, RZ, RZ, R6 ;  /* 0x000000ffff7e7224 */ /* 0x000fe200078e0006 */
[----:B------:R-:W-:Y:S01]  /*4980*/  IADD3 R6, R3, 0x40, RZ ;  /* 0x0000004003067810 */ /* 0x000fe20007ffe0ff */
[----:B------:R1:W-:Y:S05]  /*4990*/  MUFU.TANH R246, R0 ;  /* 0x0000000000f67308 */ /* 0x0003ea0000002400 */
[----:B------:R-:W-:Y:S01]  /*49a0*/  HMMA.16816.F32.BF16 R52, R24, R38, R88 ;  /* 0x000000261834723c */ /* 0x000fe20000041858 */
[----:B------:R-:W-:Y:S04]  /*49b0*/  LDSM.16.M88.4 R36, [R220+0x1000] ;  /* 0x00100000dc24783b */ /* 0x000fe80000000200 */
[----:B------:R-:W2:Y:S03]  /*49c0*/  LDSM.16.M88.4 R88, [R221+0x7800] ;  /* 0x00780000dd58783b */ /* 0x000ea60000000200 */
[----:B---3--:R-:W-:Y:S01]  /*49d0*/  HMMA.16816.F32.BF16 R64, R28, R20, R68 ;  /* 0x000000141c40723c */ /* 0x008fe20000041844 */
[----:B-1----:R-:W-:-:S04]  /*49e0*/  FMUL.FTZ R0, R72, c[0x0][0x2ec] ;  /* 0x0000bb0048007a20 */ /* 0x002fc80000410000 */
[----:B------:R1:W3:Y:S03]  /*49f0*/  MUFU.TANH R134, R0 ;  /* 0x0000000000867308 */ /* 0x0002e60000002400 */
[C---:B------:R-:W-:Y:S01]  /*4a00*/  HMMA.16816.F32.BF16 R68, R24.reuse, R20, R84 ;  /* 0x000000141844723c */ /* 0x040fe20000041854 */
[----:B------:R-:W3:Y:S07]  /*4a10*/  LDSM.16.M88.4 R84, [R221+0x7000] ;  /* 0x00700000dd54783b */ /* 0x000eee0000000200 */
[----:B------:R-:W-:Y:S01]  /*4a20*/  HMMA.16816.F32.BF16 R76, R24, R22, R76 ;  /* 0x00000016184c723c */ /* 0x000fe2000004184c */
[----:B-1----:R-:W-:-:S04]  /*4a30*/  FMUL.FTZ R0, R73, c[0x0][0x2ec] ;  /* 0x0000bb0049007a20 */ /* 0x002fc80000410000 */
[----:B------:R1:W-:Y:S03]  /*4a40*/  MUFU.TANH R244, R0 ;  /* 0x0000000000f47308 */ /* 0x0003e60000002400 */
[----:B--2---:R-:W-:Y:S01]  /*4a50*/  HMMA.16816.F32.BF16 R164, R16, R88, R164 ;  /* 0x0000005810a4723c */ /* 0x004fe200000418a4 */
[----:B-1----:R-:W-:-:S07]  /*4a60*/  FMUL.FTZ R0, R74, c[0x0][0x2ec] ;  /* 0x0000bb004a007a20 */ /* 0x002fce0000410000 */
[C---:B------:R-:W-:Y:S01]  /*4a70*/  HMMA.16816.F32.BF16 R216, R16.reuse, R90, R176 ;  /* 0x0000005a10d8723c */ /* 0x040fe200000418b0 */
[----:B------:R1:W2:Y:S07]  /*4a80*/  MUFU.TANH R113, R0 ;  /* 0x0000000000717308 */ /* 0x0002ae0000002400 */
[C---:B---3--:R-:W-:Y:S08]  /*4a90*/  HMMA.16816.F32.BF16 R160, R16.reuse, R84, R160 ;  /* 0x0000005410a0723c */ /* 0x048ff000000418a0 */
[----:B------:R-:W-:Y:S01]  /*4aa0*/  HMMA.16816.F32.BF16 R192, R16, R86, R168 ;  /* 0x0000005610c0723c */ /* 0x000fe200000418a8 */
[----:B-1----:R-:W-:-:S04]  /*4ab0*/  FMUL.FTZ R0, R75, c[0x0][0x2ec] ;  /* 0x0000bb004b007a20 */ /* 0x002fc80000410000 */
[----:B------:R1:W3:Y:S03]  /*4ac0*/  MUFU.TANH R122, R0 ;  /* 0x00000000007a7308 */ /* 0x0002e60000002400 */
[-C--:B------:R-:W-:Y:S08]  /*4ad0*/  HMMA.16816.F32.BF16 R72, R12, R42.reuse, R56 ;  /* 0x0000002a0c48723c */ /* 0x080ff00000041838 */
[----:B------:R-:W-:Y:S01]  /*4ae0*/  HMMA.16816.F32.BF16 R56, R8, R42, R52 ;  /* 0x0000002a0838723c */ /* 0x000fe20000041834 */
[----:B------:R-:W2:Y:S01]  /*4af0*/  LDSM.16.M88.4 R40, [R221+0x6800] ;  /* 0x00680000dd28783b */ /* 0x000ea20000000200 */
[----:B-1----:R-:W-:-:S06]  /*4b00*/  FMUL.FTZ R0, R44, c[0x0][0x2ec] ;  /* 0x0000bb002c007a20 */ /* 0x002fcc0000410000 */
[-C--:B------:R-:W-:Y:S01]  /*4b10*/  HMMA.16816.F32.BF16 R52, R12, R36.reuse, R64 ;  /* 0x000000240c34723c */ /* 0x080fe20000041840 */
[----:B------:R1:W1:Y:S07]  /*4b20*/  MUFU.TANH R120, R0 ;  /* 0x0000000000787308 */ /* 0x00026e0000002400 */
[----:B------:R-:W-:Y:S08]  /*4b30*/  HMMA.16816.F32.BF16 R64, R8, R36, R68 ;  /* 0x000000240840723c */ /* 0x000ff00000041844 */
[----:B------:R-:W-:Y:S01]  /*4b40*/  HMMA.16816.F32.BF16 R68, R16, R50, R136 ;  /* 0x000000321044723c */ /* 0x000fe20000041888 */
[----:B-1----:R-:W-:-:S04]  /*4b50*/  FMUL.FTZ R0, R45, c[0x0][0x2ec] ;  /* 0x0000bb002d007a20 */ /* 0x002fc80000410000 */
[----:B------:R1:W-:Y:S03]  /*4b60*/  MUFU.TANH R234, R0 ;  /* 0x0000000000ea7308 */ /* 0x0003e60000002400 */
[----:B--2---:R-:W-:Y:S01]  /*4b70*/  HMMA.16816.F32.BF16 R104, R16, R40, R148 ;  /* 0x000000281068723c */ /* 0x004fe20000041894 */
[----:B-1----:R-:W-:-:S07]  /*4b80*/  FMUL.FTZ R0, R46, c[0x0][0x2ec] ;  /* 0x0000bb002e007a20 */ /* 0x002fce0000410000 */
[----:B------:R-:W-:Y:S01]  /*4b90*/  HMMA.16816.F32.BF16 R108, R16, R42, R156 ;  /* 0x0000002a106c723c */ /* 0x000fe2000004189c */
[----:B------:R1:W2:Y:S02]  /*4ba0*/  MUFU.TANH R121, R0 ;  /* 0x0000000000797308 */ /* 0x0002a40000002400 */
[----:B-1----:R-:W-:Y:S02]  /*4bb0*/  FMUL.FTZ R0, R47, c[0x0][0x2ec] ;  /* 0x0000bb002f007a20 */ /* 0x002fe40000410000 */
[----:B------:R-:W1:Y:S04]  /*4bc0*/  LDSM.16.M88.4 R44, [R221+0x6000] ;  /* 0x00600000dd2c783b */ /* 0x000e680000000200 */
[----:B------:R2:W-:Y:S02]  /*4bd0*/  MUFU.TANH R214, R0 ;  /* 0x0000000000d67308 */ /* 0x0005e40000002400 */
[----:B--2---:R-:W-:-:S06]  /*4be0*/  FMUL.FTZ R0, R60, c[0x0][0x2ec] ;  /* 0x0000bb003c007a20 */ /* 0x004fcc0000410000 */
[----:B------:R2:W1:Y:S02]  /*4bf0*/  MUFU.TANH R116, R0 ;  /* 0x0000000000747308 */ /* 0x0004640000002400 */
[----:B--2---:R-:W-:Y:S01]  /*4c00*/  FMUL.FTZ R0, R61, c[0x0][0x2ec] ;  /* 0x0000bb003d007a20 */ /* 0x004fe20000410000 */
[----:B-1----:R-:W-:Y:S05]  /*4c10*/  HMMA.16816.F32.BF16 R100, R16, R46, R144 ;  /* 0x0000002e1064723c */ /* 0x002fea0000041890 */
[----:B------:R1:W-:Y:S02]  /*4c20*/  MUFU.TANH R213, R0 ;  /* 0x0000000000d57308 */ /* 0x0003e40000002400 */
[----:B-1----:R-:W-:-:S06]  /*4c30*/  FMUL.FTZ R0, R62, c[0x0][0x2ec] ;  /* 0x0000bb003e007a20 */ /* 0x002fcc0000410000 */
[----:B------:R1:W2:Y:S02]  /*4c40*/  MUFU.TANH R112, R0 ;  /* 0x0000000000707308 */ /* 0x0002a40000002400 */
[----:B-1----:R-:W-:Y:S02]  /*4c50*/  FMUL.FTZ R0, R63, c[0x0][0x2ec] ;  /* 0x0000bb003f007a20 */ /* 0x002fe40000410000 */
[----:B------:R-:W-:Y:S01]  /*4c60*/  HMMA.16816.F32.BF16 R60, R28, R22, R80 ;  /* 0x000000161c3c723c */ /* 0x000fe20000041850 */
[----:B------:R-:W1:Y:S03]  /*4c70*/  LDSM.16.M88.4 R20, [R226+0x1800] ;  /* 0x00180000e214783b */ /* 0x000e660000000200 */
[----:B------:R2:W1:Y:S04]  /*4c80*/  MUFU.TANH R127, R0 ;  /* 0x00000000007f7308 */ /* 0x0004680000002400 */
[----:B------:R-:W-:Y:S01]  /*4c90*/  HMMA.16816.F32.BF16 R80, R16, R44, R140 ;  /* 0x0000002c1050723c */ /* 0x000fe2000004188c */
[----:B------:R-:W1:Y:S01]  /*4ca0*/  LDSM.16.M88.4 R16, [R220+0x1800] ;  /* 0x00180000dc10783b */ /* 0x000e620000000200 */
[----:B--2---:R-:W-:-:S04]  /*4cb0*/  FMUL.FTZ R0, R72, c[0x0][0x2ec] ;  /* 0x0000bb0048007a20 */ /* 0x004fc80000410000 */
[----:B------:R2:W1:Y:S02]  /*4cc0*/  MUFU.TANH R128, R0 ;  /* 0x0000000000807308 */ /* 0x0004640000002400 */
[----:B--2---:R-:W-:-:S06]  /*4cd0*/  FMUL.FTZ R0, R73, c[0x0][0x2ec] ;  /* 0x0000bb0049007a20 */ /* 0x004fcc0000410000 */
[----:B------:R2:W-:Y:S02]  /*4ce0*/  MUFU.TANH R212, R0 ;  /* 0x0000000000d47308 */ /* 0x0005e40000002400 */
[----:B--2---:R-:W-:-:S06]  /*4cf0*/  FMUL.FTZ R0, R74, c[0x0][0x2ec] ;  /* 0x0000bb004a007a20 */ /* 0x004fcc0000410000 */
[----:B------:R2:W1:Y:S02]  /*4d00*/  MUFU.TANH R130, R0 ;  /* 0x0000000000827308 */ /* 0x0004640000002400 */
[----:B--2---:R-:W-:Y:S02]  /*4d10*/  FMUL.FTZ R0, R75, c[0x0][0x2ec] ;  /* 0x0000bb004b007a20 */ /* 0x004fe40000410000 */
[----:B------:R-:W-:Y:S04]  /*4d20*/  HMMA.16816.F32.BF16 R72, R32, R46, R180 ;  /* 0x0000002e2048723c */ /* 0x000fe800000418b4 */
[----:B------:R2:W-:Y:S02]  /*4d30*/  MUFU.TANH R211, R0 ;  /* 0x0000000000d37308 */ /* 0x0005e40000002400 */
[----:B--2---:R-:W-:-:S06]  /*4d40*/  FMUL.FTZ R0, R56, c[0x0][0x2ec] ;  /* 0x0000bb0038007a20 */ /* 0x004fcc0000410000 */
[----:B------:R2:W1:Y:S02]  /*4d50*/  MUFU.TANH R114, R0 ;  /* 0x0000000000727308 */ /* 0x0004640000002400 */
[----:B--2---:R-:W-:-:S06]  /*4d60*/  FMUL.FTZ R0, R57, c[0x0][0x2ec] ;  /* 0x0000bb0039007a20 */ /* 0x004fcc0000410000 */
[----:B------:R2:W-:Y:S02]  /*4d70*/  MUFU.TANH R210, R0 ;  /* 0x0000000000d27308 */ /* 0x0005e40000002400 */
[----:B--2---:R-:W-:-:S06]  /*4d80*/  FMUL.FTZ R0, R58, c[0x0][0x2ec] ;  /* 0x0000bb003a007a20 */ /* 0x004fcc0000410000 */
[----:B------:R2:W1:Y:S02]  /*4d90*/  MUFU.TANH R125, R0 ;  /* 0x00000000007d7308 */ /* 0x0004640000002400 */
[----:B--2---:R-:W-:Y:S02]  /*4da0*/  FMUL.FTZ R0, R59, c[0x0][0x2ec] ;  /* 0x0000bb003b007a20 */ /* 0x004fe40000410000 */
[----:B------:R-:W-:Y:S04]  /*4db0*/  HMMA.16816.F32.BF16 R56, R8, R38, R76 ;  /* 0x000000260838723c */ /* 0x000fe8000004184c */
[----:B------:R2:W1:Y:S04]  /*4dc0*/  MUFU.TANH R208, R0 ;  /* 0x0000000000d07308 */ /* 0x0004680000002400 */
[----:B------:R-:W-:Y:S07]  /*4dd0*/  HMMA.16816.F32.BF16 R76, R32, R40, R184 ;  /* 0x00000028204c723c */ /* 0x000fee00000418b8 */
[----:B------:R-:W-:-:S02]  /*4de0*/  IMAD.MOV.U32 R187, RZ, RZ, R119 ;  /* 0x000000ffffbb7224 */ /* 0x000fc400078e0077 */
[----:B------:R-:W-:Y:S02]  /*4df0*/  IMAD.MOV.U32 R184, RZ, RZ, R123 ;  /* 0x000000ffffb87224 */ /* 0x000fe400078e007b */
[----:B--2---:R-:W-:Y:S02]  /*4e00*/  FMUL.FTZ R0, R52, c[0x0][0x2ec] ;  /* 0x0000bb0034007a20 */ /* 0x004fe40000410000 */
[----:B------:R-:W-:Y:S02]  /*4e10*/  IMAD.MOV.U32 R186, RZ, RZ, R117 ;  /* 0x000000ffffba7224 */ /* 0x000fe400078e0075 */
[----:B------:R2:W1:Y:S01]  /*4e20*/  MUFU.TANH R206, R0 ;  /* 0x0000000000ce7308 */ /* 0x0004620000002400 */
[----:B------:R-:W-:Y:S02]  /*4e30*/  IMAD.MOV.U32 R185, RZ, RZ, R126 ;  /* 0x000000ffffb97224 */ /* 0x000fe400078e007e */
[----:B--2---:R-:W-:-:S05]  /*4e40*/  FMUL.FTZ R0, R53, c[0x0][0x2ec] ;  /* 0x0000bb0035007a20 */ /* 0x004fca0000410000 */
[----:B------:R2:W1:Y:S02]  /*4e50*/  MUFU.TANH R209, R0 ;  /* 0x0000000000d17308 */ /* 0x0004640000002400 */
[----:B--2---:R-:W-:-:S06]  /*4e60*/  FMUL.FTZ R0, R54, c[0x0][0x2ec] ;  /* 0x0000bb0036007a20 */ /* 0x004fcc0000410000 */
[----:B------:R2:W-:Y:S02]  /*4e70*/  MUFU.TANH R207, R0 ;  /* 0x0000000000cf7308 */ /* 0x0005e40000002400 */
[----:B--2---:R-:W-:Y:S02]  /*4e80*/  FMUL.FTZ R0, R55, c[0x0][0x2ec] ;  /* 0x0000bb0037007a20 */ /* 0x004fe40000410000 */
[----:B------:R-:W-:Y:S04]  /*4e90*/  HMMA.16816.F32.BF16 R52, R12, R38, R60 ;  /* 0x000000260c34723c */ /* 0x000fe8000004183c */
[----:B------:R2:W-:Y:S04]  /*4ea0*/  MUFU.TANH R170, R0 ;  /* 0x0000000000aa7308 */ /* 0x0005e80000002400 */
[----:B-1----:R-:W-:Y:S08]  /*4eb0*/  HMMA.16816.F32.BF16 R36, R28, R20, R92 ;  /* 0x000000141c24723c */ /* 0x002ff0000004185c */
[----:B------:R-:W-:Y:S01]  /*4ec0*/  HMMA.16816.F32.BF16 R60, R32, R50, R152 ;  /* 0x00000032203c723c */ /* 0x000fe20000041898 */
[----:B--2---:R-:W-:-:S04]  /*4ed0*/  FMUL.FTZ R0, R64, c[0x0][0x2ec] ;  /* 0x0000bb0040007a20 */ /* 0x004fc80000410000 */
[----:B------:R1:W-:Y:S03]  /*4ee0*/  MUFU.TANH R168, R0 ;  /* 0x0000000000a87308 */ /* 0x0003e60000002400 */
[----:B------:R-:W-:Y:S08]  /*4ef0*/  HMMA.16816.F32.BF16 R92, R32, R42, R188 ;  /* 0x0000002a205c723c */ /* 0x000ff000000418bc */
[----:B------:R-:W-:Y:S01]  /*4f00*/  HMMA.16816.F32.BF16 R48, R12, R16, R36 ;  /* 0x000000100c30723c */ /* 0x000fe20000041824 */
[----:B-1----:R-:W-:-:S07]  /*4f10*/  FMUL.FTZ R0, R65, c[0x0][0x2ec] ;  /* 0x0000bb0041007a20 */ /* 0x002fce0000410000 */
[----:B------:R-:W-:Y:S01]  /*4f20*/  HMMA.16816.F32.BF16 R36, R24, R20, R96 ;  /* 0x000000141824723c */ /* 0x000fe20000041860 */
[----:B------:R1:W-:Y:S07]  /*4f30*/  MUFU.TANH R205, R0 ;  /* 0x0000000000cd7308 */ /* 0x0003ee0000002400 */
[----:B------:R-:W-:Y:S01]  /*4f40*/  HMMA.16816.F32.BF16 R40, R28, R22, R60 ;  /* 0x000000161c28723c */ /* 0x000fe2000004183c */
[----:B-1----:R-:W-:-:S04]  /*4f50*/  FMUL.FTZ R0, R66, c[0x0][0x2ec] ;  /* 0x0000bb0042007a20 */ /* 0x002fc80000410000 */
[----:B------:R1:W2:Y:S02]  /*4f60*/  MUFU.TANH R154, R0 ;  /* 0x00000000009a7308 */ /* 0x0002a40000002400 */
[----:B-1----:R-:W-:Y:S02]  /*4f70*/  FMUL.FTZ R0, R67, c[0x0][0x2ec] ;  /* 0x0000bb0043007a20 */ /* 0x002fe40000410000 */
[----:B------:R-:W-:Y:S04]  /*4f80*/  HMMA.16816.F32.BF16 R64, R32, R44, R172 ;  /* 0x0000002c2040723c */ /* 0x000fe800000418ac */
[----:B------:R1:W1:Y:S04]  /*4f90*/  MUFU.TANH R157, R0 ;  /* 0x00000000009d7308 */ /* 0x0002680000002400 */
[----:B------:R-:W-:Y:S08]  /*4fa0*/  HMMA.16816.F32.BF16 R44, R24, R22, R68 ;  /* 0x00000016182c723c */ /* 0x000ff00000041844 */
[----:B------:R-:W-:Y:S01]  /*4fb0*/  HMMA.16816.F32.BF16 R20, R8, R16, R36 ;  /* 0x000000100814723c */ /* 0x000fe20000041824 */
[----:B-1----:R-:W-:-:S04]  /*4fc0*/  FMUL.FTZ R0, R52, c[0x0][0x2ec] ;  /* 0x0000bb0034007a20 */ /* 0x002fc80000410000 */
[----:B------:R1:W1:Y:S03]  /*4fd0*/  MUFU.TANH R156, R0 ;  /* 0x00000000009c7308 */ /* 0x0002660000002400 */
[----:B------:R-:W-:Y:S01]  /*4fe0*/  HMMA.16816.F32.BF16 R68, R32, R88, R200 ;  /* 0x000000582044723c */ /* 0x000fe200000418c8 */
[----:B-1----:R-:W-:Y:S11]  /*4ff0*/  FMUL.FTZ R0, R53, c[0x0][0x2ec] ;  /* 0x0000bb0035007a20 */ /* 0x002ff60000410000 */
[----:B------:R-:W-:Y:S04]  /*5000*/  @!UPT UIADD3 URZ, URZ, URZ, URZ ;  /* 0x0000003f3f3ff290 */ /* 0x000fe8000fffe03f */
[----:B------:R-:W-:Y:S01]  /*5010*/  FMUL.FTZ R5, R20, c[0x0][0x2ec] ;  /* 0x0000bb0014057a20 */ /* 0x000fe20000410000 */
[----:B------:R-:W-:Y:S01]  /*5020*/  IADD3 R20, R3, UR13, RZ ;  /* 0x0000000d03147c10 */ /* 0x000fe2000fffe0ff */
[----:B------:R1:W-:Y:S01]  /*5030*/  MUFU.TANH R204, R0 ;  /* 0x0000000000cc7308 */ /* 0x0003e20000002400 */
[----:B------:R-:W-:Y:S01]  /*5040*/  FMUL.FTZ R36, R21, c[0x0][0x2ec] ;  /* 0x0000bb0015247a20 */ /* 0x000fe20000410000 */
[----:B------:R-:W-:Y:S01]  /*5050*/  IADD3 R21, R3, UR10, RZ ;  /* 0x0000000a03157c10 */ /* 0x000fe2000fffe0ff */
[----:B------:R-:W-:Y:S01]  /*5060*/  FMUL.FTZ R22, R22, c[0x0][0x2ec] ;  /* 0x0000bb0016167a20 */ /* 0x000fe20000410000 */
[----:B------:R-:W-:Y:S01]  /*5070*/  IMNMX R238, RZ, R20, !PT ;  /* 0x00000014ffee7217 */ /* 0x000fe20007800200 */
[----:B------:R-:W-:Y:S01]  /*5080*/  FMUL.FTZ R23, R23, c[0x0][0x2ec] ;  /* 0x0000bb0017177a20 */ /* 0x000fe20000410000 */
[----:B------:R-:W-:Y:S02]  /*5090*/  IMNMX R242, R21, UR11, PT ;  /* 0x0000000b15f27c17 */ /* 0x000fe4000b800200 */
[----:B------:R2:W-:Y:S01]  /*50a0*/  MUFU.TANH R176, R5 ;  /* 0x0000000500b07308 */ /* 0x0005e20000002400 */
[----:B------:R-:W-:-:S02]  /*50b0*/  IADD3 R20, R7, UR13, RZ ;  /* 0x0000000d07147c10 */ /* 0x000fc4000fffe0ff */
[----:B------:R-:W-:Y:S02]  /*50c0*/  IADD3 R21, R6, UR13, RZ ;  /* 0x0000000d06157c10 */ /* 0x000fe4000fffe0ff */
[----:B------:R-:W-:Y:S02]  /*50d0*/  IMNMX R237, RZ, R20, !PT ;  /* 0x00000014ffed7217 */ /* 0x000fe40007800200 */
[----:B------:R-:W-:Y:S01]  /*50e0*/  IMNMX R236, RZ, R21, !PT ;  /* 0x00000015ffec7217 */ /* 0x000fe20007800200 */
[----:B-1----:R-:W-:Y:S01]  /*50f0*/  FMUL.FTZ R0, R54, c[0x0][0x2ec] ;  /* 0x0000bb0036007a20 */ /* 0x002fe20000410000 */
[----:B------:R1:W-:Y:S01]  /*5100*/  MUFU.TANH R158, R22 ;  /* 0x00000016009e7308 */ /* 0x0003e20000002400 */
[----:B------:R-:W-:Y:S02]  /*5110*/  IADD3 R6, R6, UR10, RZ ;  /* 0x0000000a06067c10 */ /* 0x000fe4000fffe0ff */
[----:B------:R-:W-:Y:S02]  /*5120*/  IADD3 R7, R7, UR10, RZ ;  /* 0x0000000a07077c10 */ /* 0x000fe4000fffe0ff */
[----:B------:R-:W-:-:S02]  /*5130*/  IMNMX R240, R6, UR11, PT ;  /* 0x0000000b06f07c17 */ /* 0x000fc4000b800200 */
[----:B--2---:R-:W-:Y:S01]  /*5140*/  IADD3 R5, R3, 0x48, RZ ;  /* 0x0000004803057810 */ /* 0x004fe20007ffe0ff */
[----:B------:R2:W2:Y:S01]  /*5150*/  MUFU.TANH R155, R0 ;  /* 0x00000000009b7308 */ /* 0x0004a20000002400 */
[----:B------:R-:W-:Y:S02]  /*5160*/  IMNMX R241, R7, UR11, PT ;  /* 0x0000000b07f17c17 */ /* 0x000fe4000b800200 */
[----:B-1----:R-:W-:-:S05]  /*5170*/  IADD3 R22, R5, UR13, RZ ;  /* 0x0000000d05167c10 */ /* 0x002fca000fffe0ff */
[----:B------:R1:W-:Y:S01]  /*5180*/  MUFU.TANH R177, R23 ;  /* 0x0000001700b17308 */ /* 0x0003e20000002400 */
[----:B------:R-:W-:Y:S02]  /*5190*/  IADD3 R5, R5, UR10, RZ ;  /* 0x0000000a05057c10 */ /* 0x000fe4000fffe0ff */
[----:B------:R-:W-:Y:S01]  /*51a0*/  IMNMX R235, RZ, R22, !PT ;  /* 0x00000016ffeb7217 */ /* 0x000fe20007800200 */
[----:B--2---:R-:W-:-:S04]  /*51b0*/  FMUL.FTZ R0, R55, c[0x0][0x2ec] ;  /* 0x0000bb0037007a20 */ /* 0x004fc80000410000 */
[----:B------:R-:W-:Y:S01]  /*51c0*/  MUFU.TANH R178, R36 ;  /* 0x0000002400b27308 */ /* 0x000fe20000002400 */
[-C--:B------:R-:W-:Y:S07]  /*51d0*/  HMMA.16816.F32.BF16 R52, R8, R18.reuse, R44 ;  /* 0x000000120834723c */ /* 0x080fee000004182c */
[----:B------:R2:W-:Y:S01]  /*51e0*/  MUFU.TANH R151, R0 ;  /* 0x0000000000977308 */ /* 0x0005e20000002400 */
[----:B------:R-:W-:Y:S01]  /*51f0*/  HMMA.16816.F32.BF16 R44, R12, R18, R40 ;  /* 0x000000120c2c723c */ /* 0x000fe20000041828 */
[----:B------:R-:W3:Y:S04]  /*5200*/  LDSM.16.M88.4 R16, [R226+0x2000] ;  /* 0x00200000e210783b */ /* 0x000ee80000000200 */
[----:B-1----:R-:W1:Y:S01]  /*5210*/  LDSM.16.M88.4 R20, [R220+0x2000] ;  /* 0x00200000dc14783b */ /* 0x002e620000000200 */
[----:B--2---:R-:W-:-:S04]  /*5220*/  FMUL.FTZ R0, R56, c[0x0][0x2ec] ;  /* 0x0000bb0038007a20 */ /* 0x004fc80000410000 */
[----:B------:R2:W1:Y:S11]  /*5230*/  MUFU.TANH R150, R0 ;  /* 0x0000000000967308 */ /* 0x0004760000002400 */
[----:B------:R-:W-:Y:S03]  /*5240*/  @!UPT UIADD3 URZ, URZ, URZ, URZ ;  /* 0x0000003f3f3ff290 */ /* 0x000fe6000fffe03f */
[----:B------:R-:W-:-:S04]  /*5250*/  FMUL.FTZ R7, R46, c[0x0][0x2ec] ;  /* 0x0000bb002e077a20 */ /* 0x000fc80000410000 */
[----:B------:R4:W-:Y:S01]  /*5260*/  MUFU.TANH R61, R7 ;  /* 0x00000007003d7308 */ /* 0x0009e20000002400 */
[----:B--2---:R-:W-:-:S07]  /*5270*/  FMUL.FTZ R0, R57, c[0x0][0x2ec] ;  /* 0x0000bb0039007a20 */ /* 0x004fce0000410000 */
[----:B------:R2:W-:Y:S01]  /*5280*/  MUFU.TANH R183, R0 ;  /* 0x0000000000b77308 */ /* 0x0005e20000002400 */
[----:B---3--:R-:W-:Y:S01]  /*5290*/  HMMA.16816.F32.BF16 R36, R28, R16, R64 ;  /* 0x000000101c24723c */ /* 0x008fe20000041840 */
[----:B----4-:R-:W-:-:S06]  /*52a0*/  FMUL.FTZ R7, R47, c[0x0][0x2ec] ;  /* 0x0000bb002f077a20 */ /* 0x010fcc0000410000 */
[----:B------:R-:W-:Y:S01]  /*52b0*/  MUFU.TANH R64, R7 ;  /* 0x0000000700407308 */ /* 0x000fe20000002400 */
[----:B------:R-:W-:Y:S01]  /*52c0*/  HMMA.16816.F32.BF16 R40, R24, R16, R80 ;  /* 0x000000101828723c */ /* 0x000fe20000041850 */
[----:B--2---:R-:W-:-:S06]  /*52d0*/  FMUL.FTZ R0, R58, c[0x0][0x2ec] ;  /* 0x0000bb003a007a20 */ /* 0x004fcc0000410000 */
[----:B------:R-:W-:Y:S01]  /*52e0*/  FMUL.FTZ R16, R52, c[0x0][0x2ec] ;  /* 0x0000bb0034107a20 */ /* 0x000fe20000410000 */
[----:B------:R2:W3:Y:S08]  /*52f0*/  MUFU.TANH R147, R0 ;  /* 0x0000000000937308 */ /* 0x0004f00000002400 */
[----:B-1----:R-:W-:Y:S01]  /*5300*/  HMMA.16816.F32.BF16 R36, R12, R20, R36 ;  /* 0x000000140c24723c */ /* 0x002fe20000041824 */
[----:B------:R1:W-:Y:S01]  /*5310*/  MUFU.TANH R62, R16 ;  /* 0x00000010003e7308 */ /* 0x0003e20000002400 */
[----:B--2---:R-:W-:-:S06]  /*5320*/  FMUL.FTZ R0, R59, c[0x0][0x2ec] ;  /* 0x0000bb003b007a20 */ /* 0x004fcc0000410000 */
[----:B------:R-:W-:Y:S01]  /*5330*/  HMMA.16816.F32.BF16 R56, R32, R84, R196 ;  /* 0x000000542038723c */ /* 0x000fe200000418c4 */
[----:B------:R2:W4:Y:S01]  /*5340*/  MUFU.TANH R153, R0 ;  /* 0x0000000000997308 */ /* 0x0005220000002400 */
[----:B-1----:R-:W-:-:S07]  /*5350*/  FMUL.FTZ R16, R54, c[0x0][0x2ec] ;  /* 0x0000bb0036107a20 */ /* 0x002fce0000410000 */
[----:B------:R1:W-:Y:S01]  /*5360*/  MUFU.TANH R60, R16 ;  /* 0x00000010003c7308 */ /* 0x0003e20000002400 */
[----:B--2---:R-:W-:-:S07]  /*5370*/  FMUL.FTZ R0, R48, c[0x0][0x2ec] ;  /* 0x0000bb0030007a20 */ /* 0x004fce0000410000 */
[----:B------:R2:W2:Y:S01]  /*5380*/  MUFU.TANH R181, R0 ;  /* 0x0000000000b57308 */ /* 0x0004a20000002400 */
[----:B-1----:R-:W-:-:S07]  /*5390*/  FMUL.FTZ R16, R36, c[0x0][0x2ec] ;  /* 0x0000bb0024107a20 */ /* 0x002fce0000410000 */
[----:B------:R1:W-:Y:S01]  /*53a0*/  MUFU.TANH R145, R16 ;  /* 0x0000001000917308 */ /* 0x0003e20000002400 */
[----:B--2---:R-:W-:-:S07]  /*53b0*/  FMUL.FTZ R0, R49, c[0x0][0x2ec] ;  /* 0x0000bb0031007a20 */ /* 0x004fce0000410000 */
[----:B------:R2:W2:Y:S01]  /*53c0*/  MUFU.TANH R182, R0 ;  /* 0x0000000000b67308 */ /* 0x0004a20000002400 */
[----:B-1----:R-:W-:-:S07]  /*53d0*/  FMUL.FTZ R16, R38, c[0x0][0x2ec] ;  /* 0x0000bb0026107a20 */ /* 0x002fce0000410000 */
[----:B------:R-:W-:Y:S01]  /*53e0*/  MUFU.TANH R146, R16 ;  /* 0x0000001000927308 */ /* 0x000fe20000002400 */
[----:B--2---:R-:W-:-:S07]  /*53f0*/  FMUL.FTZ R0, R50, c[0x0][0x2ec] ;  /* 0x0000bb0032007a20 */ /* 0x004fce0000410000 */
[----:B------:R1:W-:Y:S02]  /*5400*/  MUFU.TANH R179, R0 ;  /* 0x0000000000b37308 */ /* 0x0003e40000002400 */
[----:B-1----:R-:W-:Y:S02]  /*5410*/  FMUL.FTZ R0, R51, c[0x0][0x2ec] ;  /* 0x0000bb0033007a20 */ /* 0x002fe40000410000 */
[----:B------:R-:W-:Y:S04]  /*5420*/  HMMA.16816.F32.BF16 R48, R8, R20, R40 ;  /* 0x000000140830723c */ /* 0x000fe80000041828 */
[----:B------:R1:W2:Y:S02]  /*5430*/  MUFU.TANH R180, R0 ;  /* 0x0000000000b47308 */ /* 0x0002a40000002400 */
[----:B-1----:R-:W-:-:S04]  /*5440*/  IMAD.U32 R0, RZ, RZ, UR9 ;  /* 0x00000009ff007e24 */ /* 0x002fc8000f8e00ff */
[----:B------:R-:W-:Y:S01]  /*5450*/  IMAD R0, R0, 0x80, R239 ;  /* 0x0000008000007824 */ /* 0x000fe200078e02ef */
[----:B------:R-:W-:Y:S01]  /*5460*/  IMNMX R239, R5, UR11, PT ;  /* 0x0000000b05ef7c17 */ /* 0x000fe2000b800200 */
[----:B------:R-:W-:Y:S11]  /*5470*/  FMUL.FTZ R5, R44, c[0x0][0x2ec] ;  /* 0x0000bb002c057a20 */ /* 0x000ff60000410000 */
[----:B------:R-:W-:Y:S01]  /*5480*/  @!UPT UIADD3 URZ, URZ, URZ, URZ ;  /* 0x0000003f3f3ff290 */ /* 0x000fe2000fffe03f */
[----:B------:R-:W-:Y:S01]  /*5490*/  FMUL.FTZ R21, R49, c[0x0][0x2ec] ;  /* 0x0000bb0031157a20 */ /* 0x000fe20000410000 */
[----:B------:R-:W-:Y:S01]  /*54a0*/  IADD3 R3, R0, 0x1, RZ ;  /* 0x0000000100037810 */ /* 0x000fe20007ffe0ff */
[----:B------:R1:W1:Y:S03]  /*54b0*/  MUFU.TANH R63, R5 ;  /* 0x00000005003f7308 */ /* 0x0002660000002400 */
[C---:B------:R-:W-:Y:S02]  /*54c0*/  ISETP.GE.AND P0, PT, R3.reuse, R242, PT ;  /* 0x000000f20300720c */ /* 0x040fe40003f06270 */
[C---:B------:R-:W-:Y:S02]  /*54d0*/  ISETP.GE.AND P1, PT, R3.reuse, R240, PT ;  /* 0x000000f00300720c */ /* 0x040fe40003f26270 */
[C---:B------:R-:W-:Y:S01]  /*54e0*/  ISETP.LT.OR P3, PT, R3.reuse, R238, P0 ;  /* 0x000000ee0300720c */ /* 0x040fe20000761670 */
[----:B------:R-:W-:Y:S01]  /*54f0*/  MUFU.TANH R144, R21 ;  /* 0x0000001500907308 */ /* 0x000fe20000002400 */
[----:B------:R-:W-:-:S02]  /*5500*/  ISETP.LT.OR P1, PT, R3, R236, P1 ;  /* 0x000000ec0300720c */ /* 0x000fc40000f21670 */
[C---:B------:R-:W-:Y:S02]  /*5510*/  ISETP.GE.AND P0, PT, R3.reuse, R239, PT ;  /* 0x000000ef0300720c */ /* 0x040fe40003f06270 */
[----:B------:R-:W-:Y:S02]  /*5520*/  P2R R6, PR, RZ, 0x2 ;  /* 0x00000002ff067803 */ /* 0x000fe40000000000 */
[----:B------:R-:W-:Y:S01]  /*5530*/  ISETP.GE.AND P2, PT, R3, R241, PT ;  /* 0x000000f10300720c */ /* 0x000fe20003f46270 */
[----:B-1----:R-:W-:Y:S01]  /*5540*/  FMUL.FTZ R5, R45, c[0x0][0x2ec] ;  /* 0x0000bb002d057a20 */ /* 0x002fe20000410000 */
[C---:B------:R-:W-:Y:S01]  /*5550*/  ISETP.LT.OR P0, PT, R3.reuse, R235, P0 ;  /* 0x000000eb0300720c */ /* 0x040fe20000701670 */
[----:B------:R-:W-:Y:S01]  /*5560*/  HMMA.16816.F32.BF16 R44, R24, R18, R100 ;  /* 0x00000012182c723c */ /* 0x000fe20000041864 */
[----:B------:R-:W-:Y:S01]  /*5570*/  ISETP.GE.AND P1, PT, R0, R242, PT ;  /* 0x000000f20000720c */ /* 0x000fe20003f26270 */
[----:B------:R1:W1:Y:S01]  /*5580*/  MUFU.TANH R65, R5 ;  /* 0x0000000500417308 */ /* 0x0002620000002400 */
[----:B------:R-:W-:-:S02]  /*5590*/  ISETP.LT.OR P4, PT, R3, R237, P2 ;  /* 0x000000ed0300720c */ /* 0x000fc40001781670 */
[C---:B------:R-:W-:Y:S02]  /*55a0*/  ISETP.LT.OR P1, PT, R0.reuse, R238, P1 ;  /* 0x000000ee0000720c */ /* 0x040fe40000f21670 */
[C---:B------:R-:W-:Y:S02]  /*55b0*/  IADD3 R3, R0.reuse, 0x8, RZ ;  /* 0x0000000800037810 */ /* 0x040fe40007ffe0ff */
[----:B------:R-:W-:Y:S02]  /*55c0*/  FSEL R115, R115, -INF , !P1 ;  /* 0xff80000073737808 */ /* 0x000fe40004800000 */
[C---:B------:R-:W-:Y:S02]  /*55d0*/  ISETP.GE.AND P2, PT, R3.reuse, R242, PT ;  /* 0x000000f20300720c */ /* 0x040fe40003f46270 */
[----:B------:R-:W-:Y:S02]  /*55e0*/  ISETP.GE.AND P1, PT, R0, R240, PT ;  /* 0x000000f00000720c */ /* 0x000fe40003f26270 */
[----:B------:R-:W-:-:S02]  /*55f0*/  ISETP.LT.OR P2, PT, R3, R238, P2 ;  /* 0x000000ee0300720c */ /* 0x000fc40001741670 */
[C---:B------:R-:W-:Y:S02]  /*5600*/  ISETP.LT.OR P1, PT, R0.reuse, R236, P1 ;  /* 0x000000ec0000720c */ /* 0x040fe40000f21670 */
[----:B-1----:R-:W-:Y:S02]  /*5610*/  P2R R5, PR, RZ, 0x1 ;  /* 0x00000001ff057803 */ /* 0x002fe40000000000 */
[C---:B------:R-:W-:Y:S02]  /*5620*/  ISETP.GE.AND P0, PT, R0.reuse, R241, PT ;  /* 0x000000f10000720c */ /* 0x040fe40003f06270 */
[----:B------:R-:W-:Y:S02]  /*5630*/  P2R R7, PR, RZ, 0x4 ;  /* 0x00000004ff077803 */ /* 0x000fe40000000000 */
[----:B------:R-:W-:Y:S02]  /*5640*/  ISETP.LT.OR P0, PT, R0, R237, P0 ;  /* 0x000000ed0000720c */ /* 0x000fe40000701670 */
[----:B------:R-:W-:-:S02]  /*5650*/  FSEL R136, R249, -INF , !P1 ;  /* 0xff800000f9887808 */ /* 0x000fc40004800000 */
[----:B------:R-:W-:Y:S02]  /*5660*/  FSEL R129, R250, -INF , !P0 ;  /* 0xff800000fa817808 */ /* 0x000fe40004000000 */
[C---:B------:R-:W-:Y:S02]  /*5670*/  ISETP.GE.AND P0, PT, R0.reuse, R239, PT ;  /* 0x000000ef0000720c */ /* 0x040fe40003f06270 */
[C---:B------:R-:W-:Y:S02]  /*5680*/  ISETP.GE.AND P2, PT, R3.reuse, R241, PT ;  /* 0x000000f10300720c */ /* 0x040fe40003f46270 */
[----:B------:R-:W-:Y:S02]  /*5690*/  ISETP.LT.OR P0, PT, R0, R235, P0 ;  /* 0x000000eb0000720c */ /* 0x000fe40000701670 */
[----:B------:R-:W-:Y:S02]  /*56a0*/  ISETP.GE.AND P1, PT, R3, R240, PT ;  /* 0x000000f00300720c */ /* 0x000fe40003f26270 */
[----:B------:R-:W-:-:S02]  /*56b0*/  FSEL R141, R233, -INF , !P0 ;  /* 0xff800000e98d7808 */ /* 0x000fc40004000000 */
[C---:B------:R-:W-:Y:S02]  /*56c0*/  ISETP.LT.OR P5, PT, R3.reuse, R237, P2 ;  /* 0x000000ed0300720c */ /* 0x040fe400017a1670 */
[C---:B------:R-:W-:Y:S02]  /*56d0*/  ISETP.LT.OR P6, PT, R3.reuse, R236, P1 ;  /* 0x000000ec0300720c */ /* 0x040fe40000fc1670 */
[----:B------:R-:W-:Y:S02]  /*56e0*/  ISETP.GE.AND P0, PT, R3, R239, PT ;  /* 0x000000ef0300720c */ /* 0x000fe40003f06270 */
[----:B------:R-:W-:Y:S02]  /*56f0*/  ISETP.NE.AND P2, PT, R5, RZ, PT ;  /* 0x000000ff0500720c */ /* 0x000fe40003f45270 */
[----:B------:R-:W-:Y:S02]  /*5700*/  FSEL R118, R118, -INF , !P3 ;  /* 0xff80000076767808 */ /* 0x000fe40005800000 */
[----:B------:R-:W-:Y:S01]  /*5710*/  ISETP.NE.AND P1, PT, R7, RZ, PT ;  /* 0x000000ff0700720c */ /* 0x000fe20003f25270 */
[----:B------:R-:W-:Y:S01]  /*5720*/  FMUL.FTZ R7, R55, c[0x0][0x2ec] ;  /* 0x0000bb0037077a20 */ /* 0x000fe20000410000 */
[----:B------:R-:W-:-:S02]  /*5730*/  IADD3 R5, R0, 0x9, RZ ;  /* 0x0000000900057810 */ /* 0x000fc40007ffe0ff */
[----:B------:R-:W-:Y:S01]  /*5740*/  ISETP.NE.AND P3, PT, R6, RZ, PT ;  /* 0x000000ff0600720c */ /* 0x000fe20003f65270 */
[----:B------:R-:W-:Y:S01]  /*5750*/  MUFU.TANH R149, R7 ;  /* 0x0000000700957308 */ /* 0x000fe20000002400 */
[----:B------:R-:W-:Y:S02]  /*5760*/  P2R R6, PR, RZ, 0x40 ;  /* 0x00000040ff067803 */ /* 0x000fe40000000000 */
[----:B------:R-:W-:Y:S01]  /*5770*/  ISETP.LT.OR P6, PT, R3, R235, P0 ;  /* 0x000000eb0300720c */ /* 0x000fe200007c1670 */
[----:B------:R-:W-:Y:S01]  /*5780*/  FMUL.FTZ R3, R53, c[0x0][0x2ec] ;  /* 0x0000bb0035037a20 */ /* 0x000fe20000410000 */
[----:B------:R-:W-:Y:S02]  /*5790*/  FSEL R138, R247, -INF , !P2 ;  /* 0xff800000f78a7808 */ /* 0x000fe40005000000 */
[----:B------:R-:W-:Y:S01]  /*57a0*/  ISETP.GE.AND P2, PT, R5, R241, PT ;  /* 0x000000f10500720c */ /* 0x000fe20003f46270 */
[----:B------:R1:W1:Y:S01]  /*57b0*/  MUFU.TANH R152, R3 ;  /* 0x0000000300987308 */ /* 0x0002620000002400 */
[----:B------:R-:W-:-:S02]  /*57c0*/  FSEL R119, R245, -INF , !P1 ;  /* 0xff800000f5777808 */ /* 0x000fc40004800000 */
[----:B------:R-:W-:Y:S02]  /*57d0*/  ISETP.GE.AND P1, PT, R5, R240, PT ;  /* 0x000000f00500720c */ /* 0x000fe40003f26270 */
[----:B-----5:R-:W-:Y:S02]  /*57e0*/  FSEL R132, R215, -INF , !P5 ;  /* 0xff800000d7847808 */ /* 0x020fe40006800000 */
[C---:B------:R-:W-:Y:S02]  /*57f0*/  ISETP.GE.AND P0, PT, R5.reuse, R239, PT ;  /* 0x000000ef0500720c */ /* 0x040fe40003f06270 */
[----:B------:R-:W-:Y:S02]  /*5800*/  FSEL R123, R252, -INF , !P4 ;  /* 0xff800000fc7b7808 */ /* 0x000fe40006000000 */
[C---:B------:R-:W-:Y:S02]  /*5810*/  ISETP.LT.OR P5, PT, R5.reuse, R237, P2 ;  /* 0x000000ed0500720c */ /* 0x040fe400017a1670 */
[----:B------:R-:W-:-:S02]  /*5820*/  ISETP.GE.AND P4, PT, R5, R242, PT ;  /* 0x000000f20500720c */ /* 0x000fc40003f86270 */
[----:B------:R-:W-:Y:S02]  /*5830*/  ISETP.NE.AND P2, PT, R6, RZ, PT ;  /* 0x000000ff0600720c */ /* 0x000fe40003f45270 */
[----:B-1----:R-:W-:Y:S02]  /*5840*/  IADD3 R3, R0, 0x10, RZ ;  /* 0x0000001000037810 */ /* 0x002fe40007ffe0ff */
[C---:B------:R-:W-:Y:S02]  /*5850*/  ISETP.LT.OR P1, PT, R5.reuse, R236, P1 ;  /* 0x000000ec0500720c */ /* 0x040fe40000f21670 */
[----:B------:R-:W-:Y:S02]  /*5860*/  ISETP.LT.OR P0, PT, R5, R235, P0 ;  /* 0x000000eb0500720c */ /* 0x000fe40000701670 */
[----:B------:R-:W-:Y:S02]  /*5870*/  FSEL R131, R251, -INF , !P3 ;  /* 0xff800000fb837808 */ /* 0x000fe40005800000 */
[----:B------:R-:W-:-:S02]  /*5880*/  ISETP.GE.AND P3, PT, R3, R242, PT ;  /* 0x000000f20300720c */ /* 0x000fc40003f66270 */
[----:B------:R-:W-:Y:S02]  /*5890*/  ISETP.LT.OR P4, PT, R5, R238, P4 ;  /* 0x000000ee0500720c */ /* 0x000fe40002781670 */
[----:B------:R-:W-:Y:S02]  /*58a0*/  P2R R7, PR, RZ, 0x2 ;  /* 0x00000002ff077803 */ /* 0x000fe40000000000 */
[----:B------:R-:W-:Y:S02]  /*58b0*/  FSEL R134, R134, -INF , !P2 ;  /* 0xff80000086867808 */ /* 0x000fe40005000000 */
[C---:B------:R-:W-:Y:S02]  /*58c0*/  ISETP.GE.AND P2, PT, R3.reuse, R241, PT ;  /* 0x000000f10300720c */ /* 0x040fe40003f46270 */
[----:B------:R-:W-:Y:S02]  /*58d0*/  ISETP.GE.AND P1, PT, R3, R240, PT ;  /* 0x000000f00300720c */ /* 0x000fe40003f26270 */
[----:B------:R-:W-:-:S02]  /*58e0*/  P2R R5, PR, RZ, 0x1 ;  /* 0x00000001ff057803 */ /* 0x000fc40000000000 */
[C---:B------:R-:W-:Y:S02]  /*58f0*/  ISETP.LT.OR P0, PT, R3.reuse, R238, P3 ;  /* 0x000000ee0300720c */ /* 0x040fe40001f01670 */
[----:B------:R-:W-:Y:S02]  /*5900*/  FSEL R117, R248, -INF , !P4 ;  /* 0xff800000f8757808 */ /* 0x000fe40006000000 */
[C---:B------:R-:W-:Y:S02]  /*5910*/  ISETP.LT.OR P4, PT, R3.reuse, R237, P2 ;  /* 0x000000ed0300720c */ /* 0x040fe40001781670 */
[----:B------:R-:W-:Y:S02]  /*5920*/  ISETP.LT.OR P3, PT, R3, R236, P1 ;  /* 0x000000ec0300720c */ /* 0x000fe40000f61670 */
[----:B------:R-:W-:Y:S01]  /*5930*/  ISETP.NE.AND P2, PT, R7, RZ, PT ;  /* 0x000000ff0700720c */ /* 0x000fe20003f45270 */
[----:B------:R-:W-:Y:S01]  /*5940*/  FMUL.FTZ R7, R39, c[0x0][0x2ec] ;  /* 0x0000bb0027077a20 */ /* 0x000fe20000410000 */
[----:B------:R-:W-:Y:S01]  /*5950*/  ISETP.NE.AND P1, PT, R5, RZ, PT ;  /* 0x000000ff0500720c */ /* 0x000fe20003f25270 */
[----:B------:R-:W-:Y:S01]  /*5960*/  FMUL.FTZ R5, R37, c[0x0][0x2ec] ;  /* 0x0000bb0025057a20 */ /* 0x000fe20000410000 */
[----:B------:R-:W-:Y:S01]  /*5970*/  P2R R6, PR, RZ, 0x1 ;  /* 0x00000001ff067803 */ /* 0x000fe20000000000 */
[----:B------:R-:W-:Y:S01]  /*5980*/  HMMA.16816.F32.BF16 R36, R28, R18, R72 ;  /* 0x000000121c24723c */ /* 0x000fe20000041848 */
[----:B------:R-:W-:Y:S01]  /*5990*/  ISETP.GE.AND P0, PT, R3, R239, PT ;  /* 0x000000ef0300720c */ /* 0x000fe20003f06270 */
[----:B------:R-:W1:Y:S01]  /*59a0*/  LDSM.16.M88.4 R16, [R226+0x2800] ;  /* 0x00280000e210783b */ /* 0x000e620000000200 */
[----:B------:R-:W-:Y:S01]  /*59b0*/  FSEL R140, R113, -INF , !P6 ;  /* 0xff800000718c7808 */ /* 0x000fe20007000000 */
[----:B------:R5:W1:Y:S01]  /*59c0*/  MUFU.TANH R159, R5 ;  /* 0x00000005009f7308 */ /* 0x000a620000002400 */
[----:B------:R-:W-:-:S02]  /*59d0*/  ISETP.NE.AND P6, PT, R6, RZ, PT ;  /* 0x000000ff0600720c */ /* 0x000fc40003fc5270 */
[----:B------:R-:W-:Y:S02]  /*59e0*/  P2R R6, PR, RZ, 0x8 ;  /* 0x00000008ff067803 */ /* 0x000fe40000000000 */
[----:B------:R-:W-:Y:S02]  /*59f0*/  ISETP.LT.OR P3, PT, R3, R235, P0 ;  /* 0x000000eb0300720c */ /* 0x000fe40000761670 */
[----:B------:R-:W-:Y:S01]  /*5a00*/  IADD3 R3, R0, 0x11, RZ ;  /* 0x0000001100037810 */ /* 0x000fe20007ffe0ff */
[----:B------:R1:W1:Y:S01]  /*5a10*/  MUFU.TANH R148, R7 ;  /* 0x0000000700947308 */ /* 0x0002620000002400 */
[----:B------:R-:W-:Y:S02]  /*5a20*/  FSEL R137, R122, -INF , !P1 ;  /* 0xff8000007a897808 */ /* 0x000fe40004800000 */
[C---:B------:R-:W-:Y:S02]  /*5a30*/  ISETP.GE.AND P0, PT, R3.reuse, R242, PT ;  /* 0x000000f20300720c */ /* 0x040fe40003f06270 */
[----:B------:R-:W-:-:S02]  /*5a40*/  ISETP.GE.AND P1, PT, R3, R240, PT ;  /* 0x000000f00300720c */ /* 0x000fc40003f26270 */
[----:B------:R-:W-:Y:S02]  /*5a50*/  FSEL R124, R246, -INF , !P5 ;  /* 0xff800000f67c7808 */ /* 0x000fe40006800000 */
[C---:B------:R-:W-:Y:S02]  /*5a60*/  ISETP.LT.OR P5, PT, R3.reuse, R238, P0 ;  /* 0x000000ee0300720c */ /* 0x040fe400007a1670 */
[C---:B------:R-:W-:Y:S01]  /*5a70*/  ISETP.LT.OR P1, PT, R3.reuse, R236, P1 ;  /* 0x000000ec0300720c */ /* 0x040fe20000f21670 */
[----:B------:R-:W-:Y:S01]  /*5a80*/  HMMA.16816.F32.BF16 R40, R12, R22, R36 ;  /* 0x000000160c28723c */ /* 0x000fe20000041824 */
[----:B------:R-:W-:Y:S01]  /*5a90*/  ISETP.GE.AND P0, PT, R3, R239, PT ;  /* 0x000000ef0300720c */ /* 0x000fe20003f06270 */
[----:B------:R-:W2:Y:S01]  /*5aa0*/  LDSM.16.M88.4 R36, [R220+0x2800] ;  /* 0x00280000dc24783b */ /* 0x000ea20000000200 */
[----:B-----5:R-:W-:Y:S02]  /*5ab0*/  IADD3 R5, R0, 0x18, RZ ;  /* 0x0000001800057810 */ /* 0x020fe40007ffe0ff */
[----:B------:R-:W-:-:S02]  /*5ac0*/  FSEL R126, R244, -INF , !P2 ;  /* 0xff800000f47e7808 */ /* 0x000fc40005000000 */
[C---:B------:R-:W-:Y:S02]  /*5ad0*/  ISETP.GE.AND P2, PT, R3.reuse, R241, PT ;  /* 0x000000f10300720c */ /* 0x040fe40003f46270 */
[----:B------:R-:W-:Y:S02]  /*5ae0*/  P2R R20, PR, RZ, 0x2 ;  /* 0x00000002ff147803 */ /* 0x000fe40000000000 */
[----:B------:R-:W-:Y:S02]  /*5af0*/  ISETP.LT.OR P1, PT, R3, R235, P0 ;  /* 0x000000eb0300720c */ /* 0x000fe40000721670 */
[----:B------:R-:W-:Y:S02]  /*5b00*/  FSEL R113, R120, -INF , !P6 ;  /* 0xff80000078717808 */ /* 0x000fe40007000000 */
[----:B------:R-:W-:Y:S02]  /*5b10*/  ISETP.GE.AND P0, PT, R5, R242, PT ;  /* 0x000000f20500720c */ /* 0x000fe40003f06270 */
[----:B------:R-:W-:-:S02]  /*5b20*/  ISETP.LT.OR P6, PT, R3, R237, P2 ;  /* 0x000000ed0300720c */ /* 0x000fc400017c1670 */
[----:B------:R-:W-:Y:S01]  /*5b30*/  ISETP.NE.AND P2, PT, R6, RZ, PT ;  /* 0x000000ff0600720c */ /* 0x000fe20003f45270 */
[----:B------:R-:W-:Y:S01]  /*5b40*/  FMUL.FTZ R6, R48, c[0x0][0x2ec] ;  /* 0x0000bb0030067a20 */ /* 0x000fe20000410000 */
[----:B-1----:R-:W-:Y:S02]  /*5b50*/  P2R R7, PR, RZ, 0x2 ;  /* 0x00000002ff077803 */ /* 0x002fe40000000000 */
[C---:B------:R-:W-:Y:S01]  /*5b60*/  ISETP.LT.OR P0, PT, R5.reuse, R238, P0 ;  /* 0x000000ee0500720c */ /* 0x040fe20000701670 */
[----:B------:R1:W-:Y:S01]  /*5b70*/  MUFU.TANH R75, R6 ;  /* 0x00000006004b7308 */ /* 0x0003e20000002400 */
[----:B------:R-:W-:Y:S01]  /*5b80*/  ISETP.GE.AND P1, PT, R5, R240, PT ;  /* 0x000000f00500720c */ /* 0x000fe20003f26270 */
[----:B------:R-:W-:Y:S01]  /*5b90*/  FMUL.FTZ R42, R42, c[0x0][0x2ec] ;  /* 0x0000bb002a2a7a20 */ /* 0x000fe20000410000 */
[----:B------:R-:W-:Y:S01]  /*5ba0*/  FSEL R121, R121, -INF , !P4 ;  /* 0xff80000079797808 */ /* 0x000fe20006000000 */
[----:B------:R-:W-:Y:S01]  /*5bb0*/  FMUL.FTZ R43, R43, c[0x0][0x2ec] ;  /* 0x0000bb002b2b7a20 */ /* 0x000fe20000410000 */
[----:B------:R-:W-:-:S02]  /*5bc0*/  FSEL R122, R116, -INF , !P2 ;  /* 0xff800000747a7808 */ /* 0x000fc40005000000 */
[C---:B------:R-:W-:Y:S01]  /*5bd0*/  ISETP.LT.OR P4, PT, R5.reuse, R236, P1 ;  /* 0x000000ec0500720c */ /* 0x040fe20000f81670 */
[----:B------:R-:W-:Y:S01]  /*5be0*/  MUFU.TANH R139, R42 ;  /* 0x0000002a008b7308 */ /* 0x000fe20000002400 */
[----:B------:R-:W-:Y:S02]  /*5bf0*/  ISETP.GE.AND P2, PT, R5, R241, PT ;  /* 0x000000f10500720c */ /* 0x000fe40003f46270 */
[----:B------:R-:W-:Y:S02]  /*5c00*/  FSEL R102, R234, -INF , !P5 ;  /* 0xff800000ea667808 */ /* 0x000fe40006800000 */
[----:B------:R-:W-:Y:S02]  /*5c10*/  IADD3 R3, R0, 0x19, RZ ;  /* 0x0000001900037810 */ /* 0x000fe40007ffe0ff */
[----:B------:R-:W-:Y:S02]  /*5c20*/  FSEL R133, R112, -INF , !P3 ;  /* 0xff80000070857808 */ /* 0x000fe40005800000 */
[----:B-1----:R-:W-:-:S02]  /*5c30*/  P2R R6, PR, RZ, 0x1 ;  /* 0x00000001ff067803 */ /* 0x002fc40000000000 */
[C---:B------:R-:W-:Y:S02]  /*5c40*/  ISETP.GE.AND P0, PT, R5.reuse, R239, PT ;  /* 0x000000ef0500720c */ /* 0x040fe40003f06270 */
[----:B------:R-:W-:Y:S02]  /*5c50*/  ISETP.NE.AND P5, PT, R6, RZ, PT ;  /* 0x000000ff0600720c */ /* 0x000fe40003fa5270 */
[----:B------:R-:W-:Y:S02]  /*5c60*/  P2R R6, PR, RZ, 0x10 ;  /* 0x00000010ff067803 */ /* 0x000fe40000000000 */
[C---:B------:R-:W-:Y:S02]  /*5c70*/  ISETP.LT.OR P3, PT, R5.reuse, R237, P2 ;  /* 0x000000ed0500720c */ /* 0x040fe40001761670 */
[----:B------:R-:W-:Y:S01]  /*5c80*/  ISETP.LT.OR P4, PT, R5, R235, P0 ;  /* 0x000000eb0500720c */ /* 0x000fe20000781670 */
[----:B------:R-:W-:Y:S01]  /*5c90*/  FMUL.FTZ R5, R51, c[0x0][0x2ec] ;  /* 0x0000bb0033057a20 */ /* 0x000fe20000410000 */
[----:B------:R-:W-:Y:S01]  /*5ca0*/  ISETP.NE.AND P1, PT, R7, RZ, PT ;  /* 0x000000ff0700720c */ /* 0x000fe20003f25270 */
[----:B------:R-:W-:Y:S01]  /*5cb0*/  FMUL.FTZ R7, R50, c[0x0][0x2ec] ;  /* 0x0000bb0032077a20 */ /* 0x000fe20000410000 */
[----:B------:R-:W-:Y:S01]  /*5cc0*/  ISETP.GE.AND P0, PT, R3, R242, PT ;  /* 0x000000f20300720c */ /* 0x000fe20003f06270 */
[----:B------:R1:W-:Y:S01]  /*5cd0*/  MUFU.TANH R143, R5 ;  /* 0x00000005008f7308 */ /* 0x0003e20000002400 */
[----:B------:R-:W-:Y:S01]  /*5ce0*/  ISETP.NE.AND P2, PT, R20, RZ, PT ;  /* 0x000000ff1400720c */ /* 0x000fe20003f45270 */
[----:B------:R-:W-:Y:S01]  /*5cf0*/  FMUL.FTZ R20, R41, c[0x0][0x2ec] ;  /* 0x0000bb0029147a20 */ /* 0x000fe20000410000 */
[----:B------:R-:W-:Y:S01]  /*5d00*/  FSEL R116, R214, -INF , !P6 ;  /* 0xff800000d6747808 */ /* 0x000fe20007000000 */
[----:B------:R-:W-:Y:S01]  /*5d10*/  HMMA.16816.F32.BF16 R48, R8, R22, R44 ;  /* 0x000000160830723c */ /* 0x000fe2000004182c */
[----:B------:R-:W-:-:S02]  /*5d20*/  FSEL R127, R127, -INF , !P1 ;  /* 0xff8000007f7f7808 */ /* 0x000fc40004800000 */
[C---:B------:R-:W-:Y:S01]  /*5d30*/  ISETP.LT.OR P6, PT, R3.reuse, R238, P0 ;  /* 0x000000ee0300720c */ /* 0x040fe200007c1670 */
[----:B------:R5:W-:Y:S01]  /*5d40*/  MUFU.TANH R142, R20 ;  /* 0x00000014008e7308 */ /* 0x000be20000002400 */
[C---:B------:R-:W-:Y:S02]  /*5d50*/  ISETP.GE.AND P1, PT, R3.reuse, R240, PT ;  /* 0x000000f00300720c */ /* 0x040fe40003f26270 */
[----:B------:R-:W-:Y:S01]  /*5d60*/  ISETP.GE.AND P0, PT, R3, R239, PT ;  /* 0x000000ef0300720c */ /* 0x000fe20003f06270 */
[----:B------:R-:W-:Y:S01]  /*5d70*/  HMMA.16816.F32.BF16 R44, R24, R16, R104 ;  /* 0x00000010182c723c */ /* 0x000fe20000041868 */
[----:B------:R-:W-:Y:S02]  /*5d80*/  FSEL R120, R213, -INF , !P2 ;  /* 0xff800000d5787808 */ /* 0x000fe40005000000 */
[C---:B------:R-:W-:Y:S01]  /*5d90*/  ISETP.GE.AND P2, PT, R3.reuse, R241, PT ;  /* 0x000000f10300720c */ /* 0x040fe20003f46270 */
[----:B-1----:R-:W-:Y:S01]  /*5da0*/  FMUL.FTZ R5, R40, c[0x0][0x2ec] ;  /* 0x0000bb0028057a20 */ /* 0x002fe20000410000 */
[----:B------:R-:W-:Y:S01]  /*5db0*/  FSEL R101, R128, -INF , !P5 ;  /* 0xff80000080657808 */ /* 0x000fe20006800000 */
[----:B------:R1:W1:Y:S01]  /*5dc0*/  MUFU.TANH R74, R7 ;  /* 0x00000007004a7308 */ /* 0x0002620000002400 */
[----:B------:R-:W-:-:S02]  /*5dd0*/  ISETP.LT.OR P1, PT, R3, R236, P1 ;  /* 0x000000ec0300720c */ /* 0x000fc40000f21670 */
[C---:B------:R-:W-:Y:S02]  /*5de0*/  ISETP.LT.OR P0, PT, R3.reuse, R235, P0 ;  /* 0x000000eb0300720c */ /* 0x040fe40000701670 */
[----:B------:R-:W-:Y:S01]  /*5df0*/  ISETP.LT.OR P5, PT, R3, R237, P2 ;  /* 0x000000ed0300720c */ /* 0x000fe200017a1670 */
[----:B-----5:R-:W-:Y:S01]  /*5e00*/  HMMA.16816.F32.BF16 R20, R28, R16, R76 ;  /* 0x000000101c14723c */ /* 0x020fe2000004184c */
[----:B------:R-:W-:Y:S01]  /*5e10*/  ISETP.NE.AND P2, PT, R6, RZ, PT ;  /* 0x000000ff0600720c */ /* 0x000fe20003f45270 */
[----:B------:R5:W3:Y:S01]  /*5e20*/  MUFU.TANH R128, R5 ;  /* 0x0000000500807308 */ /* 0x000ae20000002400 */
[----:B------:R-:W-:Y:S02]  /*5e30*/  P2R R6, PR, RZ, 0x1 ;  /* 0x00000001ff067803 */ /* 0x000fe40000000000 */
[----:B------:R-:W-:Y:S02]  /*5e40*/  IADD3 R3, R0, 0x21, RZ ;  /* 0x0000002100037810 */ /* 0x000fe40007ffe0ff */
[----:B------:R-:W-:Y:S01]  /*5e50*/  FSEL R112, R130, -INF , !P3 ;  /* 0xff80000082707808 */ /* 0x000fe20005800000 */
[----:B------:R-:W-:Y:S01]  /*5e60*/  FMUL.FTZ R16, R51, c[0x0][0x2ec] ;  /* 0x0000bb0033107a20 */ /* 0x000fe20000410000 */
[----:B------:R-:W-:Y:S01]  /*5e70*/  FSEL R114, R114, -INF , !P2 ;  /* 0xff80000072727808 */ /* 0x000fe20005000000 */
[----:B------:R3:W-:Y:S01]  /*5e80*/  MUFU.TANH R107, R43 ;  /* 0x0000002b006b7308 */ /* 0x0007e20000002400 */
[----:B-1----:R-:W-:Y:S01]  /*5e90*/  P2R R7, PR, RZ, 0x2 ;  /* 0x00000002ff077803 */ /* 0x002fe20000000000 */
[----:B--2---:R-:W-:Y:S01]  /*5ea0*/  HMMA.16816.F32.BF16 R44, R8, R36, R44 ;  /* 0x00000024082c723c */ /* 0x004fe2000004182c */
[----:B------:R-:W-:Y:S01]  /*5eb0*/  FSEL R103, R211, -INF , !P5 ;  /* 0xff800000d3677808 */ /* 0x000fe20006800000 */
[----:B------:R-:W-:Y:S01]  /*5ec0*/  FMUL.FTZ R17, R50, c[0x0][0x2ec] ;  /* 0x0000bb0032117a20 */ /* 0x000fe20000410000 */
[----:B------:R-:W-:-:S02]  /*5ed0*/  FSEL R130, R125, -INF , !P4 ;  /* 0xff8000007d827808 */ /* 0x000fc40006000000 */
[----:B------:R-:W-:Y:S01]  /*5ee0*/  FSEL R98, R212, -INF , !P6 ;  /* 0xff800000d4627808 */ /* 0x000fe20007000000 */
[----:B------:R-:W-:Y:S01]  /*5ef0*/  MUFU.TANH R100, R16 ;  /* 0x0000001000647308 */ /* 0x000fe20000002400 */
[----:B-----5:R-:W-:Y:S02]  /*5f00*/  IADD3 R5, R0, 0x20, RZ ;  /* 0x0000002000057810 */ /* 0x020fe40007ffe0ff */
[----:B------:R-:W-:Y:S02]  /*5f10*/  IADD3 R233, R226, 0x800, RZ ;  /* 0x00000800e2e97810 */ /* 0x000fe40007ffe0ff */
[C---:B------:R-:W-:Y:S02]  /*5f20*/  ISETP.GE.AND P1, PT, R5.reuse, R240, PT ;  /* 0x000000f00500720c */ /* 0x040fe40003f26270 */
[C---:B------:R-:W-:Y:S01]  /*5f30*/  ISETP.GE.AND P0, PT, R5.reuse, R239, PT ;  /* 0x000000ef0500720c */ /* 0x040fe20003f06270 */
[----:B---3--:R-:W-:Y:S01]  /*5f40*/  HMMA.16816.F32.BF16 R40, R12, R36, R20 ;  /* 0x000000240c28723c */ /* 0x008fe20000041814 */
[C---:B------:R-:W-:Y:S01]  /*5f50*/  ISETP.GE.AND P3, PT, R5.reuse, R242, PT ;  /* 0x000000f20500720c */ /* 0x040fe20003f66270 */
[----:B------:R1:W2:Y:S01]  /*5f60*/  MUFU.TANH R96, R17 ;  /* 0x0000001100607308 */ /* 0x0002a20000002400 */
[----:B------:R-:W-:-:S02]  /*5f70*/  ISETP.GE.AND P2, PT, R5, R241, PT ;  /* 0x000000f10500720c */ /* 0x000fc40003f46270 */
[C---:B------:R-:W-:Y:S02]  /*5f80*/  ISETP.LT.OR P5, PT, R5.reuse, R236, P1 ;  /* 0x000000ec0500720c */ /* 0x040fe40000fa1670 */
[----:B------:R-:W-:Y:S01]  /*5f90*/  ISETP.LT.OR P1, PT, R5, R235, P0 ;  /* 0x000000eb0500720c */ /* 0x000fe20000721670 */
[----:B------:R-:W-:Y:S01]  /*5fa0*/  HMMA.16816.F32.BF16 R20, R28, R18, R92 ;  /* 0x000000121c14723c */ /* 0x000fe2000004185c */
[----:B------:R-:W-:Y:S02]  /*5fb0*/  ISETP.GE.AND P0, PT, R3, R242, PT ;  /* 0x000000f20300720c */ /* 0x000fe40003f06270 */
[----:B------:R-:W-:Y:S02]  /*5fc0*/  ISETP.LT.OR P4, PT, R5, R238, P3 ;  /* 0x000000ee0500720c */ /* 0x000fe40001f81670 */
[----:B------:R-:W-:Y:S02]  /*5fd0*/  ISETP.NE.AND P3, PT, R7, RZ, PT ;  /* 0x000000ff0700720c */ /* 0x000fe40003f65270 */
[----:B------:R-:W-:-:S02]  /*5fe0*/  ISETP.LT.OR P6, PT, R5, R237, P2 ;  /* 0x000000ed0500720c */ /* 0x000fc400017c1670 */
[----:B------:R-:W-:Y:S01]  /*5ff0*/  ISETP.NE.AND P2, PT, R6, RZ, PT ;  /* 0x000000ff0600720c */ /* 0x000fe20003f45270 */
[----:B------:R-:W-:Y:S01]  /*6000*/  FMUL.FTZ R6, R48, c[0x0][0x2ec] ;  /* 0x0000bb0030067a20 */ /* 0x000fe20000410000 */
[C---:B------:R-:W-:Y:S02]  /*6010*/  ISETP.LT.OR P0, PT, R3.reuse, R238, P0 ;  /* 0x000000ee0300720c */ /* 0x040fe40000701670 */
[----:B------:R-:W-:Y:S01]  /*6020*/  FSEL R104, R210, -INF , !P3 ;  /* 0xff800000d2687808 */ /* 0x000fe20005800000 */
[----:B------:R3:W5:Y:S01]  /*6030*/  MUFU.TANH R105, R6 ;  /* 0x0000000600697308 */ /* 0x0007620000002400 */
[----:B------:R-:W-:Y:S01]  /*6040*/  ISETP.GE.AND P3, PT, R3, R241, PT ;  /* 0x000000f10300720c */ /* 0x000fe20003f66270 */
[----:B-1----:R-:W-:Y:S01]  /*6050*/  FMUL.FTZ R17, R43, c[0x0][0x2ec] ;  /* 0x0000bb002b117a20 */ /* 0x002fe20000410000 */
[----:B------:R-:W-:Y:S02]  /*6060*/  FSEL R125, R208, -INF , !P2 ;  /* 0xff800000d07d7808 */ /* 0x000fe40005000000 */
[----:B------:R-:W-:-:S02]  /*6070*/  P2R R5, PR, RZ, 0x1 ;  /* 0x00000001ff057803 */ /* 0x000fc40000000000 */
[C---:B------:R-:W-:Y:S01]  /*6080*/  ISETP.GE.AND P2, PT, R3.reuse, R240, PT ;  /* 0x000000f00300720c */ /* 0x040fe20003f46270 */
[----:B------:R-:W-:Y:S01]  /*6090*/  MUFU.TANH R92, R17 ;  /* 0x00000011005c7308 */ /* 0x000fe20000002400 */
[C---:B------:R-:W-:Y:S02]  /*60a0*/  ISETP.GE.AND P0, PT, R3.reuse, R239, PT ;  /* 0x000000ef0300720c */ /* 0x040fe40003f06270 */
[----:B------:R-:W-:Y:S02]  /*60b0*/  FSEL R174, R206, -INF , !P4 ;  /* 0xff800000ceae7808 */ /* 0x000fe40006000000 */
[C---:B------:R-:W-:Y:S02]  /*60c0*/  ISETP.LT.OR P4, PT, R3.reuse, R237, P3 ;  /* 0x000000ed0300720c */ /* 0x040fe40001f81670 */
[C---:B------:R-:W-:Y:S02]  /*60d0*/  ISETP.LT.OR P3, PT, R3.reuse, R236, P2 ;  /* 0x000000ec0300720c */ /* 0x040fe40001761670 */
[----:B------:R-:W-:Y:S01]  /*60e0*/  ISETP.LT.OR P2, PT, R3, R235, P0 ;  /* 0x000000eb0300720c */ /* 0x000fe20000741670 */
[----:B------:R-:W-:Y:S01]  /*60f0*/  FMUL.FTZ R3, R49, c[0x0][0x2ec] ;  /* 0x0000bb0031037a20 */ /* 0x000fe20000410000 */
[----:B------:R-:W-:Y:S01]  /*6100*/  ISETP.NE.AND P0, PT, R5, RZ, PT ;  /* 0x000000ff0500720c */ /* 0x000fe20003f05270 */
[----:B------:R-:W-:Y:S01]  /*6110*/  HMMA.16816.F32.BF16 R48, R24, R18, R108 ;  /* 0x000000121830723c */ /* 0x000fe2000004186c */
[----:B------:R-:W-:Y:S01]  /*6120*/  IADD3 R5, R0, 0x28, RZ ;  /* 0x0000002800057810 */ /* 0x000fe20007ffe0ff */
[----:B------:R1:W1:Y:S01]  /*6130*/  MUFU.TANH R106, R3 ;  /* 0x00000003006a7308 */ /* 0x0002620000002400 */
[----:B------:R-:W-:-:S02]  /*6140*/  P2R R7, PR, RZ, 0x8 ;  /* 0x00000008ff077803 */ /* 0x000fc40000000000 */
[----:B------:R-:W-:Y:S02]  /*6150*/  ISETP.GE.AND P3, PT, R5, R242, PT ;  /* 0x000000f20500720c */ /* 0x000fe40003f66270 */
[----:B------:R-:W-:Y:S02]  /*6160*/  FSEL R169, R209, -INF , !P0 ;  /* 0xff800000d1a97808 */ /* 0x000fe40004000000 */
[----:B---3--:R-:W-:Y:S02]  /*6170*/  P2R R6, PR, RZ, 0x4 ;  /* 0x00000004ff067803 */ /* 0x008fe40000000000 */
[C---:B------:R-:W-:Y:S02]  /*6180*/  ISETP.GE.AND P0, PT, R5.reuse, R239, PT ;  /* 0x000000ef0500720c */ /* 0x040fe40003f06270 */
[----:B------:R-:W-:Y:S02]  /*6190*/  FSEL R175, R154, -INF , !P1 ;  /* 0xff8000009aaf7808 */ /* 0x000fe40004800000 */
[----:B------:R-:W-:-:S02]  /*61a0*/  ISETP.GE.AND P2, PT, R5, R241, PT ;  /* 0x000000f10500720c */ /* 0x000fc40003f46270 */
[C---:B------:R-:W-:Y:S02]  /*61b0*/  ISETP.GE.AND P1, PT, R5.reuse, R240, PT ;  /* 0x000000f00500720c */ /* 0x040fe40003f26270 */
[----:B-1----:R-:W-:Y:S02]  /*61c0*/  IADD3 R3, R0, 0x29, RZ ;  /* 0x0000002900037810 */ /* 0x002fe40007ffe0ff */
[----:B------:R-:W-:Y:S02]  /*61d0*/  FSEL R170, R170, -INF , !P4 ;  /* 0xff800000aaaa7808 */ /* 0x000fe40006000000 */
[----:B------:R-:W-:Y:S01]  /*61e0*/  ISETP.LT.OR P4, PT, R5, R238, P3 ;  /* 0x000000ee0500720c */ /* 0x000fe20001f81670 */
[----:B------:R-:W-:Y:S01]  /*61f0*/  HMMA.16816.F32.BF16 R52, R8, R38, R48 ;  /* 0x000000260834723c */ /* 0x000fe20000041830 */
[----:B------:R-:W-:Y:S02]  /*6200*/  FSEL R171, R207, -INF , !P6 ;  /* 0xff800000cfab7808 */ /* 0x000fe40007000000 */
[----:B------:R-:W-:-:S02]  /*6210*/  ISETP.LT.OR P3, PT, R5, R235, P0 ;  /* 0x000000eb0500720c */ /* 0x000fc40000761670 */
[----:B------:R-:W-:Y:S02]  /*6220*/  FSEL R173, R168, -INF , !P5 ;  /* 0xff800000a8ad7808 */ /* 0x000fe40006800000 */
[----:B------:R-:W-:Y:S02]  /*6230*/  ISETP.LT.OR P6, PT, R5, R237, P2 ;  /* 0x000000ed0500720c */ /* 0x000fe400017c1670 */
[----:B------:R-:W-:Y:S02]  /*6240*/  ISETP.GE.AND P0, PT, R3, R242, PT ;  /* 0x000000f20300720c */ /* 0x000fe40003f06270 */
[----:B------:R-:W-:Y:S01]  /*6250*/  ISETP.NE.AND P2, PT, R7, RZ, PT ;  /* 0x000000ff0700720c */ /* 0x000fe20003f45270 */
[----:B------:R-:W-:Y:S01]  /*6260*/  FMUL.FTZ R7, R42, c[0x0][0x2ec] ;  /* 0x0000bb002a077a20 */ /* 0x000fe20000410000 */
[----:B------:R-:W-:Y:S02]  /*6270*/  ISETP.LT.OR P5, PT, R5, R236, P1 ;  /* 0x000000ec0500720c */ /* 0x000fe40000fa1670 */
[----:B------:R-:W-:Y:S01]  /*6280*/  ISETP.NE.AND P1, PT, R6, RZ, PT ;  /* 0x000000ff0600720c */ /* 0x000fe20003f25270 */
[----:B------:R-:W-:Y:S01]  /*6290*/  FMUL.FTZ R6, R40, c[0x0][0x2ec] ;  /* 0x0000bb0028067a20 */ /* 0x000fe20000410000 */
[----:B------:R-:W-:Y:S01]  /*62a0*/  ISETP.LT.OR P0, PT, R3, R238, P0 ;  /* 0x000000ee0300720c */ /* 0x000fe20000701670 */
[----:B------:R-:W-:Y:S01]  /*62b0*/  MUFU.TANH R89, R7 ;  /* 0x0000000700597308 */ /* 0x000fe20000002400 */
[----:B------:R-:W-:-:S02]  /*62c0*/  FSEL R168, R205, -INF , !P2 ;  /* 0xff800000cda87808 */ /* 0x000fc40005000000 */
[----:B------:R-:W-:Y:S02]  /*62d0*/  ISETP.GE.AND P2, PT, R3, R241, PT ;  /* 0x000000f10300720c */ /* 0x000fe40003f46270 */
[----:B------:R-:W-:Y:S02]  /*62e0*/  FSEL R172, R157, -INF , !P1 ;  /* 0xff8000009dac7808 */ /* 0x000fe40004800000 */
[C---:B------:R-:W-:Y:S01]  /*62f0*/  ISETP.GE.AND P1, PT, R3.reuse, R240, PT ;  /* 0x000000f00300720c */ /* 0x040fe20003f26270 */
[----:B------:R1:W3:Y:S01]  /*6300*/  MUFU.TANH R97, R6 ;  /* 0x0000000600617308 */ /* 0x0002e20000002400 */
[----:B------:R-:W-:Y:S02]  /*6310*/  P2R R5, PR, RZ, 0x1 ;  /* 0x00000001ff057803 */ /* 0x000fe40000000000 */
[----:B------:R-:W-:Y:S02]  /*6320*/  FSEL R156, R156, -INF , !P4 ;  /* 0xff8000009c9c7808 */ /* 0x000fe40006000000 */
[----:B------:R-:W-:-:S02]  /*6330*/  ISETP.LT.OR P4, PT, R3, R237, P2 ;  /* 0x000000ed0300720c */ /* 0x000fc40001781670 */
[----:B------:R-:W-:Y:S02]  /*6340*/  ISETP.LT.OR P2, PT, R3, R236, P1 ;  /* 0x000000ec0300720c */ /* 0x000fe40000f41670 */
[----:B------:R-:W-:Y:S02]  /*6350*/  ISETP.NE.AND P1, PT, R5, RZ, PT ;  /* 0x000000ff0500720c */ /* 0x000fe40003f25270 */
[----:B------:R-:W-:Y:S02]  /*6360*/  IADD3 R5, R0, 0x30, RZ ;  /* 0x0000003000057810 */ /* 0x000fe40007ffe0ff */
[----:B------:R-:W-:Y:S02]  /*6370*/  ISETP.GE.AND P0, PT, R3, R239, PT ;  /* 0x000000ef0300720c */ /* 0x000fe40003f06270 */
[----:B------:R-:W-:Y:S01]  /*6380*/  P2R R16, PR, RZ, 0x4 ;  /* 0x00000004ff107803 */ /* 0x000fe20000000000 */
[----:B-1----:R-:W-:Y:S01]  /*6390*/  FMUL.FTZ R6, R41, c[0x0][0x2ec] ;  /* 0x0000bb0029067a20 */ /* 0x002fe20000410000 */
[----:B------:R-:W-:Y:S01]  /*63a0*/  ISETP.GE.AND P2, PT, R5, R241, PT ;  /* 0x000000f10500720c */ /* 0x000fe20003f46270 */
[----:B------:R-:W-:Y:S01]  /*63b0*/  HMMA.16816.F32.BF16 R40, R12, R38, R20 ;  /* 0x000000260c28723c */ /* 0x000fe20000041814 */
[----:B------:R-:W-:Y:S01]  /*63c0*/  ISETP.LT.OR P0, PT, R3, R235, P0 ;  /* 0x000000eb0300720c */ /* 0x000fe20000701670 */
[----:B------:R1:W1:Y:S01]  /*63d0*/  MUFU.TANH R99, R6 ;  /* 0x0000000600637308 */ /* 0x0002620000002400 */
[----:B------:R-:W-:Y:S01]  /*63e0*/  FSEL R154, R155, -INF , !P6 ;  /* 0xff8000009b9a7808 */ /* 0x000fe20007000000 */
[----:B------:R-:W-:Y:S01]  /*63f0*/  LDSM.16.M88.4 R36, [R220+0x3000] ;  /* 0x00300000dc24783b */ /* 0x000fe20000000200 */
[----:B------:R-:W-:-:S02]  /*6400*/  ISETP.LT.OR P6, PT, R5, R237, P2 ;  /* 0x000000ed0500720c */ /* 0x000fc400017c1670 */
[----:B------:R-:W-:Y:S01]  /*6410*/  ISETP.NE.AND P2, PT, R16, RZ, PT ;  /* 0x000000ff1000720c */ /* 0x000fe20003f45270 */
[----:B------:R-:W-:Y:S01]  /*6420*/  FMUL.FTZ R16, R44, c[0x0][0x2ec] ;  /* 0x0000bb002c107a20 */ /* 0x000fe20000410000 */
[----:B------:R-:W-:Y:S02]  /*6430*/  FSEL R155, R150, -INF , !P5 ;  /* 0xff800000969b7808 */ /* 0x000fe40006800000 */
[----:B------:R-:W-:Y:S01]  /*6440*/  FSEL R150, R204, -INF , !P1 ;  /* 0xff800000cc967808 */ /* 0x000fe20004800000 */
[----:B------:R2:W2:Y:S01]  /*6450*/  MUFU.TANH R85, R16 ;  /* 0x0000001000557308 */ /* 0x0004a20000002400 */
[----:B------:R-:W-:Y:S02]  /*6460*/  IADD3 R3, R0, 0x31, RZ ;  /* 0x0000003100037810 */ /* 0x000fe40007ffe0ff */
[----:B------:R-:W-:Y:S02]  /*6470*/  ISETP.GE.AND P1, PT, R5, R240, PT ;  /* 0x000000f00500720c */ /* 0x000fe40003f26270 */
[----:B------:R-:W-:-:S02]  /*6480*/  FSEL R157, R147, -INF , !P3 ;  /* 0xff800000939d7808 */ /* 0x000fc40005800000 */
[----:B-1----:R-:W-:Y:S02]  /*6490*/  P2R R6, PR, RZ, 0x1 ;  /* 0x00000001ff067803 */ /* 0x002fe40000000000 */
[----:B------:R-:W-:Y:S02]  /*64a0*/  ISETP.GE.AND P0, PT, R5, R242, PT ;  /* 0x000000f20500720c */ /* 0x000fe40003f06270 */
[----:B------:R-:W-:Y:S01]  /*64b0*/  FSEL R151, R151, -INF , !P4 ;  /* 0xff80000097977808 */ /* 0x000fe20006000000 */
[----:B------:R-:W-:Y:S01]  /*64c0*/  FMUL.FTZ R21, R40, c[0x0][0x2ec] ;  /* 0x0000bb0028157a20 */ /* 0x000fe20000410000 */
[----:B------:R-:W-:Y:S02]  /*64d0*/  ISETP.LT.OR P0, PT, R5, R238, P0 ;  /* 0x000000ee0500720c */ /* 0x000fe40000701670 */
[----:B------:R-:W-:Y:S01]  /*64e0*/  ISETP.GE.AND P5, PT, R3, R242, PT ;  /* 0x000000f20300720c */ /* 0x000fe20003fa6270 */
[----:B--2---:R-:W1:Y:S01]  /*64f0*/  LDSM.16.M88.4 R16, [R226+0x3000] ;  /* 0x00300000e210783b */ /* 0x004e620000000200 */
[----:B------:R-:W-:Y:S01]  /*6500*/  P2R R7, PR, RZ, 0x1 ;  /* 0x00000001ff077803 */ /* 0x000fe20000000000 */
[----:B------:R-:W-:Y:S01]  /*6510*/  MUFU.TANH R81, R21 ;  /* 0x0000001500517308 */ /* 0x000fe20000002400 */
[----:B------:R-:W-:-:S02]  /*6520*/  ISETP.GE.AND P0, PT, R5, R239, PT ;  /* 0x000000ef0500720c */ /* 0x000fc40003f06270 */
[C---:B------:R-:W-:Y:S02]  /*6530*/  ISETP.LT.OR P4, PT, R5.reuse, R236, P1 ;  /* 0x000000ec0500720c */ /* 0x040fe40000f81670 */
[----:B------:R-:W-:Y:S02]  /*6540*/  ISETP.LT.OR P3, PT, R5, R235, P0 ;  /* 0x000000eb0500720c */ /* 0x000fe40000761670 */
[----:B------:R-:W-:Y:S01]  /*6550*/  ISETP.NE.AND P1, PT, R6, RZ, PT ;  /* 0x000000ff0600720c */ /* 0x000fe20003f25270 */
[----:B------:R-:W-:Y:S01]  /*6560*/  FMUL.FTZ R6, R45, c[0x0][0x2ec] ;  /* 0x0000bb002d067a20 */ /* 0x000fe20000410000 */
[----:B------:R-:W-:Y:S01]  /*6570*/  ISETP.NE.AND P0, PT, R7, RZ, PT ;  /* 0x000000ff0700720c */ /* 0x000fe20003f05270 */
[----:B------:R-:W-:Y:S01]  /*6580*/  FMUL.FTZ R7, R47, c[0x0][0x2ec] ;  /* 0x0000bb002f077a20 */ /* 0x000fe20000410000 */
[----:B------:R-:W-:Y:S01]  /*6590*/  ISETP.LT.OR P5, PT, R3, R238, P5 ;  /* 0x000000ee0300720c */ /* 0x000fe20002fa1670 */
[----:B------:R2:W-:Y:S01]  /*65a0*/  MUFU.TANH R88, R6 ;  /* 0x0000000600587308 */ /* 0x0005e20000002400 */
[----:B------:R-:W-:-:S02]  /*65b0*/  FSEL R147, R183, -INF , !P2 ;  /* 0xff800000b7937808 */ /* 0x000fc40005000000 */
[----:B------:R-:W-:Y:S02]  /*65c0*/  ISETP.GE.AND P2, PT, R3, R241, PT ;  /* 0x000000f10300720c */ /* 0x000fe40003f46270 */
[----:B----4-:R-:W-:Y:S02]  /*65d0*/  FSEL R153, R153, -INF , !P1 ;  /* 0xff80000099997808 */ /* 0x010fe40004800000 */
[----:B------:R-:W-:Y:S01]  /*65e0*/  FSEL R209, R181, -INF , !P0 ;  /* 0xff800000b5d17808 */ /* 0x000fe20004000000 */
[----:B------:R4:W-:Y:S01]  /*65f0*/  MUFU.TANH R82, R7 ;  /* 0x0000000700527308 */ /* 0x0009e20000002400 */
[C---:B------:R-:W-:Y:S02]  /*6600*/  ISETP.GE.AND P1, PT, R3.reuse, R240, PT ;  /* 0x000000f00300720c */ /* 0x040fe40003f26270 */
[----:B------:R-:W-:Y:S02]  /*6610*/  ISETP.GE.AND P0, PT, R3, R239, PT ;  /* 0x000000ef0300720c */ /* 0x000fe40003f06270 */
[----:B------:R-:W-:-:S02]  /*6620*/  P2R R5, PR, RZ, 0x20 ;  /* 0x00000020ff057803 */ /* 0x000fc40000000000 */
[C---:B------:R-:W-:Y:S01]  /*6630*/  ISETP.LT.OR P5, PT, R3.reuse, R237, P2 ;  /* 0x000000ed0300720c */ /* 0x040fe200017a1670 */
[----:B--2---:R-:W-:Y:S01]  /*6640*/  FMUL.FTZ R6, R46, c[0x0][0x2ec] ;  /* 0x0000bb002e067a20 */ /* 0x004fe20000410000 */
[C---:B------:R-:W-:Y:S02]  /*6650*/  ISETP.LT.OR P2, PT, R3.reuse, R236, P1 ;  /* 0x000000ec0300720c */ /* 0x040fe40000f41670 */
[----:B------:R-:W-:Y:S01]  /*6660*/  ISETP.LT.OR P0, PT, R3, R235, P0 ;  /* 0x000000eb0300720c */ /* 0x000fe20000701670 */
[----:B------:R2:W2:Y:S01]  /*6670*/  MUFU.TANH R77, R6 ;  /* 0x00000006004d7308 */ /* 0x0004a20000002400 */
[----:B------:R-:W-:Y:S02]  /*6680*/  IADD3 R3, R0, 0x38, RZ ;  /* 0x0000003800037810 */ /* 0x000fe40007ffe0ff */
[----:B------:R-:W-:Y:S02]  /*6690*/  ISETP.NE.AND P1, PT, R5, RZ, PT ;  /* 0x000000ff0500720c */ /* 0x000fe40003f25270 */
[----:B------:R-:W-:Y:S01]  /*66a0*/  P2R R5, PR, RZ, 0x1 ;  /* 0x00000001ff057803 */ /* 0x000fe20000000000 */
[----:B-1----:R-:W-:Y:S01]  /*66b0*/  HMMA.16816.F32.BF16 R44, R28, R16, R56 ;  /* 0x000000101c2c723c */ /* 0x002fe20000041838 */
[----:B------:R-:W-:-:S02]  /*66c0*/  ISETP.GE.AND P0, PT, R3, R242, PT ;  /* 0x000000f20300720c */ /* 0x000fc40003f06270 */
[----:B------:R-:W-:Y:S02]  /*66d0*/  P2R R20, PR, RZ, 0x4 ;  /* 0x00000004ff147803 */ /* 0x000fe40000000000 */
[C---:B------:R-:W-:Y:S02]  /*66e0*/  ISETP.LT.OR P0, PT, R3.reuse, R238, P0 ;  /* 0x000000ee0300720c */ /* 0x040fe40000701670 */
[C---:B------:R-:W-:Y:S01]  /*66f0*/  ISETP.GE.AND P2, PT, R3.reuse, R241, PT ;  /* 0x000000f10300720c */ /* 0x040fe20003f46270 */
[----:B------:R-:W-:Y:S01]  /*6700*/  HMMA.16816.F32.BF16 R48, R24, R16, R160 ;  /* 0x000000101830723c */ /* 0x000fe200000418a0 */
[----:B----4-:R-:W-:Y:S02]  /*6710*/  P2R R7, PR, RZ, 0x1 ;  /* 0x00000001ff077803 */ /* 0x010fe40000000000 */
[----:B------:R-:W-:Y:S02]  /*6720*/  ISETP.GE.AND P0, PT, R3, R239, PT ;  /* 0x000000ef0300720c */ /* 0x000fe40003f06270 */
[----:B------:R-:W-:-:S02]  /*6730*/  FSEL R197, R182, -INF , !P1 ;  /* 0xff800000b6c57808 */ /* 0x000fc40004800000 */
[----:B------:R-:W-:Y:S01]  /*6740*/  FSEL R208, R158, -INF , !P3 ;  /* 0xff8000009ed07808 */ /* 0x000fe20005800000 */
[----:B------:R-:W-:Y:S01]  /*6750*/  IMAD.MOV.U32 R160, RZ, RZ, R184 ;  /* 0x000000ffffa07224 */ /* 0x000fe200078e00b8 */
[C---:B------:R-:W-:Y:S01]  /*6760*/  ISETP.GE.AND P1, PT, R3.reuse, R240, PT ;  /* 0x000000f00300720c */ /* 0x040fe20003f26270 */
[----:B------:R-:W-:Y:S01]  /*6770*/  FMUL.FTZ R16, R52, c[0x0][0x2ec] ;  /* 0x0000bb0034107a20 */ /* 0x000fe20000410000 */
[----:B------:R-:W-:Y:S01]  /*6780*/  FSEL R200, R180, -INF , !P5 ;  /* 0xff800000b4c87808 */ /* 0x000fe20006800000 */
[----:B------:R-:W-:Y:S01]  /*6790*/  IMAD.MOV.U32 R161, RZ, RZ, R185 ;  /* 0x000000ffffa17224 */ /* 0x000fe200078e00b9 */
[C---:B------:R-:W-:Y:S01]  /*67a0*/  ISETP.LT.OR P5, PT, R3.reuse, R237, P2 ;  /* 0x000000ed0300720c */ /* 0x040fe200017a1670 */
[----:B------:R1:W-:Y:S01]  /*67b0*/  MUFU.TANH R78, R16 ;  /* 0x00000010004e7308 */ /* 0x0003e20000002400 */
[----:B------:R-:W-:Y:S01]  /*67c0*/  ISETP.LT.OR P3, PT, R3, R235, P0 ;  /* 0x000000eb0300720c */ /* 0x000fe20000761670 */
[----:B------:R-:W-:Y:S01]  /*67d0*/  IMAD.MOV.U32 R162, RZ, RZ, R186 ;  /* 0x000000ffffa27224 */ /* 0x000fe200078e00ba */
[----:B------:R-:W-:Y:S01]  /*67e0*/  ISETP.NE.AND P2, PT, R20, RZ, PT ;  /* 0x000000ff1400720c */ /* 0x000fe20003f45270 */
[----:B------:R-:W-:Y:S01]  /*67f0*/  FMUL.FTZ R20, R41, c[0x0][0x2ec] ;  /* 0x0000bb0029147a20 */ /* 0x000fe20000410000 */
[----:B------:R-:W-:Y:S01]  /*6800*/  ISETP.NE.AND P0, PT, R7, RZ, PT ;  /* 0x000000ff0700720c */ /* 0x000fe20003f05270 */
[----:B------:R-:W-:Y:S01]  /*6810*/  IMAD.MOV.U32 R163, RZ, RZ, R187 ;  /* 0x000000ffffa37224 */ /* 0x000fe200078e00bb */
[----:B--2---:R-:W-:Y:S01]  /*6820*/  IADD3 R6, R0, 0x39, RZ ;  /* 0x0000003900067810 */ /* 0x004fe20007ffe0ff */
[----:B------:R2:W-:Y:S01]  /*6830*/  MUFU.TANH R84, R20 ;  /* 0x0000001400547308 */ /* 0x0005e20000002400 */
[----:B------:R-:W-:Y:S01]  /*6840*/  FSEL R205, R176, -INF , !P4 ;  /* 0xff800000b0cd7808 */ /* 0x000fe20006000000 */
[----:B------:R-:W-:Y:S01]  /*6850*/  HMMA.16816.F32.BF16 R56, R8, R36, R48 ;  /* 0x000000240838723c */ /* 0x000fe20000041830 */
[----:B------:R-:W-:Y:S01]  /*6860*/  ISETP.LT.OR P4, PT, R3, R236, P1 ;  /* 0x000000ec0300720c */ /* 0x000fe20000f81670 */
[----:B------:R-:W-:Y:S01]  /*6870*/  FMUL.FTZ R3, R42, c[0x0][0x2ec] ;  /* 0x0000bb002a037a20 */ /* 0x000fe20000410000 */
[----:B------:R-:W-:-:S02]  /*6880*/  ISETP.NE.AND P1, PT, R5, RZ, PT ;  /* 0x000000ff0500720c */ /* 0x000fc40003f25270 */
[----:B------:R-:W-:Y:S01]  /*6890*/  FSEL R189, R63, -INF , !P0 ;  /* 0xff8000003fbd7808 */ /* 0x000fe20004000000 */
[----:B------:R4:W3:Y:S01]  /*68a0*/  MUFU.TANH R79, R3 ;  /* 0x00000003004f7308 */ /* 0x0008e20000002400 */
[----:B------:R-:W-:Y:S01]  /*68b0*/  ISETP.GE.AND P0, PT, R6, R239, PT ;  /* 0x000000ef0600720c */ /* 0x000fe20003f06270 */
[----:B-1----:R-:W-:Y:S01]  /*68c0*/  FMUL.FTZ R16, R53, c[0x0][0x2ec] ;  /* 0x0000bb0035107a20 */ /* 0x002fe20000410000 */
[----:B------:R-:W-:Y:S02]  /*68d0*/  FSEL R203, R179, -INF , !P6 ;  /* 0xff800000b3cb7808 */ /* 0x000fe40007000000 */
[----:B------:R-:W-:Y:S02]  /*68e0*/  FSEL R196, R178, -INF , !P2 ;  /* 0xff800000b2c47808 */ /* 0x000fe40005000000 */
[----:B------:R-:W-:Y:S01]  /*68f0*/  FSEL R198, R177, -INF , !P1 ;  /* 0xff800000b1c67808 */ /* 0x000fe20004800000 */
[----:B--2---:R-:W1:Y:S01]  /*6900*/  LDSM.16.M88.4 R20, [R226+0x3800] ;  /* 0x00380000e214783b */ /* 0x004e620000000200 */
[C---:B------:R-:W-:Y:S01]  /*6910*/  ISETP.GE.AND P6, PT, R6.reuse, R242, PT ;  /* 0x000000f20600720c */ /* 0x040fe20003fc6270 */
[----:B------:R-:W-:Y:S01]  /*6920*/  MUFU.TANH R80, R16 ;  /* 0x0000001000507308 */ /* 0x000fe20000002400 */
[----:B------:R-:W-:-:S02]  /*6930*/  ISETP.GE.AND P2, PT, R6, R241, PT ;  /* 0x000000f10600720c */ /* 0x000fc40003f46270 */
[C---:B------:R-:W-:Y:S02]  /*6940*/  ISETP.GE.AND P1, PT, R6.reuse, R240, PT ;  /* 0x000000f00600720c */ /* 0x040fe40003f26270 */
[----:B------:R-:W-:Y:S01]  /*6950*/  ISETP.LT.OR P0, PT, R6, R235, P0 ;  /* 0x000000eb0600720c */ /* 0x000fe20000701670 */
[----:B----4-:R-:W-:Y:S01]  /*6960*/  FMUL.FTZ R3, R43, c[0x0][0x2ec] ;  /* 0x0000bb002b037a20 */ /* 0x010fe20000410000 */
[----:B------:R-:W-:Y:S02]  /*6970*/  IADD3 R5, R0, 0x40, RZ ;  /* 0x0000004000057810 */ /* 0x000fe40007ffe0ff */
[C---:B------:R-:W-:Y:S01]  /*6980*/  ISETP.LT.OR P6, PT, R6.reuse, R238, P6 ;  /* 0x000000ee0600720c */ /* 0x040fe200037c1670 */
[----:B------:R2:W4:Y:S01]  /*6990*/  MUFU.TANH R83, R3 ;  /* 0x0000000300537308 */ /* 0x0005220000002400 */
[C---:B------:R-:W-:Y:S02]  /*69a0*/  ISETP.LT.OR P2, PT, R6.reuse, R237, P2 ;  /* 0x000000ed0600720c */ /* 0x040fe40001741670 */
[----:B------:R-:W-:-:S02]  /*69b0*/  ISETP.LT.OR P1, PT, R6, R236, P1 ;  /* 0x000000ec0600720c */ /* 0x000fc40000f21670 */
[----:B------:R-:W-:Y:S02]  /*69c0*/  P2R R6, PR, RZ, 0x1 ;  /* 0x00000001ff067803 */ /* 0x000fe40000000000 */
[----:B------:R-:W-:Y:S02]  /*69d0*/  ISETP.GE.AND P0, PT, R5, R242, PT ;  /* 0x000000f20500720c */ /* 0x000fe40003f06270 */
[----:B------:R-:W-:Y:S02]  /*69e0*/  FSEL R188, R61, -INF , !P5 ;  /* 0xff8000003dbc7808 */ /* 0x000fe40006800000 */
[C---:B------:R-:W-:Y:S02]  /*69f0*/  ISETP.LT.OR P5, PT, R5.reuse, R238, P0 ;  /* 0x000000ee0500720c */ /* 0x040fe400007a1670 */
[----:B------:R-:W-:Y:S02]  /*6a00*/  ISETP.GE.AND P0, PT, R5, R239, PT ;  /* 0x000000ef0500720c */ /* 0x000fe40003f06270 */
[----:B------:R-:W-:-:S02]  /*6a10*/  P2R R40, PR, RZ, 0x4 ;  /* 0x00000004ff287803 */ /* 0x000fc40000000000 */
[----:B------:R-:W-:Y:S02]  /*6a20*/  FSEL R190, R60, -INF , !P3 ;  /* 0xff8000003cbe7808 */ /* 0x000fe40005800000 */
[----:B------:R-:W-:Y:S02]  /*6a30*/  ISETP.LT.OR P3, PT, R5, R235, P0 ;  /* 0x000000eb0500720c */ /* 0x000fe40000761670 */
[----:B------:R-:W-:Y:S02]  /*6a40*/  ISETP.NE.AND P0, PT, R40, RZ, PT ;  /* 0x000000ff2800720c */ /* 0x000fe40003f05270 */
[----:B--2---:R-:W-:Y:S01]  /*6a50*/  IADD3 R3, R0, 0x41, RZ ;  /* 0x0000004100037810 */ /* 0x004fe20007ffe0ff */
[----:B------:R-:W2:Y:S01]  /*6a60*/  LDSM.16.M88.4 R40, [R220+0x3800] ;  /* 0x00380000dc28783b */ /* 0x000ea20000000200 */
[----:B------:R-:W-:Y:S01]  /*6a70*/  FSEL R184, R62, -INF , !P4 ;  /* 0xff8000003eb87808 */ /* 0x000fe20006000000 */
[----:B------:R-:W-:-:S04]  /*6a80*/  DEPBAR.LE SB0, 0x0 ;  /* 0x000080000000791a */ /* 0x000fc80000000000 */
[----:B------:R-:W-:Y:S01]  /*6a90*/  P2R R7, PR, RZ, 0x2 ;  /* 0x00000002ff077803 */ /* 0x000fe20000000000 */
[----:B------:R-:W-:Y:S01]  /*6aa0*/  HMMA.16816.F32.BF16 R60, R12, R36, R44 ;  /* 0x000000240c3c723c */ /* 0x000fe2000004182c */
[C---:B------:R-:W-:Y:S01]  /*6ab0*/  ISETP.GE.AND P2, PT, R5.reuse, R241, PT ;  /* 0x000000f10500720c */ /* 0x040fe20003f46270 */
[----:B------:R-:W-:Y:S01]  /*6ac0*/  BAR.SYNC.DEFER_BLOCKING 0x0 ;  /* 0x0000000000007b1d */ /* 0x000fe20000010000 */
[----:B------:R-:W-:Y:S02]  /*6ad0*/  ISETP.GE.AND P1, PT, R5, R240, PT ;  /* 0x000000f00500720c */ /* 0x000fe40003f26270 */
[----:B------:R-:W-:Y:S02]  /*6ae0*/  FSEL R177, R64, -INF , !P0 ;  /* 0xff80000040b17808 */ /* 0x000fe40004000000 */
[----:B------:R-:W-:Y:S01]  /*6af0*/  FSEL R178, R65, -INF , !P6 ;  /* 0xff80000041b27808 */ /* 0x000fe20007000000 */
[----:B-1----:R-:W-:Y:S01]  /*6b00*/  HMMA.16816.F32.BF16 R44, R28, R20, R68 ;  /* 0x000000141c2c723c */ /* 0x002fe20000041844 */
[----:B------:R-:W-:-:S02]  /*6b10*/  ISETP.GE.AND P0, PT, R3, R242, PT ;  /* 0x000000f20300720c */ /* 0x000fc40003f06270 */
[----:B------:R-:W-:Y:S02]  /*6b20*/  ISETP.LT.OR P6, PT, R5, R237, P2 ;  /* 0x000000ed0500720c */ /* 0x000fe400017c1670 */
[----:B------:R-:W-:Y:S02]  /*6b30*/  ISETP.NE.AND P2, PT, R7, RZ, PT ;  /* 0x000000ff0700720c */ /* 0x000fe40003f45270 */
[----:B------:R-:W-:Y:S01]  /*6b40*/  ISETP.LT.OR P4, PT, R5, R236, P1 ;  /* 0x000000ec0500720c */ /* 0x000fe20000f81670 */
[----:B------:R-:W-:Y:S01]  /*6b50*/  FMUL.FTZ R5, R54, c[0x0][0x2ec] ;  /* 0x0000bb0036057a20 */ /* 0x000fe20000410000 */
[----:B------:R-:W-:Y:S01]  /*6b60*/  ISETP.NE.AND P1, PT, R6, RZ, PT ;  /* 0x000000ff0600720c */ /* 0x000fe20003f25270 */
[----:B------:R-:W-:Y:S01]  /*6b70*/  FMUL.FTZ R6, R55, c[0x0][0x2ec] ;  /* 0x0000bb0037067a20 */ /* 0x000fe20000410000 */
[C---:B------:R-:W-:Y:S01]  /*6b80*/  ISETP.LT.OR P0, PT, R3.reuse, R238, P0 ;  /* 0x000000ee0300720c */ /* 0x040fe20000701670 */
[----:B------:R1:W1:Y:S01]  /*6b90*/  MUFU.TANH R72, R5 ;  /* 0x0000000500487308 */ /* 0x0002620000002400 */
[----:B------:R-:W-:Y:S01]  /*6ba0*/  FSEL R176, R152, -INF , !P2 ;  /* 0xff80000098b07808 */ /* 0x000fe20005000000 */
[----:B------:R-:W-:Y:S01]  /*6bb0*/  HMMA.16816.F32.BF16 R52, R24, R20, R164 ;  /* 0x000000141834723c */ /* 0x000fe200000418a4 */
[----:B------:R-:W-:Y:S01]  /*6bc0*/  ISETP.GE.AND P2, PT, R3, R241, PT ;  /* 0x000000f10300720c */ /* 0x000fe20003f46270 */
[----:B------:R-:W-:Y:S01]  /*6bd0*/  FMUL.FTZ R7, R60, c[0x0][0x2ec] ;  /* 0x0000bb003c077a20 */ /* 0x000fe20000410000 */
[----:B------:R-:W-:Y:S01]  /*6be0*/  FSEL R181, R149, -INF , !P1 ;  /* 0xff80000095b57808 */ /* 0x000fe20004800000 */
[----:B------:R-:W-:Y:S01]  /*6bf0*/  FMUL.FTZ R17, R61, c[0x0][0x2ec] ;  /* 0x0000bb003d117a20 */ /* 0x000fe20000410000 */
[----:B------:R-:W-:Y:S01]  /*6c00*/  ISETP.GE.AND P1, PT, R3, R240, PT ;  /* 0x000000f00300720c */ /* 0x000fe20003f26270 */
[----:B------:R3:W3:Y:S01]  /*6c10*/  MUFU.TANH R76, R6 ;  /* 0x00000006004c7308 */ /* 0x0006e20000002400 */
[----:B------:R-:W-:Y:S01]  /*6c20*/  FSEL R110, R145, -INF , !P5 ;  /* 0xff800000916e7808 */ /* 0x000fe20006800000 */
[----:B------:R-:W-:Y:S01]  /*6c30*/  HMMA.16816.F32.BF16 R64, R32, R86, R228 ;  /* 0x000000562040723c */ /* 0x000fe200000418e4 */
[----:B------:R-:W-:Y:S01]  /*6c40*/  ISETP.LT.OR P5, PT, R3, R237, P2 ;  /* 0x000000ed0300720c */ /* 0x000fe200017a1670 */
[----:B------:R-:W-:Y:S01]  /*6c50*/  FMUL.FTZ R20, R59, c[0x0][0x2ec] ;  /* 0x0000bb003b147a20 */ /* 0x000fe20000410000 */
[----:B------:R-:W-:-:S02]  /*6c60*/  ISETP.LT.OR P2, PT, R3, R236, P1 ;  /* 0x000000ec0300720c */ /* 0x000fc40000f41670 */
[----:B------:R-:W-:Y:S01]  /*6c70*/  FSEL R248, R146, -INF , !P6 ;  /* 0xff80000092f87808 */ /* 0x000fe20007000000 */
[----:B------:R3:W3:Y:S01]  /*6c80*/  MUFU.TANH R73, R7 ;  /* 0x0000000700497308 */ /* 0x0006e20000002400 */
[----:B-1----:R-:W-:Y:S01]  /*6c90*/  P2R R5, PR, RZ, 0x1 ;  /* 0x00000001ff057803 */ /* 0x002fe20000000000 */
[-C--:B--2---:R-:W-:Y:S01]  /*6ca0*/  HMMA.16816.F32.BF16 R48, R12, R40.reuse, R44 ;  /* 0x000000280c30723c */ /* 0x084fe2000004182c */
[----:B------:R-:W-:Y:S02]  /*6cb0*/  ISETP.GE.AND P0, PT, R3, R239, PT ;  /* 0x000000ef0300720c */ /* 0x000fe40003f06270 */
[----:B------:R-:W-:Y:S02]  /*6cc0*/  ISETP.NE.AND P1, PT, R5, RZ, PT ;  /* 0x000000ff0500720c */ /* 0x000fe40003f25270 */
[----:B------:R-:W-:Y:S01]  /*6cd0*/  ISETP.LT.OR P0, PT, R3, R235, P0 ;  /* 0x000000eb0300720c */ /* 0x000fe20000701670 */
[----:B------:R-:W-:Y:S01]  /*6ce0*/  MUFU.TANH R69, R20 ;  /* 0x0000001400457308 */ /* 0x000fe20000002400 */
[----:B------:R-:W-:Y:S01]  /*6cf0*/  IADD3 R5, R0, 0x48, RZ ;  /* 0x0000004800057810 */ /* 0x000fe20007ffe0ff */
[----:B------:R-:W-:Y:S01]  /*6d00*/  HMMA.16816.F32.BF16 R44, R8, R40, R52 ;  /* 0x00000028082c723c */ /* 0x000fe20000041834 */
[----:B------:R-:W-:-:S02]  /*6d10*/  P2R R16, PR, RZ, 0x1 ;  /* 0x00000001ff107803 */ /* 0x000fc40000000000 */
[----:B------:R-:W-:Y:S02]  /*6d20*/  ISETP.GE.AND P0, PT, R5, R242, PT ;  /* 0x000000f20500720c */ /* 0x000fe40003f06270 */
[----:B------:R-:W-:Y:S02]  /*6d30*/  FSEL R245, R159, -INF , !P1 ;  /* 0xff8000009ff57808 */ /* 0x000fe40004800000 */
[C---:B------:R-:W-:Y:S01]  /*6d40*/  ISETP.LT.OR P0, PT, R5.reuse, R238, P0 ;  /* 0x000000ee0500720c */ /* 0x040fe20000701670 */
[----:B------:R-:W-:Y:S01]  /*6d50*/  HMMA.16816.F32.BF16 R32, R32, R90, R160 ;  /* 0x0000005a2020723c */ /* 0x000fe200000418a0 */
[----:B---3--:R-:W-:Y:S02]  /*6d60*/  P2R R6, PR, RZ, 0x4 ;  /* 0x00000004ff067803 */ /* 0x008fe40000000000 */
[----:B------:R-:W-:Y:S02]  /*6d70*/  P2R R7, PR, RZ, 0x1 ;  /* 0x00000001ff077803 */ /* 0x000fe40000000000 */
[----:B------:R-:W-:-:S02]  /*6d80*/  ISETP.GE.AND P1, PT, R5, R240, PT ;  /* 0x000000f00500720c */ /* 0x000fc40003f26270 */
[C---:B------:R-:W-:Y:S02]  /*6d90*/  ISETP.GE.AND P2, PT, R5.reuse, R241, PT ;  /* 0x000000f10500720c */ /* 0x040fe40003f46270 */
[C---:B------:R-:W-:Y:S02]  /*6da0*/  ISETP.GE.AND P0, PT, R5.reuse, R239, PT ;  /* 0x000000ef0500720c */ /* 0x040fe40003f06270 */
[----:B------:R-:W-:Y:S02]  /*6db0*/  FSEL R246, R148, -INF , !P5 ;  /* 0xff80000094f67808 */ /* 0x000fe40006800000 */
[C---:B------:R-:W-:Y:S02]  /*6dc0*/  ISETP.LT.OR P6, PT, R5.reuse, R236, P1 ;  /* 0x000000ec0500720c */ /* 0x040fe40000fc1670 */
[----:B------:R-:W-:Y:S02]  /*6dd0*/  FSEL R252, R74, -INF , !P3 ;  /* 0xff8000004afc7808 */ /* 0x000fe40005800000 */
[C---:B------:R-:W-:Y:S01]  /*6de0*/  ISETP.LT.OR P5, PT, R5.reuse, R237, P2 ;  /* 0x000000ed0500720c */ /* 0x040fe200017a1670 */
[----:B------:R1:W-:Y:S01]  /*6df0*/  MUFU.TANH R74, R17 ;  /* 0x00000011004a7308 */ /* 0x0003e20000002400 */
[----:B------:R-:W-:Y:S01]  /*6e00*/  ISETP.LT.OR P1, PT, R5, R235, P0 ;  /* 0x000000eb0500720c */ /* 0x000fe20000721670 */
[----:B------:R-:W-:Y:S01]  /*6e10*/  FMUL.FTZ R5, R63, c[0x0][0x2ec] ;  /* 0x0000bb003f057a20 */ /* 0x000fe20000410000 */
[----:B------:R-:W-:-:S02]  /*6e20*/  IADD3 R3, R0, 0x49, RZ ;  /* 0x0000004900037810 */ /* 0x000fc40007ffe0ff */
[----:B------:R-:W-:Y:S01]  /*6e30*/  ISETP.NE.AND P3, PT, R6, RZ, PT ;  /* 0x000000ff0600720c */ /* 0x000fe20003f65270 */
[----:B------:R-:W-:Y:S01]  /*6e40*/  FMUL.FTZ R6, R62, c[0x0][0x2ec] ;  /* 0x0000bb003e067a20 */ /* 0x000fe20000410000 */
[----:B------:R-:W-:Y:S01]  /*6e50*/  ISETP.NE.AND P0, PT, R7, RZ, PT ;  /* 0x000000ff0700720c */ /* 0x000fe20003f05270 */
[C---:B------:R-:W-:Y:S01]  /*6e60*/  HMMA.16816.F32.BF16 R60, R24.reuse, R18, R192 ;  /* 0x00000012183c723c */ /* 0x040fe200000418c0 */
[----:B------:R-:W-:Y:S01]  /*6e70*/  ISETP.NE.AND P2, PT, R16, RZ, PT ;  /* 0x000000ff1000720c */ /* 0x000fe20003f45270 */
[----:B------:R2:W3:Y:S01]  /*6e80*/  MUFU.TANH R70, R6 ;  /* 0x0000000600467308 */ /* 0x0004e20000002400 */
[----:B------:R-:W-:Y:S01]  /*6e90*/  FSEL R251, R75, -INF , !P4 ;  /* 0xff8000004bfb7808 */ /* 0x000fe20006000000 */
[----:B------:R-:W-:Y:S01]  /*6ea0*/  FMUL.FTZ R16, R58, c[0x0][0x2ec] ;  /* 0x0000bb003a107a20 */ /* 0x000fe20000410000 */
[----:B------:R-:W-:Y:S02]  /*6eb0*/  ISETP.GE.AND P4, PT, R3, R242, PT ;  /* 0x000000f20300720c */ /* 0x000fe40003f86270 */
[----:B------:R-:W-:Y:S01]  /*6ec0*/  FSEL R213, R144, -INF , !P3 ;  /* 0xff80000090d57808 */ /* 0x000fe20005800000 */
[----:B-1----:R-:W-:Y:S01]  /*6ed0*/  FMUL.FTZ R17, R57, c[0x0][0x2ec] ;  /* 0x0000bb0039117a20 */ /* 0x002fe20000410000 */
[----:B------:R-:W-:Y:S01]  /*6ee0*/  FSEL R210, R128, -INF , !P0 ;  /* 0xff80000080d27808 */ /* 0x000fe20004000000 */
[----:B------:R1:W-:Y:S01]  /*6ef0*/  MUFU.TANH R75, R5 ;  /* 0x00000005004b7308 */ /* 0x0003e20000002400 */
[C---:B------:R-:W-:Y:S01]  /*6f00*/  ISETP.GE.AND P3, PT, R3.reuse, R241, PT ;  /* 0x000000f10300720c */ /* 0x040fe20003f66270 */
[----:B------:R-:W-:Y:S01]  /*6f10*/  HMMA.16816.F32.BF16 R24, R24, R22, R216 ;  /* 0x000000161818723c */ /* 0x000fe200000418d8 */
[----:B------:R-:W-:-:S02]  /*6f20*/  ISETP.GE.AND P0, PT, R3, R239, PT ;  /* 0x000000ef0300720c */ /* 0x000fc40003f06270 */
[----:B------:R-:W-:Y:S02]  /*6f30*/  FSEL R244, R143, -INF , !P2 ;  /* 0xff8000008ff47808 */ /* 0x000fe40005000000 */
[C---:B------:R-:W-:Y:S01]  /*6f40*/  ISETP.GE.AND P2, PT, R3.reuse, R240, PT ;  /* 0x000000f00300720c */ /* 0x040fe20003f46270 */
[----:B------:R3:W-:Y:S01]  /*6f50*/  MUFU.TANH R21, R16 ;  /* 0x0000001000157308 */ /* 0x0007e20000002400 */
[----:B--2---:R-:W-:Y:S02]  /*6f60*/  P2R R6, PR, RZ, 0x20 ;  /* 0x00000020ff067803 */ /* 0x004fe40000000000 */
[C---:B------:R-:W-:Y:S02]  /*6f70*/  ISETP.LT.OR P5, PT, R3.reuse, R238, P4 ;  /* 0x000000ee0300720c */ /* 0x040fe400027a1670 */
[C---:B------:R-:W-:Y:S02]  /*6f80*/  ISETP.LT.OR P4, PT, R3.reuse, R237, P3 ;  /* 0x000000ed0300720c */ /* 0x040fe40001f81670 */
[C---:B------:R-:W-:Y:S01]  /*6f90*/  ISETP.LT.OR P0, PT, R3.reuse, R235, P0 ;  /* 0x000000eb0300720c */ /* 0x040fe20000701670 */
[----:B-1----:R-:W-:Y:S01]  /*6fa0*/  FMUL.FTZ R5, R56, c[0x0][0x2ec] ;  /* 0x0000bb0038057a20 */ /* 0x002fe20000410000 */
[----:B------:R-:W-:Y:S01]  /*6fb0*/  ISETP.NE.AND P3, PT, R6, RZ, PT ;  /* 0x000000ff0600720c */ /* 0x000fe20003f65270 */
[----:B------:R-:W-:Y:S01]  /*6fc0*/  HMMA.16816.F32.BF16 R56, R28, R18, R64 ;  /* 0x000000121c38723c */ /* 0x000fe20000041840 */
[----:B------:R-:W-:Y:S01]  /*6fd0*/  ISETP.LT.OR P2, PT, R3, R236, P2 ;  /* 0x000000ec0300720c */ /* 0x000fe20001741670 */
[----:B------:R1:W2:Y:S01]  /*6fe0*/  MUFU.TANH R68, R5 ;  /* 0x0000000500447308 */ /* 0x0002a20000002400 */
[----:B------:R-:W-:-:S02]  /*6ff0*/  P2R R6, PR, RZ, 0x1 ;  /* 0x00000001ff067803 */ /* 0x000fc40000000000 */
[----:B------:R-:W-:Y:S01]  /*7000*/  FSEL R204, R139, -INF , !P3 ;  /* 0xff8000008bcc7808 */ /* 0x000fe20005800000 */
[----:B---3--:R-:W-:Y:S01]  /*7010*/  FMUL.FTZ R16, R49, c[0x0][0x2ec] ;  /* 0x0000bb0031107a20 */ /* 0x008fe20000410000 */
[----:B------:R-:W-:Y:S01]  /*7020*/  P2R R7, PR, RZ, 0x4 ;  /* 0x00000004ff077803 */ /* 0x000fe20000000000 */
[----:B------:R-:W-:Y:S01]  /*7030*/  HMMA.16816.F32.BF16 R28, R28, R22, R32 ;  /* 0x000000161c1c723c */ /* 0x000fe20000041820 */
[----:B------:R-:W-:Y:S01]  /*7040*/  IADD3 R3, R0, 0x51, RZ ;  /* 0x0000005100037810 */ /* 0x000fe20007ffe0ff */
[----:B------:R3:W-:Y:S01]  /*7050*/  MUFU.TANH R52, R16 ;  /* 0x0000001000347308 */ /* 0x0007e20000002400 */
[----:B------:R-:W-:Y:S02]  /*7060*/  FSEL R211, R96, -INF , !P1 ;  /* 0xff80000060d37808 */ /* 0x000fe40004800000 */
[----:B------:R-:W-:Y:S02]  /*7070*/  FSEL R195, R107, -INF , !P4 ;  /* 0xff8000006bc37808 */ /* 0x000fe40006000000 */
[----:B-----5:R-:W-:-:S02]  /*7080*/  FSEL R206, R105, -INF , !P6 ;  /* 0xff80000069ce7808 */ /* 0x020fc40007000000 */
[----:B------:R-:W-:Y:S01]  /*7090*/  FSEL R201, R142, -INF , !P5 ;  /* 0xff8000008ec97808 */ /* 0x000fe20006800000 */
[----:B------:R5:W-:Y:S01]  /*70a0*/  MUFU.TANH R71, R17 ;  /* 0x0000001100477308 */ /* 0x000be20000002400 */
[----:B-1----:R-:W-:Y:S02]  /*70b0*/  IADD3 R5, R0, 0x50, RZ ;  /* 0x0000005000057810 */ /* 0x002fe40007ffe0ff */
[----:B------:R-:W-:Y:S02]  /*70c0*/  IADD3 R231, R226, 0x1800, RZ ;  /* 0x00001800e2e77810 */ /* 0x000fe40007ffe0ff */
[C---:B------:R-:W-:Y:S02]  /*70d0*/  ISETP.GE.AND P0, PT, R5.reuse, R239, PT ;  /* 0x000000ef0500720c */ /* 0x040fe40003f06270 */
[----:B------:R-:W-:Y:S01]  /*70e0*/  ISETP.GE.AND P3, PT, R5, R242, PT ;  /* 0x000000f20500720c */ /* 0x000fe20003f66270 */
[----:B---3--:R-:W-:Y:S01]  /*70f0*/  FMUL.FTZ R16, R51, c[0x0][0x2ec] ;  /* 0x0000bb0033107a20 */ /* 0x008fe20000410000 */
[----:B------:R-:W-:-:S02]  /*7100*/  ISETP.GE.AND P2, PT, R5, R241, PT ;  /* 0x000000f10500720c */ /* 0x000fc40003f46270 */
[C---:B------:R-:W-:Y:S01]  /*7110*/  ISETP.GE.AND P1, PT, R5.reuse, R240, PT ;  /* 0x000000f00500720c */ /* 0x040fe20003f26270 */
[----:B------:R-:W-:Y:S01]  /*7120*/  MUFU.TANH R53, R16 ;  /* 0x0000001000357308 */ /* 0x000fe20000002400 */
[C---:B------:R-:W-:Y:S02]  /*7130*/  ISETP.LT.OR P4, PT, R5.reuse, R235, P0 ;  /* 0x000000eb0500720c */ /* 0x040fe40000781670 */
[----:B------:R-:W-:Y:S01]  /*7140*/  ISETP.LT.OR P6, PT, R5, R238, P3 ;  /* 0x000000ee0500720c */ /* 0x000fe20001fc1670 */
[----:B-----5:R-:W-:Y:S01]  /*7150*/  FMUL.FTZ R17, R50, c[0x0][0x2ec] ;  /* 0x0000bb0032117a20 */ /* 0x020fe20000410000 */
[----:B------:R-:W-:Y:S02]  /*7160*/  ISETP.GE.AND P0, PT, R3, R242, PT ;  /* 0x000000f20300720c */ /* 0x000fe40003f06270 */
[----:B------:R-:W-:Y:S01]  /*7170*/  ISETP.LT.OR P3, PT, R5, R237, P2 ;  /* 0x000000ed0500720c */ /* 0x000fe20001761670 */
[----:B------:R1:W-:Y:S01]  /*7180*/  MUFU.TANH R41, R17 ;  /* 0x0000001100297308 */ /* 0x0003e20000002400 */
[----:B------:R-:W-:-:S02]  /*7190*/  ISETP.NE.AND P2, PT, R7, RZ, PT ;  /* 0x000000ff0700720c */ /* 0x000fc40003f45270 */
[----:B------:R-:W-:Y:S02]  /*71a0*/  ISETP.LT.OR P5, PT, R5, R236, P1 ;  /* 0x000000ec0500720c */ /* 0x000fe40000fa1670 */
[----:B------:R-:W-:Y:S01]  /*71b0*/  ISETP.NE.AND P1, PT, R6, RZ, PT ;  /* 0x000000ff0600720c */ /* 0x000fe20003f25270 */
[----:B------:R-:W-:Y:S01]  /*71c0*/  FMUL.FTZ R6, R48, c[0x0][0x2ec] ;  /* 0x0000bb0030067a20 */ /* 0x000fe20000410000 */
[C---:B------:R-:W-:Y:S01]  /*71d0*/  ISETP.LT.OR P0, PT, R3.reuse, R238, P0 ;  /* 0x000000ee0300720c */ /* 0x040fe20000701670 */
[----:B------:R-:W-:Y:S01]  /*71e0*/  HMMA.16816.F32.BF16 R48, R8, R38, R60 ;  /* 0x000000260830723c */ /* 0x000fe2000004183c */
[----:B------:R-:W-:Y:S01]  /*71f0*/  FSEL R128, R106, -INF , !P2 ;  /* 0xff8000006a807808 */ /* 0x000fe20005000000 */
[----:B------:R3:W-:Y:S01]  /*7200*/  MUFU.TANH R64, R6 ;  /* 0x0000000600407308 */ /* 0x0007e20000002400 */
[----:B------:R-:W-:Y:S02]  /*7210*/  ISETP.GE.AND P2, PT, R3, R241, PT ;  /* 0x000000f10300720c */ /* 0x000fe40003f46270 */
[----:B------:R-:W-:-:S02]  /*7220*/  FSEL R199, R100, -INF , !P1 ;  /* 0xff80000064c77808 */ /* 0x000fc40004800000 */
[----:B------:R-:W-:Y:S01]  /*7230*/  P2R R5, PR, RZ, 0x1 ;  /* 0x00000001ff057803 */ /* 0x000fe20000000000 */
[----:B-1----:R-:W-:Y:S01]  /*7240*/  FMUL.FTZ R17, R44, c[0x0][0x2ec] ;  /* 0x0000bb002c117a20 */ /* 0x002fe20000410000 */
[C---:B------:R-:W-:Y:S01]  /*7250*/  ISETP.GE.AND P1, PT, R3.reuse, R240, PT ;  /* 0x000000f00300720c */ /* 0x040fe20003f26270 */
[----:B------:R-:W-:Y:S01]  /*7260*/  HMMA.16816.F32.BF16 R36, R12, R38, R56 ;  /* 0x000000260c24723c */ /* 0x000fe20000041838 */
[----:B------:R-:W-:Y:S01]  /*7270*/  ISETP.GE.AND P0, PT, R3, R239, PT ;  /* 0x000000ef0300720c */ /* 0x000fe20003f06270 */
[----:B------:R1:W-:Y:S01]  /*7280*/  MUFU.TANH R20, R17 ;  /* 0x0000001100147308 */ /* 0x0003e20000002400 */
[----:B------:R-:W-:Y:S02]  /*7290*/  FSEL R194, R97, -INF , !P6 ;  /* 0xff80000061c27808 */ /* 0x000fe40007000000 */
[C---:B------:R-:W-:Y:S02]  /*72a0*/  ISETP.LT.OR P6, PT, R3.reuse, R237, P2 ;  /* 0x000000ed0300720c */ /* 0x040fe400017c1670 */
[C---:B------:R-:W-:Y:S01]  /*72b0*/  ISETP.LT.OR P2, PT, R3.reuse, R236, P1 ;  /* 0x000000ec0300720c */ /* 0x040fe20000f41670 */
[----:B------:R-:W-:Y:S01]  /*72c0*/  HMMA.16816.F32.BF16 R8, R8, R42, R24 ;  /* 0x0000002a0808723c */ /* 0x000fe20000041818 */
[----:B------:R-:W-:-:S02]  /*72d0*/  ISETP.LT.OR P1, PT, R3, R235, P0 ;  /* 0x000000eb0300720c */ /* 0x000fc40000721670 */
[----:B------:R-:W-:Y:S02]  /*72e0*/  ISETP.NE.AND P0, PT, R5, RZ, PT ;  /* 0x000000ff0500720c */ /* 0x000fe40003f05270 */
[----:B------:R-:W-:Y:S01]  /*72f0*/  IADD3 R3, R0, 0x58, RZ ;  /* 0x0000005800037810 */ /* 0x000fe20007ffe0ff */
[----:B------:R-:W-:Y:S01]  /*7300*/  FMUL.FTZ R48, R48, c[0x0][0x2ec] ;  /* 0x0000bb0030307a20 */ /* 0x000fe20000410000 */
[----:B------:R-:W-:Y:S01]  /*7310*/  FSEL R185, R99, -INF , !P0 ;  /* 0xff80000063b97808 */ /* 0x000fe20004000000 */
[----:B------:R-:W-:Y:S01]  /*7320*/  FMUL.FTZ R49, R49, c[0x0][0x2ec] ;  /* 0x0000bb0031317a20 */ /* 0x000fe20000410000 */
[----:B------:R-:W-:Y:S01]  /*7330*/  ISETP.GE.AND P0, PT, R3, R239, PT ;  /* 0x000000ef0300720c */ /* 0x000fe20003f06270 */
[----:B------:R-:W-:Y:S01]  /*7340*/  HMMA.16816.F32.BF16 R12, R12, R42, R28 ;  /* 0x0000002a0c0c723c */ /* 0x000fe2000004181c */
[----:B---3--:R-:W-:Y:S01]  /*7350*/  P2R R6, PR, RZ, 0x2 ;  /* 0x00000002ff067803 */ /* 0x008fe20000000000 */
[----:B------:R-:W-:Y:S01]  /*7360*/  MUFU.TANH R48, R48 ;  /* 0x0000003000307308 */ /* 0x000fe20000002400 */
[----:B------:R-:W-:-:S02]  /*7370*/  P2R R7, PR, RZ, 0x4 ;  /* 0x00000004ff077803 */ /* 0x000fc40000000000 */
[----:B------:R-:W-:Y:S01]  /*7380*/  ISETP.GE.AND P2, PT, R3, R241, PT ;  /* 0x000000f10300720c */ /* 0x000fe20003f46270 */
[----:B------:R-:W-:Y:S01]  /*7390*/  FMUL.FTZ R36, R36, c[0x0][0x2ec] ;  /* 0x0000bb0024247a20 */ /* 0x000fe20000410000 */
[----:B------:R-:W-:Y:S01]  /*73a0*/  FSEL R111, R85, -INF , !P5 ;  /* 0xff800000556f7808 */ /* 0x000fe20006800000 */
[----:B------:R-:W-:Y:S01]  /*73b0*/  FMUL.FTZ R38, R38, c[0x0][0x2ec] ;  /* 0x0000bb0026267a20 */ /* 0x000fe20000410000 */
[----:B------:R-:W-:Y:S01]  /*73c0*/  ISETP.LT.OR P0, PT, R3, R235, P0 ;  /* 0x000000eb0300720c */ /* 0x000fe20000701670 */
[----:B------:R-:W-:Y:S01]  /*73d0*/  FMUL.FTZ R37, R37, c[0x0][0x2ec] ;  /* 0x0000bb0025257a20 */ /* 0x000fe20000410000 */
[----:B------:R-:W-:Y:S01]  /*73e0*/  IADD3 R5, R0, 0x59, RZ ;  /* 0x0000005900057810 */ /* 0x000fe20007ffe0ff */
[----:B------:R-:W3:Y:S01]  /*73f0*/  MUFU.TANH R36, R36 ;  /* 0x0000002400247308 */ /* 0x000ee20000002400 */
[----:B------:R-:W-:Y:S01]  /*7400*/  ISETP.NE.AND P5, PT, R6, RZ, PT ;  /* 0x000000ff0600720c */ /* 0x000fe20003fa5270 */
[----:B------:R-:W-:Y:S01]  /*7410*/  FMUL.FTZ R39, R39, c[0x0][0x2ec] ;  /* 0x0000bb0027277a20 */ /* 0x000fe20000410000 */
[----:B------:R-:W-:Y:S01]  /*7420*/  FSEL R6, R77, -INF , !P4 ;  /* 0xff8000004d067808 */ /* 0x000fe20006000000 */
[----:B------:R-:W-:Y:S01]  /*7430*/  FMUL.FTZ R9, R9, c[0x0][0x2ec] ;  /* 0x0000bb0009097a20 */ /* 0x000fe20000410000 */
[----:B------:R-:W-:Y:S01]  /*7440*/  FSEL R109, R89, -INF , !P3 ;  /* 0xff800000596d7808 */ /* 0x000fe20005800000 */
[----:B------:R-:W-:Y:S01]  /*7450*/  FMUL.FTZ R10, R10, c[0x0][0x2ec] ;  /* 0x0000bb000a0a7a20 */ /* 0x000fe20000410000 */
[C---:B------:R-:W-:Y:S01]  /*7460*/  ISETP.LT.OR P4, PT, R3.reuse, R237, P2 ;  /* 0x000000ed0300720c */ /* 0x040fe20001781670 */
[----:B------:R5:W-:Y:S01]  /*7470*/  STL [R1+0x20], R6 ;  /* 0x0000200601007387 */ /* 0x000be20000100800 */
[C---:B------:R-:W-:Y:S01]  /*7480*/  ISETP.GE.AND P3, PT, R3.reuse, R242, PT ;  /* 0x000000f20300720c */ /* 0x040fe20003f66270 */
[----:B------:R-:W1:Y:S01]  /*7490*/  MUFU.TANH R38, R38 ;  /* 0x0000002600267308 */ /* 0x000e620000002400 */
[----:B------:R-:W-:Y:S01]  /*74a0*/  ISETP.GE.AND P1, PT, R3, R240, PT ;  /* 0x000000f00300720c */ /* 0x000fe20003f26270 */
[----:B------:R-:W-:Y:S01]  /*74b0*/  FMUL.FTZ R12, R12, c[0x0][0x2ec] ;  /* 0x0000bb000c0c7a20 */ /* 0x000fe20000410000 */
[----:B------:R-:W-:Y:S01]  /*74c0*/  ISETP.NE.AND P2, PT, R7, RZ, PT ;  /* 0x000000ff0700720c */ /* 0x000fe20003f45270 */
[----:B------:R-:W-:Y:S01]  /*74d0*/  FMUL.FTZ R14, R14, c[0x0][0x2ec] ;  /* 0x0000bb000e0e7a20 */ /* 0x000fe20000410000 */
[----:B------:R-:W-:Y:S01]  /*74e0*/  P2R R16, PR, RZ, 0x1 ;  /* 0x00000001ff107803 */ /* 0x000fe20000000000 */
[----:B------:R-:W-:Y:S01]  /*74f0*/  FMUL.FTZ R13, R13, c[0x0][0x2ec] ;  /* 0x0000bb000d0d7a20 */ /* 0x000fe20000410000 */
[----:B------:R-:W-:Y:S01]  /*7500*/  ISETP.GE.AND P0, PT, R5, R242, PT ;  /* 0x000000f20500720c */ /* 0x000fe20003f06270 */
[----:B------:R-:W-:Y:S01]  /*7510*/  MUFU.TANH R37, R37 ;  /* 0x0000002500257308 */ /* 0x000fe20000002400 */
[----:B------:R-:W-:Y:S01]  /*7520*/  ISETP.LT.OR P3, PT, R3, R238, P3 ;  /* 0x000000ee0300720c */ /* 0x000fe20001f61670 */
[----:B------:R-:W-:Y:S01]  /*7530*/  FMUL.FTZ R15, R15, c[0x0][0x2ec] ;  /* 0x0000bb000f0f7a20 */ /* 0x000fe20000410000 */
[----:B------:R-:W-:-:S02]  /*7540*/  ISETP.LT.OR P1, PT, R3, R236, P1 ;  /* 0x000000ec0300720c */ /* 0x000fc40000f21670 */
[----:B------:R-:W-:Y:S02]  /*7550*/  FSEL R65, R88, -INF , !P2 ;  /* 0xff80000058417808 */ /* 0x000fe40005000000 */
[C---:B------:R-:W-:Y:S01]  /*7560*/  ISETP.LT.OR P0, PT, R5.reuse, R238, P0 ;  /* 0x000000ee0500720c */ /* 0x040fe20000701670 */
[----:B------:R-:W-:Y:S01]  /*7570*/  MUFU.TANH R49, R49 ;  /* 0x0000003100317308 */ /* 0x000fe20000002400 */
[----:B------:R-:W-:Y:S02]  /*7580*/  ISETP.GE.AND P2, PT, R5, R241, PT ;  /* 0x000000f10500720c */ /* 0x000fe40003f46270 */
[----:B------:R-:W-:Y:S02]  /*7590*/  FSEL R179, R81, -INF , !P3 ;  /* 0xff80000051b37808 */ /* 0x000fe40005800000 */
[----:B------:R-:W-:Y:S02]  /*75a0*/  P2R R7, PR, RZ, 0x1 ;  /* 0x00000001ff077803 */ /* 0x000fe40000000000 */
[----:B-----5:R-:W-:Y:S01]  /*75b0*/  P2R R6, PR, RZ, 0x2 ;  /* 0x00000002ff067803 */ /* 0x020fe20000000000 */
[----:B------:R-:W-:Y:S01]  /*75c0*/  MUFU.TANH R39, R39 ;  /* 0x0000002700277308 */ /* 0x000fe20000002400 */
[----:B------:R-:W-:-:S02]  /*75d0*/  ISETP.LT.OR P3, PT, R5, R237, P2 ;  /* 0x000000ed0500720c */ /* 0x000fc40001761670 */
[C---:B------:R-:W-:Y:S02]  /*75e0*/  ISETP.GE.AND P1, PT, R5.reuse, R240, PT ;  /* 0x000000f00500720c */ /* 0x040fe40003f26270 */
[----:B------:R-:W-:Y:S02]  /*75f0*/  ISETP.GE.AND P0, PT, R5, R239, PT ;  /* 0x000000ef0500720c */ /* 0x000fe40003f06270 */
[----:B------:R-:W-:Y:S01]  /*7600*/  IADD3 R3, R0, 0x60, RZ ;  /* 0x0000006000037810 */ /* 0x000fe20007ffe0ff */
[----:B------:R-:W-:Y:S01]  /*7610*/  MUFU.TANH R12, R12 ;  /* 0x0000000c000c7308 */ /* 0x000fe20000002400 */
[----:B------:R-:W-:Y:S02]  /*7620*/  ISETP.NE.AND P2, PT, R6, RZ, PT ;  /* 0x000000ff0600720c */ /* 0x000fe40003f45270 */
[----:B------:R-:W-:Y:S02]  /*7630*/  FSEL R54, R92, -INF , !P6 ;  /* 0xff8000005c367808 */ /* 0x000fe40007000000 */
[----:B------:R-:W-:-:S02]  /*7640*/  P2R R6, PR, RZ, 0x8 ;  /* 0x00000008ff067803 */ /* 0x000fc40000000000 */
[----:B-1----:R-:W-:Y:S01]  /*7650*/  FSEL R17, R82, -INF , !P5 ;  /* 0xff80000052117808 */ /* 0x002fe20006800000 */
[----:B------:R-:W-:Y:S01]  /*7660*/  MUFU.TANH R9, R9 ;  /* 0x0000000900097308 */ /* 0x000fe20000002400 */
[C---:B------:R-:W-:Y:S02]  /*7670*/  ISETP.LT.OR P6, PT, R5.reuse, R236, P1 ;  /* 0x000000ec0500720c */ /* 0x040fe40000fc1670 */
[----:B------:R-:W-:Y:S01]  /*7680*/  ISETP.LT.OR P3, PT, R5, R235, P0 ;  /* 0x000000eb0500720c */ /* 0x000fe20000761670 */
[----:B------:R1:W-:Y:S01]  /*7690*/  STL [R1+0x1c], R17 ;  /* 0x00001c1101007387 */ /* 0x0003e20000100800 */
[----:B------:R-:W-:Y:S02]  /*76a0*/  FSEL R5, R79, -INF , !P4 ;  /* 0xff8000004f057808 */ /* 0x000fe40006000000 */
[----:B------:R-:W-:Y:S01]  /*76b0*/  ISETP.GE.AND P0, PT, R3, R242, PT ;  /* 0x000000f20300720c */ /* 0x000fe20003f06270 */
[----:B------:R-:W-:Y:S01]  /*76c0*/  MUFU.TANH R10, R10 ;  /* 0x0000000a000a7308 */ /* 0x000fe20000002400 */
[----:B------:R-:W-:Y:S01]  /*76d0*/  ISETP.NE.AND P4, PT, R7, RZ, PT ;  /* 0x000000ff0700720c */ /* 0x000fe20003f85270 */
[----:B------:R5:W-:Y:S01]  /*76e0*/  STL [R1+0x4], R5 ;  /* 0x0000040501007387 */ /* 0x000be20000100800 */
[C---:B------:R-:W-:Y:S01]  /*76f0*/  ISETP.LT.OR P5, PT, R3.reuse, R238, P0 ;  /* 0x000000ee0300720c */ /* 0x040fe200007a1670 */
[----:B------:R-:W-:Y:S01]  /*7700*/  FMUL.FTZ R7, R46, c[0x0][0x2ec] ;  /* 0x0000bb002e077a20 */ /* 0x000fe20000410000 */
[----:B------:R-:W-:-:S02]  /*7710*/  ISETP.GE.AND P0, PT, R3, R239, PT ;  /* 0x000000ef0300720c */ /* 0x000fc40003f06270 */
[----:B------:R-:W-:Y:S01]  /*7720*/  FSEL R250, R78, -INF , !P2 ;  /* 0xff8000004efa7808 */ /* 0x000fe20005000000 */
[----:B------:R2:W-:Y:S01]  /*7730*/  MUFU.TANH R18, R7 ;  /* 0x0000000700127308 */ /* 0x0005e20000002400 */
[C---:B------:R-:W-:Y:S02]  /*7740*/  ISETP.GE.AND P2, PT, R3.reuse, R241, PT ;  /* 0x000000f10300720c */ /* 0x040fe40003f46270 */
[----:B------:R-:W-:Y:S02]  /*7750*/  ISETP.NE.AND P1, PT, R16, RZ, PT ;  /* 0x000000ff1000720c */ /* 0x000fe40003f25270 */
[C---:B------:R-:W-:Y:S02]  /*7760*/  ISETP.LT.OR P0, PT, R3.reuse, R235, P0 ;  /* 0x000000eb0300720c */ /* 0x040fe40000701670 */
[----:B------:R-:W-:Y:S01]  /*7770*/  FSEL R161, R84, -INF , !P4 ;  /* 0xff80000054a17808 */ /* 0x000fe20006000000 */
[----:B------:R-:W-:Y:S01]  /*7780*/  MUFU.TANH R13, R13 ;  /* 0x0000000d000d7308 */ /* 0x000fe20000002400 */
[----:B------:R-:W-:-:S02]  /*7790*/  ISETP.LT.OR P4, PT, R3, R237, P2 ;  /* 0x000000ed0300720c */ /* 0x000fc40001781670 */
[----:B------:R-:W-:Y:S02]  /*77a0*/  ISETP.NE.AND P2, PT, R6, RZ, PT ;  /* 0x000000ff0600720c */ /* 0x000fe40003f45270 */
[----:B------:R-:W-:Y:S01]  /*77b0*/  P2R R6, PR, RZ, 0x1 ;  /* 0x00000001ff067803 */ /* 0x000fe20000000000 */
[----:B-1----:R-:W-:Y:S01]  /*77c0*/  FMUL.FTZ R17, R45, c[0x0][0x2ec] ;  /* 0x0000bb002d117a20 */ /* 0x002fe20000410000 */
[----:B----4-:R-:W-:Y:S01]  /*77d0*/  FSEL R234, R83, -INF , !P2 ;  /* 0xff80000053ea7808 */ /* 0x010fe20005000000 */
[----:B------:R-:W-:Y:S01]  /*77e0*/  MUFU.TANH R15, R15 ;  /* 0x0000000f000f7308 */ /* 0x000fe20000002400 */
[----:B--2---:R-:W-:Y:S01]  /*77f0*/  FSEL R7, R72, -INF , !P1 ;  /* 0xff80000048077808 */ /* 0x004fe20004800000 */
[----:B-----5:R-:W-:Y:S01]  /*7800*/  FMUL.FTZ R5, R47, c[0x0][0x2ec] ;  /* 0x0000bb002f057a20 */ /* 0x020fe20000410000 */
[----:B------:R-:W-:-:S03]  /*7810*/  ISETP.GE.AND P1, PT, R3, R240, PT ;  /* 0x000000f00300720c */ /* 0x000fc60003f26270 */
[----:B------:R1:W-:Y:S01]  /*7820*/  STL [R1+0x8], R7 ;  /* 0x0000080701007387 */ /* 0x0003e20000100800 */
[----:B------:R-:W-:Y:S01]  /*7830*/  FSEL R249, R76, -INF , !P3 ;  /* 0xff8000004cf97808 */ /* 0x000fe20005800000 */
[----:B------:R2:W-:Y:S01]  /*7840*/  MUFU.TANH R19, R5 ;  /* 0x0000000500137308 */ /* 0x0005e20000002400 */
[----:B------:R-:W-:Y:S02]  /*7850*/  ISETP.LT.OR P1, PT, R3, R236, P1 ;  /* 0x000000ec0300720c */ /* 0x000fe40000f21670 */
[----:B------:R-:W-:Y:S02]  /*7860*/  FSEL R143, R73, -INF , !P5 ;  /* 0xff800000498f7808 */ /* 0x000fe40006800000 */
[----:B------:R-:W-:Y:S02]  /*7870*/  P2R R16, PR, RZ, 0x2 ;  /* 0x00000002ff107803 */ /* 0x000fe40000000000 */
[----:B------:R-:W-:Y:S01]  /*7880*/  FSEL R214, R70, -INF , !P4 ;  /* 0xff80000046d67808 */ /* 0x000fe20006000000 */
[----:B------:R-:W-:Y:S01]  /*7890*/  MUFU.TANH R40, R17 ;  /* 0x0000001100287308 */ /* 0x000fe20000002400 */
[----:B------:R-:W-:-:S02]  /*78a0*/  IADD3 R3, R0, 0x68, RZ ;  /* 0x0000006800037810 */ /* 0x000fc40007ffe0ff */
[----:B------:R-:W-:Y:S02]  /*78b0*/  FSEL R247, R80, -INF , !P6 ;  /* 0xff80000050f77808 */ /* 0x000fe40007000000 */
[C---:B------:R-:W-:Y:S02]  /*78c0*/  ISETP.GE.AND P6, PT, R3.reuse, R242, PT ;  /* 0x000000f20300720c */ /* 0x040fe40003fc6270 */
[----:B------:R-:W-:Y:S02]  /*78d0*/  IADD3 R230, R226, 0x2000, RZ ;  /* 0x00002000e2e67810 */ /* 0x000fe40007ffe0ff */
[----:B--2---:R-:W-:Y:S02]  /*78e0*/  IADD3 R5, R0, 0x61, RZ ;  /* 0x0000006100057810 */ /* 0x004fe40007ffe0ff */
[----:B------:R-:W-:Y:S02]  /*78f0*/  ISETP.LT.OR P6, PT, R3, R238, P6 ;  /* 0x000000ee0300720c */ /* 0x000fe400037c1670 */
[----:B------:R-:W-:-:S02]  /*7900*/  ISETP.GE.AND P0, PT, R5, R242, PT ;  /* 0x000000f20500720c */ /* 0x000fc40003f06270 */
[C---:B------:R-:W-:Y:S02]  /*7910*/  ISETP.GE.AND P2, PT, R5.reuse, R241, PT ;  /* 0x000000f10500720c */ /* 0x040fe40003f46270 */
[C---:B------:R-:W-:Y:S02]  /*7920*/  ISETP.LT.OR P0, PT, R5.reuse, R238, P0 ;  /* 0x000000ee0500720c */ /* 0x040fe40000701670 */
[C---:B------:R-:W-:Y:S02]  /*7930*/  ISETP.GE.AND P1, PT, R5.reuse, R240, PT ;  /* 0x000000f00500720c */ /* 0x040fe40003f26270 */
[----:B-1----:R-:W-:Y:S02]  /*7940*/  P2R R7, PR, RZ, 0x1 ;  /* 0x00000001ff077803 */ /* 0x002fe40000000000 */
[C---:B------:R-:W-:Y:S02]  /*7950*/  ISETP.GE.AND P0, PT, R5.reuse, R239, PT ;  /* 0x000000ef0500720c */ /* 0x040fe40003f06270 */
[----:B------:R-:W-:-:S02]  /*7960*/  ISETP.LT.OR P3, PT, R5, R237, P2 ;  /* 0x000000ed0500720c */ /* 0x000fc40001761670 */
[C---:B------:R-:W-:Y:S02]  /*7970*/  ISETP.LT.OR P5, PT, R5.reuse, R236, P1 ;  /* 0x000000ec0500720c */ /* 0x040fe40000fa1670 */
[----:B------:R-:W-:Y:S02]  /*7980*/  ISETP.LT.OR P4, PT, R5, R235, P0 ;  /* 0x000000eb0500720c */ /* 0x000fe40000781670 */
[----:B------:R-:W-:Y:S02]  /*7990*/  ISETP.NE.AND P2, PT, R16, RZ, PT ;  /* 0x000000ff1000720c */ /* 0x000fe40003f45270 */
[----:B------:R-:W-:Y:S02]  /*79a0*/  ISETP.NE.AND P1, PT, R6, RZ, PT ;  /* 0x000000ff0600720c */ /* 0x000fe40003f25270 */
[----:B------:R-:W-:Y:S02]  /*79b0*/  ISETP.NE.AND P0, PT, R7, RZ, PT ;  /* 0x000000ff0700720c */ /* 0x000fe40003f05270 */
[----:B------:R-:W-:-:S02]  /*79c0*/  FSEL R212, R68, -INF , !P2 ;  /* 0xff80000044d47808 */ /* 0x000fc40005000000 */
[----:B------:R-:W-:Y:S02]  /*79d0*/  FSEL R215, R21, -INF , !P1 ;  /* 0xff80000015d77808 */ /* 0x000fe40004800000 */
[----:B------:R-:W-:Y:S02]  /*79e0*/  FSEL R139, R74, -INF , !P0 ;  /* 0xff8000004a8b7808 */ /* 0x000fe40004000000 */
[C---:B------:R-:W-:Y:S02]  /*79f0*/  ISETP.GE.AND P2, PT, R3.reuse, R241, PT ;  /* 0x000000f10300720c */ /* 0x040fe40003f46270 */
[C---:B------:R-:W-:Y:S02]  /*7a00*/  ISETP.GE.AND P1, PT, R3.reuse, R240, PT ;  /* 0x000000f00300720c */ /* 0x040fe40003f26270 */
[C---:B------:R-:W-:Y:S02]  /*7a10*/  ISETP.GE.AND P0, PT, R3.reuse, R239, PT ;  /* 0x000000ef0300720c */ /* 0x040fe40003f06270 */
[----:B------:R-:W-:-:S02]  /*7a20*/  ISETP.LT.OR P2, PT, R3, R237, P2 ;  /* 0x000000ed0300720c */ /* 0x000fc40001741670 */
[C---:B------:R-:W-:Y:S02]  /*7a30*/  ISETP.LT.OR P1, PT, R3.reuse, R236, P1 ;  /* 0x000000ec0300720c */ /* 0x040fe40000f21670 */
[----:B------:R-:W-:Y:S01]  /*7a40*/  ISETP.LT.OR P0, PT, R3, R235, P0 ;  /* 0x000000eb0300720c */ /* 0x000fe20000701670 */
[----:B------:R-:W-:Y:S01]  /*7a50*/  FMUL.FTZ R3, R50, c[0x0][0x2ec] ;  /* 0x0000bb0032037a20 */ /* 0x000fe20000410000 */
[----:B------:R-:W-:Y:S02]  /*7a60*/  IADD3 R5, R0, 0x69, RZ ;  /* 0x0000006900057810 */ /* 0x000fe40007ffe0ff */
[----:B------:R-:W-:Y:S01]  /*7a70*/  FSEL R193, R75, -INF , !P3 ;  /* 0xff8000004bc17808 */ /* 0x000fe20005800000 */
[----:B------:R1:W2:Y:S01]  /*7a80*/  MUFU.TANH R17, R3 ;  /* 0x0000000300117308 */ /* 0x0002a20000002400 */
[----:B------:R-:W-:Y:S02]  /*7a90*/  P2R R6, PR, RZ, 0x1 ;  /* 0x00000001ff067803 */ /* 0x000fe40000000000 */
[----:B------:R-:W-:-:S02]  /*7aa0*/  ISETP.GE.AND P3, PT, R5, R242, PT ;  /* 0x000000f20500720c */ /* 0x000fc40003f66270 */
[----:B------:R-:W-:Y:S02]  /*7ab0*/  ISETP.GE.AND P0, PT, R5, R239, PT ;  /* 0x000000ef0500720c */ /* 0x000fe40003f06270 */
[----:B------:R-:W-:Y:S02]  /*7ac0*/  P2R R16, PR, RZ, 0x4 ;  /* 0x00000004ff107803 */ /* 0x000fe40000000000 */
[----:B------:R-:W-:Y:S02]  /*7ad0*/  FSEL R207, R69, -INF , !P4 ;  /* 0xff80000045cf7808 */ /* 0x000fe40006000000 */
[C---:B------:R-:W-:Y:S02]  /*7ae0*/  ISETP.LT.OR P4, PT, R5.reuse, R238, P3 ;  /* 0x000000ee0500720c */ /* 0x040fe40001f81670 */
[----:B------:R-:W-:Y:S02]  /*7af0*/  ISETP.LT.OR P3, PT, R5, R235, P0 ;  /* 0x000000eb0500720c */ /* 0x000fe40000761670 */
[----:B------:R-:W-:-:S02]  /*7b00*/  ISETP.NE.AND P0, PT, R16, RZ, PT ;  /* 0x000000ff1000720c */ /* 0x000fc40003f05270 */
[----:B------:R-:W-:Y:S02]  /*7b10*/  P2R R7, PR, RZ, 0x2 ;  /* 0x00000002ff077803 */ /* 0x000fe40000000000 */
[----:B-1----:R-:W-:Y:S02]  /*7b20*/  IADD3 R3, R0, 0x70, RZ ;  /* 0x0000007000037810 */ /* 0x002fe40007ffe0ff */
[C---:B------:R-:W-:Y:S02]  /*7b30*/  ISETP.GE.AND P2, PT, R5.reuse, R241, PT ;  /* 0x000000f10500720c */ /* 0x040fe40003f46270 */
[----:B------:R-:W-:Y:S02]  /*7b40*/  ISETP.GE.AND P1, PT, R5, R240, PT ;  /* 0x000000f00500720c */ /* 0x000fe40003f26270 */
[----:B---3--:R-:W-:Y:S02]  /*7b50*/  FSEL R68, R36, -INF , !P6 ;  /* 0xff80000024447808 */ /* 0x008fe40007000000 */
[----:B------:R-:W-:-:S02]  /*7b60*/  FSEL R191, R38, -INF , !P0 ;  /* 0xff80000026bf7808 */ /* 0x000fc40004000000 */
        /* <DEDUP_REMOVED lines=8> */
[----:B------:R-:W-:-:S02]  /*7bf0*/  ISETP.LT.OR P0, PT, R3, R238, P0 ;  /* 0x000000ee0300720c */ /* 0x000fc40000701670 */
[----:B------:R-:W-:Y:S01]  /*7c00*/  FSEL R186, R48, -INF , !P2 ;  /* 0xff80000030ba7808 */ /* 0x000fe20005000000 */
[----:B------:R1:W3:Y:S01]  /*7c10*/  MUFU.TANH R16, R6 ;  /* 0x0000000600107308 */ /* 0x0002e20000002400 */
[----:B------:R-:W-:Y:S02]  /*7c20*/  ISETP.GE.AND P2, PT, R3, R241, PT ;  /* 0x000000f10300720c */ /* 0x000fe40003f46270 */
[----:B--2---:R-:W-:Y:S02]  /*7c30*/  FSEL R192, R17, -INF , !P1 ;  /* 0xff80000011c07808 */ /* 0x004fe40004800000 */
[----:B------:R-:W-:Y:S02]  /*7c40*/  ISETP.GE.AND P1, PT, R3, R240, PT ;  /* 0x000000f00300720c */ /* 0x000fe40003f26270 */
[----:B------:R-:W-:Y:S01]  /*7c50*/  P2R R5, PR, RZ, 0x1 ;  /* 0x00000001ff057803 */ /* 0x000fe20000000000 */
[----:B------:R2:W-:Y:S01]  /*7c60*/  MUFU.TANH R17, R7 ;  /* 0x0000000700117308 */ /* 0x0005e20000002400 */
[----:B------:R-:W-:-:S02]  /*7c70*/  FSEL R142, R37, -INF , !P4 ;  /* 0xff800000258e7808 */ /* 0x000fc40006000000 */
[C---:B------:R-:W-:Y:S02]  /*7c80*/  ISETP.GE.AND P0, PT, R3.reuse, R239, PT ;  /* 0x000000ef0300720c */ /* 0x040fe40003f06270 */
[C---:B------:R-:W-:Y:S02]  /*7c90*/  ISETP.LT.OR P4, PT, R3.reuse, R237, P2 ;  /* 0x000000ed0300720c */ /* 0x040fe40001781670 */
[----:B------:R-:W-:Y:S02]  /*7ca0*/  ISETP.LT.OR P2, PT, R3, R236, P1 ;  /* 0x000000ec0300720c */ /* 0x000fe40000f41670 */
[----:B------:R-:W-:Y:S02]  /*7cb0*/  ISETP.NE.AND P1, PT, R5, RZ, PT ;  /* 0x000000ff0500720c */ /* 0x000fe40003f25270 */
[----:B------:R-:W-:Y:S02]  /*7cc0*/  IADD3 R5, R0, 0x71, RZ ;  /* 0x0000007100057810 */ /* 0x000fe40007ffe0ff */
[----:B------:R-:W-:-:S02]  /*7cd0*/  ISETP.LT.OR P0, PT, R3, R235, P0 ;  /* 0x000000eb0300720c */ /* 0x000fc40000701670 */
[----:B------:R-:W-:Y:S02]  /*7ce0*/  P2R R8, PR, RZ, 0x4 ;  /* 0x00000004ff087803 */ /* 0x000fe40000000000 */
[C---:B------:R-:W-:Y:S02]  /*7cf0*/  ISETP.GE.AND P2, PT, R5.reuse, R241, PT ;  /* 0x000000f10500720c */ /* 0x040fe40003f46270 */
[----:B-1----:R-:W-:Y:S02]  /*7d00*/  P2R R6, PR, RZ, 0x1 ;  /* 0x00000001ff067803 */ /* 0x002fe40000000000 */
[----:B------:R-:W-:Y:S02]  /*7d10*/  ISETP.GE.AND P0, PT, R5, R242, PT ;  /* 0x000000f20500720c */ /* 0x000fe40003f06270 */
[----:B------:R-:W-:Y:S02]  /*7d20*/  FSEL R183, R49, -INF , !P5 ;  /* 0xff80000031b77808 */ /* 0x000fe40006800000 */
[----:B------:R-:W-:-:S02]  /*7d30*/  ISETP.LT.OR P5, PT, R5, R237, P2 ;  /* 0x000000ed0500720c */ /* 0x000fc400017a1670 */
[----:B------:R-:W-:Y:S02]  /*7d40*/  ISETP.NE.AND P2, PT, R8, RZ, PT ;  /* 0x000000ff0800720c */ /* 0x000fe40003f45270 */
[----:B------:R-:W-:Y:S02]  /*7d50*/  IADD3 R3, R0, 0x78, RZ ;  /* 0x0000007800037810 */ /* 0x000fe40007ffe0ff */
[----:B------:R-:W-:Y:S02]  /*7d60*/  ISETP.LT.OR P0, PT, R5, R238, P0 ;  /* 0x000000ee0500720c */ /* 0x000fe40000701670 */
[----:B------:R-:W-:Y:S02]  /*7d70*/  FSEL R148, R64, -INF , !P1 ;  /* 0xff80000040947808 */ /* 0x000fe40004800000 */
[----:B------:R-:W-:Y:S02]  /*7d80*/  FSEL R167, R20, -INF , !P2 ;  /* 0xff80000014a77808 */ /* 0x000fe40005000000 */
[----:B--2---:R-:W-:-:S02]  /*7d90*/  P2R R7, PR, RZ, 0x1 ;  /* 0x00000001ff077803 */ /* 0x004fc40000000000 */
[----:B------:R-:W-:Y:S02]  /*7da0*/  ISETP.GE.AND P1, PT, R5, R240, PT ;  /* 0x000000f00500720c */ /* 0x000fe40003f26270 */
[----:B------:R-:W-:Y:S02]  /*7db0*/  ISETP.GE.AND P2, PT, R3, R241, PT ;  /* 0x000000f10300720c */ /* 0x000fe40003f46270 */
[----:B------:R-:W-:Y:S02]  /*7dc0*/  ISETP.GE.AND P0, PT, R5, R239, PT ;  /* 0x000000ef0500720c */ /* 0x000fe40003f06270 */
[----:B------:R-:W-:Y:S02]  /*7dd0*/  FSEL R165, R41, -INF , !P4 ;  /* 0xff80000029a57808 */ /* 0x000fe40006000000 */
[----:B---3--:R-:W-:Y:S02]  /*7de0*/  FSEL R187, R16, -INF , !P3 ;  /* 0xff80000010bb7808 */ /* 0x008fe40005800000 */
[----:B------:R-:W-:-:S02]  /*7df0*/  ISETP.LT.OR P4, PT, R5, R236, P1 ;  /* 0x000000ec0500720c */ /* 0x000fc40000f81670 */
[----:B------:R-:W-:Y:S02]  /*7e00*/  ISETP.LT.OR P2, PT, R3, R237, P2 ;  /* 0x000000ed0300720c */ /* 0x000fe40001741670 */
[----:B------:R-:W-:Y:S02]  /*7e10*/  ISETP.NE.AND P1, PT, R6, RZ, PT ;  /* 0x000000ff0600720c */ /* 0x000fe40003f25270 */
[----:B------:R-:W-:Y:S02]  /*7e20*/  ISETP.LT.OR P3, PT, R5, R235, P0 ;  /* 0x000000eb0500720c */ /* 0x000fe40000761670 */
[----:B------:R-:W-:Y:S02]  /*7e30*/  ISETP.NE.AND P0, PT, R7, RZ, PT ;  /* 0x000000ff0700720c */ /* 0x000fe40003f05270 */
[----:B------:R-:W-:Y:S02]  /*7e40*/  P2R R6, PR, RZ, 0x4 ;  /* 0x00000004ff067803 */ /* 0x000fe40000000000 */
[----:B------:R-:W-:-:S02]  /*7e50*/  FSEL R182, R18, -INF , !P1 ;  /* 0xff80000012b67808 */ /* 0x000fc40004800000 */
[C---:B------:R-:W-:Y:S02]  /*7e60*/  ISETP.GE.AND P1, PT, R3.reuse, R240, PT ;  /* 0x000000f00300720c */ /* 0x040fe40003f26270 */
[----:B------:R-:W-:Y:S02]  /*7e70*/  FSEL R149, R52, -INF , !P0 ;  /* 0xff80000034957808 */ /* 0x000fe40004000000 */
[----:B------:R-:W-:Y:S02]  /*7e80*/  ISETP.GE.AND P0, PT, R3, R239, PT ;  /* 0x000000ef0300720c */ /* 0x000fe40003f06270 */
[----:B------:R-:W-:Y:S02]  /*7e90*/  FSEL R160, R53, -INF , !P5 ;  /* 0xff80000035a07808 */ /* 0x000fe40006800000 */
[----:B------:R-:W-:Y:S02]  /*7ea0*/  FSEL R180, R39, -INF , !P6 ;  /* 0xff80000027b47808 */ /* 0x000fe40007000000 */
[----:B------:R-:W-:-:S02]  /*7eb0*/  ISETP.NE.AND P5, PT, R6, RZ, PT ;  /* 0x000000ff0600720c */ /* 0x000fc40003fa5270 */
[C---:B------:R-:W-:Y:S01]  /*7ec0*/  ISETP.GE.AND P6, PT, R3.reuse, R242, PT ;  /* 0x000000f20300720c */ /* 0x040fe20003fc6270 */
[----:B------:R-:W1:Y:S01]  /*7ed0*/  MUFU.TANH R6, R14 ;  /* 0x0000000e00067308 */ /* 0x000e620000002400 */
[C---:B------:R-:W-:Y:S02]  /*7ee0*/  ISETP.LT.OR P1, PT, R3.reuse, R236, P1 ;  /* 0x000000ec0300720c */ /* 0x040fe40000f21670 */
[----:B------:R-:W-:Y:S02]  /*7ef0*/  IADD3 R0, R0, 0x79, RZ ;  /* 0x0000007900007810 */ /* 0x000fe40007ffe0ff */
[C---:B------:R-:W-:Y:S02]  /*7f00*/  ISETP.LT.OR P0, PT, R3.reuse, R235, P0 ;  /* 0x000000eb0300720c */ /* 0x040fe40000701670 */
[----:B------:R-:W-:Y:S02]  /*7f10*/  ISETP.LT.OR P6, PT, R3, R238, P6 ;  /* 0x000000ee0300720c */ /* 0x000fe400037c1670 */
[----:B------:R-:W-:-:S02]  /*7f20*/  P2R R5, PR, RZ, 0x2 ;  /* 0x00000002ff057803 */ /* 0x000fc40000000000 */
[C---:B------:R-:W-:Y:S02]  /*7f30*/  ISETP.GE.AND P2, PT, R0.reuse, R242, PT ;  /* 0x000000f20000720c */ /* 0x040fe40003f46270 */
[----:B------:R-:W-:Y:S02]  /*7f40*/  P2R R3, PR, RZ, 0x1 ;  /* 0x00000001ff037803 */ /* 0x000fe40000000000 */
[C---:B------:R-:W-:Y:S02]  /*7f50*/  ISETP.GE.AND P1, PT, R0.reuse, R241, PT ;  /* 0x000000f10000720c */ /* 0x040fe40003f26270 */
[----:B------:R-:W-:Y:S02]  /*7f60*/  FSEL R166, R19, -INF , !P3 ;  /* 0xff80000013a67808 */ /* 0x000fe40005800000 */
[----:B------:R-:W-:Y:S02]  /*7f70*/  ISETP.GE.AND P0, PT, R0, R240, PT ;  /* 0x000000f00000720c */ /* 0x000fe40003f06270 */
[----:B------:R-:W-:-:S02]  /*7f80*/  FSEL R164, R40, -INF , !P4 ;  /* 0xff80000028a47808 */ /* 0x000fc40006000000 */
[C---:B------:R-:W-:Y:S02]  /*7f90*/  ISETP.GE.AND P3, PT, R0.reuse, R239, PT ;  /* 0x000000ef0000720c */ /* 0x040fe40003f66270 */
[C---:B------:R-:W-:Y:S02]  /*7fa0*/  ISETP.LT.OR P4, PT, R0.reuse, R238, P2 ;  /* 0x000000ee0000720c */ /* 0x040fe40001781670 */
[C---:B------:R-:W-:Y:S02]  /*7fb0*/  ISETP.LT.OR P2, PT, R0.reuse, R237, P1 ;  /* 0x000000ed0000720c */ /* 0x040fe40000f41670 */
[C---:B------:R-:W-:Y:S02]  /*7fc0*/  ISETP.LT.OR P1, PT, R0.reuse, R236, P0 ;  /* 0x000000ec0000720c */ /* 0x040fe40000721670 */
[----:B------:R-:W-:Y:S01]  /*7fd0*/  ISETP.LT.OR P0, PT, R0, R235, P3 ;  /* 0x000000eb0000720c */ /* 0x000fe20001f01670 */
[----:B------:R-:W-:Y:S01]  /*7fe0*/  FMUL.FTZ R0, R11, c[0x0][0x2ec] ;  /* 0x0000bb000b007a20 */ /* 0x000fe20000410000 */
[----:B------:R-:W-:-:S02]  /*7ff0*/  FSEL R152, R12, -INF , !P6 ;  /* 0xff8000000c987808 */ /* 0x000fc40007000000 */
[----:B------:R-:W-:Y:S02]  /*8000*/  ISETP.NE.AND P6, PT, R3, RZ, PT ;  /* 0x000000ff0300720c */ /* 0x000fe40003fc5270 */
[----:B------:R2:W3:Y:S01]  /*8010*/  MUFU.TANH R3, R0 ;  /* 0x0000000000037308 */ /* 0x0004e20000002400 */
[----:B-1----:R-:W-:Y:S02]  /*8020*/  FSEL R144, R6, -INF , !P5 ;  /* 0xff80000006907808 */ /* 0x002fe40006800000 */
[----:B------:R-:W-:Y:S02]  /*8030*/  PLOP3.LUT P5, PT, PT, PT, UP0, 0x80, 0x0 ;  /* 0x000000000000781c */ /* 0x000fe40003faf008 */
[----:B------:R-:W-:Y:S02]  /*8040*/  ISETP.NE.AND P3, PT, R5, RZ, PT ;  /* 0x000000ff0500720c */ /* 0x000fe40003f65270 */
[C---:B------:R-:W-:Y:S02]  /*8050*/  IADD3 R229, R226.reuse, 0x2800, RZ ;  /* 0x00002800e2e57810 */ /* 0x040fe40007ffe0ff */
[----:B------:R-:W-:-:S02]  /*8060*/  IADD3 R228, R226, 0x3000, RZ ;  /* 0x00003000e2e47810 */ /* 0x000fc40007ffe0ff */
[----:B------:R-:W-:Y:S02]  /*8070*/  FSEL R146, R17, -INF , !P3 ;  /* 0xff80000011927808 */ /* 0x000fe40005800000 */
[----:B------:R-:W-:Y:S02]  /*8080*/  FSEL R163, R10, -INF , !P6 ;  /* 0xff8000000aa37808 */ /* 0x000fe40007000000 */
[----:B------:R-:W-:Y:S01]  /*8090*/  FSEL R159, R13, -INF , !P4 ;  /* 0xff8000000d9f7808 */ /* 0x000fe20006000000 */
[----:B--2---:R-:W-:Y:S01]  /*80a0*/  IMAD.IADD R0, R232, 0x1, R227 ;  /* 0x00000001e8007824 */ /* 0x004fe200078e02e3 */
[C---:B------:R-:W-:Y:S02]  /*80b0*/  IADD3 R232, R226.reuse, 0x1000, RZ ;  /* 0x00001000e2e87810 */ /* 0x040fe40007ffe0ff */
[----:B------:R-:W-:Y:S02]  /*80c0*/  IADD3 R227, R226, 0x3800, RZ ;  /* 0x00003800e2e37810 */ /* 0x000fe40007ffe0ff */
[----:B------:R-:W-:-:S02]  /*80d0*/  FSEL R158, R15, -INF , !P2 ;  /* 0xff8000000f9e7808 */ /* 0x000fc40005000000 */
[----:B------:R-:W-:Y:S02]  /*80e0*/  FSEL R145, R9, -INF , !P1 ;  /* 0xff80000009917808 */ /* 0x000fe40004800000 */
[----:B---3--:R-:W-:Y:S01]  /*80f0*/  FSEL R162, R3, -INF , !P0 ;  /* 0xff80000003a27808 */ /* 0x008fe20004000000 */
        /* <DEDUP_REMOVED lines=106> */
.L_x_732:
[----:B------:R-:W-:Y:S05]  /*87a0*/  BSYNC B0 ;  /* 0x0000000000007941 */ /* 0x000fea0003800000 */
.L_x_731:
[----:B------:R-:W0:Y:S02]  /*87b0*/  LDGDEPBAR ;  /* 0x00000000000079af */ /* 0x000e240000000000 */
.L_x_730:
[----:B------:R3:W-:Y:S01]  /*87c0*/  STL [R1+0x11c], R237 ;  /* 0x00011ced01007387 */ /* 0x0007e20000100800 */
[----:B------:R-:W-:Y:S01]  /*87d0*/  MOV R69, R109 ;  /* 0x0000006d00457202 */ /* 0x000fe20000000f00 */
[----:B------:R-:W-:Y:S02]  /*87e0*/  IMAD.MOV.U32 R74, RZ, RZ, R54 ;  /* 0x000000ffff4a7224 */ /* 0x000fe400078e0036 */
[----:B---3--:R-:W3:Y:S04]  /*87f0*/  LDL.LU R237, [R1+0x4] ;  /* 0x0000040001ed7983 */ /* 0x008ee80000300800 */
[----:B------:R4:W-:Y:S04]  /*8800*/  STL [R1+0x118], R236 ;  /* 0x000118ec01007387 */ /* 0x0009e80000100800 */
[----:B----4-:R-:W4:Y:S04]  /*8810*/  LDL.LU R236, [R1+0x20] ;  /* 0x0000200001ec7983 */ /* 0x010f280000300800 */
[----:B------:R1:W-:Y:S04]  /*8820*/  STL [R1+0x114], R235 ;  /* 0x000114eb01007387 */ /* 0x0003e80000100800 */
[----:B-12---:R-:W2:Y:S04]  /*8830*/  LDL.LU R235, [R1+0x1c] ;  /* 0x00001c0001eb7983 */ /* 0x006ea80000300800 */
[----:B------:R1:W-:Y:S04]  /*8840*/  STL [R1+0x110], R233 ;  /* 0x000110e901007387 */ /* 0x0003e80000100800 */
[----:B-1----:R-:W2:Y:S01]  /*8850*/  LDL.LU R233, [R1+0x8] ;  /* 0x0000080001e97983 */ /* 0x002ea20000300800 */
[----:B------:R-:W-:Y:S01]  /*8860*/  FMNMX.FTZ R3, R115, R118, !PT ;  /* 0x0000007673037209 */ /* 0x000fe20007810000 */
[----:B------:R-:W-:-:S02]  /*8870*/  IMAD.SHL.U32 R216, R0, 0x2, RZ ;  /* 0x0000000200d87824 */ /* 0x000fc400078e00ff */
[----:B------:R1:W-:Y:S01]  /*8880*/  STL [R1+0x10c], R232 ;  /* 0x00010ce801007387 */ /* 0x0003e20000100800 */
[----:B------:R-:W-:Y:S02]  /*8890*/  FMNMX.FTZ R3, R119, R3, !PT ;  /* 0x0000000377037209 */ /* 0x000fe40007810000 */
[-C--:B------:R-:W-:Y:S01]  /*88a0*/  LEA R219, R2, R216.reuse, 0x1 ;  /* 0x000000d802db7211 */ /* 0x080fe200078e08ff */
[----:B------:R-:W-:Y:S01]  /*88b0*/  STL [R1+0x108], R231 ;  /* 0x000108e701007387 */ /* 0x000fe20000100800 */
[----:B------:R-:W-:Y:S02]  /*88c0*/  FMNMX.FTZ R3, R117, R3, !PT ;  /* 0x0000000375037209 */ /* 0x000fe40007810000 */
[----:B------:R-:W-:Y:S01]  /*88d0*/  LEA R217, R4, R216, 0x1 ;  /* 0x000000d804d97211 */ /* 0x000fe200078e08ff */
[----:B------:R-:W-:Y:S01]  /*88e0*/  STL [R1+0x104], R230 ;  /* 0x000104e601007387 */ /* 0x000fe20000100800 */
[----:B------:R-:W-:-:S03]  /*88f0*/  FMNMX.FTZ R3, R113, R3, !PT ;  /* 0x0000000371037209 */ /* 0x000fc60007810000 */
[----:B------:R-:W-:Y:S01]  /*8900*/  STL [R1+0x100], R229 ;  /* 0x000100e501007387 */ /* 0x000fe20000100800 */
[----:B------:R-:W-:Y:S01]  /*8910*/  FMNMX.FTZ R3, R102, R3, !PT ;  /* 0x0000000366037209 */ /* 0x000fe20007810000 */
[----:B------:R-:W-:Y:S02]  /*8920*/  IMAD R218, R2, 0x2, R217 ;  /* 0x0000000202da7824 */ /* 0x000fe400078e02d9 */
[----:B------:R-:W-:Y:S01]  /*8930*/  STL [R1+0xfc], R228 ;  /* 0x0000fce401007387 */ /* 0x000fe20000100800 */
[----:B------:R-:W-:-:S03]  /*8940*/  FMNMX.FTZ R3, R101, R3, !PT ;  /* 0x0000000365037209 */ /* 0x000fc60007810000 */
[----:B------:R-:W-:Y:S01]  /*8950*/  STL [R1+0xf8], R227 ;  /* 0x0000f8e301007387 */ /* 0x000fe20000100800 */
[----:B------:R-:W-:-:S03]  /*8960*/  FMNMX.FTZ R3, R98, R3, !PT ;  /* 0x0000000362037209 */ /* 0x000fc60007810000 */
[----:B------:R-:W-:Y:S01]  /*8970*/  STL [R1+0xf4], R226 ;  /* 0x0000f4e201007387 */ /* 0x000fe20000100800 */
[----:B------:R-:W-:Y:S02]  /*8980*/  FMNMX.FTZ R3, R174, R3, !PT ;  /* 0x00000003ae037209 */ /* 0x000fe40007810000 */
[----:B-1----:R-:W-:Y:S01]  /*8990*/  MOV R232, R110 ;  /* 0x0000006e00e87202 */ /* 0x002fe20000000f00 */
        /* <DEDUP_REMOVED lines=83> */
[----:B-1----:R-:W-:-:S04]  /*8ed0*/  FMNMX.FTZ R73, R73, R7, !PT ;  /* 0x0000000749497209 */ /* 0x002fc80007810000 */
[----:B------:R-:W-:Y:S02]  /*8ee0*/  FSETP.NEU.FTZ.AND P0, PT, R73, -INF , PT ;  /* 0xff8000004900780b */ /* 0x000fe40003f1d000 */
[----:B---3--:R-:W-:-:S04]  /*8ef0*/  FMNMX.FTZ R6, R237, R6, !PT ;  /* 0x00000006ed067209 */ /* 0x008fc80007810000 */
        /* <DEDUP_REMOVED lines=13> */
[----:B------:R-:W-:Y:S01]  /*8fd0*/  FMUL.FTZ R6, R73, c[0x0][0x23c] ;  /* 0x00008f0049067a20 */ /* 0x000fe20000410000 */
[----:B------:R-:W-:-:S02]  /*8fe0*/  FMNMX.FTZ R72, R144, R72, !PT ;  /* 0x0000004890487209 */ /* 0x000fc40007810000 */
[----:B------:R-:W-:Y:S02]  /*8ff0*/  FMNMX.FTZ R5, R111, R5, !PT ;  /* 0x000000056f057209 */ /* 0x000fe40007810000 */
[----:B------:R-:W-:Y:S02]  /*9000*/  FMNMX.FTZ R72, R158, R72, !PT ;  /* 0x000000489e487209 */ /* 0x000fe40007810000 */
[----:B------:R-:W-:Y:S02]  /*9010*/  FMNMX.FTZ R3, R157, R3, !PT ;  /* 0x000000039d037209 */ /* 0x000fe40007810000 */
[----:B------:R-:W-:Y:S01]  /*9020*/  FMNMX.FTZ R5, R65, R5, !PT ;  /* 0x0000000541057209 */ /* 0x000fe20007810000 */
[----:B------:R-:W1:Y:S01]  /*9030*/  SHFL.BFLY PT, R8, R72, 0x2, 0x1f ;  /* 0x0c401f0048087f89 */ /* 0x000e6200000e0000 */
[----:B------:R-:W-:Y:S02]  /*9040*/  FSEL R6, R6, RZ, P0 ;  /* 0x000000ff06067208 */ /* 0x000fe40000000000 */
[----:B------:R-:W-:-:S02]  /*9050*/  FMNMX.FTZ R3, R153, R3, !PT ;  /* 0x0000000399037209 */ /* 0x000fc40007810000 */
[----:B------:R-:W-:Y:S01]  /*9060*/  FMNMX.FTZ R5, R250, R5, !PT ;  /* 0x00000005fa057209 */ /* 0x000fe20007810000 */
[--C-:B------:R-:W-:Y:S01]  /*9070*/  FFMA.FTZ R7, R115, c[0x0][0x23c], -R6.reuse ;  /* 0x00008f0073077a23 */ /* 0x100fe20000010806 */
[----:B------:R-:W-:Y:S01]  /*9080*/  FMNMX.FTZ R3, R208, R3, !PT ;  /* 0x00000003d0037209 */ /* 0x000fe20007810000 */
[----:B------:R-:W-:Y:S01]  /*9090*/  IMAD.MOV.U32 R115, RZ, RZ, R65 ;  /* 0x000000ffff737224 */ /* 0x000fe200078e0041 */
[----:B------:R-:W-:Y:S01]  /*90a0*/  FMNMX.FTZ R5, R247, R5, !PT ;  /* 0x00000005f7057209 */ /* 0x000fe20007810000 */
[----:B------:R3:W-:Y:S01]  /*90b0*/  MUFU.EX2 R11, R7 ;  /* 0x00000007000b7308 */ /* 0x0007e20000000800 */
[----:B------:R-:W-:Y:S01]  /*90c0*/  FMNMX.FTZ R3, R198, R3, !PT ;  /* 0x00000003c6037209 */ /* 0x000fe20007810000 */
[--C-:B------:R-:W-:Y:S01]  /*90d0*/  FFMA.FTZ R2, R174, c[0x0][0x23c], -R6.reuse ;  /* 0x00008f00ae027a23 */ /* 0x100fe20000010806 */
[----:B------:R-:W-:Y:S01]  /*90e0*/  FMNMX.FTZ R5, R212, R5, !PT ;  /* 0x00000005d4057209 */ /* 0x000fe20007810000 */
[--C-:B------:R-:W-:Y:S01]  /*90f0*/  FFMA.FTZ R142, R142, c[0x0][0x23c], -R6.reuse ;  /* 0x00008f008e8e7a23 */ /* 0x100fe20000010806 */
[----:B------:R-:W-:Y:S01]  /*9100*/  FMNMX.FTZ R3, R190, R3, !PT ;  /* 0x00000003be037209 */ /* 0x000fe20007810000 */
[----:B------:R-:W-:-:S02]  /*9110*/  FFMA.FTZ R148, R148, c[0x0][0x23c], -R6 ;  /* 0x00008f0094947a23 */ /* 0x000fc40000010806 */
[----:B------:R4:W-:Y:S01]  /*9120*/  MUFU.EX2 R174, R2 ;  /* 0x0000000200ae7308 */ /* 0x0009e20000000800 */
[--C-:B------:R-:W-:Y:S02]  /*9130*/  FFMA.FTZ R149, R149, c[0x0][0x23c], -R6.reuse ;  /* 0x00008f0095957a23 */ /* 0x100fe40000010806 */
[--C-:B------:R-:W-:Y:S02]  /*9140*/  FFMA.FTZ R152, R152, c[0x0][0x23c], -R6.reuse ;  /* 0x00008f0098987a23 */ /* 0x100fe40000010806 */
[--C-:B------:R-:W-:Y:S01]  /*9150*/  FFMA.FTZ R159, R159, c[0x0][0x23c], -R6.reuse ;  /* 0x00008f009f9f7a23 */ /* 0x100fe20000010806 */
[----:B-1----:R-:W-:Y:S01]  /*9160*/  FMNMX.FTZ R72, R72, R8, !PT ;  /* 0x0000000848487209 */ /* 0x002fe20007810000 */
[--C-:B------:R-:W-:Y:S02]  /*9170*/  FFMA.FTZ R8, R117, c[0x0][0x23c], -R6.reuse ;  /* 0x00008f0075087a23 */ /* 0x100fe40000010806 */
[--C-:B---3--:R-:W-:Y:S02]  /*9180*/  FFMA.FTZ R7, R118, c[0x0][0x23c], -R6.reuse ;  /* 0x00008f0076077a23 */ /* 0x108fe40000010806 */
[----:B------:R-:W1:Y:S01]  /*9190*/  SHFL.BFLY PT, R9, R72, 0x1, 0x1f ;  /* 0x0c201f0048097f89 */ /* 0x000e6200000e0000 */
[----:B------:R-:W-:Y:S01]  /*91a0*/  MUFU.EX2 R228, R8 ;  /* 0x0000000800e47308 */ /* 0x000fe20000000800 */
[----:B----4-:R-:W-:-:S07]  /*91b0*/  FFMA.FTZ R2, R169, c[0x0][0x23c], -R6 ;  /* 0x00008f00a9027a23 */ /* 0x010fce0000010806 */
[----:B------:R3:W-:Y:S01]  /*91c0*/  MUFU.EX2 R12, R7 ;  /* 0x00000007000c7308 */ /* 0x0007e20000000800 */
[----:B-1----:R-:W-:Y:S02]  /*91d0*/  FMNMX.FTZ R72, R72, R9, !PT ;  /* 0x0000000948487209 */ /* 0x002fe40007810000 */
[----:B---3--:R-:W-:Y:S02]  /*91e0*/  FMNMX.FTZ R7, R202, R5, !PT ;  /* 0x00000005ca077209 */ /* 0x008fe40007810000 */
[----:B------:R-:W-:Y:S01]  /*91f0*/  FMNMX.FTZ R5, R181, R3, !PT ;  /* 0x00000003b5057209 */ /* 0x000fe20007810000 */
[----:B------:R-:W-:Y:S01]  /*9200*/  FFMA.FTZ R3, R119, c[0x0][0x23c], -R6 ;  /* 0x00008f0077037a23 */ /* 0x000fe20000010806 */
[----:B------:R-:W-:Y:S02]  /*9210*/  FMNMX.FTZ R7, R186, R7, !PT ;  /* 0x00000007ba077209 */ /* 0x000fe40007810000 */
[----:B------:R-:W-:Y:S01]  /*9220*/  FMNMX.FTZ R5, R252, R5, !PT ;  /* 0x00000005fc057209 */ /* 0x000fe20007810000 */
[----:B------:R1:W3:Y:S01]  /*9230*/  MUFU.EX2 R231, R3 ;  /* 0x0000000300e77308 */ /* 0x0002e20000000800 */
[----:B------:R-:W-:-:S02]  /*9240*/  FMNMX.FTZ R7, R183, R7, !PT ;  /* 0x00000007b7077209 */ /* 0x000fc40007810000 */
[----:B------:R-:W-:Y:S02]  /*9250*/  FSETP.NEU.FTZ.AND P0, PT, R72, -INF , PT ;  /* 0xff8000004800780b */ /* 0x000fe40003f1d000 */
        /* <DEDUP_REMOVED lines=11> */
[----:B------:R1:W4:Y:S01]  /*9310*/  MUFU.EX2 R10, R3 ;  /* 0x00000003000a7308 */ /* 0x0003220000000800 */
[----:B--2---:R-:W-:Y:S02]  /*9320*/  FMNMX.FTZ R5, R235, R5, !PT ;  /* 0x00000005eb057209 */ /* 0x004fe40007810000 */
[----:B---3--:R-:W-:Y:S01]  /*9330*/  F2FP.BF16.PACK_AB R22, R228, R231 ;  /* 0x000000e7e416723e */ /* 0x008fe200000010ff */
[----:B------:R-:W2:Y:S01]  /*9340*/  SHFL.BFLY PT, R8, R71, 0x2, 0x1f ;  /* 0x0c401f0047087f89 */ /* 0x000ea200000e0000 */
[----:B------:R-:W-:Y:S02]  /*9350*/  FMNMX.FTZ R5, R233, R5, !PT ;  /* 0x00000005e9057209 */ /* 0x000fe40007810000 */
[----:B------:R-:W-:-:S02]  /*9360*/  MOV R113, R111 ;  /* 0x0000006f00717202 */ /* 0x000fc40000000f00 */
[----:B------:R-:W-:Y:S01]  /*9370*/  FMNMX.FTZ R5, R249, R5, !PT ;  /* 0x00000005f9057209 */ /* 0x000fe20007810000 */
[----:B-1----:R-:W-:-:S04]  /*9380*/  FFMA.FTZ R3, R102, c[0x0][0x23c], -R6 ;  /* 0x00008f0066037a23 */ /* 0x002fc80000010806 */
[----:B------:R1:W-:Y:S01]  /*9390*/  MUFU.EX2 R13, R3 ;  /* 0x00000003000d7308 */ /* 0x0003e20000000800 */
[----:B--2---:R-:W-:Y:S01]  /*93a0*/  FMNMX.FTZ R71, R71, R8, !PT ;  /* 0x0000000847477209 */ /* 0x004fe20007810000 */
[----:B-1----:R-:W-:-:S06]  /*93b0*/  FFMA.FTZ R3, R101, c[0x0][0x23c], -R6 ;  /* 0x00008f0065037a23 */ /* 0x002fcc0000010806 */
[----:B------:R1:W-:Y:S02]  /*93c0*/  MUFU.EX2 R226, R3 ;  /* 0x0000000300e27308 */ /* 0x0003e40000000800 */
[----:B-1----:R-:W-:Y:S01]  /*93d0*/  FMNMX.FTZ R3, R215, R5, !PT ;  /* 0x00000005d7037209 */ /* 0x002fe20007810000 */
[----:B------:R-:W-:-:S03]  /*93e0*/  FMUL.FTZ R5, R72, c[0x0][0x23c] ;  /* 0x00008f0048057a20 */ /* 0x000fc60000410000 */
[----:B------:R-:W-:Y:S02]  /*93f0*/  FMNMX.FTZ R3, R207, R3, !PT ;  /* 0x00000003cf037209 */ /* 0x000fe40007810000 */
[----:B------:R-:W-:Y:S02]  /*9400*/  FSEL R5, R5, RZ, P0 ;  /* 0x000000ff05057208 */ /* 0x000fe40000000000 */
[----:B------:R-:W-:-:S03]  /*9410*/  FMNMX.FTZ R3, R192, R3, !PT ;  /* 0x00000003c0037209 */ /* 0x000fc60007810000 */
[--C-:B------:R-:W-:Y:S01]  /*9420*/  FFMA.FTZ R7, R129, c[0x0][0x23c], -R5.reuse ;  /* 0x00008f0081077a23 */ /* 0x100fe20000010805 */
[----:B------:R-:W-:Y:S01]  /*9430*/  FMNMX.FTZ R3, R187, R3, !PT ;  /* 0x00000003bb037209 */ /* 0x000fe20007810000 */
[----:B----4-:R-:W-:Y:S02]  /*9440*/  IMAD.MOV.U32 R129, RZ, RZ, R10 ;  /* 0x000000ffff817224 */ /* 0x010fe400078e000a */
        /* <DEDUP_REMOVED lines=10> */
[----:B---3--:R-:W-:-:S03]  /*94f0*/  MOV R132, R9 ;  /* 0x0000000900847202 */ /* 0x008fc60000000f00 */
[----:B------:R2:W-:Y:S01]  /*9500*/  MUFU.EX2 R10, R3 ;  /* 0x00000003000a7308 */ /* 0x0005e20000000800 */
[----:B------:R-:W-:Y:S02]  /*9510*/  F2FP.BF16.PACK_AB R21, R132, R75 ;  /* 0x0000004b8415723e */ /* 0x000fe400000010ff */
[----:B-1----:R-:W-:Y:S01]  /*9520*/  FMNMX.FTZ R71, R71, R7, !PT ;  /* 0x0000000747477209 */ /* 0x002fe20007810000 */
[--C-:B------:R-:W-:Y:S02]  /*9530*/  FFMA.FTZ R7, R112, c[0x0][0x23c], -R5.reuse ;  /* 0x00008f0070077a23 */ /* 0x100fe40000010805 */
[----:B--2---:R-:W-:Y:S01]  /*9540*/  FFMA.FTZ R3, R124, c[0x0][0x23c], -R5 ;  /* 0x00008f007c037a23 */ /* 0x004fe20000010805 */
[----:B------:R-:W-:Y:S01]  /*9550*/  FSETP.NEU.FTZ.AND P0, PT, R71, -INF , PT ;  /* 0xff8000004700780b */ /* 0x000fe20003f1d000 */
[----:B------:R1:W-:Y:S01]  /*9560*/  MUFU.EX2 R225, R7 ;  /* 0x0000000700e17308 */ /* 0x0003e20000000800 */
[----:B----4-:R-:W-:-:S05]  /*9570*/  FMNMX.FTZ R70, R70, R8, !PT ;  /* 0x0000000846467209 */ /* 0x010fca0007810000 */
[----:B------:R-:W2:Y:S02]  /*9580*/  SHFL.BFLY PT, R8, R70, 0x1, 0x1f ;  /* 0x0c201f0046087f89 */ /* 0x000ea400000e0000 */
[----:B------:R3:W-:Y:S01]  /*9590*/  MUFU.EX2 R227, R3 ;  /* 0x0000000300e37308 */ /* 0x0007e20000000800 */
[----:B-1----:R-:W-:-:S07]  /*95a0*/  FFMA.FTZ R7, R103, c[0x0][0x23c], -R5 ;  /* 0x00008f0067077a23 */ /* 0x002fce0000010805 */
[----:B------:R-:W1:Y:S01]  /*95b0*/  MUFU.EX2 R221, R7 ;  /* 0x0000000700dd7308 */ /* 0x000e620000000800 */
[----:B---3--:R-:W-:-:S07]  /*95c0*/  FFMA.FTZ R3, R121, c[0x0][0x23c], -R5 ;  /* 0x00008f0079037a23 */ /* 0x008fce0000010805 */
[----:B------:R3:W-:Y:S01]  /*95d0*/  MUFU.EX2 R124, R3 ;  /* 0x00000003007c7308 */ /* 0x0007e20000000800 */
[----:B--2---:R-:W-:Y:S02]  /*95e0*/  FMNMX.FTZ R70, R70, R8, !PT ;  /* 0x0000000846467209 */ /* 0x004fe40007810000 */
[----:B-1----:R-:W-:Y:S01]  /*95f0*/  F2FP.BF16.PACK_AB R15, R221, R225 ;  /* 0x000000e1dd0f723e */ /* 0x002fe200000010ff */
[----:B---3--:R-:W-:-:S04]  /*9600*/  FFMA.FTZ R3, R116, c[0x0][0x23c], -R5 ;  /* 0x00008f0074037a23 */ /* 0x008fc80000010805 */
[----:B------:R1:W2:Y:S02]  /*9610*/  MUFU.EX2 R14, R3 ;  /* 0x00000003000e7308 */ /* 0x0002a40000000800 */
[----:B-1----:R-:W-:-:S05]  /*9620*/  FMUL.FTZ R3, R71, c[0x0][0x23c] ;  /* 0x00008f0047037a20 */ /* 0x002fca0000410000 */
[----:B------:R-:W-:Y:S02]  /*9630*/  FSEL R3, R3, RZ, P0 ;  /* 0x000000ff03037208 */ /* 0x000fe40000000000 */
[----:B------:R-:W-:-:S03]  /*9640*/  FSETP.NEU.FTZ.AND P0, PT, R70, -INF , PT ;  /* 0xff8000004600780b */ /* 0x000fc60003f1d000 */
[--C-:B------:R-:W-:Y:S01]  /*9650*/  FFMA.FTZ R7, R136, c[0x0][0x23c], -R3.reuse ;  /* 0x00008f0088077a23 */ /* 0x100fe20000010803 */
[----:B--2---:R-:W-:Y:S01]  /*9660*/  MOV R136, R14 ;  /* 0x0000000e00887202 */ /* 0x004fe20000000f00 */
[--C-:B------:R-:W-:Y:S01]  /*9670*/  FFMA.FTZ R8, R104, c[0x0][0x23c], -R3.reuse ;  /* 0x00008f0068087a23 */ /* 0x100fe20000010803 */
[----:B------:R-:W-:Y:S01]  /*9680*/  F2FP.BF16.PACK_AB R14, R222, R226 ;  /* 0x000000e2de0e723e */ /* 0x000fe200000010ff */
[----:B------:R1:W-:Y:S08]  /*9690*/  MUFU.EX2 R105, R7 ;  /* 0x0000000700697308 */ /* 0x0003f00000000800 */
[----:B------:R-:W-:Y:S01]  /*96a0*/  MUFU.EX2 R220, R8 ;  /* 0x0000000800dc7308 */ /* 0x000fe20000000800 */
[----:B-1----:R-:W-:-:S02]  /*96b0*/  FFMA.FTZ R7, R131, c[0x0][0x23c], -R3 ;  /* 0x00008f0083077a23 */ /* 0x002fc40000010803 */
[----:B------:R-:W-:-:S05]  /*96c0*/  IMAD.MOV.U32 R131, RZ, RZ, R11 ;  /* 0x000000ffff837224 */ /* 0x000fca00078e000b */
[----:B------:R1:W2:Y:S02]  /*96d0*/  MUFU.EX2 R112, R7 ;  /* 0x0000000700707308 */ /* 0x0002a40000000800 */
[----:B-1----:R-:W-:Y:S01]  /*96e0*/  FFMA.FTZ R7, R134, c[0x0][0x23c], -R3 ;  /* 0x00008f0086077a23 */ /* 0x002fe20000010803 */
[----:B--2---:R-:W-:Y:S01]  /*96f0*/  F2FP.BF16.PACK_AB R16, R112, R105 ;  /* 0x000000697010723e */ /* 0x004fe200000010ff */
[----:B------:R-:W-:Y:S01]  /*9700*/  IMAD.MOV.U32 R134, RZ, RZ, R13 ;  /* 0x000000ffff867224 */ /* 0x000fe200078e000d */
[----:B------:R-:W-:-:S03]  /*9710*/  F2FP.BF16.PACK_AB R13, R136, R124 ;  /* 0x0000007c880d723e */ /* 0x000fc600000010ff */
[----:B------:R1:W-:Y:S02]  /*9720*/  MUFU.EX2 R230, R7 ;  /* 0x0000000700e67308 */ /* 0x0003e40000000800 */
[----:B-1----:R-:W-:-:S06]  /*9730*/  FFMA.FTZ R7, R126, c[0x0][0x23c], -R3 ;  /* 0x00008f007e077a23 */ /* 0x002fcc0000010803 */
[----:B------:R1:W-:Y:S02]  /*9740*/  MUFU.EX2 R11, R7 ;  /* 0x00000007000b7308 */ /* 0x0003e40000000800 */
[----:B-1----:R-:W-:-:S06]  /*9750*/  FFMA.FTZ R7, R122, c[0x0][0x23c], -R3 ;  /* 0x00008f007a077a23 */ /* 0x002fcc0000010803 */
[----:B------:R1:W-:Y:S02]  /*9760*/  MUFU.EX2 R9, R7 ;  /* 0x0000000700097308 */ /* 0x0003e40000000800 */
[----:B-1----:R-:W-:-:S06]  /*9770*/  FFMA.FTZ R7, R120, c[0x0][0x23c], -R3 ;  /* 0x00008f0078077a23 */ /* 0x002fcc0000010803 */
[----:B------:R1:W-:Y:S02]  /*9780*/  MUFU.EX2 R107, R7 ;  /* 0x00000007006b7308 */ /* 0x0003e40000000800 */
[----:B-1----:R-:W-:Y:S01]  /*9790*/  FFMA.FTZ R7, R114, c[0x0][0x23c], -R3 ;  /* 0x00008f0072077a23 */ /* 0x002fe20000010803 */
[----:B------:R-:W-:Y:S02]  /*97a0*/  MOV R114, R12 ;  /* 0x0000000c00727202 */ /* 0x000fe40000000f00 */
[----:B------:R-:W-:-:S03]  /*97b0*/  F2FP.BF16.PACK_AB R12, R134, R129 ;  /* 0x00000081860c723e */ /* 0x000fc600000010ff */
[----:B------:R1:W2:Y:S01]  /*97c0*/  MUFU.EX2 R224, R7 ;  /* 0x0000000700e07308 */ /* 0x0002a20000000800 */
[----:B------:R-:W-:Y:S01]  /*97d0*/  F2FP.BF16.PACK_AB R20, R114, R131 ;  /* 0x000000837214723e */ /* 0x000fe200000010ff */
[----:B-1----:R-:W-:-:S05]  /*97e0*/  FMUL.FTZ R7, R70, c[0x0][0x23c] ;  /* 0x00008f0046077a20 */ /* 0x002fca0000410000 */
[----:B------:R-:W-:-:S05]  /*97f0*/  FSEL R0, R7, RZ, P0 ;  /* 0x000000ff07007208 */ /* 0x000fca0000000000 */
[--C-:B------:R-:W-:Y:S02]  /*9800*/  FFMA.FTZ R7, R141, c[0x0][0x23c], -R0.reuse ;  /* 0x00008f008d077a23 */ /* 0x100fe40000010800 */
[----:B------:R-:W-:Y:S02]  /*9810*/  FFMA.FTZ R4, R127, c[0x0][0x23c], -R0 ;  /* 0x00008f007f047a23 */ /* 0x000fe40000010800 */
[----:B------:R1:W-:Y:S01]  /*9820*/  MUFU.EX2 R104, R7 ;  /* 0x0000000700687308 */ /* 0x0003e20000000800 */
[----:B------:R-:W-:Y:S01]  /*9830*/  IMAD.MOV.U32 R127, RZ, RZ, R10 ;  /* 0x000000ffff7f7224 */ /* 0x000fe200078e000a */
[----:B--2---:R-:W-:-:S04]  /*9840*/  F2FP.BF16.PACK_AB R10, R220, R224 ;  /* 0x000000e0dc0a723e */ /* 0x004fc800000010ff */
[----:B------:R-:W-:Y:S02]  /*9850*/  F2FP.BF16.PACK_AB R23, R227, R127 ;  /* 0x0000007fe317723e */ /* 0x000fe400000010ff */
[----:B------:R2:W-:Y:S05]  /*9860*/  MUFU.EX2 R126, R4 ;  /* 0x00000004007e7308 */ /* 0x0005ea0000000800 */
[----:B------:R-:W-:Y:S01]  /*9870*/  HMMA.16816.F32.BF16 R56, R20, R24, RZ ;  /* 0x000000181438723c */ /* 0x000fe200000418ff */
[----:B-1----:R-:W-:Y:S01]  /*9880*/  FFMA.FTZ R7, R138, c[0x0][0x23c], -R0 ;  /* 0x00008f008a077a23 */ /* 0x002fe20000010800 */
[----:B------:R-:W-:-:S03]  /*9890*/  MOV R138, R113 ;  /* 0x00000071008a7202 */ /* 0x000fc60000000f00 */
[----:B------:R1:W3:Y:S03]  /*98a0*/  MUFU.EX2 R106, R7 ;  /* 0x00000007006a7308 */ /* 0x0002e60000000800 */
[----:B------:R-:W-:Y:S01]  /*98b0*/  HMMA.16816.F32.BF16 R76, R20, R32, RZ ;  /* 0x00000020144c723c */ /* 0x000fe200000418ff */
[----:B--2---:R-:W-:Y:S01]  /*98c0*/  FFMA.FTZ R4, R130, c[0x0][0x23c], -R0 ;  /* 0x00008f0082047a23 */ /* 0x004fe20000010800 */
[----:B------:R-:W-:-:S03]  /*98d0*/  MOV R130, R9 ;  /* 0x0000000900827202 */ /* 0x000fc60000000f00 */
[----:B------:R2:W-:Y:S01]  /*98e0*/  MUFU.EX2 R223, R4 ;  /* 0x0000000400df7308 */ /* 0x0005e20000000800 */
[----:B------:R-:W-:Y:S02]  /*98f0*/  F2FP.BF16.PACK_AB R8, R107, R130 ;  /* 0x000000826b08723e */ /* 0x000fe400000010ff */
[----:B------:R-:W-:Y:S01]  /*9900*/  HMMA.16816.F32.BF16 R60, R20, R44, RZ ;  /* 0x0000002c143c723c */ /* 0x000fe200000418ff */
[----:B-1----:R-:W-:Y:S01]  /*9910*/  FFMA.FTZ R7, R140, c[0x0][0x23c], -R0 ;  /* 0x00008f008c077a23 */ /* 0x002fe20000010800 */
[----:B---3--:R-:W-:-:S06]  /*9920*/  F2FP.BF16.PACK_AB R17, R106, R104 ;  /* 0x000000686a11723e */ /* 0x008fcc00000010ff */
[----:B------:R-:W-:Y:S01]  /*9930*/  HMMA.16816.F32.BF16 R84, R12, R48, R56 ;  /* 0x000000300c54723c */ /* 0x000fe20000041838 */
[----:B------:R1:W-:Y:S01]  /*9940*/  MUFU.EX2 R229, R7 ;  /* 0x0000000700e57308 */ /* 0x0003e20000000800 */
[----:B--2---:R-:W-:-:S06]  /*9950*/  FFMA.FTZ R4, R125, c[0x0][0x23c], -R0 ;  /* 0x00008f007d047a23 */ /* 0x004fcc0000010800 */
[C---:B------:R-:W-:Y:S01]  /*9960*/  HMMA.16816.F32.BF16 R100, R12.reuse, R52, R76 ;  /* 0x000000340c64723c */ /* 0x040fe2000004184c */
[----:B------:R-:W-:Y:S01]  /*9970*/  IMAD.MOV.U32 R125, RZ, RZ, R112 ;  /* 0x000000ffff7d7224 */ /* 0x000fe200078e0070 */
[----:B------:R2:W3:Y:S06]  /*9980*/  MUFU.EX2 R135, R4 ;  /* 0x0000000400877308 */ /* 0x0004ec0000000800 */
[----:B------:R-:W-:Y:S01]  /*9990*/  HMMA.16816.F32.BF16 R120, R12, R36, R60 ;  /* 0x000000240c78723c */ /* 0x000fe2000004183c */
[----:B-1----:R-:W-:Y:S02]  /*99a0*/  FFMA.FTZ R7, R137, c[0x0][0x23c], -R0 ;  /* 0x00008f0089077a23 */ /* 0x002fe40000010800 */
[----:B------:R-:W-:-:S02]  /*99b0*/  IMAD.MOV.U32 R137, RZ, RZ, R11 ;  /* 0x000000ffff897224 */ /* 0x000fc400078e000b */
[----:B------:R-:W1:Y:S03]  /*99c0*/  MUFU.EX2 R140, R7 ;  /* 0x00000007008c7308 */ /* 0x000e660000000800 */
[----:B------:R-:W-:Y:S01]  /*99d0*/  F2FP.BF16.PACK_AB R18, R137, R230 ;  /* 0x000000e68912723e */ /* 0x000fe200000010ff */
[----:B--2---:R-:W-:Y:S01]  /*99e0*/  IMAD.MOV.U32 R4, RZ, RZ, R106 ;  /* 0x000000ffff047224 */ /* 0x004fe200078e006a */
[----:B---3--:R-:W-:Y:S02]  /*99f0*/  F2FP.BF16.PACK_AB R11, R135, R223 ;  /* 0x000000df870b723e */ /* 0x008fe400000010ff */
[----:B-1----:R-:W-:Y:S01]  /*9a00*/  F2FP.BF16.PACK_AB R19, R140, R229 ;  /* 0x000000e58c13723e */ /* 0x002fe200000010ff */
[----:B------:R-:W-:-:S04]  /*9a10*/  FFMA.FTZ R7, R133, c[0x0][0x23c], -R0 ;  /* 0x00008f0085077a23 */ /* 0x000fc80000010800 */
[----:B------:R-:W1:Y:S02]  /*9a20*/  MUFU.EX2 R141, R7 ;  /* 0x00000007008d7308 */ /* 0x000e640000000800 */
[C---:B------:R-:W-:Y:S08]  /*9a30*/  HMMA.16816.F32.BF16 R64, R16.reuse, R32, RZ ;  /* 0x000000201040723c */ /* 0x040ff000000418ff */
[----:B------:R-:W-:Y:S01]  /*9a40*/  HMMA.16816.F32.BF16 R28, R16, R24, RZ ;  /* 0x00000018101c723c */ /* 0x000fe200000418ff */
[----:B-1----:R-:W-:-:S07]  /*9a50*/  F2FP.BF16.PACK_AB R9, R126, R141 ;  /* 0x0000008d7e09723e */ /* 0x002fce00000010ff */
[----:B------:R-:W-:Y:S08]  /*9a60*/  HMMA.16816.F32.BF16 R56, R16, R44, RZ ;  /* 0x0000002c1038723c */ /* 0x000ff000000418ff */
[----:B------:R-:W-:Y:S07]  /*9a70*/  HMMA.16816.F32.BF16 R96, R8, R52, R64 ;  /* 0x000000340860723c */ /* 0x000fee0000041840 */
[----:B------:R-:W-:Y:S01]  /*9a80*/  MOV R53, R132 ;  /* 0x0000008400357202 */ /* 0x000fe20000000f00 */
[----:B------:R-:W-:Y:S01]  /*9a90*/  HMMA.16816.F32.BF16 R64, R16, R46, RZ ;  /* 0x0000002e1040723c */ /* 0x000fe200000418ff */
[----:B------:R-:W-:-:S07]  /*9aa0*/  MOV R52, R107 ;  /* 0x0000006b00347202 */ /* 0x000fce0000000f00 */
[C---:B------:R-:W-:Y:S01]  /*9ab0*/  HMMA.16816.F32.BF16 R88, R8.reuse, R48, R28 ;  /* 0x000000300858723c */ /* 0x040fe2000004181c */
[----:B------:R-:W1:Y:S07]  /*9ac0*/  LDSM.16.MT88.4 R28, [R218+0x8800] ;  /* 0x00880000da1c783b */ /* 0x000e6e0000004200 */
[C---:B------:R-:W-:Y:S07]  /*9ad0*/  HMMA.16816.F32.BF16 R116, R8.reuse, R36, R56 ;  /* 0x000000240874723c */ /* 0x040fee0000041838 */
[----:B------:R-:W-:Y:S01]  /*9ae0*/  IMAD.MOV.U32 R36, RZ, RZ, R114 ;  /* 0x000000ffff247224 */ /* 0x000fe200078e0072 */
[----:B------:R-:W-:Y:S01]  /*9af0*/  HMMA.16816.F32.BF16 R92, R8, R38, R64 ;  /* 0x00000026085c723c */ /* 0x000fe20000041840 */
[----:B------:R2:W3:Y:S01]  /*9b00*/  MUFU.EX2 R67, R2 ;  /* 0x0000000200437308 */ /* 0x0004e20000000800 */
[----:B------:R-:W-:-:S02]  /*9b10*/  IMAD.MOV.U32 R37, RZ, RZ, R124 ;  /* 0x000000ffff257224 */ /* 0x000fc400078e007c */
[----:B------:R-:W-:-:S03]  /*9b20*/  IMAD.MOV.U32 R124, RZ, RZ, R115 ;  /* 0x000000ffff7c7224 */ /* 0x000fc600078e0073 */
[----:B------:R-:W-:Y:S01]  /*9b30*/  MOV R66, R104 ;  /* 0x0000006800427202 */ /* 0x000fe20000000f00 */
[C---:B------:R-:W-:Y:S08]  /*9b40*/  HMMA.16816.F32.BF16 R60, R16.reuse, R40, RZ ;  /* 0x00000028103c723c */ /* 0x040ff000000418ff */
[----:B------:R-:W-:Y:S01]  /*9b50*/  HMMA.16816.F32.BF16 R80, R16, R26, RZ ;  /* 0x0000001a1050723c */ /* 0x000fe200000418ff */
[----:B--2---:R-:W-:-:S02]  /*9b60*/  FFMA.FTZ R2, R156, c[0x0][0x23c], -R6 ;  /* 0x00008f009c027a23 */ /* 0x004fc40000010806 */
[----:B------:R-:W-:Y:S02]  /*9b70*/  IMAD.MOV.U32 R156, RZ, RZ, R53 ;  /* 0x000000ffff9c7224 */ /* 0x000fe400078e0035 */
[----:B------:R2:W-:Y:S03]  /*9b80*/  MUFU.EX2 R64, R2 ;  /* 0x0000000200407308 */ /* 0x0005e60000000800 */
[C---:B------:R-:W-:Y:S08]  /*9b90*/  HMMA.16816.F32.BF16 R76, R16.reuse, R34, RZ ;  /* 0x00000022104c723c */ /* 0x040ff000000418ff */
[----:B------:R-:W-:Y:S01]  /*9ba0*/  HMMA.16816.F32.BF16 R56, R16, R42, RZ ;  /* 0x0000002a1038723c */ /* 0x000fe200000418ff */
[----:B--2---:R-:W-:-:S07]  /*9bb0*/  FFMA.FTZ R2, R150, c[0x0][0x23c], -R6 ;  /* 0x00008f0096027a23 */ /* 0x004fce0000010806 */
[C---:B------:R-:W-:Y:S01]  /*9bc0*/  HMMA.16816.F32.BF16 R16, R20.reuse, R40, RZ ;  /* 0x000000281410723c */ /* 0x040fe200000418ff */
[----:B------:R2:W-:Y:S06]  /*9bd0*/  MUFU.EX2 R133, R2 ;  /* 0x0000000200857308 */ /* 0x0005ec0000000800 */
[----:B------:R-:W-:Y:S01]  /*9be0*/  MOV R41, R131 ;  /* 0x0000008300297202 */ /* 0x000fe20000000f00 */
[----:B------:R-:W-:Y:S01]  /*9bf0*/  HMMA.16816.F32.BF16 R24, R20, R26, RZ ;  /* 0x0000001a1418723c */ /* 0x000fe200000418ff */
[----:B------:R-:W-:-:S07]  /*9c00*/  MOV R40, R105 ;  /* 0x0000006900287202 */ /* 0x000fce0000000f00 */
[----:B------:R-:W-:Y:S01]  /*9c10*/  HMMA.16816.F32.BF16 R32, R20, R34, RZ ;  /* 0x000000221420723c */ /* 0x000fe200000418ff */
[----:B--2---:R-:W-:Y:S02]  /*9c20*/  FFMA.FTZ R2, R171, c[0x0][0x23c], -R5 ;  /* 0x00008f00ab027a23 */ /* 0x004fe40000010805 */
[----:B------:R-:W-:Y:S02]  /*9c30*/  IMAD.MOV.U32 R171, RZ, RZ, R37 ;  /* 0x000000ffffab7224 */ /* 0x000fe400078e0025 */
[----:B------:R2:W-:Y:S03]  /*9c40*/  MUFU.EX2 R169, R2 ;  /* 0x0000000200a97308 */ /* 0x0005e60000000800 */
[----:B-1----:R-:W-:Y:S01]  /*9c50*/  HMMA.16816.F32.BF16 R112, R12, R28, R16 ;  /* 0x0000001c0c70723c */ /* 0x002fe20000041810 */
[----:B------:R-:W1:Y:S07]  /*9c60*/  LDSM.16.MT88.4 R16, [R216+0x9000] ;  /* 0x00900000d810783b */ /* 0x000e6e0000004200 */
[----:B------:R-:W-:Y:S01]  /*9c70*/  HMMA.16816.F32.BF16 R44, R20, R46, RZ ;  /* 0x0000002e142c723c */ /* 0x000fe200000418ff */
[----:B--2---:R-:W-:-:S07]  /*9c80*/  FFMA.FTZ R2, R170, c[0x0][0x23c], -R5 ;  /* 0x00008f00aa027a23 */ /* 0x004fce0000010805 */
[----:B------:R-:W-:Y:S01]  /*9c90*/  HMMA.16816.F32.BF16 R20, R20, R42, RZ ;  /* 0x0000002a1414723c */ /* 0x000fe200000418ff */
[----:B------:R2:W4:Y:S07]  /*9ca0*/  MUFU.EX2 R170, R2 ;  /* 0x0000000200aa7308 */ /* 0x00052e0000000800 */
[-C--:B------:R-:W-:Y:S08]  /*9cb0*/  HMMA.16816.F32.BF16 R80, R8, R50.reuse, R80 ;  /* 0x000000320850723c */ /* 0x080ff00000041850 */
[----:B------:R-:W-:Y:S01]  /*9cc0*/  HMMA.16816.F32.BF16 R48, R12, R50, R24 ;  /* 0x000000320c30723c */ /* 0x000fe20000041818 */
[----:B--2---:R-:W-:-:S04]  /*9cd0*/  FFMA.FTZ R2, R154, c[0x0][0x23c], -R5 ;  /* 0x00008f009a027a23 */ /* 0x004fc80000010805 */
[----:B------:R2:W-:Y:S03]  /*9ce0*/  MUFU.EX2 R132, R2 ;  /* 0x0000000200847308 */ /* 0x0005e60000000800 */
[C---:B------:R-:W-:Y:S08]  /*9cf0*/  HMMA.16816.F32.BF16 R108, R8.reuse, R28, R60 ;  /* 0x0000001c086c723c */ /* 0x040ff0000004183c */
[----:B------:R-:W-:Y:S01]  /*9d00*/  HMMA.16816.F32.BF16 R76, R8, R54, R76 ;  /* 0x00000036084c723c */ /* 0x000fe2000004184c */
[----:B--2---:R-:W-:-:S07]  /*9d10*/  FFMA.FTZ R2, R151, c[0x0][0x23c], -R5 ;  /* 0x00008f0097027a23 */ /* 0x004fce0000010805 */
[----:B------:R-:W-:Y:S01]  /*9d20*/  HMMA.16816.F32.BF16 R104, R8, R30, R56 ;  /* 0x0000001e0868723c */ /* 0x000fe20000041838 */
[----:B------:R2:W1:Y:S07]  /*9d30*/  MUFU.EX2 R131, R2 ;  /* 0x0000000200837308 */ /* 0x00046e0000000800 */
[C---:B------:R-:W-:Y:S08]  /*9d40*/  HMMA.16816.F32.BF16 R24, R12.reuse, R54, R32 ;  /* 0x000000360c18723c */ /* 0x040ff00000041820 */
[----:B------:R-:W-:Y:S01]  /*9d50*/  HMMA.16816.F32.BF16 R60, R12, R38, R44 ;  /* 0x000000260c3c723c */ /* 0x000fe2000004182c */
[----:B--2---:R-:W-:-:S04]  /*9d60*/  FFMA.FTZ R2, R173, c[0x0][0x23c], -R3 ;  /* 0x00008f00ad027a23 */ /* 0x004fc80000010803 */
[----:B------:R2:W-:Y:S03]  /*9d70*/  MUFU.EX2 R154, R2 ;  /* 0x00000002009a7308 */ /* 0x0005e60000000800 */
[----:B------:R-:W-:Y:S01]  /*9d80*/  HMMA.16816.F32.BF16 R28, R12, R30, R20 ;  /* 0x0000001e0c1c723c */ /* 0x000fe20000041814 */
[----:B------:R-:W2:Y:S06]  /*9d90*/  LDSM.16.MT88.4 R20, [R217+0x9000] ;  /* 0x00900000d914783b */ /* 0x000eac0000004200 */
[----:B---3--:R-:W-:-:S02]  /*9da0*/  F2FP.BF16.PACK_AB R12, R67, R174 ;  /* 0x000000ae430c723e */ /* 0x008fc400000010ff */
[----:B----4-:R-:W-:Y:S02]  /*9db0*/  F2FP.BF16.PACK_AB R13, R170, R169 ;  /* 0x000000a9aa0d723e */ /* 0x010fe400000010ff */
[----:B-1----:R-:W-:Y:S01]  /*9dc0*/  F2FP.BF16.PACK_AB R15, R131, R132 ;  /* 0x00000084830f723e */ /* 0x002fe200000010ff */
[----:B--2---:R-:W-:-:S04]  /*9dd0*/  FFMA.FTZ R2, R168, c[0x0][0x23c], -R3 ;  /* 0x00008f00a8027a23 */ /* 0x004fc80000010803 */
[----:B------:R1:W2:Y:S02]  /*9de0*/  MUFU.EX2 R168, R2 ;  /* 0x0000000200a87308 */ /* 0x0002a40000000800 */
[----:B-1----:R-:W-:Y:S01]  /*9df0*/  FFMA.FTZ R2, R155, c[0x0][0x23c], -R3 ;  /* 0x00008f009b027a23 */ /* 0x002fe20000010803 */
[----:B------:R-:W-:Y:S01]  /*9e00*/  MOV R155, R40 ;  /* 0x00000028009b7202 */ /* 0x000fe20000000f00 */
[----:B------:R-:W-:Y:S01]  /*9e10*/  IMAD.MOV.U32 R40, RZ, RZ, R41 ;  /* 0x000000ffff287224 */ /* 0x000fe200078e0029 */
[----:B------:R-:W-:-:S03]  /*9e20*/  MOV R41, R36 ;  /* 0x0000002400297202 */ /* 0x000fc60000000f00 */
[----:B------:R1:W-:Y:S01]  /*9e30*/  MUFU.EX2 R7, R2 ;  /* 0x0000000200077308 */ /* 0x0003e20000000800 */
[----:B------:R-:W-:Y:S01]  /*9e40*/  IMAD.MOV.U32 R36, RZ, RZ, R130 ;  /* 0x000000ffff247224 */ /* 0x000fe200078e0082 */
[----:B--2---:R-:W-:Y:S01]  /*9e50*/  F2FP.BF16.PACK_AB R8, R168, R154 ;  /* 0x0000009aa808723e */ /* 0x004fe200000010ff */
[----:B-1----:R-:W-:Y:S02]  /*9e60*/  FFMA.FTZ R2, R147, c[0x0][0x23c], -R3 ;  /* 0x00008f0093027a23 */ /* 0x002fe40000010803 */
[----:B------:R-:W-:-:S03]  /*9e70*/  IMAD.MOV.U32 R147, RZ, RZ, R64 ;  /* 0x000000ffff937224 */ /* 0x000fc600078e0040 */
[----:B------:R1:W2:Y:S02]  /*9e80*/  MUFU.EX2 R130, R2 ;  /* 0x0000000200827308 */ /* 0x0002a40000000800 */
[----:B------:R-:W-:-:S07]  /*9e90*/  F2FP.BF16.PACK_AB R14, R133, R147 ;  /* 0x00000093850e723e */ /* 0x000fce00000010ff */
[----:B------:R-:W-:Y:S01]  /*9ea0*/  HMMA.16816.F32.BF16 R44, R12, R16, R84 ;  /* 0x000000100c2c723c */ /* 0x000fe20000041854 */
[----:B-1----:R-:W-:Y:S01]  /*9eb0*/  FFMA.FTZ R2, R175, c[0x0][0x23c], -R0 ;  /* 0x00008f00af027a23 */ /* 0x002fe20000010800 */
[----:B--2---:R-:W-:-:S06]  /*9ec0*/  F2FP.BF16.PACK_AB R10, R130, R7 ;  /* 0x00000007820a723e */ /* 0x004fcc00000010ff */
[----:B------:R-:W-:Y:S01]  /*9ed0*/  HMMA.16816.F32.BF16 R32, R12, R18, R48 ;  /* 0x000000120c20723c */ /* 0x000fe20000041830 */
[----:B------:R1:W-:Y:S02]  /*9ee0*/  MUFU.EX2 R150, R2 ;  /* 0x0000000200967308 */ /* 0x0003e40000000800 */
[----:B-1----:R-:W-:-:S06]  /*9ef0*/  FFMA.FTZ R2, R172, c[0x0][0x23c], -R0 ;  /* 0x00008f00ac027a23 */ /* 0x002fcc0000010800 */
[----:B------:R1:W2:Y:S02]  /*9f00*/  MUFU.EX2 R151, R2 ;  /* 0x0000000200977308 */ /* 0x0002a40000000800 */
[----:B-1----:R-:W-:Y:S01]  /*9f10*/  FFMA.FTZ R2, R157, c[0x0][0x23c], -R0 ;  /* 0x00008f009d027a23 */ /* 0x002fe20000010800 */
[----:B--2---:R-:W-:Y:S02]  /*9f20*/  F2FP.BF16.PACK_AB R9, R151, R150 ;  /* 0x000000969709723e */ /* 0x004fe400000010ff */
[----:B------:R-:W-:-:S03]  /*9f30*/  MOV R157, R66 ;  /* 0x00000042009d7202 */ /* 0x000fc60000000f00 */
        /* <DEDUP_REMOVED lines=8> */
[----:B------:R-:W-:Y:S01]  /*9fc0*/  IMAD.MOV.U32 R91, RZ, RZ, R67 ;  /* 0x000000ffff5b7224 */ /* 0x000fe200078e0043 */
[----:B------:R-:W-:Y:S01]  /*9fd0*/  HMMA.16816.F32.BF16 R52, R8, R18, R80 ;  /* 0x000000120834723c */ /* 0x000fe20000041850 */
[----:B------:R-:W2:Y:S01]  /*9fe0*/  LDSM.16.MT88.4 R16, [R219+0x9000] ;  /* 0x00900000db10783b */ /* 0x000ea20000004200 */
[----:B------:R-:W-:Y:S01]  /*9ff0*/  MOV R88, R4 ;  /* 0x0000000400587202 */ /* 0x000fe20000000f00 */
[----:B-1----:R-:W-:-:S04]  /*a000*/  FFMA.FTZ R2, R197, c[0x0][0x23c], -R6 ;  /* 0x00008f00c5027a23 */ /* 0x002fc80000010806 */
[----:B------:R-:W-:Y:S01]  /*a010*/  MOV R83, R40 ;  /* 0x0000002800537202 */ /* 0x000fe20000000f00 */
[----:B------:R-:W-:Y:S01]  /*a020*/  IMAD.MOV.U32 R82, RZ, RZ, R41 ;  /* 0x000000ffff527224 */ /* 0x000fe200078e0029 */
[----:B------:R1:W-:Y:S01]  /*a030*/  MUFU.EX2 R4, R2 ;  /* 0x0000000200047308 */ /* 0x0003e20000000800 */
[----:B------:R-:W-:Y:S01]  /*a040*/  MOV R81, R36 ;  /* 0x0000002400517202 */ /* 0x000fe20000000f00 */
[----:B------:R-:W-:Y:S01]  /*a050*/  HMMA.16816.F32.BF16 R64, R8, R20, R116 ;  /* 0x000000140840723c */ /* 0x000fe20000041874 */
[----:B------:R-:W-:-:S07]  /*a060*/  IMAD.MOV.U32 R209, RZ, RZ, R88 ;  /* 0x000000ffffd17224 */ /* 0x000fce00078e0058 */
[----:B------:R-:W-:Y:S01]  /*a070*/  HMMA.16816.F32.BF16 R92, R8, R22, R92 ;  /* 0x00000016085c723c */ /* 0x000fe2000004185c */
[----:B-1----:R-:W-:-:S04]  /*a080*/  FFMA.FTZ R2, R189, c[0x0][0x23c], -R6 ;  /* 0x00008f00bd027a23 */ /* 0x002fc80000010806 */
[----:B------:R1:W-:Y:S03]  /*a090*/  MUFU.EX2 R197, R2 ;  /* 0x0000000200c57308 */ /* 0x0003e60000000800 */
[----:B--2---:R-:W-:Y:S01]  /*a0a0*/  HMMA.16816.F32.BF16 R40, R12, R16, R100 ;  /* 0x000000100c28723c */ /* 0x004fe20000041864 */
[----:B-1----:R-:W-:-:S07]  /*a0b0*/  FFMA.FTZ R2, R178, c[0x0][0x23c], -R6 ;  /* 0x00008f00b2027a23 */ /* 0x002fce0000010806 */
[C---:B------:R-:W-:Y:S01]  /*a0c0*/  HMMA.16816.F32.BF16 R36, R8.reuse, R16, R96 ;  /* 0x000000100824723c */ /* 0x040fe20000041860 */
[----:B------:R1:W2:Y:S07]  /*a0d0*/  MUFU.EX2 R80, R2 ;  /* 0x0000000200507308 */ /* 0x0002ae0000000800 */
[-C--:B------:R-:W-:Y:S08]  /*a0e0*/  HMMA.16816.F32.BF16 R48, R8, R18.reuse, R76 ;  /* 0x000000120830723c */ /* 0x080ff0000004184c */
[----:B------:R-:W-:Y:S01]  /*a0f0*/  HMMA.16816.F32.BF16 R24, R12, R18, R24 ;  /* 0x000000120c18723c */ /* 0x000fe20000041818 */
[----:B------:R-:W3:Y:S01]  /*a100*/  LDSM.16.MT88.4 R16, [R218+0x9000] ;  /* 0x00900000da10783b */ /* 0x000ee20000004200 */
[----:B-1----:R-:W-:-:S04]  /*a110*/  FFMA.FTZ R2, R203, c[0x0][0x23c], -R5 ;  /* 0x00008f00cb027a23 */ /* 0x002fc80000010805 */
[----:B------:R1:W4:Y:S02]  /*a120*/  MUFU.EX2 R89, R2 ;  /* 0x0000000200597308 */ /* 0x0003240000000800 */
[C---:B------:R-:W-:Y:S07]  /*a130*/  HMMA.16816.F32.BF16 R76, R12.reuse, R20, R120 ;  /* 0x000000140c4c723c */ /* 0x040fee0000041878 */
[----:B------:R-:W-:Y:S01]  /*a140*/  IMAD.MOV.U32 R122, RZ, RZ, R82 ;  /* 0x000000ffff7a7224 */ /* 0x000fe200078e0052 */
[----:B------:R-:W-:Y:S01]  /*a150*/  HMMA.16816.F32.BF16 R96, R12, R22, R60 ;  /* 0x000000160c60723c */ /* 0x000fe2000004183c */
[----:B------:R-:W-:Y:S01]  /*a160*/  MOV R123, R83 ;  /* 0x00000053007b7202 */ /* 0x000fe20000000f00 */
[----:B------:R-:W-:Y:S01]  /*a170*/  LDSM.16.MT88.4 R20, [R217+0x9800] ;  /* 0x00980000d914783b */ /* 0x000fe20000004200 */
[----:B-1----:R-:W-:-:S04]  /*a180*/  FFMA.FTZ R2, R200, c[0x0][0x23c], -R5 ;  /* 0x00008f00c8027a23 */ /* 0x002fc80000010805 */
[----:B------:R1:W-:Y:S01]  /*a190*/  MUFU.EX2 R153, R2 ;  /* 0x0000000200997308 */ /* 0x0003e20000000800 */
[----:B---3--:R-:W-:Y:S01]  /*a1a0*/  HMMA.16816.F32.BF16 R108, R8, R16, R108 ;  /* 0x00000010086c723c */ /* 0x008fe2000004186c */
[----:B-1----:R-:W-:-:S06]  /*a1b0*/  FFMA.FTZ R2, R188, c[0x0][0x23c], -R5 ;  /* 0x00008f00bc027a23 */ /* 0x002fcc0000010805 */
[----:B------:R1:W-:Y:S01]  /*a1c0*/  MUFU.EX2 R203, R2 ;  /* 0x0000000200cb7308 */ /* 0x0003e20000000800 */
[----:B------:R-:W-:Y:S08]  /*a1d0*/  HMMA.16816.F32.BF16 R104, R8, R18, R104 ;  /* 0x000000120868723c */ /* 0x000ff00000041868 */
[----:B------:R-:W-:Y:S01]  /*a1e0*/  HMMA.16816.F32.BF16 R112, R12, R16, R112 ;  /* 0x000000100c70723c */ /* 0x000fe20000041870 */
[----:B-1----:R-:W-:-:S02]  /*a1f0*/  FFMA.FTZ R2, R177, c[0x0][0x23c], -R5 ;  /* 0x00008f00b1027a23 */ /* 0x002fc40000010805 */
[----:B--2---:R-:W-:-:S05]  /*a200*/  IMAD.MOV.U32 R177, RZ, RZ, R80 ;  /* 0x000000ffffb17224 */ /* 0x004fca00078e0050 */
[----:B------:R-:W-:Y:S01]  /*a210*/  HMMA.16816.F32.BF16 R84, R12, R18, R28 ;  /* 0x000000120c54723c */ /* 0x000fe2000004181c */
[----:B------:R1:W2:Y:S01]  /*a220*/  MUFU.EX2 R188, R2 ;  /* 0x0000000200bc7308 */ /* 0x0002a20000000800 */
[----:B------:R-:W3:Y:S05]  /*a230*/  LDSM.16.MT88.4 R16, [R216+0x9800] ;  /* 0x00980000d810783b */ /* 0x000eea0000004200 */
[----:B------:R-:W-:Y:S02]  /*a240*/  F2FP.BF16.PACK_AB R12, R4, R172 ;  /* 0x000000ac040c723e */ /* 0x000fe400000010ff */
[----:B------:R-:W-:Y:S01]  /*a250*/  F2FP.BF16.PACK_AB R14, R177, R197 ;  /* 0x000000c5b10e723e */ /* 0x000fe200000010ff */
[----:B-1----:R-:W-:Y:S01]  /*a260*/  FFMA.FTZ R2, R205, c[0x0][0x23c], -R3 ;  /* 0x00008f00cd027a23 */ /* 0x002fe20000010803 */
[----:B----4-:R-:W-:Y:S01]  /*a270*/  MOV R205, R89 ;  /* 0x0000005900cd7202 */ /* 0x010fe20000000f00 */
[----:B------:R-:W-:Y:S01]  /*a280*/  IMAD.MOV.U32 R89, RZ, RZ, R90 ;  /* 0x000000ffff597224 */ /* 0x000fe200078e005a */
[----:B------:R-:W-:Y:S01]  /*a290*/  MOV R90, R91 ;  /* 0x0000005b005a7202 */ /* 0x000fe20000000f00 */
[----:B------:R1:W-:Y:S01]  /*a2a0*/  MUFU.EX2 R200, R2 ;  /* 0x0000000200c87308 */ /* 0x0003e20000000800 */
[----:B------:R-:W-:Y:S01]  /*a2b0*/  IMAD.MOV.U32 R91, RZ, RZ, R232 ;  /* 0x000000ffff5b7224 */ /* 0x000fe200078e00e8 */
[----:B--2---:R-:W-:-:S02]  /*a2c0*/  F2FP.BF16.PACK_AB R15, R188, R203 ;  /* 0x000000cbbc0f723e */ /* 0x004fc400000010ff */
[----:B------:R-:W-:Y:S02]  /*a2d0*/  IMAD.MOV.U32 R189, RZ, RZ, R90 ;  /* 0x000000ffffbd7224 */ /* 0x000fe400078e005a */
[----:B-1----:R-:W-:Y:S01]  /*a2e0*/  FFMA.FTZ R2, R196, c[0x0][0x23c], -R3 ;  /* 0x00008f00c4027a23 */ /* 0x002fe20000010803 */
[----:B------:R-:W-:-:S03]  /*a2f0*/  MOV R196, R81 ;  /* 0x0000005100c47202 */ /* 0x000fc60000000f00 */
[----:B------:R1:W-:Y:S02]  /*a300*/  MUFU.EX2 R232, R2 ;  /* 0x0000000200e87308 */ /* 0x0003e40000000800 */
[----:B-1----:R-:W-:-:S06]  /*a310*/  FFMA.FTZ R2, R184, c[0x0][0x23c], -R3 ;  /* 0x00008f00b8027a23 */ /* 0x002fcc0000010803 */
[----:B------:R1:W-:Y:S02]  /*a320*/  MUFU.EX2 R8, R2 ;  /* 0x0000000200087308 */ /* 0x0003e40000000800 */
[----:B-1----:R-:W-:-:S06]  /*a330*/  FFMA.FTZ R2, R176, c[0x0][0x23c], -R3 ;  /* 0x00008f00b0027a23 */ /* 0x002fcc0000010803 */
[----:B------:R1:W-:Y:S02]  /*a340*/  MUFU.EX2 R178, R2 ;  /* 0x0000000200b27308 */ /* 0x0003e40000000800 */
[----:B-1----:R-:W-:Y:S01]  /*a350*/  FFMA.FTZ R2, R208, c[0x0][0x23c], -R0 ;  /* 0x00008f00d0027a23 */ /* 0x002fe20000010800 */
[----:B------:R-:W-:-:S05]  /*a360*/  MOV R208, R153 ;  /* 0x0000009900d07202 */ /* 0x000fca0000000f00 */
[----:B------:R1:W-:Y:S01]  /*a370*/  MUFU.EX2 R184, R2 ;  /* 0x0000000200b87308 */ /* 0x0003e20000000800 */
[----:B------:R-:W-:-:S07]  /*a380*/  F2FP.BF16.PACK_AB R13, R208, R205 ;  /* 0x000000cdd00d723e */ /* 0x000fce00000010ff */
[----:B---3--:R-:W-:Y:S01]  /*a390*/  HMMA.16816.F32.BF16 R116, R12, R16, R44 ;  /* 0x000000100c74723c */ /* 0x008fe2000004182c */
[----:B-1----:R-:W-:-:S07]  /*a3a0*/  FFMA.FTZ R2, R198, c[0x0][0x23c], -R0 ;  /* 0x00008f00c6027a23 */ /* 0x002fce0000010800 */
[----:B------:R-:W-:Y:S01]  /*a3b0*/  HMMA.16816.F32.BF16 R80, R12, R18, R32 ;  /* 0x000000120c50723c */ /* 0x000fe20000041820 */
[----:B------:R1:W2:Y:S02]  /*a3c0*/  MUFU.EX2 R153, R2 ;  /* 0x0000000200997308 */ /* 0x0002a40000000800 */
[----:B-1----:R-:W-:Y:S01]  /*a3d0*/  FFMA.FTZ R2, R190, c[0x0][0x23c], -R0 ;  /* 0x00008f00be027a23 */ /* 0x002fe20000010800 */
[----:B--2---:R-:W-:Y:S01]  /*a3e0*/  F2FP.BF16.PACK_AB R9, R153, R184 ;  /* 0x000000b89909723e */ /* 0x004fe200000010ff */
[----:B------:R-:W-:Y:S01]  /*a3f0*/  IMAD.MOV.U32 R190, RZ, RZ, R8 ;  /* 0x000000ffffbe7224 */ /* 0x000fe200078e0008 */
[----:B------:R-:W-:-:S03]  /*a400*/  F2FP.BF16.PACK_AB R8, R232, R200 ;  /* 0x000000c8e808723e */ /* 0x000fc600000010ff */
[----:B------:R1:W-:Y:S01]  /*a410*/  MUFU.EX2 R176, R2 ;  /* 0x0000000200b07308 */ /* 0x0003e20000000800 */
[----:B------:R-:W-:Y:S01]  /*a420*/  F2FP.BF16.PACK_AB R10, R178, R190 ;  /* 0x000000beb20a723e */ /* 0x000fe200000010ff */
[----:B-1----:R-:W-:Y:S01]  /*a430*/  FFMA.FTZ R2, R181, c[0x0][0x23c], -R0 ;  /* 0x00008f00b5027a23 */ /* 0x002fe20000010800 */
[----:B------:R-:W-:-:S05]  /*a440*/  MOV R181, R89 ;  /* 0x0000005900b57202 */ /* 0x000fca0000000f00 */
[----:B------:R-:W1:Y:S02]  /*a450*/  MUFU.EX2 R198, R2 ;  /* 0x0000000200c67308 */ /* 0x000e640000000800 */
[----:B-1----:R-:W-:Y:S02]  /*a460*/  F2FP.BF16.PACK_AB R11, R198, R176 ;  /* 0x000000b0c60b723e */ /* 0x002fe400000010ff */
[----:B------:R-:W-:-:S05]  /*a470*/  MOV R2, R91 ;  /* 0x0000005b00027202 */ /* 0x000fca0000000f00 */
[----:B------:R-:W-:Y:S01]  /*a480*/  HMMA.16816.F32.BF16 R100, R8, R16, R56 ;  /* 0x000000100864723c */ /* 0x000fe20000041838 */
[----:B------:R-:W-:-:S07]  /*a490*/  FFMA.FTZ R2, R2, c[0x0][0x23c], -R6 ;  /* 0x00008f0002027a23 */ /* 0x000fce0000010806 */
[C---:B------:R-:W-:Y:S01]  /*a4a0*/  HMMA.16816.F32.BF16 R88, R8.reuse, R18, R52 ;  /* 0x000000120858723c */ /* 0x040fe20000041834 */
[----:B------:R-:W1:Y:S07]  /*a4b0*/  LDSM.16.MT88.4 R16, [R219+0x9800] ;  /* 0x00980000db10783b */ /* 0x000e6e0000004200 */
[C---:B------:R-:W-:Y:S08]  /*a4c0*/  HMMA.16816.F32.BF16 R32, R8.reuse, R20, R64 ;  /* 0x000000140820723c */ /* 0x040ff00000041840 */
[----:B------:R-:W-:Y:S07]  /*a4d0*/  HMMA.16816.F32.BF16 R28, R8, R22, R92 ;  /* 0x00000016081c723c */ /* 0x000fee000004185c */
[----:B------:R-:W-:Y:S01]  /*a4e0*/  MOV R92, R200 ;  /* 0x000000c8005c7202 */ /* 0x000fe20000000f00 */
[----:B------:R-:W-:-:S02]  /*a4f0*/  IMAD.MOV.U32 R200, RZ, RZ, R155 ;  /* 0x000000ffffc87224 */ /* 0x000fc400078e009b */
[----:B------:R-:W-:Y:S01]  /*a500*/  IMAD.MOV.U32 R93, RZ, RZ, R205 ;  /* 0x000000ffff5d7224 */ /* 0x000fe200078e00cd */
[----:B------:R-:W-:Y:S02]  /*a510*/  MOV R205, R157 ;  /* 0x0000009d00cd7202 */ /* 0x000fe40000000f00 */
[----:B------:R-:W-:Y:S01]  /*a520*/  MOV R157, R75 ;  /* 0x0000004b009d7202 */ /* 0x000fe20000000f00 */
[----:B------:R-:W-:Y:S01]  /*a530*/  FFMA.FTZ R75, R185, c[0x0][0x23c], -R6 ;  /* 0x00008f00b94b7a23 */ /* 0x000fe20000010806 */
[-C--:B-1----:R-:W-:Y:S08]  /*a540*/  HMMA.16816.F32.BF16 R44, R12, R16.reuse, R40 ;  /* 0x000000100c2c723c */ /* 0x082ff00000041828 */
[C---:B------:R-:W-:Y:S08]  /*a550*/  HMMA.16816.F32.BF16 R40, R8.reuse, R16, R36 ;  /* 0x000000100828723c */ /* 0x040ff00000041824 */
[-C--:B------:R-:W-:Y:S07]  /*a560*/  HMMA.16816.F32.BF16 R36, R8, R18.reuse, R48 ;  /* 0x000000120824723c */ /* 0x080fee0000041830 */
[----:B------:R-:W-:Y:S01]  /*a570*/  MOV R49, R197 ;  /* 0x000000c500317202 */ /* 0x000fe20000000f00 */
[----:B------:R-:W-:Y:S01]  /*a580*/  HMMA.16816.F32.BF16 R24, R12, R18, R24 ;  /* 0x000000120c18723c */ /* 0x000fe20000041818 */
[----:B------:R-:W1:Y:S01]  /*a590*/  LDSM.16.MT88.4 R16, [R218+0x9800] ;  /* 0x00980000da10783b */ /* 0x000e620000004200 */
[----:B------:R2:W-:Y:S01]  /*a5a0*/  MUFU.EX2 R197, R2 ;  /* 0x0000000200c57308 */ /* 0x0005e20000000800 */
[----:B------:R-:W-:Y:S01]  /*a5b0*/  MOV R51, R123 ;  /* 0x0000007b00337202 */ /* 0x000fe20000000f00 */
[----:B------:R-:W-:-:S02]  /*a5c0*/  IMAD.MOV.U32 R48, RZ, RZ, R171 ;  /* 0x000000ffff307224 */ /* 0x000fc400078e00ab */
[----:B------:R-:W-:Y:S01]  /*a5d0*/  IMAD.MOV.U32 R50, RZ, RZ, R122 ;  /* 0x000000ffff327224 */ /* 0x000fe200078e007a */
[----:B------:R-:W-:Y:S01]  /*a5e0*/  MOV R95, R51 ;  /* 0x00000033005f7202 */ /* 0x000fe20000000f00 */
[C---:B------:R-:W-:Y:S01]  /*a5f0*/  HMMA.16816.F32.BF16 R120, R12.reuse, R20, R76 ;  /* 0x000000140c78723c */ /* 0x040fe2000004184c */
[----:B------:R-:W-:Y:S01]  /*a600*/  MOV R51, R196 ;  /* 0x000000c400337202 */ /* 0x000fe20000000f00 */
[----:B------:R-:W-:Y:S02]  /*a610*/  IMAD.MOV.U32 R94, RZ, RZ, R50 ;  /* 0x000000ffff5e7224 */ /* 0x000fe400078e0032 */
[----:B------:R-:W-:Y:S02]  /*a620*/  IMAD.MOV.U32 R50, RZ, RZ, R203 ;  /* 0x000000ffff327224 */ /* 0x000fe400078e00cb */
[----:B------:R-:W-:Y:S01]  /*a630*/  IMAD.MOV.U32 R203, RZ, RZ, R7 ;  /* 0x000000ffffcb7224 */ /* 0x000fe200078e0007 */
[----:B------:R-:W-:Y:S01]  /*a640*/  MOV R21, R153 ;  /* 0x0000009900157202 */ /* 0x000fe20000000f00 */
[----:B------:R-:W-:Y:S01]  /*a650*/  IMAD.MOV.U32 R20, RZ, RZ, R181 ;  /* 0x000000ffff147224 */ /* 0x000fe200078e00b5 */
[----:B------:R-:W-:Y:S01]  /*a660*/  HMMA.16816.F32.BF16 R76, R12, R22, R96 ;  /* 0x000000160c4c723c */ /* 0x000fe20000041860 */
[----:B--2---:R-:W-:Y:S01]  /*a670*/  FFMA.FTZ R2, R245, c[0x0][0x23c], -R6 ;  /* 0x00008f00f5027a23 */ /* 0x004fe20000010806 */
[----:B------:R-:W-:-:S05]  /*a680*/  MOV R245, R126 ;  /* 0x0000007e00f57202 */ /* 0x000fca0000000f00 */
[----:B------:R-:W-:Y:S01]  /*a690*/  IMAD.MOV.U32 R97, RZ, RZ, R200 ;  /* 0x000000ffff617224 */ /* 0x000fe200078e00c8 */
[----:B------:R-:W-:Y:S01]  /*a6a0*/  MOV R98, R205 ;  /* 0x000000cd00627202 */ /* 0x000fe20000000f00 */
[----:B------:R-:W-:Y:S01]  /*a6b0*/  IMAD.MOV.U32 R200, RZ, RZ, R140 ;  /* 0x000000ffffc87224 */ /* 0x000fe200078e008c */
[----:B------:R-:W-:Y:S01]  /*a6c0*/  MOV R205, R137 ;  /* 0x0000008900cd7202 */ /* 0x000fe20000000f00 */
[----:B------:R-:W-:Y:S01]  /*a6d0*/  FFMA.FTZ R140, R139, c[0x0][0x23c], -R6 ;  /* 0x00008f008b8c7a23 */ /* 0x000fe20000010806 */
[----:B------:R-:W-:Y:S01]  /*a6e0*/  MOV R23, R138 ;  /* 0x0000008a00177202 */ /* 0x000fe20000000f00 */
[----:B------:R-:W-:Y:S01]  /*a6f0*/  IMAD.MOV.U32 R22, RZ, RZ, R141 ;  /* 0x000000ffff167224 */ /* 0x000fe200078e008d */
[----:B------:R-:W-:Y:S01]  /*a700*/  MOV R96, R157 ;  /* 0x0000009d00607202 */ /* 0x000fe20000000f00 */
[----:B------:R-:W-:Y:S02]  /*a710*/  IMAD.MOV.U32 R157, RZ, RZ, R134 ;  /* 0x000000ffff9d7224 */ /* 0x000fe400078e0086 */
[----:B------:R-:W-:-:S02]  /*a720*/  FFMA.FTZ R141, R68, c[0x0][0x23c], -R6 ;  /* 0x00008f00448d7a23 */ /* 0x000fc40000010806 */
[----:B------:R-:W-:Y:S01]  /*a730*/  FFMA.FTZ R134, R143, c[0x0][0x23c], -R6 ;  /* 0x00008f008f867a23 */ /* 0x000fe20000010806 */
[C---:B-1----:R-:W-:Y:S07]  /*a740*/  HMMA.16816.F32.BF16 R60, R8.reuse, R16, R108 ;  /* 0x00000010083c723c */ /* 0x042fee000004186c */
[----:B------:R-:W-:Y:S01]  /*a750*/  IMAD.MOV.U32 R111, RZ, RZ, R184 ;  /* 0x000000ffff6f7224 */ /* 0x000fe200078e00b8 */
[----:B------:R-:W-:Y:S01]  /*a760*/  HMMA.16816.F32.BF16 R56, R8, R18, R104 ;  /* 0x000000120838723c */ /* 0x000fe20000041868 */
[----:B------:R1:W-:Y:S01]  /*a770*/  MUFU.EX2 R9, R2 ;  /* 0x0000000200097308 */ /* 0x0003e20000000800 */
[----:B------:R-:W-:Y:S01]  /*a780*/  IMAD.MOV.U32 R109, RZ, RZ, R156 ;  /* 0x000000ffff6d7224 */ /* 0x000fe200078e009c */
[----:B------:R-:W-:Y:S01]  /*a790*/  MOV R110, R125 ;  /* 0x0000007d006e7202 */ /* 0x000fe20000000f00 */
[----:B------:R-:W-:Y:S01]  /*a7a0*/  IMAD.MOV.U32 R99, RZ, RZ, R111 ;  /* 0x000000ffff637224 */ /* 0x000fe200078e006f */
[----:B------:R-:W-:Y:S01]  /*a7b0*/  MOV R156, R136 ;  /* 0x00000088009c7202 */ /* 0x000fe20000000f00 */
[----:B------:R-:W-:-:S02]  /*a7c0*/  IMAD.MOV.U32 R111, RZ, RZ, R127 ;  /* 0x000000ffff6f7224 */ /* 0x000fc400078e007f */
[C---:B------:R-:W-:Y:S08]  /*a7d0*/  HMMA.16816.F32.BF16 R64, R12.reuse, R16, R112 ;  /* 0x000000100c40723c */ /* 0x040ff00000041870 */
[----:B------:R-:W-:Y:S01]  /*a7e0*/  HMMA.16816.F32.BF16 R52, R12, R18, R84 ;  /* 0x000000120c34723c */ /* 0x000fe20000041854 */
[----:B-1----:R-:W-:Y:S01]  /*a7f0*/  FFMA.FTZ R2, R210, c[0x0][0x23c], -R6 ;  /* 0x00008f00d2027a23 */ /* 0x002fe20000010806 */
[----:B------:R-:W1:Y:S01]  /*a800*/  LDSM.16.MT88.4 R16, [R216+0xa000] ;  /* 0x00a00000d810783b */ /* 0x000e620000004200 */
[----:B------:R-:W-:-:S02]  /*a810*/  IMAD.MOV.U32 R210, RZ, RZ, R124 ;  /* 0x000000ffffd27224 */ /* 0x000fc400078e007c */
[----:B------:R2:W-:Y:S02]  /*a820*/  MUFU.EX2 R108, R2 ;  /* 0x00000002006c7308 */ /* 0x0005e40000000800 */
[----:B--2---:R-:W-:Y:S02]  /*a830*/  FFMA.FTZ R2, R201, c[0x0][0x23c], -R6 ;  /* 0x00008f00c9027a23 */ /* 0x004fe40000010806 */
[----:B------:R-:W-:-:S04]  /*a840*/  IMAD.MOV.U32 R201, RZ, RZ, R69 ;  /* 0x000000ffffc97224 */ /* 0x000fc800078e0045 */
[----:B------:R2:W3:Y:S01]  /*a850*/  MUFU.EX2 R171, R2 ;  /* 0x0000000200ab7308 */ /* 0x0004e20000000800 */
[----:B------:R-:W-:Y:S02]  /*a860*/  FFMA.FTZ R69, R161, c[0x0][0x23c], -R6 ;  /* 0x00008f00a1457a23 */ /* 0x000fe40000010806 */
[----:B------:R-:W-:Y:S01]  /*a870*/  IMAD.MOV.U32 R161, RZ, RZ, R201 ;  /* 0x000000ffffa17224 */ /* 0x000fe200078e00c9 */
[----:B------:R-:W-:Y:S02]  /*a880*/  MOV R201, R97 ;  /* 0x0000006100c97202 */ /* 0x000fe40000000f00 */
[----:B------:R-:W-:Y:S02]  /*a890*/  MOV R97, R95 ;  /* 0x0000005f00617202 */ /* 0x000fe40000000f00 */
[----:B------:R-:W-:-:S03]  /*a8a0*/  MOV R95, R51 ;  /* 0x00000033005f7202 */ /* 0x000fc60000000f00 */
[----:B------:R-:W-:Y:S02]  /*a8b0*/  IMAD.MOV.U32 R68, RZ, RZ, R97 ;  /* 0x000000ffff447224 */ /* 0x000fe400078e0061 */
[----:B--2---:R-:W-:Y:S01]  /*a8c0*/  FFMA.FTZ R2, R248, c[0x0][0x23c], -R5 ;  /* 0x00008f00f8027a23 */ /* 0x004fe20000010805 */
[----:B---3--:R-:W-:-:S03]  /*a8d0*/  F2FP.BF16.PACK_AB R14, R171, R108 ;  /* 0x0000006cab0e723e */ /* 0x008fc600000010ff */
[----:B------:R2:W-:Y:S02]  /*a8e0*/  MUFU.EX2 R196, R2 ;  /* 0x0000000200c47308 */ /* 0x0005e40000000800 */
[----:B--2---:R-:W-:-:S06]  /*a8f0*/  FFMA.FTZ R2, R246, c[0x0][0x23c], -R5 ;  /* 0x00008f00f6027a23 */ /* 0x004fcc0000010805 */
[----:B------:R2:W-:Y:S02]  /*a900*/  MUFU.EX2 R10, R2 ;  /* 0x00000002000a7308 */ /* 0x0005e40000000800 */
[----:B--2---:R-:W-:Y:S01]  /*a910*/  FFMA.FTZ R2, R204, c[0x0][0x23c], -R5 ;  /* 0x00008f00cc027a23 */ /* 0x004fe20000010805 */
[----:B------:R-:W-:Y:S01]  /*a920*/  MOV R204, R74 ;  /* 0x0000004a00cc7202 */ /* 0x000fe20000000f00 */
[----:B------:R-:W-:Y:S01]  /*a930*/  FFMA.FTZ R74, R179, c[0x0][0x23c], -R6 ;  /* 0x00008f00b34a7a23 */ /* 0x000fe20000010806 */
[----:B------:R-:W-:-:S03]  /*a940*/  MOV R179, R23 ;  /* 0x0000001700b37202 */ /* 0x000fc60000000f00 */
[----:B------:R2:W-:Y:S02]  /*a950*/  MUFU.EX2 R153, R2 ;  /* 0x0000000200997308 */ /* 0x0005e40000000800 */
[----:B--2---:R-:W-:Y:S01]  /*a960*/  FFMA.FTZ R2, R195, c[0x0][0x23c], -R5 ;  /* 0x00008f00c3027a23 */ /* 0x004fe20000010805 */
[----:B------:R-:W-:Y:S02]  /*a970*/  MOV R195, R99 ;  /* 0x0000006300c37202 */ /* 0x000fe40000000f00 */
[----:B------:R-:W-:-:S03]  /*a980*/  MOV R99, R21 ;  /* 0x0000001500637202 */ /* 0x000fc60000000f00 */
[----:B------:R2:W3:Y:S02]  /*a990*/  MUFU.EX2 R181, R2 ;  /* 0x0000000200b57308 */ /* 0x0004e40000000800 */
[----:B--2---:R-:W-:Y:S01]  /*a9a0*/  FFMA.FTZ R2, R251, c[0x0][0x23c], -R3 ;  /* 0x00008f00fb027a23 */ /* 0x004fe20000010803 */
[----:B---3--:R-:W-:-:S05]  /*a9b0*/  F2FP.BF16.PACK_AB R15, R181, R153 ;  /* 0x00000099b50f723e */ /* 0x008fca00000010ff */
[----:B------:R2:W3:Y:S02]  /*a9c0*/  MUFU.EX2 R8, R2 ;  /* 0x0000000200087308 */ /* 0x0004e40000000800 */
[----:B--2---:R-:W-:Y:S01]  /*a9d0*/  FFMA.FTZ R2, R213, c[0x0][0x23c], -R3 ;  /* 0x00008f00d5027a23 */ /* 0x004fe20000010803 */
[----:B---3--:R-:W-:Y:S01]  /*a9e0*/  MOV R185, R8 ;  /* 0x0000000800b97202 */ /* 0x008fe20000000f00 */
[----:B------:R-:W-:-:S04]  /*a9f0*/  IMAD.MOV.U32 R213, RZ, RZ, R22 ;  /* 0x000000ffffd57224 */ /* 0x000fc800078e0016 */
[----:B------:R2:W3:Y:S02]  /*aa00*/  MUFU.EX2 R7, R2 ;  /* 0x0000000200077308 */ /* 0x0004e40000000800 */
[----:B--2---:R-:W-:Y:S01]  /*aa10*/  FFMA.FTZ R2, R206, c[0x0][0x23c], -R3 ;  /* 0x00008f00ce027a23 */ /* 0x004fe20000010803 */
[----:B------:R-:W-:Y:S02]  /*aa20*/  MOV R206, R10 ;  /* 0x0000000a00ce7202 */ /* 0x000fe40000000f00 */
[----:B---3--:R-:W-:-:S03]  /*aa30*/  F2FP.BF16.PACK_AB R8, R7, R185 ;  /* 0x000000b90708723e */ /* 0x008fc600000010ff */
[----:B------:R2:W-:Y:S01]  /*aa40*/  MUFU.EX2 R155, R2 ;  /* 0x00000002009b7308 */ /* 0x0005e20000000800 */
[----:B------:R-:W-:Y:S01]  /*aa50*/  F2FP.BF16.PACK_AB R13, R206, R196 ;  /* 0x000000c4ce0d723e */ /* 0x000fe200000010ff */
[----:B--2---:R-:W-:Y:S02]  /*aa60*/  FFMA.FTZ R2, R128, c[0x0][0x23c], -R3 ;  /* 0x00008f0080027a23 */ /* 0x004fe40000010803 */
[----:B------:R-:W-:-:S04]  /*aa70*/  FFMA.FTZ R128, R194, c[0x0][0x23c], -R6 ;  /* 0x00008f00c2807a23 */ /* 0x000fc80000010806 */
[----:B------:R2:W3:Y:S01]  /*aa80*/  MUFU.EX2 R184, R2 ;  /* 0x0000000200b87308 */ /* 0x0004e20000000800 */
[----:B------:R-:W-:-:S05]  /*aa90*/  IMAD.MOV.U32 R194, RZ, RZ, R9 ;  /* 0x000000ffffc27224 */ /* 0x000fca00078e0009 */
[----:B------:R-:W-:-:S07]  /*aaa0*/  F2FP.BF16.PACK_AB R12, R194, R197 ;  /* 0x000000c5c20c723e */ /* 0x000fce00000010ff */
[----:B-1----:R-:W-:Y:S01]  /*aab0*/  HMMA.16816.F32.BF16 R136, R12, R16, R116 ;  /* 0x000000100c88723c */ /* 0x002fe20000041874 */
[----:B--2---:R-:W-:Y:S01]  /*aac0*/  FFMA.FTZ R2, R252, c[0x0][0x23c], -R0 ;  /* 0x00008f00fc027a23 */ /* 0x004fe20000010800 */
[----:B---3--:R-:W-:-:S03]  /*aad0*/  F2FP.BF16.PACK_AB R10, R184, R155 ;  /* 0x0000009bb80a723e */ /* 0x008fc600000010ff */
[----:B------:R1:W-:Y:S03]  /*aae0*/  MUFU.EX2 R248, R2 ;  /* 0x0000000200f87308 */ /* 0x0003e60000000800 */
[----:B------:R-:W-:Y:S01]  /*aaf0*/  HMMA.16816.F32.BF16 R124, R12, R18, R80 ;  /* 0x000000120c7c723c */ /* 0x000fe20000041850 */
[----:B-1----:R-:W-:Y:S01]  /*ab00*/  FFMA.FTZ R2, R244, c[0x0][0x23c], -R0 ;  /* 0x00008f00f4027a23 */ /* 0x002fe20000010800 */
[----:B------:R-:W-:Y:S02]  /*ab10*/  MOV R244, R93 ;  /* 0x0000005d00f47202 */ /* 0x000fe40000000f00 */
[----:B------:R-:W-:Y:S01]  /*ab20*/  MOV R93, R49 ;  /* 0x00000031005d7202 */ /* 0x000fe20000000f00 */
[----:B------:R1:W2:Y:S02]  /*ab30*/  MUFU.EX2 R251, R2 ;  /* 0x0000000200fb7308 */ /* 0x0002a40000000800 */
[----:B------:R-:W-:-:S02]  /*ab40*/  IMAD.MOV.U32 R6, RZ, RZ, R244 ;  /* 0x000000ffff067224 */ /* 0x000fc400078e00f4 */
[----:B------:R-:W-:Y:S02]  /*ab50*/  IMAD.MOV.U32 R244, RZ, RZ, R95 ;  /* 0x000000fffff47224 */ /* 0x000fe400078e005f */
[----:B-1----:R-:W-:Y:S01]  /*ab60*/  FFMA.FTZ R2, R211, c[0x0][0x23c], -R0 ;  /* 0x00008f00d3027a23 */ /* 0x002fe20000010800 */
[----:B--2---:R-:W-:Y:S01]  /*ab70*/  F2FP.BF16.PACK_AB R9, R251, R248 ;  /* 0x000000f8fb09723e */ /* 0x004fe200000010ff */
[----:B------:R-:W-:Y:S02]  /*ab80*/  IMAD.MOV.U32 R211, RZ, RZ, R92 ;  /* 0x000000ffffd37224 */ /* 0x000fe400078e005c */
[----:B------:R1:W-:Y:S01]  /*ab90*/  MUFU.EX2 R252, R2 ;  /* 0x0000000200fc7308 */ /* 0x0003e20000000800 */
[----:B------:R-:W-:Y:S02]  /*aba0*/  IMAD.MOV.U32 R92, RZ, RZ, R48 ;  /* 0x000000ffff5c7224 */ /* 0x000fe400078e0030 */
[----:B-1----:R-:W-:Y:S01]  /*abb0*/  FFMA.FTZ R2, R199, c[0x0][0x23c], -R0 ;  /* 0x00008f00c7027a23 */ /* 0x002fe20000010800 */
[----:B------:R-:W-:Y:S01]  /*abc0*/  MOV R199, R210 ;  /* 0x000000d200c77202 */ /* 0x000fe20000000f00 */
[----:B------:R-:W-:-:S03]  /*abd0*/  IMAD.MOV.U32 R210, RZ, RZ, R96 ;  /* 0x000000ffffd27224 */ /* 0x000fc600078e0060 */
[----:B------:R-:W1:Y:S01]  /*abe0*/  MUFU.EX2 R246, R2 ;  /* 0x0000000200f67308 */ /* 0x000e620000000800 */
[----:B------:R-:W-:Y:S02]  /*abf0*/  IMAD.MOV.U32 R96, RZ, RZ, R94 ;  /* 0x000000ffff607224 */ /* 0x000fe400078e005e */
[----:B------:R-:W-:Y:S01]  /*ac00*/  IMAD.MOV.U32 R94, RZ, RZ, R50 ;  /* 0x000000ffff5e7224 */ /* 0x000fe200078e0032 */
[----:B-1----:R-:W-:Y:S01]  /*ac10*/  F2FP.BF16.PACK_AB R11, R246, R252 ;  /* 0x000000fcf60b723e */ /* 0x002fe200000010ff */
[----:B------:R-:W-:Y:S02]  /*ac20*/  IMAD.MOV.U32 R2, RZ, RZ, R179 ;  /* 0x000000ffff027224 */ /* 0x000fe400078e00b3 */
[----:B------:R-:W-:Y:S02]  /*ac30*/  IMAD.MOV.U32 R179, RZ, RZ, R93 ;  /* 0x000000ffffb37224 */ /* 0x000fe400078e005d */
[----:B------:R-:W-:Y:S02]  /*ac40*/  FFMA.FTZ R2, R2, c[0x0][0x23c], -R3 ;  /* 0x00008f0002027a23 */ /* 0x000fe40000010803 */
[C---:B------:R-:W-:Y:S08]  /*ac50*/  HMMA.16816.F32.BF16 R104, R8.reuse, R16, R100 ;  /* 0x000000100868723c */ /* 0x040ff00000041864 */
[----:B------:R-:W-:Y:S01]  /*ac60*/  HMMA.16816.F32.BF16 R100, R8, R18, R88 ;  /* 0x000000120864723c */ /* 0x000fe20000041858 */
[----:B------:R-:W1:Y:S07]  /*ac70*/  LDSM.16.MT88.4 R16, [R219+0xa000] ;  /* 0x00a00000db10783b */ /* 0x000e6e0000004200 */
[C---:B-1----:R-:W-:Y:S07]  /*ac80*/  HMMA.16816.F32.BF16 R112, R12.reuse, R18, R24 ;  /* 0x000000120c70723c */ /* 0x042fee0000041818 */
[----:B------:R-:W-:Y:S01]  /*ac90*/  MOV R27, R204 ;  /* 0x000000cc001b7202 */ /* 0x000fe20000000f00 */
[----:B------:R-:W-:Y:S01]  /*aca0*/  IMAD.MOV.U32 R204, RZ, RZ, R98 ;  /* 0x000000ffffcc7224 */ /* 0x000fe200078e0062 */
[----:B------:R-:W-:Y:S01]  /*acb0*/  HMMA.16816.F32.BF16 R116, R12, R16, R44 ;  /* 0x000000100c74723c */ /* 0x000fe2000004182c */
[----:B------:R-:W-:Y:S01]  /*acc0*/  IMAD.MOV.U32 R98, RZ, RZ, R20 ;  /* 0x000000ffff627224 */ /* 0x000fe200078e0014 */
[----:B------:R-:W-:Y:S01]  /*acd0*/  MOV R26, R96 ;  /* 0x00000060001a7202 */ /* 0x000fe20000000f00 */
[----:B------:R-:W1:Y:S01]  /*ace0*/  LDSM.16.MT88.4 R20, [R217+0xa000] ;  /* 0x00a00000d914783b */ /* 0x000e620000004200 */
[----:B------:R-:W-:-:S02]  /*acf0*/  MOV R25, R211 ;  /* 0x000000d300197202 */ /* 0x000fc40000000f00 */
[----:B------:R-:W-:Y:S02]  /*ad00*/  MOV R143, R98 ;  /* 0x00000062008f7202 */ /* 0x000fe40000000f00 */
[----:B------:R-:W-:Y:S01]  /*ad10*/  HMMA.16816.F32.BF16 R84, R8, R16, R40 ;  /* 0x000000100854723c */ /* 0x000fe20000041828 */
[----:B------:R-:W-:Y:S02]  /*ad20*/  MOV R211, R94 ;  /* 0x0000005e00d37202 */ /* 0x000fe40000000f00 */
[----:B------:R-:W-:Y:S01]  /*ad30*/  MOV R24, R26 ;  /* 0x0000001a00187202 */ /* 0x000fe20000000f00 */
[----:B------:R-:W-:Y:S01]  /*ad40*/  IMAD.MOV.U32 R26, RZ, RZ, R68 ;  /* 0x000000ffff1a7224 */ /* 0x000fe200078e0044 */
[----:B------:R-:W-:-:S03]  /*ad50*/  MOV R68, R143 ;  /* 0x0000008f00447202 */ /* 0x000fc60000000f00 */
[C---:B------:R-:W-:Y:S01]  /*ad60*/  HMMA.16816.F32.BF16 R80, R8.reuse, R18, R36 ;  /* 0x000000120850723c */ /* 0x040fe20000041824 */
[----:B------:R-:W2:Y:S07]  /*ad70*/  LDSM.16.MT88.4 R16, [R218+0xa000] ;  /* 0x00a00000da10783b */ /* 0x000eae0000004200 */
[C---:B-1----:R-:W-:Y:S07]  /*ad80*/  HMMA.16816.F32.BF16 R48, R8.reuse, R20, R32 ;  /* 0x000000140830723c */ /* 0x042fee0000041820 */
[----:B------:R-:W-:Y:S01]  /*ad90*/  MOV R34, R199 ;  /* 0x000000c700227202 */ /* 0x000fe20000000f00 */
[----:B------:R-:W-:Y:S01]  /*ada0*/  HMMA.16816.F32.BF16 R44, R8, R22, R28 ;  /* 0x00000016082c723c */ /* 0x000fe2000004181c */
[----:B------:R-:W-:Y:S01]  /*adb0*/  MOV R199, R92 ;  /* 0x0000005c00c77202 */ /* 0x000fe20000000f00 */
[----:B------:R-:W-:-:S02]  /*adc0*/  IMAD.MOV.U32 R35, RZ, RZ, R161 ;  /* 0x000000ffff237224 */ /* 0x000fc400078e00a1 */
[----:B------:R-:W-:Y:S02]  /*add0*/  IMAD.MOV.U32 R161, RZ, RZ, R99 ;  /* 0x000000ffffa17224 */ /* 0x000fe400078e0063 */
[----:B------:R-:W-:Y:S01]  /*ade0*/  IMAD.MOV.U32 R143, RZ, RZ, R199 ;  /* 0x000000ffff8f7224 */ /* 0x000fe200078e00c7 */
[----:B------:R-:W-:Y:S01]  /*adf0*/  MOV R199, R179 ;  /* 0x000000b300c77202 */ /* 0x000fe20000000f00 */
[----:B------:R-:W-:Y:S01]  /*ae00*/  IMAD.MOV.U32 R179, RZ, RZ, R211 ;  /* 0x000000ffffb37224 */ /* 0x000fe200078e00d3 */
[----:B------:R-:W-:Y:S01]  /*ae10*/  MOV R211, R244 ;  /* 0x000000f400d37202 */ /* 0x000fe20000000f00 */
[C---:B--2---:R-:W-:Y:S01]  /*ae20*/  HMMA.16816.F32.BF16 R36, R8.reuse, R18, R56 ;  /* 0x000000120824723c */ /* 0x044fe20000041838 */
[----:B------:R-:W-:Y:S01]  /*ae30*/  MOV R244, R213 ;  /* 0x000000d500f47202 */ /* 0x000fe20000000f00 */
[----:B------:R-:W-:Y:S02]  /*ae40*/  IMAD.MOV.U32 R213, RZ, RZ, R245 ;  /* 0x000000ffffd57224 */ /* 0x000fe400078e00f5 */
[----:B------:R1:W-:Y:S04]  /*ae50*/  MUFU.EX2 R245, R2 ;  /* 0x0000000200f57308 */ /* 0x0003e80000000800 */
[----:B------:R-:W-:Y:S01]  /*ae60*/  HMMA.16816.F32.BF16 R40, R8, R16, R60 ;  /* 0x000000100828723c */ /* 0x000fe2000004183c */
[----:B------:R-:W-:Y:S01]  /*ae70*/  MOV R56, R211 ;  /* 0x000000d300387202 */ /* 0x000fe20000000f00 */
[----:B------:R-:W-:-:S02]  /*ae80*/  FFMA.FTZ R33, R212, c[0x0][0x23c], -R3 ;  /* 0x00008f00d4217a23 */ /* 0x000fc40000010803 */
[--C-:B------:R-:W-:Y:S02]  /*ae90*/  FFMA.FTZ R32, R202, c[0x0][0x23c], -R3.reuse ;  /* 0x00008f00ca207a23 */ /* 0x100fe40000010803 */
[----:B------:R-:W-:Y:S02]  /*aea0*/  FFMA.FTZ R31, R186, c[0x0][0x23c], -R3 ;  /* 0x00008f00ba1f7a23 */ /* 0x000fe40000010803 */
[----:B------:R-:W-:Y:S01]  /*aeb0*/  IMAD.MOV.U32 R61, RZ, RZ, R213 ;  /* 0x000000ffff3d7224 */ /* 0x000fe200078e00d5 */
[----:B------:R-:W-:Y:S01]  /*aec0*/  MOV R63, R156 ;  /* 0x0000009c003f7202 */ /* 0x000fe20000000f00 */
[----:B------:R-:W-:Y:S01]  /*aed0*/  IMAD.MOV.U32 R11, RZ, RZ, R56 ;  /* 0x000000ffff0b7224 */ /* 0x000fe200078e0038 */
[C---:B------:R-:W-:Y:S01]  /*aee0*/  HMMA.16816.F32.BF16 R96, R12.reuse, R20, R120 ;  /* 0x000000140c60723c */ /* 0x040fe20000041878 */
[--C-:B-1----:R-:W-:Y:S01]  /*aef0*/  FFMA.FTZ R2, R34, c[0x0][0x23c], -R3.reuse ;  /* 0x00008f0022027a23 */ /* 0x102fe20000010803 */
[----:B------:R-:W-:Y:S01]  /*af00*/  MOV R57, R244 ;  /* 0x000000f400397202 */ /* 0x000fe20000000f00 */
[----:B------:R-:W-:Y:S01]  /*af10*/  FFMA.FTZ R30, R183, c[0x0][0x23c], -R3 ;  /* 0x00008f00b71e7a23 */ /* 0x000fe20000010803 */
[----:B------:R-:W-:Y:S01]  /*af20*/  MOV R62, R157 ;  /* 0x0000009d003e7202 */ /* 0x000fe20000000f00 */
[----:B------:R1:W-:Y:S01]  /*af30*/  MUFU.EX2 R244, R2 ;  /* 0x0000000200f47308 */ /* 0x0003e20000000800 */
[----:B------:R-:W-:Y:S01]  /*af40*/  MOV R56, R61 ;  /* 0x0000003d00387202 */ /* 0x000fe20000000f00 */
[--C-:B------:R-:W-:Y:S01]  /*af50*/  FFMA.FTZ R29, R35, c[0x0][0x23c], -R5.reuse ;  /* 0x00008f00231d7a23 */ /* 0x100fe20000010805 */
[----:B------:R-:W-:Y:S01]  /*af60*/  MOV R61, R63 ;  /* 0x0000003f003d7202 */ /* 0x000fe20000000f00 */
[----:B------:R-:W-:Y:S01]  /*af70*/  IMAD.MOV.U32 R63, RZ, RZ, R24 ;  /* 0x000000ffff3f7224 */ /* 0x000fe200078e0018 */
[----:B------:R-:W-:Y:S01]  /*af80*/  MOV R34, R26 ;  /* 0x0000001a00227202 */ /* 0x000fe20000000f00 */
[----:B------:R-:W-:Y:S01]  /*af90*/  HMMA.16816.F32.BF16 R92, R12, R22, R76 ;  /* 0x000000160c5c723c */ /* 0x000fe2000004184c */
[----:B------:R-:W-:Y:S01]  /*afa0*/  MOV R24, R195 ;  /* 0x000000c300187202 */ /* 0x000fe20000000f00 */
[----:B------:R-:W-:Y:S01]  /*afb0*/  FFMA.FTZ R28, R27, c[0x0][0x23c], -R5 ;  /* 0x00008f001b1c7a23 */ /* 0x000fe20000010805 */
[----:B------:R-:W-:Y:S01]  /*afc0*/  MOV R10, R57 ;  /* 0x00000039000a7202 */ /* 0x000fe20000000f00 */
[----:B------:R-:W-:Y:S01]  /*afd0*/  IMAD.MOV.U32 R57, RZ, RZ, R62 ;  /* 0x000000ffff397224 */ /* 0x000fe200078e003e */
[----:B------:R-:W-:Y:S01]  /*afe0*/  MOV R195, R201 ;  /* 0x000000c900c37202 */ /* 0x000fe20000000f00 */
[----:B------:R-:W-:-:S02]  /*aff0*/  IMAD.MOV.U32 R201, RZ, RZ, R109 ;  /* 0x000000ffffc97224 */ /* 0x000fc400078e006d */
[C---:B------:R-:W-:Y:S01]  /*b000*/  HMMA.16816.F32.BF16 R88, R12.reuse, R16, R64 ;  /* 0x000000100c58723c */ /* 0x040fe20000041840 */
[--C-:B-1----:R-:W-:Y:S01]  /*b010*/  FFMA.FTZ R2, R250, c[0x0][0x23c], -R3.reuse ;  /* 0x00008f00fa027a23 */ /* 0x102fe20000010803 */
[----:B------:R-:W-:Y:S02]  /*b020*/  MOV R62, R34 ;  /* 0x00000022003e7202 */ /* 0x000fe40000000f00 */
[----:B------:R-:W-:Y:S01]  /*b030*/  MOV R20, R209 ;  /* 0x000000d100147202 */ /* 0x000fe20000000f00 */
[----:B------:R1:W-:Y:S01]  /*b040*/  MUFU.EX2 R213, R2 ;  /* 0x0000000200d57308 */ /* 0x0003e20000000800 */
        /* <DEDUP_REMOVED lines=9> */
[--C-:B------:R-:W-:Y:S01]  /*b0e0*/  FFMA.FTZ R123, R146, c[0x0][0x23c], -R3.reuse ;  /* 0x00008f00927b7a23 */ /* 0x100fe20000010803 */
[----:B------:R-:W-:Y:S01]  /*b0f0*/  MOV R200, R129 ;  /* 0x0000008100c87202 */ /* 0x000fe20000000f00 */
[----:B------:R-:W-:Y:S01]  /*b100*/  IMAD.MOV.U32 R9, RZ, RZ, R56 ;  /* 0x000000ffff097224 */ /* 0x000fe200078e0038 */
[----:B------:R-:W-:Y:S01]  /*b110*/  MOV R21, R61 ;  /* 0x0000003d00157202 */ /* 0x000fe20000000f00 */
[----:B------:R-:W-:Y:S01]  /*b120*/  HMMA.16816.F32.BF16 R52, R12, R18, R52 ;  /* 0x000000120c34723c */ /* 0x000fe20000041834 */
[----:B------:R-:W-:Y:S01]  /*b130*/  MOV R22, R63 ;  /* 0x0000003f00167202 */ /* 0x000fe20000000f00 */
[--C-:B-1----:R-:W-:Y:S01]  /*b140*/  FFMA.FTZ R2, R247, c[0x0][0x23c], -R3.reuse ;  /* 0x00008f00f7027a23 */ /* 0x102fe20000010803 */
        /* <DEDUP_REMOVED lines=26> */
[--C-:B------:R-:W-:Y:S01]  /*b2f0*/  FFMA.FTZ R3, R235, c[0x0][0x23c], -R0.reuse ;  /* 0x00008f00eb037a23 */ /* 0x100fe20000010800 */
[----:B------:R-:W-:Y:S01]  /*b300*/  LDSM.16.MT88.4 R16, [R219+0xa800] ;  /* 0x00a80000db10783b */ /* 0x000fe20000004200 */
[----:B------:R-:W-:-:S02]  /*b310*/  FFMA.FTZ R4, R249, c[0x0][0x23c], -R0 ;  /* 0x00008f00f9047a23 */ /* 0x000fc40000010800 */
[--C-:B------:R-:W-:Y:S01]  /*b320*/  FFMA.FTZ R25, R215, c[0x0][0x23c], -R0.reuse ;  /* 0x00008f00d7197a23 */ /* 0x100fe20000010800 */
[----:B------:R-:W-:Y:S01]  /*b330*/  LDSM.16.MT88.4 R12, [R217+0xa800] ;  /* 0x00a80000d90c783b */ /* 0x000fe20000004200 */
[--C-:B------:R-:W-:Y:S02]  /*b340*/  FFMA.FTZ R24, R207, c[0x0][0x23c], -R0.reuse ;  /* 0x00008f00cf187a23 */ /* 0x100fe40000010800 */
[--C-:B------:R-:W-:Y:S02]  /*b350*/  FFMA.FTZ R57, R187, c[0x0][0x23c], -R0.reuse ;  /* 0x00008f00bb397a23 */ /* 0x100fe40000010800 */
[--C-:B------:R-:W-:Y:S02]  /*b360*/  FFMA.FTZ R130, R182, c[0x0][0x23c], -R0.reuse ;  /* 0x00008f00b6827a23 */ /* 0x100fe40000010800 */
[--C-:B------:R-:W-:Y:S02]  /*b370*/  FFMA.FTZ R131, R166, c[0x0][0x23c], -R0.reuse ;  /* 0x00008f00a6837a23 */ /* 0x100fe40000010800 */
[----:B-1----:R-:W-:-:S02]  /*b380*/  FFMA.FTZ R2, R233, c[0x0][0x23c], -R0 ;  /* 0x00008f00e9027a23 */ /* 0x002fc40000010800 */
[--C-:B------:R-:W-:Y:S02]  /*b390*/  FFMA.FTZ R132, R163, c[0x0][0x23c], -R0.reuse ;  /* 0x00008f00a3847a23 */ /* 0x100fe40000010800 */
[----:B------:R-:W-:Y:S02]  /*b3a0*/  FFMA.FTZ R133, R162, c[0x0][0x23c], -R0 ;  /* 0x00008f00a2857a23 */ /* 0x000fe40000010800 */
[----:B------:R-:W-:Y:S02]  /*b3b0*/  FADD.FTZ R0, R23, R22 ;  /* 0x0000001617007221 */ /* 0x000fe40000010000 */
[----:B------:R-:W1:Y:S01]  /*b3c0*/  LDSM.16.MT88.4 R20, [R216+0xa800] ;  /* 0x00a80000d814783b */ /* 0x000e620000004200 */
        /* <DEDUP_REMOVED lines=8> */
[--C-:B------:R-:W-:Y:S01]  /*b450*/  FFMA.FTZ R27, R237, c[0x0][0x23c], -R5.reuse ;  /* 0x00008f00ed1b7a23 */ /* 0x100fe20000010805 */
[----:B------:R-:W2:Y:S01]  /*b460*/  LDSM.16.MT88.4 R8, [R218+0xa800] ;  /* 0x00a80000da08783b */ /* 0x000ea20000004200 */
[----:B------:R-:W-:Y:S01]  /*b470*/  MOV R35, R68 ;  /* 0x0000004400237202 */ /* 0x000fe20000000f00 */
[--C-:B------:R-:W-:Y:S01]  /*b480*/  FFMA.FTZ R68, R191, c[0x0][0x23c], -R5.reuse ;  /* 0x00008f00bf447a23 */ /* 0x100fe20000010805 */
[----:B------:R-:W-:Y:S01]  /*b490*/  MOV R191, R78 ;  /* 0x0000004e00bf7202 */ /* 0x000fe20000000f00 */
[----:B------:R-:W-:Y:S01]  /*b4a0*/  IMAD.MOV.U32 R78, RZ, RZ, R60 ;  /* 0x000000ffff4e7224 */ /* 0x000fe200078e003c */
[----:B------:R-:W-:Y:S01]  /*b4b0*/  MOV R60, R208 ;  /* 0x000000d0003c7202 */ /* 0x000fe20000000f00 */
[----:B------:R-:W3:Y:S08]  /*b4c0*/  MUFU.EX2 R209, R3 ;  /* 0x0000000300d17308 */ /* 0x000ef00000000800 */
[----:B------:R4:W-:Y:S01]  /*b4d0*/  MUFU.EX2 R207, R2 ;  /* 0x0000000200cf7308 */ /* 0x0009e20000000800 */
[--C-:B------:R-:W-:Y:S01]  /*b4e0*/  FFMA.FTZ R26, R234, c[0x0][0x23c], -R5.reuse ;  /* 0x00008f00ea1a7a23 */ /* 0x100fe20000010805 */
[----:B------:R-:W-:Y:S01]  /*b4f0*/  MOV R186, R6 ;  /* 0x0000000600ba7202 */ /* 0x000fe20000000f00 */
[--C-:B------:R-:W-:Y:S01]  /*b500*/  FFMA.FTZ R120, R180, c[0x0][0x23c], -R5.reuse ;  /* 0x00008f00b4787a23 */ /* 0x100fe20000010805 */
[----:B------:R-:W-:Y:S01]  /*b510*/  MOV R247, R194 ;  /* 0x000000c200f77202 */ /* 0x000fe20000000f00 */
[--C-:B------:R-:W-:Y:S01]  /*b520*/  FFMA.FTZ R59, R193, c[0x0][0x23c], -R5.reuse ;  /* 0x00008f00c13b7a23 */ /* 0x100fe20000010805 */
[----:B------:R-:W-:Y:S01]  /*b530*/  MOV R182, R201 ;  /* 0x000000c900b67202 */ /* 0x000fe20000000f00 */
[--C-:B------:R-:W-:Y:S01]  /*b540*/  FFMA.FTZ R143, R165, c[0x0][0x23c], -R5.reuse ;  /* 0x00008f00a58f7a23 */ /* 0x100fe20000010805 */
[----:B------:R1:W1:Y:S01]  /*b550*/  MUFU.EX2 R208, R4 ;  /* 0x0000000400d07308 */ /* 0x0002620000000800 */
[--C-:B------:R-:W-:Y:S01]  /*b560*/  FFMA.FTZ R156, R160, c[0x0][0x23c], -R5.reuse ;  /* 0x00008f00a09c7a23 */ /* 0x100fe20000010805 */
[----:B------:R-:W-:Y:S01]  /*b570*/  MOV R180, R7 ;  /* 0x0000000700b47202 */ /* 0x000fe20000000f00 */
[--C-:B------:R-:W-:Y:S01]  /*b580*/  FFMA.FTZ R157, R144, c[0x0][0x23c], -R5.reuse ;  /* 0x00008f00909d7a23 */ /* 0x100fe20000010805 */
[----:B------:R-:W-:Y:S01]  /*b590*/  MOV R193, R79 ;  /* 0x0000004f00c17202 */ /* 0x000fe20000000f00 */
[----:B------:R-:W-:Y:S01]  /*b5a0*/  FFMA.FTZ R158, R158, c[0x0][0x23c], -R5 ;  /* 0x00008f009e9e7a23 */ /* 0x000fe20000010805 */
[----:B------:R-:W-:Y:S01]  /*b5b0*/  MOV R165, R206 ;  /* 0x000000ce00a57202 */ /* 0x000fe20000000f00 */
[----:B------:R-:W-:Y:S01]  /*b5c0*/  IMAD.MOV.U32 R163, RZ, RZ, R195 ;  /* 0x000000ffffa37224 */ /* 0x000fe200078e00c3 */
[----:B------:R-:W-:Y:S01]  /*b5d0*/  MOV R166, R204 ;  /* 0x000000cc00a67202 */ /* 0x000fe20000000f00 */
[----:B----4-:R-:W-:Y:S01]  /*b5e0*/  FADD.FTZ R2, R250, R191 ;  /* 0x000000bffa027221 */ /* 0x010fe20000010000 */
[----:B------:R-:W-:Y:S01]  /*b5f0*/  MOV R194, R205 ;  /* 0x000000cd00c27202 */ /* 0x000fe20000000f00 */
[----:B------:R-:W-:Y:S01]  /*b600*/  IMAD.MOV.U32 R250, RZ, RZ, R203 ;  /* 0x000000fffffa7224 */ /* 0x000fe200078e00cb */
[----:B------:R-:W-:Y:S01]  /*b610*/  MOV R195, R200 ;  /* 0x000000c800c37202 */ /* 0x000fe20000000f00 */
[----:B------:R-:W-:Y:S01]  /*b620*/  MUFU.EX2 R201, R128 ;  /* 0x0000008000c97308 */ /* 0x000fe20000000800 */
[----:B---3--:R-:W-:Y:S01]  /*b630*/  F2FP.BF16.PACK_AB R5, R209, R210 ;  /* 0x000000d2d105723e */ /* 0x008fe200000010ff */
[----:B------:R-:W-:Y:S01]  /*b640*/  IMAD.MOV.U32 R212, RZ, RZ, R185 ;  /* 0x000000ffffd47224 */ /* 0x000fe200078e00b9 */
[----:B-1----:R-:W-:Y:S01]  /*b650*/  F2FP.BF16.PACK_AB R4, R244, R245 ;  /* 0x000000f5f404723e */ /* 0x002fe200000010ff */
[----:B------:R-:W-:Y:S01]  /*b660*/  IMAD.MOV.U32 R187, RZ, RZ, R109 ;  /* 0x000000ffffbb7224 */ /* 0x000fe200078e006d */
[----:B------:R-:W-:Y:S01]  /*b670*/  F2FP.BF16.PACK_AB R6, R211, R213 ;  /* 0x000000d5d306723e */ /* 0x000fe200000010ff */
[----:B------:R-:W-:Y:S01]  /*b680*/  FADD.FTZ R34, R34, R64 ;  /* 0x0000004022227221 */ /* 0x000fe20000010000 */
[----:B------:R-:W-:Y:S01]  /*b690*/  F2FP.BF16.PACK_AB R7, R208, R207 ;  /* 0x000000cfd007723e */ /* 0x000fe200000010ff */
[----:B------:R-:W-:Y:S01]  /*b6a0*/  MUFU.EX2 R203, R75 ;  /* 0x0000004b00cb7308 */ /* 0x000fe20000000800 */
[----:B------:R-:W-:Y:S01]  /*b6b0*/  MOV R79, R232 ;  /* 0x000000e8004f7202 */ /* 0x000fe20000000f00 */
[----:B------:R-:W-:Y:S01]  /*b6c0*/  FADD.FTZ R3, R214, R193 ;  /* 0x000000c1d6037221 */ /* 0x000fe20000010000 */
[----:B------:R-:W-:Y:S01]  /*b6d0*/  MOV R193, R110 ;  /* 0x0000006e00c17202 */ /* 0x000fe20000000f00 */
[----:B------:R-:W-:Y:S01]  /*b6e0*/  IMAD.MOV.U32 R146, RZ, RZ, R65 ;  /* 0x000000ffff927224 */ /* 0x000fe200078e0041 */
[----:B------:R-:W-:Y:S01]  /*b6f0*/  MOV R145, R66 ;  /* 0x0000004200917202 */ /* 0x000fe20000000f00 */
[----:B------:R-:W-:Y:S01]  /*b700*/  IMAD.MOV.U32 R249, RZ, RZ, R76 ;  /* 0x000000fffff97224 */ /* 0x000fe200078e004c */
[----:B------:R-:W-:Y:S01]  /*b710*/  MOV R164, R67 ;  /* 0x0000004300a47202 */ /* 0x000fe20000000f00 */
[----:B------:R-:W-:Y:S01]  /*b720*/  MUFU.EX2 R205, R74 ;  /* 0x0000004a00cd7308 */ /* 0x000fe20000000800 */
[----:B------:R-:W-:Y:S01]  /*b730*/  MOV R214, R108 ;  /* 0x0000006c00d67202 */ /* 0x000fe20000000f00 */
[----:B------:R-:W-:Y:S01]  /*b740*/  IMAD.MOV.U32 R185, RZ, RZ, R111 ;  /* 0x000000ffffb97224 */ /* 0x000fe200078e006f */
[----:B------:R-:W-:Y:S01]  /*b750*/  MOV R215, R77 ;  /* 0x0000004d00d77202 */ /* 0x000fe20000000f00 */
[----:B------:R-:W-:Y:S01]  /*b760*/  IMAD.MOV.U32 R167, RZ, RZ, R62 ;  /* 0x000000ffffa77224 */ /* 0x000fe200078e003e */
[----:B------:R-:W-:Y:S01]  /*b770*/  MOV R183, R63 ;  /* 0x0000003f00b77202 */ /* 0x000fe20000000f00 */
[----:B------:R-:W-:Y:S01]  /*b780*/  FADD.FTZ R0, R231, R0 ;  /* 0x00000000e7007221 */ /* 0x000fe20000010000 */
[----:B------:R1:W5:Y:S01]  /*b790*/  LDL.LU R237, [R1+0x11c] ;  /* 0x00011c0001ed7983 */ /* 0x0003620000300800 */
[----:B------:R-:W-:Y:S01]  /*b7a0*/  MUFU.EX2 R206, R69 ;  /* 0x0000004500ce7308 */ /* 0x000fe20000000800 */
[C---:B------:R-:W-:Y:S07]  /*b7b0*/  HMMA.16816.F32.BF16 R108, R4.reuse, R20, R104 ;  /* 0x00000014046c723c */ /* 0x040fee0000041868 */
[----:B------:R-:W-:Y:S01]  /*b7c0*/  MUFU.EX2 R128, R29 ;  /* 0x0000001d00807308 */ /* 0x000fe20000000800 */
[C---:B------:R-:W-:Y:S07]  /*b7d0*/  HMMA.16816.F32.BF16 R104, R4.reuse, R22, R100 ;  /* 0x000000160468723c */ /* 0x040fee0000041864 */
[----:B------:R-:W3:Y:S08]  /*b7e0*/  MUFU.EX2 R200, R28 ;  /* 0x0000001c00c87308 */ /* 0x000ef00000000800 */
[----:B------:R-:W-:Y:S08]  /*b7f0*/  MUFU.EX2 R202, R27 ;  /* 0x0000001b00ca7308 */ /* 0x000ff00000000800 */
[----:B------:R4:W1:Y:S01]  /*b800*/  MUFU.EX2 R204, R26 ;  /* 0x0000001a00cc7308 */ /* 0x0008620000000800 */
[----:B------:R-:W-:Y:S01]  /*b810*/  HMMA.16816.F32.BF16 R100, R4, R16, R84 ;  /* 0x000000100464723c */ /* 0x000fe20000041854 */
[----:B------:R-:W-:Y:S01]  /*b820*/  MOV R192, R78 ;  /* 0x0000004e00c07202 */ /* 0x000fe20000000f00 */
[----:B------:R-:W-:Y:S01]  /*b830*/  IMAD.MOV.U32 R191, RZ, RZ, R79 ;  /* 0x000000ffffbf7224 */ /* 0x000fe200078e004f */
[----:B------:R-:W-:-:S02]  /*b840*/  MOV R160, R60 ;  /* 0x0000003c00a07202 */ /* 0x000fc40000000f00 */
[----:B------:R-:W-:-:S03]  /*b850*/  MOV R144, R61 ;  /* 0x0000003d00907202 */ /* 0x000fc60000000f00 */
[C---:B--2---:R-:W-:Y:S01]  /*b860*/  HMMA.16816.F32.BF16 R64, R4.reuse, R8, R40 ;  /* 0x000000080440723c */ /* 0x044fe20000041828 */
[----:B------:R-:W-:Y:S01]  /*b870*/  FADD.FTZ R0, R228, R0 ;  /* 0x00000000e4007221 */ /* 0x000fe20000010000 */
[----:B------:R-:W-:Y:S01]  /*b880*/  MUFU.EX2 R75, R33 ;  /* 0x00000021004b7308 */ /* 0x000fe20000000800 */
[----:B------:R-:W-:Y:S01]  /*b890*/  FADD.FTZ R3, R230, R3 ;  /* 0x00000003e6037221 */ /* 0x000fe20000010000 */
[----:B------:R2:W5:Y:S04]  /*b8a0*/  LDL.LU R236, [R1+0x118] ;  /* 0x0001180001ec7983 */ /* 0x0005680000300800 */
[C---:B------:R-:W-:Y:S08]  /*b8b0*/  HMMA.16816.F32.BF16 R84, R4.reuse, R18, R80 ;  /* 0x000000120454723c */ /* 0x040ff00000041850 */
[C---:B------:R-:W-:Y:S08]  /*b8c0*/  HMMA.16816.F32.BF16 R76, R4.reuse, R14, R44 ;  /* 0x0000000e044c723c */ /* 0x040ff0000004182c */
[C---:B------:R-:W-:Y:S01]  /*b8d0*/  HMMA.16816.F32.BF16 R60, R4.reuse, R10, R36 ;  /* 0x0000000a043c723c */ /* 0x040fe20000041824 */
[----:B------:R-:W-:Y:S01]  /*b8e0*/  FADD.FTZ R0, R187, R0 ;  /* 0x00000000bb007221 */ /* 0x000fe20000010000 */
[----:B------:R-:W-:Y:S08]  /*b8f0*/  MUFU.EX2 R74, R25 ;  /* 0x00000019004a7308 */ /* 0x000ff00000000800 */
[----:B------:R-:W1:Y:S01]  /*b900*/  MUFU.EX2 R69, R24 ;  /* 0x0000001800457308 */ /* 0x000e620000000800 */
[----:B------:R-:W-:Y:S07]  /*b910*/  HMMA.16816.F32.BF16 R80, R4, R12, R48 ;  /* 0x0000000c0450723c */ /* 0x000fee0000041830 */
[----:B------:R-:W-:Y:S01]  /*b920*/  MUFU.EX2 R56, R56 ;  /* 0x0000003800387308 */ /* 0x000fe20000000800 */
[----:B------:R-:W-:Y:S01]  /*b930*/  FADD.FTZ R4, R163, R2 ;  /* 0x00000002a3047221 */ /* 0x000fe20000010000 */
[----:B---3--:R-:W-:-:S06]  /*b940*/  F2FP.BF16.PACK_AB R5, R200, R128 ;  /* 0x00000080c805723e */ /* 0x008fcc00000010ff */
[----:B------:R-:W-:Y:S01]  /*b950*/  MUFU.EX2 R57, R57 ;  /* 0x0000003900397308 */ /* 0x000fe20000000800 */
[----:B----4-:R-:W-:Y:S01]  /*b960*/  FADD.FTZ R26, R227, R4 ;  /* 0x00000004e31a7221 */ /* 0x010fe20000010000 */
[----:B------:R-:W-:Y:S01]  /*b970*/  F2FP.BF16.PACK_AB R4, R203, R201 ;  /* 0x000000c9cb04723e */ /* 0x000fe200000010ff */
[----:B------:R-:W-:Y:S01]  /*b980*/  FADD.FTZ R3, R166, R3 ;  /* 0x00000003a6037221 */ /* 0x000fe20000010000 */
[----:B------:R-:W-:Y:S01]  /*b990*/  F2FP.BF16.PACK_AB R6, R206, R205 ;  /* 0x000000cdce06723e */ /* 0x000fe200000010ff */
[----:B------:R2:W5:Y:S01]  /*b9a0*/  LDL.LU R235, [R1+0x114] ;  /* 0x0001140001eb7983 */ /* 0x0005620000300800 */
[----:B-1----:R-:W-:Y:S02]  /*b9b0*/  F2FP.BF16.PACK_AB R7, R204, R202 ;  /* 0x000000cacc07723e */ /* 0x002fe400000010ff */
[----:B------:R-:W-:Y:S01]  /*b9c0*/  MOV R187, R192 ;  /* 0x000000c000bb7202 */ /* 0x000fe20000000f00 */
[----:B------:R-:W-:Y:S01]  /*b9d0*/  IMAD.MOV.U32 R192, RZ, RZ, R215 ;  /* 0x000000ffffc07224 */ /* 0x000fe200078e00d7 */
[----:B------:R-:W-:Y:S01]  /*b9e0*/  MOV R215, R249 ;  /* 0x000000f900d77202 */ /* 0x000fe20000000f00 */
[----:B------:R-:W-:Y:S01]  /*b9f0*/  FADD.FTZ R2, R229, R34 ;  /* 0x00000022e5027221 */ /* 0x000fe20000010000 */
[----:B------:R-:W-:Y:S01]  /*ba00*/  MOV R249, R145 ;  /* 0x0000009100f97202 */ /* 0x000fe20000000f00 */
[----:B------:R-:W-:Y:S01]  /*ba10*/  IMAD.MOV.U32 R145, RZ, RZ, R146 ;  /* 0x000000ffff917224 */ /* 0x000fe200078e0092 */
[C---:B------:R-:W-:Y:S01]  /*ba20*/  HMMA.16816.F32.BF16 R40, R4.reuse, R16, R116 ;  /* 0x000000100428723c */ /* 0x040fe20000041874 */
[----:B------:R-:W-:Y:S01]  /*ba30*/  MOV R146, R35 ;  /* 0x0000002300927202 */ /* 0x000fe20000000f00 */
[----:B------:R1:W3:Y:S08]  /*ba40*/  MUFU.EX2 R116, R32 ;  /* 0x0000002000747308 */ /* 0x0002f00000000800 */
[----:B------:R-:W-:Y:S01]  /*ba50*/  MUFU.EX2 R134, R134 ;  /* 0x0000008600867308 */ /* 0x000fe20000000800 */
[C---:B------:R-:W-:Y:S07]  /*ba60*/  HMMA.16816.F32.BF16 R48, R4.reuse, R20, R136 ;  /* 0x000000140430723c */ /* 0x040fee0000041888 */
[----:B------:R-:W-:Y:S01]  /*ba70*/  MUFU.EX2 R27, R142 ;  /* 0x0000008e001b7308 */ /* 0x000fe20000000800 */
[C---:B-1----:R-:W-:Y:S07]  /*ba80*/  HMMA.16816.F32.BF16 R32, R4.reuse, R12, R96 ;  /* 0x0000000c0420723c */ /* 0x042fee0000041860 */
[----:B------:R-:W-:Y:S01]  /*ba90*/  MUFU.EX2 R58, R58 ;  /* 0x0000003a003a7308 */ /* 0x000fe20000000800 */
[C---:B------:R-:W-:Y:S01]  /*baa0*/  HMMA.16816.F32.BF16 R44, R4.reuse, R22, R124 ;  /* 0x00000016042c723c */ /* 0x040fe2000004187c */
[----:B------:R-:W1:Y:S06]  /*bab0*/  LDSM.16.MT88.4 R20, [R216+0xb000] ;  /* 0x00b00000d814783b */ /* 0x000e6c0000004200 */
[----:B------:R-:W-:Y:S01]  /*bac0*/  MUFU.EX2 R59, R59 ;  /* 0x0000003b003b7308 */ /* 0x000fe20000000800 */
[C---:B------:R-:W-:Y:S01]  /*bad0*/  HMMA.16816.F32.BF16 R112, R4.reuse, R18, R112 ;  /* 0x000000120470723c */ /* 0x040fe20000041870 */
[----:B------:R-:W4:Y:S06]  /*bae0*/  LDSM.16.MT88.4 R16, [R219+0xb000] ;  /* 0x00b00000db10783b */ /* 0x000f2c0000004200 */
[----:B------:R-:W-:Y:S01]  /*baf0*/  MUFU.EX2 R68, R68 ;  /* 0x0000004400447308 */ /* 0x000fe20000000800 */
[C---:B------:R-:W-:Y:S07]  /*bb00*/  HMMA.16816.F32.BF16 R88, R4.reuse, R8, R88 ;  /* 0x000000080458723c */ /* 0x040fee0000041858 */
[----:B------:R-:W-:Y:S01]  /*bb10*/  MUFU.EX2 R120, R120 ;  /* 0x0000007800787308 */ /* 0x000fe20000000800 */
[----:B------:R-:W-:Y:S01]  /*bb20*/  HMMA.16816.F32.BF16 R36, R4, R10, R52 ;  /* 0x0000000a0424723c */ /* 0x000fe20000041834 */
[----:B------:R-:W-:Y:S01]  /*bb30*/  LDSM.16.MT88.4 R8, [R218+0xb000] ;  /* 0x00b00000da08783b */ /* 0x000fe20000004200 */
[----:B------:R-:W-:-:S03]  /*bb40*/  MOV R166, R190 ;  /* 0x000000be00a67202 */ /* 0x000fc60000000f00 */
[----:B------:R2:W5:Y:S02]  /*bb50*/  LDL.LU R233, [R1+0x110] ;  /* 0x0001100001e97983 */ /* 0x0005640000300800 */
[----:B------:R-:W-:Y:S08]  /*bb60*/  MUFU.EX2 R117, R31 ;  /* 0x0000001f00757308 */ /* 0x000ff00000000800 */
[----:B------:R1:W1:Y:S01]  /*bb70*/  MUFU.EX2 R96, R30 ;  /* 0x0000001e00607308 */ /* 0x0002620000000800 */
[----:B------:R-:W-:-:S07]  /*bb80*/  FADD.FTZ R2, R182, R2 ;  /* 0x00000002b6027221 */ /* 0x000fce0000010000 */
[----:B------:R-:W2:Y:S01]  /*bb90*/  MUFU.EX2 R53, R140 ;  /* 0x0000008c00357308 */ /* 0x000ea20000000800 */
[----:B------:R-:W-:-:S07]  /*bba0*/  FADD.FTZ R3, R192, R3 ;  /* 0x00000003c0037221 */ /* 0x000fce0000010000 */
[----:B------:R2:W2:Y:S01]  /*bbb0*/  MUFU.EX2 R52, R141 ;  /* 0x0000008d00347308 */ /* 0x0004a20000000800 */
[----:B-1----:R-:W-:Y:S01]  /*bbc0*/  HMMA.16816.F32.BF16 R28, R4, R14, R92 ;  /* 0x0000000e041c723c */ /* 0x002fe2000004185c */
[----:B------:R-:W1:Y:S01]  /*bbd0*/  LDSM.16.MT88.4 R12, [R217+0xb000] ;  /* 0x00b00000d90c783b */ /* 0x000e620000004200 */
[----:B------:R-:W-:Y:S02]  /*bbe0*/  FADD.FTZ R2, R215, R2 ;  /* 0x00000002d7027221 */ /* 0x000fe40000010000 */
[----:B------:R-:W-:Y:S01]  /*bbf0*/  FADD.FTZ R0, R249, R0 ;  /* 0x00000000f9007221 */ /* 0x000fe20000010000 */
[----:B------:R-:W-:Y:S02]  /*bc00*/  MOV R127, R189 ;  /* 0x000000bd007f7202 */ /* 0x000fe40000000f00 */
[----:B------:R-:W-:Y:S01]  /*bc10*/  MOV R137, R188 ;  /* 0x000000bc00897202 */ /* 0x000fe20000000f00 */
[----:B------:R-:W-:Y:S01]  /*bc20*/  FADD.FTZ R4, R187, R26 ;  /* 0x0000001abb047221 */ /* 0x000fe20000010000 */
[----:B------:R-:W-:-:S02]  /*bc30*/  F2FP.BF16.PACK_AB R5, R69, R74 ;  /* 0x0000004a4505723e */ /* 0x000fc400000010ff */
[----:B------:R-:W-:Y:S01]  /*bc40*/  MOV R136, R147 ;  /* 0x0000009300887202 */ /* 0x000fe20000000f00 */
[----:B------:R-:W-:Y:S01]  /*bc50*/  FADD.FTZ R24, R145, R4 ;  /* 0x0000000491187221 */ /* 0x000fe20000010000 */
[----:B---3--:R-:W-:Y:S02]  /*bc60*/  F2FP.BF16.PACK_AB R4, R116, R75 ;  /* 0x0000004b7404723e */ /* 0x008fe400000010ff */
        /* <DEDUP_REMOVED lines=11> */
[----:B------:R-:W-:Y:S01]  /*bd20*/  FADD.FTZ R25, R226, R0 ;  /* 0x00000000e2197221 */ /* 0x000fe20000010000 */
[----:B------:R-:W-:Y:S01]  /*bd30*/  MUFU.EX2 R130, R130 ;  /* 0x0000008200827308 */ /* 0x000fe20000000800 */
[----:B------:R-:W-:Y:S01]  /*bd40*/  FADD.FTZ R24, R225, R24 ;  /* 0x00000018e1187221 */ /* 0x000fe20000010000 */
[----:B------:R-:W-:Y:S01]  /*bd50*/  HMMA.16816.F32.BF16 R108, R4, R20, R108 ;  /* 0x00000014046c723c */ /* 0x000fe2000004186c */
[----:B------:R-:W-:Y:S01]  /*bd60*/  FADD.FTZ R3, R224, R3 ;  /* 0x00000003e0037221 */ /* 0x000fe20000010000 */
[----:B------:R3:W5:Y:S01]  /*bd70*/  LDL.LU R232, [R1+0x10c] ;  /* 0x00010c0001e87983 */ /* 0x0007620000300800 */
[----:B------:R-:W-:-:S02]  /*bd80*/  FADD.FTZ R0, R223, R2 ;  /* 0x00000002df007221 */ /* 0x000fc40000010000 */
[----:B------:R-:W-:-:S03]  /*bd90*/  FADD.FTZ R2, R222, R25 ;  /* 0x00000019de027221 */ /* 0x000fc60000010000 */
[----:B------:R-:W-:Y:S01]  /*bda0*/  HMMA.16816.F32.BF16 R104, R4, R22, R104 ;  /* 0x000000160468723c */ /* 0x000fe20000041868 */
[----:B------:R-:W-:-:S07]  /*bdb0*/  FADD.FTZ R26, R221, R24 ;  /* 0x00000018dd1a7221 */ /* 0x000fce0000010000 */
[----:B----4-:R-:W-:Y:S01]  /*bdc0*/  HMMA.16816.F32.BF16 R100, R4, R16, R100 ;  /* 0x000000100464723c */ /* 0x010fe20000041864 */
[----:B------:R-:W-:-:S07]  /*bdd0*/  FADD.FTZ R25, R220, R3 ;  /* 0x00000003dc197221 */ /* 0x000fce0000010000 */
[----:B------:R-:W-:Y:S01]  /*bde0*/  HMMA.16816.F32.BF16 R84, R4, R18, R84 ;  /* 0x000000120454723c */ /* 0x000fe20000041854 */
[----:B------:R-:W-:-:S07]  /*bdf0*/  FADD.FTZ R0, R135, R0 ;  /* 0x0000000087007221 */ /* 0x000fce0000010000 */
[----:B-1----:R-:W-:Y:S01]  /*be00*/  HMMA.16816.F32.BF16 R80, R4, R12, R80 ;  /* 0x0000000c0450723c */ /* 0x002fe20000041850 */
[----:B------:R-:W-:-:S07]  /*be10*/  FADD.FTZ R24, R174, R2 ;  /* 0x00000002ae187221 */ /* 0x000fce0000010000 */
[----:B------:R-:W-:Y:S01]  /*be20*/  HMMA.16816.F32.BF16 R76, R4, R14, R76 ;  /* 0x0000000e044c723c */ /* 0x000fe2000004184c */
[----:B------:R-:W-:-:S07]  /*be30*/  FADD.FTZ R3, R169, R26 ;  /* 0x0000001aa9037221 */ /* 0x000fce0000010000 */
[C---:B------:R-:W-:Y:S08]  /*be40*/  HMMA.16816.F32.BF16 R64, R4.reuse, R8, R64 ;  /* 0x000000080440723c */ /* 0x040ff00000041840 */
[----:B------:R-:W-:Y:S01]  /*be50*/  HMMA.16816.F32.BF16 R60, R4, R10, R60 ;  /* 0x0000000a043c723c */ /* 0x000fe2000004183c */
[----:B------:R-:W-:Y:S01]  /*be60*/  MOV R215, R191 ;  /* 0x000000bf00d77202 */ /* 0x000fe20000000f00 */
[----:B------:R-:W-:Y:S01]  /*be70*/  IMAD.MOV.U32 R249, RZ, RZ, R160 ;  /* 0x000000fffff97224 */ /* 0x000fe200078e00a0 */
[----:B------:R-:W-:Y:S01]  /*be80*/  MOV R164, R144 ;  /* 0x0000009000a47202 */ /* 0x000fe20000000f00 */
[----:B--2---:R-:W-:Y:S01]  /*be90*/  IMAD.MOV.U32 R141, RZ, RZ, R186 ;  /* 0x000000ffff8d7224 */ /* 0x004fe200078e00ba */
[----:B------:R-:W-:Y:S01]  /*bea0*/  MOV R192, R161 ;  /* 0x000000a100c07202 */ /* 0x000fe20000000f00 */
[----:B------:R-:W-:Y:S01]  /*beb0*/  FADD.FTZ R2, R154, R25 ;  /* 0x000000199a027221 */ /* 0x000fe20000010000 */
[----:B------:R-:W-:-:S02]  /*bec0*/  F2FP.BF16.PACK_AB R4, R53, R134 ;  /* 0x000000863504723e */ /* 0x000fc400000010ff */
[----:B------:R-:W-:Y:S01]  /*bed0*/  MOV R140, R183 ;  /* 0x000000b7008c7202 */ /* 0x000fe20000000f00 */
[----:B------:R-:W-:Y:S01]  /*bee0*/  IMAD.MOV.U32 R187, RZ, RZ, R199 ;  /* 0x000000ffffbb7224 */ /* 0x000fe200078e00c7 */
[----:B------:R-:W-:Y:S02]  /*bef0*/  F2FP.BF16.PACK_AB R5, R59, R58 ;  /* 0x0000003a3b05723e */ /* 0x000fe400000010ff */
[----:B------:R-:W-:Y:S01]  /*bf00*/  MOV R182, R179 ;  /* 0x000000b300b67202 */ /* 0x000fe20000000f00 */
[----:B------:R-:W-:Y:S01]  /*bf10*/  IMAD.MOV.U32 R119, RZ, RZ, R137 ;  /* 0x000000ffff777224 */ /* 0x000fe200078e0089 */
[----:B------:R-:W-:Y:S01]  /*bf20*/  F2FP.BF16.PACK_AB R6, R27, R52 ;  /* 0x000000341b06723e */ /* 0x000fe200000010ff */
        /* <DEDUP_REMOVED lines=17> */
[----:B------:R-:W1:Y:S04]  /*c040*/  LDSM.16.MT88.4 R144, [R216+0xb800] ;  /* 0x00b80000d890783b */ /* 0x000e680000004200 */
[----:B------:R-:W2:Y:S03]  /*c050*/  LDSM.16.MT88.4 R160, [R219+0xb800] ;  /* 0x00b80000dba0783b */ /* 0x000ea60000004200 */
[C---:B------:R-:W-:Y:S01]  /*c060*/  HMMA.16816.F32.BF16 R44, R4.reuse, R22, R44 ;  /* 0x00000016042c723c */ /* 0x040fe2000004182c */
[----:B------:R-:W-:Y:S01]  /*c070*/  MUFU.EX2 R131, R131 ;  /* 0x0000008300837308 */ /* 0x000fe20000000800 */
[----:B------:R3:W5:Y:S06]  /*c080*/  LDL.LU R231, [R1+0x108] ;  /* 0x0001080001e77983 */ /* 0x00076c0000300800 */
[----:B------:R-:W-:Y:S01]  /*c090*/  HMMA.16816.F32.BF16 R16, R4, R18, R112 ;  /* 0x000000120410723c */ /* 0x000fe20000041870 */
[----:B------:R-:W-:-:S07]  /*c0a0*/  MOV R23, R185 ;  /* 0x000000b900177202 */ /* 0x000fce0000000f00 */
[----:B------:R-:W-:Y:S01]  /*c0b0*/  HMMA.16816.F32.BF16 R32, R4, R12, R32 ;  /* 0x0000000c0420723c */ /* 0x000fe20000041820 */
[----:B------:R-:W-:Y:S01]  /*c0c0*/  MOV R114, R250 ;  /* 0x000000fa00727202 */ /* 0x000fe20000000f00 */
[----:B------:R-:W-:-:S06]  /*c0d0*/  IMAD.MOV.U32 R115, RZ, RZ, R193 ;  /* 0x000000ffff737224 */ /* 0x000fcc00078e00c1 */
[----:B------:R-:W-:Y:S01]  /*c0e0*/  HMMA.16816.F32.BF16 R28, R4, R14, R28 ;  /* 0x0000000e041c723c */ /* 0x000fe2000004181c */
[----:B------:R-:W-:-:S07]  /*c0f0*/  FADD.FTZ R3, R114, R3 ;  /* 0x0000000372037221 */ /* 0x000fce0000010000 */
[----:B------:R-:W-:Y:S01]  /*c100*/  HMMA.16816.F32.BF16 R188, R4, R8, R88 ;  /* 0x0000000804bc723c */ /* 0x000fe20000041858 */
[----:B------:R-:W-:-:S07]  /*c110*/  FADD.FTZ R2, R115, R2 ;  /* 0x0000000273027221 */ /* 0x000fce0000010000 */
[----:B------:R-:W-:Y:S01]  /*c120*/  HMMA.16816.F32.BF16 R36, R4, R10, R36 ;  /* 0x0000000a0424723c */ /* 0x000fe20000041824 */
[----:B------:R-:W-:Y:S01]  /*c130*/  FADD.FTZ R0, R173, R0 ;  /* 0x00000000ad007221 */ /* 0x000fe20000010000 */
[----:B------:R-:W-:Y:S01]  /*c140*/  MOV R112, R140 ;  /* 0x0000008c00707202 */ /* 0x000fe20000000f00 */
[----:B------:R-:W-:Y:S01]  /*c150*/  IMAD.MOV.U32 R94, RZ, RZ, R192 ;  /* 0x000000ffff5e7224 */ /* 0x000fe200078e00c0 */
[----:B------:R-:W-:Y:S01]  /*c160*/  MOV R95, R187 ;  /* 0x000000bb005f7202 */ /* 0x000fe20000000f00 */
        /* <DEDUP_REMOVED lines=11> */
[----:B------:R-:W-:Y:S01]  /*c220*/  MUFU.EX2 R22, R148 ;  /* 0x0000009400167308 */ /* 0x000fe20000000800 */
[----:B------:R-:W-:Y:S01]  /*c230*/  FADD.FTZ R5, R142, R2 ;  /* 0x000000028e057221 */ /* 0x000fe20000010000 */
[----:B------:R-:W-:Y:S01]  /*c240*/  MOV R115, R92 ;  /* 0x0000005c00737202 */ /* 0x000fe20000000f00 */
[----:B------:R-:W-:Y:S01]  /*c250*/  FADD.FTZ R3, R175, R0 ;  /* 0x00000000af037221 */ /* 0x000fe20000010000 */
[----:B------:R-:W-:Y:S01]  /*c260*/  MOV R54, R94 ;  /* 0x0000005e00367202 */ /* 0x000fe20000000f00 */
[----:B------:R-:W-:Y:S01]  /*c270*/  FADD.FTZ R4, R172, R4 ;  /* 0x00000004ac047221 */ /* 0x000fe20000010000 */
[----:B------:R-:W-:Y:S01]  /*c280*/  MOV R127, R180 ;  /* 0x000000b4007f7202 */ /* 0x000fe20000000f00 */
[----:B------:R-:W-:Y:S01]  /*c290*/  FADD.FTZ R2, R91, R6 ;  /* 0x000000065b027221 */ /* 0x000fe20000010000 */
[----:B------:R-:W-:Y:S01]  /*c2a0*/  MUFU.EX2 R21, R149 ;  /* 0x0000009500157308 */ /* 0x000fe20000000800 */
[----:B------:R-:W-:Y:S01]  /*c2b0*/  IMAD.MOV.U32 R23, RZ, RZ, R93 ;  /* 0x000000ffff177224 */ /* 0x000fe200078e005d */
[----:B------:R-:W4:Y:S01]  /*c2c0*/  LDSM.16.MT88.4 R176, [R217+0xb800] ;  /* 0x00b80000d9b0783b */ /* 0x000f220000004200 */
[----:B------:R-:W-:Y:S01]  /*c2d0*/  FADD.FTZ R0, R112, R5 ;  /* 0x0000000570007221 */ /* 0x000fe20000010000 */
[----:B------:R-:W-:Y:S01]  /*c2e0*/  MOV R55, R95 ;  /* 0x0000005f00377202 */ /* 0x000fe20000000f00 */
[----:B------:R-:W-:Y:S01]  /*c2f0*/  FADD.FTZ R3, R113, R3 ;  /* 0x0000000371037221 */ /* 0x000fe20000010000 */
[----:B------:R-:W1:Y:S01]  /*c300*/  LDSM.16.MT88.4 R12, [R218+0xb800] ;  /* 0x00b80000da0c783b */ /* 0x000e620000004200 */
[----:B------:R-:W-:Y:S01]  /*c310*/  FADD.FTZ R5, R114, R4 ;  /* 0x0000000472057221 */ /* 0x000fe20000010000 */
[----:B------:R-:W-:Y:S01]  /*c320*/  MOV R94, R99 ;  /* 0x00000063005e7202 */ /* 0x000fe20000000f00 */
[----:B------:R-:W-:Y:S01]  /*c330*/  FADD.FTZ R4, R115, R2 ;  /* 0x0000000273047221 */ /* 0x000fe20000010000 */
[----:B------:R-:W-:Y:S01]  /*c340*/  MOV R93, R98 ;  /* 0x00000062005d7202 */ /* 0x000fe20000000f00 */
[----:B------:R-:W-:Y:S01]  /*c350*/  IMAD.MOV.U32 R92, RZ, RZ, R97 ;  /* 0x000000ffff5c7224 */ /* 0x000fe200078e0061 */
[----:B------:R-:W1:Y:S01]  /*c360*/  MUFU.EX2 R122, R122 ;  /* 0x0000007a007a7308 */ /* 0x000e620000000800 */
[----:B------:R-:W-:Y:S01]  /*c370*/  FADD.FTZ R2, R23, R0 ;  /* 0x0000000017027221 */ /* 0x000fe20000010000 */
[----:B------:R3:W5:Y:S01]  /*c380*/  LDL.LU R230, [R1+0x104] ;  /* 0x0001040001e67983 */ /* 0x0007620000300800 */
[----:B------:R-:W-:Y:S01]  /*c390*/  FADD.FTZ R0, R54, R3 ;  /* 0x0000000336007221 */ /* 0x000fe20000010000 */
[----:B------:R-:W-:Y:S01]  /*c3a0*/  MOV R97, R119 ;  /* 0x0000007700617202 */ /* 0x000fe20000000f00 */
[----:B------:R-:W-:-:S02]  /*c3b0*/  IMAD.MOV.U32 R95, RZ, RZ, R118 ;  /* 0x000000ffff5f7224 */ /* 0x000fc400078e0076 */
        /* <DEDUP_REMOVED lines=8> */
[----:B------:R-:W-:Y:S02]  /*c440*/  FADD.FTZ R2, R93, R2 ;  /* 0x000000025d027221 */ /* 0x000fe40000010000 */
[----:B------:R-:W-:Y:S01]  /*c450*/  IMAD.MOV.U32 R250, RZ, RZ, R181 ;  /* 0x000000fffffa7224 */ /* 0x000fe200078e00b5 */
        /* <DEDUP_REMOVED lines=43> */
[----:B------:R-:W-:Y:S01]  /*c710*/  FADD.FTZ R0, R209, R0 ;  /* 0x00000000d1007221 */ /* 0x000fe20000010000 */
[----:B-1----:R-:W-:Y:S01]  /*c720*/  F2FP.BF16.PACK_AB R192, R122, R121 ;  /* 0x000000797ac0723e */ /* 0x002fe200000010ff */
[----:B------:R-:W-:Y:S01]  /*c730*/  FADD.FTZ R2, R244, R2 ;  /* 0x00000002f4027221 */ /* 0x000fe20000010000 */
[----:B------:R-:W-:Y:S01]  /*c740*/  F2FP.BF16.PACK_AB R193, R131, R130 ;  /* 0x0000008283c1723e */ /* 0x000fe200000010ff */
[----:B------:R-:W-:Y:S01]  /*c750*/  FADD.FTZ R4, R205, R4 ;  /* 0x00000004cd047221 */ /* 0x000fe20000010000 */
[----:B------:R-:W1:Y:S01]  /*c760*/  MUFU.EX2 R11, R159 ;  /* 0x0000009f000b7308 */ /* 0x000e620000000800 */
[----:B------:R-:W-:Y:S01]  /*c770*/  FADD.FTZ R3, R202, R3 ;  /* 0x00000003ca037221 */ /* 0x000fe20000010000 */
[----:B------:R-:W-:Y:S01]  /*c780*/  F2FP.BF16.PACK_AB R196, R21, R22 ;  /* 0x0000001615c4723e */ /* 0x000fe200000010ff */
[----:B------:R-:W-:Y:S01]  /*c790*/  FADD.FTZ R0, R207, R0 ;  /* 0x00000000cf007221 */ /* 0x000fe20000010000 */
[----:B------:R-:W-:Y:S01]  /*c7a0*/  F2FP.BF16.PACK_AB R197, R9, R10 ;  /* 0x0000000a09c5723e */ /* 0x000fe200000010ff */
[----:B------:R-:W-:-:S02]  /*c7b0*/  FADD.FTZ R2, R213, R2 ;  /* 0x00000002d5027221 */ /* 0x000fc40000010000 */
[----:B------:R-:W-:Y:S01]  /*c7c0*/  FADD.FTZ R4, R206, R4 ;  /* 0x00000004ce047221 */ /* 0x000fe20000010000 */
[----:B------:R-:W2:Y:S01]  /*c7d0*/  MUFU.EX2 R7, R158 ;  /* 0x0000009e00077308 */ /* 0x000ea20000000800 */
[----:B------:R-:W-:Y:S02]  /*c7e0*/  FADD.FTZ R3, R204, R3 ;  /* 0x00000003cc037221 */ /* 0x000fe40000010000 */
[----:B------:R-:W-:Y:S02]  /*c7f0*/  FADD.FTZ R0, R208, R0 ;  /* 0x00000000d0007221 */ /* 0x000fe40000010000 */
[----:B------:R-:W-:Y:S02]  /*c800*/  FADD.FTZ R2, R211, R2 ;  /* 0x00000002d3027221 */ /* 0x000fe40000010000 */
[----:B------:R-:W-:Y:S01]  /*c810*/  FADD.FTZ R4, R134, R4 ;  /* 0x0000000486047221 */ /* 0x000fe20000010000 */
[----:B------:R-:W3:Y:S01]  /*c820*/  MUFU.EX2 R133, R133 ;  /* 0x0000008500857308 */ /* 0x000ee20000000800 */
[----:B------:R-:W-:Y:S01]  /*c830*/  FADD.FTZ R3, R58, R3 ;  /* 0x000000033a037221 */ /* 0x000fe20000010000 */
[----:B-1----:R-:W-:Y:S01]  /*c840*/  F2FP.BF16.PACK_AB R198, R11, R20 ;  /* 0x000000140bc6723e */ /* 0x002fe200000010ff */
[----:B------:R-:W-:-:S02]  /*c850*/  FADD.FTZ R0, R74, R0 ;  /* 0x000000004a007221 */ /* 0x000fc40000010000 */
[----:B------:R-:W-:Y:S02]  /*c860*/  FADD.FTZ R2, R75, R2 ;  /* 0x000000024b027221 */ /* 0x000fe40000010000 */
[----:B------:R-:W-:Y:S01]  /*c870*/  FADD.FTZ R4, R53, R4 ;  /* 0x0000000435047221 */ /* 0x000fe20000010000 */
[----:B------:R-:W1:Y:S01]  /*c880*/  MUFU.EX2 R129, R129 ;  /* 0x0000008100817308 */ /* 0x000e620000000800 */
[----:B------:R-:W-:Y:S01]  /*c890*/  FADD.FTZ R3, R59, R3 ;  /* 0x000000033b037221 */ /* 0x000fe20000010000 */
[----:B--2---:R-:W-:Y:S01]  /*c8a0*/  F2FP.BF16.PACK_AB R199, R7, R8 ;  /* 0x0000000807c7723e */ /* 0x004fe200000010ff */
[----:B------:R-:W-:Y:S02]  /*c8b0*/  FADD.FTZ R0, R69, R0 ;  /* 0x0000000045007221 */ /* 0x000fe40000010000 */
[----:B------:R-:W-:Y:S02]  /*c8c0*/  FADD.FTZ R2, R116, R2 ;  /* 0x0000000274027221 */ /* 0x000fe40000010000 */
[----:B------:R-:W-:Y:S01]  /*c8d0*/  FADD.FTZ R4, R52, R4 ;  /* 0x0000000434047221 */ /* 0x000fe20000010000 */
[----:B---3--:R-:W-:Y:S01]  /*c8e0*/  F2FP.BF16.PACK_AB R195, R133, R132 ;  /* 0x0000008485c3723e */ /* 0x008fe200000010ff */
[----:B------:R-:W-:Y:S01]  /*c8f0*/  FADD.FTZ R3, R68, R3 ;  /* 0x0000000344037221 */ /* 0x000fe20000010000 */
[----:B------:R-:W-:Y:S01]  /*c900*/  HMMA.16816.F32.BF16 R140, R196, R144, R48 ;  /* 0x00000090c48c723c */ /* 0x000fe20000041830 */
[----:B------:R-:W-:-:S02]  /*c910*/  FADD.FTZ R0, R56, R0 ;  /* 0x0000000038007221 */ /* 0x000fc40000010000 */
[----:B------:R-:W-:Y:S02]  /*c920*/  FADD.FTZ R2, R117, R2 ;  /* 0x0000000275027221 */ /* 0x000fe40000010000 */
[----:B------:R-:W-:Y:S01]  /*c930*/  FADD.FTZ R4, R27, R4 ;  /* 0x000000041b047221 */ /* 0x000fe20000010000 */
[----:B-1----:R-:W-:Y:S01]  /*c940*/  F2FP.BF16.PACK_AB R194, R129, R123 ;  /* 0x0000007b81c2723e */ /* 0x002fe200000010ff */
        /* <DEDUP_REMOVED lines=21> */
[----:B------:R-:W-:Y:S01]  /*caa0*/  HMMA.16816.F32.BF16 R164, R192, R162, R84 ;  /* 0x000000a2c0a4723c */ /* 0x000fe20000041854 */
[----:B------:R-:W-:Y:S01]  /*cab0*/  FADD.FTZ R0, R133, R0 ;  /* 0x0000000085007221 */ /* 0x000fe20000010000 */
[----:B------:R1:W-:Y:S01]  /*cac0*/  STL [R1+0x9c], R4 ;  /* 0x00009c0401007387 */ /* 0x0003e20000100800 */
[----:B------:R-:W-:-:S03]  /*cad0*/  FADD.FTZ R2, R129, R2 ;  /* 0x0000000281027221 */ /* 0x000fc60000010000 */
[----:B------:R1:W-:Y:S02]  /*cae0*/  STL [R1+0xa0], R3 ;  /* 0x0000a00301007387 */ /* 0x0003e40000100800 */
[C---:B----4-:R-:W-:Y:S02]  /*caf0*/  HMMA.16816.F32.BF16 R168, R192.reuse, R176, R80 ;  /* 0x000000b0c0a8723c */ /* 0x050fe40000041850 */
[----:B------:R1:W-:Y:S04]  /*cb00*/  STL [R1+0xa8], R0 ;  /* 0x0000a80001007387 */ /* 0x0003e80000100800 */
[----:B------:R1:W-:Y:S02]  /*cb10*/  STL [R1+0xa4], R2 ;  /* 0x0000a40201007387 */ /* 0x0003e40000100800 */
[----:B------:R-:W-:Y:S08]  /*cb20*/  HMMA.16816.F32.BF16 R180, R192, R178, R76 ;  /* 0x000000b2c0b4723c */ /* 0x000ff0000004184c */
        /* <DEDUP_REMOVED lines=9> */
[----:B-1----:R-:W2:Y:S04]  /*cbc0*/  LDL.64 R126, [R1+0xb8] ;  /* 0x0000b800017e7983 */ /* 0x002ea80000100a00 */
        /* <DEDUP_REMOVED lines=8> */
[----:B------:R-:W-:Y:S01]  /*cc50*/  STL [R1+0x124], R151 ;  /* 0x0001249701007387 */ /* 0x000fe20000100800 */
        /* <DEDUP_REMOVED lines=118> */
[----:B---3-5:R-:W-:Y:S04]  /*d3c0*/  LDSM.16.M88.4 R16, [R222] ;  /* 0x00000000de10783b */ /* 0x028fe80000000200 */
[----:B------:R-:W3:Y:S04]  /*d3d0*/  LDSM.16.M88.4 R40, [R135+0x4000] ;  /* 0x004000008728783b */ /* 0x000ee80000000200 */
[----:B------:R-:W-:Y:S04]  /*d3e0*/  LDSM.16.M88.4 R24, [R221+0x4000] ;  /* 0x00400000dd18783b */ /* 0x000fe80000000200 */
[----:B------:R-:W-:Y:S04]  /*d3f0*/  LDSM.16.M88.4 R4, [R225+0x2000] ;  /* 0x00200000e104783b */ /* 0x000fe80000000200 */
[----:B-1----:R-:W2:Y:S04]  /*d400*/  LDSM.16.M88.4 R12, [R222+0x2000] ;  /* 0x00200000de0c783b */ /* 0x002ea80000000200 */
[----:B------:R-:W1:Y:S04]  /*d410*/  LDSM.16.M88.4 R84, [R135+0x5800] ;  /* 0x005800008754783b */ /* 0x000e680000000200 */
[----:B----4-:R-:W4:Y:S04]  /*d420*/  LDSM.16.M88.4 R8, [R225] ;  /* 0x00000000e108783b */ /* 0x010f280000000200 */
[----:B------:R-:W4:Y:S04]  /*d430*/  LDSM.16.M88.4 R64, [R135+0x7000] ;  /* 0x007000008740783b */ /* 0x000f280000000200 */
[----:B------:R-:W4:Y:S04]  /*d440*/  LDSM.16.M88.4 R60, [R135+0x7800] ;  /* 0x00780000873c783b */ /* 0x000f280000000200 */
[----:B------:R-:W4:Y:S04]  /*d450*/  LDSM.16.M88.4 R88, [R135+0x5000] ;  /* 0x005000008758783b */ /* 0x000f280000000200 */
[----:B------:R-:W4:Y:S01]  /*d460*/  LDSM.16.M88.4 R80, [R135+0x6000] ;  /* 0x006000008750783b */ /* 0x000f220000000200 */
[-C--:B---3--:R-:W-:Y:S03]  /*d470*/  HMMA.16816.F32.BF16 R28, R16, R40.reuse, RZ ;  /* 0x00000028101c723c */ /* 0x088fe600000418ff */
[----:B------:R-:W3:Y:S04]  /*d480*/  LDSM.16.M88.4 R48, [R221+0x5800] ;  /* 0x00580000dd30783b */ /* 0x000ee80000000200 */
[----:B------:R-:W3:Y:S04]  /*d490*/  LDSM.16.M88.4 R76, [R135+0x6800] ;  /* 0x00680000874c783b */ /* 0x000ee80000000200 */
[----:B------:R-:W-:Y:S01]  /*d4a0*/  LDSM.16.M88.4 R32, [R135+0x4800] ;  /* 0x004800008720783b */ /* 0x000fe20000000200 */
[----:B--2---:R-:W-:Y:S03]  /*d4b0*/  HMMA.16816.F32.BF16 R20, R12, R40, RZ ;  /* 0x000000280c14723c */ /* 0x004fe600000418ff */
[----:B------:R-:W-:Y:S04]  /*d4c0*/  LDSM.16.M88.4 R52, [R221+0x5000] ;  /* 0x00500000dd34783b */ /* 0x000fe80000000200 */
[----:B------:R-:W-:Y:S01]  /*d4d0*/  LDSM.16.M88.4 R44, [R221+0x6000] ;  /* 0x00600000dd2c783b */ /* 0x000fe20000000200 */
[----:B-1----:R-:W-:Y:S03]  /*d4e0*/  HMMA.16816.F32.BF16 R128, R16, R84, RZ ;  /* 0x000000541080723c */ /* 0x002fe600000418ff */
[----:B------:R-:W-:Y:S04]  /*d4f0*/  LDSM.16.M88.4 R36, [R221+0x6800] ;  /* 0x00680000dd24783b */ /* 0x000fe80000000200 */
[----:B------:R-:W-:Y:S01]  /*d500*/  LDSM.16.M88.4 R56, [R221+0x4800] ;  /* 0x00480000dd38783b */ /* 0x000fe20000000200 */
[-C--:B----4-:R-:W-:Y:S03]  /*d510*/  HMMA.16816.F32.BF16 R248, R8, R24.reuse, R28 ;  /* 0x0000001808f8723c */ /* 0x090fe6000004181c */
[----:B------:R-:W1:Y:S04]  /*d520*/  LDSM.16.M88.4 R28, [R221+0x7000] ;  /* 0x00700000dd1c783b */ /* 0x000e680000000200 */
[----:B------:R-:W0:Y:S01]  /*d530*/  LDGDEPBAR ;  /* 0x00000000000079af */ /* 0x000e220000000000 */
[----:B------:R-:W-:Y:S03]  /*d540*/  HMMA.16816.F32.BF16 R244, R4, R24, R20 ;  /* 0x0000001804f4723c */ /* 0x000fe60000041814 */
[----:B------:R-:W2:Y:S05]  /*d550*/  LDSM.16.M88.4 R20, [R221+0x7800] ;  /* 0x00780000dd14783b */ /* 0x000eaa0000000200 */
[-C--:B------:R-:W-:Y:S08]  /*d560*/  HMMA.16816.F32.BF16 R104, R16, R64.reuse, RZ ;  /* 0x000000401068723c */ /* 0x080ff000000418ff */
[C---:B------:R-:W-:Y:S08]  /*d570*/  HMMA.16816.F32.BF16 R100, R12.reuse, R64, RZ ;  /* 0x000000400c64723c */ /* 0x040ff000000418ff */
[----:B------:R-:W-:Y:S08]  /*d580*/  HMMA.16816.F32.BF16 R92, R12, R60, RZ ;  /* 0x0000003c0c5c723c */ /* 0x000ff000000418ff */
[-C--:B------:R-:W-:Y:S08]  /*d590*/  HMMA.16816.F32.BF16 R204, R16, R88.reuse, RZ ;  /* 0x0000005810cc723c */ /* 0x080ff000000418ff */
[----:B------:R-:W-:Y:S08]  /*d5a0*/  HMMA.16816.F32.BF16 R200, R12, R88, RZ ;  /* 0x000000580cc8723c */ /* 0x000ff000000418ff */
[-C--:B------:R-:W-:Y:S08]  /*d5b0*/  HMMA.16816.F32.BF16 R120, R16, R80.reuse, RZ ;  /* 0x000000501078723c */ /* 0x080ff000000418ff */
[----:B------:R-:W-:Y:S08]  /*d5c0*/  HMMA.16816.F32.BF16 R116, R12, R80, RZ ;  /* 0x000000500c74723c */ /* 0x000ff000000418ff */
[----:B---3--:R-:W-:Y:S08]  /*d5d0*/  HMMA.16816.F32.BF16 R68, R8, R48, R128 ;  /* 0x000000300844723c */ /* 0x008ff00000041880 */
[-C--:B------:R-:W-:Y:S08]  /*d5e0*/  HMMA.16816.F32.BF16 R112, R16, R76.reuse, RZ ;  /* 0x0000004c1070723c */ /* 0x080ff000000418ff */
[----:B------:R-:W-:Y:S08]  /*d5f0*/  HMMA.16816.F32.BF16 R108, R12, R76, RZ ;  /* 0x0000004c0c6c723c */ /* 0x000ff000000418ff */
[----:B------:R-:W-:Y:S01]  /*d600*/  HMMA.16816.F32.BF16 R96, R16, R60, RZ ;  /* 0x0000003c1060723c */ /* 0x000fe200000418ff */
[----:B------:R-:W-:-:S02]  /*d610*/  IMAD.MOV.U32 R25, RZ, RZ, R70 ;  /* 0x000000ffff197224 */ /* 0x000fc400078e0046 */
[----:B------:R-:W-:-:S05]  /*d620*/  IMAD.MOV.U32 R24, RZ, RZ, R71 ;  /* 0x000000ffff187224 */ /* 0x000fca00078e0047 */
[-C--:B-1----:R-:W-:Y:S08]  /*d630*/  HMMA.16816.F32.BF16 R104, R8, R28.reuse, R104 ;  /* 0x0000001c0868723c */ /* 0x082ff00000041868 */
[C---:B------:R-:W-:Y:S08]  /*d640*/  HMMA.16816.F32.BF16 R100, R4.reuse, R28, R100 ;  /* 0x0000001c0464723c */ /* 0x040ff00000041864 */
[----:B--2---:R-:W-:Y:S08]  /*d650*/  HMMA.16816.F32.BF16 R92, R4, R20, R92 ;  /* 0x00000014045c723c */ /* 0x004ff0000004185c */
[----:B------:R-:W-:Y:S01]  /*d660*/  HMMA.16816.F32.BF16 R212, R16, R32, RZ ;  /* 0x0000002010d4723c */ /* 0x000fe200000418ff */
[----:B------:R-:W-:-:S02]  /*d670*/  IMAD.MOV.U32 R133, RZ, RZ, R104 ;  /* 0x000000ffff857224 */ /* 0x000fc400078e0068 */
[----:B------:R-:W-:-:S05]  /*d680*/  IMAD.MOV.U32 R132, RZ, RZ, R105 ;  /* 0x000000ffff847224 */ /* 0x000fca00078e0069 */
[----:B------:R-:W-:Y:S01]  /*d690*/  HMMA.16816.F32.BF16 R208, R12, R32, RZ ;  /* 0x000000200cd0723c */ /* 0x000fe200000418ff */
        /* <DEDUP_REMOVED lines=12> */
[----:B------:R-:W-:Y:S01]  /*d760*/  HMMA.16816.F32.BF16 R140, R8, R44, R120 ;  /* 0x0000002c088c723c */ /* 0x000fe20000041878 */
[----:B------:R-:W-:-:S07]  /*d770*/  IMAD.MOV.U32 R52, RZ, RZ, R107 ;  /* 0x000000ffff347224 */ /* 0x000fce00078e006b */
[----:B------:R-:W-:Y:S07]  /*d780*/  HMMA.16816.F32.BF16 R136, R4, R44, R116 ;  /* 0x0000002c0488723c */ /* 0x000fee0000041874 */
[----:B------:R-:W-:Y:S01]  /*d790*/  IMAD.MOV.U32 R44, RZ, RZ, R92 ;  /* 0x000000ffff2c7224 */ /* 0x000fe200078e005c */
[-C--:B------:R-:W-:Y:S08]  /*d7a0*/  HMMA.16816.F32.BF16 R72, R8, R36.reuse, R112 ;  /* 0x000000240848723c */ /* 0x080ff00000041870 */
[----:B------:R-:W-:Y:S07]  /*d7b0*/  HMMA.16816.F32.BF16 R68, R4, R36, R108 ;  /* 0x000000240444723c */ /* 0x000fee000004186c */
[----:B------:R-:W-:Y:S01]  /*d7c0*/  IMAD.MOV.U32 R37, RZ, RZ, R33 ;  /* 0x000000ffff257224 */ /* 0x000fe200078e0021 */
[----:B------:R-:W-:Y:S01]  /*d7d0*/  HMMA.16816.F32.BF16 R148, R8, R20, R96 ;  /* 0x000000140894723c */ /* 0x000fe20000041860 */
[----:B------:R-:W-:-:S07]  /*d7e0*/  IMAD.MOV.U32 R36, RZ, RZ, R32 ;  /* 0x000000ffff247224 */ /* 0x000fce00078e0020 */
        /* <DEDUP_REMOVED lines=10> */
[----:B------:R-:W-:Y:S08]  /*d890*/  HMMA.16816.F32.BF16 R32, R16, R34, RZ ;  /* 0x000000221020723c */ /* 0x000ff000000418ff */
[----:B------:R-:W-:Y:S08]  /*d8a0*/  HMMA.16816.F32.BF16 R12, R4, R22, R12 ;  /* 0x00000016040c723c */ /* 0x000ff0000004180c */
[C---:B------:R-:W-:Y:S08]  /*d8b0*/  HMMA.16816.F32.BF16 R88, R16.reuse, R90, RZ ;  /* 0x0000005a1058723c */ /* 0x040ff000000418ff */
[C---:B------:R-:W-:Y:S08]  /*d8c0*/  HMMA.16816.F32.BF16 R84, R16.reuse, R86, RZ ;  /* 0x000000561054723c */ /* 0x040ff000000418ff */
[C---:B------:R-:W-:Y:S08]  /*d8d0*/  HMMA.16816.F32.BF16 R80, R16.reuse, R82, RZ ;  /* 0x000000521050723c */ /* 0x040ff000000418ff */
[C---:B------:R-:W-:Y:S08]  /*d8e0*/  HMMA.16816.F32.BF16 R76, R16.reuse, R78, RZ ;  /* 0x0000004e104c723c */ /* 0x040ff000000418ff */
[C---:B------:R-:W-:Y:S08]  /*d8f0*/  HMMA.16816.F32.BF16 R64, R16.reuse, R66, RZ ;  /* 0x000000421040723c */ /* 0x040ff000000418ff */
[----:B------:R-:W-:Y:S08]  /*d900*/  HMMA.16816.F32.BF16 R16, R16, R62, RZ ;  /* 0x0000003e1010723c */ /* 0x000ff000000418ff */
[C---:B------:R-:W-:Y:S08]  /*d910*/  HMMA.16816.F32.BF16 R144, R4.reuse, R48, R124 ;  /* 0x000000300490723c */ /* 0x040ff0000004187c */
[C---:B------:R-:W-:Y:S08]  /*d920*/  HMMA.16816.F32.BF16 R120, R4.reuse, R50, R104 ;  /* 0x000000320478723c */ /* 0x040ff00000041868 */
[C---:B------:R-:W-:Y:S08]  /*d930*/  HMMA.16816.F32.BF16 R208, R4.reuse, R56, R208 ;  /* 0x0000003804d0723c */ /* 0x040ff000000418d0 */
[C---:B------:R-:W-:Y:S08]  /*d940*/  HMMA.16816.F32.BF16 R116, R4.reuse, R26, R116 ;  /* 0x0000001a0474723c */ /* 0x040ff00000041874 */
[C---:B------:R-:W-:Y:S08]  /*d950*/  HMMA.16816.F32.BF16 R112, R4.reuse, R58, R112 ;  /* 0x0000003a0470723c */ /* 0x040ff00000041870 */
[C---:B------:R-:W-:Y:S08]  /*d960*/  HMMA.16816.F32.BF16 R108, R4.reuse, R54, R108 ;  /* 0x00000036046c723c */ /* 0x040ff0000004186c */
[C---:B------:R-:W-:Y:S07]  /*d970*/  HMMA.16816.F32.BF16 R124, R4.reuse, R46, R100 ;  /* 0x0000002e047c723c */ /* 0x040fee0000041864 */
[----:B------:R-:W-:Y:S01]  /*d980*/  IMAD.MOV.U32 R103, RZ, RZ, R29 ;  /* 0x000000ffff677224 */ /* 0x000fe200078e001d */
[----:B------:R-:W-:Y:S01]  /*d990*/  HMMA.16816.F32.BF16 R128, R4, R38, R96 ;  /* 0x000000260480723c */ /* 0x000fe20000041860 */
[----:B------:R-:W-:-:S07]  /*d9a0*/  IMAD.MOV.U32 R102, RZ, RZ, R28 ;  /* 0x000000ffff667224 */ /* 0x000fce00078e001c */
[----:B------:R-:W-:Y:S07]  /*d9b0*/  HMMA.16816.F32.BF16 R104, R4, R30, R92 ;  /* 0x0000001e0468723c */ /* 0x000fee000004185c */
[----:B------:R-:W-:Y:S01]  /*d9c0*/  IMAD.MOV.U32 R7, RZ, RZ, R12 ;  /* 0x000000ffff077224 */ /* 0x000fe200078e000c */
[----:B------:R-:W-:Y:S01]  /*d9d0*/  HMMA.16816.F32.BF16 R212, R8, R56, R212 ;  /* 0x0000003808d4723c */ /* 0x000fe200000418d4 */
[----:B------:R-:W-:Y:S02]  /*d9e0*/  IMAD.MOV.U32 R6, RZ, RZ, R13 ;  /* 0x000000ffff067224 */ /* 0x000fe400078e000d */
[----:B------:R-:W-:-:S02]  /*d9f0*/  IMAD.MOV.U32 R5, RZ, RZ, R14 ;  /* 0x000000ffff057224 */ /* 0x000fc400078e000e */
[----:B------:R-:W-:Y:S02]  /*da00*/  IMAD.MOV.U32 R4, RZ, RZ, R15 ;  /* 0x000000ffff047224 */ /* 0x000fe400078e000f */
[----:B------:R-:W-:Y:S01]  /*da10*/  IMAD.MOV.U32 R60, RZ, RZ, R7 ;  /* 0x000000ffff3c7224 */ /* 0x000fe200078e0007 */
[C---:B------:R-:W-:Y:S01]  /*da20*/  HMMA.16816.F32.BF16 R40, R8.reuse, R26, R40 ;  /* 0x0000001a0828723c */ /* 0x040fe20000041828 */
[----:B------:R-:W-:Y:S01]  /*da30*/  IMAD.MOV.U32 R61, RZ, RZ, R6 ;  /* 0x000000ffff3d7224 */ /* 0x000fe200078e0006 */
[----:B------:R-:W-:Y:S01]  /*da40*/  LDSM.16.M88.4 R12, [R226] ;  /* 0x00000000e20c783b */ /* 0x000fe20000000200 */
[----:B------:R-:W-:Y:S02]  /*da50*/  IMAD.MOV.U32 R62, RZ, RZ, R5 ;  /* 0x000000ffff3e7224 */ /* 0x000fe400078e0005 */
[----:B------:R-:W-:Y:S02]  /*da60*/  IMAD.MOV.U32 R63, RZ, RZ, R4 ;  /* 0x000000ffff3f7224 */ /* 0x000fe400078e0004 */
[----:B------:R-:W1:Y:S01]  /*da70*/  LDSM.16.M88.4 R4, [R223+0x2000] ;  /* 0x00200000df04783b */ /* 0x000e620000000200 */
        /* <DEDUP_REMOVED lines=10> */
[C---:B------:R-:W-:Y:S08]  /*db20*/  HMMA.16816.F32.BF16 R84, R8.reuse, R50, R84 ;  /* 0x000000320854723c */ /* 0x040ff00000041854 */
[C---:B------:R-:W-:Y:S08]  /*db30*/  HMMA.16816.F32.BF16 R80, R8.reuse, R46, R80 ;  /* 0x0000002e0850723c */ /* 0x040ff00000041850 */
[C---:B------:R-:W-:Y:S08]  /*db40*/  HMMA.16816.F32.BF16 R76, R8.reuse, R38, R76 ;  /* 0x00000026084c723c */ /* 0x040ff0000004184c */
[C---:B------:R-:W-:Y:S08]  /*db50*/  HMMA.16816.F32.BF16 R64, R8.reuse, R30, R64 ;  /* 0x0000001e0840723c */ /* 0x040ff00000041840 */
[----:B------:R-:W-:Y:S01]  /*db60*/  HMMA.16816.F32.BF16 R16, R8, R22, R16 ;  /* 0x000000160810723c */ /* 0x000fe20000041810 */
[----:B------:R-:W2:Y:S07]  /*db70*/  LDSM.16.M88.4 R8, [R223] ;  /* 0x00000000df08783b */ /* 0x000eae0000000200 */
[C---:B-1----:R-:W-:Y:S07]  /*db80*/  HMMA.16816.F32.BF16 R36, R4.reuse, R12, R244 ;  /* 0x0000000c0424723c */ /* 0x042fee00000418f4 */
[----:B------:R-:W-:Y:S01]  /*db90*/  IMAD.MOV.U32 R246, RZ, RZ, R53 ;  /* 0x000000fffff67224 */ /* 0x000fe200078e0035 */
[----:B------:R-:W-:Y:S01]  /*dba0*/  HMMA.16816.F32.BF16 R24, R4, R14, R116 ;  /* 0x0000000e0418723c */ /* 0x000fe20000041874 */
[----:B------:R-:W-:-:S02]  /*dbb0*/  IMAD.MOV.U32 R247, RZ, RZ, R52 ;  /* 0x000000fffff77224 */ /* 0x000fc400078e0034 */
[----:B------:R-:W-:Y:S02]  /*dbc0*/  IMAD.MOV.U32 R244, RZ, RZ, R133 ;  /* 0x000000fffff47224 */ /* 0x000fe400078e0085 */
[----:B------:R-:W-:-:S03]  /*dbd0*/  IMAD.MOV.U32 R245, RZ, RZ, R132 ;  /* 0x000000fffff57224 */ /* 0x000fc600078e0084 */
[C---:B--2---:R-:W-:Y:S08]  /*dbe0*/  HMMA.16816.F32.BF16 R28, R8.reuse, R12, R248 ;  /* 0x0000000c081c723c */ /* 0x044ff000000418f8 */
[----:B------:R-:W-:Y:S01]  /*dbf0*/  HMMA.16816.F32.BF16 R20, R8, R14, R40 ;  /* 0x0000000e0814723c */ /* 0x000fe20000041828 */
[----:B------:R-:W1:Y:S07]  /*dc00*/  LDSM.16.M88.4 R12, [R233] ;  /* 0x00000000e90c783b */ /* 0x000e6e0000000200 */
        /* <DEDUP_REMOVED lines=10> */
[----:B------:R-:W-:Y:S01]  /*dcb0*/  IMAD.MOV.U32 R215, RZ, RZ, R134 ;  /* 0x000000ffffd77224 */ /* 0x000fe200078e0086 */
[----:B------:R-:W1:Y:S01]  /*dcc0*/  S2R R252, SR_TID.X ;  /* 0x0000000000fc7919 */ /* 0x000e620000002100 */
[----:B------:R-:W-:-:S02]  /*dcd0*/  IMAD.MOV.U32 R112, RZ, RZ, R44 ;  /* 0x000000ffff707224 */ /* 0x000fc400078e002c */
[----:B------:R-:W-:Y:S01]  /*dce0*/  HMMA.16816.F32.BF16 R44, R8, R14, R56 ;  /* 0x0000000e082c723c */ /* 0x000fe20000041838 */
[----:B------:R-:W2:Y:S01]  /*dcf0*/  LDSM.16.M88.4 R12, [R232] ;  /* 0x00000000e80c783b */ /* 0x000ea20000000200 */
[----:B------:R-:W-:Y:S02]  /*dd00*/  IMAD.MOV.U32 R113, RZ, RZ, R3 ;  /* 0x000000ffff717224 */ /* 0x000fe400078e0003 */
[----:B------:R-:W-:Y:S02]  /*dd10*/  IMAD.MOV.U32 R114, RZ, RZ, R2 ;  /* 0x000000ffff727224 */ /* 0x000fe400078e0002 */
[----:B------:R-:W-:Y:S02]  /*dd20*/  IMAD.MOV.U32 R115, RZ, RZ, R0 ;  /* 0x000000ffff737224 */ /* 0x000fe400078e0000 */
[----:B-1----:R-:W-:-:S05]  /*dd30*/  IMAD.SHL.U32 R252, R252, 0x2, RZ ;  /* 0x00000002fcfc7824 */ /* 0x002fca00078e00ff */
[----:B------:R-:W-:Y:S01]  /*dd40*/  LOP3.LUT R252, R252, 0x6, RZ, 0xc0, !PT ;  /* 0x00000006fcfc7812 */ /* 0x000fe200078ec0ff */
        /* <DEDUP_REMOVED lines=25> */
[C---:B-1----:R-:W-:Y:S08]  /*dee0*/  HMMA.16816.F32.BF16 R128, R4.reuse, R12, R112 ;  /* 0x0000000c0480723c */ /* 0x042ff00000041870 */
[----:B------:R-:W-:Y:S01]  /*def0*/  HMMA.16816.F32.BF16 R120, R4, R14, R60 ;  /* 0x0000000e0478723c */ /* 0x000fe2000004183c */
[----:B------:R-:W-:Y:S07]  /*df00*/  LDSM.16.M88.4 R4, [R224+0x2000] ;  /* 0x00200000e004783b */ /* 0x000fee0000000200 */
[C---:B------:R-:W-:Y:S08]  /*df10*/  HMMA.16816.F32.BF16 R112, R8.reuse, R12, R148 ;  /* 0x0000000c0870723c */ /* 0x040ff00000041894 */
[----:B------:R-:W-:Y:S01]  /*df20*/  HMMA.16816.F32.BF16 R88, R8, R14, R16 ;  /* 0x0000000e0858723c */ /* 0x000fe20000041810 */
[----:B------:R-:W1:Y:S04]  /*df30*/  LDSM.16.M88.4 R12, [R220] ;  /* 0x00000000dc0c783b */ /* 0x000e680000000200 */
[----:B------:R-:W2:Y:S03]  /*df40*/  LDSM.16.M88.4 R8, [R224] ;  /* 0x00000000e008783b */ /* 0x000ea60000000200 */
[-C--:B-1----:R-:W-:Y:S08]  /*df50*/  HMMA.16816.F32.BF16 R84, R4, R12.reuse, R36 ;  /* 0x0000000c0454723c */ /* 0x082ff00000041824 */
[----:B--2---:R-:W-:Y:S08]  /*df60*/  HMMA.16816.F32.BF16 R80, R8, R12, R28 ;  /* 0x0000000c0850723c */ /* 0x004ff0000004181c */
[-C--:B------:R-:W-:Y:S08]  /*df70*/  HMMA.16816.F32.BF16 R76, R4, R14.reuse, R24 ;  /* 0x0000000e044c723c */ /* 0x080ff00000041818 */
[C---:B------:R-:W-:Y:S01]  /*df80*/  HMMA.16816.F32.BF16 R64, R8.reuse, R14, R20 ;  /* 0x0000000e0840723c */ /* 0x040fe20000041814 */
[----:B------:R-:W1:Y:S07]  /*df90*/  LDSM.16.M88.4 R12, [R220+0x800] ;  /* 0x00080000dc0c783b */ /* 0x000e6e0000000200 */
[----:B------:R-:W-:Y:S01]  /*dfa0*/  FMUL.FTZ R0, R80, c[0x0][0x2ec] ;  /* 0x0000bb0050007a20 */ /* 0x000fe20000410000 */
        /* <DEDUP_REMOVED lines=13> */
[----:B------:R-:W-:Y:S01]  /*e080*/  HMMA.16816.F32.BF16 R36, R8, R14, R108 ;  /* 0x0000000e0824723c */ /* 0x000fe2000004186c */
[----:B------:R-:W1:Y:S01]  /*e090*/  LDSM.16.M88.4 R12, [R220+0x2000] ;  /* 0x00200000dc0c783b */ /* 0x000e620000000200 */
[----:B------:R-:W-:-:S06]  /*e0a0*/  FMUL.FTZ R2, R19, c[0x0][0x2ec] ;  /* 0x0000bb0013027a20 */ /* 0x000fcc0000410000 */
[----:B------:R-:W-:-:S04]  /*e0b0*/  FMUL.FTZ R3, R24, c[0x0][0x2ec] ;  /* 0x0000bb0018037a20 */ /* 0x000fc80000410000 */
[----:B------:R2:W-:Y:S02]  /*e0c0*/  MUFU.TANH R19, R3 ;  /* 0x0000000300137308 */ /* 0x0005e40000002400 */
[----:B--2---:R-:W-:Y:S01]  /*e0d0*/  FMUL.FTZ R3, R25, c[0x0][0x2ec] ;  /* 0x0000bb0019037a20 */ /* 0x004fe20000410000 */
        /* <DEDUP_REMOVED lines=14> */
[----:B------:R-:W-:Y:S08]  /*e1c0*/  MUFU.TANH R124, R2 ;  /* 0x00000002007c7308 */ /* 0x000ff00000002400 */
[----:B------:R-:W-:Y:S07]  /*e1d0*/  MUFU.TANH R125, R3 ;  /* 0x00000003007d7308 */ /* 0x000fee0000002400 */
        /* <DEDUP_REMOVED lines=8> */
[----:B------:R-:W1:Y:S01]  /*e260*/  LDSM.16.M88.4 R12, [R220+0x3800] ;  /* 0x00380000dc0c783b */ /* 0x000e620000000200 */
[----:B------:R-:W-:Y:S01]  /*e270*/  UISETP.GT.AND UP0, UPT, UR9, UR8, UPT ;  /* 0x000000080900728c */ /* 0x000fe2000bf04270 */
[----:B------:R-:W-:-:S04]  /*e280*/  DEPBAR.LE SB0, 0x0 ;  /* 0x000080000000791a */ /* 0x000fc80000000000 */
[C---:B-1----:R-:W-:Y:S08]  /*e290*/  HMMA.16816.F32.BF16 R68, R4.reuse, R12, R128 ;  /* 0x0000000c0444723c */ /* 0x042ff00000041880 */
        /* <DEDUP_REMOVED lines=18> */
[----:B------:R1:W2:Y:S02]  /*e3c0*/  MUFU.TANH R8, R0 ;  /* 0x0000000000087308 */ /* 0x0002a40000002400 */
[----:B-1----:R-:W-:-:S06]  /*e3d0*/  FMUL.FTZ R0, R81, c[0x0][0x2ec] ;  /* 0x0000bb0051007a20 */ /* 0x002fcc0000410000 */
[----:B------:R1:W-:Y:S11]  /*e3e0*/  MUFU.TANH R75, R0 ;  /* 0x00000000004b7308 */ /* 0x0003f60000002400 */
[----:B------:R-:W-:Y:S04]  /*e3f0*/  @!UPT UIADD3 URZ, URZ, URZ, URZ ;  /* 0x0000003f3f3ff290 */ /* 0x000fe8000fffe03f */
[----:B------:R-:W-:Y:S02]  /*e400*/  IMAD.MOV.U32 R138, RZ, RZ, R5 ;  /* 0x000000ffff8a7224 */ /* 0x000fe400078e0005 */
[----:B------:R-:W-:Y:S02]  /*e410*/  IMAD.MOV.U32 R136, RZ, RZ, R7 ;  /* 0x000000ffff887224 */ /* 0x000fe400078e0007 */
[----:B------:R-:W-:Y:S02]  /*e420*/  IMAD.MOV.U32 R137, RZ, RZ, R6 ;  /* 0x000000ffff897224 */ /* 0x000fe400078e0006 */
[----:B------:R-:W-:Y:S02]  /*e430*/  IMAD.MOV.U32 R139, RZ, RZ, R4 ;  /* 0x000000ffff8b7224 */ /* 0x000fe400078e0004 */
[----:B-1----:R-:W-:-:S04]  /*e440*/  FMUL.FTZ R0, R82, c[0x0][0x2ec] ;  /* 0x0000bb0052007a20 */ /* 0x002fc80000410000 */
[----:B------:R1:W3:Y:S02]  /*e450*/  MUFU.TANH R5, R0 ;  /* 0x0000000000057308 */ /* 0x0002e40000002400 */
[----:B-1----:R-:W-:-:S06]  /*e460*/  FMUL.FTZ R0, R83, c[0x0][0x2ec] ;  /* 0x0000bb0053007a20 */ /* 0x002fcc0000410000 */
[----:B------:R1:W-:Y:S02]  /*e470*/  MUFU.TANH R69, R0 ;  /* 0x0000000000457308 */ /* 0x0003e40000002400 */
[----:B-1----:R-:W-:-:S06]  /*e480*/  FMUL.FTZ R0, R84, c[0x0][0x2ec] ;  /* 0x0000bb0054007a20 */ /* 0x002fcc0000410000 */
[----:B------:R1:W4:Y:S02]  /*e490*/  MUFU.TANH R7, R0 ;  /* 0x0000000000077308 */ /* 0x0003240000002400 */
[----:B-1----:R-:W-:-:S06]  /*e4a0*/  FMUL.FTZ R0, R85, c[0x0][0x2ec] ;  /* 0x0000bb0055007a20 */ /* 0x002fcc0000410000 */
[----:B------:R1:W-:Y:S02]  /*e4b0*/  MUFU.TANH R74, R0 ;  /* 0x00000000004a7308 */ /* 0x0003e40000002400 */
[----:B-1----:R-:W-:-:S06]  /*e4c0*/  FMUL.FTZ R0, R86, c[0x0][0x2ec] ;  /* 0x0000bb0056007a20 */ /* 0x002fcc0000410000 */
[----:B------:R1:W1:Y:S02]  /*e4d0*/  MUFU.TANH R6, R0 ;  /* 0x0000000000067308 */ /* 0x0002640000002400 */
[----:B-1----:R-:W-:-:S06]  /*e4e0*/  FMUL.FTZ R0, R87, c[0x0][0x2ec] ;  /* 0x0000bb0057007a20 */ /* 0x002fcc0000410000 */
[----:B------:R1:W1:Y:S02]  /*e4f0*/  MUFU.TANH R68, R0 ;  /* 0x0000000000447308 */ /* 0x0002640000002400 */
[----:B-1----:R-:W-:-:S06]  /*e500*/  FMUL.FTZ R0, R64, c[0x0][0x2ec] ;  /* 0x0000bb0040007a20 */ /* 0x002fcc0000410000 */
[----:B------:R1:W1:Y:S02]  /*e510*/  MUFU.TANH R13, R0 ;  /* 0x00000000000d7308 */ /* 0x0002640000002400 */
[----:B-1----:R-:W-:-:S06]  /*e520*/  FMUL.FTZ R0, R65, c[0x0][0x2ec] ;  /* 0x0000bb0041007a20 */ /* 0x002fcc0000410000 */
[----:B------:R1:W-:Y:S02]  /*e530*/  MUFU.TANH R112, R0 ;  /* 0x0000000000707308 */ /* 0x0003e40000002400 */
        /* <DEDUP_REMOVED lines=82> */
[----:B-1----:R-:W-:-:S04]  /*ea60*/  IMAD.U32 R0, RZ, RZ, UR9 ;  /* 0x00000009ff007e24 */ /* 0x002fc8000f8e00ff */
[----:B------:R-:W-:-:S05]  /*ea70*/  IMAD R0, R0, 0x80, R252 ;  /* 0x0000008000007824 */ /* 0x000fca00078e02fc */
[----:B------:R-:W-:Y:S01]  /*ea80*/  IADD3 R2, R0, 0x1, RZ ;  /* 0x0000000100027810 */ /* 0x000fe20007ffe0ff */
[----:B------:R-:W-:Y:S03]  /*ea90*/  BAR.SYNC.DEFER_BLOCKING 0x0 ;  /* 0x0000000000007b1d */ /* 0x000fe60000010000 */
[C---:B------:R-:W-:Y:S02]  /*eaa0*/  ISETP.GE.AND P1, PT, R2.reuse, R240, PT ;  /* 0x000000f00200720c */ /* 0x040fe40003f26270 */
[C---:B------:R-:W-:Y:S02]  /*eab0*/  ISETP.GE.AND P0, PT, R2.reuse, R239, PT ;  /* 0x000000ef0200720c */ /* 0x040fe40003f06270 */
[C---:B------:R-:W-:Y:S02]  /*eac0*/  ISETP.LT.OR P1, PT, R2.reuse, R236, P1 ;  /* 0x000000ec0200720c */ /* 0x040fe40000f21670 */
[----:B------:R-:W-:-:S02]  /*ead0*/  ISETP.LT.OR P0, PT, R2, R235, P0 ;  /* 0x000000eb0200720c */ /* 0x000fc40000701670 */
[CC--:B------:R-:W-:Y:S02]  /*eae0*/  ISETP.GE.AND P3, PT, R2.reuse, R242.reuse, PT ;  /* 0x000000f20200720c */ /* 0x0c0fe40003f66270 */
[-C--:B------:R-:W-:Y:S02]  /*eaf0*/  ISETP.GE.AND P2, PT, R2, R241.reuse, PT ;  /* 0x000000f10200720c */ /* 0x080fe40003f46270 */
[----:B------:R-:W-:Y:S02]  /*eb00*/  P2R R4, PR, RZ, 0x2 ;  /* 0x00000002ff047803 */ /* 0x000fe40000000000 */
[----:B------:R-:W-:Y:S02]  /*eb10*/  P2R R3, PR, RZ, 0x1 ;  /* 0x00000001ff037803 */ /* 0x000fe40000000000 */
[C---:B------:R-:W-:Y:S02]  /*eb20*/  ISETP.GE.AND P1, PT, R0.reuse, R242, PT ;  /* 0x000000f20000720c */ /* 0x040fe40003f26270 */
[----:B------:R-:W-:-:S02]  /*eb30*/  ISETP.GE.AND P0, PT, R0, R241, PT ;  /* 0x000000f10000720c */ /* 0x000fc40003f06270 */
[CC--:B------:R-:W-:Y:S02]  /*eb40*/  ISETP.LT.OR P6, PT, R2.reuse, R238.reuse, P3 ;  /* 0x000000ee0200720c */ /* 0x0c0fe40001fc1670 */
[-C--:B------:R-:W-:Y:S01]  /*eb50*/  ISETP.LT.OR P5, PT, R2, R237.reuse, P2 ;  /* 0x000000ed0200720c */ /* 0x080fe200017a1670 */
[----:B------:R-:W-:Y:S01]  /*eb60*/  FMUL.FTZ R2, R26, c[0x0][0x2ec] ;  /* 0x0000bb001a027a20 */ /* 0x000fe20000410000 */
[C---:B------:R-:W-:Y:S02]  /*eb70*/  ISETP.LT.OR P1, PT, R0.reuse, R238, P1 ;  /* 0x000000ee0000720c */ /* 0x040fe40000f21670 */
[----:B------:R-:W-:Y:S01]  /*eb80*/  ISETP.LT.OR P0, PT, R0, R237, P0 ;  /* 0x000000ed0000720c */ /* 0x000fe20000701670 */
[----:B------:R1:W1:Y:S01]  /*eb90*/  MUFU.TANH R9, R2 ;  /* 0x0000000200097308 */ /* 0x0002620000002400 */
[----:B--2---:R-:W-:Y:S02]  /*eba0*/  FSEL R40, R8, -INF , !P1 ;  /* 0xff80000008287808 */ /* 0x004fe40004800000 */
[----:B---3--:R-:W-:Y:S01]  /*ebb0*/  FSEL R41, R5, -INF , !P0 ;  /* 0xff80000005297808 */ /* 0x008fe20004000000 */
[----:B------:R-:W-:Y:S01]  /*ebc0*/  FMUL.FTZ R5, R36, c[0x0][0x2ec] ;  /* 0x0000bb0024057a20 */ /* 0x000fe20000410000 */
[----:B------:R-:W-:-:S02]  /*ebd0*/  ISETP.GE.AND P1, PT, R0, R240, PT ;  /* 0x000000f00000720c */ /* 0x000fc40003f26270 */
[C---:B------:R-:W-:Y:S01]  /*ebe0*/  ISETP.GE.AND P0, PT, R0.reuse, R239, PT ;  /* 0x000000ef0000720c */ /* 0x040fe20003f06270 */
[----:B------:R2:W-:Y:S01]  /*ebf0*/  MUFU.TANH R17, R5 ;  /* 0x0000000500117308 */ /* 0x0005e20000002400 */
[C---:B------:R-:W-:Y:S02]  /*ec00*/  ISETP.LT.OR P1, PT, R0.reuse, R236, P1 ;  /* 0x000000ec0000720c */ /* 0x040fe40000f21670 */
[----:B------:R-:W-:Y:S02]  /*ec10*/  ISETP.LT.OR P0, PT, R0, R235, P0 ;  /* 0x000000eb0000720c */ /* 0x000fe40000701670 */
[----:B----4-:R-:W-:Y:S02]  /*ec20*/  FSEL R45, R7, -INF , !P1 ;  /* 0xff800000072d7808 */ /* 0x010fe40004800000 */
[----:B------:R-:W-:Y:S01]  /*ec30*/  FSEL R48, R6, -INF , !P0 ;  /* 0xff80000006307808 */ /* 0x000fe20004000000 */
[----:B-1----:R-:W-:Y:S01]  /*ec40*/  FMUL.FTZ R2, R27, c[0x0][0x2ec] ;  /* 0x0000bb001b027a20 */ /* 0x002fe20000410000 */
[----:B------:R-:W-:Y:S01]  /*ec50*/  FSEL R43, R75, -INF , !P6 ;  /* 0xff8000004b2b7808 */ /* 0x000fe20007000000 */
[----:B------:R-:W-:Y:S01]  /*ec60*/  FMUL.FTZ R6, R94, c[0x0][0x2ec] ;  /* 0x0000bb005e067a20 */ /* 0x000fe20000410000 */
[----:B------:R-:W-:Y:S01]  /*ec70*/  FSEL R47, R69, -INF , !P5 ;  /* 0xff800000452f7808 */ /* 0x000fe20006800000 */
[----:B------:R1:W3:Y:S01]  /*ec80*/  MUFU.TANH R27, R2 ;  /* 0x00000002001b7308 */ /* 0x0002e20000002400 */
[----:B--2---:R-:W-:-:S07]  /*ec90*/  FMUL.FTZ R5, R37, c[0x0][0x2ec] ;  /* 0x0000bb0025057a20 */ /* 0x004fce0000410000 */
[----:B------:R2:W-:Y:S01]  /*eca0*/  MUFU.TANH R75, R5 ;  /* 0x00000005004b7308 */ /* 0x0005e20000002400 */
[----:B-1----:R-:W-:-:S07]  /*ecb0*/  IADD3 R2, R0, 0x8, RZ ;  /* 0x0000000800027810 */ /* 0x002fce0007ffe0ff */
[----:B------:R-:W-:Y:S01]  /*ecc0*/  MUFU.TANH R7, R6 ;  /* 0x0000000600077308 */ /* 0x000fe20000002400 */
[C---:B------:R-:W-:Y:S02]  /*ecd0*/  ISETP.GE.AND P3, PT, R2.reuse, R242, PT ;  /* 0x000000f20200720c */ /* 0x040fe40003f66270 */
[C---:B------:R-:W-:Y:S02]  /*ece0*/  ISETP.GE.AND P2, PT, R2.reuse, R241, PT ;  /* 0x000000f10200720c */ /* 0x040fe40003f46270 */
[C---:B------:R-:W-:Y:S01]  /*ecf0*/  ISETP.GE.AND P1, PT, R2.reuse, R240, PT ;  /* 0x000000f00200720c */ /* 0x040fe20003f26270 */
[----:B--2---:R-:W-:Y:S01]  /*ed00*/  FMUL.FTZ R5, R57, c[0x0][0x2ec] ;  /* 0x0000bb0039057a20 */ /* 0x004fe20000410000 */
[C---:B------:R-:W-:Y:S02]  /*ed10*/  ISETP.GE.AND P0, PT, R2.reuse, R239, PT ;  /* 0x000000ef0200720c */ /* 0x040fe40003f06270 */
[----:B------:R-:W-:Y:S01]  /*ed20*/  ISETP.LT.OR P6, PT, R2, R238, P3 ;  /* 0x000000ee0200720c */ /* 0x000fe20001fc1670 */
[----:B------:R1:W-:Y:S01]  /*ed30*/  MUFU.TANH R53, R5 ;  /* 0x0000000500357308 */ /* 0x0003e20000002400 */
[----:B------:R-:W-:Y:S01]  /*ed40*/  ISETP.NE.AND P3, PT, R4, RZ, PT ;  /* 0x000000ff0400720c */ /* 0x000fe20003f65270 */
[----:B------:R-:W-:Y:S01]  /*ed50*/  FMUL.FTZ R4, R38, c[0x0][0x2ec] ;  /* 0x0000bb0026047a20 */ /* 0x000fe20000410000 */
[----:B------:R-:W-:-:S02]  /*ed60*/  ISETP.LT.OR P5, PT, R2, R237, P2 ;  /* 0x000000ed0200720c */ /* 0x000fc400017a1670 */
[C---:B------:R-:W-:Y:S02]  /*ed70*/  ISETP.LT.OR P1, PT, R2.reuse, R236, P1 ;  /* 0x000000ec0200720c */ /* 0x040fe40000f21670 */
[----:B------:R-:W-:Y:S01]  /*ed80*/  ISETP.LT.OR P4, PT, R2, R235, P0 ;  /* 0x000000eb0200720c */ /* 0x000fe20000781670 */
[----:B------:R2:W4:Y:S01]  /*ed90*/  MUFU.TANH R8, R4 ;  /* 0x0000000400087308 */ /* 0x0005220000002400 */
[----:B------:R-:W-:Y:S02]  /*eda0*/  IADD3 R2, R0, 0x9, RZ ;  /* 0x0000000900027810 */ /* 0x000fe40007ffe0ff */
[----:B------:R-:W-:Y:S02]  /*edb0*/  ISETP.NE.AND P2, PT, R3, RZ, PT ;  /* 0x000000ff0300720c */ /* 0x000fe40003f45270 */
[----:B------:R-:W-:Y:S02]  /*edc0*/  FSEL R49, R74, -INF , !P3 ;  /* 0xff8000004a317808 */ /* 0x000fe40005800000 */
[----:B------:R-:W-:Y:S01]  /*edd0*/  ISETP.GE.AND P3, PT, R2, R242, PT ;  /* 0x000000f20200720c */ /* 0x000fe20003f66270 */
[----:B-1----:R-:W-:Y:S01]  /*ede0*/  FMUL.FTZ R5, R58, c[0x0][0x2ec] ;  /* 0x0000bb003a057a20 */ /* 0x002fe20000410000 */
[----:B------:R-:W-:-:S02]  /*edf0*/  P2R R3, PR, RZ, 0x2 ;  /* 0x00000002ff037803 */ /* 0x000fc40000000000 */
[----:B------:R-:W-:Y:S02]  /*ee00*/  FSEL R52, R68, -INF , !P2 ;  /* 0xff80000044347808 */ /* 0x000fe40005000000 */
[C---:B------:R-:W-:Y:S02]  /*ee10*/  ISETP.GE.AND P2, PT, R2.reuse, R241, PT ;  /* 0x000000f10200720c */ /* 0x040fe40003f46270 */
[C---:B------:R-:W-:Y:S01]  /*ee20*/  ISETP.GE.AND P1, PT, R2.reuse, R240, PT ;  /* 0x000000f00200720c */ /* 0x040fe20003f26270 */
[----:B--2---:R-:W-:Y:S01]  /*ee30*/  FMUL.FTZ R4, R39, c[0x0][0x2ec] ;  /* 0x0000bb0027047a20 */ /* 0x004fe20000410000 */
[C---:B------:R-:W-:Y:S02]  /*ee40*/  ISETP.GE.AND P0, PT, R2.reuse, R239, PT ;  /* 0x000000ef0200720c */ /* 0x040fe40003f06270 */
[----:B------:R-:W-:Y:S01]  /*ee50*/  FSEL R38, R13, -INF , !P6 ;  /* 0xff8000000d267808 */ /* 0x000fe20007000000 */
[----:B------:R1:W-:Y:S01]  /*ee60*/  MUFU.TANH R54, R4 ;  /* 0x0000000400367308 */ /* 0x0003e20000002400 */
[----:B------:R-:W-:-:S02]  /*ee70*/  ISETP.LT.OR P6, PT, R2, R238, P3 ;  /* 0x000000ee0200720c */ /* 0x000fc40001fc1670 */
[----:B------:R-:W-:Y:S02]  /*ee80*/  FSEL R44, R10, -INF , !P5 ;  /* 0xff8000000a2c7808 */ /* 0x000fe40006800000 */
[----:B------:R-:W-:Y:S01]  /*ee90*/  ISETP.NE.AND P3, PT, R3, RZ, PT ;  /* 0x000000ff0300720c */ /* 0x000fe20003f65270 */
[----:B------:R-:W-:Y:S01]  /*eea0*/  FMUL.FTZ R3, R56, c[0x0][0x2ec] ;  /* 0x0000bb0038037a20 */ /* 0x000fe20000410000 */
[C---:B------:R-:W-:Y:S02]  /*eeb0*/  ISETP.LT.OR P5, PT, R2.reuse, R237, P2 ;  /* 0x000000ed0200720c */ /* 0x040fe400017a1670 */
[C---:B------:R-:W-:Y:S01]  /*eec0*/  ISETP.LT.OR P1, PT, R2.reuse, R236, P1 ;  /* 0x000000ec0200720c */ /* 0x040fe20000f21670 */
[----:B------:R2:W2:Y:S01]  /*eed0*/  MUFU.TANH R24, R3 ;  /* 0x0000000300187308 */ /* 0x0004a20000002400 */
[----:B------:R-:W-:Y:S02]  /*eee0*/  ISETP.LT.OR P0, PT, R2, R235, P0 ;  /* 0x000000eb0200720c */ /* 0x000fe40000701670 */
[----:B------:R-:W-:-:S02]  /*eef0*/  IADD3 R2, R0, 0x10, RZ ;  /* 0x0000001000027810 */ /* 0x000fc40007ffe0ff */
[----:B------:R-:W-:Y:S02]  /*ef00*/  FSEL R46, R14, -INF , !P3 ;  /* 0xff8000000e2e7808 */ /* 0x000fe40005800000 */
[----:B-1----:R-:W-:Y:S01]  /*ef10*/  P2R R4, PR, RZ, 0x2 ;  /* 0x00000002ff047803 */ /* 0x002fe20000000000 */
[----:B------:R-:W1:Y:S01]  /*ef20*/  MUFU.TANH R14, R5 ;  /* 0x00000005000e7308 */ /* 0x000e620000002400 */
[C---:B------:R-:W-:Y:S02]  /*ef30*/  ISETP.GE.AND P3, PT, R2.reuse, R242, PT ;  /* 0x000000f20200720c */ /* 0x040fe40003f66270 */
[C---:B------:R-:W-:Y:S02]  /*ef40*/  ISETP.GE.AND P2, PT, R2.reuse, R241, PT ;  /* 0x000000f10200720c */ /* 0x040fe40003f46270 */
[----:B------:R-:W-:Y:S02]  /*ef50*/  ISETP.GE.AND P1, PT, R2, R240, PT ;  /* 0x000000f00200720c */ /* 0x000fe40003f26270 */
[----:B------:R-:W-:-:S02]  /*ef60*/  FSEL R37, R112, -INF , !P6 ;  /* 0xff80000070257808 */ /* 0x000fc40007000000 */
[----:B--2---:R-:W-:Y:S02]  /*ef70*/  P2R R3, PR, RZ, 0x1 ;  /* 0x00000001ff037803 */ /* 0x004fe40000000000 */
[----:B------:R-:W-:Y:S02]  /*ef80*/  ISETP.GE.AND P0, PT, R2, R239, PT ;  /* 0x000000ef0200720c */ /* 0x000fe40003f06270 */
[----:B------:R-:W-:Y:S02]  /*ef90*/  FSEL R50, R12, -INF , !P4 ;  /* 0xff8000000c327808 */ /* 0x000fe40006000000 */
[----:B------:R-:W-:Y:S01]  /*efa0*/  FSEL R42, R86, -INF , !P5 ;  /* 0xff800000562a7808 */ /* 0x000fe20006800000 */
[----:B------:R-:W-:Y:S01]  /*efb0*/  IMAD.MOV.U32 R86, RZ, RZ, R128 ;  /* 0x000000ffff567224 */ /* 0x000fe200078e0080 */
[----:B------:R-:W-:Y:S02]  /*efc0*/  ISETP.LT.OR P6, PT, R2, R238, P3 ;  /* 0x000000ee0200720c */ /* 0x000fe40001fc1670 */
[----:B------:R-:W-:Y:S01]  /*efd0*/  ISETP.NE.AND P3, PT, R4, RZ, PT ;  /* 0x000000ff0400720c */ /* 0x000fe20003f65270 */
[----:B------:R-:W-:Y:S01]  /*efe0*/  FMUL.FTZ R4, R59, c[0x0][0x2ec] ;  /* 0x0000bb003b047a20 */ /* 0x000fe20000410000 */
[----:B------:R-:W-:-:S02]  /*eff0*/  ISETP.LT.OR P5, PT, R2, R237, P2 ;  /* 0x000000ed0200720c */ /* 0x000fc400017a1670 */
[C---:B------:R-:W-:Y:S01]  /*f000*/  ISETP.LT.OR P1, PT, R2.reuse, R236, P1 ;  /* 0x000000ec0200720c */ /* 0x040fe20000f21670 */
[----:B------:R2:W1:Y:S01]  /*f010*/  MUFU.TANH R35, R4 ;  /* 0x0000000400237308 */ /* 0x0004620000002400 */
[----:B------:R-:W-:Y:S02]  /*f020*/  ISETP.LT.OR P4, PT, R2, R235, P0 ;  /* 0x000000eb0200720c */ /* 0x000fe40000781670 */
[----:B------:R-:W-:Y:S02]  /*f030*/  IADD3 R2, R0, 0x11, RZ ;  /* 0x0000001100027810 */ /* 0x000fe40007ffe0ff */
[----:B------:R-:W-:Y:S02]  /*f040*/  ISETP.NE.AND P2, PT, R3, RZ, PT ;  /* 0x000000ff0300720c */ /* 0x000fe40003f45270 */
[----:B------:R-:W-:Y:S01]  /*f050*/  FSEL R39, R91, -INF , !P3 ;  /* 0xff8000005b277808 */ /* 0x000fe20005800000 */
[----:B------:R-:W-:Y:S01]  /*f060*/  IMAD.MOV.U32 R91, RZ, RZ, R129 ;  /* 0x000000ffff5b7224 */ /* 0x000fe200078e0081 */
[----:B------:R-:W-:-:S02]  /*f070*/  ISETP.GE.AND P3, PT, R2, R242, PT ;  /* 0x000000f20200720c */ /* 0x000fc40003f66270 */
[----:B------:R-:W-:Y:S02]  /*f080*/  P2R R3, PR, RZ, 0x2 ;  /* 0x00000002ff037803 */ /* 0x000fe40000000000 */
[----:B------:R-:W-:Y:S02]  /*f090*/  FSEL R51, R85, -INF , !P2 ;  /* 0xff80000055337808 */ /* 0x000fe40005000000 */
[----:B------:R-:W-:Y:S01]  /*f0a0*/  ISETP.GE.AND P2, PT, R2, R241, PT ;  /* 0x000000f10200720c */ /* 0x000fe20003f46270 */
[----:B--2---:R-:W-:Y:S01]  /*f0b0*/  FMUL.FTZ R4, R92, c[0x0][0x2ec] ;  /* 0x0000bb005c047a20 */ /* 0x004fe20000410000 */
[----:B------:R-:W-:Y:S01]  /*f0c0*/  FSEL R5, R82, -INF , !P6 ;  /* 0xff80000052057808 */ /* 0x000fe20007000000 */
[----:B------:R-:W-:Y:S01]  /*f0d0*/  IMAD.MOV.U32 R92, RZ, RZ, R133 ;  /* 0x000000ffff5c7224 */ /* 0x000fe200078e0085 */
[C---:B------:R-:W-:Y:S01]  /*f0e0*/  ISETP.GE.AND P1, PT, R2.reuse, R240, PT ;  /* 0x000000f00200720c */ /* 0x040fe20003f26270 */
[----:B------:R2:W1:Y:S01]  /*f0f0*/  MUFU.TANH R25, R4 ;  /* 0x0000000400197308 */ /* 0x0004620000002400 */
[C---:B------:R-:W-:Y:S01]  /*f100*/  ISETP.GE.AND P0, PT, R2.reuse, R239, PT ;  /* 0x000000ef0200720c */ /* 0x040fe20003f06270 */
[----:B------:R1:W-:Y:S01]  /*f110*/  STL [R1+0x64], R5 ;  /* 0x0000640501007387 */ /* 0x0003e20000100800 */
[----:B------:R-:W-:-:S02]  /*f120*/  ISETP.LT.OR P6, PT, R2, R238, P3 ;  /* 0x000000ee0200720c */ /* 0x000fc40001fc1670 */
[----:B------:R-:W-:Y:S01]  /*f130*/  ISETP.NE.AND P3, PT, R3, RZ, PT ;  /* 0x000000ff0300720c */ /* 0x000fe20003f65270 */
[----:B------:R-:W-:Y:S01]  /*f140*/  FMUL.FTZ R3, R93, c[0x0][0x2ec] ;  /* 0x0000bb005d037a20 */ /* 0x000fe20000410000 */
[----:B------:R-:W-:Y:S02]  /*f150*/  FSEL R68, R66, -INF , !P5 ;  /* 0xff80000042447808 */ /* 0x000fe40006800000 */
[C---:B------:R-:W-:Y:S01]  /*f160*/  ISETP.LT.OR P5, PT, R2.reuse, R237, P2 ;  /* 0x000000ed0200720c */ /* 0x040fe200017a1670 */
[----:B------:R1:W-:Y:S01]  /*f170*/  MUFU.TANH R36, R3 ;  /* 0x0000000300247308 */ /* 0x0003e20000002400 */
[C---:B------:R-:W-:Y:S02]  /*f180*/  ISETP.LT.OR P1, PT, R2.reuse, R236, P1 ;  /* 0x000000ec0200720c */ /* 0x040fe40000f21670 */
[----:B------:R-:W-:Y:S02]  /*f190*/  ISETP.LT.OR P0, PT, R2, R235, P0 ;  /* 0x000000eb0200720c */ /* 0x000fe40000701670 */
[----:B------:R-:W-:-:S02]  /*f1a0*/  IADD3 R2, R0, 0x18, RZ ;  /* 0x0000001800027810 */ /* 0x000fc40007ffe0ff */
[----:B------:R-:W-:Y:S02]  /*f1b0*/  FSEL R10, R81, -INF , !P3 ;  /* 0xff800000510a7808 */ /* 0x000fe40005800000 */
[----:B------:R-:W-:Y:S02]  /*f1c0*/  FSEL R6, R65, -INF , !P4 ;  /* 0xff80000041067808 */ /* 0x000fe40006000000 */
[----:B--2---:R-:W-:Y:S01]  /*f1d0*/  P2R R4, PR, RZ, 0x2 ;  /* 0x00000002ff047803 */ /* 0x004fe20000000000 */
[----:B------:R-:W-:Y:S01]  /*f1e0*/  STL [R1+0x84], R10 ;  /* 0x0000840a01007387 */ /* 0x000fe20000100800 */
[C---:B------:R-:W-:Y:S02]  /*f1f0*/  ISETP.GE.AND P3, PT, R2.reuse, R242, PT ;  /* 0x000000f20200720c */ /* 0x040fe40003f66270 */
[C---:B------:R-:W-:Y:S01]  /*f200*/  ISETP.GE.AND P2, PT, R2.reuse, R241, PT ;  /* 0x000000f10200720c */ /* 0x040fe20003f46270 */
[----:B------:R2:W-:Y:S01]  /*f210*/  STL [R1+0x90], R6 ;  /* 0x0000900601007387 */ /* 0x0005e20000100800 */
[----:B-1----:R-:W-:Y:S01]  /*f220*/  P2R R3, PR, RZ, 0x1 ;  /* 0x00000001ff037803 */ /* 0x002fe20000000000 */
[----:B------:R-:W-:Y:S01]  /*f230*/  FMUL.FTZ R5, R95, c[0x0][0x2ec] ;  /* 0x0000bb005f057a20 */ /* 0x000fe20000410000 */
[----:B------:R-:W-:-:S02]  /*f240*/  ISETP.GE.AND P1, PT, R2, R240, PT ;  /* 0x000000f00200720c */ /* 0x000fc40003f26270 */
[C---:B------:R-:W-:Y:S01]  /*f250*/  ISETP.GE.AND P0, PT, R2.reuse, R239, PT ;  /* 0x000000ef0200720c */ /* 0x040fe20003f06270 */
[----:B------:R-:W-:Y:S01]  /*f260*/  MUFU.TANH R34, R5 ;  /* 0x0000000500227308 */ /* 0x000fe20000002400 */
[----:B------:R-:W-:Y:S02]  /*f270*/  FSEL R58, R115, -INF , !P6 ;  /* 0xff800000733a7808 */ /* 0x000fe40007000000 */
[----:B------:R-:W-:Y:S02]  /*f280*/  ISETP.LT.OR P6, PT, R2, R238, P3 ;  /* 0x000000ee0200720c */ /* 0x000fe40001fc1670 */
[----:B------:R-:W-:Y:S01]  /*f290*/  ISETP.NE.AND P3, PT, R4, RZ, PT ;  /* 0x000000ff0400720c */ /* 0x000fe20003f65270 */
[----:B------:R-:W-:Y:S01]  /*f2a0*/  FMUL.FTZ R4, R96, c[0x0][0x2ec] ;  /* 0x0000bb0060047a20 */ /* 0x000fe20000410000 */
[C---:B------:R-:W-:Y:S02]  /*f2b0*/  ISETP.LT.OR P1, PT, R2.reuse, R236, P1 ;  /* 0x000000ec0200720c */ /* 0x040fe40000f21670 */
[----:B------:R-:W-:Y:S01]  /*f2c0*/  ISETP.LT.OR P4, PT, R2, R235, P0 ;  /* 0x000000eb0200720c */ /* 0x000fe20000781670 */
[----:B------:R1:W1:Y:S01]  /*f2d0*/  MUFU.TANH R23, R4 ;  /* 0x0000000400177308 */ /* 0x0002620000002400 */
[----:B------:R-:W-:-:S02]  /*f2e0*/  FSEL R74, R114, -INF , !P3 ;  /* 0xff800000724a7808 */ /* 0x000fc40005800000 */
[----:B------:R-:W-:Y:S02]  /*f2f0*/  FSEL R65, R79, -INF , !P6 ;  /* 0xff8000004f417808 */ /* 0x000fe40007000000 */
[----:B--2---:R-:W-:Y:S02]  /*f300*/  FSEL R6, R90, -INF , !P5 ;  /* 0xff8000005a067808 */ /* 0x004fe40006800000 */
[----:B------:R-:W-:Y:S02]  /*f310*/  ISETP.LT.OR P5, PT, R2, R237, P2 ;  /* 0x000000ed0200720c */ /* 0x000fe400017a1670 */
[----:B------:R-:W-:Y:S01]  /*f320*/  ISETP.NE.AND P2, PT, R3, RZ, PT ;  /* 0x000000ff0300720c */ /* 0x000fe20003f45270 */
[----:B------:R-:W-:Y:S01]  /*f330*/  STL [R1+0x60], R6 ;  /* 0x0000600601007387 */ /* 0x000fe20000100800 */
[----:B------:R-:W-:Y:S01]  /*f340*/  IADD3 R2, R0, 0x19, RZ ;  /* 0x0000001900027810 */ /* 0x000fe20007ffe0ff */
[----:B-1----:R-:W-:Y:S01]  /*f350*/  FMUL.FTZ R4, R97, c[0x0][0x2ec] ;  /* 0x0000bb0061047a20 */ /* 0x002fe20000410000 */
[----:B------:R-:W-:-:S02]  /*f360*/  P2R R3, PR, RZ, 0x2 ;  /* 0x00000002ff037803 */ /* 0x000fc40000000000 */
[----:B------:R-:W-:Y:S01]  /*f370*/  ISETP.GE.AND P3, PT, R2, R242, PT ;  /* 0x000000f20200720c */ /* 0x000fe20003f66270 */
[----:B------:R1:W-:Y:S01]  /*f380*/  MUFU.TANH R26, R4 ;  /* 0x00000004001a7308 */ /* 0x0003e20000002400 */
[----:B------:R-:W-:Y:S02]  /*f390*/  FSEL R5, R84, -INF , !P2 ;  /* 0xff80000054057808 */ /* 0x000fe40005000000 */
[C---:B------:R-:W-:Y:S02]  /*f3a0*/  ISETP.GE.AND P2, PT, R2.reuse, R241, PT ;  /* 0x000000f10200720c */ /* 0x040fe40003f46270 */
[C---:B------:R-:W-:Y:S01]  /*f3b0*/  ISETP.GE.AND P1, PT, R2.reuse, R240, PT ;  /* 0x000000f00200720c */ /* 0x040fe20003f26270 */
[----:B------:R2:W-:Y:S01]  /*f3c0*/  STL [R1+0x8c], R5 ;  /* 0x00008c0501007387 */ /* 0x0005e20000100800 */
[----:B------:R-:W-:Y:S02]  /*f3d0*/  ISETP.GE.AND P0, PT, R2, R239, PT ;  /* 0x000000ef0200720c */ /* 0x000fe40003f06270 */
[----:B------:R-:W-:-:S02]  /*f3e0*/  FSEL R127, R62, -INF , !P5 ;  /* 0xff8000003e7f7808 */ /* 0x000fc40006800000 */
[----:B------:R-:W-:Y:S02]  /*f3f0*/  ISETP.LT.OR P6, PT, R2, R238, P3 ;  /* 0x000000ee0200720c */ /* 0x000fe40001fc1670 */
[----:B------:R-:W-:Y:S01]  /*f400*/  ISETP.NE.AND P3, PT, R3, RZ, PT ;  /* 0x000000ff0300720c */ /* 0x000fe20003f65270 */
[----:B------:R-:W-:Y:S01]  /*f410*/  FMUL.FTZ R3, R98, c[0x0][0x2ec] ;  /* 0x0000bb0062037a20 */ /* 0x000fe20000410000 */
[C---:B------:R-:W-:Y:S02]  /*f420*/  ISETP.LT.OR P5, PT, R2.reuse, R237, P2 ;  /* 0x000000ed0200720c */ /* 0x040fe400017a1670 */
[C---:B------:R-:W-:Y:S01]  /*f430*/  ISETP.LT.OR P1, PT, R2.reuse, R236, P1 ;  /* 0x000000ec0200720c */ /* 0x040fe20000f21670 */
[----:B------:R3:W3:Y:S01]  /*f440*/  MUFU.TANH R13, R3 ;  /* 0x00000003000d7308 */ /* 0x0006e20000002400 */
[----:B------:R-:W-:Y:S02]  /*f450*/  ISETP.LT.OR P0, PT, R2, R235, P0 ;  /* 0x000000eb0200720c */ /* 0x000fe40000701670 */
[----:B------:R-:W-:-:S02]  /*f460*/  IADD3 R2, R0, 0x20, RZ ;  /* 0x0000002000027810 */ /* 0x000fc40007ffe0ff */
[----:B------:R-:W-:Y:S02]  /*f470*/  FSEL R69, R67, -INF , !P3 ;  /* 0xff80000043457808 */ /* 0x000fe40005800000 */
[C---:B------:R-:W-:Y:S02]  /*f480*/  ISETP.GE.AND P3, PT, R2.reuse, R242, PT ;  /* 0x000000f20200720c */ /* 0x040fe40003f66270 */
[----:B-1----:R-:W-:Y:S02]  /*f490*/  P2R R4, PR, RZ, 0x2 ;  /* 0x00000002ff047803 */ /* 0x002fe40000000000 */
[C---:B------:R-:W-:Y:S02]  /*f4a0*/  ISETP.GE.AND P2, PT, R2.reuse, R241, PT ;  /* 0x000000f10200720c */ /* 0x040fe40003f46270 */
[----:B------:R-:W-:Y:S01]  /*f4b0*/  ISETP.GE.AND P1, PT, R2, R240, PT ;  /* 0x000000f00200720c */ /* 0x000fe20003f26270 */
[----:B--2---:R-:W-:Y:S01]  /*f4c0*/  FMUL.FTZ R5, R99, c[0x0][0x2ec] ;  /* 0x0000bb0063057a20 */ /* 0x004fe20000410000 */
[----:B------:R-:W-:-:S02]  /*f4d0*/  FSEL R66, R113, -INF , !P6 ;  /* 0xff80000071427808 */ /* 0x000fc40007000000 */
[----:B---3--:R-:W-:Y:S01]  /*f4e0*/  P2R R3, PR, RZ, 0x1 ;  /* 0x00000001ff037803 */ /* 0x008fe20000000000 */
[----:B------:R1:W2:Y:S01]  /*f4f0*/  MUFU.TANH R22, R5 ;  /* 0x0000000500167308 */ /* 0x0002a20000002400 */
[C---:B------:R-:W-:Y:S02]  /*f500*/  ISETP.GE.AND P0, PT, R2.reuse, R239, PT ;  /* 0x000000ef0200720c */ /* 0x040fe40003f06270 */
[----:B------:R-:W-:Y:S02]  /*f510*/  ISETP.LT.OR P6, PT, R2, R238, P3 ;  /* 0x000000ee0200720c */ /* 0x000fe40001fc1670 */
[----:B------:R-:W-:Y:S02]  /*f520*/  FSEL R6, R60, -INF , !P4 ;  /* 0xff8000003c067808 */ /* 0x000fe40006000000 */
[----:B------:R-:W-:Y:S02]  /*f530*/  FSEL R57, R83, -INF , !P5 ;  /* 0xff80000053397808 */ /* 0x000fe40006800000 */
[----:B------:R-:W-:Y:S01]  /*f540*/  ISETP.NE.AND P3, PT, R4, RZ, PT ;  /* 0x000000ff0400720c */ /* 0x000fe20003f65270 */
[----:B------:R-:W-:Y:S01]  /*f550*/  FMUL.FTZ R4, R100, c[0x0][0x2ec] ;  /* 0x0000bb0064047a20 */ /* 0x000fe20000410000 */
[C---:B------:R-:W-:Y:S01]  /*f560*/  ISETP.LT.OR P5, PT, R2.reuse, R237, P2 ;  /* 0x000000ed0200720c */ /* 0x040fe200017a1670 */
[----:B------:R3:W-:Y:S01]  /*f570*/  STL [R1+0x88], R6 ;  /* 0x0000880601007387 */ /* 0x0007e20000100800 */
[C---:B------:R-:W-:Y:S01]  /*f580*/  ISETP.LT.OR P1, PT, R2.reuse, R236, P1 ;  /* 0x000000ec0200720c */ /* 0x040fe20000f21670 */
[----:B------:R2:W2:Y:S01]  /*f590*/  MUFU.TANH R21, R4 ;  /* 0x0000000400157308 */ /* 0x0004a20000002400 */
[----:B------:R-:W-:Y:S01]  /*f5a0*/  ISETP.LT.OR P4, PT, R2, R235, P0 ;  /* 0x000000eb0200720c */ /* 0x000fe20000781670 */
[----:B-1----:R-:W-:Y:S01]  /*f5b0*/  FMUL.FTZ R5, R103, c[0x0][0x2ec] ;  /* 0x0000bb0067057a20 */ /* 0x002fe20000410000 */
[----:B------:R-:W-:-:S02]  /*f5c0*/  ISETP.NE.AND P2, PT, R3, RZ, PT ;  /* 0x000000ff0300720c */ /* 0x000fc40003f45270 */
[----:B------:R-:W-:Y:S02]  /*f5d0*/  IADD3 R2, R0, 0x21, RZ ;  /* 0x0000002100027810 */ /* 0x000fe40007ffe0ff */
[----:B------:R-:W-:Y:S01]  /*f5e0*/  FSEL R60, R88, -INF , !P3 ;  /* 0xff800000583c7808 */ /* 0x000fe20005800000 */
[----:B------:R1:W-:Y:S01]  /*f5f0*/  MUFU.TANH R30, R5 ;  /* 0x00000005001e7308 */ /* 0x0003e20000002400 */
[----:B------:R-:W-:Y:S02]  /*f600*/  P2R R3, PR, RZ, 0x2 ;  /* 0x00000002ff037803 */ /* 0x000fe40000000000 */
[----:B------:R-:W-:Y:S02]  /*f610*/  ISETP.GE.AND P3, PT, R2, R242, PT ;  /* 0x000000f20200720c */ /* 0x000fe40003f66270 */
[----:B------:R-:W-:Y:S02]  /*f620*/  FSEL R62, R78, -INF , !P2 ;  /* 0xff8000004e3e7808 */ /* 0x000fe40005000000 */
[C---:B------:R-:W-:Y:S01]  /*f630*/  ISETP.GE.AND P2, PT, R2.reuse, R241, PT ;  /* 0x000000f10200720c */ /* 0x040fe20003f46270 */
[----:B--2---:R-:W-:Y:S01]  /*f640*/  FMUL.FTZ R4, R101, c[0x0][0x2ec] ;  /* 0x0000bb0065047a20 */ /* 0x004fe20000410000 */
[----:B------:R-:W-:-:S02]  /*f650*/  ISETP.GE.AND P1, PT, R2, R240, PT ;  /* 0x000000f00200720c */ /* 0x000fc40003f26270 */
[----:B------:R-:W-:Y:S01]  /*f660*/  ISETP.GE.AND P0, PT, R2, R239, PT ;  /* 0x000000ef0200720c */ /* 0x000fe20003f06270 */
[----:B------:R2:W-:Y:S01]  /*f670*/  MUFU.TANH R33, R4 ;  /* 0x0000000400217308 */ /* 0x0005e20000002400 */
[----:B------:R-:W-:Y:S02]  /*f680*/  FSEL R121, R64, -INF , !P6 ;  /* 0xff80000040797808 */ /* 0x000fe40007000000 */
[----:B------:R-:W-:Y:S01]  /*f690*/  FSEL R79, R55, -INF , !P5 ;  /* 0xff800000374f7808 */ /* 0x000fe20006800000 */
[----:B-1----:R-:W-:Y:S01]  /*f6a0*/  FMUL.FTZ R5, R104, c[0x0][0x2ec] ;  /* 0x0000bb0068057a20 */ /* 0x002fe20000410000 */
[C---:B------:R-:W-:Y:S02]  /*f6b0*/  ISETP.LT.OR P6, PT, R2.reuse, R238, P3 ;  /* 0x000000ee0200720c */ /* 0x040fe40001fc1670 */
[----:B------:R-:W-:Y:S02]  /*f6c0*/  ISETP.NE.AND P3, PT, R3, RZ, PT ;  /* 0x000000ff0300720c */ /* 0x000fe40003f65270 */
[----:B------:R-:W-:-:S02]  /*f6d0*/  ISETP.LT.OR P5, PT, R2, R237, P2 ;  /* 0x000000ed0200720c */ /* 0x000fc400017a1670 */
[C---:B------:R-:W-:Y:S02]  /*f6e0*/  ISETP.LT.OR P1, PT, R2.reuse, R236, P1 ;  /* 0x000000ec0200720c */ /* 0x040fe40000f21670 */
[----:B------:R-:W-:Y:S02]  /*f6f0*/  ISETP.LT.OR P0, PT, R2, R235, P0 ;  /* 0x000000eb0200720c */ /* 0x000fe40000701670 */
[----:B------:R-:W-:Y:S01]  /*f700*/  IADD3 R2, R0, 0x28, RZ ;  /* 0x0000002800027810 */ /* 0x000fe20007ffe0ff */
[----:B--2---:R-:W-:Y:S01]  /*f710*/  FMUL.FTZ R4, R102, c[0x0][0x2ec] ;  /* 0x0000bb0066047a20 */ /* 0x004fe20000410000 */
[----:B------:R-:W-:Y:S02]  /*f720*/  FSEL R101, R61, -INF , !P3 ;  /* 0xff8000003d657808 */ /* 0x000fe40005800000 */
[----:B------:R-:W-:Y:S01]  /*f730*/  P2R R3, PR, RZ, 0x1 ;  /* 0x00000001ff037803 */ /* 0x000fe20000000000 */
[----:B------:R1:W2:Y:S01]  /*f740*/  MUFU.TANH R12, R4 ;  /* 0x00000004000c7308 */ /* 0x0002a20000002400 */
[----:B------:R-:W-:-:S02]  /*f750*/  ISETP.GE.AND P3, PT, R2, R242, PT ;  /* 0x000000f20200720c */ /* 0x000fc40003f66270 */
[C---:B------:R-:W-:Y:S02]  /*f760*/  ISETP.GE.AND P2, PT, R2.reuse, R241, PT ;  /* 0x000000f10200720c */ /* 0x040fe40003f46270 */
[----:B------:R-:W-:Y:S02]  /*f770*/  ISETP.GE.AND P0, PT, R2, R239, PT ;  /* 0x000000ef0200720c */ /* 0x000fe40003f06270 */
[----:B------:R-:W-:Y:S02]  /*f780*/  FSEL R120, R89, -INF , !P6 ;  /* 0xff80000059787808 */ /* 0x000fe40007000000 */
[----:B---3--:R-:W-:Y:S02]  /*f790*/  FSEL R6, R15, -INF , !P4 ;  /* 0xff8000000f067808 */ /* 0x008fe40006000000 */
[----:B------:R-:W-:Y:S01]  /*f7a0*/  FSEL R59, R80, -INF , !P5 ;  /* 0xff800000503b7808 */ /* 0x000fe20006800000 */
[----:B------:R3:W2:Y:S01]  /*f7b0*/  MUFU.TANH R15, R5 ;  /* 0x00000005000f7308 */ /* 0x0006a20000002400 */
[C---:B------:R-:W-:Y:S01]  /*f7c0*/  ISETP.LT.OR P6, PT, R2.reuse, R238, P3 ;  /* 0x000000ee0200720c */ /* 0x040fe20001fc1670 */
[----:B------:R2:W-:Y:S01]  /*f7d0*/  STL [R1+0x94], R6 ;  /* 0x0000940601007387 */ /* 0x0005e20000100800 */
[----:B------:R-:W-:-:S02]  /*f7e0*/  ISETP.LT.OR P5, PT, R2, R237, P2 ;  /* 0x000000ed0200720c */ /* 0x000fc400017a1670 */
[----:B-1----:R-:W-:Y:S02]  /*f7f0*/  P2R R4, PR, RZ, 0x2 ;  /* 0x00000002ff047803 */ /* 0x002fe40000000000 */
[----:B------:R-:W-:Y:S02]  /*f800*/  ISETP.GE.AND P1, PT, R2, R240, PT ;  /* 0x000000f00200720c */ /* 0x000fe40003f26270 */
[----:B------:R-:W-:Y:S01]  /*f810*/  ISETP.NE.AND P3, PT, R4, RZ, PT ;  /* 0x000000ff0400720c */ /* 0x000fe20003f65270 */
[----:B------:R-:W-:Y:S01]  /*f820*/  FMUL.FTZ R4, R105, c[0x0][0x2ec] ;  /* 0x0000bb0069047a20 */ /* 0x000fe20000410000 */
[C---:B------:R-:W-:Y:S02]  /*f830*/  ISETP.LT.OR P1, PT, R2.reuse, R236, P1 ;  /* 0x000000ec0200720c */ /* 0x040fe40000f21670 */
[----:B------:R-:W-:Y:S01]  /*f840*/  ISETP.LT.OR P4, PT, R2, R235, P0 ;  /* 0x000000eb0200720c */ /* 0x000fe20000781670 */
[----:B------:R1:W-:Y:S01]  /*f850*/  MUFU.TANH R31, R4 ;  /* 0x00000004001f7308 */ /* 0x0003e20000002400 */
[----:B------:R-:W-:Y:S01]  /*f860*/  ISETP.NE.AND P2, PT, R3, RZ, PT ;  /* 0x000000ff0300720c */ /* 0x000fe20003f45270 */
[----:B---3--:R-:W-:Y:S01]  /*f870*/  FMUL.FTZ R5, R106, c[0x0][0x2ec] ;  /* 0x0000bb006a057a20 */ /* 0x008fe20000410000 */
[----:B------:R-:W-:-:S02]  /*f880*/  IADD3 R2, R0, 0x29, RZ ;  /* 0x0000002900027810 */ /* 0x000fc40007ffe0ff */
[----:B------:R-:W-:Y:S02]  /*f890*/  FSEL R208, R87, -INF , !P3 ;  /* 0xff80000057d07808 */ /* 0x000fe40005800000 */
[----:B------:R-:W-:Y:S01]  /*f8a0*/  P2R R3, PR, RZ, 0x2 ;  /* 0x00000002ff037803 */ /* 0x000fe20000000000 */
[----:B------:R3:W3:Y:S01]  /*f8b0*/  MUFU.TANH R10, R5 ;  /* 0x00000005000a7308 */ /* 0x0006e20000002400 */
[C---:B------:R-:W-:Y:S02]  /*f8c0*/  ISETP.GE.AND P3, PT, R2.reuse, R242, PT ;  /* 0x000000f20200720c */ /* 0x040fe40003f66270 */
[----:B------:R-:W-:Y:S02]  /*f8d0*/  FSEL R56, R77, -INF , !P2 ;  /* 0xff8000004d387808 */ /* 0x000fe40005000000 */
[----:B------:R-:W-:Y:S01]  /*f8e0*/  ISETP.GE.AND P2, PT, R2, R241, PT ;  /* 0x000000f10200720c */ /* 0x000fe20003f46270 */
[----:B--2---:R-:W-:Y:S01]  /*f8f0*/  FMUL.FTZ R6, R202, c[0x0][0x2ec] ;  /* 0x0000bb00ca067a20 */ /* 0x004fe20000410000 */
[C---:B------:R-:W-:Y:S01]  /*f900*/  ISETP.GE.AND P1, PT, R2.reuse, R240, PT ;  /* 0x000000f00200720c */ /* 0x040fe20003f26270 */
[----:B-1----:R-:W-:Y:S01]  /*f910*/  FMUL.FTZ R4, R107, c[0x0][0x2ec] ;  /* 0x0000bb006b047a20 */ /* 0x002fe20000410000 */
[----:B------:R-:W-:-:S02]  /*f920*/  ISETP.GE.AND P0, PT, R2, R239, PT ;  /* 0x000000ef0200720c */ /* 0x000fc40003f06270 */
[----:B------:R-:W-:Y:S02]  /*f930*/  FSEL R115, R63, -INF , !P6 ;  /* 0xff8000003f737808 */ /* 0x000fe40007000000 */
[----:B------:R-:W-:Y:S02]  /*f940*/  FSEL R102, R20, -INF , !P5 ;  /* 0xff80000014667808 */ /* 0x000fe40006800000 */
[----:B------:R-:W-:Y:S01]  /*f950*/  ISETP.LT.OR P6, PT, R2, R238, P3 ;  /* 0x000000ee0200720c */ /* 0x000fe20001fc1670 */
[----:B------:R1:W-:Y:S01]  /*f960*/  MUFU.TANH R20, R4 ;  /* 0x0000000400147308 */ /* 0x0003e20000002400 */
[----:B------:R-:W-:Y:S01]  /*f970*/  ISETP.NE.AND P3, PT, R3, RZ, PT ;  /* 0x000000ff0300720c */ /* 0x000fe20003f65270 */
[----:B---3--:R-:W-:Y:S01]  /*f980*/  FMUL.FTZ R5, R108, c[0x0][0x2ec] ;  /* 0x0000bb006c057a20 */ /* 0x008fe20000410000 */
[C---:B------:R-:W-:Y:S02]  /*f990*/  ISETP.LT.OR P5, PT, R2.reuse, R237, P2 ;  /* 0x000000ed0200720c */ /* 0x040fe400017a1670 */
[----:B------:R-:W-:-:S02]  /*f9a0*/  ISETP.LT.OR P1, PT, R2, R236, P1 ;  /* 0x000000ec0200720c */ /* 0x000fc40000f21670 */
[----:B------:R-:W-:Y:S01]  /*f9b0*/  ISETP.LT.OR P0, PT, R2, R235, P0 ;  /* 0x000000eb0200720c */ /* 0x000fe20000701670 */
[----:B------:R2:W3:Y:S01]  /*f9c0*/  MUFU.TANH R16, R5 ;  /* 0x0000000500107308 */ /* 0x0004e20000002400 */
[----:B------:R-:W-:Y:S02]  /*f9d0*/  IADD3 R2, R0, 0x30, RZ ;  /* 0x0000003000027810 */ /* 0x000fe40007ffe0ff */
[----:B------:R-:W-:Y:S02]  /*f9e0*/  FSEL R77, R32, -INF , !P3 ;  /* 0xff800000204d7808 */ /* 0x000fe40005800000 */
[----:B------:R-:W-:Y:S02]  /*f9f0*/  P2R R3, PR, RZ, 0x1 ;  /* 0x00000001ff037803 */ /* 0x000fe40000000000 */
[----:B------:R-:W-:Y:S02]  /*fa00*/  ISETP.GE.AND P3, PT, R2, R242, PT ;  /* 0x000000f20200720c */ /* 0x000fe40003f66270 */
[----:B-1----:R-:W-:-:S02]  /*fa10*/  P2R R4, PR, RZ, 0x2 ;  /* 0x00000002ff047803 */ /* 0x002fc40000000000 */
[C---:B------:R-:W-:Y:S02]  /*fa20*/  ISETP.GE.AND P2, PT, R2.reuse, R241, PT ;  /* 0x000000f10200720c */ /* 0x040fe40003f46270 */
[C---:B------:R-:W-:Y:S02]  /*fa30*/  ISETP.GE.AND P1, PT, R2.reuse, R240, PT ;  /* 0x000000f00200720c */ /* 0x040fe40003f26270 */
[----:B------:R-:W-:Y:S01]  /*fa40*/  ISETP.GE.AND P0, PT, R2, R239, PT ;  /* 0x000000ef0200720c */ /* 0x000fe20003f06270 */
[----:B--2---:R-:W-:Y:S01]  /*fa50*/  FMUL.FTZ R5, R109, c[0x0][0x2ec] ;  /* 0x0000bb006d057a20 */ /* 0x004fe20000410000 */
[----:B------:R-:W-:Y:S02]  /*fa60*/  FSEL R114, R123, -INF , !P6 ;  /* 0xff8000007b727808 */ /* 0x000fe40007000000 */
[----:B------:R-:W-:Y:S01]  /*fa70*/  FSEL R100, R11, -INF , !P4 ;  /* 0xff8000000b647808 */ /* 0x000fe20006000000 */
[----:B------:R1:W-:Y:S01]  /*fa80*/  MUFU.TANH R32, R5 ;  /* 0x0000000500207308 */ /* 0x0003e20000002400 */
[----:B------:R-:W-:-:S02]  /*fa90*/  FSEL R78, R76, -INF , !P5 ;  /* 0xff8000004c4e7808 */ /* 0x000fc40006800000 */
[----:B------:R-:W-:Y:S02]  /*faa0*/  ISETP.LT.OR P6, PT, R2, R238, P3 ;  /* 0x000000ee0200720c */ /* 0x000fe40001fc1670 */
[----:B------:R-:W-:Y:S01]  /*fab0*/  ISETP.NE.AND P3, PT, R4, RZ, PT ;  /* 0x000000ff0400720c */ /* 0x000fe20003f65270 */
[----:B------:R-:W-:Y:S01]  /*fac0*/  FMUL.FTZ R4, R110, c[0x0][0x2ec] ;  /* 0x0000bb006e047a20 */ /* 0x000fe20000410000 */
[C---:B------:R-:W-:Y:S02]  /*fad0*/  ISETP.LT.OR P5, PT, R2.reuse, R237, P2 ;  /* 0x000000ed0200720c */ /* 0x040fe400017a1670 */
[C---:B------:R-:W-:Y:S01]  /*fae0*/  ISETP.LT.OR P1, PT, R2.reuse, R236, P1 ;  /* 0x000000ec0200720c */ /* 0x040fe20000f21670 */
[----:B------:R2:W2:Y:S01]  /*faf0*/  MUFU.TANH R11, R4 ;  /* 0x00000004000b7308 */ /* 0x0004a20000002400 */
[----:B------:R-:W-:Y:S02]  /*fb00*/  ISETP.LT.OR P4, PT, R2, R235, P0 ;  /* 0x000000eb0200720c */ /* 0x000fe40000781670 */
[----:B------:R-:W-:-:S02]  /*fb10*/  IADD3 R2, R0, 0x31, RZ ;  /* 0x0000003100027810 */ /* 0x000fc40007ffe0ff */
[----:B------:R-:W-:Y:S02]  /*fb20*/  ISETP.NE.AND P2, PT, R3, RZ, PT ;  /* 0x000000ff0300720c */ /* 0x000fe40003f45270 */
[----:B-1----:R-:W-:Y:S02]  /*fb30*/  FSEL R5, R122, -INF , !P3 ;  /* 0xff8000007a057808 */ /* 0x002fe40005800000 */
[C---:B------:R-:W-:Y:S02]  /*fb40*/  ISETP.GE.AND P3, PT, R2.reuse, R242, PT ;  /* 0x000000f20200720c */ /* 0x040fe40003f66270 */
[----:B------:R-:W-:Y:S01]  /*fb50*/  P2R R3, PR, RZ, 0x2 ;  /* 0x00000002ff037803 */ /* 0x000fe20000000000 */
[----:B------:R1:W-:Y:S01]  /*fb60*/  STL [R1+0x28], R5 ;  /* 0x0000280501007387 */ /* 0x0003e20000100800 */
[----:B------:R-:W-:Y:S02]  /*fb70*/  FSEL R55, R29, -INF , !P2 ;  /* 0xff8000001d377808 */ /* 0x000fe40005000000 */
[C---:B------:R-:W-:Y:S01]  /*fb80*/  ISETP.GE.AND P2, PT, R2.reuse, R241, PT ;  /* 0x000000f10200720c */ /* 0x040fe20003f46270 */
[----:B--2---:R-:W-:Y:S01]  /*fb90*/  FMUL.FTZ R4, R111, c[0x0][0x2ec] ;  /* 0x0000bb006f047a20 */ /* 0x004fe20000410000 */
[----:B------:R-:W-:-:S02]  /*fba0*/  ISETP.GE.AND P1, PT, R2, R240, PT ;  /* 0x000000f00200720c */ /* 0x000fc40003f26270 */
[----:B------:R-:W-:Y:S02]  /*fbb0*/  ISETP.GE.AND P0, PT, R2, R239, PT ;  /* 0x000000ef0200720c */ /* 0x000fe40003f06270 */
[----:B------:R-:W-:Y:S02]  /*fbc0*/  FSEL R211, R28, -INF , !P6 ;  /* 0xff8000001cd37808 */ /* 0x000fe40007000000 */
[----:B------:R-:W-:Y:S01]  /*fbd0*/  ISETP.LT.OR P6, PT, R2, R238, P3 ;  /* 0x000000ee0200720c */ /* 0x000fe20001fc1670 */
[----:B------:R2:W-:Y:S01]  /*fbe0*/  MUFU.TANH R28, R4 ;  /* 0x00000004001c7308 */ /* 0x0005e20000002400 */
[----:B------:R-:W-:Y:S02]  /*fbf0*/  FSEL R76, R18, -INF , !P5 ;  /* 0xff800000124c7808 */ /* 0x000fe40006800000 */
[----:B------:R-:W-:Y:S01]  /*fc00*/  ISETP.NE.AND P3, PT, R3, RZ, PT ;  /* 0x000000ff0300720c */ /* 0x000fe20003f65270 */
[----:B------:R-:W-:Y:S01]  /*fc10*/  FMUL.FTZ R3, R116, c[0x0][0x2ec] ;  /* 0x0000bb0074037a20 */ /* 0x000fe20000410000 */
[----:B------:R-:W-:-:S02]  /*fc20*/  ISETP.LT.OR P5, PT, R2, R237, P2 ;  /* 0x000000ed0200720c */ /* 0x000fc400017a1670 */
[C---:B------:R-:W-:Y:S01]  /*fc30*/  ISETP.LT.OR P1, PT, R2.reuse, R236, P1 ;  /* 0x000000ec0200720c */ /* 0x040fe20000f21670 */
[----:B------:R3:W3:Y:S01]  /*fc40*/  MUFU.TANH R18, R3 ;  /* 0x0000000300127308 */ /* 0x0006e20000002400 */
[----:B------:R-:W-:Y:S02]  /*fc50*/  ISETP.LT.OR P0, PT, R2, R235, P0 ;  /* 0x000000eb0200720c */ /* 0x000fe40000701670 */
[----:B------:R-:W-:Y:S01]  /*fc60*/  IADD3 R2, R0, 0x38, RZ ;  /* 0x0000003800027810 */ /* 0x000fe20007ffe0ff */
[----:B-1----:R-:W-:Y:S01]  /*fc70*/  FMUL.FTZ R5, R117, c[0x0][0x2ec] ;  /* 0x0000bb0075057a20 */ /* 0x002fe20000410000 */
[----:B------:R-:W-:Y:S02]  /*fc80*/  FSEL R116, R19, -INF , !P3 ;  /* 0xff80000013747808 */ /* 0x000fe40005800000 */
[----:B--2---:R-:W-:Y:S01]  /*fc90*/  P2R R4, PR, RZ, 0x2 ;  /* 0x00000002ff047803 */ /* 0x004fe20000000000 */
[----:B------:R1:W-:Y:S01]  /*fca0*/  MUFU.TANH R29, R5 ;  /* 0x00000005001d7308 */ /* 0x0003e20000002400 */
[----:B------:R-:W-:-:S02]  /*fcb0*/  ISETP.GE.AND P3, PT, R2, R242, PT ;  /* 0x000000f20200720c */ /* 0x000fc40003f66270 */
[C---:B------:R-:W-:Y:S02]  /*fcc0*/  ISETP.GE.AND P2, PT, R2.reuse, R241, PT ;  /* 0x000000f10200720c */ /* 0x040fe40003f46270 */
[C---:B------:R-:W-:Y:S02]  /*fcd0*/  ISETP.GE.AND P1, PT, R2.reuse, R240, PT ;  /* 0x000000f00200720c */ /* 0x040fe40003f26270 */
[----:B---3--:R-:W-:Y:S02]  /*fce0*/  P2R R3, PR, RZ, 0x1 ;  /* 0x00000001ff037803 */ /* 0x008fe40000000000 */
[----:B------:R-:W-:Y:S02]  /*fcf0*/  ISETP.GE.AND P0, PT, R2, R239, PT ;  /* 0x000000ef0200720c */ /* 0x000fe40003f06270 */
[----:B------:R-:W-:Y:S02]  /*fd00*/  FSEL R207, R126, -INF , !P6 ;  /* 0xff8000007ecf7808 */ /* 0x000fe40007000000 */
[----:B------:R-:W-:-:S02]  /*fd10*/  FSEL R252, R124, -INF , !P5 ;  /* 0xff8000007cfc7808 */ /* 0x000fc40006800000 */
[----:B------:R-:W-:Y:S02]  /*fd20*/  ISETP.LT.OR P6, PT, R2, R238, P3 ;  /* 0x000000ee0200720c */ /* 0x000fe40001fc1670 */
[----:B-1----:R-:W-:Y:S02]  /*fd30*/  FSEL R5, R9, -INF , !P4 ;  /* 0xff80000009057808 */ /* 0x002fe40006000000 */
[----:B------:R-:W-:Y:S01]  /*fd40*/  ISETP.NE.AND P3, PT, R4, RZ, PT ;  /* 0x000000ff0400720c */ /* 0x000fe20003f65270 */
[----:B------:R-:W-:Y:S01]  /*fd50*/  FMUL.FTZ R4, R119, c[0x0][0x2ec] ;  /* 0x0000bb0077047a20 */ /* 0x000fe20000410000 */
[C---:B------:R-:W-:Y:S01]  /*fd60*/  ISETP.LT.OR P5, PT, R2.reuse, R237, P2 ;  /* 0x000000ed0200720c */ /* 0x040fe200017a1670 */
[----:B------:R1:W-:Y:S01]  /*fd70*/  STL [R1+0x98], R5 ;  /* 0x0000980501007387 */ /* 0x0003e20000100800 */
[C---:B------:R-:W-:Y:S01]  /*fd80*/  ISETP.LT.OR P1, PT, R2.reuse, R236, P1 ;  /* 0x000000ec0200720c */ /* 0x040fe20000f21670 */
[----:B------:R2:W-:Y:S01]  /*fd90*/  MUFU.TANH R19, R4 ;  /* 0x0000000400137308 */ /* 0x0005e20000002400 */
[----:B------:R-:W-:-:S02]  /*fda0*/  ISETP.LT.OR P4, PT, R2, R235, P0 ;  /* 0x000000eb0200720c */ /* 0x000fc40000781670 */
[----:B------:R-:W-:Y:S02]  /*fdb0*/  IADD3 R2, R0, 0x39, RZ ;  /* 0x0000003900027810 */ /* 0x000fe40007ffe0ff */
[----:B------:R-:W-:Y:S02]  /*fdc0*/  ISETP.NE.AND P2, PT, R3, RZ, PT ;  /* 0x000000ff0300720c */ /* 0x000fe40003f45270 */
[----:B------:R-:W-:Y:S02]  /*fdd0*/  FSEL R126, R125, -INF , !P3 ;  /* 0xff8000007d7e7808 */ /* 0x000fe40005800000 */
[----:B------:R-:W-:Y:S02]  /*fde0*/  ISETP.GE.AND P3, PT, R2, R242, PT ;  /* 0x000000f20200720c */ /* 0x000fe40003f66270 */
[----:B------:R-:W-:Y:S02]  /*fdf0*/  P2R R3, PR, RZ, 0x2 ;  /* 0x00000002ff037803 */ /* 0x000fe40000000000 */
[----:B------:R-:W-:-:S02]  /*fe00*/  FSEL R103, R27, -INF , !P2 ;  /* 0xff8000001b677808 */ /* 0x000fc40005000000 */
[----:B------:R-:W-:Y:S01]  /*fe10*/  ISETP.GE.AND P2, PT, R2, R241, PT ;  /* 0x000000f10200720c */ /* 0x000fe20003f46270 */
[----:B--2---:R-:W-:Y:S01]  /*fe20*/  FMUL.FTZ R4, R200, c[0x0][0x2ec] ;  /* 0x0000bb00c8047a20 */ /* 0x004fe20000410000 */
[C---:B------:R-:W-:Y:S02]  /*fe30*/  ISETP.GE.AND P1, PT, R2.reuse, R240, PT ;  /* 0x000000f00200720c */ /* 0x040fe40003f26270 */
[C---:B------:R-:W-:Y:S02]  /*fe40*/  ISETP.GE.AND P0, PT, R2.reuse, R239, PT ;  /* 0x000000ef0200720c */ /* 0x040fe40003f06270 */
[----:B------:R-:W-:Y:S02]  /*fe50*/  FSEL R131, R17, -INF , !P6 ;  /* 0xff80000011837808 */ /* 0x000fe40007000000 */
[----:B------:R-:W-:Y:S01]  /*fe60*/  ISETP.LT.OR P6, PT, R2, R238, P3 ;  /* 0x000000ee0200720c */ /* 0x000fe20001fc1670 */
[----:B------:R2:W-:Y:S01]  /*fe70*/  MUFU.TANH R17, R4 ;  /* 0x0000000400117308 */ /* 0x0005e20000002400 */
[----:B----4-:R-:W-:Y:S01]  /*fe80*/  FSEL R210, R8, -INF , !P5 ;  /* 0xff80000008d27808 */ /* 0x010fe20006800000 */
[----:B-1----:R-:W-:Y:S01]  /*fe90*/  FMUL.FTZ R5, R118, c[0x0][0x2ec] ;  /* 0x0000bb0076057a20 */ /* 0x002fe20000410000 */
[----:B------:R-:W-:Y:S01]  /*fea0*/  ISETP.NE.AND P3, PT, R3, RZ, PT ;  /* 0x000000ff0300720c */ /* 0x000fe20003f65270 */
[----:B------:R-:W-:Y:S01]  /*feb0*/  FMUL.FTZ R3, R201, c[0x0][0x2ec] ;  /* 0x0000bb00c9037a20 */ /* 0x000fe20000410000 */
[----:B------:R-:W-:-:S02]  /*fec0*/  ISETP.LT.OR P5, PT, R2, R237, P2 ;  /* 0x000000ed0200720c */ /* 0x000fc400017a1670 */
[C---:B------:R-:W-:Y:S01]  /*fed0*/  ISETP.LT.OR P1, PT, R2.reuse, R236, P1 ;  /* 0x000000ec0200720c */ /* 0x040fe20000f21670 */
[----:B------:R1:W-:Y:S01]  /*fee0*/  MUFU.TANH R27, R3 ;  /* 0x00000003001b7308 */ /* 0x0003e20000002400 */
[----:B------:R-:W-:Y:S02]  /*fef0*/  ISETP.LT.OR P0, PT, R2, R235, P0 ;  /* 0x000000eb0200720c */ /* 0x000fe40000701670 */
[----:B------:R-:W-:Y:S02]  /*ff00*/  IADD3 R2, R0, 0x40, RZ ;  /* 0x0000004000027810 */ /* 0x000fe40007ffe0ff */
[----:B------:R-:W-:Y:S02]  /*ff10*/  FSEL R117, R24, -INF , !P3 ;  /* 0xff80000018757808 */ /* 0x000fe40005800000 */
[----:B------:R-:W-:Y:S01]  /*ff20*/  ISETP.GE.AND P3, PT, R2, R242, PT ;  /* 0x000000f20200720c */ /* 0x000fe20003f66270 */
[----:B------:R3:W4:Y:S01]  /*ff30*/  MUFU.TANH R9, R5 ;  /* 0x0000000500097308 */ /* 0x0007220000002400 */
[----:B--2---:R-:W-:-:S02]  /*ff40*/  P2R R4, PR, RZ, 0x2 ;  /* 0x00000002ff047803 */ /* 0x004fc40000000000 */
[C---:B------:R-:W-:Y:S02]  /*ff50*/  ISETP.GE.AND P2, PT, R2.reuse, R241, PT ;  /* 0x000000f10200720c */ /* 0x040fe40003f46270 */
[C---:B------:R-:W-:Y:S02]  /*ff60*/  ISETP.GE.AND P1, PT, R2.reuse, R240, PT ;  /* 0x000000f00200720c */ /* 0x040fe40003f26270 */
[----:B------:R-:W-:Y:S01]  /*ff70*/  FSEL R124, R75, -INF , !P6 ;  /* 0xff8000004b7c7808 */ /* 0x000fe20007000000 */
[----:B------:R-:W2:Y:S01]  /*ff80*/  MUFU.TANH R8, R6 ;  /* 0x0000000600087308 */ /* 0x000ea20000002400 */
[----:B-1----:R-:W-:Y:S02]  /*ff90*/  P2R R3, PR, RZ, 0x1 ;  /* 0x00000001ff037803 */ /* 0x002fe40000000000 */
[----:B------:R-:W-:Y:S02]  /*ffa0*/  ISETP.GE.AND P0, PT, R2, R239, PT ;  /* 0x000000ef0200720c */ /* 0x000fe40003f06270 */
[----:B------:R-:W-:-:S02]  /*ffb0*/  FSEL R118, R14, -INF , !P4 ;  /* 0xff8000000e767808 */ /* 0x000fc40006000000 */
[----:B------:R-:W-:Y:S01]  /*ffc0*/  FSEL R206, R54, -INF , !P5 ;  /* 0xff80000036ce7808 */ /* 0x000fe20006800000 */
[----:B---3--:R-:W-:Y:S01]  /*ffd0*/  FMUL.FTZ R5, R203, c[0x0][0x2ec] ;  /* 0x0000bb00cb057a20 */ /* 0x008fe20000410000 */
[----:B------:R-:W-:Y:S02]  /*ffe0*/  ISETP.LT.OR P6, PT, R2, R238, P3 ;  /* 0x000000ee0200720c */ /* 0x000fe40001fc1670 */
[----:B------:R-:W-:Y:S01]  /*fff0*/  ISETP.NE.AND P3, PT, R4, RZ, PT ;  /* 0x000000ff0400720c */ /* 0x000fe20003f65270 */
[----:B------:R-:W-:Y:S01]  /*10000*/  FMUL.FTZ R4, R248, c[0x0][0x2ec] ;  /* 0x0000bb00f8047a20 */ /* 0x000fe20000410000 */
[C---:B------:R-:W-:Y:S01]  /*10010*/  ISETP.LT.OR P5, PT, R2.reuse, R237, P2 ;  /* 0x000000ed0200720c */ /* 0x040fe200017a1670 */
[----:B------:R1:W-:Y:S01]  /*10020*/  MUFU.TANH R24, R5 ;  /* 0x0000000500187308 */ /* 0x0003e20000002400 */
[C---:B------:R-:W-:Y:S02]  /*10030*/  ISETP.LT.OR P1, PT, R2.reuse, R236, P1 ;  /* 0x000000ec0200720c */ /* 0x040fe40000f21670 */
[----:B------:R-:W-:-:S02]  /*10040*/  ISETP.LT.OR P4, PT, R2, R235, P0 ;  /* 0x000000eb0200720c */ /* 0x000fc40000781670 */
[----:B------:R-:W-:Y:S02]  /*10050*/  ISETP.NE.AND P2, PT, R3, RZ, PT ;  /* 0x000000ff0300720c */ /* 0x000fe40003f45270 */
[----:B------:R-:W-:Y:S01]  /*10060*/  IADD3 R2, R0, 0x41, RZ ;  /* 0x0000004100027810 */ /* 0x000fe20007ffe0ff */
[----:B------:R3:W2:Y:S01]  /*10070*/  MUFU.TANH R14, R4 ;  /* 0x00000004000e7308 */ /* 0x0006a20000002400 */
[----:B------:R-:W-:Y:S02]  /*10080*/  FSEL R209, R53, -INF , !P3 ;  /* 0xff80000035d17808 */ /* 0x000fe40005800000 */
[----:B------:R-:W-:Y:S02]  /*10090*/  P2R R3, PR, RZ, 0x2 ;  /* 0x00000002ff037803 */ /* 0x000fe40000000000 */
[C---:B------:R-:W-:Y:S02]  /*100a0*/  ISETP.GE.AND P3, PT, R2.reuse, R242, PT ;  /* 0x000000f20200720c */ /* 0x040fe40003f66270 */
[----:B------:R-:W-:Y:S01]  /*100b0*/  FSEL R61, R35, -INF , !P2 ;  /* 0xff800000233d7808 */ /* 0x000fe20005000000 */
[----:B-1----:R-:W-:Y:S01]  /*100c0*/  FMUL.FTZ R5, R251, c[0x0][0x2ec] ;  /* 0x0000bb00fb057a20 */ /* 0x002fe20000410000 */
[----:B------:R-:W-:-:S02]  /*100d0*/  ISETP.GE.AND P2, PT, R2, R241, PT ;  /* 0x000000f10200720c */ /* 0x000fc40003f46270 */
[C---:B------:R-:W-:Y:S02]  /*100e0*/  ISETP.GE.AND P1, PT, R2.reuse, R240, PT ;  /* 0x000000f00200720c */ /* 0x040fe40003f26270 */
[C---:B------:R-:W-:Y:S02]  /*100f0*/  ISETP.GE.AND P0, PT, R2.reuse, R239, PT ;  /* 0x000000ef0200720c */ /* 0x040fe40003f06270 */
[----:B------:R-:W-:Y:S01]  /*10100*/  FSEL R123, R25, -INF , !P6 ;  /* 0xff800000197b7808 */ /* 0x000fe20007000000 */
[----:B---3--:R-:W-:Y:S01]  /*10110*/  FMUL.FTZ R4, R249, c[0x0][0x2ec] ;  /* 0x0000bb00f9047a20 */ /* 0x008fe20000410000 */
[----:B------:R-:W-:Y:S02]  /*10120*/  FSEL R130, R7, -INF , !P5 ;  /* 0xff80000007827808 */ /* 0x000fe40006800000 */
[----:B------:R-:W-:Y:S01]  /*10130*/  ISETP.LT.OR P6, PT, R2, R238, P3 ;  /* 0x000000ee0200720c */ /* 0x000fe20001fc1670 */
[----:B------:R1:W-:Y:S01]  /*10140*/  MUFU.TANH R25, R4 ;  /* 0x0000000400197308 */ /* 0x0003e20000002400 */
[----:B------:R-:W-:Y:S01]  /*10150*/  ISETP.NE.AND P3, PT, R3, RZ, PT ;  /* 0x000000ff0300720c */ /* 0x000fe20003f65270 */
[----:B------:R-:W-:Y:S01]  /*10160*/  FMUL.FTZ R3, R250, c[0x0][0x2ec] ;  /* 0x0000bb00fa037a20 */ /* 0x000fe20000410000 */
[----:B------:R-:W-:-:S02]  /*10170*/  ISETP.LT.OR P5, PT, R2, R237, P2 ;  /* 0x000000ed0200720c */ /* 0x000fc400017a1670 */
[C---:B------:R-:W-:Y:S02]  /*10180*/  ISETP.LT.OR P1, PT, R2.reuse, R236, P1 ;  /* 0x000000ec0200720c */ /* 0x040fe40000f21670 */
[----:B------:R-:W-:Y:S01]  /*10190*/  ISETP.LT.OR P0, PT, R2, R235, P0 ;  /* 0x000000eb0200720c */ /* 0x000fe20000701670 */
[----:B------:R3:W2:Y:S01]  /*101a0*/  MUFU.TANH R7, R3 ;  /* 0x0000000300077308 */ /* 0x0006a20000002400 */
[----:B------:R-:W-:Y:S02]  /*101b0*/  IADD3 R2, R0, 0x48, RZ ;  /* 0x0000004800027810 */ /* 0x000fe40007ffe0ff */
[----:B------:R-:W-:Y:S02]  /*101c0*/  FSEL R205, R23, -INF , !P3 ;  /* 0xff80000017cd7808 */ /* 0x000fe40005800000 */
[C---:B------:R-:W-:Y:S02]  /*101d0*/  ISETP.GE.AND P3, PT, R2.reuse, R242, PT ;  /* 0x000000f20200720c */ /* 0x040fe40003f66270 */
[----:B------:R-:W-:Y:S01]  /*101e0*/  ISETP.GE.AND P2, PT, R2, R241, PT ;  /* 0x000000f10200720c */ /* 0x000fe20003f46270 */
[----:B------:R2:W2:Y:S01]  /*101f0*/  MUFU.TANH R23, R5 ;  /* 0x0000000500177308 */ /* 0x0004a20000002400 */
[----:B-1----:R-:W-:-:S02]  /*10200*/  P2R R4, PR, RZ, 0x2 ;  /* 0x00000002ff047803 */ /* 0x002fc40000000000 */
[----:B------:R-:W-:Y:S02]  /*10210*/  ISETP.GE.AND P1, PT, R2, R240, PT ;  /* 0x000000f00200720c */ /* 0x000fe40003f26270 */
[----:B------:R-:W-:Y:S02]  /*10220*/  FSEL R113, R36, -INF , !P6 ;  /* 0xff80000024717808 */ /* 0x000fe40007000000 */
[C---:B------:R-:W-:Y:S02]  /*10230*/  ISETP.LT.OR P6, PT, R2.reuse, R238, P3 ;  /* 0x000000ee0200720c */ /* 0x040fe40001fc1670 */
[----:B---3--:R-:W-:Y:S02]  /*10240*/  P2R R3, PR, RZ, 0x1 ;  /* 0x00000001ff037803 */ /* 0x008fe40000000000 */
[----:B------:R-:W-:Y:S02]  /*10250*/  ISETP.GE.AND P0, PT, R2, R239, PT ;  /* 0x000000ef0200720c */ /* 0x000fe40003f06270 */
[----:B------:R-:W-:-:S02]  /*10260*/  FSEL R63, R13, -INF , !P4 ;  /* 0xff8000000d3f7808 */ /* 0x000fc40006000000 */
[----:B------:R-:W-:Y:S01]  /*10270*/  FSEL R129, R34, -INF , !P5 ;  /* 0xff80000022817808 */ /* 0x000fe20006800000 */
[----:B--2---:R-:W-:Y:S01]  /*10280*/  FMUL.FTZ R5, R247, c[0x0][0x2ec] ;  /* 0x0000bb00f7057a20 */ /* 0x004fe20000410000 */
[----:B------:R-:W-:Y:S01]  /*10290*/  ISETP.NE.AND P3, PT, R4, RZ, PT ;  /* 0x000000ff0400720c */ /* 0x000fe20003f65270 */
[----:B------:R-:W-:Y:S01]  /*102a0*/  FMUL.FTZ R4, R244, c[0x0][0x2ec] ;  /* 0x0000bb00f4047a20 */ /* 0x000fe20000410000 */
[C---:B------:R-:W-:Y:S02]  /*102b0*/  ISETP.LT.OR P5, PT, R2.reuse, R237, P2 ;  /* 0x000000ed0200720c */ /* 0x040fe400017a1670 */
[C---:B------:R-:W-:Y:S01]  /*102c0*/  ISETP.LT.OR P1, PT, R2.reuse, R236, P1 ;  /* 0x000000ec0200720c */ /* 0x040fe20000f21670 */
[----:B------:R1:W2:Y:S01]  /*102d0*/  MUFU.TANH R13, R4 ;  /* 0x00000004000d7308 */ /* 0x0002a20000002400 */
[----:B------:R-:W-:Y:S02]  /*102e0*/  ISETP.LT.OR P4, PT, R2, R235, P0 ;  /* 0x000000eb0200720c */ /* 0x000fe40000781670 */
[----:B------:R-:W-:-:S02]  /*102f0*/  ISETP.NE.AND P2, PT, R3, RZ, PT ;  /* 0x000000ff0300720c */ /* 0x000fc40003f45270 */
[----:B------:R-:W-:Y:S02]  /*10300*/  IADD3 R2, R0, 0x49, RZ ;  /* 0x0000004900027810 */ /* 0x000fe40007ffe0ff */
[----:B------:R-:W-:Y:S02]  /*10310*/  FSEL R204, R26, -INF , !P3 ;  /* 0xff8000001acc7808 */ /* 0x000fe40005800000 */
[----:B------:R-:W-:Y:S02]  /*10320*/  P2R R3, PR, RZ, 0x2 ;  /* 0x00000002ff037803 */ /* 0x000fe40000000000 */
[----:B------:R-:W-:Y:S02]  /*10330*/  ISETP.GE.AND P3, PT, R2, R242, PT ;  /* 0x000000f20200720c */ /* 0x000fe40003f66270 */
[----:B------:R-:W-:Y:S02]  /*10340*/  FSEL R119, R22, -INF , !P2 ;  /* 0xff80000016777808 */ /* 0x000fe40005000000 */
[C---:B------:R-:W-:Y:S01]  /*10350*/  ISETP.GE.AND P2, PT, R2.reuse, R241, PT ;  /* 0x000000f10200720c */ /* 0x040fe20003f46270 */
[----:B-1----:R-:W-:Y:S01]  /*10360*/  FMUL.FTZ R4, R245, c[0x0][0x2ec] ;  /* 0x0000bb00f5047a20 */ /* 0x002fe20000410000 */
[C---:B------:R-:W-:Y:S01]  /*10370*/  ISETP.GE.AND P1, PT, R2.reuse, R240, PT ;  /* 0x000000f00200720c */ /* 0x040fe20003f26270 */
[----:B------:R1:W-:Y:S01]  /*10380*/  MUFU.TANH R22, R5 ;  /* 0x0000000500167308 */ /* 0x0003e20000002400 */
[----:B------:R-:W-:-:S02]  /*10390*/  ISETP.GE.AND P0, PT, R2, R239, PT ;  /* 0x000000ef0200720c */ /* 0x000fc40003f06270 */
[----:B------:R-:W-:Y:S02]  /*103a0*/  FSEL R112, R21, -INF , !P6 ;  /* 0xff80000015707808 */ /* 0x000fe40007000000 */
[----:B------:R-:W-:Y:S02]  /*103b0*/  FSEL R128, R12, -INF , !P5 ;  /* 0xff8000000c807808 */ /* 0x000fe40006800000 */
[C---:B------:R-:W-:Y:S01]  /*103c0*/  ISETP.LT.OR P6, PT, R2.reuse, R238, P3 ;  /* 0x000000ee0200720c */ /* 0x040fe20001fc1670 */
[----:B------:R3:W-:Y:S01]  /*103d0*/  MUFU.TANH R26, R4 ;  /* 0x00000004001a7308 */ /* 0x0007e20000002400 */
[----:B------:R-:W-:Y:S02]  /*103e0*/  ISETP.NE.AND P3, PT, R3, RZ, PT ;  /* 0x000000ff0300720c */ /* 0x000fe40003f65270 */
[C---:B------:R-:W-:Y:S02]  /*103f0*/  ISETP.LT.OR P5, PT, R2.reuse, R237, P2 ;  /* 0x000000ed0200720c */ /* 0x040fe400017a1670 */
[----:B------:R-:W-:-:S02]  /*10400*/  ISETP.LT.OR P1, PT, R2, R236, P1 ;  /* 0x000000ec0200720c */ /* 0x000fc40000f21670 */
[----:B------:R-:W-:Y:S01]  /*10410*/  ISETP.LT.OR P0, PT, R2, R235, P0 ;  /* 0x000000eb0200720c */ /* 0x000fe20000701670 */
[----:B-1----:R-:W-:Y:S01]  /*10420*/  FMUL.FTZ R5, R212, c[0x0][0x2ec] ;  /* 0x0000bb00d4057a20 */ /* 0x002fe20000410000 */
[----:B------:R-:W-:Y:S02]  /*10430*/  IADD3 R2, R0, 0x50, RZ ;  /* 0x0000005000027810 */ /* 0x000fe40007ffe0ff */
[----:B------:R-:W-:Y:S02]  /*10440*/  FSEL R134, R15, -INF , !P3 ;  /* 0xff8000000f867808 */ /* 0x000fe40005800000 */
[----:B------:R-:W-:Y:S01]  /*10450*/  P2R R3, PR, RZ, 0x1 ;  /* 0x00000001ff037803 */ /* 0x000fe20000000000 */
[----:B------:R1:W-:Y:S01]  /*10460*/  MUFU.TANH R15, R5 ;  /* 0x00000005000f7308 */ /* 0x0003e20000002400 */
[----:B------:R-:W-:Y:S01]  /*10470*/  ISETP.GE.AND P3, PT, R2, R242, PT ;  /* 0x000000f20200720c */ /* 0x000fe20003f66270 */
[----:B---3--:R-:W-:Y:S01]  /*10480*/  FMUL.FTZ R4, R246, c[0x0][0x2ec] ;  /* 0x0000bb00f6047a20 */ /* 0x008fe20000410000 */
[----:B------:R-:W-:-:S02]  /*10490*/  ISETP.GE.AND P2, PT, R2, R241, PT ;  /* 0x000000f10200720c */ /* 0x000fc40003f46270 */
[----:B------:R-:W-:Y:S02]  /*104a0*/  ISETP.GE.AND P0, PT, R2, R239, PT ;  /* 0x000000ef0200720c */ /* 0x000fe40003f06270 */
[----:B------:R-:W-:Y:S01]  /*104b0*/  FSEL R110, R33, -INF , !P6 ;  /* 0xff800000216e7808 */ /* 0x000fe20007000000 */
[----:B------:R3:W2:Y:S01]  /*104c0*/  MUFU.TANH R6, R4 ;  /* 0x0000000400067308 */ /* 0x0006a20000002400 */
[----:B------:R-:W-:Y:S02]  /*104d0*/  FSEL R67, R10, -INF , !P4 ;  /* 0xff8000000a437808 */ /* 0x000fe40006000000 */
[----:B------:R-:W-:Y:S02]  /*104e0*/  FSEL R125, R30, -INF , !P5 ;  /* 0xff8000001e7d7808 */ /* 0x000fe40006800000 */
[C---:B------:R-:W-:Y:S02]  /*104f0*/  ISETP.LT.OR P6, PT, R2.reuse, R238, P3 ;  /* 0x000000ee0200720c */ /* 0x040fe40001fc1670 */
[----:B------:R-:W-:Y:S01]  /*10500*/  ISETP.LT.OR P5, PT, R2, R237, P2 ;  /* 0x000000ed0200720c */ /* 0x000fe200017a1670 */
[----:B-1----:R-:W-:Y:S01]  /*10510*/  FMUL.FTZ R5, R214, c[0x0][0x2ec] ;  /* 0x0000bb00d6057a20 */ /* 0x002fe20000410000 */
[----:B------:R-:W-:-:S02]  /*10520*/  ISETP.LT.OR P4, PT, R2, R235, P0 ;  /* 0x000000eb0200720c */ /* 0x000fc40000781670 */
[----:B------:R-:W-:Y:S01]  /*10530*/  ISETP.NE.AND P2, PT, R3, RZ, PT ;  /* 0x000000ff0300720c */ /* 0x000fe20003f45270 */
[----:B------:R1:W1:Y:S01]  /*10540*/  MUFU.TANH R10, R5 ;  /* 0x00000005000a7308 */ /* 0x0002620000002400 */
[----:B------:R-:W-:Y:S02]  /*10550*/  FSEL R107, R16, -INF , !P6 ;  /* 0xff800000106b7808 */ /* 0x000fe40007000000 */
[----:B------:R-:W-:Y:S02]  /*10560*/  FSEL R75, R20, -INF , !P2 ;  /* 0xff800000144b7808 */ /* 0x000fe40005000000 */
[----:B---3--:R-:W-:Y:S02]  /*10570*/  P2R R4, PR, RZ, 0x2 ;  /* 0x00000002ff047803 */ /* 0x008fe40000000000 */
[----:B------:R-:W-:Y:S02]  /*10580*/  ISETP.GE.AND P1, PT, R2, R240, PT ;  /* 0x000000f00200720c */ /* 0x000fe40003f26270 */
[----:B------:R-:W-:Y:S01]  /*10590*/  ISETP.NE.AND P3, PT, R4, RZ, PT ;  /* 0x000000ff0400720c */ /* 0x000fe20003f65270 */
[----:B------:R-:W-:Y:S01]  /*105a0*/  FMUL.FTZ R4, R213, c[0x0][0x2ec] ;  /* 0x0000bb00d5047a20 */ /* 0x000fe20000410000 */
[----:B------:R-:W-:-:S02]  /*105b0*/  ISETP.LT.OR P1, PT, R2, R236, P1 ;  /* 0x000000ec0200720c */ /* 0x000fc40000f21670 */
[----:B------:R-:W-:Y:S01]  /*105c0*/  IADD3 R2, R0, 0x51, RZ ;  /* 0x0000005100027810 */ /* 0x000fe20007ffe0ff */
[----:B------:R3:W2:Y:S01]  /*105d0*/  MUFU.TANH R21, R4 ;  /* 0x0000000400157308 */ /* 0x0006a20000002400 */
[----:B------:R-:W-:Y:S01]  /*105e0*/  FSEL R133, R31, -INF , !P3 ;  /* 0xff8000001f857808 */ /* 0x000fe20005800000 */
[----:B-1----:R-:W-:Y:S01]  /*105f0*/  FMUL.FTZ R5, R132, c[0x0][0x2ec] ;  /* 0x0000bb0084057a20 */ /* 0x002fe20000410000 */
[----:B------:R-:W-:Y:S02]  /*10600*/  P2R R3, PR, RZ, 0x2 ;  /* 0x00000002ff037803 */ /* 0x000fe40000000000 */
[C---:B------:R-:W-:Y:S02]  /*10610*/  ISETP.GE.AND P3, PT, R2.reuse, R242, PT ;  /* 0x000000f20200720c */ /* 0x040fe40003f66270 */
[C---:B------:R-:W-:Y:S01]  /*10620*/  ISETP.GE.AND P2, PT, R2.reuse, R241, PT ;  /* 0x000000f10200720c */ /* 0x040fe20003f46270 */
[----:B------:R1:W-:Y:S01]  /*10630*/  MUFU.TANH R12, R5 ;  /* 0x00000005000c7308 */ /* 0x0003e20000002400 */
[----:B------:R-:W-:-:S02]  /*10640*/  ISETP.GE.AND P1, PT, R2, R240, PT ;  /* 0x000000f00200720c */ /* 0x000fc40003f26270 */
[C---:B------:R-:W-:Y:S02]  /*10650*/  ISETP.GE.AND P0, PT, R2.reuse, R239, PT ;  /* 0x000000ef0200720c */ /* 0x040fe40003f06270 */
[----:B------:R-:W-:Y:S02]  /*10660*/  FSEL R111, R11, -INF , !P5 ;  /* 0xff8000000b6f7808 */ /* 0x000fe40006800000 */
[C---:B------:R-:W-:Y:S01]  /*10670*/  ISETP.LT.OR P6, PT, R2.reuse, R238, P3 ;  /* 0x000000ee0200720c */ /* 0x040fe20001fc1670 */
[----:B---3--:R-:W-:Y:S01]  /*10680*/  FMUL.FTZ R4, R215, c[0x0][0x2ec] ;  /* 0x0000bb00d7047a20 */ /* 0x008fe20000410000 */
[----:B------:R-:W-:Y:S02]  /*10690*/  ISETP.NE.AND P3, PT, R3, RZ, PT ;  /* 0x000000ff0300720c */ /* 0x000fe40003f65270 */
[C---:B------:R-:W-:Y:S01]  /*106a0*/  ISETP.LT.OR P5, PT, R2.reuse, R237, P2 ;  /* 0x000000ed0200720c */ /* 0x040fe200017a1670 */
[----:B------:R3:W2:Y:S01]  /*106b0*/  MUFU.TANH R16, R4 ;  /* 0x0000000400107308 */ /* 0x0006a20000002400 */
[----:B------:R-:W-:-:S02]  /*106c0*/  ISETP.LT.OR P1, PT, R2, R236, P1 ;  /* 0x000000ec0200720c */ /* 0x000fc40000f21670 */
[----:B------:R-:W-:Y:S01]  /*106d0*/  ISETP.LT.OR P0, PT, R2, R235, P0 ;  /* 0x000000eb0200720c */ /* 0x000fe20000701670 */
[----:B-1----:R-:W-:Y:S01]  /*106e0*/  FMUL.FTZ R5, R92, c[0x0][0x2ec] ;  /* 0x0000bb005c057a20 */ /* 0x002fe20000410000 */
[----:B------:R-:W-:Y:S02]  /*106f0*/  IADD3 R2, R0, 0x58, RZ ;  /* 0x0000005800027810 */ /* 0x000fe40007ffe0ff */
[----:B------:R-:W-:Y:S01]  /*10700*/  FSEL R132, R18, -INF , !P3 ;  /* 0xff80000012847808 */ /* 0x000fe20005800000 */
[----:B------:R1:W-:Y:S01]  /*10710*/  MUFU.TANH R20, R5 ;  /* 0x0000000500147308 */ /* 0x0003e20000002400 */
[----:B------:R-:W-:Y:S02]  /*10720*/  P2R R3, PR, RZ, 0x1 ;  /* 0x00000001ff037803 */ /* 0x000fe40000000000 */
[C---:B------:R-:W-:Y:S02]  /*10730*/  ISETP.GE.AND P3, PT, R2.reuse, R242, PT ;  /* 0x000000f20200720c */ /* 0x040fe40003f66270 */
[----:B------:R-:W-:-:S02]  /*10740*/  ISETP.GE.AND P2, PT, R2, R241, PT ;  /* 0x000000f10200720c */ /* 0x000fc40003f46270 */
[C---:B------:R-:W-:Y:S02]  /*10750*/  ISETP.GE.AND P0, PT, R2.reuse, R239, PT ;  /* 0x000000ef0200720c */ /* 0x040fe40003f06270 */
[----:B---3--:R-:W-:Y:S02]  /*10760*/  P2R R4, PR, RZ, 0x2 ;  /* 0x00000002ff047803 */ /* 0x008fe40000000000 */
[----:B------:R-:W-:Y:S02]  /*10770*/  ISETP.GE.AND P1, PT, R2, R240, PT ;  /* 0x000000f00200720c */ /* 0x000fe40003f26270 */
[----:B------:R-:W-:Y:S02]  /*10780*/  FSEL R104, R32, -INF , !P6 ;  /* 0xff80000020687808 */ /* 0x000fe40007000000 */
[----:B----4-:R-:W-:Y:S02]  /*10790*/  FSEL R64, R9, -INF , !P4 ;  /* 0xff80000009407808 */ /* 0x010fe40006000000 */
[----:B------:R-:W-:-:S02]  /*107a0*/  FSEL R108, R28, -INF , !P5 ;  /* 0xff8000001c6c7808 */ /* 0x000fc40006800000 */
[----:B------:R-:W-:Y:S02]  /*107b0*/  ISETP.LT.OR P6, PT, R2, R238, P3 ;  /* 0x000000ee0200720c */ /* 0x000fe40001fc1670 */
[----:B------:R-:W-:Y:S01]  /*107c0*/  ISETP.NE.AND P3, PT, R4, RZ, PT ;  /* 0x000000ff0400720c */ /* 0x000fe20003f65270 */
[----:B------:R-:W-:Y:S01]  /*107d0*/  FMUL.FTZ R4, R151, c[0x0][0x2ec] ;  /* 0x0000bb0097047a20 */ /* 0x000fe20000410000 */
[----:B------:R-:W-:Y:S01]  /*107e0*/  ISETP.LT.OR P5, PT, R2, R237, P2 ;  /* 0x000000ed0200720c */ /* 0x000fe200017a1670 */
[----:B-1----:R-:W-:Y:S01]  /*107f0*/  FMUL.FTZ R5, R148, c[0x0][0x2ec] ;  /* 0x0000bb0094057a20 */ /* 0x002fe20000410000 */
[C---:B------:R-:W-:Y:S01]  /*10800*/  ISETP.LT.OR P1, PT, R2.reuse, R236, P1 ;  /* 0x000000ec0200720c */ /* 0x040fe20000f21670 */
[----:B------:R1:W5:Y:S01]  /*10810*/  LDL.LU R151, [R1+0x124] ;  /* 0x0001240001977983 */ /* 0x0003620000300800 */
[----:B------:R-:W-:Y:S01]  /*10820*/  ISETP.LT.OR P4, PT, R2, R235, P0 ;  /* 0x000000eb0200720c */ /* 0x000fe20000781670 */
[----:B------:R3:W4:Y:S01]  /*10830*/  MUFU.TANH R9, R4 ;  /* 0x0000000400097308 */ /* 0x0007220000002400 */
[----:B------:R-:W-:-:S02]  /*10840*/  IADD3 R2, R0, 0x59, RZ ;  /* 0x0000005900027810 */ /* 0x000fc40007ffe0ff */
[----:B------:R-:W-:Y:S02]  /*10850*/  ISETP.NE.AND P2, PT, R3, RZ, PT ;  /* 0x000000ff0300720c */ /* 0x000fe40003f45270 */
[----:B------:R-:W-:Y:S02]  /*10860*/  FSEL R122, R29, -INF , !P3 ;  /* 0xff8000001d7a7808 */ /* 0x000fe40005800000 */
[C---:B------:R-:W-:Y:S02]  /*10870*/  ISETP.GE.AND P3, PT, R2.reuse, R242, PT ;  /* 0x000000f20200720c */ /* 0x040fe40003f66270 */
[----:B------:R-:W-:Y:S02]  /*10880*/  P2R R3, PR, RZ, 0x2 ;  /* 0x00000002ff037803 */ /* 0x000fe40000000000 */
[----:B------:R-:W-:Y:S02]  /*10890*/  FSEL R251, R19, -INF , !P2 ;  /* 0xff80000013fb7808 */ /* 0x000fe40005000000 */
[----:B------:R-:W-:-:S02]  /*108a0*/  ISETP.GE.AND P2, PT, R2, R241, PT ;  /* 0x000000f10200720c */ /* 0x000fc40003f46270 */
[----:B------:R-:W-:Y:S01]  /*108b0*/  ISETP.GE.AND P1, PT, R2, R240, PT ;  /* 0x000000f00200720c */ /* 0x000fe20003f26270 */
[----:B---3--:R-:W-:Y:S01]  /*108c0*/  FMUL.FTZ R4, R150, c[0x0][0x2ec] ;  /* 0x0000bb0096047a20 */ /* 0x008fe20000410000 */
[----:B------:R-:W-:Y:S02]  /*108d0*/  ISETP.GE.AND P0, PT, R2, R239, PT ;  /* 0x000000ef0200720c */ /* 0x000fe40003f06270 */
[----:B------:R-:W-:Y:S02]  /*108e0*/  FSEL R97, R17, -INF , !P6 ;  /* 0xff80000011617808 */ /* 0x000fe40007000000 */
[----:B------:R-:W-:Y:S01]  /*108f0*/  FSEL R105, R8, -INF , !P5 ;  /* 0xff80000008697808 */ /* 0x000fe20006800000 */
[----:B------:R-:W-:Y:S01]  /*10900*/  MUFU.TANH R18, R5 ;  /* 0x0000000500127308 */ /* 0x000fe20000002400 */
[C---:B------:R-:W-:Y:S01]  /*10910*/  ISETP.LT.OR P6, PT, R2.reuse, R238, P3 ;  /* 0x000000ee0200720c */ /* 0x040fe20001fc1670 */
[----:B------:R1:W5:Y:S01]  /*10920*/  LDL.LU R150, [R1+0x120] ;  /* 0x0001200001967983 */ /* 0x0003620000300800 */
[----:B------:R-:W-:Y:S01]  /*10930*/  ISETP.NE.AND P3, PT, R3, RZ, PT ;  /* 0x000000ff0300720c */ /* 0x000fe20003f65270 */
[----:B------:R-:W-:Y:S01]  /*10940*/  FMUL.FTZ R3, R149, c[0x0][0x2ec] ;  /* 0x0000bb0095037a20 */ /* 0x000fe20000410000 */
[C---:B------:R-:W-:Y:S01]  /*10950*/  ISETP.LT.OR P5, PT, R2.reuse, R237, P2 ;  /* 0x000000ed0200720c */ /* 0x040fe200017a1670 */
[----:B------:R1:W5:Y:S01]  /*10960*/  LDL.LU R149, [R1+0x11c] ;  /* 0x00011c0001957983 */ /* 0x0003620000300800 */
[C---:B------:R-:W-:Y:S01]  /*10970*/  ISETP.LT.OR P1, PT, R2.reuse, R236, P1 ;  /* 0x000000ec0200720c */ /* 0x040fe20000f21670 */
[----:B------:R3:W-:Y:S01]  /*10980*/  MUFU.TANH R19, R4 ;  /* 0x0000000400137308 */ /* 0x0007e20000002400 */
[----:B------:R-:W-:Y:S01]  /*10990*/  ISETP.LT.OR P0, PT, R2, R235, P0 ;  /* 0x000000eb0200720c */ /* 0x000fe20000701670 */
[----:B------:R1:W5:Y:S01]  /*109a0*/  LDL.LU R148, [R1+0x118] ;  /* 0x0001180001947983 */ /* 0x0003620000300800 */
[----:B------:R-:W-:-:S02]  /*109b0*/  IADD3 R2, R0, 0x60, RZ ;  /* 0x0000006000027810 */ /* 0x000fc40007ffe0ff */
[----:B------:R-:W-:Y:S02]  /*109c0*/  FSEL R109, R14, -INF , !P3 ;  /* 0xff8000000e6d7808 */ /* 0x000fe40005800000 */
[C---:B------:R-:W-:Y:S01]  /*109d0*/  ISETP.GE.AND P3, PT, R2.reuse, R242, PT ;  /* 0x000000f20200720c */ /* 0x040fe20003f66270 */
[----:B------:R2:W1:Y:S01]  /*109e0*/  MUFU.TANH R11, R3 ;  /* 0x00000003000b7308 */ /* 0x0004620000002400 */
[C---:B------:R-:W-:Y:S02]  /*109f0*/  ISETP.GE.AND P2, PT, R2.reuse, R241, PT ;  /* 0x000000f10200720c */ /* 0x040fe40003f46270 */
[----:B------:R-:W-:Y:S02]  /*10a00*/  FSEL R94, R27, -INF , !P6 ;  /* 0xff8000001b5e7808 */ /* 0x000fe40007000000 */
[----:B---3--:R-:W-:Y:S02]  /*10a10*/  P2R R4, PR, RZ, 0x2 ;  /* 0x00000002ff047803 */ /* 0x008fe40000000000 */
[----:B------:R-:W-:-:S02]  /*10a20*/  ISETP.GE.AND P1, PT, R2, R240, PT ;  /* 0x000000f00200720c */ /* 0x000fc40003f26270 */
[----:B------:R-:W-:Y:S02]  /*10a30*/  FSEL R250, R7, -INF , !P4 ;  /* 0xff80000007fa7808 */ /* 0x000fe40006000000 */
[----:B--2---:R-:W-:Y:S02]  /*10a40*/  P2R R3, PR, RZ, 0x1 ;  /* 0x00000001ff037803 */ /* 0x004fe40000000000 */
[----:B------:R-:W-:Y:S02]  /*10a50*/  ISETP.GE.AND P0, PT, R2, R239, PT ;  /* 0x000000ef0200720c */ /* 0x000fe40003f06270 */
[----:B------:R-:W-:Y:S02]  /*10a60*/  FSEL R98, R24, -INF , !P5 ;  /* 0xff80000018627808 */ /* 0x000fe40006800000 */
[----:B------:R-:W-:Y:S02]  /*10a70*/  ISETP.LT.OR P6, PT, R2, R238, P3 ;  /* 0x000000ee0200720c */ /* 0x000fe40001fc1670 */
[----:B------:R-:W-:-:S02]  /*10a80*/  ISETP.NE.AND P3, PT, R4, RZ, PT ;  /* 0x000000ff0400720c */ /* 0x000fc40003f65270 */
[C---:B------:R-:W-:Y:S02]  /*10a90*/  ISETP.LT.OR P5, PT, R2.reuse, R237, P2 ;  /* 0x000000ed0200720c */ /* 0x040fe400017a1670 */
[C---:B------:R-:W-:Y:S02]  /*10aa0*/  ISETP.LT.OR P1, PT, R2.reuse, R236, P1 ;  /* 0x000000ec0200720c */ /* 0x040fe40000f21670 */
[----:B------:R-:W-:Y:S02]  /*10ab0*/  ISETP.LT.OR P4, PT, R2, R235, P0 ;  /* 0x000000eb0200720c */ /* 0x000fe40000781670 */
[----:B------:R-:W-:Y:S02]  /*10ac0*/  IADD3 R2, R0, 0x61, RZ ;  /* 0x0000006100027810 */ /* 0x000fe40007ffe0ff */
[----:B------:R-:W-:Y:S02]  /*10ad0*/  ISETP.NE.AND P2, PT, R3, RZ, PT ;  /* 0x000000ff0300720c */ /* 0x000fe40003f45270 */
[----:B------:R-:W-:Y:S01]  /*10ae0*/  FSEL R106, R25, -INF , !P3 ;  /* 0xff800000196a7808 */ /* 0x000fe20005800000 */
[----:B------:R-:W-:Y:S01]  /*10af0*/  FMUL.FTZ R4, R146, c[0x0][0x2ec] ;  /* 0x0000bb0092047a20 */ /* 0x000fe20000410000 */
[----:B------:R-:W-:-:S02]  /*10b00*/  ISETP.GE.AND P3, PT, R2, R242, PT ;  /* 0x000000f20200720c */ /* 0x000fc40003f66270 */
[----:B------:R-:W-:Y:S02]  /*10b10*/  P2R R3, PR, RZ, 0x2 ;  /* 0x00000002ff037803 */ /* 0x000fe40000000000 */
[----:B------:R-:W-:Y:S02]  /*10b20*/  FSEL R249, R23, -INF , !P2 ;  /* 0xff80000017f97808 */ /* 0x000fe40005000000 */
[C---:B------:R-:W-:Y:S02]  /*10b30*/  ISETP.GE.AND P2, PT, R2.reuse, R241, PT ;  /* 0x000000f10200720c */ /* 0x040fe40003f46270 */
[C---:B------:R-:W-:Y:S02]  /*10b40*/  ISETP.GE.AND P1, PT, R2.reuse, R240, PT ;  /* 0x000000f00200720c */ /* 0x040fe40003f26270 */
        /* <DEDUP_REMOVED lines=8> */
[C---:B------:R-:W-:Y:S02]  /*10bd0*/  ISETP.LT.OR P1, PT, R2.reuse, R236, P1 ;  /* 0x000000ec0200720c */ /* 0x040fe40000f21670 */
[----:B------:R-:W-:Y:S02]  /*10be0*/  ISETP.LT.OR P0, PT, R2, R235, P0 ;  /* 0x000000eb0200720c */ /* 0x000fe40000701670 */
[----:B------:R-:W-:Y:S01]  /*10bf0*/  IADD3 R2, R0, 0x68, RZ ;  /* 0x0000006800027810 */ /* 0x000fe20007ffe0ff */
[----:B--2---:R-:W-:Y:S01]  /*10c00*/  FMUL.FTZ R4, R91, c[0x0][0x2ec] ;  /* 0x0000bb005b047a20 */ /* 0x004fe20000410000 */
[----:B------:R2:W-:Y:S01]  /*10c10*/  MUFU.TANH R17, R3 ;  /* 0x0000000300117308 */ /* 0x0005e20000002400 */
[----:B------:R-:W-:-:S02]  /*10c20*/  FSEL R99, R15, -INF , !P3 ;  /* 0xff8000000f637808 */ /* 0x000fc40005800000 */
[C---:B------:R-:W-:Y:S02]  /*10c30*/  ISETP.GE.AND P3, PT, R2.reuse, R242, PT ;  /* 0x000000f20200720c */ /* 0x040fe40003f66270 */
[----:B------:R-:W-:-:S03]  /*10c40*/  ISETP.GE.AND P2, PT, R2, R241, PT ;  /* 0x000000f10200720c */ /* 0x000fc60003f46270 */
[----:B------:R3:W-:Y:S01]  /*10c50*/  MUFU.TANH R13, R4 ;  /* 0x00000004000d7308 */ /* 0x0007e20000002400 */
[----:B------:R-:W-:Y:S01]  /*10c60*/  FSEL R87, R26, -INF , !P6 ;  /* 0xff8000001a577808 */ /* 0x000fe20007000000 */
[----:B------:R-:W-:Y:S01]  /*10c70*/  FMUL.FTZ R5, R147, c[0x0][0x2ec] ;  /* 0x0000bb0093057a20 */ /* 0x000fe20000410000 */
[----:B------:R-:W-:Y:S01]  /*10c80*/  FSEL R248, R10, -INF , !P4 ;  /* 0xff8000000af87808 */ /* 0x000fe20006000000 */
[----:B------:R-:W-:Y:S01]  /*10c90*/  FMUL.FTZ R6, R145, c[0x0][0x2ec] ;  /* 0x0000bb0091067a20 */ /* 0x000fe20000410000 */
[----:B--2---:R-:W-:Y:S01]  /*10ca0*/  P2R R3, PR, RZ, 0x1 ;  /* 0x00000001ff037803 */ /* 0x004fe20000000000 */
[----:B------:R2:W5:Y:S01]  /*10cb0*/  LDL.LU R147, [R1+0x114] ;  /* 0x0001140001937983 */ /* 0x0005620000300800 */
[----:B------:R-:W-:Y:S02]  /*10cc0*/  ISETP.GE.AND P0, PT, R2, R239, PT ;  /* 0x000000ef0200720c */ /* 0x000fe40003f06270 */
[----:B------:R-:W-:Y:S02]  /*10cd0*/  FSEL R91, R22, -INF , !P5 ;  /* 0xff800000165b7808 */ /* 0x000fe40006800000 */
[----:B---3--:R-:W-:-:S02]  /*10ce0*/  P2R R4, PR, RZ, 0x2 ;  /* 0x00000002ff047803 */ /* 0x008fc40000000000 */
[C---:B------:R-:W-:Y:S01]  /*10cf0*/  ISETP.LT.OR P6, PT, R2.reuse, R238, P3 ;  /* 0x000000ee0200720c */ /* 0x040fe20001fc1670 */
[----:B------:R-:W3:Y:S01]  /*10d00*/  MUFU.TANH R8, R5 ;  /* 0x0000000500087308 */ /* 0x000ee20000002400 */
[----:B------:R-:W-:Y:S01]  /*10d10*/  ISETP.GE.AND P1, PT, R2, R240, PT ;  /* 0x000000f00200720c */ /* 0x000fe20003f26270 */
[----:B------:R2:W5:Y:S01]  /*10d20*/  LDL.LU R146, [R1+0x110] ;  /* 0x0001100001927983 */ /* 0x0005620000300800 */
[----:B------:R-:W-:Y:S02]  /*10d30*/  ISETP.NE.AND P3, PT, R4, RZ, PT ;  /* 0x000000ff0400720c */ /* 0x000fe40003f65270 */
[C---:B------:R-:W-:Y:S01]  /*10d40*/  ISETP.LT.OR P5, PT, R2.reuse, R237, P2 ;  /* 0x000000ed0200720c */ /* 0x040fe200017a1670 */
[----:B------:R2:W5:Y:S01]  /*10d50*/  LDL.LU R145, [R1+0x10c] ;  /* 0x00010c0001917983 */ /* 0x0005620000300800 */
[C---:B------:R-:W-:Y:S02]  /*10d60*/  ISETP.LT.OR P1, PT, R2.reuse, R236, P1 ;  /* 0x000000ec0200720c */ /* 0x040fe40000f21670 */
[----:B------:R-:W-:-:S02]  /*10d70*/  ISETP.LT.OR P4, PT, R2, R235, P0 ;  /* 0x000000eb0200720c */ /* 0x000fc40000781670 */
[----:B------:R-:W-:Y:S02]  /*10d80*/  IADD3 R2, R0, 0x69, RZ ;  /* 0x0000006900027810 */ /* 0x000fe40007ffe0ff */
[----:B------:R-:W-:Y:S02]  /*10d90*/  ISETP.NE.AND P2, PT, R3, RZ, PT ;  /* 0x000000ff0300720c */ /* 0x000fe40003f45270 */
[----:B------:R-:W-:Y:S01]  /*10da0*/  FSEL R96, R21, -INF , !P3 ;  /* 0xff80000015607808 */ /* 0x000fe20005800000 */
[----:B------:R-:W-:Y:S01]  /*10db0*/  FMUL.FTZ R4, R143, c[0x0][0x2ec] ;  /* 0x0000bb008f047a20 */ /* 0x000fe20000410000 */
[----:B------:R-:W-:Y:S02]  /*10dc0*/  ISETP.GE.AND P3, PT, R2, R242, PT ;  /* 0x000000f20200720c */ /* 0x000fe40003f66270 */
[----:B------:R-:W-:Y:S02]  /*10dd0*/  P2R R3, PR, RZ, 0x2 ;  /* 0x00000002ff037803 */ /* 0x000fe40000000000 */
[----:B------:R-:W-:-:S02]  /*10de0*/  FSEL R247, R16, -INF , !P2 ;  /* 0xff80000010f77808 */ /* 0x000fc40005000000 */
[C---:B------:R-:W-:Y:S02]  /*10df0*/  ISETP.GE.AND P2, PT, R2.reuse, R241, PT ;  /* 0x000000f10200720c */ /* 0x040fe40003f46270 */
[C---:B------:R-:W-:Y:S02]  /*10e00*/  ISETP.GE.AND P1, PT, R2.reuse, R240, PT ;  /* 0x000000f00200720c */ /* 0x040fe40003f26270 */
[----:B------:R-:W-:Y:S02]  /*10e10*/  ISETP.GE.AND P0, PT, R2, R239, PT ;  /* 0x000000ef0200720c */ /* 0x000fe40003f06270 */
[----:B------:R-:W-:Y:S01]  /*10e20*/  FSEL R85, R12, -INF , !P6 ;  /* 0xff8000000c557808 */ /* 0x000fe20007000000 */
[----:B------:R1:W-:Y:S01]  /*10e30*/  MUFU.TANH R10, R4 ;  /* 0x00000004000a7308 */ /* 0x0003e20000002400 */
[----:B------:R-:W-:Y:S02]  /*10e40*/  ISETP.LT.OR P6, PT, R2, R238, P3 ;  /* 0x000000ee0200720c */ /* 0x000fe40001fc1670 */
[----:B----4-:R-:W-:-:S02]  /*10e50*/  FSEL R89, R9, -INF , !P5 ;  /* 0xff80000009597808 */ /* 0x010fc40006800000 */
[----:B------:R-:W-:Y:S01]  /*10e60*/  ISETP.NE.AND P3, PT, R3, RZ, PT ;  /* 0x000000ff0300720c */ /* 0x000fe20003f65270 */
[----:B------:R-:W-:Y:S01]  /*10e70*/  FMUL.FTZ R3, R141, c[0x0][0x2ec] ;  /* 0x0000bb008d037a20 */ /* 0x000fe20000410000 */
[C---:B------:R-:W-:Y:S02]  /*10e80*/  ISETP.LT.OR P5, PT, R2.reuse, R237, P2 ;  /* 0x000000ed0200720c */ /* 0x040fe400017a1670 */
[C---:B------:R-:W-:Y:S02]  /*10e90*/  ISETP.LT.OR P1, PT, R2.reuse, R236, P1 ;  /* 0x000000ec0200720c */ /* 0x040fe40000f21670 */
[----:B------:R-:W-:Y:S02]  /*10ea0*/  ISETP.LT.OR P0, PT, R2, R235, P0 ;  /* 0x000000eb0200720c */ /* 0x000fe40000701670 */
[----:B------:R-:W-:Y:S01]  /*10eb0*/  IADD3 R2, R0, 0x70, RZ ;  /* 0x0000007000027810 */ /* 0x000fe20007ffe0ff */
[----:B-1----:R-:W-:Y:S01]  /*10ec0*/  FMUL.FTZ R4, R142, c[0x0][0x2ec] ;  /* 0x0000bb008e047a20 */ /* 0x002fe20000410000 */
[----:B------:R-:W1:Y:S01]  /*10ed0*/  MUFU.TANH R7, R6 ;  /* 0x0000000600077308 */ /* 0x000e620000002400 */
[----:B------:R-:W-:-:S02]  /*10ee0*/  FSEL R93, R11, -INF , !P3 ;  /* 0xff8000000b5d7808 */ /* 0x000fc40005800000 */
[C---:B------:R-:W-:Y:S02]  /*10ef0*/  ISETP.GE.AND P3, PT, R2.reuse, R242, PT ;  /* 0x000000f20200720c */ /* 0x040fe40003f66270 */
[----:B------:R-:W-:-:S03]  /*10f00*/  ISETP.GE.AND P2, PT, R2, R241, PT ;  /* 0x000000f10200720c */ /* 0x000fc60003f46270 */
[----:B------:R4:W-:Y:S01]  /*10f10*/  MUFU.TANH R16, R4 ;  /* 0x0000000400107308 */ /* 0x0009e20000002400 */
[----:B------:R-:W-:Y:S01]  /*10f20*/  FMUL.FTZ R5, R144, c[0x0][0x2ec] ;  /* 0x0000bb0090057a20 */ /* 0x000fe20000410000 */
[----:B------:R-:W-:Y:S01]  /*10f30*/  FSEL R82, R20, -INF , !P6 ;  /* 0xff80000014527808 */ /* 0x000fe20007000000 */
[----:B------:R2:W5:Y:S05]  /*10f40*/  LDL.LU R144, [R1+0x108] ;  /* 0x0001080001907983 */ /* 0x00056a0000300800 */
[----:B------:R1:W-:Y:S01]  /*10f50*/  MUFU.TANH R6, R3 ;  /* 0x0000000300067308 */ /* 0x0003e20000002400 */
[----:B---3--:R-:W-:Y:S01]  /*10f60*/  FSEL R246, R8, -INF , !P4 ;  /* 0xff80000008f67808 */ /* 0x008fe20006000000 */
[----:B------:R2:W5:Y:S01]  /*10f70*/  LDL.LU R143, [R1+0x104] ;  /* 0x00010400018f7983 */ /* 0x0005620000300800 */
[----:B------:R-:W-:-:S02]  /*10f80*/  FSEL R86, R19, -INF , !P5 ;  /* 0xff80000013567808 */ /* 0x000fc40006800000 */
[----:B----4-:R-:W-:-:S03]  /*10f90*/  P2R R4, PR, RZ, 0x2 ;  /* 0x00000002ff047803 */ /* 0x010fc60000000000 */
[----:B------:R-:W3:Y:S01]  /*10fa0*/  MUFU.TANH R15, R5 ;  /* 0x00000005000f7308 */ /* 0x000ee20000002400 */
[C---:B------:R-:W-:Y:S01]  /*10fb0*/  ISETP.GE.AND P1, PT, R2.reuse, R240, PT ;  /* 0x000000f00200720c */ /* 0x040fe20003f26270 */
[----:B------:R2:W5:Y:S01]  /*10fc0*/  LDL.LU R142, [R1+0x100] ;  /* 0x00010000018e7983 */ /* 0x0005620000300800 */
[C---:B------:R-:W-:Y:S02]  /*10fd0*/  ISETP.LT.OR P6, PT, R2.reuse, R238, P3 ;  /* 0x000000ee0200720c */ /* 0x040fe40001fc1670 */
[----:B-1----:R-:W-:Y:S01]  /*10fe0*/  P2R R3, PR, RZ, 0x1 ;  /* 0x00000001ff037803 */ /* 0x002fe20000000000 */
[----:B------:R2:W5:Y:S01]  /*10ff0*/  LDL.LU R141, [R1+0xfc] ;  /* 0x0000fc00018d7983 */ /* 0x0005620000300800 */
[----:B------:R-:W-:Y:S02]  /*11000*/  ISETP.GE.AND P0, PT, R2, R239, PT ;  /* 0x000000ef0200720c */ /* 0x000fe40003f06270 */
[----:B------:R-:W-:Y:S02]  /*11010*/  ISETP.NE.AND P3, PT, R4, RZ, PT ;  /* 0x000000ff0400720c */ /* 0x000fe40003f65270 */
[----:B------:R-:W-:-:S02]  /*11020*/  ISETP.LT.OR P5, PT, R2, R237, P2 ;  /* 0x000000ed0200720c */ /* 0x000fc400017a1670 */
[C---:B------:R-:W-:Y:S02]  /*11030*/  ISETP.LT.OR P1, PT, R2.reuse, R236, P1 ;  /* 0x000000ec0200720c */ /* 0x040fe40000f21670 */
[----:B------:R-:W-:Y:S01]  /*11040*/  ISETP.LT.OR P4, PT, R2, R235, P0 ;  /* 0x000000eb0200720c */ /* 0x000fe20000781670 */
[----:B------:R-:W-:Y:S01]  /*11050*/  FMUL.FTZ R4, R139, c[0x0][0x2ec] ;  /* 0x0000bb008b047a20 */ /* 0x000fe20000410000 */
[----:B------:R-:W-:Y:S02]  /*11060*/  ISETP.NE.AND P2, PT, R3, RZ, PT ;  /* 0x000000ff0300720c */ /* 0x000fe40003f45270 */
[----:B------:R-:W-:Y:S02]  /*11070*/  IADD3 R2, R0, 0x71, RZ ;  /* 0x0000007100027810 */ /* 0x000fe40007ffe0ff */
[----:B------:R-:W-:Y:S01]  /*11080*/  FSEL R92, R18, -INF , !P3 ;  /* 0xff800000125c7808 */ /* 0x000fe20005800000 */
[----:B------:R1:W-:Y:S01]  /*11090*/  MUFU.TANH R11, R4 ;  /* 0x00000004000b7308 */ /* 0x0003e20000002400 */
[----:B------:R-:W-:-:S02]  /*110a0*/  P2R R3, PR, RZ, 0x2 ;  /* 0x00000002ff037803 */ /* 0x000fc40000000000 */
[----:B------:R-:W-:Y:S02]  /*110b0*/  ISETP.GE.AND P3, PT, R2, R242, PT ;  /* 0x000000f20200720c */ /* 0x000fe40003f66270 */
[----:B------:R-:W-:Y:S02]  /*110c0*/  FSEL R245, R14, -INF , !P2 ;  /* 0xff8000000ef57808 */ /* 0x000fe40005000000 */
[C---:B------:R-:W-:Y:S02]  /*110d0*/  ISETP.GE.AND P2, PT, R2.reuse, R241, PT ;  /* 0x000000f10200720c */ /* 0x040fe40003f46270 */
[C---:B------:R-:W-:Y:S02]  /*110e0*/  ISETP.GE.AND P1, PT, R2.reuse, R240, PT ;  /* 0x000000f00200720c */ /* 0x040fe40003f26270 */
[----:B------:R-:W-:Y:S02]  /*110f0*/  ISETP.GE.AND P0, PT, R2, R239, PT ;  /* 0x000000ef0200720c */ /* 0x000fe40003f06270 */
[----:B------:R-:W-:Y:S01]  /*11100*/  FSEL R27, R13, -INF , !P6 ;  /* 0xff8000000d1b7808 */ /* 0x000fe20007000000 */
[----:B-1----:R-:W-:Y:S01]  /*11110*/  FMUL.FTZ R4, R138, c[0x0][0x2ec] ;  /* 0x0000bb008a047a20 */ /* 0x002fe20000410000 */
[----:B------:R-:W-:-:S02]  /*11120*/  FSEL R83, R7, -INF , !P5 ;  /* 0xff80000007537808 */ /* 0x000fc40006800000 */
[----:B------:R-:W-:Y:S01]  /*11130*/  ISETP.LT.OR P6, PT, R2, R238, P3 ;  /* 0x000000ee0200720c */ /* 0x000fe20001fc1670 */
[----:B------:R-:W-:Y:S01]  /*11140*/  FMUL.FTZ R5, R140, c[0x0][0x2ec] ;  /* 0x0000bb008c057a20 */ /* 0x000fe20000410000 */
[----:B------:R-:W-:Y:S01]  /*11150*/  ISETP.NE.AND P3, PT, R3, RZ, PT ;  /* 0x000000ff0300720c */ /* 0x000fe20003f65270 */
[----:B------:R1:W-:Y:S01]  /*11160*/  MUFU.TANH R9, R4 ;  /* 0x0000000400097308 */ /* 0x0003e20000002400 */
[C---:B------:R-:W-:Y:S01]  /*11170*/  ISETP.LT.OR P5, PT, R2.reuse, R237, P2 ;  /* 0x000000ed0200720c */ /* 0x040fe200017a1670 */
[----:B------:R2:W5:Y:S01]  /*11180*/  LDL.LU R140, [R1+0xf8] ;  /* 0x0000f800018c7983 */ /* 0x0005620000300800 */
[C---:B------:R-:W-:Y:S02]  /*11190*/  ISETP.LT.OR P1, PT, R2.reuse, R236, P1 ;  /* 0x000000ec0200720c */ /* 0x040fe40000f21670 */
[----:B------:R-:W-:Y:S01]  /*111a0*/  ISETP.LT.OR P0, PT, R2, R235, P0 ;  /* 0x000000eb0200720c */ /* 0x000fe20000701670 */
[----:B------:R2:W5:Y:S01]  /*111b0*/  LDL.LU R139, [R1+0xf4] ;  /* 0x0000f400018b7983 */ /* 0x0005620000300800 */
[----:B------:R-:W-:Y:S01]  /*111c0*/  IADD3 R2, R0, 0x78, RZ ;  /* 0x0000007800027810 */ /* 0x000fe20007ffe0ff */
[----:B------:R4:W2:Y:S01]  /*111d0*/  MUFU.TANH R12, R5 ;  /* 0x00000005000c7308 */ /* 0x0008a20000002400 */
[----:B------:R-:W-:Y:S01]  /*111e0*/  FSEL R88, R10, -INF , !P3 ;  /* 0xff8000000a587808 */ /* 0x000fe20005800000 */
[----:B------:R2:W5:Y:S01]  /*111f0*/  LDL.LU R138, [R1+0xf0] ;  /* 0x0000f000018a7983 */ /* 0x0005620000300800 */
[C---:B------:R-:W-:Y:S01]  /*11200*/  ISETP.GE.AND P3, PT, R2.reuse, R242, PT ;  /* 0x000000f20200720c */ /* 0x040fe20003f66270 */
[----:B-1----:R-:W-:Y:S01]  /*11210*/  FMUL.FTZ R4, R137, c[0x0][0x2ec] ;  /* 0x0000bb0089047a20 */ /* 0x002fe20000410000 */
[----:B------:R-:W-:Y:S01]  /*11220*/  ISETP.GE.AND P2, PT, R2, R241, PT ;  /* 0x000000f10200720c */ /* 0x000fe20003f46270 */
[----:B------:R1:W5:Y:S02]  /*11230*/  LDL.LU R137, [R1+0xec] ;  /* 0x0000ec0001897983 */ /* 0x0003640000300800 */
[----:B------:R2:W-:Y:S01]  /*11240*/  MUFU.TANH R8, R4 ;  /* 0x0000000400087308 */ /* 0x0005e20000002400 */
[----:B------:R-:W-:Y:S01]  /*11250*/  P2R R3, PR, RZ, 0x1 ;  /* 0x00000001ff037803 */ /* 0x000fe20000000000 */
[----:B----4-:R-:W-:Y:S01]  /*11260*/  FMUL.FTZ R5, R136, c[0x0][0x2ec] ;  /* 0x0000bb0088057a20 */ /* 0x010fe20000410000 */
[----:B---3--:R-:W-:Y:S01]  /*11270*/  FSEL R26, R15, -INF , !P5 ;  /* 0xff8000000f1a7808 */ /* 0x008fe20006800000 */
[----:B------:R1:W5:Y:S01]  /*11280*/  LDL.LU R136, [R1+0xe8] ;  /* 0x0000e80001887983 */ /* 0x0003620000300800 */
[----:B------:R-:W-:-:S03]  /*11290*/  FSEL R215, R6, -INF , !P4 ;  /* 0xff80000006d77808 */ /* 0x000fc60006000000 */
[----:B------:R3:W-:Y:S01]  /*112a0*/  MUFU.TANH R7, R5 ;  /* 0x0000000500077308 */ /* 0x0007e20000002400 */
[C---:B------:R-:W-:Y:S01]  /*112b0*/  ISETP.LT.OR P5, PT, R2.reuse, R238, P3 ;  /* 0x000000ee0200720c */ /* 0x040fe20001fa1670 */
[----:B------:R-:W-:Y:S01]  /*112c0*/  FMUL.FTZ R6, R73, c[0x0][0x2ec] ;  /* 0x0000bb0049067a20 */ /* 0x000fe20000410000 */
[----:B------:R-:W-:Y:S01]  /*112d0*/  ISETP.LT.OR P3, PT, R2, R237, P2 ;  /* 0x000000ed0200720c */ /* 0x000fe20001761670 */
[----:B------:R1:W5:Y:S01]  /*112e0*/  LDL.LU R73, [R1+0xe4] ;  /* 0x0000e40001497983 */ /* 0x0003620000300800 */
[----:B--2---:R-:W-:Y:S02]  /*112f0*/  P2R R4, PR, RZ, 0x2 ;  /* 0x00000002ff047803 */ /* 0x004fe40000000000 */
[----:B------:R-:W-:Y:S02]  /*11300*/  FSEL R25, R17, -INF , !P6 ;  /* 0xff80000011197808 */ /* 0x000fe40007000000 */
[----:B------:R-:W-:Y:S01]  /*11310*/  ISETP.NE.AND P2, PT, R4, RZ, PT ;  /* 0x000000ff0400720c */ /* 0x000fe20003f45270 */
[----:B------:R-:W-:Y:S01]  /*11320*/  FMUL.FTZ R4, R71, c[0x0][0x2ec] ;  /* 0x0000bb0047047a20 */ /* 0x000fe20000410000 */
[----:B------:R-:W-:Y:S01]  /*11330*/  ISETP.NE.AND P6, PT, R3, RZ, PT ;  /* 0x000000ff0300720c */ /* 0x000fe20003fc5270 */
[----:B---3--:R-:W-:-:S02]  /*11340*/  FMUL.FTZ R5, R72, c[0x0][0x2ec] ;  /* 0x0000bb0048057a20 */ /* 0x008fc40000410000 */
[----:B------:R1:W5:Y:S01]  /*11350*/  LDL.LU R72, [R1+0xe0] ;  /* 0x0000e00001487983 */ /* 0x0003620000300800 */
[----:B------:R-:W-:-:S03]  /*11360*/  FMUL.FTZ R3, R70, c[0x0][0x2ec] ;  /* 0x0000bb0046037a20 */ /* 0x000fc60000410000 */
[----:B------:R1:W5:Y:S04]  /*11370*/  LDL.LU R71, [R1+0xdc] ;  /* 0x0000dc0001477983 */ /* 0x0003680000300800 */
[----:B------:R1:W5:Y:S01]  /*11380*/  LDL.LU R70, [R1+0xd8] ;  /* 0x0000d80001467983 */ /* 0x0003620000300800 */
[C---:B------:R-:W-:Y:S01]  /*11390*/  ISETP.GE.AND P1, PT, R2.reuse, R240, PT ;  /* 0x000000f00200720c */ /* 0x040fe20003f26270 */
[----:B------:R-:W2:Y:S01]  /*113a0*/  MUFU.TANH R6, R6 ;  /* 0x0000000600067308 */ /* 0x000ea20000002400 */
[----:B------:R-:W-:Y:S02]  /*113b0*/  ISETP.GE.AND P0, PT, R2, R239, PT ;  /* 0x000000ef0200720c */ /* 0x000fe40003f06270 */
[----:B------:R-:W-:Y:S02]  /*113c0*/  IADD3 R0, R0, 0x79, RZ ;  /* 0x0000007900007810 */ /* 0x000fe40007ffe0ff */
[----:B------:R-:W-:-:S02]  /*113d0*/  ISETP.LT.OR P1, PT, R2, R236, P1 ;  /* 0x000000ec0200720c */ /* 0x000fc40000f21670 */
[----:B------:R-:W-:Y:S02]  /*113e0*/  FSEL R84, R16, -INF , !P2 ;  /* 0xff80000010547808 */ /* 0x000fe40005000000 */
[----:B------:R-:W-:Y:S02]  /*113f0*/  ISETP.LT.OR P4, PT, R2, R235, P0 ;  /* 0x000000eb0200720c */ /* 0x000fe40000781670 */
[C---:B------:R-:W-:Y:S02]  /*11400*/  ISETP.GE.AND P2, PT, R0.reuse, R242, PT ;  /* 0x000000f20000720c */ /* 0x040fe40003f46270 */
[----:B------:R-:W-:Y:S02]  /*11410*/  ISETP.GE.AND P0, PT, R0, R240, PT ;  /* 0x000000f00000720c */ /* 0x000fe40003f06270 */
[----:B------:R-:W-:Y:S02]  /*11420*/  P2R R2, PR, RZ, 0x2 ;  /* 0x00000002ff027803 */ /* 0x000fe40000000000 */
[----:B------:R-:W-:-:S02]  /*11430*/  FSEL R214, R12, -INF , !P6 ;  /* 0xff8000000cd67808 */ /* 0x000fc40007000000 */
[C---:B------:R-:W-:Y:S02]  /*11440*/  ISETP.LT.OR P6, PT, R0.reuse, R238, P2 ;  /* 0x000000ee0000720c */ /* 0x040fe400017c1670 */
[----:B------:R-:W-:Y:S02]  /*11450*/  ISETP.LT.OR P2, PT, R0, R236, P0 ;  /* 0x000000ec0000720c */ /* 0x000fe40000741670 */
[----:B------:R-:W-:Y:S01]  /*11460*/  ISETP.NE.AND P0, PT, R2, RZ, PT ;  /* 0x000000ff0200720c */ /* 0x000fe20003f05270 */
[----:B------:R-:W3:Y:S03]  /*11470*/  MUFU.TANH R4, R4 ;  /* 0x0000000400047308 */ /* 0x000ee60000002400 */
[----:B--2---:R-:W-:Y:S02]  /*11480*/  FSEL R81, R6, -INF , !P0 ;  /* 0xff80000006517808 */ /* 0x004fe40004000000 */
[----:B------:R-:W-:-:S03]  /*11490*/  PLOP3.LUT P0, PT, PT, PT, UP0, 0x80, 0x0 ;  /* 0x000000000000781c */ /* 0x000fc60003f0f008 */
[----:B------:R-:W2:Y:S01]  /*114a0*/  MUFU.TANH R5, R5 ;  /* 0x0000000500057308 */ /* 0x000ea20000002400 */
[----:B------:R-:W-:-:S07]  /*114b0*/  ISETP.GE.AND P1, PT, R0, R241, PT ;  /* 0x000000f10000720c */ /* 0x000fce0003f26270 */
[----:B------:R-:W4:Y:S01]  /*114c0*/  MUFU.TANH R3, R3 ;  /* 0x0000000300037308 */ /* 0x000f220000002400 */
[----:B------:R-:W-:Y:S02]  /*114d0*/  FSEL R24, R8, -INF , !P3 ;  /* 0xff80000008187808 */ /* 0x000fe40005800000 */
[C---:B------:R-:W-:Y:S02]  /*114e0*/  ISETP.GE.AND P3, PT, R0.reuse, R239, PT ;  /* 0x000000ef0000720c */ /* 0x040fe40003f66270 */
[----:B------:R-:W-:Y:S02]  /*114f0*/  FSEL R22, R11, -INF , !P5 ;  /* 0xff8000000b167808 */ /* 0x000fe40006800000 */
[C---:B------:R-:W-:Y:S02]  /*11500*/  ISETP.LT.OR P5, PT, R0.reuse, R237, P1 ;  /* 0x000000ed0000720c */ /* 0x040fe40000fa1670 */
[----:B------:R-:W-:Y:S02]  /*11510*/  ISETP.LT.OR P1, PT, R0, R235, P3 ;  /* 0x000000eb0000720c */ /* 0x000fe40001f21670 */
[----:B---3--:R-:W-:-:S02]  /*11520*/  FSEL R213, R4, -INF , !P4 ;  /* 0xff80000004d57808 */ /* 0x008fc40006000000 */
[----:B------:R-:W-:Y:S02]  /*11530*/  LOP3.LUT P4, RZ, R234, 0x80000, RZ, 0xc0, !PT ;  /* 0x00080000eaff7812 */ /* 0x000fe4000788c0ff */
[----:B------:R-:W-:Y:S02]  /*11540*/  FSEL R21, R9, -INF , !P6 ;  /* 0xff80000009157808 */ /* 0x000fe40007000000 */
[----:B------:R-:W-:Y:S02]  /*11550*/  FSEL R23, R7, -INF , !P5 ;  /* 0xff80000007177808 */ /* 0x000fe40006800000 */
[----:B--2---:R-:W-:Y:S02]  /*11560*/  FSEL R80, R5, -INF , !P2 ;  /* 0xff80000005507808 */ /* 0x004fe40005000000 */
[----:B----4-:R-:W-:Y:S01]  /*11570*/  FSEL R212, R3, -INF , !P1 ;  /* 0xff80000003d47808 */ /* 0x010fe20004800000 */
[----:B------:R-:W-:Y:S05]  /*11580*/  @!P0 BRA `(.L_x_734) ;  /* 0x000006e000008947 */ /* 0x000fea0003800000 */
[----:B-1----:R-:W2:Y:S04]  /*11590*/  LDL.64 R202, [R1+0xc8] ;  /* 0x0000c80001ca7983 */ /* 0x002ea80000100a00 */
        /* <DEDUP_REMOVED lines=107> */
.L_x_736:
[----:B------:R-:W-:Y:S05]  /*11c50*/  BSYNC B0 ;  /* 0x0000000000007941 */ /* 0x000fea0003800000 */
.L_x_735:
[----:B------:R-:W0:Y:S02]  /*11c60*/  LDGDEPBAR ;  /* 0x00000000000079af */ /* 0x000e240000000000 */
.L_x_734:
[----:B-1----:R-:W2:Y:S04]  /*11c70*/  LDL.LU R6, [R1+0x98] ;  /* 0x0000980001067983 */ /* 0x002ea80000300800 */
[----:B------:R-:W3:Y:S04]  /*11c80*/  LDL.LU R0, [R1+0x90] ;  /* 0x0000900001007983 */ /* 0x000ee80000300800 */
[----:B------:R-:W4:Y:S04]  /*11c90*/  LDL.LU R5, [R1+0x94] ;  /* 0x0000940001057983 */ /* 0x000f280000300800 */
[----:B------:R-:W4:Y:S04]  /*11ca0*/  LDL.LU R4, [R1+0x88] ;  /* 0x0000880001047983 */ /* 0x000f280000300800 */
[----:B------:R-:W4:Y:S04]  /*11cb0*/  LDL.LU R2, [R1+0x60] ;  /* 0x0000600001027983 */ /* 0x000f280000300800 */
[----:B------:R-:W4:Y:S04]  /*11cc0*/  LDL.LU R3, [R1+0x84] ;  /* 0x0000840001037983 */ /* 0x000f280000300800 */
[----:B------:R1:W-:Y:S01]  /*11cd0*/  STL [R1+0x130], R241 ;  /* 0x000130f101007387 */ /* 0x0003e20000100800 */
[----:B------:R-:W-:Y:S01]  /*11ce0*/  MOV R35, R127 ;  /* 0x0000007f00237202 */ /* 0x000fe20000000f00 */
[----:B------:R-:W-:-:S02]  /*11cf0*/  IMAD.MOV.U32 R31, RZ, RZ, R101 ;  /* 0x000000ffff1f7224 */ /* 0x000fc400078e0065 */
[----:B------:R-:W-:Y:S01]  /*11d00*/  IMAD.MOV.U32 R33, RZ, RZ, R208 ;  /* 0x000000ffff217224 */ /* 0x000fe200078e00d0 */
[----:B------:R-:W-:Y:S04]  /*11d10*/  LDSM.16.MT88.4 R16, [R216+0x8000] ;  /* 0x00800000d810783b */ /* 0x000fe80000004200 */
[----:B-1----:R-:W4:Y:S04]  /*11d20*/  LDL.LU R241, [R1+0x64] ;  /* 0x0000640001f17983 */ /* 0x002f280000300800 */
        /* <DEDUP_REMOVED lines=10> */
[----:B------:R1:W-:Y:S04]  /*11dd0*/  STL [R1+0x104], R230 ;  /* 0x000104e601007387 */ /* 0x0003e80000100800 */
[----:B------:R1:W-:Y:S04]  /*11de0*/  STL [R1+0x100], R229 ;  /* 0x000100e501007387 */ /* 0x0003e80000100800 */
[----:B------:R-:W-:Y:S04]  /*11df0*/  STL [R1+0xfc], R228 ;  /* 0x0000fce401007387 */ /* 0x000fe80000100800 */
[----:B------:R1:W-:Y:S04]  /*11e00*/  STL [R1+0xf8], R227 ;  /* 0x0000f8e301007387 */ /* 0x0003e80000100800 */
[----:B------:R1:W-:Y:S02]  /*11e10*/  STL [R1+0xf4], R226 ;  /* 0x0000f4e201007387 */ /* 0x0003e40000100800 */
[----:B-1----:R-:W-:-:S02]  /*11e20*/  MOV R232, R102 ;  /* 0x0000006600e87202 */ /* 0x002fc40000000f00 */
[----:B------:R-:W-:Y:S01]  /*11e30*/  STL [R1+0xf0], R225 ;  /* 0x0000f0e101007387 */ /* 0x000fe20000100800 */
[----:B------:R-:W-:-:S03]  /*11e40*/  MOV R231, R103 ;  /* 0x0000006700e77202 */ /* 0x000fc60000000f00 */
[----:B------:R1:W-:Y:S01]  /*11e50*/  STL [R1+0xec], R224 ;  /* 0x0000ece001007387 */ /* 0x0003e20000100800 */
[----:B------:R-:W-:-:S03]  /*11e60*/  IMAD.MOV.U32 R230, RZ, RZ, R55 ;  /* 0x000000ffffe67224 */ /* 0x000fc600078e0037 */
[----:B------:R-:W-:Y:S01]  /*11e70*/  STL [R1+0xe8], R223 ;  /* 0x0000e8df01007387 */ /* 0x000fe20000100800 */
[----:B------:R-:W-:-:S03]  /*11e80*/  IMAD.MOV.U32 R229, RZ, RZ, R116 ;  /* 0x000000ffffe57224 */ /* 0x000fc600078e0074 */
[----:B------:R-:W-:Y:S04]  /*11e90*/  STL [R1+0xe4], R222 ;  /* 0x0000e4de01007387 */ /* 0x000fe80000100800 */
[----:B------:R-:W-:Y:S01]  /*11ea0*/  STL [R1+0xe0], R221 ;  /* 0x0000e0dd01007387 */ /* 0x000fe20000100800 */
[----:B------:R-:W-:-:S03]  /*11eb0*/  MOV R227, R117 ;  /* 0x0000007500e37202 */ /* 0x000fc60000000f00 */
[----:B------:R-:W-:Y:S01]  /*11ec0*/  STL [R1+0xdc], R220 ;  /* 0x0000dcdc01007387 */ /* 0x000fe20000100800 */
[----:B------:R-:W-:-:S03]  /*11ed0*/  IMAD.MOV.U32 R226, RZ, RZ, R126 ;  /* 0x000000ffffe27224 */ /* 0x000fc600078e007e */
[----:B------:R1:W-:Y:S04]  /*11ee0*/  STL [R1+0xd8], R135 ;  /* 0x0000d88701007387 */ /* 0x0003e80000100800 */
[----:B------:R-:W4:Y:S01]  /*11ef0*/  LDL.LU R11, [R1+0x9c] ;  /* 0x00009c00010b7983 */ /* 0x000f220000300800 */
[----:B-1----:R-:W-:-:S03]  /*11f00*/  IMAD.MOV.U32 R224, RZ, RZ, R119 ;  /* 0x000000ffffe07224 */ /* 0x002fc600078e0077 */
[----:B------:R-:W4:Y:S04]  /*11f10*/  LDL.LU R10, [R1+0xa0] ;  /* 0x0000a000010a7983 */ /* 0x000f280000300800 */
[----:B------:R-:W4:Y:S04]  /*11f20*/  LDL.LU R240, [R1+0x28] ;  /* 0x0000280001f07983 */ /* 0x000f280000300800 */
[----:B------:R-:W4:Y:S01]  /*11f30*/  LDL.LU R238, [R1+0x8c] ;  /* 0x00008c0001ee7983 */ /* 0x000f220000300800 */
[----:B------:R-:W-:Y:S02]  /*11f40*/  MOV R135, R118 ;  /* 0x0000007600877202 */ /* 0x000fe40000000f00 */
[----:B--2---:R-:W-:-:S02]  /*11f50*/  MOV R221, R6 ;  /* 0x0000000600dd7202 */ /* 0x004fc40000000f00 */
[----:B---3--:R-:W-:Y:S02]  /*11f60*/  MOV R32, R0 ;  /* 0x0000000000207202 */ /* 0x008fe40000000f00 */
[----:B-----5:R-:W-:Y:S01]  /*11f70*/  FMNMX.FTZ R0, R73, R40, !PT ;  /* 0x0000002849007209 */ /* 0x020fe20007810000 */
[----:B----4-:R-:W-:-:S03]  /*11f80*/  IMAD.MOV.U32 R225, RZ, RZ, R5 ;  /* 0x000000ffffe17224 */ /* 0x010fc600078e0005 */
[----:B------:R-:W-:Y:S02]  /*11f90*/  FMNMX.FTZ R0, R43, R0, !PT ;  /* 0x000000002b007209 */ /* 0x000fe40007810000 */
[----:B------:R-:W-:Y:S02]  /*11fa0*/  MOV R228, R4 ;  /* 0x0000000400e47202 */ /* 0x000fe40000000f00 */
[----:B------:R-:W-:Y:S02]  /*11fb0*/  FMNMX.FTZ R0, R38, R0, !PT ;  /* 0x0000000026007209 */ /* 0x000fe40007810000 */
[----:B------:R-:W-:Y:S02]  /*11fc0*/  MOV R30, R2 ;  /* 0x00000002001e7202 */ /* 0x000fe40000000f00 */
[----:B------:R-:W-:Y:S01]  /*11fd0*/  FMNMX.FTZ R0, R37, R0, !PT ;  /* 0x0000000025007209 */ /* 0x000fe20007810000 */
[----:B------:R-:W-:-:S03]  /*11fe0*/  IMAD.MOV.U32 R29, RZ, RZ, R3 ;  /* 0x000000ffff1d7224 */ /* 0x000fc600078e0003 */
        /* <DEDUP_REMOVED lines=29> */
[----:B------:R-:W-:-:S04]  /*121c0*/  FMNMX.FTZ R0, R44, R0, !PT ;  /* 0x000000002c007209 */ /* 0x000fc80007810000 */
[----:B------:R-:W-:Y:S02]  /*121d0*/  FMNMX.FTZ R2, R42, R0, !PT ;  /* 0x000000002a027209 */ /* 0x000fe40007810000 */
[----:B------:R-:W-:Y:S02]  /*121e0*/  FMNMX.FTZ R0, R21, R3, !PT ;  /* 0x0000000315007209 */ /* 0x000fe40007810000 */
[----:B------:R-:W-:-:S03]  /*121f0*/  FMNMX.FTZ R2, R68, R2, !PT ;  /* 0x0000000244027209 */ /* 0x000fc60007810000 */
        /* <DEDUP_REMOVED lines=104> */
[----:B------:R-:W3:Y:S01]  /*12880*/  SHFL.BFLY PT, R7, R2, 0x1, 0x1f ;  /* 0x0c201f0002077f89 */ /* 0x000ee200000e0000 */
        /* <DEDUP_REMOVED lines=8> */
[----:B----4-:R-:W-:-:S07]  /*12910*/  FFMA.FTZ R3, R43, c[0x0][0x23c], -R4 ;  /* 0x00008f002b037a23 */ /* 0x010fce0000010804 */
[----:B------:R2:W-:Y:S01]  /*12920*/  MUFU.EX2 R222, R3 ;  /* 0x0000000300de7308 */ /* 0x0005e20000000800 */
[----:B-1----:R-:W-:-:S05]  /*12930*/  FMNMX.FTZ R0, R5, R6, !PT ;  /* 0x0000000605007209 */ /* 0x002fca0007810000 */
[----:B------:R-:W1:Y:S01]  /*12940*/  SHFL.BFLY PT, R6, R0, 0x1, 0x1f ;  /* 0x0c201f0000067f89 */ /* 0x000e6200000e0000 */
[----:B--2---:R-:W-:Y:S01]  /*12950*/  FMUL.FTZ R3, R202, c[0x0][0x23c] ;  /* 0x00008f00ca037a20 */ /* 0x004fe20000410000 */
[----:B---3--:R-:W-:-:S04]  /*12960*/  FMNMX.FTZ R201, R2, R7, !PT ;  /* 0x0000000702c97209 */ /* 0x008fc80007810000 */
[----:B------:R-:W-:-:S05]  /*12970*/  FSEL R3, R3, RZ, P2 ;  /* 0x000000ff03037208 */ /* 0x000fca0001000000 */
[--C-:B------:R-:W-:Y:S02]  /*12980*/  FFMA.FTZ R5, R41, c[0x0][0x23c], -R3.reuse ;  /* 0x00008f0029057a23 */ /* 0x100fe40000010803 */
[----:B------:R-:W-:Y:S02]  /*12990*/  FFMA.FTZ R2, R47, c[0x0][0x23c], -R3 ;  /* 0x00008f002f027a23 */ /* 0x000fe40000010803 */
[----:B------:R2:W-:Y:S01]  /*129a0*/  MUFU.EX2 R13, R5 ;  /* 0x00000005000d7308 */ /* 0x0005e20000000800 */
[----:B------:R-:W-:-:S07]  /*129b0*/  FSETP.NEU.FTZ.AND P1, PT, R201, -INF , PT ;  /* 0xff800000c900780b */ /* 0x000fce0003f3d000 */
[----:B------:R3:W-:Y:S01]  /*129c0*/  MUFU.EX2 R223, R2 ;  /* 0x0000000200df7308 */ /* 0x0007e20000000800 */
[----:B--2---:R-:W-:-:S07]  /*129d0*/  FFMA.FTZ R5, R44, c[0x0][0x23c], -R3 ;  /* 0x00008f002c057a23 */ /* 0x004fce0000010803 */
[----:B------:R2:W-:Y:S01]  /*129e0*/  MUFU.EX2 R28, R5 ;  /* 0x00000005001c7308 */ /* 0x0005e20000000800 */
[----:B---3--:R-:W-:Y:S01]  /*129f0*/  FMUL.FTZ R2, R201, c[0x0][0x23c] ;  /* 0x00008f00c9027a20 */ /* 0x008fe20000410000 */
[----:B-1----:R-:W-:-:S04]  /*12a00*/  FMNMX.FTZ R200, R0, R6, !PT ;  /* 0x0000000600c87209 */ /* 0x002fc80007810000 */
[----:B------:R-:W-:Y:S01]  /*12a10*/  FSEL R2, R2, RZ, P1 ;  /* 0x000000ff02027208 */ /* 0x000fe20000800000 */
[----:B--2---:R-:W-:-:S04]  /*12a20*/  FFMA.FTZ R5, R42, c[0x0][0x23c], -R3 ;  /* 0x00008f002a057a23 */ /* 0x004fc80000010803 */
        /* <DEDUP_REMOVED lines=13> */
[----:B------:R-:W-:Y:S01]  /*12b00*/  FSEL R7, R202, RZ, P2 ;  /* 0x000000ffca077208 */ /* 0x000fe20001000000 */
[----:B------:R-:W-:Y:S02]  /*12b10*/  FADD.FTZ R6, R73, -R6 ;  /* 0x8000000649067221 */ /* 0x000fe40000010000 */
[----:B-1----:R-:W-:-:S04]  /*12b20*/  FFMA.FTZ R5, R48, c[0x0][0x23c], -R0 ;  /* 0x00008f0030057a23 */ /* 0x002fc80000010800 */
[----:B------:R1:W-:Y:S01]  /*12b30*/  MUFU.EX2 R126, R5 ;  /* 0x00000005007e7308 */ /* 0x0003e20000000800 */
[----:B------:R-:W-:Y:S02]  /*12b40*/  FADD.FTZ R7, R72, -R7 ;  /* 0x8000000748077221 */ /* 0x000fe40000010000 */
[----:B-1----:R-:W-:-:S05]  /*12b50*/  FFMA.FTZ R5, R52, c[0x0][0x23c], -R0 ;  /* 0x00008f0034057a23 */ /* 0x002fca0000010800 */
[----:B------:R1:W-:Y:S01]  /*12b60*/  MUFU.EX2 R9, R5 ;  /* 0x0000000500097308 */ /* 0x0003e20000000800 */
[----:B------:R-:W-:Y:S02]  /*12b70*/  FMUL.FTZ R7, R7, c[0x0][0x23c] ;  /* 0x00008f0007077a20 */ /* 0x000fe40000410000 */
[----:B-1----:R-:W-:-:S05]  /*12b80*/  FFMA.FTZ R5, R50, c[0x0][0x23c], -R0 ;  /* 0x00008f0032057a23 */ /* 0x002fca0000010800 */
[----:B------:R1:W-:Y:S08]  /*12b90*/  MUFU.EX2 R237, R5 ;  /* 0x0000000500ed7308 */ /* 0x0003f00000000800 */
[----:B------:R2:W3:Y:S01]  /*12ba0*/  MUFU.EX2 R20, R7 ;  /* 0x0000000700147308 */ /* 0x0004e20000000800 */
[----:B-1----:R-:W-:Y:S01]  /*12bb0*/  FMUL.FTZ R5, R6, c[0x0][0x23c] ;  /* 0x00008f0006057a20 */ /* 0x002fe20000410000 */
[----:B------:R-:W-:-:S05]  /*12bc0*/  FSEL R6, R201, RZ, P1 ;  /* 0x000000ffc9067208 */ /* 0x000fca0000800000 */
[----:B------:R-:W-:Y:S01]  /*12bd0*/  FADD.FTZ R8, R71, -R6 ;  /* 0x8000000647087221 */ /* 0x000fe20000010000 */
[----:B------:R-:W-:Y:S01]  /*12be0*/  FSEL R6, R200, RZ, P0 ;  /* 0x000000ffc8067208 */ /* 0x000fe20000000000 */
[----:B------:R-:W1:Y:S04]  /*12bf0*/  MUFU.EX2 R5, R5 ;  /* 0x0000000500057308 */ /* 0x000e680000000800 */
[----:B------:R-:W-:Y:S02]  /*12c00*/  FADD.FTZ R6, R70, -R6 ;  /* 0x8000000646067221 */ /* 0x000fe40000010000 */
[----:B--2---:R-:W-:Y:S02]  /*12c10*/  FMUL.FTZ R7, R8, c[0x0][0x23c] ;  /* 0x00008f0008077a20 */ /* 0x004fe40000410000 */
[----:B------:R-:W-:-:S02]  /*12c20*/  FMUL.FTZ R6, R6, c[0x0][0x23c] ;  /* 0x00008f0006067a20 */ /* 0x000fc40000410000 */
[----:B------:R-:W-:Y:S02]  /*12c30*/  FFMA.FTZ R8, R51, c[0x0][0x23c], -R0 ;  /* 0x00008f0033087a23 */ /* 0x000fe40000010800 */
[----:B------:R-:W2:Y:S01]  /*12c40*/  MUFU.EX2 R7, R7 ;  /* 0x0000000700077308 */ /* 0x000ea20000000800 */
[-C--:B---3--:R-:W-:Y:S01]  /*12c50*/  FFMA.FTZ R208, R10, R20.reuse, R13 ;  /* 0x000000140ad07223 */ /* 0x088fe2000001000d */
[----:B------:R-:W-:Y:S01]  /*12c60*/  F2FP.BF16.PACK_AB R13, R223, R13 ;  /* 0x0000000ddf0d723e */ /* 0x000fe200000010ff */
[----:B------:R-:W-:Y:S01]  /*12c70*/  FMUL.FTZ R142, R142, R20 ;  /* 0x000000148e8e7220 */ /* 0x000fe20000410000 */
[----:B------:R-:W-:Y:S01]  /*12c80*/  F2FP.BF16.PACK_AB R14, R236, R34 ;  /* 0x00000022ec0e723e */ /* 0x000fe200000010ff */
[----:B-1----:R-:W-:-:S03]  /*12c90*/  FFMA.FTZ R244, R11, R5, R12 ;  /* 0x000000050bf47223 */ /* 0x002fc6000001000c */
[----:B------:R-:W1:Y:S01]  /*12ca0*/  MUFU.EX2 R6, R6 ;  /* 0x0000000600067308 */ /* 0x000e620000000800 */
[-C--:B------:R-:W-:Y:S01]  /*12cb0*/  FMUL.FTZ R140, R140, R5.reuse ;  /* 0x000000058c8c7220 */ /* 0x080fe20000410000 */
[----:B------:R-:W-:Y:S01]  /*12cc0*/  F2FP.BF16.PACK_AB R12, R222, R12 ;  /* 0x0000000cde0c723e */ /* 0x000fe200000010ff */
[----:B------:R-:W-:Y:S01]  /*12cd0*/  FMUL.FTZ R141, R141, R5 ;  /* 0x000000058d8d7220 */ /* 0x000fe20000410000 */
[----:B------:R-:W-:Y:S01]  /*12ce0*/  F2FP.BF16.PACK_AB R15, R235, R28 ;  /* 0x0000001ceb0f723e */ /* 0x000fe200000010ff */
[----:B------:R-:W-:-:S03]  /*12cf0*/  FMUL.FTZ R143, R143, R20 ;  /* 0x000000148f8f7220 */ /* 0x000fc60000410000 */
[----:B------:R3:W4:Y:S04]  /*12d00*/  MUFU.EX2 R233, R8 ;  /* 0x0000000800e97308 */ /* 0x0007280000000800 */
[----:B------:R-:W-:Y:S01]  /*12d10*/  HMMA.16816.F32.BF16 R116, R12, R16, R140 ;  /* 0x000000100c74723c */ /* 0x000fe2000004188c */
[----:B------:R-:W-:Y:S01]  /*12d20*/  F2FP.BF16.PACK_AB R10, R234, R239 ;  /* 0x000000efea0a723e */ /* 0x000fe200000010ff */
[----:B--2---:R-:W-:-:S05]  /*12d30*/  FMUL.FTZ R148, R148, R7 ;  /* 0x0000000794947220 */ /* 0x004fca0000410000 */
[----:B------:R-:W-:Y:S02]  /*12d40*/  IMAD.MOV.U32 R141, RZ, RZ, R9 ;  /* 0x000000ffff8d7224 */ /* 0x000fe400078e0009 */
[----:B------:R-:W-:Y:S02]  /*12d50*/  FMUL.FTZ R149, R149, R7 ;  /* 0x0000000795957220 */ /* 0x000fe40000410000 */
[-C--:B-1----:R-:W-:Y:S01]  /*12d60*/  FMUL.FTZ R150, R150, R6.reuse ;  /* 0x0000000696967220 */ /* 0x082fe20000410000 */
[----:B---3--:R-:W-:Y:S01]  /*12d70*/  F2FP.BF16.PACK_AB R8, R220, R127 ;  /* 0x0000007fdc08723e */ /* 0x008fe200000010ff */
[----:B------:R-:W-:Y:S01]  /*12d80*/  FMUL.FTZ R151, R151, R6 ;  /* 0x0000000697977220 */ /* 0x000fe20000410000 */
[----:B------:R-:W-:Y:S02]  /*12d90*/  F2FP.BF16.PACK_AB R9, R141, R126 ;  /* 0x0000007e8d09723e */ /* 0x000fe400000010ff */
[----:B----4-:R-:W-:Y:S01]  /*12da0*/  F2FP.BF16.PACK_AB R11, R233, R237 ;  /* 0x000000ede90b723e */ /* 0x010fe200000010ff */
[----:B------:R-:W-:-:S02]  /*12db0*/  FMUL.FTZ R144, R144, R5 ;  /* 0x0000000590907220 */ /* 0x000fc40000410000 */
[----:B------:R-:W-:Y:S02]  /*12dc0*/  FMUL.FTZ R145, R145, R5 ;  /* 0x0000000591917220 */ /* 0x000fe40000410000 */
[-C--:B------:R-:W-:Y:S02]  /*12dd0*/  FMUL.FTZ R136, R136, R7.reuse ;  /* 0x0000000788887220 */ /* 0x080fe40000410000 */
[----:B------:R-:W-:Y:S02]  /*12de0*/  FMUL.FTZ R137, R137, R7 ;  /* 0x0000000789897220 */ /* 0x000fe40000410000 */
[-C--:B------:R-:W-:Y:S02]  /*12df0*/  FMUL.FTZ R138, R138, R6.reuse ;  /* 0x000000068a8a7220 */ /* 0x080fe40000410000 */
[----:B------:R-:W-:Y:S02]  /*12e00*/  FMUL.FTZ R139, R139, R6 ;  /* 0x000000068b8b7220 */ /* 0x000fe40000410000 */
[----:B------:R-:W-:-:S02]  /*12e10*/  FMUL.FTZ R146, R146, R20 ;  /* 0x0000001492927220 */ /* 0x000fc40000410000 */
[----:B------:R-:W-:Y:S01]  /*12e20*/  FMUL.FTZ R147, R147, R20 ;  /* 0x0000001493937220 */ /* 0x000fe20000410000 */
[C---:B------:R-:W-:Y:S07]  /*12e30*/  HMMA.16816.F32.BF16 R48, R8.reuse, R18, R148 ;  /* 0x000000120830723c */ /* 0x040fee0000041894 */
[----:B------:R-:W-:Y:S01]  /*12e40*/  MOV R148, R100 ;  /* 0x0000006400947202 */ /* 0x000fe20000000f00 */
[----:B------:R-:W-:Y:S08]  /*12e50*/  HMMA.16816.F32.BF16 R52, R8, R16, R136 ;  /* 0x000000100834723c */ /* 0x000ff00000041888 */
[----:B------:R-:W-:Y:S01]  /*12e60*/  HMMA.16816.F32.BF16 R100, R12, R18, R144 ;  /* 0x000000120c64723c */ /* 0x000fe20000041890 */
[----:B------:R-:W1:Y:S01]  /*12e70*/  LDSM.16.MT88.4 R16, [R219+0x8000] ;  /* 0x00800000db10783b */ /* 0x000e620000004200 */
[----:B------:R-:W-:-:S02]  /*12e80*/  FMUL.FTZ R164, R164, R7 ;  /* 0x00000007a4a47220 */ /* 0x000fc40000410000 */
[----:B------:R-:W-:Y:S02]  /*12e90*/  FMUL.FTZ R165, R165, R7 ;  /* 0x00000007a5a57220 */ /* 0x000fe40000410000 */
[-C--:B------:R-:W-:Y:S02]  /*12ea0*/  FMUL.FTZ R166, R166, R6.reuse ;  /* 0x00000006a6a67220 */ /* 0x080fe40000410000 */
[----:B------:R-:W-:Y:S02]  /*12eb0*/  FMUL.FTZ R167, R167, R6 ;  /* 0x00000006a7a77220 */ /* 0x000fe40000410000 */
[-C--:B------:R-:W-:Y:S02]  /*12ec0*/  FMUL.FTZ R160, R160, R5.reuse ;  /* 0x00000005a0a07220 */ /* 0x080fe40000410000 */
[----:B------:R-:W-:Y:S02]  /*12ed0*/  FMUL.FTZ R161, R161, R5 ;  /* 0x00000005a1a17220 */ /* 0x000fe40000410000 */
[----:B------:R-:W-:-:S02]  /*12ee0*/  FMUL.FTZ R162, R162, R20 ;  /* 0x00000014a2a27220 */ /* 0x000fc40000410000 */
[----:B------:R-:W-:Y:S02]  /*12ef0*/  FMUL.FTZ R163, R163, R20 ;  /* 0x00000014a3a37220 */ /* 0x000fe40000410000 */
[----:B------:R-:W-:Y:S02]  /*12f00*/  IMAD.MOV.U32 R145, RZ, RZ, R67 ;  /* 0x000000ffff917224 */ /* 0x000fe400078e0043 */
[----:B------:R-:W-:Y:S01]  /*12f10*/  IMAD.MOV.U32 R137, RZ, RZ, R64 ;  /* 0x000000ffff897224 */ /* 0x000fe200078e0040 */
[----:B-1----:R-:W-:Y:S07]  /*12f20*/  HMMA.16816.F32.BF16 R40, R8, R18, R164 ;  /* 0x000000120828723c */ /* 0x002fee00000418a4 */
[----:B------:R-:W-:-:S02]  /*12f30*/  MOV R165, R66 ;  /* 0x0000004200a57202 */ /* 0x000fc40000000f00 */
[----:B------:R-:W-:Y:S02]  /*12f40*/  MOV R164, R65 ;  /* 0x0000004100a47202 */ /* 0x000fe40000000f00 */
[----:B------:R-:W-:Y:S01]  /*12f50*/  HMMA.16816.F32.BF16 R64, R12, R18, R160 ;  /* 0x000000120c40723c */ /* 0x000fe200000418a0 */
[----:B------:R-:W2:Y:S04]  /*12f60*/  LDL.LU R161, [R1+0xa4] ;  /* 0x0000a40001a17983 */ /* 0x000ea80000300800 */
[----:B------:R-:W3:Y:S01]  /*12f70*/  LDL.LU R162, [R1+0xa8] ;  /* 0x0000a80001a27983 */ /* 0x000ee20000300800 */
        /* <DEDUP_REMOVED lines=9> */
[----:B------:R-:W-:-:S02]  /*13010*/  IMAD.MOV.U32 R149, RZ, RZ, R61 ;  /* 0x000000ffff957224 */ /* 0x000fc400078e003d */
[----:B------:R-:W-:Y:S02]  /*13020*/  IMAD.MOV.U32 R143, RZ, RZ, R60 ;  /* 0x000000ffff8f7224 */ /* 0x000fe400078e003c */
[----:B------:R-:W-:Y:S01]  /*13030*/  IMAD.MOV.U32 R146, RZ, RZ, R62 ;  /* 0x000000ffff927224 */ /* 0x000fe200078e003e */
[-C--:B------:R-:W-:Y:S08]  /*13040*/  HMMA.16816.F32.BF16 R44, R8, R16.reuse, R152 ;  /* 0x00000010082c723c */ /* 0x080ff00000041898 */
[----:B------:R-:W-:Y:S01]  /*13050*/  HMMA.16816.F32.BF16 R60, R12, R16, R156 ;  /* 0x000000100c3c723c */ /* 0x000fe2000004189c */
[----:B------:R-:W1:Y:S01]  /*13060*/  LDSM.16.MT88.4 R16, [R217+0x8000] ;  /* 0x00800000d910783b */ /* 0x000e620000004200 */
[----:B------:R-:W-:-:S02]  /*13070*/  FMUL.FTZ R172, R172, R5 ;  /* 0x00000005acac7220 */ /* 0x000fc40000410000 */
[-C--:B------:R-:W-:Y:S02]  /*13080*/  FMUL.FTZ R173, R173, R5.reuse ;  /* 0x00000005adad7220 */ /* 0x080fe40000410000 */
[-C--:B------:R-:W-:Y:S02]  /*13090*/  FMUL.FTZ R176, R176, R5.reuse ;  /* 0x00000005b0b07220 */ /* 0x080fe40000410000 */
[----:B------:R-:W-:Y:S02]  /*130a0*/  FMUL.FTZ R177, R177, R5 ;  /* 0x00000005b1b17220 */ /* 0x000fe40000410000 */
[-C--:B------:R-:W-:Y:S02]  /*130b0*/  FMUL.FTZ R174, R174, R20.reuse ;  /* 0x00000014aeae7220 */ /* 0x080fe40000410000 */
[----:B------:R-:W-:Y:S02]  /*130c0*/  FMUL.FTZ R175, R175, R20 ;  /* 0x00000014afaf7220 */ /* 0x000fe40000410000 */
[----:B------:R-:W-:-:S02]  /*130d0*/  FMUL.FTZ R168, R168, R7 ;  /* 0x00000007a8a87220 */ /* 0x000fc40000410000 */
[-C--:B------:R-:W-:Y:S02]  /*130e0*/  FMUL.FTZ R169, R169, R7.reuse ;  /* 0x00000007a9a97220 */ /* 0x080fe40000410000 */
[-C--:B------:R-:W-:Y:S02]  /*130f0*/  FMUL.FTZ R170, R170, R6.reuse ;  /* 0x00000006aaaa7220 */ /* 0x080fe40000410000 */
[-C--:B------:R-:W-:Y:S02]  /*13100*/  FMUL.FTZ R171, R171, R6.reuse ;  /* 0x00000006abab7220 */ /* 0x080fe40000410000 */
[-C--:B------:R-:W-:Y:S02]  /*13110*/  FMUL.FTZ R180, R180, R7.reuse ;  /* 0x00000007b4b47220 */ /* 0x080fe40000410000 */
[----:B------:R-:W-:Y:S02]  /*13120*/  FMUL.FTZ R181, R181, R7 ;  /* 0x00000007b5b57220 */ /* 0x000fe40000410000 */
[----:B------:R-:W-:-:S02]  /*13130*/  FMUL.FTZ R182, R182, R6 ;  /* 0x00000006b6b67220 */ /* 0x000fc40000410000 */
[----:B------:R-:W-:Y:S02]  /*13140*/  FMUL.FTZ R183, R183, R6 ;  /* 0x00000006b7b77220 */ /* 0x000fe40000410000 */
[-C--:B------:R-:W-:Y:S02]  /*13150*/  FMUL.FTZ R178, R178, R20.reuse ;  /* 0x00000014b2b27220 */ /* 0x080fe40000410000 */
[----:B------:R-:W-:Y:S01]  /*13160*/  FMUL.FTZ R179, R179, R20 ;  /* 0x00000014b3b37220 */ /* 0x000fe20000410000 */
        /* <DEDUP_REMOVED lines=8> */
[----:B-1----:R-:W-:Y:S01]  /*131f0*/  HMMA.16816.F32.BF16 R36, R8, R16, R168 ;  /* 0x000000100824723c */ /* 0x002fe200000418a8 */
[----:B------:R-:W-:Y:S02]  /*13200*/  MOV R144, R69 ;  /* 0x0000004500907202 */ /* 0x000fe40000000f00 */
[----:B------:R-:W-:-:S05]  /*13210*/  MOV R166, R68 ;  /* 0x0000004400a67202 */ /* 0x000fca0000000f00 */
[----:B------:R-:W-:Y:S08]  /*13220*/  HMMA.16816.F32.BF16 R68, R12, R16, R172 ;  /* 0x000000100c44723c */ /* 0x000ff000000418ac */
[-C--:B------:R-:W-:Y:S08]  /*13230*/  HMMA.16816.F32.BF16 R32, R8, R18.reuse, R180 ;  /* 0x000000120820723c */ /* 0x080ff000000418b4 */
[----:B------:R-:W-:Y:S01]  /*13240*/  HMMA.16816.F32.BF16 R76, R12, R18, R176 ;  /* 0x000000120c4c723c */ /* 0x000fe200000418b0 */
[----:B------:R-:W1:Y:S01]  /*13250*/  LDSM.16.MT88.4 R16, [R218+0x8000] ;  /* 0x00800000da10783b */ /* 0x000e620000004200 */
[----:B------:R-:W-:Y:S01]  /*13260*/  MOV R163, R58 ;  /* 0x0000003a00a37202 */ /* 0x000fe20000000f00 */
[----:B------:R-:W-:Y:S01]  /*13270*/  IMAD.MOV.U32 R167, RZ, RZ, R74 ;  /* 0x000000ffffa77224 */ /* 0x000fe200078e004a */
[----:B------:R-:W-:Y:S01]  /*13280*/  MOV R154, R30 ;  /* 0x0000001e009a7202 */ /* 0x000fe20000000f00 */
[----:B------:R-:W-:Y:S01]  /*13290*/  IMAD.MOV.U32 R153, RZ, RZ, R29 ;  /* 0x000000ffff997224 */ /* 0x000fe200078e001d */
[----:B------:R-:W-:Y:S01]  /*132a0*/  MOV R159, R75 ;  /* 0x0000004b009f7202 */ /* 0x000fe20000000f00 */
[----:B------:R-:W-:-:S02]  /*132b0*/  FMUL.FTZ R188, R188, R5 ;  /* 0x00000005bcbc7220 */ /* 0x000fc40000410000 */
[-C--:B------:R-:W-:Y:S02]  /*132c0*/  FMUL.FTZ R189, R189, R5.reuse ;  /* 0x00000005bdbd7220 */ /* 0x080fe40000410000 */
[-C--:B------:R-:W-:Y:S02]  /*132d0*/  FMUL.FTZ R196, R196, R5.reuse ;  /* 0x00000005c4c47220 */ /* 0x080fe40000410000 */
[----:B------:R-:W-:Y:S01]  /*132e0*/  FMUL.FTZ R197, R197, R5 ;  /* 0x00000005c5c57220 */ /* 0x000fe20000410000 */
[----:B------:R-:W-:Y:S01]  /*132f0*/  MOV R5, R56 ;  /* 0x0000003800057202 */ /* 0x000fe20000000f00 */
[-C--:B------:R-:W-:Y:S02]  /*13300*/  FMUL.FTZ R192, R192, R7.reuse ;  /* 0x00000007c0c07220 */ /* 0x080fe40000410000 */
[----:B------:R-:W-:Y:S02]  /*13310*/  FMUL.FTZ R193, R193, R7 ;  /* 0x00000007c1c17220 */ /* 0x000fe40000410000 */
[----:B------:R-:W-:-:S02]  /*13320*/  FMUL.FTZ R194, R194, R6 ;  /* 0x00000006c2c27220 */ /* 0x000fc40000410000 */
[----:B------:R-:W-:Y:S02]  /*13330*/  FMUL.FTZ R195, R195, R6 ;  /* 0x00000006c3c37220 */ /* 0x000fe40000410000 */
[----:B------:R-:W-:Y:S02]  /*13340*/  IMAD.MOV.U32 R142, RZ, RZ, R31 ;  /* 0x000000ffff8e7224 */ /* 0x000fe400078e001f */
[----:B------:R-:W-:Y:S02]  /*13350*/  IMAD.MOV.U32 R151, RZ, RZ, R28 ;  /* 0x000000ffff977224 */ /* 0x000fe400078e001c */
[----:B------:R-:W-:Y:S01]  /*13360*/  IMAD.MOV.U32 R136, RZ, RZ, R57 ;  /* 0x000000ffff887224 */ /* 0x000fe200078e0039 */
[----:B-1----:R-:W-:Y:S01]  /*13370*/  HMMA.16816.F32.BF16 R28, R8, R18, R192 ;  /* 0x00000012081c723c */ /* 0x002fe200000418c0 */
[----:B------:R-:W-:Y:S02]  /*13380*/  IMAD.MOV.U32 R138, RZ, RZ, R59 ;  /* 0x000000ffff8a7224 */ /* 0x000fe400078e003b */
[----:B------:R-:W-:-:S02]  /*13390*/  FMUL.FTZ R184, R184, R7 ;  /* 0x00000007b8b87220 */ /* 0x000fc40000410000 */
[----:B------:R-:W-:Y:S02]  /*133a0*/  FMUL.FTZ R185, R185, R7 ;  /* 0x00000007b9b97220 */ /* 0x000fe40000410000 */
[-C--:B------:R-:W-:Y:S02]  /*133b0*/  FMUL.FTZ R186, R186, R6.reuse ;  /* 0x00000006baba7220 */ /* 0x080fe40000410000 */
[----:B------:R-:W-:Y:S02]  /*133c0*/  FMUL.FTZ R187, R187, R6 ;  /* 0x00000006bbbb7220 */ /* 0x000fe40000410000 */
[-C--:B------:R-:W-:Y:S02]  /*133d0*/  FMUL.FTZ R190, R190, R20.reuse ;  /* 0x00000014bebe7220 */ /* 0x080fe40000410000 */
[----:B------:R-:W-:-:S03]  /*133e0*/  FMUL.FTZ R191, R191, R20 ;  /* 0x00000014bfbf7220 */ /* 0x000fc60000410000 */
[-C--:B------:R-:W-:Y:S01]  /*133f0*/  HMMA.16816.F32.BF16 R56, R8, R16.reuse, R184 ;  /* 0x000000100838723c */ /* 0x080fe200000418b8 */
[--C-:B------:R-:W-:Y:S02]  /*13400*/  FFMA.FTZ R121, R121, c[0x0][0x23c], -R4.reuse ;  /* 0x00008f0079797a23 */ /* 0x100fe40000010804 */
[--C-:B------:R-:W-:Y:S02]  /*13410*/  FFMA.FTZ R120, R120, c[0x0][0x23c], -R4.reuse ;  /* 0x00008f0078787a23 */ /* 0x100fe40000010804 */
[--C-:B------:R-:W-:Y:S02]  /*13420*/  FFMA.FTZ R115, R115, c[0x0][0x23c], -R4.reuse ;  /* 0x00008f0073737a23 */ /* 0x100fe40000010804 */
[--C-:B------:R-:W-:Y:S01]  /*13430*/  FFMA.FTZ R186, R87, c[0x0][0x23c], -R4.reuse ;  /* 0x00008f0057ba7a23 */ /* 0x100fe20000010804 */
[----:B------:R-:W-:Y:S01]  /*13440*/  HMMA.16816.F32.BF16 R72, R12, R16, R188 ;  /* 0x000000100c48723c */ /* 0x000fe200000418bc */
        /* <DEDUP_REMOVED lines=8> */
[-C--:B------:R-:W-:Y:S02]  /*134d0*/  FMUL.FTZ R198, R198, R20.reuse ;  /* 0x00000014c6c67220 */ /* 0x080fe40000410000 */
[----:B------:R-:W-:Y:S02]  /*134e0*/  FMUL.FTZ R199, R199, R20 ;  /* 0x00000014c7c77220 */ /* 0x000fe40000410000 */
[----:B------:R-:W-:Y:S02]  /*134f0*/  FFMA.FTZ R140, R140, c[0x0][0x23c], -R3 ;  /* 0x00008f008c8c7a23 */ /* 0x000fe40000010803 */
[----:B---3--:R-:W-:Y:S02]  /*13500*/  FFMA.FTZ R126, R162, R6, R126 ;  /* 0x00000006a27e7223 */ /* 0x008fe4000001007e */
        /* <DEDUP_REMOVED lines=16> */
[----:B--2---:R-:W-:-:S02]  /*13610*/  FFMA.FTZ R127, R161, R7, R127 ;  /* 0x00000007a17f7223 */ /* 0x004fc4000001007f */
[----:B------:R-:W-:Y:S01]  /*13620*/  IMAD.MOV.U32 R150, RZ, RZ, R141 ;  /* 0x000000ffff967224 */ /* 0x000fe200078e008d */
[----:B------:R-:W-:Y:S01]  /*13630*/  MOV R141, R5 ;  /* 0x00000005008d7202 */ /* 0x000fe20000000f00 */
[----:B------:R-:W-:Y:S01]  /*13640*/  IMAD.MOV.U32 R161, RZ, RZ, R162 ;  /* 0x000000ffffa17224 */ /* 0x000fe200078e00a2 */
[----:B------:R-:W-:Y:S01]  /*13650*/  MOV R162, R163 ;  /* 0x000000a300a27202 */ /* 0x000fe20000000f00 */
[----:B------:R-:W-:Y:S02]  /*13660*/  FFMA.FTZ R5, R241, c[0x0][0x23c], -R4 ;  /* 0x00008f00f1057a23 */ /* 0x000fe40000010804 */
[----:B------:R-:W-:Y:S01]  /*13670*/  IMAD.MOV.U32 R163, RZ, RZ, R164 ;  /* 0x000000ffffa37224 */ /* 0x000fe200078e00a4 */
[----:B------:R-:W-:Y:S01]  /*13680*/  MOV R164, R165 ;  /* 0x000000a500a47202 */ /* 0x000fe20000000f00 */
[----:B------:R-:W-:Y:S01]  /*13690*/  IMAD.MOV.U32 R165, RZ, RZ, R167 ;  /* 0x000000ffffa57224 */ /* 0x000fe200078e00a7 */
[----:B------:R-:W-:Y:S01]  /*136a0*/  MOV R167, R152 ;  /* 0x0000009800a77202 */ /* 0x000fe20000000f00 */
[----:B------:R-:W-:Y:S01]  /*136b0*/  IMAD.MOV.U32 R152, RZ, RZ, R153 ;  /* 0x000000ffff987224 */ /* 0x000fe200078e0099 */
        /* <DEDUP_REMOVED lines=8> */
[----:B------:R-:W-:-:S02]  /*13740*/  IMAD.MOV.U32 R149, RZ, RZ, R150 ;  /* 0x000000ffff957224 */ /* 0x000fc400078e0096 */
[--C-:B------:R-:W-:Y:S02]  /*13750*/  FFMA.FTZ R179, R95, c[0x0][0x23c], -R3.reuse ;  /* 0x00008f005fb37a23 */ /* 0x100fe40000010803 */
[----:B------:R-:W-:Y:S01]  /*13760*/  FFMA.FTZ R185, R86, c[0x0][0x23c], -R3 ;  /* 0x00008f0056b97a23 */ /* 0x000fe20000010803 */
[----:B------:R-:W-:Y:S01]  /*13770*/  HMMA.16816.F32.BF16 R196, R12, R18, R196 ;  /* 0x000000120cc4723c */ /* 0x000fe200000418c4 */
[--C-:B------:R-:W-:Y:S02]  /*13780*/  FFMA.FTZ R6, R22, c[0x0][0x23c], -R4.reuse ;  /* 0x00008f0016067a23 */ /* 0x100fe40000010804 */
[----:B------:R-:W-:Y:S01]  /*13790*/  IMAD.MOV.U32 R90, RZ, RZ, R225 ;  /* 0x000000ffff5a7224 */ /* 0x000fe200078e00e1 */
[----:B------:R-:W-:Y:S01]  /*137a0*/  MOV R94, R220 ;  /* 0x000000dc005e7202 */ /* 0x000fe20000000f00 */
[----:B-1----:R-:W-:Y:S01]  /*137b0*/  FFMA.FTZ R5, R161, c[0x0][0x23c], -R4 ;  /* 0x00008f00a1057a23 */ /* 0x002fe20000010804 */
[----:B------:R-:W-:Y:S01]  /*137c0*/  MOV R161, R162 ;  /* 0x000000a200a17202 */ /* 0x000fe20000000f00 */
[----:B------:R-:W-:Y:S01]  /*137d0*/  IMAD.MOV.U32 R162, RZ, RZ, R163 ;  /* 0x000000ffffa27224 */ /* 0x000fe200078e00a3 */
[----:B------:R-:W-:Y:S01]  /*137e0*/  MOV R163, R164 ;  /* 0x000000a400a37202 */ /* 0x000fe20000000f00 */
[----:B------:R-:W1:Y:S01]  /*137f0*/  LDSM.16.MT88.4 R12, [R216+0x8800] ;  /* 0x00880000d80c783b */ /* 0x000e620000004200 */
[----:B------:R-:W-:Y:S01]  /*13800*/  MOV R164, R167 ;  /* 0x000000a700a47202 */ /* 0x000fe20000000f00 */
[----:B------:R-:W-:Y:S01]  /*13810*/  IMAD.MOV.U32 R167, RZ, RZ, R152 ;  /* 0x000000ffffa77224 */ /* 0x000fe200078e0098 */
[----:B------:R-:W-:Y:S01]  /*13820*/  MOV R152, R157 ;  /* 0x0000009d00987202 */ /* 0x000fe20000000f00 */
[----:B------:R-:W-:Y:S01]  /*13830*/  LDSM.16.MT88.4 R16, [R217+0x8800] ;  /* 0x00880000d910783b */ /* 0x000fe20000004200 */
[----:B------:R-:W-:Y:S01]  /*13840*/  MOV R157, R158 ;  /* 0x0000009e009d7202 */ /* 0x000fe20000000f00 */
        /* <DEDUP_REMOVED lines=8> */
[----:B------:R-:W-:Y:S01]  /*138d0*/  FFMA.FTZ R213, R213, c[0x0][0x23c], -R0 ;  /* 0x00008f00d5d57a23 */ /* 0x000fe20000010800 */
[----:B------:R-:W-:Y:S01]  /*138e0*/  MOV R149, R150 ;  /* 0x0000009600957202 */ /* 0x000fe20000000f00 */
[----:B------:R-:W-:Y:S01]  /*138f0*/  IMAD.MOV.U32 R150, RZ, RZ, R136 ;  /* 0x000000ffff967224 */ /* 0x000fe200078e0088 */
[----:B------:R-:W-:Y:S01]  /*13900*/  MOV R136, R232 ;  /* 0x000000e800887202 */ /* 0x000fe20000000f00 */
[----:B------:R-:W-:Y:S01]  /*13910*/  FFMA.FTZ R212, R212, c[0x0][0x23c], -R0 ;  /* 0x00008f00d4d47a23 */ /* 0x000fe20000010800 */
[----:B------:R2:W3:Y:S01]  /*13920*/  MUFU.EX2 R232, R5 ;  /* 0x0000000500e87308 */ /* 0x0004e20000000800 */
[----:B------:R4:W5:Y:S01]  /*13930*/  LDL.LU R241, [R1+0x130] ;  /* 0x0001300001f17983 */ /* 0x0009620000300800 */
[----:B--2---:R-:W-:Y:S01]  /*13940*/  FFMA.FTZ R5, R161, c[0x0][0x23c], -R4 ;  /* 0x00008f00a1057a23 */ /* 0x004fe20000010804 */
        /* <DEDUP_REMOVED lines=10> */
[----:B------:R-:W-:Y:S02]  /*139f0*/  IMAD.MOV.U32 R138, RZ, RZ, R230 ;  /* 0x000000ffff8a7224 */ /* 0x000fe400078e00e6 */
[----:B------:R2:W-:Y:S02]  /*13a00*/  MUFU.EX2 R230, R5 ;  /* 0x0000000500e67308 */ /* 0x0005e40000000800 */
[----:B--2---:R-:W-:Y:S01]  /*13a10*/  FFMA.FTZ R5, R161, c[0x0][0x23c], -R4 ;  /* 0x00008f00a1057a23 */ /* 0x004fe20000010804 */
[----:B------:R-:W-:-:S02]  /*13a20*/  MOV R161, R162 ;  /* 0x000000a200a17202 */ /* 0x000fc40000000f00 */
[----:B------:R-:W-:Y:S01]  /*13a30*/  MOV R162, R163 ;  /* 0x000000a300a27202 */ /* 0x000fe20000000f00 */
[----:B------:R-:W-:Y:S01]  /*13a40*/  IMAD.MOV.U32 R163, RZ, RZ, R157 ;  /* 0x000000ffffa37224 */ /* 0x000fe200078e009d */
[----:B------:R-:W-:Y:S02]  /*13a50*/  MOV R157, R146 ;  /* 0x00000092009d7202 */ /* 0x000fe40000000f00 */
[----:B------:R-:W-:Y:S01]  /*13a60*/  MOV R146, R147 ;  /* 0x0000009300927202 */ /* 0x000fe20000000f00 */
[----:B------:R-:W-:Y:S01]  /*13a70*/  IMAD.MOV.U32 R147, RZ, RZ, R150 ;  /* 0x000000ffff937224 */ /* 0x000fe200078e0096 */
[----:B------:R-:W-:Y:S01]  /*13a80*/  MOV R150, R136 ;  /* 0x0000008800967202 */ /* 0x000fe20000000f00 */
[----:B------:R2:W-:Y:S01]  /*13a90*/  MUFU.EX2 R7, R5 ;  /* 0x0000000500077308 */ /* 0x0005e20000000800 */
        /* <DEDUP_REMOVED lines=16> */
[----:B--2---:R-:W-:Y:S02]  /*13ba0*/  FFMA.FTZ R5, R175, c[0x0][0x23c], -R3 ;  /* 0x00008f00af057a23 */ /* 0x004fe40000010803 */
[----:B------:R-:W-:-:S02]  /*13bb0*/  IMAD.MOV.U32 R175, RZ, RZ, R166 ;  /* 0x000000ffffaf7224 */ /* 0x000fc400078e00a6 */
[----:B------:R-:W-:Y:S01]  /*13bc0*/  IMAD.MOV.U32 R166, RZ, RZ, R231 ;  /* 0x000000ffffa67224 */ /* 0x000fe200078e00e7 */
[----:B------:R-:W-:-:S03]  /*13bd0*/  MOV R173, R164 ;  /* 0x000000a400ad7202 */ /* 0x000fc60000000f00 */
[----:B------:R-:W-:Y:S01]  /*13be0*/  IMAD.MOV.U32 R165, RZ, RZ, R166 ;  /* 0x000000ffffa57224 */ /* 0x000fe200078e00a6 */
[----:B------:R-:W-:Y:S02]  /*13bf0*/  MOV R166, R167 ;  /* 0x000000a700a67202 */ /* 0x000fe40000000f00 */
[----:B------:R-:W-:Y:S01]  /*13c00*/  MOV R167, R152 ;  /* 0x0000009800a77202 */ /* 0x000fe20000000f00 */
[----:B------:R-:W-:Y:S01]  /*13c10*/  IMAD.MOV.U32 R152, RZ, RZ, R153 ;  /* 0x000000ffff987224 */ /* 0x000fe200078e0099 */
[----:B------:R-:W-:Y:S01]  /*13c20*/  MOV R171, R162 ;  /* 0x000000a200ab7202 */ /* 0x000fe20000000f00 */
[----:B------:R2:W1:Y:S01]  /*13c30*/  MUFU.EX2 R231, R5 ;  /* 0x0000000500e77308 */ /* 0x0004620000000800 */
[----:B------:R-:W-:Y:S02]  /*13c40*/  MOV R153, R154 ;  /* 0x0000009a00997202 */ /* 0x000fe40000000f00 */
[----:B------:R-:W-:Y:S02]  /*13c50*/  MOV R182, R170 ;  /* 0x000000aa00b67202 */ /* 0x000fe40000000f00 */
[----:B------:R-:W-:Y:S01]  /*13c60*/  MOV R154, R155 ;  /* 0x0000009b009a7202 */ /* 0x000fe20000000f00 */
[----:B------:R-:W-:Y:S01]  /*13c70*/  IMAD.MOV.U32 R155, RZ, RZ, R156 ;  /* 0x000000ffff9b7224 */ /* 0x000fe200078e009c */
[----:B------:R-:W-:-:S02]  /*13c80*/  MOV R183, R173 ;  /* 0x000000ad00b77202 */ /* 0x000fc40000000f00 */
[----:B------:R-:W-:Y:S02]  /*13c90*/  MOV R156, R142 ;  /* 0x0000008e009c7202 */ /* 0x000fe40000000f00 */
[----:B------:R-:W-:Y:S02]  /*13ca0*/  MOV R170, R174 ;  /* 0x000000ae00aa7202 */ /* 0x000fe40000000f00 */
[----:B------:R-:W-:Y:S01]  /*13cb0*/  MOV R142, R229 ;  /* 0x000000e5008e7202 */ /* 0x000fe20000000f00 */
[----:B--2---:R-:W-:Y:S01]  /*13cc0*/  FFMA.FTZ R5, R169, c[0x0][0x23c], -R3 ;  /* 0x00008f00a9057a23 */ /* 0x004fe20000010803 */
[----:B------:R-:W-:Y:S01]  /*13cd0*/  MOV R169, R171 ;  /* 0x000000ab00a97202 */ /* 0x000fe20000000f00 */
[----:B------:R-:W-:Y:S02]  /*13ce0*/  IMAD.MOV.U32 R171, RZ, RZ, R175 ;  /* 0x000000ffffab7224 */ /* 0x000fe400078e00af */
[----:B------:R2:W-:Y:S01]  /*13cf0*/  MUFU.EX2 R229, R5 ;  /* 0x0000000500e57308 */ /* 0x0005e20000000800 */
[----:B------:R-:W-:-:S02]  /*13d00*/  FFMA.FTZ R147, R211, c[0x0][0x23c], -R4 ;  /* 0x00008f00d3937a23 */ /* 0x000fc40000010804 */
[--C-:B------:R-:W-:Y:S02]  /*13d10*/  FFMA.FTZ R146, R207, c[0x0][0x23c], -R4.reuse ;  /* 0x00008f00cf927a23 */ /* 0x100fe40000010804 */
[----:B------:R-:W-:Y:S02]  /*13d20*/  FFMA.FTZ R145, R131, c[0x0][0x23c], -R4 ;  /* 0x00008f0083917a23 */ /* 0x000fe40000010804 */
[----:B--2---:R-:W-:Y:S02]  /*13d30*/  FFMA.FTZ R5, R182, c[0x0][0x23c], -R3 ;  /* 0x00008f00b6057a23 */ /* 0x004fe40000010803 */
        /* <DEDUP_REMOVED lines=16> */
[----:B------:R-:W-:Y:S02]  /*13e40*/  FFMA.FTZ R175, R97, c[0x0][0x23c], -R4 ;  /* 0x00008f0061af7a23 */ /* 0x000fe40000010804 */
[----:B------:R-:W-:Y:S01]  /*13e50*/  IMAD.MOV.U32 R152, RZ, RZ, R153 ;  /* 0x000000ffff987224 */ /* 0x000fe200078e0099 */
[----:B------:R-:W-:Y:S01]  /*13e60*/  MOV R153, R154 ;  /* 0x0000009a00997202 */ /* 0x000fe20000000f00 */
[----:B------:R-:W-:Y:S01]  /*13e70*/  FFMA.FTZ R4, R182, c[0x0][0x23c], -R2 ;  /* 0x00008f00b6047a23 */ /* 0x000fe20000010802 */
[----:B------:R-:W-:Y:S01]  /*13e80*/  MOV R154, R155 ;  /* 0x0000009b009a7202 */ /* 0x000fe20000000f00 */
[----:B------:R-:W-:Y:S01]  /*13e90*/  IMAD.MOV.U32 R155, RZ, RZ, R156 ;  /* 0x000000ffff9b7224 */ /* 0x000fe200078e009c */
[----:B------:R-:W-:Y:S01]  /*13ea0*/  MOV R156, R157 ;  /* 0x0000009d009c7202 */ /* 0x000fe20000000f00 */
[----:B------:R-:W-:Y:S01]  /*13eb0*/  FFMA.FTZ R113, R168, c[0x0][0x23c], -R3 ;  /* 0x00008f00a8717a23 */ /* 0x000fe20000010803 */
[----:B------:R-:W-:Y:S01]  /*13ec0*/  MOV R157, R158 ;  /* 0x0000009e009d7202 */ /* 0x000fe20000000f00 */
[----:B------:R2:W-:Y:S01]  /*13ed0*/  MUFU.EX2 R189, R4 ;  /* 0x0000000400bd7308 */ /* 0x0005e20000000800 */
[----:B------:R-:W-:Y:S01]  /*13ee0*/  IMAD.MOV.U32 R158, RZ, RZ, R159 ;  /* 0x000000ffff9e7224 */ /* 0x000fe200078e009f */
[----:B------:R-:W-:Y:S01]  /*13ef0*/  MOV R168, R172 ;  /* 0x000000ac00a87202 */ /* 0x000fe20000000f00 */
[----:B------:R-:W-:Y:S01]  /*13f00*/  IMAD.MOV.U32 R181, RZ, RZ, R171 ;  /* 0x000000ffffb57224 */ /* 0x000fe200078e00ab */
[----:B------:R-:W-:-:S02]  /*13f10*/  MOV R159, R143 ;  /* 0x0000008f009f7202 */ /* 0x000fc40000000f00 */
[----:B------:R-:W-:Y:S02]  /*13f20*/  MOV R172, R153 ;  /* 0x0000009900ac7202 */ /* 0x000fe40000000f00 */
[----:B------:R-:W-:Y:S01]  /*13f30*/  MOV R153, R138 ;  /* 0x0000008a00997202 */ /* 0x000fe20000000f00 */
[--C-:B------:R-:W-:Y:S01]  /*13f40*/  FFMA.FTZ R138, R210, c[0x0][0x23c], -R3.reuse ;  /* 0x00008f00d28a7a23 */ /* 0x100fe20000010803 */
[----:B------:R-:W-:Y:S01]  /*13f50*/  MOV R150, R238 ;  /* 0x000000ee00967202 */ /* 0x000fe20000000f00 */
[----:B------:R-:W-:Y:S02]  /*13f60*/  FFMA.FTZ R112, R183, c[0x0][0x23c], -R3 ;  /* 0x00008f00b7707a23 */ /* 0x000fe40000010803 */
[----:B--2---:R-:W-:Y:S01]  /*13f70*/  FFMA.FTZ R4, R170, c[0x0][0x23c], -R2 ;  /* 0x00008f00aa047a23 */ /* 0x004fe20000010802 */
[----:B------:R-:W-:Y:S01]  /*13f80*/  MOV R170, R167 ;  /* 0x000000a700aa7202 */ /* 0x000fe20000000f00 */
[----:B------:R-:W-:Y:S02]  /*13f90*/  IMAD.MOV.U32 R183, RZ, RZ, R165 ;  /* 0x000000ffffb77224 */ /* 0x000fe400078e00a5 */
[----:B------:R2:W-:Y:S01]  /*13fa0*/  MUFU.EX2 R210, R4 ;  /* 0x0000000400d27308 */ /* 0x0005e20000000800 */
[----:B------:R-:W-:Y:S01]  /*13fb0*/  MOV R165, R154 ;  /* 0x0000009a00a57202 */ /* 0x000fe20000000f00 */
[----:B------:R-:W-:Y:S01]  /*13fc0*/  IMAD.MOV.U32 R167, RZ, RZ, R159 ;  /* 0x000000ffffa77224 */ /* 0x000fe200078e009f */
[----:B------:R-:W-:Y:S01]  /*13fd0*/  MOV R136, R239 ;  /* 0x000000ef00887202 */ /* 0x000fe20000000f00 */
[----:B------:R-:W-:Y:S01]  /*13fe0*/  FFMA.FTZ R124, R169, c[0x0][0x23c], -R3 ;  /* 0x00008f00a97c7a23 */ /* 0x000fe20000010803 */
[----:B------:R-:W-:Y:S01]  /*13ff0*/  MOV R154, R158 ;  /* 0x0000009e009a7202 */ /* 0x000fe20000000f00 */
[----:B------:R-:W-:Y:S01]  /*14000*/  IMAD.MOV.U32 R171, RZ, RZ, R152 ;  /* 0x000000ffffab7224 */ /* 0x000fe200078e0098 */
[----:B------:R-:W-:-:S02]  /*14010*/  MOV R182, R160 ;  /* 0x000000a000b67202 */ /* 0x000fc40000000f00 */
[----:B------:R-:W-:Y:S02]  /*14020*/  MOV R169, R166 ;  /* 0x000000a600a97202 */ /* 0x000fe40000000f00 */
[----:B------:R-:W-:Y:S01]  /*14030*/  MOV R152, R150 ;  /* 0x0000009600987202 */ /* 0x000fe20000000f00 */
[----:B--2---:R-:W-:Y:S01]  /*14040*/  FFMA.FTZ R4, R181, c[0x0][0x23c], -R2 ;  /* 0x00008f00b5047a23 */ /* 0x004fe20000010802 */
[----:B------:R-:W-:Y:S01]  /*14050*/  MOV R150, R151 ;  /* 0x0000009700967202 */ /* 0x000fe20000000f00 */
[----:B------:R-:W-:Y:S02]  /*14060*/  IMAD.MOV.U32 R9, RZ, RZ, R165 ;  /* 0x000000ffff097224 */ /* 0x000fe400078e00a5 */
[----:B------:R2:W-:Y:S01]  /*14070*/  MUFU.EX2 R207, R4 ;  /* 0x0000000400cf7308 */ /* 0x0005e20000000800 */
        /* <DEDUP_REMOVED lines=12> */
[----:B--2---:R-:W-:Y:S01]  /*14140*/  FFMA.FTZ R4, R167, c[0x0][0x23c], -R2 ;  /* 0x00008f00a7047a23 */ /* 0x004fe20000010802 */
        /* <DEDUP_REMOVED lines=19> */
[----:B------:R-:W-:Y:S01]  /*14280*/  FFMA.FTZ R3, R9, c[0x0][0x23c], -R0 ;  /* 0x00008f0009037a23 */ /* 0x000fe20000010800 */
[----:B------:R-:W-:Y:S01]  /*14290*/  MOV R10, R166 ;  /* 0x000000a6000a7202 */ /* 0x000fe20000000f00 */
[----:B------:R-:W-:Y:S02]  /*142a0*/  FFMA.FTZ R25, R195, c[0x0][0x23c], -R2 ;  /* 0x00008f00c3197a23 */ /* 0x000fe40000010802 */
[----:B------:R-:W-:Y:S01]  /*142b0*/  IMAD.MOV.U32 R141, RZ, RZ, R240 ;  /* 0x000000ffff8d7224 */ /* 0x000fe200078e00f0 */
[----:B------:R2:W-:Y:S01]  /*142c0*/  MUFU.EX2 R206, R3 ;  /* 0x0000000300ce7308 */ /* 0x0005e20000000800 */
[----:B------:R-:W-:Y:S01]  /*142d0*/  FFMA.FTZ R27, R10, c[0x0][0x23c], -R2 ;  /* 0x00008f000a1b7a23 */ /* 0x000fe20000010802 */
[----:B------:R-:W-:Y:S01]  /*142e0*/  MOV R143, R227 ;  /* 0x000000e3008f7202 */ /* 0x000fe20000000f00 */
[----:B------:R-:W-:-:S02]  /*142f0*/  IMAD.MOV.U32 R10, RZ, RZ, R177 ;  /* 0x000000ffff0a7224 */ /* 0x000fc400078e00b1 */
[--C-:B------:R-:W-:Y:S02]  /*14300*/  FFMA.FTZ R26, R11, c[0x0][0x23c], -R2.reuse ;  /* 0x00008f000b1a7a23 */ /* 0x100fe40000010802 */
[----:B------:R-:W-:Y:S01]  /*14310*/  FFMA.FTZ R129, R209, c[0x0][0x23c], -R2 ;  /* 0x00008f00d1817a23 */ /* 0x000fe20000010802 */
[----:B------:R-:W-:Y:S01]  /*14320*/  MOV R125, R6 ;  /* 0x00000006007d7202 */ /* 0x000fe20000000f00 */
[----:B------:R-:W-:Y:S01]  /*14330*/  IMAD.MOV.U32 R166, RZ, RZ, R153 ;  /* 0x000000ffffa67224 */ /* 0x000fe200078e0099 */
[----:B---3--:R-:W-:Y:S01]  /*14340*/  F2FP.BF16.PACK_AB R8, R232, R193 ;  /* 0x000000c1e808723e */ /* 0x008fe200000010ff */
[----:B------:R-:W3:Y:S01]  /*14350*/  LDSM.16.MT88.4 R20, [R219+0x8800] ;  /* 0x00880000db14783b */ /* 0x000ee20000004200 */
[----:B-1----:R-:W-:Y:S01]  /*14360*/  F2FP.BF16.PACK_AB R9, R231, R192 ;  /* 0x000000c0e709723e */ /* 0x002fe200000010ff */
[----:B------:R-:W-:Y:S01]  /*14370*/  IMAD.MOV.U32 R82, RZ, RZ, R180 ;  /* 0x000000ffff527224 */ /* 0x000fe200078e00b4 */
[----:B------:R-:W-:Y:S01]  /*14380*/  MOV R104, R178 ;  /* 0x000000b200687202 */ /* 0x000fe20000000f00 */
[----:B------:R-:W-:Y:S01]  /*14390*/  MUFU.EX2 R140, R140 ;  /* 0x0000008c008c7308 */ /* 0x000fe20000000800 */
[----:B--2---:R-:W-:Y:S01]  /*143a0*/  FFMA.FTZ R3, R165, c[0x0][0x23c], -R0 ;  /* 0x00008f00a5037a23 */ /* 0x004fe20000010800 */
[----:B------:R-:W-:Y:S01]  /*143b0*/  MOV R153, R155 ;  /* 0x0000009b00997202 */ /* 0x000fe20000000f00 */
[----:B------:R4:W5:Y:S05]  /*143c0*/  LDL.LU R240, [R1+0x12c] ;  /* 0x00012c0001f07983 */ /* 0x00096a0000300800 */
[----:B------:R1:W2:Y:S01]  /*143d0*/  MUFU.EX2 R195, R3 ;  /* 0x0000000300c37308 */ /* 0x0002a20000000800 */
[----:B------:R-:W-:Y:S01]  /*143e0*/  MOV R155, R148 ;  /* 0x00000094009b7202 */ /* 0x000fe20000000f00 */
[----:B------:R-:W-:Y:S01]  /*143f0*/  IMAD.MOV.U32 R148, RZ, RZ, R141 ;  /* 0x000000ffff947224 */ /* 0x000fe200078e008d */
[----:B------:R-:W-:-:S05]  /*14400*/  MOV R141, R142 ;  /* 0x0000008e008d7202 */ /* 0x000fca0000000f00 */
[----:B------:R2:W2:Y:S01]  /*14410*/  MUFU.EX2 R227, R5 ;  /* 0x0000000500e37308 */ /* 0x0004a20000000800 */
[----:B------:R-:W-:Y:S02]  /*14420*/  MOV R11, R181 ;  /* 0x000000b5000b7202 */ /* 0x000fe40000000f00 */
[----:B------:R-:W-:Y:S02]  /*14430*/  MOV R209, R7 ;  /* 0x0000000700d17202 */ /* 0x000fe40000000f00 */
[----:B------:R-:W-:Y:S01]  /*14440*/  MOV R177, R168 ;  /* 0x000000a800b17202 */ /* 0x000fe20000000f00 */
[----:B------:R-:W-:Y:S01]  /*14450*/  FFMA.FTZ R130, R143, c[0x0][0x23c], -R2 ;  /* 0x00008f008f827a23 */ /* 0x000fe20000010802 */
[----:B------:R-:W-:Y:S01]  /*14460*/  MOV R165, R153 ;  /* 0x0000009900a57202 */ /* 0x000fe20000000f00 */
[----:B-1----:R-:W-:Y:S01]  /*14470*/  FFMA.FTZ R3, R228, c[0x0][0x23c], -R0 ;  /* 0x00008f00e4037a23 */ /* 0x002fe20000010800 */
[----:B------:R-:W-:Y:S01]  /*14480*/  MOV R105, R156 ;  /* 0x0000009c00697202 */ /* 0x000fe20000000f00 */
[--C-:B------:R-:W-:Y:S01]  /*14490*/  FFMA.FTZ R178, R84, c[0x0][0x23c], -R2.reuse ;  /* 0x00008f0054b27a23 */ /* 0x100fe20000010802 */
[----:B------:R-:W-:Y:S01]  /*144a0*/  MUFU.EX2 R27, R27 ;  /* 0x0000001b001b7308 */ /* 0x000fe20000000800 */
[----:B------:R-:W-:Y:S01]  /*144b0*/  MOV R142, R226 ;  /* 0x000000e2008e7202 */ /* 0x000fe20000000f00 */
[----:B------:R-:W-:Y:S01]  /*144c0*/  FFMA.FTZ R180, R81, c[0x0][0x23c], -R2 ;  /* 0x00008f0051b47a23 */ /* 0x000fe20000010802 */
[----:B------:R4:W5:Y:S05]  /*144d0*/  LDL.LU R239, [R1+0x128] ;  /* 0x0001280001ef7983 */ /* 0x00096a0000300800 */
[----:B------:R1:W-:Y:S08]  /*144e0*/  MUFU.EX2 R228, R3 ;  /* 0x0000000300e47308 */ /* 0x0003f00000000800 */
[----:B------:R3:W3:Y:S01]  /*144f0*/  MUFU.EX2 R226, R4 ;  /* 0x0000000400e27308 */ /* 0x0006e20000000800 */
[----:B------:R-:W-:Y:S01]  /*14500*/  IMAD.MOV.U32 R110, RZ, RZ, R11 ;  /* 0x000000ffff6e7224 */ /* 0x000fe200078e000b */
[----:B--2---:R-:W-:Y:S01]  /*14510*/  F2FP.BF16.PACK_AB R5, R195, R206 ;  /* 0x000000cec305723e */ /* 0x004fe200000010ff */
[----:B------:R-:W-:Y:S01]  /*14520*/  IMAD.MOV.U32 R181, RZ, RZ, R166 ;  /* 0x000000ffffb57224 */ /* 0x000fe200078e00a6 */
[----:B------:R-:W-:Y:S01]  /*14530*/  MOV R168, R167 ;  /* 0x000000a700a87202 */ /* 0x000fe20000000f00 */
[--C-:B------:R-:W-:Y:S01]  /*14540*/  FFMA.FTZ R24, R148, c[0x0][0x23c], -R2.reuse ;  /* 0x00008f0094187a23 */ /* 0x100fe20000010802 */
[----:B------:R-:W-:Y:S01]  /*14550*/  MOV R107, R177 ;  /* 0x000000b1006b7202 */ /* 0x000fe20000000f00 */
[----:B------:R-:W-:Y:S01]  /*14560*/  FFMA.FTZ R128, R141, c[0x0][0x23c], -R2 ;  /* 0x00008f008d807a23 */ /* 0x000fe20000010802 */
[----:B------:R-:W-:Y:S01]  /*14570*/  MOV R190, R165 ;  /* 0x000000a500be7202 */ /* 0x000fe20000000f00 */
[----:B-1----:R-:W-:Y:S01]  /*14580*/  FFMA.FTZ R3, R10, c[0x0][0x23c], -R0 ;  /* 0x00008f000a037a23 */ /* 0x002fe20000010800 */
[----:B------:R-:W-:Y:S01]  /*14590*/  MUFU.EX2 R26, R26 ;  /* 0x0000001a001a7308 */ /* 0x000fe20000000800 */
[----:B------:R-:W-:Y:S01]  /*145a0*/  FFMA.FTZ R131, R142, c[0x0][0x23c], -R2 ;  /* 0x00008f008e837a23 */ /* 0x000fe20000010802 */
[----:B------:R4:W5:Y:S06]  /*145b0*/  LDL.LU R238, [R1+0x124] ;  /* 0x0001240001ee7983 */ /* 0x00096c0000300800 */
[----:B------:R-:W1:Y:S01]  /*145c0*/  MUFU.EX2 R225, R3 ;  /* 0x0000000300e17308 */ /* 0x000e620000000800 */
[----:B------:R-:W-:-:S02]  /*145d0*/  F2FP.BF16.PACK_AB R10, R209, R230 ;  /* 0x000000e6d10a723e */ /* 0x000fc400000010ff */
[----:B------:R-:W-:Y:S02]  /*145e0*/  F2FP.BF16.PACK_AB R11, R227, R229 ;  /* 0x000000e5e30b723e */ /* 0x000fe400000010ff */
[----:B---3--:R-:W-:Y:S02]  /*145f0*/  F2FP.BF16.PACK_AB R4, R210, R189 ;  /* 0x000000bdd204723e */ /* 0x008fe400000010ff */
[----:B------:R-:W-:Y:S02]  /*14600*/  F2FP.BF16.PACK_AB R6, R226, R207 ;  /* 0x000000cfe206723e */ /* 0x000fe400000010ff */
[----:B-1----:R-:W-:Y:S01]  /*14610*/  F2FP.BF16.PACK_AB R7, R225, R228 ;  /* 0x000000e4e107723e */ /* 0x002fe200000010ff */
[-C--:B------:R-:W-:Y:S08]  /*14620*/  HMMA.16816.F32.BF16 R116, R8, R12.reuse, R116 ;  /* 0x0000000c0874723c */ /* 0x080ff00000041874 */
[C---:B------:R-:W-:Y:S08]  /*14630*/  HMMA.16816.F32.BF16 R52, R4.reuse, R12, R52 ;  /* 0x0000000c0434723c */ /* 0x040ff00000041834 */
[-C--:B------:R-:W-:Y:S08]  /*14640*/  HMMA.16816.F32.BF16 R48, R4, R14.reuse, R48 ;  /* 0x0000000e0430723c */ /* 0x080ff00000041830 */
[----:B------:R-:W-:Y:S01]  /*14650*/  HMMA.16816.F32.BF16 R100, R8, R14, R100 ;  /* 0x0000000e0864723c */ /* 0x000fe20000041864 */
[----:B------:R-:W1:Y:S01]  /*14660*/  LDSM.16.MT88.4 R12, [R218+0x8800] ;  /* 0x00880000da0c783b */ /* 0x000e620000004200 */
[----:B------:R-:W-:Y:S01]  /*14670*/  IMAD.MOV.U32 R166, RZ, RZ, R154 ;  /* 0x000000ffffa67224 */ /* 0x000fe200078e009a */
[----:B------:R-:W-:Y:S01]  /*14680*/  MOV R167, R155 ;  /* 0x0000009b00a77202 */ /* 0x000fe20000000f00 */
[----:B------:R-:W-:Y:S01]  /*14690*/  IMAD.MOV.U32 R108, RZ, RZ, R168 ;  /* 0x000000ffff6c7224 */ /* 0x000fe200078e00a8 */
[----:B------:R-:W-:Y:S01]  /*146a0*/  MOV R111, R181 ;  /* 0x000000b5006f7202 */ /* 0x000fe20000000f00 */
[----:B------:R-:W-:Y:S01]  /*146b0*/  FFMA.FTZ R142, R205, c[0x0][0x23c], -R2 ;  /* 0x00008f00cd8e7a23 */ /* 0x000fe20000010802 */
[----:B------:R-:W-:Y:S01]  /*146c0*/  MOV R191, R166 ;  /* 0x000000a600bf7202 */ /* 0x000fe20000000f00 */
[----:B------:R-:W-:-:S02]  /*146d0*/  IMAD.MOV.U32 R97, RZ, RZ, R167 ;  /* 0x000000ffff617224 */ /* 0x000fc400078e00a7 */
        /* <DEDUP_REMOVED lines=12> */
[----:B------:R-:W-:Y:S01]  /*147a0*/  FFMA.FTZ R181, R80, c[0x0][0x23c], -R2 ;  /* 0x00008f0050b57a23 */ /* 0x000fe20000010802 */
[----:B------:R-:W-:Y:S01]  /*147b0*/  HMMA.16816.F32.BF16 R44, R4, R20, R44 ;  /* 0x00000014042c723c */ /* 0x000fe2000004182c */
[----:B------:R-:W-:Y:S01]  /*147c0*/  FFMA.FTZ R2, R90, c[0x0][0x23c], -R0 ;  /* 0x00008f005a027a23 */ /* 0x000fe20000010800 */
[----:B------:R-:W-:-:S03]  /*147d0*/  MOV R90, R223 ;  /* 0x000000df005a7202 */ /* 0x000fc60000000f00 */
[----:B------:R2:W-:Y:S03]  /*147e0*/  MUFU.EX2 R223, R2 ;  /* 0x0000000200df7308 */ /* 0x0005e60000000800 */
[----:B------:R-:W-:Y:S08]  /*147f0*/  HMMA.16816.F32.BF16 R40, R4, R22, R40 ;  /* 0x000000160428723c */ /* 0x000ff00000041828 */
[C---:B------:R-:W-:Y:S01]  /*14800*/  HMMA.16816.F32.BF16 R60, R8.reuse, R20, R60 ;  /* 0x00000014083c723c */ /* 0x040fe2000004183c */
[----:B------:R-:W-:Y:S07]  /*14810*/  MUFU.EX2 R205, R25 ;  /* 0x0000001900cd7308 */ /* 0x000fee0000000800 */
[----:B------:R-:W-:Y:S01]  /*14820*/  HMMA.16816.F32.BF16 R64, R8, R22, R64 ;  /* 0x000000160840723c */ /* 0x000fe20000041840 */
[----:B------:R-:W3:Y:S01]  /*14830*/  LDSM.16.MT88.4 R20, [R216+0x9000] ;  /* 0x00900000d814783b */ /* 0x000ee20000004200 */
[----:B--2---:R-:W-:-:S06]  /*14840*/  FFMA.FTZ R2, R105, c[0x0][0x23c], -R0 ;  /* 0x00008f0069027a23 */ /* 0x004fcc0000010800 */
[C---:B------:R-:W-:Y:S01]  /*14850*/  HMMA.16816.F32.BF16 R36, R4.reuse, R16, R36 ;  /* 0x000000100424723c */ /* 0x040fe20000041824 */
[----:B------:R2:W1:Y:S07]  /*14860*/  MUFU.EX2 R25, R2 ;  /* 0x0000000200197308 */ /* 0x00046e0000000800 */
[----:B------:R-:W-:Y:S08]  /*14870*/  HMMA.16816.F32.BF16 R32, R4, R18, R32 ;  /* 0x000000120420723c */ /* 0x000ff00000041820 */
[----:B------:R-:W-:Y:S01]  /*14880*/  HMMA.16816.F32.BF16 R68, R8, R16, R68 ;  /* 0x000000100844723c */ /* 0x000fe20000041844 */
[----:B--2---:R-:W-:-:S07]  /*14890*/  FFMA.FTZ R2, R108, c[0x0][0x23c], -R0 ;  /* 0x00008f006c027a23 */ /* 0x004fce0000010800 */
[----:B------:R-:W-:Y:S01]  /*148a0*/  HMMA.16816.F32.BF16 R76, R8, R18, R76 ;  /* 0x00000012084c723c */ /* 0x000fe2000004184c */
[----:B------:R-:W2:Y:S01]  /*148b0*/  LDSM.16.MT88.4 R16, [R219+0x9000] ;  /* 0x00900000db10783b */ /* 0x000ea20000004200 */
[----:B------:R3:W-:Y:S06]  /*148c0*/  MUFU.EX2 R3, R2 ;  /* 0x0000000200037308 */ /* 0x0007ec0000000800 */
[C---:B-1----:R-:W-:Y:S08]  /*148d0*/  HMMA.16816.F32.BF16 R56, R4.reuse, R12, R56 ;  /* 0x0000000c0438723c */ /* 0x042ff00000041838 */
[----:B------:R-:W-:Y:S08]  /*148e0*/  HMMA.16816.F32.BF16 R28, R4, R14, R28 ;  /* 0x0000000e041c723c */ /* 0x000ff0000004181c */
[----:B------:R-:W-:Y:S01]  /*148f0*/  HMMA.16816.F32.BF16 R72, R8, R12, R72 ;  /* 0x0000000c0848723c */ /* 0x000fe20000041848 */
[----:B---3--:R-:W-:-:S07]  /*14900*/  FFMA.FTZ R2, R111, c[0x0][0x23c], -R0 ;  /* 0x00008f006f027a23 */ /* 0x008fce0000010800 */
[----:B------:R-:W-:Y:S01]  /*14910*/  HMMA.16816.F32.BF16 R196, R8, R14, R196 ;  /* 0x0000000e08c4723c */ /* 0x000fe200000418c4 */
[----:B------:R-:W1:Y:S04]  /*14920*/  LDSM.16.MT88.4 R12, [R217+0x9000] ;  /* 0x00900000d90c783b */ /* 0x000e680000004200 */
[----:B------:R-:W3:Y:S01]  /*14930*/  LDSM.16.MT88.4 R8, [R218+0x9000] ;  /* 0x00900000da08783b */ /* 0x000ee20000004200 */
[----:B------:R2:W2:Y:S02]  /*14940*/  MUFU.EX2 R220, R24 ;  /* 0x0000001800dc7308 */ /* 0x0004a40000000800 */
[----:B--2---:R-:W-:-:S06]  /*14950*/  MOV R24, R135 ;  /* 0x0000008700187202 */ /* 0x004fcc0000000f00 */
[----:B------:R-:W2:Y:S01]  /*14960*/  MUFU.EX2 R135, R2 ;  /* 0x0000000200877308 */ /* 0x000ea20000000800 */
[----:B------:R-:W-:Y:S02]  /*14970*/  F2FP.BF16.PACK_AB R4, R26, R27 ;  /* 0x0000001b1a04723e */ /* 0x000fe400000010ff */
[----:B------:R-:W-:Y:S02]  /*14980*/  F2FP.BF16.PACK_AB R5, R25, R223 ;  /* 0x000000df1905723e */ /* 0x000fe400000010ff */
[----:B------:R-:W-:Y:S02]  /*14990*/  F2FP.BF16.PACK_AB R6, R220, R205 ;  /* 0x000000cddc06723e */ /* 0x000fe400000010ff */
[----:B------:R-:W-:Y:S01]  /*149a0*/  MOV R204, R125 ;  /* 0x0000007d00cc7202 */ /* 0x000fe20000000f00 */
[----:B------:R-:W-:Y:S01]  /*149b0*/  IMAD.MOV.U32 R125, RZ, RZ, R104 ;  /* 0x000000ffff7d7224 */ /* 0x000fe200078e0068 */
[----:B------:R-:W-:Y:S02]  /*149c0*/  MOV R122, R107 ;  /* 0x0000006b007a7202 */ /* 0x000fe40000000f00 */
[----:B--2---:R-:W-:-:S07]  /*149d0*/  F2FP.BF16.PACK_AB R7, R135, R3 ;  /* 0x000000038707723e */ /* 0x004fce00000010ff */
[----:B------:R-:W-:Y:S01]  /*149e0*/  HMMA.16816.F32.BF16 R104, R4, R22, R48 ;  /* 0x000000160468723c */ /* 0x000fe20000041830 */
[----:B------:R-:W-:-:S06]  /*149f0*/  MOV R133, R85 ;  /* 0x0000005500857202 */ /* 0x000fcc0000000f00 */
[----:B------:R-:W-:Y:S02]  /*14a00*/  MOV R51, R97 ;  /* 0x0000006100337202 */ /* 0x000fe40000000f00 */
[----:B------:R-:W-:Y:S01]  /*14a10*/  HMMA.16816.F32.BF16 R96, R4, R16, R44 ;  /* 0x000000100460723c */ /* 0x000fe2000004182c */
[----:B------:R-:W-:Y:S01]  /*14a20*/  MOV R132, R87 ;  /* 0x0000005700847202 */ /* 0x000fe20000000f00 */
[----:B------:R-:W-:-:S05]  /*14a30*/  IMAD.MOV.U32 R134, RZ, RZ, R82 ;  /* 0x000000ffff867224 */ /* 0x000fca00078e0052 */
[----:B------:R-:W-:Y:S01]  /*14a40*/  MOV R47, R222 ;  /* 0x000000de002f7202 */ /* 0x000fe20000000f00 */
[C---:B-1----:R-:W-:Y:S01]  /*14a50*/  HMMA.16816.F32.BF16 R84, R4.reuse, R12, R36 ;  /* 0x0000000c0454723c */ /* 0x042fe20000041824 */
[----:B------:R-:W-:Y:S01]  /*14a60*/  MOV R48, R90 ;  /* 0x0000005a00307202 */ /* 0x000fe20000000f00 */
[----:B------:R-:W-:Y:S01]  /*14a70*/  IMAD.MOV.U32 R50, RZ, RZ, R3 ;  /* 0x000000ffff327224 */ /* 0x000fe200078e0003 */
[----:B------:R-:W-:Y:S01]  /*14a80*/  MOV R44, R190 ;  /* 0x000000be002c7202 */ /* 0x000fe20000000f00 */
[----:B------:R-:W-:Y:S01]  /*14a90*/  IMAD.MOV.U32 R45, RZ, RZ, R191 ;  /* 0x000000ffff2d7224 */ /* 0x000fe200078e00bf */
[----:B------:R-:W-:Y:S01]  /*14aa0*/  MOV R46, R224 ;  /* 0x000000e0002e7202 */ /* 0x000fe20000000f00 */
[----:B------:R-:W-:Y:S02]  /*14ab0*/  FFMA.FTZ R3, R221, c[0x0][0x23c], -R0 ;  /* 0x00008f00dd037a23 */ /* 0x000fe40000010800 */
[----:B------:R-:W-:Y:S01]  /*14ac0*/  IMAD.MOV.U32 R37, RZ, RZ, R47 ;  /* 0x000000ffff257224 */ /* 0x000fe200078e002f */
[C---:B------:R-:W-:Y:S01]  /*14ad0*/  HMMA.16816.F32.BF16 R88, R4.reuse, R18, R40 ;  /* 0x000000120458723c */ /* 0x040fe20000041828 */
[----:B------:R-:W-:Y:S01]  /*14ae0*/  MOV R47, R204 ;  /* 0x000000cc002f7202 */ /* 0x000fe20000000f00 */
[----:B------:R1:W-:Y:S06]  /*14af0*/  MUFU.EX2 R191, R121 ;  /* 0x0000007900bf7308 */ /* 0x0003ec0000000800 */
[----:B---3--:R-:W-:Y:S02]  /*14b00*/  HMMA.16816.F32.BF16 R80, R4, R8, R56 ;  /* 0x000000080450723c */ /* 0x008fe40000041838 */
[----:B------:R2:W-:Y:S01]  /*14b10*/  MUFU.EX2 R222, R120 ;  /* 0x0000007800de7308 */ /* 0x0005e20000000800 */
[----:B------:R-:W-:-:S07]  /*14b20*/  MOV R38, R48 ;  /* 0x0000003000267202 */ /* 0x000fce0000000f00 */
[----:B------:R-:W-:Y:S08]  /*14b30*/  MUFU.EX2 R224, R115 ;  /* 0x0000007300e07308 */ /* 0x000ff00000000800 */
[----:B------:R-:W-:Y:S08]  /*14b40*/  MUFU.EX2 R59, R114 ;  /* 0x00000072003b7308 */ /* 0x000ff00000000800 */
[----:B------:R-:W-:Y:S08]  /*14b50*/  MUFU.EX2 R190, R112 ;  /* 0x0000007000be7308 */ /* 0x000ff00000000800 */
[----:B------:R-:W3:Y:S08]  /*14b60*/  MUFU.EX2 R221, R113 ;  /* 0x0000007100dd7308 */ /* 0x000ef00000000800 */
[----:B------:R2:W-:Y:S08]  /*14b70*/  MUFU.EX2 R204, R124 ;  /* 0x0000007c00cc7308 */ /* 0x0005f00000000800 */
[----:B------:R3:W3:Y:S01]  /*14b80*/  MUFU.EX2 R41, R123 ;  /* 0x0000007b00297308 */ /* 0x0006e20000000800 */
[----:B------:R-:W-:Y:S01]  /*14b90*/  IMAD.MOV.U32 R2, RZ, RZ, R110 ;  /* 0x000000ffff027224 */ /* 0x000fe200078e006e */
[----:B------:R-:W-:Y:S01]  /*14ba0*/  MOV R49, R94 ;  /* 0x0000005e00317202 */ /* 0x000fe20000000f00 */
[----:B------:R-:W-:Y:S01]  /*14bb0*/  HMMA.16816.F32.BF16 R108, R4, R20, R52 ;  /* 0x00000014046c723c */ /* 0x000fe20000041834 */
[----:B-1----:R-:W-:Y:S01]  /*14bc0*/  FFMA.FTZ R121, R46, c[0x0][0x23c], -R0 ;  /* 0x00008f002e797a23 */ /* 0x002fe20000010800 */
[----:B------:R-:W-:Y:S01]  /*14bd0*/  MOV R43, R51 ;  /* 0x00000033002b7202 */ /* 0x000fe20000000f00 */
[----:B------:R-:W-:Y:S01]  /*14be0*/  IMAD.MOV.U32 R51, RZ, RZ, R150 ;  /* 0x000000ffff337224 */ /* 0x000fe200078e0096 */
[----:B------:R-:W-:Y:S01]  /*14bf0*/  MOV R46, R134 ;  /* 0x00000086002e7202 */ /* 0x000fe20000000f00 */
[----:B------:R-:W-:-:S03]  /*14c00*/  FFMA.FTZ R40, R44, c[0x0][0x23c], -R0 ;  /* 0x00008f002c287a23 */ /* 0x000fc60000010800 */
[----:B------:R-:W-:Y:S01]  /*14c10*/  HMMA.16816.F32.BF16 R92, R4, R14, R32 ;  /* 0x0000000e045c723c */ /* 0x000fe20000041820 */
[----:B------:R-:W-:Y:S01]  /*14c20*/  IMAD.MOV.U32 R42, RZ, RZ, R50 ;  /* 0x000000ffff2a7224 */ /* 0x000fe200078e0032 */
[----:B------:R-:W-:Y:S01]  /*14c30*/  MOV R44, R132 ;  /* 0x00000084002c7202 */ /* 0x000fe20000000f00 */
[----:B--2---:R-:W-:-:S05]  /*14c40*/  FFMA.FTZ R120, R45, c[0x0][0x23c], -R0 ;  /* 0x00008f002d787a23 */ /* 0x004fca0000010800 */
[----:B------:R-:W-:Y:S01]  /*14c50*/  HMMA.16816.F32.BF16 R52, R4, R10, R28 ;  /* 0x0000000a0434723c */ /* 0x000fe2000004181c */
[----:B------:R-:W-:Y:S01]  /*14c60*/  IMAD.MOV.U32 R45, RZ, RZ, R133 ;  /* 0x000000ffff2d7224 */ /* 0x000fe200078e0085 */
[----:B------:R-:W-:-:S05]  /*14c70*/  MOV R39, R49 ;  /* 0x0000003100277202 */ /* 0x000fca0000000f00 */
[----:B------:R-:W-:Y:S02]  /*14c80*/  FADD.FTZ R5, R37, R244 ;  /* 0x000000f425057221 */ /* 0x000fe40000010000 */
[----:B------:R-:W-:Y:S01]  /*14c90*/  FADD.FTZ R4, R38, R208 ;  /* 0x000000d026047221 */ /* 0x000fe20000010000 */
[----:B------:R-:W-:Y:S01]  /*14ca0*/  MOV R50, R26 ;  /* 0x0000001a00327202 */ /* 0x000fe20000000f00 */
[----:B------:R-:W-:Y:S01]  /*14cb0*/  FADD.FTZ R124, R46, R5 ;  /* 0x000000052e7c7221 */ /* 0x000fe20000010000 */
[----:B---3--:R-:W-:Y:S01]  /*14cc0*/  F2FP.BF16.PACK_AB R5, R221, R190 ;  /* 0x000000bedd05723e */ /* 0x008fe200000010ff */
[----:B------:R-:W-:Y:S01]  /*14cd0*/  FADD.FTZ R123, R51, R4 ;  /* 0x00000004337b7221 */ /* 0x000fe20000010000 */
[----:B------:R-:W-:Y:S01]  /*14ce0*/  F2FP.BF16.PACK_AB R4, R222, R191 ;  /* 0x000000bfde04723e */ /* 0x000fe200000010ff */
[----:B------:R-:W-:Y:S01]  /*14cf0*/  IMAD.MOV.U32 R48, RZ, RZ, R27 ;  /* 0x000000ffff307224 */ /* 0x000fe200078e001b */
[----:B------:R-:W-:Y:S02]  /*14d00*/  F2FP.BF16.PACK_AB R6, R59, R224 ;  /* 0x000000e03b06723e */ /* 0x000fe400000010ff */
[----:B------:R-:W-:Y:S01]  /*14d10*/  F2FP.BF16.PACK_AB R7, R41, R204 ;  /* 0x000000cc2907723e */ /* 0x000fe200000010ff */
[----:B------:R-:W-:Y:S01]  /*14d20*/  FADD.FTZ R126, R43, R126 ;  /* 0x0000007e2b7e7221 */ /* 0x000fe20000010000 */
        /* <DEDUP_REMOVED lines=9> */
[----:B------:R-:W-:Y:S02]  /*14dc0*/  MOV R27, R149 ;  /* 0x00000095001b7202 */ /* 0x000fe40000000f00 */
[----:B------:R-:W-:-:S02]  /*14dd0*/  MOV R47, R50 ;  /* 0x00000032002f7202 */ /* 0x000fc40000000f00 */
[----:B------:R-:W-:Y:S01]  /*14de0*/  MOV R46, R49 ;  /* 0x00000031002e7202 */ /* 0x000fe20000000f00 */
[--C-:B------:R-:W-:Y:S01]  /*14df0*/  FFMA.FTZ R132, R136, c[0x0][0x23c], -R0.reuse ;  /* 0x00008f0088847a23 */ /* 0x100fe20000010800 */
[----:B------:R-:W-:Y:S01]  /*14e00*/  MOV R209, R151 ;  /* 0x0000009700d17202 */ /* 0x000fe20000000f00 */
[C---:B------:R-:W-:Y:S01]  /*14e10*/  HMMA.16816.F32.BF16 R112, R4.reuse, R20, R116 ;  /* 0x000000140470723c */ /* 0x040fe20000041874 */
[--C-:B------:R-:W-:Y:S01]  /*14e20*/  FFMA.FTZ R2, R2, c[0x0][0x23c], -R0.reuse ;  /* 0x00008f0002027a23 */ /* 0x100fe20000010800 */
[----:B------:R1:W-:Y:S01]  /*14e30*/  MUFU.EX2 R244, R24 ;  /* 0x0000001800f47308 */ /* 0x0003e20000000800 */
[--C-:B------:R-:W-:Y:S02]  /*14e40*/  FFMA.FTZ R122, R122, c[0x0][0x23c], -R0.reuse ;  /* 0x00008f007a7a7a23 */ /* 0x100fe40000010800 */
[--C-:B------:R-:W-:Y:S02]  /*14e50*/  FFMA.FTZ R125, R125, c[0x0][0x23c], -R0.reuse ;  /* 0x00008f007d7d7a23 */ /* 0x100fe40000010800 */
[--C-:B------:R-:W-:Y:S01]  /*14e60*/  FFMA.FTZ R133, R251, c[0x0][0x23c], -R0.reuse ;  /* 0x00008f00fb857a23 */ /* 0x100fe20000010800 */
[----:B------:R-:W-:Y:S01]  /*14e70*/  HMMA.16816.F32.BF16 R100, R4, R22, R100 ;  /* 0x000000160464723c */ /* 0x000fe20000041864 */
[----:B------:R-:W-:-:S02]  /*14e80*/  FFMA.FTZ R134, R250, c[0x0][0x23c], -R0 ;  /* 0x00008f00fa867a23 */ /* 0x000fc40000010800 */
[--C-:B------:R-:W-:Y:S01]  /*14e90*/  FFMA.FTZ R136, R249, c[0x0][0x23c], -R0.reuse ;  /* 0x00008f00f9887a23 */ /* 0x100fe20000010800 */
[----:B------:R-:W-:Y:S01]  /*14ea0*/  MOV R249, R26 ;  /* 0x0000001a00f97202 */ /* 0x000fe20000000f00 */
[--C-:B------:R-:W-:Y:S01]  /*14eb0*/  FFMA.FTZ R149, R248, c[0x0][0x23c], -R0.reuse ;  /* 0x00008f00f8957a23 */ /* 0x100fe20000010800 */
[----:B------:R-:W-:Y:S01]  /*14ec0*/  MOV R248, R25 ;  /* 0x0000001900f87202 */ /* 0x000fe20000000f00 */
[--C-:B------:R-:W-:Y:S01]  /*14ed0*/  FFMA.FTZ R150, R247, c[0x0][0x23c], -R0.reuse ;  /* 0x00008f00f7967a23 */ /* 0x100fe20000010800 */
[----:B------:R-:W-:Y:S01]  /*14ee0*/  HMMA.16816.F32.BF16 R32, R4, R12, R68 ;  /* 0x0000000c0420723c */ /* 0x000fe20000041844 */
[--C-:B------:R-:W-:Y:S02]  /*14ef0*/  FFMA.FTZ R151, R246, c[0x0][0x23c], -R0.reuse ;  /* 0x00008f00f6977a23 */ /* 0x100fe40000010800 */
[----:B------:R-:W-:Y:S01]  /*14f00*/  FFMA.FTZ R152, R245, c[0x0][0x23c], -R0 ;  /* 0x00008f00f5987a23 */ /* 0x000fe20000010800 */
[----:B------:R-:W-:Y:S01]  /*14f10*/  MOV R245, R46 ;  /* 0x0000002e00f57202 */ /* 0x000fe20000000f00 */
[----:B------:R-:W-:-:S02]  /*14f20*/  FADD.FTZ R0, R39, R127 ;  /* 0x0000007f27007221 */ /* 0x000fc40000010000 */
[----:B------:R-:W-:Y:S01]  /*14f30*/  IMAD.MOV.U32 R70, RZ, RZ, R44 ;  /* 0x000000ffff467224 */ /* 0x000fe200078e002c */
[----:B------:R-:W-:Y:S01]  /*14f40*/  HMMA.16816.F32.BF16 R20, R4, R14, R76 ;  /* 0x0000000e0414723c */ /* 0x000fe2000004184c */
[----:B------:R-:W-:Y:S01]  /*14f50*/  MOV R71, R45 ;  /* 0x0000002d00477202 */ /* 0x000fe20000000f00 */
[----:B------:R-:W-:Y:S01]  /*14f60*/  IMAD.MOV.U32 R246, RZ, RZ, R47 ;  /* 0x000000fffff67224 */ /* 0x000fe200078e002f */
[----:B------:R-:W2:Y:S01]  /*14f70*/  LDSM.16.MT88.4 R12, [R219+0x9800] ;  /* 0x00980000db0c783b */ /* 0x000ea20000004200 */
[----:B------:R-:W-:-:S03]  /*14f80*/  IMAD.MOV.U32 R251, RZ, RZ, R27 ;  /* 0x000000fffffb7224 */ /* 0x000fc600078e001b */
[----:B-1----:R-:W1:Y:S01]  /*14f90*/  LDSM.16.MT88.4 R24, [R218+0x9800] ;  /* 0x00980000da18783b */ /* 0x002e620000004200 */
[C---:B------:R-:W-:Y:S08]  /*14fa0*/  HMMA.16816.F32.BF16 R48, R4.reuse, R16, R60 ;  /* 0x000000100430723c */ /* 0x040ff0000004183c */
[C---:B------:R-:W-:Y:S01]  /*14fb0*/  HMMA.16816.F32.BF16 R36, R4.reuse, R18, R64 ;  /* 0x000000120424723c */ /* 0x040fe20000041840 */
[----:B------:R-:W3:Y:S07]  /*14fc0*/  LDSM.16.MT88.4 R16, [R216+0x9800] ;  /* 0x00980000d810783b */ /* 0x000eee0000004200 */
[C---:B------:R-:W-:Y:S08]  /*14fd0*/  HMMA.16816.F32.BF16 R28, R4.reuse, R8, R72 ;  /* 0x00000008041c723c */ /* 0x040ff00000041848 */
[----:B------:R-:W-:Y:S01]  /*14fe0*/  HMMA.16816.F32.BF16 R44, R4, R10, R196 ;  /* 0x0000000a042c723c */ /* 0x000fe200000418c4 */
[----:B------:R-:W1:Y:S01]  /*14ff0*/  LDSM.16.MT88.4 R8, [R217+0x9800] ;  /* 0x00980000d908783b */ /* 0x000e620000004200 */
[----:B------:R-:W1:Y:S01]  /*15000*/  MUFU.EX2 R56, R131 ;  /* 0x0000008300387308 */ /* 0x000e620000000800 */
[----:B------:R-:W-:-:S07]  /*15010*/  FADD.FTZ R0, R209, R0 ;  /* 0x00000000d1007221 */ /* 0x000fce0000010000 */
[----:B------:R-:W-:Y:S08]  /*15020*/  MUFU.EX2 R128, R128 ;  /* 0x0000008000807308 */ /* 0x000ff00000000800 */
[----:B------:R-:W-:Y:S08]  /*15030*/  MUFU.EX2 R209, R130 ;  /* 0x0000008200d17308 */ /* 0x000ff00000000800 */
[----:B------:R-:W1:Y:S08]  /*15040*/  MUFU.EX2 R119, R129 ;  /* 0x0000008100777308 */ /* 0x000e700000000800 */
[----:B------:R-:W-:Y:S08]  /*15050*/  MUFU.EX2 R68, R3 ;  /* 0x0000000300447308 */ /* 0x000ff00000000800 */
[----:B------:R-:W2:Y:S08]  /*15060*/  MUFU.EX2 R72, R2 ;  /* 0x0000000200487308 */ /* 0x000eb00000000800 */
[----:B------:R-:W3:Y:S01]  /*15070*/  MUFU.EX2 R75, R40 ;  /* 0x00000028004b7308 */ /* 0x000ee20000000800 */
[----:B-1----:R-:W-:Y:S01]  /*15080*/  IMAD.MOV.U32 R74, RZ, RZ, R56 ;  /* 0x000000ffff4a7224 */ /* 0x002fe200078e0038 */
[----:B------:R-:W-:-:S04]  /*15090*/  F2FP.BF16.PACK_AB R6, R119, R209 ;  /* 0x000000d17706723e */ /* 0x000fc800000010ff */
[----:B------:R-:W-:Y:S02]  /*150a0*/  F2FP.BF16.PACK_AB R4, R74, R128 ;  /* 0x000000804a04723e */ /* 0x000fe400000010ff */
[----:B------:R-:W-:Y:S01]  /*150b0*/  MUFU.EX2 R197, R147 ;  /* 0x0000009300c57308 */ /* 0x000fe20000000800 */
[----:B--2---:R-:W-:-:S07]  /*150c0*/  F2FP.BF16.PACK_AB R5, R72, R68 ;  /* 0x000000444805723e */ /* 0x004fce00000010ff */
[----:B------:R-:W-:Y:S01]  /*150d0*/  MUFU.EX2 R198, R146 ;  /* 0x0000009200c67308 */ /* 0x000fe20000000800 */
[----:B---3--:R-:W-:-:S07]  /*150e0*/  F2FP.BF16.PACK_AB R7, R75, R244 ;  /* 0x000000f44b07723e */ /* 0x008fce00000010ff */
[----:B------:R-:W-:Y:S01]  /*150f0*/  MUFU.EX2 R117, R145 ;  /* 0x0000009100757308 */ /* 0x000fe20000000800 */
[----:B------:R-:W-:-:S07]  /*15100*/  MOV R127, R58 ;  /* 0x0000003a007f7202 */ /* 0x000fce0000000f00 */
[----:B------:R-:W-:Y:S01]  /*15110*/  MUFU.EX2 R247, R144 ;  /* 0x0000009000f77308 */ /* 0x000fe20000000800 */
[----:B------:R-:W-:-:S07]  /*15120*/  MOV R130, R59 ;  /* 0x0000003b00827202 */ /* 0x000fce0000000f00 */
[----:B------:R-:W1:Y:S08]  /*15130*/  MUFU.EX2 R196, R139 ;  /* 0x0000008b00c47308 */ /* 0x000e700000000800 */
[----:B------:R-:W-:Y:S08]  /*15140*/  MUFU.EX2 R208, R138 ;  /* 0x0000008a00d07308 */ /* 0x000ff00000000800 */
[----:B------:R-:W2:Y:S01]  /*15150*/  MUFU.EX2 R250, R137 ;  /* 0x0000008900fa7308 */ /* 0x000ea20000000800 */
[----:B------:R-:W-:Y:S01]  /*15160*/  HMMA.16816.F32.BF16 R56, R4, R14, R88 ;  /* 0x0000000e0438723c */ /* 0x000fe20000041858 */
[----:B------:R-:W-:Y:S01]  /*15170*/  IMAD.MOV.U32 R131, RZ, RZ, R42 ;  /* 0x000000ffff837224 */ /* 0x000fe200078e002a */
[----:B------:R-:W-:-:S02]  /*15180*/  MOV R118, R43 ;  /* 0x0000002b00767202 */ /* 0x000fc40000000f00 */
[----:B------:R-:W-:-:S04]  /*15190*/  MOV R69, R41 ;  /* 0x0000002900457202 */ /* 0x000fc80000000f00 */
[C---:B------:R-:W-:Y:S08]  /*151a0*/  HMMA.16816.F32.BF16 R88, R4.reuse, R24, R80 ;  /* 0x000000180458723c */ /* 0x040ff00000041850 */
[C---:B------:R-:W-:Y:S08]  /*151b0*/  HMMA.16816.F32.BF16 R40, R4.reuse, R16, R108 ;  /* 0x000000100428723c */ /* 0x040ff0000004186c */
[C---:B------:R-:W-:Y:S08]  /*151c0*/  HMMA.16816.F32.BF16 R64, R4.reuse, R18, R104 ;  /* 0x000000120440723c */ /* 0x040ff00000041868 */
[C---:B------:R-:W-:Y:S08]  /*151d0*/  HMMA.16816.F32.BF16 R60, R4.reuse, R12, R96 ;  /* 0x0000000c043c723c */ /* 0x040ff00000041860 */
[C---:B------:R-:W-:Y:S08]  /*151e0*/  HMMA.16816.F32.BF16 R76, R4.reuse, R8, R84 ;  /* 0x00000008044c723c */ /* 0x040ff00000041854 */
[C---:B------:R-:W-:Y:S08]  /*151f0*/  HMMA.16816.F32.BF16 R92, R4.reuse, R10, R92 ;  /* 0x0000000a045c723c */ /* 0x040ff0000004185c */
[----:B------:R-:W-:Y:S07]  /*15200*/  HMMA.16816.F32.BF16 R80, R4, R26, R52 ;  /* 0x0000001a0450723c */ /* 0x000fee0000041834 */
[----:B------:R-:W-:Y:S01]  /*15210*/  FADD.FTZ R4, R237, R126 ;  /* 0x0000007eed047221 */ /* 0x000fe20000010000 */
[----:B-1----:R-:W-:-:S02]  /*15220*/  F2FP.BF16.PACK_AB R5, R196, R140 ;  /* 0x0000008cc405723e */ /* 0x002fc400000010ff */
[----:B------:R-:W-:Y:S01]  /*15230*/  F2FP.BF16.PACK_AB R6, R247, R117 ;  /* 0x00000075f706723e */ /* 0x000fe200000010ff */
[----:B------:R-:W-:Y:S01]  /*15240*/  FADD.FTZ R116, R233, R4 ;  /* 0x00000004e9747221 */ /* 0x000fe20000010000 */
[----:B------:R-:W-:Y:S02]  /*15250*/  F2FP.BF16.PACK_AB R4, R198, R197 ;  /* 0x000000c5c604723e */ /* 0x000fe400000010ff */
[----:B--2---:R-:W-:Y:S01]  /*15260*/  F2FP.BF16.PACK_AB R7, R250, R208 ;  /* 0x000000d0fa07723e */ /* 0x004fe200000010ff */
[----:B------:R-:W-:Y:S01]  /*15270*/  FADD.FTZ R2, R235, R123 ;  /* 0x0000007beb027221 */ /* 0x000fe20000010000 */
[----:B------:R1:W2:Y:S01]  /*15280*/  MUFU.EX2 R52, R120 ;  /* 0x0000007800347308 */ /* 0x0002a20000000800 */
[----:B------:R-:W-:Y:S01]  /*15290*/  FADD.FTZ R0, R234, R0 ;  /* 0x00000000ea007221 */ /* 0x000fe20000010000 */
[----:B------:R-:W-:-:S06]  /*152a0*/  MOV R129, R127 ;  /* 0x0000007f00817202 */ /* 0x000fcc0000000f00 */
[----:B------:R-:W-:Y:S01]  /*152b0*/  MUFU.EX2 R141, R141 ;  /* 0x0000008d008d7308 */ /* 0x000fe20000000800 */
[C---:B------:R-:W-:Y:S07]  /*152c0*/  HMMA.16816.F32.BF16 R108, R4.reuse, R18, R100 ;  /* 0x00000012046c723c */ /* 0x040fee0000041864 */
[----:B------:R-:W3:Y:S01]  /*152d0*/  MUFU.EX2 R137, R142 ;  /* 0x0000008e00897308 */ /* 0x000ee20000000800 */
[C---:B------:R-:W-:Y:S07]  /*152e0*/  HMMA.16816.F32.BF16 R104, R4.reuse, R12, R48 ;  /* 0x0000000c0468723c */ /* 0x040fee0000041830 */
[----:B------:R-:W-:Y:S01]  /*152f0*/  MUFU.EX2 R143, R143 ;  /* 0x0000008f008f7308 */ /* 0x000fe20000000800 */
[C---:B------:R-:W-:Y:S01]  /*15300*/  HMMA.16816.F32.BF16 R96, R4.reuse, R14, R36 ;  /* 0x0000000e0460723c */ /* 0x040fe20000041824 */
[----:B------:R-:W2:Y:S06]  /*15310*/  LDSM.16.MT88.4 R12, [R216+0xa000] ;  /* 0x00a00000d80c783b */ /* 0x000eac0000004200 */
[----:B------:R-:W-:Y:S01]  /*15320*/  MUFU.EX2 R199, R122 ;  /* 0x0000007a00c77308 */ /* 0x000fe20000000800 */
[C---:B------:R-:W-:Y:S01]  /*15330*/  HMMA.16816.F32.BF16 R112, R4.reuse, R16, R112 ;  /* 0x000000100470723c */ /* 0x040fe20000041870 */
[----:B------:R-:W-:Y:S01]  /*15340*/  LDSM.16.MT88.4 R16, [R218+0xa000] ;  /* 0x00a00000da10783b */ /* 0x000fe20000004200 */
[----:B------:R-:W-:Y:S01]  /*15350*/  FADD.FTZ R3, R236, R124 ;  /* 0x0000007cec037221 */ /* 0x000fe20000010000 */
[----:B------:R-:W-:Y:S01]  /*15360*/  MOV R145, R128 ;  /* 0x0000008000917202 */ /* 0x000fe20000000f00 */
[----:B------:R-:W-:Y:S01]  /*15370*/  IMAD.MOV.U32 R138, RZ, RZ, R246 ;  /* 0x000000ffff8a7224 */ /* 0x000fe200078e00f6 */
[----:B------:R-:W-:Y:S01]  /*15380*/  MOV R139, R248 ;  /* 0x000000f8008b7202 */ /* 0x000fe20000000f00 */
[----:B------:R-:W-:Y:S01]  /*15390*/  IMAD.MOV.U32 R144, RZ, RZ, R68 ;  /* 0x000000ffff907224 */ /* 0x000fe200078e0044 */
[----:B------:R-:W-:Y:S01]  /*153a0*/  MOV R146, R69 ;  /* 0x0000004500927202 */ /* 0x000fe20000000f00 */
[C---:B------:R-:W-:Y:S01]  /*153b0*/  HMMA.16816.F32.BF16 R32, R4.reuse, R8, R32 ;  /* 0x000000080420723c */ /* 0x040fe20000041820 */
[----:B------:R-:W-:Y:S01]  /*153c0*/  IMAD.MOV.U32 R147, RZ, RZ, R70 ;  /* 0x000000ffff937224 */ /* 0x000fe200078e0046 */
[----:B------:R-:W-:Y:S01]  /*153d0*/  MUFU.EX2 R153, R153 ;  /* 0x0000009900997308 */ /* 0x000fe20000000800 */
[----:B------:R4:W5:Y:S05]  /*153e0*/  LDL.LU R237, [R1+0x120] ;  /* 0x0001200001ed7983 */ /* 0x00096a0000300800 */
[C---:B------:R-:W-:Y:S01]  /*153f0*/  HMMA.16816.F32.BF16 R100, R4.reuse, R10, R20 ;  /* 0x0000000a0464723c */ /* 0x040fe20000041814 */
[----:B------:R-:W3:Y:S04]  /*15400*/  LDSM.16.MT88.4 R8, [R219+0xa000] ;  /* 0x00a00000db08783b */ /* 0x000ee80000004200 */
[----:B------:R-:W3:Y:S01]  /*15410*/  LDSM.16.MT88.4 R20, [R217+0xa000] ;  /* 0x00a00000d914783b */ /* 0x000ee20000004200 */
        /* <DEDUP_REMOVED lines=9> */
[----:B------:R2:W-:Y:S01]  /*154b0*/  MUFU.EX2 R192, R148 ;  /* 0x0000009400c07308 */ /* 0x0005e20000000800 */
[----:B-1----:R-:W-:Y:S01]  /*154c0*/  MOV R120, R74 ;  /* 0x0000004a00787202 */ /* 0x002fe20000000f00 */
[----:B------:R-:W-:Y:S06]  /*154d0*/  HMMA.16816.F32.BF16 R84, R4, R24, R28 ;  /* 0x000000180454723c */ /* 0x000fec000004181c */
[----:B------:R-:W-:Y:S01]  /*154e0*/  MUFU.EX2 R142, R161 ;  /* 0x000000a1008e7308 */ /* 0x000fe20000000800 */
[----:B------:R-:W-:Y:S01]  /*154f0*/  MOV R124, R71 ;  /* 0x00000047007c7202 */ /* 0x000fe20000000f00 */
[----:B------:R4:W5:Y:S06]  /*15500*/  LDL.LU R236, [R1+0x11c] ;  /* 0x00011c0001ec7983 */ /* 0x00096c0000300800 */
[----:B------:R-:W1:Y:S01]  /*15510*/  MUFU.EX2 R189, R121 ;  /* 0x0000007900bd7308 */ /* 0x000e620000000800 */
[----:B--2---:R-:W-:Y:S01]  /*15520*/  MOV R125, R52 ;  /* 0x00000034007d7202 */ /* 0x004fe20000000f00 */
[----:B------:R-:W-:Y:S01]  /*15530*/  IMAD.MOV.U32 R130, RZ, RZ, R251 ;  /* 0x000000ffff827224 */ /* 0x000fe200078e00fb */
[----:B------:R-:W-:Y:S01]  /*15540*/  MOV R193, R131 ;  /* 0x0000008300c17202 */ /* 0x000fe20000000f00 */
[----:B------:R-:W-:Y:S01]  /*15550*/  LDSM.16.MT88.4 R28, [R218+0xa800] ;  /* 0x00a80000da1c783b */ /* 0x000fe20000004200 */
[----:B------:R-:W-:-:S02]  /*15560*/  MOV R129, R249 ;  /* 0x000000f900817202 */ /* 0x000fc40000000f00 */
[----:B------:R-:W-:Y:S01]  /*15570*/  MOV R131, R211 ;  /* 0x000000d300837202 */ /* 0x000fe20000000f00 */
[----:B------:R2:W-:Y:S01]  /*15580*/  MUFU.EX2 R246, R164 ;  /* 0x000000a400f67308 */ /* 0x0005e20000000800 */
[----:B------:R-:W-:-:S07]  /*15590*/  MOV R148, R75 ;  /* 0x0000004b00947202 */ /* 0x000fce0000000f00 */
[----:B------:R-:W-:Y:S01]  /*155a0*/  MUFU.EX2 R248, R158 ;  /* 0x0000009e00f87308 */ /* 0x000fe20000000800 */
[----:B------:R-:W-:Y:S01]  /*155b0*/  HMMA.16816.F32.BF16 R72, R4, R26, R44 ;  /* 0x0000001a0448723c */ /* 0x000fe2000004182c */
[----:B------:R-:W-:Y:S01]  /*155c0*/  LDSM.16.MT88.4 R24, [R219+0xa800] ;  /* 0x00a80000db18783b */ /* 0x000fe20000004200 */
[----:B------:R-:W-:Y:S02]  /*155d0*/  FADD.FTZ R3, R232, R3 ;  /* 0x00000003e8037221 */ /* 0x000fe40000010000 */
[----:B------:R-:W-:Y:S01]  /*155e0*/  FADD.FTZ R2, R231, R2 ;  /* 0x00000002e7027221 */ /* 0x000fe20000010000 */
[----:B------:R4:W5:Y:S02]  /*155f0*/  LDL.LU R235, [R1+0x118] ;  /* 0x0001180001eb7983 */ /* 0x0009640000300800 */
[----:B------:R-:W-:Y:S01]  /*15600*/  MUFU.EX2 R249, R163 ;  /* 0x000000a300f97308 */ /* 0x000fe20000000800 */
[----:B---3--:R-:W-:Y:S02]  /*15610*/  F2FP.BF16.PACK_AB R4, R141, R137 ;  /* 0x000000898d04723e */ /* 0x008fe400000010ff */
[----:B-1----:R-:W-:-:S02]  /*15620*/  F2FP.BF16.PACK_AB R5, R189, R125 ;  /* 0x0000007dbd05723e */ /* 0x002fc400000010ff */
[----:B------:R-:W-:-:S03]  /*15630*/  F2FP.BF16.PACK_AB R6, R192, R143 ;  /* 0x0000008fc006723e */ /* 0x000fc600000010ff */
[----:B------:R1:W-:Y:S01]  /*15640*/  MUFU.EX2 R252, R162 ;  /* 0x000000a200fc7308 */ /* 0x0003e20000000800 */
[----:B------:R-:W-:-:S07]  /*15650*/  F2FP.BF16.PACK_AB R7, R127, R199 ;  /* 0x000000c77f07723e */ /* 0x000fce00000010ff */
[----:B------:R-:W-:Y:S08]  /*15660*/  MUFU.EX2 R211, R160 ;  /* 0x000000a000d37308 */ /* 0x000ff00000000800 */
[----:B------:R-:W3:Y:S08]  /*15670*/  MUFU.EX2 R245, R159 ;  /* 0x0000009f00f57308 */ /* 0x000ef00000000800 */
[----:B------:R-:W1:Y:S01]  /*15680*/  MUFU.EX2 R251, R157 ;  /* 0x0000009d00fb7308 */ /* 0x000e620000000800 */
[C---:B------:R-:W-:Y:S01]  /*15690*/  HMMA.16816.F32.BF16 R68, R4.reuse, R12, R40 ;  /* 0x0000000c0444723c */ /* 0x040fe20000041828 */
[----:B------:R-:W-:Y:S01]  /*156a0*/  FADD.FTZ R0, R210, R0 ;  /* 0x00000000d2007221 */ /* 0x000fe20000010000 */
[----:B--2---:R-:W-:Y:S01]  /*156b0*/  MOV R164, R137 ;  /* 0x0000008900a47202 */ /* 0x004fe20000000f00 */
[----:B------:R-:W-:Y:S01]  /*156c0*/  FADD.FTZ R37, R230, R3 ;  /* 0x00000003e6257221 */ /* 0x000fe20000010000 */
[----:B------:R4:W5:Y:S04]  /*156d0*/  LDL.LU R234, [R1+0x114] ;  /* 0x0001140001ea7983 */ /* 0x0009680000300800 */
        /* <DEDUP_REMOVED lines=8> */
[----:B------:R-:W-:Y:S01]  /*15760*/  MUFU.EX2 R210, R132 ;  /* 0x0000008400d27308 */ /* 0x000fe20000000800 */
[----:B-1----:R-:W-:Y:S01]  /*15770*/  MOV R162, R38 ;  /* 0x0000002600a27202 */ /* 0x002fe20000000f00 */
[----:B------:R-:W-:Y:S01]  /*15780*/  IMAD.MOV.U32 R161, RZ, RZ, R148 ;  /* 0x000000ffffa17224 */ /* 0x000fe200078e0094 */
[----:B------:R-:W-:Y:S01]  /*15790*/  MOV R163, R39 ;  /* 0x0000002700a37202 */ /* 0x000fe20000000f00 */
[----:B------:R4:W5:Y:S01]  /*157a0*/  LDL.LU R233, [R1+0x110] ;  /* 0x0001100001e97983 */ /* 0x0009620000300800 */
[----:B------:R-:W-:Y:S01]  /*157b0*/  FADD.FTZ R4, R206, R116 ;  /* 0x00000074ce047221 */ /* 0x000fe20000010000 */
[----:B---3--:R-:W-:-:S02]  /*157c0*/  F2FP.BF16.PACK_AB R5, R245, R211 ;  /* 0x000000d3f505723e */ /* 0x008fc400000010ff */
[----:B------:R-:W-:Y:S01]  /*157d0*/  F2FP.BF16.PACK_AB R6, R142, R252 ;  /* 0x000000fc8e06723e */ /* 0x000fe200000010ff */
[----:B------:R-:W-:Y:S01]  /*157e0*/  FADD.FTZ R36, R195, R4 ;  /* 0x00000004c3247221 */ /* 0x000fe20000010000 */
[----:B------:R-:W-:Y:S02]  /*157f0*/  F2FP.BF16.PACK_AB R4, R249, R246 ;  /* 0x000000f6f904723e */ /* 0x000fe400000010ff */
[----:B------:R-:W-:Y:S01]  /*15800*/  F2FP.BF16.PACK_AB R7, R251, R248 ;  /* 0x000000f8fb07723e */ /* 0x000fe200000010ff */
[----:B------:R-:W-:Y:S01]  /*15810*/  IMAD.MOV.U32 R95, RZ, RZ, R120 ;  /* 0x000000ffff5f7224 */ /* 0x000fe200078e0078 */
[----:B------:R-:W-:Y:S01]  /*15820*/  MOV R94, R123 ;  /* 0x0000007b005e7202 */ /* 0x000fe20000000f00 */
[----:B------:R-:W-:Y:S01]  /*15830*/  IMAD.MOV.U32 R82, RZ, RZ, R118 ;  /* 0x000000ffff527224 */ /* 0x000fe200078e0076 */
[----:B------:R-:W-:Y:S02]  /*15840*/  MOV R93, R117 ;  /* 0x00000075005d7202 */ /* 0x000fe40000000f00 */
[----:B------:R-:W-:Y:S01]  /*15850*/  MOV R83, R119 ;  /* 0x0000007700537202 */ /* 0x000fe20000000f00 */
[C---:B------:R-:W-:Y:S01]  /*15860*/  HMMA.16816.F32.BF16 R76, R4.reuse, R12, R112 ;  /* 0x0000000c044c723c */ /* 0x040fe20000041870 */
[----:B------:R-:W-:Y:S01]  /*15870*/  MOV R88, R250 ;  /* 0x000000fa00587202 */ /* 0x000fe20000000f00 */
[----:B------:R-:W-:Y:S01]  /*15880*/  IMAD.MOV.U32 R89, RZ, RZ, R247 ;  /* 0x000000ffff597224 */ /* 0x000fe200078e00f7 */
[----:B------:R-:W-:Y:S01]  /*15890*/  MOV R90, R244 ;  /* 0x000000f4005a7202 */ /* 0x000fe20000000f00 */
[----:B------:R-:W-:Y:S01]  /*158a0*/  IMAD.MOV.U32 R92, RZ, RZ, R208 ;  /* 0x000000ffff5c7224 */ /* 0x000fe200078e00d0 */
[----:B------:R-:W-:Y:S01]  /*158b0*/  MOV R91, R209 ;  /* 0x000000d1005b7202 */ /* 0x000fe20000000f00 */
[----:B------:R-:W-:Y:S01]  /*158c0*/  FADD.FTZ R2, R207, R0 ;  /* 0x00000000cf027221 */ /* 0x000fe20000010000 */
[----:B------:R-:W-:Y:S01]  /*158d0*/  MOV R137, R130 ;  /* 0x0000008200897202 */ /* 0x000fe20000000f00 */
[C---:B------:R-:W-:Y:S01]  /*158e0*/  HMMA.16816.F32.BF16 R12, R4.reuse, R14, R108 ;  /* 0x0000000e040c723c */ /* 0x040fe2000004186c */
[----:B------:R-:W-:Y:S01]  /*158f0*/  MOV R38, R205 ;  /* 0x000000cd00267202 */ /* 0x000fe20000000f00 */
[----:B------:R-:W-:Y:S01]  /*15900*/  MUFU.EX2 R132, R170 ;  /* 0x000000aa00847308 */ /* 0x000fe20000000800 */
[----:B------:R-:W-:Y:S01]  /*15910*/  MOV R39, R204 ;  /* 0x000000cc00277202 */ /* 0x000fe20000000f00 */
[----:B------:R-:W-:Y:S01]  /*15920*/  IMAD.MOV.U32 R148, RZ, RZ, R193 ;  /* 0x000000ffff947224 */ /* 0x000fe200078e00c1 */
[----:B------:R4:W5:Y:S03]  /*15930*/  LDL.LU R232, [R1+0x10c] ;  /* 0x00010c0001e87983 */ /* 0x0009660000300800 */
[C---:B------:R-:W-:Y:S08]  /*15940*/  HMMA.16816.F32.BF16 R108, R4.reuse, R8, R104 ;  /* 0x00000008046c723c */ /* 0x040ff00000041868 */
[C---:B------:R-:W-:Y:S01]  /*15950*/  HMMA.16816.F32.BF16 R120, R4.reuse, R10, R96 ;  /* 0x0000000a0478723c */ /* 0x040fe20000041860 */
[----:B------:R-:W1:Y:S07]  /*15960*/  LDSM.16.MT88.4 R8, [R216+0xa800] ;  /* 0x00a80000d808783b */ /* 0x000e6e0000004200 */
[C---:B------:R-:W-:Y:S01]  /*15970*/  HMMA.16816.F32.BF16 R116, R4.reuse, R20, R32 ;  /* 0x000000140474723c */ /* 0x040fe20000041820 */
[----:B------:R-:W2:Y:S01]  /*15980*/  LDSM.16.MT88.4 R32, [R217+0xa800] ;  /* 0x00a80000d920783b */ /* 0x000ea20000004200 */
[----:B------:R-:W3:Y:S08]  /*15990*/  MUFU.EX2 R250, R154 ;  /* 0x0000009a00fa7308 */ /* 0x000ef00000000800 */
[----:B------:R-:W-:Y:S08]  /*159a0*/  MUFU.EX2 R247, R155 ;  /* 0x0000009b00f77308 */ /* 0x000ff00000000800 */
[----:B------:R-:W-:Y:S08]  /*159b0*/  MUFU.EX2 R244, R156 ;  /* 0x0000009c00f47308 */ /* 0x000ff00000000800 */
[----:B------:R-:W1:Y:S08]  /*159c0*/  MUFU.EX2 R209, R133 ;  /* 0x0000008500d17308 */ /* 0x000e700000000800 */
[----:B------:R-:W-:Y:S08]  /*159d0*/  MUFU.EX2 R208, R134 ;  /* 0x0000008600d07308 */ /* 0x000ff00000000800 */
[----:B------:R-:W1:Y:S01]  /*159e0*/  MUFU.EX2 R207, R136 ;  /* 0x0000008800cf7308 */ /* 0x000e620000000800 */
[----:B------:R-:W-:Y:S01]  /*159f0*/  MOV R20, R124 ;  /* 0x0000007c00147202 */ /* 0x000fe20000000f00 */
[----:B------:R-:W-:Y:S01]  /*15a00*/  HMMA.16816.F32.BF16 R112, R4, R22, R100 ;  /* 0x000000160470723c */ /* 0x000fe20000041864 */
[----:B------:R-:W-:Y:S01]  /*15a10*/  MOV R124, R126 ;  /* 0x0000007e007c7202 */ /* 0x000fe20000000f00 */
[----:B------:R-:W-:Y:S01]  /*15a20*/  IMAD.MOV.U32 R126, RZ, RZ, R138 ;  /* 0x000000ffff7e7224 */ /* 0x000fe200078e008a */
[----:B------:R-:W-:-:S03]  /*15a30*/  MOV R138, R131 ;  /* 0x00000083008a7202 */ /* 0x000fc60000000f00 */
[----:B------:R1:W-:Y:S01]  /*15a40*/  MUFU.EX2 R206, R173 ;  /* 0x000000ad00ce7308 */ /* 0x0003e20000000800 */
[----:B------:R-:W-:Y:S01]  /*15a50*/  MOV R23, R139 ;  /* 0x0000008b00177202 */ /* 0x000fe20000000f00 */
[C---:B------:R-:W-:Y:S06]  /*15a60*/  HMMA.16816.F32.BF16 R104, R4.reuse, R16, R84 ;  /* 0x000000100468723c */ /* 0x040fec0000041854 */
[----:B------:R-:W-:Y:S08]  /*15a70*/  MUFU.EX2 R205, R174 ;  /* 0x000000ae00cd7308 */ /* 0x000ff00000000800 */
[----:B------:R-:W-:Y:S01]  /*15a80*/  MUFU.EX2 R204, R175 ;  /* 0x000000af00cc7308 */ /* 0x000fe20000000800 */
[----:B-1----:R-:W-:Y:S01]  /*15a90*/  MOV R173, R153 ;  /* 0x0000009900ad7202 */ /* 0x002fe20000000f00 */
[----:B------:R-:W-:Y:S06]  /*15aa0*/  HMMA.16816.F32.BF16 R96, R4, R18, R72 ;  /* 0x000000120460723c */ /* 0x000fec0000041848 */
[----:B------:R1:W-:Y:S01]  /*15ab0*/  MUFU.EX2 R130, R172 ;  /* 0x000000ac00827308 */ /* 0x0003e20000000800 */
[----:B---3--:R-:W-:Y:S01]  /*15ac0*/  F2FP.BF16.PACK_AB R4, R250, R173 ;  /* 0x000000adfa04723e */ /* 0x008fe200000010ff */
[----:B------:R-:W-:Y:S01]  /*15ad0*/  IMAD.MOV.U32 R158, RZ, RZ, R83 ;  /* 0x000000ffff9e7224 */ /* 0x000fe200078e0053 */
[----:B------:R-:W-:Y:S01]  /*15ae0*/  F2FP.BF16.PACK_AB R5, R209, R210 ;  /* 0x000000d2d105723e */ /* 0x000fe200000010ff */
[----:B------:R-:W-:Y:S01]  /*15af0*/  IMAD.MOV.U32 R195, RZ, RZ, R90 ;  /* 0x000000ffffc37224 */ /* 0x000fe200078e005a */
[----:B------:R-:W-:-:S02]  /*15b00*/  F2FP.BF16.PACK_AB R6, R244, R247 ;  /* 0x000000f7f406723e */ /* 0x000fc400000010ff */
[----:B------:R-:W-:Y:S01]  /*15b10*/  MOV R159, R82 ;  /* 0x00000052009f7202 */ /* 0x000fe20000000f00 */
[----:B------:R-:W-:Y:S01]  /*15b20*/  MUFU.EX2 R134, R176 ;  /* 0x000000b000867308 */ /* 0x000fe20000000800 */
[----:B------:R-:W-:Y:S02]  /*15b30*/  F2FP.BF16.PACK_AB R7, R207, R208 ;  /* 0x000000d0cf07723e */ /* 0x000fe400000010ff */
[----:B------:R-:W-:Y:S02]  /*15b40*/  MOV R157, R88 ;  /* 0x00000058009d7202 */ /* 0x000fe40000000f00 */
[----:B------:R-:W-:Y:S01]  /*15b50*/  MOV R160, R95 ;  /* 0x0000005f00a07202 */ /* 0x000fe20000000f00 */
[----:B------:R-:W-:Y:S01]  /*15b60*/  FADD.FTZ R2, R226, R2 ;  /* 0x00000002e2027221 */ /* 0x000fe20000010000 */
[----:B------:R4:W5:Y:S01]  /*15b70*/  LDL.LU R231, [R1+0x108] ;  /* 0x0001080001e77983 */ /* 0x0009620000300800 */
[----:B------:R-:W3:Y:S01]  /*15b80*/  MUFU.EX2 R133, R169 ;  /* 0x000000a900857308 */ /* 0x000ee20000000800 */
[----:B------:R-:W-:-:S07]  /*15b90*/  MOV R21, R94 ;  /* 0x0000005e00157202 */ /* 0x000fce0000000f00 */
[----:B------:R1:W1:Y:S01]  /*15ba0*/  MUFU.EX2 R131, R171 ;  /* 0x000000ab00837308 */ /* 0x0002620000000800 */
[----:B------:R-:W-:Y:S01]  /*15bb0*/  IMAD.MOV.U32 R22, RZ, RZ, R23 ;  /* 0x000000ffff167224 */ /* 0x000fe200078e0017 */
[----:B------:R-:W-:Y:S01]  /*15bc0*/  MOV R153, R89 ;  /* 0x0000005900997202 */ /* 0x000fe20000000f00 */
[----:B------:R-:W-:Y:S01]  /*15bd0*/  IMAD.MOV.U32 R156, RZ, RZ, R93 ;  /* 0x000000ffff9c7224 */ /* 0x000fe200078e005d */
[----:B------:R-:W-:Y:S01]  /*15be0*/  MOV R154, R91 ;  /* 0x0000005b009a7202 */ /* 0x000fe20000000f00 */
[----:B------:R-:W-:Y:S01]  /*15bf0*/  HMMA.16816.F32.BF16 R100, R4, R8, R68 ;  /* 0x000000080464723c */ /* 0x000fe20000041844 */
[----:B------:R-:W-:Y:S01]  /*15c00*/  MOV R155, R92 ;  /* 0x0000005c009b7202 */ /* 0x000fe20000000f00 */
[----:B------:R-:W-:Y:S01]  /*15c10*/  LDSM.16.MT88.4 R16, [R219+0xb000] ;  /* 0x00b00000db10783b */ /* 0x000fe20000004200 */
[----:B------:R-:W-:Y:S02]  /*15c20*/  MOV R23, R20 ;  /* 0x0000001400177202 */ /* 0x000fe40000000f00 */
[----:B------:R-:W-:-:S03]  /*15c30*/  MOV R20, R21 ;  /* 0x0000001500147202 */ /* 0x000fc60000000f00 */
[C---:B--2---:R-:W-:Y:S01]  /*15c40*/  HMMA.16816.F32.BF16 R80, R4.reuse, R32, R52 ;  /* 0x000000200450723c */ /* 0x044fe20000041834 */
[----:B------:R-:W-:Y:S01]  /*15c50*/  IMAD.MOV.U32 R21, RZ, RZ, R156 ;  /* 0x000000ffff157224 */ /* 0x000fe200078e009c */
[----:B------:R-:W-:Y:S01]  /*15c60*/  MOV R156, R155 ;  /* 0x0000009b009c7202 */ /* 0x000fe20000000f00 */
[----:B------:R-:W-:Y:S01]  /*15c70*/  IMAD.MOV.U32 R193, RZ, RZ, R129 ;  /* 0x000000ffffc17224 */ /* 0x000fe200078e0081 */
[----:B-1----:R-:W-:Y:S01]  /*15c80*/  MOV R172, R126 ;  /* 0x0000007e00ac7202 */ /* 0x002fe20000000f00 */
[----:B------:R-:W-:Y:S01]  /*15c90*/  IMAD.MOV.U32 R139, RZ, RZ, R128 ;  /* 0x000000ffff8b7224 */ /* 0x000fe200078e0080 */
        /* <DEDUP_REMOVED lines=8> */
[----:B------:R1:W-:Y:S01]  /*15d20*/  MUFU.EX2 R129, R165 ;  /* 0x000000a500817308 */ /* 0x0003e20000000800 */
[----:B------:R-:W-:Y:S01]  /*15d30*/  MOV R171, R124 ;  /* 0x0000007c00ab7202 */ /* 0x000fe20000000f00 */
[----:B------:R-:W-:Y:S01]  /*15d40*/  FADD.FTZ R0, R228, R36 ;  /* 0x00000024e4007221 */ /* 0x000fe20000010000 */
[----:B------:R4:W5:Y:S02]  /*15d50*/  LDL.LU R229, [R1+0x100] ;  /* 0x0001000001e57983 */ /* 0x0009640000300800 */
[----:B------:R-:W-:Y:S01]  /*15d60*/  FADD.FTZ R4, R22, R37 ;  /* 0x0000002516047221 */ /* 0x000fe20000010000 */
[----:B---3--:R-:W-:Y:S01]  /*15d70*/  F2FP.BF16.PACK_AB R5, R132, R133 ;  /* 0x000000858405723e */ /* 0x008fe200000010ff */
[----:B------:R-:W-:Y:S01]  /*15d80*/  IMAD.MOV.U32 R22, RZ, RZ, R23 ;  /* 0x000000ffff167224 */ /* 0x000fe200078e0017 */
[----:B------:R-:W-:Y:S01]  /*15d90*/  MOV R23, R20 ;  /* 0x0000001400177202 */ /* 0x000fe20000000f00 */
[----:B------:R-:W-:Y:S01]  /*15da0*/  FADD.FTZ R40, R191, R4 ;  /* 0x00000004bf287221 */ /* 0x000fe20000010000 */
[----:B------:R-:W-:-:S02]  /*15db0*/  F2FP.BF16.PACK_AB R4, R205, R206 ;  /* 0x000000cecd04723e */ /* 0x000fc400000010ff */
[----:B------:R-:W-:Y:S02]  /*15dc0*/  F2FP.BF16.PACK_AB R6, R134, R204 ;  /* 0x000000cc8606723e */ /* 0x000fe400000010ff */
[----:B------:R-:W-:Y:S01]  /*15dd0*/  F2FP.BF16.PACK_AB R7, R130, R131 ;  /* 0x000000838207723e */ /* 0x000fe200000010ff */
[----:B------:R-:W-:Y:S01]  /*15de0*/  IMAD.MOV.U32 R154, RZ, RZ, R195 ;  /* 0x000000ffff9a7224 */ /* 0x000fe200078e00c3 */
        /* <DEDUP_REMOVED lines=9> */
[----:B------:R-:W2:Y:S01]  /*15e80*/  LDSM.16.MT88.4 R20, [R216+0xb000] ;  /* 0x00b00000d814783b */ /* 0x000ea20000004200 */
[----:B------:R-:W-:Y:S01]  /*15e90*/  IMAD.MOV.U32 R157, RZ, RZ, R158 ;  /* 0x000000ffff9d7224 */ /* 0x000fe200078e009e */
[----:B------:R-:W-:Y:S01]  /*15ea0*/  MOV R158, R159 ;  /* 0x0000009f009e7202 */ /* 0x000fe20000000f00 */
[----:B------:R-:W3:Y:S08]  /*15eb0*/  MUFU.EX2 R128, R166 ;  /* 0x000000a600807308 */ /* 0x000ef00000000800 */
[----:B------:R-:W-:Y:S01]  /*15ec0*/  MUFU.EX2 R126, R168 ;  /* 0x000000a8007e7308 */ /* 0x000fe20000000800 */
[----:B------:R-:W-:Y:S01]  /*15ed0*/  HMMA.16816.F32.BF16 R56, R4, R10, R12 ;  /* 0x0000000a0438723c */ /* 0x000fe2000004180c */
[----:B------:R-:W2:Y:S01]  /*15ee0*/  LDSM.16.MT88.4 R12, [R217+0xb000] ;  /* 0x00b00000d90c783b */ /* 0x000ea20000004200 */
[----:B------:R-:W-:-:S03]  /*15ef0*/  MOV R156, R155 ;  /* 0x0000009b009c7202 */ /* 0x000fc60000000f00 */
[----:B------:R-:W2:Y:S01]  /*15f00*/  LDSM.16.MT88.4 R8, [R218+0xb000] ;  /* 0x00b00000da08783b */ /* 0x000ea20000004200 */
[----:B------:R-:W-:Y:S01]  /*15f10*/  MOV R155, R154 ;  /* 0x0000009a009b7202 */ /* 0x000fe20000000f00 */
[----:B------:R-:W-:Y:S01]  /*15f20*/  IMAD.MOV.U32 R154, RZ, RZ, R195 ;  /* 0x000000ffff9a7224 */ /* 0x000fe200078e00c3 */
[----:B------:R-:W-:Y:S01]  /*15f30*/  MOV R159, R127 ;  /* 0x0000007f009f7202 */ /* 0x000fe20000000f00 */
[----:B------:R-:W-:Y:S01]  /*15f40*/  MUFU.EX2 R124, R150 ;  /* 0x00000096007c7308 */ /* 0x000fe20000000800 */
[----:B------:R-:W-:Y:S01]  /*15f50*/  MOV R195, R153 ;  /* 0x0000009900c37202 */ /* 0x000fe20000000f00 */
[----:B------:R-:W-:Y:S01]  /*15f60*/  FADD.FTZ R0, R225, R0 ;  /* 0x00000000e1007221 */ /* 0x000fe20000010000 */
[----:B------:R-:W-:Y:S01]  /*15f70*/  MOV R153, R157 ;  /* 0x0000009d00997202 */ /* 0x000fe20000000f00 */
[----:B------:R-:W-:Y:S01]  /*15f80*/  IMAD.MOV.U32 R157, RZ, RZ, R158 ;  /* 0x000000ffff9d7224 */ /* 0x000fe200078e009e */
[----:B------:R-:W-:-:S03]  /*15f90*/  MOV R158, R159 ;  /* 0x0000009f009e7202 */ /* 0x000fc60000000f00 */
[----:B------:R-:W-:Y:S01]  /*15fa0*/  MUFU.EX2 R43, R182 ;  /* 0x000000b6002b7308 */ /* 0x000fe20000000800 */
[----:B------:R-:W-:Y:S01]  /*15fb0*/  MOV R159, R164 ;  /* 0x000000a4009f7202 */ /* 0x000fe20000000f00 */
[----:B------:R-:W-:Y:S01]  /*15fc0*/  IMAD.MOV.U32 R164, RZ, RZ, R125 ;  /* 0x000000ffffa47224 */ /* 0x000fe200078e007d */
[----:B------:R-:W-:Y:S01]  /*15fd0*/  MOV R125, R38 ;  /* 0x00000026007d7202 */ /* 0x000fe20000000f00 */
[----:B------:R-:W-:Y:S04]  /*15fe0*/  HMMA.16816.F32.BF16 R48, R4, R24, R108 ;  /* 0x000000180430723c */ /* 0x000fe8000004186c */
[----:B------:R-:W-:Y:S01]  /*15ff0*/  MUFU.EX2 R42, R183 ;  /* 0x000000b7002a7308 */ /* 0x000fe20000000800 */
[----:B------:R-:W-:Y:S01]  /*16000*/  MOV R176, R125 ;  /* 0x0000007d00b07202 */ /* 0x000fe20000000f00 */
[----:B-1----:R-:W-:Y:S01]  /*16010*/  IMAD.MOV.U32 R165, RZ, RZ, R223 ;  /* 0x000000ffffa57224 */ /* 0x002fe200078e00df */
[----:B------:R-:W-:Y:S01]  /*16020*/  MOV R38, R39 ;  /* 0x0000002700267202 */ /* 0x000fe20000000f00 */
[----:B------:R-:W-:Y:S01]  /*16030*/  FADD.FTZ R3, R227, R3 ;  /* 0x00000003e3037221 */ /* 0x000fe20000010000 */
[----:B------:R4:W5:Y:S03]  /*16040*/  LDL.LU R228, [R1+0xfc] ;  /* 0x0000fc0001e47983 */ /* 0x0009660000300800 */
[----:B------:R-:W-:Y:S01]  /*16050*/  MUFU.EX2 R127, R167 ;  /* 0x000000a7007f7308 */ /* 0x000fe20000000800 */
[----:B------:R-:W-:-:S07]  /*16060*/  IMAD.MOV.U32 R39, RZ, RZ, R224 ;  /* 0x000000ffff277224 */ /* 0x000fce00078e00e0 */
[----:B------:R-:W1:Y:S08]  /*16070*/  MUFU.EX2 R125, R149 ;  /* 0x00000095007d7308 */ /* 0x000e700000000800 */
[----:B------:R-:W-:Y:S08]  /*16080*/  MUFU.EX2 R109, R151 ;  /* 0x00000097006d7308 */ /* 0x000ff00000000800 */
[----:B------:R-:W1:Y:S01]  /*16090*/  MUFU.EX2 R108, R152 ;  /* 0x00000098006c7308 */ /* 0x000e620000000800 */
[----:B------:R-:W-:Y:S01]  /*160a0*/  MOV R169, R38 ;  /* 0x0000002600a97202 */ /* 0x000fe20000000f00 */
[----:B------:R-:W-:Y:S01]  /*160b0*/  IMAD.MOV.U32 R170, RZ, RZ, R39 ;  /* 0x000000ffffaa7224 */ /* 0x000fe200078e0027 */
[C---:B------:R-:W-:Y:S05]  /*160c0*/  HMMA.16816.F32.BF16 R64, R4.reuse, R28, R104 ;  /* 0x0000001c0440723c */ /* 0x040fea0000041868 */
[----:B------:R-:W-:Y:S03]  /*160d0*/  MUFU.EX2 R79, R186 ;  /* 0x000000ba004f7308 */ /* 0x000fe60000000800 */
[C---:B------:R-:W-:Y:S05]  /*160e0*/  HMMA.16816.F32.BF16 R44, R4.reuse, R26, R120 ;  /* 0x0000001a042c723c */ /* 0x040fea0000041878 */
[----:B------:R-:W-:Y:S08]  /*160f0*/  MUFU.EX2 R78, R187 ;  /* 0x000000bb004e7308 */ /* 0x000ff00000000800 */
[----:B------:R-:W-:Y:S01]  /*16100*/  MUFU.EX2 R77, R188 ;  /* 0x000000bc004d7308 */ /* 0x000fe20000000800 */
[C---:B------:R-:W-:Y:S07]  /*16110*/  HMMA.16816.F32.BF16 R36, R4.reuse, R32, R116 ;  /* 0x000000200424723c */ /* 0x040fee0000041874 */
[----:B------:R-:W1:Y:S01]  /*16120*/  MUFU.EX2 R76, R179 ;  /* 0x000000b3004c7308 */ /* 0x000e620000000800 */
[C---:B------:R-:W-:Y:S07]  /*16130*/  HMMA.16816.F32.BF16 R32, R4.reuse, R34, R112 ;  /* 0x000000220420723c */ /* 0x040fee0000041870 */
[----:B------:R-:W-:Y:S01]  /*16140*/  MUFU.EX2 R41, R185 ;  /* 0x000000b900297308 */ /* 0x000fe20000000800 */
[----:B------:R-:W-:Y:S01]  /*16150*/  HMMA.16816.F32.BF16 R28, R4, R30, R96 ;  /* 0x0000001e041c723c */ /* 0x000fe20000041860 */
[----:B------:R-:W-:Y:S01]  /*16160*/  FADD.FTZ R0, R165, R0 ;  /* 0x00000000a5007221 */ /* 0x000fe20000010000 */
[----:B------:R-:W-:Y:S01]  /*16170*/  MOV R191, R162 ;  /* 0x000000a200bf7202 */ /* 0x000fe20000000f00 */
[----:B------:R-:W-:Y:S01]  /*16180*/  FADD.FTZ R3, R190, R3 ;  /* 0x00000003be037221 */ /* 0x000fe20000010000 */
[----:B------:R4:W5:Y:S03]  /*16190*/  LDL.LU R227, [R1+0xf8] ;  /* 0x0000f80001e37983 */ /* 0x0009660000300800 */
[----:B------:R-:W4:Y:S01]  /*161a0*/  MUFU.EX2 R96, R184 ;  /* 0x000000b800607308 */ /* 0x000f220000000800 */
[----:B---3--:R-:W-:-:S02]  /*161b0*/  F2FP.BF16.PACK_AB R4, R128, R129 ;  /* 0x000000818004723e */ /* 0x008fc400000010ff */
[----:B-1----:R-:W-:Y:S02]  /*161c0*/  F2FP.BF16.PACK_AB R5, R124, R125 ;  /* 0x0000007d7c05723e */ /* 0x002fe400000010ff */
[----:B------:R-:W-:Y:S02]  /*161d0*/  F2FP.BF16.PACK_AB R6, R126, R127 ;  /* 0x0000007f7e06723e */ /* 0x000fe400000010ff */
[----:B------:R-:W-:Y:S01]  /*161e0*/  F2FP.BF16.PACK_AB R7, R108, R109 ;  /* 0x0000006d6c07723e */ /* 0x000fe200000010ff */
[----:B------:R-:W-:Y:S01]  /*161f0*/  FADD.FTZ R24, R171, R0 ;  /* 0x00000000ab187221 */ /* 0x000fe20000010000 */
[----:B------:R-:W-:Y:S01]  /*16200*/  MOV R165, R144 ;  /* 0x0000009000a57202 */ /* 0x000fe20000000f00 */
[----:B------:R-:W-:Y:S01]  /*16210*/  FADD.FTZ R3, R221, R3 ;  /* 0x00000003dd037221 */ /* 0x000fe20000010000 */
[----:B------:R-:W-:Y:S01]  /*16220*/  MOV R167, R163 ;  /* 0x000000a300a77202 */ /* 0x000fe20000000f00 */
[----:B------:R-:W-:Y:S02]  /*16230*/  FADD.FTZ R2, R172, R2 ;  /* 0x00000002ac027221 */ /* 0x000fe40000010000 */
[----:B------:R-:W-:Y:S01]  /*16240*/  IMAD.MOV.U32 R166, RZ, RZ, R148 ;  /* 0x000000ffffa67224 */ /* 0x000fe200078e0094 */
[C---:B--2---:R-:W-:Y:S01]  /*16250*/  HMMA.16816.F32.BF16 R100, R4.reuse, R20, R100 ;  /* 0x000000140464723c */ /* 0x044fe20000041864 */
[----:B------:R-:W-:Y:S01]  /*16260*/  MOV R117, R138 ;  /* 0x0000008a00757202 */ /* 0x000fe20000000f00 */
[----:B------:R-:W-:Y:S01]  /*16270*/  IMAD.MOV.U32 R116, RZ, RZ, R139 ;  /* 0x000000ffff747224 */ /* 0x000fe200078e008b */
[----:B------:R-:W-:Y:S01]  /*16280*/  MUFU.EX2 R27, R177 ;  /* 0x000000b1001b7308 */ /* 0x000fe20000000800 */
[----:B------:R-:W-:Y:S01]  /*16290*/  IMAD.MOV.U32 R118, RZ, RZ, R193 ;  /* 0x000000ffff767224 */ /* 0x000fe200078e00c1 */
[----:B------:R1:W5:Y:S03]  /*162a0*/  LDL.LU R226, [R1+0xf4] ;  /* 0x0000f40001e27983 */ /* 0x0003660000300800 */
        /* <DEDUP_REMOVED lines=9> */
[----:B------:R-:W-:Y:S01]  /*16340*/  IMAD.MOV.U32 R172, RZ, RZ, R146 ;  /* 0x000000ffffac7224 */ /* 0x000fe200078e0092 */
[----:B------:R-:W-:Y:S01]  /*16350*/  MOV R148, R145 ;  /* 0x0000009100947202 */ /* 0x000fe20000000f00 */
[----:B------:R-:W-:Y:S01]  /*16360*/  FADD.FTZ R2, R176, R2 ;  /* 0x00000002b0027221 */ /* 0x000fe20000010000 */
[----:B------:R-:W-:Y:S01]  /*16370*/  MOV R190, R166 ;  /* 0x000000a600be7202 */ /* 0x000fe20000000f00 */
[----:B------:R-:W-:Y:S01]  /*16380*/  FADD.FTZ R4, R222, R40 ;  /* 0x00000028de047221 */ /* 0x000fe20000010000 */
[----:B------:R-:W-:Y:S01]  /*16390*/  F2FP.BF16.PACK_AB R5, R43, R76 ;  /* 0x0000004c2b05723e */ /* 0x000fe200000010ff */
[----:B------:R2:W3:Y:S01]  /*163a0*/  MUFU.EX2 R26, R178 ;  /* 0x000000b2001a7308 */ /* 0x0004e20000000800 */
[----:B------:R-:W-:Y:S01]  /*163b0*/  F2FP.BF16.PACK_AB R6, R77, R78 ;  /* 0x0000004e4d06723e */ /* 0x000fe200000010ff */
[----:B------:R-:W-:Y:S01]  /*163c0*/  FADD.FTZ R0, R170, R4 ;  /* 0x00000004aa007221 */ /* 0x000fe20000010000 */
[----:B----4-:R-:W-:Y:S01]  /*163d0*/  F2FP.BF16.PACK_AB R4, R79, R96 ;  /* 0x000000604f04723e */ /* 0x010fe200000010ff */
[----:B------:R1:W5:Y:S01]  /*163e0*/  LDL.LU R225, [R1+0xf0] ;  /* 0x0000f00001e17983 */ /* 0x0003620000300800 */
[----:B------:R-:W-:-:S02]  /*163f0*/  F2FP.BF16.PACK_AB R7, R41, R42 ;  /* 0x0000002a2907723e */ /* 0x000fc400000010ff */
[----:B------:R-:W-:Y:S01]  /*16400*/  MOV R169, R174 ;  /* 0x000000ae00a97202 */ /* 0x000fe20000000f00 */
[----:B------:R-:W-:Y:S01]  /*16410*/  FADD.FTZ R3, R172, R3 ;  /* 0x00000003ac037221 */ /* 0x000fe20000010000 */
[----:B------:R-:W-:Y:S01]  /*16420*/  MOV R170, R160 ;  /* 0x000000a000aa7202 */ /* 0x000fe20000000f00 */
[----:B------:R-:W-:Y:S01]  /*16430*/  FADD.FTZ R2, R220, R2 ;  /* 0x00000002dc027221 */ /* 0x000fe20000010000 */
[----:B------:R-:W-:Y:S01]  /*16440*/  MOV R119, R148 ;  /* 0x0000009400777202 */ /* 0x000fe20000000f00 */
[C---:B------:R-:W-:Y:S01]  /*16450*/  HMMA.16816.F32.BF16 R60, R4.reuse, R20, R60 ;  /* 0x00000014043c723c */ /* 0x040fe2000004183c */
[----:B------:R-:W-:Y:S01]  /*16460*/  MOV R166, R170 ;  /* 0x000000aa00a67202 */ /* 0x000fe20000000f00 */
[----:B------:R-:W-:Y:S01]  /*16470*/  IMAD.MOV.U32 R170, RZ, RZ, R156 ;  /* 0x000000ffffaa7224 */ /* 0x000fe200078e009c */
[----:B------:R-:W-:Y:S01]  /*16480*/  MOV R172, R175 ;  /* 0x000000af00ac7202 */ /* 0x000fe20000000f00 */
[----:B------:R-:W4:Y:S04]  /*16490*/  LDSM.16.MT88.4 R144, [R216+0xb800] ;  /* 0x00b80000d890783b */ /* 0x000f280000004200 */
[C---:B------:R-:W-:Y:S01]  /*164a0*/  HMMA.16816.F32.BF16 R56, R4.reuse, R22, R56 ;  /* 0x000000160438723c */ /* 0x040fe20000041838 */
[----:B------:R-:W-:Y:S01]  /*164b0*/  MOV R175, R155 ;  /* 0x0000009b00af7202 */ /* 0x000fe20000000f00 */
[----:B--2---:R-:W-:Y:S01]  /*164c0*/  LDSM.16.MT88.4 R176, [R217+0xb800] ;  /* 0x00b80000d9b0783b */ /* 0x004fe20000004200 */
[----:B------:R-:W-:Y:S03]  /*164d0*/  MUFU.EX2 R25, R180 ;  /* 0x000000b400197308 */ /* 0x000fe60000000800 */
[----:B------:R1:W5:Y:S02]  /*164e0*/  LDL.LU R224, [R1+0xec] ;  /* 0x0000ec0001e07983 */ /* 0x0003640000300800 */
[C---:B------:R-:W-:Y:S08]  /*164f0*/  HMMA.16816.F32.BF16 R48, R4.reuse, R16, R48 ;  /* 0x000000100430723c */ /* 0x040ff00000041830 */
[C---:B------:R-:W-:Y:S08]  /*16500*/  HMMA.16816.F32.BF16 R44, R4.reuse, R18, R44 ;  /* 0x00000012042c723c */ /* 0x040ff0000004182c */
[C---:B------:R-:W-:Y:S08]  /*16510*/  HMMA.16816.F32.BF16 R36, R4.reuse, R12, R36 ;  /* 0x0000000c0424723c */ /* 0x040ff00000041824 */
[C---:B------:R-:W-:Y:S08]  /*16520*/  HMMA.16816.F32.BF16 R32, R4.reuse, R14, R32 ;  /* 0x0000000e0420723c */ /* 0x040ff00000041820 */
[C---:B------:R-:W-:Y:S08]  /*16530*/  HMMA.16816.F32.BF16 R64, R4.reuse, R8, R64 ;  /* 0x000000080440723c */ /* 0x040ff00000041840 */
[----:B------:R-:W-:Y:S01]  /*16540*/  HMMA.16816.F32.BF16 R28, R4, R10, R28 ;  /* 0x0000000a041c723c */ /* 0x000fe2000004181c */
[----:B------:R-:W-:-:S02]  /*16550*/  MOV R155, R154 ;  /* 0x0000009a009b7202 */ /* 0x000fc40000000f00 */
[----:B------:R-:W-:Y:S01]  /*16560*/  MOV R123, R172 ;  /* 0x000000ac007b7202 */ /* 0x000fe20000000f00 */
[----:B------:R2:W-:Y:S01]  /*16570*/  MUFU.EX2 R17, R190 ;  /* 0x000000be00117308 */ /* 0x0005e20000000800 */
[----:B------:R-:W-:Y:S01]  /*16580*/  MOV R111, R170 ;  /* 0x000000aa006f7202 */ /* 0x000fe20000000f00 */
[----:B------:R-:W-:Y:S01]  /*16590*/  FADD.FTZ R3, R140, R3 ;  /* 0x000000038c037221 */ /* 0x000fe20000010000 */
[----:B------:R-:W-:Y:S01]  /*165a0*/  MOV R156, R157 ;  /* 0x0000009d009c7202 */ /* 0x000fe20000000f00 */
[----:B------:R-:W-:Y:S01]  /*165b0*/  FADD.FTZ R4, R191, R24 ;  /* 0x00000018bf047221 */ /* 0x000fe20000010000 */
[----:B------:R-:W-:Y:S01]  /*165c0*/  LDSM.16.MT88.4 R12, [R218+0xb800] ;  /* 0x00b80000da0c783b */ /* 0x000fe20000004200 */
[----:B------:R-:W-:Y:S02]  /*165d0*/  IMAD.MOV.U32 R191, RZ, RZ, R165 ;  /* 0x000000ffffbf7224 */ /* 0x000fe400078e00a5 */
[----:B------:R-:W-:Y:S02]  /*165e0*/  IMAD.MOV.U32 R165, RZ, RZ, R169 ;  /* 0x000000ffffa57224 */ /* 0x000fe400078e00a9 */
[----:B------:R-:W-:-:S02]  /*165f0*/  IMAD.MOV.U32 R121, RZ, RZ, R166 ;  /* 0x000000ffff797224 */ /* 0x000fc400078e00a6 */
[----:B------:R-:W-:Y:S02]  /*16600*/  FADD.FTZ R2, R119, R2 ;  /* 0x0000000277027221 */ /* 0x000fe40000010000 */
[----:B------:R-:W-:Y:S01]  /*16610*/  IMAD.MOV.U32 R174, RZ, RZ, R161 ;  /* 0x000000ffffae7224 */ /* 0x000fe200078e00a1 */
[----:B------:R-:W-:Y:S01]  /*16620*/  MUFU.EX2 R22, R215 ;  /* 0x000000d700167308 */ /* 0x000fe20000000800 */
[----:B------:R-:W-:Y:S01]  /*16630*/  FADD.FTZ R5, R167, R0 ;  /* 0x00000000a7057221 */ /* 0x000fe20000010000 */
[----:B------:R-:W-:Y:S01]  /*16640*/  MOV R167, R171 ;  /* 0x000000ab00a77202 */ /* 0x000fe20000000f00 */
[----:B------:R-:W-:Y:S01]  /*16650*/  IMAD.MOV.U32 R154, RZ, RZ, R195 ;  /* 0x000000ffff9a7224 */ /* 0x000fe200078e00c3 */
[----:B------:R-:W-:Y:S01]  /*16660*/  MOV R171, R136 ;  /* 0x0000008800ab7202 */ /* 0x000fe20000000f00 */
[----:B------:R-:W-:Y:S01]  /*16670*/  FADD.FTZ R0, R135, R4 ;  /* 0x0000000487007221 */ /* 0x000fe20000010000 */
[----:B------:R-:W-:Y:S01]  /*16680*/  MOV R120, R191 ;  /* 0x000000bf00787202 */ /* 0x000fe20000000f00 */
[----:B------:R1:W5:Y:S01]  /*16690*/  LDL.LU R223, [R1+0xe8] ;  /* 0x0000e80001df7983 */ /* 0x0003620000300800 */
[----:B------:R-:W-:Y:S01]  /*166a0*/  MOV R122, R165 ;  /* 0x000000a5007a7202 */ /* 0x000fe20000000f00 */
[----:B------:R-:W-:Y:S01]  /*166b0*/  FADD.FTZ R4, R197, R5 ;  /* 0x00000005c5047221 */ /* 0x000fe20000010000 */
[----:B--2---:R-:W-:Y:S01]  /*166c0*/  MOV R190, R175 ;  /* 0x000000af00be7202 */ /* 0x004fe20000000f00 */
        /* <DEDUP_REMOVED lines=16> */
[----:B------:R2:W-:Y:S01]  /*167d0*/  MUFU.EX2 R11, R156 ;  /* 0x0000009c000b7308 */ /* 0x0005e20000000800 */
[----:B------:R-:W-:Y:S01]  /*167e0*/  FADD.FTZ R0, R99, R0 ;  /* 0x0000000063007221 */ /* 0x000fe20000010000 */
[----:B------:R-:W-:Y:S01]  /*167f0*/  MOV R113, R172 ;  /* 0x000000ac00717202 */ /* 0x000fe20000000f00 */
[----:B------:R-:W-:Y:S01]  /*16800*/  IMAD.MOV.U32 R112, RZ, RZ, R191 ;  /* 0x000000ffff707224 */ /* 0x000fe200078e00bf */
[----:B------:R-:W-:Y:S01]  /*16810*/  MOV R114, R175 ;  /* 0x000000af00727202 */ /* 0x000fe20000000f00 */
[----:B------:R-:W-:-:S03]  /*16820*/  FADD.FTZ R3, R104, R6 ;  /* 0x0000000668037221 */ /* 0x000fc60000010000 */
[----:B------:R1:W-:Y:S01]  /*16830*/  MUFU.EX2 R9, R116 ;  /* 0x0000007400097308 */ /* 0x0003e20000000800 */
[----:B------:R-:W-:Y:S01]  /*16840*/  FADD.FTZ R2, R105, R4 ;  /* 0x0000000469027221 */ /* 0x000fe20000010000 */
[----:B------:R-:W-:Y:S01]  /*16850*/  MOV R119, R189 ;  /* 0x000000bd00777202 */ /* 0x000fe20000000f00 */
[----:B------:R-:W-:Y:S01]  /*16860*/  FADD.FTZ R5, R106, R5 ;  /* 0x000000056a057221 */ /* 0x000fe20000010000 */
[----:B------:R-:W3:Y:S01]  /*16870*/  LDSM.16.MT88.4 R160, [R219+0xb800] ;  /* 0x00b80000dba0783b */ /* 0x000ee20000004200 */
[----:B------:R-:W-:Y:S02]  /*16880*/  IMAD.MOV.U32 R115, RZ, RZ, R174 ;  /* 0x000000ffff737224 */ /* 0x000fe400078e00ae */
[----:B--2---:R-:W-:Y:S01]  /*16890*/  IMAD.MOV.U32 R156, RZ, RZ, R157 ;  /* 0x000000ffff9c7224 */ /* 0x004fe200078e009d */
[----:B------:R-:W-:Y:S01]  /*168a0*/  MOV R157, R158 ;  /* 0x0000009e009d7202 */ /* 0x000fe20000000f00 */
[----:B------:R-:W-:Y:S01]  /*168b0*/  FADD.FTZ R4, R107, R0 ;  /* 0x000000006b047221 */ /* 0x000fe20000010000 */
[----:B------:R-:W-:Y:S01]  /*168c0*/  MOV R158, R159 ;  /* 0x0000009f009e7202 */ /* 0x000fe20000000f00 */
[----:B------:R-:W-:Y:S01]  /*168d0*/  FADD.FTZ R6, R112, R3 ;  /* 0x0000000370067221 */ /* 0x000fe20000010000 */
[----:B------:R2:W-:Y:S01]  /*168e0*/  MUFU.EX2 R8, R117 ;  /* 0x0000007500087308 */ /* 0x0005e20000000800 */
[----:B------:R-:W-:Y:S01]  /*168f0*/  FADD.FTZ R2, R113, R2 ;  /* 0x0000000271027221 */ /* 0x000fe20000010000 */
[----:B------:R-:W-:Y:S01]  /*16900*/  MOV R164, R192 ;  /* 0x000000c000a47202 */ /* 0x000fe20000000f00 */
[----:B-1----:R-:W-:-:S05]  /*16910*/  IMAD.MOV.U32 R116, RZ, RZ, R157 ;  /* 0x000000ffff747224 */ /* 0x002fca00078e009d */
[----:B------:R1:W-:Y:S01]  /*16920*/  MUFU.EX2 R7, R118 ;  /* 0x0000007600077308 */ /* 0x0003e20000000800 */
[----:B------:R-:W-:Y:S01]  /*16930*/  FADD.FTZ R0, R114, R5 ;  /* 0x0000000572007221 */ /* 0x000fe20000010000 */
[----:B------:R-:W-:Y:S01]  /*16940*/  MOV R169, R137 ;  /* 0x0000008900a97202 */ /* 0x000fe20000000f00 */
[----:B------:R-:W-:Y:S01]  /*16950*/  FADD.FTZ R3, R115, R4 ;  /* 0x0000000473037221 */ /* 0x000fe20000010000 */
[----:B------:R3:W5:Y:S01]  /*16960*/  LDL.LU R222, [R1+0xe4] ;  /* 0x0000e40001de7983 */ /* 0x0007620000300800 */
[----:B------:R-:W-:Y:S01]  /*16970*/  FADD.FTZ R5, R246, R6 ;  /* 0x00000006f6057221 */ /* 0x000fe20000010000 */
[----:B--2---:R-:W-:Y:S01]  /*16980*/  MOV R117, R158 ;  /* 0x0000009e00757202 */ /* 0x004fe20000000f00 */
[----:B------:R-:W-:Y:S01]  /*16990*/  FADD.FTZ R4, R211, R2 ;  /* 0x00000002d3047221 */ /* 0x000fe20000010000 */
[----:B------:R-:W-:Y:S01]  /*169a0*/  MOV R120, R143 ;  /* 0x0000008f00787202 */ /* 0x000fe20000000f00 */
[----:B------:R-:W-:Y:S02]  /*169b0*/  FADD.FTZ R2, R116, R0 ;  /* 0x0000000074027221 */ /* 0x000fe40000010000 */
[----:B------:R-:W-:Y:S01]  /*169c0*/  IMAD.MOV.U32 R159, RZ, RZ, R164 ;  /* 0x000000ffff9f7224 */ /* 0x000fe200078e00a4 */
[----:B-1----:R-:W-:Y:S01]  /*169d0*/  MOV R118, R141 ;  /* 0x0000008d00767202 */ /* 0x002fe20000000f00 */
[----:B------:R-:W-:-:S02]  /*169e0*/  FADD.FTZ R0, R117, R3 ;  /* 0x0000000375007221 */ /* 0x000fc40000010000 */
[----:B------:R-:W-:Y:S02]  /*169f0*/  IMAD.MOV.U32 R121, RZ, RZ, R199 ;  /* 0x000000ffff797224 */ /* 0x000fe400078e00c7 */
[----:B------:R-:W-:Y:S01]  /*16a00*/  IMAD.MOV.U32 R122, RZ, RZ, R142 ;  /* 0x000000ffff7a7224 */ /* 0x000fe200078e008e */
[----:B------:R-:W-:Y:S01]  /*16a10*/  MOV R110, R156 ;  /* 0x0000009c006e7202 */ /* 0x000fe20000000f00 */
[----:B------:R-:W-:Y:S01]  /*16a20*/  FADD.FTZ R5, R249, R5 ;  /* 0x00000005f9057221 */ /* 0x000fe20000010000 */
[----:B------:R-:W-:Y:S01]  /*16a30*/  MOV R111, R173 ;  /* 0x000000ad006f7202 */ /* 0x000fe20000000f00 */
[----:B------:R-:W-:Y:S01]  /*16a40*/  FADD.FTZ R3, R245, R4 ;  /* 0x00000004f5037221 */ /* 0x000fe20000010000 */
[----:B------:R-:W-:Y:S01]  /*16a50*/  MUFU.EX2 R18, R194 ;  /* 0x000000c200127308 */ /* 0x000fe20000000800 */
[----:B------:R-:W-:-:S07]  /*16a60*/  FADD.FTZ R2, R118, R2 ;  /* 0x0000000276027221 */ /* 0x000fce0000010000 */
[----:B------:R-:W1:Y:S01]  /*16a70*/  MUFU.EX2 R21, R214 ;  /* 0x000000d600157308 */ /* 0x000e620000000800 */
[----:B------:R-:W-:Y:S01]  /*16a80*/  FADD.FTZ R0, R119, R0 ;  /* 0x0000000077007221 */ /* 0x000fe20000010000 */
[----:B------:R-:W-:Y:S01]  /*16a90*/  MOV R123, R159 ;  /* 0x0000009f007b7202 */ /* 0x000fe20000000f00 */
[----:B------:R-:W-:-:S05]  /*16aa0*/  FADD.FTZ R4, R252, R5 ;  /* 0x00000005fc047221 */ /* 0x000fca0000010000 */
[----:B------:R-:W-:Y:S01]  /*16ab0*/  MUFU.EX2 R16, R167 ;  /* 0x000000a700107308 */ /* 0x000fe20000000800 */
[----:B------:R-:W-:-:S07]  /*16ac0*/  FADD.FTZ R3, R248, R3 ;  /* 0x00000003f8037221 */ /* 0x000fce0000010000 */
[----:B------:R-:W-:Y:S01]  /*16ad0*/  MUFU.EX2 R20, R213 ;  /* 0x000000d500147308 */ /* 0x000fe20000000800 */
[----:B------:R-:W-:-:S07]  /*16ae0*/  FADD.FTZ R2, R120, R2 ;  /* 0x0000000278027221 */ /* 0x000fce0000010000 */
[----:B------:R-:W2:Y:S01]  /*16af0*/  MUFU.EX2 R23, R181 ;  /* 0x000000b500177308 */ /* 0x000ea20000000800 */
[----:B------:R-:W-:-:S07]  /*16b00*/  FADD.FTZ R0, R121, R0 ;  /* 0x0000000079007221 */ /* 0x000fce0000010000 */
[----:B------:R-:W4:Y:S01]  /*16b10*/  MUFU.EX2 R19, R212 ;  /* 0x000000d400137308 */ /* 0x000f220000000800 */
[----:B------:R-:W-:Y:S01]  /*16b20*/  FADD.FTZ R4, R122, R4 ;  /* 0x000000047a047221 */ /* 0x000fe20000010000 */
[----:B---3--:R-:W-:Y:S01]  /*16b30*/  F2FP.BF16.PACK_AB R192, R26, R27 ;  /* 0x0000001b1ac0723e */ /* 0x008fe200000010ff */
[----:B------:R-:W-:Y:S01]  /*16b40*/  FADD.FTZ R3, R251, R3 ;  /* 0x00000003fb037221 */ /* 0x000fe20000010000 */
[----:B------:R3:W5:Y:S01]  /*16b50*/  LDL.LU R221, [R1+0xe0] ;  /* 0x0000e00001dd7983 */ /* 0x0007620000300800 */
[----:B------:R-:W-:Y:S02]  /*16b60*/  FADD.FTZ R2, R123, R2 ;  /* 0x000000027b027221 */ /* 0x000fe40000010000 */
[----:B------:R-:W-:Y:S01]  /*16b70*/  FADD.FTZ R0, R110, R0 ;  /* 0x000000006e007221 */ /* 0x000fe20000010000 */
[----:B------:R-:W3:Y:S01]  /*16b80*/  MUFU.EX2 R10, R169 ;  /* 0x000000a9000a7308 */ /* 0x000ee20000000800 */
[----:B------:R-:W-:Y:S01]  /*16b90*/  FADD.FTZ R4, R206, R4 ;  /* 0x00000004ce047221 */ /* 0x000fe20000010000 */
[----:B-1----:R-:W-:Y:S01]  /*16ba0*/  F2FP.BF16.PACK_AB R193, R21, R22 ;  /* 0x0000001615c1723e */ /* 0x002fe200000010ff */
[----:B------:R-:W-:Y:S01]  /*16bb0*/  FADD.FTZ R3, R133, R3 ;  /* 0x0000000385037221 */ /* 0x000fe20000010000 */
[----:B--2---:R-:W-:Y:S01]  /*16bc0*/  F2FP.BF16.PACK_AB R194, R23, R25 ;  /* 0x0000001917c2723e */ /* 0x004fe200000010ff */
[----:B------:R-:W-:Y:S01]  /*16bd0*/  FADD.FTZ R2, R111, R2 ;  /* 0x000000026f027221 */ /* 0x000fe20000010000 */
[----:B------:R-:W-:Y:S01]  /*16be0*/  F2FP.BF16.PACK_AB R196, R17, R18 ;  /* 0x0000001211c4723e */ /* 0x000fe200000010ff */
[----:B------:R-:W-:Y:S01]  /*16bf0*/  FADD.FTZ R0, R210, R0 ;  /* 0x00000000d2007221 */ /* 0x000fe20000010000 */
[----:B----4-:R-:W-:Y:S01]  /*16c00*/  F2FP.BF16.PACK_AB R195, R19, R20 ;  /* 0x0000001413c3723e */ /* 0x010fe200000010ff */
[----:B------:R-:W-:Y:S01]  /*16c10*/  FADD.FTZ R4, R205, R4 ;  /* 0x00000004cd047221 */ /* 0x000fe20000010000 */
[----:B------:R-:W-:Y:S01]  /*16c20*/  F2FP.BF16.PACK_AB R198, R11, R16 ;  /* 0x000000100bc6723e */ /* 0x000fe200000010ff */
[----:B------:R-:W-:Y:S01]  /*16c30*/  FADD.FTZ R3, R132, R3 ;  /* 0x0000000384037221 */ /* 0x000fe20000010000 */
[----:B------:R-:W-:Y:S01]  /*16c40*/  F2FP.BF16.PACK_AB R199, R7, R8 ;  /* 0x0000000807c7723e */ /* 0x000fe200000010ff */
[----:B------:R-:W-:Y:S01]  /*16c50*/  FADD.FTZ R2, R250, R2 ;  /* 0x00000002fa027221 */ /* 0x000fe20000010000 */
[----:B------:R1:W5:Y:S01]  /*16c60*/  LDL.LU R220, [R1+0xdc] ;  /* 0x0000dc0001dc7983 */ /* 0x0003620000300800 */
[----:B------:R-:W-:-:S02]  /*16c70*/  FADD.FTZ R0, R209, R0 ;  /* 0x00000000d1007221 */ /* 0x000fc40000010000 */
[----:B------:R-:W-:Y:S01]  /*16c80*/  FADD.FTZ R4, R204, R4 ;  /* 0x00000004cc047221 */ /* 0x000fe20000010000 */
[----:B---3--:R-:W-:Y:S01]  /*16c90*/  F2FP.BF16.PACK_AB R197, R9, R10 ;  /* 0x0000000a09c5723e */ /* 0x008fe200000010ff */
[----:B------:R-:W-:Y:S01]  /*16ca0*/  FADD.FTZ R3, R131, R3 ;  /* 0x0000000383037221 */ /* 0x000fe20000010000 */
[----:B------:R1:W5:Y:S01]  /*16cb0*/  LDL.LU R135, [R1+0xd8] ;  /* 0x0000d80001877983 */ /* 0x0003620000300800 */
        /* <DEDUP_REMOVED lines=62> */
.L_x_733:
[----:B-1----:R-:W-:-:S06]  /*170a0*/  UISETP.GT.AND UP0, UPT, UR9, UR8, UPT ;  /* 0x000000080900728c */ /* 0x002fcc000bf04270 */
[----:B------:R-:W-:-:S13]  /*170b0*/  PLOP3.LUT P0, PT, PT, PT, UP0, 0x80, 0x0 ;  /* 0x000000000000781c */ /* 0x000fda0003f0f008 */
[----:B------:R-:W-:Y:S05]  /*170c0*/  @!P0 BRA `(.L_x_737) ;  /* 0x00009dc000008947 */ /* 0x000fea0003800000 */
[----:B------:R-:W2:Y:S01]  /*170d0*/  LDL.64 R8, [R1+0xb8] ;  /* 0x0000b80001087983 */ /* 0x000ea20000100a00 */
[----:B------:R-:W-:Y:S01]  /*170e0*/  ULDC UR17, c[0x0][0x1a4] ;  /* 0x0000690000117ab9 */ /* 0x000fe20000000800 */
[----:B------:R-:W-:Y:S01]  /*170f0*/  IMAD.MOV.U32 R132, RZ, RZ, R72 ;  /* 0x000000ffff847224 */ /* 0x000fe200078e0048 */
        /* <DEDUP_REMOVED lines=42> */
.L_x_740:
        /* <DEDUP_REMOVED lines=88> */
.L_x_738:
[----:B------:R-:W2:Y:S01]  /*17920*/  LDL.64 R6, [R1+0xb0] ;  /* 0x0000b00001067983 */ /* 0x000ea20000100a00 */
[----:B------:R-:W-:Y:S04]  /*17930*/  DEPBAR.LE SB0, 0x0 ;  /* 0x000080000000791a */ /* 0x000fe80000000000 */
[----:B------:R-:W-:Y:S01]  /*17940*/  UIADD3 UR7, UR9, -0x1, URZ ;  /* 0xffffffff09077890 */ /* 0x000fe2000fffe03f */
[----:B------:R-:W-:Y:S03]  /*17950*/  BAR.SYNC.DEFER_BLOCKING 0x0 ;  /* 0x0000000000007b1d */ /* 0x000fe60000010000 */
[----:B------:R-:W-:Y:S02]  /*17960*/  USHF.R.S32.HI UR5, URZ, 0x1f, UR7 ;  /* 0x0000001f3f057899 */ /* 0x000fe40008011407 */
[----:B-1----:R-:W-:Y:S01]  /*17970*/  MOV R4, UR7 ;  /* 0x0000000700047c02 */ /* 0x002fe20008000f00 */
[----:B------:R-:W-:Y:S02]  /*17980*/  UIMAD UR4, UR28, UR7, URZ ;  /* 0x000000071c0472a4 */ /* 0x000fe4000f8e023f */
        /* <DEDUP_REMOVED lines=16> */
[----:B------:R-:W-:Y:S02]  /*17a90*/  @!P5 IADD3 R7, P2, R4, UR14, RZ ;  /* 0x0000000e0407dc10 */ /* 0x000fe4000ff5e0ff */
[----:B------:R-:W-:Y:S01]  /*17aa0*/  @!P5 IADD3.X R8, R0, UR10, RZ, P1, !PT ;  /* 0x0000000a0008dc10 */ /* 0x000fe20008ffe4ff */
[----:B------:R-:W-:Y:S01]  /*17ab0*/  @P5 STS.128 [R243+0x8800], RZ ;  /* 0x008800fff3005388 */ /* 0x000fe20000000c00 */
[C---:B------:R-:W-:Y:S02]  /*17ac0*/  @!P5 IADD3 R6, P0, R4.reuse, UR52, RZ ;  /* 0x000000340406dc10 */ /* 0x040fe4000ff1e0ff */
[----:B------:R-:W-:Y:S02]  /*17ad0*/  @!P5 IADD3 R9, P6, R4, UR48, RZ ;  /* 0x000000300409dc10 */ /* 0x000fe4000ffde0ff */
[----:B------:R-:W-:Y:S02]  /*17ae0*/  @!P5 LEA R12, P1, R6, c[0x0][0x170], 0x1 ;  /* 0x00005c00060cda11 */ /* 0x000fe400078208ff */
[C---:B------:R-:W-:Y:S01]  /*17af0*/  @!P5 IADD3.X R10, R0.reuse, UR12, RZ, P0, !PT ;  /* 0x0000000c000adc10 */ /* 0x040fe200087fe4ff */
[----:B------:R-:W-:Y:S01]  /*17b00*/  @!PT LDS RZ, [RZ] ;  /* 0x00000000fffff984 */ /* 0x000fe20000000800 */
[----:B------:R-:W-:Y:S01]  /*17b10*/  @!PT LDS RZ, [RZ] ;  /* 0x00000000fffff984 */ /* 0x000fe20000000800 */
[----:B------:R-:W-:Y:S01]  /*17b20*/  @!PT LDS RZ, [RZ] ;  /* 0x00000000fffff984 */ /* 0x000fe20000000800 */
[----:B------:R1:W-:Y:S01]  /*17b30*/  @!P5 LDGSTS.E.BYPASS.LTC128B.128 [R243+0x8800], [R18.64] ;  /* 0x0880000012f3dfae */ /* 0x0003e2000b901d72 */
[----:B------:R-:W-:Y:S02]  /*17b40*/  @!P5 IADD3.X R21, R0, UR15, RZ, P6, !PT ;  /* 0x0000000f0015dc10 */ /* 0x000fe4000b7fe4ff */
[----:B------:R-:W-:Y:S02]  /*17b50*/  P2R R2, PR, RZ, 0x4 ;  /* 0x00000004ff027803 */ /* 0x000fe40000000000 */
[C---:B------:R-:W-:Y:S02]  /*17b60*/  @!P5 LEA R14, P2, R5.reuse, c[0x0][0x170], 0x1 ;  /* 0x00005c00050eda11 */ /* 0x040fe400078408ff */
[----:B------:R-:W-:Y:S01]  /*17b70*/  @!P5 LEA.HI.X R13, R6, c[0x0][0x174], R10, 0x1, P1 ;  /* 0x00005d00060dda11 */ /* 0x000fe200008f0c0a */
[----:B------:R-:W-:Y:S01]  /*17b80*/  @P5 STS.128 [R243+0x9000], RZ ;  /* 0x009000fff3005388 */ /* 0x000fe20000000c00 */
[----:B------:R-:W-:Y:S02]  /*17b90*/  @!P5 LEA.HI.X R15, R5, c[0x0][0x174], R8, 0x1, P2 ;  /* 0x00005d00050fda11 */ /* 0x000fe400010f0c08 */
[----:B------:R-:W-:Y:S02]  /*17ba0*/  ISETP.NE.AND P3, PT, R2, RZ, PT ;  /* 0x000000ff0200720c */ /* 0x000fe40003f65270 */
[----:B------:R-:W-:Y:S02]  /*17bb0*/  @!P5 LEA R8, P2, R9, c[0x0][0x170], 0x1 ;  /* 0x00005c000908da11 */ /* 0x000fe400078408ff */
[----:B------:R-:W-:Y:S01]  /*17bc0*/  @!P5 IADD3.X R5, R0, UR13, RZ, P3, !PT ;  /* 0x0000000d0005dc10 */ /* 0x000fe20009ffe4ff */
[----:B------:R-:W-:Y:S01]  /*17bd0*/  @!PT LDS RZ, [RZ] ;  /* 0x00000000fffff984 */ /* 0x000fe20000000800 */
[----:B------:R-:W-:Y:S01]  /*17be0*/  @!PT LDS RZ, [RZ] ;  /* 0x00000000fffff984 */ /* 0x000fe20000000800 */
[----:B------:R-:W-:Y:S01]  /*17bf0*/  @!PT LDS RZ, [RZ] ;  /* 0x00000000fffff984 */ /* 0x000fe20000000800 */
[----:B------:R2:W-:Y:S01]  /*17c00*/  @!P5 LDGSTS.E.BYPASS.LTC128B.128 [R243+0x9000], [R14.64] ;  /* 0x090000000ef3dfae */ /* 0x0005e2000b901d72 */
[----:B------:R-:W-:Y:S02]  /*17c10*/  @!P5 LEA R10, P3, R7, c[0x0][0x170], 0x1 ;  /* 0x00005c00070ada11 */ /* 0x000fe400078608ff */
[----:B------:R-:W-:Y:S02]  /*17c20*/  @!P5 LEA.HI.X R9, R9, c[0x0][0x174], R21, 0x1, P2 ;  /* 0x00005d000909da11 */ /* 0x000fe400010f0c15 */
[----:B------:R-:W-:Y:S02]  /*17c30*/  @!P5 LEA.HI.X R11, R7, c[0x0][0x174], R5, 0x1, P3 ;  /* 0x00005d00070bda11 */ /* 0x000fe400018f0c05 */
[C---:B------:R-:W-:Y:S01]  /*17c40*/  @!P5 IADD3 R20, P4, R4.reuse, UR46, RZ ;  /* 0x0000002e0414dc10 */ /* 0x040fe2000ff9e0ff */
[----:B------:R-:W-:Y:S01]  /*17c50*/  @P5 STS.128 [R243+0x9800], RZ ;  /* 0x009800fff3005388 */ /* 0x000fe20000000c00 */
[----:B------:R-:W-:Y:S02]  /*17c60*/  @!P5 IADD3 R2, P0, R4, UR44, RZ ;  /* 0x0000002c0402dc10 */ /* 0x000fe4000ff1e0ff */
[----:B------:R-:W-:Y:S02]  /*17c70*/  @!P5 LEA R6, P1, R20, c[0x0][0x170], 0x1 ;  /* 0x00005c001406da11 */ /* 0x000fe400078208ff */
[C---:B------:R-:W-:Y:S02]  /*17c80*/  @!P5 IADD3.X R22, R0.reuse, UR16, RZ, P4, !PT ;  /* 0x000000100016dc10 */ /* 0x040fe4000a7fe4ff */
[----:B------:R-:W-:Y:S01]  /*17c90*/  @!P5 IADD3.X R0, R0, UR17, RZ, P0, !PT ;  /* 0x000000110000dc10 */ /* 0x000fe200087fe4ff */
[----:B------:R-:W-:Y:S01]  /*17ca0*/  @!PT LDS RZ, [RZ] ;  /* 0x00000000fffff984 */ /* 0x000fe20000000800 */
[----:B------:R-:W-:Y:S01]  /*17cb0*/  @!PT LDS RZ, [RZ] ;  /* 0x00000000fffff984 */ /* 0x000fe20000000800 */
[----:B------:R-:W-:Y:S01]  /*17cc0*/  @!PT LDS RZ, [RZ] ;  /* 0x00000000fffff984 */ /* 0x000fe20000000800 */
[----:B------:R2:W-:Y:S01]  /*17cd0*/  @!P5 LDGSTS.E.BYPASS.LTC128B.128 [R243+0x9800], [R12.64] ;  /* 0x098000000cf3dfae */ /* 0x0005e2000b901d72 */
[----:B------:R-:W-:Y:S02]  /*17ce0*/  @!P5 LEA.HI.X R7, R20, c[0x0][0x174], R22, 0x1, P1 ;  /* 0x00005d001407da11 */ /* 0x000fe400008f0c16 */
[C---:B------:R-:W-:Y:S04]  /*17cf0*/  @!P5 LEA R4, P0, R2.reuse, c[0x0][0x170], 0x1 ;  /* 0x00005c000204da11 */ /* 0x040fe800078008ff */
[----:B------:R-:W-:Y:S01]  /*17d00*/  @!P5 LEA.HI.X R5, R2, c[0x0][0x174], R0, 0x1, P0 ;  /* 0x00005d000205da11 */ /* 0x000fe200000f0c00 */
[----:B------:R-:W-:Y:S01]  /*17d10*/  @P5 STS.128 [R243+0xa000], RZ ;  /* 0x00a000fff3005388 */ /* 0x000fe20000000c00 */
[----:B------:R-:W-:Y:S07]  /*17d20*/  PLOP3.LUT P0, PT, PT, PT, UP0, 0x80, 0x0 ;  /* 0x000000000000781c */ /* 0x000fee0003f0f008 */
        /* <DEDUP_REMOVED lines=19> */
[----:B-----5:R-:W-:Y:S08]  /*17e60*/  LDSM.16.M88.4 R128, [R222] ;  /* 0x00000000de80783b */ /* 0x020ff00000000200 */
[----:B-1----:R-:W4:Y:S08]  /*17e70*/  LDSM.16.M88.4 R16, [R135+0x4000] ;  /* 0x004000008710783b */ /* 0x002f300000000200 */
[----:B------:R-:W3:Y:S08]  /*17e80*/  LDSM.16.M88.4 R124, [R222+0x2000] ;  /* 0x00200000de7c783b */ /* 0x000ef00000000200 */
[----:B------:R-:W1:Y:S08]  /*17e90*/  LDSM.16.M88.4 R32, [R135+0x4800] ;  /* 0x004800008720783b */ /* 0x000e700000000200 */
[----:B------:R-:W1:Y:S08]  /*17ea0*/  LDSM.16.M88.4 R48, [R135+0x5000] ;  /* 0x005000008730783b */ /* 0x000e700000000200 */
[----:B------:R-:W1:Y:S01]  /*17eb0*/  LDSM.16.M88.4 R64, [R135+0x5800] ;  /* 0x005800008740783b */ /* 0x000e620000000200 */
[-C--:B----4-:R-:W-:Y:S07]  /*17ec0*/  HMMA.16816.F32.BF16 R4, R128, R16.reuse, RZ ;  /* 0x000000108004723c */ /* 0x090fee00000418ff */
[----:B------:R-:W4:Y:S01]  /*17ed0*/  LDSM.16.M88.4 R80, [R135+0x6000] ;  /* 0x006000008750783b */ /* 0x000f220000000200 */
[C---:B---3--:R-:W-:Y:S07]  /*17ee0*/  HMMA.16816.F32.BF16 R8, R124.reuse, R16, RZ ;  /* 0x000000107c08723c */ /* 0x048fee00000418ff */
[----:B------:R-:W3:Y:S01]  /*17ef0*/  LDSM.16.M88.4 R96, [R135+0x6800] ;  /* 0x006800008760783b */ /* 0x000ee20000000200 */
[-C--:B--2---:R-:W-:Y:S07]  /*17f00*/  HMMA.16816.F32.BF16 R12, R124, R18.reuse, RZ ;  /* 0x000000127c0c723c */ /* 0x084fee00000418ff */
[----:B------:R-:W2:Y:S01]  /*17f10*/  LDSM.16.M88.4 R112, [R135+0x7000] ;  /* 0x007000008770783b */ /* 0x000ea20000000200 */
[C---:B------:R-:W-:Y:S07]  /*17f20*/  HMMA.16816.F32.BF16 R16, R128.reuse, R18, RZ ;  /* 0x000000128010723c */ /* 0x040fee00000418ff */
[----:B------:R-:W2:Y:S01]  /*17f30*/  LDSM.16.M88.4 R200, [R135+0x7800] ;  /* 0x0078000087c8783b */ /* 0x000ea20000000200 */
[-C--:B-1----:R-:W-:Y:S07]  /*17f40*/  HMMA.16816.F32.BF16 R20, R128, R32.reuse, RZ ;  /* 0x000000208014723c */ /* 0x082fee00000418ff */
[----:B------:R-:W-:Y:S01]  /*17f50*/  LDSM.16.M88.4 R204, [R225] ;  /* 0x00000000e1cc783b */ /* 0x000fe20000000200 */
[C---:B------:R-:W-:Y:S07]  /*17f60*/  HMMA.16816.F32.BF16 R24, R124.reuse, R32, RZ ;  /* 0x000000207c18723c */ /* 0x040fee00000418ff */
[----:B------:R-:W1:Y:S01]  /*17f70*/  LDSM.16.M88.4 R208, [R221+0x4000] ;  /* 0x00400000ddd0783b */ /* 0x000e620000000200 */
[-C--:B------:R-:W-:Y:S07]  /*17f80*/  HMMA.16816.F32.BF16 R28, R124, R34.reuse, RZ ;  /* 0x000000227c1c723c */ /* 0x080fee00000418ff */
[----:B------:R-:W1:Y:S01]  /*17f90*/  LDSM.16.M88.4 R212, [R225+0x2000] ;  /* 0x00200000e1d4783b */ /* 0x000e620000000200 */
[C---:B------:R-:W-:Y:S07]  /*17fa0*/  HMMA.16816.F32.BF16 R32, R128.reuse, R34, RZ ;  /* 0x000000228020723c */ /* 0x040fee00000418ff */
[----:B------:R-:W0:Y:S01]  /*17fb0*/  LDGDEPBAR ;  /* 0x00000000000079af */ /* 0x000e220000000000 */
        /* <DEDUP_REMOVED lines=65> */
[----:B------:R-:W2:Y:S08]  /*183d0*/  LDSM.16.M88.4 R200, [R223+0x2000] ;  /* 0x00200000dfc8783b */ /* 0x000eb00000000200 */
        /* <DEDUP_REMOVED lines=41> */
[----:B------:R-:W2:Y:S07]  /*18670*/  LDSM.16.M88.4 R204, [R224+0x2000] ;  /* 0x00200000e0cc783b */ /* 0x000eae0000000200 */
        /* <DEDUP_REMOVED lines=19> */
[----:B-1----:R1:W-:Y:S01]  /*187b0*/  STL [R1], R2 ;  /* 0x0000000201007387 */ /* 0x0023e20000100800 */
[----:B------:R-:W-:Y:S02]  /*187c0*/  FMUL.FTZ R17, R17, c[0x0][0x2ec] ;  /* 0x0000bb0011117a20 */ /* 0x000fe40000410000 */
[----:B------:R-:W-:Y:S02]  /*187d0*/  FMUL.FTZ R18, R18, c[0x0][0x2ec] ;  /* 0x0000bb0012127a20 */ /* 0x000fe40000410000 */
[----:B------:R-:W-:Y:S01]  /*187e0*/  FMUL.FTZ R19, R19, c[0x0][0x2ec] ;  /* 0x0000bb0013137a20 */ /* 0x000fe20000410000 */
[----:B------:R-:W-:Y:S01]  /*187f0*/  MUFU.TANH R252, R10 ;  /* 0x0000000a00fc7308 */ /* 0x000fe20000002400 */
[----:B------:R-:W-:Y:S01]  /*18800*/  FMUL.FTZ R16, R16, c[0x0][0x2ec] ;  /* 0x0000bb0010107a20 */ /* 0x000fe20000410000 */
[----:B--2---:R2:W-:Y:S08]  /*18810*/  STL [R1+0x10], R0 ;  /* 0x0000100001007387 */ /* 0x0045f00000100800 */
[----:B------:R-:W-:Y:S10]  /*18820*/  MUFU.TANH R247, R16 ;  /* 0x0000001000f77308 */ /* 0x000ff40000002400 */
[----:B-1----:R1:W3:Y:S10]  /*18830*/  MUFU.TANH R2, R7 ;  /* 0x0000000700027308 */ /* 0x0022f40000002400 */
[----:B--2---:R-:W2:Y:S10]  /*18840*/  MUFU.TANH R0, R8 ;  /* 0x0000000800007308 */ /* 0x004eb40000002400 */
[----:B------:R-:W-:Y:S01]  /*18850*/  MUFU.TANH R211, R17 ;  /* 0x0000001100d37308 */ /* 0x000fe20000002400 */
[----:B-1----:R-:W1:Y:S09]  /*18860*/  LDSM.16.M88.4 R4, [R220+0x800] ;  /* 0x00080000dc04783b */ /* 0x002e720000000200 */
[----:B------:R-:W-:Y:S01]  /*18870*/  MUFU.TANH R249, R18 ;  /* 0x0000001200f97308 */ /* 0x000fe20000002400 */
[----:B---3--:R3:W-:Y:S04]  /*18880*/  STL [R1+0x14], R2 ;  /* 0x0000140201007387 */ /* 0x0087e80000100800 */
[----:B--2---:R2:W-:Y:S05]  /*18890*/  STL [R1+0x4], R0 ;  /* 0x0000040001007387 */ /* 0x0045ea0000100800 */
[----:B------:R-:W-:Y:S10]  /*188a0*/  MUFU.TANH R248, R19 ;  /* 0x0000001300f87308 */ /* 0x000ff40000002400 */
[----:B---3--:R-:W-:Y:S01]  /*188b0*/  MUFU.TANH R2, R12 ;  /* 0x0000000c00027308 */ /* 0x008fe20000002400 */
[-C--:B-1----:R-:W-:Y:S09]  /*188c0*/  HMMA.16816.F32.BF16 R20, R212, R4.reuse, R20 ;  /* 0x00000004d414723c */ /* 0x082ff20000041814 */
[----:B--2---:R-:W1:Y:S01]  /*188d0*/  MUFU.TANH R0, R9 ;  /* 0x0000000900007308 */ /* 0x004e620000002400 */
[C---:B------:R-:W-:Y:S08]  /*188e0*/  HMMA.16816.F32.BF16 R24, R204.reuse, R4, R24 ;  /* 0x00000004cc18723c */ /* 0x040ff00000041818 */
[-C--:B------:R-:W-:Y:S08]  /*188f0*/  HMMA.16816.F32.BF16 R28, R204, R6.reuse, R28 ;  /* 0x00000006cc1c723c */ /* 0x080ff0000004181c */
[C---:B------:R-:W-:Y:S01]  /*18900*/  HMMA.16816.F32.BF16 R32, R212.reuse, R6, R32 ;  /* 0x00000006d420723c */ /* 0x040fe20000041820 */
[----:B------:R-:W-:Y:S03]  /*18910*/  LDSM.16.M88.4 R4, [R220+0x1800] ;  /* 0x00180000dc04783b */ /* 0x000fe60000000200 */
[----:B------:R-:W-:Y:S02]  /*18920*/  FMUL.FTZ R21, R21, c[0x0][0x2ec] ;  /* 0x0000bb0015157a20 */ /* 0x000fe40000410000 */
[----:B------:R-:W-:Y:S02]  /*18930*/  FMUL.FTZ R23, R23, c[0x0][0x2ec] ;  /* 0x0000bb0017177a20 */ /* 0x000fe40000410000 */
[----:B------:R-:W-:Y:S01]  /*18940*/  MUFU.TANH R209, R21 ;  /* 0x0000001500d17308 */ /* 0x000fe20000002400 */
[----:B-1----:R1:W-:Y:S03]  /*18950*/  STL [R1+0x1c], R0 ;  /* 0x00001c0001007387 */ /* 0x0023e60000100800 */
[----:B------:R-:W-:Y:S02]  /*18960*/  FMUL.FTZ R25, R25, c[0x0][0x2ec] ;  /* 0x0000bb0019197a20 */ /* 0x000fe40000410000 */
[----:B------:R-:W-:Y:S02]  /*18970*/  FMUL.FTZ R26, R26, c[0x0][0x2ec] ;  /* 0x0000bb001a1a7a20 */ /* 0x000fe40000410000 */
[----:B------:R-:W-:Y:S02]  /*18980*/  FMUL.FTZ R27, R27, c[0x0][0x2ec] ;  /* 0x0000bb001b1b7a20 */ /* 0x000fe40000410000 */
[----:B------:R-:W-:Y:S01]  /*18990*/  MUFU.TANH R246, R23 ;  /* 0x0000001700f67308 */ /* 0x000fe20000002400 */
[----:B------:R-:W-:Y:S02]  /*189a0*/  FMUL.FTZ R29, R29, c[0x0][0x2ec] ;  /* 0x0000bb001d1d7a20 */ /* 0x000fe40000410000 */
[----:B------:R-:W-:Y:S02]  /*189b0*/  FMUL.FTZ R30, R30, c[0x0][0x2ec] ;  /* 0x0000bb001e1e7a20 */ /* 0x000fe40000410000 */
        /* <DEDUP_REMOVED lines=8> */
[----:B------:R-:W-:Y:S01]  /*18a40*/  FMUL.FTZ R33, R33, c[0x0][0x2ec] ;  /* 0x0000bb0021217a20 */ /* 0x000fe20000410000 */
[----:B-1----:R1:W2:Y:S01]  /*18a50*/  MUFU.TANH R0, R11 ;  /* 0x0000000b00007308 */ /* 0x0022a20000002400 */
[----:B------:R-:W-:Y:S09]  /*18a60*/  FMUL.FTZ R34, R34, c[0x0][0x2ec] ;  /* 0x0000bb0022227a20 */ /* 0x000ff20000410000 */
[----:B------:R-:W-:Y:S10]  /*18a70*/  MUFU.TANH R210, R20 ;  /* 0x0000001400d27308 */ /* 0x000ff40000002400 */
[----:B------:R-:W-:Y:S01]  /*18a80*/  MUFU.TANH R244, R22 ;  /* 0x0000001600f47308 */ /* 0x000fe20000002400 */
[----:B-1----:R-:W1:Y:S09]  /*18a90*/  LDSM.16.M88.4 R8, [R220+0x1000] ;  /* 0x00100000dc08783b */ /* 0x002e720000000200 */
[----:B------:R-:W-:Y:S01]  /*18aa0*/  MUFU.TANH R251, R28 ;  /* 0x0000001c00fb7308 */ /* 0x000fe20000002400 */
[----:B--2---:R2:W-:Y:S04]  /*18ab0*/  STL [R1+0x7c], R0 ;  /* 0x00007c0001007387 */ /* 0x0045e80000100800 */
[----:B------:R3:W-:Y:S05]  /*18ac0*/  STL [R1+0x18], R2 ;  /* 0x0000180201007387 */ /* 0x0007ea0000100800 */
[----:B------:R-:W-:Y:S10]  /*18ad0*/  MUFU.TANH R22, R32 ;  /* 0x0000002000167308 */ /* 0x000ff40000002400 */
[----:B------:R-:W-:Y:S10]  /*18ae0*/  MUFU.TANH R20, R33 ;  /* 0x0000002100147308 */ /* 0x000ff40000002400 */
[----:B--2---:R-:W2:Y:S01]  /*18af0*/  MUFU.TANH R0, R13 ;  /* 0x0000000d00007308 */ /* 0x004ea20000002400 */
[-C--:B-1----:R-:W-:Y:S09]  /*18b00*/  HMMA.16816.F32.BF16 R36, R212, R8.reuse, R36 ;  /* 0x00000008d424723c */ /* 0x082ff20000041824 */
[----:B---3--:R-:W1:Y:S01]  /*18b10*/  MUFU.TANH R2, R14 ;  /* 0x0000000e00027308 */ /* 0x008e620000002400 */
[C---:B------:R-:W-:Y:S09]  /*18b20*/  HMMA.16816.F32.BF16 R40, R204.reuse, R8, R40 ;  /* 0x00000008cc28723c */ /* 0x040ff20000041828 */
[----:B------:R-:W-:Y:S01]  /*18b30*/  MUFU.TANH R202, R34 ;  /* 0x0000002200ca7308 */ /* 0x000fe20000002400 */
[-C--:B------:R-:W-:Y:S01]  /*18b40*/  HMMA.16816.F32.BF16 R44, R204, R10.reuse, R44 ;  /* 0x0000000acc2c723c */ /* 0x080fe2000004182c */
[----:B--2---:R2:W-:Y:S03]  /*18b50*/  STL [R1+0x5c], R0 ;  /* 0x00005c0001007387 */ /* 0x0045e60000100800 */
[----:B------:R-:W-:Y:S04]  /*18b60*/  FMUL.FTZ R36, R36, c[0x0][0x2ec] ;  /* 0x0000bb0024247a20 */ /* 0x000fe80000410000 */
[C---:B------:R-:W-:Y:S01]  /*18b70*/  HMMA.16816.F32.BF16 R48, R212.reuse, R10, R48 ;  /* 0x0000000ad430723c */ /* 0x040fe20000041830 */
[----:B------:R-:W-:Y:S01]  /*18b80*/  MUFU.TANH R35, R35 ;  /* 0x0000002300237308 */ /* 0x000fe20000002400 */
[----:B------:R-:W3:Y:S02]  /*18b90*/  LDSM.16.M88.4 R8, [R220+0x2000] ;  /* 0x00200000dc08783b */ /* 0x000ee40000000200 */
[----:B------:R-:W-:Y:S02]  /*18ba0*/  FMUL.FTZ R37, R37, c[0x0][0x2ec] ;  /* 0x0000bb0025257a20 */ /* 0x000fe40000410000 */
[----:B------:R-:W-:Y:S02]  /*18bb0*/  FMUL.FTZ R38, R38, c[0x0][0x2ec] ;  /* 0x0000bb0026267a20 */ /* 0x000fe40000410000 */
[-C--:B------:R-:W-:Y:S02]  /*18bc0*/  HMMA.16816.F32.BF16 R52, R212, R4.reuse, R52 ;  /* 0x00000004d434723c */ /* 0x080fe40000041834 */
[----:B-1----:R1:W-:Y:S01]  /*18bd0*/  STL [R1+0x64], R2 ;  /* 0x0000640201007387 */ /* 0x0023e20000100800 */
[----:B------:R-:W-:Y:S01]  /*18be0*/  MUFU.TANH R36, R36 ;  /* 0x0000002400247308 */ /* 0x000fe20000002400 */
[----:B------:R-:W-:Y:S02]  /*18bf0*/  FMUL.FTZ R41, R41, c[0x0][0x2ec] ;  /* 0x0000bb0029297a20 */ /* 0x000fe40000410000 */
[----:B------:R-:W-:Y:S02]  /*18c00*/  FMUL.FTZ R42, R42, c[0x0][0x2ec] ;  /* 0x0000bb002a2a7a20 */ /* 0x000fe40000410000 */
[C---:B------:R-:W-:Y:S04]  /*18c10*/  HMMA.16816.F32.BF16 R56, R204.reuse, R4, R56 ;  /* 0x00000004cc38723c */ /* 0x040fe80000041838 */
[----:B------:R-:W-:Y:S01]  /*18c20*/  FMUL.FTZ R43, R43, c[0x0][0x2ec] ;  /* 0x0000bb002b2b7a20 */ /* 0x000fe20000410000 */
[----:B--2---:R-:W2:Y:S01]  /*18c30*/  MUFU.TANH R0, R15 ;  /* 0x0000000f00007308 */ /* 0x004ea20000002400 */
[----:B------:R-:W-:Y:S02]  /*18c40*/  FMUL.FTZ R45, R45, c[0x0][0x2ec] ;  /* 0x0000bb002d2d7a20 */ /* 0x000fe40000410000 */
[-C--:B------:R-:W-:Y:S04]  /*18c50*/  HMMA.16816.F32.BF16 R60, R204, R6.reuse, R60 ;  /* 0x00000006cc3c723c */ /* 0x080fe8000004183c */
[----:B------:R-:W-:Y:S02]  /*18c60*/  FMUL.FTZ R46, R46, c[0x0][0x2ec] ;  /* 0x0000bb002e2e7a20 */ /* 0x000fe40000410000 */
[----:B------:R-:W-:Y:S01]  /*18c70*/  FMUL.FTZ R47, R47, c[0x0][0x2ec] ;  /* 0x0000bb002f2f7a20 */ /* 0x000fe20000410000 */
[----:B------:R-:W-:Y:S01]  /*18c80*/  MUFU.TANH R37, R37 ;  /* 0x0000002500257308 */ /* 0x000fe20000002400 */
[C---:B------:R-:W-:Y:S01]  /*18c90*/  HMMA.16816.F32.BF16 R64, R212.reuse, R6, R64 ;  /* 0x00000006d440723c */ /* 0x040fe20000041840 */
[----:B------:R-:W4:Y:S03]  /*18ca0*/  LDSM.16.M88.4 R4, [R220+0x2800] ;  /* 0x00280000dc04783b */ /* 0x000f260000000200 */
[----:B------:R-:W-:Y:S02]  /*18cb0*/  FMUL.FTZ R40, R40, c[0x0][0x2ec] ;  /* 0x0000bb0028287a20 */ /* 0x000fe40000410000 */
[----:B------:R-:W-:Y:S02]  /*18cc0*/  FMUL.FTZ R44, R44, c[0x0][0x2ec] ;  /* 0x0000bb002c2c7a20 */ /* 0x000fe40000410000 */
[----:B------:R-:W-:Y:S01]  /*18cd0*/  FMUL.FTZ R58, R58, c[0x0][0x2ec] ;  /* 0x0000bb003a3a7a20 */ /* 0x000fe20000410000 */
[----:B-1----:R-:W-:Y:S01]  /*18ce0*/  MUFU.TANH R2, R26 ;  /* 0x0000001a00027308 */ /* 0x002fe20000002400 */
[-C--:B---3--:R-:W-:Y:S01]  /*18cf0*/  HMMA.16816.F32.BF16 R68, R212, R8.reuse, R68 ;  /* 0x00000008d444723c */ /* 0x088fe20000041844 */
[----:B--2---:R1:W-:Y:S02]  /*18d00*/  STL [R1+0x78], R0 ;  /* 0x0000780001007387 */ /* 0x0043e40000100800 */
[----:B------:R-:W-:Y:S03]  /*18d10*/  FMUL.FTZ R59, R59, c[0x0][0x2ec] ;  /* 0x0000bb003b3b7a20 */ /* 0x000fe60000410000 */
[----:B------:R-:W-:Y:S02]  /*18d20*/  FMUL.FTZ R62, R62, c[0x0][0x2ec] ;  /* 0x0000bb003e3e7a20 */ /* 0x000fe40000410000 */
[C---:B------:R-:W-:Y:S01]  /*18d30*/  HMMA.16816.F32.BF16 R72, R204.reuse, R8, R72 ;  /* 0x00000008cc48723c */ /* 0x040fe20000041848 */
[----:B------:R-:W-:Y:S03]  /*18d40*/  MUFU.TANH R19, R38 ;  /* 0x0000002600137308 */ /* 0x000fe60000002400 */
[----:B------:R-:W-:Y:S02]  /*18d50*/  FMUL.FTZ R63, R63, c[0x0][0x2ec] ;  /* 0x0000bb003f3f7a20 */ /* 0x000fe40000410000 */
[----:B------:R-:W-:Y:S02]  /*18d60*/  FMUL.FTZ R48, R48, c[0x0][0x2ec] ;  /* 0x0000bb0030307a20 */ /* 0x000fe40000410000 */
[-C--:B------:R-:W-:Y:S03]  /*18d70*/  HMMA.16816.F32.BF16 R76, R204, R10.reuse, R76 ;  /* 0x0000000acc4c723c */ /* 0x080fe6000004184c */
[----:B------:R-:W-:Y:S01]  /*18d80*/  MUFU.TANH R245, R40 ;  /* 0x0000002800f57308 */ /* 0x000fe20000002400 */
[----:B------:R-:W-:Y:S02]  /*18d90*/  FMUL.FTZ R49, R49, c[0x0][0x2ec] ;  /* 0x0000bb0031317a20 */ /* 0x000fe40000410000 */
[----:B------:R-:W-:Y:S02]  /*18da0*/  FMUL.FTZ R50, R50, c[0x0][0x2ec] ;  /* 0x0000bb0032327a20 */ /* 0x000fe40000410000 */
[C---:B------:R-:W-:Y:S01]  /*18db0*/  HMMA.16816.F32.BF16 R80, R212.reuse, R10, R80 ;  /* 0x0000000ad450723c */ /* 0x040fe20000041850 */
[----:B------:R-:W2:Y:S03]  /*18dc0*/  LDSM.16.M88.4 R8, [R220+0x3000] ;  /* 0x00300000dc08783b */ /* 0x000ea60000000200 */
[----:B------:R-:W-:Y:S01]  /*18dd0*/  FMUL.FTZ R51, R51, c[0x0][0x2ec] ;  /* 0x0000bb0033337a20 */ /* 0x000fe20000410000 */
[----:B-1----:R-:W1:Y:S01]  /*18de0*/  MUFU.TANH R0, R25 ;  /* 0x0000001900007308 */ /* 0x002e620000002400 */
[----:B------:R-:W-:Y:S02]  /*18df0*/  FMUL.FTZ R52, R52, c[0x0][0x2ec] ;  /* 0x0000bb0034347a20 */ /* 0x000fe40000410000 */
[-C--:B----4-:R-:W-:Y:S04]  /*18e00*/  HMMA.16816.F32.BF16 R84, R212, R4.reuse, R84 ;  /* 0x00000004d454723c */ /* 0x090fe80000041854 */
[----:B------:R-:W-:Y:S02]  /*18e10*/  FMUL.FTZ R53, R53, c[0x0][0x2ec] ;  /* 0x0000bb0035357a20 */ /* 0x000fe40000410000 */
[----:B------:R-:W-:Y:S01]  /*18e20*/  FMUL.FTZ R54, R54, c[0x0][0x2ec] ;  /* 0x0000bb0036367a20 */ /* 0x000fe20000410000 */
[----:B------:R-:W-:Y:S01]  /*18e30*/  MUFU.TANH R208, R44 ;  /* 0x0000002c00d07308 */ /* 0x000fe20000002400 */
[C---:B------:R-:W-:Y:S04]  /*18e40*/  HMMA.16816.F32.BF16 R88, R204.reuse, R4, R88 ;  /* 0x00000004cc58723c */ /* 0x040fe80000041858 */
[----:B------:R-:W-:Y:S02]  /*18e50*/  FMUL.FTZ R55, R55, c[0x0][0x2ec] ;  /* 0x0000bb0037377a20 */ /* 0x000fe40000410000 */
[----:B------:R-:W-:Y:S02]  /*18e60*/  FMUL.FTZ R56, R56, c[0x0][0x2ec] ;  /* 0x0000bb0038387a20 */ /* 0x000fe40000410000 */
[-C--:B------:R-:W-:Y:S01]  /*18e70*/  HMMA.16816.F32.BF16 R92, R204, R6.reuse, R92 ;  /* 0x00000006cc5c723c */ /* 0x080fe2000004185c */
[----:B------:R-:W-:Y:S03]  /*18e80*/  MUFU.TANH R17, R48 ;  /* 0x0000003000117308 */ /* 0x000fe60000002400 */
[----:B------:R-:W-:Y:S01]  /*18e90*/  FMUL.FTZ R57, R57, c[0x0][0x2ec] ;  /* 0x0000bb0039397a20 */ /* 0x000fe20000410000 */
[----:B-1----:R1:W-:Y:S01]  /*18ea0*/  STL [R1+0x8], R0 ;  /* 0x0000080001007387 */ /* 0x0023e20000100800 */
[----:B------:R-:W-:Y:S02]  /*18eb0*/  FMUL.FTZ R60, R60, c[0x0][0x2ec] ;  /* 0x0000bb003c3c7a20 */ /* 0x000fe40000410000 */
[C---:B------:R-:W-:Y:S01]  /*18ec0*/  HMMA.16816.F32.BF16 R96, R212.reuse, R6, R96 ;  /* 0x00000006d460723c */ /* 0x040fe20000041860 */
[----:B------:R-:W3:Y:S01]  /*18ed0*/  LDSM.16.M88.4 R4, [R220+0x3800] ;  /* 0x00380000dc04783b */ /* 0x000ee20000000200 */
[----:B------:R-:W-:Y:S04]  /*18ee0*/  DEPBAR.LE SB0, 0x0 ;  /* 0x000080000000791a */ /* 0x000fe80000000000 */
[----:B------:R-:W-:Y:S01]  /*18ef0*/  MUFU.TANH R49, R49 ;  /* 0x0000003100317308 */ /* 0x000fe20000002400 */
[----:B------:R-:W-:Y:S02]  /*18f00*/  FMUL.FTZ R61, R61, c[0x0][0x2ec] ;  /* 0x0000bb003d3d7a20 */ /* 0x000fe40000410000 */
[----:B------:R4:W-:Y:S01]  /*18f10*/  STL [R1+0x60], R2 ;  /* 0x0000600201007387 */ /* 0x0009e20000100800 */
[-C--:B--2---:R-:W-:Y:S05]  /*18f20*/  HMMA.16816.F32.BF16 R100, R212, R8.reuse, R100 ;  /* 0x00000008d464723c */ /* 0x084fea0000041864 */
[----:B------:R-:W-:Y:S01]  /*18f30*/  FMUL.FTZ R64, R64, c[0x0][0x2ec] ;  /* 0x0000bb0040407a20 */ /* 0x000fe20000410000 */
[----:B------:R-:W-:Y:S01]  /*18f40*/  MUFU.TANH R50, R50 ;  /* 0x0000003200327308 */ /* 0x000fe20000002400 */
[----:B------:R-:W-:Y:S01]  /*18f50*/  BAR.SYNC.DEFER_BLOCKING 0x0 ;  /* 0x0000000000007b1d */ /* 0x000fe20000010000 */
[----:B------:R-:W-:Y:S01]  /*18f60*/  FMUL.FTZ R95, R95, c[0x0][0x2ec] ;  /* 0x0000bb005f5f7a20 */ /* 0x000fe20000410000 */
[C---:B------:R-:W-:Y:S04]  /*18f70*/  HMMA.16816.F32.BF16 R104, R204.reuse, R8, R104 ;  /* 0x00000008cc68723c */ /* 0x040fe80000041868 */
[----:B------:R-:W-:Y:S02]  /*18f80*/  FMUL.FTZ R65, R65, c[0x0][0x2ec] ;  /* 0x0000bb0041417a20 */ /* 0x000fe40000410000 */
[----:B------:R-:W-:Y:S01]  /*18f90*/  FMUL.FTZ R66, R66, c[0x0][0x2ec] ;  /* 0x0000bb0042427a20 */ /* 0x000fe20000410000 */
[----:B-1----:R-:W1:Y:S01]  /*18fa0*/  MUFU.TANH R0, R27 ;  /* 0x0000001b00007308 */ /* 0x002e620000002400 */
[-C--:B------:R-:W-:Y:S04]  /*18fb0*/  HMMA.16816.F32.BF16 R108, R204, R10.reuse, R108 ;  /* 0x0000000acc6c723c */ /* 0x080fe8000004186c */
[----:B------:R-:W-:Y:S02]  /*18fc0*/  FMUL.FTZ R67, R67, c[0x0][0x2ec] ;  /* 0x0000bb0043437a20 */ /* 0x000fe40000410000 */
[----:B------:R-:W-:Y:S02]  /*18fd0*/  FMUL.FTZ R68, R68, c[0x0][0x2ec] ;  /* 0x0000bb0044447a20 */ /* 0x000fe40000410000 */
[C---:B------:R-:W-:Y:S01]  /*18fe0*/  HMMA.16816.F32.BF16 R112, R212.reuse, R10, R112 ;  /* 0x0000000ad470723c */ /* 0x040fe20000041870 */
[----:B----4-:R-:W-:Y:S03]  /*18ff0*/  MUFU.TANH R2, R30 ;  /* 0x0000001e00027308 */ /* 0x010fe60000002400 */
[----:B------:R-:W-:Y:S02]  /*19000*/  FMUL.FTZ R69, R69, c[0x0][0x2ec] ;  /* 0x0000bb0045457a20 */ /* 0x000fe40000410000 */
[----:B------:R-:W-:Y:S02]  /*19010*/  FMUL.FTZ R70, R70, c[0x0][0x2ec] ;  /* 0x0000bb0046467a20 */ /* 0x000fe40000410000 */
[-C--:B---3--:R-:W-:Y:S03]  /*19020*/  HMMA.16816.F32.BF16 R116, R212, R4.reuse, R116 ;  /* 0x00000004d474723c */ /* 0x088fe60000041874 */
[----:B------:R-:W-:Y:S01]  /*19030*/  MUFU.TANH R51, R51 ;  /* 0x0000003300337308 */ /* 0x000fe20000002400 */
[----:B------:R-:W-:Y:S02]  /*19040*/  FMUL.FTZ R71, R71, c[0x0][0x2ec] ;  /* 0x0000bb0047477a20 */ /* 0x000fe40000410000 */
[----:B------:R-:W-:Y:S01]  /*19050*/  FMUL.FTZ R72, R72, c[0x0][0x2ec] ;  /* 0x0000bb0048487a20 */ /* 0x000fe20000410000 */
[----:B-1----:R1:W-:Y:S01]  /*19060*/  STL [R1+0x6c], R0 ;  /* 0x00006c0001007387 */ /* 0x0023e20000100800 */
        /* <DEDUP_REMOVED lines=8> */
[----:B------:R-:W-:Y:S04]  /*190f0*/  HMMA.16816.F32.BF16 R128, R212, R6, R128 ;  /* 0x00000006d480723c */ /* 0x000fe80000041880 */
[----:B------:R-:W-:Y:S02]  /*19100*/  FMUL.FTZ R77, R77, c[0x0][0x2ec] ;  /* 0x0000bb004d4d7a20 */ /* 0x000fe40000410000 */
[----:B------:R-:W-:Y:S02]  /*19110*/  FMUL.FTZ R78, R78, c[0x0][0x2ec] ;  /* 0x0000bb004e4e7a20 */ /* 0x000fe40000410000 */
[----:B------:R-:W-:Y:S01]  /*19120*/  FMUL.FTZ R79, R79, c[0x0][0x2ec] ;  /* 0x0000bb004f4f7a20 */ /* 0x000fe20000410000 */
[----:B-1----:R-:W1:Y:S03]  /*19130*/  MUFU.TANH R0, R29 ;  /* 0x0000001d00007308 */ /* 0x002e660000002400 */
        /* <DEDUP_REMOVED lines=16> */
[----:B------:R2:W-:Y:S01]  /*19240*/  STL [R1+0x58], R2 ;  /* 0x0000580201007387 */ /* 0x0005e20000100800 */
        /* <DEDUP_REMOVED lines=19> */
[----:B--2---:R-:W-:Y:S01]  /*19380*/  MUFU.TANH R2, R42 ;  /* 0x0000002a00027308 */ /* 0x004fe20000002400 */
        /* <DEDUP_REMOVED lines=27> */
[----:B------:R-:W-:Y:S05]  /*19540*/  FMUL.FTZ R127, R127, c[0x0][0x2ec] ;  /* 0x0000bb007f7f7a20 */ /* 0x000fea0000410000 */
[----:B------:R-:W-:Y:S10]  /*19550*/  MUFU.TANH R64, R64 ;  /* 0x0000004000407308 */ /* 0x000ff40000002400 */
[----:B------:R-:W-:Y:S01]  /*19560*/  MUFU.TANH R65, R65 ;  /* 0x0000004100417308 */ /* 0x000fe20000002400 */
[----:B-1----:R1:W-:Y:S04]  /*19570*/  STL [R1+0x4c], R0 ;  /* 0x00004c0001007387 */ /* 0x0023e80000100800 */
[----:B------:R2:W-:Y:S05]  /*19580*/  STL [R1+0x54], R2 ;  /* 0x0000540201007387 */ /* 0x0005ea0000100800 */
[----:B------:R-:W-:Y:S10]  /*19590*/  MUFU.TANH R66, R66 ;  /* 0x0000004200427308 */ /* 0x000ff40000002400 */
[----:B------:R-:W-:Y:S10]  /*195a0*/  MUFU.TANH R67, R67 ;  /* 0x0000004300437308 */ /* 0x000ff40000002400 */
[----:B-1----:R-:W1:Y:S10]  /*195b0*/  MUFU.TANH R0, R43 ;  /* 0x0000002b00007308 */ /* 0x002e740000002400 */
[----:B--2---:R-:W-:Y:S10]  /*195c0*/  MUFU.TANH R2, R46 ;  /* 0x0000002e00027308 */ /* 0x004ff40000002400 */
[----:B------:R-:W-:Y:S01]  /*195d0*/  MUFU.TANH R68, R68 ;  /* 0x0000004400447308 */ /* 0x000fe20000002400 */
[----:B-1----:R1:W-:Y:S09]  /*195e0*/  STL [R1+0x70], R0 ;  /* 0x0000700001007387 */ /* 0x0023f20000100800 */
[----:B------:R-:W-:Y:S10]  /*195f0*/  MUFU.TANH R69, R69 ;  /* 0x0000004500457308 */ /* 0x000ff40000002400 */
[----:B------:R-:W-:Y:S10]  /*19600*/  MUFU.TANH R70, R70 ;  /* 0x0000004600467308 */ /* 0x000ff40000002400 */
[----:B-1----:R-:W1:Y:S10]  /*19610*/  MUFU.TANH R0, R45 ;  /* 0x0000002d00007308 */ /* 0x002e740000002400 */
[----:B------:R-:W-:Y:S10]  /*19620*/  MUFU.TANH R71, R71 ;  /* 0x0000004700477308 */ /* 0x000ff40000002400 */
[----:B------:R-:W-:Y:S01]  /*19630*/  MUFU.TANH R72, R72 ;  /* 0x0000004800487308 */ /* 0x000fe20000002400 */
[----:B-1----:R1:W-:Y:S04]  /*19640*/  STL [R1+0x44], R0 ;  /* 0x0000440001007387 */ /* 0x0023e80000100800 */
[----:B------:R2:W-:Y:S05]  /*19650*/  STL [R1+0x50], R2 ;  /* 0x0000500201007387 */ /* 0x0005ea0000100800 */
[----:B------:R-:W-:Y:S10]  /*19660*/  MUFU.TANH R73, R73 ;  /* 0x0000004900497308 */ /* 0x000ff40000002400 */
[----:B------:R-:W-:Y:S10]  /*19670*/  MUFU.TANH R57, R74 ;  /* 0x0000004a00397308 */ /* 0x000ff40000002400 */
[----:B-1----:R-:W1:Y:S10]  /*19680*/  MUFU.TANH R0, R47 ;  /* 0x0000002f00007308 */ /* 0x002e740000002400 */
[----:B--2---:R-:W2:Y:S10]  /*19690*/  MUFU.TANH R2, R58 ;  /* 0x0000003a00027308 */ /* 0x004eb40000002400 */
[----:B------:R-:W-:Y:S01]  /*196a0*/  MUFU.TANH R75, R75 ;  /* 0x0000004b004b7308 */ /* 0x000fe20000002400 */
[----:B-1----:R1:W-:Y:S09]  /*196b0*/  STL [R1+0x68], R0 ;  /* 0x0000680001007387 */ /* 0x0023f20000100800 */
[----:B------:R-:W-:Y:S01]  /*196c0*/  MUFU.TANH R76, R76 ;  /* 0x0000004c004c7308 */ /* 0x000fe20000002400 */
[----:B--2---:R2:W-:Y:S09]  /*196d0*/  STL [R1+0x38], R2 ;  /* 0x0000380201007387 */ /* 0x0045f20000100800 */
[----:B------:R-:W-:Y:S10]  /*196e0*/  MUFU.TANH R77, R77 ;  /* 0x0000004d004d7308 */ /* 0x000ff40000002400 */
[----:B-1----:R-:W1:Y:S10]  /*196f0*/  MUFU.TANH R0, R59 ;  /* 0x0000003b00007308 */ /* 0x002e740000002400 */
[----:B--2---:R-:W2:Y:S10]  /*19700*/  MUFU.TANH R2, R62 ;  /* 0x0000003e00027308 */ /* 0x004eb40000002400 */
[----:B------:R-:W-:Y:S01]  /*19710*/  MUFU.TANH R78, R78 ;  /* 0x0000004e004e7308 */ /* 0x000fe20000002400 */
[----:B-1----:R1:W-:Y:S09]  /*19720*/  STL [R1+0x3c], R0 ;  /* 0x00003c0001007387 */ /* 0x0023f20000100800 */
[----:B------:R-:W-:Y:S01]  /*19730*/  MUFU.TANH R79, R79 ;  /* 0x0000004f004f7308 */ /* 0x000fe20000002400 */
[----:B--2---:R-:W-:Y:S09]  /*19740*/  STL [R1+0x2c], R2 ;  /* 0x00002c0201007387 */ /* 0x004ff20000100800 */
[----:B------:R-:W-:Y:S10]  /*19750*/  MUFU.TANH R80, R80 ;  /* 0x0000005000507308 */ /* 0x000ff40000002400 */
[----:B-1----:R-:W1:Y:S10]  /*19760*/  MUFU.TANH R0, R63 ;  /* 0x0000003f00007308 */ /* 0x002e740000002400 */
        /* <DEDUP_REMOVED lines=52> */
[----:B------:R-:W1:Y:S02]  /*19ab0*/  MUFU.TANH R23, R23 ;  /* 0x0000001700177308 */ /* 0x000e640000002400 */
[----:B-1234-:R-:W-:-:S05]  /*19ac0*/  @P0 BRA `(.L_x_740) ;  /* 0xffffd8d000000947 */ /* 0x01efca000383ffff */
.L_x_739:
[----:B------:R-:W-:Y:S01]  /*19ad0*/  LOP3.LUT R234, R234, 0xfff7ffff, RZ, 0xc0, !PT ;  /* 0xfff7ffffeaea7812 */ /* 0x000fe200078ec0ff */
[----:B-1----:R-:W2:Y:S01]  /*19ae0*/  LDL.LU R8, [R1+0x10] ;  /* 0x0000100001087983 */ /* 0x002ea20000300800 */
[----:B------:R-:W-:Y:S01]  /*19af0*/  IMAD.U32 R0, RZ, RZ, UR7 ;  /* 0x00000007ff007e24 */ /* 0x000fe2000f8e00ff */
[----:B------:R-:W-:Y:S01]  /*19b00*/  UISETP.GT.AND UP0, UPT, UR7, UR8, UPT ;  /* 0x000000080700728c */ /* 0x000fe2000bf04270 */
[----:B------:R-:W-:Y:S01]  /*19b10*/  @P5 LOP3.LUT R234, R234, 0x80000, RZ, 0xfc, !PT ;  /* 0x00080000eaea5812 */ /* 0x000fe200078efcff */
[----:B------:R-:W3:Y:S01]  /*19b20*/  LDL.LU R2, [R1+0x4] ;  /* 0x0000040001027983 */ /* 0x000ee20000300800 */
[----:B------:R-:W-:Y:S01]  /*19b30*/  IMAD.MOV.U32 R4, RZ, RZ, R21 ;  /* 0x000000ffff047224 */ /* 0x000fe200078e0015 */
[----:B------:R-:W-:Y:S01]  /*19b40*/  UMOV UR9, UR7 ;  /* 0x0000000700097c82 */ /* 0x000fe20008000000 */
[----:B------:R-:W-:Y:S01]  /*19b50*/  LOP3.LUT R234, R234, 0xffffff7f, RZ, 0xc0, !PT ;  /* 0xffffff7feaea7812 */ /* 0x000fe200078ec0ff */
[----:B------:R-:W4:Y:S01]  /*19b60*/  LDL.LU R5, [R1+0x18] ;  /* 0x0000180001057983 */ /* 0x000f220000300800 */
[----:B------:R-:W-:Y:S03]  /*19b70*/  IMAD.MOV.U32 R34, RZ, RZ, R4 ;  /* 0x000000ffff227224 */ /* 0x000fe600078e0004 */
[----:B------:R-:W4:Y:S01]  /*19b80*/  LDL.LU R6, [R1+0x5c] ;  /* 0x00005c0001067983 */ /* 0x000f220000300800 */
[----:B------:R-:W-:Y:S03]  /*19b90*/  IMAD.MOV.U32 R87, RZ, RZ, R34 ;  /* 0x000000ffff577224 */ /* 0x000fe600078e0022 */
        /* <DEDUP_REMOVED lines=17> */
[----:B------:R-:W4:Y:S04]  /*19cb0*/  LDL.LU R30, [R1+0x14] ;  /* 0x00001400011e7983 */ /* 0x000f280000300800 */
[----:B------:R-:W4:Y:S04]  /*19cc0*/  LDL.LU R86, [R1+0x1c] ;  /* 0x00001c0001567983 */ /* 0x000f280000300800 */
[----:B------:R-:W1:Y:S02]  /*19cd0*/  S2R R9, SR_TID.X ;  /* 0x0000000000097919 */ /* 0x000e640000002100 */
[----:B-1----:R-:W-:Y:S05]  /*19ce0*/  IMAD.SHL.U32 R9, R9, 0x2, RZ ;  /* 0x0000000209097824 */ /* 0x002fea00078e00ff */
[----:B------:R-:W-:Y:S05]  /*19cf0*/  LOP3.LUT R9, R9, 0x6, RZ, 0xc0, !PT ;  /* 0x0000000609097812 */ /* 0x000fea00078ec0ff */
[----:B------:R-:W-:Y:S05]  /*19d00*/  IMAD R0, R0, 0x80, R9 ;  /* 0x0000008000007824 */ /* 0x000fea00078e0209 */
[C---:B------:R-:W-:Y:S02]  /*19d10*/  ISETP.GE.AND P1, PT, R0.reuse, R238, PT ;  /* 0x000000ee0000720c */ /* 0x040fe40003f26270 */
[C---:B------:R-:W-:Y:S02]  /*19d20*/  ISETP.GE.AND P0, PT, R0.reuse, R237, PT ;  /* 0x000000ed0000720c */ /* 0x040fe40003f06270 */
[C---:B------:R-:W-:Y:S02]  /*19d30*/  ISETP.GE.OR P1, PT, R0.reuse, R242, !P1 ;  /* 0x000000f20000720c */ /* 0x040fe40004f26670 */
[C---:B------:R-:W-:Y:S02]  /*19d40*/  ISETP.GE.OR P0, PT, R0.reuse, R241, !P0 ;  /* 0x000000f10000720c */ /* 0x040fe40004706670 */
[----:B------:R-:W-:Y:S02]  /*19d50*/  IADD3 R10, R0, 0x8, RZ ;  /* 0x00000008000a7810 */ /* 0x000fe40007ffe0ff */
[----:B------:R-:W-:Y:S02]  /*19d60*/  FSEL R28, R250, -INF , !P0 ;  /* 0xff800000fa1c7808 */ /* 0x000fe40004000000 */
[C---:B------:R-:W-:Y:S02]  /*19d70*/  IADD3 R12, R0.reuse, 0x29, RZ ;  /* 0x00000029000c7810 */ /* 0x040fe40007ffe0ff */
[C---:B------:R-:W-:Y:S02]  /*19d80*/  ISETP.GE.AND P0, PT, R0.reuse, R235, PT ;  /* 0x000000eb0000720c */ /* 0x040fe40003f06270 */
[C---:B------:R-:W-:Y:S02]  /*19d90*/  IADD3 R9, R0.reuse, 0x9, RZ ;  /* 0x0000000900097810 */ /* 0x040fe40007ffe0ff */
[C---:B------:R-:W-:Y:S02]  /*19da0*/  ISETP.GE.OR P0, PT, R0.reuse, R239, !P0 ;  /* 0x000000ef0000720c */ /* 0x040fe40004706670 */
[----:B------:R-:W-:Y:S02]  /*19db0*/  IADD3 R4, R0, 0x20, RZ ;  /* 0x0000002000047810 */ /* 0x000fe40007ffe0ff */
[----:B------:R-:W-:Y:S02]  /*19dc0*/  FSEL R39, R252, -INF , !P0 ;  /* 0xff800000fc277808 */ /* 0x000fe40004000000 */
[C---:B------:R-:W-:Y:S02]  /*19dd0*/  IADD3 R11, R0.reuse, 0x28, RZ ;  /* 0x00000028000b7810 */ /* 0x040fe40007ffe0ff */
[C---:B------:R-:W-:Y:S01]  /*19de0*/  IADD3 R14, R0.reuse, 0x30, RZ ;  /* 0x00000030000e7810 */ /* 0x040fe20007ffe0ff */
[----:B--2---:R-:W-:Y:S01]  /*19df0*/  IMAD.MOV.U32 R16, RZ, RZ, R8 ;  /* 0x000000ffff107224 */ /* 0x004fe200078e0008 */
[C---:B------:R-:W-:Y:S01]  /*19e00*/  IADD3 R8, R0.reuse, 0x10, RZ ;  /* 0x0000001000087810 */ /* 0x040fe20007ffe0ff */
[----:B---3--:R-:W-:Y:S01]  /*19e10*/  IMAD.MOV.U32 R21, RZ, RZ, R2 ;  /* 0x000000ffff157224 */ /* 0x008fe200078e0002 */
[----:B------:R-:W-:Y:S02]  /*19e20*/  IADD3 R2, R0, 0x1, RZ ;  /* 0x0000000100027810 */ /* 0x000fe40007ffe0ff */
[----:B------:R-:W-:Y:S01]  /*19e30*/  ISETP.GE.AND P0, PT, R8, R238, PT ;  /* 0x000000ee0800720c */ /* 0x000fe20003f06270 */
[----:B----4-:R-:W-:Y:S01]  /*19e40*/  IMAD.MOV.U32 R15, RZ, RZ, R5 ;  /* 0x000000ffff0f7224 */ /* 0x010fe200078e0005 */
[----:B------:R-:W-:Y:S02]  /*19e50*/  ISETP.GE.AND P2, PT, R2, R235, PT ;  /* 0x000000eb0200720c */ /* 0x000fe40003f46270 */
[----:B------:R-:W-:Y:S01]  /*19e60*/  ISETP.GE.OR P0, PT, R8, R242, !P0 ;  /* 0x000000f20800720c */ /* 0x000fe20004706670 */
[----:B------:R-:W-:Y:S01]  /*19e70*/  IMAD.MOV.U32 R13, RZ, RZ, R6 ;  /* 0x000000ffff0d7224 */ /* 0x000fe200078e0006 */
[C---:B------:R-:W-:Y:S01]  /*19e80*/  ISETP.GE.OR P2, PT, R2.reuse, R239, !P2 ;  /* 0x000000ef0200720c */ /* 0x040fe20005746670 */
[----:B------:R-:W-:Y:S01]  /*19e90*/  IMAD.MOV.U32 R89, RZ, RZ, R15 ;  /* 0x000000ffff597224 */ /* 0x000fe200078e000f */
[-C--:B------:R-:W-:Y:S02]  /*19ea0*/  ISETP.GE.AND P3, PT, R2, R236.reuse, PT ;  /* 0x000000ec0200720c */ /* 0x080fe40003f66270 */
[----:B------:R-:W-:Y:S02]  /*19eb0*/  FSEL R27, R7, -INF , !P1 ;  /* 0xff800000071b7808 */ /* 0x000fe40004800000 */
[C---:B------:R-:W-:Y:S02]  /*19ec0*/  ISETP.GE.AND P1, PT, R0.reuse, R236, PT ;  /* 0x000000ec0000720c */ /* 0x040fe40003f26270 */
[C---:B------:R-:W-:Y:S02]  /*19ed0*/  IADD3 R7, R0.reuse, 0x11, RZ ;  /* 0x0000001100077810 */ /* 0x040fe40007ffe0ff */
[C---:B------:R-:W-:Y:S02]  /*19ee0*/  ISETP.GE.OR P1, PT, R0.reuse, R240, !P1 ;  /* 0x000000f00000720c */ /* 0x040fe40004f26670 */
[----:B------:R-:W-:Y:S02]  /*19ef0*/  IADD3 R6, R0, 0x18, RZ ;  /* 0x0000001800067810 */ /* 0x000fe40007ffe0ff */
[----:B------:R-:W-:Y:S02]  /*19f00*/  @P2 LOP3.LUT R234, R234, 0x80, RZ, 0xfc, !PT ;  /* 0x00000080eaea2812 */ /* 0x000fe400078efcff */
[CC--:B------:R-:W-:Y:S02]  /*19f10*/  ISETP.GE.AND P2, PT, R10.reuse, R238.reuse, PT ;  /* 0x000000ee0a00720c */ /* 0x0c0fe40003f46270 */
[----:B------:R-:W-:Y:S02]  /*19f20*/  FSEL R33, R21, -INF , !P1 ;  /* 0xff80000015217808 */ /* 0x000fe40004800000 */
[C---:B------:R-:W-:Y:S02]  /*19f30*/  ISETP.GE.AND P1, PT, R9.reuse, R238, PT ;  /* 0x000000ee0900720c */ /* 0x040fe40003f26270 */
[-C--:B------:R-:W-:Y:S02]  /*19f40*/  ISETP.GE.OR P2, PT, R10, R242.reuse, !P2 ;  /* 0x000000f20a00720c */ /* 0x080fe40005746670 */
[----:B------:R-:W-:Y:S02]  /*19f50*/  ISETP.GE.OR P1, PT, R9, R242, !P1 ;  /* 0x000000f20900720c */ /* 0x000fe40004f26670 */
[----:B------:R-:W-:Y:S02]  /*19f60*/  FSEL R31, R247, -INF , !P2 ;  /* 0xff800000f71f7808 */ /* 0x000fe40005000000 */
[-C--:B------:R-:W-:Y:S02]  /*19f70*/  ISETP.GE.AND P2, PT, R7, R238.reuse, PT ;  /* 0x000000ee0700720c */ /* 0x080fe40003f46270 */
[----:B------:R-:W-:Y:S02]  /*19f80*/  IADD3 R5, R0, 0x19, RZ ;  /* 0x0000001900057810 */ /* 0x000fe40007ffe0ff */
[CC--:B------:R-:W-:Y:S02]  /*19f90*/  ISETP.GE.AND P6, PT, R2.reuse, R238.reuse, PT ;  /* 0x000000ee0200720c */ /* 0x0c0fe40003fc6270 */
[----:B------:R-:W-:Y:S02]  /*19fa0*/  ISETP.GE.AND P4, PT, R2, R237, PT ;  /* 0x000000ed0200720c */ /* 0x000fe40003f86270 */
[----:B------:R-:W-:Y:S02]  /*19fb0*/  FSEL R32, R211, -INF , !P1 ;  /* 0xff800000d3207808 */ /* 0x000fe40004800000 */
[-C--:B------:R-:W-:Y:S02]  /*19fc0*/  ISETP.GE.AND P1, PT, R6, R238.reuse, PT ;  /* 0x000000ee0600720c */ /* 0x080fe40003f26270 */
[----:B------:R-:W-:Y:S02]  /*19fd0*/  FSEL R88, R210, -INF , !P0 ;  /* 0xff800000d2587808 */ /* 0x000fe40004000000 */
[----:B------:R-:W-:Y:S02]  /*19fe0*/  ISETP.GE.AND P0, PT, R5, R238, PT ;  /* 0x000000ee0500720c */ /* 0x000fe40003f06270 */
[C---:B------:R-:W-:Y:S02]  /*19ff0*/  ISETP.GE.OR P5, PT, R2.reuse, R240, !P3 ;  /* 0x000000f00200720c */ /* 0x040fe40005fa6670 */
[-C--:B------:R-:W-:Y:S02]  /*1a000*/  ISETP.GE.OR P3, PT, R7, R242.reuse, !P2 ;  /* 0x000000f20700720c */ /* 0x080fe40005766670 */
[CC--:B------:R-:W-:Y:S02]  /*1a010*/  ISETP.GE.OR P6, PT, R2.reuse, R242.reuse, !P6 ;  /* 0x000000f20200720c */ /* 0x0c0fe400077c6670 */
[----:B------:R-:W-:Y:S02]  /*1a020*/  ISETP.GE.OR P4, PT, R2, R241, !P4 ;  /* 0x000000f10200720c */ /* 0x000fe40006786670 */
[-C--:B------:R-:W-:Y:S02]  /*1a030*/  ISETP.GE.OR P2, PT, R6, R242.reuse, !P1 ;  /* 0x000000f20600720c */ /* 0x080fe40004f46670 */
[----:B------:R-:W-:Y:S02]  /*1a040*/  ISETP.GE.OR P1, PT, R5, R242, !P0 ;  /* 0x000000f20500720c */ /* 0x000fe40004726670 */
[----:B------:R-:W-:Y:S02]  /*1a050*/  FSEL R90, R209, -INF , !P3 ;  /* 0xff800000d15a7808 */ /* 0x000fe40005800000 */
[-C--:B------:R-:W-:Y:S02]  /*1a060*/  ISETP.GE.AND P3, PT, R4, R238.reuse, PT ;  /* 0x000000ee0400720c */ /* 0x080fe40003f66270 */
[----:B------:R-:W-:Y:S02]  /*1a070*/  ISETP.GE.AND P0, PT, R10, R237, PT ;  /* 0x000000ed0a00720c */ /* 0x000fe40003f06270 */
[----:B------:R-:W-:Y:S02]  /*1a080*/  IADD3 R2, R0, 0x21, RZ ;  /* 0x0000002100027810 */ /* 0x000fe40007ffe0ff */
[----:B------:R-:W-:Y:S02]  /*1a090*/  FSEL R106, R22, -INF , !P2 ;  /* 0xff800000166a7808 */ /* 0x000fe40005000000 */
[----:B------:R-:W-:Y:S02]  /*1a0a0*/  FSEL R107, R20, -INF , !P1 ;  /* 0xff800000146b7808 */ /* 0x000fe40004800000 */
[----:B------:R-:W-:Y:S02]  /*1a0b0*/  ISETP.GE.AND P1, PT, R2, R238, PT ;  /* 0x000000ee0200720c */ /* 0x000fe40003f26270 */
[-C--:B------:R-:W-:Y:S02]  /*1a0c0*/  ISETP.GE.OR P2, PT, R4, R242.reuse, !P3 ;  /* 0x000000f20400720c */ /* 0x080fe40005f46670 */
[----:B------:R-:W-:Y:S02]  /*1a0d0*/  ISETP.GE.OR P0, PT, R10, R241, !P0 ;  /* 0x000000f10a00720c */ /* 0x000fe40004706670 */
[-C--:B------:R-:W-:Y:S02]  /*1a0e0*/  ISETP.GE.AND P3, PT, R9, R237.reuse, PT ;  /* 0x000000ed0900720c */ /* 0x080fe40003f66270 */
[----:B------:R-:W-:Y:S02]  /*1a0f0*/  FSEL R111, R36, -INF , !P2 ;  /* 0xff800000246f7808 */ /* 0x000fe40005000000 */
[----:B------:R-:W-:Y:S02]  /*1a100*/  ISETP.GE.OR P2, PT, R2, R242, !P1 ;  /* 0x000000f20200720c */ /* 0x000fe40004f46670 */
[----:B------:R-:W-:Y:S02]  /*1a110*/  FSEL R30, R30, -INF , !P4 ;  /* 0xff8000001e1e7808 */ /* 0x000fe40006000000 */
[-C--:B------:R-:W-:Y:S02]  /*1a120*/  ISETP.GE.AND P4, PT, R11, R238.reuse, PT ;  /* 0x000000ee0b00720c */ /* 0x080fe40003f86270 */
[----:B------:R-:W-:Y:S02]  /*1a130*/  FSEL R34, R249, -INF , !P0 ;  /* 0xff800000f9227808 */ /* 0x000fe40004000000 */
[----:B------:R-:W-:Y:S02]  /*1a140*/  ISETP.GE.AND P0, PT, R8, R237, PT ;  /* 0x000000ed0800720c */ /* 0x000fe40003f06270 */
[----:B------:R-:W-:Y:S02]  /*1a150*/  ISETP.GE.OR P1, PT, R9, R241, !P3 ;  /* 0x000000f10900720c */ /* 0x000fe40005f26670 */
[----:B------:R-:W-:Y:S02]  /*1a160*/  FSEL R211, R37, -INF , !P2 ;  /* 0xff80000025d37808 */ /* 0x000fe40005000000 */
[----:B------:R-:W-:Y:S02]  /*1a170*/  ISETP.GE.AND P2, PT, R12, R238, PT ;  /* 0x000000ee0c00720c */ /* 0x000fe40003f46270 */
[----:B------:R-:W-:Y:S02]  /*1a180*/  ISETP.GE.OR P3, PT, R11, R242, !P4 ;  /* 0x000000f20b00720c */ /* 0x000fe40006766670 */
[----:B------:R-:W-:Y:S02]  /*1a190*/  ISETP.GE.AND P4, PT, R7, R237, PT ;  /* 0x000000ed0700720c */ /* 0x000fe40003f86270 */
[----:B------:R-:W-:Y:S02]  /*1a1a0*/  ISETP.GE.OR P0, PT, R8, R241, !P0 ;  /* 0x000000f10800720c */ /* 0x000fe40004706670 */
[----:B------:R-:W-:Y:S02]  /*1a1b0*/  FSEL R38, R248, -INF , !P1 ;  /* 0xff800000f8267808 */ /* 0x000fe40004800000 */
[----:B------:R-:W-:Y:S02]  /*1a1c0*/  FSEL R29, R16, -INF , !P6 ;  /* 0xff800000101d7808 */ /* 0x000fe40007000000 */
[----:B------:R-:W-:Y:S02]  /*1a1d0*/  FSEL R214, R17, -INF , !P3 ;  /* 0xff80000011d67808 */ /* 0x000fe40005800000 */
[----:B------:R-:W-:Y:S02]  /*1a1e0*/  ISETP.GE.AND P3, PT, R14, R238, PT ;  /* 0x000000ee0e00720c */ /* 0x000fe40003f66270 */
[----:B------:R-:W-:Y:S02]  /*1a1f0*/  ISETP.GE.OR P2, PT, R12, R242, !P2 ;  /* 0x000000f20c00720c */ /* 0x000fe40005746670 */
[----:B------:R-:W-:Y:S02]  /*1a200*/  FSEL R94, R244, -INF , !P0 ;  /* 0xff800000f45e7808 */ /* 0x000fe40004000000 */
[----:B------:R-:W-:Y:S02]  /*1a210*/  ISETP.GE.AND P1, PT, R6, R237, PT ;  /* 0x000000ed0600720c */ /* 0x000fe40003f26270 */
[----:B------:R-:W-:Y:S02]  /*1a220*/  ISETP.GE.OR P0, PT, R7, R241, !P4 ;  /* 0x000000f10700720c */ /* 0x000fe40006706670 */
[C---:B------:R-:W-:Y:S02]  /*1a230*/  IADD3 R16, R0.reuse, 0x31, RZ ;  /* 0x0000003100107810 */ /* 0x040fe40007ffe0ff */
[----:B------:R-:W-:Y:S02]  /*1a240*/  IADD3 R21, R0, 0x38, RZ ;  /* 0x0000003800157810 */ /* 0x000fe40007ffe0ff */
[----:B------:R-:W-:Y:S02]  /*1a250*/  FSEL R244, R49, -INF , !P2 ;  /* 0xff80000031f47808 */ /* 0x000fe40005000000 */
[----:B------:R-:W-:Y:S02]  /*1a260*/  ISETP.GE.AND P2, PT, R16, R238, PT ;  /* 0x000000ee1000720c */ /* 0x000fe40003f46270 */
[-C--:B------:R-:W-:Y:S02]  /*1a270*/  ISETP.GE.OR P3, PT, R14, R242.reuse, !P3 ;  /* 0x000000f20e00720c */ /* 0x080fe40005f66670 */
[----:B------:R-:W-:Y:S02]  /*1a280*/  FSEL R95, R246, -INF , !P0 ;  /* 0xff800000f65f7808 */ /* 0x000fe40004000000 */
[C---:B------:R-:W-:Y:S02]  /*1a290*/  ISETP.GE.AND P0, PT, R5.reuse, R237, PT ;  /* 0x000000ed0500720c */ /* 0x040fe40003f06270 */
[-C--:B------:R-:W-:Y:S02]  /*1a2a0*/  ISETP.GE.OR P1, PT, R6, R241.reuse, !P1 ;  /* 0x000000f10600720c */ /* 0x080fe40004f26670 */
[----:B------:R-:W-:Y:S02]  /*1a2b0*/  FSEL R247, R52, -INF , !P3 ;  /* 0xff80000034f77808 */ /* 0x000fe40005800000 */
[----:B------:R-:W-:Y:S02]  /*1a2c0*/  ISETP.GE.OR P3, PT, R16, R242, !P2 ;  /* 0x000000f21000720c */ /* 0x000fe40005766670 */
[----:B------:R-:W-:Y:S02]  /*1a2d0*/  ISETP.GE.OR P2, PT, R5, R241, !P0 ;  /* 0x000000f10500720c */ /* 0x000fe40004746670 */
[----:B------:R-:W-:Y:S02]  /*1a2e0*/  FSEL R109, R202, -INF , !P1 ;  /* 0xff800000ca6d7808 */ /* 0x000fe40004800000 */
[----:B------:R-:W-:Y:S02]  /*1a2f0*/  ISETP.GE.AND P1, PT, R21, R238, PT ;  /* 0x000000ee1500720c */ /* 0x000fe40003f26270 */
[----:B------:R-:W-:Y:S02]  /*1a300*/  ISETP.GE.AND P0, PT, R10, R235, PT ;  /* 0x000000eb0a00720c */ /* 0x000fe40003f06270 */
[----:B------:R-:W-:Y:S02]  /*1a310*/  FSEL R250, R53, -INF , !P3 ;  /* 0xff80000035fa7808 */ /* 0x000fe40005800000 */
[----:B------:R-:W-:Y:S02]  /*1a320*/  IADD3 R20, R0, 0x39, RZ ;  /* 0x0000003900147810 */ /* 0x000fe40007ffe0ff */
[----:B------:R-:W-:Y:S02]  /*1a330*/  ISETP.GE.OR P3, PT, R10, R239, !P0 ;  /* 0x000000ef0a00720c */ /* 0x000fe40004766670 */
[----:B------:R-:W-:Y:S02]  /*1a340*/  ISETP.GE.OR P0, PT, R21, R242, !P1 ;  /* 0x000000f21500720c */ /* 0x000fe40004f06670 */
[----:B------:R-:W-:Y:S02]  /*1a350*/  FSEL R110, R35, -INF , !P2 ;  /* 0xff800000236e7808 */ /* 0x000fe40005000000 */
[-C--:B------:R-:W-:Y:S02]  /*1a360*/  ISETP.GE.AND P2, PT, R4, R237.reuse, PT ;  /* 0x000000ed0400720c */ /* 0x080fe40003f46270 */
[----:B------:R-:W-:Y:S02]  /*1a370*/  FSEL R249, R64, -INF , !P0 ;  /* 0xff80000040f97808 */ /* 0x000fe40004000000 */
[----:B------:R-:W-:Y:S02]  /*1a380*/  ISETP.GE.AND P1, PT, R20, R238, PT ;  /* 0x000000ee1400720c */ /* 0x000fe40003f26270 */
[----:B------:R-:W-:Y:S02]  /*1a390*/  ISETP.GE.AND P0, PT, R2, R237, PT ;  /* 0x000000ed0200720c */ /* 0x000fe40003f06270 */
[-C--:B------:R-:W-:Y:S02]  /*1a3a0*/  ISETP.GE.OR P2, PT, R4, R241.reuse, !P2 ;  /* 0x000000f10400720c */ /* 0x080fe40005746670 */
[----:B------:R-:W-:Y:S02]  /*1a3b0*/  ISETP.GE.OR P1, PT, R20, R242, !P1 ;  /* 0x000000f21400720c */ /* 0x000fe40004f26670 */
[----:B------:R-:W-:Y:S02]  /*1a3c0*/  ISETP.GE.OR P0, PT, R2, R241, !P0 ;  /* 0x000000f10200720c */ /* 0x000fe40004706670 */
[----:B------:R-:W-:Y:S02]  /*1a3d0*/  FSEL R220, R19, -INF , !P2 ;  /* 0xff80000013dc7808 */ /* 0x000fe40005000000 */
[----:B------:R-:W-:Y:S02]  /*1a3e0*/  FSEL R52, R18, -INF , !P0 ;  /* 0xff80000012347808 */ /* 0x000fe40004000000 */
[----:B------:R-:W-:Y:S02]  /*1a3f0*/  FSEL R221, R65, -INF , !P1 ;  /* 0xff80000041dd7808 */ /* 0x000fe40004800000 */
[----:B------:R-:W-:Y:S02]  /*1a400*/  IADD3 R19, R0, 0x40, RZ ;  /* 0x0000004000137810 */ /* 0x000fe40007ffe0ff */
[C---:B------:R-:W-:Y:S02]  /*1a410*/  ISETP.GE.AND P1, PT, R9.reuse, R236, PT ;  /* 0x000000ec0900720c */ /* 0x040fe40003f26270 */
[C---:B------:R-:W-:Y:S02]  /*1a420*/  ISETP.GE.AND P0, PT, R9.reuse, R235, PT ;  /* 0x000000eb0900720c */ /* 0x040fe40003f06270 */
[----:B------:R-:W-:Y:S02]  /*1a430*/  LOP3.LUT R234, R234, 0xffffffbf, RZ, 0xc0, !PT ;  /* 0xffffffbfeaea7812 */ /* 0x000fe400078ec0ff */
[----:B------:R-:W-:Y:S02]  /*1a440*/  IADD3 R18, R0, 0x41, RZ ;  /* 0x0000004100127810 */ /* 0x000fe40007ffe0ff */
[----:B------:R-:W-:Y:S02]  /*1a450*/  @P3 LOP3.LUT R234, R234, 0x40, RZ, 0xfc, !PT ;  /* 0x00000040eaea3812 */ /* 0x000fe400078efcff */
[C---:B------:R-:W-:Y:S02]  /*1a460*/  ISETP.GE.OR P3, PT, R9.reuse, R240, !P1 ;  /* 0x000000f00900720c */ /* 0x040fe40004f66670 */
[----:B------:R-:W-:Y:S02]  /*1a470*/  ISETP.GE.OR P1, PT, R9, R239, !P0 ;  /* 0x000000ef0900720c */ /* 0x000fe40004726670 */
[C---:B------:R-:W-:Y:S02]  /*1a480*/  ISETP.GE.AND P0, PT, R19.reuse, R238, PT ;  /* 0x000000ee1300720c */ /* 0x040fe40003f06270 */
[----:B------:R-:W-:Y:S02]  /*1a490*/  LOP3.LUT R234, R234, 0xffff7fff, RZ, 0xc0, !PT ;  /* 0xffff7fffeaea7812 */ /* 0x000fe400078ec0ff */
[----:B------:R-:W-:Y:S02]  /*1a4a0*/  ISETP.GE.OR P0, PT, R19, R242, !P0 ;  /* 0x000000f21300720c */ /* 0x000fe40004706670 */
[----:B------:R-:W-:Y:S02]  /*1a4b0*/  IADD3 R22, R0, 0x48, RZ ;  /* 0x0000004800167810 */ /* 0x000fe40007ffe0ff */
[----:B------:R-:W-:Y:S02]  /*1a4c0*/  FSEL R49, R68, -INF , !P0 ;  /* 0xff80000044317808 */ /* 0x000fe40004000000 */
[C---:B------:R-:W-:Y:S02]  /*1a4d0*/  ISETP.GE.AND P0, PT, R11.reuse, R237, PT ;  /* 0x000000ed0b00720c */ /* 0x040fe40003f06270 */
[----:B------:R-:W-:Y:S02]  /*1a4e0*/  @P1 LOP3.LUT R234, R234, 0x8000, RZ, 0xfc, !PT ;  /* 0x00008000eaea1812 */ /* 0x000fe400078efcff */
[----:B------:R-:W-:Y:S02]  /*1a4f0*/  ISETP.GE.OR P0, PT, R11, R241, !P0 ;  /* 0x000000f10b00720c */ /* 0x000fe40004706670 */
[----:B------:R-:W-:Y:S02]  /*1a500*/  LOP3.LUT R234, R234, 0xfffdffff, RZ, 0xc0, !PT ;  /* 0xfffdffffeaea7812 */ /* 0x000fe400078ec0ff */
[----:B------:R-:W-:Y:S02]  /*1a510*/  FSEL R207, R50, -INF , !P0 ;  /* 0xff80000032cf7808 */ /* 0x000fe40004000000 */
[-C--:B------:R-:W-:Y:S02]  /*1a520*/  ISETP.GE.AND P0, PT, R8, R236.reuse, PT ;  /* 0x000000ec0800720c */ /* 0x080fe40003f06270 */
[----:B------:R-:W-:Y:S01]  /*1a530*/  ISETP.GE.AND P4, PT, R10, R236, PT ;  /* 0x000000ec0a00720c */ /* 0x000fe20003f86270 */
[----:B------:R-:W-:Y:S01]  /*1a540*/  STL [R1+0x30], R207 ;  /* 0x000030cf01007387 */ /* 0x000fe20000100800 */
[CC--:B------:R-:W-:Y:S02]  /*1a550*/  ISETP.GE.OR P2, PT, R8.reuse, R240.reuse, !P0 ;  /* 0x000000f00800720c */ /* 0x0c0fe40004746670 */
[----:B------:R-:W-:Y:S02]  /*1a560*/  ISETP.GE.AND P0, PT, R8, R235, PT ;  /* 0x000000eb0800720c */ /* 0x000fe40003f06270 */
[----:B------:R-:W-:Y:S02]  /*1a570*/  ISETP.GE.OR P6, PT, R10, R240, !P4 ;  /* 0x000000f00a00720c */ /* 0x000fe400067c6670 */
[----:B------:R-:W-:Y:S02]  /*1a580*/  ISETP.GE.OR P1, PT, R8, R239, !P0 ;  /* 0x000000ef0800720c */ /* 0x000fe40004726670 */
[----:B------:R-:W-:Y:S02]  /*1a590*/  ISETP.GE.AND P0, PT, R18, R238, PT ;  /* 0x000000ee1200720c */ /* 0x000fe40003f06270 */
[----:B------:R-:W-:Y:S02]  /*1a5a0*/  IADD3 R17, R0, 0x49, RZ ;  /* 0x0000004900117810 */ /* 0x000fe40007ffe0ff */
[----:B------:R-:W-:Y:S02]  /*1a5b0*/  ISETP.GE.OR P0, PT, R18, R242, !P0 ;  /* 0x000000f21200720c */ /* 0x000fe40004706670 */
[----:B------:R-:W-:Y:S02]  /*1a5c0*/  IADD3 R15, R0, 0x50, RZ ;  /* 0x00000050000f7810 */ /* 0x000fe40007ffe0ff */
[----:B------:R-:W-:Y:S02]  /*1a5d0*/  FSEL R252, R69, -INF , !P0 ;  /* 0xff80000045fc7808 */ /* 0x000fe40004000000 */
[----:B------:R-:W-:Y:S02]  /*1a5e0*/  ISETP.GE.AND P0, PT, R12, R237, PT ;  /* 0x000000ed0c00720c */ /* 0x000fe40003f06270 */
[----:B------:R-:W-:Y:S02]  /*1a5f0*/  @P1 LOP3.LUT R234, R234, 0x20000, RZ, 0xfc, !PT ;  /* 0x00020000eaea1812 */ /* 0x000fe400078efcff */
[----:B------:R-:W-:Y:S02]  /*1a600*/  ISETP.GE.OR P0, PT, R12, R241, !P0 ;  /* 0x000000f10c00720c */ /* 0x000fe40004706670 */
[----:B------:R-:W-:Y:S02]  /*1a610*/  LOP3.LUT R234, R234, 0xfffbffff, RZ, 0xc0, !PT ;  /* 0xfffbffffeaea7812 */ /* 0x000fe400078ec0ff */
[----:B------:R-:W-:Y:S02]  /*1a620*/  FSEL R135, R51, -INF , !P0 ;  /* 0xff80000033877808 */ /* 0x000fe40004000000 */
[C---:B------:R-:W-:Y:S02]  /*1a630*/  ISETP.GE.AND P0, PT, R7.reuse, R236, PT ;  /* 0x000000ec0700720c */ /* 0x040fe40003f06270 */
[----:B------:R-:W-:Y:S01]  /*1a640*/  FSEL R35, R86, -INF , !P5 ;  /* 0xff80000056237808 */ /* 0x000fe20006800000 */
[----:B------:R-:W-:Y:S01]  /*1a650*/  IMAD.MOV.U32 R86, RZ, RZ, R13 ;  /* 0x000000ffff567224 */ /* 0x000fe200078e000d */
[C---:B------:R-:W-:Y:S02]  /*1a660*/  ISETP.GE.OR P1, PT, R7.reuse, R240, !P0 ;  /* 0x000000f00700720c */ /* 0x040fe40004726670 */
[C---:B------:R-:W-:Y:S02]  /*1a670*/  ISETP.GE.AND P0, PT, R7.reuse, R235, PT ;  /* 0x000000eb0700720c */ /* 0x040fe40003f06270 */
[----:B------:R-:W-:Y:S02]  /*1a680*/  IADD3 R13, R0, 0x51, RZ ;  /* 0x00000051000d7810 */ /* 0x000fe40007ffe0ff */
[----:B------:R-:W-:Y:S02]  /*1a690*/  ISETP.GE.OR P4, PT, R7, R239, !P0 ;  /* 0x000000ef0700720c */ /* 0x000fe40004786670 */
[C---:B------:R-:W-:Y:S02]  /*1a6a0*/  ISETP.GE.AND P0, PT, R22.reuse, R238, PT ;  /* 0x000000ee1600720c */ /* 0x040fe40003f06270 */
[----:B------:R-:W-:Y:S02]  /*1a6b0*/  FSEL R36, R89, -INF , !P6 ;  /* 0xff80000059247808 */ /* 0x000fe40007000000 */
        /* <DEDUP_REMOVED lines=8> */
[----:B------:R-:W-:Y:S02]  /*1a740*/  ISETP.GE.AND P0, PT, R6, R236, PT ;  /* 0x000000ec0600720c */ /* 0x000fe40003f06270 */
[----:B------:R-:W-:Y:S01]  /*1a750*/  FSEL R37, R86, -INF , !P3 ;  /* 0xff80000056257808 */ /* 0x000fe20005800000 */
[----:B------:R-:W-:Y:S01]  /*1a760*/  STL [R1+0x24], R128 ;  /* 0x0000248001007387 */ /* 0x000fe20000100800 */
[C---:B------:R-:W-:Y:S02]  /*1a770*/  ISETP.GE.OR P4, PT, R6.reuse, R240, !P0 ;  /* 0x000000f00600720c */ /* 0x040fe40004786670 */
[----:B------:R-:W-:Y:S02]  /*1a780*/  ISETP.GE.AND P0, PT, R6, R235, PT ;  /* 0x000000eb0600720c */ /* 0x000fe40003f06270 */
[----:B------:R-:W-:Y:S02]  /*1a790*/  IADD3 R9, R0, 0x59, RZ ;  /* 0x0000005900097810 */ /* 0x000fe40007ffe0ff */
[----:B------:R-:W-:Y:S02]  /*1a7a0*/  ISETP.GE.OR P0, PT, R6, R239, !P0 ;  /* 0x000000ef0600720c */ /* 0x000fe40004706670 */
[----:B------:R-:W-:Y:S02]  /*1a7b0*/  FSEL R87, R87, -INF , !P2 ;  /* 0xff80000057577808 */ /* 0x000fe40005000000 */
[C---:B------:R-:W-:Y:S02]  /*1a7c0*/  IADD3 R8, R0.reuse, 0x60, RZ ;  /* 0x0000006000087810 */ /* 0x040fe40007ffe0ff */
[C---:B------:R-:W-:Y:S02]  /*1a7d0*/  IADD3 R7, R0.reuse, 0x61, RZ ;  /* 0x0000006100077810 */ /* 0x040fe40007ffe0ff */
[----:B------:R-:W-:Y:S02]  /*1a7e0*/  IADD3 R6, R0, 0x68, RZ ;  /* 0x0000006800067810 */ /* 0x000fe40007ffe0ff */
[----:B------:R-:W-:Y:S03]  /*1a7f0*/  FSEL R91, R251, -INF , !P4 ;  /* 0xff800000fb5b7808 */ /* 0x000fe60006000000 */
        /* <DEDUP_REMOVED lines=8> */
[C---:B------:R-:W-:Y:S03]  /*1a880*/  ISETP.GE.AND P0, PT, R5.reuse, R236, PT ;  /* 0x000000ec0500720c */ /* 0x040fe60003f06270 */
[----:B------:R-:W-:Y:S01]  /*1a890*/  STL [R1+0x20], R127 ;  /* 0x0000207f01007387 */ /* 0x000fe20000100800 */
[C---:B------:R-:W-:Y:S11]  /*1a8a0*/  ISETP.GE.OR P0, PT, R5.reuse, R240, !P0 ;  /* 0x000000f00500720c */ /* 0x040ff60004706670 */
[----:B------:R-:W-:Y:S02]  /*1a8b0*/  @!UPT UIADD3 URZ, URZ, URZ, URZ ;  /* 0x0000003f3f3ff290 */ /* 0x000fe4000fffe03f */
[----:B------:R-:W-:Y:S02]  /*1a8c0*/  @P0 LOP3.LUT R234, R234, 0x2, RZ, 0xfc, !PT ;  /* 0x00000002eaea0812 */ /* 0x000fe400078efcff */
[C---:B------:R-:W-:Y:S02]  /*1a8d0*/  ISETP.GE.AND P0, PT, R5.reuse, R235, PT ;  /* 0x000000eb0500720c */ /* 0x040fe40003f06270 */
[----:B------:R-:W-:Y:S02]  /*1a8e0*/  LOP3.LUT R234, R234, 0xffffbfff, RZ, 0xc0, !PT ;  /* 0xffffbfffeaea7812 */ /* 0x000fe400078ec0ff */
        /* <DEDUP_REMOVED lines=12> */
[C---:B------:R-:W-:Y:S02]  /*1a9b0*/  ISETP.GE.OR P5, PT, R4.reuse, R240, !P0 ;  /* 0x000000f00400720c */ /* 0x040fe400047a6670 */
[----:B------:R-:W-:Y:S01]  /*1a9c0*/  ISETP.GE.AND P0, PT, R4, R235, PT ;  /* 0x000000eb0400720c */ /* 0x000fe20003f06270 */
[----:B------:R-:W2:Y:S10]  /*1a9d0*/  LDL.LU R86, [R1+0x8] ;  /* 0x0000080001567983 */ /* 0x000eb40000300800 */
[----:B------:R-:W-:Y:S02]  /*1a9e0*/  @P5 LOP3.LUT R234, R234, 0x4, RZ, 0xfc, !PT ;  /* 0x00000004eaea5812 */ /* 0x000fe400078efcff */
[----:B------:R-:W-:Y:S02]  /*1a9f0*/  ISETP.GE.OR P5, PT, R4, R239, !P0 ;  /* 0x000000ef0400720c */ /* 0x000fe400047a6670 */
[C---:B------:R-:W-:Y:S02]  /*1aa00*/  ISETP.GE.AND P0, PT, R13.reuse, R238, PT ;  /* 0x000000ee0d00720c */ /* 0x040fe40003f06270 */
[----:B------:R-:W-:Y:S02]  /*1aa10*/  LOP3.LUT R234, R234, 0xffffdfff, RZ, 0xc0, !PT ;  /* 0xffffdfffeaea7812 */ /* 0x000fe400078ec0ff */
        /* <DEDUP_REMOVED lines=8> */
[C---:B------:R-:W-:Y:S04]  /*1aaa0*/  ISETP.GE.AND P0, PT, R2.reuse, R236, PT ;  /* 0x000000ec0200720c */ /* 0x040fe80003f06270 */
[C---:B------:R-:W-:Y:S02]  /*1aab0*/  ISETP.GE.OR P6, PT, R2.reuse, R240, !P0 ;  /* 0x000000f00200720c */ /* 0x040fe400047c6670 */
[C---:B------:R-:W-:Y:S04]  /*1aac0*/  ISETP.GE.AND P0, PT, R2.reuse, R235, PT ;  /* 0x000000eb0200720c */ /* 0x040fe80003f06270 */
[----:B------:R-:W-:Y:S02]  /*1aad0*/  ISETP.GE.OR P5, PT, R2, R239, !P0 ;  /* 0x000000ef0200720c */ /* 0x000fe400047a6670 */
[----:B------:R-:W-:Y:S02]  /*1aae0*/  ISETP.GE.AND P0, PT, R10, R238, PT ;  /* 0x000000ee0a00720c */ /* 0x000fe40003f06270 */
[----:B------:R-:W-:Y:S02]  /*1aaf0*/  IADD3 R2, R0, 0x71, RZ ;  /* 0x0000007100027810 */ /* 0x000fe40007ffe0ff */
[----:B------:R-:W-:Y:S02]  /*1ab00*/  ISETP.GE.OR P0, PT, R10, R242, !P0 ;  /* 0x000000f20a00720c */ /* 0x000fe40004706670 */
[----:B------:R-:W-:Y:S02]  /*1ab10*/  @P6 LOP3.LUT R234, R234, 0x8, RZ, 0xfc, !PT ;  /* 0x00000008eaea6812 */ /* 0x000fe400078efcff */
[----:B------:R-:W-:Y:S02]  /*1ab20*/  FSEL R126, R96, -INF , !P0 ;  /* 0xff800000607e7808 */ /* 0x000fe40004000000 */
[C---:B------:R-:W-:Y:S02]  /*1ab30*/  ISETP.GE.AND P0, PT, R19.reuse, R237, PT ;  /* 0x000000ed1300720c */ /* 0x040fe40003f06270 */
[----:B------:R-:W-:Y:S02]  /*1ab40*/  LOP3.LUT R234, R234, 0xffffefff, RZ, 0xc0, !PT ;  /* 0xffffefffeaea7812 */ /* 0x000fe400078ec0ff */
[----:B------:R-:W-:Y:S02]  /*1ab50*/  ISETP.GE.OR P0, PT, R19, R241, !P0 ;  /* 0x000000f11300720c */ /* 0x000fe40004706670 */
[----:B------:R-:W-:Y:S02]  /*1ab60*/  @P5 LOP3.LUT R234, R234, 0x1000, RZ, 0xfc, !PT ;  /* 0x00001000eaea5812 */ /* 0x000fe400078efcff */
[----:B------:R-:W-:Y:S02]  /*1ab70*/  FSEL R67, R70, -INF , !P0 ;  /* 0xff80000046437808 */ /* 0x000fe40004000000 */
[C---:B------:R-:W-:Y:S02]  /*1ab80*/  ISETP.GE.AND P0, PT, R11.reuse, R236, PT ;  /* 0x000000ec0b00720c */ /* 0x040fe40003f06270 */
[----:B------:R-:W-:Y:S01]  /*1ab90*/  LOP3.LUT R234, R234, 0xfffff7ff, RZ, 0xc0, !PT ;  /* 0xfffff7ffeaea7812 */ /* 0x000fe200078ec0ff */
[----:B------:R-:W-:Y:S01]  /*1aba0*/  STL [R1+0x14], R67 ;  /* 0x0000144301007387 */ /* 0x000fe20000100800 */
[C---:B------:R-:W-:Y:S02]  /*1abb0*/  ISETP.GE.OR P5, PT, R11.reuse, R240, !P0 ;  /* 0x000000f00b00720c */ /* 0x040fe400047a6670 */
[C---:B------:R-:W-:Y:S02]  /*1abc0*/  ISETP.GE.AND P0, PT, R11.reuse, R235, PT ;  /* 0x000000eb0b00720c */ /* 0x040fe40003f06270 */
[----:B------:R-:W-:Y:S02]  /*1abd0*/  FSEL R80, R208, -INF , !P5 ;  /* 0xff800000d0507808 */ /* 0x000fe40006800000 */
[----:B------:R-:W-:Y:S02]  /*1abe0*/  ISETP.GE.OR P3, PT, R11, R239, !P0 ;  /* 0x000000ef0b00720c */ /* 0x000fe40004766670 */
[C---:B------:R-:W-:Y:S02]  /*1abf0*/  ISETP.GE.AND P0, PT, R9.reuse, R238, PT ;  /* 0x000000ee0900720c */ /* 0x040fe40003f06270 */
[C---:B------:R-:W-:Y:S02]  /*1ac00*/  IADD3 R11, R0.reuse, 0x78, RZ ;  /* 0x00000078000b7810 */ /* 0x040fe40007ffe0ff */
        /* <DEDUP_REMOVED lines=10> */
[C---:B------:R-:W-:Y:S02]  /*1acb0*/  ISETP.GE.OR P2, PT, R12.reuse, R240, !P0 ;  /* 0x000000f00c00720c */ /* 0x040fe40004746670 */
[C---:B------:R-:W-:Y:S01]  /*1acc0*/  ISETP.GE.AND P0, PT, R12.reuse, R235, PT ;  /* 0x000000eb0c00720c */ /* 0x040fe20003f06270 */
[----:B------:R-:W3:Y:S03]  /*1acd0*/  LDL.LU R122, [R1+0x7c] ;  /* 0x00007c00017a7983 */ /* 0x000ee60000300800 */
[----:B------:R-:W-:Y:S01]  /*1ace0*/  ISETP.GE.OR P0, PT, R12, R239, !P0 ;  /* 0x000000ef0c00720c */ /* 0x000fe20004706670 */
[----:B------:R-:W4:Y:S04]  /*1acf0*/  LDL.LU R89, [R1+0x48] ;  /* 0x0000480001597983 */ /* 0x000f280000300800 */
[----:B------:R-:W4:Y:S02]  /*1ad00*/  LDL.LU R93, [R1+0x64] ;  /* 0x00006400015d7983 */ /* 0x000f240000300800 */
[----:B------:R-:W-:Y:S04]  /*1ad10*/  @P2 LOP3.LUT R234, R234, 0x20, RZ, 0xfc, !PT ;  /* 0x00000020eaea2812 */ /* 0x000fe800078efcff */
[C---:B------:R-:W-:Y:S02]  /*1ad20*/  LOP3.LUT P2, RZ, R234.reuse, 0x80, RZ, 0xc0, !PT ;  /* 0x00000080eaff7812 */ /* 0x040fe4000784c0ff */
[----:B------:R-:W-:Y:S04]  /*1ad30*/  LOP3.LUT R234, R234, 0xfffffbff, RZ, 0xc0, !PT ;  /* 0xfffffbffeaea7812 */ /* 0x000fe800078ec0ff */
[----:B------:R-:W-:Y:S02]  /*1ad40*/  @P0 LOP3.LUT R234, R234, 0x400, RZ, 0xfc, !PT ;  /* 0x00000400eaea0812 */ /* 0x000fe400078efcff */
[C---:B------:R-:W-:Y:S04]  /*1ad50*/  ISETP.GE.AND P0, PT, R8.reuse, R238, PT ;  /* 0x000000ee0800720c */ /* 0x040fe80003f06270 */
[----:B------:R-:W-:Y:S04]  /*1ad60*/  ISETP.GE.OR P0, PT, R8, R242, !P0 ;  /* 0x000000f20800720c */ /* 0x000fe80004706670 */
[----:B------:R-:W-:Y:S02]  /*1ad70*/  FSEL R209, R100, -INF , !P0 ;  /* 0xff80000064d17808 */ /* 0x000fe40004000000 */
[C---:B------:R-:W-:Y:S04]  /*1ad80*/  ISETP.GE.AND P0, PT, R22.reuse, R237, PT ;  /* 0x000000ed1600720c */ /* 0x040fe80003f06270 */
[----:B------:R-:W-:Y:S04]  /*1ad90*/  ISETP.GE.OR P0, PT, R22, R241, !P0 ;  /* 0x000000f11600720c */ /* 0x000fe80004706670 */
[----:B------:R-:W-:Y:S01]  /*1ada0*/  FSEL R65, R82, -INF , !P0 ;  /* 0xff80000052417808 */ /* 0x000fe20004000000 */
[----:B------:R-:W-:Y:S01]  /*1adb0*/  IMAD.MOV.U32 R82, RZ, RZ, R220 ;  /* 0x000000ffff527224 */ /* 0x000fe200078e00dc */
[C---:B------:R-:W-:Y:S03]  /*1adc0*/  ISETP.GE.AND P0, PT, R14.reuse, R236, PT ;  /* 0x000000ec0e00720c */ /* 0x040fe60003f06270 */
[----:B------:R-:W-:Y:S01]  /*1add0*/  STL [R1+0xc], R65 ;  /* 0x00000c4101007387 */ /* 0x000fe20000100800 */
[C---:B------:R-:W-:Y:S02]  /*1ade0*/  ISETP.GE.OR P3, PT, R14.reuse, R240, !P0 ;  /* 0x000000f00e00720c */ /* 0x040fe40004766670 */
[C---:B------:R-:W-:Y:S04]  /*1adf0*/  ISETP.GE.AND P0, PT, R14.reuse, R235, PT ;  /* 0x000000eb0e00720c */ /* 0x040fe80003f06270 */
[----:B------:R-:W-:Y:S02]  /*1ae00*/  ISETP.GE.OR P0, PT, R14, R239, !P0 ;  /* 0x000000ef0e00720c */ /* 0x000fe40004706670 */
[----:B------:R-:W-:Y:S04]  /*1ae10*/  FMNMX.FTZ R14, R27, R3, !PT ;  /* 0x000000031b0e7209 */ /* 0x000fe80007810000 */
[----:B------:R-:W-:Y:S04]  /*1ae20*/  FMNMX.FTZ R14, R29, R14, !PT ;  /* 0x0000000e1d0e7209 */ /* 0x000fe80007810000 */
[----:B------:R-:W-:Y:S04]  /*1ae30*/  FMNMX.FTZ R14, R31, R14, !PT ;  /* 0x0000000e1f0e7209 */ /* 0x000fe80007810000 */
[----:B------:R-:W-:Y:S04]  /*1ae40*/  FMNMX.FTZ R14, R32, R14, !PT ;  /* 0x0000000e200e7209 */ /* 0x000fe80007810000 */
[----:B------:R-:W-:Y:S04]  /*1ae50*/  FMNMX.FTZ R14, R88, R14, !PT ;  /* 0x0000000e580e7209 */ /* 0x000fe80007810000 */
[----:B------:R-:W-:Y:S04]  /*1ae60*/  FMNMX.FTZ R14, R90, R14, !PT ;  /* 0x0000000e5a0e7209 */ /* 0x000fe80007810000 */
[----:B------:R-:W-:Y:S02]  /*1ae70*/  FMNMX.FTZ R14, R106, R14, !PT ;  /* 0x0000000e6a0e7209 */ /* 0x000fe40007810000 */
[----:B--2---:R-:W-:Y:S02]  /*1ae80*/  FSEL R86, R86, -INF , !P1 ;  /* 0xff80000056567808 */ /* 0x004fe40004800000 */
[C---:B------:R-:W-:Y:S02]  /*1ae90*/  LOP3.LUT P1, RZ, R234.reuse, 0x2, RZ, 0xc0, !PT ;  /* 0x00000002eaff7812 */ /* 0x040fe4000782c0ff */
[----:B------:R-:W-:Y:S04]  /*1aea0*/  LOP3.LUT R234, R234, 0xfffffffe, RZ, 0xc0, !PT ;  /* 0xfffffffeeaea7812 */ /* 0x000fe800078ec0ff */
[----:B------:R-:W-:Y:S04]  /*1aeb0*/  @P3 LOP3.LUT R234, R234, 0x1, RZ, 0xfc, !PT ;  /* 0x00000001eaea3812 */ /* 0x000fe800078efcff */
[C---:B------:R-:W-:Y:S02]  /*1aec0*/  LOP3.LUT P3, RZ, R234.reuse, 0x4, RZ, 0xc0, !PT ;  /* 0x00000004eaff7812 */ /* 0x040fe4000786c0ff */
[----:B------:R-:W-:Y:S02]  /*1aed0*/  LOP3.LUT R234, R234, 0xfffffdff, RZ, 0xc0, !PT ;  /* 0xfffffdffeaea7812 */ /* 0x000fe400078ec0ff */
[----:B------:R-:W-:Y:S02]  /*1aee0*/  FSEL R51, R245, -INF , !P3 ;  /* 0xff800000f5337808 */ /* 0x000fe40005800000 */
[----:B------:R-:W-:Y:S02]  /*1aef0*/  @P0 LOP3.LUT R234, R234, 0x200, RZ, 0xfc, !PT ;  /* 0x00000200eaea0812 */ /* 0x000fe400078efcff */
[C---:B------:R-:W-:Y:S02]  /*1af00*/  ISETP.GE.AND P0, PT, R7.reuse, R238, PT ;  /* 0x000000ee0700720c */ /* 0x040fe40003f06270 */
[----:B------:R-:W-:Y:S02]  /*1af10*/  LOP3.LUT R234, R234, 0xffefffff, RZ, 0xc0, !PT ;  /* 0xffefffffeaea7812 */ /* 0x000fe400078ec0ff */
[----:B------:R-:W-:Y:S04]  /*1af20*/  ISETP.GE.OR P0, PT, R7, R242, !P0 ;  /* 0x000000f20700720c */ /* 0x000fe80004706670 */
[----:B------:R-:W-:Y:S01]  /*1af30*/  FSEL R130, R101, -INF , !P0 ;  /* 0xff80000065827808 */ /* 0x000fe20004000000 */
[----:B------:R-:W-:Y:S01]  /*1af40*/  IMAD.MOV.U32 R101, RZ, RZ, R221 ;  /* 0x000000ffff657224 */ /* 0x000fe200078e00dd */
[C---:B------:R-:W-:Y:S04]  /*1af50*/  ISETP.GE.AND P0, PT, R17.reuse, R237, PT ;  /* 0x000000ed1100720c */ /* 0x040fe80003f06270 */
[----:B------:R-:W-:Y:S04]  /*1af60*/  ISETP.GE.OR P0, PT, R17, R241, !P0 ;  /* 0x000000f11100720c */ /* 0x000fe80004706670 */
[----:B------:R-:W-:Y:S02]  /*1af70*/  FSEL R64, R83, -INF , !P0 ;  /* 0xff80000053407808 */ /* 0x000fe40004000000 */
[C---:B------:R-:W-:Y:S03]  /*1af80*/  ISETP.GE.AND P0, PT, R16.reuse, R236, PT ;  /* 0x000000ec1000720c */ /* 0x040fe60003f06270 */
[----:B------:R-:W-:Y:S01]  /*1af90*/  STL [R1+0x8], R64 ;  /* 0x0000084001007387 */ /* 0x000fe20000100800 */
[C---:B------:R-:W-:Y:S02]  /*1afa0*/  ISETP.GE.OR P6, PT, R16.reuse, R240, !P0 ;  /* 0x000000f01000720c */ /* 0x040fe400047c6670 */
[C---:B------:R-:W-:Y:S01]  /*1afb0*/  ISETP.GE.AND P0, PT, R16.reuse, R235, PT ;  /* 0x000000eb1000720c */ /* 0x040fe20003f06270 */
[----:B------:R-:W2:Y:S03]  /*1afc0*/  LDL.LU R204, [R1+0x78] ;  /* 0x0000780001cc7983 */ /* 0x000ea60000300800 */
[----:B------:R-:W-:Y:S02]  /*1afd0*/  ISETP.GE.OR P4, PT, R16, R239, !P0 ;  /* 0x000000ef1000720c */ /* 0x000fe40004786670 */
[C---:B------:R-:W-:Y:S04]  /*1afe0*/  ISETP.GE.AND P0, PT, R6.reuse, R238, PT ;  /* 0x000000ee0600720c */ /* 0x040fe80003f06270 */
        /* <DEDUP_REMOVED lines=9> */
[----:B------:R-:W-:Y:S02]  /*1b080*/  LOP3.LUT P6, RZ, R234, 0x8000, RZ, 0xc0, !PT ;  /* 0x00008000eaff7812 */ /* 0x000fe400078cc0ff */
[C---:B------:R-:W-:Y:S02]  /*1b090*/  ISETP.GE.OR P4, PT, R21.reuse, R240, !P0 ;  /* 0x000000f01500720c */ /* 0x040fe40004786670 */
[C---:B------:R-:W-:Y:S04]  /*1b0a0*/  ISETP.GE.AND P0, PT, R21.reuse, R235, PT ;  /* 0x000000eb1500720c */ /* 0x040fe80003f06270 */
[----:B------:R-:W-:Y:S02]  /*1b0b0*/  ISETP.GE.OR P0, PT, R21, R239, !P0 ;  /* 0x000000ef1500720c */ /* 0x000fe40004706670 */
[----:B---3--:R-:W-:Y:S02]  /*1b0c0*/  FSEL R16, R122, -INF , !P2 ;  /* 0xff8000007a107808 */ /* 0x008fe40005000000 */
[C---:B------:R-:W-:Y:S02]  /*1b0d0*/  LOP3.LUT P2, RZ, R234.reuse, 0x8, RZ, 0xc0, !PT ;  /* 0x00000008eaff7812 */ /* 0x040fe4000784c0ff */
[----:B----4-:R-:W-:Y:S02]  /*1b0e0*/  FSEL R96, R89, -INF , !P1 ;  /* 0xff80000059607808 */ /* 0x010fe40004800000 */
[----:B------:R-:W3:Y:S01]  /*1b0f0*/  LDL.LU R89, [R1+0x4c] ;  /* 0x00004c0001597983 */ /* 0x000ee20000300800 */
[----:B------:R-:W-:Y:S04]  /*1b100*/  LOP3.LUT R234, R234, 0xffdfffff, RZ, 0xc0, !PT ;  /* 0xffdfffffeaea7812 */ /* 0x000fe800078ec0ff */
[----:B------:R-:W-:Y:S04]  /*1b110*/  @P4 LOP3.LUT R234, R234, 0x200000, RZ, 0xfc, !PT ;  /* 0x00200000eaea4812 */ /* 0x000fe800078efcff */
[C---:B------:R-:W-:Y:S02]  /*1b120*/  LOP3.LUT P4, RZ, R234.reuse, 0x40, RZ, 0xc0, !PT ;  /* 0x00000040eaff7812 */ /* 0x040fe4000788c0ff */
[C---:B------:R-:W-:Y:S02]  /*1b130*/  LOP3.LUT P1, RZ, R234.reuse, 0x20000, RZ, 0xc0, !PT ;  /* 0x00020000eaff7812 */ /* 0x040fe4000782c0ff */
[----:B------:R-:W-:Y:S02]  /*1b140*/  FSEL R21, R93, -INF , !P4 ;  /* 0xff8000005d157808 */ /* 0x000fe40006000000 */
[----:B------:R-:W4:Y:S01]  /*1b150*/  LDL.LU R93, [R1+0x60] ;  /* 0x00006000015d7983 */ /* 0x000f220000300800 */
[----:B------:R-:W-:Y:S04]  /*1b160*/  LOP3.LUT R234, R234, 0xffffff7f, RZ, 0xc0, !PT ;  /* 0xffffff7feaea7812 */ /* 0x000fe800078ec0ff */
[----:B------:R-:W-:Y:S02]  /*1b170*/  @P0 LOP3.LUT R234, R234, 0x80, RZ, 0xfc, !PT ;  /* 0x00000080eaea0812 */ /* 0x000fe400078efcff */
[C---:B------:R-:W-:Y:S02]  /*1b180*/  ISETP.GE.AND P0, PT, R5.reuse, R238, PT ;  /* 0x000000ee0500720c */ /* 0x040fe40003f06270 */
[C---:B------:R-:W-:Y:S02]  /*1b190*/  LOP3.LUT P4, RZ, R234.reuse, 0x40000, RZ, 0xc0, !PT ;  /* 0x00040000eaff7812 */ /* 0x040fe4000788c0ff */
        /* <DEDUP_REMOVED lines=15> */
[C---:B------:R-:W-:Y:S04]  /*1b290*/  ISETP.GE.AND P0, PT, R10.reuse, R237, PT ;  /* 0x000000ed0a00720c */ /* 0x040fe80003f06270 */
[----:B------:R-:W-:Y:S04]  /*1b2a0*/  ISETP.GE.OR P0, PT, R10, R241, !P0 ;  /* 0x000000f10a00720c */ /* 0x000fe80004706670 */
[----:B------:R-:W-:Y:S02]  /*1b2b0*/  FSEL R212, R98, -INF , !P0 ;  /* 0xff80000062d47808 */ /* 0x000fe40004000000 */
[----:B------:R-:W-:Y:S02]  /*1b2c0*/  ISETP.GE.AND P0, PT, R19, R236, PT ;  /* 0x000000ec1300720c */ /* 0x000fe40003f06270 */
[----:B--2---:R-:W-:Y:S02]  /*1b2d0*/  FSEL R40, R204, -INF , !P6 ;  /* 0xff800000cc287808 */ /* 0x004fe40007000000 */
[C---:B------:R-:W-:Y:S02]  /*1b2e0*/  LOP3.LUT P6, RZ, R234.reuse, 0x10000, RZ, 0xc0, !PT ;  /* 0x00010000eaff7812 */ /* 0x040fe400078cc0ff */
[----:B------:R-:W-:Y:S02]  /*1b2f0*/  LOP3.LUT R234, R234, 0xfffffffb, RZ, 0xc0, !PT ;  /* 0xfffffffbeaea7812 */ /* 0x000fe400078ec0ff */
[----:B---3--:R-:W-:Y:S02]  /*1b300*/  FSEL R53, R89, -INF , !P2 ;  /* 0xff80000059357808 */ /* 0x008fe40005000000 */
[----:B------:R-:W2:Y:S01]  /*1b310*/  LDL.LU R89, [R1+0x6c] ;  /* 0x00006c0001597983 */ /* 0x000ea20000300800 */
[C---:B------:R-:W-:Y:S02]  /*1b320*/  ISETP.GE.OR P2, PT, R19.reuse, R240, !P0 ;  /* 0x000000f01300720c */ /* 0x040fe40004746670 */
[C---:B------:R-:W-:Y:S01]  /*1b330*/  ISETP.GE.AND P0, PT, R19.reuse, R235, PT ;  /* 0x000000eb1300720c */ /* 0x040fe20003f06270 */
[----:B------:R-:W3:Y:S03]  /*1b340*/  LDL.LU R243, [R1+0x44] ;  /* 0x0000440001f37983 */ /* 0x000ee60000300800 */
[----:B------:R-:W-:Y:S01]  /*1b350*/  ISETP.GE.OR P0, PT, R19, R239, !P0 ;  /* 0x000000ef1300720c */ /* 0x000fe20004706670 */
[----:B------:R-:W3:Y:S01]  /*1b360*/  LDL.LU R206, [R1+0x58] ;  /* 0x0000580001ce7983 */ /* 0x000ee20000300800 */
[----:B------:R-:W-:Y:S02]  /*1b370*/  FSEL R19, R61, -INF , !P3 ;  /* 0xff8000003d137808 */ /* 0x000fe40005800000 */
[----:B------:R-:W-:Y:S01]  /*1b380*/  FSEL R61, R72, -INF , !P2 ;  /* 0xff800000483d7808 */ /* 0x000fe20005000000 */
[----:B------:R-:W3:Y:S01]  /*1b390*/  LDL.LU R205, [R1+0x74] ;  /* 0x0000740001cd7983 */ /* 0x000ee20000300800 */
[----:B----4-:R-:W-:Y:S03]  /*1b3a0*/  FSEL R93, R93, -INF , !P1 ;  /* 0xff8000005d5d7808 */ /* 0x010fe60004800000 */
[----:B------:R-:W4:Y:S04]  /*1b3b0*/  LDL.LU R204, [R1+0x54] ;  /* 0x0000540001cc7983 */ /* 0x000f280000300800 */
[----:B------:R-:W4:Y:S01]  /*1b3c0*/  LDL.LU R232, [R1+0x70] ;  /* 0x0000700001e87983 */ /* 0x000f220000300800 */
[----:B------:R-:W-:Y:S02]  /*1b3d0*/  @P0 LOP3.LUT R234, R234, 0x4, RZ, 0xfc, !PT ;  /* 0x00000004eaea0812 */ /* 0x000fe400078efcff */
[----:B------:R-:W-:Y:S01]  /*1b3e0*/  ISETP.GE.AND P0, PT, R2, R238, PT ;  /* 0x000000ee0200720c */ /* 0x000fe20003f06270 */
[----:B------:R-:W-:Y:S01]  /*1b3f0*/  STL [R1+0x118], R238 ;  /* 0x000118ee01007387 */ /* 0x000fe20000100800 */
[----:B------:R-:W-:Y:S02]  /*1b400*/  LOP3.LUT P2, RZ, R234, 0x400, RZ, 0xc0, !PT ;  /* 0x00000400eaff7812 */ /* 0x000fe4000784c0ff */
[----:B------:R-:W-:Y:S01]  /*1b410*/  ISETP.GE.OR P0, PT, R2, R242, !P0 ;  /* 0x000000f20200720c */ /* 0x000fe20004706670 */
[----:B------:R-:W-:Y:S01]  /*1b420*/  STL [R1+0x11c], R242 ;  /* 0x00011cf201007387 */ /* 0x000fe20000100800 */
[----:B------:R-:W-:Y:S02]  /*1b430*/  LOP3.LUT P3, RZ, R234, 0x80, RZ, 0xc0, !PT ;  /* 0x00000080eaff7812 */ /* 0x000fe4000786c0ff */
[----:B------:R-:W-:Y:S01]  /*1b440*/  FSEL R113, R117, -INF , !P0 ;  /* 0xff80000075717808 */ /* 0x000fe20004000000 */
[----:B------:R-:W4:Y:S01]  /*1b450*/  LDL.LU R233, [R1+0x50] ;  /* 0x0000500001e97983 */ /* 0x000f220000300800 */
        /* <DEDUP_REMOVED lines=9> */
[----:B------:R-:W-:Y:S02]  /*1b4f0*/  ISETP.GE.AND P1, PT, R22, R235, PT ;  /* 0x000000eb1600720c */ /* 0x000fe40003f26270 */
[----:B------:R-:W-:Y:S04]  /*1b500*/  ISETP.GE.OR P0, PT, R11, R242, !P0 ;  /* 0x000000f20b00720c */ /* 0x000fe80004706670 */
[----:B------:R-:W-:Y:S02]  /*1b510*/  FSEL R112, R26, -INF , !P0 ;  /* 0xff8000001a707808 */ /* 0x000fe40004000000 */
[C---:B------:R-:W-:Y:S02]  /*1b520*/  LOP3.LUT P0, RZ, R234.reuse, 0x20, RZ, 0xc0, !PT ;  /* 0x00000020eaff7812 */ /* 0x040fe4000780c0ff */
[----:B--2---:R-:W-:Y:S02]  /*1b530*/  FSEL R89, R89, -INF , !P4 ;  /* 0xff80000059597808 */ /* 0x004fe40006000000 */
[----:B------:R-:W-:Y:S02]  /*1b540*/  LOP3.LUT P4, RZ, R234, 0x200000, RZ, 0xc0, !PT ;  /* 0x00200000eaff7812 */ /* 0x000fe4000788c0ff */
[----:B---3--:R-:W-:Y:S02]  /*1b550*/  FSEL R81, R243, -INF , !P0 ;  /* 0xff800000f3517808 */ /* 0x008fe40004000000 */
[----:B------:R-:W-:Y:S01]  /*1b560*/  ISETP.GE.AND P0, PT, R8, R237, PT ;  /* 0x000000ed0800720c */ /* 0x000fe20003f06270 */
[----:B------:R-:W2:Y:S01]  /*1b570*/  LDL.LU R243, [R1+0x68] ;  /* 0x0000680001f37983 */ /* 0x000ea20000300800 */
[----:B------:R-:W-:Y:S02]  /*1b580*/  FSEL R98, R206, -INF , !P6 ;  /* 0xff800000ce627808 */ /* 0x000fe40007000000 */
[----:B------:R-:W-:Y:S02]  /*1b590*/  ISETP.GE.OR P0, PT, R8, R241, !P0 ;  /* 0x000000f10800720c */ /* 0x000fe40004706670 */
[----:B------:R-:W-:Y:S02]  /*1b5a0*/  LOP3.LUT P6, RZ, R234, 0x100000, RZ, 0xc0, !PT ;  /* 0x00100000eaff7812 */ /* 0x000fe400078cc0ff */
[----:B------:R-:W-:Y:S01]  /*1b5b0*/  FSEL R208, R102, -INF , !P0 ;  /* 0xff80000066d07808 */ /* 0x000fe20004000000 */
[----:B------:R-:W-:Y:S01]  /*1b5c0*/  IMAD.MOV.U32 R102, RZ, RZ, R135 ;  /* 0x000000ffff667224 */ /* 0x000fe200078e0087 */
[C---:B------:R-:W-:Y:S02]  /*1b5d0*/  ISETP.GE.AND P0, PT, R0.reuse, R238, PT ;  /* 0x000000ee0000720c */ /* 0x040fe40003f06270 */
[----:B------:R-:W-:Y:S02]  /*1b5e0*/  FSEL R26, R201, -INF , !P6 ;  /* 0xff800000c91a7808 */ /* 0x000fe40007000000 */
[----:B------:R-:W-:Y:S02]  /*1b5f0*/  ISETP.GE.OR P0, PT, R0, R242, !P0 ;  /* 0x000000f20000720c */ /* 0x000fe40004706670 */
[C---:B------:R-:W-:Y:S01]  /*1b600*/  LOP3.LUT P6, RZ, R234.reuse, 0x2000, RZ, 0xc0, !PT ;  /* 0x00002000eaff7812 */ /* 0x040fe200078cc0ff */
[----:B------:R-:W-:Y:S01]  /*1b610*/  STL [R1+0x88], R26 ;  /* 0x0000881a01007387 */ /* 0x000fe20000100800 */
[----:B------:R-:W-:Y:S02]  /*1b620*/  FSEL R99, R25, -INF , !P0 ;  /* 0xff80000019637808 */ /* 0x000fe40004000000 */
[----:B------:R-:W-:Y:S01]  /*1b630*/  LOP3.LUT P0, RZ, R234, 0x1, RZ, 0xc0, !PT ;  /* 0x00000001eaff7812 */ /* 0x000fe2000780c0ff */
[----:B------:R-:W3:Y:S01]  /*1b640*/  LDL.LU R231, [R1+0x38] ;  /* 0x0000380001e77983 */ /* 0x000ee20000300800 */
[----:B----4-:R-:W-:Y:S02]  /*1b650*/  FSEL R20, R204, -INF , !P6 ;  /* 0xff800000cc147808 */ /* 0x010fe40007000000 */
[----:B------:R-:W-:Y:S02]  /*1b660*/  FSEL R41, R203, -INF , !P0 ;  /* 0xff800000cb297808 */ /* 0x000fe40004000000 */
[C---:B------:R-:W-:Y:S01]  /*1b670*/  ISETP.GE.AND P0, PT, R7.reuse, R237, PT ;  /* 0x000000ed0700720c */ /* 0x040fe20003f06270 */
[----:B------:R-:W-:Y:S01]  /*1b680*/  STL [R1+0x58], R20 ;  /* 0x0000581401007387 */ /* 0x000fe20000100800 */
[----:B------:R-:W-:Y:S02]  /*1b690*/  FSEL R54, R200, -INF , !P4 ;  /* 0xff800000c8367808 */ /* 0x000fe40006000000 */
[----:B------:R-:W-:Y:S02]  /*1b6a0*/  ISETP.GE.OR P0, PT, R7, R241, !P0 ;  /* 0x000000f10700720c */ /* 0x000fe40004706670 */
[C---:B------:R-:W-:Y:S02]  /*1b6b0*/  LOP3.LUT P4, RZ, R234.reuse, 0x200, RZ, 0xc0, !PT ;  /* 0x00000200eaff7812 */ /* 0x040fe4000788c0ff */
[----:B------:R-:W-:Y:S01]  /*1b6c0*/  FSEL R206, R103, -INF , !P0 ;  /* 0xff80000067ce7808 */ /* 0x000fe20004000000 */
[----:B------:R-:W-:Y:S01]  /*1b6d0*/  IMAD.MOV.U32 R103, RZ, RZ, R41 ;  /* 0x000000ffff677224 */ /* 0x000fe200078e0029 */
[C---:B------:R-:W-:Y:S02]  /*1b6e0*/  LOP3.LUT P0, RZ, R234.reuse, 0x4000, RZ, 0xc0, !PT ;  /* 0x00004000eaff7812 */ /* 0x040fe4000780c0ff */
[----:B------:R-:W-:Y:S02]  /*1b6f0*/  LOP3.LUT P6, RZ, R234, 0x100, RZ, 0xc0, !PT ;  /* 0x00000100eaff7812 */ /* 0x000fe400078cc0ff */
        /* <DEDUP_REMOVED lines=9> */
[C---:B------:R-:W-:Y:S01]  /*1b790*/  ISETP.GE.AND P0, PT, R4.reuse, R237, PT ;  /* 0x000000ed0400720c */ /* 0x040fe20003f06270 */
[----:B------:R-:W4:Y:S03]  /*1b7a0*/  LDL.LU R232, [R1+0x3c] ;  /* 0x00003c0001e87983 */ /* 0x000f260000300800 */
[----:B------:R-:W-:Y:S01]  /*1b7b0*/  ISETP.GE.OR P0, PT, R4, R241, !P0 ;  /* 0x000000f10400720c */ /* 0x000fe20004706670 */
[----:B------:R-:W-:Y:S03]  /*1b7c0*/  STL [R1+0x84], R19 ;  /* 0x0000841301007387 */ /* 0x000fe60000100800 */
[----:B------:R-:W-:Y:S02]  /*1b7d0*/  FSEL R203, R118, -INF , !P0 ;  /* 0xff80000076cb7808 */ /* 0x000fe40004000000 */
[----:B------:R-:W-:Y:S04]  /*1b7e0*/  LOP3.LUT P0, RZ, R234, 0x800, RZ, 0xc0, !PT ;  /* 0x00000800eaff7812 */ /* 0x000fe8000780c0ff */
[----:B------:R-:W-:Y:S02]  /*1b7f0*/  FSEL R12, R233, -INF , !P0 ;  /* 0xff800000e90c7808 */ /* 0x000fe40004000000 */
[----:B------:R-:W4:Y:S01]  /*1b800*/  LDL.LU R233, [R1+0x2c] ;  /* 0x00002c0001e97983 */ /* 0x000f220000300800 */
[C---:B------:R-:W-:Y:S03]  /*1b810*/  ISETP.GE.AND P0, PT, R2.reuse, R237, PT ;  /* 0x000000ed0200720c */ /* 0x040fe60003f06270 */
[----:B------:R1:W-:Y:S01]  /*1b820*/  STL [R1+0x50], R12 ;  /* 0x0000500c01007387 */ /* 0x0003e20000100800 */
        /* <DEDUP_REMOVED lines=8> */
[----:B------:R-:W-:Y:S02]  /*1b8b0*/  ISETP.GE.AND P0, PT, R0, R237, PT ;  /* 0x000000ed0000720c */ /* 0x000fe40003f06270 */
[----:B-1----:R-:W-:Y:S02]  /*1b8c0*/  FMNMX.FTZ R12, R28, R132, !PT ;  /* 0x000000841c0c7209 */ /* 0x002fe40007810000 */
[----:B------:R-:W-:Y:S02]  /*1b8d0*/  ISETP.GE.OR P0, PT, R0, R241, !P0 ;  /* 0x000000f10000720c */ /* 0x000fe40004706670 */
[----:B------:R-:W-:Y:S02]  /*1b8e0*/  FMNMX.FTZ R12, R30, R12, !PT ;  /* 0x0000000c1e0c7209 */ /* 0x000fe40007810000 */
[----:B------:R-:W-:Y:S02]  /*1b8f0*/  FSEL R114, R23, -INF , !P0 ;  /* 0xff80000017727808 */ /* 0x000fe40004000000 */
[C---:B------:R-:W-:Y:S02]  /*1b900*/  ISETP.GE.AND P0, PT, R17.reuse, R236, PT ;  /* 0x000000ec1100720c */ /* 0x040fe40003f06270 */
[----:B------:R-:W-:Y:S02]  /*1b910*/  FMNMX.FTZ R12, R34, R12, !PT ;  /* 0x0000000c220c7209 */ /* 0x000fe40007810000 */
        /* <DEDUP_REMOVED lines=19> */
[----:B------:R-:W-:Y:S01]  /*1ba50*/  FSEL R45, R105, -INF , !P0 ;  /* 0xff800000692d7808 */ /* 0x000fe20004000000 */
[----:B------:R-:W-:Y:S01]  /*1ba60*/  IMAD.MOV.U32 R105, RZ, RZ, R69 ;  /* 0x000000ffff697224 */ /* 0x000fe200078e0045 */
[C---:B------:R-:W-:Y:S04]  /*1ba70*/  ISETP.GE.AND P0, PT, R6.reuse, R236, PT ;  /* 0x000000ec0600720c */ /* 0x040fe80003f06270 */
[----:B------:R-:W-:Y:S04]  /*1ba80*/  ISETP.GE.OR P0, PT, R6, R240, !P0 ;  /* 0x000000f00600720c */ /* 0x000fe80004706670 */
[----:B------:R-:W-:Y:S02]  /*1ba90*/  FSEL R228, R108, -INF , !P0 ;  /* 0xff8000006ce47808 */ /* 0x000fe40004000000 */
[----:B------:R-:W-:Y:S02]  /*1baa0*/  ISETP.GE.AND P0, PT, R6, R235, PT ;  /* 0x000000eb0600720c */ /* 0x000fe40003f06270 */
[----:B--2---:R-:W-:Y:S02]  /*1bab0*/  FSEL R83, R243, -INF , !P2 ;  /* 0xff800000f3537808 */ /* 0x004fe40005000000 */
[----:B------:R-:W2:Y:S01]  /*1bac0*/  LDL.LU R243, [R1+0x34] ;  /* 0x0000340001f37983 */ /* 0x000ea20000300800 */
[C---:B------:R-:W-:Y:S02]  /*1bad0*/  LOP3.LUT P2, RZ, R234.reuse, 0x40, RZ, 0xc0, !PT ;  /* 0x00000040eaff7812 */ /* 0x040fe4000784c0ff */
[----:B---3--:R-:W-:Y:S02]  /*1bae0*/  FSEL R18, R231, -INF , !P4 ;  /* 0xff800000e7127808 */ /* 0x008fe40006000000 */
[C---:B------:R-:W-:Y:S02]  /*1baf0*/  LOP3.LUT P4, RZ, R234.reuse, 0x4, RZ, 0xc0, !PT ;  /* 0x00000004eaff7812 */ /* 0x040fe4000788c0ff */
[----:B------:R-:W-:Y:S01]  /*1bb00*/  LOP3.LUT R234, R234, 0xfffffff7, RZ, 0xc0, !PT ;  /* 0xfffffff7eaea7812 */ /* 0x000fe200078ec0ff */
[----:B------:R-:W-:Y:S01]  /*1bb10*/  STL [R1+0x80], R18 ;  /* 0x0000801201007387 */ /* 0x000fe20000100800 */
[----:B------:R-:W-:Y:S02]  /*1bb20*/  FSEL R55, R57, -INF , !P4 ;  /* 0xff80000039377808 */ /* 0x000fe40006000000 */
[----:B------:R-:W-:Y:S01]  /*1bb30*/  FSEL R231, R75, -INF , !P5 ;  /* 0xff8000004be77808 */ /* 0x000fe20006800000 */
[----:B------:R-:W-:Y:S04]  /*1bb40*/  STL [R1+0x120], R237 ;  /* 0x000120ed01007387 */ /* 0x000fe80000100800 */
[----:B------:R4:W-:Y:S04]  /*1bb50*/  STL [R1+0x124], R241 ;  /* 0x000124f101007387 */ /* 0x0009e80000100800 */
[----:B------:R-:W-:Y:S04]  /*1bb60*/  STL [R1+0x12c], R105 ;  /* 0x00012c6901007387 */ /* 0x000fe80000100800 */
[----:B------:R1:W-:Y:S01]  /*1bb70*/  STL [R1+0x130], R251 ;  /* 0x000130fb01007387 */ /* 0x0003e20000100800 */
[----:B----4-:R-:W-:Y:S02]  /*1bb80*/  FSEL R241, R232, -INF , !P6 ;  /* 0xff800000e8f17808 */ /* 0x010fe40007000000 */
[----:B------:R-:W-:Y:S02]  /*1bb90*/  ISETP.GE.OR P6, PT, R22, R239, !P1 ;  /* 0x000000ef1600720c */ /* 0x000fe40004fc6670 */
[----:B------:R-:W-:Y:S02]  /*1bba0*/  ISETP.GE.AND P1, PT, R17, R235, PT ;  /* 0x000000eb1100720c */ /* 0x000fe40003f26270 */
[----:B------:R-:W-:Y:S02]  /*1bbb0*/  FSEL R230, R78, -INF , !P6 ;  /* 0xff8000004ee67808 */ /* 0x000fe40007000000 */
[----:B------:R-:W-:Y:S02]  /*1bbc0*/  FSEL R237, R233, -INF , !P3 ;  /* 0xff800000e9ed7808 */ /* 0x000fe40005800000 */
[----:B------:R-:W-:Y:S02]  /*1bbd0*/  ISETP.GE.OR P3, PT, R17, R239, !P1 ;  /* 0x000000ef1100720c */ /* 0x000fe40004f66670 */
[----:B------:R-:W-:Y:S02]  /*1bbe0*/  ISETP.GE.AND P1, PT, R13, R235, PT ;  /* 0x000000eb0d00720c */ /* 0x000fe40003f26270 */
[----:B------:R-:W-:Y:S02]  /*1bbf0*/  FSEL R229, R79, -INF , !P3 ;  /* 0xff8000004fe57808 */ /* 0x000fe40005800000 */
[----:B------:R-:W-:Y:S02]  /*1bc00*/  ISETP.GE.OR P4, PT, R13, R239, !P1 ;  /* 0x000000ef0d00720c */ /* 0x000fe40004f86670 */
[C---:B------:R-:W-:Y:S02]  /*1bc10*/  ISETP.GE.AND P1, PT, R10.reuse, R235, PT ;  /* 0x000000eb0a00720c */ /* 0x040fe40003f26270 */
        /* <DEDUP_REMOVED lines=8> */
[----:B------:R-:W-:Y:S02]  /*1bca0*/  @P1 LOP3.LUT R234, R234, 0x8, RZ, 0xfc, !PT ;  /* 0x00000008eaea1812 */ /* 0x000fe400078efcff */
[C---:B------:R-:W-:Y:S02]  /*1bcb0*/  ISETP.GE.AND P1, PT, R9.reuse, R235, PT ;  /* 0x000000eb0900720c */ /* 0x040fe40003f26270 */
[----:B------:R-:W-:Y:S02]  /*1bcc0*/  LOP3.LUT R234, R234, 0xfffffffb, RZ, 0xc0, !PT ;  /* 0xfffffffbeaea7812 */ /* 0x000fe400078ec0ff */
        /* <DEDUP_REMOVED lines=9> */
[----:B------:R-:W-:Y:S02]  /*1bd60*/  FMNMX.FTZ R10, R249, R10, !PT ;  /* 0x0000000af90a7209 */ /* 0x000fe40007810000 */
[----:B------:R-:W-:Y:S02]  /*1bd70*/  ISETP.GE.OR P1, PT, R8, R239, !P1 ;  /* 0x000000ef0800720c */ /* 0x000fe40004f26670 */
[----:B------:R-:W-:Y:S02]  /*1bd80*/  FMNMX.FTZ R8, R52, R9, !PT ;  /* 0x0000000934087209 */ /* 0x000fe40007810000 */
[----:B------:R-:W-:Y:S02]  /*1bd90*/  FMNMX.FTZ R10, R101, R10, !PT ;  /* 0x0000000a650a7209 */ /* 0x000fe40007810000 */
[----:B------:R-:W-:Y:S02]  /*1bda0*/  FMNMX.FTZ R8, R207, R8, !PT ;  /* 0x00000008cf087209 */ /* 0x000fe40007810000 */
[----:B------:R-:W-:Y:S02]  /*1bdb0*/  LOP3.LUT R234, R234, 0xfffffffd, RZ, 0xc0, !PT ;  /* 0xfffffffdeaea7812 */ /* 0x000fe400078ec0ff */
[----:B------:R-:W-:Y:S02]  /*1bdc0*/  FMNMX.FTZ R8, R102, R8, !PT ;  /* 0x0000000866087209 */ /* 0x000fe40007810000 */
[----:B------:R-:W-:Y:S02]  /*1bdd0*/  FMNMX.FTZ R9, R49, R10, !PT ;  /* 0x0000000a31097209 */ /* 0x000fe40007810000 */
[----:B------:R-:W-:Y:S02]  /*1bde0*/  FMNMX.FTZ R8, R128, R8, !PT ;  /* 0x0000000880087209 */ /* 0x000fe40007810000 */
[----:B------:R-:W-:Y:S02]  /*1bdf0*/  @P1 LOP3.LUT R234, R234, 0x2, RZ, 0xfc, !PT ;  /* 0x00000002eaea1812 */ /* 0x000fe400078efcff */
        /* <DEDUP_REMOVED lines=15> */
[----:B-1----:R-:W3:Y:S01]  /*1bef0*/  LDL.LU R251, [R1+0x50] ;  /* 0x0000500001fb7983 */ /* 0x002ee20000300800 */
[----:B------:R-:W-:Y:S02]  /*1bf00*/  ISETP.GE.OR P3, PT, R6, R239, !P0 ;  /* 0x000000ef0600720c */ /* 0x000fe40004766670 */
[----:B------:R-:W-:Y:S01]  /*1bf10*/  FMNMX.FTZ R6, R36, R7, !PT ;  /* 0x0000000724067209 */ /* 0x000fe20007810000 */
[----:B------:R-:W4:Y:S01]  /*1bf20*/  LDL.LU R127, [R1+0x40] ;  /* 0x00004000017f7983 */ /* 0x000f220000300800 */
        /* <DEDUP_REMOVED lines=30> */
[----:B------:R-:W-:Y:S02]  /*1c110*/  FMNMX.FTZ R7, R103, R7, !PT ;  /* 0x0000000767077209 */ /* 0x000fe40007810000 */
[----:B------:R-:W-:Y:S02]  /*1c120*/  FMNMX.FTZ R6, R97, R6, !PT ;  /* 0x0000000661067209 */ /* 0x000fe40007810000 */
[C---:B------:R-:W-:Y:S02]  /*1c130*/  ISETP.GE.OR P0, PT, R5.reuse, R240, !P0 ;  /* 0x000000f00500720c */ /* 0x040fe40004706670 */
[----:B------:R-:W-:Y:S02]  /*1c140*/  FMNMX.FTZ R8, R210, R8, !PT ;  /* 0x00000008d2087209 */ /* 0x000fe40007810000 */
[----:B------:R-:W-:Y:S02]  /*1c150*/  FMNMX.FTZ R73, R112, R73, !PT ;  /* 0x0000004970497209 */ /* 0x000fe40007810000 */
[----:B------:R-:W-:Y:S02]  /*1c160*/  FMNMX.FTZ R6, R20, R6, !PT ;  /* 0x0000000614067209 */ /* 0x000fe40007810000 */
[----:B------:R-:W-:Y:S02]  /*1c170*/  FMNMX.FTZ R7, R26, R7, !PT ;  /* 0x000000071a077209 */ /* 0x000fe40007810000 */
[----:B------:R-:W-:Y:S02]  /*1c180*/  FSEL R41, R44, -INF , !P0 ;  /* 0xff8000002c297808 */ /* 0x000fe40004000000 */
[----:B------:R-:W-:Y:S02]  /*1c190*/  ISETP.GE.AND P0, PT, R5, R235, PT ;  /* 0x000000eb0500720c */ /* 0x000fe40003f06270 */
[----:B------:R-:W-:Y:S02]  /*1c1a0*/  FMNMX.FTZ R8, R208, R8, !PT ;  /* 0x00000008d0087209 */ /* 0x000fe40007810000 */
[----:B------:R-:W-:Y:S02]  /*1c1b0*/  FMNMX.FTZ R73, R99, R73, !PT ;  /* 0x0000004963497209 */ /* 0x000fe40007810000 */
[----:B------:R-:W-:Y:S02]  /*1c1c0*/  FMNMX.FTZ R7, R54, R7, !PT ;  /* 0x0000000736077209 */ /* 0x000fe40007810000 */
[----:B------:R-:W-:Y:S02]  /*1c1d0*/  ISETP.GE.OR P6, PT, R5, R239, !P0 ;  /* 0x000000ef0500720c */ /* 0x000fe400047c6670 */
[----:B------:R-:W-:Y:S02]  /*1c1e0*/  FMNMX.FTZ R5, R50, R6, !PT ;  /* 0x0000000632057209 */ /* 0x000fe40007810000 */
[----:B------:R-:W-:Y:S02]  /*1c1f0*/  FMNMX.FTZ R72, R206, R8, !PT ;  /* 0x00000008ce487209 */ /* 0x000fe40007810000 */
[----:B------:R-:W-:Y:S01]  /*1c200*/  FMNMX.FTZ R6, R19, R7, !PT ;  /* 0x0000000713067209 */ /* 0x000fe20007810000 */
[----:B------:R-:W1:Y:S01]  /*1c210*/  SHFL.BFLY PT, R8, R73, 0x2, 0x1f ;  /* 0x0c401f0049087f89 */ /* 0x000e6200000e0000 */
[C---:B------:R-:W-:Y:S02]  /*1c220*/  ISETP.GE.AND P0, PT, R4.reuse, R236, PT ;  /* 0x000000ec0400720c */ /* 0x040fe40003f06270 */
[----:B------:R-:W-:Y:S02]  /*1c230*/  FMNMX.FTZ R6, R61, R6, !PT ;  /* 0x000000063d067209 */ /* 0x000fe40007810000 */
[----:B------:R-:W-:Y:S02]  /*1c240*/  ISETP.GE.OR P0, PT, R4, R240, !P0 ;  /* 0x000000f00400720c */ /* 0x000fe40004706670 */
[----:B------:R-:W-:Y:S02]  /*1c250*/  LOP3.LUT P1, RZ, R234, 0x8, RZ, 0xc0, !PT ;  /* 0x00000008eaff7812 */ /* 0x000fe4000782c0ff */
[----:B------:R-:W-:Y:S02]  /*1c260*/  FSEL R207, R120, -INF , !P0 ;  /* 0xff80000078cf7808 */ /* 0x000fe40004000000 */
[C---:B------:R-:W-:Y:S02]  /*1c270*/  ISETP.GE.AND P0, PT, R2.reuse, R236, PT ;  /* 0x000000ec0200720c */ /* 0x040fe40003f06270 */
[----:B------:R-:W-:Y:S02]  /*1c280*/  FSEL R108, R63, -INF , !P1 ;  /* 0xff8000003f6c7808 */ /* 0x000fe40004800000 */
[----:B------:R-:W-:Y:S02]  /*1c290*/  ISETP.GE.OR P0, PT, R2, R240, !P0 ;  /* 0x000000f00200720c */ /* 0x000fe40004706670 */
[-C--:B------:R-:W-:Y:S02]  /*1c2a0*/  ISETP.GE.AND P1, PT, R4, R235.reuse, PT ;  /* 0x000000eb0400720c */ /* 0x080fe40003f26270 */
[----:B------:R-:W-:Y:S02]  /*1c2b0*/  FSEL R200, R121, -INF , !P0 ;  /* 0xff80000079c87808 */ /* 0x000fe40004000000 */
[-C--:B------:R-:W-:Y:S02]  /*1c2c0*/  ISETP.GE.AND P0, PT, R2, R235.reuse, PT ;  /* 0x000000eb0200720c */ /* 0x080fe40003f06270 */
[----:B--2---:R-:W-:Y:S02]  /*1c2d0*/  FSEL R242, R243, -INF , !P2 ;  /* 0xff800000f3f27808 */ /* 0x004fe40005000000 */
[----:B------:R-:W-:Y:S02]  /*1c2e0*/  ISETP.GE.AND P2, PT, R15, R235, PT ;  /* 0x000000eb0f00720c */ /* 0x000fe40003f46270 */
[----:B-1----:R-:W-:Y:S02]  /*1c2f0*/  FMNMX.FTZ R73, R73, R8, !PT ;  /* 0x0000000849497209 */ /* 0x002fe40007810000 */
[-C--:B------:R-:W-:Y:S02]  /*1c300*/  ISETP.GE.OR P2, PT, R15, R239.reuse, !P2 ;  /* 0x000000ef0f00720c */ /* 0x080fe40005746670 */
[----:B------:R-:W-:Y:S02]  /*1c310*/  FSEL R10, R56, -INF , !P4 ;  /* 0xff800000380a7808 */ /* 0x000fe40006000000 */
[----:B------:R-:W-:Y:S02]  /*1c320*/  ISETP.GE.OR P4, PT, R4, R239, !P1 ;  /* 0x000000ef0400720c */ /* 0x000fe40004f86670 */
[----:B------:R-:W-:Y:S01]  /*1c330*/  FSEL R25, R47, -INF , !P2 ;  /* 0xff8000002f197808 */ /* 0x000fe20005000000 */
[----:B------:R-:W-:Y:S01]  /*1c340*/  IMAD.MOV.U32 R120, RZ, RZ, R10 ;  /* 0x000000ffff787224 */ /* 0x000fe200078e000a */
[C---:B------:R-:W-:Y:S02]  /*1c350*/  LOP3.LUT P2, RZ, R234.reuse, 0x4, RZ, 0xc0, !PT ;  /* 0x00000004eaff7812 */ /* 0x040fe4000784c0ff */
[----:B------:R-:W-:Y:S02]  /*1c360*/  LOP3.LUT P1, RZ, R234, 0x2, RZ, 0xc0, !PT ;  /* 0x00000002eaff7812 */ /* 0x000fe4000782c0ff */
[----:B------:R-:W-:Y:S02]  /*1c370*/  FMNMX.FTZ R72, R205, R72, !PT ;  /* 0x00000048cd487209 */ /* 0x000fe40007810000 */
[----:B------:R-:W-:Y:S02]  /*1c380*/  FSEL R56, R58, -INF , !P1 ;  /* 0xff8000003a387808 */ /* 0x000fe40004800000 */
[----:B------:R-:W-:Y:S02]  /*1c390*/  FSEL R47, R62, -INF , !P5 ;  /* 0xff8000003e2f7808 */ /* 0x000fe40006800000 */
[----:B------:R-:W-:Y:S02]  /*1c3a0*/  FSEL R59, R59, -INF , !P3 ;  /* 0xff8000003b3b7808 */ /* 0x000fe40005800000 */
[----:B------:R-:W-:Y:S02]  /*1c3b0*/  FMNMX.FTZ R72, R204, R72, !PT ;  /* 0x00000048cc487209 */ /* 0x000fe40007810000 */
[----:B------:R-:W-:Y:S02]  /*1c3c0*/  FSEL R57, R60, -INF , !P6 ;  /* 0xff8000003c397808 */ /* 0x000fe40007000000 */
[----:B------:R-:W-:Y:S02]  /*1c3d0*/  FMNMX.FTZ R72, R203, R72, !PT ;  /* 0x00000048cb487209 */ /* 0x000fe40007810000 */
[----:B------:R-:W-:Y:S02]  /*1c3e0*/  ISETP.GE.AND P1, PT, R11, R235, PT ;  /* 0x000000eb0b00720c */ /* 0x000fe40003f26270 */
[----:B------:R-:W-:Y:S02]  /*1c3f0*/  FMNMX.FTZ R72, R202, R72, !PT ;  /* 0x00000048ca487209 */ /* 0x000fe40007810000 */
[----:B------:R-:W-:Y:S02]  /*1c400*/  FSEL R48, R48, -INF , !P4 ;  /* 0xff80000030307808 */ /* 0x000fe40006000000 */
[----:B------:R-:W-:Y:S02]  /*1c410*/  FMNMX.FTZ R72, R201, R72, !PT ;  /* 0x00000048c9487209 */ /* 0x000fe40007810000 */
[----:B------:R-:W-:Y:S02]  /*1c420*/  ISETP.GE.OR P1, PT, R11, R239, !P1 ;  /* 0x000000ef0b00720c */ /* 0x000fe40004f26670 */
[----:B------:R-:W-:Y:S02]  /*1c430*/  FMNMX.FTZ R72, R114, R72, !PT ;  /* 0x0000004872487209 */ /* 0x000fe40007810000 */
[----:B------:R-:W-:Y:S02]  /*1c440*/  LOP3.LUT P5, RZ, R234, 0x80000, RZ, 0xc0, !PT ;  /* 0x00080000eaff7812 */ /* 0x000fe400078ac0ff */
[----:B---3--:R-:W-:Y:S04]  /*1c450*/  FMNMX.FTZ R5, R251, R5, !PT ;  /* 0x00000005fb057209 */ /* 0x008fe80007810000 */
[----:B------:R-:W-:Y:S02]  /*1c460*/  FMNMX.FTZ R7, R83, R5, !PT ;  /* 0x0000000553077209 */ /* 0x000fe40007810000 */
[----:B------:R-:W-:Y:S02]  /*1c470*/  FMNMX.FTZ R5, R226, R6, !PT ;  /* 0x00000006e2057209 */ /* 0x000fe40007810000 */
[----:B------:R-:W-:Y:S01]  /*1c480*/  FMNMX.FTZ R7, R18, R7, !PT ;  /* 0x0000000712077209 */ /* 0x000fe20007810000 */
[----:B------:R-:W-:Y:S01]  /*1c490*/  SHFL.BFLY PT, R6, R72, 0x2, 0x1f ;  /* 0x0c401f0048067f89 */ /* 0x000fe200000e0000 */
[----:B------:R-:W-:Y:S02]  /*1c4a0*/  FMNMX.FTZ R71, R225, R5, !PT ;  /* 0x00000005e1477209 */ /* 0x000fe40007810000 */
[----:B------:R-:W-:Y:S02]  /*1c4b0*/  FMNMX.FTZ R5, R241, R7, !PT ;  /* 0x00000007f1057209 */ /* 0x000fe40007810000 */
[----:B----4-:R-:W-:Y:S02]  /*1c4c0*/  FSEL R117, R127, -INF , !P2 ;  /* 0xff8000007f757808 */ /* 0x010fe40005000000 */
[----:B------:R-:W-:Y:S01]  /*1c4d0*/  FMNMX.FTZ R5, R237, R5, !PT ;  /* 0x00000005ed057209 */ /* 0x000fe20007810000 */
[----:B------:R-:W1:Y:S01]  /*1c4e0*/  SHFL.BFLY PT, R7, R73, 0x1, 0x1f ;  /* 0x0c201f0049077f89 */ /* 0x000e6200000e0000 */
[----:B------:R-:W-:Y:S02]  /*1c4f0*/  ISETP.GE.OR P2, PT, R2, R239, !P0 ;  /* 0x000000ef0200720c */ /* 0x000fe40004746670 */
[----:B------:R-:W-:Y:S02]  /*1c500*/  FMNMX.FTZ R5, R242, R5, !PT ;  /* 0x00000005f2057209 */ /* 0x000fe40007810000 */
[----:B------:R-:W-:Y:S02]  /*1c510*/  ISETP.GE.AND P0, PT, R11, R236, PT ;  /* 0x000000ec0b00720c */ /* 0x000fe40003f06270 */
[----:B------:R-:W-:Y:S02]  /*1c520*/  FMNMX.FTZ R5, R55, R5, !PT ;  /* 0x0000000537057209 */ /* 0x000fe40007810000 */
[----:B------:R-:W-:Y:S02]  /*1c530*/  ISETP.GE.OR P0, PT, R11, R240, !P0 ;  /* 0x000000f00b00720c */ /* 0x000fe40004706670 */
[----:B------:R-:W-:Y:S02]  /*1c540*/  FMNMX.FTZ R5, R231, R5, !PT ;  /* 0x00000005e7057209 */ /* 0x000fe40007810000 */
[----:B------:R-:W-:Y:S02]  /*1c550*/  FSEL R128, R124, -INF , !P0 ;  /* 0xff8000007c807808 */ /* 0x000fe40004000000 */
[----:B------:R-:W-:Y:S02]  /*1c560*/  FMNMX.FTZ R4, R230, R5, !PT ;  /* 0x00000005e6047209 */ /* 0x000fe40007810000 */
[C---:B------:R-:W-:Y:S02]  /*1c570*/  ISETP.GE.AND P0, PT, R0.reuse, R236, PT ;  /* 0x000000ec0000720c */ /* 0x040fe40003f06270 */
[----:B------:R-:W-:Y:S02]  /*1c580*/  FMNMX.FTZ R2, R229, R4, !PT ;  /* 0x00000004e5027209 */ /* 0x000fe40007810000 */
[----:B------:R-:W-:Y:S02]  /*1c590*/  ISETP.GE.OR P0, PT, R0, R240, !P0 ;  /* 0x000000f00000720c */ /* 0x000fe40004706670 */
[----:B------:R-:W-:Y:S02]  /*1c5a0*/  FMNMX.FTZ R2, R25, R2, !PT ;  /* 0x0000000219027209 */ /* 0x000fe40007810000 */
[----:B-1----:R-:W-:Y:S02]  /*1c5b0*/  FMNMX.FTZ R73, R73, R7, !PT ;  /* 0x0000000749497209 */ /* 0x002fe40007810000 */
[----:B------:R-:W-:Y:S02]  /*1c5c0*/  FMNMX.FTZ R2, R120, R2, !PT ;  /* 0x0000000278027209 */ /* 0x000fe40007810000 */
[----:B------:R-:W-:Y:S01]  /*1c5d0*/  FMNMX.FTZ R71, R224, R71, !PT ;  /* 0x00000047e0477209 */ /* 0x000fe20007810000 */
[C---:B------:R-:W-:Y:S01]  /*1c5e0*/  FMUL.FTZ R84, R73.reuse, c[0x0][0x23c] ;  /* 0x00008f0049547a20 */ /* 0x040fe20000410000 */
[----:B------:R-:W-:Y:S02]  /*1c5f0*/  FMNMX.FTZ R2, R108, R2, !PT ;  /* 0x000000026c027209 */ /* 0x000fe40007810000 */
[----:B------:R-:W-:Y:S02]  /*1c600*/  FSETP.NEU.FTZ.AND P3, PT, R73, -INF , PT ;  /* 0xff8000004900780b */ /* 0x000fe40003f7d000 */
[----:B------:R-:W-:Y:S02]  /*1c610*/  FMNMX.FTZ R2, R117, R2, !PT ;  /* 0x0000000275027209 */ /* 0x000fe40007810000 */
[----:B------:R-:W-:Y:S02]  /*1c620*/  FSEL R84, R84, RZ, P3 ;  /* 0x000000ff54547208 */ /* 0x000fe40001800000 */
[----:B------:R-:W-:Y:S02]  /*1c630*/  FMNMX.FTZ R2, R56, R2, !PT ;  /* 0x0000000238027209 */ /* 0x000fe40007810000 */
[----:B------:R-:W-:Y:S01]  /*1c640*/  FSEL R127, R125, -INF , !P0 ;  /* 0xff8000007d7f7808 */ /* 0x000fe20004000000 */
[--C-:B------:R-:W-:Y:S01]  /*1c650*/  FFMA.FTZ R101, R101, c[0x0][0x23c], -R84.reuse ;  /* 0x00008f0065657a23 */ /* 0x100fe20000010854 */
[----:B------:R-:W-:Y:S01]  /*1c660*/  FMNMX.FTZ R2, R47, R2, !PT ;  /* 0x000000022f027209 */ /* 0x000fe20007810000 */
[--C-:B------:R-:W-:Y:S01]  /*1c670*/  FFMA.FTZ R126, R126, c[0x0][0x23c], -R84.reuse ;  /* 0x00008f007e7e7a23 */ /* 0x100fe20000010854 */
[C---:B------:R-:W-:Y:S01]  /*1c680*/  ISETP.GE.AND P0, PT, R0.reuse, R235, PT ;  /* 0x000000eb0000720c */ /* 0x040fe20003f06270 */
[--C-:B------:R-:W-:Y:S01]  /*1c690*/  FFMA.FTZ R131, R131, c[0x0][0x23c], -R84.reuse ;  /* 0x00008f0083837a23 */ /* 0x100fe20000010854 */
[----:B------:R-:W-:Y:S01]  /*1c6a0*/  FMNMX.FTZ R2, R59, R2, !PT ;  /* 0x000000023b027209 */ /* 0x000fe20007810000 */
[--C-:B------:R-:W-:Y:S01]  /*1c6b0*/  FFMA.FTZ R209, R209, c[0x0][0x23c], -R84.reuse ;  /* 0x00008f00d1d17a23 */ /* 0x100fe20000010854 */
[----:B------:R-:W-:Y:S02]  /*1c6c0*/  ISETP.GE.OR P0, PT, R0, R239, !P0 ;  /* 0x000000ef0000720c */ /* 0x000fe40004706670 */
[----:B------:R-:W-:Y:S01]  /*1c6d0*/  FMNMX.FTZ R0, R57, R2, !PT ;  /* 0x0000000239007209 */ /* 0x000fe20007810000 */
[--C-:B------:R-:W-:Y:S01]  /*1c6e0*/  FFMA.FTZ R2, R27, c[0x0][0x23c], -R84.reuse ;  /* 0x00008f001b027a23 */ /* 0x100fe20000010854 */
[----:B------:R-:W-:Y:S02]  /*1c6f0*/  FMNMX.FTZ R71, R223, R71, !PT ;  /* 0x00000047df477209 */ /* 0x000fe40007810000 */
[----:B------:R-:W-:Y:S01]  /*1c700*/  FMNMX.FTZ R72, R72, R6, !PT ;  /* 0x0000000648487209 */ /* 0x000fe20007810000 */
[----:B------:R1:W-:Y:S01]  /*1c710*/  MUFU.EX2 R85, R2 ;  /* 0x0000000200557308 */ /* 0x0003e20000000800 */
[----:B------:R-:W-:Y:S02]  /*1c720*/  FMNMX.FTZ R71, R43, R71, !PT ;  /* 0x000000472b477209 */ /* 0x000fe40007810000 */
[----:B------:R-:W-:Y:S01]  /*1c730*/  FSEL R227, R123, -INF , !P2 ;  /* 0xff8000007be37808 */ /* 0x000fe20005000000 */
[----:B------:R-:W2:Y:S01]  /*1c740*/  SHFL.BFLY PT, R4, R72, 0x1, 0x1f ;  /* 0x0c201f0048047f89 */ /* 0x000ea200000e0000 */
[----:B------:R-:W-:Y:S02]  /*1c750*/  FMNMX.FTZ R71, R221, R71, !PT ;  /* 0x00000047dd477209 */ /* 0x000fe40007810000 */
[----:B------:R-:W-:Y:S02]  /*1c760*/  FSEL R226, R46, -INF , !P1 ;  /* 0xff8000002ee27808 */ /* 0x000fe40004800000 */
        /* <DEDUP_REMOVED lines=8> */
[--C-:B-1----:R-:W-:Y:S01]  /*1c7f0*/  FFMA.FTZ R2, R29, c[0x0][0x23c], -R84.reuse ;  /* 0x00008f001d027a23 */ /* 0x102fe20000010854 */
[----:B------:R-:W-:Y:S02]  /*1c800*/  FMNMX.FTZ R71, R41, R71, !PT ;  /* 0x0000004729477209 */ /* 0x000fe40007810000 */
[----:B------:R-:W-:Y:S01]  /*1c810*/  FMNMX.FTZ R0, R74, R0, !PT ;  /* 0x000000004a007209 */ /* 0x000fe20007810000 */
[----:B------:R-:W1:Y:S01]  /*1c820*/  MUFU.EX2 R124, R2 ;  /* 0x00000002007c7308 */ /* 0x000e620000000800 */
[----:B------:R-:W-:Y:S02]  /*1c830*/  FMNMX.FTZ R71, R207, R71, !PT ;  /* 0x00000047cf477209 */ /* 0x000fe40007810000 */
[----:B--2---:R-:W-:Y:S02]  /*1c840*/  FMNMX.FTZ R72, R72, R4, !PT ;  /* 0x0000000448487209 */ /* 0x004fe40007810000 */
[----:B------:R-:W-:Y:S02]  /*1c850*/  FMNMX.FTZ R71, R200, R71, !PT ;  /* 0x00000047c8477209 */ /* 0x000fe40007810000 */
[C---:B------:R-:W-:Y:S01]  /*1c860*/  FSETP.NEU.FTZ.AND P2, PT, R72.reuse, -INF , PT ;  /* 0xff8000004800780b */ /* 0x040fe20003f5d000 */
[----:B------:R-:W-:Y:S01]  /*1c870*/  FMUL.FTZ R75, R72, c[0x0][0x23c] ;  /* 0x00008f00484b7a20 */ /* 0x000fe20000410000 */
[----:B------:R-:W-:Y:S04]  /*1c880*/  FMNMX.FTZ R71, R128, R71, !PT ;  /* 0x0000004780477209 */ /* 0x000fe80007810000 */
[----:B------:R-:W-:Y:S02]  /*1c890*/  FMNMX.FTZ R71, R127, R71, !PT ;  /* 0x000000477f477209 */ /* 0x000fe40007810000 */
[----:B------:R-:W-:Y:S03]  /*1c8a0*/  FSEL R75, R75, RZ, P2 ;  /* 0x000000ff4b4b7208 */ /* 0x000fe60001000000 */
[----:B------:R-:W2:Y:S02]  /*1c8b0*/  SHFL.BFLY PT, R5, R71, 0x2, 0x1f ;  /* 0x0c401f0047057f89 */ /* 0x000ea400000e0000 */
[--C-:B------:R-:W-:Y:S02]  /*1c8c0*/  FFMA.FTZ R4, R28, c[0x0][0x23c], -R75.reuse ;  /* 0x00008f001c047a23 */ /* 0x100fe4000001084b */
[--C-:B------:R-:W-:Y:S02]  /*1c8d0*/  FFMA.FTZ R208, R208, c[0x0][0x23c], -R75.reuse ;  /* 0x00008f00d0d07a23 */ /* 0x100fe4000001084b */
[----:B------:R3:W-:Y:S01]  /*1c8e0*/  MUFU.EX2 R119, R4 ;  /* 0x0000000400777308 */ /* 0x0007e20000000800 */
[----:B-1----:R-:W-:Y:S01]  /*1c8f0*/  F2FP.BF16.PACK_AB R76, R124, R85 ;  /* 0x000000557c4c723e */ /* 0x002fe200000010ff */
[----:B------:R-:W1:Y:S01]  /*1c900*/  SHFL.BFLY PT, R2, R0, 0x2, 0x1f ;  /* 0x0c401f0000027f89 */ /* 0x000e6200000e0000 */
[----:B--2---:R-:W-:Y:S07]  /*1c910*/  FMNMX.FTZ R71, R71, R5, !PT ;  /* 0x0000000547477209 */ /* 0x004fee0007810000 */
[----:B------:R-:W2:Y:S01]  /*1c920*/  SHFL.BFLY PT, R5, R71, 0x1, 0x1f ;  /* 0x0c201f0047057f89 */ /* 0x000ea200000e0000 */
[--C-:B---3--:R-:W-:Y:S01]  /*1c930*/  FFMA.FTZ R4, R30, c[0x0][0x23c], -R75.reuse ;  /* 0x00008f001e047a23 */ /* 0x108fe2000001084b */
[----:B-1----:R-:W-:Y:S01]  /*1c940*/  FMNMX.FTZ R0, R0, R2, !PT ;  /* 0x0000000200007209 */ /* 0x002fe20007810000 */
[--C-:B------:R-:W-:Y:S02]  /*1c950*/  FFMA.FTZ R2, R34, c[0x0][0x23c], -R75.reuse ;  /* 0x00008f0022027a23 */ /* 0x100fe4000001084b */
[----:B------:R-:W1:Y:S10]  /*1c960*/  MUFU.EX2 R243, R4 ;  /* 0x0000000400f37308 */ /* 0x000e740000000800 */
[----:B------:R3:W-:Y:S01]  /*1c970*/  MUFU.EX2 R232, R2 ;  /* 0x0000000200e87308 */ /* 0x0007e20000000800 */
[----:B--2---:R-:W-:Y:S04]  /*1c980*/  FMNMX.FTZ R71, R71, R5, !PT ;  /* 0x0000000547477209 */ /* 0x004fe80007810000 */
[C---:B------:R-:W-:Y:S01]  /*1c990*/  FSETP.NEU.FTZ.AND P1, PT, R71.reuse, -INF , PT ;  /* 0xff8000004700780b */ /* 0x040fe20003f3d000 */
[----:B------:R-:W-:Y:S01]  /*1c9a0*/  FMUL.FTZ R92, R71, c[0x0][0x23c] ;  /* 0x00008f00475c7a20 */ /* 0x000fe20000410000 */
[----:B-1----:R-:W-:Y:S01]  /*1c9b0*/  F2FP.BF16.PACK_AB R77, R243, R119 ;  /* 0x00000077f34d723e */ /* 0x002fe200000010ff */
[----:B------:R-:W-:Y:S03]  /*1c9c0*/  FFMA.FTZ R4, R31, c[0x0][0x23c], -R84 ;  /* 0x00008f001f047a23 */ /* 0x000fe60000010854 */
[----:B------:R-:W-:Y:S01]  /*1c9d0*/  FSEL R92, R92, RZ, P1 ;  /* 0x000000ff5c5c7208 */ /* 0x000fe20000800000 */
[----:B------:R1:W-:Y:S04]  /*1c9e0*/  MUFU.EX2 R222, R4 ;  /* 0x0000000400de7308 */ /* 0x0003e80000000800 */
[--C-:B------:R-:W-:Y:S01]  /*1c9f0*/  FFMA.FTZ R207, R207, c[0x0][0x23c], -R92.reuse ;  /* 0x00008f00cfcf7a23 */ /* 0x100fe2000001085c */
[----:B---3--:R-:W2:Y:S01]  /*1ca00*/  SHFL.BFLY PT, R2, R0, 0x1, 0x1f ;  /* 0x0c201f0000027f89 */ /* 0x008ea200000e0000 */
[----:B------:R-:W-:Y:S02]  /*1ca10*/  FFMA.FTZ R200, R200, c[0x0][0x23c], -R92 ;  /* 0x00008f00c8c87a23 */ /* 0x000fe4000001085c */
[----:B-1----:R-:W-:Y:S04]  /*1ca20*/  FFMA.FTZ R4, R32, c[0x0][0x23c], -R84 ;  /* 0x00008f0020047a23 */ /* 0x002fe80000010854 */
[----:B------:R1:W3:Y:S01]  /*1ca30*/  MUFU.EX2 R118, R4 ;  /* 0x0000000400767308 */ /* 0x0002e20000000800 */
[----:B--2---:R-:W-:Y:S01]  /*1ca40*/  FMNMX.FTZ R70, R0, R2, !PT ;  /* 0x0000000200467209 */ /* 0x004fe20007810000 */
[----:B------:R-:W-:Y:S03]  /*1ca50*/  FFMA.FTZ R0, R36, c[0x0][0x23c], -R92 ;  /* 0x00008f0024007a23 */ /* 0x000fe6000001085c */
[C---:B------:R-:W-:Y:S01]  /*1ca60*/  FSETP.NEU.FTZ.AND P0, PT, R70.reuse, -INF , PT ;  /* 0xff8000004600780b */ /* 0x040fe20003f1d000 */
[----:B------:R-:W-:Y:S04]  /*1ca70*/  FMUL.FTZ R100, R70, c[0x0][0x23c] ;  /* 0x00008f0046647a20 */ /* 0x000fe80000410000 */
[----:B------:R2:W-:Y:S01]  /*1ca80*/  MUFU.EX2 R238, R0 ;  /* 0x0000000000ee7308 */ /* 0x0005e20000000800 */
[----:B------:R-:W-:Y:S05]  /*1ca90*/  FSEL R100, R100, RZ, P0 ;  /* 0x000000ff64647208 */ /* 0x000fea0000000000 */
[----:B------:R-:W-:Y:S02]  /*1caa0*/  FFMA.FTZ R2, R21, c[0x0][0x23c], -R100 ;  /* 0x00008f0015027a23 */ /* 0x000fe40000010864 */
[----:B------:R-:W4:Y:S02]  /*1cab0*/  LDSM.16.MT88.4 R20, [R216+0x8000] ;  /* 0x00800000d814783b */ /* 0x000f240000004200 */
[----:B------:R2:W-:Y:S01]  /*1cac0*/  MUFU.EX2 R233, R2 ;  /* 0x0000000200e97308 */ /* 0x0005e20000000800 */
[----:B-1----:R-:W-:Y:S01]  /*1cad0*/  FFMA.FTZ R4, R38, c[0x0][0x23c], -R75 ;  /* 0x00008f0026047a23 */ /* 0x002fe2000001084b */
[----:B---3--:R-:W-:Y:S08]  /*1cae0*/  F2FP.BF16.PACK_AB R78, R118, R222 ;  /* 0x000000de764e723e */ /* 0x008ff000000010ff */
[----:B------:R1:W3:Y:S01]  /*1caf0*/  MUFU.EX2 R104, R4 ;  /* 0x0000000400687308 */ /* 0x0002e20000000800 */
[--C-:B--2---:R-:W-:Y:S09]  /*1cb00*/  FFMA.FTZ R0, R37, c[0x0][0x23c], -R92.reuse ;  /* 0x00008f0025007a23 */ /* 0x104ff2000001085c */
[----:B------:R2:W2:Y:S01]  /*1cb10*/  MUFU.EX2 R105, R0 ;  /* 0x0000000000697308 */ /* 0x0004a20000000800 */
[----:B------:R-:W-:Y:S01]  /*1cb20*/  FSEL R2, R72, RZ, P2 ;  /* 0x000000ff48027208 */ /* 0x000fe20001000000 */
[----:B-1----:R-:W-:Y:S01]  /*1cb30*/  FFMA.FTZ R4, R33, c[0x0][0x23c], -R92 ;  /* 0x00008f0021047a23 */ /* 0x002fe2000001085c */
[----:B---3--:R-:W-:Y:S07]  /*1cb40*/  F2FP.BF16.PACK_AB R79, R104, R232 ;  /* 0x000000e8684f723e */ /* 0x008fee00000010ff */
[----:B------:R1:W-:Y:S01]  /*1cb50*/  MUFU.EX2 R115, R4 ;  /* 0x0000000400737308 */ /* 0x0003e20000000800 */
[----:B--2---:R-:W-:Y:S01]  /*1cb60*/  FFMA.FTZ R0, R39, c[0x0][0x23c], -R100 ;  /* 0x00008f0027007a23 */ /* 0x004fe20000010864 */
[----:B------:R-:W-:Y:S01]  /*1cb70*/  F2FP.BF16.PACK_AB R66, R105, R238 ;  /* 0x000000ee6942723e */ /* 0x000fe200000010ff */
[----:B------:R-:W2:Y:S07]  /*1cb80*/  LDSM.16.MT88.4 R36, [R219+0x8000] ;  /* 0x00800000db24783b */ /* 0x000eae0000004200 */
[----:B------:R3:W-:Y:S01]  /*1cb90*/  MUFU.EX2 R24, R0 ;  /* 0x0000000000187308 */ /* 0x0007e20000000800 */
[----:B-1----:R-:W-:Y:S09]  /*1cba0*/  FFMA.FTZ R4, R35, c[0x0][0x23c], -R92 ;  /* 0x00008f0023047a23 */ /* 0x002ff2000001085c */
[----:B------:R-:W1:Y:S01]  /*1cbb0*/  MUFU.EX2 R63, R4 ;  /* 0x00000004003f7308 */ /* 0x000e620000000800 */
[----:B---3--:R-:W-:Y:S09]  /*1cbc0*/  FFMA.FTZ R0, R16, c[0x0][0x23c], -R100 ;  /* 0x00008f0010007a23 */ /* 0x008ff20000010864 */
[----:B------:R3:W2:Y:S01]  /*1cbd0*/  MUFU.EX2 R42, R0 ;  /* 0x00000000002a7308 */ /* 0x0006a20000000800 */
[----:B-1----:R-:W-:Y:S02]  /*1cbe0*/  F2FP.BF16.PACK_AB R64, R63, R115 ;  /* 0x000000733f40723e */ /* 0x002fe400000010ff */
[----:B---3--:R-:W-:Y:S02]  /*1cbf0*/  FSEL R0, R73, RZ, P3 ;  /* 0x000000ff49007208 */ /* 0x008fe40001800000 */
[----:B--2---:R-:W-:Y:S03]  /*1cc00*/  F2FP.BF16.PACK_AB R65, R42, R24 ;  /* 0x000000182a41723e */ /* 0x004fe600000010ff */
[----:B------:R-:W-:Y:S04]  /*1cc10*/  FADD.FTZ R0, -R0, R3 ;  /* 0x0000000300007221 */ /* 0x000fe80000010100 */
[----:B------:R-:W-:Y:S04]  /*1cc20*/  FMUL.FTZ R0, R0, c[0x0][0x23c] ;  /* 0x00008f0000007a20 */ /* 0x000fe80000410000 */
[----:B------:R1:W2:Y:S02]  /*1cc30*/  MUFU.EX2 R3, R0 ;  /* 0x0000000000037308 */ /* 0x0002a40000000800 */
[----:B-1----:R-:W-:Y:S01]  /*1cc40*/  FADD.FTZ R0, -R2, R132 ;  /* 0x0000008402007221 */ /* 0x002fe20000010100 */
[----:B------:R-:W-:Y:S01]  /*1cc50*/  FSEL R2, R71, RZ, P1 ;  /* 0x000000ff47027208 */ /* 0x000fe20000800000 */
[C---:B--2---:R-:W-:Y:S02]  /*1cc60*/  FMUL.FTZ R4, R3.reuse, R140 ;  /* 0x0000008c03047220 */ /* 0x044fe40000410000 */
[----:B------:R-:W-:Y:S02]  /*1cc70*/  FMUL.FTZ R0, R0, c[0x0][0x23c] ;  /* 0x00008f0000007a20 */ /* 0x000fe40000410000 */
[C---:B------:R-:W-:Y:S02]  /*1cc80*/  FMUL.FTZ R5, R3.reuse, R141 ;  /* 0x0000008d03057220 */ /* 0x040fe40000410000 */
[C---:B------:R-:W-:Y:S01]  /*1cc90*/  FMUL.FTZ R16, R3.reuse, R144 ;  /* 0x0000009003107220 */ /* 0x040fe20000410000 */
[----:B------:R1:W2:Y:S01]  /*1cca0*/  MUFU.EX2 R69, R0 ;  /* 0x0000000000457308 */ /* 0x0002a20000000800 */
[C---:B------:R-:W-:Y:S01]  /*1ccb0*/  FMUL.FTZ R17, R3.reuse, R145 ;  /* 0x0000009103117220 */ /* 0x040fe20000410000 */
[----:B------:R-:W-:Y:S01]  /*1ccc0*/  MOV R145, R54 ;  /* 0x0000003600917202 */ /* 0x000fe20000000f00 */
[----:B------:R-:W-:Y:S02]  /*1ccd0*/  IMAD.MOV.U32 R144, RZ, RZ, R55 ;  /* 0x000000ffff907224 */ /* 0x000fe400078e0037 */
[C---:B------:R-:W-:Y:S02]  /*1cce0*/  FMUL.FTZ R32, R3.reuse, R160 ;  /* 0x000000a003207220 */ /* 0x040fe40000410000 */
[----:B------:R-:W-:Y:S02]  /*1ccf0*/  FMUL.FTZ R33, R3, R161 ;  /* 0x000000a103217220 */ /* 0x000fe40000410000 */
[----:B------:R-:W-:Y:S02]  /*1cd00*/  IMAD.MOV.U32 R161, RZ, RZ, R83 ;  /* 0x000000ffffa17224 */ /* 0x000fe400078e0053 */
[----:B------:R-:W-:Y:S02]  /*1cd10*/  IMAD.MOV.U32 R141, RZ, RZ, R56 ;  /* 0x000000ffff8d7224 */ /* 0x000fe400078e0038 */
[----:B------:R-:W-:Y:S02]  /*1cd20*/  IMAD.MOV.U32 R160, RZ, RZ, R102 ;  /* 0x000000ffffa07224 */ /* 0x000fe400078e0066 */
[----:B------:R-:W-:Y:S02]  /*1cd30*/  IMAD.MOV.U32 R132, RZ, RZ, R103 ;  /* 0x000000ffff847224 */ /* 0x000fe400078e0067 */
[--C-:B------:R-:W-:Y:S02]  /*1cd40*/  FFMA.FTZ R103, R250, c[0x0][0x23c], -R84.reuse ;  /* 0x00008f00fa677a23 */ /* 0x100fe40000010854 */
[----:B------:R-:W-:Y:S02]  /*1cd50*/  FFMA.FTZ R102, R249, c[0x0][0x23c], -R84 ;  /* 0x00008f00f9667a23 */ /* 0x000fe40000010854 */
[----:B-1----:R-:W-:Y:S01]  /*1cd60*/  FADD.FTZ R0, -R2, R133 ;  /* 0x0000008502007221 */ /* 0x002fe20000010100 */
[----:B------:R-:W-:Y:S01]  /*1cd70*/  FSEL R2, R70, RZ, P0 ;  /* 0x000000ff46027208 */ /* 0x000fe20000000000 */
[C---:B--2---:R-:W-:Y:S01]  /*1cd80*/  FMUL.FTZ R6, R69.reuse, R142 ;  /* 0x0000008e45067220 */ /* 0x044fe20000410000 */
[----:B------:R-:W-:Y:S01]  /*1cd90*/  PLOP3.LUT P0, PT, PT, PT, UP0, 0x80, 0x0 ;  /* 0x000000000000781c */ /* 0x000fe20003f0f008 */
[----:B------:R-:W-:Y:S02]  /*1cda0*/  FMUL.FTZ R0, R0, c[0x0][0x23c] ;  /* 0x00008f0000007a20 */ /* 0x000fe40000410000 */
[C---:B------:R-:W-:Y:S02]  /*1cdb0*/  FMUL.FTZ R7, R69.reuse, R143 ;  /* 0x0000008f45077220 */ /* 0x040fe40000410000 */
[C---:B------:R-:W-:Y:S01]  /*1cdc0*/  FMUL.FTZ R18, R69.reuse, R146 ;  /* 0x0000009245127220 */ /* 0x040fe20000410000 */
[----:B------:R1:W2:Y:S01]  /*1cdd0*/  MUFU.EX2 R68, R0 ;  /* 0x0000000000447308 */ /* 0x0002a20000000800 */
[C---:B------:R-:W-:Y:S02]  /*1cde0*/  FMUL.FTZ R19, R69.reuse, R147 ;  /* 0x0000009345137220 */ /* 0x040fe40000410000 */
[C---:B------:R-:W-:Y:S01]  /*1cdf0*/  FMUL.FTZ R35, R69.reuse, R163 ;  /* 0x000000a345237220 */ /* 0x040fe20000410000 */
[-C--:B----4-:R-:W-:Y:S01]  /*1ce00*/  HMMA.16816.F32.BF16 R4, R76, R20.reuse, R4 ;  /* 0x000000144c04723c */ /* 0x090fe20000041804 */
[----:B------:R-:W-:Y:S02]  /*1ce10*/  IMAD.MOV.U32 R163, RZ, RZ, R52 ;  /* 0x000000ffffa37224 */ /* 0x000fe400078e0034 */
[----:B------:R-:W-:Y:S02]  /*1ce20*/  FMUL.FTZ R34, R69, R162 ;  /* 0x000000a245227220 */ /* 0x000fe40000410000 */
[----:B------:R-:W-:Y:S02]  /*1ce30*/  IMAD.MOV.U32 R162, RZ, RZ, R82 ;  /* 0x000000ffffa27224 */ /* 0x000fe400078e0052 */
[----:B------:R-:W-:Y:S02]  /*1ce40*/  IMAD.MOV.U32 R142, RZ, RZ, R81 ;  /* 0x000000ffff8e7224 */ /* 0x000fe400078e0051 */
[----:B------:R-:W-:Y:S03]  /*1ce50*/  IMAD.MOV.U32 R133, RZ, RZ, R48 ;  /* 0x000000ffff857224 */ /* 0x000fe600078e0030 */
[----:B------:R-:W-:Y:S02]  /*1ce60*/  FMUL.FTZ R48, R3, R176 ;  /* 0x000000b003307220 */ /* 0x000fe40000410000 */
[----:B------:R-:W-:Y:S02]  /*1ce70*/  IMAD.MOV.U32 R146, RZ, RZ, R61 ;  /* 0x000000ffff927224 */ /* 0x000fe400078e003d */
        /* <DEDUP_REMOVED lines=9> */
[C---:B------:R-:W-:Y:S02]  /*1cf10*/  FMUL.FTZ R28, R68.reuse, R164 ;  /* 0x000000a4441c7220 */ /* 0x040fe40000410000 */
[C---:B------:R-:W-:Y:S01]  /*1cf20*/  FMUL.FTZ R29, R68.reuse, R165 ;  /* 0x000000a5441d7220 */ /* 0x040fe20000410000 */
[----:B------:R-:W2:Y:S01]  /*1cf30*/  MUFU.EX2 R0, R0 ;  /* 0x0000000000007308 */ /* 0x000ea20000000800 */
[----:B------:R-:W-:Y:S02]  /*1cf40*/  IMAD.MOV.U32 R134, RZ, RZ, R41 ;  /* 0x000000ffff867224 */ /* 0x000fe400078e0029 */
[C---:B------:R-:W-:Y:S02]  /*1cf50*/  FMUL.FTZ R40, R68.reuse, R168 ;  /* 0x000000a844287220 */ /* 0x040fe40000410000 */
[C---:B------:R-:W-:Y:S02]  /*1cf60*/  FMUL.FTZ R41, R68.reuse, R169 ;  /* 0x000000a944297220 */ /* 0x040fe40000410000 */
[----:B------:R-:W-:Y:S02]  /*1cf70*/  IMAD.MOV.U32 R148, RZ, RZ, R45 ;  /* 0x000000ffff947224 */ /* 0x000fe400078e002d */
[----:B------:R-:W-:Y:S02]  /*1cf80*/  FMUL.FTZ R45, R68, R181 ;  /* 0x000000b5442d7220 */ /* 0x000fe40000410000 */
[----:B------:R-:W-:Y:S02]  /*1cf90*/  IMAD.MOV.U32 R149, RZ, RZ, R50 ;  /* 0x000000ffff957224 */ /* 0x000fe400078e0032 */
[----:B------:R-:W-:Y:S01]  /*1cfa0*/  FMUL.FTZ R50, R69, R178 ;  /* 0x000000b245327220 */ /* 0x000fe20000410000 */
[----:B-1----:R-:W-:Y:S01]  /*1cfb0*/  F2FP.BF16.PACK_AB R67, R44, R233 ;  /* 0x000000e92c43723e */ /* 0x002fe200000010ff */
[----:B------:R-:W-:Y:S02]  /*1cfc0*/  FFMA.FTZ R2, R88, c[0x0][0x23c], -R84 ;  /* 0x00008f0058027a23 */ /* 0x000fe40000010854 */
[----:B------:R-:W-:Y:S02]  /*1cfd0*/  IMAD.MOV.U32 R165, RZ, RZ, R59 ;  /* 0x000000ffffa57224 */ /* 0x000fe400078e003b */
[C---:B------:R-:W-:Y:S02]  /*1cfe0*/  FMUL.FTZ R56, R68.reuse, R184 ;  /* 0x000000b844387220 */ /* 0x040fe40000410000 */
[----:B------:R-:W-:Y:S02]  /*1cff0*/  IMAD.MOV.U32 R164, RZ, RZ, R63 ;  /* 0x000000ffffa47224 */ /* 0x000fe400078e003f */
[----:B------:R-:W-:Y:S02]  /*1d000*/  FMUL.FTZ R60, R68, R192 ;  /* 0x000000c0443c7220 */ /* 0x000fe40000410000 */
[C---:B--2---:R-:W-:Y:S02]  /*1d010*/  FMUL.FTZ R30, R0.reuse, R166 ;  /* 0x000000a6001e7220 */ /* 0x044fe40000410000 */
[----:B------:R-:W-:Y:S02]  /*1d020*/  IMAD.MOV.U32 R166, RZ, RZ, R120 ;  /* 0x000000ffffa67224 */ /* 0x000fe400078e0078 */
[C---:B------:R-:W-:Y:S01]  /*1d030*/  FMUL.FTZ R10, R0.reuse, R138 ;  /* 0x0000008a000a7220 */ /* 0x040fe20000410000 */
[----:B------:R1:W-:Y:S01]  /*1d040*/  MUFU.EX2 R120, R2 ;  /* 0x0000000200787308 */ /* 0x0003e20000000800 */
[C---:B------:R-:W-:Y:S02]  /*1d050*/  FMUL.FTZ R11, R0.reuse, R139 ;  /* 0x0000008b000b7220 */ /* 0x040fe40000410000 */
[C---:B------:R-:W-:Y:S02]  /*1d060*/  FMUL.FTZ R14, R0.reuse, R150 ;  /* 0x00000096000e7220 */ /* 0x040fe40000410000 */
[C---:B------:R-:W-:Y:S02]  /*1d070*/  FMUL.FTZ R15, R0.reuse, R151 ;  /* 0x00000097000f7220 */ /* 0x040fe40000410000 */
[C---:B------:R-:W-:Y:S01]  /*1d080*/  FMUL.FTZ R26, R0.reuse, R154 ;  /* 0x0000009a001a7220 */ /* 0x040fe20000410000 */
[C---:B------:R-:W-:Y:S01]  /*1d090*/  HMMA.16816.F32.BF16 R8, R64.reuse, R20, R8 ;  /* 0x000000144008723c */ /* 0x040fe20000041808 */
[C---:B------:R-:W-:Y:S02]  /*1d0a0*/  FMUL.FTZ R27, R0.reuse, R155 ;  /* 0x0000009b001b7220 */ /* 0x040fe40000410000 */
[----:B------:R-:W-:Y:S02]  /*1d0b0*/  FMUL.FTZ R31, R0, R167 ;  /* 0x000000a7001f7220 */ /* 0x000fe40000410000 */
[----:B------:R-:W-:Y:S02]  /*1d0c0*/  IMAD.MOV.U32 R151, RZ, RZ, R80 ;  /* 0x000000ffff977224 */ /* 0x000fe400078e0050 */
[C---:B------:R-:W-:Y:S01]  /*1d0d0*/  FMUL.FTZ R20, R3.reuse, R156 ;  /* 0x0000009c03147220 */ /* 0x040fe20000410000 */
[----:B------:R-:W-:Y:S01]  /*1d0e0*/  LDSM.16.MT88.4 R80, [R218+0x8000] ;  /* 0x00800000da50783b */ /* 0x000fe20000004200 */
[----:B------:R-:W-:Y:S01]  /*1d0f0*/  FMUL.FTZ R21, R3, R157 ;  /* 0x0000009d03157220 */ /* 0x000fe20000410000 */
[-C--:B------:R-:W-:Y:S02]  /*1d100*/  HMMA.16816.F32.BF16 R12, R64, R22.reuse, R12 ;  /* 0x00000016400c723c */ /* 0x080fe4000004180c */
[----:B------:R-:W-:Y:S02]  /*1d110*/  IMAD.MOV.U32 R157, RZ, RZ, R25 ;  /* 0x000000ffff9d7224 */ /* 0x000fe400078e0019 */
[----:B------:R-:W-:Y:S02]  /*1d120*/  FMUL.FTZ R25, R68, R153 ;  /* 0x0000009944197220 */ /* 0x000fe40000410000 */
[----:B-1----:R-:W-:Y:S02]  /*1d130*/  FFMA.FTZ R2, R90, c[0x0][0x23c], -R84 ;  /* 0x00008f005a027a23 */ /* 0x002fe40000010854 */
[----:B------:R-:W-:Y:S01]  /*1d140*/  IMAD.MOV.U32 R153, RZ, RZ, R42 ;  /* 0x000000ffff997224 */ /* 0x000fe200078e002a */
[C---:B------:R-:W-:Y:S01]  /*1d150*/  HMMA.16816.F32.BF16 R16, R76.reuse, R22, R16 ;  /* 0x000000164c10723c */ /* 0x040fe20000041810 */
[----:B------:R1:W-:Y:S02]  /*1d160*/  MUFU.EX2 R125, R2 ;  /* 0x00000002007d7308 */ /* 0x0003e40000000800 */
[----:B------:R-:W-:Y:S02]  /*1d170*/  IMAD.MOV.U32 R154, RZ, RZ, R43 ;  /* 0x000000ffff9a7224 */ /* 0x000fe400078e002b */
[----:B------:R-:W-:Y:S02]  /*1d180*/  FMUL.FTZ R42, R0, R170 ;  /* 0x000000aa002a7220 */ /* 0x000fe40000410000 */
[C---:B------:R-:W-:Y:S02]  /*1d190*/  FMUL.FTZ R22, R69.reuse, R158 ;  /* 0x0000009e45167220 */ /* 0x040fe40000410000 */
[----:B------:R-:W-:Y:S03]  /*1d1a0*/  FMUL.FTZ R23, R69, R159 ;  /* 0x0000009f45177220 */ /* 0x000fe60000410000 */
[----:B------:R-:W-:Y:S02]  /*1d1b0*/  IMAD.MOV.U32 R159, RZ, RZ, R24 ;  /* 0x000000ffff9f7224 */ /* 0x000fe400078e0018 */
[----:B------:R-:W-:Y:S02]  /*1d1c0*/  FMUL.FTZ R24, R68, R152 ;  /* 0x0000009844187220 */ /* 0x000fe40000410000 */
[----:B------:R-:W-:Y:S01]  /*1d1d0*/  IMAD.MOV.U32 R152, RZ, RZ, R53 ;  /* 0x000000ffff987224 */ /* 0x000fe200078e0035 */
[-C--:B------:R-:W-:Y:S01]  /*1d1e0*/  HMMA.16816.F32.BF16 R20, R76, R36.reuse, R20 ;  /* 0x000000244c14723c */ /* 0x080fe20000041814 */
[----:B------:R-:W-:Y:S01]  /*1d1f0*/  FMUL.FTZ R43, R0, R171 ;  /* 0x000000ab002b7220 */ /* 0x000fe20000410000 */
[----:B------:R-:W2:Y:S01]  /*1d200*/  LDSM.16.MT88.4 R52, [R217+0x8000] ;  /* 0x00800000d934783b */ /* 0x000ea20000004200 */
[----:B------:R-:W-:Y:S02]  /*1d210*/  IMAD.MOV.U32 R150, RZ, RZ, R47 ;  /* 0x000000ffff967224 */ /* 0x000fe400078e002f */
[----:B------:R-:W-:Y:S02]  /*1d220*/  IMAD.MOV.U32 R156, RZ, RZ, R44 ;  /* 0x000000ffff9c7224 */ /* 0x000fe400078e002c */
[----:B------:R-:W-:Y:S01]  /*1d230*/  FMUL.FTZ R44, R68, R180 ;  /* 0x000000b4442c7220 */ /* 0x000fe20000410000 */
[C---:B------:R-:W-:Y:S01]  /*1d240*/  HMMA.16816.F32.BF16 R24, R64.reuse, R36, R24 ;  /* 0x000000244018723c */ /* 0x040fe20000041818 */
[----:B-1----:R-:W-:Y:S03]  /*1d250*/  FFMA.FTZ R2, R94, c[0x0][0x23c], -R75 ;  /* 0x00008f005e027a23 */ /* 0x002fe6000001084b */
[C---:B------:R-:W-:Y:S01]  /*1d260*/  FMUL.FTZ R46, R0.reuse, R182 ;  /* 0x000000b6002e7220 */ /* 0x040fe20000410000 */
[----:B------:R1:W-:Y:S01]  /*1d270*/  MUFU.EX2 R121, R2 ;  /* 0x0000000200797308 */ /* 0x0003e20000000800 */
[----:B------:R-:W-:Y:S02]  /*1d280*/  FMUL.FTZ R47, R0, R183 ;  /* 0x000000b7002f7220 */ /* 0x000fe40000410000 */
[C---:B------:R-:W-:Y:S01]  /*1d290*/  FMUL.FTZ R36, R3.reuse, R172 ;  /* 0x000000ac03247220 */ /* 0x040fe20000410000 */
[-C--:B------:R-:W-:Y:S03]  /*1d2a0*/  HMMA.16816.F32.BF16 R28, R64, R38.reuse, R28 ;  /* 0x00000026401c723c */ /* 0x080fe6000004181c */
[C---:B------:R-:W-:Y:S02]  /*1d2b0*/  FMUL.FTZ R37, R3.reuse, R173 ;  /* 0x000000ad03257220 */ /* 0x040fe40000410000 */
[----:B------:R-:W-:Y:S02]  /*1d2c0*/  IMAD.MOV.U32 R155, RZ, RZ, R51 ;  /* 0x000000ffff9b7224 */ /* 0x000fe400078e0033 */
[----:B------:R-:W-:Y:S01]  /*1d2d0*/  IMAD.MOV.U32 R172, RZ, RZ, R49 ;  /* 0x000000ffffac7224 */ /* 0x000fe200078e0031 */
[C---:B------:R-:W-:Y:S01]  /*1d2e0*/  HMMA.16816.F32.BF16 R32, R76.reuse, R38, R32 ;  /* 0x000000264c20723c */ /* 0x040fe20000041820 */
[----:B------:R-:W-:Y:S03]  /*1d2f0*/  FMUL.FTZ R49, R3, R177 ;  /* 0x000000b103317220 */ /* 0x000fe60000410000 */
[C---:B------:R-:W-:Y:S02]  /*1d300*/  FMUL.FTZ R51, R69.reuse, R179 ;  /* 0x000000b345337220 */ /* 0x040fe40000410000 */
[----:B------:R-:W-:Y:S02]  /*1d310*/  IMAD.MOV.U32 R158, RZ, RZ, R57 ;  /* 0x000000ffff9e7224 */ /* 0x000fe400078e0039 */
[----:B------:R-:W-:Y:S04]  /*1d320*/  FMUL.FTZ R38, R69, R174 ;  /* 0x000000ae45267220 */ /* 0x000fe80000410000 */
[----:B-1----:R-:W-:Y:S02]  /*1d330*/  FFMA.FTZ R2, R95, c[0x0][0x23c], -R75 ;  /* 0x00008f005f027a23 */ /* 0x002fe4000001084b */
[----:B------:R-:W-:Y:S02]  /*1d340*/  FMUL.FTZ R39, R69, R175 ;  /* 0x000000af45277220 */ /* 0x000fe40000410000 */
[----:B------:R-:W-:Y:S01]  /*1d350*/  FMUL.FTZ R57, R68, R185 ;  /* 0x000000b944397220 */ /* 0x000fe20000410000 */
[----:B------:R1:W-:Y:S01]  /*1d360*/  MUFU.EX2 R138, R2 ;  /* 0x00000002008a7308 */ /* 0x0003e20000000800 */
[C---:B------:R-:W-:Y:S02]  /*1d370*/  FMUL.FTZ R58, R0.reuse, R186 ;  /* 0x000000ba003a7220 */ /* 0x040fe40000410000 */
[----:B------:R-:W-:Y:S01]  /*1d380*/  FMUL.FTZ R59, R0, R187 ;  /* 0x000000bb003b7220 */ /* 0x000fe20000410000 */
[-C--:B--2---:R-:W-:Y:S01]  /*1d390*/  HMMA.16816.F32.BF16 R36, R76, R52.reuse, R36 ;  /* 0x000000344c24723c */ /* 0x084fe20000041824 */
[----:B------:R-:W-:Y:S02]  /*1d3a0*/  FMUL.FTZ R61, R68, R193 ;  /* 0x000000c1443d7220 */ /* 0x000fe40000410000 */
[C---:B------:R-:W-:Y:S02]  /*1d3b0*/  FMUL.FTZ R62, R0.reuse, R194 ;  /* 0x000000c2003e7220 */ /* 0x040fe40000410000 */
[----:B------:R-:W-:Y:S02]  /*1d3c0*/  FMUL.FTZ R63, R0, R195 ;  /* 0x000000c3003f7220 */ /* 0x000fe40000410000 */
[----:B------:R-:W-:Y:S01]  /*1d3d0*/  IMAD.MOV.U32 R167, RZ, RZ, R104 ;  /* 0x000000ffffa77224 */ /* 0x000fe200078e0068 */
[C---:B------:R-:W-:Y:S01]  /*1d3e0*/  HMMA.16816.F32.BF16 R40, R64.reuse, R52, R40 ;  /* 0x000000344028723c */ /* 0x040fe20000041828 */
[----:B------:R-:W-:Y:S03]  /*1d3f0*/  IMAD.MOV.U32 R171, RZ, RZ, R162 ;  /* 0x000000ffffab7224 */ /* 0x000fe600078e00a2 */
[----:B------:R-:W-:Y:S02]  /*1d400*/  IMAD.MOV.U32 R168, RZ, RZ, R160 ;  /* 0x000000ffffa87224 */ /* 0x000fe400078e00a0 */
[----:B------:R-:W-:Y:S02]  /*1d410*/  IMAD.MOV.U32 R174, RZ, RZ, R167 ;  /* 0x000000ffffae7224 */ /* 0x000fe400078e00a7 */
[----:B------:R-:W-:Y:S01]  /*1d420*/  FMUL.FTZ R52, R3, R188 ;  /* 0x000000bc03347220 */ /* 0x000fe20000410000 */
[-C--:B------:R-:W-:Y:S03]  /*1d430*/  HMMA.16816.F32.BF16 R44, R64, R54.reuse, R44 ;  /* 0x00000036402c723c */ /* 0x080fe6000004182c */
[----:B-1----:R-:W-:Y:S02]  /*1d440*/  FFMA.FTZ R2, R109, c[0x0][0x23c], -R75 ;  /* 0x00008f006d027a23 */ /* 0x002fe4000001084b */
[----:B------:R-:W-:Y:S02]  /*1d450*/  FMUL.FTZ R53, R3, R189 ;  /* 0x000000bd03357220 */ /* 0x000fe40000410000 */
[----:B------:R-:W-:Y:S01]  /*1d460*/  FFMA.FTZ R109, R172, c[0x0][0x23c], -R84 ;  /* 0x00008f00ac6d7a23 */ /* 0x000fe20000010854 */
[----:B------:R1:W-:Y:S01]  /*1d470*/  MUFU.EX2 R139, R2 ;  /* 0x00000002008b7308 */ /* 0x0003e20000000800 */
[----:B------:R-:W-:Y:S01]  /*1d480*/  IMAD.MOV.U32 R173, RZ, RZ, R165 ;  /* 0x000000ffffad7224 */ /* 0x000fe200078e00a5 */
[C---:B------:R-:W-:Y:S02]  /*1d490*/  HMMA.16816.F32.BF16 R48, R76.reuse, R54, R48 ;  /* 0x000000364c30723c */ /* 0x040fe40000041830 */
[----:B------:R-:W-:Y:S02]  /*1d4a0*/  IMAD.MOV.U32 R172, RZ, RZ, R159 ;  /* 0x000000ffffac7224 */ /* 0x000fe400078e009f */
[----:B------:R-:W-:Y:S02]  /*1d4b0*/  IMAD.MOV.U32 R162, RZ, RZ, R157 ;  /* 0x000000ffffa27224 */ /* 0x000fe400078e009d */
[----:B------:R-:W-:Y:S02]  /*1d4c0*/  IMAD.MOV.U32 R160, RZ, RZ, R118 ;  /* 0x000000ffffa07224 */ /* 0x000fe400078e0076 */
[C---:B------:R-:W-:Y:S04]  /*1d4d0*/  FMUL.FTZ R54, R69.reuse, R190 ;  /* 0x000000be45367220 */ /* 0x040fe80000410000 */
[----:B------:R-:W-:Y:S02]  /*1d4e0*/  FMUL.FTZ R55, R69, R191 ;  /* 0x000000bf45377220 */ /* 0x000fe40000410000 */
[----:B------:R-:W-:Y:S02]  /*1d4f0*/  IMAD.MOV.U32 R167, RZ, RZ, R117 ;  /* 0x000000ffffa77224 */ /* 0x000fe400078e0075 */
[----:B------:R-:W-:Y:S02]  /*1d500*/  IMAD.MOV.U32 R165, RZ, RZ, R108 ;  /* 0x000000ffffa57224 */ /* 0x000fe400078e006c */
[----:B------:R-:W-:Y:S01]  /*1d510*/  IMAD.MOV.U32 R170, RZ, RZ, R163 ;  /* 0x000000ffffaa7224 */ /* 0x000fe200078e00a3 */
[-C--:B------:R-:W-:Y:S01]  /*1d520*/  HMMA.16816.F32.BF16 R52, R76, R80.reuse, R52 ;  /* 0x000000504c34723c */ /* 0x080fe20000041834 */
[--C-:B------:R-:W-:Y:S02]  /*1d530*/  FFMA.FTZ R108, R252, c[0x0][0x23c], -R84.reuse ;  /* 0x00008f00fc6c7a23 */ /* 0x100fe40000010854 */
[----:B-1----:R-:W-:Y:S02]  /*1d540*/  FFMA.FTZ R2, R110, c[0x0][0x23c], -R75 ;  /* 0x00008f006e027a23 */ /* 0x002fe4000001084b */
[--C-:B------:R-:W-:Y:S02]  /*1d550*/  FFMA.FTZ R179, R99, c[0x0][0x23c], -R84.reuse ;  /* 0x00008f0063b37a23 */ /* 0x100fe40000010854 */
[--C-:B------:R-:W-:Y:S01]  /*1d560*/  FFMA.FTZ R178, R112, c[0x0][0x23c], -R84.reuse ;  /* 0x00008f0070b27a23 */ /* 0x100fe20000010854 */
[----:B------:R1:W2:Y:S01]  /*1d570*/  MUFU.EX2 R147, R2 ;  /* 0x0000000200937308 */ /* 0x0002a20000000800 */
[--C-:B------:R-:W-:Y:S01]  /*1d580*/  FFMA.FTZ R95, R211, c[0x0][0x23c], -R84.reuse ;  /* 0x00008f00d35f7a23 */ /* 0x100fe20000010854 */
[C---:B------:R-:W-:Y:S02]  /*1d590*/  HMMA.16816.F32.BF16 R56, R64.reuse, R80, R56 ;  /* 0x000000504038723c */ /* 0x040fe40000041838 */
[--C-:B------:R-:W-:Y:S02]  /*1d5a0*/  FFMA.FTZ R94, R214, c[0x0][0x23c], -R84.reuse ;  /* 0x00008f00d65e7a23 */ /* 0x100fe40000010854 */
[----:B------:R-:W-:Y:S02]  /*1d5b0*/  FFMA.FTZ R104, R247, c[0x0][0x23c], -R84 ;  /* 0x00008f00f7687a23 */ /* 0x000fe40000010854 */
[----:B------:R-:W-:Y:S02]  /*1d5c0*/  IMAD.MOV.U32 R163, RZ, RZ, R161 ;  /* 0x000000ffffa37224 */ /* 0x000fe400078e00a1 */
[----:B------:R-:W-:Y:S01]  /*1d5d0*/  IMAD.MOV.U32 R175, RZ, RZ, R166 ;  /* 0x000000ffffaf7224 */ /* 0x000fe200078e00a6 */
[-C--:B------:R-:W-:Y:S01]  /*1d5e0*/  HMMA.16816.F32.BF16 R60, R64, R82.reuse, R60 ;  /* 0x00000052403c723c */ /* 0x080fe2000004183c */
[----:B------:R-:W-:Y:S02]  /*1d5f0*/  MUFU.EX2 R214, R102 ;  /* 0x0000006600d67308 */ /* 0x000fe40000000800 */
[--C-:B------:R-:W-:Y:S02]  /*1d600*/  FFMA.FTZ R110, R248, c[0x0][0x23c], -R84.reuse ;  /* 0x00008f00f86e7a23 */ /* 0x100fe40000010854 */
[--C-:B------:R-:W-:Y:S02]  /*1d610*/  FFMA.FTZ R118, R215, c[0x0][0x23c], -R84.reuse ;  /* 0x00008f00d7767a23 */ /* 0x100fe40000010854 */
[--C-:B------:R-:W-:Y:S02]  /*1d620*/  FFMA.FTZ R64, R106, c[0x0][0x23c], -R84.reuse ;  /* 0x00008f006a407a23 */ /* 0x100fe40000010854 */
[----:B------:R-:W-:Y:S02]  /*1d630*/  FFMA.FTZ R66, R107, c[0x0][0x23c], -R84 ;  /* 0x00008f006b427a23 */ /* 0x000fe40000010854 */
[----:B------:R3:W-:Y:S01]  /*1d640*/  MUFU.EX2 R140, R64 ;  /* 0x00000040008c7308 */ /* 0x0007e20000000800 */
[----:B------:R-:W-:Y:S02]  /*1d650*/  FMUL.FTZ R65, R3, R197 ;  /* 0x000000c503417220 */ /* 0x000fe40000410000 */
[----:B-1----:R-:W-:Y:S02]  /*1d660*/  FFMA.FTZ R2, R87, c[0x0][0x23c], -R92 ;  /* 0x00008f0057027a23 */ /* 0x002fe4000001085c */
[----:B------:R-:W-:Y:S02]  /*1d670*/  FMUL.FTZ R67, R69, R199 ;  /* 0x000000c745437220 */ /* 0x000fe40000410000 */
[--C-:B------:R-:W-:Y:S02]  /*1d680*/  FFMA.FTZ R117, R213, c[0x0][0x23c], -R84.reuse ;  /* 0x00008f00d5757a23 */ /* 0x100fe40000010854 */
[--C-:B------:R-:W-:Y:S01]  /*1d690*/  FFMA.FTZ R157, R130, c[0x0][0x23c], -R84.reuse ;  /* 0x00008f00829d7a23 */ /* 0x100fe20000010854 */
[----:B------:R1:W-:Y:S01]  /*1d6a0*/  MUFU.EX2 R123, R2 ;  /* 0x00000002007b7308 */ /* 0x0003e20000000800 */
[--C-:B------:R-:W-:Y:S02]  /*1d6b0*/  FFMA.FTZ R159, R129, c[0x0][0x23c], -R84.reuse ;  /* 0x00008f00819f7a23 */ /* 0x100fe40000010854 */
[--C-:B------:R-:W-:Y:S02]  /*1d6c0*/  FFMA.FTZ R161, R122, c[0x0][0x23c], -R84.reuse ;  /* 0x00008f007aa17a23 */ /* 0x100fe40000010854 */
[----:B------:R-:W-:Y:S02]  /*1d6d0*/  FFMA.FTZ R166, R116, c[0x0][0x23c], -R84 ;  /* 0x00008f0074a67a23 */ /* 0x000fe40000010854 */
[----:B------:R-:W-:Y:S02]  /*1d6e0*/  IMAD.MOV.U32 R187, RZ, RZ, R155 ;  /* 0x000000ffffbb7224 */ /* 0x000fe400078e009b */
[----:B------:R-:W-:Y:S01]  /*1d6f0*/  FFMA.FTZ R90, R171, c[0x0][0x23c], -R75 ;  /* 0x00008f00ab5a7a23 */ /* 0x000fe2000001084b */
[----:B------:R4:W2:Y:S01]  /*1d700*/  MUFU.EX2 R143, R66 ;  /* 0x00000042008f7308 */ /* 0x0008a20000000800 */
[----:B------:R-:W-:Y:S02]  /*1d710*/  IMAD.MOV.U32 R188, RZ, RZ, R163 ;  /* 0x000000ffffbc7224 */ /* 0x000fe400078e00a3 */
[----:B------:R-:W-:Y:S02]  /*1d720*/  IMAD.MOV.U32 R186, RZ, RZ, R152 ;  /* 0x000000ffffba7224 */ /* 0x000fe400078e0098 */
[----:B---3--:R-:W-:Y:S02]  /*1d730*/  FMUL.FTZ R64, R3, R196 ;  /* 0x000000c403407220 */ /* 0x008fe40000410000 */
[----:B------:R-:W-:Y:S01]  /*1d740*/  IMAD.MOV.U32 R185, RZ, RZ, R151 ;  /* 0x000000ffffb97224 */ /* 0x000fe200078e0097 */
[----:B------:R-:W-:Y:S01]  /*1d750*/  MOV R151, R150 ;  /* 0x0000009600977202 */ /* 0x000fe20000000f00 */
[----:B------:R-:W-:Y:S01]  /*1d760*/  IMAD.MOV.U32 R184, RZ, RZ, R142 ;  /* 0x000000ffffb87224 */ /* 0x000fe200078e008e */
[----:B------:R-:W-:Y:S01]  /*1d770*/  MUFU.EX2 R215, R101 ;  /* 0x0000006500d77308 */ /* 0x000fe20000000800 */
[----:B------:R-:W-:Y:S02]  /*1d780*/  IMAD.MOV.U32 R152, RZ, RZ, R156 ;  /* 0x000000ffff987224 */ /* 0x000fe400078e009c */
[----:B------:R-:W-:Y:S02]  /*1d790*/  IMAD.MOV.U32 R163, RZ, RZ, R144 ;  /* 0x000000ffffa37224 */ /* 0x000fe400078e0090 */
[--C-:B-1----:R-:W-:Y:S02]  /*1d7a0*/  FFMA.FTZ R2, R86, c[0x0][0x23c], -R92.reuse ;  /* 0x00008f0056027a23 */ /* 0x102fe4000001085c */
[--C-:B------:R-:W-:Y:S02]  /*1d7b0*/  FFMA.FTZ R122, R245, c[0x0][0x23c], -R75.reuse ;  /* 0x00008f00f57a7a23 */ /* 0x100fe4000001084b */
[--C-:B------:R-:W-:Y:S01]  /*1d7c0*/  FFMA.FTZ R129, R212, c[0x0][0x23c], -R75.reuse ;  /* 0x00008f00d4817a23 */ /* 0x100fe2000001084b */
[----:B------:R1:W-:Y:S01]  /*1d7d0*/  MUFU.EX2 R136, R2 ;  /* 0x0000000200887308 */ /* 0x0003e20000000800 */
[--C-:B------:R-:W-:Y:S02]  /*1d7e0*/  FFMA.FTZ R130, R210, c[0x0][0x23c], -R75.reuse ;  /* 0x00008f00d2827a23 */ /* 0x100fe4000001084b */
[----:B------:R-:W-:Y:S02]  /*1d7f0*/  FFMA.FTZ R177, R201, c[0x0][0x23c], -R75 ;  /* 0x00008f00c9b17a23 */ /* 0x000fe4000001084b */
[----:B----4-:R-:W-:Y:S02]  /*1d800*/  FMUL.FTZ R66, R69, R198 ;  /* 0x000000c645427220 */ /* 0x010fe40000410000 */
[----:B------:R-:W-:Y:S03]  /*1d810*/  IMAD.MOV.U32 R150, RZ, RZ, R141 ;  /* 0x000000ffff967224 */ /* 0x000fe600078e008d */
[----:B------:R-:W-:Y:S02]  /*1d820*/  MUFU.EX2 R141, R90 ;  /* 0x0000005a008d7308 */ /* 0x000fe40000000800 */
[----:B------:R-:W-:Y:S01]  /*1d830*/  HMMA.16816.F32.BF16 R64, R76, R82, R64 ;  /* 0x000000524c40723c */ /* 0x000fe20000041840 */
[----:B------:R-:W3:Y:S06]  /*1d840*/  LDSM.16.MT88.4 R80, [R216+0x8800] ;  /* 0x00880000d850783b */ /* 0x000eec0000004200 */
[----:B------:R-:W-:Y:S01]  /*1d850*/  FFMA.FTZ R77, R96, c[0x0][0x23c], -R92 ;  /* 0x00008f00604d7a23 */ /* 0x000fe2000001085c */
[----:B--2---:R-:W-:Y:S01]  /*1d860*/  F2FP.BF16.PACK_AB R79, R147, R139 ;  /* 0x0000008b934f723e */ /* 0x004fe200000010ff */
[----:B------:R-:W-:Y:S02]  /*1d870*/  FFMA.FTZ R76, R93, c[0x0][0x23c], -R100 ;  /* 0x00008f005d4c7a23 */ /* 0x000fe40000010864 */
[----:B------:R-:W2:Y:S01]  /*1d880*/  MUFU.EX2 R169, R77 ;  /* 0x0000004d00a97308 */ /* 0x000ea20000000800 */
[----:B-1----:R-:W-:Y:S01]  /*1d890*/  FFMA.FTZ R2, R91, c[0x0][0x23c], -R92 ;  /* 0x00008f005b027a23 */ /* 0x002fe2000001085c */
[----:B------:R-:W-:Y:S01]  /*1d8a0*/  F2FP.BF16.PACK_AB R78, R143, R140 ;  /* 0x0000008c8f4e723e */ /* 0x000fe200000010ff */
[--C-:B------:R-:W-:Y:S02]  /*1d8b0*/  FFMA.FTZ R96, R111, c[0x0][0x23c], -R84.reuse ;  /* 0x00008f006f607a23 */ /* 0x100fe40000010854 */
[--C-:B------:R-:W-:Y:S02]  /*1d8c0*/  FFMA.FTZ R93, R244, c[0x0][0x23c], -R84.reuse ;  /* 0x00008f00f45d7a23 */ /* 0x100fe40000010854 */
[----:B------:R-:W-:Y:S03]  /*1d8d0*/  FFMA.FTZ R111, R246, c[0x0][0x23c], -R84 ;  /* 0x00008f00f66f7a23 */ /* 0x000fe60000010854 */
[----:B------:R-:W1:Y:S10]  /*1d8e0*/  MUFU.EX2 R137, R2 ;  /* 0x0000000200897308 */ /* 0x000e740000000800 */
[----:B------:R4:W-:Y:S01]  /*1d8f0*/  MUFU.EX2 R197, R76 ;  /* 0x0000004c00c57308 */ /* 0x0009e20000000800 */
[----:B--2---:R-:W-:Y:S01]  /*1d900*/  IMAD.MOV.U32 R252, RZ, RZ, R169 ;  /* 0x000000fffffc7224 */ /* 0x004fe200078e00a9 */
[----:B------:R-:W-:Y:S01]  /*1d910*/  F2FP.BF16.PACK_AB R77, R138, R121 ;  /* 0x000000798a4d723e */ /* 0x000fe200000010ff */
[----:B------:R-:W-:Y:S02]  /*1d920*/  IMAD.MOV.U32 R169, RZ, RZ, R168 ;  /* 0x000000ffffa97224 */ /* 0x000fe400078e00a8 */
[----:B------:R-:W-:Y:S02]  /*1d930*/  IMAD.MOV.U32 R168, RZ, RZ, R173 ;  /* 0x000000ffffa87224 */ /* 0x000fe400078e00ad */
[----:B------:R-:W-:Y:S03]  /*1d940*/  IMAD.MOV.U32 R173, RZ, RZ, R172 ;  /* 0x000000ffffad7224 */ /* 0x000fe600078e00ac */
        /* <DEDUP_REMOVED lines=8> */
[----:B------:R-:W-:Y:S01]  /*1d9d0*/  IMAD.MOV.U32 R164, RZ, RZ, R149 ;  /* 0x000000ffffa47224 */ /* 0x000fe200078e0095 */
[----:B------:R-:W-:Y:S01]  /*1d9e0*/  MOV R149, R251 ;  /* 0x000000fb00957202 */ /* 0x000fe20000000f00 */
[--C-:B------:R-:W-:Y:S01]  /*1d9f0*/  FFMA.FTZ R2, R89, c[0x0][0x23c], -R100.reuse ;  /* 0x00008f0059027a23 */ /* 0x100fe20000010864 */
[----:B------:R-:W2:Y:S01]  /*1da00*/  LDL.LU R251, [R1+0x130] ;  /* 0x0001300001fb7983 */ /* 0x000ea20000300800 */
[----:B------:R-:W-:Y:S02]  /*1da10*/  FFMA.FTZ R89, R170, c[0x0][0x23c], -R75 ;  /* 0x00008f00aa597a23 */ /* 0x000fe4000001084b */
[----:B----4-:R-:W-:Y:S01]  /*1da20*/  FFMA.FTZ R76, R98, c[0x0][0x23c], -R100 ;  /* 0x00008f00624c7a23 */ /* 0x010fe20000010864 */
[----:B------:R-:W4:Y:S01]  /*1da30*/  LDL.LU R170, [R1+0x30] ;  /* 0x0000300001aa7983 */ /* 0x000f220000300800 */
[----:B------:R-:W-:Y:S01]  /*1da40*/  IMAD.MOV.U32 R171, RZ, RZ, R160 ;  /* 0x000000ffffab7224 */ /* 0x000fe200078e00a0 */
[----:B------:R-:W-:Y:S01]  /*1da50*/  MUFU.EX2 R144, R89 ;  /* 0x0000005900907308 */ /* 0x000fe20000000800 */
[----:B------:R-:W-:Y:S02]  /*1da60*/  IMAD.MOV.U32 R190, RZ, RZ, R164 ;  /* 0x000000ffffbe7224 */ /* 0x000fe400078e00a4 */
[----:B------:R-:W-:Y:S02]  /*1da70*/  IMAD.MOV.U32 R164, RZ, RZ, R153 ;  /* 0x000000ffffa47224 */ /* 0x000fe400078e0099 */
[----:B------:R-:W-:Y:S05]  /*1da80*/  FFMA.FTZ R160, R204, c[0x0][0x23c], -R75 ;  /* 0x00008f00cca07a23 */ /* 0x000fea000001084b */
[----:B------:R1:W-:Y:S10]  /*1da90*/  MUFU.EX2 R194, R2 ;  /* 0x0000000200c27308 */ /* 0x0003f40000000800 */
[----:B------:R3:W-:Y:S01]  /*1daa0*/  MUFU.EX2 R195, R76 ;  /* 0x0000004c00c37308 */ /* 0x0007e20000000800 */
[----:B-1----:R-:W-:Y:S09]  /*1dab0*/  FFMA.FTZ R2, R97, c[0x0][0x23c], -R100 ;  /* 0x00008f0061027a23 */ /* 0x002ff20000010864 */
[----:B------:R1:W1:Y:S01]  /*1dac0*/  MUFU.EX2 R196, R2 ;  /* 0x0000000200c47308 */ /* 0x0002620000000800 */
[----:B---3--:R-:W-:Y:S07]  /*1dad0*/  F2FP.BF16.PACK_AB R76, R125, R120 ;  /* 0x000000787d4c723e */ /* 0x008fee00000010ff */
[-C--:B------:R-:W-:Y:S01]  /*1dae0*/  HMMA.16816.F32.BF16 R4, R76, R80.reuse, R4 ;  /* 0x000000504c04723c */ /* 0x080fe20000041804 */
[----:B-1----:R-:W-:Y:S01]  /*1daf0*/  FFMA.FTZ R2, R187, c[0x0][0x23c], -R92 ;  /* 0x00008f00bb027a23 */ /* 0x002fe2000001085c */
[----:B------:R-:W-:Y:S01]  /*1db00*/  F2FP.BF16.PACK_AB R87, R196, R195 ;  /* 0x000000c3c457723e */ /* 0x000fe200000010ff */
[----:B------:R-:W-:Y:S02]  /*1db10*/  IMAD.MOV.U32 R187, RZ, RZ, R186 ;  /* 0x000000ffffbb7224 */ /* 0x000fe400078e00ba */
[----:B------:R-:W-:Y:S01]  /*1db20*/  IMAD.MOV.U32 R186, RZ, RZ, R185 ;  /* 0x000000ffffba7224 */ /* 0x000fe200078e00b9 */
[----:B------:R1:W-:Y:S01]  /*1db30*/  MUFU.EX2 R193, R2 ;  /* 0x0000000200c17308 */ /* 0x0003e20000000800 */
[----:B------:R-:W-:Y:S02]  /*1db40*/  IMAD.MOV.U32 R185, RZ, RZ, R184 ;  /* 0x000000ffffb97224 */ /* 0x000fe400078e00b8 */
[----:B-1----:R-:W-:Y:S03]  /*1db50*/  FFMA.FTZ R2, R187, c[0x0][0x23c], -R92 ;  /* 0x00008f00bb027a23 */ /* 0x002fe6000001085c */
[----:B------:R-:W-:Y:S02]  /*1db60*/  IMAD.MOV.U32 R187, RZ, RZ, R186 ;  /* 0x000000ffffbb7224 */ /* 0x000fe400078e00ba */
[----:B------:R-:W-:Y:S02]  /*1db70*/  IMAD.MOV.U32 R186, RZ, RZ, R185 ;  /* 0x000000ffffba7224 */ /* 0x000fe400078e00b9 */
[----:B------:R-:W-:Y:S01]  /*1db80*/  MUFU.EX2 R249, R2 ;  /* 0x0000000200f97308 */ /* 0x000fe20000000800 */
[--C-:B--2---:R-:W-:Y:S02]  /*1db90*/  FFMA.FTZ R116, R251, c[0x0][0x23c], -R75.reuse ;  /* 0x00008f00fb747a23 */ /* 0x104fe4000001084b */
[----:B----4-:R-:W-:Y:S02]  /*1dba0*/  FFMA.FTZ R88, R170, c[0x0][0x23c], -R75 ;  /* 0x00008f00aa587a23 */ /* 0x010fe4000001084b */
[----:B------:R-:W-:Y:S02]  /*1dbb0*/  IMAD.MOV.U32 R170, RZ, RZ, R169 ;  /* 0x000000ffffaa7224 */ /* 0x000fe400078e00a9 */
[----:B------:R-:W-:Y:S03]  /*1dbc0*/  IMAD.MOV.U32 R169, RZ, RZ, R173 ;  /* 0x000000ffffa97224 */ /* 0x000fe600078e00ad */
[----:B------:R1:W-:Y:S01]  /*1dbd0*/  MUFU.EX2 R153, R88 ;  /* 0x0000005800997308 */ /* 0x0003e20000000800 */
[----:B------:R-:W-:Y:S02]  /*1dbe0*/  IMAD.MOV.U32 R173, RZ, RZ, R172 ;  /* 0x000000ffffad7224 */ /* 0x000fe400078e00ac */
[----:B------:R-:W-:Y:S02]  /*1dbf0*/  IMAD.MOV.U32 R172, RZ, RZ, R162 ;  /* 0x000000ffffac7224 */ /* 0x000fe400078e00a2 */
[----:B------:R-:W-:Y:S02]  /*1dc00*/  IMAD.MOV.U32 R162, RZ, RZ, R149 ;  /* 0x000000ffffa27224 */ /* 0x000fe400078e0095 */
[----:B------:R-:W-:Y:S02]  /*1dc10*/  IMAD.MOV.U32 R149, RZ, RZ, R105 ;  /* 0x000000ffff957224 */ /* 0x000fe400078e0069 */
[----:B------:R-:W-:Y:S01]  /*1dc20*/  FFMA.FTZ R91, R170, c[0x0][0x23c], -R75 ;  /* 0x00008f00aa5b7a23 */ /* 0x000fe2000001084b */
[----:B------:R-:W2:Y:S01]  /*1dc30*/  LDL.LU R105, [R1+0x12c] ;  /* 0x00012c0001697983 */ /* 0x000ea20000300800 */
[----:B------:R-:W-:Y:S02]  /*1dc40*/  IMAD.MOV.U32 R182, RZ, RZ, R169 ;  /* 0x000000ffffb67224 */ /* 0x000fe400078e00a9 */
[----:B------:R-:W-:Y:S01]  /*1dc50*/  IMAD.MOV.U32 R181, RZ, RZ, R173 ;  /* 0x000000ffffb57224 */ /* 0x000fe200078e00ad */
[----:B------:R-:W3:Y:S01]  /*1dc60*/  LDL.LU R170, [R1+0x24] ;  /* 0x0000240001aa7983 */ /* 0x000ee20000300800 */
        /* <DEDUP_REMOVED lines=10> */
[----:B-1----:R-:W-:Y:S01]  /*1dd10*/  FFMA.FTZ R88, R187, c[0x0][0x23c], -R92 ;  /* 0x00008f00bb587a23 */ /* 0x002fe2000001085c */
[----:B------:R1:W-:Y:S01]  /*1dd20*/  MUFU.EX2 R145, R95 ;  /* 0x0000005f00917308 */ /* 0x0003e20000000800 */
[----:B------:R-:W-:Y:S02]  /*1dd30*/  IMAD.MOV.U32 R187, RZ, RZ, R186 ;  /* 0x000000ffffbb7224 */ /* 0x000fe400078e00ba */
[----:B------:R-:W-:Y:S02]  /*1dd40*/  IMAD.MOV.U32 R172, RZ, RZ, R158 ;  /* 0x000000ffffac7224 */ /* 0x000fe400078e009e */
[--C-:B------:R-:W-:Y:S02]  /*1dd50*/  FFMA.FTZ R146, R206, c[0x0][0x23c], -R75.reuse ;  /* 0x00008f00ce927a23 */ /* 0x100fe4000001084b */
[--C-:B------:R-:W-:Y:S02]  /*1dd60*/  FFMA.FTZ R158, R205, c[0x0][0x23c], -R75.reuse ;  /* 0x00008f00cd9e7a23 */ /* 0x100fe4000001084b */
[----:B------:R-:W-:Y:S01]  /*1dd70*/  FFMA.FTZ R165, R203, c[0x0][0x23c], -R75 ;  /* 0x00008f00cba57a23 */ /* 0x000fe2000001084b */
[----:B------:R4:W-:Y:S01]  /*1dd80*/  MUFU.EX2 R248, R88 ;  /* 0x0000005800f87308 */ /* 0x0009e20000000800 */
[----:B-1----:R-:W-:Y:S02]  /*1dd90*/  IMAD.MOV.U32 R95, RZ, RZ, R134 ;  /* 0x000000ffff5f7224 */ /* 0x002fe400078e0086 */
[----:B------:R-:W-:Y:S02]  /*1dda0*/  IMAD.MOV.U32 R134, RZ, RZ, R227 ;  /* 0x000000ffff867224 */ /* 0x000fe400078e00e3 */
[----:B------:R-:W-:Y:S04]  /*1ddb0*/  IMAD.MOV.U32 R102, RZ, RZ, R95 ;  /* 0x000000ffff667224 */ /* 0x000fe800078e005f */
[----:B------:R-:W-:Y:S01]  /*1ddc0*/  IMAD.MOV.U32 R101, RZ, RZ, R102 ;  /* 0x000000ffff657224 */ /* 0x000fe200078e0066 */
[----:B----4-:R-:W-:Y:S01]  /*1ddd0*/  LDSM.16.MT88.4 R88, [R219+0x9000] ;  /* 0x00900000db58783b */ /* 0x010fe20000004200 */
[--C-:B--2---:R-:W-:Y:S02]  /*1dde0*/  FFMA.FTZ R105, R105, c[0x0][0x23c], -R75.reuse ;  /* 0x00008f0069697a23 */ /* 0x104fe4000001084b */
[----:B---3--:R-:W-:Y:S02]  /*1ddf0*/  FFMA.FTZ R99, R170, c[0x0][0x23c], -R75 ;  /* 0x00008f00aa637a23 */ /* 0x008fe4000001084b */
[----:B------:R1:W-:Y:S03]  /*1de00*/  MUFU.EX2 R212, R105 ;  /* 0x0000006900d47308 */ /* 0x0003e60000000800 */
[----:B------:R-:W2:Y:S01]  /*1de10*/  LDL.LU R170, [R1+0x20] ;  /* 0x0000200001aa7983 */ /* 0x000ea20000300800 */
[----:B-1----:R-:W-:Y:S02]  /*1de20*/  IMAD.MOV.U32 R105, RZ, RZ, R101 ;  /* 0x000000ffff697224 */ /* 0x002fe400078e0065 */
[--C-:B------:R-:W-:Y:S02]  /*1de30*/  FFMA.FTZ R101, R220, c[0x0][0x23c], -R92.reuse ;  /* 0x00008f00dc657a23 */ /* 0x100fe4000001085c */
[--C-:B------:R-:W-:Y:S02]  /*1de40*/  FFMA.FTZ R105, R105, c[0x0][0x23c], -R92.reuse ;  /* 0x00008f0069697a23 */ /* 0x100fe4000001085c */
[--C-:B--2---:R-:W-:Y:S02]  /*1de50*/  FFMA.FTZ R98, R170, c[0x0][0x23c], -R75.reuse ;  /* 0x00008f00aa627a23 */ /* 0x104fe4000001084b */
[----:B------:R-:W2:Y:S02]  /*1de60*/  LDL.LU R170, [R1+0x1c] ;  /* 0x00001c0001aa7983 */ /* 0x000ea40000300800 */
[--C-:B--2---:R-:W-:Y:S02]  /*1de70*/  FFMA.FTZ R97, R170, c[0x0][0x23c], -R75.reuse ;  /* 0x00008f00aa617a23 */ /* 0x104fe4000001084b */
[----:B------:R-:W2:Y:S02]  /*1de80*/  LDL.LU R170, [R1+0x14] ;  /* 0x0000140001aa7983 */ /* 0x000ea40000300800 */
[----:B------:R1:W-:Y:S02]  /*1de90*/  MUFU.EX2 R213, R97 ;  /* 0x0000006100d57308 */ /* 0x0003e40000000800 */
[----:B-1----:R-:W-:Y:S02]  /*1dea0*/  FFMA.FTZ R97, R223, c[0x0][0x23c], -R92 ;  /* 0x00008f00df617a23 */ /* 0x002fe4000001085c */
[--C-:B--2---:R-:W-:Y:S02]  /*1deb0*/  FFMA.FTZ R107, R170, c[0x0][0x23c], -R75.reuse ;  /* 0x00008f00aa6b7a23 */ /* 0x104fe4000001084b */
[----:B------:R-:W2:Y:S02]  /*1dec0*/  LDL.LU R170, [R1+0x10] ;  /* 0x0000100001aa7983 */ /* 0x000ea40000300800 */
[--C-:B--2---:R-:W-:Y:S02]  /*1ded0*/  FFMA.FTZ R106, R170, c[0x0][0x23c], -R75.reuse ;  /* 0x00008f00aa6a7a23 */ /* 0x104fe4000001084b */
[----:B------:R-:W2:Y:S02]  /*1dee0*/  LDL.LU R170, [R1+0xc] ;  /* 0x00000c0001aa7983 */ /* 0x000ea40000300800 */
[--C-:B--2---:R-:W-:Y:S02]  /*1def0*/  FFMA.FTZ R112, R170, c[0x0][0x23c], -R75.reuse ;  /* 0x00008f00aa707a23 */ /* 0x104fe4000001084b */
[----:B------:R-:W2:Y:S04]  /*1df00*/  LDL.LU R170, [R1+0x8] ;  /* 0x0000080001aa7983 */ /* 0x000ea80000300800 */
[----:B------:R-:W3:Y:S04]  /*1df10*/  LDL.LU R84, [R1+0x9c] ;  /* 0x00009c0001547983 */ /* 0x000ee80000300800 */
[----:B------:R-:W4:Y:S01]  /*1df20*/  LDL.LU R191, [R1+0x58] ;  /* 0x0000580001bf7983 */ /* 0x000f220000300800 */
[----:B--2---:R-:W-:Y:S02]  /*1df30*/  FFMA.FTZ R113, R170, c[0x0][0x23c], -R75 ;  /* 0x00008f00aa717a23 */ /* 0x004fe4000001084b */
[----:B------:R-:W-:Y:S02]  /*1df40*/  IMAD.MOV.U32 R170, RZ, RZ, R167 ;  /* 0x000000ffffaa7224 */ /* 0x000fe400078e00a7 */
[----:B------:R-:W-:Y:S02]  /*1df50*/  FFMA.FTZ R167, R202, c[0x0][0x23c], -R75 ;  /* 0x00008f00caa77a23 */ /* 0x000fe4000001084b */
[----:B------:R-:W-:Y:S02]  /*1df60*/  IMAD.MOV.U32 R171, RZ, RZ, R170 ;  /* 0x000000ffffab7224 */ /* 0x000fe400078e00aa */
[----:B------:R-:W-:Y:S02]  /*1df70*/  IMAD.MOV.U32 R170, RZ, RZ, R169 ;  /* 0x000000ffffaa7224 */ /* 0x000fe400078e00a9 */
[----:B------:R-:W-:Y:S02]  /*1df80*/  IMAD.MOV.U32 R169, RZ, RZ, R173 ;  /* 0x000000ffffa97224 */ /* 0x000fe400078e00ad */
[----:B------:R-:W-:Y:S02]  /*1df90*/  IMAD.MOV.U32 R173, RZ, RZ, R154 ;  /* 0x000000ffffad7224 */ /* 0x000fe400078e009a */
[----:B----4-:R-:W-:Y:S01]  /*1dfa0*/  IMAD.MOV.U32 R184, RZ, RZ, R191 ;  /* 0x000000ffffb87224 */ /* 0x010fe200078e00bf */
        /* <DEDUP_REMOVED lines=18> */
[----:B------:R-:W4:Y:S01]  /*1e0d0*/  LDL.LU R173, [R1+0x88] ;  /* 0x0000880001ad7983 */ /* 0x000f220000300800 */
[----:B------:R-:W-:Y:S02]  /*1e0e0*/  IMAD.MOV.U32 R186, RZ, RZ, R185 ;  /* 0x000000ffffba7224 */ /* 0x000fe400078e00b9 */
[----:B------:R-:W-:Y:S02]  /*1e0f0*/  IMAD.MOV.U32 R185, RZ, RZ, R184 ;  /* 0x000000ffffb97224 */ /* 0x000fe400078e00b8 */
[----:B------:R-:W-:Y:S02]  /*1e100*/  IMAD.MOV.U32 R184, RZ, RZ, R191 ;  /* 0x000000ffffb87224 */ /* 0x000fe400078e00bf */
[----:B------:R-:W-:Y:S02]  /*1e110*/  IMAD.MOV.U32 R191, RZ, RZ, R190 ;  /* 0x000000ffffbf7224 */ /* 0x000fe400078e00be */
[----:B------:R-:W-:Y:S02]  /*1e120*/  IMAD.MOV.U32 R190, RZ, RZ, R168 ;  /* 0x000000ffffbe7224 */ /* 0x000fe400078e00a8 */
[----:B------:R-:W-:Y:S02]  /*1e130*/  IMAD.MOV.U32 R168, RZ, RZ, R175 ;  /* 0x000000ffffa87224 */ /* 0x000fe400078e00af */
[----:B------:R-:W-:Y:S02]  /*1e140*/  IMAD.MOV.U32 R175, RZ, RZ, R174 ;  /* 0x000000ffffaf7224 */ /* 0x000fe400078e00ae */
[----:B------:R-:W-:Y:S02]  /*1e150*/  FFMA.FTZ R75, R114, c[0x0][0x23c], -R75 ;  /* 0x00008f00724b7a23 */ /* 0x000fe4000001084b */
[----:B---3--:R-:W-:Y:S01]  /*1e160*/  FFMA.FTZ R114, R3, R84, R85 ;  /* 0x0000005403727223 */ /* 0x008fe20000010055 */
[----:B------:R-:W-:Y:S01]  /*1e170*/  F2FP.BF16.PACK_AB R84, R136, R123 ;  /* 0x0000007b8854723e */ /* 0x000fe200000010ff */
[----:B------:R-:W-:Y:S01]  /*1e180*/  FFMA.FTZ R3, R187, c[0x0][0x23c], -R92 ;  /* 0x00008f00bb037a23 */ /* 0x000fe2000001085c */
[----:B------:R-:W-:Y:S01]  /*1e190*/  F2FP.BF16.PACK_AB R85, R194, R197 ;  /* 0x000000c5c255723e */ /* 0x000fe200000010ff */
[----:B------:R-:W-:Y:S02]  /*1e1a0*/  IMAD.MOV.U32 R187, RZ, RZ, R186 ;  /* 0x000000ffffbb7224 */ /* 0x000fe400078e00ba */
[----:B------:R-:W-:Y:S01]  /*1e1b0*/  IMAD.MOV.U32 R186, RZ, RZ, R185 ;  /* 0x000000ffffba7224 */ /* 0x000fe200078e00b9 */
[----:B------:R-:W-:Y:S01]  /*1e1c0*/  MUFU.EX2 R250, R3 ;  /* 0x0000000300fa7308 */ /* 0x000fe20000000800 */
[----:B------:R-:W-:Y:S02]  /*1e1d0*/  IMAD.MOV.U32 R185, RZ, RZ, R184 ;  /* 0x000000ffffb97224 */ /* 0x000fe400078e00b8 */
[C---:B------:R-:W-:Y:S01]  /*1e1e0*/  HMMA.16816.F32.BF16 R8, R84.reuse, R80, R8 ;  /* 0x000000505408723c */ /* 0x040fe20000041808 */
[----:B------:R-:W-:Y:S02]  /*1e1f0*/  IMAD.MOV.U32 R184, RZ, RZ, R191 ;  /* 0x000000ffffb87224 */ /* 0x000fe400078e00bf */
[----:B------:R-:W-:Y:S02]  /*1e200*/  IMAD.MOV.U32 R191, RZ, RZ, R168 ;  /* 0x000000ffffbf7224 */ /* 0x000fe400078e00a8 */
[----:B------:R-:W-:Y:S02]  /*1e210*/  IMAD.MOV.U32 R168, RZ, RZ, R175 ;  /* 0x000000ffffa87224 */ /* 0x000fe400078e00af */
[----:B------:R-:W-:Y:S01]  /*1e220*/  FFMA.FTZ R2, R187, c[0x0][0x23c], -R100 ;  /* 0x00008f00bb027a23 */ /* 0x000fe20000010864 */
[-C--:B------:R-:W-:Y:S01]  /*1e230*/  HMMA.16816.F32.BF16 R12, R84, R82.reuse, R12 ;  /* 0x00000052540c723c */ /* 0x080fe2000004180c */
[----:B------:R-:W-:Y:S02]  /*1e240*/  IMAD.MOV.U32 R187, RZ, RZ, R186 ;  /* 0x000000ffffbb7224 */ /* 0x000fe400078e00ba */
[----:B------:R1:W-:Y:S01]  /*1e250*/  MUFU.EX2 R192, R2 ;  /* 0x0000000200c07308 */ /* 0x0003e20000000800 */
[----:B------:R-:W-:Y:S02]  /*1e260*/  IMAD.MOV.U32 R186, RZ, RZ, R185 ;  /* 0x000000ffffba7224 */ /* 0x000fe400078e00b9 */
[----:B------:R-:W-:Y:S02]  /*1e270*/  IMAD.MOV.U32 R185, RZ, RZ, R184 ;  /* 0x000000ffffb97224 */ /* 0x000fe400078e00b8 */
[C---:B------:R-:W-:Y:S01]  /*1e280*/  HMMA.16816.F32.BF16 R16, R76.reuse, R82, R16 ;  /* 0x000000524c10723c */ /* 0x040fe20000041810 */
[----:B------:R-:W-:Y:S01]  /*1e290*/  IMAD.MOV.U32 R184, RZ, RZ, R191 ;  /* 0x000000ffffb87224 */ /* 0x000fe200078e00bf */
[----:B------:R-:W3:Y:S02]  /*1e2a0*/  LDSM.16.MT88.4 R80, [R219+0x8800] ;  /* 0x00880000db50783b */ /* 0x000ee40000004200 */
[----:B-1----:R-:W-:Y:S02]  /*1e2b0*/  FFMA.FTZ R2, R187, c[0x0][0x23c], -R100 ;  /* 0x00008f00bb027a23 */ /* 0x002fe40000010864 */
[----:B------:R-:W-:Y:S02]  /*1e2c0*/  IMAD.MOV.U32 R187, RZ, RZ, R186 ;  /* 0x000000ffffbb7224 */ /* 0x000fe400078e00ba */
[----:B------:R1:W1:Y:S01]  /*1e2d0*/  MUFU.EX2 R199, R2 ;  /* 0x0000000200c77308 */ /* 0x0002620000000800 */
[----:B------:R-:W-:Y:S03]  /*1e2e0*/  IMAD.MOV.U32 R186, RZ, RZ, R185 ;  /* 0x000000ffffba7224 */ /* 0x000fe600078e00b9 */
[----:B------:R-:W-:Y:S02]  /*1e2f0*/  IMAD.MOV.U32 R185, RZ, RZ, R184 ;  /* 0x000000ffffb97224 */ /* 0x000fe400078e00b8 */
[----:B------:R-:W-:Y:S01]  /*1e300*/  IMAD.MOV.U32 R198, RZ, RZ, R186 ;  /* 0x000000ffffc67224 */ /* 0x000fe200078e00ba */
[-C--:B---3--:R-:W-:Y:S01]  /*1e310*/  HMMA.16816.F32.BF16 R20, R76, R80.reuse, R20 ;  /* 0x000000504c14723c */ /* 0x088fe20000041814 */
[----:B-1----:R-:W-:Y:S02]  /*1e320*/  FFMA.FTZ R2, R187, c[0x0][0x23c], -R100 ;  /* 0x00008f00bb027a23 */ /* 0x002fe40000010864 */
[----:B------:R-:W-:Y:S05]  /*1e330*/  IMAD.MOV.U32 R187, RZ, RZ, R185 ;  /* 0x000000ffffbb7224 */ /* 0x000fea00078e00b9 */
[C---:B------:R-:W-:Y:S01]  /*1e340*/  HMMA.16816.F32.BF16 R24, R84.reuse, R80, R24 ;  /* 0x000000505418723c */ /* 0x040fe20000041818 */
[----:B------:R-:W-:Y:S07]  /*1e350*/  IMAD.MOV.U32 R251, RZ, RZ, R187 ;  /* 0x000000fffffb7224 */ /* 0x000fee00078e00bb */
        /* <DEDUP_REMOVED lines=9> */
[C---:B------:R-:W-:Y:S07]  /*1e3f0*/  HMMA.16816.F32.BF16 R56, R84.reuse, R80, R56 ;  /* 0x000000505438723c */ /* 0x040fee0000041838 */
[----:B------:R-:W-:Y:S01]  /*1e400*/  F2FP.BF16.PACK_AB R81, R199, R192 ;  /* 0x000000c0c751723e */ /* 0x000fe200000010ff */
[-C--:B------:R-:W-:Y:S01]  /*1e410*/  HMMA.16816.F32.BF16 R60, R84, R82.reuse, R60 ;  /* 0x00000052543c723c */ /* 0x080fe2000004183c */
[----:B------:R-:W1:Y:S07]  /*1e420*/  LDSM.16.MT88.4 R84, [R216+0x9000] ;  /* 0x00900000d854783b */ /* 0x000e6e0000004200 */
[----:B------:R-:W-:Y:S07]  /*1e430*/  HMMA.16816.F32.BF16 R64, R76, R82, R64 ;  /* 0x000000524c40723c */ /* 0x000fee0000041840 */
[----:B------:R-:W-:Y:S02]  /*1e440*/  F2FP.BF16.PACK_AB R77, R144, R141 ;  /* 0x0000008d904d723e */ /* 0x000fe400000010ff */
[----:B------:R-:W-:Y:S03]  /*1e450*/  F2FP.BF16.PACK_AB R78, R156, R154 ;  /* 0x0000009a9c4e723e */ /* 0x000fe600000010ff */
[----:B------:R-:W-:Y:S02]  /*1e460*/  F2FP.BF16.PACK_AB R79, R155, R153 ;  /* 0x000000999b4f723e */ /* 0x000fe400000010ff */
[----:B------:R-:W-:Y:S02]  /*1e470*/  F2FP.BF16.PACK_AB R82, R250, R248 ;  /* 0x000000f8fa52723e */ /* 0x000fe400000010ff */
[----:B----4-:R-:W-:Y:S01]  /*1e480*/  MOV R174, R173 ;  /* 0x000000ad00ae7202 */ /* 0x010fe20000000f00 */
        /* <DEDUP_REMOVED lines=13> */
[----:B------:R-:W-:Y:S03]  /*1e560*/  MOV R191, R174 ;  /* 0x000000ae00bf7202 */ /* 0x000fe60000000f00 */
[----:B------:R-:W-:Y:S02]  /*1e570*/  IMAD.MOV.U32 R186, RZ, RZ, R184 ;  /* 0x000000ffffba7224 */ /* 0x000fe400078e00b8 */
[----:B------:R-:W-:Y:S02]  /*1e580*/  IMAD.MOV.U32 R185, RZ, RZ, R191 ;  /* 0x000000ffffb97224 */ /* 0x000fe400078e00bf */
[----:B------:R-:W-:Y:S02]  /*1e590*/  IMAD.MOV.U32 R246, RZ, RZ, R186 ;  /* 0x000000fffff67224 */ /* 0x000fe400078e00ba */
[----:B------:R-:W-:Y:S02]  /*1e5a0*/  IMAD.MOV.U32 R244, RZ, RZ, R185 ;  /* 0x000000fffff47224 */ /* 0x000fe400078e00b9 */
[----:B------:R-:W-:Y:S02]  /*1e5b0*/  IMAD.MOV.U32 R245, RZ, RZ, R246 ;  /* 0x000000fffff57224 */ /* 0x000fe400078e00f6 */
[----:B---3--:R-:W-:Y:S02]  /*1e5c0*/  IMAD.MOV.U32 R162, RZ, RZ, R152 ;  /* 0x000000ffffa27224 */ /* 0x008fe400078e0098 */
[----:B------:R-:W-:Y:S02]  /*1e5d0*/  IMAD.MOV.U32 R152, RZ, RZ, R151 ;  /* 0x000000ffff987224 */ /* 0x000fe400078e0097 */
[----:B------:R-:W3:Y:S01]  /*1e5e0*/  LDL.LU R151, [R1+0x80] ;  /* 0x0000800001977983 */ /* 0x000ee20000300800 */
[----:B------:R-:W-:Y:S02]  /*1e5f0*/  IMAD.MOV.U32 R163, RZ, RZ, R162 ;  /* 0x000000ffffa37224 */ /* 0x000fe400078e00a2 */
[----:B------:R-:W-:Y:S02]  /*1e600*/  IMAD.MOV.U32 R162, RZ, RZ, R152 ;  /* 0x000000ffffa27224 */ /* 0x000fe400078e0098 */
[----:B------:R-:W-:Y:S02]  /*1e610*/  IMAD.MOV.U32 R174, RZ, RZ, R163 ;  /* 0x000000ffffae7224 */ /* 0x000fe400078e00a3 */
[----:B------:R-:W-:Y:S02]  /*1e620*/  IMAD.MOV.U32 R163, RZ, RZ, R162 ;  /* 0x000000ffffa37224 */ /* 0x000fe400078e00a2 */
[----:B------:R-:W-:Y:S04]  /*1e630*/  IMAD.MOV.U32 R184, RZ, RZ, R174 ;  /* 0x000000ffffb87224 */ /* 0x000fe800078e00ae */
[----:B------:R-:W-:Y:S02]  /*1e640*/  IMAD.MOV.U32 R211, RZ, RZ, R184 ;  /* 0x000000ffffd37224 */ /* 0x000fe400078e00b8 */
[----:B------:R-:W-:Y:S02]  /*1e650*/  IMAD.MOV.U32 R184, RZ, RZ, R149 ;  /* 0x000000ffffb87224 */ /* 0x000fe400078e0095 */
[----:B------:R-:W-:Y:S01]  /*1e660*/  MUFU.EX2 R149, R99 ;  /* 0x0000006300957308 */ /* 0x000fe20000000800 */
[----:B------:R-:W-:Y:S02]  /*1e670*/  IMAD.MOV.U32 R246, RZ, RZ, R211 ;  /* 0x000000fffff67224 */ /* 0x000fe400078e00d3 */
[----:B---3--:R-:W-:Y:S02]  /*1e680*/  IMAD.MOV.U32 R152, RZ, RZ, R151 ;  /* 0x000000ffff987224 */ /* 0x008fe400078e0097 */
        /* <DEDUP_REMOVED lines=8> */
[----:B------:R-:W-:Y:S01]  /*1e710*/  IMAD.MOV.U32 R174, RZ, RZ, R151 ;  /* 0x000000ffffae7224 */ /* 0x000fe200078e0097 */
[----:B------:R3:W5:Y:S01]  /*1e720*/  LDL.LU R237, [R1+0x120] ;  /* 0x0001200001ed7983 */ /* 0x0007620000300800 */
[----:B------:R-:W-:Y:S02]  /*1e730*/  IMAD.MOV.U32 R151, RZ, RZ, R148 ;  /* 0x000000ffff977224 */ /* 0x000fe400078e0094 */
[----:B------:R4:W-:Y:S01]  /*1e740*/  MUFU.EX2 R148, R2 ;  /* 0x0000000200947308 */ /* 0x0009e20000000800 */
[----:B------:R-:W-:Y:S02]  /*1e750*/  IMAD.MOV.U32 R191, RZ, RZ, R162 ;  /* 0x000000ffffbf7224 */ /* 0x000fe400078e00a2 */
[----:B------:R-:W-:Y:S02]  /*1e760*/  IMAD.MOV.U32 R162, RZ, RZ, R152 ;  /* 0x000000ffffa27224 */ /* 0x000fe400078e0098 */
[----:B------:R-:W-:Y:S02]  /*1e770*/  IMAD.MOV.U32 R152, RZ, RZ, R150 ;  /* 0x000000ffff987224 */ /* 0x000fe400078e0096 */
[----:B------:R-:W-:Y:S02]  /*1e780*/  IMAD.MOV.U32 R150, RZ, RZ, R242 ;  /* 0x000000ffff967224 */ /* 0x000fe400078e00f2 */
        /* <DEDUP_REMOVED lines=11> */
[----:B----4-:R-:W-:Y:S02]  /*1e840*/  FFMA.FTZ R2, R198, c[0x0][0x23c], -R100 ;  /* 0x00008f00c6027a23 */ /* 0x010fe40000010864 */
[----:B------:R-:W-:Y:S02]  /*1e850*/  IMAD.MOV.U32 R198, RZ, RZ, R191 ;  /* 0x000000ffffc67224 */ /* 0x000fe400078e00bf */
[----:B------:R-:W-:Y:S02]  /*1e860*/  IMAD.MOV.U32 R191, RZ, RZ, R238 ;  /* 0x000000ffffbf7224 */ /* 0x000fe400078e00ee */
[----:B------:R3:W5:Y:S01]  /*1e870*/  LDL.LU R238, [R1+0x118] ;  /* 0x0001180001ee7983 */ /* 0x0007620000300800 */
[----:B------:R-:W4:Y:S01]  /*1e880*/  MUFU.EX2 R247, R2 ;  /* 0x0000000200f77308 */ /* 0x000f220000000800 */
        /* <DEDUP_REMOVED lines=12> */
[----:B------:R-:W-:Y:S01]  /*1e950*/  IMAD.MOV.U32 R169, RZ, RZ, R243 ;  /* 0x000000ffffa97224 */ /* 0x000fe200078e00f3 */
[----:B----4-:R-:W-:Y:S01]  /*1e960*/  F2FP.BF16.PACK_AB R83, R247, R148 ;  /* 0x00000094f753723e */ /* 0x010fe200000010ff */
[----:B------:R-:W-:Y:S01]  /*1e970*/  FFMA.FTZ R2, R251, c[0x0][0x23c], -R92 ;  /* 0x00008f00fb027a23 */ /* 0x000fe2000001085c */
[----:B------:R3:W5:Y:S01]  /*1e980*/  LDL.LU R243, [R1+0x114] ;  /* 0x0001140001f37983 */ /* 0x0007620000300800 */
[----:B------:R-:W-:Y:S01]  /*1e990*/  IMAD.MOV.U32 R251, RZ, RZ, R244 ;  /* 0x000000fffffb7224 */ /* 0x000fe200078e00f4 */
[----:B------:R-:W-:Y:S02]  /*1e9a0*/  MOV R244, R198 ;  /* 0x000000c600f47202 */ /* 0x000fe40000000f00 */
        /* <DEDUP_REMOVED lines=13> */
[----:B----4-:R-:W-:Y:S02]  /*1ea80*/  FFMA.FTZ R2, R245, c[0x0][0x23c], -R92 ;  /* 0x00008f00f5027a23 */ /* 0x010fe4000001085c */
        /* <DEDUP_REMOVED lines=23> */
[--C-:B----4-:R-:W-:Y:S02]  /*1ec00*/  FFMA.FTZ R2, R210, c[0x0][0x23c], -R92.reuse ;  /* 0x00008f00d2027a23 */ /* 0x110fe4000001085c */
[----:B------:R-:W-:Y:S02]  /*1ec10*/  IMAD.MOV.U32 R210, RZ, RZ, R251 ;  /* 0x000000ffffd27224 */ /* 0x000fe400078e00fb */
[----:B------:R4:W-:Y:S01]  /*1ec20*/  MUFU.EX2 R175, R2 ;  /* 0x0000000200af7308 */ /* 0x0009e20000000800 */
[----:B------:R-:W-:Y:S02]  /*1ec30*/  FFMA.FTZ R3, R206, c[0x0][0x23c], -R92 ;  /* 0x00008f00ce037a23 */ /* 0x000fe4000001085c */
        /* <DEDUP_REMOVED lines=8> */
[----:B------:R-:W-:Y:S02]  /*1ecc0*/  IMAD.MOV.U32 R251, RZ, RZ, R244 ;  /* 0x000000fffffb7224 */ /* 0x000fe400078e00f4 */
[----:B------:R-:W-:Y:S02]  /*1ecd0*/  IMAD.MOV.U32 R244, RZ, RZ, R187 ;  /* 0x000000fffff47224 */ /* 0x000fe400078e00bb */
[----:B------:R-:W-:Y:S02]  /*1ece0*/  IMAD.MOV.U32 R187, RZ, RZ, R184 ;  /* 0x000000ffffbb7224 */ /* 0x000fe400078e00b8 */
[----:B------:R-:W-:Y:S02]  /*1ecf0*/  IMAD.MOV.U32 R184, RZ, RZ, R190 ;  /* 0x000000ffffb87224 */ /* 0x000fe400078e00be */
[----:B----4-:R-:W-:Y:S02]  /*1ed00*/  FFMA.FTZ R2, R205, c[0x0][0x23c], -R100 ;  /* 0x00008f00cd027a23 */ /* 0x010fe40000010864 */
[----:B------:R-:W-:Y:S02]  /*1ed10*/  IMAD.MOV.U32 R190, RZ, RZ, R180 ;  /* 0x000000ffffbe7224 */ /* 0x000fe400078e00b4 */
[----:B------:R4:W-:Y:S01]  /*1ed20*/  MUFU.EX2 R246, R2 ;  /* 0x0000000200f67308 */ /* 0x0009e20000000800 */
        /* <DEDUP_REMOVED lines=51> */
[----:B----4-:R-:W-:Y:S02]  /*1f060*/  FFMA.FTZ R2, R203, c[0x0][0x23c], -R100 ;  /* 0x00008f00cb027a23 */ /* 0x010fe40000010864 */
        /* <DEDUP_REMOVED lines=8> */
[----:B------:R3:W5:Y:S01]  /*1f0f0*/  LDL.LU R229, [R1+0x100] ;  /* 0x0001000001e57983 */ /* 0x0007620000300800 */
[----:B--2---:R-:W-:Y:S02]  /*1f100*/  FFMA.FTZ R3, R226, c[0x0][0x23c], -R92 ;  /* 0x00008f00e2037a23 */ /* 0x004fe4000001085c */
[----:B------:R-:W-:Y:S01]  /*1f110*/  IMAD.MOV.U32 R103, RZ, RZ, R205 ;  /* 0x000000ffff677224 */ /* 0x000fe200078e00cd */
[----:B------:R3:W5:Y:S01]  /*1f120*/  LDL.LU R228, [R1+0xfc] ;  /* 0x0000fc0001e47983 */ /* 0x0007620000300800 */
[----:B------:R-:W-:Y:S01]  /*1f130*/  IMAD.MOV.U32 R93, RZ, RZ, R210 ;  /* 0x000000ffff5d7224 */ /* 0x000fe200078e00d2 */
[----:B------:R-:W-:Y:S01]  /*1f140*/  MUFU.EX2 R205, R109 ;  /* 0x0000006d00cd7308 */ /* 0x000fe20000000800 */
[----:B------:R-:W-:Y:S01]  /*1f150*/  IMAD.MOV.U32 R104, RZ, RZ, R206 ;  /* 0x000000ffff687224 */ /* 0x000fe200078e00ce */
[----:B------:R3:W5:Y:S01]  /*1f160*/  LDL.LU R227, [R1+0xf8] ;  /* 0x0000f80001e37983 */ /* 0x0007620000300800 */
[----:B------:R-:W-:Y:S02]  /*1f170*/  IMAD.MOV.U32 R96, RZ, RZ, R204 ;  /* 0x000000ffff607224 */ /* 0x000fe400078e00cc */
[----:B------:R-:W-:Y:S01]  /*1f180*/  IMAD.MOV.U32 R201, RZ, RZ, R203 ;  /* 0x000000ffffc97224 */ /* 0x000fe200078e00cb */
[----:B------:R3:W5:Y:S01]  /*1f190*/  LDL.LU R226, [R1+0xf4] ;  /* 0x0000f40001e27983 */ /* 0x0007620000300800 */
[----:B------:R-:W-:Y:S01]  /*1f1a0*/  IMAD.MOV.U32 R95, RZ, RZ, R96 ;  /* 0x000000ffff5f7224 */ /* 0x000fe200078e0060 */
[----:B------:R-:W-:Y:S01]  /*1f1b0*/  MOV R96, R185 ;  /* 0x000000b900607202 */ /* 0x000fe20000000f00 */
[----:B----4-:R-:W-:Y:S01]  /*1f1c0*/  FFMA.FTZ R2, R202, c[0x0][0x23c], -R100 ;  /* 0x00008f00ca027a23 */ /* 0x010fe20000010864 */
[----:B------:R2:W-:Y:S01]  /*1f1d0*/  MUFU.EX2 R206, R108 ;  /* 0x0000006c00ce7308 */ /* 0x0005e20000000800 */
[----:B------:R-:W-:Y:S09]  /*1f1e0*/  IMAD.MOV.U32 R185, RZ, RZ, R222 ;  /* 0x000000ffffb97224 */ /* 0x000ff200078e00de */
[----:B------:R4:W1:Y:S10]  /*1f1f0*/  MUFU.EX2 R251, R2 ;  /* 0x0000000200fb7308 */ /* 0x0008740000000800 */
[----:B------:R-:W-:Y:S01]  /*1f200*/  MUFU.EX2 R210, R106 ;  /* 0x0000006a00d27308 */ /* 0x000fe20000000800 */
[----:B--2---:R-:W-:Y:S02]  /*1f210*/  IMAD.MOV.U32 R108, RZ, RZ, R245 ;  /* 0x000000ffff6c7224 */ /* 0x004fe400078e00f5 */
[----:B------:R-:W-:Y:S02]  /*1f220*/  IMAD.MOV.U32 R245, RZ, RZ, R180 ;  /* 0x000000fffff57224 */ /* 0x000fe400078e00b4 */
[----:B------:R-:W-:Y:S05]  /*1f230*/  IMAD.MOV.U32 R180, RZ, RZ, R170 ;  /* 0x000000ffffb47224 */ /* 0x000fea00078e00aa */
[----:B------:R2:W-:Y:S01]  /*1f240*/  MUFU.EX2 R204, R107 ;  /* 0x0000006b00cc7308 */ /* 0x0005e20000000800 */
[----:B------:R-:W-:Y:S02]  /*1f250*/  IMAD.MOV.U32 R170, RZ, RZ, R162 ;  /* 0x000000ffffaa7224 */ /* 0x000fe400078e00a2 */
[--C-:B------:R-:W-:Y:S02]  /*1f260*/  FFMA.FTZ R162, R128, c[0x0][0x23c], -R92.reuse ;  /* 0x00008f0080a27a23 */ /* 0x100fe4000001085c */
[----:B----4-:R-:W-:Y:S02]  /*1f270*/  FFMA.FTZ R2, R103, c[0x0][0x23c], -R92 ;  /* 0x00008f0067027a23 */ /* 0x010fe4000001085c */
[----:B------:R-:W-:Y:S02]  /*1f280*/  IMAD.MOV.U32 R103, RZ, RZ, R104 ;  /* 0x000000ffff677224 */ /* 0x000fe400078e0068 */
[----:B------:R-:W-:Y:S01]  /*1f290*/  IMAD.MOV.U32 R104, RZ, RZ, R93 ;  /* 0x000000ffff687224 */ /* 0x000fe200078e005d */
[----:B------:R4:W-:Y:S01]  /*1f2a0*/  MUFU.EX2 R202, R111 ;  /* 0x0000006f00ca7308 */ /* 0x0009e20000000800 */
[----:B------:R-:W-:Y:S02]  /*1f2b0*/  FFMA.FTZ R93, R225, c[0x0][0x23c], -R92 ;  /* 0x00008f00e15d7a23 */ /* 0x000fe4000001085c */
[----:B------:R3:W5:Y:S01]  /*1f2c0*/  LDL.LU R225, [R1+0xf0] ;  /* 0x0000f00001e17983 */ /* 0x0007620000300800 */
[----:B------:R-:W-:Y:S02]  /*1f2d0*/  IMAD.MOV.U32 R99, RZ, RZ, R103 ;  /* 0x000000ffff637224 */ /* 0x000fe400078e0067 */
[----:B------:R-:W-:Y:S02]  /*1f2e0*/  IMAD.MOV.U32 R103, RZ, RZ, R104 ;  /* 0x000000ffff677224 */ /* 0x000fe400078e0068 */
[----:B------:R-:W-:Y:S02]  /*1f2f0*/  IMAD.MOV.U32 R104, RZ, RZ, R94 ;  /* 0x000000ffff687224 */ /* 0x000fe400078e005e */
[----:B------:R-:W-:Y:S01]  /*1f300*/  FFMA.FTZ R94, R224, c[0x0][0x23c], -R92 ;  /* 0x00008f00e05e7a23 */ /* 0x000fe2000001085c */
[----:B------:R1:W-:Y:S01]  /*1f310*/  MUFU.EX2 R203, R110 ;  /* 0x0000006e00cb7308 */ /* 0x0003e20000000800 */
[----:B------:R3:W5:Y:S01]  /*1f320*/  LDL.LU R224, [R1+0xec] ;  /* 0x0000ec0001e07983 */ /* 0x0007620000300800 */
[----:B------:R-:W-:Y:S02]  /*1f330*/  IMAD.MOV.U32 R98, RZ, RZ, R99 ;  /* 0x000000ffff627224 */ /* 0x000fe400078e0063 */
[----:B------:R-:W-:Y:S01]  /*1f340*/  IMAD.MOV.U32 R99, RZ, RZ, R201 ;  /* 0x000000ffff637224 */ /* 0x000fe200078e00c9 */
[----:B------:R3:W5:Y:S01]  /*1f350*/  LDL.LU R223, [R1+0xe8] ;  /* 0x0000e80001df7983 */ /* 0x0007620000300800 */
[----:B--2---:R-:W-:Y:S02]  /*1f360*/  IMAD.MOV.U32 R107, RZ, RZ, R96 ;  /* 0x000000ffff6b7224 */ /* 0x004fe400078e0060 */
[----:B------:R-:W-:Y:S01]  /*1f370*/  IMAD.MOV.U32 R102, RZ, RZ, R99 ;  /* 0x000000ffff667224 */ /* 0x000fe200078e0063 */
[----:B------:R3:W5:Y:S01]  /*1f380*/  LDL.LU R222, [R1+0xe4] ;  /* 0x0000e40001de7983 */ /* 0x0007620000300800 */
[----:B------:R-:W-:Y:S01]  /*1f390*/  FFMA.FTZ R99, R221, c[0x0][0x23c], -R92 ;  /* 0x00008f00dd637a23 */ /* 0x000fe2000001085c */
[----:B------:R2:W-:Y:S01]  /*1f3a0*/  MUFU.EX2 R201, R112 ;  /* 0x0000007000c97308 */ /* 0x0005e20000000800 */
[----:B------:R-:W-:Y:S01]  /*1f3b0*/  IMAD.MOV.U32 R109, RZ, RZ, R102 ;  /* 0x000000ffff6d7224 */ /* 0x000fe200078e0066 */
[----:B------:R3:W5:Y:S01]  /*1f3c0*/  LDL.LU R221, [R1+0xe0] ;  /* 0x0000e00001dd7983 */ /* 0x0007620000300800 */
[----:B------:R-:W-:Y:S02]  /*1f3d0*/  FFMA.FTZ R102, R135, c[0x0][0x23c], -R92 ;  /* 0x00008f0087667a23 */ /* 0x000fe4000001085c */
[----:B------:R-:W-:Y:S01]  /*1f3e0*/  IMAD.MOV.U32 R106, RZ, RZ, R109 ;  /* 0x000000ffff6a7224 */ /* 0x000fe200078e006d */
[----:B------:R3:W5:Y:S01]  /*1f3f0*/  LDL.LU R220, [R1+0xdc] ;  /* 0x0000dc0001dc7983 */ /* 0x0007620000300800 */
[----:B------:R-:W-:Y:S02]  /*1f400*/  IMAD.MOV.U32 R96, RZ, RZ, R190 ;  /* 0x000000ffff607224 */ /* 0x000fe400078e00be */
[----:B------:R-:W-:Y:S01]  /*1f410*/  IMAD.MOV.U32 R190, RZ, RZ, R171 ;  /* 0x000000ffffbe7224 */ /* 0x000fe200078e00ab */
[----:B------:R3:W5:Y:S01]  /*1f420*/  LDL.LU R135, [R1+0xd8] ;  /* 0x0000d80001877983 */ /* 0x0007620000300800 */
[----:B----4-:R-:W-:Y:S02]  /*1f430*/  IMAD.MOV.U32 R111, RZ, RZ, R107 ;  /* 0x000000ffff6f7224 */ /* 0x010fe400078e006b */
[----:B------:R-:W-:Y:S01]  /*1f440*/  IMAD.MOV.U32 R107, RZ, RZ, R245 ;  /* 0x000000ffff6b7224 */ /* 0x000fe200078e00f5 */
[----:B------:R-:W4:Y:S01]  /*1f450*/  LDL.LU R76, [R1+0xa0] ;  /* 0x0000a000014c7983 */ /* 0x000f220000300800 */
[----:B------:R-:W-:Y:S02]  /*1f460*/  IMAD.MOV.U32 R245, RZ, RZ, R190 ;  /* 0x000000fffff57224 */ /* 0x000fe400078e00be */
[----:B------:R-:W-:Y:S01]  /*1f470*/  IMAD.MOV.U32 R128, RZ, RZ, R170 ;  /* 0x000000ffff807224 */ /* 0x000fe200078e00aa */
[----:B------:R-:W3:Y:S01]  /*1f480*/  LDL.LU R80, [R1+0xa4] ;  /* 0x0000a40001507983 */ /* 0x000ee20000300800 */
[----:B------:R-:W-:Y:S01]  /*1f490*/  IMAD.MOV.U32 R109, RZ, RZ, R191 ;  /* 0x000000ffff6d7224 */ /* 0x000fe200078e00bf */
[----:B------:R-:W-:Y:S01]  /*1f4a0*/  MUFU.EX2 R170, R93 ;  /* 0x0000005d00aa7308 */ /* 0x000fe20000000800 */
[----:B------:R-:W-:Y:S02]  /*1f4b0*/  IMAD.MOV.U32 R171, RZ, RZ, R163 ;  /* 0x000000ffffab7224 */ /* 0x000fe400078e00a3 */
[----:B-1----:R-:W-:Y:S02]  /*1f4c0*/  IMAD.MOV.U32 R110, RZ, RZ, R109 ;  /* 0x000000ffff6e7224 */ /* 0x002fe400078e006d */
[----:B--2---:R-:W-:Y:S02]  /*1f4d0*/  IMAD.MOV.U32 R112, RZ, RZ, R106 ;  /* 0x000000ffff707224 */ /* 0x004fe400078e006a */
[----:B------:R-:W-:Y:S02]  /*1f4e0*/  IMAD.MOV.U32 R106, RZ, RZ, R180 ;  /* 0x000000ffff6a7224 */ /* 0x000fe400078e00b4 */
[----:B------:R-:W-:Y:S01]  /*1f4f0*/  IMAD.MOV.U32 R180, RZ, RZ, R172 ;  /* 0x000000ffffb47224 */ /* 0x000fe200078e00ac */
[----:B------:R1:W-:Y:S01]  /*1f500*/  MUFU.EX2 R191, R113 ;  /* 0x0000007100bf7308 */ /* 0x0003e20000000800 */
[----:B------:R-:W-:Y:S02]  /*1f510*/  IMAD.MOV.U32 R109, RZ, RZ, R171 ;  /* 0x000000ffff6d7224 */ /* 0x000fe400078e00ab */
[--C-:B------:R-:W-:Y:S01]  /*1f520*/  FFMA.FTZ R163, R127, c[0x0][0x23c], -R92.reuse ;  /* 0x00008f007fa37a23 */ /* 0x100fe2000001085c */
[----:B------:R-:W-:Y:S01]  /*1f530*/  MOV R127, R186 ;  /* 0x000000ba007f7202 */ /* 0x000fe20000000f00 */
[--C-:B------:R-:W-:Y:S02]  /*1f540*/  FFMA.FTZ R98, R98, c[0x0][0x23c], -R92.reuse ;  /* 0x00008f0062627a23 */ /* 0x100fe4000001085c */
[--C-:B------:R-:W-:Y:S02]  /*1f550*/  FFMA.FTZ R103, R103, c[0x0][0x23c], -R92.reuse ;  /* 0x00008f0067677a23 */ /* 0x100fe4000001085c */
[----:B------:R-:W-:Y:S01]  /*1f560*/  FFMA.FTZ R104, R104, c[0x0][0x23c], -R92 ;  /* 0x00008f0068687a23 */ /* 0x000fe2000001085c */
[----:B------:R2:W-:Y:S10]  /*1f570*/  MUFU.EX2 R172, R2 ;  /* 0x0000000200ac7308 */ /* 0x0005f40000000800 */
[----:B------:R2:W2:Y:S01]  /*1f580*/  MUFU.EX2 R171, R3 ;  /* 0x0000000300ab7308 */ /* 0x0004a20000000800 */
[----:B-1----:R-:W-:Y:S02]  /*1f590*/  IMAD.MOV.U32 R113, RZ, RZ, R108 ;  /* 0x000000ffff717224 */ /* 0x002fe400078e006c */
[----:B------:R-:W-:Y:S02]  /*1f5a0*/  IMAD.MOV.U32 R108, RZ, RZ, R96 ;  /* 0x000000ffff6c7224 */ /* 0x000fe400078e0060 */
[----:B------:R-:W-:Y:S02]  /*1f5b0*/  FADD.FTZ R96, R124, R114 ;  /* 0x000000727c607221 */ /* 0x000fe40000010000 */
[----:B------:R-:W-:Y:S03]  /*1f5c0*/  IMAD.MOV.U32 R114, RZ, RZ, R189 ;  /* 0x000000ffff727224 */ /* 0x000fe600078e00bd */
[----:B------:R-:W-:Y:S01]  /*1f5d0*/  MUFU.EX2 R186, R131 ;  /* 0x0000008300ba7308 */ /* 0x000fe20000000800 */
[----:B------:R-:W-:Y:S02]  /*1f5e0*/  IMAD.MOV.U32 R124, RZ, RZ, R112 ;  /* 0x000000ffff7c7224 */ /* 0x000fe400078e0070 */
[----:B--2---:R-:W-:Y:S02]  /*1f5f0*/  FFMA.FTZ R2, R181, c[0x0][0x23c], -R100 ;  /* 0x00008f00b5027a23 */ /* 0x004fe40000010864 */
[----:B------:R-:W-:Y:S02]  /*1f600*/  IMAD.MOV.U32 R181, RZ, RZ, R168 ;  /* 0x000000ffffb57224 */ /* 0x000fe400078e00a8 */
[----:B------:R-:W-:Y:S03]  /*1f610*/  IMAD.MOV.U32 R112, RZ, RZ, R187 ;  /* 0x000000ffff707224 */ /* 0x000fe600078e00bb */
[----:B------:R1:W-:Y:S01]  /*1f620*/  MUFU.EX2 R168, R2 ;  /* 0x0000000200a87308 */ /* 0x0003e20000000800 */
[----:B------:R-:W-:Y:S02]  /*1f630*/  IMAD.MOV.U32 R3, RZ, RZ, R113 ;  /* 0x000000ffff037224 */ /* 0x000fe400078e0071 */
[----:B------:R-:W-:Y:S07]  /*1f640*/  IMAD.MOV.U32 R113, RZ, RZ, R95 ;  /* 0x000000ffff717224 */ /* 0x000fee00078e005f */
[----:B------:R-:W-:Y:S10]  /*1f650*/  MUFU.EX2 R189, R117 ;  /* 0x0000007500bd7308 */ /* 0x000ff40000000800 */
[----:B------:R2:W2:Y:S01]  /*1f660*/  MUFU.EX2 R190, R94 ;  /* 0x0000005e00be7308 */ /* 0x0004a20000000800 */
[--C-:B-1----:R-:W-:Y:S09]  /*1f670*/  FFMA.FTZ R2, R245, c[0x0][0x23c], -R100.reuse ;  /* 0x00008f00f5027a23 */ /* 0x102ff20000010864 */
[----:B------:R1:W1:Y:S10]  /*1f680*/  MUFU.EX2 R245, R2 ;  /* 0x0000000200f57308 */ /* 0x0002740000000800 */
[----:B------:R-:W-:Y:S01]  /*1f690*/  MUFU.EX2 R187, R126 ;  /* 0x0000007e00bb7308 */ /* 0x000fe20000000800 */
[----:B--2---:R-:W-:Y:S09]  /*1f6a0*/  LDSM.16.MT88.4 R92, [R219+0x9800] ;  /* 0x00980000db5c783b */ /* 0x004ff20000004200 */
[----:B------:R-:W-:Y:S01]  /*1f6b0*/  MUFU.EX2 R126, R208 ;  /* 0x000000d0007e7308 */ /* 0x000fe20000000800 */
[--C-:B-1----:R-:W-:Y:S09]  /*1f6c0*/  FFMA.FTZ R2, R169, c[0x0][0x23c], -R100.reuse ;  /* 0x00008f00a9027a23 */ /* 0x102ff20000010864 */
[----:B------:R1:W-:Y:S02]  /*1f6d0*/  MUFU.EX2 R169, R2 ;  /* 0x0000000200a97308 */ /* 0x0003e40000000800 */
[----:B-1----:R-:W-:Y:S02]  /*1f6e0*/  FFMA.FTZ R2, R128, c[0x0][0x23c], -R100 ;  /* 0x00008f0080027a23 */ /* 0x002fe40000010864 */
[----:B------:R-:W-:Y:S06]  /*1f6f0*/  IMAD.MOV.U32 R128, RZ, RZ, R188 ;  /* 0x000000ffff807224 */ /* 0x000fec00078e00bc */
[----:B------:R-:W-:Y:S10]  /*1f700*/  MUFU.EX2 R188, R122 ;  /* 0x0000007a00bc7308 */ /* 0x000ff40000000800 */
[----:B------:R-:W-:Y:S01]  /*1f710*/  MUFU.EX2 R122, R161 ;  /* 0x000000a1007a7308 */ /* 0x000fe20000000800 */
[----:B----4-:R-:W-:Y:S01]  /*1f720*/  FFMA.FTZ R69, R69, R76, R119 ;  /* 0x0000004c45457223 */ /* 0x010fe20000010077 */
[----:B------:R-:W-:Y:S01]  /*1f730*/  F2FP.BF16.PACK_AB R76, R145, R142 ;  /* 0x0000008e914c723e */ /* 0x000fe200000010ff */
[----:B------:R-:W-:Y:S02]  /*1f740*/  IMAD.MOV.U32 R119, RZ, RZ, R244 ;  /* 0x000000ffff777224 */ /* 0x000fe400078e00f4 */
[----:B------:R-:W-:Y:S05]  /*1f750*/  IMAD.MOV.U32 R244, RZ, RZ, R182 ;  /* 0x000000fffff47224 */ /* 0x000fea00078e00b6 */
[----:B------:R1:W2:Y:S01]  /*1f760*/  MUFU.EX2 R182, R2 ;  /* 0x0000000200b67308 */ /* 0x0002a20000000800 */
[----:B---3--:R-:W-:Y:S01]  /*1f770*/  FFMA.FTZ R68, R68, R80, R115 ;  /* 0x0000005044447223 */ /* 0x008fe20000010073 */
[-C--:B------:R-:W-:Y:S01]  /*1f780*/  HMMA.16816.F32.BF16 R4, R76, R84.reuse, R4 ;  /* 0x000000544c04723c */ /* 0x080fe20000041804 */
[----:B------:R-:W-:Y:S01]  /*1f790*/  F2FP.BF16.PACK_AB R80, R249, R193 ;  /* 0x000000c1f950723e */ /* 0x000fe200000010ff */
[----:B------:R-:W-:Y:S02]  /*1f7a0*/  IMAD.MOV.U32 R115, RZ, RZ, R184 ;  /* 0x000000ffff737224 */ /* 0x000fe400078e00b8 */
[----:B------:R-:W-:Y:S02]  /*1f7b0*/  FADD.FTZ R3, R3, R69 ;  /* 0x0000004503037221 */ /* 0x000fe40000010000 */
[----:B------:R-:W-:Y:S02]  /*1f7c0*/  IMAD.MOV.U32 R117, RZ, RZ, R115 ;  /* 0x000000ffff757224 */ /* 0x000fe400078e0073 */
[C---:B------:R-:W-:Y:S01]  /*1f7d0*/  HMMA.16816.F32.BF16 R8, R80.reuse, R84, R8 ;  /* 0x000000545008723c */ /* 0x040fe20000041808 */
[----:B------:R-:W-:Y:S03]  /*1f7e0*/  MUFU.EX2 R184, R129 ;  /* 0x0000008100b87308 */ /* 0x000fe60000000800 */
[----:B------:R-:W-:Y:S02]  /*1f7f0*/  IMAD.MOV.U32 R115, RZ, RZ, R106 ;  /* 0x000000ffff737224 */ /* 0x000fe400078e006a */
[----:B------:R-:W-:Y:S02]  /*1f800*/  IMAD.MOV.U32 R106, RZ, RZ, R132 ;  /* 0x000000ffff6a7224 */ /* 0x000fe400078e0084 */
[-C--:B------:R-:W-:Y:S03]  /*1f810*/  HMMA.16816.F32.BF16 R12, R80, R86.reuse, R12 ;  /* 0x00000056500c723c */ /* 0x080fe6000004180c */
[----:B------:R-:W-:Y:S01]  /*1f820*/  MUFU.EX2 R132, R101 ;  /* 0x0000006500847308 */ /* 0x000fe20000000800 */
[----:B-1----:R-:W-:Y:S04]  /*1f830*/  IMAD.MOV.U32 R2, RZ, RZ, R183 ;  /* 0x000000ffff027224 */ /* 0x002fe800078e00b7 */
[C---:B------:R-:W-:Y:S01]  /*1f840*/  HMMA.16816.F32.BF16 R16, R76.reuse, R86, R16 ;  /* 0x000000564c10723c */ /* 0x040fe20000041810 */
[----:B------:R-:W1:Y:S03]  /*1f850*/  LDSM.16.MT88.4 R84, [R217+0x9000] ;  /* 0x00900000d954783b */ /* 0x000e660000004200 */
[----:B------:R-:W-:Y:S01]  /*1f860*/  FADD.FTZ R2, R2, R68 ;  /* 0x0000004402027221 */ /* 0x000fe20000010000 */
[----:B------:R3:W-:Y:S01]  /*1f870*/  MUFU.EX2 R183, R118 ;  /* 0x0000007600b77308 */ /* 0x0007e20000000800 */
[----:B------:R-:W-:Y:S02]  /*1f880*/  FADD.FTZ R68, R185, R96 ;  /* 0x00000060b9447221 */ /* 0x000fe40000010000 */
[-C--:B------:R-:W-:Y:S04]  /*1f890*/  HMMA.16816.F32.BF16 R20, R76, R88.reuse, R20 ;  /* 0x000000584c14723c */ /* 0x080fe80000041814 */
[----:B------:R-:W-:Y:S02]  /*1f8a0*/  FADD.FTZ R68, R114, R68 ;  /* 0x0000004472447221 */ /* 0x000fe40000010000 */
[----:B------:R-:W-:Y:S01]  /*1f8b0*/  IMAD.MOV.U32 R114, RZ, RZ, R111 ;  /* 0x000000ffff727224 */ /* 0x000fe200078e006f */
[----:B------:R-:W-:Y:S01]  /*1f8c0*/  MUFU.EX2 R185, R130 ;  /* 0x0000008200b97308 */ /* 0x000fe20000000800 */
[C---:B------:R-:W-:Y:S01]  /*1f8d0*/  HMMA.16816.F32.BF16 R24, R80.reuse, R88, R24 ;  /* 0x000000585018723c */ /* 0x040fe20000041818 */
[----:B------:R-:W-:Y:S03]  /*1f8e0*/  IMAD.MOV.U32 R111, RZ, RZ, R133 ;  /* 0x000000ffff6f7224 */ /* 0x000fe600078e0085 */
[----:B------:R-:W-:Y:S04]  /*1f8f0*/  FADD.FTZ R68, R120, R68 ;  /* 0x0000004478447221 */ /* 0x000fe80000010000 */
[-C--:B------:R-:W-:Y:S01]  /*1f900*/  HMMA.16816.F32.BF16 R28, R80, R90.reuse, R28 ;  /* 0x0000005a501c723c */ /* 0x080fe2000004181c */
[----:B------:R-:W-:Y:S03]  /*1f910*/  MUFU.EX2 R133, R99 ;  /* 0x0000006300857308 */ /* 0x000fe60000000800 */
[----:B------:R-:W-:Y:S02]  /*1f920*/  FADD.FTZ R68, R125, R68 ;  /* 0x000000447d447221 */ /* 0x000fe40000010000 */
[----:B---3--:R-:W-:Y:S02]  /*1f930*/  IMAD.MOV.U32 R118, RZ, RZ, R181 ;  /* 0x000000ffff767224 */ /* 0x008fe400078e00b5 */
[C---:B------:R-:W-:Y:S01]  /*1f940*/  HMMA.16816.F32.BF16 R32, R76.reuse, R90, R32 ;  /* 0x0000005a4c20723c */ /* 0x040fe20000041820 */
[----:B------:R-:W3:Y:S02]  /*1f950*/  LDSM.16.MT88.4 R88, [R218+0x9000] ;  /* 0x00900000da58783b */ /* 0x000ee40000004200 */
[----:B------:R-:W-:Y:S01]  /*1f960*/  MUFU.EX2 R120, R160 ;  /* 0x000000a000787308 */ /* 0x000fe20000000800 */
[----:B------:R-:W-:Y:S02]  /*1f970*/  FADD.FTZ R69, R118, R3 ;  /* 0x0000000376457221 */ /* 0x000fe40000010000 */
[----:B------:R-:W-:Y:S02]  /*1f980*/  FADD.FTZ R3, R124, R2 ;  /* 0x000000027c037221 */ /* 0x000fe40000010000 */
[----:B------:R-:W-:Y:S01]  /*1f990*/  FFMA.FTZ R2, R117, c[0x0][0x23c], -R100 ;  /* 0x00008f0075027a23 */ /* 0x000fe20000010864 */
[-C--:B-1----:R-:W-:Y:S03]  /*1f9a0*/  HMMA.16816.F32.BF16 R36, R76, R84.reuse, R36 ;  /* 0x000000544c24723c */ /* 0x082fe60000041824 */
[----:B------:R-:W-:Y:S01]  /*1f9b0*/  IMAD.MOV.U32 R118, RZ, RZ, R119 ;  /* 0x000000ffff767224 */ /* 0x000fe200078e0077 */
[----:B------:R1:W-:Y:S01]  /*1f9c0*/  MUFU.EX2 R131, R2 ;  /* 0x0000000200837308 */ /* 0x0003e20000000800 */
[----:B------:R-:W-:Y:S02]  /*1f9d0*/  FADD.FTZ R68, R140, R68 ;  /* 0x000000448c447221 */ /* 0x000fe40000010000 */
[----:B------:R-:W-:Y:S01]  /*1f9e0*/  IMAD.MOV.U32 R124, RZ, RZ, R113 ;  /* 0x000000ffff7c7224 */ /* 0x000fe200078e0071 */
[C---:B------:R-:W-:Y:S01]  /*1f9f0*/  HMMA.16816.F32.BF16 R40, R80.reuse, R84, R40 ;  /* 0x000000545028723c */ /* 0x040fe20000041828 */
[----:B------:R-:W-:Y:S03]  /*1fa00*/  FADD.FTZ R68, R143, R68 ;  /* 0x000000448f447221 */ /* 0x000fe60000010000 */
[----:B------:R-:W-:Y:S02]  /*1fa10*/  IMAD.MOV.U32 R113, RZ, RZ, R110 ;  /* 0x000000ffff717224 */ /* 0x000fe400078e006e */
[----:B------:R-:W-:Y:S01]  /*1fa20*/  IMAD.MOV.U32 R110, RZ, RZ, R134 ;  /* 0x000000ffff6e7224 */ /* 0x000fe200078e0086 */
[----:B------:R-:W-:Y:S01]  /*1fa30*/  MUFU.EX2 R181, R116 ;  /* 0x0000007400b57308 */ /* 0x000fe20000000800 */
[-C--:B------:R-:W-:Y:S01]  /*1fa40*/  HMMA.16816.F32.BF16 R44, R80, R86.reuse, R44 ;  /* 0x00000056502c723c */ /* 0x080fe2000004182c */
[----:B------:R-:W-:Y:S03]  /*1fa50*/  FADD.FTZ R68, R142, R68 ;  /* 0x000000448e447221 */ /* 0x000fe60000010000 */
[----:B------:R-:W-:Y:S02]  /*1fa60*/  IMAD.MOV.U32 R119, RZ, RZ, R109 ;  /* 0x000000ffff777224 */ /* 0x000fe400078e006d */
[----:B------:R-:W-:Y:S02]  /*1fa70*/  FADD.FTZ R68, R145, R68 ;  /* 0x0000004491447221 */ /* 0x000fe40000010000 */
[C---:B------:R-:W-:Y:S01]  /*1fa80*/  HMMA.16816.F32.BF16 R48, R76.reuse, R86, R48 ;  /* 0x000000564c30723c */ /* 0x040fe20000041830 */
[----:B------:R-:W4:Y:S01]  /*1fa90*/  LDSM.16.MT88.4 R84, [R216+0x9800] ;  /* 0x00980000d854783b */ /* 0x000f220000004200 */
[----:B------:R-:W-:Y:S02]  /*1faa0*/  MUFU.EX2 R134, R98 ;  /* 0x0000006200867308 */ /* 0x000fe40000000800 */
[----:B-1----:R-:W-:Y:S02]  /*1fab0*/  FFMA.FTZ R2, R118, c[0x0][0x23c], -R100 ;  /* 0x00008f0076027a23 */ /* 0x002fe40000010864 */
[----:B------:R-:W-:Y:S02]  /*1fac0*/  IMAD.MOV.U32 R118, RZ, RZ, R124 ;  /* 0x000000ffff767224 */ /* 0x000fe400078e007c */
[-C--:B---3--:R-:W-:Y:S01]  /*1fad0*/  HMMA.16816.F32.BF16 R52, R76, R88.reuse, R52 ;  /* 0x000000584c34723c */ /* 0x088fe20000041834 */
[----:B------:R-:W-:Y:S03]  /*1fae0*/  IMAD.MOV.U32 R109, RZ, RZ, R180 ;  /* 0x000000ffff6d7224 */ /* 0x000fe600078e00b4 */
[----:B------:R1:W-:Y:S01]  /*1faf0*/  MUFU.EX2 R130, R2 ;  /* 0x0000000200827308 */ /* 0x0003e20000000800 */
[----:B------:R-:W-:Y:S02]  /*1fb00*/  IMAD.MOV.U32 R124, RZ, RZ, R114 ;  /* 0x000000ffff7c7224 */ /* 0x000fe400078e0072 */
[----:B------:R-:W-:Y:S01]  /*1fb10*/  IMAD.MOV.U32 R114, RZ, RZ, R115 ;  /* 0x000000ffff727224 */ /* 0x000fe200078e0073 */
[C---:B------:R-:W-:Y:S01]  /*1fb20*/  HMMA.16816.F32.BF16 R56, R80.reuse, R88, R56 ;  /* 0x000000585038723c */ /* 0x040fe20000041838 */
[----:B------:R-:W-:Y:S03]  /*1fb30*/  FADD.FTZ R3, R124, R3 ;  /* 0x000000037c037221 */ /* 0x000fe60000010000 */
[----:B------:R-:W-:Y:S02]  /*1fb40*/  IMAD.MOV.U32 R115, RZ, RZ, R119 ;  /* 0x000000ffff737224 */ /* 0x000fe400078e0077 */
[----:B------:R3:W2:Y:S01]  /*1fb50*/  MUFU.EX2 R180, R97 ;  /* 0x0000006100b47308 */ /* 0x0006a20000000800 */
[----:B------:R-:W-:Y:S01]  /*1fb60*/  IMAD.MOV.U32 R119, RZ, RZ, R127 ;  /* 0x000000ffff777224 */ /* 0x000fe200078e007f */
[-C--:B------:R-:W-:Y:S01]  /*1fb70*/  HMMA.16816.F32.BF16 R60, R80, R90.reuse, R60 ;  /* 0x0000005a503c723c */ /* 0x080fe2000004183c */
[----:B------:R-:W-:Y:S06]  /*1fb80*/  IMAD.MOV.U32 R208, RZ, RZ, R113 ;  /* 0x000000ffffd07224 */ /* 0x000fec00078e0071 */
[----:B------:R-:W-:Y:S01]  /*1fb90*/  F2FP.BF16.PACK_AB R80, R164, R198 ;  /* 0x000000c6a450723e */ /* 0x000fe200000010ff */
[----:B------:R-:W-:Y:S01]  /*1fba0*/  HMMA.16816.F32.BF16 R64, R76, R90, R64 ;  /* 0x0000005a4c40723c */ /* 0x000fe20000041840 */
[----:B------:R-:W-:Y:S01]  /*1fbb0*/  F2FP.BF16.PACK_AB R82, R211, R175 ;  /* 0x000000afd352723e */ /* 0x000fe200000010ff */
[----:B------:R-:W2:Y:S01]  /*1fbc0*/  LDSM.16.MT88.4 R88, [R217+0x9800] ;  /* 0x00980000d958783b */ /* 0x000ea20000004200 */
[----:B------:R-:W-:Y:S01]  /*1fbd0*/  MUFU.EX2 R124, R146 ;  /* 0x00000092007c7308 */ /* 0x000fe20000000800 */
[--C-:B-1----:R-:W-:Y:S01]  /*1fbe0*/  FFMA.FTZ R2, R244, c[0x0][0x23c], -R100.reuse ;  /* 0x00008f00f4027a23 */ /* 0x102fe20000010864 */
[----:B------:R-:W-:Y:S02]  /*1fbf0*/  F2FP.BF16.PACK_AB R81, R173, R246 ;  /* 0x000000f6ad51723e */ /* 0x000fe400000010ff */
[----:B------:R-:W-:Y:S02]  /*1fc00*/  F2FP.BF16.PACK_AB R76, R152, R150 ;  /* 0x00000096984c723e */ /* 0x000fe400000010ff */
[----:B------:R-:W-:Y:S03]  /*1fc10*/  F2FP.BF16.PACK_AB R77, R151, R149 ;  /* 0x00000095974d723e */ /* 0x000fe600000010ff */
[----:B------:R-:W-:Y:S01]  /*1fc20*/  F2FP.BF16.PACK_AB R78, R215, R214 ;  /* 0x000000d6d74e723e */ /* 0x000fe200000010ff */
[----:B------:R1:W-:Y:S01]  /*1fc30*/  MUFU.EX2 R244, R2 ;  /* 0x0000000200f47308 */ /* 0x0003e20000000800 */
[----:B------:R-:W-:Y:S01]  /*1fc40*/  F2FP.BF16.PACK_AB R79, R212, R213 ;  /* 0x000000d5d44f723e */ /* 0x000fe200000010ff */
[----:B---3--:R-:W-:Y:S01]  /*1fc50*/  LDSM.16.MT88.4 R96, [R217+0xa000] ;  /* 0x00a00000d960783b */ /* 0x008fe20000004200 */
[----:B------:R-:W-:Y:S05]  /*1fc60*/  F2FP.BF16.PACK_AB R83, R251, R174 ;  /* 0x000000aefb53723e */ /* 0x000fea00000010ff */
[-C--:B----4-:R-:W-:Y:S02]  /*1fc70*/  HMMA.16816.F32.BF16 R4, R76, R84.reuse, R4 ;  /* 0x000000544c04723c */ /* 0x090fe40000041804 */
[----:B------:R3:W-:Y:S06]  /*1fc80*/  MUFU.EX2 R127, R157 ;  /* 0x0000009d007f7308 */ /* 0x0007ec0000000800 */
[C---:B------:R-:W-:Y:S04]  /*1fc90*/  HMMA.16816.F32.BF16 R8, R80.reuse, R84, R8 ;  /* 0x000000545008723c */ /* 0x040fe80000041808 */
[----:B------:R-:W-:Y:S04]  /*1fca0*/  MUFU.EX2 R116, R105 ;  /* 0x0000006900747308 */ /* 0x000fe80000000800 */
[-C--:B------:R-:W-:Y:S01]  /*1fcb0*/  HMMA.16816.F32.BF16 R12, R80, R86.reuse, R12 ;  /* 0x00000056500c723c */ /* 0x080fe2000004180c */
[----:B-1----:R-:W-:Y:S05]  /*1fcc0*/  FFMA.FTZ R2, R128, c[0x0][0x23c], -R100 ;  /* 0x00008f0080027a23 */ /* 0x002fea0000010864 */
[----:B------:R1:W4:Y:S02]  /*1fcd0*/  MUFU.EX2 R129, R2 ;  /* 0x0000000200817308 */ /* 0x0003240000000800 */
[C---:B------:R-:W-:Y:S01]  /*1fce0*/  HMMA.16816.F32.BF16 R16, R76.reuse, R86, R16 ;  /* 0x000000564c10723c */ /* 0x040fe20000041810 */
[----:B------:R-:W4:Y:S03]  /*1fcf0*/  LDSM.16.MT88.4 R84, [R218+0x9800] ;  /* 0x00980000da54783b */ /* 0x000f260000004200 */
[----:B---3--:R-:W-:Y:S04]  /*1fd00*/  IMAD.MOV.U32 R157, RZ, RZ, R111 ;  /* 0x000000ffff9d7224 */ /* 0x008fe800078e006f */
[-C--:B------:R-:W-:Y:S01]  /*1fd10*/  HMMA.16816.F32.BF16 R20, R76, R92.reuse, R20 ;  /* 0x0000005c4c14723c */ /* 0x080fe20000041814 */
[----:B------:R-:W-:Y:S07]  /*1fd20*/  MUFU.EX2 R111, R176 ;  /* 0x000000b0006f7308 */ /* 0x000fee0000000800 */
[C---:B------:R-:W-:Y:S03]  /*1fd30*/  HMMA.16816.F32.BF16 R24, R80.reuse, R92, R24 ;  /* 0x0000005c5018723c */ /* 0x040fe60000041818 */
[----:B------:R-:W-:Y:S01]  /*1fd40*/  MUFU.EX2 R105, R75 ;  /* 0x0000004b00697308 */ /* 0x000fe20000000800 */
[----:B-1----:R-:W-:Y:S04]  /*1fd50*/  FADD.FTZ R2, R118, R69 ;  /* 0x0000004576027221 */ /* 0x002fe80000010000 */
[-C--:B------:R-:W-:Y:S01]  /*1fd60*/  HMMA.16816.F32.BF16 R28, R80, R94.reuse, R28 ;  /* 0x0000005e501c723c */ /* 0x080fe2000004181c */
[----:B------:R-:W3:Y:S03]  /*1fd70*/  LDL.LU R69, [R1+0xa8] ;  /* 0x0000a80001457983 */ /* 0x000ee60000300800 */
[----:B------:R-:W-:Y:S01]  /*1fd80*/  FADD.FTZ R101, R121, R2 ;  /* 0x0000000279657221 */ /* 0x000fe20000010000 */
[----:B------:R1:W-:Y:S01]  /*1fd90*/  MUFU.EX2 R128, R209 ;  /* 0x000000d100807308 */ /* 0x0003e20000000800 */
[----:B------:R-:W-:Y:S02]  /*1fda0*/  FADD.FTZ R2, R123, R3 ;  /* 0x000000037b027221 */ /* 0x000fe40000010000 */
[C---:B------:R-:W-:Y:S01]  /*1fdb0*/  HMMA.16816.F32.BF16 R32, R76.reuse, R94, R32 ;  /* 0x0000005e4c20723c */ /* 0x040fe20000041820 */
[----:B------:R-:W4:Y:S03]  /*1fdc0*/  LDSM.16.MT88.4 R92, [R216+0xa000] ;  /* 0x00a00000d85c783b */ /* 0x000f260000004200 */
[----:B------:R-:W-:Y:S03]  /*1fdd0*/  FADD.FTZ R3, R138, R101 ;  /* 0x000000658a037221 */ /* 0x000fe60000010000 */
[----:B------:R-:W-:Y:S01]  /*1fde0*/  MUFU.EX2 R123, R159 ;  /* 0x0000009f007b7308 */ /* 0x000fe20000000800 */
[-C--:B--2---:R-:W-:Y:S01]  /*1fdf0*/  HMMA.16816.F32.BF16 R36, R76, R88.reuse, R36 ;  /* 0x000000584c24723c */ /* 0x084fe20000041824 */
[----:B------:R-:W-:Y:S04]  /*1fe00*/  FADD.FTZ R3, R139, R3 ;  /* 0x000000038b037221 */ /* 0x000fe80000010000 */
[----:B------:R-:W-:Y:S03]  /*1fe10*/  FADD.FTZ R3, R147, R3 ;  /* 0x0000000393037221 */ /* 0x000fe60000010000 */
[C---:B------:R-:W-:Y:S01]  /*1fe20*/  HMMA.16816.F32.BF16 R40, R80.reuse, R88, R40 ;  /* 0x000000585028723c */ /* 0x040fe20000041828 */
[----:B------:R-:W-:Y:S01]  /*1fe30*/  FADD.FTZ R3, R141, R3 ;  /* 0x000000038d037221 */ /* 0x000fe20000010000 */
[----:B------:R-:W-:Y:S02]  /*1fe40*/  MUFU.EX2 R121, R158 ;  /* 0x0000009e00797308 */ /* 0x000fe40000000800 */
[----:B-1----:R-:W-:Y:S04]  /*1fe50*/  IMAD.MOV.U32 R209, RZ, RZ, R119 ;  /* 0x000000ffffd17224 */ /* 0x002fe800078e0077 */
[-C--:B------:R-:W-:Y:S04]  /*1fe60*/  HMMA.16816.F32.BF16 R44, R80, R90.reuse, R44 ;  /* 0x0000005a502c723c */ /* 0x080fe8000004182c */
[----:B------:R1:W-:Y:S04]  /*1fe70*/  MUFU.EX2 R119, R102 ;  /* 0x0000006600777308 */ /* 0x0003e80000000800 */
[C---:B------:R-:W-:Y:S01]  /*1fe80*/  HMMA.16816.F32.BF16 R48, R76.reuse, R90, R48 ;  /* 0x0000005a4c30723c */ /* 0x040fe20000041830 */
[----:B------:R-:W2:Y:S05]  /*1fe90*/  LDSM.16.MT88.4 R88, [R219+0xa000] ;  /* 0x00a00000db58783b */ /* 0x000eaa0000004200 */
[----:B------:R-:W2:Y:S02]  /*1fea0*/  MUFU.EX2 R118, R103 ;  /* 0x0000006700767308 */ /* 0x000ea40000000800 */
[-C--:B----4-:R-:W-:Y:S08]  /*1feb0*/  HMMA.16816.F32.BF16 R52, R76, R84.reuse, R52 ;  /* 0x000000544c34723c */ /* 0x090ff00000041834 */
[C---:B------:R-:W-:Y:S01]  /*1fec0*/  HMMA.16816.F32.BF16 R56, R80.reuse, R84, R56 ;  /* 0x000000545038723c */ /* 0x040fe20000041838 */
[----:B------:R-:W4:Y:S03]  /*1fed0*/  MUFU.EX2 R117, R104 ;  /* 0x0000006800757308 */ /* 0x000f260000000800 */
[----:B-1----:R-:W-:Y:S04]  /*1fee0*/  FFMA.FTZ R102, R106, c[0x0][0x23c], -R100 ;  /* 0x00008f006a667a23 */ /* 0x002fe80000010864 */
[-C--:B------:R-:W-:Y:S03]  /*1fef0*/  HMMA.16816.F32.BF16 R60, R80, R86.reuse, R60 ;  /* 0x00000056503c723c */ /* 0x080fe6000004183c */
[----:B------:R-:W-:Y:S04]  /*1ff00*/  MUFU.EX2 R106, R177 ;  /* 0x000000b1006a7308 */ /* 0x000fe80000000800 */
[----:B------:R-:W-:Y:S01]  /*1ff10*/  F2FP.BF16.PACK_AB R80, R171, R172 ;  /* 0x000000acab50723e */ /* 0x000fe200000010ff */
[----:B------:R-:W-:Y:S01]  /*1ff20*/  HMMA.16816.F32.BF16 R64, R76, R86, R64 ;  /* 0x000000564c40723c */ /* 0x000fe20000041840 */
[----:B------:R-:W-:Y:S01]  /*1ff30*/  F2FP.BF16.PACK_AB R82, R190, R170 ;  /* 0x000000aabe52723e */ /* 0x000fe200000010ff */
[----:B------:R-:W1:Y:S02]  /*1ff40*/  LDSM.16.MT88.4 R84, [R218+0xa000] ;  /* 0x00a00000da54783b */ /* 0x000e640000004200 */
[----:B------:R-:W-:Y:S01]  /*1ff50*/  F2FP.BF16.PACK_AB R81, R245, R168 ;  /* 0x000000a8f551723e */ /* 0x000fe200000010ff */
[----:B------:R-:W-:Y:S01]  /*1ff60*/  MUFU.EX2 R75, R102 ;  /* 0x00000066004b7308 */ /* 0x000fe20000000800 */
[----:B------:R-:W-:Y:S02]  /*1ff70*/  F2FP.BF16.PACK_AB R83, R182, R169 ;  /* 0x000000a9b653723e */ /* 0x000fe400000010ff */
[----:B------:R-:W-:Y:S04]  /*1ff80*/  F2FP.BF16.PACK_AB R76, R206, R205 ;  /* 0x000000cdce4c723e */ /* 0x000fe800000010ff */
[----:B------:R-:W-:Y:S02]  /*1ff90*/  F2FP.BF16.PACK_AB R77, R210, R204 ;  /* 0x000000ccd24d723e */ /* 0x000fe400000010ff */
[----:B------:R-:W-:Y:S01]  /*1ffa0*/  F2FP.BF16.PACK_AB R78, R202, R203 ;  /* 0x000000cbca4e723e */ /* 0x000fe200000010ff */
[----:B------:R-:W-:Y:S01]  /*1ffb0*/  MUFU.EX2 R104, R207 ;  /* 0x000000cf00687308 */ /* 0x000fe20000000800 */
[----:B------:R-:W-:Y:S07]  /*1ffc0*/  F2FP.BF16.PACK_AB R79, R191, R201 ;  /* 0x000000c9bf4f723e */ /* 0x000fee00000010ff */
[-C--:B------:R-:W-:Y:S02]  /*1ffd0*/  HMMA.16816.F32.BF16 R4, R76, R92.reuse, R4 ;  /* 0x0000005c4c04723c */ /* 0x080fe40000041804 */
[----:B------:R-:W-:Y:S06]  /*1ffe0*/  MUFU.EX2 R103, R200 ;  /* 0x000000c800677308 */ /* 0x000fec0000000800 */
        /* <DEDUP_REMOVED lines=36> */
[----:B------:R-:W2:Y:S03]  /*20230*/  LDSM.16.MT88.4 R92, [R219+0xb000] ;  /* 0x00b00000db5c783b */ /* 0x000ea60000004200 */
[----:B---3--:R-:W-:Y:S04]  /*20240*/  FFMA.FTZ R69, R0, R69, R209 ;  /* 0x0000004500457223 */ /* 0x008fe800000100d1 */
[-C--:B------:R-:W-:Y:S01]  /*20250*/  HMMA.16816.F32.BF16 R36, R76, R96.reuse, R36 ;  /* 0x000000604c24723c */ /* 0x080fe20000041824 */
[----:B------:R-:W-:Y:S03]  /*20260*/  FADD.FTZ R0, R136, R2 ;  /* 0x0000000288007221 */ /* 0x000fe60000010000 */
[----:B------:R-:W-:Y:S02]  /*20270*/  FFMA.FTZ R2, R115, c[0x0][0x23c], -R100 ;  /* 0x00008f0073027a23 */ /* 0x000fe40000010864 */
[----:B------:R-:W-:Y:S02]  /*20280*/  IMAD.MOV.U32 R209, RZ, RZ, R110 ;  /* 0x000000ffffd17224 */ /* 0x000fe400078e006e */
[C---:B------:R-:W-:Y:S01]  /*20290*/  HMMA.16816.F32.BF16 R40, R80.reuse, R96, R40 ;  /* 0x000000605028723c */ /* 0x040fe20000041828 */
[----:B------:R3:W-:Y:S03]  /*202a0*/  MUFU.EX2 R115, R2 ;  /* 0x0000000200737308 */ /* 0x0007e60000000800 */
[----:B------:R-:W-:Y:S04]  /*202b0*/  FFMA.FTZ R101, R209, c[0x0][0x23c], -R100 ;  /* 0x00008f00d1657a23 */ /* 0x000fe80000010864 */
[-C--:B------:R-:W-:Y:S03]  /*202c0*/  HMMA.16816.F32.BF16 R44, R80, R98.reuse, R44 ;  /* 0x00000062502c723c */ /* 0x080fe6000004182c */
[----:B------:R-:W-:Y:S05]  /*202d0*/  MUFU.EX2 R110, R165 ;  /* 0x000000a5006e7308 */ /* 0x000fea0000000800 */
[C---:B------:R-:W-:Y:S01]  /*202e0*/  HMMA.16816.F32.BF16 R48, R76.reuse, R98, R48 ;  /* 0x000000624c30723c */ /* 0x040fe20000041830 */
[----:B------:R-:W2:Y:S04]  /*202f0*/  LDSM.16.MT88.4 R96, [R217+0xb000] ;  /* 0x00b00000d960783b */ /* 0x000ea80000004200 */
[----:B------:R-:W-:Y:S03]  /*20300*/  MUFU.EX2 R101, R101 ;  /* 0x0000006500657308 */ /* 0x000fe60000000800 */
[-C--:B-1----:R-:W-:Y:S01]  /*20310*/  HMMA.16816.F32.BF16 R52, R76, R84.reuse, R52 ;  /* 0x000000544c34723c */ /* 0x082fe20000041834 */
[----:B---3--:R-:W-:Y:S03]  /*20320*/  FADD.FTZ R2, R137, R0 ;  /* 0x0000000089027221 */ /* 0x008fe60000010000 */
[----:B------:R-:W-:Y:S02]  /*20330*/  FFMA.FTZ R0, R114, c[0x0][0x23c], -R100 ;  /* 0x00008f0072007a23 */ /* 0x000fe40000010864 */
[----:B------:R-:W-:Y:S02]  /*20340*/  FADD.FTZ R2, R252, R2 ;  /* 0x00000002fc027221 */ /* 0x000fe40000010000 */
[C---:B------:R-:W-:Y:S01]  /*20350*/  HMMA.16816.F32.BF16 R56, R80.reuse, R84, R56 ;  /* 0x000000545038723c */ /* 0x040fe20000041838 */
[----:B------:R1:W3:Y:S03]  /*20360*/  MUFU.EX2 R125, R0 ;  /* 0x00000000007d7308 */ /* 0x0002e60000000800 */
[----:B------:R-:W-:Y:S04]  /*20370*/  FADD.FTZ R2, R193, R2 ;  /* 0x00000002c1027221 */ /* 0x000fe80000010000 */
[-C--:B------:R-:W-:Y:S01]  /*20380*/  HMMA.16816.F32.BF16 R60, R80, R86.reuse, R60 ;  /* 0x00000056503c723c */ /* 0x080fe2000004183c */
[----:B------:R-:W-:Y:S06]  /*20390*/  FADD.FTZ R2, R249, R2 ;  /* 0x00000002f9027221 */ /* 0x000fec0000010000 */
[----:B------:R-:W-:Y:S01]  /*203a0*/  F2FP.BF16.PACK_AB R80, R118, R119 ;  /* 0x000000777650723e */ /* 0x000fe200000010ff */
[----:B------:R-:W-:Y:S01]  /*203b0*/  HMMA.16816.F32.BF16 R64, R76, R86, R64 ;  /* 0x000000564c40723c */ /* 0x000fe20000041840 */
[----:B----4-:R-:W-:Y:S01]  /*203c0*/  F2FP.BF16.PACK_AB R82, R116, R117 ;  /* 0x000000757452723e */ /* 0x010fe200000010ff */
[----:B------:R-:W4:Y:S05]  /*203d0*/  LDSM.16.MT88.4 R84, [R218+0xb000] ;  /* 0x00b00000da54783b */ /* 0x000f2a0000004200 */
[----:B------:R-:W-:Y:S01]  /*203e0*/  F2FP.BF16.PACK_AB R76, R127, R128 ;  /* 0x000000807f4c723e */ /* 0x000fe200000010ff */
[--C-:B-1----:R-:W-:Y:S02]  /*203f0*/  FFMA.FTZ R0, R112, c[0x0][0x23c], -R100.reuse ;  /* 0x00008f0070007a23 */ /* 0x102fe40000010864 */
[----:B------:R-:W-:Y:S02]  /*20400*/  MUFU.EX2 R112, R166 ;  /* 0x000000a600707308 */ /* 0x000fe40000000800 */
[----:B------:R-:W-:Y:S02]  /*20410*/  F2FP.BF16.PACK_AB R77, R124, R126 ;  /* 0x0000007e7c4d723e */ /* 0x000fe400000010ff */
[----:B------:R-:W-:Y:S02]  /*20420*/  F2FP.BF16.PACK_AB R78, R122, R123 ;  /* 0x0000007b7a4e723e */ /* 0x000fe400000010ff */
[----:B------:R-:W-:Y:S02]  /*20430*/  F2FP.BF16.PACK_AB R79, R120, R121 ;  /* 0x00000079784f723e */ /* 0x000fe400000010ff */
[----:B---3--:R-:W-:Y:S02]  /*20440*/  F2FP.BF16.PACK_AB R81, R125, R115 ;  /* 0x000000737d51723e */ /* 0x008fe400000010ff */
[----:B------:R1:W-:Y:S03]  /*20450*/  MUFU.EX2 R113, R0 ;  /* 0x0000000000717308 */ /* 0x0003e60000000800 */
[-C--:B--2---:R-:W-:Y:S01]  /*20460*/  HMMA.16816.F32.BF16 R4, R76, R88.reuse, R4 ;  /* 0x000000584c04723c */ /* 0x084fe20000041804 */
[--C-:B-1----:R-:W-:Y:S06]  /*20470*/  FFMA.FTZ R0, R109, c[0x0][0x23c], -R100.reuse ;  /* 0x00008f006d007a23 */ /* 0x102fec0000010864 */
[----:B------:R-:W-:Y:S10]  /*20480*/  MUFU.EX2 R109, R167 ;  /* 0x000000a7006d7308 */ /* 0x000ff40000000800 */
[----:B------:R-:W1:Y:S02]  /*20490*/  MUFU.EX2 R114, R0 ;  /* 0x0000000000727308 */ /* 0x000e640000000800 */
[----:B-1----:R-:W-:Y:S01]  /*204a0*/  F2FP.BF16.PACK_AB R83, R114, R113 ;  /* 0x000000717253723e */ /* 0x002fe200000010ff */
[----:B------:R-:W-:Y:S02]  /*204b0*/  FADD.FTZ R0, R208, R69 ;  /* 0x00000045d0007221 */ /* 0x000fe40000010000 */
[----:B------:R-:W-:Y:S02]  /*204c0*/  FFMA.FTZ R69, R157, c[0x0][0x23c], -R100 ;  /* 0x00008f009d457a23 */ /* 0x000fe40000010864 */
[----:B------:R-:W-:Y:S02]  /*204d0*/  FADD.FTZ R0, R108, R0 ;  /* 0x000000006c007221 */ /* 0x000fe40000010000 */
[C---:B------:R-:W-:Y:S01]  /*204e0*/  HMMA.16816.F32.BF16 R8, R80.reuse, R88, R8 ;  /* 0x000000585008723c */ /* 0x040fe20000041808 */
[----:B------:R-:W-:Y:S01]  /*204f0*/  MUFU.EX2 R89, R163 ;  /* 0x000000a300597308 */ /* 0x000fe20000000800 */
[----:B------:R-:W-:Y:S02]  /*20500*/  FFMA.FTZ R100, R74, c[0x0][0x23c], -R100 ;  /* 0x00008f004a647a23 */ /* 0x000fe40000010864 */
[----:B------:R-:W-:Y:S02]  /*20510*/  FADD.FTZ R74, R144, R3 ;  /* 0x00000003904a7221 */ /* 0x000fe40000010000 */
[----:B------:R-:W1:Y:S01]  /*20520*/  LDSM.16.MT88.4 R144, [R216+0xb800] ;  /* 0x00b80000d890783b */ /* 0x000e620000004200 */
[----:B------:R-:W-:Y:S01]  /*20530*/  FADD.FTZ R0, R107, R0 ;  /* 0x000000006b007221 */ /* 0x000fe20000010000 */
[-C--:B------:R-:W-:Y:S01]  /*20540*/  HMMA.16816.F32.BF16 R12, R80, R90.reuse, R12 ;  /* 0x0000005a500c723c */ /* 0x080fe2000004180c */
[----:B------:R-:W-:Y:S02]  /*20550*/  FADD.FTZ R3, R154, R68 ;  /* 0x000000449a037221 */ /* 0x000fe40000010000 */
[----:B------:R-:W-:Y:S01]  /*20560*/  MUFU.EX2 R108, R178 ;  /* 0x000000b2006c7308 */ /* 0x000fe20000000800 */
[----:B------:R-:W-:Y:S01]  /*20570*/  FADD.FTZ R0, R197, R0 ;  /* 0x00000000c5007221 */ /* 0x000fe20000010000 */
[----:B------:R-:W-:Y:S01]  /*20580*/  F2FP.BF16.PACK_AB R197, R109, R110 ;  /* 0x0000006e6dc5723e */ /* 0x000fe200000010ff */
[----:B------:R-:W-:Y:S02]  /*20590*/  FADD.FTZ R74, R153, R74 ;  /* 0x0000004a994a7221 */ /* 0x000fe40000010000 */
[C---:B------:R-:W-:Y:S01]  /*205a0*/  HMMA.16816.F32.BF16 R16, R76.reuse, R90, R16 ;  /* 0x0000005a4c10723c */ /* 0x040fe20000041810 */
[----:B------:R-:W-:Y:S03]  /*205b0*/  FADD.FTZ R0, R194, R0 ;  /* 0x00000000c2007221 */ /* 0x000fe60000010000 */
[----:B------:R-:W-:Y:S01]  /*205c0*/  FADD.FTZ R3, R156, R3 ;  /* 0x000000039c037221 */ /* 0x000fe20000010000 */
[----:B------:R2:W3:Y:S01]  /*205d0*/  MUFU.EX2 R90, R162 ;  /* 0x000000a2005a7308 */ /* 0x0004e20000000800 */
[----:B------:R-:W-:Y:S02]  /*205e0*/  FADD.FTZ R0, R195, R0 ;  /* 0x00000000c3007221 */ /* 0x000fe40000010000 */
[-C--:B------:R-:W-:Y:S01]  /*205f0*/  HMMA.16816.F32.BF16 R20, R76, R92.reuse, R20 ;  /* 0x0000005c4c14723c */ /* 0x080fe20000041814 */
[----:B------:R-:W-:Y:S03]  /*20600*/  FADD.FTZ R3, R150, R3 ;  /* 0x0000000396037221 */ /* 0x000fe60000010000 */
[----:B------:R-:W-:Y:S01]  /*20610*/  FADD.FTZ R0, R196, R0 ;  /* 0x00000000c4007221 */ /* 0x000fe20000010000 */
[----:B------:R-:W-:Y:S01]  /*20620*/  F2FP.BF16.PACK_AB R196, R111, R112 ;  /* 0x000000706fc4723e */ /* 0x000fe200000010ff */
[----:B------:R-:W-:Y:S01]  /*20630*/  FADD.FTZ R3, R152, R3 ;  /* 0x0000000398037221 */ /* 0x000fe20000010000 */
[----:B------:R1:W-:Y:S01]  /*20640*/  MUFU.EX2 R107, R179 ;  /* 0x000000b3006b7308 */ /* 0x0003e20000000800 */
[C---:B------:R-:W-:Y:S01]  /*20650*/  HMMA.16816.F32.BF16 R24, R80.reuse, R92, R24 ;  /* 0x0000005c5018723c */ /* 0x040fe20000041818 */
[----:B------:R-:W-:Y:S03]  /*20660*/  FADD.FTZ R0, R192, R0 ;  /* 0x00000000c0007221 */ /* 0x000fe60000010000 */
[----:B------:R-:W-:Y:S01]  /*20670*/  F2FP.BF16.PACK_AB R192, R103, R104 ;  /* 0x0000006867c0723e */ /* 0x000fe200000010ff */
[----:B------:R-:W-:Y:S01]  /*20680*/  FADD.FTZ R0, R199, R0 ;  /* 0x00000000c7007221 */ /* 0x000fe20000010000 */
[----:B------:R-:W-:Y:S01]  /*20690*/  F2FP.BF16.PACK_AB R199, R105, R106 ;  /* 0x0000006a69c7723e */ /* 0x000fe200000010ff */
[----:B------:R-:W-:Y:S01]  /*206a0*/  FADD.FTZ R3, R214, R3 ;  /* 0x00000003d6037221 */ /* 0x000fe20000010000 */
[-C--:B------:R-:W-:Y:S01]  /*206b0*/  HMMA.16816.F32.BF16 R28, R80, R94.reuse, R28 ;  /* 0x0000005e501c723c */ /* 0x080fe2000004181c */
[----:B------:R-:W4:Y:S03]  /*206c0*/  MUFU.EX2 R100, R100 ;  /* 0x0000006400647308 */ /* 0x000f260000000800 */
[----:B------:R-:W-:Y:S01]  /*206d0*/  FADD.FTZ R68, R148, R0 ;  /* 0x0000000094447221 */ /* 0x000fe20000010000 */
[----:B--2---:R-:W2:Y:S01]  /*206e0*/  LDSM.16.MT88.4 R160, [R219+0xb800] ;  /* 0x00b80000dba0783b */ /* 0x004ea20000004200 */
[----:B---3--:R-:W-:Y:S01]  /*206f0*/  F2FP.BF16.PACK_AB R194, R89, R90 ;  /* 0x0000005a59c2723e */ /* 0x008fe200000010ff */
[----:B------:R-:W-:Y:S01]  /*20700*/  FADD.FTZ R3, R215, R3 ;  /* 0x00000003d7037221 */ /* 0x000fe20000010000 */
[C---:B------:R-:W-:Y:S01]  /*20710*/  HMMA.16816.F32.BF16 R32, R76.reuse, R94, R32 ;  /* 0x0000005e4c20723c */ /* 0x040fe20000041820 */
[----:B------:R-:W-:Y:S02]  /*20720*/  FADD.FTZ R68, R247, R68 ;  /* 0x00000044f7447221 */ /* 0x000fe40000010000 */
[----:B------:R3:W3:Y:S01]  /*20730*/  MUFU.EX2 R88, R69 ;  /* 0x0000004500587308 */ /* 0x0006e20000000800 */
[----:B------:R-:W-:Y:S01]  /*20740*/  FADD.FTZ R3, R205, R3 ;  /* 0x00000003cd037221 */ /* 0x000fe20000010000 */
[----:B-1----:R-:W1:Y:S03]  /*20750*/  LDSM.16.MT88.4 R176, [R217+0xb800] ;  /* 0x00b80000d9b0783b */ /* 0x002e660000004200 */
[-C--:B------:R-:W-:Y:S08]  /*20760*/  HMMA.16816.F32.BF16 R36, R76, R96.reuse, R36 ;  /* 0x000000604c24723c */ /* 0x080ff00000041824 */
[C---:B------:R-:W-:Y:S01]  /*20770*/  HMMA.16816.F32.BF16 R40, R80.reuse, R96, R40 ;  /* 0x000000605028723c */ /* 0x040fe20000041828 */
[----:B----4-:R-:W-:Y:S07]  /*20780*/  F2FP.BF16.PACK_AB R195, R100, R75 ;  /* 0x0000004b64c3723e */ /* 0x010fee00000010ff */
[-C--:B------:R-:W-:Y:S01]  /*20790*/  HMMA.16816.F32.BF16 R44, R80, R98.reuse, R44 ;  /* 0x00000062502c723c */ /* 0x080fe2000004182c */
[----:B---3--:R-:W-:Y:S03]  /*207a0*/  FADD.FTZ R69, R248, R2 ;  /* 0x00000002f8457221 */ /* 0x008fe60000010000 */
[----:B------:R-:W-:Y:S01]  /*207b0*/  F2FP.BF16.PACK_AB R193, R101, R88 ;  /* 0x0000005865c1723e */ /* 0x000fe200000010ff */
[----:B------:R-:W-:Y:S03]  /*207c0*/  FADD.FTZ R2, R155, R74 ;  /* 0x0000004a9b027221 */ /* 0x000fe60000010000 */
[C---:B------:R-:W-:Y:S01]  /*207d0*/  HMMA.16816.F32.BF16 R48, R76.reuse, R98, R48 ;  /* 0x000000624c30723c */ /* 0x040fe20000041830 */
[----:B------:R-:W-:Y:S03]  /*207e0*/  FADD.FTZ R0, R250, R69 ;  /* 0x00000045fa007221 */ /* 0x000fe60000010000 */
[----:B------:R-:W-:Y:S02]  /*207f0*/  FADD.FTZ R2, R149, R2 ;  /* 0x0000000295027221 */ /* 0x000fe40000010000 */
[----:B------:R-:W-:Y:S01]  /*20800*/  FADD.FTZ R69, R198, R0 ;  /* 0x00000000c6457221 */ /* 0x000fe20000010000 */
[----:B------:R-:W-:Y:S01]  /*20810*/  F2FP.BF16.PACK_AB R198, R107, R108 ;  /* 0x0000006c6bc6723e */ /* 0x000fe200000010ff */
        /* <DEDUP_REMOVED lines=10> */
[----:B------:R-:W-:Y:S01]  /*208c0*/  HMMA.16816.F32.BF16 R64, R76, R86, R64 ;  /* 0x000000564c40723c */ /* 0x000fe20000041840 */
[----:B------:R-:W-:Y:S07]  /*208d0*/  FADD.FTZ R0, R245, R0 ;  /* 0x00000000f5007221 */ /* 0x000fee0000010000 */
[-C--:B------:R-:W-:Y:S07]  /*208e0*/  HMMA.16816.F32.BF16 R140, R196, R144.reuse, R4 ;  /* 0x00000090c48c723c */ /* 0x080fee0000041804 */
[----:B------:R-:W-:Y:S01]  /*208f0*/  FADD.FTZ R4, R164, R69 ;  /* 0x00000045a4047221 */ /* 0x000fe20000010000 */
[C---:B------:R-:W-:Y:S07]  /*20900*/  HMMA.16816.F32.BF16 R136, R192.reuse, R144, R8 ;  /* 0x00000090c088723c */ /* 0x040fee0000041808 */
[----:B------:R-:W-:Y:S01]  /*20910*/  FADD.FTZ R8, R175, R4 ;  /* 0x00000004af087221 */ /* 0x000fe20000010000 */
[-C--:B------:R-:W-:Y:S01]  /*20920*/  HMMA.16816.F32.BF16 R148, R192, R146.reuse, R12 ;  /* 0x00000092c094723c */ /* 0x080fe2000004180c */
[----:B------:R-:W-:Y:S01]  /*20930*/  FADD.FTZ R9, R212, R2 ;  /* 0x00000002d4097221 */ /* 0x000fe20000010000 */
[----:B------:R-:W3:Y:S02]  /*20940*/  LDSM.16.MT88.4 R4, [R218+0xb800] ;  /* 0x00b80000da04783b */ /* 0x000ee40000004200 */
        /* <DEDUP_REMOVED lines=43> */
[-C--:B---3--:R-:W-:Y:S01]  /*20c00*/  HMMA.16816.F32.BF16 R188, R196, R4.reuse, R52 ;  /* 0x00000004c4bc723c */ /* 0x088fe20000041834 */
        /* <DEDUP_REMOVED lines=29> */
[----:B------:R-:W-:Y:S02]  /*20de0*/  FADD.FTZ R0, R75, R0 ;  /* 0x000000004b007221 */ /* 0x000fe40000010000 */
[----:B------:R-:W-:Y:S01]  /*20df0*/  FADD.FTZ R2, R89, R2 ;  /* 0x0000000259027221 */ /* 0x000fe20000010000 */
[----:B------:R1:W-:Y:S01]  /*20e00*/  STL [R1+0xa0], R3 ;  /* 0x0000a00301007387 */ /* 0x0003e20000100800 */
[----:B------:R-:W-:Y:S02]  /*20e10*/  FADD.FTZ R0, R100, R0 ;  /* 0x0000000064007221 */ /* 0x000fe40000010000 */
[----:B------:R-:W-:Y:S01]  /*20e20*/  IMAD.MOV.U32 R134, RZ, RZ, R70 ;  /* 0x000000ffff867224 */ /* 0x000fe200078e0046 */
[----:B------:R2:W-:Y:S01]  /*20e30*/  STL [R1+0xa4], R2 ;  /* 0x0000a40201007387 */ /* 0x0005e20000100800 */
[----:B------:R-:W-:Y:S02]  /*20e40*/  IMAD.MOV.U32 R132, RZ, RZ, R72 ;  /* 0x000000ffff847224 */ /* 0x000fe400078e0048 */
[----:B------:R-:W-:Y:S01]  /*20e50*/  IMAD.MOV.U32 R133, RZ, RZ, R71 ;  /* 0x000000ffff857224 */ /* 0x000fe200078e0047 */
[----:B------:R2:W-:Y:S01]  /*20e60*/  STL [R1+0xa8], R0 ;  /* 0x0000a80001007387 */ /* 0x0005e20000100800 */
[----:B-1----:R-:W-:Y:S01]  /*20e70*/  IMAD.MOV.U32 R3, RZ, RZ, R73 ;  /* 0x000000ffff037224 */ /* 0x002fe200078e0049 */
[----:B--2--5:R-:W-:-:S05]  /*20e80*/  @P0 BRA `(.L_x_738) ;  /* 0xffff6a9000000947 */ /* 0x024fca000383ffff */
.L_x_737:
        /* <DEDUP_REMOVED lines=253> */
[----:B------:R2:W3:Y:S01]  /*21e60*/  LDS.128 R16, [R243] ;  /* 0x00000000f3107984 */ /* 0x0004e20000000c00 */
        /* <DEDUP_REMOVED lines=15> */
[----:B------:R-:W4:Y:S01]  /*21f60*/  S2R R3, SR_TID.X ;  /* 0x0000000000037919 */ /* 0x000f220000002100 */
[----:B------:R-:W-:-:S04]  /*21f70*/  SHF.R.S32.HI R2, RZ, 0x1f, R32 ;  /* 0x0000001fff027819 */ /* 0x000fc80000011420 */
[----:B------:R-:W-:-:S04]  /*21f80*/  LEA.HI R2, R2, R32, RZ, 0x2 ;  /* 0x0000002002027211 */ /* 0x000fc800078f10ff */
[----:B------:R-:W-:-:S05]  /*21f90*/  LOP3.LUT R2, R2, 0xffffffc, RZ, 0xc0, !PT ;  /* 0x0ffffffc02027812 */ /* 0x000fca00078ec0ff */
[----:B------:R-:W-:Y:S01]  /*21fa0*/  IMAD.IADD R2, R32, 0x1, -R2 ;  /* 0x0000000120027824 */ /* 0x000fe200078e0a02 */
[----:B----4-:R-:W-:-:S04]  /*21fb0*/  SHF.R.S32.HI R0, RZ, 0x1f, R3 ;  /* 0x0000001fff007819 */ /* 0x010fc80000011403 */
        /* <DEDUP_REMOVED lines=38> */
.L_x_742:
[----:B------:R-:W-:Y:S05]  /*22220*/  BSYNC B0 ;  /* 0x0000000000007941 */ /* 0x000fea0003800000 */
.L_x_741:
[----:B----4-:R-:W4:Y:S01]  /*22230*/  LDL.LU.64 R4, [R1+0xb8] ;  /* 0x0000b80001047983 */ /* 0x010f220000300a00 */
[----:B------:R-:W-:Y:S01]  /*22240*/  LEA.HI R12, R43, R42, RZ, 0x3 ;  /* 0x0000002a2b0c7211 */ /* 0x000fe200078f18ff */
[----:B------:R-:W-:Y:S01]  /*22250*/  UIMAD UR10, UR10, -0x80, UR35 ;  /* 0xffffff800a0a78a4 */ /* 0x000fe2000f8e0223 */
[----:B------:R-:W-:Y:S01]  /*22260*/  BSSY B0, `(.L_x_743) ;  /* 0x0000021000007945 */ /* 0x000fe20003800000 */
[----:B------:R-:W3:Y:S01]  /*22270*/  S2R R3, SR_TID.X ;  /* 0x0000000000037919 */ /* 0x000ee20000002100 */
[----:B------:R-:W-:Y:S02]  /*22280*/  USHF.R.S32.HI UR6, URZ, 0x1f, UR11 ;  /* 0x0000001f3f067899 */ /* 0x000fe4000801140b */
[----:B------:R-:W-:Y:S01]  /*22290*/  ULDC.64 UR4, c[0x0][0x1f0] ;  /* 0x00007c0000047ab9 */ /* 0x000fe20000000a00 */
[----:B------:R-:W2:Y:S01]  /*222a0*/  S2R R10, SR_CTAID.Z ;  /* 0x00000000000a7919 */ /* 0x000ea20000002700 */
[----:B------:R-:W-:-:S04]  /*222b0*/  UIMAD UR4, UR6, UR4, URZ ;  /* 0x00000004060472a4 */ /* 0x000fc8000f8e023f */
[----:B------:R-:W-:Y:S01]  /*222c0*/  UIMAD UR4, UR11, UR5, UR4 ;  /* 0x000000050b0472a4 */ /* 0x000fe2000f8e0204 */
[----:B---3--:R-:W-:-:S04]  /*222d0*/  SHF.R.S32.HI R2, RZ, 0x1f, R3 ;  /* 0x0000001fff027819 */ /* 0x008fc80000011403 */
        /* <DEDUP_REMOVED lines=13> */
[----:B--2---:R-:W-:-:S04]  /*223b0*/  IMAD.WIDE.U32 R10, R10, c[0x0][0x1f0], R4 ;  /* 0x00007c000a0a7a25 */ /* 0x004fc800078e0004 */
        /* <DEDUP_REMOVED lines=11> */
.L_x_744:
[----:B------:R-:W-:Y:S05]  /*22470*/  BSYNC B0 ;  /* 0x0000000000007941 */ /* 0x000fea0003800000 */
.L_x_743:
[----:B------:R-:W-:Y:S01]  /*22480*/  LEA.HI.SX32 R0, R12, 0x10, 0x1d ;  /* 0x000000100c007811 */ /* 0x000fe200078feaff */
[----:B------:R-:W-:Y:S03]  /*22490*/  BSSY B0, `(.L_x_745) ;  /* 0x000000e000007945 */ /* 0x000fe60003800000 */
[----:B------:R-:W-:-:S13]  /*224a0*/  ISETP.GE.OR P0, PT, R0, UR10, P1 ;  /* 0x0000000a00007c0c */ /* 0x000fda0008f06670 */
[----:B------:R-:W-:Y:S05]  /*224b0*/  @P0 BRA `(.L_x_746) ;  /* 0x000000b000000947 */ /* 0x000fea0003800000 */
[----:B--2---:R-:W-:Y:S01]  /*224c0*/  IADD3 R4, P0, R6, 0x10, RZ ;  /* 0x0000001006047810 */ /* 0x004fe20007f1e0ff */
        /* <DEDUP_REMOVED lines=10> */
.L_x_746:
[----:B------:R-:W-:Y:S05]  /*22570*/  BSYNC B0 ;  /* 0x0000000000007941 */ /* 0x000fea0003800000 */
.L_x_745:
        /* <DEDUP_REMOVED lines=15> */
.L_x_748:
[----:B------:R-:W-:Y:S05]  /*22670*/  BSYNC B0 ;  /* 0x0000000000007941 */ /* 0x000fea0003800000 */
.L_x_747:
        /* <DEDUP_REMOVED lines=15> */
.L_x_750:
[----:B------:R-:W-:Y:S05]  /*22770*/  BSYNC B0 ;  /* 0x0000000000007941 */ /* 0x000fea0003800000 */
.L_x_749:
[----:B------:R-:W-:Y:S01]  /*22780*/  LEA.HI.SX32 R0, R12, 0x40, 0x1d ;  /* 0x000000400c007811 */ /* 0x000fe200078feaff */
[----:B------:R-:W-:Y:S03]  /*22790*/  BSSY B0, `(.L_x_751) ;  /* 0x000000e000007945 */ /* 0x000fe60003800000 */
[----:B------:R-:W-:-:S13]  /*227a0*/  ISETP.GE.OR P0, PT, R0, UR10, P1 ;  /* 0x0000000a00007c0c */ /* 0x000fda0008f06670 */
[----:B------:R-:W-:Y:S05]  /*227b0*/  @P0 BRA `(.L_x_752) ;  /* 0x000000b000000947 */ /* 0x000fea0003800000 */
[----:B-12---:R-:W-:Y:S01]  /*227c0*/  IADD3 R4, P0, R6, 0x40, RZ ;  /* 0x0000004006047810 */ /* 0x006fe20007f1e0ff */
        /* <DEDUP_REMOVED lines=10> */
.L_x_752:
[----:B------:R-:W-:Y:S05]  /*22870*/  BSYNC B0 ;  /* 0x0000000000007941 */ /* 0x000fea0003800000 */
.L_x_751:
        /* <DEDUP_REMOVED lines=15> */
.L_x_754:
[----:B------:R-:W-:Y:S05]  /*22970*/  BSYNC B0 ;  /* 0x0000000000007941 */ /* 0x000fea0003800000 */
.L_x_753:
        /* <DEDUP_REMOVED lines=15> */
.L_x_756:
[----:B------:R-:W-:Y:S05]  /*22a70*/  BSYNC B0 ;  /* 0x0000000000007941 */ /* 0x000fea0003800000 */
.L_x_755:
[----:B------:R-:W-:-:S04]  /*22a80*/  LEA.HI.SX32 R0, R12, 0x70, 0x1d ;  /* 0x000000700c007811 */ /* 0x000fc800078feaff */
[----:B------:R-:W-:-:S13]  /*22a90*/  ISETP.GE.OR P0, PT, R0, UR10, P1 ;  /* 0x0000000a00007c0c */ /* 0x000fda0008f06670 */
[----:B------:R-:W-:Y:S05]  /*22aa0*/  @P0 EXIT ;  /* 0x000000000000094d */ /* 0x000fea0003800000 */
[----:B------:R-:W-:Y:S01]  /*22ab0*/  IADD3 R6, P0, R6, 0x70, RZ ;  /* 0x0000007006067810 */ /* 0x000fe20007f1e0ff */
        /* <DEDUP_REMOVED lines=11> */
.L_x_757:
        /* <DEDUP_REMOVED lines=9> */
.L_x_2123:


//--------------------- .text._ZN5flash16flash_fwd_kernelI23Flash_fwd_kernel_traitsILi64ELi128ELi128ELi4ELb0ELb0EN7cutlass10bfloat16_tE19Flash_kernel_traitsILi64ELi128ELi128ELi4ES3_EELb0ELb0ELb1ELb1ELb0ELb0ELb0ELb0EEEvNS_16Flash_fwd_paramsE --------------------------
	.section	.text._ZN5flash16flash_fwd_kernelI23Flash_fwd_kernel_traitsILi64ELi128ELi128ELi4ELb0ELb0EN7cutlass10bfloat16_tE19Flash_kernel_traitsILi64ELi128ELi128ELi4ES3_EELb0ELb0ELb1ELb1ELb0ELb0ELb0ELb0EEEvNS_16Flash_fwd_paramsE,"ax",@progbits
	.sectioninfo	@"SHI_REGISTERS=255"
	.align	128
        .global         _ZN5flash16flash_fwd_kernelI23Flash_fwd_kernel_traitsILi64ELi128ELi128ELi4ELb0ELb0EN7cutlass10bfloat16_tE19Flash_kernel_traitsILi64ELi128ELi128ELi4ES3_EELb0ELb0ELb1ELb1ELb0ELb0ELb0ELb0EEEvNS_16Flash_fwd_paramsE
        .type           _ZN5flash16flash_fwd_kernelI23Flash_fwd_kernel_traitsILi64ELi128ELi128ELi4ELb0ELb0EN7cutlass10bfloat16_tE19Flash_kernel_traitsILi64ELi128ELi128ELi4ES3_EELb0ELb0ELb1ELb1ELb0ELb0ELb0ELb0EEEvNS_16Flash_fwd_paramsE,@function
        .size           _ZN5flash16flash_fwd_kernelI23Flash_fwd_kernel_traitsILi64ELi128ELi128ELi4ELb0ELb0EN7cutlass10bfloat16_tE19Flash_kernel_traitsILi64ELi128ELi128ELi4ES3_EELb0ELb0ELb1ELb1ELb0ELb0ELb0ELb0EEEvNS_16Flash_fwd_paramsE,(.L_x_2124 - _ZN5flash16flash_fwd_kernelI23Flash_fwd_kernel_traitsILi64ELi128ELi128ELi4ELb0ELb0EN7cutlass10bfloat16_tE19Flash_kernel_traitsILi64ELi128ELi128ELi4ES3_EELb0ELb0ELb1ELb1ELb0ELb0ELb0ELb0EEEvNS_16Flash_fwd_paramsE)
        .other          _ZN5flash16flash_fwd_kernelI23Flash_fwd_kernel_traitsILi64ELi128ELi128ELi4ELb0ELb0EN7cutlass10bfloat16_tE19Flash_kernel_traitsILi64ELi128ELi128ELi4ES3_EELb0ELb0ELb1ELb1ELb0ELb0ELb0ELb0EEEvNS_16Flash_fwd_paramsE,@"STO_CUDA_ENTRY STV_DEFAULT"
_ZN5flash16flash_fwd_kernelI23Flash_fwd_kernel_traitsILi64ELi128ELi128ELi4ELb0ELb0EN7cutlass10bfloat16_tE19Flash_kernel_traitsILi64ELi128ELi128ELi4ES3_EELb0ELb0ELb1ELb1ELb0ELb0ELb0ELb0EEEvNS_16Flash_fwd_paramsE:
.text._ZN5flash16flash_fwd_kernelI23Flash_fwd_kernel_traitsILi64ELi128ELi128ELi4ELb0ELb0EN7cutlass10bfloat16_tE19Flash_kernel_traitsILi64ELi128ELi128ELi4ES3_EELb0ELb0ELb1ELb1ELb0ELb0ELb0ELb0EEEvNS_16Flash_fwd_paramsE:
        /* <DEDUP_REMOVED lines=56> */
.L_x_758:
[----:B-1----:R-:W-:Y:S02]  /*0380*/  ULDC UR7, c[0x0][0x218] ;  /* 0x0000860000077ab9 */ /* 0x002fe40000000800 */
.L_x_759:
        /* <DEDUP_REMOVED lines=49> */
[----:B------:R-:W-:Y:S01]  /*06a0*/  ULDC.U8 UR13, c[0x0][0x329] ;  /* 0x0000ca40000d7ab9 */ /* 0x000fe20000000000 */
[----:B------:R-:W-:Y:S01]  /*06b0*/  LEA.HI R4, R4, R26, RZ, 0x3 ;  /* 0x0000001a04047211 */ /* 0x000fe200078f18ff */
[----:B------:R-:W-:Y:S01]  /*06c0*/  USHF.R.S32.HI UR9, URZ, 0x1f, UR18 ;  /* 0x0000001f3f097899 */ /* 0x000fe20008011412 */
[----:B------:R-:W-:Y:S01]  /*06d0*/  BSSY B0, `(.L_x_761) ;  /* 0x0000041000007945 */ /* 0x000fe20003800000 */
[----:B------:R-:W-:Y:S01]  /*06e0*/  UISETP.NE.AND UP1, UPT, UR13, URZ, UPT ;  /* 0x0000003f0d00728c */ /* 0x000fe2000bf25270 */
[----:B------:R-:W-:Y:S01]  /*06f0*/  LOP3.LUT R0, R4, 0xfffffff8, RZ, 0xc0, !PT ;  /* 0xfffffff804007812 */ /* 0x000fe200078ec0ff */
[----:B------:R-:W-:Y:S01]  /*0700*/  ULDC.64 UR6, c[0x0][0x1e0] ;  /* 0x0000780000067ab9 */ /* 0x000fe20000000a00 */
[----:B------:R-:W-:Y:S01]  /*0710*/  SHF.R.S32.HI R4, RZ, 0x3, R4 ;  /* 0x00000003ff047819 */ /* 0x000fe20000011404 */
[----:B------:R-:W-:-:S02]  /*0720*/  @UP0 UIMAD.WIDE.U32 UR16, UR32, UR4, URZ ;  /* 0x00000004201002a5 */ /* 0x000fc4000f8e003f */
[----:B------:R-:W-:Y:S01]  /*0730*/  @!UP0 USHF.R.S32.HI UR10, URZ, 0x1f, UR12 ;  /* 0x0000001f3f0a8899 */ /* 0x000fe2000801140c */
[----:B------:R-:W-:Y:S01]  /*0740*/  IMAD.IADD R14, R26, 0x1, -R0 ;  /* 0x000000011a0e7824 */ /* 0x000fe200078e0a00 */
[----:B------:R-:W-:Y:S01]  /*0750*/  @UP0 UIMAD UR8, UR32, UR5, UR17 ;  /* 0x00000005200802a4 */ /* 0x000fe2000f8e0211 */
[----:B------:R-:W-:Y:S01]  /*0760*/  SHF.R.S32.HI R5, RZ, 0x1f, R4 ;  /* 0x0000001fff057819 */ /* 0x000fe20000011404 */
[----:B------:R-:W-:Y:S01]  /*0770*/  ULDC.U8 UR15, c[0x0][0x328] ;  /* 0x0000ca00000f7ab9 */ /* 0x000fe20000000000 */
[----:B------:R-:W-:Y:S01]  /*0780*/  IMAD.SHL.U32 R0, R14, 0x8, RZ ;  /* 0x000000080e007824 */ /* 0x000fe200078e00ff */
[----:B------:R-:W-:Y:S02]  /*0790*/  ULDC.64 UR4, c[0x0][0x1f0] ;  /* 0x00007c0000047ab9 */ /* 0x000fe40000000a00 */
[----:B------:R-:W-:Y:S02]  /*07a0*/  UIMAD UR4, UR9, UR4, URZ ;  /* 0x00000004090472a4 */ /* 0x000fe4000f8e023f */
[----:B------:R-:W-:Y:S01]  /*07b0*/  @!UP0 UIMAD UR9, UR10, UR6, URZ ;  /* 0x000000060a0982a4 */ /* 0x000fe2000f8e023f */
[----:B------:R-:W-:Y:S01]  /*07c0*/  ISETP.GE.AND P1, PT, R0, c[0x0][0x220], PT ;  /* 0x0000880000007a0c */ /* 0x000fe20003f26270 */
[----:B------:R-:W-:-:S02]  /*07d0*/  @!UP0 UIMAD.WIDE.U32 UR10, UR12, UR6, URZ ;  /* 0x000000060c0a82a5 */ /* 0x000fc4000f8e003f */
[----:B------:R-:W-:Y:S02]  /*07e0*/  UISETP.NE.AND UP2, UPT, UR15, URZ, UPT ;  /* 0x0000003f0f00728c */ /* 0x000fe4000bf45270 */
[----:B------:R-:W-:Y:S02]  /*07f0*/  @!UP0 UIMAD UR9, UR12, UR7, UR9 ;  /* 0x000000070c0982a4 */ /* 0x000fe4000f8e0209 */
[----:B------:R-:W-:Y:S02]  /*0800*/  UISETP.NE.OR UP3, UPT, UR13, URZ, !UP2 ;  /* 0x0000003f0d00728c */ /* 0x000fe4000d765670 */
[----:B------:R-:W-:Y:S02]  /*0810*/  ULDC UR7, c[0x0][0x214] ;  /* 0x0000850000077ab9 */ /* 0x000fe40000000800 */
[----:B------:R-:W-:Y:S02]  /*0820*/  @UP1 ULDC UR17, c[0x0][0x210] ;  /* 0x0000840000111ab9 */ /* 0x000fe40000000800 */
[----:B------:R-:W-:-:S02]  /*0830*/  ULDC UR6, c[0x0][0x234] ;  /* 0x00008d0000067ab9 */ /* 0x000fc40000000800 */
[----:B------:R-:W-:Y:S02]  /*0840*/  @!UP0 UMOV UR16, UR10 ;  /* 0x0000000a00108c82 */ /* 0x000fe40008000000 */
[----:B------:R-:W-:Y:S01]  /*0850*/  @UP1 UIMAD UR10, UR17, UR7, URZ ;  /* 0x00000007110a12a4 */ /* 0x000fe2000f8e023f */
[----:B------:R-:W-:Y:S01]  /*0860*/  IADD3 R2, P0, R0, UR16, RZ ;  /* 0x0000001000027c10 */ /* 0x000fe2000ff1e0ff */
[----:B------:R-:W-:Y:S02]  /*0870*/  @!UP1 USEL UR10, UR7, UR6, !UP2 ;  /* 0x00000006070a9287 */ /* 0x000fe4000d000000 */
[----:B------:R-:W-:Y:S02]  /*0880*/  UIMAD UR5, UR18, UR5, UR4 ;  /* 0x00000005120572a4 */ /* 0x000fe4000f8e0204 */
[----:B------:R-:W-:Y:S02]  /*0890*/  @UP1 UMOV UR13, 0x1 ;  /* 0x00000001000d1882 */ /* 0x000fe40000000000 */
[----:B------:R-:W-:-:S02]  /*08a0*/  ULDC UR4, c[0x0][0x1c0] ;  /* 0x0000700000047ab9 */ /* 0x000fc40000000800 */
[----:B------:R-:W-:Y:S02]  /*08b0*/  @!UP1 UIMAD UR13, UR10, UR4, URZ ;  /* 0x000000040a0d92a4 */ /* 0x000fe4000f8e023f */
[----:B------:R-:W-:Y:S02]  /*08c0*/  @!UP0 UIADD3 UR8, UR11, UR9, URZ ;  /* 0x000000090b088290 */ /* 0x000fe4000fffe03f */
[----:B------:R-:W-:Y:S02]  /*08d0*/  UIADD3 UR36, -UR14, UR36, URZ ;  /* 0x000000240e247290 */ /* 0x000fe4000fffe13f */
[----:B------:R-:W-:Y:S02]  /*08e0*/  @!UP3 UIMAD UR17, UR12, UR7, URZ ;  /* 0x000000070c11b2a4 */ /* 0x000fe4000f8e023f */
[----:B------:R-:W-:Y:S01]  /*08f0*/  UIMAD UR13, UR12, UR13, URZ ;  /* 0x0000000d0c0d72a4 */ /* 0x000fe2000f8e023f */
[----:B------:R-:W-:Y:S01]  /*0900*/  LEA.HI.X.SX32 R3, R0, UR8, 0x1, P0 ;  /* 0x0000000800037c11 */ /* 0x000fe200080f0eff */
[----:B------:R-:W-:Y:S01]  /*0910*/  @!UP3 USEL UR17, UR17, UR32, !UP0 ;  /* 0x000000201111b287 */ /* 0x000fe2000c000000 */
[C---:B------:R-:W-:Y:S01]  /*0920*/  ISETP.GE.OR P0, PT, R4.reuse, UR36, P1 ;  /* 0x0000002404007c0c */ /* 0x040fe20008f06670 */
[----:B------:R-:W-:Y:S01]  /*0930*/  USEL UR13, UR13, URZ, UP3 ;  /* 0x0000003f0d0d7287 */ /* 0x000fe20009800000 */
[----:B------:R-:W-:Y:S01]  /*0940*/  ISETP.GE.AND P4, PT, R4, UR36, PT ;  /* 0x0000002404007c0c */ /* 0x000fe2000bf86270 */
[----:B------:R-:W-:Y:S01]  /*0950*/  @UP1 ULDC UR15, c[0x0][0x210] ;  /* 0x00008400000f1ab9 */ /* 0x000fe20000000800 */
[----:B-1----:R-:W-:Y:S01]  /*0960*/  IMAD.WIDE.U32 R8, R8, c[0x0][0x1f0], R2 ;  /* 0x00007c0008087a25 */ /* 0x002fe200078e0002 */
[----:B------:R-:W-:-:S02]  /*0970*/  @!UP1 UMOV UR15, 0x1 ;  /* 0x00000001000f9882 */ /* 0x000fc40000000000 */
[----:B------:R-:W-:Y:S01]  /*0980*/  UIMAD UR13, UR18, UR10, UR13 ;  /* 0x0000000a120d72a4 */ /* 0x000fe2000f8e020d */
[----:B------:R-:W-:Y:S01]  /*0990*/  IMAD.U32 R2, RZ, RZ, UR33 ;  /* 0x00000021ff027e24 */ /* 0x000fe2000f8e00ff */
[----:B------:R-:W-:Y:S01]  /*09a0*/  UIMAD UR14, UR14, UR15, URZ ;  /* 0x0000000f0e0e72a4 */ /* 0x000fe2000f8e023f */
[----:B------:R-:W-:Y:S01]  /*09b0*/  IADD3 R7, R9, UR5, RZ ;  /* 0x0000000509077c10 */ /* 0x000fe2000fffe0ff */
[----:B------:R-:W-:Y:S01]  /*09c0*/  UMOV UR20, URZ ;  /* 0x0000003f00147c82 */ /* 0x000fe20008000000 */
[----:B------:R-:W-:Y:S01]  /*09d0*/  IMAD.WIDE R2, R2, 0x80, R4 ;  /* 0x0000008002027825 */ /* 0x000fe200078e0204 */
[----:B------:R-:W-:Y:S02]  /*09e0*/  @!UP3 UMOV UR20, UR17 ;  /* 0x000000110014bc82 */ /* 0x000fe40008000000 */
[----:B------:R-:W-:Y:S02]  /*09f0*/  UMOV UR21, URZ ;  /* 0x0000003f00157c82 */ /* 0x000fe40008000000 */
[----:B------:R-:W-:-:S02]  /*0a00*/  USHF.R.S32.HI UR6, URZ, 0x1f, UR13 ;  /* 0x0000001f3f067899 */ /* 0x000fc4000801140d */
        /* <DEDUP_REMOVED lines=13> */
.L_x_762:
[----:B------:R-:W-:Y:S05]  /*0ae0*/  BSYNC B0 ;  /* 0x0000000000007941 */ /* 0x000fea0003800000 */
.L_x_761:
        /* <DEDUP_REMOVED lines=16> */
.L_x_764:
[----:B------:R-:W-:Y:S05]  /*0bf0*/  BSYNC B0 ;  /* 0x0000000000007941 */ /* 0x000fea0003800000 */
.L_x_763:
        /* <DEDUP_REMOVED lines=17> */
.L_x_766:
[----:B------:R-:W-:Y:S05]  /*0d10*/  BSYNC B0 ;  /* 0x0000000000007941 */ /* 0x000fea0003800000 */
.L_x_765:
        /* <DEDUP_REMOVED lines=16> */
.L_x_768:
[----:B------:R-:W-:Y:S05]  /*0e20*/  BSYNC B0 ;  /* 0x0000000000007941 */ /* 0x000fea0003800000 */
.L_x_767:
        /* <DEDUP_REMOVED lines=17> */
.L_x_770:
[----:B------:R-:W-:Y:S05]  /*0f40*/  BSYNC B0 ;  /* 0x0000000000007941 */ /* 0x000fea0003800000 */
.L_x_769:
        /* <DEDUP_REMOVED lines=17> */
.L_x_772:
[----:B------:R-:W-:Y:S05]  /*1060*/  BSYNC B0 ;  /* 0x0000000000007941 */ /* 0x000fea0003800000 */
.L_x_771:
        /* <DEDUP_REMOVED lines=16> */
.L_x_774:
[----:B------:R-:W-:Y:S05]  /*1170*/  BSYNC B0 ;  /* 0x0000000000007941 */ /* 0x000fea0003800000 */
.L_x_773:
        /* <DEDUP_REMOVED lines=15> */
.L_x_776:
[----:B------:R-:W-:Y:S05]  /*1270*/  BSYNC B0 ;  /* 0x0000000000007941 */ /* 0x000fea0003800000 */
.L_x_775:
        /* <DEDUP_REMOVED lines=69> */
.L_x_760:
        /* <DEDUP_REMOVED lines=24> */
[----:B------:R-:W-:-:S02]  /*1850*/  UIMAD.WIDE.U32 UR20, UR6, UR4, URZ ;  /* 0x00000004061472a5 */ /* 0x000fc4000f8e003f */
[----:B------:R-:W-:Y:S02]  /*1860*/  UIMAD UR11, UR6, UR5, UR11 ;  /* 0x00000005060b72a4 */ /* 0x000fe4000f8e020b */
[----:B------:R-:W-:Y:S02]  /*1870*/  USHF.R.S32.HI UR10, URZ, 0x1f, UR12 ;  /* 0x0000001f3f0a7899 */ /* 0x000fe4000801140c */
[----:B------:R-:W-:Y:S02]  /*1880*/  ULDC.64 UR4, c[0x0][0x180] ;  /* 0x0000600000047ab9 */ /* 0x000fe40000000a00 */
[----:B------:R-:W-:Y:S02]  /*1890*/  UIADD3 UR21, UR21, UR11, URZ ;  /* 0x0000000b15157290 */ /* 0x000fe4000fffe03f */
[----:B------:R-:W-:Y:S02]  /*18a0*/  UIMAD UR10, UR10, UR4, URZ ;  /* 0x000000040a0a72a4 */ /* 0x000fe4000f8e023f */
[----:B------:R-:W-:-:S02]  /*18b0*/  UIMAD.WIDE.U32 UR20, UR12, UR4, UR20 ;  /* 0x000000040c1472a5 */ /* 0x000fc4000f8e0014 */
[----:B------:R-:W-:-:S04]  /*18c0*/  UIMAD UR10, UR12, UR5, UR10 ;  /* 0x000000050c0a72a4 */ /* 0x000fc8000f8e020a */
[----:B------:R-:W-:Y:S02]  /*18d0*/  UIADD3 UR10, UR21, UR10, URZ ;  /* 0x0000000a150a7290 */ /* 0x000fe4000fffe03f */
.L_x_777:
        /* <DEDUP_REMOVED lines=45> */
.L_x_778:
[----:B------:R-:W-:Y:S01]  /*1bb0*/  SHF.R.S32.HI R19, RZ, 0x1f, R26 ;  /* 0x0000001fff137819 */ /* 0x000fe2000001141a */
[----:B------:R-:W1:Y:S01]  /*1bc0*/  S2R R10, SR_CTAID.Z ;  /* 0x00000000000a7919 */ /* 0x000e620000002700 */
[----:B------:R-:W-:Y:S01]  /*1bd0*/  UIADD3 UR6, -UR14, UR36, URZ ;  /* 0x000000240e067290 */ /* 0x000fe2000fffe13f */
[----:B------:R-:W-:Y:S01]  /*1be0*/  IMAD.U32 R6, RZ, RZ, UR33 ;  /* 0x00000021ff067e24 */ /* 0x000fe2000f8e00ff */
[CC--:B------:R-:W-:Y:S01]  /*1bf0*/  LEA.HI R0, R19.reuse, R26.reuse, RZ, 0x3 ;  /* 0x0000001a13007211 */ /* 0x0c0fe200078f18ff */
[----:B------:R-:W-:Y:S01]  /*1c00*/  ULDC.64 UR4, c[0x0][0x1a8] ;  /* 0x00006a0000047ab9 */ /* 0x000fe20000000a00 */
[CC--:B------:R-:W-:Y:S01]  /*1c10*/  LEA.HI R4, R19.reuse, R26.reuse, RZ, 0x6 ;  /* 0x0000001a13047211 */ /* 0x0c0fe200078f30ff */
        /* <DEDUP_REMOVED lines=42> */
.L_x_780:
[----:B------:R-:W-:Y:S05]  /*1ec0*/  BSYNC B0 ;  /* 0x0000000000007941 */ /* 0x000fea0003800000 */
.L_x_779:
        /* <DEDUP_REMOVED lines=21> */
.L_x_782:
[----:B------:R-:W-:Y:S05]  /*2020*/  BSYNC B0 ;  /* 0x0000000000007941 */ /* 0x000fea0003800000 */
.L_x_781:
        /* <DEDUP_REMOVED lines=21> */
.L_x_784:
[----:B------:R-:W-:Y:S05]  /*2180*/  BSYNC B0 ;  /* 0x0000000000007941 */ /* 0x000fea0003800000 */
.L_x_783:
        /* <DEDUP_REMOVED lines=21> */
.L_x_786:
[----:B------:R-:W-:Y:S05]  /*22e0*/  BSYNC B0 ;  /* 0x0000000000007941 */ /* 0x000fea0003800000 */
.L_x_785:
        /* <DEDUP_REMOVED lines=21> */
.L_x_788:
[----:B------:R-:W-:Y:S05]  /*2440*/  BSYNC B0 ;  /* 0x0000000000007941 */ /* 0x000fea0003800000 */
.L_x_787:
        /* <DEDUP_REMOVED lines=21> */
.L_x_790:
[----:B------:R-:W-:Y:S05]  /*25a0*/  BSYNC B0 ;  /* 0x0000000000007941 */ /* 0x000fea0003800000 */
.L_x_789:
        /* <DEDUP_REMOVED lines=21> */
.L_x_792:
[----:B------:R-:W-:Y:S05]  /*2700*/  BSYNC B0 ;  /* 0x0000000000007941 */ /* 0x000fea0003800000 */
.L_x_791:
        /* <DEDUP_REMOVED lines=25> */
.L_x_794:
[----:B------:R-:W-:Y:S05]  /*28a0*/  BSYNC B0 ;  /* 0x0000000000007941 */ /* 0x000fea0003800000 */
.L_x_793:
        /* <DEDUP_REMOVED lines=12> */
[----:B------:R-:W-:Y:S01]  /*2970*/  IMAD R0, R14, c[0x0][0x1a4], R0 ;  /* 0x000069000e007a24 */ /* 0x000fe200078e0200 */
        /* <DEDUP_REMOVED lines=46> */
.L_x_796:
[----:B------:R-:W-:Y:S05]  /*2c60*/  BSYNC B0 ;  /* 0x0000000000007941 */ /* 0x000fea0003800000 */
.L_x_795:
        /* <DEDUP_REMOVED lines=17> */
.L_x_798:
[----:B------:R-:W-:Y:S05]  /*2d80*/  BSYNC B0 ;  /* 0x0000000000007941 */ /* 0x000fea0003800000 */
.L_x_797:
        /* <DEDUP_REMOVED lines=17> */
.L_x_800:
[----:B------:R-:W-:Y:S05]  /*2ea0*/  BSYNC B0 ;  /* 0x0000000000007941 */ /* 0x000fea0003800000 */
.L_x_799:
        /* <DEDUP_REMOVED lines=18> */
.L_x_802:
[----:B------:R-:W-:Y:S05]  /*2fd0*/  BSYNC B0 ;  /* 0x0000000000007941 */ /* 0x000fea0003800000 */
.L_x_801:
        /* <DEDUP_REMOVED lines=17> */
.L_x_804:
[----:B------:R-:W-:Y:S05]  /*30f0*/  BSYNC B0 ;  /* 0x0000000000007941 */ /* 0x000fea0003800000 */
.L_x_803:
        /* <DEDUP_REMOVED lines=19> */
.L_x_806:
[----:B------:R-:W-:Y:S05]  /*3230*/  BSYNC B0 ;  /* 0x0000000000007941 */ /* 0x000fea0003800000 */
.L_x_805:
        /* <DEDUP_REMOVED lines=19> */
.L_x_808:
[----:B------:R-:W-:Y:S05]  /*3370*/  BSYNC B0 ;  /* 0x0000000000007941 */ /* 0x000fea0003800000 */
.L_x_807:
        /* <DEDUP_REMOVED lines=18> */
.L_x_810:
[----:B------:R-:W-:Y:S05]  /*34a0*/  BSYNC B0 ;  /* 0x0000000000007941 */ /* 0x000fea0003800000 */
.L_x_809:
[----:B------:R-:W-:Y:S01]  /*34b0*/  ULDC.64 UR10, c[0x0][0x318] ;  /* 0x0000c600000a7ab9 */ /* 0x000fe20000000a00 */
[----:B------:R-:W0:Y:S01]  /*34c0*/  LDGDEPBAR ;  /* 0x00000000000079af */ /* 0x000e220000000000 */
[----:B------:R-:W-:Y:S01]  /*34d0*/  UISETP.NE.U32.AND UP1, UPT, URZ, UR10, UPT ;  /* 0x0000000a3f00728c */ /* 0x000fe2000bf25070 */
[----:B---3--:R-:W-:Y:S02]  /*34e0*/  IMAD.MOV.U32 R10, RZ, RZ, R32 ;  /* 0x000000ffff0a7224 */ /* 0x008fe400078e0020 */
[----:B------:R-:W-:Y:S01]  /*34f0*/  IMAD.MOV.U32 R11, RZ, RZ, R33 ;  /* 0x000000ffff0b7224 */ /* 0x000fe200078e0021 */
[----:B------:R-:W-:-:S03]  /*3500*/  UISETP.NE.AND.EX UP1, UPT, URZ, UR11, UPT, UP1 ;  /* 0x0000000b3f00728c */ /* 0x000fc6000bf25310 */
[----:B------:R-:W-:-:S03]  /*3510*/  ULDC.64 UR10, c[0x0][0x320] ;  /* 0x0000c800000a7ab9 */ /* 0x000fc60000000a00 */
        /* <DEDUP_REMOVED lines=8> */
[----:B------:R-:W-:Y:S02]  /*35a0*/  ULDC UR10, c[0x0][0x318] ;  /* 0x0000c600000a7ab9 */ /* 0x000fe40000000800 */
[----:B------:R-:W-:Y:S02]  /*35b0*/  @UP1 ULEA UR12, UP0, UR22, UR10, 0x2 ;  /* 0x0000000a160c1291 */ /* 0x000fe4000f80103f */
[----:B------:R-:W-:Y:S02]  /*35c0*/  @UP1 UIADD3 UR11, UR23, UR11, URZ ;  /* 0x0000000b170b1290 */ /* 0x000fe4000fffe03f */
[----:B------:R-:W-:Y:S02]  /*35d0*/  ULDC UR10, c[0x0][0x31c] ;  /* 0x0000c700000a7ab9 */ /* 0x000fe40000000800 */
[----:B------:R-:W-:Y:S01]  /*35e0*/  @UP1 ULEA.HI.X UR13, UR22, UR10, UR11, 0x2, UP0 ;  /* 0x0000000a160d1291 */ /* 0x000fe200080f140b */
[----:B-1----:R-:W-:-:S05]  /*35f0*/  IMAD.U32 R6, RZ, RZ, UR12 ;  /* 0x0000000cff067e24 */ /* 0x002fca000f8e00ff */
[----:B------:R-:W-:Y:S01]  /*3600*/  MOV R7, UR13 ;  /* 0x0000000d00077c02 */ /* 0x000fe20008000f00 */
[----:B------:R-:W1:Y:S01]  /*3610*/  @P0 MUFU.RCP R3, c[0x0][0x238] ;  /* 0x00008e0000030b08 */ /* 0x000e620000001000 */
[----:B------:R-:W-:Y:S01]  /*3620*/  ISETP.GE.AND P1, PT, R14, UR5, PT ;  /* 0x000000050e007c0c */ /* 0x000fe2000bf26270 */
[----:B------:R-:W-:Y:S02]  /*3630*/  ULDC.64 UR12, c[0x0][0x1a0] ;  /* 0x00006800000c7ab9 */ /* 0x000fe40000000a00 */
[----:B------:R3:W1:Y:S01]  /*3640*/  @P0 LDG.E R0, [R6.64] ;  /* 0x0000003406000981 */ /* 0x000662000c1e1900 */
[----:B------:R-:W-:Y:S01]  /*3650*/  MOV R10, R30 ;  /* 0x0000001e000a7202 */ /* 0x000fe20000000f00 */
[----:B------:R-:W-:Y:S01]  /*3660*/  USHF.L.U64.HI UR28, UR12, UR28, UR13 ;  /* 0x0000001c0c1c7299 */ /* 0x000fe2000801020d */
[----:B------:R-:W-:Y:S01]  /*3670*/  IMAD.SHL.U32 R26, R26, 0x2, RZ ;  /* 0x000000021a1a7824 */ /* 0x000fe200078e00ff */
[----:B------:R-:W-:Y:S01]  /*3680*/  BAR.SYNC.DEFER_BLOCKING 0x0 ;  /* 0x0000000000007b1d */ /* 0x000fe20000010000 */
[----:B------:R-:W-:-:S02]  /*3690*/  USHF.L.U32 UR29, UR12, 0x7, URZ ;  /* 0x000000070c1d7899 */ /* 0x000fc4000800063f */
[----:B------:R-:W-:Y:S01]  /*36a0*/  UIMAD UR11, UR28, UR9, URZ ;  /* 0x000000091c0b72a4 */ /* 0x000fe2000f8e023f */
[----:B------:R-:W-:Y:S02]  /*36b0*/  LOP3.LUT R244, R26, 0x6, RZ, 0xc0, !PT ;  /* 0x000000061af47812 */ /* 0x000fe400078ec0ff */
[----:B------:R2:W-:Y:S01]  /*36c0*/  STL.64 [R1+0x80], R10 ;  /* 0x0000800a01007387 */ /* 0x0005e20000100a00 */
[----:B------:R-:W-:Y:S01]  /*36d0*/  UIMAD UR19, UR19, UR29, UR11 ;  /* 0x0000001d131372a4 */ /* 0x000fe2000f8e020b */
[----:B------:R-:W-:Y:S01]  /*36e0*/  BSSY B0, `(.L_x_811) ;  /* 0x0000016000007945 */ /* 0x000fe20003800000 */
[----:B------:R-:W-:Y:S01]  /*36f0*/  UMOV UR35, URZ ;  /* 0x0000003f00237c82 */ /* 0x000fe20008000000 */
[----:B---3--:R-:W-:Y:S01]  /*3700*/  IMAD.U32 R6, RZ, RZ, UR9 ;  /* 0x00000009ff067e24 */ /* 0x008fe2000f8e00ff */
[----:B------:R2:W-:Y:S03]  /*3710*/  @P1 STS.128 [R246+0x8000], RZ ;  /* 0x008000fff6001388 */ /* 0x0005e60000000c00 */
[----:B------:R-:W-:-:S05]  /*3720*/  IMAD.WIDE.U32 R6, R6, UR29, R10 ;  /* 0x0000001d06067c25 */ /* 0x000fca000f8e000a */
[----:B------:R-:W-:Y:S01]  /*3730*/  IADD3 R9, R7, UR19, RZ ;  /* 0x0000001307097c10 */ /* 0x000fe2000fffe0ff */
[----:B-1----:R-:W-:-:S04]  /*3740*/  @P0 FMUL.FTZ R0, R0, R3 ;  /* 0x0000000300000220 */ /* 0x002fc80000410000 */
[----:B------:R1:W3:Y:S02]  /*3750*/  @P0 R2UR UR10, R0 ;  /* 0x00000000000a03c2 */ /* 0x0002e400000e0000 */
[----:B-1----:R-:W-:Y:S01]  /*3760*/  SHF.R.S32.HI R0, RZ, 0x1f, R5 ;  /* 0x0000001fff007819 */ /* 0x002fe20000011405 */
[----:B---3--:R-:W-:-:S03]  /*3770*/  @UP1 UMOV UR35, UR10 ;  /* 0x0000000a00231c82 */ /* 0x008fc60008000000 */
[----:B------:R-:W-:-:S04]  /*3780*/  LEA.HI R0, R0, R5, RZ, 0x2 ;  /* 0x0000000500007211 */ /* 0x000fc800078f10ff */
[----:B------:R-:W-:Y:S01]  /*3790*/  SHF.R.S32.HI R214, RZ, 0x2, R0 ;  /* 0x00000002ffd67819 */ /* 0x000fe20000011400 */
        /* <DEDUP_REMOVED lines=10> */
.L_x_812:
[----:B--2---:R-:W-:Y:S05]  /*3840*/  BSYNC B0 ;  /* 0x0000000000007941 */ /* 0x004fea0003800000 */
.L_x_811:
        /* <DEDUP_REMOVED lines=12> */
[----:B------:R-:W-:-:S04]  /*3910*/  LEA R10, P0, R0, c[0x0][0x170], 0x1 ;  /* 0x00005c00000a7a11 */ /* 0x000fc800078008ff */
[----:B------:R-:W-:-:S05]  /*3920*/  LEA.HI.X R11, R0, c[0x0][0x174], R3, 0x1, P0 ;  /* 0x00005d00000b7a11 */ /* 0x000fca00000f0c03 */
[----:B------:R-:W-:Y:S01]  /*3930*/  @!PT LDS RZ, [RZ] ;  /* 0x00000000fffff984 */ /* 0x000fe20000000800 */
[----:B------:R-:W-:Y:S01]  /*3940*/  @!PT LDS RZ, [RZ] ;  /* 0x00000000fffff984 */ /* 0x000fe20000000800 */
[----:B------:R-:W-:Y:S01]  /*3950*/  @!PT LDS RZ, [RZ] ;  /* 0x00000000fffff984 */ /* 0x000fe20000000800 */
[----:B------:R1:W-:Y:S04]  /*3960*/  LDGSTS.E.BYPASS.LTC128B.128 [R246+0x8800], [R10.64] ;  /* 0x088000000af67fae */ /* 0x0003e8000b901d74 */
.L_x_814:
[----:B------:R-:W-:Y:S05]  /*3970*/  BSYNC B0 ;  /* 0x0000000000007941 */ /* 0x000fea0003800000 */
.L_x_813:
        /* <DEDUP_REMOVED lines=18> */
.L_x_816:
[----:B------:R-:W-:Y:S05]  /*3aa0*/  BSYNC B0 ;  /* 0x0000000000007941 */ /* 0x000fea0003800000 */
.L_x_815:
        /* <DEDUP_REMOVED lines=19> */
.L_x_818:
[----:B------:R-:W-:Y:S05]  /*3be0*/  BSYNC B0 ;  /* 0x0000000000007941 */ /* 0x000fea0003800000 */
.L_x_817:
        /* <DEDUP_REMOVED lines=18> */
.L_x_820:
[----:B------:R-:W-:Y:S05]  /*3d10*/  BSYNC B0 ;  /* 0x0000000000007941 */ /* 0x000fea0003800000 */
.L_x_819:
        /* <DEDUP_REMOVED lines=20> */
.L_x_822:
[----:B------:R-:W-:Y:S05]  /*3e60*/  BSYNC B0 ;  /* 0x0000000000007941 */ /* 0x000fea0003800000 */
.L_x_821:
        /* <DEDUP_REMOVED lines=20> */
.L_x_824:
[----:B------:R-:W-:Y:S05]  /*3fb0*/  BSYNC B0 ;  /* 0x0000000000007941 */ /* 0x000fea0003800000 */
.L_x_823:
        /* <DEDUP_REMOVED lines=19> */
.L_x_826:
[----:B------:R-:W-:Y:S05]  /*40f0*/  BSYNC B0 ;  /* 0x0000000000007941 */ /* 0x000fea0003800000 */
.L_x_825:
[----:B-1----:R-:W-:Y:S01]  /*4100*/  SHF.R.S32.HI R7, RZ, 0x4, R19 ;  /* 0x00000004ff077819 */ /* 0x002fe20000011413 */
[C---:B------:R-:W-:Y:S01]  /*4110*/  IMAD.SHL.U32 R6, R48.reuse, 0x40, RZ ;  /* 0x0000004030067824 */ /* 0x040fe200078e00ff */
[----:B------:R-:W-:Y:S01]  /*4120*/  R2P PR, R48, 0x6 ;  /* 0x0000000630007804 */ /* 0x000fe20000000000 */
[----:B------:R-:W-:Y:S01]  /*4130*/  IMAD.SHL.U32 R3, R23, 0x40, RZ ;  /* 0x0000004017037824 */ /* 0x000fe200078e00ff */
[----:B------:R-:W-:Y:S01]  /*4140*/  LEA.HI R0, R19, R7, RZ, 0x1 ;  /* 0x0000000713007211 */ /* 0x000fe200078f08ff */
[----:B------:R-:W-:Y:S01]  /*4150*/  IMAD.SHL.U32 R5, R14, 0x8, RZ ;  /* 0x000000080e057824 */ /* 0x000fe200078e00ff */
[----:B------:R-:W-:Y:S01]  /*4160*/  UIADD3 UR5, UR15, -UR36, URZ ;  /* 0x800000240f057290 */ /* 0x000fe2000fffe03f */
[----:B------:R-:W0:Y:S01]  /*4170*/  LDGDEPBAR ;  /* 0x00000000000079af */ /* 0x000e220000000000 */
[----:B------:R-:W-:Y:S01]  /*4180*/  LOP3.LUT R0, R0, 0xfffffffe, RZ, 0xc0, !PT ;  /* 0xfffffffe00007812 */ /* 0x000fe200078ec0ff */
[----:B------:R-:W-:Y:S01]  /*4190*/  UIADD3 UR11, UR15, 0x1, -UR36 ;  /* 0x000000010f0b7890 */ /* 0x000fe2000fffe824 */
[----:B------:R-:W-:Y:S01]  /*41a0*/  LOP3.LUT R3, R3, 0x1c0, RZ, 0xc0, !PT ;  /* 0x000001c003037812 */ /* 0x000fe200078ec0ff */
[----:B------:R-:W-:-:S02]  /*41b0*/  ULDC UR10, c[0x0][0x2e8] ;  /* 0x0000ba00000a7ab9 */ /* 0x000fc40000000800 */
[----:B------:R-:W-:Y:S01]  /*41c0*/  IMAD.IADD R7, R7, 0x1, -R0 ;  /* 0x0000000107077824 */ /* 0x000fe200078e0a00 */
[----:B------:R-:W-:Y:S01]  /*41d0*/  LOP3.LUT R0, R6, 0x1c0, RZ, 0xc0, !PT ;  /* 0x000001c006007812 */ /* 0x000fe200078ec0ff */
[----:B------:R-:W-:Y:S02]  /*41e0*/  UIADD3 UR10, UR11, UR10, URZ ;  /* 0x0000000a0b0a7290 */ /* 0x000fe4000fffe03f */
[----:B------:R-:W-:Y:S01]  /*41f0*/  IMAD.SHL.U32 R6, R7, 0x8, RZ ;  /* 0x0000000807067824 */ /* 0x000fe200078e00ff */
[----:B------:R-:W-:Y:S01]  /*4200*/  LOP3.LUT R8, R0, 0x8, R5, 0xf8, !PT ;  /* 0x0000000800087812 */ /* 0x000fe200078ef805 */
[----:B------:R-:W-:Y:S01]  /*4210*/  UISETP.GT.AND UP0, UPT, UR9, UR8, UPT ;  /* 0x000000080900728c */ /* 0x000fe2000bf04270 */
        /* <DEDUP_REMOVED lines=20> */
[----:B------:R-:W-:-:S03]  /*4360*/  IMAD.U32 R3, RZ, RZ, UR9 ;  /* 0x00000009ff037e24 */ /* 0x000fc6000f8e00ff */
[----:B------:R-:W2:Y:S04]  /*4370*/  LDSM.16.M88.4 R28, [R212+0x7000] ;  /* 0x00700000d41c783b */ /* 0x000ea80000000200 */
[----:B------:R-:W3:Y:S04]  /*4380*/  LDSM.16.M88.4 R16, [R212+0x4000] ;  /* 0x00400000d410783b */ /* 0x000ee80000000200 */
[----:B------:R-:W4:Y:S04]  /*4390*/  LDSM.16.M88.4 R44, [R212+0x5000] ;  /* 0x00500000d42c783b */ /* 0x000f280000000200 */
[----:B------:R-:W2:Y:S04]  /*43a0*/  LDSM.16.M88.4 R40, [R212+0x5800] ;  /* 0x00580000d428783b */ /* 0x000ea80000000200 */
        /* <DEDUP_REMOVED lines=12> */
[----:B------:R-:W-:Y:S01]  /*4470*/  LDSM.16.M88.4 R100, [R218+0x5800] ;  /* 0x00580000da64783b */ /* 0x000fe20000000200 */
[C---:B------:R-:W-:Y:S03]  /*4480*/  HMMA.16816.F32.BF16 R180, R12.reuse, R22, RZ ;  /* 0x000000160cb4723c */ /* 0x040fe600000418ff */
[----:B------:R-:W-:Y:S05]  /*4490*/  LDSM.16.M88.4 R116, [R218+0x6000] ;  /* 0x00600000da74783b */ /* 0x000fea0000000200 */
[C---:B--2---:R-:W-:Y:S08]  /*44a0*/  HMMA.16816.F32.BF16 R20, R12.reuse, R28, RZ ;  /* 0x0000001c0c14723c */ /* 0x044ff000000418ff */
[-C--:B---3--:R-:W-:Y:S08]  /*44b0*/  HMMA.16816.F32.BF16 R188, R12, R16.reuse, RZ ;  /* 0x000000100cbc723c */ /* 0x088ff000000418ff */
[C---:B------:R-:W-:Y:S08]  /*44c0*/  HMMA.16816.F32.BF16 R104, R8.reuse, R16, RZ ;  /* 0x000000100868723c */ /* 0x040ff000000418ff */
[----:B------:R-:W-:Y:S01]  /*44d0*/  HMMA.16816.F32.BF16 R96, R8, R18, RZ ;  /* 0x000000120860723c */ /* 0x000fe200000418ff */
[----:B------:R-:W-:-:S02]  /*44e0*/  IMAD.MOV.U32 R217, RZ, RZ, R20 ;  /* 0x000000ffffd97224 */ /* 0x000fc400078e0014 */
[----:B------:R-:W-:Y:S02]  /*44f0*/  IMAD.MOV.U32 R7, RZ, RZ, R21 ;  /* 0x000000ffff077224 */ /* 0x000fe400078e0015 */
[----:B------:R-:W-:Y:S02]  /*4500*/  IMAD.MOV.U32 R6, RZ, RZ, R22 ;  /* 0x000000ffff067224 */ /* 0x000fe400078e0016 */
[----:B------:R-:W-:Y:S01]  /*4510*/  IMAD.MOV.U32 R5, RZ, RZ, R23 ;  /* 0x000000ffff057224 */ /* 0x000fe200078e0017 */
[----:B------:R-:W-:Y:S01]  /*4520*/  HMMA.16816.F32.BF16 R184, R12, R18, RZ ;  /* 0x000000120cb8723c */ /* 0x000fe200000418ff */
[----:B------:R-:W1:Y:S07]  /*4530*/  LDSM.16.M88.4 R16, [R222+0x2000] ;  /* 0x00200000de10783b */ /* 0x000e6e0000000200 */
[C---:B----4-:R-:W-:Y:S08]  /*4540*/  HMMA.16816.F32.BF16 R84, R8.reuse, R44, RZ ;  /* 0x0000002c0854723c */ /* 0x050ff000000418ff */
[C---:B------:R-:W-:Y:S08]  /*4550*/  HMMA.16816.F32.BF16 R80, R8.reuse, R46, RZ ;  /* 0x0000002e0850723c */ /* 0x040ff000000418ff */
[C---:B------:R-:W-:Y:S08]  /*4560*/  HMMA.16816.F32.BF16 R112, R8.reuse, R28, RZ ;  /* 0x0000001c0870723c */ /* 0x040ff000000418ff */
[----:B------:R-:W-:Y:S08]  /*4570*/  HMMA.16816.F32.BF16 R140, R8, R30, RZ ;  /* 0x0000001e088c723c */ /* 0x000ff000000418ff */
[C---:B------:R-:W-:Y:S08]  /*4580*/  HMMA.16816.F32.BF16 R192, R12.reuse, R44, RZ ;  /* 0x0000002c0cc0723c */ /* 0x040ff000000418ff */
[C---:B------:R-:W-:Y:S08]  /*4590*/  HMMA.16816.F32.BF16 R20, R12.reuse, R30, RZ ;  /* 0x0000001e0c14723c */ /* 0x040ff000000418ff */
[C---:B------:R-:W-:Y:S08]  /*45a0*/  HMMA.16816.F32.BF16 R44, R12.reuse, R46, RZ ;  /* 0x0000002e0c2c723c */ /* 0x040ff000000418ff */
[C---:B------:R-:W-:Y:S08]  /*45b0*/  HMMA.16816.F32.BF16 R196, R12.reuse, R40, RZ ;  /* 0x000000280cc4723c */ /* 0x040ff000000418ff */
[----:B------:R-:W-:Y:S01]  /*45c0*/  HMMA.16816.F32.BF16 R204, R12, R42, RZ ;  /* 0x0000002a0ccc723c */ /* 0x000fe200000418ff */
[----:B------:R-:W-:-:S02]  /*45d0*/  IMAD.MOV.U32 R252, RZ, RZ, R20 ;  /* 0x000000fffffc7224 */ /* 0x000fc400078e0014 */
[----:B------:R-:W-:Y:S02]  /*45e0*/  IMAD.MOV.U32 R247, RZ, RZ, R21 ;  /* 0x000000fffff77224 */ /* 0x000fe400078e0015 */
[----:B------:R-:W-:Y:S02]  /*45f0*/  IMAD.MOV.U32 R245, RZ, RZ, R22 ;  /* 0x000000fffff57224 */ /* 0x000fe400078e0016 */
[----:B------:R-:W-:Y:S01]  /*4600*/  IMAD.MOV.U32 R221, RZ, RZ, R23 ;  /* 0x000000ffffdd7224 */ /* 0x000fe200078e0017 */
        /* <DEDUP_REMOVED lines=8> */
[----:B------:R-:W-:-:S02]  /*4690*/  IMAD.MOV.U32 R23, RZ, RZ, R28 ;  /* 0x000000ffff177224 */ /* 0x000fc400078e001c */
[----:B------:R-:W-:Y:S02]  /*46a0*/  IMAD.MOV.U32 R22, RZ, RZ, R29 ;  /* 0x000000ffff167224 */ /* 0x000fe400078e001d */
[----:B------:R-:W-:Y:S02]  /*46b0*/  IMAD.MOV.U32 R21, RZ, RZ, R30 ;  /* 0x000000ffff157224 */ /* 0x000fe400078e001e */
[----:B------:R-:W-:Y:S01]  /*46c0*/  IMAD.MOV.U32 R20, RZ, RZ, R31 ;  /* 0x000000ffff147224 */ /* 0x000fe200078e001f */
[----:B------:R-:W-:Y:S01]  /*46d0*/  HMMA.16816.F32.BF16 R108, R8, R34, RZ ;  /* 0x00000022086c723c */ /* 0x000fe200000418ff */
[----:B------:R-:W-:Y:S01]  /*46e0*/  IMAD.MOV.U32 R27, RZ, RZ, R12 ;  /* 0x000000ffff1b7224 */ /* 0x000fe200078e000c */
[----:B------:R-:W-:Y:S01]  /*46f0*/  LDSM.16.M88.4 R28, [R223+0x1000] ;  /* 0x00100000df1c783b */ /* 0x000fe20000000200 */
[----:B------:R-:W-:Y:S02]  /*4700*/  IMAD.MOV.U32 R26, RZ, RZ, R13 ;  /* 0x000000ffff1a7224 */ /* 0x000fe400078e000d */
[----:B------:R-:W-:-:S02]  /*4710*/  IMAD.MOV.U32 R25, RZ, RZ, R14 ;  /* 0x000000ffff197224 */ /* 0x000fc400078e000e */
[----:B------:R-:W-:Y:S01]  /*4720*/  IMAD.MOV.U32 R24, RZ, RZ, R15 ;  /* 0x000000ffff187224 */ /* 0x000fe200078e000f */
[C---:B------:R-:W-:Y:S01]  /*4730*/  HMMA.16816.F32.BF16 R76, R8.reuse, R40, RZ ;  /* 0x00000028084c723c */ /* 0x040fe200000418ff */
[----:B------:R-:W2:Y:S07]  /*4740*/  LDSM.16.M88.4 R12, [R222] ;  /* 0x00000000de0c783b */ /* 0x000eae0000000200 */
[C---:B------:R-:W-:Y:S01]  /*4750*/  HMMA.16816.F32.BF16 R72, R8.reuse, R42, RZ ;  /* 0x0000002a0848723c */ /* 0x040fe200000418ff */
[----:B------:R-:W-:Y:S07]  /*4760*/  LDSM.16.M88.4 R40, [R223+0x2800] ;  /* 0x00280000df28783b */ /* 0x000fee0000000200 */
[C---:B------:R-:W-:Y:S08]  /*4770*/  HMMA.16816.F32.BF16 R68, R8.reuse, R36, RZ ;  /* 0x000000240844723c */ /* 0x040ff000000418ff */
[C---:B------:R-:W-:Y:S01]  /*4780*/  HMMA.16816.F32.BF16 R64, R8.reuse, R38, RZ ;  /* 0x000000260840723c */ /* 0x040fe200000418ff */
[----:B------:R-:W-:Y:S07]  /*4790*/  LDSM.16.M88.4 R36, [R223] ;  /* 0x00000000df24783b */ /* 0x000fee0000000200 */
[----:B------:R-:W-:Y:S01]  /*47a0*/  HMMA.16816.F32.BF16 R60, R8, R32, RZ ;  /* 0x00000020083c723c */ /* 0x000fe200000418ff */
[----:B------:R-:W-:Y:S06]  /*47b0*/  LDSM.16.M88.4 R32, [R223+0x800] ;  /* 0x00080000df20783b */ /* 0x000fec0000000200 */
[----:B------:R-:W-:Y:S01]  /*47c0*/  IMAD.MOV.U32 R11, RZ, RZ, R136 ;  /* 0x000000ffff0b7224 */ /* 0x000fe200078e0088 */
[----:B-1----:R-:W-:Y:S01]  /*47d0*/  HMMA.16816.F32.BF16 R224, R16, R54, R88 ;  /* 0x0000003610e0723c */ /* 0x002fe20000041858 */
        /* <DEDUP_REMOVED lines=8> */
[----:B------:R-:W1:Y:S01]  /*4860*/  LDSM.16.M88.4 R8, [R220+0x2000] ;  /* 0x00200000dc08783b */ /* 0x000e620000000200 */
[C---:B------:R-:W-:Y:S03]  /*4870*/  HMMA.16816.F32.BF16 R148, R16.reuse, R120, R60 ;  /* 0x000000781094723c */ /* 0x040fe6000004183c */
[----:B------:R-:W3:Y:S05]  /*4880*/  LDSM.16.M88.4 R60, [R223+0x3000] ;  /* 0x00300000df3c783b */ /* 0x000eea0000000200 */
[C---:B------:R-:W-:Y:S08]  /*4890*/  HMMA.16816.F32.BF16 R236, R16.reuse, R52, R92 ;  /* 0x0000003410ec723c */ /* 0x040ff0000004185c */
[----:B------:R-:W-:Y:S08]  /*48a0*/  HMMA.16816.F32.BF16 R240, R16, R58, R96 ;  /* 0x0000003a10f0723c */ /* 0x000ff00000041860 */
[-C--:B--2---:R-:W-:Y:S07]  /*48b0*/  HMMA.16816.F32.BF16 R92, R12, R56.reuse, R188 ;  /* 0x000000380c5c723c */ /* 0x084fee00000418bc */
        /* <DEDUP_REMOVED lines=12> */
[----:B------:R-:W-:Y:S01]  /*4980*/  IMAD.MOV.U32 R113, RZ, RZ, R26 ;  /* 0x000000ffff717224 */ /* 0x000fe200078e001a */
[----:B------:R-:W-:Y:S01]  /*4990*/  LDSM.16.M88.4 R20, [R223+0x2000] ;  /* 0x00200000df14783b */ /* 0x000fe20000000200 */
[----:B------:R-:W-:Y:S02]  /*49a0*/  IMAD.MOV.U32 R114, RZ, RZ, R25 ;  /* 0x000000ffff727224 */ /* 0x000fe400078e0019 */
[----:B------:R-:W-:Y:S02]  /*49b0*/  IMAD.MOV.U32 R115, RZ, RZ, R24 ;  /* 0x000000ffff737224 */ /* 0x000fe400078e0018 */
[----:B------:R-:W-:Y:S01]  /*49c0*/  IMAD.MOV.U32 R156, RZ, RZ, R252 ;  /* 0x000000ffff9c7224 */ /* 0x000fe200078e00fc */
[----:B------:R-:W-:Y:S01]  /*49d0*/  HMMA.16816.F32.BF16 R200, R16, R48, R84 ;  /* 0x0000003010c8723c */ /* 0x000fe20000041854 */
[----:B------:R-:W-:Y:S01]  /*49e0*/  IMAD.MOV.U32 R157, RZ, RZ, R247 ;  /* 0x000000ffff9d7224 */ /* 0x000fe200078e00f7 */
[----:B------:R-:W-:Y:S01]  /*49f0*/  LDSM.16.M88.4 R24, [R223+0x1800] ;  /* 0x00180000df18783b */ /* 0x000fe20000000200 */
[----:B------:R-:W-:-:S02]  /*4a00*/  IMAD.MOV.U32 R158, RZ, RZ, R245 ;  /* 0x000000ffff9e7224 */ /* 0x000fc400078e00f5 */
[----:B------:R-:W-:Y:S02]  /*4a10*/  IMAD.MOV.U32 R159, RZ, RZ, R221 ;  /* 0x000000ffff9f7224 */ /* 0x000fe400078e00dd */
[----:B------:R-:W-:Y:S01]  /*4a20*/  IMAD.IADD R217, R0, 0x1, R223 ;  /* 0x0000000100d97824 */ /* 0x000fe200078e02df */
[----:B------:R-:W-:Y:S01]  /*4a30*/  HMMA.16816.F32.BF16 R176, R16, R50, R80 ;  /* 0x0000003210b0723c */ /* 0x000fe20000041850 */
[----:B------:R-:W-:Y:S01]  /*4a40*/  LEA R0, R213, UR14, 0x4 ;  /* 0x0000000ed5007c11 */ /* 0x000fe2000f8e20ff */
[----:B------:R-:W-:-:S04]  /*4a50*/  IMAD R221, R2, 0x2, R220 ;  /* 0x0000000202dd7824 */ /* 0x000fc800078e02dc */
[----:B------:R-:W-:Y:S02]  /*4a60*/  IMAD.IADD R0, R214, 0x1, R0 ;  /* 0x00000001d6007824 */ /* 0x000fe400078e0200 */
[C---:B------:R-:W-:Y:S08]  /*4a70*/  HMMA.16816.F32.BF16 R168, R16.reuse, R100, R76 ;  /* 0x0000006410a8723c */ /* 0x040ff0000004184c */
[----:B------:R-:W-:Y:S08]  /*4a80*/  HMMA.16816.F32.BF16 R164, R16, R102, R72 ;  /* 0x0000006610a4723c */ /* 0x000ff00000041848 */
        /* <DEDUP_REMOVED lines=8> */
[C---:B------:R-:W-:Y:S01]  /*4b10*/  HMMA.16816.F32.BF16 R152, R16.reuse, R118, R64 ;  /* 0x000000761098723c */ /* 0x040fe20000041840 */
[----:B------:R-:W-:Y:S07]  /*4b20*/  LDSM.16.M88.4 R64, [R220] ;  /* 0x00000000dc40783b */ /* 0x000fee0000000200 */
[C---:B------:R-:W-:Y:S08]  /*4b30*/  HMMA.16816.F32.BF16 R132, R16.reuse, R124, R132 ;  /* 0x0000007c1084723c */ /* 0x040ff00000041884 */
[----:B------:R-:W-:Y:S01]  /*4b40*/  HMMA.16816.F32.BF16 R108, R16, R130, R140 ;  /* 0x00000082106c723c */ /* 0x000fe2000004188c */
[----:B------:R-:W2:Y:S07]  /*4b50*/  LDSM.16.M88.4 R140, [R223+0x3800] ;  /* 0x00380000df8c783b */ /* 0x000eae0000000200 */
        /* <DEDUP_REMOVED lines=8> */
[C---:B-1----:R-:W-:Y:S08]  /*4be0*/  HMMA.16816.F32.BF16 R12, R8.reuse, R42, R144 ;  /* 0x0000002a080c723c */ /* 0x042ff00000041890 */
[C---:B------:R-:W-:Y:S08]  /*4bf0*/  HMMA.16816.F32.BF16 R156, R8.reuse, R40, R148 ;  /* 0x00000028089c723c */ /* 0x040ff00000041894 */
        /* <DEDUP_REMOVED lines=10> */
[C---:B---3--:R-:W-:Y:S08]  /*4ca0*/  HMMA.16816.F32.BF16 R12, R8.reuse, R60, R136 ;  /* 0x0000003c080c723c */ /* 0x048ff00000041888 */
[C---:B------:R-:W-:Y:S07]  /*4cb0*/  HMMA.16816.F32.BF16 R120, R8.reuse, R32, R236 ;  /* 0x000000200878723c */ /* 0x040fee00000418ec */
[----:B------:R-:W-:Y:S01]  /*4cc0*/  IADD3 R236, R0, UR5, RZ ;  /* 0x0000000500ec7c10 */ /* 0x000fe2000fffe0ff */
[C---:B------:R-:W-:Y:S08]  /*4cd0*/  HMMA.16816.F32.BF16 R224, R8.reuse, R34, R224 ;  /* 0x0000002208e0723c */ /* 0x040ff000000418e0 */
[----:B------:R-:W-:Y:S01]  /*4ce0*/  IMAD.MOV.U32 R183, RZ, RZ, R14 ;  /* 0x000000ffffb77224 */ /* 0x000fe200078e000e */
[----:B------:R-:W-:Y:S01]  /*4cf0*/  HMMA.16816.F32.BF16 R200, R8, R28, R200 ;  /* 0x0000001c08c8723c */ /* 0x000fe200000418c8 */
[----:B------:R-:W-:-:S02]  /*4d00*/  IMAD.MOV.U32 R182, RZ, RZ, R15 ;  /* 0x000000ffffb67224 */ /* 0x000fc400078e000f */
[----:B------:R-:W-:Y:S02]  /*4d10*/  IMAD.MOV.U32 R150, RZ, RZ, R12 ;  /* 0x000000ffff967224 */ /* 0x000fe400078e000c */
[----:B------:R-:W-:-:S03]  /*4d20*/  IMAD.MOV.U32 R149, RZ, RZ, R13 ;  /* 0x000000ffff957224 */ /* 0x000fc600078e000d */
[C---:B--2---:R-:W-:Y:S08]  /*4d30*/  HMMA.16816.F32.BF16 R12, R8.reuse, R140, R132 ;  /* 0x0000008c080c723c */ /* 0x044ff00000041884 */
[C---:B------:R-:W-:Y:S08]  /*4d40*/  HMMA.16816.F32.BF16 R176, R8.reuse, R30, R176 ;  /* 0x0000001e08b0723c */ /* 0x040ff000000418b0 */
        /* <DEDUP_REMOVED lines=8> */
[----:B------:R-:W-:-:S07]  /*4dd0*/  IMAD.MOV.U32 R213, RZ, RZ, R184 ;  /* 0x000000ffffd57224 */ /* 0x000fce00078e00b8 */
[C---:B------:R-:W-:Y:S08]  /*4de0*/  HMMA.16816.F32.BF16 R152, R8.reuse, R22, R152 ;  /* 0x000000160898723c */ /* 0x040ff00000041898 */
[C---:B------:R-:W-:Y:S08]  /*4df0*/  HMMA.16816.F32.BF16 R12, R8.reuse, R62, R108 ;  /* 0x0000003e080c723c */ /* 0x040ff0000004186c */
[----:B------:R-:W-:Y:S08]  /*4e00*/  HMMA.16816.F32.BF16 R8, R8, R142, R96 ;  /* 0x0000008e0808723c */ /* 0x000ff00000041860 */
[C---:B------:R-:W-:Y:S08]  /*4e10*/  HMMA.16816.F32.BF16 R144, R64.reuse, R40, R68 ;  /* 0x000000284090723c */ /* 0x040ff00000041844 */
[----:B------:R-:W-:Y:S01]  /*4e20*/  IMAD.MOV.U32 R190, RZ, RZ, R12 ;  /* 0x000000ffffbe7224 */ /* 0x000fe200078e000c */
[----:B------:R-:W-:Y:S01]  /*4e30*/  HMMA.16816.F32.BF16 R92, R64, R36, R92 ;  /* 0x00000024405c723c */ /* 0x000fe2000004185c */
[----:B------:R-:W-:-:S02]  /*4e40*/  IMAD.MOV.U32 R189, RZ, RZ, R13 ;  /* 0x000000ffffbd7224 */ /* 0x000fc400078e000d */
[----:B------:R-:W-:Y:S02]  /*4e50*/  IMAD.MOV.U32 R188, RZ, RZ, R14 ;  /* 0x000000ffffbc7224 */ /* 0x000fe400078e000e */
[----:B------:R-:W-:Y:S02]  /*4e60*/  IMAD.MOV.U32 R175, RZ, RZ, R15 ;  /* 0x000000ffffaf7224 */ /* 0x000fe400078e000f */
[----:B------:R-:W-:Y:S01]  /*4e70*/  IMAD.MOV.U32 R252, RZ, RZ, R8 ;  /* 0x000000fffffc7224 */ /* 0x000fe200078e0008 */
[C---:B------:R-:W-:Y:S01]  /*4e80*/  HMMA.16816.F32.BF16 R84, R64.reuse, R38, R84 ;  /* 0x000000264054723c */ /* 0x040fe20000041854 */
[----:B------:R-:W-:Y:S01]  /*4e90*/  IMAD.MOV.U32 R230, RZ, RZ, R9 ;  /* 0x000000ffffe67224 */ /* 0x000fe200078e0009 */
[----:B------:R-:W-:Y:S01]  /*4ea0*/  LDSM.16.M88.4 R12, [R217] ;  /* 0x00000000d90c783b */ /* 0x000fe20000000200 */
[----:B------:R-:W-:Y:S02]  /*4eb0*/  IMAD.MOV.U32 R229, RZ, RZ, R10 ;  /* 0x000000ffffe57224 */ /* 0x000fe400078e000a */
[----:B------:R-:W-:Y:S01]  /*4ec0*/  IMAD.MOV.U32 R228, RZ, RZ, R11 ;  /* 0x000000ffffe47224 */ /* 0x000fe200078e000b */
[----:B------:R-:W-:Y:S02]  /*4ed0*/  LDSM.16.M88.4 R36, [R221] ;  /* 0x00000000dd24783b */ /* 0x000fe40000000200 */
[C---:B------:R-:W-:Y:S08]  /*4ee0*/  HMMA.16816.F32.BF16 R8, R64.reuse, R42, R88 ;  /* 0x0000002a4008723c */ /* 0x040ff00000041858 */
[C---:B------:R-:W-:Y:S01]  /*4ef0*/  HMMA.16816.F32.BF16 R132, R64.reuse, R20, R44 ;  /* 0x000000144084723c */ /* 0x040fe2000004182c */
[----:B------:R-:W1:Y:S07]  /*4f00*/  LDSM.16.M88.4 R44, [R221+0x2000] ;  /* 0x00200000dd2c783b */ /* 0x000e6e0000000200 */
[C---:B------:R-:W-:Y:S07]  /*4f10*/  HMMA.16816.F32.BF16 R76, R64.reuse, R34, R76 ;  /* 0x00000022404c723c */ /* 0x040fee000004184c */
[----:B------:R-:W-:Y:S01]  /*4f20*/  IMAD R35, R3, 0x80, R244 ;  /* 0x0000008003237824 */ /* 0x000fe200078e02f4 */
[----:B------:R-:W-:Y:S01]  /*4f30*/  HMMA.16816.F32.BF16 R136, R64, R22, R16 ;  /* 0x000000164088723c */ /* 0x000fe20000041810 */
[----:B------:R-:W-:-:S02]  /*4f40*/  IMAD.MOV.U32 R195, RZ, RZ, R11 ;  /* 0x000000ffffc37224 */ /* 0x000fc400078e000b */
[----:B------:R-:W-:Y:S01]  /*4f50*/  IMAD.MOV.U32 R194, RZ, RZ, R9 ;  /* 0x000000ffffc27224 */ /* 0x000fe200078e0009 */
[----:B------:R-:W-:Y:S01]  /*4f60*/  IADD3 R3, R35, 0x1, RZ ;  /* 0x0000000123037810 */ /* 0x000fe20007ffe0ff */
[----:B------:R-:W-:Y:S02]  /*4f70*/  IMAD.MOV.U32 R193, RZ, RZ, R10 ;  /* 0x000000ffffc17224 */ /* 0x000fe400078e000a */
[----:B------:R-:W-:Y:S01]  /*4f80*/  IMAD.MOV.U32 R192, RZ, RZ, R8 ;  /* 0x000000ffffc07224 */ /* 0x000fe200078e0008 */
[----:B------:R-:W-:Y:S01]  /*4f90*/  HMMA.16816.F32.BF16 R72, R64, R28, R72 ;  /* 0x0000001c4048723c */ /* 0x000fe20000041848 */
[C---:B------:R-:W-:Y:S02]  /*4fa0*/  IMAD.IADD R5, R236.reuse, 0x1, -R35 ;  /* 0x00000001ec057824 */ /* 0x040fe400078e0a23 */
[----:B------:R-:W-:-:S03]  /*4fb0*/  IMAD.IADD R7, R236, 0x1, -R3 ;  /* 0x00000001ec077824 */ /* 0x000fc600078e0a03 */
[----:B------:R-:W-:Y:S02]  /*4fc0*/  IABS R5, R5 ;  /* 0x0000000500057213 */ /* 0x000fe40000000000 */
[----:B------:R-:W-:Y:S03]  /*4fd0*/  HMMA.16816.F32.BF16 R8, R64, R60, R100 ;  /* 0x0000003c4008723c */ /* 0x000fe60000041864 */
[----:B------:R-:W-:Y:S01]  /*4fe0*/  IMAD.MOV.U32 R6, RZ, RZ, R5 ;  /* 0x000000ffff067224 */ /* 0x000fe200078e0005 */
[----:B------:R-:W-:-:S03]  /*4ff0*/  IABS R5, R7 ;  /* 0x0000000700057213 */ /* 0x000fc60000000000 */
[----:B------:R2:W-:Y:S01]  /*5000*/  I2F R18, R6 ;  /* 0x0000000600127306 */ /* 0x0005e20000201400 */
[C---:B------:R-:W-:Y:S07]  /*5010*/  HMMA.16816.F32.BF16 R108, R64.reuse, R24, R52 ;  /* 0x00000018406c723c */ /* 0x040fee0000041834 */
[----:B------:R3:W-:Y:S01]  /*5020*/  I2F R28, R5 ;  /* 0x00000005001c7306 */ /* 0x0007e20000201400 */
[----:B------:R-:W-:Y:S01]  /*5030*/  HMMA.16816.F32.BF16 R124, R64, R26, R48 ;  /* 0x0000001a407c723c */ /* 0x000fe20000041830 */
[----:B--2---:R-:W-:-:S07]  /*5040*/  IADD3 R6, R0, 0x48, RZ ;  /* 0x0000004800067810 */ /* 0x004fce0007ffe0ff */
[----:B------:R-:W-:Y:S01]  /*5050*/  IMAD.MOV.U32 R191, RZ, RZ, R10 ;  /* 0x000000ffffbf7224 */ /* 0x000fe200078e000a */
[----:B-1----:R-:W-:Y:S01]  /*5060*/  HMMA.16816.F32.BF16 R24, R44, R12, R112 ;  /* 0x0000000c2c18723c */ /* 0x002fe20000041870 */
[----:B------:R-:W-:Y:S01]  /*5070*/  IMAD.MOV.U32 R71, RZ, RZ, R11 ;  /* 0x000000ffff477224 */ /* 0x000fe200078e000b */
[----:B------:R-:W-:Y:S01]  /*5080*/  IADD3 R241, R6, UR5, RZ ;  /* 0x0000000506f17c10 */ /* 0x000fe2000fffe0ff */
[----:B------:R-:W-:Y:S02]  /*5090*/  IMAD.MOV.U32 R70, RZ, RZ, R8 ;  /* 0x000000ffff467224 */ /* 0x000fe400078e0008 */
[----:B------:R-:W-:-:S03]  /*50a0*/  IMAD.MOV.U32 R69, RZ, RZ, R9 ;  /* 0x000000ffff457224 */ /* 0x000fc600078e0009 */
[----:B------:R-:W-:Y:S08]  /*50b0*/  HMMA.16816.F32.BF16 R8, R64, R140, R104 ;  /* 0x0000008c4008723c */ /* 0x000ff00000041868 */
[C---:B------:R-:W-:Y:S08]  /*50c0*/  HMMA.16816.F32.BF16 R20, R36.reuse, R12, R92 ;  /* 0x0000000c2414723c */ /* 0x040ff0000004185c */
[-C--:B------:R-:W-:Y:S08]  /*50d0*/  HMMA.16816.F32.BF16 R48, R36, R14.reuse, R84 ;  /* 0x0000000e2430723c */ /* 0x080ff00000041854 */
[----:B------:R-:W-:Y:S01]  /*50e0*/  IMAD.MOV.U32 R141, RZ, RZ, R10 ;  /* 0x000000ffff8d7224 */ /* 0x000fe200078e000a */
[C---:B------:R-:W-:Y:S01]  /*50f0*/  IADD3 R10, R0.reuse, 0x8, RZ ;  /* 0x00000008000a7810 */ /* 0x040fe20007ffe0ff */
[----:B------:R-:W-:Y:S01]  /*5100*/  IMAD.MOV.U32 R151, RZ, RZ, R8 ;  /* 0x000000ffff977224 */ /* 0x000fe200078e0008 */
[----:B------:R-:W-:Y:S01]  /*5110*/  IADD3 R8, R0, 0x40, RZ ;  /* 0x0000004000087810 */ /* 0x000fe20007ffe0ff */
[----:B------:R-:W-:Y:S01]  /*5120*/  IMAD.MOV.U32 R148, RZ, RZ, R9 ;  /* 0x000000ffff947224 */ /* 0x000fe200078e0009 */
[----:B------:R-:W-:Y:S01]  /*5130*/  IADD3 R235, R10, UR5, RZ ;  /* 0x000000050aeb7c10 */ /* 0x000fe2000fffe0ff */
[----:B------:R-:W-:Y:S01]  /*5140*/  IMAD.MOV.U32 R140, RZ, RZ, R11 ;  /* 0x000000ffff8c7224 */ /* 0x000fe200078e000b */
[----:B------:R-:W-:Y:S01]  /*5150*/  IADD3 R234, R8, UR5, RZ ;  /* 0x0000000508ea7c10 */ /* 0x000fe2000fffe0ff */
[----:B------:R-:W-:Y:S01]  /*5160*/  HMMA.16816.F32.BF16 R52, R44, R14, R116 ;  /* 0x0000000e2c34723c */ /* 0x000fe20000041874 */
[----:B------:R-:W-:Y:S01]  /*5170*/  IADD3 R0, R0, UR10, RZ ;  /* 0x0000000a00007c10 */ /* 0x000fe2000fffe0ff */
[C---:B------:R-:W-:Y:S01]  /*5180*/  IMAD.IADD R7, R235.reuse, 0x1, -R35 ;  /* 0x00000001eb077824 */ /* 0x040fe200078e0a23 */
[----:B------:R-:W-:Y:S01]  /*5190*/  IADD3 R11, R10, UR10, RZ ;  /* 0x0000000a0a0b7c10 */ /* 0x000fe2000fffe0ff */
[----:B------:R-:W-:Y:S01]  /*51a0*/  IMAD.IADD R9, R235, 0x1, -R3 ;  /* 0x00000001eb097824 */ /* 0x000fe200078e0a03 */
[----:B------:R-:W-:Y:S01]  /*51b0*/  IMNMX R245, R0, UR15, PT ;  /* 0x0000000f00f57c17 */ /* 0x000fe2000b800200 */
[----:B---3--:R-:W-:Y:S01]  /*51c0*/  IMAD.IADD R5, R234, 0x1, -R35 ;  /* 0x00000001ea057824 */ /* 0x008fe200078e0a23 */
[----:B------:R-:W-:Y:S01]  /*51d0*/  IABS R7, R7 ;  /* 0x0000000700077213 */ /* 0x000fe20000000000 */
[----:B------:R-:W-:Y:S01]  /*51e0*/  HMMA.16816.F32.BF16 R80, R64, R32, R80 ;  /* 0x000000204050723c */ /* 0x000fe20000041850 */
[----:B------:R-:W-:-:S02]  /*51f0*/  IABS R0, R9 ;  /* 0x0000000900007213 */ /* 0x000fc40000000000 */
[----:B------:R1:W2:Y:S01]  /*5200*/  I2F R17, R7 ;  /* 0x0000000700117306 */ /* 0x0002a20000201400 */
[----:B------:R-:W-:Y:S01]  /*5210*/  IADD3 R10, R8, UR10, RZ ;  /* 0x0000000a080a7c10 */ /* 0x000fe2000fffe0ff */
[----:B------:R-:W-:Y:S01]  /*5220*/  IMAD.IADD R8, R234, 0x1, -R3 ;  /* 0x00000001ea087824 */ /* 0x000fe200078e0a03 */
[----:B------:R-:W-:Y:S02]  /*5230*/  IABS R5, R5 ;  /* 0x0000000500057213 */ /* 0x000fe40000000000 */
[----:B------:R-:W-:Y:S01]  /*5240*/  IADD3 R9, R6, UR10, RZ ;  /* 0x0000000a06097c10 */ /* 0x000fe2000fffe0ff */
[----:B------:R-:W-:Y:S01]  /*5250*/  HMMA.16816.F32.BF16 R96, R64, R30, R56 ;  /* 0x0000001e4060723c */ /* 0x000fe20000041838 */
[----:B------:R-:W-:Y:S01]  /*5260*/  IABS R6, R8 ;  /* 0x0000000800067213 */ /* 0x000fe20000000000 */
[----:B------:R-:W3:Y:S01]  /*5270*/  I2F R16, R5 ;  /* 0x0000000500107306 */ /* 0x000ee20000201400 */
[----:B------:R-:W-:Y:S02]  /*5280*/  IMNMX R244, R11, UR15, PT ;  /* 0x0000000f0bf47c17 */ /* 0x000fe4000b800200 */
[----:B------:R-:W-:-:S02]  /*5290*/  IMNMX R242, R9, UR15, PT ;  /* 0x0000000f09f27c17 */ /* 0x000fc4000b800200 */
[----:B------:R-:W-:Y:S01]  /*52a0*/  IMNMX R243, R10, UR15, PT ;  /* 0x0000000f0af37c17 */ /* 0x000fe2000b800200 */
[----:B------:R-:W-:Y:S01]  /*52b0*/  HMMA.16816.F32.BF16 R128, R64, R62, R128 ;  /* 0x0000003e4080723c */ /* 0x000fe20000041880 */
[----:B------:R-:W-:Y:S01]  /*52c0*/  ISETP.GE.AND P0, PT, R3, R242, PT ;  /* 0x000000f20300720c */ /* 0x000fe20003f06270 */
[----:B-1----:R-:W-:Y:S01]  /*52d0*/  IMAD.IADD R7, R241, 0x1, -R35 ;  /* 0x00000001f1077824 */ /* 0x002fe200078e0a23 */
[----:B------:R-:W-:Y:S01]  /*52e0*/  ISETP.GE.AND P1, PT, R3, R243, PT ;  /* 0x000000f30300720c */ /* 0x000fe20003f26270 */
[----:B--2---:R-:W-:Y:S01]  /*52f0*/  FFMA.FTZ R14, R17, -UR35, R22 ;  /* 0x80000023110e7c23 */ /* 0x004fe20008010016 */
[C---:B------:R-:W-:Y:S01]  /*5300*/  ISETP.GE.AND P3, PT, R3.reuse, R245, PT ;  /* 0x000000f50300720c */ /* 0x040fe20003f66270 */
[----:B------:R-:W-:Y:S01]  /*5310*/  FFMA.FTZ R17, R28, -UR35, R21 ;  /* 0x800000231c117c23 */ /* 0x000fe20008010015 */
[----:B------:R-:W-:Y:S02]  /*5320*/  IABS R7, R7 ;  /* 0x0000000700077213 */ /* 0x000fe40000000000 */
[----:B------:R-:W-:Y:S01]  /*5330*/  ISETP.GE.AND P2, PT, R3, R244, PT ;  /* 0x000000f40300720c */ /* 0x000fe20003f46270 */
[----:B---3--:R-:W-:Y:S01]  /*5340*/  FFMA.FTZ R15, R16, -UR35, R24 ;  /* 0x80000023100f7c23 */ /* 0x008fe20008010018 */
[----:B------:R1:W2:Y:S01]  /*5350*/  I2F R13, R7 ;  /* 0x00000007000d7306 */ /* 0x0002a20000201400 */
[----:B------:R-:W-:-:S05]  /*5360*/  IADD3 R5, R35, 0x8, RZ ;  /* 0x0000000823057810 */ /* 0x000fca0007ffe0ff */
[----:B------:R-:W-:-:S05]  /*5370*/  IMAD.IADD R8, R236, 0x1, -R5 ;  /* 0x00000001ec087824 */ /* 0x000fca00078e0a05 */
[----:B------:R-:W-:Y:S02]  /*5380*/  IABS R9, R8 ;  /* 0x0000000800097213 */ /* 0x000fe40000000000 */
[----:B------:R-:W-:Y:S01]  /*5390*/  IADD3 R8, R241, -c[0x0][0x2e4], RZ ;  /* 0x8000b900f1087a10 */ /* 0x000fe20007ffe0ff */
[----:B-1----:R-:W-:Y:S01]  /*53a0*/  IMAD.MOV.U32 R7, RZ, RZ, R0 ;  /* 0x000000ffff077224 */ /* 0x002fe200078e0000 */
[----:B------:R-:W-:Y:S01]  /*53b0*/  IADD3 R0, R236, -c[0x0][0x2e4], RZ ;  /* 0x8000b900ec007a10 */ /* 0x000fe20007ffe0ff */
[----:B--2---:R-:W-:Y:S01]  /*53c0*/  FFMA.FTZ R16, R13, -UR35, R26 ;  /* 0x800000230d107c23 */ /* 0x004fe2000801001a */
[----:B------:R-:W-:Y:S01]  /*53d0*/  IMNMX R237, RZ, R8, !PT ;  /* 0x00000008ffed7217 */ /* 0x000fe20007800200 */
[----:B------:R1:W2:Y:S01]  /*53e0*/  I2F R12, R7 ;  /* 0x00000007000c7306 */ /* 0x0002a20000201400 */
[----:B------:R-:W-:Y:S01]  /*53f0*/  IMNMX R240, RZ, R0, !PT ;  /* 0x00000000fff07217 */ /* 0x000fe20007800200 */
[----:B------:R-:W-:Y:S01]  /*5400*/  IMAD.MOV.U32 R0, RZ, RZ, R6 ;  /* 0x000000ffff007224 */ /* 0x000fe200078e0006 */
[C---:B------:R-:W-:Y:S01]  /*5410*/  ISETP.LT.OR P0, PT, R3.reuse, R237, P0 ;  /* 0x000000ed0300720c */ /* 0x040fe20000701670 */
[----:B------:R-:W-:Y:S01]  /*5420*/  FFMA.FTZ R8, R18, -UR35, R20 ;  /* 0x8000002312087c23 */ /* 0x000fe20008010014 */
[----:B------:R-:W-:Y:S01]  /*5430*/  ISETP.LT.OR P3, PT, R3, R240, P3 ;  /* 0x000000f00300720c */ /* 0x000fe20001f61670 */
[----:B------:R-:W-:Y:S01]  /*5440*/  IMAD.IADD R13, R234, 0x1, -R5 ;  /* 0x00000001ea0d7824 */ /* 0x000fe200078e0a05 */
[----:B------:R-:W-:Y:S01]  /*5450*/  P2R R18, PR, RZ, 0x1 ;  /* 0x00000001ff127803 */ /* 0x000fe20000000000 */
[----:B------:R-:W3:Y:S01]  /*5460*/  I2F R11, R0 ;  /* 0x00000000000b7306 */ /* 0x000ee20000201400 */
[----:B------:R-:W-:-:S02]  /*5470*/  ISETP.GE.AND P0, PT, R35, R244, PT ;  /* 0x000000f42300720c */ /* 0x000fc40003f06270 */
[----:B------:R-:W-:Y:S01]  /*5480*/  FSEL R103, R17, -INF , !P3 ;  /* 0xff80000011677808 */ /* 0x000fe20005800000 */
[----:B-1----:R-:W-:Y:S02]  /*5490*/  IMAD.IADD R7, R241, 0x1, -R3 ;  /* 0x00000001f1077824 */ /* 0x002fe400078e0a03 */
[----:B--2---:R-:W-:-:S03]  /*54a0*/  FFMA.FTZ R20, R12, -UR35, R23 ;  /* 0x800000230c147c23 */ /* 0x004fc60008010017 */
[----:B------:R-:W-:Y:S02]  /*54b0*/  IABS R6, R7 ;  /* 0x0000000700067213 */ /* 0x000fe40000000000 */
[----:B------:R-:W-:Y:S01]  /*54c0*/  IADD3 R7, R234, -c[0x0][0x2e4], RZ ;  /* 0x8000b900ea077a10 */ /* 0x000fe20007ffe0ff */
[----:B---3--:R-:W-:Y:S02]  /*54d0*/  FFMA.FTZ R21, R11, -UR35, R25 ;  /* 0x800000230b157c23 */ /* 0x008fe40008010019 */
[----:B------:R-:W-:Y:S01]  /*54e0*/  IMAD.MOV.U32 R0, RZ, RZ, R6 ;  /* 0x000000ffff007224 */ /* 0x000fe200078e0006 */
[----:B------:R-:W-:Y:S02]  /*54f0*/  IADD3 R6, R235, -c[0x0][0x2e4], RZ ;  /* 0x8000b900eb067a10 */ /* 0x000fe40007ffe0ff */
[----:B------:R-:W-:Y:S01]  /*5500*/  IMNMX R238, RZ, R7, !PT ;  /* 0x00000007ffee7217 */ /* 0x000fe20007800200 */
[----:B------:R1:W2:Y:S01]  /*5510*/  I2F R10, R0 ;  /* 0x00000000000a7306 */ /* 0x0002a20000201400 */
[----:B------:R-:W-:-:S02]  /*5520*/  IMNMX R239, RZ, R6, !PT ;  /* 0x00000006ffef7217 */ /* 0x000fc40007800200 */
[C---:B------:R-:W-:Y:S02]  /*5530*/  ISETP.LT.OR P1, PT, R3.reuse, R238, P1 ;  /* 0x000000ee0300720c */ /* 0x040fe40000f21670 */
[----:B------:R-:W-:Y:S02]  /*5540*/  ISETP.LT.OR P6, PT, R3, R239, P2 ;  /* 0x000000ef0300720c */ /* 0x000fe400017c1670 */
[----:B------:R-:W-:Y:S02]  /*5550*/  P2R R19, PR, RZ, 0x2 ;  /* 0x00000002ff137803 */ /* 0x000fe40000000000 */
[C---:B------:R-:W-:Y:S02]  /*5560*/  IADD3 R3, R35.reuse, 0x9, RZ ;  /* 0x0000000923037810 */ /* 0x040fe40007ffe0ff */
[C---:B------:R-:W-:Y:S02]  /*5570*/  ISETP.GE.AND P1, PT, R35.reuse, R245, PT ;  /* 0x000000f52300720c */ /* 0x040fe40003f26270 */
[----:B------:R-:W-:-:S02]  /*5580*/  ISETP.LT.OR P0, PT, R35, R239, P0 ;  /* 0x000000ef2300720c */ /* 0x000fc40000701670 */
[----:B------:R-:W-:Y:S01]  /*5590*/  ISETP.LT.OR P1, PT, R35, R240, P1 ;  /* 0x000000f02300720c */ /* 0x000fe20000f21670 */
[----:B-1----:R-:W-:Y:S01]  /*55a0*/  IMAD.MOV.U32 R0, RZ, RZ, R9 ;  /* 0x000000ffff007224 */ /* 0x002fe200078e0009 */
[----:B------:R-:W-:Y:S01]  /*55b0*/  FSEL R115, R14, -INF , !P0 ;  /* 0xff8000000e737808 */ /* 0x000fe20004000000 */
[----:B--2---:R-:W-:Y:S01]  /*55c0*/  FFMA.FTZ R22, R10, -UR35, R27 ;  /* 0x800000230a167c23 */ /* 0x004fe2000801001b */
[----:B------:R-:W-:Y:S01]  /*55d0*/  FSEL R105, R8, -INF , !P1 ;  /* 0xff80000008697808 */ /* 0x000fe20004800000 */
[----:B------:R-:W1:Y:S01]  /*55e0*/  I2F R6, R0 ;  /* 0x0000000000067306 */ /* 0x000e620000201400 */
[----:B------:R-:W-:Y:S01]  /*55f0*/  ISETP.GE.AND P2, PT, R5, R245, PT ;  /* 0x000000f50500720c */ /* 0x000fe20003f46270 */
[----:B------:R-:W2:Y:S01]  /*5600*/  LDSM.16.M88.4 R8, [R217+0x800] ;  /* 0x00080000d908783b */ /* 0x000ea20000000200 */
[C---:B------:R-:W-:Y:S02]  /*5610*/  ISETP.GE.AND P1, PT, R35.reuse, R243, PT ;  /* 0x000000f32300720c */ /* 0x040fe40003f26270 */
[----:B------:R-:W-:-:S02]  /*5620*/  ISETP.GE.AND P0, PT, R35, R242, PT ;  /* 0x000000f22300720c */ /* 0x000fc40003f06270 */
[----:B------:R-:W-:Y:S02]  /*5630*/  ISETP.LT.OR P2, PT, R5, R240, P2 ;  /* 0x000000f00500720c */ /* 0x000fe40001741670 */
[C---:B------:R-:W-:Y:S02]  /*5640*/  ISETP.LT.OR P1, PT, R35.reuse, R238, P1 ;  /* 0x000000ee2300720c */ /* 0x040fe40000f21670 */
[----:B------:R-:W-:Y:S02]  /*5650*/  ISETP.LT.OR P0, PT, R35, R237, P0 ;  /* 0x000000ed2300720c */ /* 0x000fe40000701670 */
[----:B------:R-:W-:Y:S02]  /*5660*/  P2R R14, PR, RZ, 0x4 ;  /* 0x00000004ff0e7803 */ /* 0x000fe40000000000 */
[----:B------:R-:W-:Y:S01]  /*5670*/  FSEL R118, R15, -INF , !P1 ;  /* 0xff8000000f767808 */ /* 0x000fe20004800000 */
[----:B-1----:R-:W-:Y:S01]  /*5680*/  FFMA.FTZ R23, R6, -UR35, R48 ;  /* 0x8000002306177c23 */ /* 0x002fe20008010030 */
[----:B------:R-:W-:Y:S01]  /*5690*/  IADD3 R0, R35, 0x10, RZ ;  /* 0x0000001023007810 */ /* 0x000fe20007ffe0ff */
[----:B------:R-:W-:Y:S01]  /*56a0*/  IMAD.IADD R6, R236, 0x1, -R3 ;  /* 0x00000001ec067824 */ /* 0x000fe200078e0a03 */
[----:B------:R-:W-:-:S02]  /*56b0*/  FSEL R119, R16, -INF , !P0 ;  /* 0xff80000010777808 */ /* 0x000fc40004000000 */
[C---:B------:R-:W-:Y:S01]  /*56c0*/  ISETP.GE.AND P2, PT, R5.reuse, R244, PT ;  /* 0x000000f40500720c */ /* 0x040fe20003f46270 */
[----:B------:R-:W-:Y:S01]  /*56d0*/  IMAD.IADD R7, R236, 0x1, -R0 ;  /* 0x00000001ec077824 */ /* 0x000fe200078e0a00 */
[----:B------:R-:W-:Y:S02]  /*56e0*/  IABS R6, R6 ;  /* 0x0000000600067213 */ /* 0x000fe40000000000 */
[----:B------:R-:W-:Y:S02]  /*56f0*/  ISETP.GE.AND P1, PT, R5, R243, PT ;  /* 0x000000f30500720c */ /* 0x000fe40003f26270 */
[----:B------:R-:W-:Y:S01]  /*5700*/  IABS R12, R7 ;  /* 0x00000007000c7213 */ /* 0x000fe20000000000 */
[----:B------:R-:W-:Y:S01]  /*5710*/  IMAD.IADD R7, R235, 0x1, -R5 ;  /* 0x00000001eb077824 */ /* 0x000fe200078e0a05 */
[----:B------:R1:W-:Y:S01]  /*5720*/  I2F R24, R6 ;  /* 0x0000000600187306 */ /* 0x0003e20000201400 */
[C---:B------:R-:W-:Y:S02]  /*5730*/  ISETP.GE.AND P0, PT, R5.reuse, R242, PT ;  /* 0x000000f20500720c */ /* 0x040fe40003f06270 */
[----:B------:R-:W-:-:S02]  /*5740*/  ISETP.LT.OR P5, PT, R5, R239, P2 ;  /* 0x000000ef0500720c */ /* 0x000fc400017a1670 */
[C---:B------:R-:W-:Y:S02]  /*5750*/  ISETP.LT.OR P4, PT, R5.reuse, R238, P1 ;  /* 0x000000ee0500720c */ /* 0x040fe40000f81670 */
[----:B------:R-:W-:Y:S02]  /*5760*/  ISETP.LT.OR P3, PT, R5, R237, P0 ;  /* 0x000000ed0500720c */ /* 0x000fe40000761670 */
[C---:B------:R-:W-:Y:S02]  /*5770*/  ISETP.GE.AND P0, PT, R3.reuse, R245, PT ;  /* 0x000000f50300720c */ /* 0x040fe40003f06270 */
[----:B------:R-:W-:Y:S02]  /*5780*/  FSEL R112, R20, -INF , !P6 ;  /* 0xff80000014707808 */ /* 0x000fe40007000000 */
[----:B------:R-:W-:Y:S01]  /*5790*/  ISETP.LT.OR P6, PT, R3, R240, P0 ;  /* 0x000000f00300720c */ /* 0x000fe200007c1670 */
[----:B--2---:R-:W-:Y:S01]  /*57a0*/  HMMA.16816.F32.BF16 R28, R36, R8, R80 ;  /* 0x00000008241c723c */ /* 0x004fe20000041850 */
[----:B------:R-:W-:-:S02]  /*57b0*/  ISETP.NE.AND P2, PT, R19, RZ, PT ;  /* 0x000000ff1300720c */ /* 0x000fc40003f45270 */
[----:B-1----:R-:W-:Y:S01]  /*57c0*/  IABS R6, R7 ;  /* 0x0000000700067213 */ /* 0x002fe20000000000 */
[----:B------:R-:W-:Y:S01]  /*57d0*/  IMAD.MOV.U32 R7, RZ, RZ, R12 ;  /* 0x000000ffff077224 */ /* 0x000fe200078e000c */
[----:B------:R-:W-:Y:S02]  /*57e0*/  IABS R12, R13 ;  /* 0x0000000d000c7213 */ /* 0x000fe40000000000 */
[----:B------:R1:W-:Y:S01]  /*57f0*/  I2F R13, R6 ;  /* 0x00000006000d7306 */ /* 0x0003e20000201400 */
[----:B------:R-:W-:Y:S01]  /*5800*/  ISETP.NE.AND P1, PT, R18, RZ, PT ;  /* 0x000000ff1200720c */ /* 0x000fe20003f25270 */
[C---:B------:R-:W-:Y:S01]  /*5810*/  HMMA.16816.F32.BF16 R40, R44.reuse, R8, R120 ;  /* 0x000000082c28723c */ /* 0x040fe20000041878 */
[----:B------:R-:W-:Y:S02]  /*5820*/  ISETP.NE.AND P0, PT, R14, RZ, PT ;  /* 0x000000ff0e00720c */ /* 0x000fe40003f05270 */
[----:B------:R-:W-:Y:S02]  /*5830*/  FSEL R114, R21, -INF , !P2 ;  /* 0xff80000015727808 */ /* 0x000fe40005000000 */
[----:B------:R-:W-:Y:S01]  /*5840*/  FSEL R117, R22, -INF , !P1 ;  /* 0xff80000016757808 */ /* 0x000fe20004800000 */
[----:B------:R2:W-:Y:S01]  /*5850*/  I2F R25, R7 ;  /* 0x0000000700197306 */ /* 0x0005e20000201400 */
[----:B------:R-:W-:Y:S01]  /*5860*/  FSEL R106, R23, -INF , !P0 ;  /* 0xff800000176a7808 */ /* 0x000fe20004000000 */
[----:B------:R-:W-:Y:S01]  /*5870*/  IMAD.IADD R8, R241, 0x1, -R0 ;  /* 0x00000001f1087824 */ /* 0x000fe200078e0a00 */
[C---:B------:R-:W-:Y:S01]  /*5880*/  ISETP.GE.AND P2, PT, R3.reuse, R244, PT ;  /* 0x000000f40300720c */ /* 0x040fe20003f46270 */
[-C--:B------:R-:W-:Y:S01]  /*5890*/  HMMA.16816.F32.BF16 R60, R44, R10.reuse, R224 ;  /* 0x0000000a2c3c723c */ /* 0x080fe200000418e0 */
[C---:B------:R-:W-:Y:S01]  /*58a0*/  ISETP.GE.AND P1, PT, R3.reuse, R243, PT ;  /* 0x000000f30300720c */ /* 0x040fe20003f26270 */
[----:B------:R-:W-:Y:S01]  /*58b0*/  IMAD.MOV.U32 R123, RZ, RZ, R186 ;  /* 0x000000ffff7b7224 */ /* 0x000fe200078e00ba */
[----:B------:R-:W-:Y:S01]  /*58c0*/  ISETP.GE.AND P0, PT, R3, R242, PT ;  /* 0x000000f20300720c */ /* 0x000fe20003f06270 */
[----:B-1----:R-:W-:Y:S01]  /*58d0*/  IMAD.IADD R6, R241, 0x1, -R5 ;  /* 0x00000001f1067824 */ /* 0x002fe200078e0a05 */
[C---:B------:R-:W-:Y:S01]  /*58e0*/  ISETP.LT.OR P2, PT, R3.reuse, R239, P2 ;  /* 0x000000ef0300720c */ /* 0x040fe20001741670 */
[----:B------:R-:W-:Y:S01]  /*58f0*/  IMAD.MOV.U32 R5, RZ, RZ, R12 ;  /* 0x000000ffff057224 */ /* 0x000fe200078e000c */
[C---:B------:R-:W-:Y:S01]  /*5900*/  ISETP.LT.OR P1, PT, R3.reuse, R238, P1 ;  /* 0x000000ee0300720c */ /* 0x040fe20000f21670 */
[----:B------:R-:W-:Y:S01]  /*5910*/  HMMA.16816.F32.BF16 R56, R36, R10, R76 ;  /* 0x0000000a2438723c */ /* 0x000fe2000004184c */
[----:B------:R-:W-:Y:S01]  /*5920*/  IABS R15, R6 ;  /* 0x00000006000f7213 */ /* 0x000fe20000000000 */
[----:B------:R1:W3:Y:S01]  /*5930*/  I2F R12, R5 ;  /* 0x00000005000c7306 */ /* 0x0002e20000201400 */
[--C-:B------:R-:W-:Y:S01]  /*5940*/  IMAD.IADD R6, R234, 0x1, -R3.reuse ;  /* 0x00000001ea067824 */ /* 0x100fe200078e0a03 */
[----:B------:R-:W-:Y:S01]  /*5950*/  ISETP.LT.OR P0, PT, R3, R237, P0 ;  /* 0x000000ed0300720c */ /* 0x000fe20000701670 */
[----:B--2---:R-:W-:Y:S01]  /*5960*/  IMAD.IADD R7, R235, 0x1, -R3 ;  /* 0x00000001eb077824 */ /* 0x004fe200078e0a03 */
[----:B------:R-:W-:Y:S01]  /*5970*/  P2R R18, PR, RZ, 0x4 ;  /* 0x00000004ff127803 */ /* 0x000fe20000000000 */
[----:B------:R-:W-:Y:S01]  /*5980*/  IMAD.MOV.U32 R226, RZ, RZ, R182 ;  /* 0x000000ffffe27224 */ /* 0x000fe200078e00b6 */
[----:B------:R-:W-:Y:S01]  /*5990*/  IABS R6, R6 ;  /* 0x0000000600067213 */ /* 0x000fe20000000000 */
[----:B------:R-:W-:Y:S01]  /*59a0*/  IMAD.MOV.U32 R225, RZ, RZ, R183 ;  /* 0x000000ffffe17224 */ /* 0x000fe200078e00b7 */
[----:B------:R-:W-:Y:S01]  /*59b0*/  P2R R17, PR, RZ, 0x2 ;  /* 0x00000002ff117803 */ /* 0x000fe20000000000 */
[----:B------:R-:W-:Y:S01]  /*59c0*/  IMAD.MOV.U32 R120, RZ, RZ, R189 ;  /* 0x000000ffff787224 */ /* 0x000fe200078e00bd */
[C---:B------:R-:W-:Y:S01]  /*59d0*/  ISETP.GE.AND P2, PT, R0.reuse, R244, PT ;  /* 0x000000f40000720c */ /* 0x040fe20003f46270 */
[----:B------:R-:W-:Y:S01]  /*59e0*/  IMAD.MOV.U32 R227, RZ, RZ, R190 ;  /* 0x000000ffffe37224 */ /* 0x000fe200078e00be */
[----:B------:R-:W-:Y:S01]  /*59f0*/  ISETP.GE.AND P1, PT, R0, R243, PT ;  /* 0x000000f30000720c */ /* 0x000fe20003f26270 */
[----:B------:R-:W-:-:S02]  /*5a00*/  IMAD.MOV.U32 R121, RZ, RZ, R188 ;  /* 0x000000ffff797224 */ /* 0x000fc400078e00bc */
[----:B------:R-:W-:Y:S01]  /*5a10*/  IMAD.MOV.U32 R224, RZ, RZ, R149 ;  /* 0x000000ffffe07224 */ /* 0x000fe200078e0095 */
[----:B-1----:R-:W-:Y:S01]  /*5a20*/  IABS R5, R7 ;  /* 0x0000000700057213 */ /* 0x002fe20000000000 */
[----:B------:R-:W-:Y:S01]  /*5a30*/  IMAD.MOV.U32 R7, RZ, RZ, R15 ;  /* 0x000000ffff077224 */ /* 0x000fe200078e000f */
[----:B------:R-:W-:Y:S01]  /*5a40*/  P2R R15, PR, RZ, 0x1 ;  /* 0x00000001ff0f7803 */ /* 0x000fe20000000000 */
[----:B---3--:R-:W-:Y:S01]  /*5a50*/  FFMA.FTZ R9, R12, -UR35, R52 ;  /* 0x800000230c097c23 */ /* 0x008fe20008010034 */
[----:B------:R1:W-:Y:S01]  /*5a60*/  I2F R19, R5 ;  /* 0x0000000500137306 */ /* 0x0003e20000201400 */
[C---:B------:R-:W-:Y:S01]  /*5a70*/  ISETP.GE.AND P0, PT, R0.reuse, R245, PT ;  /* 0x000000f50000720c */ /* 0x040fe20003f06270 */
[----:B------:R-:W-:Y:S02]  /*5a80*/  IMAD.MOV.U32 R122, RZ, RZ, R187 ;  /* 0x000000ffff7a7224 */ /* 0x000fe400078e00bb */
[----:B------:R-:W-:Y:S02]  /*5a90*/  FSEL R113, R9, -INF , !P4 ;  /* 0xff80000009717808 */ /* 0x000fe40006000000 */
[----:B------:R-:W-:-:S02]  /*5aa0*/  ISETP.LT.OR P0, PT, R0, R240, P0 ;  /* 0x000000f00000720c */ /* 0x000fc40000701670 */
[----:B------:R-:W2:Y:S01]  /*5ab0*/  I2F R7, R7 ;  /* 0x0000000700077306 */ /* 0x000ea20000201400 */
[C---:B------:R-:W-:Y:S02]  /*5ac0*/  ISETP.LT.OR P4, PT, R0.reuse, R238, P1 ;  /* 0x000000ee0000720c */ /* 0x040fe40000f81670 */
[----:B------:R-:W-:Y:S02]  /*5ad0*/  P2R R21, PR, RZ, 0x1 ;  /* 0x00000001ff157803 */ /* 0x000fe40000000000 */
[----:B------:R-:W-:Y:S02]  /*5ae0*/  ISETP.GE.AND P0, PT, R0, R242, PT ;  /* 0x000000f20000720c */ /* 0x000fe40003f06270 */
[----:B------:R-:W-:Y:S01]  /*5af0*/  ISETP.NE.AND P1, PT, R15, RZ, PT ;  /* 0x000000ff0f00720c */ /* 0x000fe20003f25270 */
[----:B-1----:R-:W-:Y:S02]  /*5b00*/  IMAD.IADD R5, R241, 0x1, -R3 ;  /* 0x00000001f1057824 */ /* 0x002fe400078e0a03 */
[----:B------:R-:W-:-:S02]  /*5b10*/  IMAD.MOV.U32 R3, RZ, RZ, R6 ;  /* 0x000000ffff037224 */ /* 0x000fc400078e0006 */
[----:B------:R-:W-:Y:S01]  /*5b20*/  FFMA.FTZ R6, R13, -UR35, R50 ;  /* 0x800000230d067c23 */ /* 0x000fe20008010032 */
[----:B------:R-:W-:Y:S01]  /*5b30*/  IABS R5, R5 ;  /* 0x0000000500057213 */ /* 0x000fe20000000000 */
[----:B------:R1:W3:Y:S01]  /*5b40*/  I2F R16, R3 ;  /* 0x0000000300107306 */ /* 0x0002e20000201400 */
[----:B------:R-:W-:Y:S02]  /*5b50*/  FFMA.FTZ R13, R24, -UR35, R49 ;  /* 0x80000023180d7c23 */ /* 0x000fe40008010031 */
[----:B--2---:R-:W-:Y:S01]  /*5b60*/  FFMA.FTZ R12, R7, -UR35, R54 ;  /* 0x80000023070c7c23 */ /* 0x004fe20008010036 */
[----:B------:R-:W-:Y:S01]  /*5b70*/  FSEL R107, R6, -INF , !P5 ;  /* 0xff800000066b7808 */ /* 0x000fe20006800000 */
[----:B------:R-:W-:Y:S01]  /*5b80*/  IMAD.MOV.U32 R7, RZ, RZ, R5 ;  /* 0x000000ffff077224 */ /* 0x000fe200078e0005 */
[----:B------:R-:W-:Y:S01]  /*5b90*/  IADD3 R5, R35, 0x11, RZ ;  /* 0x0000001123057810 */ /* 0x000fe20007ffe0ff */
[----:B------:R-:W-:Y:S01]  /*5ba0*/  FFMA.FTZ R10, R19, -UR35, R51 ;  /* 0x80000023130a7c23 */ /* 0x000fe20008010033 */
[----:B------:R-:W-:Y:S01]  /*5bb0*/  FSEL R116, R12, -INF , !P3 ;  /* 0xff8000000c747808 */ /* 0x000fe20005800000 */
[----:B------:R2:W4:Y:S01]  /*5bc0*/  I2F R20, R7 ;  /* 0x0000000700147306 */ /* 0x0005220000201400 */
[----:B------:R-:W-:-:S02]  /*5bd0*/  ISETP.LT.OR P5, PT, R0, R239, P2 ;  /* 0x000000ef0000720c */ /* 0x000fc400017a1670 */
[----:B------:R-:W-:Y:S02]  /*5be0*/  ISETP.LT.OR P3, PT, R0, R237, P0 ;  /* 0x000000ed0000720c */ /* 0x000fe40000761670 */
[----:B------:R-:W-:Y:S01]  /*5bf0*/  FSEL R100, R13, -INF , !P6 ;  /* 0xff8000000d647808 */ /* 0x000fe20007000000 */
[----:B------:R-:W-:Y:S01]  /*5c00*/  FFMA.FTZ R13, R25, -UR35, R28 ;  /* 0x80000023190d7c23 */ /* 0x000fe2000801001c */
[----:B------:R-:W-:Y:S01]  /*5c10*/  ISETP.NE.AND P6, PT, R18, RZ, PT ;  /* 0x000000ff1200720c */ /* 0x000fe20003fc5270 */
[----:B-1----:R-:W-:Y:S01]  /*5c20*/  IMAD.IADD R3, R235, 0x1, -R0 ;  /* 0x00000001eb037824 */ /* 0x002fe200078e0a00 */
[----:B------:R-:W-:Y:S01]  /*5c30*/  ISETP.GE.AND P0, PT, R5, R245, PT ;  /* 0x000000f50500720c */ /* 0x000fe20003f06270 */
[----:B---3--:R-:W-:Y:S01]  /*5c40*/  FFMA.FTZ R11, R16, -UR35, R53 ;  /* 0x80000023100b7c23 */ /* 0x008fe20008010035 */
[----:B------:R-:W-:Y:S01]  /*5c50*/  FSEL R95, R10, -INF , !P6 ;  /* 0xff8000000a5f7808 */ /* 0x000fe20007000000 */
[----:B------:R-:W1:Y:S01]  /*5c60*/  LDSM.16.M88.4 R24, [R217+0x1000] ;  /* 0x00100000d918783b */ /* 0x000e620000000200 */
[----:B------:R-:W-:-:S02]  /*5c70*/  IABS R3, R3 ;  /* 0x0000000300037213 */ /* 0x000fc40000000000 */
[----:B------:R-:W-:Y:S01]  /*5c80*/  ISETP.LT.OR P6, PT, R5, R240, P0 ;  /* 0x000000f00500720c */ /* 0x000fe200007c1670 */
[----:B--2---:R-:W-:Y:S01]  /*5c90*/  IMAD.IADD R7, R234, 0x1, -R0 ;  /* 0x00000001ea077824 */ /* 0x004fe200078e0a00 */
[----:B------:R-:W-:Y:S01]  /*5ca0*/  ISETP.NE.AND P2, PT, R17, RZ, PT ;  /* 0x000000ff1100720c */ /* 0x000fe20003f45270 */
[----:B------:R-:W-:Y:S01]  /*5cb0*/  IMAD.MOV.U32 R6, RZ, RZ, R3 ;  /* 0x000000ffff067224 */ /* 0x000fe200078e0003 */
[----:B------:R-:W-:Y:S01]  /*5cc0*/  ISETP.NE.AND P0, PT, R21, RZ, PT ;  /* 0x000000ff1500720c */ /* 0x000fe20003f05270 */
[----:B------:R-:W-:Y:S01]  /*5cd0*/  IMAD.IADD R0, R236, 0x1, -R5 ;  /* 0x00000001ec007824 */ /* 0x000fe200078e0a05 */
[----:B------:R-:W-:Y:S01]  /*5ce0*/  IABS R3, R7 ;  /* 0x0000000700037213 */ /* 0x000fe20000000000 */
[----:B------:R2:W3:Y:S01]  /*5cf0*/  I2F R14, R6 ;  /* 0x00000006000e7306 */ /* 0x0004e20000201400 */
[----:B----4-:R-:W-:Y:S01]  /*5d00*/  FFMA.FTZ R12, R20, -UR35, R55 ;  /* 0x80000023140c7c23 */ /* 0x010fe20008010037 */
[----:B------:R-:W-:Y:S02]  /*5d10*/  FSEL R102, R11, -INF , !P2 ;  /* 0xff8000000b667808 */ /* 0x000fe40005000000 */
[----:B------:R-:W-:-:S02]  /*5d20*/  IABS R0, R0 ;  /* 0x0000000000007213 */ /* 0x000fc40000000000 */
[----:B------:R-:W-:Y:S02]  /*5d30*/  FSEL R104, R12, -INF , !P1 ;  /* 0xff8000000c687808 */ /* 0x000fe40004800000 */
[----:B------:R-:W4:Y:S01]  /*5d40*/  I2F R15, R0 ;  /* 0x00000000000f7306 */ /* 0x000f220000201400 */
[----:B------:R-:W-:Y:S02]  /*5d50*/  FSEL R90, R13, -INF , !P0 ;  /* 0xff8000000d5a7808 */ /* 0x000fe40004000000 */
[C---:B------:R-:W-:Y:S02]  /*5d60*/  ISETP.GE.AND P2, PT, R5.reuse, R244, PT ;  /* 0x000000f40500720c */ /* 0x040fe40003f46270 */
[C---:B------:R-:W-:Y:S02]  /*5d70*/  ISETP.GE.AND P1, PT, R5.reuse, R243, PT ;  /* 0x000000f30500720c */ /* 0x040fe40003f26270 */
[----:B------:R-:W-:Y:S01]  /*5d80*/  ISETP.GE.AND P0, PT, R5, R242, PT ;  /* 0x000000f20500720c */ /* 0x000fe20003f06270 */
[----:B--2---:R-:W-:Y:S01]  /*5d90*/  IMAD.MOV.U32 R6, RZ, RZ, R3 ;  /* 0x000000ffff067224 */ /* 0x004fe200078e0003 */
[----:B------:R-:W-:Y:S01]  /*5da0*/  IABS R3, R8 ;  /* 0x0000000800037213 */ /* 0x000fe20000000000 */
[----:B------:R-:W-:Y:S01]  /*5db0*/  IMAD.IADD R8, R235, 0x1, -R5 ;  /* 0x00000001eb087824 */ /* 0x000fe200078e0a05 */
[C---:B------:R-:W-:Y:S01]  /*5dc0*/  ISETP.LT.OR P2, PT, R5.reuse, R239, P2 ;  /* 0x000000ef0500720c */ /* 0x040fe20001741670 */
[----:B------:R-:W2:Y:S01]  /*5dd0*/  I2F R7, R6 ;  /* 0x0000000600077306 */ /* 0x000ea20000201400 */
[C---:B------:R-:W-:Y:S01]  /*5de0*/  ISETP.LT.OR P1, PT, R5.reuse, R238, P1 ;  /* 0x000000ee0500720c */ /* 0x040fe20000f21670 */
[----:B---3--:R-:W-:Y:S01]  /*5df0*/  FFMA.FTZ R16, R14, -UR35, R30 ;  /* 0x800000230e107c23 */ /* 0x008fe2000801001e */
[----:B------:R-:W-:Y:S01]  /*5e00*/  ISETP.LT.OR P0, PT, R5, R237, P0 ;  /* 0x000000ed0500720c */ /* 0x000fe20000701670 */
[----:B----4-:R-:W-:Y:S01]  /*5e10*/  FFMA.FTZ R11, R15, -UR35, R29 ;  /* 0x800000230f0b7c23 */ /* 0x010fe2000801001d */
[----:B------:R-:W-:-:S02]  /*5e20*/  IADD3 R0, R35, 0x19, RZ ;  /* 0x0000001923007810 */ /* 0x000fc40007ffe0ff */
[----:B------:R-:W-:Y:S01]  /*5e30*/  P2R R12, PR, RZ, 0x1 ;  /* 0x00000001ff0c7803 */ /* 0x000fe20000000000 */
[----:B------:R3:W4:Y:S01]  /*5e40*/  I2F R9, R3 ;  /* 0x0000000300097306 */ /* 0x0007220000201400 */
[----:B------:R-:W-:Y:S01]  /*5e50*/  FSEL R92, R16, -INF , !P5 ;  /* 0xff800000105c7808 */ /* 0x000fe20006800000 */
[----:B-1----:R-:W-:Y:S01]  /*5e60*/  HMMA.16816.F32.BF16 R52, R44, R24, R200 ;  /* 0x000000182c34723c */ /* 0x002fe200000418c8 */
[----:B------:R-:W-:Y:S02]  /*5e70*/  P2R R14, PR, RZ, 0x4 ;  /* 0x00000004ff0e7803 */ /* 0x000fe40000000000 */
[----:B------:R-:W-:Y:S02]  /*5e80*/  P2R R13, PR, RZ, 0x2 ;  /* 0x00000002ff0d7803 */ /* 0x000fe40000000000 */
[----:B------:R-:W-:Y:S01]  /*5e90*/  FSEL R88, R11, -INF , !P6 ;  /* 0xff8000000b587808 */ /* 0x000fe20007000000 */
[----:B--2---:R-:W-:Y:S01]  /*5ea0*/  FFMA.FTZ R19, R7, -UR35, R40 ;  /* 0x8000002307137c23 */ /* 0x004fe20008010028 */
[----:B------:R-:W-:Y:S01]  /*5eb0*/  ISETP.NE.AND P6, PT, R14, RZ, PT ;  /* 0x000000ff0e00720c */ /* 0x000fe20003fc5270 */
[----:B------:R-:W-:Y:S03]  /*5ec0*/  HMMA.16816.F32.BF16 R48, R36, R26, R96 ;  /* 0x0000001a2430723c */ /* 0x000fe60000041860 */
[----:B------:R-:W-:-:S02]  /*5ed0*/  FSEL R94, R19, -INF , !P4 ;  /* 0xff800000135e7808 */ /* 0x000fc40006000000 */
[----:B---3--:R-:W-:Y:S01]  /*5ee0*/  IADD3 R3, R35, 0x18, RZ ;  /* 0x0000001823037810 */ /* 0x008fe20007ffe0ff */
[----:B----4-:R-:W-:Y:S02]  /*5ef0*/  FFMA.FTZ R18, R9, -UR35, R42 ;  /* 0x8000002309127c23 */ /* 0x010fe4000801002a */
[C---:B------:R-:W-:Y:S01]  /*5f00*/  IMAD.IADD R9, R236.reuse, 0x1, -R0 ;  /* 0x00000001ec097824 */ /* 0x040fe200078e0a00 */
[C---:B------:R-:W-:Y:S01]  /*5f10*/  ISETP.GE.AND P0, PT, R3.reuse, R245, PT ;  /* 0x000000f50300720c */ /* 0x040fe20003f06270 */
[----:B------:R-:W-:Y:S01]  /*5f20*/  IMAD.IADD R6, R236, 0x1, -R3 ;  /* 0x00000001ec067824 */ /* 0x000fe200078e0a03 */
[C---:B------:R-:W-:Y:S01]  /*5f30*/  ISETP.GE.AND P2, PT, R3.reuse, R244, PT ;  /* 0x000000f40300720c */ /* 0x040fe20003f46270 */
[----:B------:R-:W-:Y:S01]  /*5f40*/  IMAD.MOV.U32 R97, RZ, RZ, R191 ;  /* 0x000000ffff617224 */ /* 0x000fe200078e00bf */
[----:B------:R-:W-:Y:S01]  /*5f50*/  IABS R9, R9 ;  /* 0x0000000900097213 */ /* 0x000fe20000000000 */
[----:B------:R-:W-:Y:S01]  /*5f60*/  IMAD.MOV.U32 R98, RZ, RZ, R71 ;  /* 0x000000ffff627224 */ /* 0x000fe200078e0047 */
[----:B------:R-:W-:Y:S01]  /*5f70*/  IABS R6, R6 ;  /* 0x0000000600067213 */ /* 0x000fe20000000000 */
[----:B------:R-:W-:Y:S01]  /*5f80*/  IMAD.MOV.U32 R96, RZ, RZ, R69 ;  /* 0x000000ffff607224 */ /* 0x000fe200078e0045 */
[C---:B------:R-:W-:Y:S01]  /*5f90*/  ISETP.LT.OR P0, PT, R3.reuse, R240, P0 ;  /* 0x000000f00300720c */ /* 0x040fe20000701670 */
[----:B------:R-:W-:Y:S01]  /*5fa0*/  IMAD.MOV.U32 R99, RZ, RZ, R150 ;  /* 0x000000ffff637224 */ /* 0x000fe200078e0096 */
[----:B------:R-:W-:Y:S01]  /*5fb0*/  ISETP.GE.AND P1, PT, R3, R243, PT ;  /* 0x000000f30300720c */ /* 0x000fe20003f26270 */
[----:B------:R-:W-:Y:S01]  /*5fc0*/  IMAD.MOV.U32 R7, RZ, RZ, R6 ;  /* 0x000000ffff077224 */ /* 0x000fe200078e0006 */
[----:B------:R-:W-:-:S02]  /*5fd0*/  IABS R6, R8 ;  /* 0x0000000800067213 */ /* 0x000fc40000000000 */
[----:B------:R-:W-:Y:S01]  /*5fe0*/  P2R R15, PR, RZ, 0x1 ;  /* 0x00000001ff0f7803 */ /* 0x000fe20000000000 */
[----:B------:R1:W2:Y:S01]  /*5ff0*/  I2F R20, R7 ;  /* 0x0000000700147306 */ /* 0x0002a20000201400 */
[C---:B------:R-:W-:Y:S02]  /*6000*/  ISETP.GE.AND P0, PT, R3.reuse, R242, PT ;  /* 0x000000f20300720c */ /* 0x040fe40003f06270 */
[----:B------:R-:W-:Y:S02]  /*6010*/  FSEL R101, R18, -INF , !P3 ;  /* 0xff80000012657808 */ /* 0x000fe40005800000 */
[C---:B------:R-:W-:Y:S02]  /*6020*/  ISETP.LT.OR P5, PT, R3.reuse, R239, P2 ;  /* 0x000000ef0300720c */ /* 0x040fe400017a1670 */
[C---:B------:R-:W-:Y:S01]  /*6030*/  ISETP.LT.OR P4, PT, R3.reuse, R238, P1 ;  /* 0x000000ee0300720c */ /* 0x040fe20000f81670 */
[----:B------:R3:W4:Y:S01]  /*6040*/  I2F R8, R6 ;  /* 0x0000000600087306 */ /* 0x0007220000201400 */
[----:B------:R-:W-:-:S02]  /*6050*/  ISETP.LT.OR P3, PT, R3, R237, P0 ;  /* 0x000000ed0300720c */ /* 0x000fc40000761670 */
[----:B------:R-:W-:Y:S02]  /*6060*/  ISETP.GE.AND P0, PT, R0, R245, PT ;  /* 0x000000f50000720c */ /* 0x000fe40003f06270 */
[----:B------:R-:W-:Y:S02]  /*6070*/  ISETP.NE.AND P1, PT, R12, RZ, PT ;  /* 0x000000ff0c00720c */ /* 0x000fe40003f25270 */
[----:B------:R-:W-:Y:S01]  /*6080*/  ISETP.NE.AND P2, PT, R13, RZ, PT ;  /* 0x000000ff0d00720c */ /* 0x000fe20003f45270 */
[--C-:B-1----:R-:W-:Y:S02]  /*6090*/  IMAD.IADD R7, R234, 0x1, -R5.reuse ;  /* 0x00000001ea077824 */ /* 0x102fe400078e0a05 */
[----:B------:R-:W-:Y:S02]  /*60a0*/  IMAD.IADD R5, R241, 0x1, -R5 ;  /* 0x00000001f1057824 */ /* 0x000fe400078e0a05 */
[----:B--2---:R-:W-:Y:S01]  /*60b0*/  FFMA.FTZ R12, R20, -UR35, R56 ;  /* 0x80000023140c7c23 */ /* 0x004fe20008010038 */
[----:B---3--:R-:W-:Y:S01]  /*60c0*/  IABS R6, R7 ;  /* 0x0000000700067213 */ /* 0x008fe20000000000 */
[----:B------:R-:W-:Y:S01]  /*60d0*/  IMAD.MOV.U32 R7, RZ, RZ, R9 ;  /* 0x000000ffff077224 */ /* 0x000fe200078e0009 */
[----:B------:R-:W-:Y:S01]  /*60e0*/  IABS R9, R5 ;  /* 0x0000000500097213 */ /* 0x000fe20000000000 */
[----:B----4-:R-:W-:Y:S01]  /*60f0*/  FFMA.FTZ R17, R8, -UR35, R31 ;  /* 0x8000002308117c23 */ /* 0x010fe2000801001f */
[----:B------:R1:W2:Y:S01]  /*6100*/  I2F R10, R6 ;  /* 0x00000006000a7306 */ /* 0x0002a20000201400 */
[----:B------:R-:W-:Y:S02]  /*6110*/  HMMA.16816.F32.BF16 R28, R44, R26, R176 ;  /* 0x0000001a2c1c723c */ /* 0x000fe400000418b0 */
[----:B------:R-:W-:Y:S01]  /*6120*/  IMAD.MOV.U32 R8, RZ, RZ, R9 ;  /* 0x000000ffff087224 */ /* 0x000fe200078e0009 */
[----:B------:R-:W-:Y:S01]  /*6130*/  FSEL R89, R17, -INF , !P6 ;  /* 0xff80000011597808 */ /* 0x000fe20007000000 */
[----:B------:R-:W-:Y:S01]  /*6140*/  IMAD.IADD R9, R234, 0x1, -R3 ;  /* 0x00000001ea097824 */ /* 0x000fe200078e0a03 */
[----:B------:R-:W-:-:S02]  /*6150*/  ISETP.LT.OR P6, PT, R0, R240, P0 ;  /* 0x000000f00000720c */ /* 0x000fc400007c1670 */
[----:B------:R3:W-:Y:S01]  /*6160*/  I2F R23, R7 ;  /* 0x0000000700177306 */ /* 0x0007e20000201400 */
[----:B------:R-:W-:Y:S01]  /*6170*/  ISETP.NE.AND P0, PT, R15, RZ, PT ;  /* 0x000000ff0f00720c */ /* 0x000fe20003f05270 */
[----:B------:R-:W-:Y:S02]  /*6180*/  IMAD.MOV.U32 R176, RZ, RZ, R196 ;  /* 0x000000ffffb07224 */ /* 0x000fe400078e00c4 */
[----:B------:R-:W-:Y:S01]  /*6190*/  IMAD.MOV.U32 R178, RZ, RZ, R70 ;  /* 0x000000ffffb27224 */ /* 0x000fe200078e0046 */
[----:B------:R-:W-:Y:S01]  /*61a0*/  FSEL R85, R12, -INF , !P0 ;  /* 0xff8000000c557808 */ /* 0x000fe20004000000 */
[----:B------:R-:W-:Y:S01]  /*61b0*/  IMAD.MOV.U32 R179, RZ, RZ, R197 ;  /* 0x000000ffffb37224 */ /* 0x000fe200078e00c5 */
[----:B------:R-:W-:Y:S01]  /*61c0*/  ISETP.GE.AND P0, PT, R0, R242, PT ;  /* 0x000000f20000720c */ /* 0x000fe20003f06270 */
[----:B-1----:R-:W-:Y:S01]  /*61d0*/  IMAD.IADD R6, R235, 0x1, -R3 ;  /* 0x00000001eb067824 */ /* 0x002fe200078e0a03 */
[----:B------:R1:W4:Y:S01]  /*61e0*/  I2F R16, R8 ;  /* 0x0000000800107306 */ /* 0x0003220000201400 */
[----:B--2---:R-:W-:Y:S01]  /*61f0*/  FFMA.FTZ R10, R10, -UR35, R41 ;  /* 0x800000230a0a7c23 */ /* 0x004fe20008010029 */
[----:B------:R-:W-:Y:S01]  /*6200*/  ISETP.LT.OR P0, PT, R0, R237, P0 ;  /* 0x000000ed0000720c */ /* 0x000fe20000701670 */
[----:B------:R-:W-:-:S03]  /*6210*/  IMAD.MOV.U32 R177, RZ, RZ, R198 ;  /* 0x000000ffffb17224 */ /* 0x000fc600078e00c6 */
[----:B------:R-:W-:Y:S02]  /*6220*/  FSEL R91, R10, -INF , !P2 ;  /* 0xff8000000a5b7808 */ /* 0x000fe40005000000 */
[----:B---3--:R-:W-:Y:S02]  /*6230*/  IADD3 R7, R35, 0x20, RZ ;  /* 0x0000002023077810 */ /* 0x008fe40007ffe0ff */
[----:B------:R-:W-:Y:S02]  /*6240*/  ISETP.GE.AND P2, PT, R0, R244, PT ;  /* 0x000000f40000720c */ /* 0x000fe40003f46270 */
[----:B------:R-:W-:Y:S01]  /*6250*/  P2R R20, PR, RZ, 0x1 ;  /* 0x00000001ff147803 */ /* 0x000fe20000000000 */
[----:B------:R-:W-:Y:S01]  /*6260*/  IMAD.IADD R5, R236, 0x1, -R7 ;  /* 0x00000001ec057824 */ /* 0x000fe200078e0a07 */
[----:B------:R-:W-:Y:S02]  /*6270*/  ISETP.LT.OR P2, PT, R0, R239, P2 ;  /* 0x000000ef0000720c */ /* 0x000fe40001741670 */
[----:B-1----:R-:W-:Y:S01]  /*6280*/  IABS R8, R6 ;  /* 0x0000000600087213 */ /* 0x002fe20000000000 */
[----:B----4-:R-:W-:Y:S01]  /*6290*/  FFMA.FTZ R11, R16, -UR35, R43 ;  /* 0x80000023100b7c23 */ /* 0x010fe2000801002b */
[----:B------:R-:W-:Y:S01]  /*62a0*/  IABS R5, R5 ;  /* 0x0000000500057213 */ /* 0x000fe20000000000 */
[----:B------:R-:W-:Y:S01]  /*62b0*/  HMMA.16816.F32.BF16 R40, R36, R24, R72 ;  /* 0x000000182428723c */ /* 0x000fe20000041848 */
[----:B------:R-:W-:Y:S01]  /*62c0*/  IABS R6, R9 ;  /* 0x0000000900067213 */ /* 0x000fe20000000000 */
[----:B------:R-:W-:Y:S01]  /*62d0*/  IMAD.IADD R9, R241, 0x1, -R0 ;  /* 0x00000001f1097824 */ /* 0x000fe200078e0a00 */
[----:B------:R1:W2:Y:S01]  /*62e0*/  I2F R19, R5 ;  /* 0x0000000500137306 */ /* 0x0002a20000201400 */
[----:B------:R-:W-:-:S02]  /*62f0*/  FSEL R93, R11, -INF , !P1 ;  /* 0xff8000000b5d7808 */ /* 0x000fc40004800000 */
[C---:B------:R-:W-:Y:S02]  /*6300*/  ISETP.GE.AND P1, PT, R0.reuse, R243, PT ;  /* 0x000000f30000720c */ /* 0x040fe40003f26270 */
[C---:B------:R-:W-:Y:S02]  /*6310*/  ISETP.GE.AND P0, PT, R7.reuse, R245, PT ;  /* 0x000000f50700720c */ /* 0x040fe40003f06270 */
[----:B------:R-:W-:Y:S02]  /*6320*/  ISETP.LT.OR P1, PT, R0, R238, P1 ;  /* 0x000000ee0000720c */ /* 0x000fe40000f21670 */
[----:B------:R-:W-:Y:S02]  /*6330*/  ISETP.LT.OR P0, PT, R7, R240, P0 ;  /* 0x000000f00700720c */ /* 0x000fe40000701670 */
[----:B------:R-:W-:Y:S02]  /*6340*/  P2R R22, PR, RZ, 0x4 ;  /* 0x00000004ff167803 */ /* 0x000fe40000000000 */
[----:B------:R-:W-:-:S02]  /*6350*/  P2R R21, PR, RZ, 0x2 ;  /* 0x00000002ff157803 */ /* 0x000fc40000000000 */
[C---:B------:R-:W-:Y:S01]  /*6360*/  ISETP.GE.AND P2, PT, R7.reuse, R244, PT ;  /* 0x000000f40700720c */ /* 0x040fe20003f46270 */
[----:B-1----:R-:W-:Y:S01]  /*6370*/  IMAD.MOV.U32 R5, RZ, RZ, R8 ;  /* 0x000000ffff057224 */ /* 0x002fe200078e0008 */
[----:B------:R-:W-:Y:S01]  /*6380*/  ISETP.GE.AND P1, PT, R7, R243, PT ;  /* 0x000000f30700720c */ /* 0x000fe20003f26270 */
[----:B------:R-:W-:Y:S02]  /*6390*/  IMAD.IADD R8, R234, 0x1, -R0 ;  /* 0x00000001ea087824 */ /* 0x000fe400078e0a00 */
[----:B------:R1:W3:Y:S01]  /*63a0*/  I2F R18, R5 ;  /* 0x0000000500127306 */ /* 0x0002e20000201400 */
[----:B--2---:R-:W-:Y:S02]  /*63b0*/  FFMA.FTZ R19, R19, -UR35, R40 ;  /* 0x8000002313137c23 */ /* 0x004fe40008010028 */
[----:B-1----:R-:W-:Y:S02]  /*63c0*/  IMAD.IADD R5, R241, 0x1, -R3 ;  /* 0x00000001f1057824 */ /* 0x002fe400078e0a03 */
[----:B------:R-:W-:Y:S01]  /*63d0*/  IMAD.MOV.U32 R3, RZ, RZ, R6 ;  /* 0x000000ffff037224 */ /* 0x000fe200078e0006 */
[----:B------:R-:W-:Y:S01]  /*63e0*/  IADD3 R6, R35, 0x21, RZ ;  /* 0x0000002123067810 */ /* 0x000fe20007ffe0ff */
[----:B---3--:R-:W-:Y:S01]  /*63f0*/  FFMA.FTZ R12, R18, -UR35, R58 ;  /* 0x80000023120c7c23 */ /* 0x008fe2000801003a */
[----:B------:R-:W-:Y:S01]  /*6400*/  IABS R5, R5 ;  /* 0x0000000500057213 */ /* 0x000fe20000000000 */
[----:B------:R1:W2:Y:S03]  /*6410*/  I2F R14, R3 ;  /* 0x00000003000e7306 */ /* 0x0002a60000201400 */
[----:B------:R-:W-:-:S02]  /*6420*/  FSEL R83, R12, -INF , !P5 ;  /* 0xff8000000c537808 */ /* 0x000fc40006800000 */
[----:B------:R-:W-:Y:S02]  /*6430*/  ISETP.LT.OR P5, PT, R7, R239, P2 ;  /* 0x000000ef0700720c */ /* 0x000fe400017a1670 */
[----:B------:R-:W-:Y:S01]  /*6440*/  ISETP.NE.AND P2, PT, R21, RZ, PT ;  /* 0x000000ff1500720c */ /* 0x000fe20003f45270 */
[----:B------:R-:W3:Y:S01]  /*6450*/  I2F R17, R5 ;  /* 0x0000000500117306 */ /* 0x000ee20000201400 */
[----:B-1----:R-:W-:Y:S02]  /*6460*/  IMAD.IADD R3, R235, 0x1, -R0 ;  /* 0x00000001eb037824 */ /* 0x002fe400078e0a00 */
[----:B------:R-:W-:Y:S02]  /*6470*/  IMAD.IADD R0, R236, 0x1, -R6 ;  /* 0x00000001ec007824 */ /* 0x000fe400078e0a06 */
[----:B--2---:R-:W-:Y:S01]  /*6480*/  FFMA.FTZ R16, R14, -UR35, R60 ;  /* 0x800000230e107c23 */ /* 0x004fe2000801003c */
[----:B------:R-:W-:Y:S01]  /*6490*/  IABS R3, R3 ;  /* 0x0000000300037213 */ /* 0x000fe20000000000 */
[----:B------:R-:W-:Y:S01]  /*64a0*/  FFMA.FTZ R14, R23, -UR35, R57 ;  /* 0x80000023170e7c23 */ /* 0x000fe20008010039 */
[----:B------:R-:W-:Y:S01]  /*64b0*/  IABS R0, R0 ;  /* 0x0000000000007213 */ /* 0x000fe20000000000 */
[----:B---3--:R-:W-:Y:S01]  /*64c0*/  FFMA.FTZ R15, R17, -UR35, R62 ;  /* 0x80000023110f7c23 */ /* 0x008fe2000801003e */
[----:B------:R-:W-:Y:S01]  /*64d0*/  FSEL R84, R16, -INF , !P4 ;  /* 0xff80000010547808 */ /* 0x000fe20006000000 */
[----:B------:R-:W-:Y:S01]  /*64e0*/  IMAD.MOV.U32 R5, RZ, RZ, R3 ;  /* 0x000000ffff057224 */ /* 0x000fe200078e0003 */
[----:B------:R-:W-:Y:S01]  /*64f0*/  IABS R3, R8 ;  /* 0x0000000800037213 */ /* 0x000fe20000000000 */
[----:B------:R-:W-:Y:S01]  /*6500*/  IMAD.MOV.U32 R8, RZ, RZ, R0 ;  /* 0x000000ffff087224 */ /* 0x000fe200078e0000 */
[----:B------:R-:W-:Y:S01]  /*6510*/  IADD3 R0, R35, 0x29, RZ ;  /* 0x0000002923007810 */ /* 0x000fe20007ffe0ff */
[----:B------:R1:W2:Y:S01]  /*6520*/  I2F R13, R5 ;  /* 0x00000005000d7306 */ /* 0x0002a20000201400 */
[----:B------:R-:W-:-:S02]  /*6530*/  FSEL R86, R15, -INF , !P3 ;  /* 0xff8000000f567808 */ /* 0x000fc40005800000 */
[----:B------:R-:W-:Y:S02]  /*6540*/  FSEL R80, R14, -INF , !P6 ;  /* 0xff8000000e507808 */ /* 0x000fe40007000000 */
[----:B------:R-:W-:Y:S02]  /*6550*/  ISETP.LT.OR P4, PT, R7, R238, P1 ;  /* 0x000000ee0700720c */ /* 0x000fe40000f81670 */
[----:B------:R-:W-:Y:S01]  /*6560*/  ISETP.NE.AND P6, PT, R22, RZ, PT ;  /* 0x000000ff1600720c */ /* 0x000fe20003fc5270 */
[----:B------:R-:W3:Y:S01]  /*6570*/  I2F R11, R3 ;  /* 0x00000003000b7306 */ /* 0x000ee20000201400 */
[----:B------:R-:W-:Y:S02]  /*6580*/  ISETP.NE.AND P1, PT, R20, RZ, PT ;  /* 0x000000ff1400720c */ /* 0x000fe40003f25270 */
[----:B-1----:R-:W-:-:S05]  /*6590*/  IABS R5, R9 ;  /* 0x0000000900057213 */ /* 0x002fca0000000000 */
[----:B------:R1:W-:Y:S01]  /*65a0*/  I2F R24, R8 ;  /* 0x0000000800187306 */ /* 0x0003e20000201400 */
[----:B--2---:R-:W-:-:S05]  /*65b0*/  FFMA.FTZ R13, R13, -UR35, R59 ;  /* 0x800000230d0d7c23 */ /* 0x004fca000801003b */
[----:B------:R-:W-:Y:S01]  /*65c0*/  FSEL R81, R13, -INF , !P6 ;  /* 0xff8000000d517808 */ /* 0x000fe20007000000 */
[----:B---3--:R-:W-:Y:S01]  /*65d0*/  FFMA.FTZ R18, R11, -UR35, R61 ;  /* 0x800000230b127c23 */ /* 0x008fe2000801003d */
[----:B------:R-:W-:Y:S01]  /*65e0*/  IADD3 R3, R35, 0x28, RZ ;  /* 0x0000002823037810 */ /* 0x000fe20007ffe0ff */
[----:B------:R2:W3:Y:S01]  /*65f0*/  I2F R10, R5 ;  /* 0x00000005000a7306 */ /* 0x0004e20000201400 */
[----:B------:R-:W-:Y:S02]  /*6600*/  IMAD.IADD R11, R234, 0x1, -R7 ;  /* 0x00000001ea0b7824 */ /* 0x000fe400078e0a07 */
[----:B------:R-:W-:Y:S02]  /*6610*/  FSEL R82, R18, -INF , !P2 ;  /* 0xff80000012527808 */ /* 0x000fe40005000000 */
[----:B------:R-:W-:Y:S01]  /*6620*/  ISETP.GE.AND P2, PT, R6, R244, PT ;  /* 0x000000f40600720c */ /* 0x000fe20003f46270 */
[----:B-1----:R-:W-:-:S03]  /*6630*/  IMAD.IADD R8, R236, 0x1, -R0 ;  /* 0x00000001ec087824 */ /* 0x002fc600078e0a00 */
[----:B------:R-:W-:Y:S02]  /*6640*/  ISETP.LT.OR P2, PT, R6, R239, P2 ;  /* 0x000000ef0600720c */ /* 0x000fe40001741670 */
[----:B------:R-:W-:Y:S02]  /*6650*/  IABS R8, R8 ;  /* 0x0000000800087213 */ /* 0x000fe40000000000 */
[----:B------:R-:W-:Y:S01]  /*6660*/  P2R R21, PR, RZ, 0x4 ;  /* 0x00000004ff157803 */ /* 0x000fe20000000000 */
[----:B--2---:R-:W-:Y:S01]  /*6670*/  IMAD.IADD R5, R236, 0x1, -R3 ;  /* 0x00000001ec057824 */ /* 0x004fe200078e0a03 */
[----:B------:R-:W-:Y:S01]  /*6680*/  ISETP.GE.AND P2, PT, R3, R244, PT ;  /* 0x000000f40300720c */ /* 0x000fe20003f46270 */
[----:B---3--:R-:W-:-:S03]  /*6690*/  FFMA.FTZ R17, R10, -UR35, R63 ;  /* 0x800000230a117c23 */ /* 0x008fc6000801003f */
[----:B------:R-:W-:Y:S02]  /*66a0*/  IABS R5, R5 ;  /* 0x0000000500057213 */ /* 0x000fe40000000000 */
[----:B------:R-:W-:Y:S01]  /*66b0*/  FSEL R87, R17, -INF , !P1 ;  /* 0xff80000011577808 */ /* 0x000fe20004800000 */
[----:B------:R-:W-:Y:S01]  /*66c0*/  FFMA.FTZ R17, R24, -UR35, R41 ;  /* 0x8000002318117c23 */ /* 0x000fe20008010029 */
[C---:B------:R-:W-:Y:S01]  /*66d0*/  ISETP.GE.AND P1, PT, R6.reuse, R243, PT ;  /* 0x000000f30600720c */ /* 0x040fe20003f26270 */
[----:B------:R-:W-:Y:S01]  /*66e0*/  IMAD.MOV.U32 R9, RZ, RZ, R5 ;  /* 0x000000ffff097224 */ /* 0x000fe200078e0005 */
[----:B------:R-:W-:Y:S02]  /*66f0*/  IADD3 R5, R35, 0x30, RZ ;  /* 0x0000003023057810 */ /* 0x000fe40007ffe0ff */
[----:B------:R-:W-:Y:S01]  /*6700*/  ISETP.LT.OR P1, PT, R6, R238, P1 ;  /* 0x000000ee0600720c */ /* 0x000fe20000f21670 */
[----:B------:R1:W-:Y:S02]  /*6710*/  I2F R33, R9 ;  /* 0x0000000900217306 */ /* 0x0003e40000201400 */
[----:B------:R-:W-:Y:S01]  /*6720*/  IMAD.IADD R10, R236, 0x1, -R5 ;  /* 0x00000001ec0a7824 */ /* 0x000fe200078e0a05 */
[----:B------:R-:W-:-:S02]  /*6730*/  P2R R20, PR, RZ, 0x2 ;  /* 0x00000002ff147803 */ /* 0x000fc40000000000 */
[----:B------:R-:W-:Y:S01]  /*6740*/  ISETP.GE.AND P1, PT, R3, R243, PT ;  /* 0x000000f30300720c */ /* 0x000fe20003f26270 */
[----:B-1----:R-:W-:Y:S01]  /*6750*/  IMAD.MOV.U32 R9, RZ, RZ, R8 ;  /* 0x000000ffff097224 */ /* 0x002fe200078e0008 */
[----:B------:R-:W-:Y:S01]  /*6760*/  IABS R8, R10 ;  /* 0x0000000a00087213 */ /* 0x000fe20000000000 */
[----:B------:R-:W-:Y:S02]  /*6770*/  IMAD.IADD R10, R235, 0x1, -R7 ;  /* 0x00000001eb0a7824 */ /* 0x000fe400078e0a07 */
[----:B------:R1:W-:Y:S02]  /*6780*/  I2F R34, R9 ;  /* 0x0000000900227306 */ /* 0x0003e40000201400 */
[----:B-1----:R-:W-:Y:S01]  /*6790*/  IMAD.MOV.U32 R9, RZ, RZ, R8 ;  /* 0x000000ffff097224 */ /* 0x002fe200078e0008 */
[----:B------:R-:W-:Y:S02]  /*67a0*/  IABS R8, R10 ;  /* 0x0000000a00087213 */ /* 0x000fe40000000000 */
[----:B------:R-:W-:-:S03]  /*67b0*/  P2R R10, PR, RZ, 0x1 ;  /* 0x00000001ff0a7803 */ /* 0x000fc60000000000 */
[----:B------:R1:W-:Y:S01]  /*67c0*/  I2F R68, R9 ;  /* 0x0000000900447306 */ /* 0x0003e20000201400 */
[----:B------:R-:W-:-:S04]  /*67d0*/  ISETP.GE.AND P0, PT, R7, R242, PT ;  /* 0x000000f20700720c */ /* 0x000fc80003f06270 */
[----:B------:R-:W-:Y:S02]  /*67e0*/  ISETP.LT.OR P3, PT, R7, R237, P0 ;  /* 0x000000ed0700720c */ /* 0x000fe40000761670 */
[----:B------:R-:W-:-:S04]  /*67f0*/  ISETP.GE.AND P0, PT, R6, R245, PT ;  /* 0x000000f50600720c */ /* 0x000fc80003f06270 */
[----:B------:R-:W-:Y:S02]  /*6800*/  ISETP.LT.OR P6, PT, R6, R240, P0 ;  /* 0x000000f00600720c */ /* 0x000fe400007c1670 */
[----:B------:R-:W-:Y:S02]  /*6810*/  ISETP.NE.AND P0, PT, R10, RZ, PT ;  /* 0x000000ff0a00720c */ /* 0x000fe40003f05270 */
[----:B------:R-:W-:Y:S02]  /*6820*/  FSEL R247, R17, -INF , !P6 ;  /* 0xff80000011f77808 */ /* 0x000fe40007000000 */
[----:B-1----:R-:W-:Y:S02]  /*6830*/  IABS R9, R11 ;  /* 0x0000000b00097213 */ /* 0x002fe40000000000 */
[----:B------:R1:W-:Y:S01]  /*6840*/  I2F R11, R8 ;  /* 0x00000008000b7306 */ /* 0x0003e20000201400 */
[----:B------:R-:W-:Y:S02]  /*6850*/  FSEL R251, R19, -INF , !P0 ;  /* 0xff80000013fb7808 */ /* 0x000fe40004000000 */
[----:B------:R-:W-:-:S02]  /*6860*/  ISETP.GE.AND P0, PT, R6, R242, PT ;  /* 0x000000f20600720c */ /* 0x000fc40003f06270 */
[----:B------:R-:W-:Y:S02]  /*6870*/  ISETP.NE.AND P6, PT, R21, RZ, PT ;  /* 0x000000ff1500720c */ /* 0x000fe40003fc5270 */
[----:B------:R-:W-:-:S04]  /*6880*/  ISETP.LT.OR P0, PT, R6, R237, P0 ;  /* 0x000000ed0600720c */ /* 0x000fc80000701670 */
[----:B------:R-:W-:Y:S02]  /*6890*/  P2R R19, PR, RZ, 0x1 ;  /* 0x00000001ff137803 */ /* 0x000fe40000000000 */
[----:B------:R-:W-:Y:S01]  /*68a0*/  ISETP.GE.AND P0, PT, R3, R245, PT ;  /* 0x000000f50300720c */ /* 0x000fe20003f06270 */
[----:B-1----:R-:W-:-:S03]  /*68b0*/  IMAD.IADD R8, R241, 0x1, -R7 ;  /* 0x00000001f1087824 */ /* 0x002fc600078e0a07 */
[----:B------:R-:W-:Y:S01]  /*68c0*/  ISETP.LT.OR P0, PT, R3, R240, P0 ;  /* 0x000000f00300720c */ /* 0x000fe20000701670 */
[----:B------:R-:W-:Y:S01]  /*68d0*/  IMAD.MOV.U32 R7, RZ, RZ, R9 ;  /* 0x000000ffff077224 */ /* 0x000fe200078e0009 */
[----:B------:R-:W-:-:S03]  /*68e0*/  IABS R12, R8 ;  /* 0x00000008000c7213 */ /* 0x000fc60000000000 */
[----:B------:R1:W2:Y:S01]  /*68f0*/  I2F R9, R7 ;  /* 0x0000000700097306 */ /* 0x0002a20000201400 */
[----:B------:R-:W-:Y:S01]  /*6900*/  IMAD.IADD R8, R234, 0x1, -R6 ;  /* 0x00000001ea087824 */ /* 0x000fe200078e0a06 */
[----:B------:R-:W-:Y:S01]  /*6910*/  P2R R22, PR, RZ, 0x1 ;  /* 0x00000001ff167803 */ /* 0x000fe20000000000 */
[----:B------:R-:W-:Y:S01]  /*6920*/  IMAD.MOV.U32 R10, RZ, RZ, R12 ;  /* 0x000000ffff0a7224 */ /* 0x000fe200078e000c */
[----:B------:R-:W-:Y:S01]  /*6930*/  ISETP.GE.AND P0, PT, R3, R242, PT ;  /* 0x000000f20300720c */ /* 0x000fe20003f06270 */
[----:B------:R-:W3:Y:S01]  /*6940*/  LDSM.16.M88.4 R12, [R217+0x1800] ;  /* 0x00180000d90c783b */ /* 0x000ee20000000200 */
[----:B------:R-:W-:-:S03]  /*6950*/  IABS R8, R8 ;  /* 0x0000000800087213 */ /* 0x000fc60000000000 */
[----:B------:R-:W4:Y:S01]  /*6960*/  I2F R10, R10 ;  /* 0x0000000a000a7306 */ /* 0x000f220000201400 */
[----:B-1----:R-:W-:Y:S02]  /*6970*/  IMAD.IADD R7, R235, 0x1, -R6 ;  /* 0x00000001eb077824 */ /* 0x002fe400078e0a06 */
[----:B--2---:R-:W-:Y:S02]  /*6980*/  FFMA.FTZ R16, R9, -UR35, R52 ;  /* 0x8000002309107c23 */ /* 0x004fe40008010034 */
[----:B------:R-:W-:Y:S01]  /*6990*/  IMAD.IADD R9, R241, 0x1, -R3 ;  /* 0x00000001f1097824 */ /* 0x000fe200078e0a03 */
[----:B------:R-:W-:Y:S02]  /*69a0*/  IABS R7, R7 ;  /* 0x0000000700077213 */ /* 0x000fe40000000000 */
[----:B------:R-:W-:Y:S01]  /*69b0*/  FSEL R248, R16, -INF , !P4 ;  /* 0xff80000010f87808 */ /* 0x000fe20006000000 */
[----:B------:R-:W-:Y:S01]  /*69c0*/  FFMA.FTZ R16, R33, -UR35, R48 ;  /* 0x8000002321107c23 */ /* 0x000fe20008010030 */
[----:B------:R1:W-:Y:S01]  /*69d0*/  I2F R23, R7 ;  /* 0x0000000700177306 */ /* 0x0003e20000201400 */
[----:B------:R-:W-:Y:S01]  /*69e0*/  ISETP.LT.OR P4, PT, R3, R238, P1 ;  /* 0x000000ee0300720c */ /* 0x000fe20000f81670 */
[----:B------:R-:W-:Y:S01]  /*69f0*/  IMAD.MOV.U32 R33, RZ, RZ, R195 ;  /* 0x000000ffff217224 */ /* 0x000fe200078e00c3 */
[----:B------:R-:W-:Y:S01]  /*6a00*/  ISETP.NE.AND P1, PT, R19, RZ, PT ;  /* 0x000000ff1300720c */ /* 0x000fe20003f25270 */
[----:B-1----:R-:W-:-:S02]  /*6a10*/  IMAD.IADD R7, R241, 0x1, -R6 ;  /* 0x00000001f1077824 */ /* 0x002fc400078e0a06 */
[----:B------:R-:W-:Y:S02]  /*6a20*/  IMAD.MOV.U32 R6, RZ, RZ, R8 ;  /* 0x000000ffff067224 */ /* 0x000fe400078e0008 */
[----:B------:R-:W-:Y:S01]  /*6a30*/  FFMA.FTZ R8, R11, -UR35, R42 ;  /* 0x800000230b087c23 */ /* 0x000fe2000801002a */
[----:B------:R-:W-:Y:S01]  /*6a40*/  IABS R7, R7 ;  /* 0x0000000700077213 */ /* 0x000fe20000000000 */
[----:B------:R1:W2:Y:S01]  /*6a50*/  I2F R18, R6 ;  /* 0x0000000600127306 */ /* 0x0002a20000201400 */
[----:B----4-:R-:W-:Y:S01]  /*6a60*/  FFMA.FTZ R11, R10, -UR35, R54 ;  /* 0x800000230a0b7c23 */ /* 0x010fe20008010036 */
[-C--:B---3--:R-:W-:Y:S01]  /*6a70*/  HMMA.16816.F32.BF16 R60, R44, R14.reuse, R164 ;  /* 0x0000000e2c3c723c */ /* 0x088fe200000418a4 */
[----:B------:R-:W-:Y:S01]  /*6a80*/  FSEL R250, R8, -INF , !P5 ;  /* 0xff80000008fa7808 */ /* 0x000fe20006800000 */
[----:B------:R-:W-:Y:S01]  /*6a90*/  IMAD.IADD R8, R234, 0x1, -R3 ;  /* 0x00000001ea087824 */ /* 0x000fe200078e0a03 */
[----:B------:R-:W-:Y:S01]  /*6aa0*/  ISETP.LT.OR P5, PT, R3, R239, P2 ;  /* 0x000000ef0300720c */ /* 0x000fe200017a1670 */
[----:B------:R-:W-:Y:S01]  /*6ab0*/  IMAD.IADD R10, R235, 0x1, -R0 ;  /* 0x00000001eb0a7824 */ /* 0x000fe200078e0a00 */
[----:B------:R-:W-:Y:S01]  /*6ac0*/  FSEL R249, R11, -INF , !P3 ;  /* 0xff8000000bf97808 */ /* 0x000fe20005800000 */
[----:B------:R-:W3:Y:S01]  /*6ad0*/  I2F R25, R7 ;  /* 0x0000000700197306 */ /* 0x000ee20000201400 */
[----:B------:R-:W-:Y:S01]  /*6ae0*/  ISETP.LT.OR P3, PT, R3, R237, P0 ;  /* 0x000000ed0300720c */ /* 0x000fe20000761670 */
[----:B------:R-:W-:Y:S01]  /*6af0*/  HMMA.16816.F32.BF16 R56, R36, R14, R124 ;  /* 0x0000000e2438723c */ /* 0x000fe2000004187c */
[----:B------:R-:W-:-:S02]  /*6b00*/  ISETP.NE.AND P2, PT, R20, RZ, PT ;  /* 0x000000ff1400720c */ /* 0x000fc40003f45270 */
[----:B------:R-:W-:Y:S01]  /*6b10*/  ISETP.GE.AND P0, PT, R0, R245, PT ;  /* 0x000000f50000720c */ /* 0x000fe20003f06270 */
[----:B-1----:R-:W-:Y:S01]  /*6b20*/  IMAD.IADD R6, R235, 0x1, -R3 ;  /* 0x00000001eb067824 */ /* 0x002fe200078e0a03 */
[----:B------:R-:W-:Y:S01]  /*6b30*/  IABS R3, R10 ;  /* 0x0000000a00037213 */ /* 0x000fe20000000000 */
[----:B--2---:R-:W-:Y:S02]  /*6b40*/  FFMA.FTZ R11, R18, -UR35, R53 ;  /* 0x80000023120b7c23 */ /* 0x004fe40008010035 */
[----:B------:R-:W-:Y:S01]  /*6b50*/  IMAD.MOV.U32 R126, RZ, RZ, R173 ;  /* 0x000000ffff7e7224 */ /* 0x000fe200078e00ad */
[----:B------:R-:W-:Y:S01]  /*6b60*/  IABS R6, R6 ;  /* 0x0000000600067213 */ /* 0x000fe20000000000 */
[----:B------:R-:W-:Y:S01]  /*6b70*/  IMAD.MOV.U32 R124, RZ, RZ, R181 ;  /* 0x000000ffff7c7224 */ /* 0x000fe200078e00b5 */
[----:B------:R-:W-:Y:S01]  /*6b80*/  FSEL R207, R11, -INF , !P2 ;  /* 0xff8000000bcf7808 */ /* 0x000fe20005000000 */
[----:B---3--:R-:W-:Y:S01]  /*6b90*/  FFMA.FTZ R10, R25, -UR35, R55 ;  /* 0x80000023190a7c23 */ /* 0x008fe20008010037 */
[----:B------:R-:W-:Y:S01]  /*6ba0*/  ISETP.GE.AND P2, PT, R0, R244, PT ;  /* 0x000000f40000720c */ /* 0x000fe20003f46270 */
[----:B------:R-:W-:Y:S01]  /*6bb0*/  IMAD.MOV.U32 R7, RZ, RZ, R6 ;  /* 0x000000ffff077224 */ /* 0x000fe200078e0006 */
[----:B------:R-:W-:Y:S01]  /*6bc0*/  IABS R6, R8 ;  /* 0x0000000800067213 */ /* 0x000fe20000000000 */
[----:B------:R-:W-:Y:S01]  /*6bd0*/  FFMA.FTZ R8, R23, -UR35, R43 ;  /* 0x8000002317087c23 */ /* 0x000fe2000801002b */
[----:B------:R-:W-:Y:S01]  /*6be0*/  FSEL R209, R10, -INF , !P1 ;  /* 0xff8000000ad17808 */ /* 0x000fe20004800000 */
[----:B------:R1:W-:Y:S01]  /*6bf0*/  I2F R32, R7 ;  /* 0x0000000700207306 */ /* 0x0003e20000201400 */
[----:B------:R-:W-:Y:S01]  /*6c00*/  ISETP.GE.AND P1, PT, R0, R243, PT ;  /* 0x000000f30000720c */ /* 0x000fe20003f26270 */
[-C--:B------:R-:W-:Y:S01]  /*6c10*/  HMMA.16816.F32.BF16 R52, R44, R12.reuse, R168 ;  /* 0x0000000c2c34723c */ /* 0x080fe200000418a8 */
[----:B------:R-:W-:Y:S01]  /*6c20*/  FSEL R208, R8, -INF , !P6 ;  /* 0xff80000008d07808 */ /* 0x000fe20007000000 */
[----:B------:R-:W-:Y:S01]  /*6c30*/  IMAD.IADD R8, R235, 0x1, -R5 ;  /* 0x00000001eb087824 */ /* 0x000fe200078e0a05 */
[----:B------:R-:W-:Y:S01]  /*6c40*/  ISETP.LT.OR P6, PT, R0, R240, P0 ;  /* 0x000000f00000720c */ /* 0x000fe200007c1670 */
[----:B------:R-:W-:Y:S01]  /*6c50*/  IMAD.MOV.U32 R125, RZ, RZ, R174 ;  /* 0x000000ffff7d7224 */ /* 0x000fe200078e00ae */
[----:B------:R-:W-:Y:S01]  /*6c60*/  ISETP.NE.AND P0, PT, R22, RZ, PT ;  /* 0x000000ff1600720c */ /* 0x000fe20003f05270 */
[----:B------:R-:W-:Y:S01]  /*6c70*/  IMAD.MOV.U32 R127, RZ, RZ, R172 ;  /* 0x000000ffff7f7224 */ /* 0x000fe200078e00ac */
[----:B------:R-:W-:Y:S01]  /*6c80*/  ISETP.LT.OR P2, PT, R0, R239, P2 ;  /* 0x000000ef0000720c */ /* 0x000fe20001741670 */
[----:B------:R-:W-:Y:S01]  /*6c90*/  HMMA.16816.F32.BF16 R40, R36, R12, R108 ;  /* 0x0000000c2428723c */ /* 0x000fe2000004186c */
[----:B------:R-:W-:-:S02]  /*6ca0*/  FSEL R202, R16, -INF , !P0 ;  /* 0xff80000010ca7808 */ /* 0x000fc40004000000 */
[C---:B------:R-:W-:Y:S02]  /*6cb0*/  ISETP.GE.AND P0, PT, R0.reuse, R242, PT ;  /* 0x000000f20000720c */ /* 0x040fe40003f06270 */
[----:B------:R-:W-:Y:S01]  /*6cc0*/  ISETP.LT.OR P1, PT, R0, R238, P1 ;  /* 0x000000ee0000720c */ /* 0x000fe20000f21670 */
[----:B-1----:R-:W-:Y:S01]  /*6cd0*/  IMAD.MOV.U32 R7, RZ, RZ, R6 ;  /* 0x000000ffff077224 */ /* 0x002fe200078e0006 */
[----:B------:R-:W-:Y:S01]  /*6ce0*/  IABS R6, R9 ;  /* 0x0000000900067213 */ /* 0x000fe20000000000 */
[----:B------:R-:W-:Y:S01]  /*6cf0*/  IMAD.IADD R9, R234, 0x1, -R5 ;  /* 0x00000001ea097824 */ /* 0x000fe200078e0a05 */
[----:B------:R-:W-:Y:S01]  /*6d00*/  ISETP.LT.OR P0, PT, R0, R237, P0 ;  /* 0x000000ed0000720c */ /* 0x000fe20000701670 */
[----:B------:R1:W2:Y:S01]  /*6d10*/  I2F R24, R7 ;  /* 0x0000000700187306 */ /* 0x0002a20000201400 */
[----:B------:R-:W-:Y:S01]  /*6d20*/  P2R R17, PR, RZ, 0x4 ;  /* 0x00000004ff117803 */ /* 0x000fe20000000000 */
[----:B------:R-:W-:Y:S01]  /*6d30*/  IMAD.MOV.U32 R110, RZ, RZ, R194 ;  /* 0x000000ffff6e7224 */ /* 0x000fe200078e00c2 */
[----:B------:R-:W-:Y:S01]  /*6d40*/  P2R R13, PR, RZ, 0x1 ;  /* 0x00000001ff0d7803 */ /* 0x000fe20000000000 */
[----:B------:R-:W-:Y:S01]  /*6d50*/  IMAD.MOV.U32 R109, RZ, RZ, R192 ;  /* 0x000000ffff6d7224 */ /* 0x000fe200078e00c0 */
[C---:B------:R-:W-:Y:S01]  /*6d60*/  ISETP.GE.AND P0, PT, R5.reuse, R245, PT ;  /* 0x000000f50500720c */ /* 0x040fe20003f06270 */
[----:B------:R-:W-:Y:S01]  /*6d70*/  IMAD.MOV.U32 R111, RZ, RZ, R193 ;  /* 0x000000ffff6f7224 */ /* 0x000fe200078e00c1 */
[----:B------:R-:W-:Y:S01]  /*6d80*/  P2R R16, PR, RZ, 0x2 ;  /* 0x00000002ff107803 */ /* 0x000fe20000000000 */
[----:B------:R3:W4:Y:S01]  /*6d90*/  I2F R20, R6 ;  /* 0x0000000600147306 */ /* 0x0007220000201400 */
[C---:B------:R-:W-:Y:S01]  /*6da0*/  ISETP.LT.OR P0, PT, R5.reuse, R240, P0 ;  /* 0x000000f00500720c */ /* 0x040fe20000701670 */
[----:B------:R-:W-:Y:S01]  /*6db0*/  HMMA.16816.F32.BF16 R64, R64, R142, R124 ;  /* 0x0000008e4040723c */ /* 0x000fe2000004187c */
[C---:B------:R-:W-:Y:S01]  /*6dc0*/  ISETP.GE.AND P2, PT, R5.reuse, R244, PT ;  /* 0x000000f40500720c */ /* 0x040fe20003f46270 */
[----:B------:R-:W-:Y:S01]  /*6dd0*/  IMAD.MOV.U32 R108, RZ, RZ, R176 ;  /* 0x000000ffff6c7224 */ /* 0x000fe200078e00b0 */
[----:B------:R-:W-:Y:S01]  /*6de0*/  ISETP.GE.AND P1, PT, R5, R243, PT ;  /* 0x000000f30500720c */ /* 0x000fe20003f26270 */
[----:B-1----:R-:W-:-:S02]  /*6df0*/  IMAD.IADD R7, R234, 0x1, -R0 ;  /* 0x00000001ea077824 */ /* 0x002fc400078e0a00 */
[----:B--2---:R-:W-:Y:S02]  /*6e00*/  FFMA.FTZ R11, R24, -UR35, R28 ;  /* 0x80000023180b7c23 */ /* 0x004fe4000801001c */
[----:B------:R-:W-:Y:S02]  /*6e10*/  IMAD.MOV.U32 R124, RZ, RZ, R109 ;  /* 0x000000ffff7c7224 */ /* 0x000fe400078e006d */
[----:B------:R-:W-:Y:S01]  /*6e20*/  IMAD.MOV.U32 R125, RZ, RZ, R110 ;  /* 0x000000ffff7d7224 */ /* 0x000fe200078e006e */
[----:B------:R-:W-:Y:S01]  /*6e30*/  FSEL R194, R11, -INF , !P4 ;  /* 0xff8000000bc27808 */ /* 0x000fe20006000000 */
[----:B---3--:R-:W-:Y:S01]  /*6e40*/  IMAD.MOV.U32 R6, RZ, RZ, R3 ;  /* 0x000000ffff067224 */ /* 0x008fe200078e0003 */
[----:B------:R-:W-:Y:S01]  /*6e50*/  IABS R3, R7 ;  /* 0x0000000700037213 */ /* 0x000fe20000000000 */
[----:B------:R-:W-:Y:S01]  /*6e60*/  IMAD.IADD R7, R241, 0x1, -R0 ;  /* 0x00000001f1077824 */ /* 0x000fe200078e0a00 */
[----:B------:R-:W-:Y:S01]  /*6e70*/  IABS R0, R9 ;  /* 0x0000000900007213 */ /* 0x000fe20000000000 */
[----:B------:R1:W2:Y:S01]  /*6e80*/  I2F R23, R6 ;  /* 0x0000000600177306 */ /* 0x0002a20000201400 */
[----:B----4-:R-:W-:Y:S01]  /*6e90*/  FFMA.FTZ R9, R20, -UR35, R30 ;  /* 0x8000002314097c23 */ /* 0x010fe2000801001e */
[----:B------:R-:W-:Y:S01]  /*6ea0*/  P2R R20, PR, RZ, 0x1 ;  /* 0x00000001ff147803 */ /* 0x000fe20000000000 */
[----:B------:R-:W-:Y:S01]  /*6eb0*/  IMAD.MOV.U32 R126, RZ, RZ, R111 ;  /* 0x000000ffff7e7224 */ /* 0x000fe200078e006f */
[----:B------:R-:W-:Y:S01]  /*6ec0*/  ISETP.GE.AND P0, PT, R5, R242, PT ;  /* 0x000000f20500720c */ /* 0x000fe20003f06270 */
[----:B------:R-:W-:Y:S01]  /*6ed0*/  IMAD.MOV.U32 R127, RZ, RZ, R33 ;  /* 0x000000ffff7f7224 */ /* 0x000fe200078e0021 */
[----:B------:R-:W-:Y:S01]  /*6ee0*/  FSEL R195, R9, -INF , !P3 ;  /* 0xff80000009c37808 */ /* 0x000fe20005800000 */
[----:B------:R-:W-:Y:S01]  /*6ef0*/  IMAD.MOV.U32 R109, RZ, RZ, R177 ;  /* 0x000000ffff6d7224 */ /* 0x000fe200078e00b1 */
[C---:B------:R-:W-:Y:S01]  /*6f00*/  ISETP.LT.OR P4, PT, R5.reuse, R238, P1 ;  /* 0x000000ee0500720c */ /* 0x040fe20000f81670 */
[----:B------:R-:W-:Y:S01]  /*6f10*/  IMAD.MOV.U32 R110, RZ, RZ, R179 ;  /* 0x000000ffff6e7224 */ /* 0x000fe200078e00b3 */
[----:B------:R-:W-:Y:S01]  /*6f20*/  ISETP.LT.OR P3, PT, R5, R237, P0 ;  /* 0x000000ed0500720c */ /* 0x000fe20000761670 */
[----:B------:R-:W-:Y:S01]  /*6f30*/  IMAD.MOV.U32 R111, RZ, RZ, R180 ;  /* 0x000000ffff6f7224 */ /* 0x000fe200078e00b4 */
[----:B------:R-:W-:Y:S01]  /*6f40*/  ISETP.NE.AND P1, PT, R13, RZ, PT ;  /* 0x000000ff0d00720c */ /* 0x000fe20003f25270 */
[----:B-1----:R-:W-:Y:S01]  /*6f50*/  IMAD.MOV.U32 R6, RZ, RZ, R3 ;  /* 0x000000ffff067224 */ /* 0x002fe200078e0003 */
[----:B------:R-:W-:Y:S01]  /*6f60*/  IABS R3, R7 ;  /* 0x0000000700037213 */ /* 0x000fe20000000000 */
[----:B------:R-:W-:-:S02]  /*6f70*/  IMAD.IADD R7, R241, 0x1, -R5 ;  /* 0x00000001f1077824 */ /* 0x000fc400078e0a05 */
[----:B------:R1:W3:Y:S01]  /*6f80*/  I2F R21, R6 ;  /* 0x0000000600157306 */ /* 0x0002e20000201400 */
[----:B--2---:R-:W-:Y:S02]  /*6f90*/  FFMA.FTZ R9, R23, -UR35, R51 ;  /* 0x8000002317097c23 */ /* 0x004fe40008010033 */
[----:B-1----:R-:W-:Y:S01]  /*6fa0*/  IMAD.MOV.U32 R6, RZ, RZ, R3 ;  /* 0x000000ffff067224 */ /* 0x002fe200078e0003 */
[----:B------:R-:W-:Y:S01]  /*6fb0*/  IABS R3, R8 ;  /* 0x0000000800037213 */ /* 0x000fe20000000000 */
[----:B------:R-:W-:-:S03]  /*6fc0*/  FFMA.FTZ R8, R32, -UR35, R50 ;  /* 0x8000002320087c23 */ /* 0x000fc60008010032 */
[----:B------:R1:W2:Y:S01]  /*6fd0*/  I2F R19, R6 ;  /* 0x0000000600137306 */ /* 0x0002a20000201400 */
[----:B---3--:R-:W-:Y:S01]  /*6fe0*/  FFMA.FTZ R11, R21, -UR35, R29 ;  /* 0x80000023150b7c23 */ /* 0x008fe2000801001d */
[----:B------:R-:W-:Y:S01]  /*6ff0*/  FSEL R196, R8, -INF , !P5 ;  /* 0xff80000008c47808 */ /* 0x000fe20006800000 */
[----:B------:R-:W-:Y:S01]  /*7000*/  FFMA.FTZ R8, R34, -UR35, R49 ;  /* 0x8000002322087c23 */ /* 0x000fe20008010031 */
[----:B------:R-:W-:Y:S02]  /*7010*/  ISETP.LT.OR P5, PT, R5, R239, P2 ;  /* 0x000000ef0500720c */ /* 0x000fe400017a1670 */
[----:B------:R-:W-:Y:S02]  /*7020*/  ISETP.NE.AND P2, PT, R16, RZ, PT ;  /* 0x000000ff1000720c */ /* 0x000fe40003f45270 */
[----:B------:R-:W3:Y:S01]  /*7030*/  I2F R18, R3 ;  /* 0x0000000300127306 */ /* 0x000ee20000201400 */
[----:B------:R-:W-:Y:S02]  /*7040*/  FSEL R191, R8, -INF , !P6 ;  /* 0xff80000008bf7808 */ /* 0x000fe40007000000 */
[----:B------:R-:W-:Y:S01]  /*7050*/  ISETP.NE.AND P6, PT, R17, RZ, PT ;  /* 0x000000ff1100720c */ /* 0x000fe20003fc5270 */
[----:B------:R-:W-:Y:S01]  /*7060*/  FFMA.FTZ R17, R68, -UR35, R40 ;  /* 0x8000002344117c23 */ /* 0x000fe20008010028 */
[----:B------:R-:W-:-:S02]  /*7070*/  FSEL R173, R11, -INF , !P2 ;  /* 0xff8000000bad7808 */ /* 0x000fc40005000000 */
[----:B------:R-:W-:Y:S01]  /*7080*/  FSEL R182, R9, -INF , !P6 ;  /* 0xff80000009b67808 */ /* 0x000fe20007000000 */
[----:B-1----:R-:W-:Y:S01]  /*7090*/  IMAD.MOV.U32 R6, RZ, RZ, R0 ;  /* 0x000000ffff067224 */ /* 0x002fe200078e0000 */
[----:B------:R-:W-:Y:S01]  /*70a0*/  IABS R0, R7 ;  /* 0x0000000700007213 */ /* 0x000fe20000000000 */
[----:B--2---:R-:W-:Y:S02]  /*70b0*/  FFMA.FTZ R16, R19, -UR35, R31 ;  /* 0x8000002313107c23 */ /* 0x004fe4000801001f */
[----:B------:R1:W2:Y:S03]  /*70c0*/  I2F R12, R6 ;  /* 0x00000006000c7306 */ /* 0x0002a60000201400 */
[----:B------:R-:W-:Y:S01]  /*70d0*/  FSEL R183, R16, -INF , !P1 ;  /* 0xff80000010b77808 */ /* 0x000fe20004800000 */
[----:B---3--:R-:W-:Y:S01]  /*70e0*/  FFMA.FTZ R18, R18, -UR35, R42 ;  /* 0x8000002312127c23 */ /* 0x008fe2000801002a */
[----:B------:R-:W-:-:S04]  /*70f0*/  IADD3 R3, R35, 0x31, RZ ;  /* 0x0000003123037810 */ /* 0x000fc80007ffe0ff */
[C---:B------:R-:W-:Y:S01]  /*7100*/  ISETP.GE.AND P0, PT, R3.reuse, R245, PT ;  /* 0x000000f50300720c */ /* 0x040fe20003f06270 */
[----:B------:R-:W-:Y:S01]  /*7110*/  IMAD.IADD R7, R236, 0x1, -R3 ;  /* 0x00000001ec077824 */ /* 0x000fe200078e0a03 */
[C---:B------:R-:W-:Y:S02]  /*7120*/  ISETP.GE.AND P2, PT, R3.reuse, R244, PT ;  /* 0x000000f40300720c */ /* 0x040fe40003f46270 */
[----:B------:R-:W-:Y:S02]  /*7130*/  ISETP.LT.OR P6, PT, R3, R240, P0 ;  /* 0x000000f00300720c */ /* 0x000fe400007c1670 */
[----:B------:R-:W-:Y:S01]  /*7140*/  ISETP.NE.AND P0, PT, R20, RZ, PT ;  /* 0x000000ff1400720c */ /* 0x000fe20003f05270 */
[----:B-1----:R-:W-:Y:S01]  /*7150*/  IMAD.MOV.U32 R6, RZ, RZ, R0 ;  /* 0x000000ffff067224 */ /* 0x002fe200078e0000 */
[----:B------:R-:W-:Y:S01]  /*7160*/  IABS R0, R7 ;  /* 0x0000000700007213 */ /* 0x000fe20000000000 */
[----:B--2---:R-:W-:Y:S01]  /*7170*/  FFMA.FTZ R21, R12, -UR35, R52 ;  /* 0x800000230c157c23 */ /* 0x004fe20008010034 */
[----:B------:R-:W-:Y:S01]  /*7180*/  FSEL R231, R17, -INF , !P0 ;  /* 0xff80000011e77808 */ /* 0x000fe20004000000 */
[----:B------:R-:W1:Y:S01]  /*7190*/  LDSM.16.M88.4 R12, [R217+0x2000] ;  /* 0x00200000d90c783b */ /* 0x000e620000000200 */
[----:B------:R-:W2:Y:S01]  /*71a0*/  I2F R7, R0 ;  /* 0x0000000000077306 */ /* 0x000ea20000201400 */
[----:B------:R-:W-:-:S02]  /*71b0*/  ISETP.GE.AND P0, PT, R3, R242, PT ;  /* 0x000000f20300720c */ /* 0x000fc40003f06270 */
[C---:B------:R-:W-:Y:S02]  /*71c0*/  ISETP.GE.AND P1, PT, R3.reuse, R243, PT ;  /* 0x000000f30300720c */ /* 0x040fe40003f26270 */
[C---:B------:R-:W-:Y:S02]  /*71d0*/  ISETP.LT.OR P0, PT, R3.reuse, R237, P0 ;  /* 0x000000ed0300720c */ /* 0x040fe40000701670 */
[C---:B------:R-:W-:Y:S01]  /*71e0*/  ISETP.LT.OR P2, PT, R3.reuse, R239, P2 ;  /* 0x000000ef0300720c */ /* 0x040fe20001741670 */
[----:B------:R-:W3:Y:S01]  /*71f0*/  I2F R10, R6 ;  /* 0x00000006000a7306 */ /* 0x000ee20000201400 */
[----:B------:R-:W-:Y:S02]  /*7200*/  ISETP.LT.OR P1, PT, R3, R238, P1 ;  /* 0x000000ee0300720c */ /* 0x000fe40000f21670 */
[----:B------:R-:W-:Y:S02]  /*7210*/  FSEL R211, R18, -INF , !P5 ;  /* 0xff80000012d37808 */ /* 0x000fe40006800000 */
[----:B------:R-:W-:-:S02]  /*7220*/  P2R R11, PR, RZ, 0x4 ;  /* 0x00000004ff0b7803 */ /* 0x000fc40000000000 */
[----:B------:R-:W-:Y:S01]  /*7230*/  FSEL R210, R21, -INF , !P4 ;  /* 0xff80000015d27808 */ /* 0x000fe20006000000 */
[----:B--2---:R-:W-:Y:S01]  /*7240*/  FFMA.FTZ R22, R7, -UR35, R41 ;  /* 0x8000002307167c23 */ /* 0x004fe20008010029 */
[----:B------:R-:W-:-:S04]  /*7250*/  IADD3 R0, R35, 0x38, RZ ;  /* 0x0000003823007810 */ /* 0x000fc80007ffe0ff */
[----:B------:R-:W-:Y:S01]  /*7260*/  ISETP.GE.AND P2, PT, R0, R244, PT ;  /* 0x000000f40000720c */ /* 0x000fe20003f46270 */
[----:B------:R-:W-:Y:S01]  /*7270*/  IMAD.IADD R5, R236, 0x1, -R0 ;  /* 0x00000001ec057824 */ /* 0x000fe200078e0a00 */
[----:B------:R-:W-:Y:S01]  /*7280*/  FSEL R206, R22, -INF , !P6 ;  /* 0xff80000016ce7808 */ /* 0x000fe20007000000 */
[----:B---3--:R-:W-:Y:S01]  /*7290*/  FFMA.FTZ R19, R10, -UR35, R54 ;  /* 0x800000230a137c23 */ /* 0x008fe20008010036 */
[----:B------:R-:W-:Y:S02]  /*72a0*/  IADD3 R6, R35, 0x39, RZ ;  /* 0x0000003923067810 */ /* 0x000fe40007ffe0ff */
[----:B------:R-:W-:Y:S02]  /*72b0*/  IABS R5, R5 ;  /* 0x0000000500057213 */ /* 0x000fe40000000000 */
[----:B------:R-:W-:Y:S01]  /*72c0*/  P2R R10, PR, RZ, 0x2 ;  /* 0x00000002ff0a7803 */ /* 0x000fe20000000000 */
[----:B------:R-:W-:Y:S01]  /*72d0*/  IMAD.IADD R7, R236, 0x1, -R6 ;  /* 0x00000001ec077824 */ /* 0x000fe200078e0a06 */
[C---:B------:R-:W-:Y:S01]  /*72e0*/  ISETP.GE.AND P1, PT, R0.reuse, R243, PT ;  /* 0x000000f30000720c */ /* 0x040fe20003f26270 */
[----:B------:R-:W-:Y:S01]  /*72f0*/  IMAD.MOV.U32 R8, RZ, RZ, R5 ;  /* 0x000000ffff087224 */ /* 0x000fe200078e0005 */
[----:B------:R-:W-:Y:S01]  /*7300*/  FSEL R233, R19, -INF , !P3 ;  /* 0xff80000013e97808 */ /* 0x000fe20005800000 */
[----:B------:R-:W-:Y:S01]  /*7310*/  IMAD.IADD R5, R235, 0x1, -R3 ;  /* 0x00000001eb057824 */ /* 0x000fe200078e0a03 */
[----:B------:R-:W-:Y:S01]  /*7320*/  IABS R7, R7 ;  /* 0x0000000700077213 */ /* 0x000fe20000000000 */
[----:B------:R2:W3:Y:S01]  /*7330*/  I2F R23, R8 ;  /* 0x0000000800177306 */ /* 0x0004e20000201400 */
[----:B------:R-:W-:-:S02]  /*7340*/  ISETP.LT.OR P5, PT, R0, R239, P2 ;  /* 0x000000ef0000720c */ /* 0x000fc400017a1670 */
[----:B------:R-:W-:Y:S01]  /*7350*/  IABS R5, R5 ;  /* 0x0000000500057213 */ /* 0x000fe20000000000 */
[----:B-1----:R-:W-:Y:S01]  /*7360*/  HMMA.16816.F32.BF16 R48, R36, R12, R132 ;  /* 0x0000000c2430723c */ /* 0x002fe20000041884 */
[----:B------:R-:W-:Y:S02]  /*7370*/  ISETP.LT.OR P4, PT, R0, R238, P1 ;  /* 0x000000ee0000720c */ /* 0x000fe40000f81670 */
[----:B------:R-:W-:Y:S01]  /*7380*/  ISETP.NE.AND P6, PT, R11, RZ, PT ;  /* 0x000000ff0b00720c */ /* 0x000fe20003fc5270 */
[----:B------:R1:W-:Y:S01]  /*7390*/  I2F R16, R5 ;  /* 0x0000000500107306 */ /* 0x0003e20000201400 */
[----:B------:R-:W-:-:S03]  /*73a0*/  ISETP.NE.AND P2, PT, R10, RZ, PT ;  /* 0x000000ff0a00720c */ /* 0x000fc60003f45270 */
[----:B------:R-:W-:Y:S01]  /*73b0*/  HMMA.16816.F32.BF16 R68, R44, R12, R160 ;  /* 0x0000000c2c44723c */ /* 0x000fe200000418a0 */
[----:B--2---:R-:W-:-:S03]  /*73c0*/  IMAD.IADD R8, R234, 0x1, -R3 ;  /* 0x00000001ea087824 */ /* 0x004fc600078e0a03 */
[----:B------:R2:W4:Y:S01]  /*73d0*/  I2F R24, R7 ;  /* 0x0000000700187306 */ /* 0x0005220000201400 */
[----:B---3--:R-:W-:-:S03]  /*73e0*/  FFMA.FTZ R11, R23, -UR35, R56 ;  /* 0x80000023170b7c23 */ /* 0x008fc60008010038 */
[----:B------:R-:W-:Y:S01]  /*73f0*/  HMMA.16816.F32.BF16 R76, R44, R14, R152 ;  /* 0x0000000e2c4c723c */ /* 0x000fe20000041898 */
[----:B------:R-:W-:Y:S01]  /*7400*/  IABS R8, R8 ;  /* 0x0000000800087213 */ /* 0x000fe20000000000 */
[----:B-1----:R-:W-:-:S04]  /*7410*/  IMAD.IADD R5, R241, 0x1, -R3 ;  /* 0x00000001f1057824 */ /* 0x002fc800078e0a03 */
[----:B------:R-:W-:Y:S01]  /*7420*/  IMAD.MOV.U32 R3, RZ, RZ, R8 ;  /* 0x000000ffff037224 */ /* 0x000fe200078e0008 */
[----:B------:R-:W-:Y:S01]  /*7430*/  P2R R8, PR, RZ, 0x1 ;  /* 0x00000001ff087803 */ /* 0x000fe20000000000 */
[----:B------:R-:W-:Y:S01]  /*7440*/  HMMA.16816.F32.BF16 R72, R36, R14, R136 ;  /* 0x0000000e2448723c */ /* 0x000fe20000041888 */
[----:B------:R-:W-:Y:S01]  /*7450*/  ISETP.GE.AND P0, PT, R0, R245, PT ;  /* 0x000000f50000720c */ /* 0x000fe20003f06270 */
[----:B------:R-:W1:Y:S01]  /*7460*/  I2F R9, R3 ;  /* 0x0000000300097306 */ /* 0x000e620000201400 */
[----:B------:R-:W-:Y:S01]  /*7470*/  IABS R17, R5 ;  /* 0x0000000500117213 */ /* 0x000fe20000000000 */
[--C-:B------:R-:W-:Y:S01]  /*7480*/  IMAD.IADD R5, R234, 0x1, -R0.reuse ;  /* 0x00000001ea057824 */ /* 0x100fe200078e0a00 */
[----:B------:R-:W-:Y:S01]  /*7490*/  ISETP.LT.OR P0, PT, R0, R240, P0 ;  /* 0x000000f00000720c */ /* 0x000fe20000701670 */
[----:B--2---:R-:W-:Y:S01]  /*74a0*/  IMAD.IADD R7, R235, 0x1, -R0 ;  /* 0x00000001eb077824 */ /* 0x004fe200078e0a00 */
[----:B------:R-:W-:Y:S01]  /*74b0*/  ISETP.NE.AND P1, PT, R8, RZ, PT ;  /* 0x000000ff0800720c */ /* 0x000fe20003f25270 */
[----:B------:R-:W-:Y:S01]  /*74c0*/  IMAD.IADD R8, R241, 0x1, -R6 ;  /* 0x00000001f1087824 */ /* 0x000fe200078e0a06 */
[----:B------:R-:W-:Y:S01]  /*74d0*/  P2R R18, PR, RZ, 0x1 ;  /* 0x00000001ff127803 */ /* 0x000fe20000000000 */
[----:B----4-:R-:W-:Y:S01]  /*74e0*/  FFMA.FTZ R15, R24, -UR35, R57 ;  /* 0x80000023180f7c23 */ /* 0x010fe20008010039 */
[----:B------:R-:W-:Y:S01]  /*74f0*/  IABS R5, R5 ;  /* 0x0000000500057213 */ /* 0x000fe20000000000 */
[----:B------:R-:W2:Y:S01]  /*7500*/  LDSM.16.M88.4 R24, [R217+0x2800] ;  /* 0x00280000d918783b */ /* 0x000ea20000000200 */
[----:B------:R-:W-:-:S04]  /*7510*/  ISETP.GE.AND P0, PT, R0, R242, PT ;  /* 0x000000f20000720c */ /* 0x000fc80003f06270 */
[----:B------:R-:W-:Y:S01]  /*7520*/  ISETP.LT.OR P3, PT, R0, R237, P0 ;  /* 0x000000ed0000720c */ /* 0x000fe20000761670 */
[----:B-1----:R-:W-:Y:S01]  /*7530*/  FFMA.FTZ R9, R9, -UR35, R53 ;  /* 0x8000002309097c23 */ /* 0x002fe20008010035 */
[----:B------:R-:W-:Y:S01]  /*7540*/  IABS R3, R7 ;  /* 0x0000000700037213 */ /* 0x000fe20000000000 */
[----:B------:R-:W-:Y:S01]  /*7550*/  IMAD.MOV.U32 R7, RZ, RZ, R17 ;  /* 0x000000ffff077224 */ /* 0x000fe200078e0011 */
[C---:B------:R-:W-:Y:S02]  /*7560*/  ISETP.GE.AND P0, PT, R6.reuse, R245, PT ;  /* 0x000000f50600720c */ /* 0x040fe40003f06270 */
[----:B------:R1:W-:Y:S01]  /*7570*/  I2F R19, R3 ;  /* 0x0000000300137306 */ /* 0x0003e20000201400 */
[----:B------:R-:W-:Y:S02]  /*7580*/  FSEL R199, R9, -INF , !P2 ;  /* 0xff80000009c77808 */ /* 0x000fe40005000000 */
[----:B------:R-:W-:-:S04]  /*7590*/  ISETP.GE.AND P2, PT, R6, R244, PT ;  /* 0x000000f40600720c */ /* 0x000fc80003f46270 */
[----:B------:R-:W-:Y:S01]  /*75a0*/  ISETP.LT.OR P2, PT, R6, R239, P2 ;  /* 0x000000ef0600720c */ /* 0x000fe20001741670 */
[----:B------:R3:W4:Y:S01]  /*75b0*/  I2F R17, R7 ;  /* 0x0000000700117306 */ /* 0x0007220000201400 */
[----:B-1----:R-:W-:Y:S02]  /*75c0*/  IMAD.IADD R3, R241, 0x1, -R0 ;  /* 0x00000001f1037824 */ /* 0x002fe400078e0a00 */
[----:B------:R-:W-:Y:S01]  /*75d0*/  IMAD.MOV.U32 R0, RZ, RZ, R5 ;  /* 0x000000ffff007224 */ /* 0x000fe200078e0005 */
[----:B------:R-:W-:Y:S02]  /*75e0*/  IADD3 R5, R35, 0x40, RZ ;  /* 0x0000004023057810 */ /* 0x000fe40007ffe0ff */
[----:B------:R-:W-:Y:S02]  /*75f0*/  IABS R3, R3 ;  /* 0x0000000300037213 */ /* 0x000fe40000000000 */
[----:B------:R1:W5:Y:S01]  /*7600*/  I2F R13, R0 ;  /* 0x00000000000d7306 */ /* 0x0003620000201400 */
[----:B---3--:R-:W-:-:S02]  /*7610*/  FFMA.FTZ R7, R16, -UR35, R43 ;  /* 0x8000002310077c23 */ /* 0x008fc4000801002b */
[----:B----4-:R-:W-:-:S03]  /*7620*/  FFMA.FTZ R10, R17, -UR35, R55 ;  /* 0x80000023110a7c23 */ /* 0x010fc60008010037 */
[----:B------:R-:W-:Y:S01]  /*7630*/  FSEL R200, R7, -INF , !P6 ;  /* 0xff80000007c87808 */ /* 0x000fe20007000000 */
[----:B------:R-:W-:Y:S01]  /*7640*/  IMAD.IADD R7, R234, 0x1, -R6 ;  /* 0x00000001ea077824 */ /* 0x000fe200078e0a06 */
[----:B------:R-:W3:Y:S01]  /*7650*/  I2F R20, R3 ;  /* 0x0000000300147306 */ /* 0x000ee20000201400 */
[----:B------:R-:W-:Y:S01]  /*7660*/  ISETP.LT.OR P6, PT, R6, R240, P0 ;  /* 0x000000f00600720c */ /* 0x000fe200007c1670 */
[-C--:B--2---:R-:W-:Y:S01]  /*7670*/  HMMA.16816.F32.BF16 R40, R36, R24.reuse, R144 ;  /* 0x000000182428723c */ /* 0x084fe20000041890 */
[----:B------:R-:W-:Y:S02]  /*7680*/  ISETP.NE.AND P0, PT, R18, RZ, PT ;  /* 0x000000ff1200720c */ /* 0x000fe40003f05270 */
[----:B------:R-:W-:Y:S01]  /*7690*/  FSEL R201, R10, -INF , !P1 ;  /* 0xff8000000ac97808 */ /* 0x000fe20004800000 */
[----:B------:R-:W-:Y:S01]  /*76a0*/  FFMA.FTZ R10, R19, -UR35, R58 ;  /* 0x80000023130a7c23 */ /* 0x000fe2000801003a */
[----:B------:R-:W-:Y:S01]  /*76b0*/  FSEL R192, R11, -INF , !P0 ;  /* 0xff8000000bc07808 */ /* 0x000fe20004000000 */
[----:B-1----:R-:W-:Y:S01]  /*76c0*/  IMAD.IADD R0, R235, 0x1, -R6 ;  /* 0x00000001eb007824 */ /* 0x002fe200078e0a06 */
[C---:B------:R-:W-:Y:S01]  /*76d0*/  ISETP.GE.AND P1, PT, R6.reuse, R243, PT ;  /* 0x000000f30600720c */ /* 0x040fe20003f26270 */
[----:B-----5:R-:W-:Y:S01]  /*76e0*/  FFMA.FTZ R11, R13, -UR35, R60 ;  /* 0x800000230d0b7c23 */ /* 0x020fe2000801003c */
[----:B------:R-:W-:Y:S01]  /*76f0*/  ISETP.GE.AND P0, PT, R6, R242, PT ;  /* 0x000000f20600720c */ /* 0x000fe20003f06270 */
[----:B------:R-:W-:Y:S01]  /*7700*/  HMMA.16816.F32.BF16 R52, R44, R24, R156 ;  /* 0x000000182c34723c */ /* 0x000fe2000004189c */
[----:B------:R-:W-:-:S02]  /*7710*/  IABS R0, R0 ;  /* 0x0000000000007213 */ /* 0x000fc40000000000 */
[----:B------:R-:W-:Y:S01]  /*7720*/  ISETP.LT.OR P1, PT, R6, R238, P1 ;  /* 0x000000ee0600720c */ /* 0x000fe20000f21670 */
[----:B---3--:R-:W-:Y:S01]  /*7730*/  FFMA.FTZ R14, R20, -UR35, R62 ;  /* 0x80000023140e7c23 */ /* 0x008fe2000801003e */
[----:B------:R-:W-:Y:S01]  /*7740*/  ISETP.LT.OR P0, PT, R6, R237, P0 ;  /* 0x000000ed0600720c */ /* 0x000fe20000701670 */
[----:B------:R-:W-:Y:S01]  /*7750*/  IMAD.MOV.U32 R3, RZ, RZ, R0 ;  /* 0x000000ffff037224 */ /* 0x000fe200078e0000 */
[----:B------:R-:W-:Y:S01]  /*7760*/  IABS R0, R7 ;  /* 0x0000000700007213 */ /* 0x000fe20000000000 */
[----:B------:R-:W-:Y:S01]  /*7770*/  IMAD.IADD R6, R236, 0x1, -R5 ;  /* 0x00000001ec067824 */ /* 0x000fe200078e0a05 */
[----:B------:R-:W-:Y:S01]  /*7780*/  P2R R16, PR, RZ, 0x1 ;  /* 0x00000001ff107803 */ /* 0x000fe20000000000 */
[----:B------:R1:W2:Y:S01]  /*7790*/  I2F R12, R3 ;  /* 0x00000003000c7306 */ /* 0x0002a20000201400 */
[----:B------:R-:W-:Y:S02]  /*77a0*/  ISETP.GE.AND P0, PT, R5, R245, PT ;  /* 0x000000f50500720c */ /* 0x000fe40003f06270 */
[----:B------:R-:W-:-:S02]  /*77b0*/  P2R R18, PR, RZ, 0x4 ;  /* 0x00000004ff127803 */ /* 0x000fc40000000000 */
[C---:B------:R-:W-:Y:S02]  /*77c0*/  ISETP.LT.OR P0, PT, R5.reuse, R240, P0 ;  /* 0x000000f00500720c */ /* 0x040fe40000701670 */
[----:B------:R-:W-:Y:S02]  /*77d0*/  P2R R17, PR, RZ, 0x2 ;  /* 0x00000002ff117803 */ /* 0x000fe40000000000 */
[----:B------:R-:W-:Y:S02]  /*77e0*/  P2R R13, PR, RZ, 0x1 ;  /* 0x00000001ff0d7803 */ /* 0x000fe40000000000 */
[C---:B------:R-:W-:Y:S02]  /*77f0*/  ISETP.GE.AND P2, PT, R5.reuse, R244, PT ;  /* 0x000000f40500720c */ /* 0x040fe40003f46270 */
[C---:B------:R-:W-:Y:S02]  /*7800*/  ISETP.GE.AND P1, PT, R5.reuse, R243, PT ;  /* 0x000000f30500720c */ /* 0x040fe40003f26270 */
[----:B------:R-:W-:Y:S01]  /*7810*/  ISETP.GE.AND P0, PT, R5, R242, PT ;  /* 0x000000f20500720c */ /* 0x000fe20003f06270 */
[----:B-1----:R-:W-:Y:S01]  /*7820*/  IMAD.MOV.U32 R3, RZ, RZ, R0 ;  /* 0x000000ffff037224 */ /* 0x002fe200078e0000 */
[----:B------:R-:W-:Y:S01]  /*7830*/  IABS R0, R8 ;  /* 0x0000000800007213 */ /* 0x000fe20000000000 */
[----:B--2---:R-:W-:Y:S01]  /*7840*/  FFMA.FTZ R19, R12, -UR35, R59 ;  /* 0x800000230c137c23 */ /* 0x004fe2000801003b */
[----:B------:R-:W-:Y:S01]  /*7850*/  FSEL R184, R10, -INF , !P5 ;  /* 0xff8000000ab87808 */ /* 0x000fe20006800000 */
[----:B------:R-:W1:Y:S01]  /*7860*/  I2F R7, R3 ;  /* 0x0000000300077306 */ /* 0x000e620000201400 */
[----:B------:R-:W-:Y:S01]  /*7870*/  IMAD.IADD R8, R235, 0x1, -R5 ;  /* 0x00000001eb087824 */ /* 0x000fe200078e0a05 */
[----:B------:R-:W-:-:S02]  /*7880*/  FSEL R185, R11, -INF , !P4 ;  /* 0xff8000000bb97808 */ /* 0x000fc40006000000 */
[----:B------:R-:W-:Y:S02]  /*7890*/  FSEL R186, R14, -INF , !P3 ;  /* 0xff8000000eba7808 */ /* 0x000fe40005800000 */
[C---:B------:R-:W-:Y:S02]  /*78a0*/  ISETP.LT.OR P5, PT, R5.reuse, R239, P2 ;  /* 0x000000ef0500720c */ /* 0x040fe400017a1670 */
[----:B------:R-:W2:Y:S01]  /*78b0*/  I2F R9, R0 ;  /* 0x0000000000097306 */ /* 0x000ea20000201400 */
[C---:B------:R-:W-:Y:S02]  /*78c0*/  ISETP.LT.OR P4, PT, R5.reuse, R238, P1 ;  /* 0x000000ee0500720c */ /* 0x040fe40000f81670 */
[----:B------:R-:W-:Y:S02]  /*78d0*/  ISETP.LT.OR P3, PT, R5, R237, P0 ;  /* 0x000000ed0500720c */ /* 0x000fe40000761670 */
[----:B------:R-:W-:Y:S02]  /*78e0*/  ISETP.NE.AND P2, PT, R17, RZ, PT ;  /* 0x000000ff1100720c */ /* 0x000fe40003f45270 */
[----:B------:R-:W-:Y:S01]  /*78f0*/  FSEL R169, R15, -INF , !P6 ;  /* 0xff8000000fa97808 */ /* 0x000fe20007000000 */
[----:B-1----:R-:W-:Y:S01]  /*7900*/  FFMA.FTZ R21, R7, -UR35, R61 ;  /* 0x8000002307157c23 */ /* 0x002fe2000801003d */
[----:B------:R-:W-:-:S02]  /*7910*/  IADD3 R3, R35, 0x41, RZ ;  /* 0x0000004123037810 */ /* 0x000fc40007ffe0ff */
[----:B------:R-:W-:Y:S02]  /*7920*/  ISETP.NE.AND P6, PT, R18, RZ, PT ;  /* 0x000000ff1200720c */ /* 0x000fe40003fc5270 */
[----:B------:R-:W-:Y:S02]  /*7930*/  ISETP.GE.AND P0, PT, R3, R245, PT ;  /* 0x000000f50300720c */ /* 0x000fe40003f06270 */
[----:B------:R-:W-:Y:S01]  /*7940*/  FSEL R166, R19, -INF , !P6 ;  /* 0xff80000013a67808 */ /* 0x000fe20007000000 */
[----:B--2---:R-:W-:Y:S01]  /*7950*/  FFMA.FTZ R20, R9, -UR35, R63 ;  /* 0x8000002309147c23 */ /* 0x004fe2000801003f */
[----:B------:R-:W-:Y:S01]  /*7960*/  IABS R0, R6 ;  /* 0x0000000600007213 */ /* 0x000fe20000000000 */
[----:B------:R-:W-:Y:S01]  /*7970*/  IMAD.IADD R6, R236, 0x1, -R3 ;  /* 0x00000001ec067824 */ /* 0x000fe200078e0a03 */
[----:B------:R-:W-:Y:S02]  /*7980*/  ISETP.LT.OR P6, PT, R3, R240, P0 ;  /* 0x000000f00300720c */ /* 0x000fe400007c1670 */
[----:B------:R-:W1:Y:S01]  /*7990*/  I2F R12, R0 ;  /* 0x00000000000c7306 */ /* 0x000e620000201400 */
[----:B------:R-:W-:-:S02]  /*79a0*/  ISETP.NE.AND P1, PT, R16, RZ, PT ;  /* 0x000000ff1000720c */ /* 0x000fc40003f25270 */
[----:B------:R-:W-:Y:S02]  /*79b0*/  IABS R6, R6 ;  /* 0x0000000600067213 */ /* 0x000fe40000000000 */
[----:B------:R-:W-:Y:S02]  /*79c0*/  ISETP.NE.AND P0, PT, R13, RZ, PT ;  /* 0x000000ff0d00720c */ /* 0x000fe40003f05270 */
[----:B------:R-:W-:Y:S01]  /*79d0*/  FSEL R150, R21, -INF , !P2 ;  /* 0xff80000015967808 */ /* 0x000fe20005000000 */
[----:B------:R-:W-:Y:S01]  /*79e0*/  IMAD.MOV.U32 R7, RZ, RZ, R6 ;  /* 0x000000ffff077224 */ /* 0x000fe200078e0006 */
[----:B------:R-:W-:Y:S02]  /*79f0*/  IABS R6, R8 ;  /* 0x0000000800067213 */ /* 0x000fe40000000000 */
[----:B------:R-:W-:Y:S01]  /*7a00*/  FSEL R167, R20, -INF , !P1 ;  /* 0xff80000014a77808 */ /* 0x000fe20004800000 */
[----:B------:R2:W-:Y:S01]  /*7a10*/  I2F R22, R7 ;  /* 0x0000000700167306 */ /* 0x0005e20000201400 */
[----:B------:R-:W-:-:S02]  /*7a20*/  ISETP.GE.AND P2, PT, R3, R244, PT ;  /* 0x000000f40300720c */ /* 0x000fc40003f46270 */
[----:B------:R-:W-:Y:S01]  /*7a30*/  ISETP.GE.AND P1, PT, R3, R243, PT ;  /* 0x000000f30300720c */ /* 0x000fe20003f26270 */
[----:B-1----:R-:W-:Y:S01]  /*7a40*/  FFMA.FTZ R11, R12, -UR35, R48 ;  /* 0x800000230c0b7c23 */ /* 0x002fe20008010030 */
[----:B------:R-:W-:Y:S02]  /*7a50*/  IADD3 R0, R35, 0x48, RZ ;  /* 0x0000004823007810 */ /* 0x000fe40007ffe0ff */
[----:B------:R-:W-:Y:S01]  /*7a60*/  ISETP.LT.OR P2, PT, R3, R239, P2 ;  /* 0x000000ef0300720c */ /* 0x000fe20001741670 */
[----:B------:R-:W1:Y:S01]  /*7a70*/  I2F R8, R6 ;  /* 0x0000000600087306 */ /* 0x000e620000201400 */
[----:B------:R-:W-:Y:S01]  /*7a80*/  FSEL R205, R11, -INF , !P0 ;  /* 0xff8000000bcd7808 */ /* 0x000fe20004000000 */
[----:B------:R-:W-:Y:S01]  /*7a90*/  IMAD.IADD R9, R236, 0x1, -R0 ;  /* 0x00000001ec097824 */ /* 0x000fe200078e0a00 */
[C---:B------:R-:W-:Y:S02]  /*7aa0*/  ISETP.GE.AND P0, PT, R3.reuse, R242, PT ;  /* 0x000000f20300720c */ /* 0x040fe40003f06270 */
[----:B------:R-:W-:-:S02]  /*7ab0*/  ISETP.LT.OR P1, PT, R3, R238, P1 ;  /* 0x000000ee0300720c */ /* 0x000fc40000f21670 */
[----:B------:R-:W-:Y:S01]  /*7ac0*/  IABS R9, R9 ;  /* 0x0000000900097213 */ /* 0x000fe20000000000 */
[--C-:B--2---:R-:W-:Y:S01]  /*7ad0*/  IMAD.IADD R7, R234, 0x1, -R5.reuse ;  /* 0x00000001ea077824 */ /* 0x104fe200078e0a05 */
[----:B------:R-:W-:Y:S01]  /*7ae0*/  ISETP.LT.OR P0, PT, R3, R237, P0 ;  /* 0x000000ed0300720c */ /* 0x000fe20000701670 */
[----:B------:R-:W-:Y:S01]  /*7af0*/  IMAD.IADD R5, R241, 0x1, -R5 ;  /* 0x00000001f1057824 */ /* 0x000fe200078e0a05 */
[----:B------:R-:W-:Y:S02]  /*7b00*/  P2R R15, PR, RZ, 0x4 ;  /* 0x00000004ff0f7803 */ /* 0x000fe40000000000 */
[----:B------:R-:W-:Y:S02]  /*7b10*/  P2R R13, PR, RZ, 0x1 ;  /* 0x00000001ff0d7803 */ /* 0x000fe40000000000 */
[----:B------:R-:W-:Y:S01]  /*7b20*/  ISETP.GE.AND P0, PT, R0, R245, PT ;  /* 0x000000f50000720c */ /* 0x000fe20003f06270 */
[----:B-1----:R-:W-:Y:S01]  /*7b30*/  FFMA.FTZ R17, R8, -UR35, R50 ;  /* 0x8000002308117c23 */ /* 0x002fe20008010032 */
[----:B------:R-:W-:Y:S01]  /*7b40*/  IABS R6, R7 ;  /* 0x0000000700067213 */ /* 0x000fe20000000000 */
[----:B------:R-:W-:Y:S01]  /*7b50*/  IMAD.MOV.U32 R7, RZ, RZ, R9 ;  /* 0x000000ffff077224 */ /* 0x000fe200078e0009 */
[----:B------:R-:W-:-:S02]  /*7b60*/  IABS R9, R5 ;  /* 0x0000000500097213 */ /* 0x000fc40000000000 */
[----:B------:R1:W2:Y:S01]  /*7b70*/  I2F R10, R6 ;  /* 0x00000006000a7306 */ /* 0x0002a20000201400 */
[----:B------:R-:W-:Y:S02]  /*7b80*/  ISETP.LT.OR P0, PT, R0, R240, P0 ;  /* 0x000000f00000720c */ /* 0x000fe40000701670 */
[----:B------:R-:W-:Y:S01]  /*7b90*/  IMAD.MOV.U32 R8, RZ, RZ, R9 ;  /* 0x000000ffff087224 */ /* 0x000fe200078e0009 */
[----:B------:R-:W-:Y:S01]  /*7ba0*/  P2R R14, PR, RZ, 0x2 ;  /* 0x00000002ff0e7803 */ /* 0x000fe20000000000 */
[----:B------:R-:W-:Y:S01]  /*7bb0*/  IMAD.IADD R9, R234, 0x1, -R3 ;  /* 0x00000001ea097824 */ /* 0x000fe200078e0a03 */
[----:B------:R-:W-:Y:S02]  /*7bc0*/  P2R R20, PR, RZ, 0x1 ;  /* 0x00000001ff147803 */ /* 0x000fe40000000000 */
[----:B------:R3:W4:Y:S01]  /*7bd0*/  I2F R28, R7 ;  /* 0x00000007001c7306 */ /* 0x0007220000201400 */
[C---:B------:R-:W-:Y:S02]  /*7be0*/  ISETP.GE.AND P2, PT, R0.reuse, R244, PT ;  /* 0x000000f40000720c */ /* 0x040fe40003f46270 */
[----:B------:R-:W-:-:S02]  /*7bf0*/  ISETP.GE.AND P1, PT, R0, R243, PT ;  /* 0x000000f30000720c */ /* 0x000fc40003f26270 */
[----:B------:R-:W-:Y:S02]  /*7c00*/  ISETP.GE.AND P0, PT, R0, R242, PT ;  /* 0x000000f20000720c */ /* 0x000fe40003f06270 */
[----:B------:R-:W-:Y:S01]  /*7c10*/  FSEL R203, R17, -INF , !P5 ;  /* 0xff80000011cb7808 */ /* 0x000fe20006800000 */
[----:B-1----:R-:W-:Y:S01]  /*7c20*/  IMAD.IADD R6, R235, 0x1, -R3 ;  /* 0x00000001eb067824 */ /* 0x002fe200078e0a03 */
[----:B------:R1:W5:Y:S01]  /*7c30*/  I2F R12, R8 ;  /* 0x00000008000c7306 */ /* 0x0003620000201400 */
[----:B--2---:R-:W-:Y:S01]  /*7c40*/  FFMA.FTZ R10, R10, -UR35, R68 ;  /* 0x800000230a0a7c23 */ /* 0x004fe20008010044 */
[----:B------:R-:W-:Y:S02]  /*7c50*/  ISETP.LT.OR P5, PT, R0, R239, P2 ;  /* 0x000000ef0000720c */ /* 0x000fe400017a1670 */
[----:B------:R-:W-:Y:S02]  /*7c60*/  ISETP.NE.AND P2, PT, R14, RZ, PT ;  /* 0x000000ff0e00720c */ /* 0x000fe40003f45270 */
[----:B------:R-:W-:-:S02]  /*7c70*/  FSEL R204, R10, -INF , !P4 ;  /* 0xff8000000acc7808 */ /* 0x000fc40006000000 */
[----:B---3--:R-:W-:Y:S02]  /*7c80*/  IADD3 R7, R35, 0x49, RZ ;  /* 0x0000004923077810 */ /* 0x008fe40007ffe0ff */
[----:B------:R-:W-:Y:S02]  /*7c90*/  ISETP.LT.OR P4, PT, R0, R238, P1 ;  /* 0x000000ee0000720c */ /* 0x000fe40000f81670 */
[----:B------:R-:W-:Y:S01]  /*7ca0*/  ISETP.NE.AND P1, PT, R13, RZ, PT ;  /* 0x000000ff0d00720c */ /* 0x000fe20003f25270 */
[----:B------:R-:W-:Y:S02]  /*7cb0*/  IMAD.IADD R5, R236, 0x1, -R7 ;  /* 0x00000001ec057824 */ /* 0x000fe400078e0a07 */
[----:B----4-:R-:W-:Y:S01]  /*7cc0*/  FFMA.FTZ R13, R28, -UR35, R72 ;  /* 0x800000231c0d7c23 */ /* 0x010fe20008010048 */
[----:B-1----:R-:W-:Y:S01]  /*7cd0*/  IABS R8, R6 ;  /* 0x0000000600087213 */ /* 0x002fe20000000000 */
[----:B-----5:R-:W-:Y:S01]  /*7ce0*/  FFMA.FTZ R11, R12, -UR35, R70 ;  /* 0x800000230c0b7c23 */ /* 0x020fe20008010046 */
[----:B------:R-:W-:Y:S01]  /*7cf0*/  IABS R5, R5 ;  /* 0x0000000500057213 */ /* 0x000fe20000000000 */
[----:B------:R-:W-:Y:S01]  /*7d00*/  FFMA.FTZ R12, R22, -UR35, R49 ;  /* 0x80000023160c7c23 */ /* 0x000fe20008010031 */
[----:B------:R-:W-:Y:S01]  /*7d10*/  IABS R6, R9 ;  /* 0x0000000900067213 */ /* 0x000fe20000000000 */
[----:B------:R-:W-:Y:S01]  /*7d20*/  IMAD.IADD R9, R241, 0x1, -R0 ;  /* 0x00000001f1097824 */ /* 0x000fe200078e0a00 */
[----:B------:R1:W-:Y:S01]  /*7d30*/  I2F R23, R5 ;  /* 0x0000000500177306 */ /* 0x0003e20000201400 */
[----:B------:R-:W-:Y:S01]  /*7d40*/  FSEL R232, R11, -INF , !P3 ;  /* 0xff8000000be87808 */ /* 0x000fe20005800000 */
[----:B------:R-:W-:Y:S01]  /*7d50*/  HMMA.16816.F32.BF16 R28, R36, R26, R124 ;  /* 0x0000001a241c723c */ /* 0x000fe2000004187c */
[----:B------:R-:W-:-:S02]  /*7d60*/  ISETP.LT.OR P3, PT, R0, R237, P0 ;  /* 0x000000ed0000720c */ /* 0x000fc40000761670 */
[----:B------:R-:W-:Y:S02]  /*7d70*/  FSEL R197, R12, -INF , !P6 ;  /* 0xff8000000cc57808 */ /* 0x000fe40007000000 */
[----:B------:R-:W-:Y:S02]  /*7d80*/  ISETP.NE.AND P6, PT, R15, RZ, PT ;  /* 0x000000ff0f00720c */ /* 0x000fe40003fc5270 */
[----:B------:R-:W-:Y:S01]  /*7d90*/  ISETP.GE.AND P0, PT, R7, R245, PT ;  /* 0x000000f50700720c */ /* 0x000fe20003f06270 */
[----:B------:R-:W-:Y:S01]  /*7da0*/  HMMA.16816.F32.BF16 R24, R44, R26, R108 ;  /* 0x0000001a2c18723c */ /* 0x000fe2000004186c */
[----:B-1----:R-:W-:Y:S02]  /*7db0*/  IMAD.MOV.U32 R5, RZ, RZ, R8 ;  /* 0x000000ffff057224 */ /* 0x002fe400078e0008 */
[----:B------:R-:W-:Y:S02]  /*7dc0*/  IMAD.IADD R8, R234, 0x1, -R0 ;  /* 0x00000001ea087824 */ /* 0x000fe400078e0a00 */
[----:B------:R1:W2:Y:S02]  /*7dd0*/  I2F R18, R5 ;  /* 0x0000000500127306 */ /* 0x0002a40000201400 */
        /* <DEDUP_REMOVED lines=8> */
[----:B-1----:R-:W-:Y:S02]  /*7e60*/  IMAD.IADD R5, R241, 0x1, -R3 ;  /* 0x00000001f1057824 */ /* 0x002fe400078e0a03 */
[----:B------:R-:W-:Y:S01]  /*7e70*/  IMAD.MOV.U32 R3, RZ, RZ, R6 ;  /* 0x000000ffff037224 */ /* 0x000fe200078e0006 */
[----:B------:R-:W-:Y:S01]  /*7e80*/  IADD3 R6, R35, 0x50, RZ ;  /* 0x0000005023067810 */ /* 0x000fe20007ffe0ff */
[----:B--2---:R-:W-:Y:S01]  /*7e90*/  FFMA.FTZ R12, R18, -UR35, R51 ;  /* 0x80000023120c7c23 */ /* 0x004fe20008010033 */
[----:B------:R-:W-:Y:S01]  /*7ea0*/  IABS R5, R5 ;  /* 0x0000000500057213 */ /* 0x000fe20000000000 */
[----:B------:R1:W2:Y:S01]  /*7eb0*/  I2F R16, R3 ;  /* 0x0000000300107306 */ /* 0x0002a20000201400 */
[----:B------:R-:W-:Y:S02]  /*7ec0*/  IMAD.MOV.U32 R224, RZ, RZ, R227 ;  /* 0x000000ffffe07224 */ /* 0x000fe400078e00e3 */
[----:B------:R-:W-:Y:S01]  /*7ed0*/  FSEL R189, R12, -INF , !P6 ;  /* 0xff8000000cbd7808 */ /* 0x000fe20007000000 */
[----:B------:R-:W-:Y:S01]  /*7ee0*/  IMAD.MOV.U32 R227, RZ, RZ, R175 ;  /* 0x000000ffffe37224 */ /* 0x000fe200078e00af */
[----:B------:R-:W-:Y:S01]  /*7ef0*/  ISETP.LT.OR P6, PT, R7, R240, P0 ;  /* 0x000000f00700720c */ /* 0x000fe200007c1670 */
[----:B------:R-:W-:Y:S01]  /*7f00*/  IMAD.MOV.U32 R225, RZ, RZ, R120 ;  /* 0x000000ffffe17224 */ /* 0x000fe200078e0078 */
[----:B------:R-:W-:Y:S01]  /*7f10*/  ISETP.NE.AND P0, PT, R20, RZ, PT ;  /* 0x000000ff1400720c */ /* 0x000fe20003f05270 */
[----:B------:R-:W3:Y:S01]  /*7f20*/  I2F R19, R5 ;  /* 0x0000000500137306 */ /* 0x000ee20000201400 */
[----:B------:R-:W-:-:S02]  /*7f30*/  IMAD.MOV.U32 R226, RZ, RZ, R121 ;  /* 0x000000ffffe27224 */ /* 0x000fc400078e0079 */
[----:B------:R-:W-:Y:S01]  /*7f40*/  FSEL R181, R13, -INF , !P0 ;  /* 0xff8000000db57808 */ /* 0x000fe20004000000 */
[----:B------:R-:W-:Y:S01]  /*7f50*/  IMAD.MOV.U32 R120, RZ, RZ, R122 ;  /* 0x000000ffff787224 */ /* 0x000fe200078e007a */
[----:B------:R-:W-:Y:S01]  /*7f60*/  ISETP.GE.AND P0, PT, R7, R242, PT ;  /* 0x000000f20700720c */ /* 0x000fe20003f06270 */
[----:B------:R-:W-:Y:S02]  /*7f70*/  IMAD.MOV.U32 R121, RZ, RZ, R123 ;  /* 0x000000ffff797224 */ /* 0x000fe400078e007b */
[----:B-1----:R-:W-:Y:S01]  /*7f80*/  IMAD.IADD R3, R235, 0x1, -R0 ;  /* 0x00000001eb037824 */ /* 0x002fe200078e0a00 */
[----:B------:R-:W-:Y:S01]  /*7f90*/  ISETP.LT.OR P0, PT, R7, R237, P0 ;  /* 0x000000ed0700720c */ /* 0x000fe20000701670 */
[----:B------:R-:W-:Y:S02]  /*7fa0*/  IMAD.IADD R0, R236, 0x1, -R6 ;  /* 0x00000001ec007824 */ /* 0x000fe400078e0a06 */
[----:B--2---:R-:W-:Y:S01]  /*7fb0*/  FFMA.FTZ R15, R16, -UR35, R69 ;  /* 0x80000023100f7c23 */ /* 0x004fe20008010045 */
[----:B------:R-:W-:Y:S01]  /*7fc0*/  IABS R3, R3 ;  /* 0x0000000300037213 */ /* 0x000fe20000000000 */
[----:B------:R-:W-:Y:S01]  /*7fd0*/  IMAD.MOV.U32 R122, RZ, RZ, R214 ;  /* 0x000000ffff7a7224 */ /* 0x000fe200078e00d6 */
        /* <DEDUP_REMOVED lines=8> */
[----:B------:R-:W-:Y:S01]  /*8060*/  FSEL R198, R14, -INF , !P1 ;  /* 0xff8000000ec67808 */ /* 0x000fe20004800000 */
[----:B------:R-:W-:Y:S01]  /*8070*/  FFMA.FTZ R19, R23, -UR35, R73 ;  /* 0x8000002317137c23 */ /* 0x000fe20008010049 */
[C---:B------:R-:W-:Y:S01]  /*8080*/  ISETP.GE.AND P2, PT, R7.reuse, R244, PT ;  /* 0x000000f40700720c */ /* 0x040fe20003f46270 */
[----:B------:R-:W-:Y:S01]  /*8090*/  IMAD.MOV.U32 R123, RZ, RZ, R213 ;  /* 0x000000ffff7b7224 */ /* 0x000fe200078e00d5 */
[----:B------:R-:W-:-:S02]  /*80a0*/  ISETP.GE.AND P1, PT, R7, R243, PT ;  /* 0x000000f30700720c */ /* 0x000fc40003f26270 */
[C---:B------:R-:W-:Y:S01]  /*80b0*/  ISETP.LT.OR P2, PT, R7.reuse, R239, P2 ;  /* 0x000000ef0700720c */ /* 0x040fe20001741670 */
[----:B------:R3:W4:Y:S01]  /*80c0*/  I2F R11, R3 ;  /* 0x00000003000b7306 */ /* 0x0007220000201400 */
[----:B------:R-:W-:Y:S02]  /*80d0*/  ISETP.LT.OR P1, PT, R7, R238, P1 ;  /* 0x000000ee0700720c */ /* 0x000fe40000f21670 */
[----:B------:R-:W-:Y:S02]  /*80e0*/  P2R R12, PR, RZ, 0x4 ;  /* 0x00000004ff0c7803 */ /* 0x000fe40000000000 */
[----:B------:R-:W-:Y:S02]  /*80f0*/  ISETP.GE.AND P2, PT, R6, R244, PT ;  /* 0x000000f40600720c */ /* 0x000fe40003f46270 */
[----:B------:R-:W-:Y:S01]  /*8100*/  FSEL R168, R19, -INF , !P6 ;  /* 0xff80000013a87808 */ /* 0x000fe20007000000 */
[----:B------:R5:W5:Y:S01]  /*8110*/  I2F R21, R8 ;  /* 0x0000000800157306 */ /* 0x000b620000201400 */
[----:B-1----:R-:W-:Y:S01]  /*8120*/  IABS R5, R9 ;  /* 0x0000000900057213 */ /* 0x002fe20000000000 */
[----:B--2---:R-:W-:Y:S01]  /*8130*/  FFMA.FTZ R17, R17, -UR35, R74 ;  /* 0x8000002311117c23 */ /* 0x004fe2000801004a */
[----:B------:R-:W-:-:S04]  /*8140*/  ISETP.NE.AND P6, PT, R12, RZ, PT ;  /* 0x000000ff0c00720c */ /* 0x000fc80003fc5270 */
[----:B------:R-:W-:Y:S01]  /*8150*/  FSEL R174, R17, -INF , !P5 ;  /* 0xff80000011ae7808 */ /* 0x000fe20006800000 */
[----:B------:R1:W2:Y:S01]  /*8160*/  I2F R10, R5 ;  /* 0x00000005000a7306 */ /* 0x0002a20000201400 */
[----:B---3--:R-:W-:Y:S01]  /*8170*/  IADD3 R3, R35, 0x51, RZ ;  /* 0x0000005123037810 */ /* 0x008fe20007ffe0ff */
[----:B----4-:R-:W-:Y:S01]  /*8180*/  FFMA.FTZ R18, R11, -UR35, R76 ;  /* 0x800000230b127c23 */ /* 0x010fe2000801004c */
[----:B------:R-:W-:Y:S01]  /*8190*/  ISETP.LT.OR P5, PT, R6, R239, P2 ;  /* 0x000000ef0600720c */ /* 0x000fe200017a1670 */
[----:B------:R-:W-:-:S03]  /*81a0*/  IMAD.IADD R11, R234, 0x1, -R7 ;  /* 0x00000001ea0b7824 */ /* 0x000fc600078e0a07 */
[----:B------:R-:W-:Y:S01]  /*81b0*/  FSEL R188, R18, -INF , !P4 ;  /* 0xff80000012bc7808 */ /* 0x000fe20006000000 */
[----:B-----5:R-:W-:Y:S02]  /*81c0*/  IMAD.IADD R8, R236, 0x1, -R0 ;  /* 0x00000001ec087824 */ /* 0x020fe400078e0a00 */
[----:B------:R-:W-:-:S03]  /*81d0*/  FFMA.FTZ R12, R21, -UR35, R40 ;  /* 0x80000023150c7c23 */ /* 0x000fc60008010028 */
[----:B------:R-:W-:Y:S01]  /*81e0*/  IABS R8, R8 ;  /* 0x0000000800087213 */ /* 0x000fe20000000000 */
[----:B-1----:R-:W-:Y:S02]  /*81f0*/  IMAD.IADD R5, R236, 0x1, -R3 ;  /* 0x00000001ec057824 */ /* 0x002fe400078e0a03 */
[----:B--2---:R-:W-:-:S03]  /*8200*/  FFMA.FTZ R16, R10, -UR35, R78 ;  /* 0x800000230a107c23 */ /* 0x004fc6000801004e */
[----:B------:R-:W-:Y:S02]  /*8210*/  IABS R5, R5 ;  /* 0x0000000500057213 */ /* 0x000fe40000000000 */
[----:B------:R-:W-:-:S03]  /*8220*/  FSEL R193, R16, -INF , !P3 ;  /* 0xff80000010c17808 */ /* 0x000fc60005800000 */
[----:B------:R-:W-:Y:S01]  /*8230*/  IMAD.MOV.U32 R9, RZ, RZ, R5 ;  /* 0x000000ffff097224 */ /* 0x000fe200078e0005 */
[----:B------:R-:W-:-:S03]  /*8240*/  IADD3 R5, R35, 0x59, RZ ;  /* 0x0000005923057810 */ /* 0x000fc60007ffe0ff */
[----:B------:R1:W-:Y:S02]  /*8250*/  I2F R22, R9 ;  /* 0x0000000900167306 */ /* 0x0003e40000201400 */
[----:B------:R-:W-:Y:S02]  /*8260*/  IMAD.IADD R10, R236, 0x1, -R5 ;  /* 0x00000001ec0a7824 */ /* 0x000fe400078e0a05 */
[----:B-1----:R-:W-:-:S03]  /*8270*/  IMAD.MOV.U32 R9, RZ, RZ, R8 ;  /* 0x000000ffff097224 */ /* 0x002fc600078e0008 */
[----:B------:R-:W-:Y:S01]  /*8280*/  IABS R8, R10 ;  /* 0x0000000a00087213 */ /* 0x000fe20000000000 */
[----:B------:R-:W-:Y:S01]  /*8290*/  IMAD.IADD R10, R235, 0x1, -R7 ;  /* 0x00000001eb0a7824 */ /* 0x000fe200078e0a07 */
[----:B------:R1:W-:Y:S03]  /*82a0*/  I2F R48, R9 ;  /* 0x0000000900307306 */ /* 0x0003e60000201400 */
[----:B-1----:R-:W-:Y:S01]  /*82b0*/  IMAD.MOV.U32 R9, RZ, RZ, R8 ;  /* 0x000000ffff097224 */ /* 0x002fe200078e0008 */
[----:B------:R-:W-:Y:S02]  /*82c0*/  IABS R8, R10 ;  /* 0x0000000a00087213 */ /* 0x000fe40000000000 */
[----:B------:R-:W-:Y:S02]  /*82d0*/  P2R R10, PR, RZ, 0x2 ;  /* 0x00000002ff0a7803 */ /* 0x000fe40000000000 */
[----:B------:R1:W-:Y:S01]  /*82e0*/  I2F R49, R9 ;  /* 0x0000000900317306 */ /* 0x0003e20000201400 */
[----:B------:R-:W-:-:S02]  /*82f0*/  ISETP.GE.AND P1, PT, R6, R243, PT ;  /* 0x000000f30600720c */ /* 0x000fc40003f26270 */
[----:B------:R-:W-:Y:S02]  /*8300*/  ISETP.NE.AND P2, PT, R10, RZ, PT ;  /* 0x000000ff0a00720c */ /* 0x000fe40003f45270 */
[----:B------:R-:W-:-:S03]  /*8310*/  ISETP.LT.OR P4, PT, R6, R238, P1 ;  /* 0x000000ee0600720c */ /* 0x000fc60000f81670 */
[----:B------:R2:W-:Y:S01]  /*8320*/  I2F R13, R8 ;  /* 0x00000008000d7306 */ /* 0x0005e20000201400 */
[----:B-1----:R-:W-:Y:S01]  /*8330*/  IABS R9, R11 ;  /* 0x0000000b00097213 */ /* 0x002fe20000000000 */
[----:B--2---:R-:W-:-:S04]  /*8340*/  IMAD.IADD R8, R241, 0x1, -R7 ;  /* 0x00000001f1087824 */ /* 0x004fc800078e0a07 */
[----:B------:R-:W-:Y:S01]  /*8350*/  IMAD.MOV.U32 R7, RZ, RZ, R9 ;  /* 0x000000ffff077224 */ /* 0x000fe200078e0009 */
[----:B------:R-:W-:Y:S02]  /*8360*/  P2R R9, PR, RZ, 0x1 ;  /* 0x00000001ff097803 */ /* 0x000fe40000000000 */
[----:B------:R-:W-:Y:S01]  /*8370*/  ISETP.GE.AND P0, PT, R6, R245, PT ;  /* 0x000000f50600720c */ /* 0x000fe20003f06270 */
[----:B------:R1:W2:Y:S01]  /*8380*/  I2F R11, R7 ;  /* 0x00000007000b7306 */ /* 0x0002a20000201400 */
[----:B------:R-:W-:Y:S01]  /*8390*/  IABS R14, R8 ;  /* 0x00000008000e7213 */ /* 0x000fe20000000000 */
[----:B------:R-:W-:Y:S01]  /*83a0*/  IMAD.IADD R8, R234, 0x1, -R6 ;  /* 0x00000001ea087824 */ /* 0x000fe200078e0a06 */
[----:B------:R-:W-:Y:S02]  /*83b0*/  ISETP.LT.OR P0, PT, R6, R240, P0 ;  /* 0x000000f00600720c */ /* 0x000fe40000701670 */
[----:B------:R-:W-:Y:S01]  /*83c0*/  ISETP.NE.AND P1, PT, R9, RZ, PT ;  /* 0x000000ff0900720c */ /* 0x000fe20003f25270 */
[----:B------:R-:W-:Y:S01]  /*83d0*/  IMAD.IADD R9, R241, 0x1, -R3 ;  /* 0x00000001f1097824 */ /* 0x000fe200078e0a03 */
[----:B------:R-:W-:Y:S01]  /*83e0*/  P2R R15, PR, RZ, 0x1 ;  /* 0x00000001ff0f7803 */ /* 0x000fe20000000000 */
[----:B------:R-:W3:Y:S01]  /*83f0*/  I2F R14, R14 ;  /* 0x0000000e000e7306 */ /* 0x000ee20000201400 */
[----:B------:R-:W-:-:S02]  /*8400*/  IABS R8, R8 ;  /* 0x0000000800087213 */ /* 0x000fc40000000000 */
[----:B------:R-:W-:-:S04]  /*8410*/  ISETP.GE.AND P0, PT, R6, R242, PT ;  /* 0x000000f20600720c */ /* 0x000fc80003f06270 */
[----:B------:R-:W-:Y:S01]  /*8420*/  ISETP.LT.OR P3, PT, R6, R237, P0 ;  /* 0x000000ed0600720c */ /* 0x000fe20000761670 */
[----:B-1----:R-:W-:Y:S01]  /*8430*/  IMAD.IADD R7, R235, 0x1, -R6 ;  /* 0x00000001eb077824 */ /* 0x002fe200078e0a06 */
[----:B------:R-:W-:Y:S01]  /*8440*/  ISETP.GE.AND P0, PT, R3, R245, PT ;  /* 0x000000f50300720c */ /* 0x000fe20003f06270 */
[----:B--2---:R-:W-:-:S03]  /*8450*/  FFMA.FTZ R11, R11, -UR35, R77 ;  /* 0x800000230b0b7c23 */ /* 0x004fc6000801004d */
[----:B------:R-:W-:Y:S02]  /*8460*/  IABS R7, R7 ;  /* 0x0000000700077213 */ /* 0x000fe40000000000 */
[----:B------:R-:W-:Y:S01]  /*8470*/  FSEL R172, R11, -INF , !P2 ;  /* 0xff8000000bac7808 */ /* 0x000fe20005000000 */
[----:B---3--:R-:W-:Y:S01]  /*8480*/  FFMA.FTZ R10, R14, -UR35, R79 ;  /* 0x800000230e0a7c23 */ /* 0x008fe2000801004f */
[----:B------:R1:W-:Y:S01]  /*8490*/  I2F R16, R7 ;  /* 0x0000000700107306 */ /* 0x0003e20000201400 */
[----:B------:R-:W-:-:S03]  /*84a0*/  ISETP.GE.AND P2, PT, R3, R244, PT ;  /* 0x000000f40300720c */ /* 0x000fc60003f46270 */
[----:B------:R-:W-:Y:S02]  /*84b0*/  FSEL R187, R10, -INF , !P1 ;  /* 0xff8000000abb7808 */ /* 0x000fe40004800000 */
[C---:B------:R-:W-:Y:S02]  /*84c0*/  ISETP.GE.AND P1, PT, R3.reuse, R243, PT ;  /* 0x000000f30300720c */ /* 0x040fe40003f26270 */
[C---:B------:R-:W-:Y:S02]  /*84d0*/  ISETP.LT.OR P2, PT, R3.reuse, R239, P2 ;  /* 0x000000ef0300720c */ /* 0x040fe40001741670 */
[----:B------:R-:W-:Y:S02]  /*84e0*/  ISETP.LT.OR P1, PT, R3, R238, P1 ;  /* 0x000000ee0300720c */ /* 0x000fe40000f21670 */
[----:B------:R-:W-:Y:S02]  /*84f0*/  P2R R20, PR, RZ, 0x4 ;  /* 0x00000004ff147803 */ /* 0x000fe40000000000 */
[----:B------:R-:W-:Y:S01]  /*8500*/  ISETP.GE.AND P2, PT, R0, R244, PT ;  /* 0x000000f40000720c */ /* 0x000fe20003f46270 */
[----:B-1----:R-:W-:-:S02]  /*8510*/  IMAD.IADD R7, R241, 0x1, -R6 ;  /* 0x00000001f1077824 */ /* 0x002fc400078e0a06 */
[----:B------:R-:W-:Y:S02]  /*8520*/  IMAD.MOV.U32 R6, RZ, RZ, R8 ;  /* 0x000000ffff067224 */ /* 0x000fe400078e0008 */
[----:B------:R-:W-:Y:S01]  /*8530*/  FFMA.FTZ R8, R13, -UR35, R75 ;  /* 0x800000230d087c23 */ /* 0x000fe2000801004b */
[----:B------:R-:W-:Y:S01]  /*8540*/  IABS R7, R7 ;  /* 0x0000000700077213 */ /* 0x000fe20000000000 */
[----:B------:R1:W2:Y:S03]  /*8550*/  I2F R13, R6 ;  /* 0x00000006000d7306 */ /* 0x0002a60000201400 */
[----:B------:R-:W-:Y:S01]  /*8560*/  FSEL R149, R8, -INF , !P6 ;  /* 0xff80000008957808 */ /* 0x000fe20007000000 */
[----:B------:R-:W-:Y:S01]  /*8570*/  IMAD.IADD R8, R234, 0x1, -R3 ;  /* 0x00000001ea087824 */ /* 0x000fe200078e0a03 */
[----:B------:R-:W-:Y:S02]  /*8580*/  ISETP.LT.OR P6, PT, R3, R240, P0 ;  /* 0x000000f00300720c */ /* 0x000fe400007c1670 */
[----:B------:R-:W-:Y:S01]  /*8590*/  ISETP.NE.AND P0, PT, R15, RZ, PT ;  /* 0x000000ff0f00720c */ /* 0x000fe20003f05270 */
[----:B------:R-:W3:Y:S01]  /*85a0*/  I2F R17, R7 ;  /* 0x0000000700117306 */ /* 0x000ee20000201400 */
[----:B------:R-:W-:-:S02]  /*85b0*/  P2R R15, PR, RZ, 0x2 ;  /* 0x00000002ff0f7803 */ /* 0x000fc40000000000 */
[----:B------:R-:W-:Y:S01]  /*85c0*/  FSEL R138, R12, -INF , !P0 ;  /* 0xff8000000c8a7808 */ /* 0x000fe20004000000 */
[----:B------:R-:W-:Y:S01]  /*85d0*/  FFMA.FTZ R12, R22, -UR35, R41 ;  /* 0x80000023160c7c23 */ /* 0x000fe20008010029 */
[----:B------:R-:W-:Y:S02]  /*85e0*/  ISETP.GE.AND P0, PT, R3, R242, PT ;  /* 0x000000f20300720c */ /* 0x000fe40003f06270 */
[----:B------:R-:W-:Y:S01]  /*85f0*/  ISETP.GE.AND P1, PT, R0, R243, PT ;  /* 0x000000f30000720c */ /* 0x000fe20003f26270 */
[----:B-1----:R-:W-:Y:S01]  /*8600*/  IMAD.IADD R6, R235, 0x1, -R3 ;  /* 0x00000001eb067824 */ /* 0x002fe200078e0a03 */
[----:B------:R-:W-:Y:S01]  /*8610*/  ISETP.LT.OR P0, PT, R3, R237, P0 ;  /* 0x000000ed0300720c */ /* 0x000fe20000701670 */
[----:B------:R-:W-:Y:S01]  /*8620*/  IMAD.IADD R3, R235, 0x1, -R0 ;  /* 0x00000001eb037824 */ /* 0x000fe200078e0a00 */
[----:B------:R-:W-:Y:S01]  /*8630*/  FSEL R137, R12, -INF , !P6 ;  /* 0xff8000000c897808 */ /* 0x000fe20007000000 */
[----:B--2---:R-:W-:Y:S01]  /*8640*/  FFMA.FTZ R11, R13, -UR35, R52 ;  /* 0x800000230d0b7c23 */ /* 0x004fe20008010034 */
[----:B------:R-:W-:-:S02]  /*8650*/  IABS R6, R6 ;  /* 0x0000000600067213 */ /* 0x000fc40000000000 */
[----:B------:R-:W-:Y:S01]  /*8660*/  IABS R3, R3 ;  /* 0x0000000300037213 */ /* 0x000fe20000000000 */
[----:B---3--:R-:W-:Y:S01]  /*8670*/  FFMA.FTZ R10, R17, -UR35, R54 ;  /* 0x80000023110a7c23 */ /* 0x008fe20008010036 */
[----:B------:R-:W-:Y:S01]  /*8680*/  P2R R14, PR, RZ, 0x1 ;  /* 0x00000001ff0e7803 */ /* 0x000fe20000000000 */
[----:B------:R-:W-:Y:S01]  /*8690*/  IMAD.MOV.U32 R7, RZ, RZ, R6 ;  /* 0x000000ffff077224 */ /* 0x000fe200078e0006 */
[----:B------:R-:W-:Y:S01]  /*86a0*/  IABS R6, R8 ;  /* 0x0000000800067213 */ /* 0x000fe20000000000 */
[----:B------:R-:W-:Y:S01]  /*86b0*/  FFMA.FTZ R8, R16, -UR35, R42 ;  /* 0x8000002310087c23 */ /* 0x000fe2000801002a */
[C---:B------:R-:W-:Y:S01]  /*86c0*/  ISETP.GE.AND P0, PT, R0.reuse, R245, PT ;  /* 0x000000f50000720c */ /* 0x040fe20003f06270 */
[----:B------:R-:W1:Y:S01]  /*86d0*/  LDSM.16.M88.4 R16, [R217+0x3000] ;  /* 0x00300000d910783b */ /* 0x000e620000000200 */
[----:B------:R2:W-:Y:S01]  /*86e0*/  I2F R34, R7 ;  /* 0x0000000700227306 */ /* 0x0005e20000201400 */
[----:B------:R-:W-:Y:S02]  /*86f0*/  FSEL R179, R11, -INF , !P4 ;  /* 0xff8000000bb37808 */ /* 0x000fe40006000000 */
[----:B------:R-:W-:-:S02]  /*8700*/  ISETP.LT.OR P0, PT, R0, R240, P0 ;  /* 0x000000f00000720c */ /* 0x000fc40000701670 */
[----:B------:R-:W-:Y:S01]  /*8710*/  FSEL R170, R8, -INF , !P5 ;  /* 0xff80000008aa7808 */ /* 0x000fe20006800000 */
[----:B------:R-:W-:Y:S01]  /*8720*/  IMAD.IADD R8, R235, 0x1, -R5 ;  /* 0x00000001eb087824 */ /* 0x000fe200078e0a05 */
[----:B------:R-:W-:Y:S01]  /*8730*/  P2R R13, PR, RZ, 0x1 ;  /* 0x00000001ff0d7803 */ /* 0x000fe20000000000 */
[----:B------:R3:W4:Y:S01]  /*8740*/  I2F R23, R6 ;  /* 0x0000000600177306 */ /* 0x0007220000201400 */
[----:B------:R-:W-:Y:S02]  /*8750*/  ISETP.GE.AND P0, PT, R0, R242, PT ;  /* 0x000000f20000720c */ /* 0x000fe40003f06270 */
[----:B------:R-:W-:Y:S02]  /*8760*/  FSEL R180, R10, -INF , !P3 ;  /* 0xff8000000ab47808 */ /* 0x000fe40005800000 */
[C---:B------:R-:W-:Y:S02]  /*8770*/  ISETP.LT.OR P5, PT, R0.reuse, R239, P2 ;  /* 0x000000ef0000720c */ /* 0x040fe400017a1670 */
[----:B------:R-:W-:-:S02]  /*8780*/  ISETP.LT.OR P4, PT, R0, R238, P1 ;  /* 0x000000ee0000720c */ /* 0x000fc40000f81670 */
[----:B--2---:R-:W-:Y:S01]  /*8790*/  IABS R7, R9 ;  /* 0x0000000900077213 */ /* 0x004fe20000000000 */
[----:B------:R-:W-:Y:S01]  /*87a0*/  IMAD.IADD R9, R234, 0x1, -R5 ;  /* 0x00000001ea097824 */ /* 0x000fe200078e0a05 */
[----:B------:R-:W-:Y:S02]  /*87b0*/  ISETP.LT.OR P3, PT, R0, R237, P0 ;  /* 0x000000ed0000720c */ /* 0x000fe40000761670 */
[----:B------:R-:W-:Y:S02]  /*87c0*/  ISETP.NE.AND P6, PT, R20, RZ, PT ;  /* 0x000000ff1400720c */ /* 0x000fe40003fc5270 */
[----:B------:R-:W-:Y:S01]  /*87d0*/  ISETP.GE.AND P0, PT, R5, R245, PT ;  /* 0x000000f50500720c */ /* 0x000fe20003f06270 */
[----:B---3--:R-:W-:Y:S01]  /*87e0*/  IMAD.MOV.U32 R6, RZ, RZ, R7 ;  /* 0x000000ffff067224 */ /* 0x008fe200078e0007 */
[----:B------:R-:W-:Y:S01]  /*87f0*/  ISETP.NE.AND P2, PT, R15, RZ, PT ;  /* 0x000000ff0f00720c */ /* 0x000fe20003f45270 */
[----:B------:R-:W-:Y:S01]  /*8800*/  IMAD.IADD R7, R234, 0x1, -R0 ;  /* 0x00000001ea077824 */ /* 0x000fe200078e0a00 */
[----:B------:R-:W-:Y:S01]  /*8810*/  ISETP.NE.AND P1, PT, R14, RZ, PT ;  /* 0x000000ff0e00720c */ /* 0x000fe20003f25270 */
[----:B------:R2:W3:Y:S01]  /*8820*/  I2F R21, R6 ;  /* 0x0000000600157306 */ /* 0x0004e20000201400 */
[----:B----4-:R-:W-:-:S02]  /*8830*/  FFMA.FTZ R11, R23, -UR35, R53 ;  /* 0x80000023170b7c23 */ /* 0x010fc40008010035 */
[----:B------:R-:W-:-:S03]  /*8840*/  FFMA.FTZ R14, R49, -UR35, R29 ;  /* 0x80000023310e7c23 */ /* 0x000fc6000801001d */
[----:B------:R-:W-:Y:S02]  /*8850*/  FSEL R177, R11, -INF , !P2 ;  /* 0xff8000000bb17808 */ /* 0x000fe40005000000 */
[----:B------:R-:W-:-:S04]  /*8860*/  ISETP.GE.AND P2, PT, R5, R244, PT ;  /* 0x000000f40500720c */ /* 0x000fc80003f46270 */
[----:B------:R-:W-:Y:S01]  /*8870*/  ISETP.LT.OR P2, PT, R5, R239, P2 ;  /* 0x000000ef0500720c */ /* 0x000fe20001741670 */
[----:B--2---:R-:W-:Y:S01]  /*8880*/  IMAD.MOV.U32 R6, RZ, RZ, R3 ;  /* 0x000000ffff067224 */ /* 0x004fe200078e0003 */
[----:B------:R-:W-:Y:S01]  /*8890*/  IABS R3, R7 ;  /* 0x0000000700037213 */ /* 0x000fe20000000000 */
[----:B------:R-:W-:Y:S01]  /*88a0*/  IMAD.IADD R7, R241, 0x1, -R0 ;  /* 0x00000001f1077824 */ /* 0x000fe200078e0a00 */
[----:B------:R-:W-:Y:S01]  /*88b0*/  IABS R0, R9 ;  /* 0x0000000900007213 */ /* 0x000fe20000000000 */
[----:B------:R2:W4:Y:S01]  /*88c0*/  I2F R33, R6 ;  /* 0x0000000600217306 */ /* 0x0005220000201400 */
[----:B---3--:R-:W-:Y:S01]  /*88d0*/  FFMA.FTZ R9, R21, -UR35, R55 ;  /* 0x8000002315097c23 */ /* 0x008fe20008010037 */
[----:B------:R-:W-:Y:S01]  /*88e0*/  P2R R21, PR, RZ, 0x4 ;  /* 0x00000004ff157803 */ /* 0x000fe20000000000 */
[----:B-1----:R-:W-:Y:S03]  /*88f0*/  HMMA.16816.F32.BF16 R52, R44, R16, R96 ;  /* 0x000000102c34723c */ /* 0x002fe60000041860 */
[----:B------:R-:W-:-:S02]  /*8900*/  FSEL R178, R9, -INF , !P1 ;  /* 0xff80000009b27808 */ /* 0x000fc40004800000 */
[----:B------:R-:W-:-:S04]  /*8910*/  ISETP.GE.AND P1, PT, R5, R243, PT ;  /* 0x000000f30500720c */ /* 0x000fc80003f26270 */
[----:B------:R-:W-:Y:S01]  /*8920*/  ISETP.LT.OR P1, PT, R5, R238, P1 ;  /* 0x000000ee0500720c */ /* 0x000fe20000f21670 */
[----:B--2---:R-:W-:Y:S01]  /*8930*/  IMAD.MOV.U32 R6, RZ, RZ, R3 ;  /* 0x000000ffff067224 */ /* 0x004fe200078e0003 */
[----:B------:R-:W-:Y:S01]  /*8940*/  IABS R3, R7 ;  /* 0x0000000700037213 */ /* 0x000fe20000000000 */
[----:B------:R-:W-:Y:S02]  /*8950*/  IMAD.IADD R7, R241, 0x1, -R5 ;  /* 0x00000001f1077824 */ /* 0x000fe400078e0a05 */
[----:B------:R1:W2:Y:S01]  /*8960*/  I2F R32, R6 ;  /* 0x0000000600207306 */ /* 0x0002a20000201400 */
[----:B----4-:R-:W-:-:S05]  /*8970*/  FFMA.FTZ R9, R33, -UR35, R30 ;  /* 0x8000002321097c23 */ /* 0x010fca000801001e */
[----:B------:R-:W-:Y:S01]  /*8980*/  FSEL R153, R9, -INF , !P5 ;  /* 0xff80000009997808 */ /* 0x000fe20006800000 */
[----:B-1----:R-:W-:Y:S01]  /*8990*/  IMAD.MOV.U32 R6, RZ, RZ, R3 ;  /* 0x000000ffff067224 */ /* 0x002fe200078e0003 */
[----:B------:R-:W-:Y:S01]  /*89a0*/  IABS R3, R8 ;  /* 0x0000000800037213 */ /* 0x000fe20000000000 */
[----:B------:R-:W-:Y:S02]  /*89b0*/  FFMA.FTZ R8, R34, -UR35, R43 ;  /* 0x8000002322087c23 */ /* 0x000fe4000801002b */
[----:B------:R1:W3:Y:S01]  /*89c0*/  I2F R22, R6 ;  /* 0x0000000600167306 */ /* 0x0002e20000201400 */
[----:B------:R-:W-:Y:S01]  /*89d0*/  HMMA.16816.F32.BF16 R40, R36, R16, R108 ;  /* 0x000000102428723c */ /* 0x000fe2000004186c */
[----:B--2---:R-:W-:Y:S01]  /*89e0*/  FFMA.FTZ R11, R32, -UR35, R24 ;  /* 0x80000023200b7c23 */ /* 0x004fe20008010018 */
[----:B------:R-:W-:Y:S01]  /*89f0*/  FSEL R154, R8, -INF , !P6 ;  /* 0xff800000089a7808 */ /* 0x000fe20007000000 */
[----:B------:R-:W-:Y:S01]  /*8a00*/  FFMA.FTZ R8, R48, -UR35, R28 ;  /* 0x8000002330087c23 */ /* 0x000fe2000801001c */
[----:B------:R-:W-:-:S02]  /*8a10*/  ISETP.LT.OR P6, PT, R5, R240, P0 ;  /* 0x000000f00500720c */ /* 0x000fc400007c1670 */
[----:B------:R-:W-:Y:S01]  /*8a20*/  ISETP.NE.AND P0, PT, R13, RZ, PT ;  /* 0x000000ff0d00720c */ /* 0x000fe20003f05270 */
[----:B------:R-:W2:Y:S01]  /*8a30*/  I2F R20, R3 ;  /* 0x0000000300147306 */ /* 0x000ea20000201400 */
[----:B------:R-:W-:Y:S01]  /*8a40*/  P2R R16, PR, RZ, 0x2 ;  /* 0x00000002ff107803 */ /* 0x000fe20000000000 */
[-C--:B------:R-:W-:Y:S01]  /*8a50*/  HMMA.16816.F32.BF16 R48, R44, R18.reuse, R224 ;  /* 0x000000122c30723c */ /* 0x080fe200000418e0 */
[----:B------:R-:W-:Y:S02]  /*8a60*/  FSEL R136, R8, -INF , !P0 ;  /* 0xff80000008887808 */ /* 0x000fe40004000000 */
[----:B------:R-:W-:Y:S02]  /*8a70*/  ISETP.GE.AND P0, PT, R5, R242, PT ;  /* 0x000000f20500720c */ /* 0x000fe40003f06270 */
[----:B------:R-:W-:Y:S01]  /*8a80*/  FSEL R175, R11, -INF , !P4 ;  /* 0xff8000000baf7808 */ /* 0x000fe20006000000 */
[----:B-1----:R-:W-:Y:S01]  /*8a90*/  IMAD.MOV.U32 R6, RZ, RZ, R0 ;  /* 0x000000ffff067224 */ /* 0x002fe200078e0000 */
[----:B------:R-:W-:Y:S01]  /*8aa0*/  IABS R0, R7 ;  /* 0x0000000700007213 */ /* 0x000fe20000000000 */
[----:B---3--:R-:W-:Y:S01]  /*8ab0*/  FFMA.FTZ R13, R22, -UR35, R26 ;  /* 0x80000023160d7c23 */ /* 0x008fe2000801001a */
[----:B------:R-:W-:Y:S01]  /*8ac0*/  ISETP.LT.OR P0, PT, R5, R237, P0 ;  /* 0x000000ed0500720c */ /* 0x000fe20000701670 */
[----:B------:R1:W3:Y:S01]  /*8ad0*/  I2F R12, R6 ;  /* 0x00000006000c7306 */ /* 0x0002e20000201400 */
[C---:B------:R-:W-:Y:S01]  /*8ae0*/  IADD3 R5, R35.reuse, 0x68, RZ ;  /* 0x0000006823057810 */ /* 0x040fe20007ffe0ff */
[----:B------:R-:W-:Y:S01]  /*8af0*/  IMAD.MOV.U32 R224, RZ, RZ, R151 ;  /* 0x000000ffffe07224 */ /* 0x000fe200078e0097 */
[----:B------:R-:W-:Y:S01]  /*8b00*/  P2R R15, PR, RZ, 0x1 ;  /* 0x00000001ff0f7803 */ /* 0x000fe20000000000 */
[----:B--2---:R-:W-:Y:S01]  /*8b10*/  FFMA.FTZ R17, R20, -UR35, R31 ;  /* 0x8000002314117c23 */ /* 0x004fe2000801001f */
[----:B------:R-:W-:Y:S01]  /*8b20*/  IADD3 R3, R35, 0x60, RZ ;  /* 0x0000006023037810 */ /* 0x000fe20007ffe0ff */
[----:B------:R-:W-:Y:S01]  /*8b30*/  HMMA.16816.F32.BF16 R28, R36, R18, R128 ;  /* 0x00000012241c723c */ /* 0x000fe20000041880 */
[----:B------:R-:W-:Y:S01]  /*8b40*/  FSEL R176, R13, -INF , !P3 ;  /* 0xff8000000db07808 */ /* 0x000fe20005800000 */
[----:B------:R-:W-:Y:S01]  /*8b50*/  IMAD.MOV.U32 R225, RZ, RZ, R148 ;  /* 0x000000ffffe17224 */ /* 0x000fe200078e0094 */
[C---:B------:R-:W-:Y:S01]  /*8b60*/  ISETP.GE.AND P0, PT, R3.reuse, R245, PT ;  /* 0x000000f50300720c */ /* 0x040fe20003f06270 */
[----:B------:R-:W-:Y:S01]  /*8b70*/  IMAD.IADD R7, R236, 0x1, -R3 ;  /* 0x00000001ec077824 */ /* 0x000fe200078e0a03 */
[C---:B------:R-:W-:Y:S01]  /*8b80*/  ISETP.GE.AND P2, PT, R3.reuse, R244, PT ;  /* 0x000000f40300720c */ /* 0x040fe20003f46270 */
[----:B------:R-:W-:Y:S01]  /*8b90*/  IMAD.MOV.U32 R226, RZ, RZ, R141 ;  /* 0x000000ffffe27224 */ /* 0x000fe200078e008d */
[C---:B------:R-:W-:Y:S01]  /*8ba0*/  ISETP.LT.OR P0, PT, R3.reuse, R240, P0 ;  /* 0x000000f00300720c */ /* 0x040fe20000701670 */
[----:B------:R-:W-:Y:S01]  /*8bb0*/  IMAD.MOV.U32 R227, RZ, RZ, R140 ;  /* 0x000000ffffe37224 */ /* 0x000fe200078e008c */
[C---:B------:R-:W-:Y:S01]  /*8bc0*/  ISETP.GE.AND P1, PT, R3.reuse, R243, PT ;  /* 0x000000f30300720c */ /* 0x040fe20003f26270 */
[----:B-1----:R-:W-:Y:S01]  /*8bd0*/  IMAD.MOV.U32 R6, RZ, RZ, R0 ;  /* 0x000000ffff067224 */ /* 0x002fe200078e0000 */
[----:B------:R-:W-:Y:S01]  /*8be0*/  IABS R0, R7 ;  /* 0x0000000700007213 */ /* 0x000fe20000000000 */
[----:B---3--:R-:W-:Y:S01]  /*8bf0*/  FFMA.FTZ R22, R12, -UR35, R25 ;  /* 0x800000230c167c23 */ /* 0x008fe20008010019 */
[----:B------:R-:W-:Y:S01]  /*8c00*/  P2R R9, PR, RZ, 0x1 ;  /* 0x00000001ff097803 */ /* 0x000fe20000000000 */
[----:B------:R-:W1:Y:S01]  /*8c10*/  I2F R10, R6 ;  /* 0x00000006000a7306 */ /* 0x000e620000201400 */
[----:B------:R-:W-:-:S02]  /*8c20*/  ISETP.GE.AND P0, PT, R3, R242, PT ;  /* 0x000000f20300720c */ /* 0x000fc40003f06270 */
[C---:B------:R-:W-:Y:S02]  /*8c30*/  ISETP.LT.OR P5, PT, R3.reuse, R239, P2 ;  /* 0x000000ef0300720c */ /* 0x040fe400017a1670 */
[C---:B------:R-:W-:Y:S02]  /*8c40*/  ISETP.LT.OR P4, PT, R3.reuse, R238, P1 ;  /* 0x000000ee0300720c */ /* 0x040fe40000f81670 */
[----:B------:R-:W-:Y:S01]  /*8c50*/  ISETP.LT.OR P3, PT, R3, R237, P0 ;  /* 0x000000ed0300720c */ /* 0x000fe20000761670 */
[----:B------:R2:W3:Y:S01]  /*8c60*/  I2F R7, R0 ;  /* 0x0000000000077306 */ /* 0x0004e20000201400 */
[----:B------:R-:W-:Y:S02]  /*8c70*/  FSEL R75, R14, -INF , !P6 ;  /* 0xff8000000e4b7808 */ /* 0x000fe40007000000 */
[----:B------:R-:W-:Y:S02]  /*8c80*/  ISETP.NE.AND P6, PT, R21, RZ, PT ;  /* 0x000000ff1500720c */ /* 0x000fe40003fc5270 */
[----:B------:R-:W-:-:S02]  /*8c90*/  ISETP.NE.AND P2, PT, R16, RZ, PT ;  /* 0x000000ff1000720c */ /* 0x000fc40003f45270 */
[----:B------:R-:W-:Y:S01]  /*8ca0*/  FSEL R152, R17, -INF , !P6 ;  /* 0xff80000011987808 */ /* 0x000fe20007000000 */
[----:B-1----:R-:W-:Y:S01]  /*8cb0*/  FFMA.FTZ R12, R10, -UR35, R27 ;  /* 0x800000230a0c7c23 */ /* 0x002fe2000801001b */
[----:B------:R-:W-:Y:S01]  /*8cc0*/  ISETP.NE.AND P1, PT, R15, RZ, PT ;  /* 0x000000ff0f00720c */ /* 0x000fe20003f25270 */
[----:B------:R-:W1:Y:S01]  /*8cd0*/  LDSM.16.M88.4 R24, [R217+0x3800] ;  /* 0x00380000d918783b */ /* 0x000e620000000200 */
[----:B------:R-:W-:Y:S01]  /*8ce0*/  FSEL R163, R22, -INF , !P2 ;  /* 0xff80000016a37808 */ /* 0x000fe20005000000 */
[----:B------:R-:W-:-:S04]  /*8cf0*/  DEPBAR.LE SB0, 0x0 ;  /* 0x000080000000791a */ /* 0x000fc80000000000 */
[----:B--2---:R-:W-:Y:S01]  /*8d00*/  IADD3 R0, R35, 0x61, RZ ;  /* 0x0000006123007810 */ /* 0x004fe20007ffe0ff */
[----:B---3--:R-:W-:Y:S01]  /*8d10*/  FFMA.FTZ R20, R7, -UR35, R40 ;  /* 0x8000002307147c23 */ /* 0x008fe20008010028 */
[----:B------:R-:W-:Y:S01]  /*8d20*/  FSEL R171, R12, -INF , !P1 ;  /* 0xff8000000cab7808 */ /* 0x000fe20004800000 */
[C---:B------:R-:W-:Y:S01]  /*8d30*/  IMAD.IADD R7, R236.reuse, 0x1, -R5 ;  /* 0x00000001ec077824 */ /* 0x040fe200078e0a05 */
[----:B------:R-:W-:Y:S01]  /*8d40*/  BAR.SYNC.DEFER_BLOCKING 0x0 ;  /* 0x0000000000007b1d */ /* 0x000fe20000010000 */
[----:B------:R-:W-:Y:S01]  /*8d50*/  IMAD.IADD R6, R236, 0x1, -R0 ;  /* 0x00000001ec067824 */ /* 0x000fe200078e0a00 */
[----:B------:R-:W-:Y:S02]  /*8d60*/  ISETP.GE.AND P0, PT, R0, R245, PT ;  /* 0x000000f50000720c */ /* 0x000fe40003f06270 */
[----:B------:R-:W-:Y:S02]  /*8d70*/  IABS R7, R7 ;  /* 0x0000000700077213 */ /* 0x000fe40000000000 */
[----:B------:R-:W-:-:S02]  /*8d80*/  IABS R6, R6 ;  /* 0x0000000600067213 */ /* 0x000fc40000000000 */
[----:B------:R2:W-:Y:S01]  /*8d90*/  I2F R32, R7 ;  /* 0x0000000700207306 */ /* 0x0005e20000201400 */
[C---:B------:R-:W-:Y:S02]  /*8da0*/  ISETP.LT.OR P6, PT, R0.reuse, R240, P0 ;  /* 0x000000f00000720c */ /* 0x040fe400007c1670 */
[----:B------:R-:W-:Y:S01]  /*8db0*/  IMAD.MOV.U32 R8, RZ, RZ, R6 ;  /* 0x000000ffff087224 */ /* 0x000fe200078e0006 */
[----:B------:R-:W-:Y:S01]  /*8dc0*/  ISETP.NE.AND P0, PT, R9, RZ, PT ;  /* 0x000000ff0900720c */ /* 0x000fe20003f05270 */
[----:B------:R-:W-:Y:S01]  /*8dd0*/  IMAD.IADD R6, R235, 0x1, -R3 ;  /* 0x00000001eb067824 */ /* 0x000fe200078e0a03 */
[----:B------:R-:W-:Y:S02]  /*8de0*/  ISETP.GE.AND P2, PT, R0, R244, PT ;  /* 0x000000f40000720c */ /* 0x000fe40003f46270 */
[----:B------:R3:W4:Y:S01]  /*8df0*/  I2F R23, R8 ;  /* 0x0000000800177306 */ /* 0x0007220000201400 */
[----:B------:R-:W-:Y:S02]  /*8e00*/  FSEL R147, R20, -INF , !P0 ;  /* 0xff80000014937808 */ /* 0x000fe40004000000 */
[----:B------:R-:W-:-:S02]  /*8e10*/  IABS R6, R6 ;  /* 0x0000000600067213 */ /* 0x000fc40000000000 */
[C---:B------:R-:W-:Y:S02]  /*8e20*/  ISETP.GE.AND P1, PT, R0.reuse, R243, PT ;  /* 0x000000f30000720c */ /* 0x040fe40003f26270 */
[C---:B------:R-:W-:Y:S01]  /*8e30*/  ISETP.GE.AND P0, PT, R0.reuse, R242, PT ;  /* 0x000000f20000720c */ /* 0x040fe20003f06270 */
[----:B------:R5:W5:Y:S01]  /*8e40*/  I2F R10, R6 ;  /* 0x00000006000a7306 */ /* 0x000b620000201400 */
[----:B--2---:R-:W-:Y:S01]  /*8e50*/  IMAD.IADD R7, R235, 0x1, -R0 ;  /* 0x00000001eb077824 */ /* 0x004fe200078e0a00 */
[C---:B------:R-:W-:Y:S02]  /*8e60*/  ISETP.LT.OR P2, PT, R0.reuse, R239, P2 ;  /* 0x000000ef0000720c */ /* 0x040fe40001741670 */
[C---:B------:R-:W-:Y:S02]  /*8e70*/  ISETP.LT.OR P1, PT, R0.reuse, R238, P1 ;  /* 0x000000ee0000720c */ /* 0x040fe40000f21670 */
[----:B------:R-:W-:Y:S01]  /*8e80*/  ISETP.LT.OR P0, PT, R0, R237, P0 ;  /* 0x000000ed0000720c */ /* 0x000fe20000701670 */
[----:B-1----:R-:W-:Y:S01]  /*8e90*/  HMMA.16816.F32.BF16 R56, R36, R24, R224 ;  /* 0x000000182438723c */ /* 0x002fe200000418e0 */
[----:B---3--:R-:W-:Y:S01]  /*8ea0*/  IMAD.IADD R8, R234, 0x1, -R3 ;  /* 0x00000001ea087824 */ /* 0x008fe200078e0a03 */
[----:B------:R-:W-:Y:S01]  /*8eb0*/  P2R R20, PR, RZ, 0x4 ;  /* 0x00000004ff147803 */ /* 0x000fe20000000000 */
[----:B----4-:R-:W-:Y:S01]  /*8ec0*/  FFMA.FTZ R13, R23, -UR35, R41 ;  /* 0x80000023170d7c23 */ /* 0x010fe20008010029 */
[----:B------:R-:W-:-:S02]  /*8ed0*/  P2R R16, PR, RZ, 0x1 ;  /* 0x00000001ff107803 */ /* 0x000fc40000000000 */
[----:B------:R-:W-:Y:S02]  /*8ee0*/  IABS R8, R8 ;  /* 0x0000000800087213 */ /* 0x000fe40000000000 */
[----:B------:R-:W-:Y:S01]  /*8ef0*/  ISETP.GE.AND P0, PT, R5, R245, PT ;  /* 0x000000f50500720c */ /* 0x000fe20003f06270 */
[----:B-----5:R-:W-:Y:S01]  /*8f00*/  IMAD.IADD R6, R241, 0x1, -R3 ;  /* 0x00000001f1067824 */ /* 0x020fe200078e0a03 */
[----:B------:R-:W-:Y:S01]  /*8f10*/  P2R R17, PR, RZ, 0x2 ;  /* 0x00000002ff117803 */ /* 0x000fe20000000000 */
[----:B------:R-:W-:Y:S01]  /*8f20*/  IMAD.MOV.U32 R3, RZ, RZ, R8 ;  /* 0x000000ffff037224 */ /* 0x000fe200078e0008 */
[----:B------:R-:W-:Y:S01]  /*8f30*/  ISETP.LT.OR P0, PT, R5, R240, P0 ;  /* 0x000000f00500720c */ /* 0x000fe20000701670 */
[----:B------:R-:W-:Y:S01]  /*8f40*/  FFMA.FTZ R10, R10, -UR35, R42 ;  /* 0x800000230a0a7c23 */ /* 0x000fe2000801002a */
[----:B------:R-:W-:Y:S01]  /*8f50*/  IABS R11, R6 ;  /* 0x00000006000b7213 */ /* 0x000fe20000000000 */
[----:B------:R1:W2:Y:S01]  /*8f60*/  I2F R8, R3 ;  /* 0x0000000300087306 */ /* 0x0002a20000201400 */
[----:B------:R-:W-:Y:S01]  /*8f70*/  IMAD.IADD R6, R234, 0x1, -R0 ;  /* 0x00000001ea067824 */ /* 0x000fe200078e0a00 */
[----:B------:R-:W-:Y:S01]  /*8f80*/  P2R R18, PR, RZ, 0x1 ;  /* 0x00000001ff127803 */ /* 0x000fe20000000000 */
[----:B------:R-:W-:Y:S01]  /*8f90*/  HMMA.16816.F32.BF16 R60, R44, R24, R120 ;  /* 0x000000182c3c723c */ /* 0x000fe20000041878 */
[----:B------:R-:W-:-:S02]  /*8fa0*/  FSEL R151, R10, -INF , !P5 ;  /* 0xff8000000a977808 */ /* 0x000fc40006800000 */
[----:B------:R-:W-:Y:S02]  /*8fb0*/  IABS R6, R6 ;  /* 0x0000000600067213 */ /* 0x000fe40000000000 */
[C---:B------:R-:W-:Y:S02]  /*8fc0*/  ISETP.GE.AND P2, PT, R5.reuse, R244, PT ;  /* 0x000000f40500720c */ /* 0x040fe40003f46270 */
[C---:B------:R-:W-:Y:S01]  /*8fd0*/  ISETP.GE.AND P1, PT, R5.reuse, R243, PT ;  /* 0x000000f30500720c */ /* 0x040fe20003f26270 */
[----:B------:R-:W-:Y:S01]  /*8fe0*/  IMAD.MOV.U32 R120, RZ, RZ, R252 ;  /* 0x000000ffff787224 */ /* 0x000fe200078e00fc */
[C---:B------:R-:W-:Y:S01]  /*8ff0*/  ISETP.GE.AND P0, PT, R5.reuse, R242, PT ;  /* 0x000000f20500720c */ /* 0x040fe20003f06270 */
[----:B------:R-:W-:Y:S01]  /*9000*/  IMAD.MOV.U32 R121, RZ, RZ, R230 ;  /* 0x000000ffff797224 */ /* 0x000fe200078e00e6 */
[----:B------:R-:W-:Y:S01]  /*9010*/  ISETP.LT.OR P5, PT, R5, R239, P2 ;  /* 0x000000ef0500720c */ /* 0x000fe200017a1670 */
[----:B------:R-:W-:Y:S01]  /*9020*/  IMAD.MOV.U32 R122, RZ, RZ, R229 ;  /* 0x000000ffff7a7224 */ /* 0x000fe200078e00e5 */
[----:B-1----:R-:W-:Y:S01]  /*9030*/  IABS R3, R7 ;  /* 0x0000000700037213 */ /* 0x002fe20000000000 */
[----:B------:R-:W-:Y:S01]  /*9040*/  IMAD.MOV.U32 R7, RZ, RZ, R11 ;  /* 0x000000ffff077224 */ /* 0x000fe200078e000b */
[----:B------:R-:W-:Y:S01]  /*9050*/  FSEL R148, R13, -INF , !P6 ;  /* 0xff8000000d947808 */ /* 0x000fe20007000000 */
[----:B--2---:R-:W-:Y:S01]  /*9060*/  FFMA.FTZ R11, R8, -UR35, R52 ;  /* 0x80000023080b7c23 */ /* 0x004fe20008010034 */
[----:B------:R1:W-:Y:S01]  /*9070*/  I2F R21, R3 ;  /* 0x0000000300157306 */ /* 0x0003e20000201400 */
[----:B------:R-:W-:Y:S01]  /*9080*/  IMAD.IADD R8, R234, 0x1, -R5 ;  /* 0x00000001ea087824 */ /* 0x000fe200078e0a05 */
[----:B------:R-:W-:Y:S01]  /*9090*/  ISETP.NE.AND P2, PT, R17, RZ, PT ;  /* 0x000000ff1100720c */ /* 0x000fe20003f45270 */
[----:B------:R-:W-:Y:S01]  /*90a0*/  IMAD.MOV.U32 R123, RZ, RZ, R228 ;  /* 0x000000ffff7b7224 */ /* 0x000fe200078e00e4 */
[----:B------:R-:W-:-:S02]  /*90b0*/  FSEL R161, R11, -INF , !P4 ;  /* 0xff8000000ba17808 */ /* 0x000fc40006000000 */
[----:B------:R-:W-:Y:S02]  /*90c0*/  ISETP.LT.OR P4, PT, R5, R238, P1 ;  /* 0x000000ee0500720c */ /* 0x000fe40000f81670 */
[----:B------:R-:W2:Y:S01]  /*90d0*/  I2F R7, R7 ;  /* 0x0000000700077306 */ /* 0x000ea20000201400 */
[----:B------:R-:W-:Y:S02]  /*90e0*/  ISETP.NE.AND P6, PT, R20, RZ, PT ;  /* 0x000000ff1400720c */ /* 0x000fe40003fc5270 */
[----:B------:R-:W-:Y:S02]  /*90f0*/  ISETP.NE.AND P1, PT, R16, RZ, PT ;  /* 0x000000ff1000720c */ /* 0x000fe40003f25270 */
[C---:B------:R-:W-:Y:S02]  /*9100*/  IADD3 R230, R223.reuse, 0x800, RZ ;  /* 0x00000800dfe67810 */ /* 0x040fe40007ffe0ff */
[----:B------:R-:W-:Y:S01]  /*9110*/  IADD3 R229, R223, 0x1000, RZ ;  /* 0x00001000dfe57810 */ /* 0x000fe20007ffe0ff */
[----:B-1----:R-:W-:Y:S01]  /*9120*/  IMAD.IADD R3, R241, 0x1, -R0 ;  /* 0x00000001f1037824 */ /* 0x002fe200078e0a00 */
[C---:B------:R-:W-:Y:S01]  /*9130*/  IADD3 R228, R223.reuse, 0x1800, RZ ;  /* 0x00001800dfe47810 */ /* 0x040fe20007ffe0ff */
[----:B------:R-:W-:Y:S01]  /*9140*/  IMAD.MOV.U32 R0, RZ, RZ, R6 ;  /* 0x000000ffff007224 */ /* 0x000fe200078e0006 */
[----:B------:R-:W-:-:S02]  /*9150*/  IADD3 R227, R223, 0x2000, RZ ;  /* 0x00002000dfe37810 */ /* 0x000fc40007ffe0ff */
[----:B------:R-:W-:Y:S01]  /*9160*/  IABS R6, R3 ;  /* 0x0000000300067213 */ /* 0x000fe20000000000 */
[----:B------:R-:W-:Y:S01]  /*9170*/  IMAD.IADD R3, R235, 0x1, -R5 ;  /* 0x00000001eb037824 */ /* 0x000fe200078e0a05 */
[----:B------:R1:W3:Y:S01]  /*9180*/  I2F R15, R0 ;  /* 0x00000000000f7306 */ /* 0x0002e20000201400 */
[----:B--2---:R-:W-:Y:S01]  /*9190*/  FFMA.FTZ R12, R7, -UR35, R54 ;  /* 0x80000023070c7c23 */ /* 0x004fe20008010036 */
[----:B------:R-:W-:Y:S02]  /*91a0*/  IADD3 R226, R223, 0x2800, RZ ;  /* 0x00002800dfe27810 */ /* 0x000fe40007ffe0ff */
[----:B------:R-:W-:Y:S02]  /*91b0*/  IABS R3, R3 ;  /* 0x0000000300037213 */ /* 0x000fe40000000000 */
[----:B------:R-:W-:Y:S01]  /*91c0*/  FSEL R162, R12, -INF , !P3 ;  /* 0xff8000000ca27808 */ /* 0x000fe20005800000 */
[----:B------:R-:W-:Y:S01]  /*91d0*/  FFMA.FTZ R12, R21, -UR35, R43 ;  /* 0x80000023150c7c23 */ /* 0x000fe2000801002b */
[----:B------:R-:W2:Y:S01]  /*91e0*/  I2F R19, R6 ;  /* 0x0000000600137306 */ /* 0x000ea20000201400 */
[----:B------:R-:W-:Y:S01]  /*91f0*/  IMAD.MOV.U32 R7, RZ, RZ, R3 ;  /* 0x000000ffff077224 */ /* 0x000fe200078e0003 */
[----:B------:R-:W-:Y:S01]  /*9200*/  IABS R3, R8 ;  /* 0x0000000800037213 */ /* 0x000fe20000000000 */
[----:B------:R-:W-:Y:S01]  /*9210*/  IMAD.IADD R8, R241, 0x1, -R5 ;  /* 0x00000001f1087824 */ /* 0x000fe200078e0a05 */
[----:B------:R-:W-:-:S02]  /*9220*/  ISETP.LT.OR P3, PT, R5, R237, P0 ;  /* 0x000000ed0500720c */ /* 0x000fc40000761670 */
[----:B------:R-:W-:Y:S02]  /*9230*/  FSEL R144, R12, -INF , !P6 ;  /* 0xff8000000c907808 */ /* 0x000fe40007000000 */
[----:B-1----:R-:W-:Y:S01]  /*9240*/  IADD3 R0, R35, 0x69, RZ ;  /* 0x0000006923007810 */ /* 0x002fe20007ffe0ff */
[----:B------:R1:W4:Y:S01]  /*9250*/  I2F R14, R7 ;  /* 0x00000007000e7306 */ /* 0x0003220000201400 */
[----:B---3--:R-:W-:Y:S01]  /*9260*/  FFMA.FTZ R16, R15, -UR35, R53 ;  /* 0x800000230f107c23 */ /* 0x008fe20008010035 */
[----:B------:R-:W-:Y:S01]  /*9270*/  IADD3 R225, R223, 0x3000, RZ ;  /* 0x00003000dfe17810 */ /* 0x000fe20007ffe0ff */
[----:B------:R-:W-:Y:S01]  /*9280*/  FFMA.FTZ R15, R32, -UR35, R28 ;  /* 0x80000023200f7c23 */ /* 0x000fe2000801001c */
[----:B------:R-:W-:Y:S01]  /*9290*/  ISETP.GE.AND P0, PT, R0, R245, PT ;  /* 0x000000f50000720c */ /* 0x000fe20003f06270 */
[----:B------:R-:W-:Y:S01]  /*92a0*/  IMAD.IADD R9, R236, 0x1, -R0 ;  /* 0x00000001ec097824 */ /* 0x000fe200078e0a00 */
[----:B------:R-:W-:Y:S01]  /*92b0*/  FSEL R155, R16, -INF , !P2 ;  /* 0xff800000109b7808 */ /* 0x000fe20005000000 */
[----:B--2---:R-:W-:Y:S01]  /*92c0*/  FFMA.FTZ R13, R19, -UR35, R55 ;  /* 0x80000023130d7c23 */ /* 0x004fe20008010037 */
[----:B------:R-:W-:-:S02]  /*92d0*/  IADD3 R6, R35, 0x70, RZ ;  /* 0x0000007023067810 */ /* 0x000fc40007ffe0ff */
[----:B------:R-:W-:Y:S02]  /*92e0*/  IABS R9, R9 ;  /* 0x0000000900097213 */ /* 0x000fe40000000000 */
[----:B------:R-:W-:Y:S02]  /*92f0*/  ISETP.LT.OR P6, PT, R0, R240, P0 ;  /* 0x000000f00000720c */ /* 0x000fe400007c1670 */
[----:B------:R-:W-:Y:S01]  /*9300*/  ISETP.NE.AND P0, PT, R18, RZ, PT ;  /* 0x000000ff1200720c */ /* 0x000fe20003f05270 */
[----:B------:R-:W-:Y:S01]  /*9310*/  IMAD.MOV.U32 R5, RZ, RZ, R9 ;  /* 0x000000ffff057224 */ /* 0x000fe200078e0009 */
[----:B------:R-:W-:Y:S01]  /*9320*/  FSEL R159, R13, -INF , !P1 ;  /* 0xff8000000d9f7808 */ /* 0x000fe20004800000 */
[----:B-1----:R-:W-:Y:S01]  /*9330*/  IMAD.MOV.U32 R7, RZ, RZ, R3 ;  /* 0x000000ffff077224 */ /* 0x002fe200078e0003 */
[----:B------:R-:W-:Y:S01]  /*9340*/  IABS R3, R8 ;  /* 0x0000000800037213 */ /* 0x000fe20000000000 */
[----:B------:R1:W2:Y:S01]  /*9350*/  I2F R17, R5 ;  /* 0x0000000500117306 */ /* 0x0002a20000201400 */
[----:B------:R-:W-:Y:S01]  /*9360*/  IMAD.IADD R9, R234, 0x1, -R0 ;  /* 0x00000001ea097824 */ /* 0x000fe200078e0a00 */
[----:B------:R-:W-:Y:S01]  /*9370*/  FSEL R141, R15, -INF , !P0 ;  /* 0xff8000000f8d7808 */ /* 0x000fe20004000000 */
[----:B----4-:R-:W-:Y:S01]  /*9380*/  FFMA.FTZ R19, R14, -UR35, R30 ;  /* 0x800000230e137c23 */ /* 0x010fe2000801001e */
[----:B------:R-:W-:-:S02]  /*9390*/  ISETP.GE.AND P2, PT, R0, R244, PT ;  /* 0x000000f40000720c */ /* 0x000fc40003f46270 */
[C---:B------:R-:W-:Y:S02]  /*93a0*/  ISETP.GE.AND P1, PT, R0.reuse, R243, PT ;  /* 0x000000f30000720c */ /* 0x040fe40003f26270 */
[----:B------:R3:W4:Y:S01]  /*93b0*/  I2F R8, R3 ;  /* 0x0000000300087306 */ /* 0x0007220000201400 */
[C---:B------:R-:W-:Y:S02]  /*93c0*/  ISETP.GE.AND P0, PT, R0.reuse, R242, PT ;  /* 0x000000f20000720c */ /* 0x040fe40003f06270 */
[C---:B------:R-:W-:Y:S02]  /*93d0*/  ISETP.LT.OR P2, PT, R0.reuse, R239, P2 ;  /* 0x000000ef0000720c */ /* 0x040fe40001741670 */
[C---:B------:R-:W-:Y:S02]  /*93e0*/  ISETP.LT.OR P1, PT, R0.reuse, R238, P1 ;  /* 0x000000ee0000720c */ /* 0x040fe40000f21670 */
[----:B------:R-:W-:Y:S01]  /*93f0*/  ISETP.LT.OR P0, PT, R0, R237, P0 ;  /* 0x000000ed0000720c */ /* 0x000fe20000701670 */
[----:B------:R5:W5:Y:S01]  /*9400*/  I2F R10, R7 ;  /* 0x00000007000a7306 */ /* 0x000b620000201400 */
[----:B-1----:R-:W-:Y:S01]  /*9410*/  IADD3 R5, R35, 0x71, RZ ;  /* 0x0000007123057810 */ /* 0x002fe20007ffe0ff */
[----:B--2---:R-:W-:Y:S01]  /*9420*/  FFMA.FTZ R12, R17, -UR35, R29 ;  /* 0x80000023110c7c23 */ /* 0x004fe2000801001d */
[----:B------:R-:W-:-:S02]  /*9430*/  P2R R13, PR, RZ, 0x1 ;  /* 0x00000001ff0d7803 */ /* 0x000fc40000000000 */
[----:B------:R-:W-:Y:S02]  /*9440*/  ISETP.GE.AND P0, PT, R6, R245, PT ;  /* 0x000000f50600720c */ /* 0x000fe40003f06270 */
[----:B------:R-:W-:Y:S01]  /*9450*/  P2R R15, PR, RZ, 0x4 ;  /* 0x00000004ff0f7803 */ /* 0x000fe20000000000 */
[----:B---3--:R-:W-:Y:S01]  /*9460*/  IMAD.IADD R3, R236, 0x1, -R6 ;  /* 0x00000001ec037824 */ /* 0x008fe200078e0a06 */
[----:B------:R-:W-:Y:S01]  /*9470*/  ISETP.LT.OR P0, PT, R6, R240, P0 ;  /* 0x000000f00600720c */ /* 0x000fe20000701670 */
[----:B----4-:R-:W-:Y:S01]  /*9480*/  FFMA.FTZ R20, R8, -UR35, R50 ;  /* 0x8000002308147c23 */ /* 0x010fe20008010032 */
[----:B------:R-:W-:Y:S02]  /*9490*/  P2R R14, PR, RZ, 0x2 ;  /* 0x00000002ff0e7803 */ /* 0x000fe40000000000 */
[----:B------:R-:W-:Y:S02]  /*94a0*/  IABS R3, R3 ;  /* 0x0000000300037213 */ /* 0x000fe40000000000 */
[----:B------:R-:W-:Y:S01]  /*94b0*/  P2R R16, PR, RZ, 0x1 ;  /* 0x00000001ff107803 */ /* 0x000fe20000000000 */
[----:B-----5:R-:W-:Y:S01]  /*94c0*/  IMAD.IADD R7, R235, 0x1, -R0 ;  /* 0x00000001eb077824 */ /* 0x020fe200078e0a00 */
[----:B------:R1:W2:Y:S01]  /*94d0*/  I2F R22, R3 ;  /* 0x0000000300167306 */ /* 0x0002a20000201400 */
[----:B------:R-:W-:Y:S01]  /*94e0*/  FFMA.FTZ R21, R10, -UR35, R48 ;  /* 0x800000230a157c23 */ /* 0x000fe20008010030 */
[----:B------:R-:W-:Y:S01]  /*94f0*/  ISETP.GE.AND P2, PT, R6, R244, PT ;  /* 0x000000f40600720c */ /* 0x000fe20003f46270 */
[----:B------:R-:W-:Y:S01]  /*9500*/  IMAD.IADD R10, R236, 0x1, -R5 ;  /* 0x00000001ec0a7824 */ /* 0x000fe200078e0a05 */
[----:B------:R-:W-:-:S02]  /*9510*/  IABS R7, R7 ;  /* 0x0000000700077213 */ /* 0x000fc40000000000 */
[C---:B------:R-:W-:Y:S02]  /*9520*/  ISETP.GE.AND P1, PT, R6.reuse, R243, PT ;  /* 0x000000f30600720c */ /* 0x040fe40003f26270 */
[----:B------:R-:W-:Y:S01]  /*9530*/  ISETP.GE.AND P0, PT, R6, R242, PT ;  /* 0x000000f20600720c */ /* 0x000fe20003f06270 */
[----:B------:R-:W-:Y:S01]  /*9540*/  IMAD.MOV.U32 R8, RZ, RZ, R7 ;  /* 0x000000ffff087224 */ /* 0x000fe200078e0007 */
[----:B------:R-:W-:Y:S02]  /*9550*/  IABS R7, R9 ;  /* 0x0000000900077213 */ /* 0x000fe40000000000 */
[----:B------:R-:W-:Y:S01]  /*9560*/  FSEL R135, R12, -INF , !P6 ;  /* 0xff8000000c877808 */ /* 0x000fe20007000000 */
[----:B------:R3:W4:Y:S01]  /*9570*/  I2F R11, R8 ;  /* 0x00000008000b7306 */ /* 0x0007220000201400 */
[----:B------:R-:W-:Y:S02]  /*9580*/  ISETP.NE.AND P6, PT, R15, RZ, PT ;  /* 0x000000ff0f00720c */ /* 0x000fe40003fc5270 */
[----:B-1----:R-:W-:Y:S01]  /*9590*/  IADD3 R3, R35, 0x78, RZ ;  /* 0x0000007823037810 */ /* 0x002fe20007ffe0ff */
[----:B--2---:R-:W-:Y:S01]  /*95a0*/  FFMA.FTZ R12, R22, -UR35, R56 ;  /* 0x80000023160c7c23 */ /* 0x004fe20008010038 */
[----:B------:R-:W-:-:S02]  /*95b0*/  FSEL R140, R19, -INF , !P5 ;  /* 0xff800000138c7808 */ /* 0x000fc40006800000 */
[----:B------:R-:W-:Y:S01]  /*95c0*/  FSEL R143, R21, -INF , !P4 ;  /* 0xff800000158f7808 */ /* 0x000fe20006000000 */
[----:B------:R-:W-:Y:S01]  /*95d0*/  IMAD.IADD R9, R236, 0x1, -R3 ;  /* 0x00000001ec097824 */ /* 0x000fe200078e0a03 */
[----:B------:R-:W-:Y:S02]  /*95e0*/  FSEL R145, R20, -INF , !P3 ;  /* 0xff80000014917808 */ /* 0x000fe40005800000 */
[C---:B------:R-:W-:Y:S02]  /*95f0*/  ISETP.LT.OR P5, PT, R6.reuse, R239, P2 ;  /* 0x000000ef0600720c */ /* 0x040fe400017a1670 */
[----:B------:R-:W-:Y:S02]  /*9600*/  IABS R9, R9 ;  /* 0x0000000900097213 */ /* 0x000fe40000000000 */
[C---:B------:R-:W-:Y:S01]  /*9610*/  ISETP.LT.OR P4, PT, R6.reuse, R238, P1 ;  /* 0x000000ee0600720c */ /* 0x040fe20000f81670 */
[----:B---3--:R-:W-:Y:S01]  /*9620*/  IMAD.MOV.U32 R8, RZ, RZ, R7 ;  /* 0x000000ffff087224 */ /* 0x008fe200078e0007 */
[----:B------:R-:W-:Y:S01]  /*9630*/  IABS R7, R10 ;  /* 0x0000000a00077213 */ /* 0x000fe20000000000 */
[----:B----4-:R-:W-:Y:S01]  /*9640*/  FFMA.FTZ R17, R11, -UR35, R31 ;  /* 0x800000230b117c23 */ /* 0x010fe2000801001f */
[----:B------:R-:W-:Y:S01]  /*9650*/  ISETP.LT.OR P3, PT, R6, R237, P0 ;  /* 0x000000ed0600720c */ /* 0x000fe20000761670 */
[----:B------:R1:W2:Y:S01]  /*9660*/  I2F R10, R8 ;  /* 0x00000008000a7306 */ /* 0x0002a20000201400 */
[----:B------:R-:W-:Y:S01]  /*9670*/  ISETP.GE.AND P0, PT, R5, R245, PT ;  /* 0x000000f50500720c */ /* 0x000fe20003f06270 */
[----:B------:R-:W-:Y:S01]  /*9680*/  HMMA.16816.F32.BF16 R28, R36, R26, R64 ;  /* 0x0000001a241c723c */ /* 0x000fe20000041840 */
[----:B------:R-:W-:-:S02]  /*9690*/  FSEL R139, R17, -INF , !P6 ;  /* 0xff800000118b7808 */ /* 0x000fc40007000000 */
[----:B------:R-:W-:Y:S02]  /*96a0*/  ISETP.LT.OR P6, PT, R5, R240, P0 ;  /* 0x000000f00500720c */ /* 0x000fe400007c1670 */
[----:B------:R-:W-:Y:S01]  /*96b0*/  ISETP.NE.AND P2, PT, R14, RZ, PT ;  /* 0x000000ff0e00720c */ /* 0x000fe20003f45270 */
[----:B------:R3:W4:Y:S01]  /*96c0*/  I2F R23, R7 ;  /* 0x0000000700177306 */ /* 0x0007220000201400 */
[----:B------:R-:W-:Y:S02]  /*96d0*/  ISETP.NE.AND P1, PT, R13, RZ, PT ;  /* 0x000000ff0d00720c */ /* 0x000fe40003f25270 */
[----:B------:R-:W-:Y:S02]  /*96e0*/  ISETP.NE.AND P0, PT, R16, RZ, PT ;  /* 0x000000ff1000720c */ /* 0x000fe40003f05270 */
[----:B------:R-:W-:Y:S02]  /*96f0*/  IADD3 R224, R223, 0x3800, RZ ;  /* 0x00003800dfe07810 */ /* 0x000fe40007ffe0ff */
[----:B------:R-:W-:Y:S01]  /*9700*/  FSEL R132, R12, -INF , !P0 ;  /* 0xff8000000c847808 */ /* 0x000fe20004000000 */
[----:B-1----:R-:W-:Y:S01]  /*9710*/  IMAD.IADD R8, R241, 0x1, -R0 ;  /* 0x00000001f1087824 */ /* 0x002fe200078e0a00 */
[----:B------:R-:W-:Y:S01]  /*9720*/  IADD3 R0, R35, 0x79, RZ ;  /* 0x0000007923007810 */ /* 0x000fe20007ffe0ff */
[----:B--2---:R-:W-:Y:S01]  /*9730*/  FFMA.FTZ R18, R10, -UR35, R49 ;  /* 0x800000230a127c23 */ /* 0x004fe20008010031 */
[----:B------:R-:W-:Y:S01]  /*9740*/  ISETP.GE.AND P0, PT, R5, R242, PT ;  /* 0x000000f20500720c */ /* 0x000fe20003f06270 */
[----:B------:R-:W-:Y:S01]  /*9750*/  IMAD.IADD R10, R234, 0x1, -R6 ;  /* 0x00000001ea0a7824 */ /* 0x000fe200078e0a06 */
[----:B------:R-:W-:-:S02]  /*9760*/  IABS R8, R8 ;  /* 0x0000000800087213 */ /* 0x000fc40000000000 */
[----:B------:R-:W-:Y:S01]  /*9770*/  FSEL R142, R18, -INF , !P2 ;  /* 0xff800000128e7808 */ /* 0x000fe20005000000 */
[----:B---3--:R-:W-:Y:S01]  /*9780*/  IMAD.MOV.U32 R7, RZ, RZ, R9 ;  /* 0x000000ffff077224 */ /* 0x008fe200078e0009 */
[----:B------:R-:W1:Y:S01]  /*9790*/  I2F R11, R8 ;  /* 0x00000008000b7306 */ /* 0x000e620000201400 */
[----:B------:R-:W-:Y:S01]  /*97a0*/  IMAD.IADD R9, R235, 0x1, -R6 ;  /* 0x00000001eb097824 */ /* 0x000fe200078e0a06 */
[----:B------:R-:W-:Y:S01]  /*97b0*/  ISETP.GE.AND P2, PT, R5, R244, PT ;  /* 0x000000f40500720c */ /* 0x000fe20003f46270 */
[----:B----4-:R-:W-:Y:S01]  /*97c0*/  FFMA.FTZ R12, R23, -UR35, R57 ;  /* 0x80000023170c7c23 */ /* 0x010fe20008010039 */
[C---:B------:R-:W-:Y:S02]  /*97d0*/  ISETP.LT.OR P0, PT, R5.reuse, R237, P0 ;  /* 0x000000ed0500720c */ /* 0x040fe40000701670 */
[----:B------:R-:W-:Y:S02]  /*97e0*/  ISETP.LT.OR P2, PT, R5, R239, P2 ;  /* 0x000000ef0500720c */ /* 0x000fe40001741670 */
[----:B------:R2:W-:Y:S01]  /*97f0*/  I2F R24, R7 ;  /* 0x0000000700187306 */ /* 0x0005e20000201400 */
[----:B------:R-:W-:-:S02]  /*9800*/  P2R R14, PR, RZ, 0x1 ;  /* 0x00000001ff0e7803 */ /* 0x000fc40000000000 */
[C---:B------:R-:W-:Y:S02]  /*9810*/  ISETP.GE.AND P0, PT, R3.reuse, R245, PT ;  /* 0x000000f50300720c */ /* 0x040fe40003f06270 */
[----:B------:R-:W-:Y:S02]  /*9820*/  P2R R13, PR, RZ, 0x4 ;  /* 0x00000004ff0d7803 */ /* 0x000fe40000000000 */
[C---:B------:R-:W-:Y:S02]  /*9830*/  ISETP.LT.OR P0, PT, R3.reuse, R240, P0 ;  /* 0x000000f00300720c */ /* 0x040fe40000701670 */
[----:B------:R-:W-:Y:S02]  /*9840*/  ISETP.GE.AND P2, PT, R3, R244, PT ;  /* 0x000000f40300720c */ /* 0x000fe40003f46270 */
[----:B------:R-:W-:Y:S01]  /*9850*/  FSEL R74, R12, -INF , !P6 ;  /* 0xff8000000c4a7808 */ /* 0x000fe20007000000 */
[----:B--2---:R-:W-:-:S05]  /*9860*/  IMAD.IADD R7, R236, 0x1, -R0 ;  /* 0x00000001ec077824 */ /* 0x004fca00078e0a00 */
[----:B------:R-:W-:-:S05]  /*9870*/  IABS R7, R7 ;  /* 0x0000000700077213 */ /* 0x000fca0000000000 */
[----:B------:R-:W-:Y:S01]  /*9880*/  IMAD.MOV.U32 R8, RZ, RZ, R7 ;  /* 0x000000ffff087224 */ /* 0x000fe200078e0007 */
[----:B------:R-:W-:Y:S01]  /*9890*/  IABS R7, R9 ;  /* 0x0000000900077213 */ /* 0x000fe20000000000 */
[----:B------:R-:W-:Y:S02]  /*98a0*/  IMAD.IADD R9, R241, 0x1, -R5 ;  /* 0x00000001f1097824 */ /* 0x000fe400078e0a05 */
[----:B------:R2:W-:Y:S08]  /*98b0*/  I2F R25, R8 ;  /* 0x0000000800197306 */ /* 0x0005f00000201400 */
[----:B------:R3:W-:Y:S01]  /*98c0*/  I2F R15, R7 ;  /* 0x00000007000f7306 */ /* 0x0007e20000201400 */
[----:B--2---:R-:W-:Y:S01]  /*98d0*/  IABS R8, R10 ;  /* 0x0000000a00087213 */ /* 0x004fe20000000000 */
[----:B-1----:R-:W-:-:S05]  /*98e0*/  FFMA.FTZ R10, R11, -UR35, R51 ;  /* 0x800000230b0a7c23 */ /* 0x002fca0008010033 */
[----:B------:R-:W-:Y:S01]  /*98f0*/  FSEL R146, R10, -INF , !P1 ;  /* 0xff8000000a927808 */ /* 0x000fe20004800000 */
[----:B------:R-:W-:Y:S01]  /*9900*/  IMAD.IADD R10, R235, 0x1, -R0 ;  /* 0x00000001eb0a7824 */ /* 0x000fe200078e0a00 */
[----:B------:R-:W-:Y:S01]  /*9910*/  ISETP.GE.AND P1, PT, R5, R243, PT ;  /* 0x000000f30500720c */ /* 0x000fe20003f26270 */
[----:B---3--:R-:W-:Y:S02]  /*9920*/  IMAD.IADD R7, R241, 0x1, -R6 ;  /* 0x00000001f1077824 */ /* 0x008fe400078e0a06 */
[----:B------:R-:W-:Y:S01]  /*9930*/  IMAD.MOV.U32 R6, RZ, RZ, R8 ;  /* 0x000000ffff067224 */ /* 0x000fe200078e0008 */
[----:B------:R-:W-:Y:S01]  /*9940*/  ISETP.LT.OR P1, PT, R5, R238, P1 ;  /* 0x000000ee0500720c */ /* 0x000fe20000f21670 */
[----:B------:R-:W-:Y:S01]  /*9950*/  IMAD.IADD R8, R234, 0x1, -R5 ;  /* 0x00000001ea087824 */ /* 0x000fe200078e0a05 */
[----:B------:R-:W-:Y:S01]  /*9960*/  IABS R7, R7 ;  /* 0x0000000700077213 */ /* 0x000fe20000000000 */
[----:B------:R1:W2:Y:S01]  /*9970*/  I2F R11, R6 ;  /* 0x00000006000b7306 */ /* 0x0002a20000201400 */
[----:B------:R-:W-:-:S02]  /*9980*/  P2R R16, PR, RZ, 0x2 ;  /* 0x00000002ff107803 */ /* 0x000fc40000000000 */
[----:B------:R-:W-:-:S04]  /*9990*/  ISETP.GE.AND P1, PT, R3, R243, PT ;  /* 0x000000f30300720c */ /* 0x000fc80003f26270 */
[----:B------:R-:W-:Y:S01]  /*99a0*/  ISETP.LT.OR P6, PT, R3, R238, P1 ;  /* 0x000000ee0300720c */ /* 0x000fe20000fc1670 */
[----:B------:R3:W4:Y:S01]  /*99b0*/  I2F R17, R7 ;  /* 0x0000000700117306 */ /* 0x0007220000201400 */
[----:B------:R-:W-:Y:S01]  /*99c0*/  ISETP.NE.AND P1, PT, R16, RZ, PT ;  /* 0x000000ff1000720c */ /* 0x000fe20003f25270 */
[C---:B-1----:R-:W-:Y:S02]  /*99d0*/  IMAD.IADD R6, R235.reuse, 0x1, -R5 ;  /* 0x00000001eb067824 */ /* 0x042fe400078e0a05 */
[----:B------:R-:W-:-:S03]  /*99e0*/  IMAD.IADD R5, R235, 0x1, -R3 ;  /* 0x00000001eb057824 */ /* 0x000fc600078e0a03 */
[----:B------:R-:W-:Y:S02]  /*99f0*/  IABS R6, R6 ;  /* 0x0000000600067213 */ /* 0x000fe40000000000 */
[----:B------:R-:W-:-:S03]  /*9a00*/  IABS R5, R5 ;  /* 0x0000000500057213 */ /* 0x000fc60000000000 */
[----:B---3--:R-:W-:Y:S01]  /*9a10*/  IMAD.MOV.U32 R7, RZ, RZ, R6 ;  /* 0x000000ffff077224 */ /* 0x008fe200078e0006 */
[----:B------:R-:W-:Y:S01]  /*9a20*/  IABS R6, R8 ;  /* 0x0000000800067213 */ /* 0x000fe20000000000 */
[----:B------:R-:W-:Y:S02]  /*9a30*/  IMAD.IADD R8, R241, 0x1, -R3 ;  /* 0x00000001f1087824 */ /* 0x000fe400078e0a03 */
[----:B------:R1:W-:Y:S08]  /*9a40*/  I2F R22, R7 ;  /* 0x0000000700167306 */ /* 0x0003f00000201400 */
[----:B------:R3:W5:Y:S01]  /*9a50*/  I2F R20, R6 ;  /* 0x0000000600147306 */ /* 0x0007620000201400 */
[----:B-1----:R-:W-:Y:S01]  /*9a60*/  IABS R7, R9 ;  /* 0x0000000900077213 */ /* 0x002fe20000000000 */
[----:B--2---:R-:W-:-:S02]  /*9a70*/  FFMA.FTZ R9, R11, -UR35, R60 ;  /* 0x800000230b097c23 */ /* 0x004fc4000801003c */
[----:B----4-:R-:W-:-:S04]  /*9a80*/  FFMA.FTZ R11, R17, -UR35, R62 ;  /* 0x80000023110b7c23 */ /* 0x010fc8000801003e */
[----:B------:R1:W2:Y:S01]  /*9a90*/  I2F R23, R7 ;  /* 0x0000000700177306 */ /* 0x0002a20000201400 */
[----:B------:R-:W-:Y:S01]  /*9aa0*/  HMMA.16816.F32.BF16 R16, R44, R26, R120 ;  /* 0x0000001a2c10723c */ /* 0x000fe20000041878 */
[----:B------:R-:W-:Y:S01]  /*9ab0*/  FSEL R133, R9, -INF , !P4 ;  /* 0xff80000009857808 */ /* 0x000fe20006000000 */
[----:B---3--:R-:W-:Y:S01]  /*9ac0*/  FFMA.FTZ R6, R15, -UR35, R58 ;  /* 0x800000230f067c23 */ /* 0x008fe2000801003a */
[----:B------:R-:W-:Y:S01]  /*9ad0*/  ISETP.NE.AND P4, PT, R13, RZ, PT ;  /* 0x000000ff0d00720c */ /* 0x000fe20003f85270 */
[----:B-----5:R-:W-:Y:S01]  /*9ae0*/  FFMA.FTZ R9, R20, -UR35, R61 ;  /* 0x8000002314097c23 */ /* 0x020fe2000801003d */
[----:B------:R-:W-:Y:S02]  /*9af0*/  FSEL R134, R11, -INF , !P3 ;  /* 0xff8000000b867808 */ /* 0x000fe40005800000 */
[----:B------:R-:W-:Y:S01]  /*9b00*/  FSEL R131, R6, -INF , !P5 ;  /* 0xff80000006837808 */ /* 0x000fe20006800000 */
[----:B------:R-:W-:Y:S01]  /*9b10*/  IMAD.MOV.U32 R6, RZ, RZ, R5 ;  /* 0x000000ffff067224 */ /* 0x000fe200078e0005 */
[----:B------:R-:W-:-:S02]  /*9b20*/  ISETP.LT.OR P5, PT, R3, R239, P2 ;  /* 0x000000ef0300720c */ /* 0x000fc400017a1670 */
[----:B------:R-:W-:Y:S01]  /*9b30*/  ISETP.NE.AND P2, PT, R14, RZ, PT ;  /* 0x000000ff0e00720c */ /* 0x000fe20003f45270 */
[----:B------:R3:W-:Y:S01]  /*9b40*/  I2F R21, R6 ;  /* 0x0000000600157306 */ /* 0x0007e20000201400 */
[----:B------:R-:W-:Y:S01]  /*9b50*/  P2R R13, PR, RZ, 0x20 ;  /* 0x00000020ff0d7803 */ /* 0x000fe20000000000 */
[----:B-1----:R-:W-:Y:S01]  /*9b60*/  IMAD.IADD R7, R234, 0x1, -R3 ;  /* 0x00000001ea077824 */ /* 0x002fe200078e0a03 */
[----:B------:R-:W-:Y:S01]  /*9b70*/  FSEL R156, R9, -INF , !P1 ;  /* 0xff800000099c7808 */ /* 0x000fe20004800000 */
[----:B------:R-:W-:Y:S01]  /*9b80*/  FFMA.FTZ R9, R25, -UR35, R29 ;  /* 0x8000002319097c23 */ /* 0x000fe2000801001d */
[----:B------:R-:W-:Y:S02]  /*9b90*/  ISETP.GE.AND P1, PT, R0, R244, PT ;  /* 0x000000f40000720c */ /* 0x000fe40003f26270 */
[----:B------:R-:W-:Y:S02]  /*9ba0*/  IABS R5, R7 ;  /* 0x0000000700057213 */ /* 0x000fe40000000000 */
[----:B------:R-:W-:-:S02]  /*9bb0*/  P2R R7, PR, RZ, 0x1 ;  /* 0x00000001ff077803 */ /* 0x000fc40000000000 */
[----:B------:R-:W-:Y:S02]  /*9bc0*/  ISETP.GE.AND P0, PT, R3, R242, PT ;  /* 0x000000f20300720c */ /* 0x000fe40003f06270 */
[----:B------:R-:W-:Y:S01]  /*9bd0*/  ISETP.NE.AND P3, PT, R7, RZ, PT ;  /* 0x000000ff0700720c */ /* 0x000fe20003f65270 */
[----:B------:R-:W-:Y:S01]  /*9be0*/  FFMA.FTZ R7, R22, -UR35, R59 ;  /* 0x8000002316077c23 */ /* 0x000fe2000801003b */
[----:B------:R-:W-:Y:S01]  /*9bf0*/  ISETP.LT.OR P5, PT, R3, R237, P0 ;  /* 0x000000ed0300720c */ /* 0x000fe200007a1670 */
[----:B---3--:R-:W-:Y:S01]  /*9c00*/  IMAD.MOV.U32 R6, RZ, RZ, R5 ;  /* 0x000000ffff067224 */ /* 0x008fe200078e0005 */
[----:B------:R-:W-:Y:S01]  /*9c10*/  IABS R5, R8 ;  /* 0x0000000800057213 */ /* 0x000fe20000000000 */
[----:B--2---:R-:W-:Y:S01]  /*9c20*/  FFMA.FTZ R8, R23, -UR35, R63 ;  /* 0x8000002317087c23 */ /* 0x004fe2000801003f */
[----:B------:R-:W-:Y:S01]  /*9c30*/  IABS R3, R10 ;  /* 0x0000000a00037213 */ /* 0x000fe20000000000 */
[----:B------:R1:W2:Y:S01]  /*9c40*/  I2F R15, R6 ;  /* 0x00000006000f7306 */ /* 0x0002a20000201400 */
[----:B------:R-:W-:Y:S01]  /*9c50*/  ISETP.GE.AND P0, PT, R0, R245, PT ;  /* 0x000000f50000720c */ /* 0x000fe20003f06270 */
[----:B------:R-:W-:Y:S01]  /*9c60*/  FFMA.FTZ R10, R24, -UR35, R28 ;  /* 0x80000023180a7c23 */ /* 0x000fe2000801001c */
[----:B------:R-:W-:-:S02]  /*9c70*/  FSEL R130, R7, -INF , !P4 ;  /* 0xff80000007827808 */ /* 0x000fc40006000000 */
[----:B------:R-:W-:Y:S02]  /*9c80*/  ISETP.LT.OR P4, PT, R0, R240, P0 ;  /* 0x000000f00000720c */ /* 0x000fe40000781670 */
[----:B------:R-:W-:Y:S01]  /*9c90*/  FSEL R160, R8, -INF , !P2 ;  /* 0xff80000008a07808 */ /* 0x000fe20005000000 */
[----:B------:R3:W4:Y:S01]  /*9ca0*/  I2F R12, R5 ;  /* 0x00000005000c7306 */ /* 0x0007220000201400 */
[C---:B------:R-:W-:Y:S02]  /*9cb0*/  ISETP.GE.AND P0, PT, R0.reuse, R243, PT ;  /* 0x000000f30000720c */ /* 0x040fe40003f06270 */
[----:B------:R-:W-:Y:S02]  /*9cc0*/  ISETP.GE.AND P2, PT, R0, R242, PT ;  /* 0x000000f20000720c */ /* 0x000fe40003f46270 */
[----:B------:R-:W-:Y:S02]  /*9cd0*/  FSEL R69, R10, -INF , !P3 ;  /* 0xff8000000a457808 */ /* 0x000fe40005800000 */
[----:B------:R-:W-:Y:S01]  /*9ce0*/  ISETP.LT.OR P3, PT, R0, R239, P1 ;  /* 0x000000ef0000720c */ /* 0x000fe20000f61670 */
[----:B-1----:R-:W-:Y:S01]  /*9cf0*/  IMAD.IADD R6, R234, 0x1, -R0 ;  /* 0x00000001ea067824 */ /* 0x002fe200078e0a00 */
[C---:B------:R-:W-:Y:S01]  /*9d00*/  ISETP.LT.OR P1, PT, R0.reuse, R238, P0 ;  /* 0x000000ee0000720c */ /* 0x040fe20000721670 */
[----:B--2---:R-:W-:Y:S01]  /*9d10*/  FFMA.FTZ R10, R15, -UR35, R16 ;  /* 0x800000230f0a7c23 */ /* 0x004fe20008010010 */
[----:B------:R-:W-:-:S02]  /*9d20*/  ISETP.LT.OR P0, PT, R0, R237, P2 ;  /* 0x000000ed0000720c */ /* 0x000fc40001701670 */
[----:B------:R-:W-:Y:S02]  /*9d30*/  ISETP.NE.AND P2, PT, R13, RZ, PT ;  /* 0x000000ff0d00720c */ /* 0x000fe40003f45270 */
[----:B------:R-:W-:Y:S01]  /*9d40*/  FSEL R157, R10, -INF , !P6 ;  /* 0xff8000000a9d7808 */ /* 0x000fe20007000000 */
[----:B---3--:R-:W-:Y:S01]  /*9d50*/  IMAD.MOV.U32 R5, RZ, RZ, R3 ;  /* 0x000000ffff057224 */ /* 0x008fe200078e0003 */
[----:B------:R-:W-:Y:S01]  /*9d60*/  IABS R3, R6 ;  /* 0x0000000600037213 */ /* 0x000fe20000000000 */
[----:B------:R-:W-:Y:S01]  /*9d70*/  IMAD.IADD R6, R241, 0x1, -R0 ;  /* 0x00000001f1067824 */ /* 0x000fe200078e0a00 */
[----:B------:R-:W-:Y:S01]  /*9d80*/  FSEL R68, R9, -INF , !P4 ;  /* 0xff80000009447808 */ /* 0x000fe20006000000 */
[----:B------:R1:W2:Y:S01]  /*9d90*/  I2F R11, R5 ;  /* 0x00000005000b7306 */ /* 0x0002a20000201400 */
[----:B----4-:R-:W-:Y:S02]  /*9da0*/  FFMA.FTZ R8, R12, -UR35, R18 ;  /* 0x800000230c087c23 */ /* 0x010fe40008010012 */
[----:B------:R-:W-:-:S03]  /*9db0*/  IMAD.IADD R0, R216, 0x1, R215 ;  /* 0x00000001d8007824 */ /* 0x000fc600078e02d7 */
[----:B------:R-:W-:Y:S01]  /*9dc0*/  FSEL R164, R8, -INF , !P5 ;  /* 0xff80000008a47808 */ /* 0x000fe20006800000 */
[----:B-1----:R-:W-:Y:S01]  /*9dd0*/  IMAD.MOV.U32 R5, RZ, RZ, R3 ;  /* 0x000000ffff057224 */ /* 0x002fe200078e0003 */
[----:B------:R-:W-:Y:S01]  /*9de0*/  IABS R3, R6 ;  /* 0x0000000600037213 */ /* 0x000fe20000000000 */
[----:B--2---:R-:W-:Y:S02]  /*9df0*/  FFMA.FTZ R7, R11, -UR35, R31 ;  /* 0x800000230b077c23 */ /* 0x004fe4000801001f */
[----:B------:R-:W1:Y:S03]  /*9e00*/  I2F R6, R5 ;  /* 0x0000000500067306 */ /* 0x000e660000201400 */
[----:B------:R-:W-:-:S05]  /*9e10*/  FSEL R128, R7, -INF , !P3 ;  /* 0xff80000007807808 */ /* 0x000fca0005800000 */
[----:B------:R2:W3:Y:S01]  /*9e20*/  I2F R5, R3 ;  /* 0x0000000300057306 */ /* 0x0004e20000201400 */
[----:B-1----:R-:W-:-:S05]  /*9e30*/  FFMA.FTZ R6, R6, -UR35, R17 ;  /* 0x8000002306067c23 */ /* 0x002fca0008010011 */
[----:B------:R-:W-:Y:S01]  /*9e40*/  FSEL R158, R6, -INF , !P1 ;  /* 0xff800000069e7808 */ /* 0x000fe20004800000 */
[----:B--2---:R-:W-:Y:S02]  /*9e50*/  FFMA.FTZ R3, R21, -UR35, R30 ;  /* 0x8000002315037c23 */ /* 0x004fe4000801001e */
[----:B---3--:R-:W-:-:S03]  /*9e60*/  FFMA.FTZ R5, R5, -UR35, R19 ;  /* 0x8000002305057c23 */ /* 0x008fc60008010013 */
[----:B------:R-:W-:Y:S02]  /*9e70*/  FSEL R129, R3, -INF , !P2 ;  /* 0xff80000003817808 */ /* 0x000fe40005000000 */
[----:B------:R-:W-:Y:S02]  /*9e80*/  PLOP3.LUT P2, PT, PT, PT, UP0, 0x80, 0x0 ;  /* 0x000000000000781c */ /* 0x000fe40003f4f008 */
[----:B------:R-:W-:Y:S02]  /*9e90*/  FSEL R165, R5, -INF , !P0 ;  /* 0xff80000005a57808 */ /* 0x000fe40004000000 */
[----:B------:R-:W-:-:S04]  /*9ea0*/  P2R R3, PR, RZ, 0x4 ;  /* 0x00000004ff037803 */ /* 0x000fc80000000000 */
[----:B------:R-:W-:Y:S11]  /*9eb0*/  ISETP.NE.AND P6, PT, R3, RZ, PT ;  /* 0x000000ff0300720c */ /* 0x000ff60003fc5270 */
[----:B------:R-:W-:Y:S02]  /*9ec0*/  @!UPT UIADD3 URZ, URZ, URZ, URZ ;  /* 0x0000003f3f3ff290 */ /* 0x000fe4000fffe03f */
        /* <DEDUP_REMOVED lines=8> */
[----:B------:R-:W-:-:S02]  /*9f50*/  IMAD.U32 R5, RZ, RZ, UR4 ;  /* 0x00000004ff057e24 */ /* 0x000fc4000f8e00ff */
[----:B------:R-:W-:Y:S01]  /*9f60*/  IMAD.U32 R8, RZ, RZ, UR10 ;  /* 0x0000000aff087e24 */ /* 0x000fe2000f8e00ff */
[----:B------:R-:W-:Y:S01]  /*9f70*/  UIMAD UR10, UR16, UR10, URZ ;  /* 0x0000000a100a72a4 */ /* 0x000fe2000f8e023f */
[----:B------:R-:W-:Y:S02]  /*9f80*/  IMAD.U32 R13, RZ, RZ, UR4 ;  /* 0x00000004ff0d7e24 */ /* 0x000fe4000f8e00ff */
[----:B------:R-:W-:Y:S01]  /*9f90*/  IMAD.U32 R17, RZ, RZ, UR4 ;  /* 0x00000004ff117e24 */ /* 0x000fe2000f8e00ff */
[----:B------:R-:W-:Y:S01]  /*9fa0*/  UIMAD UR5, UR5, UR17, UR10 ;  /* 0x00000011050572a4 */ /* 0x000fe2000f8e020a */
        /* <DEDUP_REMOVED lines=92> */
.L_x_829:
[----:B------:R-:W-:Y:S05]  /*a570*/  BSYNC B0 ;  /* 0x0000000000007941 */ /* 0x000fea0003800000 */
.L_x_828:
[----:B------:R-:W0:Y:S02]  /*a580*/  LDGDEPBAR ;  /* 0x00000000000079af */ /* 0x000e240000000000 */
.L_x_827:
[----:B------:R-:W-:Y:S01]  /*a590*/  FMNMX.FTZ R3, R105, R103, !PT ;  /* 0x0000006769037209 */ /* 0x000fe20007810000 */
[----:B------:R-:W-:Y:S01]  /*a5a0*/  STL [R1+0xec], R236 ;  /* 0x0000ecec01007387 */ /* 0x000fe20000100800 */
[----:B------:R-:W-:Y:S02]  /*a5b0*/  SHF.L.U32 R213, R0, 0x1, RZ ;  /* 0x0000000100d57819 */ /* 0x000fe400000006ff */
[----:B------:R-:W-:Y:S01]  /*a5c0*/  FMNMX.FTZ R3, R106, R3, !PT ;  /* 0x000000036a037209 */ /* 0x000fe20007810000 */
[----:B------:R-:W-:Y:S02]  /*a5d0*/  STL [R1+0xe8], R235 ;  /* 0x0000e8eb01007387 */ /* 0x000fe40000100800 */
[--C-:B------:R-:W-:Y:S01]  /*a5e0*/  IMAD R214, R4, 0x2, R213.reuse ;  /* 0x0000000204d67824 */ /* 0x100fe200078e02d5 */
[----:B------:R-:W-:Y:S01]  /*a5f0*/  FMNMX.FTZ R3, R100, R3, !PT ;  /* 0x0000000364037209 */ /* 0x000fe20007810000 */
[----:B------:R-:W-:Y:S01]  /*a600*/  STL [R1+0xe4], R234 ;  /* 0x0000e4ea01007387 */ /* 0x000fe20000100800 */
[----:B------:R-:W-:-:S02]  /*a610*/  IMAD R216, R2, 0x2, R213 ;  /* 0x0000000202d87824 */ /* 0x000fc400078e02d5 */
        /* <DEDUP_REMOVED lines=48> */
[----:B-1----:R-:W-:Y:S01]  /*a920*/  LDSM.16.MT88.4 R28, [R214+0x8800] ;  /* 0x00880000d61c783b */ /* 0x002fe20000004200 */
        /* <DEDUP_REMOVED lines=64> */
[----:B------:R-:W-:Y:S01]  /*ad30*/  FMUL.FTZ R7, R73, c[0x0][0x23c] ;  /* 0x00008f0049077a20 */ /* 0x000fe20000410000 */
[----:B------:R-:W-:Y:S02]  /*ad40*/  FMNMX.FTZ R3, R209, R6, !PT ;  /* 0x00000006d1037209 */ /* 0x000fe40007810000 */
[----:B------:R-:W-:Y:S02]  /*ad50*/  FMNMX.FTZ R72, R128, R72, !PT ;  /* 0x0000004880487209 */ /* 0x000fe40007810000 */
[----:B------:R-:W-:Y:S02]  /*ad60*/  FMNMX.FTZ R5, R179, R5, !PT ;  /* 0x00000005b3057209 */ /* 0x000fe40007810000 */
[----:B------:R-:W-:Y:S01]  /*ad70*/  FSETP.NEU.FTZ.AND P0, PT, R73, -INF , PT ;  /* 0xff8000004900780b */ /* 0x000fe20003f1d000 */
[----:B--2---:R-:W1:Y:S01]  /*ad80*/  SHFL.BFLY PT, R8, R72, 0x2, 0x1f ;  /* 0x0c401f0048087f89 */ /* 0x004e6200000e0000 */
[----:B------:R-:W-:-:S02]  /*ad90*/  FMNMX.FTZ R3, R195, R3, !PT ;  /* 0x00000003c3037209 */ /* 0x000fc40007810000 */
        /* <DEDUP_REMOVED lines=15> */
[--C-:B------:R-:W-:Y:S01]  /*ae90*/  FFMA.FTZ R147, R147, c[0x0][0x23c], -R7.reuse ;  /* 0x00008f0093937a23 */ /* 0x100fe20000010807 */
[----:B-1----:R-:W-:Y:S01]  /*aea0*/  FMNMX.FTZ R72, R72, R8, !PT ;  /* 0x0000000848487209 */ /* 0x002fe20007810000 */
[--C-:B------:R-:W-:Y:S02]  /*aeb0*/  FFMA.FTZ R8, R100, c[0x0][0x23c], -R7.reuse ;  /* 0x00008f0064087a23 */ /* 0x100fe40000010807 */
[--C-:B------:R-:W-:Y:S02]  /*aec0*/  FFMA.FTZ R148, R148, c[0x0][0x23c], -R7.reuse ;  /* 0x00008f0094947a23 */ /* 0x100fe40000010807 */
[----:B------:R-:W1:Y:S01]  /*aed0*/  SHFL.BFLY PT, R9, R72, 0x1, 0x1f ;  /* 0x0c201f0048097f89 */ /* 0x000e6200000e0000 */
[----:B--2---:R-:W-:Y:S01]  /*aee0*/  FFMA.FTZ R6, R103, c[0x0][0x23c], -R7 ;  /* 0x00008f0067067a23 */ /* 0x004fe20000010807 */
[----:B------:R-:W-:Y:S08]  /*aef0*/  MUFU.EX2 R126, R8 ;  /* 0x00000008007e7308 */ /* 0x000ff00000000800 */
[----:B------:R2:W3:Y:S01]  /*af00*/  MUFU.EX2 R10, R6 ;  /* 0x00000006000a7308 */ /* 0x0004e20000000800 */
[----:B-1----:R-:W-:-:S02]  /*af10*/  FMNMX.FTZ R72, R72, R9, !PT ;  /* 0x0000000948487209 */ /* 0x002fc40007810000 */
[----:B--2---:R-:W-:Y:S01]  /*af20*/  FMNMX.FTZ R6, R155, R5, !PT ;  /* 0x000000059b067209 */ /* 0x004fe20007810000 */
[----:B---3--:R-:W-:Y:S01]  /*af30*/  IMAD.MOV.U32 R2, RZ, RZ, R10 ;  /* 0x000000ffff027224 */ /* 0x008fe200078e000a */
[----:B------:R-:W-:Y:S01]  /*af40*/  FMNMX.FTZ R5, R167, R3, !PT ;  /* 0x00000003a7057209 */ /* 0x000fe20007810000 */
[----:B------:R-:W-:Y:S01]  /*af50*/  FFMA.FTZ R3, R106, c[0x0][0x23c], -R7 ;  /* 0x00008f006a037a23 */ /* 0x000fe20000010807 */
[----:B------:R-:W-:Y:S02]  /*af60*/  FMNMX.FTZ R6, R143, R6, !PT ;  /* 0x000000068f067209 */ /* 0x000fe40007810000 */
[----:B------:R-:W-:Y:S01]  /*af70*/  FMNMX.FTZ R5, R232, R5, !PT ;  /* 0x00000005e8057209 */ /* 0x000fe20007810000 */
[----:B------:R1:W2:Y:S01]  /*af80*/  MUFU.EX2 R212, R3 ;  /* 0x0000000300d47308 */ /* 0x0002a20000000800 */
[----:B------:R-:W-:Y:S02]  /*af90*/  FMNMX.FTZ R6, R142, R6, !PT ;  /* 0x000000068e067209 */ /* 0x000fe40007810000 */
[----:B------:R-:W-:-:S02]  /*afa0*/  FSETP.NEU.FTZ.AND P0, PT, R72, -INF , PT ;  /* 0xff8000004800780b */ /* 0x000fc40003f1d000 */
[----:B------:R-:W-:Y:S02]  /*afb0*/  F2FP.BF16.PACK_AB R20, R2, R127 ;  /* 0x0000007f0214723e */ /* 0x000fe400000010ff */
[----:B-1----:R-:W-:Y:S02]  /*afc0*/  FMNMX.FTZ R3, R198, R5, !PT ;  /* 0x00000005c6037209 */ /* 0x002fe40007810000 */
[----:B------:R-:W-:Y:S01]  /*afd0*/  FMNMX.FTZ R5, R133, R6, !PT ;  /* 0x0000000685057209 */ /* 0x000fe20007810000 */
[----:B------:R-:W-:Y:S01]  /*afe0*/  FMUL.FTZ R6, R72, c[0x0][0x23c] ;  /* 0x00008f0048067a20 */ /* 0x000fe20000410000 */
[----:B------:R-:W-:Y:S02]  /*aff0*/  FMNMX.FTZ R3, R193, R3, !PT ;  /* 0x00000003c1037209 */ /* 0x000fe40007810000 */
        /* <DEDUP_REMOVED lines=8> */
[----:B------:R-:W-:Y:S01]  /*b080*/  FSEL R6, R6, RZ, P0 ;  /* 0x000000ff06067208 */ /* 0x000fe20000000000 */
[----:B------:R-:W3:Y:S01]  /*b090*/  SHFL.BFLY PT, R8, R71, 0x2, 0x1f ;  /* 0x0c401f0047087f89 */ /* 0x000ee200000e0000 */
[----:B------:R-:W-:Y:S02]  /*b0a0*/  FMNMX.FTZ R5, R176, R5, !PT ;  /* 0x00000005b0057209 */ /* 0x000fe40007810000 */
[----:B--2---:R-:W-:Y:S01]  /*b0b0*/  F2FP.BF16.PACK_AB R22, R126, R212 ;  /* 0x000000d47e16723e */ /* 0x004fe200000010ff */
[----:B------:R-:W-:Y:S01]  /*b0c0*/  FFMA.FTZ R151, R151, c[0x0][0x23c], -R6 ;  /* 0x00008f0097977a23 */ /* 0x000fe20000010806 */
[----:B------:R-:W-:Y:S01]  /*b0d0*/  FMNMX.FTZ R5, R171, R5, !PT ;  /* 0x00000005ab057209 */ /* 0x000fe20007810000 */
[----:B-1----:R-:W-:-:S04]  /*b0e0*/  FFMA.FTZ R3, R88, c[0x0][0x23c], -R7 ;  /* 0x00008f0058037a23 */ /* 0x002fc80000010807 */
[----:B------:R1:W2:Y:S01]  /*b0f0*/  MUFU.EX2 R124, R3 ;  /* 0x00000003007c7308 */ /* 0x0002a20000000800 */
[----:B---3--:R-:W-:Y:S01]  /*b100*/  FMNMX.FTZ R71, R71, R8, !PT ;  /* 0x0000000847477209 */ /* 0x008fe20007810000 */
[----:B-1----:R-:W-:Y:S01]  /*b110*/  FFMA.FTZ R3, R85, c[0x0][0x23c], -R7 ;  /* 0x00008f0055037a23 */ /* 0x002fe20000010807 */
[----:B--2---:R-:W-:-:S05]  /*b120*/  F2FP.BF16.PACK_AB R12, R124, R122 ;  /* 0x0000007a7c0c723e */ /* 0x004fca00000010ff */
[----:B------:R1:W-:Y:S02]  /*b130*/  MUFU.EX2 R217, R3 ;  /* 0x0000000300d97308 */ /* 0x0003e40000000800 */
[----:B-1----:R-:W-:Y:S01]  /*b140*/  FMNMX.FTZ R3, R162, R5, !PT ;  /* 0x00000005a2037209 */ /* 0x002fe20007810000 */
[----:B------:R-:W-:-:S03]  /*b150*/  FFMA.FTZ R5, R80, c[0x0][0x23c], -R7 ;  /* 0x00008f0050057a23 */ /* 0x000fc60000010807 */
[----:B------:R-:W-:Y:S02]  /*b160*/  FMNMX.FTZ R3, R159, R3, !PT ;  /* 0x000000039f037209 */ /* 0x000fe40007810000 */
[----:B------:R1:W2:Y:S02]  /*b170*/  MUFU.EX2 R224, R5 ;  /* 0x0000000500e07308 */ /* 0x0002a40000000800 */
[----:B------:R-:W-:-:S04]  /*b180*/  FMNMX.FTZ R3, R145, R3, !PT ;  /* 0x0000000391037209 */ /* 0x000fc80007810000 */
[----:B------:R-:W-:-:S04]  /*b190*/  FMNMX.FTZ R3, R146, R3, !PT ;  /* 0x0000000392037209 */ /* 0x000fc80007810000 */
[----:B------:R-:W-:Y:S01]  /*b1a0*/  FMNMX.FTZ R70, R134, R3, !PT ;  /* 0x0000000386467209 */ /* 0x000fe20007810000 */
[----:B------:R-:W-:-:S03]  /*b1b0*/  FFMA.FTZ R3, R112, c[0x0][0x23c], -R6 ;  /* 0x00008f0070037a23 */ /* 0x000fc60000010806 */
[----:B------:R-:W-:Y:S01]  /*b1c0*/  FMNMX.FTZ R70, R160, R70, !PT ;  /* 0x00000046a0467209 */ /* 0x000fe20007810000 */
[----:B-1----:R-:W-:Y:S01]  /*b1d0*/  FFMA.FTZ R5, R115, c[0x0][0x23c], -R6 ;  /* 0x00008f0073057a23 */ /* 0x002fe20000010806 */
[----:B------:R1:W3:Y:S01]  /*b1e0*/  MUFU.EX2 R11, R3 ;  /* 0x00000003000b7308 */ /* 0x0002e20000000800 */
[----:B--2---:R-:W-:Y:S02]  /*b1f0*/  F2FP.BF16.PACK_AB R14, R224, R217 ;  /* 0x000000d9e00e723e */ /* 0x004fe400000010ff */
[----:B------:R-:W-:-:S04]  /*b200*/  FMNMX.FTZ R70, R164, R70, !PT ;  /* 0x00000046a4467209 */ /* 0x000fc80007810000 */
[----:B------:R-:W-:Y:S01]  /*b210*/  FMNMX.FTZ R70, R165, R70, !PT ;  /* 0x00000046a5467209 */ /* 0x000fe20007810000 */
[----:B------:R2:W4:Y:S04]  /*b220*/  MUFU.EX2 R220, R5 ;  /* 0x0000000500dc7308 */ /* 0x0005280000000800 */
[----:B------:R-:W4:Y:S01]  /*b230*/  SHFL.BFLY PT, R8, R70, 0x2, 0x1f ;  /* 0x0c401f0046087f89 */ /* 0x000f2200000e0000 */
[----:B-1----:R-:W-:Y:S01]  /*b240*/  FFMA.FTZ R3, R107, c[0x0][0x23c], -R6 ;  /* 0x00008f006b037a23 */ /* 0x002fe20000010806 */
[----:B---3--:R-:W-:-:S03]  /*b250*/  MOV R4, R11 ;  /* 0x0000000b00047202 */ /* 0x008fc60000000f00 */
[----:B------:R1:W-:Y:S01]  /*b260*/  MUFU.EX2 R252, R3 ;  /* 0x0000000300fc7308 */ /* 0x0003e20000000800 */
[----:B--2---:R-:W2:Y:S01]  /*b270*/  SHFL.BFLY PT, R5, R71, 0x1, 0x1f ;  /* 0x0c201f0047057f89 */ /* 0x004ea200000e0000 */
[----:B----4-:R-:W-:Y:S01]  /*b280*/  F2FP.BF16.PACK_AB R21, R4, R220 ;  /* 0x000000dc0415723e */ /* 0x010fe200000010ff */
[----:B-1----:R-:W-:Y:S01]  /*b290*/  FFMA.FTZ R3, R95, c[0x0][0x23c], -R6 ;  /* 0x00008f005f037a23 */ /* 0x002fe20000010806 */
[----:B------:R-:W-:-:S04]  /*b2a0*/  FMNMX.FTZ R70, R70, R8, !PT ;  /* 0x0000000846467209 */ /* 0x000fc80007810000 */
[----:B------:R1:W3:Y:S01]  /*b2b0*/  MUFU.EX2 R121, R3 ;  /* 0x0000000300797308 */ /* 0x0002e20000000800 */
[----:B------:R-:W4:Y:S01]  /*b2c0*/  SHFL.BFLY PT, R8, R70, 0x1, 0x1f ;  /* 0x0c201f0046087f89 */ /* 0x000f2200000e0000 */
[----:B--2---:R-:W-:-:S04]  /*b2d0*/  FMNMX.FTZ R71, R71, R5, !PT ;  /* 0x0000000547477209 */ /* 0x004fc80007810000 */
[C---:B------:R-:W-:Y:S01]  /*b2e0*/  FSETP.NEU.FTZ.AND P0, PT, R71.reuse, -INF , PT ;  /* 0xff8000004700780b */ /* 0x040fe20003f1d000 */
[----:B------:R-:W-:Y:S02]  /*b2f0*/  FMUL.FTZ R5, R71, c[0x0][0x23c] ;  /* 0x00008f0047057a20 */ /* 0x000fe40000410000 */
[----:B-1----:R-:W-:Y:S01]  /*b300*/  FFMA.FTZ R3, R92, c[0x0][0x23c], -R6 ;  /* 0x00008f005c037a23 */ /* 0x002fe20000010806 */
[----:B---3--:R-:W-:Y:S02]  /*b310*/  F2FP.BF16.PACK_AB R23, R121, R252 ;  /* 0x000000fc7917723e */ /* 0x008fe400000010ff */
[----:B------:R-:W-:Y:S01]  /*b320*/  FSEL R5, R5, RZ, P0 ;  /* 0x000000ff05057208 */ /* 0x000fe20000000000 */
[----:B------:R1:W-:Y:S04]  /*b330*/  MUFU.EX2 R120, R3 ;  /* 0x0000000300787308 */ /* 0x0003e80000000800 */
[----:B------:R-:W-:Y:S01]  /*b340*/  HMMA.16816.F32.BF16 R60, R20, R32, RZ ;  /* 0x00000020143c723c */ /* 0x000fe200000418ff */
[--C-:B------:R-:W-:Y:S01]  /*b350*/  FFMA.FTZ R142, R142, c[0x0][0x23c], -R5.reuse ;  /* 0x00008f008e8e7a23 */ /* 0x100fe20000010805 */
[----:B----4-:R-:W-:Y:S01]  /*b360*/  FMNMX.FTZ R70, R70, R8, !PT ;  /* 0x0000000846467209 */ /* 0x010fe20007810000 */
[----:B------:R-:W-:-:S02]  /*b370*/  FFMA.FTZ R8, R84, c[0x0][0x23c], -R5 ;  /* 0x00008f0054087a23 */ /* 0x000fc40000010805 */
[--C-:B------:R-:W-:Y:S01]  /*b380*/  FFMA.FTZ R156, R156, c[0x0][0x23c], -R5.reuse ;  /* 0x00008f009c9c7a23 */ /* 0x100fe20000010805 */
[----:B------:R-:W-:Y:S01]  /*b390*/  FSETP.NEU.FTZ.AND P0, PT, R70, -INF , PT ;  /* 0xff8000004600780b */ /* 0x000fe20003f1d000 */
[----:B------:R2:W-:Y:S01]  /*b3a0*/  MUFU.EX2 R226, R8 ;  /* 0x0000000800e27308 */ /* 0x0005e20000000800 */
[----:B------:R-:W-:Y:S01]  /*b3b0*/  HMMA.16816.F32.BF16 R76, R20, R44, RZ ;  /* 0x0000002c144c723c */ /* 0x000fe200000418ff */
[--C-:B------:R-:W-:Y:S02]  /*b3c0*/  FFMA.FTZ R157, R157, c[0x0][0x23c], -R5.reuse ;  /* 0x00008f009d9d7a23 */ /* 0x100fe40000010805 */
[----:B------:R-:W-:Y:S02]  /*b3d0*/  FFMA.FTZ R158, R158, c[0x0][0x23c], -R5 ;  /* 0x00008f009e9e7a23 */ /* 0x000fe40000010805 */
[----:B-1----:R-:W-:-:S04]  /*b3e0*/  FFMA.FTZ R3, R89, c[0x0][0x23c], -R6 ;  /* 0x00008f0059037a23 */ /* 0x002fc80000010806 */
[----:B------:R1:W3:Y:S01]  /*b3f0*/  MUFU.EX2 R218, R3 ;  /* 0x0000000300da7308 */ /* 0x0002e20000000800 */
[----:B--2---:R-:W-:-:S07]  /*b400*/  FFMA.FTZ R8, R82, c[0x0][0x23c], -R5 ;  /* 0x00008f0052087a23 */ /* 0x004fce0000010805 */
[----:B------:R-:W2:Y:S01]  /*b410*/  MUFU.EX2 R222, R8 ;  /* 0x0000000800de7308 */ /* 0x000ea20000000800 */
[----:B-1----:R-:W-:Y:S01]  /*b420*/  FFMA.FTZ R3, R83, c[0x0][0x23c], -R6 ;  /* 0x00008f0053037a23 */ /* 0x002fe20000010806 */
[----:B---3--:R-:W-:-:S06]  /*b430*/  F2FP.BF16.PACK_AB R13, R218, R120 ;  /* 0x00000078da0d723e */ /* 0x008fcc00000010ff */
[----:B------:R1:W-:Y:S01]  /*b440*/  MUFU.EX2 R227, R3 ;  /* 0x0000000300e37308 */ /* 0x0003e20000000800 */
[----:B--2---:R-:W-:Y:S01]  /*b450*/  F2FP.BF16.PACK_AB R10, R222, R226 ;  /* 0x000000e2de0a723e */ /* 0x004fe200000010ff */
[----:B-1----:R-:W-:-:S06]  /*b460*/  FFMA.FTZ R3, R81, c[0x0][0x23c], -R6 ;  /* 0x00008f0051037a23 */ /* 0x002fcc0000010806 */
        /* <DEDUP_REMOVED lines=16> */
[----:B-1----:R-:W-:Y:S01]  /*b570*/  FMUL.FTZ R3, R70, c[0x0][0x23c] ;  /* 0x00008f0046037a20 */ /* 0x002fe20000410000 */
[----:B--2---:R-:W-:-:S04]  /*b580*/  F2FP.BF16.PACK_AB R8, R219, R100 ;  /* 0x00000064db08723e */ /* 0x004fc800000010ff */
[----:B------:R-:W-:-:S05]  /*b590*/  FSEL R3, R3, RZ, P0 ;  /* 0x000000ff03037208 */ /* 0x000fca0000000000 */
[--C-:B------:R-:W-:Y:S02]  /*b5a0*/  FFMA.FTZ R0, R119, c[0x0][0x23c], -R3.reuse ;  /* 0x00008f0077007a23 */ /* 0x100fe40000010803 */
[--C-:B------:R-:W-:Y:S02]  /*b5b0*/  FFMA.FTZ R145, R145, c[0x0][0x23c], -R3.reuse ;  /* 0x00008f0091917a23 */ /* 0x100fe40000010803 */
[----:B------:R1:W-:Y:S01]  /*b5c0*/  MUFU.EX2 R230, R0 ;  /* 0x0000000000e67308 */ /* 0x0003e20000000800 */
[--C-:B------:R-:W-:Y:S02]  /*b5d0*/  FFMA.FTZ R146, R146, c[0x0][0x23c], -R3.reuse ;  /* 0x00008f0092927a23 */ /* 0x100fe40000010803 */
[--C-:B------:R-:W-:Y:S02]  /*b5e0*/  FFMA.FTZ R160, R160, c[0x0][0x23c], -R3.reuse ;  /* 0x00008f00a0a07a23 */ /* 0x100fe40000010803 */
[--C-:B------:R-:W-:Y:S02]  /*b5f0*/  FFMA.FTZ R164, R164, c[0x0][0x23c], -R3.reuse ;  /* 0x00008f00a4a47a23 */ /* 0x100fe40000010803 */
[----:B------:R-:W-:-:S02]  /*b600*/  FFMA.FTZ R165, R165, c[0x0][0x23c], -R3 ;  /* 0x00008f00a5a57a23 */ /* 0x000fc40000010803 */
[----:B-1----:R-:W-:-:S04]  /*b610*/  FFMA.FTZ R0, R117, c[0x0][0x23c], -R3 ;  /* 0x00008f0075007a23 */ /* 0x002fc80000010803 */
[----:B------:R1:W2:Y:S02]  /*b620*/  MUFU.EX2 R234, R0 ;  /* 0x0000000000ea7308 */ /* 0x0002a40000000800 */
[----:B-1----:R-:W-:Y:S01]  /*b630*/  FFMA.FTZ R0, R116, c[0x0][0x23c], -R3 ;  /* 0x00008f0074007a23 */ /* 0x002fe20000010803 */
[----:B--2---:R-:W-:Y:S01]  /*b640*/  F2FP.BF16.PACK_AB R17, R234, R230 ;  /* 0x000000e6ea11723e */ /* 0x004fe200000010ff */
[----:B------:R-:W-:Y:S04]  /*b650*/  HMMA.16816.F32.BF16 R116, R12, R28, R76 ;  /* 0x0000001c0c74723c */ /* 0x000fe8000004184c */
[----:B------:R1:W-:Y:S03]  /*b660*/  MUFU.EX2 R228, R0 ;  /* 0x0000000000e47308 */ /* 0x0003e60000000800 */
[----:B------:R-:W-:Y:S01]  /*b670*/  IMAD.MOV.U32 R76, RZ, RZ, R123 ;  /* 0x000000ffff4c7224 */ /* 0x000fe200078e007b */
[----:B------:R-:W-:Y:S01]  /*b680*/  MOV R77, R124 ;  /* 0x0000007c004d7202 */ /* 0x000fe20000000f00 */
[----:B------:R-:W-:Y:S01]  /*b690*/  IMAD.MOV.U32 R78, RZ, RZ, R219 ;  /* 0x000000ffff4e7224 */ /* 0x000fe200078e00db */
[----:B------:R-:W-:Y:S01]  /*b6a0*/  MOV R79, R218 ;  /* 0x000000da004f7202 */ /* 0x000fe20000000f00 */
[----:B-1----:R-:W-:-:S04]  /*b6b0*/  FFMA.FTZ R0, R104, c[0x0][0x23c], -R3 ;  /* 0x00008f0068007a23 */ /* 0x002fc80000010803 */
[----:B------:R1:W2:Y:S02]  /*b6c0*/  MUFU.EX2 R103, R0 ;  /* 0x0000000000677308 */ /* 0x0002a40000000800 */
[----:B-1----:R-:W-:Y:S01]  /*b6d0*/  FFMA.FTZ R0, R101, c[0x0][0x23c], -R3 ;  /* 0x00008f0065007a23 */ /* 0x002fe20000010803 */
[----:B--2---:R-:W-:-:S05]  /*b6e0*/  F2FP.BF16.PACK_AB R19, R103, R228 ;  /* 0x000000e46713723e */ /* 0x004fca00000010ff */
[----:B------:R1:W-:Y:S02]  /*b6f0*/  MUFU.EX2 R125, R0 ;  /* 0x00000000007d7308 */ /* 0x0003e40000000800 */
[C---:B------:R-:W-:Y:S08]  /*b700*/  HMMA.16816.F32.BF16 R56, R16.reuse, R32, RZ ;  /* 0x000000201038723c */ /* 0x040ff000000418ff */
[----:B------:R-:W-:Y:S01]  /*b710*/  HMMA.16816.F32.BF16 R64, R16, R44, RZ ;  /* 0x0000002c1040723c */ /* 0x000fe200000418ff */
[----:B-1----:R-:W-:-:S04]  /*b720*/  FFMA.FTZ R0, R93, c[0x0][0x23c], -R3 ;  /* 0x00008f005d007a23 */ /* 0x002fc80000010803 */
[----:B------:R1:W2:Y:S03]  /*b730*/  MUFU.EX2 R88, R0 ;  /* 0x0000000000587308 */ /* 0x0002a60000000800 */
[----:B------:R-:W-:Y:S08]  /*b740*/  HMMA.16816.F32.BF16 R92, R12, R52, R60 ;  /* 0x000000340c5c723c */ /* 0x000ff0000004183c */
[----:B------:R-:W-:Y:S01]  /*b750*/  HMMA.16816.F32.BF16 R60, R20, R40, RZ ;  /* 0x00000028143c723c */ /* 0x000fe200000418ff */
[----:B-1----:R-:W-:Y:S01]  /*b760*/  FFMA.FTZ R0, R86, c[0x0][0x23c], -R3 ;  /* 0x00008f0056007a23 */ /* 0x002fe20000010803 */
[----:B--2---:R-:W-:-:S06]  /*b770*/  F2FP.BF16.PACK_AB R9, R88, R125 ;  /* 0x0000007d5809723e */ /* 0x004fcc00000010ff */
[----:B------:R-:W-:Y:S01]  /*b780*/  HMMA.16816.F32.BF16 R80, R16, R48, RZ ;  /* 0x000000301050723c */ /* 0x000fe200000418ff */
[----:B------:R1:W-:Y:S02]  /*b790*/  MUFU.EX2 R225, R0 ;  /* 0x0000000000e17308 */ /* 0x0003e40000000800 */
[----:B-1----:R-:W-:-:S05]  /*b7a0*/  FFMA.FTZ R0, R87, c[0x0][0x23c], -R3 ;  /* 0x00008f0057007a23 */ /* 0x002fca0000010803 */
[----:B------:R-:W-:Y:S01]  /*b7b0*/  HMMA.16816.F32.BF16 R84, R20, R48, RZ ;  /* 0x000000301454723c */ /* 0x000fe200000418ff */
[----:B------:R-:W1:Y:S02]  /*b7c0*/  MUFU.EX2 R221, R0 ;  /* 0x0000000000dd7308 */ /* 0x000e640000000800 */
[----:B-1----:R-:W-:Y:S01]  /*b7d0*/  F2FP.BF16.PACK_AB R11, R221, R225 ;  /* 0x000000e1dd0b723e */ /* 0x002fe200000010ff */
[----:B------:R-:W-:Y:S11]  /*b7e0*/  FFMA.FTZ R0, R251, c[0x0][0x23c], -R7 ;  /* 0x00008f00fb007a23 */ /* 0x000ff60000010807 */
[----:B------:R-:W-:Y:S09]  /*b7f0*/  @!UPT UIADD3 URZ, URZ, URZ, URZ ;  /* 0x0000003f3f3ff290 */ /* 0x000ff2000fffe03f */
[----:B------:R-:W-:Y:S08]  /*b800*/  HMMA.16816.F32.BF16 R108, R12, R36, R84 ;  /* 0x000000240c6c723c */ /* 0x000ff00000041854 */
[----:B------:R-:W-:Y:S07]  /*b810*/  HMMA.16816.F32.BF16 R96, R8, R52, R56 ;  /* 0x000000340860723c */ /* 0x000fee0000041838 */
[----:B------:R-:W-:Y:S01]  /*b820*/  IMAD.MOV.U32 R52, RZ, RZ, R127 ;  /* 0x000000ffff347224 */ /* 0x000fe200078e007f */
[----:B------:R-:W-:Y:S01]  /*b830*/  HMMA.16816.F32.BF16 R56, R16, R40, RZ ;  /* 0x000000281038723c */ /* 0x000fe200000418ff */
[----:B------:R-:W-:-:S06]  /*b840*/  MOV R53, R126 ;  /* 0x0000007e00357202 */ /* 0x000fcc0000000f00 */
[----:B------:R-:W-:Y:S01]  /*b850*/  IMAD.MOV.U32 R40, RZ, RZ, R122 ;  /* 0x000000ffff287224 */ /* 0x000fe200078e007a */
[----:B------:R-:W-:Y:S01]  /*b860*/  HMMA.16816.F32.BF16 R112, R8, R28, R64 ;  /* 0x0000001c0870723c */ /* 0x000fe20000041840 */
[----:B------:R-:W-:-:S06]  /*b870*/  MOV R41, R88 ;  /* 0x0000005800297202 */ /* 0x000fcc0000000f00 */
[----:B------:R-:W-:Y:S01]  /*b880*/  MOV R67, R121 ;  /* 0x0000007900437202 */ /* 0x000fe20000000f00 */
[----:B------:R-:W-:Y:S01]  /*b890*/  IMAD.MOV.U32 R66, RZ, RZ, R120 ;  /* 0x000000ffff427224 */ /* 0x000fe200078e0078 */
[C---:B------:R-:W-:Y:S07]  /*b8a0*/  HMMA.16816.F32.BF16 R104, R8.reuse, R36, R80 ;  /* 0x000000240868723c */ /* 0x040fee0000041850 */
[----:B------:R-:W-:Y:S01]  /*b8b0*/  IMAD.MOV.U32 R37, RZ, RZ, R125 ;  /* 0x000000ffff257224 */ /* 0x000fe200078e007d */
[----:B------:R-:W-:Y:S01]  /*b8c0*/  HMMA.16816.F32.BF16 R120, R8, R24, R56 ;  /* 0x000000180878723c */ /* 0x000fe20000041838 */
[----:B------:R-:W-:Y:S01]  /*b8d0*/  MOV R81, R212 ;  /* 0x000000d400517202 */ /* 0x000fe20000000f00 */
[----:B------:R-:W-:Y:S01]  /*b8e0*/  IMAD.MOV.U32 R82, RZ, RZ, R103 ;  /* 0x000000ffff527224 */ /* 0x000fe200078e0067 */
[----:B------:R-:W-:Y:S01]  /*b8f0*/  MOV R83, R100 ;  /* 0x0000006400537202 */ /* 0x000fe20000000f00 */
[----:B------:R-:W-:Y:S01]  /*b900*/  IMAD.MOV.U32 R80, RZ, RZ, R217 ;  /* 0x000000ffff507224 */ /* 0x000fe200078e00d9 */
[----:B------:R-:W-:-:S03]  /*b910*/  MOV R36, R220 ;  /* 0x000000dc00247202 */ /* 0x000fc60000000f00 */
[----:B------:R-:W-:Y:S08]  /*b920*/  HMMA.16816.F32.BF16 R56, R16, R50, RZ ;  /* 0x000000321038723c */ /* 0x000ff000000418ff */
[----:B------:R-:W-:Y:S08]  /*b930*/  HMMA.16816.F32.BF16 R124, R12, R24, R60 ;  /* 0x000000180c7c723c */ /* 0x000ff0000004183c */
[----:B------:R-:W-:Y:S08]  /*b940*/  HMMA.16816.F32.BF16 R60, R16, R34, RZ ;  /* 0x00000022103c723c */ /* 0x000ff000000418ff */
[----:B------:R-:W-:Y:S08]  /*b950*/  HMMA.16816.F32.BF16 R84, R8, R38, R56 ;  /* 0x000000260854723c */ /* 0x000ff00000041838 */
[C---:B------:R-:W-:Y:S08]  /*b960*/  HMMA.16816.F32.BF16 R56, R16.reuse, R46, RZ ;  /* 0x0000002e1038723c */ /* 0x040ff000000418ff */
[----:B------:R-:W-:Y:S08]  /*b970*/  HMMA.16816.F32.BF16 R16, R16, R42, RZ ;  /* 0x0000002a1010723c */ /* 0x000ff000000418ff */
[C---:B------:R-:W-:Y:S08]  /*b980*/  HMMA.16816.F32.BF16 R60, R8.reuse, R54, R60 ;  /* 0x00000036083c723c */ /* 0x040ff0000004183c */
[C---:B------:R-:W-:Y:S01]  /*b990*/  HMMA.16816.F32.BF16 R88, R8.reuse, R30, R56 ;  /* 0x0000001e0858723c */ /* 0x040fe20000041838 */
[----:B------:R1:W-:Y:S06]  /*b9a0*/  MUFU.EX2 R57, R0 ;  /* 0x0000000000397308 */ /* 0x0003ec0000000800 */
[----:B------:R-:W-:Y:S01]  /*b9b0*/  MOV R58, R78 ;  /* 0x0000004e003a7202 */ /* 0x000fe20000000f00 */
[----:B------:R-:W-:Y:S01]  /*b9c0*/  HMMA.16816.F32.BF16 R100, R8, R26, R16 ;  /* 0x0000001a0864723c */ /* 0x000fe20000041810 */
[----:B------:R-:W2:Y:S01]  /*b9d0*/  LDSM.16.MT88.4 R16, [R213+0x9000] ;  /* 0x00900000d510783b */ /* 0x000ea20000004200 */
[----:B------:R-:W-:-:S06]  /*b9e0*/  IMAD.MOV.U32 R59, RZ, RZ, R79 ;  /* 0x000000ffff3b7224 */ /* 0x000fcc00078e004f */
[----:B------:R-:W-:Y:S01]  /*b9f0*/  HMMA.16816.F32.BF16 R32, R20, R34, RZ ;  /* 0x000000221420723c */ /* 0x000fe200000418ff */
[----:B-1----:R-:W-:Y:S01]  /*ba00*/  FFMA.FTZ R0, R247, c[0x0][0x23c], -R7 ;  /* 0x00008f00f7007a23 */ /* 0x002fe20000010807 */
[----:B------:R-:W-:-:S03]  /*ba10*/  MOV R247, R52 ;  /* 0x0000003400f77202 */ /* 0x000fc60000000f00 */
[----:B------:R1:W-:Y:S03]  /*ba20*/  MUFU.EX2 R64, R0 ;  /* 0x0000000000407308 */ /* 0x0003e60000000800 */
[C---:B------:R-:W-:Y:S08]  /*ba30*/  HMMA.16816.F32.BF16 R48, R20.reuse, R50, RZ ;  /* 0x000000321430723c */ /* 0x040ff000000418ff */
[----:B------:R-:W-:Y:S01]  /*ba40*/  HMMA.16816.F32.BF16 R44, R20, R46, RZ ;  /* 0x0000002e142c723c */ /* 0x000fe200000418ff */
[----:B-1----:R-:W-:-:S07]  /*ba50*/  FFMA.FTZ R0, R202, c[0x0][0x23c], -R7 ;  /* 0x00008f00ca007a23 */ /* 0x002fce0000010807 */
[----:B------:R-:W-:Y:S01]  /*ba60*/  HMMA.16816.F32.BF16 R20, R20, R42, RZ ;  /* 0x0000002a1414723c */ /* 0x000fe200000418ff */
[----:B------:R1:W-:Y:S07]  /*ba70*/  MUFU.EX2 R219, R0 ;  /* 0x0000000000db7308 */ /* 0x0003ee0000000800 */
[C---:B------:R-:W-:Y:S07]  /*ba80*/  HMMA.16816.F32.BF16 R32, R12.reuse, R54, R32 ;  /* 0x000000360c20723c */ /* 0x040fee0000041820 */
[----:B------:R-:W-:Y:S01]  /*ba90*/  IMAD.MOV.U32 R54, RZ, RZ, R81 ;  /* 0x000000ffff367224 */ /* 0x000fe200078e0051 */
[----:B------:R-:W-:Y:S01]  /*baa0*/  HMMA.16816.F32.BF16 R48, R12, R38, R48 ;  /* 0x000000260c30723c */ /* 0x000fe20000041830 */
[----:B-1----:R-:W-:Y:S01]  /*bab0*/  FFMA.FTZ R0, R191, c[0x0][0x23c], -R7 ;  /* 0x00008f00bf007a23 */ /* 0x002fe20000010807 */
[----:B------:R-:W-:-:S03]  /*bac0*/  MOV R55, R82 ;  /* 0x0000005200377202 */ /* 0x000fc60000000f00 */
[----:B------:R1:W3:Y:S02]  /*bad0*/  MUFU.EX2 R212, R0 ;  /* 0x0000000000d47308 */ /* 0x0002e40000000800 */
[----:B------:R-:W-:Y:S01]  /*bae0*/  IMAD.MOV.U32 R202, RZ, RZ, R55 ;  /* 0x000000ffffca7224 */ /* 0x000fe200078e0037 */
[C---:B------:R-:W-:Y:S08]  /*baf0*/  HMMA.16816.F32.BF16 R44, R12.reuse, R30, R44 ;  /* 0x0000001e0c2c723c */ /* 0x040ff0000004182c */
[----:B------:R-:W-:Y:S01]  /*bb00*/  HMMA.16816.F32.BF16 R20, R12, R26, R20 ;  /* 0x0000001a0c14723c */ /* 0x000fe20000041814 */
[----:B-1----:R-:W-:-:S06]  /*bb10*/  FFMA.FTZ R0, R250, c[0x0][0x23c], -R6 ;  /* 0x00008f00fa007a23 */ /* 0x002fcc0000010806 */
[----:B---3--:R-:W-:Y:S01]  /*bb20*/  F2FP.BF16.PACK_AB R14, R212, R219 ;  /* 0x000000dbd40e723e */ /* 0x008fe200000010ff */
[----:B------:R1:W-:Y:S02]  /*bb30*/  MUFU.EX2 R29, R0 ;  /* 0x00000000001d7308 */ /* 0x0003e40000000800 */
[----:B-1----:R-:W-:Y:S02]  /*bb40*/  FFMA.FTZ R0, R208, c[0x0][0x23c], -R6 ;  /* 0x00008f00d0007a23 */ /* 0x002fe40000010806 */
[----:B------:R-:W-:-:S04]  /*bb50*/  IMAD.MOV.U32 R208, RZ, RZ, R36 ;  /* 0x000000ffffd07224 */ /* 0x000fc800078e0024 */
[----:B------:R1:W-:Y:S02]  /*bb60*/  MUFU.EX2 R28, R0 ;  /* 0x00000000001c7308 */ /* 0x0003e40000000800 */
[----:B-1----:R-:W-:Y:S01]  /*bb70*/  FFMA.FTZ R0, R196, c[0x0][0x23c], -R6 ;  /* 0x00008f00c4007a23 */ /* 0x002fe20000010806 */
[----:B------:R-:W-:-:S05]  /*bb80*/  MOV R196, R76 ;  /* 0x0000004c00c47202 */ /* 0x000fca0000000f00 */
[----:B------:R1:W-:Y:S02]  /*bb90*/  MUFU.EX2 R218, R0 ;  /* 0x0000000000da7308 */ /* 0x0003e40000000800 */
[----:B-1----:R-:W-:-:S06]  /*bba0*/  FFMA.FTZ R0, R182, c[0x0][0x23c], -R6 ;  /* 0x00008f00b6007a23 */ /* 0x002fcc0000010806 */
[----:B------:R1:W3:Y:S02]  /*bbb0*/  MUFU.EX2 R56, R0 ;  /* 0x0000000000387308 */ /* 0x0002e40000000800 */
[----:B-1----:R-:W-:Y:S01]  /*bbc0*/  FFMA.FTZ R0, R248, c[0x0][0x23c], -R5 ;  /* 0x00008f00f8007a23 */ /* 0x002fe20000010805 */
[----:B------:R-:W-:Y:S02]  /*bbd0*/  MOV R248, R64 ;  /* 0x0000004000f87202 */ /* 0x000fe40000000f00 */
[----:B---3--:R-:W-:-:S03]  /*bbe0*/  F2FP.BF16.PACK_AB R15, R56, R218 ;  /* 0x000000da380f723e */ /* 0x008fc600000010ff */
[----:B------:R1:W3:Y:S01]  /*bbf0*/  MUFU.EX2 R8, R0 ;  /* 0x0000000000087308 */ /* 0x0002e20000000800 */
[----:B------:R-:W-:Y:S01]  /*bc00*/  F2FP.BF16.PACK_AB R12, R248, R57 ;  /* 0x00000039f80c723e */ /* 0x000fe200000010ff */
[----:B-1----:R-:W-:Y:S02]  /*bc10*/  FFMA.FTZ R0, R207, c[0x0][0x23c], -R5 ;  /* 0x00008f00cf007a23 */ /* 0x002fe40000010805 */
[----:B------:R-:W-:-:S04]  /*bc20*/  IMAD.MOV.U32 R207, RZ, RZ, R77 ;  /* 0x000000ffffcf7224 */ /* 0x000fc800078e004d */
[----:B------:R1:W-:Y:S02]  /*bc30*/  MUFU.EX2 R220, R0 ;  /* 0x0000000000dc7308 */ /* 0x0003e40000000800 */
[----:B-1----:R-:W-:-:S06]  /*bc40*/  FFMA.FTZ R0, R194, c[0x0][0x23c], -R5 ;  /* 0x00008f00c2007a23 */ /* 0x002fcc0000010805 */
[----:B------:R1:W-:Y:S02]  /*bc50*/  MUFU.EX2 R217, R0 ;  /* 0x0000000000d97308 */ /* 0x0003e40000000800 */
[----:B-1----:R-:W-:Y:S02]  /*bc60*/  FFMA.FTZ R0, R173, c[0x0][0x23c], -R5 ;  /* 0x00008f00ad007a23 */ /* 0x002fe40000010805 */
[----:B------:R-:W-:Y:S01]  /*bc70*/  IMAD.MOV.U32 R173, RZ, RZ, R29 ;  /* 0x000000ffffad7224 */ /* 0x000fe200078e001d */
[----:B------:R-:W-:-:S03]  /*bc80*/  MOV R29, R80 ;  /* 0x00000050001d7202 */ /* 0x000fc60000000f00 */
[----:B------:R1:W4:Y:S01]  /*bc90*/  MUFU.EX2 R24, R0 ;  /* 0x0000000000187308 */ /* 0x0003220000000800 */
[----:B------:R-:W-:Y:S01]  /*bca0*/  MOV R251, R29 ;  /* 0x0000001d00fb7202 */ /* 0x000fe20000000f00 */
[----:B-1----:R-:W-:Y:S01]  /*bcb0*/  FFMA.FTZ R0, R249, c[0x0][0x23c], -R3 ;  /* 0x00008f00f9007a23 */ /* 0x002fe20000010803 */
[----:B---3--:R-:W-:Y:S02]  /*bcc0*/  MOV R249, R8 ;  /* 0x0000000800f97202 */ /* 0x008fe40000000f00 */
[----:B----4-:R-:W-:-:S03]  /*bcd0*/  F2FP.BF16.PACK_AB R10, R24, R217 ;  /* 0x000000d9180a723e */ /* 0x010fc600000010ff */
[----:B------:R1:W-:Y:S01]  /*bce0*/  MUFU.EX2 R182, R0 ;  /* 0x0000000000b67308 */ /* 0x0003e20000000800 */
[----:B------:R-:W-:Y:S01]  /*bcf0*/  F2FP.BF16.PACK_AB R8, R220, R249 ;  /* 0x000000f9dc08723e */ /* 0x000fe200000010ff */
[----:B-1----:R-:W-:Y:S02]  /*bd00*/  FFMA.FTZ R0, R209, c[0x0][0x23c], -R3 ;  /* 0x00008f00d1007a23 */ /* 0x002fe40000010803 */
[----:B------:R-:W-:-:S04]  /*bd10*/  IMAD.MOV.U32 R209, RZ, RZ, R28 ;  /* 0x000000ffffd17224 */ /* 0x000fc800078e001c */
[----:B------:R1:W3:Y:S01]  /*bd20*/  MUFU.EX2 R194, R0 ;  /* 0x0000000000c27308 */ /* 0x0002e20000000800 */
[----:B------:R-:W-:Y:S01]  /*bd30*/  IMAD.MOV.U32 R28, RZ, RZ, R83 ;  /* 0x000000ffff1c7224 */ /* 0x000fe200078e0053 */
[----:B------:R-:W-:-:S04]  /*bd40*/  F2FP.BF16.PACK_AB R13, R209, R173 ;  /* 0x000000add10d723e */ /* 0x000fc800000010ff */
[----:B------:R-:W-:-:S03]  /*bd50*/  MOV R250, R28 ;  /* 0x0000001c00fa7202 */ /* 0x000fc60000000f00 */
[----:B--2---:R-:W-:Y:S01]  /*bd60*/  HMMA.16816.F32.BF16 R76, R12, R16, R92 ;  /* 0x000000100c4c723c */ /* 0x004fe2000004185c */
[----:B-1----:R-:W-:Y:S01]  /*bd70*/  FFMA.FTZ R0, R195, c[0x0][0x23c], -R3 ;  /* 0x00008f00c3007a23 */ /* 0x002fe20000010803 */
[----:B---3--:R-:W-:-:S03]  /*bd80*/  F2FP.BF16.PACK_AB R9, R194, R182 ;  /* 0x000000b6c209723e */ /* 0x008fc600000010ff */
[----:B------:R1:W-:Y:S02]  /*bd90*/  MUFU.EX2 R195, R0 ;  /* 0x0000000000c37308 */ /* 0x0003e40000000800 */
[----:B-1----:R-:W-:-:S06]  /*bda0*/  FFMA.FTZ R0, R183, c[0x0][0x23c], -R3 ;  /* 0x00008f00b7007a23 */ /* 0x002fcc0000010803 */
[----:B------:R-:W1:Y:S02]  /*bdb0*/  MUFU.EX2 R25, R0 ;  /* 0x0000000000197308 */ /* 0x000e640000000800 */
[----:B-1----:R-:W-:Y:S01]  /*bdc0*/  F2FP.BF16.PACK_AB R11, R25, R195 ;  /* 0x000000c3190b723e */ /* 0x002fe200000010ff */
[----:B------:R-:W-:-:S05]  /*bdd0*/  FFMA.FTZ R0, R231, c[0x0][0x23c], -R7 ;  /* 0x00008f00e7007a23 */ /* 0x000fca0000010807 */
[----:B------:R1:W2:Y:S01]  /*bde0*/  MUFU.EX2 R191, R0 ;  /* 0x0000000000bf7308 */ /* 0x0002a20000000800 */
[C---:B------:R-:W-:Y:S07]  /*bdf0*/  HMMA.16816.F32.BF16 R80, R8.reuse, R16, R96 ;  /* 0x000000100850723c */ /* 0x040fee0000041860 */
[----:B------:R-:W-:Y:S01]  /*be00*/  MOV R99, R66 ;  /* 0x0000004200637202 */ /* 0x000fe20000000f00 */
[----:B------:R-:W-:Y:S01]  /*be10*/  IMAD.MOV.U32 R98, RZ, RZ, R67 ;  /* 0x000000ffff627224 */ /* 0x000fe200078e0043 */
[----:B------:R-:W-:Y:S01]  /*be20*/  MOV R97, R40 ;  /* 0x0000002800617202 */ /* 0x000fe20000000f00 */
[----:B------:R-:W-:Y:S01]  /*be30*/  IMAD.MOV.U32 R96, RZ, RZ, R41 ;  /* 0x000000ffff607224 */ /* 0x000fe200078e0029 */
[----:B------:R-:W-:Y:S01]  /*be40*/  HMMA.16816.F32.BF16 R64, R8, R18, R60 ;  /* 0x000000120840723c */ /* 0x000fe2000004183c */
[----:B-1----:R-:W-:Y:S01]  /*be50*/  FFMA.FTZ R0, R206, c[0x0][0x23c], -R7 ;  /* 0x00008f00ce007a23 */ /* 0x002fe20000010807 */
[----:B--2---:R-:W-:-:S06]  /*be60*/  MOV R206, R191 ;  /* 0x000000bf00ce7202 */ /* 0x004fcc0000000f00 */
[C---:B------:R-:W-:Y:S01]  /*be70*/  HMMA.16816.F32.BF16 R40, R12.reuse, R18, R32 ;  /* 0x000000120c28723c */ /* 0x040fe20000041820 */
[----:B------:R-:W1:Y:S07]  /*be80*/  LDSM.16.MT88.4 R16, [R216+0x9000] ;  /* 0x00900000d810783b */ /* 0x000e6e0000004200 */
[C---:B-1----:R-:W-:Y:S07]  /*be90*/  HMMA.16816.F32.BF16 R60, R12.reuse, R16, R108 ;  /* 0x000000100c3c723c */ /* 0x042fee000004186c */
[----:B------:R-:W-:Y:S01]  /*bea0*/  MOV R111, R56 ;  /* 0x00000038006f7202 */ /* 0x000fe20000000f00 */
[----:B------:R-:W-:Y:S01]  /*beb0*/  IMAD.MOV.U32 R110, RZ, RZ, R57 ;  /* 0x000000ffff6e7224 */ /* 0x000fe200078e0039 */
[----:B------:R-:W-:Y:S01]  /*bec0*/  MOV R109, R58 ;  /* 0x0000003a006d7202 */ /* 0x000fe20000000f00 */
[----:B------:R-:W-:Y:S01]  /*bed0*/  IMAD.MOV.U32 R108, RZ, RZ, R59 ;  /* 0x000000ffff6c7224 */ /* 0x000fe200078e003b */
[----:B------:R-:W-:Y:S08]  /*bee0*/  HMMA.16816.F32.BF16 R48, R12, R18, R48 ;  /* 0x000000120c30723c */ /* 0x000ff00000041830 */
[C---:B------:R-:W-:Y:S07]  /*bef0*/  HMMA.16816.F32.BF16 R56, R8.reuse, R16, R104 ;  /* 0x000000100838723c */ /* 0x040fee0000041868 */
[----:B------:R-:W-:Y:S01]  /*bf00*/  MOV R107, R54 ;  /* 0x00000036006b7202 */ /* 0x000fe20000000f00 */
[----:B------:R-:W-:Y:S01]  /*bf10*/  IMAD.MOV.U32 R104, RZ, RZ, R25 ;  /* 0x000000ffff687224 */ /* 0x000fe200078e0019 */
[----:B------:R-:W-:Y:S01]  /*bf20*/  MOV R106, R53 ;  /* 0x00000035006a7202 */ /* 0x000fe20000000f00 */
[----:B------:R-:W-:Y:S01]  /*bf30*/  IMAD.MOV.U32 R105, RZ, RZ, R24 ;  /* 0x000000ffff697224 */ /* 0x000fe200078e0018 */
[----:B------:R-:W-:Y:S01]  /*bf40*/  HMMA.16816.F32.BF16 R52, R8, R18, R84 ;  /* 0x000000120834723c */ /* 0x000fe20000041854 */
[----:B------:R-:W1:Y:S01]  /*bf50*/  LDSM.16.MT88.4 R16, [R214+0x9000] ;  /* 0x00900000d610783b */ /* 0x000e620000004200 */
[----:B------:R2:W3:Y:S05]  /*bf60*/  MUFU.EX2 R84, R0 ;  /* 0x0000000000547308 */ /* 0x0004ea0000000800 */
[----:B------:R-:W-:Y:S01]  /*bf70*/  IMAD.MOV.U32 R87, RZ, RZ, R37 ;  /* 0x000000ffff577224 */ /* 0x000fe200078e0025 */
[----:B------:R-:W-:-:S02]  /*bf80*/  MOV R86, R104 ;  /* 0x0000006800567202 */ /* 0x000fc40000000f00 */
        /* <DEDUP_REMOVED lines=9> */
[----:B--2---:R-:W-:Y:S01]  /*c020*/  FFMA.FTZ R0, R192, c[0x0][0x23c], -R7 ;  /* 0x00008f00c0007a23 */ /* 0x004fe20000010807 */
[----:B------:R-:W-:Y:S01]  /*c030*/  MOV R98, R207 ;  /* 0x000000cf00627202 */ /* 0x000fe20000000f00 */
[----:B------:R-:W-:-:S02]  /*c040*/  IMAD.MOV.U32 R109, RZ, RZ, R111 ;  /* 0x000000ffff6d7224 */ /* 0x000fc400078e006f */
[----:B------:R2:W-:Y:S01]  /*c050*/  MUFU.EX2 R183, R0 ;  /* 0x0000000000b77308 */ /* 0x0005e20000000800 */
[----:B------:R-:W-:Y:S02]  /*c060*/  IMAD.MOV.U32 R111, RZ, RZ, R97 ;  /* 0x000000ffff6f7224 */ /* 0x000fe400078e0061 */
[----:B------:R-:W-:Y:S02]  /*c070*/  IMAD.MOV.U32 R97, RZ, RZ, R99 ;  /* 0x000000ffff617224 */ /* 0x000fe400078e0063 */
[----:B------:R-:W-:Y:S02]  /*c080*/  IMAD.MOV.U32 R99, RZ, RZ, R196 ;  /* 0x000000ffff637224 */ /* 0x000fe400078e00c4 */
[----:B--2---:R-:W-:Y:S01]  /*c090*/  FFMA.FTZ R0, R169, c[0x0][0x23c], -R7 ;  /* 0x00008f00a9007a23 */ /* 0x004fe20000010807 */
[----:B-1----:R-:W-:Y:S01]  /*c0a0*/  HMMA.16816.F32.BF16 R36, R12, R16, R116 ;  /* 0x000000100c24723c */ /* 0x002fe20000041874 */
[----:B------:R-:W-:Y:S01]  /*c0b0*/  IMAD.MOV.U32 R169, RZ, RZ, R85 ;  /* 0x000000ffffa97224 */ /* 0x000fe200078e0055 */
[----:B------:R-:W-:-:S02]  /*c0c0*/  MOV R85, R87 ;  /* 0x0000005700557202 */ /* 0x000fc40000000f00 */
[----:B------:R-:W-:-:S04]  /*c0d0*/  MOV R87, R105 ;  /* 0x0000006900577202 */ /* 0x000fc80000000f00 */
[C---:B------:R-:W-:Y:S08]  /*c0e0*/  HMMA.16816.F32.BF16 R32, R8.reuse, R16, R112 ;  /* 0x000000100820723c */ /* 0x040ff00000041870 */
[-C--:B------:R-:W-:Y:S08]  /*c0f0*/  HMMA.16816.F32.BF16 R28, R8, R18.reuse, R88 ;  /* 0x00000012081c723c */ /* 0x080ff00000041858 */
[----:B------:R-:W-:Y:S01]  /*c100*/  HMMA.16816.F32.BF16 R44, R12, R18, R44 ;  /* 0x000000120c2c723c */ /* 0x000fe2000004182c */
[----:B------:R-:W1:Y:S07]  /*c110*/  LDSM.16.MT88.4 R16, [R215+0x9000] ;  /* 0x00900000d710783b */ /* 0x000e6e0000004200 */
[C---:B-1----:R-:W-:Y:S01]  /*c120*/  HMMA.16816.F32.BF16 R92, R8.reuse, R16, R120 ;  /* 0x00000010085c723c */ /* 0x042fe20000041878 */
[----:B------:R1:W2:Y:S06]  /*c130*/  MUFU.EX2 R123, R0 ;  /* 0x00000000007b7308 */ /* 0x0002ac0000000800 */
[----:B------:R-:W-:Y:S01]  /*c140*/  IMAD.MOV.U32 R122, RZ, RZ, R106 ;  /* 0x000000ffff7a7224 */ /* 0x000fe200078e006a */
[----:B------:R-:W-:Y:S01]  /*c150*/  HMMA.16816.F32.BF16 R88, R8, R18, R100 ;  /* 0x000000120858723c */ /* 0x000fe20000041864 */
[----:B------:R-:W-:Y:S01]  /*c160*/  IMAD.MOV.U32 R120, RZ, RZ, R98 ;  /* 0x000000ffff787224 */ /* 0x000fe200078e0062 */
[----:B------:R-:W-:-:S05]  /*c170*/  MOV R121, R99 ;  /* 0x0000006300797202 */ /* 0x000fca0000000f00 */
[----:B------:R-:W-:Y:S01]  /*c180*/  MOV R101, R107 ;  /* 0x0000006b00657202 */ /* 0x000fe20000000f00 */
[C---:B------:R-:W-:Y:S01]  /*c190*/  HMMA.16816.F32.BF16 R24, R12.reuse, R16, R124 ;  /* 0x000000100c18723c */ /* 0x040fe2000004187c */
[----:B-1----:R-:W-:Y:S01]  /*c1a0*/  FFMA.FTZ R0, R211, c[0x0][0x23c], -R6 ;  /* 0x00008f00d3007a23 */ /* 0x002fe20000010806 */
[----:B---3--:R-:W-:Y:S01]  /*c1b0*/  MOV R211, R84 ;  /* 0x0000005400d37202 */ /* 0x008fe20000000f00 */
[----:B------:R-:W-:Y:S01]  /*c1c0*/  IMAD.MOV.U32 R102, RZ, RZ, R96 ;  /* 0x000000ffff667224 */ /* 0x000fe200078e0060 */
[----:B------:R-:W-:Y:S01]  /*c1d0*/  MOV R103, R97 ;  /* 0x0000006100677202 */ /* 0x000fe20000000f00 */
[----:B------:R1:W-:Y:S02]  /*c1e0*/  MUFU.EX2 R84, R0 ;  /* 0x0000000000547308 */ /* 0x0003e40000000800 */
[----:B------:R-:W-:Y:S01]  /*c1f0*/  IMAD.MOV.U32 R127, RZ, RZ, R108 ;  /* 0x000000ffff7f7224 */ /* 0x000fe200078e006c */
[----:B------:R-:W-:Y:S01]  /*c200*/  HMMA.16816.F32.BF16 R20, R12, R18, R20 ;  /* 0x000000120c14723c */ /* 0x000fe20000041814 */
[----:B------:R-:W3:Y:S01]  /*c210*/  LDSM.16.MT88.4 R16, [R213+0x9800] ;  /* 0x00980000d510783b */ /* 0x000ee20000004200 */
[----:B------:R-:W-:Y:S01]  /*c220*/  MOV R126, R109 ;  /* 0x0000006d007e7202 */ /* 0x000fe20000000f00 */
[----:B------:R-:W-:Y:S01]  /*c230*/  IMAD.MOV.U32 R125, RZ, RZ, R110 ;  /* 0x000000ffff7d7224 */ /* 0x000fe200078e006e */
[----:B------:R-:W-:-:S03]  /*c240*/  MOV R124, R111 ;  /* 0x0000006f007c7202 */ /* 0x000fc60000000f00 */
[----:B------:R-:W-:Y:S02]  /*c250*/  F2FP.BF16.PACK_AB R12, R211, R206 ;  /* 0x000000ced30c723e */ /* 0x000fe400000010ff */
[----:B--2---:R-:W-:Y:S01]  /*c260*/  F2FP.BF16.PACK_AB R14, R123, R183 ;  /* 0x000000b77b0e723e */ /* 0x004fe200000010ff */
[----:B-1----:R-:W-:Y:S01]  /*c270*/  FFMA.FTZ R0, R200, c[0x0][0x23c], -R6 ;  /* 0x00008f00c8007a23 */ /* 0x002fe20000010806 */
[----:B------:R-:W-:-:S03]  /*c280*/  MOV R200, R121 ;  /* 0x0000007900c87202 */ /* 0x000fc60000000f00 */
[----:B------:R1:W-:Y:S02]  /*c290*/  MUFU.EX2 R8, R0 ;  /* 0x0000000000087308 */ /* 0x0003e40000000800 */
[----:B-1----:R-:W-:-:S06]  /*c2a0*/  FFMA.FTZ R0, R184, c[0x0][0x23c], -R6 ;  /* 0x00008f00b8007a23 */ /* 0x002fcc0000010806 */
[----:B------:R1:W-:Y:S02]  /*c2b0*/  MUFU.EX2 R207, R0 ;  /* 0x0000000000cf7308 */ /* 0x0003e40000000800 */
[----:B-1----:R-:W-:Y:S02]  /*c2c0*/  FFMA.FTZ R0, R166, c[0x0][0x23c], -R6 ;  /* 0x00008f00a6007a23 */ /* 0x002fe40000010806 */
[----:B------:R-:W-:-:S04]  /*c2d0*/  FFMA.FTZ R166, R132, c[0x0][0x23c], -R7 ;  /* 0x00008f0084a67a23 */ /* 0x000fc80000010807 */
[----:B------:R1:W2:Y:S02]  /*c2e0*/  MUFU.EX2 R100, R0 ;  /* 0x0000000000647308 */ /* 0x0002a40000000800 */
[----:B-1----:R-:W-:Y:S01]  /*c2f0*/  FFMA.FTZ R0, R210, c[0x0][0x23c], -R5 ;  /* 0x00008f00d2007a23 */ /* 0x002fe20000010805 */
[----:B--2---:R-:W-:-:S05]  /*c300*/  F2FP.BF16.PACK_AB R15, R100, R207 ;  /* 0x000000cf640f723e */ /* 0x004fca00000010ff */
[----:B------:R1:W-:Y:S02]  /*c310*/  MUFU.EX2 R196, R0 ;  /* 0x0000000000c47308 */ /* 0x0003e40000000800 */
[----:B-1----:R-:W-:-:S06]  /*c320*/  FFMA.FTZ R0, R199, c[0x0][0x23c], -R5 ;  /* 0x00008f00c7007a23 */ /* 0x002fcc0000010805 */
[----:B------:R1:W2:Y:S02]  /*c330*/  MUFU.EX2 R184, R0 ;  /* 0x0000000000b87308 */ /* 0x0002a40000000800 */
[----:B-1----:R-:W-:Y:S01]  /*c340*/  FFMA.FTZ R0, R185, c[0x0][0x23c], -R5 ;  /* 0x00008f00b9007a23 */ /* 0x002fe20000010805 */
[----:B------:R-:W-:Y:S02]  /*c350*/  MOV R185, R8 ;  /* 0x0000000800b97202 */ /* 0x000fe40000000f00 */
[----:B--2---:R-:W-:-:S03]  /*c360*/  F2FP.BF16.PACK_AB R8, R184, R196 ;  /* 0x000000c4b808723e */ /* 0x004fc600000010ff */
[----:B------:R1:W-:Y:S01]  /*c370*/  MUFU.EX2 R231, R0 ;  /* 0x0000000000e77308 */ /* 0x0003e20000000800 */
[----:B------:R-:W-:-:S07]  /*c380*/  F2FP.BF16.PACK_AB R13, R185, R84 ;  /* 0x00000054b90d723e */ /* 0x000fce00000010ff */
[----:B---3--:R-:W-:Y:S01]  /*c390*/  HMMA.16816.F32.BF16 R116, R12, R16, R76 ;  /* 0x000000100c74723c */ /* 0x008fe2000004184c */
[----:B-1----:R-:W-:Y:S02]  /*c3a0*/  FFMA.FTZ R0, R150, c[0x0][0x23c], -R5 ;  /* 0x00008f0096007a23 */ /* 0x002fe40000010805 */
[----:B------:R-:W-:Y:S02]  /*c3b0*/  FFMA.FTZ R150, R135, c[0x0][0x23c], -R7 ;  /* 0x00008f0087967a23 */ /* 0x000fe40000010807 */
        /* <DEDUP_REMOVED lines=8> */
[----:B--2---:R-:W-:-:S05]  /*c440*/  F2FP.BF16.PACK_AB R9, R192, R191 ;  /* 0x000000bfc009723e */ /* 0x004fca00000010ff */
[----:B------:R1:W-:Y:S02]  /*c450*/  MUFU.EX2 R233, R0 ;  /* 0x0000000000e97308 */ /* 0x0003e40000000800 */
[----:B-1----:R-:W-:Y:S02]  /*c460*/  FFMA.FTZ R0, R167, c[0x0][0x23c], -R3 ;  /* 0x00008f00a7007a23 */ /* 0x002fe40000010803 */
[----:B------:R-:W-:-:S04]  /*c470*/  IMAD.MOV.U32 R167, RZ, RZ, R86 ;  /* 0x000000ffffa77224 */ /* 0x000fc800078e0056 */
[----:B------:R-:W1:Y:S01]  /*c480*/  MUFU.EX2 R186, R0 ;  /* 0x0000000000ba7308 */ /* 0x000e620000000800 */
[----:B------:R-:W-:Y:S02]  /*c490*/  IMAD.MOV.U32 R86, RZ, RZ, R104 ;  /* 0x000000ffff567224 */ /* 0x000fe400078e0068 */
[----:B------:R-:W-:Y:S01]  /*c4a0*/  HMMA.16816.F32.BF16 R104, R12, R18, R40 ;  /* 0x000000120c68723c */ /* 0x000fe20000041828 */
[----:B-1----:R-:W-:Y:S01]  /*c4b0*/  F2FP.BF16.PACK_AB R11, R186, R233 ;  /* 0x000000e9ba0b723e */ /* 0x002fe200000010ff */
[----:B------:R-:W-:-:S06]  /*c4c0*/  FFMA.FTZ R0, R205, c[0x0][0x23c], -R7 ;  /* 0x00008f00cd007a23 */ /* 0x000fcc0000010807 */
[C---:B------:R-:W-:Y:S08]  /*c4d0*/  HMMA.16816.F32.BF16 R112, R8.reuse, R16, R80 ;  /* 0x000000100870723c */ /* 0x040ff00000041850 */
[----:B------:R-:W-:Y:S01]  /*c4e0*/  HMMA.16816.F32.BF16 R108, R8, R18, R64 ;  /* 0x00000012086c723c */ /* 0x000fe20000041840 */
[----:B------:R-:W1:Y:S07]  /*c4f0*/  LDSM.16.MT88.4 R16, [R216+0x9800] ;  /* 0x00980000d810783b */ /* 0x000e6e0000004200 */
[----:B-1----:R-:W-:Y:S07]  /*c500*/  HMMA.16816.F32.BF16 R96, R12, R16, R60 ;  /* 0x000000100c60723c */ /* 0x002fee000004183c */
[----:B------:R-:W-:Y:S01]  /*c510*/  IMAD.MOV.U32 R60, RZ, RZ, R206 ;  /* 0x000000ffff3c7224 */ /* 0x000fe200078e00ce */
[----:B------:R-:W-:Y:S01]  /*c520*/  MOV R61, R84 ;  /* 0x00000054003d7202 */ /* 0x000fe20000000f00 */
[----:B------:R-:W-:Y:S01]  /*c530*/  IMAD.MOV.U32 R62, RZ, RZ, R85 ;  /* 0x000000ffff3e7224 */ /* 0x000fe200078e0055 */
[----:B------:R-:W-:Y:S01]  /*c540*/  MOV R63, R86 ;  /* 0x00000056003f7202 */ /* 0x000fe20000000f00 */
[----:B------:R-:W-:Y:S01]  /*c550*/  IMAD.MOV.U32 R206, RZ, RZ, R87 ;  /* 0x000000ffffce7224 */ /* 0x000fe200078e0057 */
[C---:B------:R-:W-:Y:S08]  /*c560*/  HMMA.16816.F32.BF16 R80, R8.reuse, R18, R52 ;  /* 0x000000120850723c */ /* 0x040ff00000041834 */
[----:B------:R-:W-:Y:S07]  /*c570*/  HMMA.16816.F32.BF16 R84, R8, R16, R56 ;  /* 0x000000100854723c */ /* 0x000fee0000041838 */
[----:B------:R-:W-:Y:S01]  /*c580*/  IMAD.MOV.U32 R58, RZ, RZ, R120 ;  /* 0x000000ffff3a7224 */ /* 0x000fe200078e0078 */
[----:B------:R-:W-:Y:S01]  /*c590*/  HMMA.16816.F32.BF16 R76, R12, R18, R48 ;  /* 0x000000120c4c723c */ /* 0x000fe20000041830 */
[----:B------:R-:W1:Y:S01]  /*c5a0*/  LDSM.16.MT88.4 R16, [R214+0x9800] ;  /* 0x00980000d610783b */ /* 0x000e620000004200 */
[----:B------:R-:W-:Y:S01]  /*c5b0*/  IMAD.MOV.U32 R56, RZ, RZ, R122 ;  /* 0x000000ffff387224 */ /* 0x000fe200078e007a */
[----:B------:R-:W-:-:S02]  /*c5c0*/  MOV R57, R101 ;  /* 0x0000006500397202 */ /* 0x000fc40000000f00 */
[----:B------:R-:W-:Y:S02]  /*c5d0*/  MOV R59, R103 ;  /* 0x00000067003b7202 */ /* 0x000fe40000000f00 */
[----:B------:R-:W-:Y:S01]  /*c5e0*/  MOV R51, R123 ;  /* 0x0000007b00337202 */ /* 0x000fe20000000f00 */
[----:B------:R-:W-:Y:S01]  /*c5f0*/  IMAD.MOV.U32 R49, RZ, RZ, R100 ;  /* 0x000000ffff317224 */ /* 0x000fe200078e0064 */
[----:B------:R-:W-:Y:S02]  /*c600*/  MOV R50, R208 ;  /* 0x000000d000327202 */ /* 0x000fe40000000f00 */
[----:B------:R-:W-:Y:S02]  /*c610*/  MOV R208, R252 ;  /* 0x000000fc00d07202 */ /* 0x000fe40000000f00 */
[----:B------:R-:W-:Y:S01]  /*c620*/  MOV R48, R251 ;  /* 0x000000fb00307202 */ /* 0x000fe20000000f00 */
[-C--:B-1----:R-:W-:Y:S08]  /*c630*/  HMMA.16816.F32.BF16 R120, R12, R16.reuse, R36 ;  /* 0x000000100c78723c */ /* 0x082ff00000041824 */
[C---:B------:R-:W-:Y:S08]  /*c640*/  HMMA.16816.F32.BF16 R40, R8.reuse, R16, R32 ;  /* 0x000000100828723c */ /* 0x040ff00000041820 */
[-C--:B------:R-:W-:Y:S08]  /*c650*/  HMMA.16816.F32.BF16 R36, R8, R18.reuse, R28 ;  /* 0x000000120824723c */ /* 0x080ff0000004181c */
[----:B------:R-:W-:Y:S01]  /*c660*/  HMMA.16816.F32.BF16 R100, R12, R18, R44 ;  /* 0x000000120c64723c */ /* 0x000fe2000004182c */
[----:B------:R-:W1:Y:S01]  /*c670*/  LDSM.16.MT88.4 R16, [R215+0x9800] ;  /* 0x00980000d710783b */ /* 0x000e620000004200 */
[----:B------:R2:W3:Y:S05]  /*c680*/  MUFU.EX2 R44, R0 ;  /* 0x00000000002c7308 */ /* 0x0004ea0000000800 */
[----:B------:R-:W-:Y:S01]  /*c690*/  MOV R45, R51 ;  /* 0x00000033002d7202 */ /* 0x000fe20000000f00 */
[----:B------:R-:W-:Y:S01]  /*c6a0*/  IMAD.MOV.U32 R51, RZ, RZ, R250 ;  /* 0x000000ffff337224 */ /* 0x000fe200078e00fa */
[----:B------:R-:W-:-:S02]  /*c6b0*/  MOV R46, R56 ;  /* 0x00000038002e7202 */ /* 0x000fc40000000f00 */
[----:B------:R-:W-:Y:S01]  /*c6c0*/  MOV R56, R169 ;  /* 0x000000a900387202 */ /* 0x000fe20000000f00 */
[--C-:B------:R-:W-:Y:S02]  /*c6d0*/  FFMA.FTZ R169, R68, c[0x0][0x23c], -R7.reuse ;  /* 0x00008f0044a97a23 */ /* 0x100fe40000010807 */
[--C-:B------:R-:W-:Y:S02]  /*c6e0*/  FFMA.FTZ R68, R153, c[0x0][0x23c], -R6.reuse ;  /* 0x00008f0099447a23 */ /* 0x100fe40000010806 */
[----:B------:R-:W-:Y:S02]  /*c6f0*/  FFMA.FTZ R153, R140, c[0x0][0x23c], -R6 ;  /* 0x00008f008c997a23 */ /* 0x000fe40000010806 */
[----:B--2---:R-:W-:Y:S02]  /*c700*/  FFMA.FTZ R0, R197, c[0x0][0x23c], -R7 ;  /* 0x00008f00c5007a23 */ /* 0x004fe40000010807 */
[--C-:B------:R-:W-:Y:S02]  /*c710*/  FFMA.FTZ R140, R155, c[0x0][0x23c], -R5.reuse ;  /* 0x00008f009b8c7a23 */ /* 0x100fe40000010805 */
[----:B------:R2:W-:Y:S01]  /*c720*/  MUFU.EX2 R47, R0 ;  /* 0x00000000002f7308 */ /* 0x0005e20000000800 */
[----:B------:R-:W-:-:S02]  /*c730*/  FFMA.FTZ R155, R133, c[0x0][0x23c], -R5 ;  /* 0x00008f00859b7a23 */ /* 0x000fc40000010805 */
[----:B--2---:R-:W-:Y:S01]  /*c740*/  FFMA.FTZ R0, R181, c[0x0][0x23c], -R7 ;  /* 0x00008f00b5007a23 */ /* 0x004fe20000010807 */
[----:B---3--:R-:W-:Y:S01]  /*c750*/  MOV R181, R44 ;  /* 0x0000002c00b57202 */ /* 0x008fe20000000f00 */
[-C--:B-1----:R-:W-:Y:S03]  /*c760*/  HMMA.16816.F32.BF16 R64, R12, R16.reuse, R24 ;  /* 0x000000100c40723c */ /* 0x082fe60000041818 */
[----:B------:R1:W-:Y:S04]  /*c770*/  MUFU.EX2 R199, R0 ;  /* 0x0000000000c77308 */ /* 0x0003e80000000800 */
[----:B------:R-:W-:Y:S01]  /*c780*/  IMAD.MOV.U32 R26, RZ, RZ, R45 ;  /* 0x000000ffff1a7224 */ /* 0x000fe200078e002d */
[----:B------:R-:W-:Y:S01]  /*c790*/  HMMA.16816.F32.BF16 R32, R8, R16, R92 ;  /* 0x000000100820723c */ /* 0x000fe2000004185c */
[----:B------:R-:W-:Y:S01]  /*c7a0*/  MOV R45, R248 ;  /* 0x000000f8002d7202 */ /* 0x000fe20000000f00 */
[----:B------:R-:W-:-:S02]  /*c7b0*/  FFMA.FTZ R25, R179, c[0x0][0x23c], -R5 ;  /* 0x00008f00b3197a23 */ /* 0x000fc40000010805 */
[----:B------:R-:W-:Y:S02]  /*c7c0*/  FFMA.FTZ R24, R177, c[0x0][0x23c], -R5 ;  /* 0x00008f00b1187a23 */ /* 0x000fe40000010805 */
[----:B------:R-:W-:Y:S01]  /*c7d0*/  IMAD.MOV.U32 R177, RZ, RZ, R210 ;  /* 0x000000ffffb17224 */ /* 0x000fe200078e00d2 */
[----:B------:R-:W-:Y:S01]  /*c7e0*/  MOV R17, R247 ;  /* 0x000000f700117202 */ /* 0x000fe20000000f00 */
[-C--:B------:R-:W-:Y:S01]  /*c7f0*/  HMMA.16816.F32.BF16 R52, R12, R18.reuse, R20 ;  /* 0x000000120c34723c */ /* 0x080fe20000041814 */
[----:B-1----:R-:W-:Y:S01]  /*c800*/  FFMA.FTZ R0, R168, c[0x0][0x23c], -R7 ;  /* 0x00008f00a8007a23 */ /* 0x002fe20000010807 */
[----:B------:R-:W1:Y:S01]  /*c810*/  LDSM.16.MT88.4 R12, [R213+0xa000] ;  /* 0x00a00000d50c783b */ /* 0x000e620000004200 */
[----:B------:R-:W-:Y:S01]  /*c820*/  MOV R93, R233 ;  /* 0x000000e9005d7202 */ /* 0x000fe20000000f00 */
[----:B------:R-:W-:Y:S01]  /*c830*/  IMAD.MOV.U32 R92, RZ, RZ, R231 ;  /* 0x000000ffff5c7224 */ /* 0x000fe200078e00e7 */
[----:B------:R2:W-:Y:S01]  /*c840*/  MUFU.EX2 R27, R0 ;  /* 0x00000000001b7308 */ /* 0x0005e20000000800 */
[----:B------:R-:W-:Y:S01]  /*c850*/  MOV R16, R2 ;  /* 0x0000000200107202 */ /* 0x000fe20000000f00 */
[----:B------:R-:W-:Y:S01]  /*c860*/  FFMA.FTZ R2, R193, c[0x0][0x23c], -R3 ;  /* 0x00008f00c1027a23 */ /* 0x000fe20000010803 */
[----:B------:R-:W-:Y:S01]  /*c870*/  MOV R95, R46 ;  /* 0x0000002e005f7202 */ /* 0x000fe20000000f00 */
[----:B------:R-:W-:Y:S01]  /*c880*/  FFMA.FTZ R168, R69, c[0x0][0x23c], -R7 ;  /* 0x00008f0045a87a23 */ /* 0x000fe20000010807 */
[----:B------:R-:W-:Y:S01]  /*c890*/  MOV R46, R173 ;  /* 0x000000ad002e7202 */ /* 0x000fe20000000f00 */
[--C-:B------:R-:W-:Y:S01]  /*c8a0*/  FFMA.FTZ R69, R154, c[0x0][0x23c], -R6.reuse ;  /* 0x00008f009a457a23 */ /* 0x100fe20000010806 */
[----:B------:R-:W-:Y:S01]  /*c8b0*/  HMMA.16816.F32.BF16 R28, R8, R18, R88 ;  /* 0x00000012081c723c */ /* 0x000fe20000041858 */
[----:B------:R-:W-:-:S02]  /*c8c0*/  FFMA.FTZ R154, R139, c[0x0][0x23c], -R6 ;  /* 0x00008f008b9a7a23 */ /* 0x000fc40000010806 */
[----:B------:R-:W-:Y:S02]  /*c8d0*/  FFMA.FTZ R139, R143, c[0x0][0x23c], -R5 ;  /* 0x00008f008f8b7a23 */ /* 0x000fe40000010805 */
[----:B------:R-:W-:Y:S02]  /*c8e0*/  FFMA.FTZ R143, R162, c[0x0][0x23c], -R3 ;  /* 0x00008f00a28f7a23 */ /* 0x000fe40000010803 */
[--C-:B------:R-:W-:Y:S02]  /*c8f0*/  FFMA.FTZ R23, R175, c[0x0][0x23c], -R5.reuse ;  /* 0x00008f00af177a23 */ /* 0x100fe40000010805 */
[--C-:B--2---:R-:W-:Y:S01]  /*c900*/  FFMA.FTZ R0, R203, c[0x0][0x23c], -R6.reuse ;  /* 0x00008f00cb007a23 */ /* 0x104fe20000010806 */
[----:B------:R-:W-:Y:S01]  /*c910*/  MOV R203, R45 ;  /* 0x0000002d00cb7202 */ /* 0x000fe20000000f00 */
[----:B------:R-:W-:Y:S01]  /*c920*/  FFMA.FTZ R173, R129, c[0x0][0x23c], -R6 ;  /* 0x00008f0081ad7a23 */ /* 0x000fe20000010806 */
[----:B------:R-:W-:Y:S01]  /*c930*/  MUFU.EX2 R210, R23 ;  /* 0x0000001700d27308 */ /* 0x000fe20000000800 */
[----:B------:R-:W-:-:S02]  /*c940*/  FFMA.FTZ R22, R163, c[0x0][0x23c], -R5 ;  /* 0x00008f00a3167a23 */ /* 0x000fc40000010805 */
[--C-:B------:R-:W-:Y:S02]  /*c950*/  FFMA.FTZ R20, R178, c[0x0][0x23c], -R3.reuse ;  /* 0x00008f00b2147a23 */ /* 0x100fe40000010803 */
[----:B------:R-:W-:Y:S02]  /*c960*/  IMAD.MOV.U32 R178, RZ, RZ, R92 ;  /* 0x000000ffffb27224 */ /* 0x000fe400078e005c */
[----:B------:R-:W-:Y:S01]  /*c970*/  IMAD.MOV.U32 R45, RZ, RZ, R56 ;  /* 0x000000ffff2d7224 */ /* 0x000fe200078e0038 */
[----:B------:R2:W-:Y:S01]  /*c980*/  MUFU.EX2 R252, R0 ;  /* 0x0000000000fc7308 */ /* 0x0005e20000000800 */
[----:B------:R-:W-:-:S07]  /*c990*/  FFMA.FTZ R21, R180, c[0x0][0x23c], -R3 ;  /* 0x00008f00b4157a23 */ /* 0x000fce0000010803 */
[----:B------:R-:W-:Y:S01]  /*c9a0*/  MUFU.EX2 R205, R20 ;  /* 0x0000001400cd7308 */ /* 0x000fe20000000800 */
[----:B--2---:R-:W-:-:S07]  /*c9b0*/  FFMA.FTZ R0, R189, c[0x0][0x23c], -R6 ;  /* 0x00008f00bd007a23 */ /* 0x004fce0000010806 */
[----:B------:R2:W3:Y:S02]  /*c9c0*/  MUFU.EX2 R189, R0 ;  /* 0x0000000000bd7308 */ /* 0x0004e40000000800 */
[--C-:B--2---:R-:W-:Y:S01]  /*c9d0*/  FFMA.FTZ R0, R174, c[0x0][0x23c], -R6.reuse ;  /* 0x00008f00ae007a23 */ /* 0x104fe20000010806 */
[----:B---3--:R-:W-:Y:S01]  /*c9e0*/  F2FP.BF16.PACK_AB R9, R189, R252 ;  /* 0x000000fcbd09723e */ /* 0x008fe200000010ff */
[----:B------:R-:W-:-:S04]  /*c9f0*/  FFMA.FTZ R174, R128, c[0x0][0x23c], -R6 ;  /* 0x00008f0080ae7a23 */ /* 0x000fc80000010806 */
[----:B------:R2:W-:Y:S02]  /*ca00*/  MUFU.EX2 R197, R0 ;  /* 0x0000000000c57308 */ /* 0x0005e40000000800 */
[----:B--2---:R-:W-:Y:S02]  /*ca10*/  FFMA.FTZ R0, R149, c[0x0][0x23c], -R6 ;  /* 0x00008f0095007a23 */ /* 0x004fe40000010806 */
[----:B------:R-:W-:-:S04]  /*ca20*/  FFMA.FTZ R149, R141, c[0x0][0x23c], -R7 ;  /* 0x00008f008d957a23 */ /* 0x000fc80000010807 */
[----:B------:R2:W3:Y:S01]  /*ca30*/  MUFU.EX2 R94, R0 ;  /* 0x00000000005e7308 */ /* 0x0004e20000000800 */
[--C-:B------:R-:W-:Y:S02]  /*ca40*/  FFMA.FTZ R141, R161, c[0x0][0x23c], -R5.reuse ;  /* 0x00008f00a18d7a23 */ /* 0x100fe40000010805 */
[----:B--2---:R-:W-:Y:S02]  /*ca50*/  FFMA.FTZ R0, R204, c[0x0][0x23c], -R5 ;  /* 0x00008f00cc007a23 */ /* 0x004fe40000010805 */
[----:B---3--:R-:W-:Y:S01]  /*ca60*/  IMAD.MOV.U32 R175, RZ, RZ, R94 ;  /* 0x000000ffffaf7224 */ /* 0x008fe200078e005e */
[----:B------:R-:W-:Y:S02]  /*ca70*/  MOV R94, R26 ;  /* 0x0000001a005e7202 */ /* 0x000fe40000000f00 */
[----:B------:R2:W-:Y:S01]  /*ca80*/  MUFU.EX2 R251, R0 ;  /* 0x0000000000fb7308 */ /* 0x0005e20000000800 */
[----:B------:R-:W-:Y:S01]  /*ca90*/  FFMA.FTZ R26, R171, c[0x0][0x23c], -R3 ;  /* 0x00008f00ab1a7a23 */ /* 0x000fe20000010803 */
[----:B------:R-:W-:-:S02]  /*caa0*/  F2FP.BF16.PACK_AB R11, R175, R197 ;  /* 0x000000c5af0b723e */ /* 0x000fc400000010ff */
[----:B------:R-:W-:Y:S01]  /*cab0*/  MOV R161, R94 ;  /* 0x0000005e00a17202 */ /* 0x000fe20000000f00 */
[----:B------:R-:W-:Y:S01]  /*cac0*/  IMAD.MOV.U32 R94, RZ, RZ, R49 ;  /* 0x000000ffff5e7224 */ /* 0x000fe200078e0031 */
[----:B------:R-:W-:Y:S02]  /*cad0*/  MOV R49, R62 ;  /* 0x0000003e00317202 */ /* 0x000fe40000000f00 */
[----:B------:R-:W-:Y:S02]  /*cae0*/  MUFU.EX2 R204, R21 ;  /* 0x0000001500cc7308 */ /* 0x000fe40000000800 */
[----:B------:R-:W-:Y:S01]  /*caf0*/  MOV R163, R94 ;  /* 0x0000005e00a37202 */ /* 0x000fe20000000f00 */
[----:B------:R-:W-:Y:S02]  /*cb00*/  IMAD.MOV.U32 R171, RZ, RZ, R49 ;  /* 0x000000ffffab7224 */ /* 0x000fe400078e0031 */
[----:B--2---:R-:W-:Y:S02]  /*cb10*/  FFMA.FTZ R0, R190, c[0x0][0x23c], -R5 ;  /* 0x00008f00be007a23 */ /* 0x004fe40000010805 */
[----:B------:R-:W-:-:S02]  /*cb20*/  IMAD.MOV.U32 R190, RZ, RZ, R47 ;  /* 0x000000ffffbe7224 */ /* 0x000fc400078e002f */
[----:B------:R-:W-:Y:S01]  /*cb30*/  IMAD.MOV.U32 R47, RZ, RZ, R57 ;  /* 0x000000ffff2f7224 */ /* 0x000fe200078e0039 */
[----:B------:R2:W3:Y:S01]  /*cb40*/  MUFU.EX2 R250, R0 ;  /* 0x0000000000fa7308 */ /* 0x0004e20000000800 */
[----:B------:R-:W-:Y:S01]  /*cb50*/  MOV R57, R167 ;  /* 0x000000a700397202 */ /* 0x000fe20000000f00 */
[----:B------:R-:W-:Y:S01]  /*cb60*/  FFMA.FTZ R167, R74, c[0x0][0x23c], -R7 ;  /* 0x00008f004aa77a23 */ /* 0x000fe20000010807 */
[----:B------:R-:W-:Y:S01]  /*cb70*/  F2FP.BF16.PACK_AB R8, R190, R181 ;  /* 0x000000b5be08723e */ /* 0x000fe200000010ff */
[--C-:B------:R-:W-:Y:S01]  /*cb80*/  FFMA.FTZ R74, R170, c[0x0][0x23c], -R6.reuse ;  /* 0x00008f00aa4a7a23 */ /* 0x100fe20000010806 */
[----:B------:R-:W-:Y:S01]  /*cb90*/  MOV R44, R47 ;  /* 0x0000002f002c7202 */ /* 0x000fe20000000f00 */
[----:B------:R-:W-:Y:S02]  /*cba0*/  IMAD.MOV.U32 R47, RZ, RZ, R249 ;  /* 0x000000ffff2f7224 */ /* 0x000fe400078e00f9 */
[----:B------:R-:W-:Y:S01]  /*cbb0*/  FFMA.FTZ R170, R131, c[0x0][0x23c], -R6 ;  /* 0x00008f0083aa7a23 */ /* 0x000fe20000010806 */
[----:B------:R-:W-:-:S02]  /*cbc0*/  MOV R162, R44 ;  /* 0x0000002c00a27202 */ /* 0x000fc40000000f00 */
[----:B------:R-:W-:Y:S01]  /*cbd0*/  MOV R44, R51 ;  /* 0x00000033002c7202 */ /* 0x000fe20000000f00 */
[----:B------:R-:W-:Y:S01]  /*cbe0*/  IMAD.MOV.U32 R51, RZ, RZ, R211 ;  /* 0x000000ffff337224 */ /* 0x000fe200078e00d3 */
[----:B------:R-:W-:Y:S02]  /*cbf0*/  MOV R211, R4 ;  /* 0x0000000400d37202 */ /* 0x000fe40000000f00 */
[----:B------:R-:W-:Y:S01]  /*cc00*/  MOV R92, R47 ;  /* 0x0000002f005c7202 */ /* 0x000fe20000000f00 */
[----:B--2---:R-:W-:Y:S01]  /*cc10*/  FFMA.FTZ R0, R188, c[0x0][0x23c], -R5 ;  /* 0x00008f00bc007a23 */ /* 0x004fe20000010805 */
[----:B------:R-:W-:Y:S01]  /*cc20*/  MOV R188, R27 ;  /* 0x0000001b00bc7202 */ /* 0x000fe20000000f00 */
[--C-:B------:R-:W-:Y:S01]  /*cc30*/  FFMA.FTZ R27, R152, c[0x0][0x23c], -R6.reuse ;  /* 0x00008f00981b7a23 */ /* 0x100fe20000010806 */
[----:B---3--:R-:W-:Y:S01]  /*cc40*/  F2FP.BF16.PACK_AB R4, R250, R251 ;  /* 0x000000fbfa04723e */ /* 0x008fe200000010ff */
[----:B------:R2:W-:Y:S01]  /*cc50*/  MUFU.EX2 R249, R0 ;  /* 0x0000000000f97308 */ /* 0x0005e20000000800 */
[----:B------:R-:W-:Y:S01]  /*cc60*/  FFMA.FTZ R152, R144, c[0x0][0x23c], -R6 ;  /* 0x00008f0090987a23 */ /* 0x000fe20000010806 */
[----:B------:R-:W-:Y:S01]  /*cc70*/  F2FP.BF16.PACK_AB R10, R188, R199 ;  /* 0x000000c7bc0a723e */ /* 0x000fe200000010ff */
[--C-:B------:R-:W-:Y:S01]  /*cc80*/  FFMA.FTZ R144, R159, c[0x0][0x23c], -R3.reuse ;  /* 0x00008f009f907a23 */ /* 0x100fe20000010803 */
[----:B------:R-:W-:Y:S01]  /*cc90*/  MOV R47, R60 ;  /* 0x0000003c002f7202 */ /* 0x000fe20000000f00 */
[----:B------:R-:W-:Y:S01]  /*cca0*/  FFMA.FTZ R159, R134, c[0x0][0x23c], -R3 ;  /* 0x00008f00869f7a23 */ /* 0x000fe20000010803 */
[----:B------:R-:W-:-:S03]  /*ccb0*/  MOV R179, R51 ;  /* 0x0000003300b37202 */ /* 0x000fc60000000f00 */
[C---:B-1----:R-:W-:Y:S01]  /*ccc0*/  HMMA.16816.F32.BF16 R132, R8.reuse, R12, R116 ;  /* 0x0000000c0884723c */ /* 0x042fe20000041874 */
[----:B--2---:R-:W-:Y:S02]  /*ccd0*/  FFMA.FTZ R0, R172, c[0x0][0x23c], -R5 ;  /* 0x00008f00ac007a23 */ /* 0x004fe40000010805 */
[----:B------:R-:W-:Y:S02]  /*cce0*/  FFMA.FTZ R172, R130, c[0x0][0x23c], -R6 ;  /* 0x00008f0082ac7a23 */ /* 0x000fe40000010806 */
[----:B------:R1:W2:Y:S03]  /*ccf0*/  MUFU.EX2 R248, R0 ;  /* 0x0000000000f87308 */ /* 0x0002a60000000800 */
[----:B------:R-:W-:Y:S01]  /*cd00*/  HMMA.16816.F32.BF16 R128, R8, R14, R104 ;  /* 0x0000000e0880723c */ /* 0x000fe20000041868 */
[----:B-1----:R-:W-:Y:S01]  /*cd10*/  FFMA.FTZ R0, R232, c[0x0][0x23c], -R3 ;  /* 0x00008f00e8007a23 */ /* 0x002fe20000010803 */
[----:B--2---:R-:W-:-:S03]  /*cd20*/  F2FP.BF16.PACK_AB R6, R248, R249 ;  /* 0x000000f9f806723e */ /* 0x004fc600000010ff */
[----:B------:R1:W-:Y:S08]  /*cd30*/  MUFU.EX2 R232, R2 ;  /* 0x0000000200e87308 */ /* 0x0003f00000000800 */
[----:B------:R2:W-:Y:S01]  /*cd40*/  MUFU.EX2 R247, R0 ;  /* 0x0000000000f77308 */ /* 0x0005e20000000800 */
[----:B-1----:R-:W-:Y:S02]  /*cd50*/  FFMA.FTZ R2, R176, c[0x0][0x23c], -R3 ;  /* 0x00008f00b0027a23 */ /* 0x002fe40000010803 */
[----:B------:R-:W-:Y:S01]  /*cd60*/  IMAD.MOV.U32 R176, RZ, RZ, R95 ;  /* 0x000000ffffb07224 */ /* 0x000fe200078e005f */
[----:B------:R-:W-:-:S02]  /*cd70*/  MOV R95, R50 ;  /* 0x00000032005f7202 */ /* 0x000fc40000000f00 */
[----:B------:R-:W-:Y:S01]  /*cd80*/  MOV R50, R63 ;  /* 0x0000003f00327202 */ /* 0x000fe20000000f00 */
[----:B--2---:R-:W-:Y:S01]  /*cd90*/  FFMA.FTZ R0, R198, c[0x0][0x23c], -R3 ;  /* 0x00008f00c6007a23 */ /* 0x004fe20000010803 */
[----:B------:R-:W-:Y:S02]  /*cda0*/  MOV R198, R93 ;  /* 0x0000005d00c67202 */ /* 0x000fe40000000f00 */
[----:B------:R-:W-:Y:S01]  /*cdb0*/  MOV R93, R48 ;  /* 0x00000030005d7202 */ /* 0x000fe20000000f00 */
[----:B------:R1:W2:Y:S01]  /*cdc0*/  MUFU.EX2 R233, R0 ;  /* 0x0000000000e97308 */ /* 0x0002a20000000800 */
[----:B------:R-:W-:-:S05]  /*cdd0*/  IMAD.MOV.U32 R48, RZ, RZ, R61 ;  /* 0x000000ffff307224 */ /* 0x000fca00078e003d */
[----:B------:R-:W-:Y:S01]  /*cde0*/  MOV R193, R48 ;  /* 0x0000003000c17202 */ /* 0x000fe20000000f00 */
[----:B-1----:R-:W-:Y:S01]  /*cdf0*/  FFMA.FTZ R0, R187, c[0x0][0x23c], -R3 ;  /* 0x00008f00bb007a23 */ /* 0x002fe20000010803 */
[----:B--2---:R-:W-:Y:S01]  /*ce00*/  F2FP.BF16.PACK_AB R5, R233, R247 ;  /* 0x000000f7e905723e */ /* 0x004fe200000010ff */
[----:B------:R-:W-:Y:S01]  /*ce10*/  IMAD.MOV.U32 R3, RZ, RZ, R95 ;  /* 0x000000ffff037224 */ /* 0x000fe200078e005f */
[----:B------:R-:W-:Y:S01]  /*ce20*/  MOV R187, R47 ;  /* 0x0000002f00bb7202 */ /* 0x000fe20000000f00 */
[----:B------:R-:W1:Y:S02]  /*ce30*/  MUFU.EX2 R231, R0 ;  /* 0x0000000000e77308 */ /* 0x000e640000000800 */
[----:B-1----:R-:W-:Y:S01]  /*ce40*/  F2FP.BF16.PACK_AB R7, R231, R232 ;  /* 0x000000e8e707723e */ /* 0x002fe200000010ff */
[----:B------:R-:W-:Y:S02]  /*ce50*/  FADD.FTZ R0, R17, R16 ;  /* 0x0000001011007221 */ /* 0x000fe40000010000 */
[----:B------:R-:W-:Y:S01]  /*ce60*/  IMAD.MOV.U32 R17, RZ, RZ, R46 ;  /* 0x000000ffff117224 */ /* 0x000fe200078e002e */
[----:B------:R-:W-:-:S03]  /*ce70*/  MOV R46, R57 ;  /* 0x00000039002e7202 */ /* 0x000fc60000000f00 */
[----:B------:R-:W-:Y:S02]  /*ce80*/  HMMA.16816.F32.BF16 R60, R4, R12, R112 ;  /* 0x0000000c043c723c */ /* 0x000fe40000041870 */
[----:B------:R-:W-:-:S05]  /*ce90*/  IMAD.MOV.U32 R180, RZ, RZ, R46 ;  /* 0x000000ffffb47224 */ /* 0x000fca00078e002e */
[----:B------:R-:W-:Y:S01]  /*cea0*/  MOV R113, R58 ;  /* 0x0000003a00717202 */ /* 0x000fe20000000f00 */
[----:B------:R-:W-:Y:S01]  /*ceb0*/  IMAD.MOV.U32 R112, RZ, RZ, R59 ;  /* 0x000000ffff707224 */ /* 0x000fe200078e003b */
[----:B------:R-:W-:Y:S01]  /*cec0*/  MOV R115, R44 ;  /* 0x0000002c00737202 */ /* 0x000fe20000000f00 */
[----:B------:R-:W-:Y:S01]  /*ced0*/  HMMA.16816.F32.BF16 R56, R4, R14, R108 ;  /* 0x0000000e0438723c */ /* 0x000fe2000004186c */
[----:B------:R-:W1:Y:S01]  /*cee0*/  LDSM.16.MT88.4 R12, [R216+0xa000] ;  /* 0x00a00000d80c783b */ /* 0x000e620000004200 */
[----:B------:R-:W-:-:S05]  /*cef0*/  MOV R114, R45 ;  /* 0x0000002d00727202 */ /* 0x000fca0000000f00 */
[----:B------:R-:W-:Y:S01]  /*cf00*/  MOV R111, R124 ;  /* 0x0000007c006f7202 */ /* 0x000fe20000000f00 */
[----:B------:R-:W-:Y:S01]  /*cf10*/  IMAD.MOV.U32 R109, RZ, RZ, R126 ;  /* 0x000000ffff6d7224 */ /* 0x000fe200078e007e */
[----:B------:R-:W-:Y:S02]  /*cf20*/  MOV R110, R125 ;  /* 0x0000007d006e7202 */ /* 0x000fe40000000f00 */
[----:B------:R-:W-:Y:S02]  /*cf30*/  MOV R108, R127 ;  /* 0x0000007f006c7202 */ /* 0x000fe40000000f00 */
[----:B-1----:R-:W-:Y:S07]  /*cf40*/  HMMA.16816.F32.BF16 R124, R8, R12, R96 ;  /* 0x0000000c087c723c */ /* 0x002fee0000041860 */
[----:B------:R-:W-:Y:S01]  /*cf50*/  MOV R99, R17 ;  /* 0x0000001100637202 */ /* 0x000fe20000000f00 */
[----:B------:R-:W-:Y:S01]  /*cf60*/  HMMA.16816.F32.BF16 R44, R4, R14, R80 ;  /* 0x0000000e042c723c */ /* 0x000fe20000041850 */
[----:B------:R-:W1:Y:S01]  /*cf70*/  LDSM.16.MT88.4 R16, [R214+0xa000] ;  /* 0x00a00000d610783b */ /* 0x000e620000004200 */
[----:B------:R-:W-:Y:S01]  /*cf80*/  MOV R96, R50 ;  /* 0x0000003200607202 */ /* 0x000fe20000000f00 */
[----:B------:R-:W-:Y:S01]  /*cf90*/  IMAD.MOV.U32 R98, RZ, RZ, R92 ;  /* 0x000000ffff627224 */ /* 0x000fe200078e005c */
[----:B------:R-:W-:-:S04]  /*cfa0*/  MOV R97, R93 ;  /* 0x0000005d00617202 */ /* 0x000fc80000000f00 */
[----:B------:R-:W-:Y:S07]  /*cfb0*/  HMMA.16816.F32.BF16 R48, R4, R12, R84 ;  /* 0x0000000c0430723c */ /* 0x000fee0000041854 */
[----:B------:R-:W-:Y:S01]  /*cfc0*/  MOV R85, R211 ;  /* 0x000000d300557202 */ /* 0x000fe20000000f00 */
[----:B------:R-:W-:Y:S01]  /*cfd0*/  HMMA.16816.F32.BF16 R116, R8, R14, R76 ;  /* 0x0000000e0874723c */ /* 0x000fe2000004184c */
[----:B------:R-:W2:Y:S01]  /*cfe0*/  LDSM.16.MT88.4 R12, [R215+0xa000] ;  /* 0x00a00000d70c783b */ /* 0x000ea20000004200 */
[----:B------:R3:W4:Y:S01]  /*cff0*/  MUFU.EX2 R211, R22 ;  /* 0x0000001600d37308 */ /* 0x0007220000000800 */
[----:B------:R-:W-:Y:S01]  /*d000*/  MOV R86, R206 ;  /* 0x000000ce00567202 */ /* 0x000fe20000000f00 */
[----:B------:R-:W-:-:S02]  /*d010*/  IMAD.MOV.U32 R87, RZ, RZ, R208 ;  /* 0x000000ffff577224 */ /* 0x000fc400078e00d0 */
[----:B------:R-:W-:Y:S02]  /*d020*/  FADD.FTZ R3, R3, R85 ;  /* 0x0000005503037221 */ /* 0x000fe40000010000 */
[----:B------:R-:W-:Y:S01]  /*d030*/  FADD.FTZ R0, R86, R0 ;  /* 0x0000000056007221 */ /* 0x000fe20000010000 */
[----:B------:R-:W-:Y:S01]  /*d040*/  MOV R85, R87 ;  /* 0x0000005700557202 */ /* 0x000fe20000000f00 */
[----:B---3--:R-:W3:Y:S01]  /*d050*/  LDSM.16.MT88.4 R20, [R213+0xa800] ;  /* 0x00a80000d514783b */ /* 0x008ee20000004200 */
[C---:B-1----:R-:W-:Y:S08]  /*d060*/  HMMA.16816.F32.BF16 R40, R4.reuse, R16, R40 ;  /* 0x000000100428723c */ /* 0x042ff00000041828 */
[----:B------:R-:W-:Y:S08]  /*d070*/  HMMA.16816.F32.BF16 R36, R4, R18, R36 ;  /* 0x000000120424723c */ /* 0x000ff00000041824 */
[C---:B------:R-:W-:Y:S08]  /*d080*/  HMMA.16816.F32.BF16 R104, R8.reuse, R16, R120 ;  /* 0x000000100868723c */ /* 0x040ff00000041878 */
[----:B------:R-:W-:Y:S01]  /*d090*/  HMMA.16816.F32.BF16 R100, R8, R18, R100 ;  /* 0x000000120864723c */ /* 0x000fe20000041864 */
[----:B------:R-:W1:Y:S01]  /*d0a0*/  LDSM.16.MT88.4 R16, [R216+0xa800] ;  /* 0x00a80000d810783b */ /* 0x000e620000004200 */
        /* <DEDUP_REMOVED lines=9> */
[C---:B--2---:R-:W-:Y:S01]  /*d140*/  HMMA.16816.F32.BF16 R32, R4.reuse, R12, R32 ;  /* 0x0000000c0420723c */ /* 0x044fe20000041820 */
[----:B------:R-:W-:Y:S01]  /*d150*/  MOV R110, R112 ;  /* 0x00000070006e7202 */ /* 0x000fe20000000f00 */
[----:B------:R-:W-:Y:S01]  /*d160*/  IMAD.MOV.U32 R112, RZ, RZ, R162 ;  /* 0x000000ffff707224 */ /* 0x000fe200078e00a2 */
[----:B------:R-:W-:Y:S01]  /*d170*/  MOV R111, R113 ;  /* 0x00000071006f7202 */ /* 0x000fe20000000f00 */
[----:B------:R-:W-:Y:S01]  /*d180*/  IMAD.MOV.U32 R162, RZ, RZ, R207 ;  /* 0x000000ffffa27224 */ /* 0x000fe200078e00cf */
[----:B------:R-:W-:Y:S01]  /*d190*/  MOV R113, R176 ;  /* 0x000000b000717202 */ /* 0x000fe20000000f00 */
[----:B------:R-:W2:Y:S01]  /*d1a0*/  MUFU.EX2 R208, R24 ;  /* 0x0000001800d07308 */ /* 0x000ea20000000800 */
[----:B------:R-:W-:Y:S01]  /*d1b0*/  MOV R176, R209 ;  /* 0x000000d100b07202 */ /* 0x000fe20000000f00 */
[----:B------:R-:W-:Y:S06]  /*d1c0*/  HMMA.16816.F32.BF16 R28, R4, R14, R28 ;  /* 0x0000000e041c723c */ /* 0x000fec000004181c */
[----:B------:R1:W-:Y:S01]  /*d1d0*/  MUFU.EX2 R207, R2 ;  /* 0x0000000200cf7308 */ /* 0x0003e20000000800 */
[----:B------:R-:W-:Y:S01]  /*d1e0*/  FADD.FTZ R4, R235, R236 ;  /* 0x000000eceb047221 */ /* 0x000fe20000010000 */
[C---:B------:R-:W-:Y:S06]  /*d1f0*/  HMMA.16816.F32.BF16 R92, R8.reuse, R12, R64 ;  /* 0x0000000c085c723c */ /* 0x040fec0000041840 */
[----:B------:R-:W3:Y:S02]  /*d200*/  MUFU.EX2 R209, R26 ;  /* 0x0000001a00d17308 */ /* 0x000ee40000000800 */
[----:B------:R-:W-:Y:S01]  /*d210*/  HMMA.16816.F32.BF16 R88, R8, R14, R52 ;  /* 0x0000000e0858723c */ /* 0x000fe20000041834 */
[----:B------:R-:W3:Y:S04]  /*d220*/  LDSM.16.MT88.4 R12, [R214+0xa800] ;  /* 0x00a80000d60c783b */ /* 0x000ee80000004200 */
[----:B------:R-:W3:Y:S01]  /*d230*/  LDSM.16.MT88.4 R8, [R215+0xa800] ;  /* 0x00a80000d708783b */ /* 0x000ee20000004200 */
[----:B------:R-:W-:-:S02]  /*d240*/  FADD.FTZ R5, R230, R234 ;  /* 0x000000eae6057221 */ /* 0x000fc40000010000 */
[----:B-1----:R-:W-:Y:S01]  /*d250*/  FADD.FTZ R2, R85, R3 ;  /* 0x0000000355027221 */ /* 0x002fe20000010000 */
[----:B----4-:R-:W-:Y:S01]  /*d260*/  F2FP.BF16.PACK_AB R6, R211, R210 ;  /* 0x000000d2d306723e */ /* 0x010fe200000010ff */
[----:B------:R-:W-:Y:S01]  /*d270*/  FADD.FTZ R3, R229, R4 ;  /* 0x00000004e5037221 */ /* 0x000fe20000010000 */
[----:B--2---:R-:W-:Y:S01]  /*d280*/  F2FP.BF16.PACK_AB R4, R208, R206 ;  /* 0x000000ced004723e */ /* 0x004fe200000010ff */
[----:B------:R-:W-:Y:S01]  /*d290*/  FADD.FTZ R24, R228, R5 ;  /* 0x00000005e4187221 */ /* 0x000fe20000010000 */
[----:B------:R-:W-:Y:S01]  /*d2a0*/  F2FP.BF16.PACK_AB R5, R205, R204 ;  /* 0x000000cccd05723e */ /* 0x000fe200000010ff */
[----:B------:R-:W-:Y:S01]  /*d2b0*/  FADD.FTZ R0, R86, R0 ;  /* 0x0000000056007221 */ /* 0x000fe20000010000 */
[----:B---3--:R-:W-:Y:S01]  /*d2c0*/  F2FP.BF16.PACK_AB R7, R209, R207 ;  /* 0x000000cfd107723e */ /* 0x008fe200000010ff */
[----:B------:R-:W-:Y:S01]  /*d2d0*/  IMAD.MOV.U32 R85, RZ, RZ, R109 ;  /* 0x000000ffff557224 */ /* 0x000fe200078e006d */
[----:B------:R-:W-:Y:S01]  /*d2e0*/  MOV R55, R87 ;  /* 0x0000005700377202 */ /* 0x000fe20000000f00 */
[----:B------:R-:W-:Y:S01]  /*d2f0*/  MUFU.EX2 R122, R138 ;  /* 0x0000008a007a7308 */ /* 0x000fe20000000800 */
[----:B------:R-:W-:Y:S01]  /*d300*/  MOV R86, R110 ;  /* 0x0000006e00567202 */ /* 0x000fe20000000f00 */
[----:B------:R1:W5:Y:S01]  /*d310*/  LDL.LU R236, [R1+0xec] ;  /* 0x0000ec0001ec7983 */ /* 0x0003620000300800 */
[----:B------:R-:W-:-:S02]  /*d320*/  MOV R54, R108 ;  /* 0x0000006c00367202 */ /* 0x000fc40000000f00 */
[----:B------:R-:W-:-:S03]  /*d330*/  MOV R87, R111 ;  /* 0x0000006f00577202 */ /* 0x000fc60000000f00 */
[----:B------:R2:W-:Y:S01]  /*d340*/  MUFU.EX2 R120, R74 ;  /* 0x0000004a00787308 */ /* 0x0005e20000000800 */
[----:B------:R-:W-:Y:S07]  /*d350*/  HMMA.16816.F32.BF16 R108, R4, R22, R56 ;  /* 0x00000016046c723c */ /* 0x000fee0000041838 */
[----:B------:R-:W3:Y:S01]  /*d360*/  MUFU.EX2 R121, R69 ;  /* 0x0000004500797308 */ /* 0x000ee20000000800 */
[----:B------:R-:W-:Y:S01]  /*d370*/  MOV R56, R96 ;  /* 0x0000006000387202 */ /* 0x000fe20000000f00 */
[----:B------:R-:W-:Y:S01]  /*d380*/  IMAD.MOV.U32 R58, RZ, RZ, R98 ;  /* 0x000000ffff3a7224 */ /* 0x000fe200078e0062 */
[----:B------:R-:W-:-:S05]  /*d390*/  MOV R57, R97 ;  /* 0x0000006100397202 */ /* 0x000fca0000000f00 */
[----:B------:R-:W-:Y:S01]  /*d3a0*/  MUFU.EX2 R123, R68 ;  /* 0x00000044007b7308 */ /* 0x000fe20000000800 */
[----:B------:R-:W-:Y:S01]  /*d3b0*/  MOV R59, R99 ;  /* 0x00000063003b7202 */ /* 0x000fe20000000f00 */
[----:B------:R-:W-:Y:S01]  /*d3c0*/  IMAD.MOV.U32 R53, RZ, RZ, R112 ;  /* 0x000000ffff357224 */ /* 0x000fe200078e0070 */
[----:B------:R-:W-:Y:S01]  /*d3d0*/  HMMA.16816.F32.BF16 R96, R4, R16, R48 ;  /* 0x000000100460723c */ /* 0x000fe20000041830 */
[----:B------:R-:W-:Y:S01]  /*d3e0*/  MOV R52, R113 ;  /* 0x0000007100347202 */ /* 0x000fe20000000f00 */
[----:B------:R-:W-:Y:S01]  /*d3f0*/  IMAD.MOV.U32 R26, RZ, RZ, R115 ;  /* 0x000000ffff1a7224 */ /* 0x000fe200078e0073 */
[----:B------:R-:W-:Y:S01]  /*d400*/  MOV R25, R114 ;  /* 0x0000007200197202 */ /* 0x000fe20000000f00 */
[----:B------:R1:W5:Y:S03]  /*d410*/  LDL.LU R235, [R1+0xe8] ;  /* 0x0000e80001eb7983 */ /* 0x0003660000300800 */
[----:B------:R-:W-:Y:S01]  /*d420*/  MOV R48, R85 ;  /* 0x0000005500307202 */ /* 0x000fe20000000f00 */
[----:B------:R-:W-:Y:S01]  /*d430*/  IMAD.MOV.U32 R49, RZ, RZ, R86 ;  /* 0x000000ffff317224 */ /* 0x000fe200078e0056 */
[----:B------:R-:W-:-:S02]  /*d440*/  MOV R50, R87 ;  /* 0x0000005700327202 */ /* 0x000fc40000000f00 */
[----:B------:R-:W-:Y:S01]  /*d450*/  MOV R51, R203 ;  /* 0x000000cb00337202 */ /* 0x000fe20000000f00 */
[C---:B------:R-:W-:Y:S01]  /*d460*/  HMMA.16816.F32.BF16 R84, R4.reuse, R18, R44 ;  /* 0x000000120454723c */ /* 0x040fe2000004182c */
[----:B------:R4:W-:Y:S07]  /*d470*/  MUFU.EX2 R203, R75 ;  /* 0x0000004b00cb7308 */ /* 0x0009ee0000000800 */
[----:B------:R-:W-:Y:S01]  /*d480*/  HMMA.16816.F32.BF16 R80, R4, R12, R40 ;  /* 0x0000000c0450723c */ /* 0x000fe20000041828 */
[----:B------:R-:W-:Y:S01]  /*d490*/  IMAD.MOV.U32 R45, RZ, RZ, R201 ;  /* 0x000000ffff2d7224 */ /* 0x000fe200078e00c9 */
[----:B------:R-:W-:Y:S01]  /*d4a0*/  MOV R46, R200 ;  /* 0x000000c8002e7202 */ /* 0x000fe20000000f00 */
[----:B------:R-:W-:Y:S01]  /*d4b0*/  MUFU.EX2 R201, R27 ;  /* 0x0000001b00c97308 */ /* 0x000fe20000000800 */
[----:B------:R-:W-:-:S04]  /*d4c0*/  MOV R47, R202 ;  /* 0x000000ca002f7202 */ /* 0x000fc80000000f00 */
[C---:B------:R-:W-:Y:S08]  /*d4d0*/  HMMA.16816.F32.BF16 R76, R4.reuse, R14, R36 ;  /* 0x0000000e044c723c */ /* 0x040ff00000041824 */
[C---:B------:R-:W-:Y:S01]  /*d4e0*/  HMMA.16816.F32.BF16 R64, R4.reuse, R8, R32 ;  /* 0x000000080440723c */ /* 0x040fe20000041820 */
[----:B------:R1:W-:Y:S01]  /*d4f0*/  MUFU.EX2 R200, R137 ;  /* 0x0000008900c87308 */ /* 0x0003e20000000800 */
[----:B--2---:R-:W-:Y:S01]  /*d500*/  IMAD.MOV.U32 R74, RZ, RZ, R58 ;  /* 0x000000ffff4a7224 */ /* 0x004fe200078e003a */
[----:B------:R-:W-:Y:S01]  /*d510*/  MOV R138, R59 ;  /* 0x0000003b008a7202 */ /* 0x000fe20000000f00 */
[----:B------:R2:W5:Y:S04]  /*d520*/  LDL.LU R234, [R1+0xe4] ;  /* 0x0000e40001ea7983 */ /* 0x0005680000300800 */
[----:B------:R-:W-:Y:S01]  /*d530*/  HMMA.16816.F32.BF16 R112, R4, R20, R60 ;  /* 0x000000140470723c */ /* 0x000fe2000004183c */
[----:B------:R-:W2:Y:S01]  /*d540*/  MUFU.EX2 R202, R136 ;  /* 0x0000008800ca7308 */ /* 0x000ea20000000800 */
[----:B------:R-:W-:-:S02]  /*d550*/  FADD.FTZ R3, R46, R3 ;  /* 0x000000032e037221 */ /* 0x000fc40000010000 */
[----:B------:R-:W-:Y:S01]  /*d560*/  FADD.FTZ R0, R48, R0 ;  /* 0x0000000030007221 */ /* 0x000fe20000010000 */
[----:B----4-:R-:W-:Y:S01]  /*d570*/  MOV R75, R57 ;  /* 0x00000039004b7202 */ /* 0x010fe20000000f00 */
[----:B------:R4:W5:Y:S02]  /*d580*/  LDL.LU R230, [R1+0xe0] ;  /* 0x0000e00001e67983 */ /* 0x0009640000300800 */
[----:B------:R-:W-:Y:S01]  /*d590*/  HMMA.16816.F32.BF16 R60, R4, R10, R28 ;  /* 0x0000000a043c723c */ /* 0x000fe2000004181c */
[----:B------:R-:W-:Y:S01]  /*d5a0*/  FADD.FTZ R26, R26, R3 ;  /* 0x000000031a1a7221 */ /* 0x000fe20000010000 */
[----:B------:R-:W-:Y:S01]  /*d5b0*/  MOV R68, R54 ;  /* 0x0000003600447202 */ /* 0x000fe20000000f00 */
[----:B-1----:R-:W-:Y:S01]  /*d5c0*/  IMAD.MOV.U32 R137, RZ, RZ, R51 ;  /* 0x000000ffff897224 */ /* 0x002fe200078e0033 */
[----:B------:R-:W-:Y:S01]  /*d5d0*/  MOV R69, R55 ;  /* 0x0000003700457202 */ /* 0x000fe20000000f00 */
[----:B------:R4:W5:Y:S02]  /*d5e0*/  LDL.LU R229, [R1+0xdc] ;  /* 0x0000dc0001e57983 */ /* 0x0009640000300800 */
[----:B------:R-:W-:Y:S01]  /*d5f0*/  FADD.FTZ R4, R45, R2 ;  /* 0x000000022d047221 */ /* 0x000fe20000010000 */
[----:B---3--:R-:W-:Y:S01]  /*d600*/  F2FP.BF16.PACK_AB R5, R121, R120 ;  /* 0x000000787905723e */ /* 0x008fe200000010ff */
[----:B------:R-:W-:Y:S01]  /*d610*/  FADD.FTZ R2, R47, R24 ;  /* 0x000000182f027221 */ /* 0x000fe20000010000 */
[----:B--2---:R-:W-:Y:S01]  /*d620*/  F2FP.BF16.PACK_AB R6, R203, R202 ;  /* 0x000000cacb06723e */ /* 0x004fe200000010ff */
[----:B------:R-:W-:Y:S01]  /*d630*/  FADD.FTZ R27, R49, R4 ;  /* 0x00000004311b7221 */ /* 0x000fe20000010000 */
[----:B------:R-:W-:-:S02]  /*d640*/  F2FP.BF16.PACK_AB R4, R200, R122 ;  /* 0x0000007ac804723e */ /* 0x000fc400000010ff */
[----:B------:R-:W-:Y:S01]  /*d650*/  F2FP.BF16.PACK_AB R7, R201, R123 ;  /* 0x0000007bc907723e */ /* 0x000fe200000010ff */
[----:B------:R-:W-:Y:S01]  /*d660*/  FADD.FTZ R25, R25, R2 ;  /* 0x0000000219197221 */ /* 0x000fe20000010000 */
[----:B------:R-:W-:Y:S01]  /*d670*/  MOV R136, R56 ;  /* 0x0000003800887202 */ /* 0x000fe20000000f00 */
[----:B------:R-:W-:Y:S01]  /*d680*/  FADD.FTZ R24, R50, R0 ;  /* 0x0000000032187221 */ /* 0x000fe20000010000 */
[----:B------:R-:W-:Y:S01]  /*d690*/  MOV R3, R52 ;  /* 0x0000003400037202 */ /* 0x000fe20000000f00 */
[----:B------:R-:W-:Y:S01]  /*d6a0*/  IMAD.MOV.U32 R2, RZ, RZ, R53 ;  /* 0x000000ffff027224 */ /* 0x000fe200078e0035 */
[----:B------:R4:W5:Y:S01]  /*d6b0*/  LDL.LU R228, [R1+0xd8] ;  /* 0x0000d80001e47983 */ /* 0x0009620000300800 */
[----:B------:R-:W-:Y:S01]  /*d6c0*/  HMMA.16816.F32.BF16 R56, R4, R20, R132 ;  /* 0x000000140438723c */ /* 0x000fe20000041884 */
[----:B------:R-:W-:Y:S02]  /*d6d0*/  FADD.FTZ R0, R68, R25 ;  /* 0x0000001944007221 */ /* 0x000fe40000010000 */
[----:B------:R-:W-:-:S02]  /*d6e0*/  FADD.FTZ R3, R3, R27 ;  /* 0x0000001b03037221 */ /* 0x000fc40000010000 */
[----:B------:R-:W-:Y:S02]  /*d6f0*/  FADD.FTZ R2, R2, R26 ;  /* 0x0000001a02027221 */ /* 0x000fe40000010000 */
[----:B------:R-:W-:Y:S01]  /*d700*/  FADD.FTZ R3, R227, R3 ;  /* 0x00000003e3037221 */ /* 0x000fe20000010000 */
[C---:B------:R-:W-:Y:S01]  /*d710*/  HMMA.16816.F32.BF16 R48, R4.reuse, R22, R128 ;  /* 0x000000160430723c */ /* 0x040fe20000041880 */
[----:B------:R-:W1:Y:S07]  /*d720*/  LDSM.16.MT88.4 R20, [R213+0xb000] ;  /* 0x00b00000d514783b */ /* 0x000e6e0000004200 */
[C---:B------:R-:W-:Y:S08]  /*d730*/  HMMA.16816.F32.BF16 R40, R4.reuse, R16, R124 ;  /* 0x000000100428723c */ /* 0x040ff0000004187c */
[C---:B------:R-:W-:Y:S01]  /*d740*/  HMMA.16816.F32.BF16 R36, R4.reuse, R18, R116 ;  /* 0x000000120424723c */ /* 0x040fe20000041874 */
[----:B------:R-:W2:Y:S01]  /*d750*/  LDSM.16.MT88.4 R16, [R216+0xb000] ;  /* 0x00b00000d810783b */ /* 0x000ea20000004200 */
[----:B------:R-:W-:Y:S06]  /*d760*/  MUFU.EX2 R116, R141 ;  /* 0x0000008d00747308 */ /* 0x000fec0000000800 */
[C---:B------:R-:W-:Y:S08]  /*d770*/  HMMA.16816.F32.BF16 R28, R4.reuse, R12, R104 ;  /* 0x0000000c041c723c */ /* 0x040ff00000041868 */
[C---:B------:R-:W-:Y:S01]  /*d780*/  HMMA.16816.F32.BF16 R32, R4.reuse, R14, R100 ;  /* 0x0000000e0420723c */ /* 0x040fe20000041864 */
[----:B------:R-:W3:Y:S01]  /*d790*/  LDSM.16.MT88.4 R12, [R214+0xb000] ;  /* 0x00b00000d60c783b */ /* 0x000ee20000004200 */
[----:B------:R-:W-:Y:S06]  /*d7a0*/  MUFU.EX2 R117, R140 ;  /* 0x0000008c00757308 */ /* 0x000fec0000000800 */
[C---:B------:R-:W-:Y:S08]  /*d7b0*/  HMMA.16816.F32.BF16 R52, R4.reuse, R8, R92 ;  /* 0x000000080434723c */ /* 0x040ff0000004185c */
[----:B------:R-:W-:Y:S01]  /*d7c0*/  HMMA.16816.F32.BF16 R44, R4, R10, R88 ;  /* 0x0000000a042c723c */ /* 0x000fe20000041858 */
[----:B------:R-:W1:Y:S01]  /*d7d0*/  LDSM.16.MT88.4 R8, [R215+0xb000] ;  /* 0x00b00000d708783b */ /* 0x000e620000004200 */
[----:B------:R-:W-:Y:S01]  /*d7e0*/  MUFU.EX2 R118, R139 ;  /* 0x0000008b00767308 */ /* 0x000fe20000000800 */
[----:B------:R-:W-:-:S02]  /*d7f0*/  FADD.FTZ R2, R226, R2 ;  /* 0x00000002e2027221 */ /* 0x000fc40000010000 */
[----:B------:R-:W-:Y:S01]  /*d800*/  FADD.FTZ R0, R225, R0 ;  /* 0x00000000e1007221 */ /* 0x000fe20000010000 */
[----:B------:R-:W-:Y:S01]  /*d810*/  MOV R132, R198 ;  /* 0x000000c600847202 */ /* 0x000fe20000000f00 */
[----:B------:R-:W-:Y:S01]  /*d820*/  FADD.FTZ R4, R69, R24 ;  /* 0x0000001845047221 */ /* 0x000fe20000010000 */
[----:B------:R-:W-:Y:S01]  /*d830*/  MOV R134, R163 ;  /* 0x000000a300867202 */ /* 0x000fe20000000f00 */
[----:B------:R-:W-:Y:S01]  /*d840*/  IMAD.MOV.U32 R133, RZ, RZ, R161 ;  /* 0x000000ffff857224 */ /* 0x000fe200078e00a1 */
[----:B------:R-:W1:Y:S01]  /*d850*/  MUFU.EX2 R104, R142 ;  /* 0x0000008e00687308 */ /* 0x000e620000000800 */
[----:B------:R-:W-:Y:S01]  /*d860*/  IMAD.MOV.U32 R69, RZ, RZ, R74 ;  /* 0x000000ffff457224 */ /* 0x000fe200078e004a */
[----:B------:R-:W-:Y:S01]  /*d870*/  MOV R135, R177 ;  /* 0x000000b100877202 */ /* 0x000fe20000000f00 */
[----:B------:R4:W5:Y:S05]  /*d880*/  LDL.LU R227, [R1+0xd4] ;  /* 0x0000d40001e37983 */ /* 0x00096a0000300800 */
[----:B------:R-:W-:Y:S01]  /*d890*/  MUFU.EX2 R102, R143 ;  /* 0x0000008f00667308 */ /* 0x000fe20000000800 */
[----:B------:R-:W-:-:S07]  /*d8a0*/  MOV R74, R75 ;  /* 0x0000004b004a7202 */ /* 0x000fce0000000f00 */
[----:B------:R-:W1:Y:S08]  /*d8b0*/  MUFU.EX2 R101, R144 ;  /* 0x0000009000657308 */ /* 0x000e700000000800 */
[----:B------:R-:W-:Y:S08]  /*d8c0*/  MUFU.EX2 R95, R145 ;  /* 0x00000091005f7308 */ /* 0x000ff00000000800 */
[----:B------:R-:W1:Y:S01]  /*d8d0*/  MUFU.EX2 R100, R146 ;  /* 0x0000009200647308 */ /* 0x000e620000000800 */
[----:B------:R-:W-:-:S07]  /*d8e0*/  FADD.FTZ R24, R224, R4 ;  /* 0x00000004e0187221 */ /* 0x000fce0000010000 */
[----:B------:R1:W-:Y:S08]  /*d8f0*/  MUFU.EX2 R94, R147 ;  /* 0x00000093005e7308 */ /* 0x0003f00000000800 */
[----:B------:R-:W1:Y:S08]  /*d900*/  MUFU.EX2 R93, R148 ;  /* 0x00000094005d7308 */ /* 0x000e700000000800 */
[----:B------:R-:W-:Y:S08]  /*d910*/  MUFU.EX2 R92, R149 ;  /* 0x00000095005c7308 */ /* 0x000ff00000000800 */
[----:B------:R-:W-:Y:S08]  /*d920*/  MUFU.EX2 R91, R150 ;  /* 0x00000096005b7308 */ /* 0x000ff00000000800 */
[----:B------:R-:W-:Y:S08]  /*d930*/  MUFU.EX2 R90, R151 ;  /* 0x00000097005a7308 */ /* 0x000ff00000000800 */
[----:B------:R-:W2:Y:S08]  /*d940*/  MUFU.EX2 R89, R152 ;  /* 0x0000009800597308 */ /* 0x000eb00000000800 */
[----:B------:R-:W-:Y:S01]  /*d950*/  MUFU.EX2 R88, R153 ;  /* 0x0000009900587308 */ /* 0x000fe20000000800 */
[----:B-1----:R-:W-:Y:S01]  /*d960*/  F2FP.BF16.PACK_AB R6, R104, R118 ;  /* 0x000000766806723e */ /* 0x002fe200000010ff */
[----:B------:R-:W-:-:S02]  /*d970*/  FADD.FTZ R26, R223, R3 ;  /* 0x00000003df1a7221 */ /* 0x000fc40000010000 */
[----:B------:R-:W-:Y:S01]  /*d980*/  IMAD.MOV.U32 R131, RZ, RZ, R176 ;  /* 0x000000ffff837224 */ /* 0x000fe200078e00b0 */
[----:B------:R-:W-:Y:S01]  /*d990*/  MOV R107, R171 ;  /* 0x000000ab006b7202 */ /* 0x000fe20000000f00 */
[----:B------:R-:W-:Y:S01]  /*d9a0*/  IMAD.MOV.U32 R106, RZ, RZ, R138 ;  /* 0x000000ffff6a7224 */ /* 0x000fe200078e008a */
[----:B------:R-:W-:Y:S01]  /*d9b0*/  MOV R140, R180 ;  /* 0x000000b4008c7202 */ /* 0x000fe20000000f00 */
[----:B------:R-:W1:Y:S01]  /*d9c0*/  MUFU.EX2 R75, R154 ;  /* 0x0000009a004b7308 */ /* 0x000e620000000800 */
[----:B------:R-:W-:Y:S01]  /*d9d0*/  F2FP.BF16.PACK_AB R4, R117, R116 ;  /* 0x000000747504723e */ /* 0x000fe200000010ff */
        /* <DEDUP_REMOVED lines=10> */
[C---:B------:R-:W-:Y:S01]  /*da80*/  HMMA.16816.F32.BF16 R112, R4.reuse, R20, R112 ;  /* 0x000000140470723c */ /* 0x040fe20000041870 */
[----:B------:R-:W-:Y:S01]  /*da90*/  FADD.FTZ R26, R74, R26 ;  /* 0x0000001a4a1a7221 */ /* 0x000fe20000010000 */
[----:B------:R-:W-:Y:S01]  /*daa0*/  MOV R127, R183 ;  /* 0x000000b7007f7202 */ /* 0x000fe20000000f00 */
[----:B------:R-:W-:Y:S01]  /*dab0*/  FADD.FTZ R25, R136, R3 ;  /* 0x0000000388197221 */ /* 0x000fe20000010000 */
[----:B------:R-:W-:Y:S01]  /*dac0*/  MOV R129, R181 ;  /* 0x000000b500817202 */ /* 0x000fe20000000f00 */
[----:B------:R-:W-:Y:S01]  /*dad0*/  IMAD.MOV.U32 R198, RZ, RZ, R179 ;  /* 0x000000ffffc67224 */ /* 0x000fe200078e00b3 */
[----:B------:R-:W-:Y:S01]  /*dae0*/  MUFU.EX2 R68, R157 ;  /* 0x0000009d00447308 */ /* 0x000fe20000000800 */
[----:B------:R-:W-:Y:S01]  /*daf0*/  IMAD.MOV.U32 R128, RZ, RZ, R186 ;  /* 0x000000ffff807224 */ /* 0x000fe200078e00ba */
[----:B------:R-:W-:Y:S01]  /*db00*/  HMMA.16816.F32.BF16 R108, R4, R22, R108 ;  /* 0x00000016046c723c */ /* 0x000fe2000004186c */
[----:B------:R-:W-:Y:S01]  /*db10*/  FADD.FTZ R24, R182, R2 ;  /* 0x00000002b6187221 */ /* 0x000fe20000010000 */
[----:B------:R-:W1:Y:S01]  /*db20*/  LDSM.16.MT88.4 R144, [R213+0xb800] ;  /* 0x00b80000d590783b */ /* 0x000e620000004200 */
[----:B------:R-:W-:-:S03]  /*db30*/  FADD.FTZ R27, R137, R0 ;  /* 0x00000000891b7221 */ /* 0x000fc60000010000 */
[----:B------:R4:W5:Y:S02]  /*db40*/  LDL.LU R226, [R1+0xd0] ;  /* 0x0000d00001e27983 */ /* 0x0009640000300800 */
[----:B--2---:R-:W-:Y:S01]  /*db50*/  HMMA.16816.F32.BF16 R96, R4, R16, R96 ;  /* 0x000000100460723c */ /* 0x004fe20000041860 */
[----:B------:R-:W-:-:S07]  /*db60*/  FADD.FTZ R3, R131, R26 ;  /* 0x0000001a83037221 */ /* 0x000fce0000010000 */
[----:B------:R-:W-:Y:S01]  /*db70*/  HMMA.16816.F32.BF16 R84, R4, R18, R84 ;  /* 0x000000120454723c */ /* 0x000fe20000041854 */
[----:B------:R-:W-:-:S07]  /*db80*/  FADD.FTZ R2, R220, R25 ;  /* 0x00000019dc027221 */ /* 0x000fce0000010000 */
[C---:B---3--:R-:W-:Y:S08]  /*db90*/  HMMA.16816.F32.BF16 R80, R4.reuse, R12, R80 ;  /* 0x0000000c0450723c */ /* 0x048ff00000041850 */
[C---:B------:R-:W-:Y:S08]  /*dba0*/  HMMA.16816.F32.BF16 R76, R4.reuse, R14, R76 ;  /* 0x0000000e044c723c */ /* 0x040ff0000004184c */
[C---:B------:R-:W-:Y:S08]  /*dbb0*/  HMMA.16816.F32.BF16 R64, R4.reuse, R8, R64 ;  /* 0x000000080440723c */ /* 0x040ff00000041840 */
[----:B------:R-:W-:Y:S01]  /*dbc0*/  HMMA.16816.F32.BF16 R60, R4, R10, R60 ;  /* 0x0000000a043c723c */ /* 0x000fe2000004183c */
[----:B------:R-:W-:Y:S01]  /*dbd0*/  FADD.FTZ R0, R194, R24 ;  /* 0x00000018c2007221 */ /* 0x000fe20000010000 */
[----:B------:R-:W-:Y:S01]  /*dbe0*/  MOV R137, R162 ;  /* 0x000000a200897202 */ /* 0x000fe20000000f00 */
[----:B------:R-:W-:Y:S01]  /*dbf0*/  IMAD.MOV.U32 R103, RZ, RZ, R125 ;  /* 0x000000ffff677224 */ /* 0x000fe200078e007d */
[----:B------:R-:W-:-:S02]  /*dc00*/  MOV R136, R178 ;  /* 0x000000b200887202 */ /* 0x000fc40000000f00 */
[----:B------:R-:W-:Y:S01]  /*dc10*/  MOV R105, R126 ;  /* 0x0000007e00697202 */ /* 0x000fe20000000f00 */
[----:B------:R-:W-:Y:S01]  /*dc20*/  MUFU.EX2 R74, R155 ;  /* 0x0000009b004a7308 */ /* 0x000fe20000000800 */
[----:B------:R-:W-:Y:S01]  /*dc30*/  F2FP.BF16.PACK_AB R4, R93, R94 ;  /* 0x0000005e5d04723e */ /* 0x000fe200000010ff */
[----:B------:R4:W5:Y:S01]  /*dc40*/  LDL.LU R225, [R1+0xcc] ;  /* 0x0000cc0001e17983 */ /* 0x0009620000300800 */
[----:B------:R-:W-:Y:S02]  /*dc50*/  F2FP.BF16.PACK_AB R5, R89, R90 ;  /* 0x0000005a5905723e */ /* 0x000fe400000010ff */
[----:B------:R-:W-:Y:S02]  /*dc60*/  F2FP.BF16.PACK_AB R6, R91, R92 ;  /* 0x0000005c5b06723e */ /* 0x000fe400000010ff */
[----:B-1----:R-:W-:Y:S01]  /*dc70*/  F2FP.BF16.PACK_AB R7, R75, R88 ;  /* 0x000000584b07723e */ /* 0x002fe200000010ff */
[----:B------:R-:W-:Y:S02]  /*dc80*/  FADD.FTZ R3, R218, R3 ;  /* 0x00000003da037221 */ /* 0x000fe40000010000 */
[----:B------:R-:W-:-:S02]  /*dc90*/  FADD.FTZ R2, R217, R2 ;  /* 0x00000002d9027221 */ /* 0x000fc40000010000 */
[----:B------:R-:W-:Y:S01]  /*dca0*/  FADD.FTZ R0, R195, R0 ;  /* 0x00000000c3007221 */ /* 0x000fe20000010000 */
[----:B------:R-:W-:Y:S01]  /*dcb0*/  MOV R130, R137 ;  /* 0x0000008900827202 */ /* 0x000fe20000000f00 */
[C---:B------:R-:W-:Y:S01]  /*dcc0*/  HMMA.16816.F32.BF16 R56, R4.reuse, R20, R56 ;  /* 0x000000140438723c */ /* 0x040fe20000041838 */
[----:B------:R-:W-:Y:S01]  /*dcd0*/  FADD.FTZ R3, R106, R3 ;  /* 0x000000036a037221 */ /* 0x000fe20000010000 */
[----:B------:R-:W-:Y:S01]  /*dce0*/  MOV R26, R124 ;  /* 0x0000007c001a7202 */ /* 0x000fe20000000f00 */
[----:B------:R-:W-:Y:S01]  /*dcf0*/  IMAD.MOV.U32 R125, RZ, RZ, R133 ;  /* 0x000000ffff7d7224 */ /* 0x000fe200078e0085 */
[----:B------:R-:W-:Y:S01]  /*dd00*/  MOV R131, R136 ;  /* 0x0000008800837202 */ /* 0x000fe20000000f00 */
[----:B------:R-:W-:Y:S01]  /*dd10*/  MUFU.EX2 R69, R156 ;  /* 0x0000009c00457308 */ /* 0x000fe20000000800 */
[----:B------:R-:W-:Y:S01]  /*dd20*/  MOV R126, R134 ;  /* 0x00000086007e7202 */ /* 0x000fe20000000f00 */
[----:B------:R-:W-:Y:S01]  /*dd30*/  LDSM.16.MT88.4 R176, [R214+0xb800] ;  /* 0x00b80000d6b0783b */ /* 0x000fe20000004200 */
[----:B------:R-:W-:Y:S01]  /*dd40*/  HMMA.16816.F32.BF16 R48, R4, R22, R48 ;  /* 0x000000160430723c */ /* 0x000fe20000041830 */
[----:B------:R-:W-:-:S02]  /*dd50*/  FADD.FTZ R2, R107, R2 ;  /* 0x000000026b027221 */ /* 0x000fc40000010000 */
[----:B------:R4:W5:Y:S05]  /*dd60*/  LDL.LU R224, [R1+0xc8] ;  /* 0x0000c80001e07983 */ /* 0x00096a0000300800 */
        /* <DEDUP_REMOVED lines=11> */
[----:B------:R-:W-:Y:S01]  /*de20*/  FADD.FTZ R4, R219, R27 ;  /* 0x0000001bdb047221 */ /* 0x000fe20000010000 */
[----:B------:R-:W-:Y:S01]  /*de30*/  MOV R134, R188 ;  /* 0x000000bc00867202 */ /* 0x000fe20000000f00 */
[----:B------:R-:W1:Y:S01]  /*de40*/  MUFU.EX2 R18, R166 ;  /* 0x000000a600127308 */ /* 0x000e620000000800 */
[----:B------:R-:W-:Y:S01]  /*de50*/  LDSM.16.MT88.4 R12, [R215+0xb800] ;  /* 0x00b80000d70c783b */ /* 0x000fe20000004200 */
[----:B------:R-:W-:Y:S02]  /*de60*/  FADD.FTZ R4, R212, R4 ;  /* 0x00000004d4047221 */ /* 0x000fe40000010000 */
        /* <DEDUP_REMOVED lines=14> */
[----:B------:R4:W5:Y:S01]  /*df50*/  LDL.LU R222, [R1+0xc0] ;  /* 0x0000c00001de7983 */ /* 0x0009620000300800 */
[----:B------:R-:W-:-:S02]  /*df60*/  FADD.FTZ R5, R106, R4 ;  /* 0x000000046a057221 */ /* 0x000fc40000010000 */
[----:B------:R-:W-:Y:S01]  /*df70*/  FADD.FTZ R4, R107, R2 ;  /* 0x000000026b047221 */ /* 0x000fe20000010000 */
[----:B------:R4:W5:Y:S01]  /*df80*/  LDL.LU R221, [R1+0xbc] ;  /* 0x0000bc0001dd7983 */ /* 0x0009620000300800 */
[----:B------:R-:W-:Y:S02]  /*df90*/  FADD.FTZ R2, R119, R0 ;  /* 0x0000000077027221 */ /* 0x000fe40000010000 */
[----:B------:R-:W-:Y:S01]  /*dfa0*/  FADD.FTZ R0, R124, R3 ;  /* 0x000000037c007221 */ /* 0x000fe20000010000 */
[----:B------:R-:W3:Y:S01]  /*dfb0*/  MUFU.EX2 R22, R159 ;  /* 0x0000009f00167308 */ /* 0x000ee20000000800 */
        /* <DEDUP_REMOVED lines=8> */
[----:B------:R-:W-:Y:S01]  /*e040*/  IMAD.MOV.U32 R131, RZ, RZ, R189 ;  /* 0x000000ffff837224 */ /* 0x000fe200078e00bd */
        /* <DEDUP_REMOVED lines=10> */
[----:B------:R-:W-:Y:S02]  /*e0f0*/  FADD.FTZ R2, R250, R2 ;  /* 0x00000002fa027221 */ /* 0x000fe40000010000 */
[----:B------:R-:W-:Y:S02]  /*e100*/  FADD.FTZ R4, R132, R4 ;  /* 0x0000000484047221 */ /* 0x000fe40000010000 */
[----:B------:R-:W-:Y:S02]  /*e110*/  IMAD.MOV.U32 R135, RZ, RZ, R175 ;  /* 0x000000ffff877224 */ /* 0x000fe400078e00af */
        /* <DEDUP_REMOVED lines=28> */
[----:B------:R1:W1:Y:S01]  /*e2e0*/  MUFU.EX2 R21, R160 ;  /* 0x000000a000157308 */ /* 0x0002620000000800 */
[----:B------:R-:W-:Y:S02]  /*e2f0*/  FADD.FTZ R3, R89, R3 ;  /* 0x0000000359037221 */ /* 0x000fe40000010000 */
[----:B------:R-:W-:Y:S02]  /*e300*/  FADD.FTZ R0, R101, R0 ;  /* 0x0000000065007221 */ /* 0x000fe40000010000 */
[----:B------:R-:W-:Y:S02]  /*e310*/  FADD.FTZ R2, R117, R2 ;  /* 0x0000000275027221 */ /* 0x000fe40000010000 */
[----:B------:R-:W-:Y:S01]  /*e320*/  FADD.FTZ R4, R92, R4 ;  /* 0x000000045c047221 */ /* 0x000fe20000010000 */
[----:B------:R-:W2:Y:S01]  /*e330*/  MUFU.EX2 R16, R168 ;  /* 0x000000a800107308 */ /* 0x000ea20000000800 */
[----:B------:R-:W-:-:S02]  /*e340*/  FADD.FTZ R3, R88, R3 ;  /* 0x0000000358037221 */ /* 0x000fc40000010000 */
[----:B------:R-:W-:Y:S02]  /*e350*/  FADD.FTZ R0, R95, R0 ;  /* 0x000000005f007221 */ /* 0x000fe40000010000 */
[----:B------:R-:W-:-:S03]  /*e360*/  FADD.FTZ R2, R118, R2 ;  /* 0x0000000276027221 */ /* 0x000fc60000010000 */
[----:B------:R-:W2:Y:S01]  /*e370*/  MUFU.EX2 R8, R173 ;  /* 0x000000ad00087308 */ /* 0x000ea20000000800 */
[----:B-1----:R-:W1:Y:S01]  /*e380*/  LDSM.16.MT88.4 R160, [R216+0xb800] ;  /* 0x00b80000d8a0783b */ /* 0x002e620000004200 */
[----:B------:R-:W-:Y:S02]  /*e390*/  FADD.FTZ R4, R91, R4 ;  /* 0x000000045b047221 */ /* 0x000fe40000010000 */
[----:B------:R-:W-:-:S04]  /*e3a0*/  FADD.FTZ R3, R75, R3 ;  /* 0x000000034b037221 */ /* 0x000fc80000010000 */
[----:B------:R-:W1:Y:S01]  /*e3b0*/  MUFU.EX2 R20, R164 ;  /* 0x000000a400147308 */ /* 0x000e620000000800 */
[----:B------:R-:W-:Y:S02]  /*e3c0*/  FADD.FTZ R0, R100, R0 ;  /* 0x0000000064007221 */ /* 0x000fe40000010000 */
[----:B------:R-:W-:-:S05]  /*e3d0*/  FADD.FTZ R2, R104, R2 ;  /* 0x0000000268027221 */ /* 0x000fca0000010000 */
[----:B------:R-:W1:Y:S01]  /*e3e0*/  MUFU.EX2 R11, R169 ;  /* 0x000000a9000b7308 */ /* 0x000e620000000800 */
[----:B------:R-:W-:Y:S02]  /*e3f0*/  FADD.FTZ R4, R18, R4 ;  /* 0x0000000412047221 */ /* 0x000fe40000010000 */
[----:B--2---:R-:W-:-:S05]  /*e400*/  FADD.FTZ R3, R10, R3 ;  /* 0x000000030a037221 */ /* 0x004fca0000010000 */
[----:B------:R-:W2:Y:S01]  /*e410*/  MUFU.EX2 R7, R174 ;  /* 0x000000ae00077308 */ /* 0x000ea20000000800 */
[----:B---3--:R-:W-:Y:S02]  /*e420*/  FADD.FTZ R0, R22, R0 ;  /* 0x0000000016007221 */ /* 0x008fe40000010000 */
[----:B------:R-:W-:-:S05]  /*e430*/  FADD.FTZ R2, R74, R2 ;  /* 0x000000024a027221 */ /* 0x000fca0000010000 */
[----:B------:R-:W3:Y:S01]  /*e440*/  MUFU.EX2 R19, R165 ;  /* 0x000000a500137308 */ /* 0x000ee20000000800 */
[----:B------:R-:W-:-:S07]  /*e450*/  FADD.FTZ R4, R17, R4 ;  /* 0x0000000411047221 */ /* 0x000fce0000010000 */
[----:B------:R-:W2:Y:S01]  /*e460*/  MUFU.EX2 R23, R158 ;  /* 0x0000009e00177308 */ /* 0x000ea20000000800 */
[----:B------:R-:W-:Y:S02]  /*e470*/  FADD.FTZ R3, R9, R3 ;  /* 0x0000000309037221 */ /* 0x000fe40000010000 */
[----:B------:R-:W-:Y:S02]  /*e480*/  FADD.FTZ R0, R21, R0 ;  /* 0x0000000015007221 */ /* 0x000fe40000010000 */
[----:B------:R-:W-:Y:S02]  /*e490*/  FADD.FTZ R2, R69, R2 ;  /* 0x0000000245027221 */ /* 0x000fe40000010000 */
[----:B------:R-:W-:Y:S02]  /*e4a0*/  FADD.FTZ R4, R16, R4 ;  /* 0x0000000410047221 */ /* 0x000fe40000010000 */
[----:B------:R-:W-:Y:S02]  /*e4b0*/  FADD.FTZ R3, R8, R3 ;  /* 0x0000000308037221 */ /* 0x000fe40000010000 */
[----:B-1----:R-:W-:-:S02]  /*e4c0*/  FADD.FTZ R0, R20, R0 ;  /* 0x0000000014007221 */ /* 0x002fc40000010000 */
[----:B------:R-:W-:Y:S02]  /*e4d0*/  FADD.FTZ R2, R68, R2 ;  /* 0x0000000244027221 */ /* 0x000fe40000010000 */
[----:B------:R-:W-:Y:S02]  /*e4e0*/  FADD.FTZ R4, R11, R4 ;  /* 0x000000040b047221 */ /* 0x000fe40000010000 */
[----:B--2---:R-:W-:Y:S02]  /*e4f0*/  FADD.FTZ R3, R7, R3 ;  /* 0x0000000307037221 */ /* 0x004fe40000010000 */
[----:B---3--:R-:W-:Y:S02]  /*e500*/  FADD.FTZ R0, R19, R0 ;  /* 0x0000000013007221 */ /* 0x008fe40000010000 */
        /* <DEDUP_REMOVED lines=30> */
[----:B----4-:R-:W2:Y:S04]  /*e6f0*/  LDL.64 R132, [R1+0x88] ;  /* 0x0000880001847983 */ /* 0x010ea80000100a00 */
        /* <DEDUP_REMOVED lines=73> */
[----:B------:R-:W-:Y:S01]  /*eb90*/  LOP3.LUT R231, R231, 0xfffffff7, RZ, 0xc0, !PT ;  /* 0xfffffff7e7e77812 */ /* 0x000fe200078ec0ff */
[----:B------:R-:W-:Y:S01]  /*eba0*/  @!P4 IMAD.WIDE.U32 R8, R8, 0x30, R2 ;  /* 0x000000300808c825 */ /* 0x000fe200078e0002 */
[----:B------:R-:W-:Y:S01]  /*ebb0*/  @!PT LDS RZ, [RZ] ;  /* 0x00000000fffff984 */ /* 0x000fe20000000800 */
[----:B------:R-:W-:Y:S01]  /*ebc0*/  @!PT LDS RZ, [RZ] ;  /* 0x00000000fffff984 */ /* 0x000fe20000000800 */
[----:B------:R-:W-:Y:S01]  /*ebd0*/  @!PT LDS RZ, [RZ] ;  /* 0x00000000fffff984 */ /* 0x000fe20000000800 */
[----:B------:R1:W-:Y:S01]  /*ebe0*/  @!P4 LDGSTS.E.BYPASS.LTC128B.128 [R246+0x8000], [R10.64] ;  /* 0x080000000af6cfae */ /* 0x0003e2000b901d74 */
[----:B------:R-:W-:Y:S02]  /*ebf0*/  @P4 LOP3.LUT R233, R233, 0x1000000, RZ, 0xfc, !PT ;  /* 0x01000000e9e94812 */ /* 0x000fe400078efcff */
        /* <DEDUP_REMOVED lines=56> */
[----:B-----5:R-:W-:Y:S04]  /*ef80*/  LDSM.16.M88.4 R48, [R212+0x4000] ;  /* 0x00400000d430783b */ /* 0x020fe80000000200 */
[----:B------:R-:W-:Y:S04]  /*ef90*/  LDSM.16.M88.4 R40, [R212+0x4800] ;  /* 0x00480000d428783b */ /* 0x000fe80000000200 */
[----:B---3--:R-:W2:Y:S04]  /*efa0*/  LDSM.16.M88.4 R16, [R219] ;  /* 0x00000000db10783b */ /* 0x008ea80000000200 */
[----:B------:R-:W-:Y:S04]  /*efb0*/  LDSM.16.M88.4 R32, [R218+0x4000] ;  /* 0x00400000da20783b */ /* 0x000fe80000000200 */
[----:B-1----:R-:W1:Y:S04]  /*efc0*/  LDSM.16.M88.4 R12, [R219+0x2000] ;  /* 0x00200000db0c783b */ /* 0x002e680000000200 */
[----:B------:R-:W3:Y:S04]  /*efd0*/  LDSM.16.M88.4 R4, [R222+0x2000] ;  /* 0x00200000de04783b */ /* 0x000ee80000000200 */
[----:B------:R-:W3:Y:S04]  /*efe0*/  LDSM.16.M88.4 R24, [R218+0x4800] ;  /* 0x00480000da18783b */ /* 0x000ee80000000200 */
[----:B----4-:R-:W4:Y:S04]  /*eff0*/  LDSM.16.M88.4 R8, [R222] ;  /* 0x00000000de08783b */ /* 0x010f280000000200 */
[----:B------:R-:W3:Y:S04]  /*f000*/  LDSM.16.M88.4 R64, [R212+0x7000] ;  /* 0x00700000d440783b */ /* 0x000ee80000000200 */
[----:B------:R-:W3:Y:S04]  /*f010*/  LDSM.16.M88.4 R60, [R212+0x7800] ;  /* 0x00780000d43c783b */ /* 0x000ee80000000200 */
[----:B------:R-:W3:Y:S04]  /*f020*/  LDSM.16.M88.4 R88, [R212+0x5000] ;  /* 0x00500000d458783b */ /* 0x000ee80000000200 */
[----:B------:R-:W4:Y:S01]  /*f030*/  LDSM.16.M88.4 R84, [R212+0x5800] ;  /* 0x00580000d454783b */ /* 0x000f220000000200 */
[----:B--2---:R-:W-:Y:S03]  /*f040*/  HMMA.16816.F32.BF16 R20, R16, R40, RZ ;  /* 0x000000281014723c */ /* 0x004fe600000418ff */
[----:B------:R-:W2:Y:S04]  /*f050*/  LDSM.16.M88.4 R80, [R212+0x6000] ;  /* 0x00600000d450783b */ /* 0x000ea80000000200 */
[----:B------:R-:W2:Y:S01]  /*f060*/  LDSM.16.M88.4 R76, [R212+0x6800] ;  /* 0x00680000d44c783b */ /* 0x000ea20000000200 */
[C---:B-1----:R-:W-:Y:S03]  /*f070*/  HMMA.16816.F32.BF16 R28, R12.reuse, R48, RZ ;  /* 0x000000300c1c723c */ /* 0x042fe600000418ff */
[----:B------:R-:W-:Y:S04]  /*f080*/  LDSM.16.M88.4 R56, [R218+0x5000] ;  /* 0x00500000da38783b */ /* 0x000fe80000000200 */
[----:B------:R-:W0:Y:S01]  /*f090*/  LDGDEPBAR ;  /* 0x00000000000079af */ /* 0x000e220000000000 */
[----:B------:R-:W-:Y:S08]  /*f0a0*/  HMMA.16816.F32.BF16 R36, R12, R40, RZ ;  /* 0x000000280c24723c */ /* 0x000ff000000418ff */
[----:B------:R-:W-:Y:S08]  /*f0b0*/  HMMA.16816.F32.BF16 R44, R16, R48, RZ ;  /* 0x00000030102c723c */ /* 0x000ff000000418ff */
[C---:B---3--:R-:W-:Y:S01]  /*f0c0*/  HMMA.16816.F32.BF16 R208, R4.reuse, R32, R28 ;  /* 0x0000002004d0723c */ /* 0x048fe2000004181c */
[----:B------:R-:W1:Y:S07]  /*f0d0*/  LDSM.16.M88.4 R28, [R218+0x7000] ;  /* 0x00700000da1c783b */ /* 0x000e6e0000000200 */
[-C--:B------:R-:W-:Y:S01]  /*f0e0*/  HMMA.16816.F32.BF16 R52, R4, R24.reuse, R36 ;  /* 0x000000180434723c */ /* 0x080fe20000041824 */
[----:B------:R-:W-:Y:S07]  /*f0f0*/  LDSM.16.M88.4 R36, [R218+0x6800] ;  /* 0x00680000da24783b */ /* 0x000fee0000000200 */
[----:B----4-:R-:W-:Y:S01]  /*f100*/  HMMA.16816.F32.BF16 R68, R8, R24, R20 ;  /* 0x000000180844723c */ /* 0x010fe20000041814 */
[----:B------:R-:W3:Y:S07]  /*f110*/  LDSM.16.M88.4 R20, [R218+0x7800] ;  /* 0x00780000da14783b */ /* 0x000eee0000000200 */
[-C--:B------:R-:W-:Y:S08]  /*f120*/  HMMA.16816.F32.BF16 R104, R16, R64.reuse, RZ ;  /* 0x000000401068723c */ /* 0x080ff000000418ff */
[----:B------:R-:W-:Y:S01]  /*f130*/  HMMA.16816.F32.BF16 R100, R12, R64, RZ ;  /* 0x000000400c64723c */ /* 0x000fe200000418ff */
[----:B------:R-:W-:-:S02]  /*f140*/  IMAD.MOV.U32 R75, RZ, RZ, R53 ;  /* 0x000000ffff4b7224 */ /* 0x000fc400078e0035 */
[----:B------:R-:W-:Y:S02]  /*f150*/  IMAD.MOV.U32 R74, RZ, RZ, R54 ;  /* 0x000000ffff4a7224 */ /* 0x000fe400078e0036 */
[----:B------:R-:W-:Y:S02]  /*f160*/  IMAD.MOV.U32 R73, RZ, RZ, R55 ;  /* 0x000000ffff497224 */ /* 0x000fe400078e0037 */
[----:B------:R-:W-:Y:S01]  /*f170*/  IMAD.MOV.U32 R72, RZ, RZ, R52 ;  /* 0x000000ffff487224 */ /* 0x000fe200078e0034 */
[----:B------:R-:W-:Y:S01]  /*f180*/  HMMA.16816.F32.BF16 R96, R16, R60, RZ ;  /* 0x0000003c1060723c */ /* 0x000fe200000418ff */
[----:B------:R-:W4:Y:S07]  /*f190*/  LDSM.16.M88.4 R52, [R218+0x5800] ;  /* 0x00580000da34783b */ /* 0x000f2e0000000200 */
[----:B------:R-:W-:Y:S01]  /*f1a0*/  HMMA.16816.F32.BF16 R204, R8, R32, R44 ;  /* 0x0000002008cc723c */ /* 0x000fe2000004182c */
[----:B------:R-:W1:Y:S07]  /*f1b0*/  LDSM.16.M88.4 R44, [R218+0x6000] ;  /* 0x00600000da2c783b */ /* 0x000e6e0000000200 */
[----:B------:R-:W-:Y:S08]  /*f1c0*/  HMMA.16816.F32.BF16 R132, R12, R88, RZ ;  /* 0x000000580c84723c */ /* 0x000ff000000418ff */
[-C--:B------:R-:W-:Y:S08]  /*f1d0*/  HMMA.16816.F32.BF16 R128, R16, R84.reuse, RZ ;  /* 0x000000541080723c */ /* 0x080ff000000418ff */
[----:B------:R-:W-:Y:S08]  /*f1e0*/  HMMA.16816.F32.BF16 R124, R12, R84, RZ ;  /* 0x000000540c7c723c */ /* 0x000ff000000418ff */
[C---:B--2---:R-:W-:Y:S08]  /*f1f0*/  HMMA.16816.F32.BF16 R120, R16.reuse, R80, RZ ;  /* 0x000000501078723c */ /* 0x044ff000000418ff */
[-C--:B------:R-:W-:Y:S08]  /*f200*/  HMMA.16816.F32.BF16 R112, R16, R76.reuse, RZ ;  /* 0x0000004c1070723c */ /* 0x080ff000000418ff */
[----:B------:R-:W-:Y:S08]  /*f210*/  HMMA.16816.F32.BF16 R108, R12, R76, RZ ;  /* 0x0000004c0c6c723c */ /* 0x000ff000000418ff */
[----:B-1----:R-:W-:Y:S08]  /*f220*/  HMMA.16816.F32.BF16 R104, R8, R28, R104 ;  /* 0x0000001c0868723c */ /* 0x002ff00000041868 */
[C---:B------:R-:W-:Y:S08]  /*f230*/  HMMA.16816.F32.BF16 R116, R12.reuse, R80, RZ ;  /* 0x000000500c74723c */ /* 0x040ff000000418ff */
[----:B------:R-:W-:Y:S08]  /*f240*/  HMMA.16816.F32.BF16 R92, R12, R60, RZ ;  /* 0x0000003c0c5c723c */ /* 0x000ff000000418ff */
[----:B------:R-:W-:Y:S01]  /*f250*/  HMMA.16816.F32.BF16 R100, R4, R28, R100 ;  /* 0x0000001c0464723c */ /* 0x000fe20000041864 */
[----:B------:R-:W-:-:S02]  /*f260*/  IMAD.MOV.U32 R143, RZ, RZ, R104 ;  /* 0x000000ffff8f7224 */ /* 0x000fc400078e0068 */
[----:B------:R-:W-:Y:S02]  /*f270*/  IMAD.MOV.U32 R142, RZ, RZ, R105 ;  /* 0x000000ffff8e7224 */ /* 0x000fe400078e0069 */
[----:B------:R-:W-:Y:S02]  /*f280*/  IMAD.MOV.U32 R252, RZ, RZ, R106 ;  /* 0x000000fffffc7224 */ /* 0x000fe400078e006a */
[----:B------:R-:W-:Y:S01]  /*f290*/  IMAD.MOV.U32 R247, RZ, RZ, R107 ;  /* 0x000000fffff77224 */ /* 0x000fe200078e006b */
[----:B---3--:R-:W-:Y:S08]  /*f2a0*/  HMMA.16816.F32.BF16 R96, R8, R20, R96 ;  /* 0x000000140860723c */ /* 0x008ff00000041860 */
[----:B------:R-:W-:Y:S08]  /*f2b0*/  HMMA.16816.F32.BF16 R132, R4, R56, R132 ;  /* 0x000000380484723c */ /* 0x000ff00000041884 */
[----:B----4-:R-:W-:Y:S01]  /*f2c0*/  HMMA.16816.F32.BF16 R128, R8, R52, R128 ;  /* 0x000000340880723c */ /* 0x010fe20000041880 */
[----:B------:R-:W-:-:S02]  /*f2d0*/  IMAD.MOV.U32 R41, RZ, RZ, R102 ;  /* 0x000000ffff297224 */ /* 0x000fc400078e0066 */
[----:B------:R-:W-:-:S05]  /*f2e0*/  IMAD.MOV.U32 R40, RZ, RZ, R103 ;  /* 0x000000ffff287224 */ /* 0x000fca00078e0067 */
        /* <DEDUP_REMOVED lines=55> */
[----:B------:R-:W-:-:S03]  /*f660*/  IMAD.MOV.U32 R107, RZ, RZ, R40 ;  /* 0x000000ffff6b7224 */ /* 0x000fc600078e0028 */
[C---:B------:R-:W-:Y:S08]  /*f670*/  HMMA.16816.F32.BF16 R112, R12.reuse, R42, RZ ;  /* 0x0000002a0c70723c */ /* 0x040ff000000418ff */
[C---:B------:R-:W-:Y:S08]  /*f680*/  HMMA.16816.F32.BF16 R108, R12.reuse, R90, RZ ;  /* 0x0000005a0c6c723c */ /* 0x040ff000000418ff */
[----:B------:R-:W-:Y:S08]  /*f690*/  HMMA.16816.F32.BF16 R92, R12, R66, RZ ;  /* 0x000000420c5c723c */ /* 0x000ff000000418ff */
[----:B------:R-:W-:Y:S08]  /*f6a0*/  HMMA.16816.F32.BF16 R132, R4, R46, R100 ;  /* 0x0000002e0484723c */ /* 0x000ff00000041864 */
[----:B------:R-:W-:Y:S08]  /*f6b0*/  HMMA.16816.F32.BF16 R136, R8, R56, R200 ;  /* 0x000000380888723c */ /* 0x000ff000000418c8 */
[----:B------:R-:W-:Y:S08]  /*f6c0*/  HMMA.16816.F32.BF16 R100, R4, R38, R96 ;  /* 0x000000260464723c */ /* 0x000ff00000041860 */
        /* <DEDUP_REMOVED lines=20> */
[C---:B------:R-:W-:Y:S08]  /*f810*/  HMMA.16816.F32.BF16 R80, R16.reuse, R82, RZ ;  /* 0x000000521050723c */ /* 0x040ff000000418ff */
[C---:B------:R-:W-:Y:S08]  /*f820*/  HMMA.16816.F32.BF16 R76, R16.reuse, R78, RZ ;  /* 0x0000004e104c723c */ /* 0x040ff000000418ff */
[----:B------:R-:W-:Y:S08]  /*f830*/  HMMA.16816.F32.BF16 R64, R16, R66, RZ ;  /* 0x000000421040723c */ /* 0x000ff000000418ff */
[-C--:B------:R-:W-:Y:S08]  /*f840*/  HMMA.16816.F32.BF16 R12, R12, R62.reuse, RZ ;  /* 0x0000003e0c0c723c */ /* 0x080ff000000418ff */
[----:B------:R-:W-:Y:S07]  /*f850*/  HMMA.16816.F32.BF16 R16, R16, R62, RZ ;  /* 0x0000003e1010723c */ /* 0x000fee00000418ff */
[----:B------:R-:W-:Y:S01]  /*f860*/  IMAD.MOV.U32 R62, RZ, RZ, R121 ;  /* 0x000000ffff3e7224 */ /* 0x000fe200078e0079 */
[----:B------:R-:W-:Y:S01]  /*f870*/  HMMA.16816.F32.BF16 R116, R4, R34, R116 ;  /* 0x000000220474723c */ /* 0x000fe20000041874 */
[----:B------:R-:W-:-:S02]  /*f880*/  IMAD.MOV.U32 R63, RZ, RZ, R120 ;  /* 0x000000ffff3f7224 */ /* 0x000fc400078e0078 */
[----:B------:R-:W-:Y:S02]  /*f890*/  IMAD.MOV.U32 R120, RZ, RZ, R126 ;  /* 0x000000ffff787224 */ /* 0x000fe400078e007e */
[----:B------:R-:W-:-:S03]  /*f8a0*/  IMAD.MOV.U32 R121, RZ, RZ, R127 ;  /* 0x000000ffff797224 */ /* 0x000fc600078e007f */
[C---:B------:R-:W-:Y:S08]  /*f8b0*/  HMMA.16816.F32.BF16 R112, R4.reuse, R26, R112 ;  /* 0x0000001a0470723c */ /* 0x040ff00000041870 */
[C---:B------:R-:W-:Y:S08]  /*f8c0*/  HMMA.16816.F32.BF16 R108, R4.reuse, R58, R108 ;  /* 0x0000003a046c723c */ /* 0x040ff0000004186c */
[C---:B------:R-:W-:Y:S08]  /*f8d0*/  HMMA.16816.F32.BF16 R100, R4.reuse, R30, R92 ;  /* 0x0000001e0464723c */ /* 0x040ff0000004185c */
[----:B------:R-:W-:Y:S01]  /*f8e0*/  HMMA.16816.F32.BF16 R136, R4, R22, R12 ;  /* 0x000000160488723c */ /* 0x000fe2000004180c */
[----:B------:R-:W-:Y:S04]  /*f8f0*/  LDSM.16.M88.4 R4, [R220+0x2000] ;  /* 0x00200000dc04783b */ /* 0x000fe80000000200 */
[----:B------:R-:W1:Y:S03]  /*f900*/  LDSM.16.M88.4 R12, [R223] ;  /* 0x00000000df0c783b */ /* 0x000e660000000200 */
        /* <DEDUP_REMOVED lines=8> */
[----:B------:R-:W2:Y:S01]  /*f990*/  LDSM.16.M88.4 R8, [R220] ;  /* 0x00000000dc08783b */ /* 0x000ea20000000200 */
[----:B------:R-:W-:-:S02]  /*f9a0*/  IMAD.MOV.U32 R126, RZ, RZ, R155 ;  /* 0x000000ffff7e7224 */ /* 0x000fc400078e009b */
[----:B------:R-:W-:Y:S02]  /*f9b0*/  IMAD.MOV.U32 R127, RZ, RZ, R154 ;  /* 0x000000ffff7f7224 */ /* 0x000fe400078e009a */
[----:B------:R-:W-:Y:S02]  /*f9c0*/  IMAD.MOV.U32 R93, RZ, RZ, R102 ;  /* 0x000000ffff5d7224 */ /* 0x000fe400078e0066 */
[C---:B-1----:R-:W-:Y:S01]  /*f9d0*/  HMMA.16816.F32.BF16 R208, R4.reuse, R12, R208 ;  /* 0x0000000c04d0723c */ /* 0x042fe200000418d0 */
        /* <DEDUP_REMOVED lines=9> */
[----:B------:R-:W-:Y:S02]  /*fa70*/  IMAD.MOV.U32 R47, RZ, RZ, R96 ;  /* 0x000000ffff2f7224 */ /* 0x000fe400078e0060 */
[----:B------:R-:W-:Y:S02]  /*fa80*/  IMAD.MOV.U32 R58, RZ, RZ, R21 ;  /* 0x000000ffff3a7224 */ /* 0x000fe400078e0015 */
[----:B------:R-:W-:Y:S01]  /*fa90*/  IMAD.MOV.U32 R59, RZ, RZ, R20 ;  /* 0x000000ffff3b7224 */ /* 0x000fe200078e0014 */
[C---:B--2---:R-:W-:Y:S08]  /*faa0*/  HMMA.16816.F32.BF16 R72, R8.reuse, R12, R204 ;  /* 0x0000000c0848723c */ /* 0x044ff000000418cc */
[----:B------:R-:W-:Y:S01]  /*fab0*/  HMMA.16816.F32.BF16 R200, R8, R14, R48 ;  /* 0x0000000e08c8723c */ /* 0x000fe20000041830 */
[----:B------:R-:W1:Y:S06]  /*fac0*/  LDSM.16.M88.4 R12, [R230] ;  /* 0x00000000e60c783b */ /* 0x000e6c0000000200 */
[----:B------:R-:W-:-:S02]  /*fad0*/  IMAD.MOV.U32 R48, RZ, RZ, R125 ;  /* 0x000000ffff307224 */ /* 0x000fc400078e007d */
[----:B------:R-:W-:Y:S02]  /*fae0*/  IMAD.MOV.U32 R49, RZ, RZ, R124 ;  /* 0x000000ffff317224 */ /* 0x000fe400078e007c */
[----:B------:R-:W-:Y:S02]  /*faf0*/  IMAD.MOV.U32 R50, RZ, RZ, R123 ;  /* 0x000000ffff327224 */ /* 0x000fe400078e007b */
[----:B------:R-:W-:Y:S02]  /*fb00*/  IMAD.MOV.U32 R51, RZ, RZ, R122 ;  /* 0x000000ffff337224 */ /* 0x000fe400078e007a */
[----:B------:R-:W-:Y:S01]  /*fb10*/  IMAD.MOV.U32 R122, RZ, RZ, R159 ;  /* 0x000000ffff7a7224 */ /* 0x000fe200078e009f */
[-C--:B-1----:R-:W-:Y:S08]  /*fb20*/  HMMA.16816.F32.BF16 R204, R4, R12.reuse, R132 ;  /* 0x0000000c04cc723c */ /* 0x082ff00000041884 */
[C---:B------:R-:W-:Y:S08]  /*fb30*/  HMMA.16816.F32.BF16 R68, R8.reuse, R12, R68 ;  /* 0x0000000c0844723c */ /* 0x040ff00000041844 */
[----:B------:R-:W-:Y:S01]  /*fb40*/  HMMA.16816.F32.BF16 R116, R8, R14, R40 ;  /* 0x0000000e0874723c */ /* 0x000fe20000041828 */
[----:B------:R-:W-:Y:S01]  /*fb50*/  IMAD.MOV.U32 R123, RZ, RZ, R158 ;  /* 0x000000ffff7b7224 */ /* 0x000fe200078e009e */
[----:B------:R1:W5:Y:S01]  /*fb60*/  LDL.LU R159, [R1+0x114] ;  /* 0x00011400019f7983 */ /* 0x0003620000300800 */
[----:B------:R-:W-:-:S02]  /*fb70*/  IMAD.MOV.U32 R124, RZ, RZ, R157 ;  /* 0x000000ffff7c7224 */ /* 0x000fc400078e009d */
[----:B------:R-:W-:Y:S01]  /*fb80*/  IMAD.MOV.U32 R125, RZ, RZ, R156 ;  /* 0x000000ffff7d7224 */ /* 0x000fe200078e009c */
[----:B------:R1:W5:Y:S02]  /*fb90*/  LDL.LU R158, [R1+0x110] ;  /* 0x00011000019e7983 */ /* 0x0003640000300800 */
[----:B------:R-:W-:Y:S02]  /*fba0*/  HMMA.16816.F32.BF16 R132, R4, R14, R112 ;  /* 0x0000000e0484723c */ /* 0x000fe40000041870 */
[----:B------:R-:W2:Y:S01]  /*fbb0*/  LDSM.16.M88.4 R12, [R229] ;  /* 0x00000000e50c783b */ /* 0x000ea20000000200 */
[----:B------:R-:W-:Y:S02]  /*fbc0*/  IMAD.MOV.U32 R34, RZ, RZ, R93 ;  /* 0x000000ffff227224 */ /* 0x000fe400078e005d */
[----:B------:R-:W-:Y:S01]  /*fbd0*/  IMAD.MOV.U32 R35, RZ, RZ, R92 ;  /* 0x000000ffff237224 */ /* 0x000fe200078e005c */
[----:B------:R1:W5:Y:S01]  /*fbe0*/  LDL.LU R157, [R1+0x10c] ;  /* 0x00010c00019d7983 */ /* 0x0003620000300800 */
[----:B------:R-:W-:-:S02]  /*fbf0*/  IMAD.MOV.U32 R104, RZ, RZ, R153 ;  /* 0x000000ffff687224 */ /* 0x000fc400078e0099 */
[----:B------:R-:W-:Y:S01]  /*fc00*/  IMAD.MOV.U32 R105, RZ, RZ, R152 ;  /* 0x000000ffff697224 */ /* 0x000fe200078e0098 */
[----:B------:R1:W5:Y:S01]  /*fc10*/  LDL.LU R156, [R1+0x108] ;  /* 0x00010800019c7983 */ /* 0x0003620000300800 */
[----:B------:R-:W-:Y:S02]  /*fc20*/  IMAD.MOV.U32 R106, RZ, RZ, R151 ;  /* 0x000000ffff6a7224 */ /* 0x000fe400078e0097 */
[----:B------:R-:W-:Y:S01]  /*fc30*/  IMAD.MOV.U32 R107, RZ, RZ, R150 ;  /* 0x000000ffff6b7224 */ /* 0x000fe200078e0096 */
[----:B------:R1:W5:Y:S01]  /*fc40*/  LDL.LU R155, [R1+0x104] ;  /* 0x00010400019b7983 */ /* 0x0003620000300800 */
        /* <DEDUP_REMOVED lines=12> */
[-C--:B--2---:R-:W-:Y:S08]  /*fd10*/  HMMA.16816.F32.BF16 R124, R8, R12.reuse, R124 ;  /* 0x0000000c087c723c */ /* 0x084ff0000004187c */
[C---:B------:R-:W-:Y:S08]  /*fd20*/  HMMA.16816.F32.BF16 R120, R4.reuse, R12, R120 ;  /* 0x0000000c0478723c */ /* 0x040ff00000041878 */
[-C--:B------:R-:W-:Y:S08]  /*fd30*/  HMMA.16816.F32.BF16 R112, R4, R14.reuse, R108 ;  /* 0x0000000e0470723c */ /* 0x080ff0000004186c */
[----:B------:R-:W-:Y:S01]  /*fd40*/  HMMA.16816.F32.BF16 R92, R8, R14, R88 ;  /* 0x0000000e085c723c */ /* 0x000fe20000041858 */
[----:B------:R-:W2:Y:S01]  /*fd50*/  LDSM.16.M88.4 R12, [R228] ;  /* 0x00000000e40c783b */ /* 0x000ea20000000200 */
        /* <DEDUP_REMOVED lines=12> */
[----:B------:R-:W-:-:S03]  /*fe20*/  IMAD.U32 R0, RZ, RZ, UR9 ;  /* 0x00000009ff007e24 */ /* 0x000fc6000f8e00ff */
[----:B------:R1:W5:Y:S04]  /*fe30*/  LDL.LU R146, [R1+0xe0] ;  /* 0x0000e00001927983 */ /* 0x0003680000300800 */
[----:B------:R1:W5:Y:S04]  /*fe40*/  LDL.LU R145, [R1+0xdc] ;  /* 0x0000dc0001917983 */ /* 0x0003680000300800 */
[----:B------:R1:W5:Y:S04]  /*fe50*/  LDL.LU R144, [R1+0xd8] ;  /* 0x0000d80001907983 */ /* 0x0003680000300800 */
[----:B------:R1:W5:Y:S04]  /*fe60*/  LDL.LU R143, [R1+0xd4] ;  /* 0x0000d400018f7983 */ /* 0x0003680000300800 */
[----:B------:R1:W5:Y:S01]  /*fe70*/  LDL.LU R142, [R1+0xd0] ;  /* 0x0000d000018e7983 */ /* 0x0003620000300800 */
        /* <DEDUP_REMOVED lines=23> */
[----:B------:R-:W-:Y:S07]  /*fff0*/  LDSM.16.M88.4 R4, [R221+0x2000] ;  /* 0x00200000dd04783b */ /* 0x000fee0000000200 */
[----:B------:R-:W-:Y:S01]  /*10000*/  HMMA.16816.F32.BF16 R16, R8, R14, R16 ;  /* 0x0000000e0810723c */ /* 0x000fe20000041810 */
[----:B------:R-:W2:Y:S04]  /*10010*/  LDSM.16.M88.4 R12, [R217] ;  /* 0x00000000d90c783b */ /* 0x000ea80000000200 */
[----:B------:R-:W3:Y:S03]  /*10020*/  LDSM.16.M88.4 R8, [R221] ;  /* 0x00000000dd08783b */ /* 0x000ee60000000200 */
[-C--:B--2---:R-:W-:Y:S08]  /*10030*/  HMMA.16816.F32.BF16 R128, R4, R12.reuse, R208 ;  /* 0x0000000c0480723c */ /* 0x084ff000000418d0 */
[----:B---3--:R-:W-:Y:S08]  /*10040*/  HMMA.16816.F32.BF16 R108, R8, R12, R72 ;  /* 0x0000000c086c723c */ /* 0x008ff00000041848 */
        /* <DEDUP_REMOVED lines=26> */
[----:B------:R-:W-:Y:S11]  /*101f0*/  HMMA.16816.F32.BF16 R12, R8, R14, R76 ;  /* 0x0000000e080c723c */ /* 0x000ff6000004184c */
[----:B------:R-:W-:Y:S05]  /*10200*/  @!UPT UIADD3 URZ, URZ, URZ, URZ ;  /* 0x0000003f3f3ff290 */ /* 0x000fea000fffe03f */
[----:B------:R-:W-:Y:S02]  /*10210*/  IMAD.MOV.U32 R139, RZ, RZ, R47 ;  /* 0x000000ffff8b7224 */ /* 0x000fe400078e002f */
[----:B------:R-:W2:Y:S01]  /*10220*/  S2R R47, SR_TID.X ;  /* 0x00000000002f7919 */ /* 0x000ea20000002100 */
[----:B------:R-:W-:Y:S02]  /*10230*/  IMAD.MOV.U32 R2, RZ, RZ, R46 ;  /* 0x000000ffff027224 */ /* 0x000fe400078e002e */
[----:B------:R-:W-:Y:S02]  /*10240*/  IMAD.MOV.U32 R3, RZ, RZ, R44 ;  /* 0x000000ffff037224 */ /* 0x000fe400078e002c */
[----:B------:R-:W-:Y:S02]  /*10250*/  IMAD.MOV.U32 R140, RZ, RZ, R45 ;  /* 0x000000ffff8c7224 */ /* 0x000fe400078e002d */
[----:B------:R-:W-:Y:S02]  /*10260*/  IMAD.MOV.U32 R252, RZ, RZ, R14 ;  /* 0x000000fffffc7224 */ /* 0x000fe400078e000e */
[----:B------:R-:W-:-:S02]  /*10270*/  IMAD.MOV.U32 R247, RZ, RZ, R13 ;  /* 0x000000fffff77224 */ /* 0x000fc400078e000d */
[----:B------:R-:W-:Y:S02]  /*10280*/  IMAD.MOV.U32 R232, RZ, RZ, R12 ;  /* 0x000000ffffe87224 */ /* 0x000fe400078e000c */
[----:B------:R-:W-:Y:S02]  /*10290*/  IMAD.MOV.U32 R141, RZ, RZ, R15 ;  /* 0x000000ffff8d7224 */ /* 0x000fe400078e000f */
[----:B------:R-:W3:Y:S01]  /*102a0*/  LDSM.16.M88.4 R12, [R217+0x3000] ;  /* 0x00300000d90c783b */ /* 0x000ee20000000200 */
[----:B--2---:R-:W-:-:S05]  /*102b0*/  IMAD.SHL.U32 R47, R47, 0x2, RZ ;  /* 0x000000022f2f7824 */ /* 0x004fca00078e00ff */
[----:B------:R-:W-:-:S05]  /*102c0*/  LOP3.LUT R47, R47, 0x6, RZ, 0xc0, !PT ;  /* 0x000000062f2f7812 */ /* 0x000fca00078ec0ff */
[----:B------:R-:W-:Y:S01]  /*102d0*/  IMAD R0, R0, 0x80, R47 ;  /* 0x0000008000007824 */ /* 0x000fe200078e022f */
[-C--:B---3--:R-:W-:Y:S08]  /*102e0*/  HMMA.16816.F32.BF16 R40, R8, R12.reuse, R40 ;  /* 0x0000000c0828723c */ /* 0x088ff00000041828 */
[C---:B------:R-:W-:Y:S08]  /*102f0*/  HMMA.16816.F32.BF16 R36, R4.reuse, R12, R36 ;  /* 0x0000000c0424723c */ /* 0x040ff00000041824 */
[-C--:B------:R-:W-:Y:S08]  /*10300*/  HMMA.16816.F32.BF16 R32, R4, R14.reuse, R32 ;  /* 0x0000000e0420723c */ /* 0x080ff00000041820 */
[----:B------:R-:W-:Y:S01]  /*10310*/  HMMA.16816.F32.BF16 R64, R8, R14, R64 ;  /* 0x0000000e0840723c */ /* 0x000fe20000041840 */
[----:B------:R-:W2:Y:S01]  /*10320*/  LDSM.16.M88.4 R12, [R217+0x3800] ;  /* 0x00380000d90c783b */ /* 0x000ea20000000200 */
[----:B------:R-:W-:Y:S01]  /*10330*/  UISETP.GT.AND UP0, UPT, UR9, UR8, UPT ;  /* 0x000000080900728c */ /* 0x000fe2000bf04270 */
[----:B------:R-:W-:Y:S11]  /*10340*/  DEPBAR.LE SB0, 0x0 ;  /* 0x000080000000791a */ /* 0x000ff60000000000 */
[----:B------:R-:W-:Y:S02]  /*10350*/  @!UPT UIADD3 URZ, URZ, URZ, URZ ;  /* 0x0000003f3f3ff290 */ /* 0x000fe4000fffe03f */
[----:B------:R-:W-:Y:S02]  /*10360*/  IMAD.MOV.U32 R74, RZ, RZ, R35 ;  /* 0x000000ffff4a7224 */ /* 0x000fe400078e0023 */
[----:B------:R-:W-:Y:S02]  /*10370*/  IMAD.MOV.U32 R35, RZ, RZ, R2 ;  /* 0x000000ffff237224 */ /* 0x000fe400078e0002 */
[----:B------:R-:W-:Y:S02]  /*10380*/  IMAD.IADD R2, R236, 0x1, -R0 ;  /* 0x00000001ec027824 */ /* 0x000fe400078e0a00 */
[----:B------:R-:W-:Y:S02]  /*10390*/  IMAD.MOV.U32 R136, RZ, RZ, R33 ;  /* 0x000000ffff887224 */ /* 0x000fe400078e0021 */
[----:B------:R-:W-:Y:S01]  /*103a0*/  IMAD.MOV.U32 R33, RZ, RZ, R3 ;  /* 0x000000ffff217224 */ /* 0x000fe200078e0003 */
[----:B------:R-:W-:Y:S01]  /*103b0*/  IABS R2, R2 ;  /* 0x0000000200027213 */ /* 0x000fe20000000000 */
[----:B------:R-:W-:-:S02]  /*103c0*/  IMAD.MOV.U32 R138, RZ, RZ, R32 ;  /* 0x000000ffff8a7224 */ /* 0x000fc400078e0020 */
[----:B------:R-:W-:Y:S02]  /*103d0*/  IMAD.MOV.U32 R137, RZ, RZ, R34 ;  /* 0x000000ffff897224 */ /* 0x000fe400078e0022 */
[----:B------:R-:W-:Y:S02]  /*103e0*/  IMAD.MOV.U32 R3, RZ, RZ, R2 ;  /* 0x000000ffff037224 */ /* 0x000fe400078e0002 */
[----:B------:R-:W-:-:S05]  /*103f0*/  IMAD.IADD R2, R235, 0x1, -R0 ;  /* 0x00000001eb027824 */ /* 0x000fca00078e0a00 */
[----:B------:R-:W-:Y:S01]  /*10400*/  IABS R2, R2 ;  /* 0x0000000200027213 */ /* 0x000fe20000000000 */
[C---:B--2---:R-:W-:Y:S08]  /*10410*/  HMMA.16816.F32.BF16 R24, R4.reuse, R12, R24 ;  /* 0x0000000c0418723c */ /* 0x044ff00000041818 */
[-C--:B------:R-:W-:Y:S08]  /*10420*/  HMMA.16816.F32.BF16 R20, R4, R14.reuse, R20 ;  /* 0x0000000e0414723c */ /* 0x080ff00000041814 */
[C---:B------:R-:W-:Y:S08]  /*10430*/  HMMA.16816.F32.BF16 R4, R8.reuse, R14, R16 ;  /* 0x0000000e0804723c */ /* 0x040ff00000041810 */
[----:B------:R-:W-:Y:S08]  /*10440*/  HMMA.16816.F32.BF16 R28, R8, R12, R28 ;  /* 0x0000000c081c723c */ /* 0x000ff0000004181c */
[----:B------:R-:W-:-:S02]  /*10450*/  IMAD.MOV.U32 R70, RZ, RZ, R21 ;  /* 0x000000ffff467224 */ /* 0x000fc400078e0015 */
[----:B------:R-:W-:Y:S02]  /*10460*/  IMAD.MOV.U32 R68, RZ, RZ, R20 ;  /* 0x000000ffff447224 */ /* 0x000fe400078e0014 */
[----:B------:R-:W-:-:S04]  /*10470*/  IMAD.MOV.U32 R73, RZ, RZ, R22 ;  /* 0x000000ffff497224 */ /* 0x000fc800078e0016 */
[----:B------:R-:W-:Y:S02]  /*10480*/  IMAD.MOV.U32 R69, RZ, RZ, R4 ;  /* 0x000000ffff457224 */ /* 0x000fe400078e0004 */
[----:B------:R-:W-:Y:S02]  /*10490*/  IMAD.IADD R4, R234, 0x1, -R0 ;  /* 0x00000001ea047824 */ /* 0x000fe400078e0a00 */
[----:B------:R-:W-:Y:S02]  /*104a0*/  IMAD.MOV.U32 R72, RZ, RZ, R5 ;  /* 0x000000ffff487224 */ /* 0x000fe400078e0005 */
[----:B------:R2:W3:Y:S01]  /*104b0*/  I2F R5, R3 ;  /* 0x0000000300057306 */ /* 0x0004e20000201400 */
[----:B------:R-:W-:Y:S02]  /*104c0*/  IMAD.MOV.U32 R75, RZ, RZ, R6 ;  /* 0x000000ffff4b7224 */ /* 0x000fe400078e0006 */
[----:B------:R-:W-:Y:S02]  /*104d0*/  IMAD.MOV.U32 R71, RZ, RZ, R7 ;  /* 0x000000ffff477224 */ /* 0x000fe400078e0007 */
[----:B--2---:R-:W-:Y:S01]  /*104e0*/  IMAD.MOV.U32 R3, RZ, RZ, R2 ;  /* 0x000000ffff037224 */ /* 0x004fe200078e0002 */
[----:B------:R-:W-:Y:S01]  /*104f0*/  IABS R2, R4 ;  /* 0x0000000400027213 */ /* 0x000fe20000000000 */
[----:B---3--:R-:W-:-:S02]  /*10500*/  FFMA.FTZ R13, R5, -UR35, R108 ;  /* 0x80000023050d7c23 */ /* 0x008fc4000801006c */
[----:B------:R-:W-:Y:S02]  /*10510*/  IMAD.MOV.U32 R108, RZ, RZ, R33 ;  /* 0x000000ffff6c7224 */ /* 0x000fe400078e0021 */
[----:B------:R-:W2:Y:S08]  /*10520*/  I2F R3, R3 ;  /* 0x0000000300037306 */ /* 0x000eb00000201400 */
[----:B------:R-:W3:Y:S01]  /*10530*/  I2F R2, R2 ;  /* 0x0000000200027306 */ /* 0x000ee20000201400 */
[----:B--2---:R-:W-:-:S02]  /*10540*/  FFMA.FTZ R12, R3, -UR35, R110 ;  /* 0x80000023030c7c23 */ /* 0x004fc4000801006e */
[----:B------:R-:W-:Y:S02]  /*10550*/  IMAD.IADD R3, R241, 0x1, -R0 ;  /* 0x00000001f1037824 */ /* 0x000fe400078e0a00 */
[----:B------:R-:W-:-:S03]  /*10560*/  IMAD.MOV.U32 R110, RZ, RZ, R35 ;  /* 0x000000ffff6e7224 */ /* 0x000fc600078e0023 */
[----:B------:R-:W-:Y:S01]  /*10570*/  IABS R3, R3 ;  /* 0x0000000300037213 */ /* 0x000fe20000000000 */
[----:B---3--:R-:W-:Y:S01]  /*10580*/  FFMA.FTZ R11, R2, -UR35, R128 ;  /* 0x80000023020b7c23 */ /* 0x008fe20008010080 */
[----:B------:R-:W-:-:S03]  /*10590*/  IADD3 R2, R0, 0x1, RZ ;  /* 0x0000000100027810 */ /* 0x000fc60007ffe0ff */
[----:B------:R-:W-:Y:S01]  /*105a0*/  IMAD.MOV.U32 R4, RZ, RZ, R3 ;  /* 0x000000ffff047224 */ /* 0x000fe200078e0003 */
[----:B------:R-:W-:Y:S01]  /*105b0*/  BAR.SYNC.DEFER_BLOCKING 0x0 ;  /* 0x0000000000007b1d */ /* 0x000fe20000010000 */
[--C-:B------:R-:W-:Y:S01]  /*105c0*/  IMAD.IADD R5, R236, 0x1, -R2.reuse ;  /* 0x00000001ec057824 */ /* 0x100fe200078e0a02 */
[C---:B------:R-:W-:Y:S02]  /*105d0*/  ISETP.GE.AND P1, PT, R2.reuse, R243, PT ;  /* 0x000000f30200720c */ /* 0x040fe40003f26270 */
[C---:B------:R-:W-:Y:S02]  /*105e0*/  ISETP.GE.AND P3, PT, R2.reuse, R245, PT ;  /* 0x000000f50200720c */ /* 0x040fe40003f66270 */
[----:B------:R-:W-:Y:S01]  /*105f0*/  IABS R3, R5 ;  /* 0x0000000500037213 */ /* 0x000fe20000000000 */
[----:B------:R2:W-:Y:S01]  /*10600*/  I2F R10, R4 ;  /* 0x00000004000a7306 */ /* 0x0005e20000201400 */
[----:B------:R-:W-:Y:S01]  /*10610*/  ISETP.LT.OR P1, PT, R2, R238, P1 ;  /* 0x000000ee0200720c */ /* 0x000fe20000f21670 */
[----:B------:R-:W-:Y:S01]  /*10620*/  IMAD.IADD R5, R234, 0x1, -R2 ;  /* 0x00000001ea057824 */ /* 0x000fe200078e0a02 */
[----:B------:R-:W-:-:S02]  /*10630*/  ISETP.GE.AND P2, PT, R2, R244, PT ;  /* 0x000000f40200720c */ /* 0x000fc40003f46270 */
[C---:B------:R-:W-:Y:S02]  /*10640*/  ISETP.GE.AND P0, PT, R2.reuse, R242, PT ;  /* 0x000000f20200720c */ /* 0x040fe40003f06270 */
[C---:B------:R-:W-:Y:S02]  /*10650*/  ISETP.LT.OR P6, PT, R2.reuse, R240, P3 ;  /* 0x000000f00200720c */ /* 0x040fe40001fc1670 */
[C---:B------:R-:W-:Y:S02]  /*10660*/  ISETP.LT.OR P5, PT, R2.reuse, R239, P2 ;  /* 0x000000ef0200720c */ /* 0x040fe400017a1670 */
[----:B------:R-:W-:-:S03]  /*10670*/  ISETP.LT.OR P0, PT, R2, R237, P0 ;  /* 0x000000ed0200720c */ /* 0x000fc60000701670 */
[----:B------:R-:W-:Y:S01]  /*10680*/  @P1 LOP3.LUT R231, R231, 0x8, RZ, 0xfc, !PT ;  /* 0x00000008e7e71812 */ /* 0x000fe200078efcff */
[----:B--2---:R-:W-:Y:S01]  /*10690*/  IMAD.MOV.U32 R4, RZ, RZ, R3 ;  /* 0x000000ffff047224 */ /* 0x004fe200078e0003 */
[C---:B------:R-:W-:Y:S01]  /*106a0*/  ISETP.GE.AND P1, PT, R0.reuse, R245, PT ;  /* 0x000000f50000720c */ /* 0x040fe20003f26270 */
[----:B------:R-:W-:Y:S01]  /*106b0*/  IMAD.IADD R3, R235, 0x1, -R2 ;  /* 0x00000001eb037824 */ /* 0x000fe200078e0a02 */
[----:B------:R-:W-:Y:S01]  /*106c0*/  LOP3.LUT R231, R231, 0xfffffffb, RZ, 0xc0, !PT ;  /* 0xfffffffbe7e77812 */ /* 0x000fe200078ec0ff */
[----:B------:R2:W-:Y:S01]  /*106d0*/  I2F R9, R4 ;  /* 0x0000000400097306 */ /* 0x0005e20000201400 */
[----:B------:R-:W-:Y:S02]  /*106e0*/  ISETP.LT.OR P1, PT, R0, R240, P1 ;  /* 0x000000f00000720c */ /* 0x000fe40000f21670 */
[----:B------:R-:W-:Y:S02]  /*106f0*/  IABS R3, R3 ;  /* 0x0000000300037213 */ /* 0x000fe40000000000 */
[----:B------:R-:W-:-:S02]  /*10700*/  @P0 LOP3.LUT R231, R231, 0x4, RZ, 0xfc, !PT ;  /* 0x00000004e7e70812 */ /* 0x000fc400078efcff */
[C---:B------:R-:W-:Y:S02]  /*10710*/  ISETP.GE.AND P0, PT, R0.reuse, R244, PT ;  /* 0x000000f40000720c */ /* 0x040fe40003f06270 */
[----:B------:R-:W-:Y:S02]  /*10720*/  FSEL R16, R13, -INF , !P1 ;  /* 0xff8000000d107808 */ /* 0x000fe40004800000 */
[C---:B------:R-:W-:Y:S02]  /*10730*/  ISETP.LT.OR P0, PT, R0.reuse, R239, P0 ;  /* 0x000000ef0000720c */ /* 0x040fe40000701670 */
[----:B------:R-:W-:Y:S02]  /*10740*/  ISETP.GE.AND P1, PT, R0, R243, PT ;  /* 0x000000f30000720c */ /* 0x000fe40003f26270 */
[----:B------:R-:W-:Y:S01]  /*10750*/  FSEL R17, R12, -INF , !P0 ;  /* 0xff8000000c117808 */ /* 0x000fe20004000000 */
[----:B--2---:R-:W-:Y:S01]  /*10760*/  IMAD.MOV.U32 R4, RZ, RZ, R3 ;  /* 0x000000ffff047224 */ /* 0x004fe200078e0003 */
[----:B------:R-:W-:-:S02]  /*10770*/  IABS R3, R5 ;  /* 0x0000000500037213 */ /* 0x000fc40000000000 */
[C---:B------:R-:W-:Y:S01]  /*10780*/  ISETP.GE.AND P0, PT, R0.reuse, R242, PT ;  /* 0x000000f20000720c */ /* 0x040fe20003f06270 */
[----:B------:R2:W3:Y:S01]  /*10790*/  I2F R6, R4 ;  /* 0x0000000400067306 */ /* 0x0004e20000201400 */
[C---:B------:R-:W-:Y:S02]  /*107a0*/  ISETP.LT.OR P1, PT, R0.reuse, R238, P1 ;  /* 0x000000ee0000720c */ /* 0x040fe40000f21670 */
[----:B------:R-:W-:Y:S02]  /*107b0*/  ISETP.LT.OR P0, PT, R0, R237, P0 ;  /* 0x000000ed0000720c */ /* 0x000fe40000701670 */
[----:B------:R-:W-:-:S03]  /*107c0*/  FSEL R19, R11, -INF , !P1 ;  /* 0xff8000000b137808 */ /* 0x000fc60004800000 */
[----:B------:R4:W1:Y:S01]  /*107d0*/  I2F R8, R3 ;  /* 0x0000000300087306 */ /* 0x0008620000201400 */
[----:B--2---:R-:W-:Y:S01]  /*107e0*/  IMAD.IADD R4, R241, 0x1, -R2 ;  /* 0x00000001f1047824 */ /* 0x004fe200078e0a02 */
[----:B------:R-:W-:Y:S01]  /*107f0*/  IADD3 R2, R0, 0x8, RZ ;  /* 0x0000000800027810 */ /* 0x000fe20007ffe0ff */
[----:B---3--:R-:W-:Y:S02]  /*10800*/  FFMA.FTZ R6, R6, -UR35, R111 ;  /* 0x8000002306067c23 */ /* 0x008fe4000801006f */
[----:B------:R-:W-:Y:S01]  /*10810*/  IMAD.MOV.U32 R111, RZ, RZ, R252 ;  /* 0x000000ffff6f7224 */ /* 0x000fe200078e00fc */
[----:B------:R-:W-:Y:S01]  /*10820*/  IABS R4, R4 ;  /* 0x0000000400047213 */ /* 0x000fe20000000000 */
[--C-:B------:R-:W-:Y:S01]  /*10830*/  IMAD.IADD R5, R235, 0x1, -R2.reuse ;  /* 0x00000001eb057824 */ /* 0x100fe200078e0a02 */
[----:B------:R-:W-:Y:S01]  /*10840*/  ISETP.GE.AND P3, PT, R2, R245, PT ;  /* 0x000000f50200720c */ /* 0x000fe20003f66270 */
[----:B----4-:R-:W-:Y:S01]  /*10850*/  IMAD.IADD R3, R236, 0x1, -R2 ;  /* 0x00000001ec037824 */ /* 0x010fe200078e0a02 */
[----:B------:R2:W3:Y:S01]  /*10860*/  I2F R14, R4 ;  /* 0x00000004000e7306 */ /* 0x0004e20000201400 */
[----:B------:R-:W-:Y:S01]  /*10870*/  ISETP.GE.AND P2, PT, R2, R244, PT ;  /* 0x000000f40200720c */ /* 0x000fe20003f46270 */
[----:B-1----:R-:W-:Y:S01]  /*10880*/  FFMA.FTZ R8, R8, -UR35, R129 ;  /* 0x8000002308087c23 */ /* 0x002fe20008010081 */
[----:B------:R-:W-:-:S02]  /*10890*/  ISETP.GE.AND P1, PT, R2, R243, PT ;  /* 0x000000f30200720c */ /* 0x000fc40003f26270 */
[----:B------:R-:W-:Y:S02]  /*108a0*/  IABS R3, R3 ;  /* 0x0000000300037213 */ /* 0x000fe40000000000 */
[----:B------:R-:W-:Y:S02]  /*108b0*/  FSEL R32, R6, -INF , !P5 ;  /* 0xff80000006207808 */ /* 0x000fe40006800000 */
[C---:B------:R-:W-:Y:S02]  /*108c0*/  ISETP.LT.OR P5, PT, R2.reuse, R239, P2 ;  /* 0x000000ef0200720c */ /* 0x040fe400017a1670 */
[----:B------:R-:W-:Y:S02]  /*108d0*/  ISETP.LT.OR P1, PT, R2, R238, P1 ;  /* 0x000000ee0200720c */ /* 0x000fe40000f21670 */
[----:B------:R-:W-:Y:S01]  /*108e0*/  LOP3.LUT P2, RZ, R231, 0x4, RZ, 0xc0, !PT ;  /* 0x00000004e7ff7812 */ /* 0x000fe2000784c0ff */
[----:B--2---:R-:W-:Y:S01]  /*108f0*/  IMAD.MOV.U32 R4, RZ, RZ, R3 ;  /* 0x000000ffff047224 */ /* 0x004fe200078e0003 */
[----:B------:R-:W-:Y:S01]  /*10900*/  IABS R3, R5 ;  /* 0x0000000500037213 */ /* 0x000fe20000000000 */
[----:B------:R-:W-:-:S02]  /*10910*/  FFMA.FTZ R5, R9, -UR35, R109 ;  /* 0x8000002309057c23 */ /* 0x000fc4000801006d */
[----:B------:R-:W1:Y:S01]  /*10920*/  I2F R7, R4 ;  /* 0x0000000400077306 */ /* 0x000e620000201400 */
[----:B---3--:R-:W-:Y:S02]  /*10930*/  FFMA.FTZ R9, R14, -UR35, R131 ;  /* 0x800000230e097c23 */ /* 0x008fe40008010083 */
[----:B------:R-:W-:Y:S01]  /*10940*/  FSEL R20, R5, -INF , !P6 ;  /* 0xff80000005147808 */ /* 0x000fe20007000000 */
[----:B------:R-:W-:Y:S01]  /*10950*/  IMAD.MOV.U32 R109, RZ, RZ, R108 ;  /* 0x000000ffff6d7224 */ /* 0x000fe200078e006c */
[----:B------:R-:W-:Y:S01]  /*10960*/  ISETP.LT.OR P6, PT, R2, R240, P3 ;  /* 0x000000f00200720c */ /* 0x000fe20001fc1670 */
[----:B------:R-:W-:Y:S01]  /*10970*/  IMAD.MOV.U32 R108, RZ, RZ, R247 ;  /* 0x000000ffff6c7224 */ /* 0x000fe200078e00f7 */
[C---:B------:R-:W-:Y:S01]  /*10980*/  LOP3.LUT P3, RZ, R231.reuse, 0x8, RZ, 0xc0, !PT ;  /* 0x00000008e7ff7812 */ /* 0x040fe2000786c0ff */
[----:B------:R2:W3:Y:S01]  /*10990*/  I2F R4, R3 ;  /* 0x0000000300047306 */ /* 0x0004e20000201400 */
[----:B------:R-:W-:Y:S02]  /*109a0*/  LOP3.LUT R231, R231, 0xfffffffd, RZ, 0xc0, !PT ;  /* 0xfffffffde7e77812 */ /* 0x000fe400078ec0ff */
[----:B------:R-:W-:-:S02]  /*109b0*/  FSEL R77, R8, -INF , !P3 ;  /* 0xff800000084d7808 */ /* 0x000fc40005800000 */
[----:B------:R-:W-:Y:S02]  /*109c0*/  @P1 LOP3.LUT R231, R231, 0x2, RZ, 0xfc, !PT ;  /* 0x00000002e7e71812 */ /* 0x000fe400078efcff */
[----:B------:R-:W-:Y:S01]  /*109d0*/  FSEL R78, R9, -INF , !P2 ;  /* 0xff800000094e7808 */ /* 0x000fe20005000000 */
[----:B-1----:R-:W-:-:S05]  /*109e0*/  FFMA.FTZ R7, R7, -UR35, R200 ;  /* 0x8000002307077c23 */ /* 0x002fca00080100c8 */
[----:B------:R-:W-:Y:S01]  /*109f0*/  FSEL R18, R7, -INF , !P6 ;  /* 0xff80000007127808 */ /* 0x000fe20007000000 */
[----:B--2---:R-:W-:Y:S02]  /*10a00*/  FFMA.FTZ R3, R10, -UR35, R130 ;  /* 0x800000230a037c23 */ /* 0x004fe40008010082 */
[----:B---3--:R-:W-:Y:S02]  /*10a10*/  FFMA.FTZ R10, R4, -UR35, R202 ;  /* 0x80000023040a7c23 */ /* 0x008fe400080100ca */
[--C-:B------:R-:W-:Y:S01]  /*10a20*/  IMAD.IADD R4, R241, 0x1, -R2.reuse ;  /* 0x00000001f1047824 */ /* 0x100fe200078e0a02 */
[----:B------:R-:W-:Y:S01]  /*10a30*/  FSEL R21, R3, -INF , !P0 ;  /* 0xff80000003157808 */ /* 0x000fe20004000000 */
[----:B------:R-:W-:Y:S01]  /*10a40*/  IMAD.IADD R3, R234, 0x1, -R2 ;  /* 0x00000001ea037824 */ /* 0x000fe200078e0a02 */
[----:B------:R-:W-:Y:S02]  /*10a50*/  ISETP.GE.AND P0, PT, R2, R242, PT ;  /* 0x000000f20200720c */ /* 0x000fe40003f06270 */
[----:B------:R-:W-:-:S02]  /*10a60*/  IABS R4, R4 ;  /* 0x0000000400047213 */ /* 0x000fc40000000000 */
[----:B------:R-:W-:Y:S02]  /*10a70*/  ISETP.LT.OR P4, PT, R2, R237, P0 ;  /* 0x000000ed0200720c */ /* 0x000fe40000781670 */
[----:B------:R-:W-:Y:S01]  /*10a80*/  IABS R3, R3 ;  /* 0x0000000300037213 */ /* 0x000fe20000000000 */
[----:B------:R-:W-:Y:S01]  /*10a90*/  I2F R11, R4 ;  /* 0x00000004000b7306 */ /* 0x000fe20000201400 */
[----:B------:R-:W-:Y:S02]  /*10aa0*/  IADD3 R2, R0, 0x9, RZ ;  /* 0x0000000900027810 */ /* 0x000fe40007ffe0ff */
[----:B------:R-:W-:Y:S02]  /*10ab0*/  FSEL R22, R10, -INF , !P5 ;  /* 0xff8000000a167808 */ /* 0x000fe40006800000 */
[C---:B------:R-:W-:Y:S02]  /*10ac0*/  ISETP.GE.AND P3, PT, R2.reuse, R245, PT ;  /* 0x000000f50200720c */ /* 0x040fe40003f66270 */
[C---:B------:R-:W-:Y:S01]  /*10ad0*/  ISETP.GE.AND P2, PT, R2.reuse, R244, PT ;  /* 0x000000f40200720c */ /* 0x040fe20003f46270 */
[----:B------:R1:W-:Y:S01]  /*10ae0*/  I2F R5, R3 ;  /* 0x0000000300057306 */ /* 0x0003e20000201400 */
[----:B------:R-:W-:-:S02]  /*10af0*/  ISETP.GE.AND P1, PT, R2, R243, PT ;  /* 0x000000f30200720c */ /* 0x000fc40003f26270 */
[C---:B------:R-:W-:Y:S02]  /*10b00*/  ISETP.GE.AND P0, PT, R2.reuse, R242, PT ;  /* 0x000000f20200720c */ /* 0x040fe40003f06270 */
[C---:B------:R-:W-:Y:S02]  /*10b10*/  ISETP.LT.OR P6, PT, R2.reuse, R240, P3 ;  /* 0x000000f00200720c */ /* 0x040fe40001fc1670 */
[C---:B------:R-:W-:Y:S02]  /*10b20*/  ISETP.LT.OR P5, PT, R2.reuse, R239, P2 ;  /* 0x000000ef0200720c */ /* 0x040fe400017a1670 */
[C---:B------:R-:W-:Y:S02]  /*10b30*/  ISETP.LT.OR P1, PT, R2.reuse, R238, P1 ;  /* 0x000000ee0200720c */ /* 0x040fe40000f21670 */
[----:B------:R-:W-:Y:S02]  /*10b40*/  ISETP.LT.OR P0, PT, R2, R237, P0 ;  /* 0x000000ed0200720c */ /* 0x000fe40000701670 */
[----:B------:R-:W-:-:S02]  /*10b50*/  LOP3.LUT P3, RZ, R231, 0x2, RZ, 0xc0, !PT ;  /* 0x00000002e7ff7812 */ /* 0x000fc4000786c0ff */
[----:B------:R-:W-:Y:S01]  /*10b60*/  LOP3.LUT R231, R231, 0xfffffff7, RZ, 0xc0, !PT ;  /* 0xfffffff7e7e77812 */ /* 0x000fe200078ec0ff */
[----:B-1----:R-:W-:-:S05]  /*10b70*/  IMAD.IADD R3, R236, 0x1, -R2 ;  /* 0x00000001ec037824 */ /* 0x002fca00078e0a02 */
[----:B------:R-:W-:Y:S02]  /*10b80*/  IABS R3, R3 ;  /* 0x0000000300037213 */ /* 0x000fe40000000000 */
[----:B------:R-:W-:-:S03]  /*10b90*/  @P1 LOP3.LUT R231, R231, 0x8, RZ, 0xfc, !PT ;  /* 0x00000008e7e71812 */ /* 0x000fc600078efcff */
[----:B------:R-:W-:Y:S01]  /*10ba0*/  IMAD.MOV.U32 R4, RZ, RZ, R3 ;  /* 0x000000ffff047224 */ /* 0x000fe200078e0003 */
[----:B------:R-:W-:Y:S01]  /*10bb0*/  LOP3.LUT R231, R231, 0xfffffffb, RZ, 0xc0, !PT ;  /* 0xfffffffbe7e77812 */ /* 0x000fe200078ec0ff */
[----:B------:R-:W-:Y:S02]  /*10bc0*/  IMAD.IADD R3, R235, 0x1, -R2 ;  /* 0x00000001eb037824 */ /* 0x000fe400078e0a02 */
[----:B------:R1:W2:Y:S01]  /*10bd0*/  I2F R6, R4 ;  /* 0x0000000400067306 */ /* 0x0002a20000201400 */
[----:B------:R-:W-:Y:S02]  /*10be0*/  @P0 LOP3.LUT R231, R231, 0x4, RZ, 0xfc, !PT ;  /* 0x00000004e7e70812 */ /* 0x000fe400078efcff */
[----:B------:R-:W-:-:S05]  /*10bf0*/  IABS R3, R3 ;  /* 0x0000000300037213 */ /* 0x000fca0000000000 */
[----:B-1----:R-:W-:Y:S02]  /*10c00*/  IMAD.MOV.U32 R4, RZ, RZ, R3 ;  /* 0x000000ffff047224 */ /* 0x002fe400078e0003 */
[----:B------:R-:W-:Y:S02]  /*10c10*/  IMAD.IADD R3, R234, 0x1, -R2 ;  /* 0x00000001ea037824 */ /* 0x000fe400078e0a02 */
[----:B------:R1:W3:Y:S01]  /*10c20*/  I2F R8, R4 ;  /* 0x0000000400087306 */ /* 0x0002e20000201400 */
[----:B--2---:R-:W-:Y:S02]  /*10c30*/  FFMA.FTZ R6, R6, -UR35, R201 ;  /* 0x8000002306067c23 */ /* 0x004fe400080100c9 */
[----:B------:R-:W-:-:S03]  /*10c40*/  IABS R3, R3 ;  /* 0x0000000300037213 */ /* 0x000fc60000000000 */
[----:B------:R-:W-:Y:S02]  /*10c50*/  FSEL R15, R6, -INF , !P6 ;  /* 0xff800000060f7808 */ /* 0x000fe40007000000 */
[----:B------:R2:W-:Y:S01]  /*10c60*/  I2F R7, R3 ;  /* 0x0000000300077306 */ /* 0x0005e20000201400 */
[----:B-1----:R-:W-:Y:S01]  /*10c70*/  IMAD.IADD R4, R241, 0x1, -R2 ;  /* 0x00000001f1047824 */ /* 0x002fe200078e0a02 */
[----:B------:R-:W-:Y:S01]  /*10c80*/  IADD3 R2, R0, 0x10, RZ ;  /* 0x0000001000027810 */ /* 0x000fe20007ffe0ff */
[----:B---3--:R-:W-:-:S03]  /*10c90*/  FFMA.FTZ R8, R8, -UR35, R203 ;  /* 0x8000002308087c23 */ /* 0x008fc600080100cb */
[----:B------:R-:W-:Y:S02]  /*10ca0*/  IABS R4, R4 ;  /* 0x0000000400047213 */ /* 0x000fe40000000000 */
[----:B------:R-:W-:Y:S01]  /*10cb0*/  ISETP.GE.AND P2, PT, R2, R244, PT ;  /* 0x000000f40200720c */ /* 0x000fe20003f46270 */
[----:B--2---:R-:W-:Y:S01]  /*10cc0*/  IMAD.IADD R3, R236, 0x1, -R2 ;  /* 0x00000001ec037824 */ /* 0x004fe200078e0a02 */
[----:B------:R1:W2:Y:S01]  /*10cd0*/  I2F R9, R4 ;  /* 0x0000000400097306 */ /* 0x0002a20000201400 */
[C---:B------:R-:W-:Y:S02]  /*10ce0*/  ISETP.GE.AND P1, PT, R2.reuse, R243, PT ;  /* 0x000000f30200720c */ /* 0x040fe40003f26270 */
[----:B------:R-:W-:Y:S02]  /*10cf0*/  ISETP.GE.AND P0, PT, R2, R242, PT ;  /* 0x000000f20200720c */ /* 0x000fe40003f06270 */
[----:B------:R-:W-:Y:S02]  /*10d00*/  IABS R3, R3 ;  /* 0x0000000300037213 */ /* 0x000fe40000000000 */
[----:B------:R-:W-:-:S02]  /*10d10*/  FSEL R44, R8, -INF , !P5 ;  /* 0xff800000082c7808 */ /* 0x000fc40006800000 */
[C---:B------:R-:W-:Y:S02]  /*10d20*/  ISETP.LT.OR P5, PT, R2.reuse, R239, P2 ;  /* 0x000000ef0200720c */ /* 0x040fe400017a1670 */
[----:B------:R-:W3:Y:S01]  /*10d30*/  I2F R3, R3 ;  /* 0x0000000300037306 */ /* 0x000ee20000201400 */
[----:B------:R-:W-:Y:S02]  /*10d40*/  ISETP.LT.OR P1, PT, R2, R238, P1 ;  /* 0x000000ee0200720c */ /* 0x000fe40000f21670 */
[----:B------:R-:W-:Y:S01]  /*10d50*/  LOP3.LUT P2, RZ, R231, 0x4, RZ, 0xc0, !PT ;  /* 0x00000004e7ff7812 */ /* 0x000fe2000784c0ff */
[----:B-1----:R-:W-:Y:S02]  /*10d60*/  FFMA.FTZ R4, R5, -UR35, R248 ;  /* 0x8000002305047c23 */ /* 0x002fe400080100f8 */
[----:B------:R-:W-:Y:S02]  /*10d70*/  FFMA.FTZ R5, R11, -UR35, R250 ;  /* 0x800000230b057c23 */ /* 0x000fe400080100fa */
[----:B--2---:R-:W-:Y:S01]  /*10d80*/  FFMA.FTZ R13, R9, -UR35, R251 ;  /* 0x80000023090d7c23 */ /* 0x004fe200080100fb */
[----:B------:R-:W-:Y:S01]  /*10d90*/  FSEL R47, R4, -INF , !P3 ;  /* 0xff800000042f7808 */ /* 0x000fe20005800000 */
[----:B------:R-:W-:Y:S01]  /*10da0*/  FFMA.FTZ R11, R7, -UR35, R249 ;  /* 0x80000023070b7c23 */ /* 0x000fe200080100f9 */
[----:B------:R-:W-:-:S02]  /*10db0*/  ISETP.GE.AND P3, PT, R2, R245, PT ;  /* 0x000000f50200720c */ /* 0x000fc40003f66270 */
[----:B------:R-:W-:Y:S01]  /*10dc0*/  FSEL R76, R5, -INF , !P4 ;  /* 0xff800000054c7808 */ /* 0x000fe20006000000 */
[----:B---3--:R-:W-:Y:S01]  /*10dd0*/  FFMA.FTZ R12, R3, -UR35, R208 ;  /* 0x80000023030c7c23 */ /* 0x008fe200080100d0 */
[C---:B------:R-:W-:Y:S01]  /*10de0*/  ISETP.LT.OR P6, PT, R2.reuse, R240, P3 ;  /* 0x000000f00200720c */ /* 0x040fe20001fc1670 */
[----:B------:R-:W-:Y:S01]  /*10df0*/  IMAD.IADD R3, R235, 0x1, -R2 ;  /* 0x00000001eb037824 */ /* 0x000fe200078e0a02 */
[----:B------:R-:W-:Y:S02]  /*10e00*/  ISETP.LT.OR P4, PT, R2, R237, P0 ;  /* 0x000000ed0200720c */ /* 0x000fe40000781670 */
[C---:B------:R-:W-:Y:S02]  /*10e10*/  LOP3.LUT P3, RZ, R231.reuse, 0x8, RZ, 0xc0, !PT ;  /* 0x00000008e7ff7812 */ /* 0x040fe4000786c0ff */
[----:B------:R-:W-:Y:S02]  /*10e20*/  IABS R3, R3 ;  /* 0x0000000300037213 */ /* 0x000fe40000000000 */
[----:B------:R-:W-:-:S02]  /*10e30*/  LOP3.LUT R231, R231, 0xfffffffd, RZ, 0xc0, !PT ;  /* 0xfffffffde7e77812 */ /* 0x000fc400078ec0ff */
[----:B------:R-:W-:Y:S01]  /*10e40*/  FSEL R45, R11, -INF , !P3 ;  /* 0xff8000000b2d7808 */ /* 0x000fe20005800000 */
[----:B------:R-:W-:Y:S01]  /*10e50*/  IMAD.MOV.U32 R4, RZ, RZ, R3 ;  /* 0x000000ffff047224 */ /* 0x000fe200078e0003 */
[----:B------:R-:W-:Y:S01]  /*10e60*/  @P1 LOP3.LUT R231, R231, 0x2, RZ, 0xfc, !PT ;  /* 0x00000002e7e71812 */ /* 0x000fe200078efcff */
[----:B------:R-:W-:Y:S01]  /*10e70*/  IMAD.IADD R3, R234, 0x1, -R2 ;  /* 0x00000001ea037824 */ /* 0x000fe200078e0a02 */
[----:B------:R-:W-:Y:S01]  /*10e80*/  FSEL R46, R13, -INF , !P2 ;  /* 0xff8000000d2e7808 */ /* 0x000fe20005000000 */
[----:B------:R1:W-:Y:S01]  /*10e90*/  I2F R10, R4 ;  /* 0x00000004000a7306 */ /* 0x0003e20000201400 */
[----:B------:R-:W-:Y:S02]  /*10ea0*/  FSEL R79, R12, -INF , !P6 ;  /* 0xff8000000c4f7808 */ /* 0x000fe40007000000 */
[----:B------:R-:W-:-:S05]  /*10eb0*/  IABS R3, R3 ;  /* 0x0000000300037213 */ /* 0x000fca0000000000 */
[----:B------:R2:W-:Y:S01]  /*10ec0*/  I2F R9, R3 ;  /* 0x0000000300097306 */ /* 0x0005e20000201400 */
[----:B-1----:R-:W-:Y:S01]  /*10ed0*/  IMAD.IADD R4, R241, 0x1, -R2 ;  /* 0x00000001f1047824 */ /* 0x002fe200078e0a02 */
[----:B------:R-:W-:-:S04]  /*10ee0*/  IADD3 R2, R0, 0x11, RZ ;  /* 0x0000001100027810 */ /* 0x000fc80007ffe0ff */
[----:B------:R-:W-:Y:S01]  /*10ef0*/  IABS R4, R4 ;  /* 0x0000000400047213 */ /* 0x000fe20000000000 */
[--C-:B------:R-:W-:Y:S01]  /*10f00*/  IMAD.IADD R5, R235, 0x1, -R2.reuse ;  /* 0x00000001eb057824 */ /* 0x100fe200078e0a02 */
[----:B------:R-:W-:Y:S01]  /*10f10*/  ISETP.GE.AND P3, PT, R2, R245, PT ;  /* 0x000000f50200720c */ /* 0x000fe20003f66270 */
[----:B--2---:R-:W-:Y:S01]  /*10f20*/  IMAD.IADD R3, R236, 0x1, -R2 ;  /* 0x00000001ec037824 */ /* 0x004fe200078e0a02 */
[----:B------:R1:W-:Y:S01]  /*10f30*/  I2F R14, R4 ;  /* 0x00000004000e7306 */ /* 0x0003e20000201400 */
[C---:B------:R-:W-:Y:S02]  /*10f40*/  ISETP.GE.AND P2, PT, R2.reuse, R244, PT ;  /* 0x000000f40200720c */ /* 0x040fe40003f46270 */
[C---:B------:R-:W-:Y:S02]  /*10f50*/  ISETP.GE.AND P1, PT, R2.reuse, R243, PT ;  /* 0x000000f30200720c */ /* 0x040fe40003f26270 */
[----:B------:R-:W-:Y:S02]  /*10f60*/  IABS R3, R3 ;  /* 0x0000000300037213 */ /* 0x000fe40000000000 */
[----:B------:R-:W-:-:S02]  /*10f70*/  ISETP.GE.AND P0, PT, R2, R242, PT ;  /* 0x000000f20200720c */ /* 0x000fc40003f06270 */
[C---:B------:R-:W-:Y:S02]  /*10f80*/  ISETP.LT.OR P6, PT, R2.reuse, R240, P3 ;  /* 0x000000f00200720c */ /* 0x040fe40001fc1670 */
[C---:B------:R-:W-:Y:S02]  /*10f90*/  ISETP.LT.OR P1, PT, R2.reuse, R238, P1 ;  /* 0x000000ee0200720c */ /* 0x040fe40000f21670 */
[----:B------:R-:W-:Y:S02]  /*10fa0*/  ISETP.LT.OR P0, PT, R2, R237, P0 ;  /* 0x000000ed0200720c */ /* 0x000fe40000701670 */
[----:B------:R-:W-:Y:S01]  /*10fb0*/  LOP3.LUT P3, RZ, R231, 0x2, RZ, 0xc0, !PT ;  /* 0x00000002e7ff7812 */ /* 0x000fe2000786c0ff */
[----:B-1----:R-:W-:Y:S01]  /*10fc0*/  IMAD.MOV.U32 R4, RZ, RZ, R3 ;  /* 0x000000ffff047224 */ /* 0x002fe200078e0003 */
[----:B------:R-:W-:Y:S01]  /*10fd0*/  IABS R3, R5 ;  /* 0x0000000500037213 */ /* 0x000fe20000000000 */
[----:B------:R-:W-:Y:S01]  /*10fe0*/  IMAD.IADD R5, R241, 0x1, -R2 ;  /* 0x00000001f1057824 */ /* 0x000fe200078e0a02 */
[----:B------:R-:W-:Y:S01]  /*10ff0*/  LOP3.LUT R231, R231, 0xfffffff7, RZ, 0xc0, !PT ;  /* 0xfffffff7e7e77812 */ /* 0x000fe200078ec0ff */
[----:B------:R1:W2:Y:S04]  /*11000*/  I2F R7, R4 ;  /* 0x0000000400077306 */ /* 0x0002a80000201400 */
[----:B------:R-:W-:-:S04]  /*11010*/  @P1 LOP3.LUT R231, R231, 0x8, RZ, 0xfc, !PT ;  /* 0x00000008e7e71812 */ /* 0x000fc800078efcff */
[----:B------:R-:W-:-:S04]  /*11020*/  LOP3.LUT R231, R231, 0xfffffffb, RZ, 0xc0, !PT ;  /* 0xfffffffbe7e77812 */ /* 0x000fc800078ec0ff */
[----:B------:R-:W-:Y:S01]  /*11030*/  @P0 LOP3.LUT R231, R231, 0x4, RZ, 0xfc, !PT ;  /* 0x00000004e7e70812 */ /* 0x000fe200078efcff */
[----:B-1----:R-:W-:Y:S02]  /*11040*/  IMAD.MOV.U32 R4, RZ, RZ, R3 ;  /* 0x000000ffff047224 */ /* 0x002fe400078e0003 */
[----:B------:R-:W-:Y:S02]  /*11050*/  IMAD.IADD R3, R234, 0x1, -R2 ;  /* 0x00000001ea037824 */ /* 0x000fe400078e0a02 */
[----:B------:R1:W3:Y:S01]  /*11060*/  I2F R8, R4 ;  /* 0x0000000400087306 */ /* 0x0002e20000201400 */
[----:B--2---:R-:W-:Y:S02]  /*11070*/  FFMA.FTZ R7, R7, -UR35, R209 ;  /* 0x8000002307077c23 */ /* 0x004fe400080100d1 */
[----:B------:R-:W-:-:S05]  /*11080*/  IABS R3, R3 ;  /* 0x0000000300037213 */ /* 0x000fca0000000000 */
[----:B-1----:R-:W-:Y:S01]  /*11090*/  IMAD.MOV.U32 R4, RZ, RZ, R3 ;  /* 0x000000ffff047224 */ /* 0x002fe200078e0003 */
[----:B------:R-:W-:Y:S01]  /*110a0*/  IABS R3, R5 ;  /* 0x0000000500037213 */ /* 0x000fe20000000000 */
[----:B------:R-:W-:Y:S02]  /*110b0*/  FFMA.FTZ R5, R9, -UR35, R204 ;  /* 0x8000002309057c23 */ /* 0x000fe400080100cc */
[----:B------:R1:W2:Y:S01]  /*110c0*/  I2F R6, R4 ;  /* 0x0000000400067306 */ /* 0x0002a20000201400 */
[----:B---3--:R-:W-:Y:S02]  /*110d0*/  FFMA.FTZ R8, R8, -UR35, R211 ;  /* 0x8000002308087c23 */ /* 0x008fe400080100d3 */
[----:B------:R-:W-:Y:S02]  /*110e0*/  FSEL R202, R5, -INF , !P3 ;  /* 0xff80000005ca7808 */ /* 0x000fe40005800000 */
[----:B------:R-:W-:-:S03]  /*110f0*/  FSEL R5, R7, -INF , !P6 ;  /* 0xff80000007057808 */ /* 0x000fc60007000000 */
[----:B------:R-:W3:Y:S01]  /*11100*/  I2F R3, R3 ;  /* 0x0000000300037306 */ /* 0x000ee20000201400 */
[----:B-1----:R-:W-:Y:S02]  /*11110*/  FFMA.FTZ R4, R10, -UR35, R210 ;  /* 0x800000230a047c23 */ /* 0x002fe400080100d2 */
[----:B--2---:R-:W-:-:S03]  /*11120*/  FFMA.FTZ R13, R6, -UR35, R205 ;  /* 0x80000023060d7c23 */ /* 0x004fc600080100cd */
[----:B------:R-:W-:Y:S01]  /*11130*/  FSEL R34, R4, -INF , !P5 ;  /* 0xff80000004227808 */ /* 0x000fe20006800000 */
[----:B------:R-:W-:Y:S01]  /*11140*/  FFMA.FTZ R4, R14, -UR35, R206 ;  /* 0x800000230e047c23 */ /* 0x000fe200080100ce */
[----:B------:R-:W-:Y:S01]  /*11150*/  ISETP.LT.OR P5, PT, R2, R239, P2 ;  /* 0x000000ef0200720c */ /* 0x000fe200017a1670 */
[----:B---3--:R-:W-:Y:S01]  /*11160*/  FFMA.FTZ R11, R3, -UR35, R207 ;  /* 0x80000023030b7c23 */ /* 0x008fe200080100cf */
[----:B------:R-:W-:Y:S02]  /*11170*/  IADD3 R2, R0, 0x18, RZ ;  /* 0x0000001800027810 */ /* 0x000fe40007ffe0ff */
[----:B------:R-:W-:Y:S02]  /*11180*/  FSEL R4, R4, -INF , !P4 ;  /* 0xff80000004047808 */ /* 0x000fe40006000000 */
[----:B------:R-:W-:Y:S01]  /*11190*/  ISETP.GE.AND P3, PT, R2, R245, PT ;  /* 0x000000f50200720c */ /* 0x000fe20003f66270 */
[----:B------:R-:W-:Y:S01]  /*111a0*/  IMAD.IADD R3, R236, 0x1, -R2 ;  /* 0x00000001ec037824 */ /* 0x000fe200078e0a02 */
[C---:B------:R-:W-:Y:S01]  /*111b0*/  ISETP.GE.AND P2, PT, R2.reuse, R244, PT ;  /* 0x000000f40200720c */ /* 0x040fe20003f46270 */
[----:B------:R1:W-:Y:S01]  /*111c0*/  STL [R1+0x6c], R4 ;  /* 0x00006c0401007387 */ /* 0x0003e20000100800 */
[----:B------:R-:W-:-:S02]  /*111d0*/  ISETP.GE.AND P1, PT, R2, R243, PT ;  /* 0x000000f30200720c */ /* 0x000fc40003f26270 */
[----:B------:R-:W-:Y:S01]  /*111e0*/  IABS R3, R3 ;  /* 0x0000000300037213 */ /* 0x000fe20000000000 */
[----:B------:R2:W-:Y:S01]  /*111f0*/  STL [R1+0x60], R5 ;  /* 0x0000600501007387 */ /* 0x0005e20000100800 */
[----:B------:R-:W-:Y:S02]  /*11200*/  ISETP.GE.AND P0, PT, R2, R242, PT ;  /* 0x000000f20200720c */ /* 0x000fe40003f06270 */
[----:B------:R-:W-:Y:S02]  /*11210*/  FSEL R33, R8, -INF , !P5 ;  /* 0xff80000008217808 */ /* 0x000fe40006800000 */
[C---:B------:R-:W-:Y:S02]  /*11220*/  ISETP.LT.OR P6, PT, R2.reuse, R240, P3 ;  /* 0x000000f00200720c */ /* 0x040fe40001fc1670 */
[C---:B------:R-:W-:Y:S02]  /*11230*/  ISETP.LT.OR P5, PT, R2.reuse, R239, P2 ;  /* 0x000000ef0200720c */ /* 0x040fe400017a1670 */
[----:B------:R-:W-:-:S02]  /*11240*/  ISETP.LT.OR P1, PT, R2, R238, P1 ;  /* 0x000000ee0200720c */ /* 0x000fc40000f21670 */
[----:B------:R-:W-:Y:S02]  /*11250*/  ISETP.LT.OR P4, PT, R2, R237, P0 ;  /* 0x000000ed0200720c */ /* 0x000fe40000781670 */
[C---:B------:R-:W-:Y:S02]  /*11260*/  LOP3.LUT P2, RZ, R231.reuse, 0x4, RZ, 0xc0, !PT ;  /* 0x00000004e7ff7812 */ /* 0x040fe4000784c0ff */
[C---:B------:R-:W-:Y:S02]  /*11270*/  LOP3.LUT P3, RZ, R231.reuse, 0x8, RZ, 0xc0, !PT ;  /* 0x00000008e7ff7812 */ /* 0x040fe4000786c0ff */
[----:B------:R-:W-:Y:S02]  /*11280*/  LOP3.LUT R231, R231, 0xfffffffd, RZ, 0xc0, !PT ;  /* 0xfffffffde7e77812 */ /* 0x000fe400078ec0ff */
[----:B------:R-:W-:Y:S01]  /*11290*/  FSEL R201, R13, -INF , !P3 ;  /* 0xff8000000dc97808 */ /* 0x000fe20005800000 */
[----:B-1----:R-:W-:Y:S02]  /*112a0*/  IMAD.MOV.U32 R4, RZ, RZ, R3 ;  /* 0x000000ffff047224 */ /* 0x002fe400078e0003 */
[----:B------:R-:W-:Y:S01]  /*112b0*/  @P1 LOP3.LUT R231, R231, 0x2, RZ, 0xfc, !PT ;  /* 0x00000002e7e71812 */ /* 0x000fe200078efcff */
[----:B------:R-:W-:Y:S01]  /*112c0*/  IMAD.IADD R3, R235, 0x1, -R2 ;  /* 0x00000001eb037824 */ /* 0x000fe200078e0a02 */
[----:B------:R1:W-:Y:S04]  /*112d0*/  I2F R10, R4 ;  /* 0x00000004000a7306 */ /* 0x0003e80000201400 */
[----:B------:R-:W-:-:S05]  /*112e0*/  IABS R3, R3 ;  /* 0x0000000300037213 */ /* 0x000fca0000000000 */
[----:B-1----:R-:W-:Y:S02]  /*112f0*/  IMAD.MOV.U32 R4, RZ, RZ, R3 ;  /* 0x000000ffff047224 */ /* 0x002fe400078e0003 */
[----:B------:R-:W-:Y:S02]  /*11300*/  IMAD.IADD R3, R234, 0x1, -R2 ;  /* 0x00000001ea037824 */ /* 0x000fe400078e0a02 */
[----:B------:R1:W-:Y:S03]  /*11310*/  I2F R8, R4 ;  /* 0x0000000400087306 */ /* 0x0003e60000201400 */
[----:B------:R-:W-:-:S05]  /*11320*/  IABS R3, R3 ;  /* 0x0000000300037213 */ /* 0x000fca0000000000 */
[----:B------:R3:W4:Y:S01]  /*11330*/  I2F R7, R3 ;  /* 0x0000000300077306 */ /* 0x0007220000201400 */
[----:B-1----:R-:W-:Y:S01]  /*11340*/  IMAD.IADD R4, R241, 0x1, -R2 ;  /* 0x00000001f1047824 */ /* 0x002fe200078e0a02 */
[----:B------:R-:W-:-:S04]  /*11350*/  IADD3 R2, R0, 0x19, RZ ;  /* 0x0000001900027810 */ /* 0x000fc80007ffe0ff */
[----:B------:R-:W-:Y:S01]  /*11360*/  IABS R4, R4 ;  /* 0x0000000400047213 */ /* 0x000fe20000000000 */
[--C-:B--2---:R-:W-:Y:S01]  /*11370*/  IMAD.IADD R5, R234, 0x1, -R2.reuse ;  /* 0x00000001ea057824 */ /* 0x104fe200078e0a02 */
[----:B------:R-:W-:Y:S01]  /*11380*/  ISETP.GE.AND P3, PT, R2, R245, PT ;  /* 0x000000f50200720c */ /* 0x000fe20003f66270 */
[----:B---3--:R-:W-:Y:S01]  /*11390*/  IMAD.IADD R3, R236, 0x1, -R2 ;  /* 0x00000001ec037824 */ /* 0x008fe200078e0a02 */
[----:B------:R1:W-:Y:S01]  /*113a0*/  I2F R12, R4 ;  /* 0x00000004000c7306 */ /* 0x0003e20000201400 */
[C---:B------:R-:W-:Y:S01]  /*113b0*/  ISETP.GE.AND P1, PT, R2.reuse, R243, PT ;  /* 0x000000f30200720c */ /* 0x040fe20003f26270 */
[----:B----4-:R-:W-:Y:S01]  /*113c0*/  FFMA.FTZ R7, R7, -UR35, R132 ;  /* 0x8000002307077c23 */ /* 0x010fe20008010084 */
[C---:B------:R-:W-:Y:S02]  /*113d0*/  ISETP.GE.AND P0, PT, R2.reuse, R242, PT ;  /* 0x000000f20200720c */ /* 0x040fe40003f06270 */
[----:B------:R-:W-:Y:S02]  /*113e0*/  IABS R3, R3 ;  /* 0x0000000300037213 */ /* 0x000fe40000000000 */
[----:B------:R-:W-:-:S02]  /*113f0*/  ISETP.LT.OR P1, PT, R2, R238, P1 ;  /* 0x000000ee0200720c */ /* 0x000fc40000f21670 */
[----:B------:R-:W-:Y:S01]  /*11400*/  ISETP.LT.OR P0, PT, R2, R237, P0 ;  /* 0x000000ed0200720c */ /* 0x000fe20000701670 */
[----:B-1----:R-:W-:Y:S02]  /*11410*/  IMAD.MOV.U32 R4, RZ, RZ, R3 ;  /* 0x000000ffff047224 */ /* 0x002fe400078e0003 */
[----:B------:R-:W-:Y:S02]  /*11420*/  IMAD.IADD R3, R235, 0x1, -R2 ;  /* 0x00000001eb037824 */ /* 0x000fe400078e0a02 */
[----:B------:R1:W2:Y:S03]  /*11430*/  I2F R9, R4 ;  /* 0x0000000400097306 */ /* 0x0002a60000201400 */
[----:B------:R-:W-:-:S05]  /*11440*/  IABS R3, R3 ;  /* 0x0000000300037213 */ /* 0x000fca0000000000 */
[----:B-1----:R-:W-:Y:S01]  /*11450*/  IMAD.MOV.U32 R4, RZ, RZ, R3 ;  /* 0x000000ffff047224 */ /* 0x002fe200078e0003 */
[----:B------:R-:W-:Y:S01]  /*11460*/  IABS R3, R5 ;  /* 0x0000000500037213 */ /* 0x000fe20000000000 */
[----:B------:R-:W-:Y:S02]  /*11470*/  FFMA.FTZ R5, R10, -UR35, R116 ;  /* 0x800000230a057c23 */ /* 0x000fe40008010074 */
[----:B------:R1:W3:Y:S01]  /*11480*/  I2F R6, R4 ;  /* 0x0000000400067306 */ /* 0x0002e20000201400 */
[----:B--2---:R-:W-:Y:S02]  /*11490*/  FFMA.FTZ R9, R9, -UR35, R117 ;  /* 0x8000002309097c23 */ /* 0x004fe40008010075 */
[----:B------:R-:W-:-:S05]  /*114a0*/  IMAD.MOV.U32 R116, RZ, RZ, R232 ;  /* 0x000000ffff747224 */ /* 0x000fca00078e00e8 */
[----:B------:R-:W2:Y:S01]  /*114b0*/  I2F R3, R3 ;  /* 0x0000000300037306 */ /* 0x000ea20000201400 */
[----:B-1----:R-:W-:Y:S02]  /*114c0*/  FFMA.FTZ R4, R8, -UR35, R118 ;  /* 0x8000002308047c23 */ /* 0x002fe40008010076 */
[----:B------:R-:W-:Y:S02]  /*114d0*/  FFMA.FTZ R8, R12, -UR35, R134 ;  /* 0x800000230c087c23 */ /* 0x000fe40008010086 */
[----:B---3--:R-:W-:Y:S01]  /*114e0*/  FFMA.FTZ R6, R6, -UR35, R119 ;  /* 0x8000002306067c23 */ /* 0x008fe20008010077 */
[----:B------:R-:W-:Y:S01]  /*114f0*/  FSEL R117, R4, -INF , !P5 ;  /* 0xff80000004757808 */ /* 0x000fe20006800000 */
[----:B--2---:R-:W-:Y:S01]  /*11500*/  FFMA.FTZ R12, R3, -UR35, R133 ;  /* 0x80000023030c7c23 */ /* 0x004fe20008010085 */
[----:B------:R-:W-:Y:S02]  /*11510*/  FSEL R3, R11, -INF , !P2 ;  /* 0xff8000000b037808 */ /* 0x000fe40005000000 */
[----:B------:R-:W-:-:S03]  /*11520*/  ISETP.GE.AND P2, PT, R2, R244, PT ;  /* 0x000000f40200720c */ /* 0x000fc60003f46270 */
[----:B------:R1:W-:Y:S01]  /*11530*/  STL [R1+0x68], R3 ;  /* 0x0000680301007387 */ /* 0x0003e20000100800 */
[C---:B------:R-:W-:Y:S02]  /*11540*/  ISETP.LT.OR P5, PT, R2.reuse, R239, P2 ;  /* 0x000000ef0200720c */ /* 0x040fe400017a1670 */
[----:B-1----:R-:W-:Y:S02]  /*11550*/  FSEL R3, R5, -INF , !P6 ;  /* 0xff80000005037808 */ /* 0x002fe40007000000 */
[----:B------:R-:W-:Y:S02]  /*11560*/  ISETP.LT.OR P6, PT, R2, R240, P3 ;  /* 0x000000f00200720c */ /* 0x000fe40001fc1670 */
[C---:B------:R-:W-:Y:S01]  /*11570*/  LOP3.LUT P3, RZ, R231.reuse, 0x2, RZ, 0xc0, !PT ;  /* 0x00000002e7ff7812 */ /* 0x040fe2000786c0ff */
[----:B------:R1:W-:Y:S01]  /*11580*/  STL [R1+0x4c], R3 ;  /* 0x00004c0301007387 */ /* 0x0003e20000100800 */
[----:B------:R-:W-:Y:S02]  /*11590*/  LOP3.LUT R231, R231, 0xfffffff7, RZ, 0xc0, !PT ;  /* 0xfffffff7e7e77812 */ /* 0x000fe400078ec0ff */
[----:B------:R-:W-:-:S02]  /*115a0*/  FSEL R203, R7, -INF , !P3 ;  /* 0xff80000007cb7808 */ /* 0x000fc40005800000 */
[----:B------:R-:W-:-:S04]  /*115b0*/  @P1 LOP3.LUT R231, R231, 0x8, RZ, 0xfc, !PT ;  /* 0x00000008e7e71812 */ /* 0x000fc800078efcff */
[----:B------:R-:W-:-:S04]  /*115c0*/  LOP3.LUT R231, R231, 0xfffffffb, RZ, 0xc0, !PT ;  /* 0xfffffffbe7e77812 */ /* 0x000fc800078ec0ff */
[----:B------:R-:W-:Y:S01]  /*115d0*/  @P0 LOP3.LUT R231, R231, 0x4, RZ, 0xfc, !PT ;  /* 0x00000004e7e70812 */ /* 0x000fe200078efcff */
[----:B-1----:R-:W-:Y:S01]  /*115e0*/  IMAD.IADD R3, R241, 0x1, -R2 ;  /* 0x00000001f1037824 */ /* 0x002fe200078e0a02 */
[----:B------:R-:W-:-:S04]  /*115f0*/  IADD3 R2, R0, 0x20, RZ ;  /* 0x0000002000027810 */ /* 0x000fc80007ffe0ff */
[----:B------:R-:W-:Y:S01]  /*11600*/  IABS R3, R3 ;  /* 0x0000000300037213 */ /* 0x000fe20000000000 */
[--C-:B------:R-:W-:Y:S01]  /*11610*/  IMAD.IADD R5, R235, 0x1, -R2.reuse ;  /* 0x00000001eb057824 */ /* 0x100fe200078e0a02 */
[C---:B------:R-:W-:Y:S02]  /*11620*/  ISETP.GE.AND P3, PT, R2.reuse, R245, PT ;  /* 0x000000f50200720c */ /* 0x040fe40003f66270 */
[C---:B------:R-:W-:Y:S01]  /*11630*/  ISETP.GE.AND P2, PT, R2.reuse, R244, PT ;  /* 0x000000f40200720c */ /* 0x040fe20003f46270 */
[----:B------:R-:W-:Y:S01]  /*11640*/  IMAD.MOV.U32 R4, RZ, RZ, R3 ;  /* 0x000000ffff047224 */ /* 0x000fe200078e0003 */
[----:B------:R-:W-:Y:S01]  /*11650*/  ISETP.GE.AND P1, PT, R2, R243, PT ;  /* 0x000000f30200720c */ /* 0x000fe20003f26270 */
[----:B------:R-:W-:Y:S01]  /*11660*/  IMAD.IADD R3, R236, 0x1, -R2 ;  /* 0x00000001ec037824 */ /* 0x000fe200078e0a02 */
[C---:B------:R-:W-:Y:S01]  /*11670*/  ISETP.GE.AND P0, PT, R2.reuse, R242, PT ;  /* 0x000000f20200720c */ /* 0x040fe20003f06270 */
[----:B------:R1:W-:Y:S01]  /*11680*/  I2F R11, R4 ;  /* 0x00000004000b7306 */ /* 0x0003e20000201400 */
[----:B------:R-:W-:-:S02]  /*11690*/  ISETP.LT.OR P1, PT, R2, R238, P1 ;  /* 0x000000ee0200720c */ /* 0x000fc40000f21670 */
[----:B------:R-:W-:Y:S02]  /*116a0*/  IABS R3, R3 ;  /* 0x0000000300037213 */ /* 0x000fe40000000000 */
[----:B-1----:R-:W-:Y:S02]  /*116b0*/  FSEL R4, R8, -INF , !P4 ;  /* 0xff80000008047808 */ /* 0x002fe40006000000 */
[----:B------:R-:W-:-:S03]  /*116c0*/  ISETP.LT.OR P4, PT, R2, R237, P0 ;  /* 0x000000ed0200720c */ /* 0x000fc60000781670 */
[----:B------:R1:W-:Y:S02]  /*116d0*/  STL [R1+0x64], R4 ;  /* 0x0000640401007387 */ /* 0x0003e40000100800 */
[----:B-1----:R-:W-:Y:S01]  /*116e0*/  IMAD.MOV.U32 R4, RZ, RZ, R3 ;  /* 0x000000ffff047224 */ /* 0x002fe200078e0003 */
[----:B------:R-:W-:Y:S02]  /*116f0*/  IABS R3, R5 ;  /* 0x0000000500037213 */ /* 0x000fe40000000000 */
[----:B------:R-:W-:Y:S02]  /*11700*/  FSEL R5, R9, -INF , !P6 ;  /* 0xff80000009057808 */ /* 0x000fe40007000000 */
[----:B------:R1:W-:Y:S01]  /*11710*/  I2F R9, R4 ;  /* 0x0000000400097306 */ /* 0x0003e20000201400 */
[----:B------:R-:W-:Y:S02]  /*11720*/  ISETP.LT.OR P6, PT, R2, R240, P3 ;  /* 0x000000f00200720c */ /* 0x000fe40001fc1670 */
[----:B------:R2:W-:Y:S01]  /*11730*/  STL [R1+0x48], R5 ;  /* 0x0000480501007387 */ /* 0x0005e20000100800 */
[----:B------:R-:W-:Y:S01]  /*11740*/  LOP3.LUT P3, RZ, R231, 0x8, RZ, 0xc0, !PT ;  /* 0x00000008e7ff7812 */ /* 0x000fe2000786c0ff */
[----:B-1----:R-:W-:-:S02]  /*11750*/  IMAD.MOV.U32 R4, RZ, RZ, R3 ;  /* 0x000000ffff047224 */ /* 0x002fc400078e0003 */
[----:B------:R-:W-:-:S05]  /*11760*/  IMAD.IADD R3, R234, 0x1, -R2 ;  /* 0x00000001ea037824 */ /* 0x000fca00078e0a02 */
[----:B------:R-:W-:-:S04]  /*11770*/  IABS R3, R3 ;  /* 0x0000000300037213 */ /* 0x000fc80000000000 */
[----:B------:R-:W1:Y:S01]  /*11780*/  I2F R8, R3 ;  /* 0x0000000300087306 */ /* 0x000e620000201400 */
[----:B--2---:R-:W-:Y:S02]  /*11790*/  FSEL R5, R6, -INF , !P5 ;  /* 0xff80000006057808 */ /* 0x004fe40006800000 */
[----:B------:R-:W-:Y:S02]  /*117a0*/  ISETP.LT.OR P5, PT, R2, R239, P2 ;  /* 0x000000ef0200720c */ /* 0x000fe400017a1670 */
[C---:B------:R-:W-:Y:S01]  /*117b0*/  LOP3.LUT P2, RZ, R231.reuse, 0x4, RZ, 0xc0, !PT ;  /* 0x00000004e7ff7812 */ /* 0x040fe2000784c0ff */
[----:B------:R2:W-:Y:S01]  /*117c0*/  STL [R1+0x54], R5 ;  /* 0x0000540501007387 */ /* 0x0005e20000100800 */
[----:B------:R-:W-:Y:S01]  /*117d0*/  LOP3.LUT R231, R231, 0xfffffffd, RZ, 0xc0, !PT ;  /* 0xfffffffde7e77812 */ /* 0x000fe200078ec0ff */
[----:B------:R3:W4:Y:S03]  /*117e0*/  I2F R6, R4 ;  /* 0x0000000400067306 */ /* 0x0007260000201400 */
[----:B------:R-:W-:Y:S01]  /*117f0*/  @P1 LOP3.LUT R231, R231, 0x2, RZ, 0xfc, !PT ;  /* 0x00000002e7e71812 */ /* 0x000fe200078efcff */
[----:B-1----:R-:W-:-:S02]  /*11800*/  FFMA.FTZ R8, R8, -UR35, R120 ;  /* 0x8000002308087c23 */ /* 0x002fc40008010078 */
[----:B---3--:R-:W-:Y:S01]  /*11810*/  IMAD.IADD R4, R241, 0x1, -R2 ;  /* 0x00000001f1047824 */ /* 0x008fe200078e0a02 */
[----:B------:R-:W-:Y:S01]  /*11820*/  IADD3 R2, R0, 0x21, RZ ;  /* 0x0000002100027810 */ /* 0x000fe20007ffe0ff */
[----:B----4-:R-:W-:-:S03]  /*11830*/  FFMA.FTZ R6, R6, -UR35, R126 ;  /* 0x8000002306067c23 */ /* 0x010fc6000801007e */
[----:B------:R-:W-:Y:S01]  /*11840*/  IABS R4, R4 ;  /* 0x0000000400047213 */ /* 0x000fe20000000000 */
[--C-:B------:R-:W-:Y:S01]  /*11850*/  IMAD.IADD R3, R236, 0x1, -R2.reuse ;  /* 0x00000001ec037824 */ /* 0x100fe200078e0a02 */
[C---:B------:R-:W-:Y:S01]  /*11860*/  ISETP.GE.AND P1, PT, R2.reuse, R243, PT ;  /* 0x000000f30200720c */ /* 0x040fe20003f26270 */
[----:B--2---:R-:W-:Y:S01]  /*11870*/  IMAD.IADD R5, R235, 0x1, -R2 ;  /* 0x00000001eb057824 */ /* 0x004fe200078e0a02 */
[----:B------:R1:W2:Y:S01]  /*11880*/  I2F R10, R4 ;  /* 0x00000004000a7306 */ /* 0x0002a20000201400 */
[C---:B------:R-:W-:Y:S02]  /*11890*/  ISETP.GE.AND P0, PT, R2.reuse, R242, PT ;  /* 0x000000f20200720c */ /* 0x040fe40003f06270 */
[----:B------:R-:W-:Y:S02]  /*118a0*/  IABS R3, R3 ;  /* 0x0000000300037213 */ /* 0x000fe40000000000 */
[C---:B------:R-:W-:Y:S02]  /*118b0*/  ISETP.LT.OR P1, PT, R2.reuse, R238, P1 ;  /* 0x000000ee0200720c */ /* 0x040fe40000f21670 */
[----:B------:R-:W-:Y:S01]  /*118c0*/  ISETP.LT.OR P0, PT, R2, R237, P0 ;  /* 0x000000ed0200720c */ /* 0x000fe20000701670 */
[----:B-1----:R-:W-:Y:S01]  /*118d0*/  IMAD.MOV.U32 R4, RZ, RZ, R3 ;  /* 0x000000ffff047224 */ /* 0x002fe200078e0003 */
[----:B------:R-:W-:Y:S01]  /*118e0*/  IABS R3, R5 ;  /* 0x0000000500037213 */ /* 0x000fe20000000000 */
[----:B------:R-:W-:-:S02]  /*118f0*/  FFMA.FTZ R5, R9, -UR35, R124 ;  /* 0x8000002309057c23 */ /* 0x000fc4000801007c */
[----:B------:R-:W1:Y:S01]  /*11900*/  I2F R7, R4 ;  /* 0x0000000400077306 */ /* 0x000e620000201400 */
[----:B--2---:R-:W-:-:S05]  /*11910*/  FFMA.FTZ R9, R10, -UR35, R122 ;  /* 0x800000230a097c23 */ /* 0x004fca000801007a */
[----:B------:R-:W-:Y:S02]  /*11920*/  FSEL R35, R9, -INF , !P4 ;  /* 0xff80000009237808 */ /* 0x000fe40006000000 */
[----:B------:R-:W2:Y:S01]  /*11930*/  I2F R4, R3 ;  /* 0x0000000300047306 */ /* 0x000ea20000201400 */
[----:B-1----:R-:W-:Y:S02]  /*11940*/  FFMA.FTZ R7, R7, -UR35, R125 ;  /* 0x8000002307077c23 */ /* 0x002fe4000801007d */
[----:B--2---:R-:W-:Y:S01]  /*11950*/  FFMA.FTZ R10, R4, -UR35, R127 ;  /* 0x80000023040a7c23 */ /* 0x004fe2000801007f */
[----:B------:R-:W-:Y:S01]  /*11960*/  FSEL R4, R12, -INF , !P3 ;  /* 0xff8000000c047808 */ /* 0x000fe20005800000 */
[----:B------:R-:W-:Y:S01]  /*11970*/  FFMA.FTZ R3, R11, -UR35, R135 ;  /* 0x800000230b037c23 */ /* 0x000fe20008010087 */
[----:B------:R-:W-:-:S03]  /*11980*/  ISETP.GE.AND P3, PT, R2, R245, PT ;  /* 0x000000f50200720c */ /* 0x000fc60003f66270 */
[----:B------:R1:W-:Y:S01]  /*11990*/  STL [R1+0x50], R4 ;  /* 0x0000500401007387 */ /* 0x0003e20000100800 */
[----:B------:R-:W-:Y:S01]  /*119a0*/  FSEL R200, R3, -INF , !P2 ;  /* 0xff80000003c87808 */ /* 0x000fe20005000000 */
[----:B------:R-:W-:Y:S01]  /*119b0*/  IMAD.IADD R3, R234, 0x1, -R2 ;  /* 0x00000001ea037824 */ /* 0x000fe200078e0a02 */
[----:B------:R-:W-:-:S04]  /*119c0*/  ISETP.GE.AND P2, PT, R2, R244, PT ;  /* 0x000000f40200720c */ /* 0x000fc80003f46270 */
[----:B------:R-:W-:Y:S02]  /*119d0*/  IABS R3, R3 ;  /* 0x0000000300037213 */ /* 0x000fe40000000000 */
[----:B-1----:R-:W-:Y:S02]  /*119e0*/  FSEL R4, R5, -INF , !P6 ;  /* 0xff80000005047808 */ /* 0x002fe40007000000 */
[----:B------:R-:W-:Y:S01]  /*119f0*/  ISETP.LT.OR P6, PT, R2, R240, P3 ;  /* 0x000000f00200720c */ /* 0x000fe20001fc1670 */
[----:B------:R1:W-:Y:S01]  /*11a00*/  I2F R5, R3 ;  /* 0x0000000300057306 */ /* 0x0003e20000201400 */
[C---:B------:R-:W-:Y:S01]  /*11a10*/  LOP3.LUT P3, RZ, R231.reuse, 0x2, RZ, 0xc0, !PT ;  /* 0x00000002e7ff7812 */ /* 0x040fe2000786c0ff */
[----:B------:R2:W-:Y:S01]  /*11a20*/  STL [R1+0x34], R4 ;  /* 0x0000340401007387 */ /* 0x0005e20000100800 */
[----:B------:R-:W-:-:S04]  /*11a30*/  LOP3.LUT R231, R231, 0xfffffff7, RZ, 0xc0, !PT ;  /* 0xfffffff7e7e77812 */ /* 0x000fc800078ec0ff */
[----:B------:R-:W-:-:S04]  /*11a40*/  @P1 LOP3.LUT R231, R231, 0x8, RZ, 0xfc, !PT ;  /* 0x00000008e7e71812 */ /* 0x000fc800078efcff */
[----:B------:R-:W-:-:S04]  /*11a50*/  LOP3.LUT R231, R231, 0xfffffffb, RZ, 0xc0, !PT ;  /* 0xfffffffbe7e77812 */ /* 0x000fc800078ec0ff */
[----:B------:R-:W-:Y:S02]  /*11a60*/  @P0 LOP3.LUT R231, R231, 0x4, RZ, 0xfc, !PT ;  /* 0x00000004e7e70812 */ /* 0x000fe400078efcff */
[----:B--2---:R-:W-:Y:S02]  /*11a70*/  FSEL R4, R6, -INF , !P5 ;  /* 0xff80000006047808 */ /* 0x004fe40006800000 */
[----:B------:R-:W-:Y:S02]  /*11a80*/  ISETP.LT.OR P5, PT, R2, R239, P2 ;  /* 0x000000ef0200720c */ /* 0x000fe400017a1670 */
[----:B------:R-:W-:Y:S01]  /*11a90*/  FSEL R6, R8, -INF , !P3 ;  /* 0xff80000008067808 */ /* 0x000fe20005800000 */
[----:B------:R2:W-:Y:S04]  /*11aa0*/  STL [R1+0x3c], R4 ;  /* 0x00003c0401007387 */ /* 0x0005e80000100800 */
[----:B------:R3:W-:Y:S01]  /*11ab0*/  STL [R1+0x44], R6 ;  /* 0x0000440601007387 */ /* 0x0007e20000100800 */
[----:B--2---:R-:W-:Y:S01]  /*11ac0*/  IMAD.IADD R4, R241, 0x1, -R2 ;  /* 0x00000001f1047824 */ /* 0x004fe200078e0a02 */
[----:B------:R-:W-:-:S02]  /*11ad0*/  IADD3 R2, R0, 0x28, RZ ;  /* 0x0000002800027810 */ /* 0x000fc40007ffe0ff */
[----:B---3--:R-:W-:-:S03]  /*11ae0*/  FSEL R6, R7, -INF , !P6 ;  /* 0xff80000007067808 */ /* 0x008fc60007000000 */
[----:B-1----:R-:W-:Y:S01]  /*11af0*/  IMAD.IADD R3, R236, 0x1, -R2 ;  /* 0x00000001ec037824 */ /* 0x002fe200078e0a02 */
[----:B------:R-:W-:Y:S01]  /*11b00*/  IABS R4, R4 ;  /* 0x0000000400047213 */ /* 0x000fe20000000000 */
[----:B------:R1:W-:Y:S01]  /*11b10*/  STL [R1+0x28], R6 ;  /* 0x0000280601007387 */ /* 0x0003e20000100800 */
[C---:B------:R-:W-:Y:S02]  /*11b20*/  ISETP.GE.AND P3, PT, R2.reuse, R245, PT ;  /* 0x000000f50200720c */ /* 0x040fe40003f66270 */
[----:B------:R2:W-:Y:S01]  /*11b30*/  I2F R11, R4 ;  /* 0x00000004000b7306 */ /* 0x0005e20000201400 */
[----:B------:R-:W-:Y:S02]  /*11b40*/  IABS R3, R3 ;  /* 0x0000000300037213 */ /* 0x000fe40000000000 */
[C---:B------:R-:W-:Y:S02]  /*11b50*/  ISETP.GE.AND P2, PT, R2.reuse, R244, PT ;  /* 0x000000f40200720c */ /* 0x040fe40003f46270 */
[----:B------:R-:W-:-:S02]  /*11b60*/  ISETP.GE.AND P1, PT, R2, R243, PT ;  /* 0x000000f30200720c */ /* 0x000fc40003f26270 */
[C---:B------:R-:W-:Y:S02]  /*11b70*/  ISETP.GE.AND P0, PT, R2.reuse, R242, PT ;  /* 0x000000f20200720c */ /* 0x040fe40003f06270 */
[C---:B------:R-:W-:Y:S02]  /*11b80*/  ISETP.LT.OR P6, PT, R2.reuse, R240, P3 ;  /* 0x000000f00200720c */ /* 0x040fe40001fc1670 */
[C---:B------:R-:W-:Y:S02]  /*11b90*/  ISETP.LT.OR P1, PT, R2.reuse, R238, P1 ;  /* 0x000000ee0200720c */ /* 0x040fe40000f21670 */
[----:B------:R-:W-:Y:S02]  /*11ba0*/  ISETP.LT.OR P4, PT, R2, R237, P0 ;  /* 0x000000ed0200720c */ /* 0x000fe40000781670 */
[----:B------:R-:W-:Y:S01]  /*11bb0*/  LOP3.LUT P3, RZ, R231, 0x8, RZ, 0xc0, !PT ;  /* 0x00000008e7ff7812 */ /* 0x000fe2000786c0ff */
[----:B--2---:R-:W-:Y:S02]  /*11bc0*/  IMAD.MOV.U32 R4, RZ, RZ, R3 ;  /* 0x000000ffff047224 */ /* 0x004fe400078e0003 */
[----:B------:R-:W-:-:S02]  /*11bd0*/  IMAD.IADD R3, R235, 0x1, -R2 ;  /* 0x00000001eb037824 */ /* 0x000fc400078e0a02 */
[----:B-1----:R1:W2:Y:S03]  /*11be0*/  I2F R6, R4 ;  /* 0x0000000400067306 */ /* 0x0022a60000201400 */
[----:B------:R-:W-:Y:S02]  /*11bf0*/  IABS R3, R3 ;  /* 0x0000000300037213 */ /* 0x000fe40000000000 */
[----:B-1----:R-:W-:Y:S01]  /*11c00*/  FSEL R4, R10, -INF , !P5 ;  /* 0xff8000000a047808 */ /* 0x002fe20006800000 */
[----:B--2---:R-:W-:Y:S01]  /*11c10*/  FFMA.FTZ R6, R6, -UR35, R92 ;  /* 0x8000002306067c23 */ /* 0x004fe2000801005c */
[----:B------:R-:W-:Y:S02]  /*11c20*/  ISETP.LT.OR P5, PT, R2, R239, P2 ;  /* 0x000000ef0200720c */ /* 0x000fe400017a1670 */
[C---:B------:R-:W-:Y:S01]  /*11c30*/  LOP3.LUT P2, RZ, R231.reuse, 0x4, RZ, 0xc0, !PT ;  /* 0x00000004e7ff7812 */ /* 0x040fe2000784c0ff */
[----:B------:R1:W-:Y:S01]  /*11c40*/  STL [R1+0x38], R4 ;  /* 0x0000380401007387 */ /* 0x0003e20000100800 */
[----:B------:R-:W-:-:S04]  /*11c50*/  LOP3.LUT R231, R231, 0xfffffffd, RZ, 0xc0, !PT ;  /* 0xfffffffde7e77812 */ /* 0x000fc800078ec0ff */
[----:B------:R-:W-:Y:S01]  /*11c60*/  @P1 LOP3.LUT R231, R231, 0x2, RZ, 0xfc, !PT ;  /* 0x00000002e7e71812 */ /* 0x000fe200078efcff */
[----:B-1----:R-:W-:Y:S02]  /*11c70*/  IMAD.MOV.U32 R4, RZ, RZ, R3 ;  /* 0x000000ffff047224 */ /* 0x002fe400078e0003 */
[----:B------:R-:W-:Y:S02]  /*11c80*/  IMAD.IADD R3, R234, 0x1, -R2 ;  /* 0x00000001ea037824 */ /* 0x000fe400078e0a02 */
[----:B------:R1:W2:Y:S03]  /*11c90*/  I2F R8, R4 ;  /* 0x0000000400087306 */ /* 0x0002a60000201400 */
[----:B------:R-:W-:-:S05]  /*11ca0*/  IABS R3, R3 ;  /* 0x0000000300037213 */ /* 0x000fca0000000000 */
[----:B------:R3:W-:Y:S01]  /*11cb0*/  I2F R7, R3 ;  /* 0x0000000300077306 */ /* 0x0007e20000201400 */
[----:B-1----:R-:W-:Y:S01]  /*11cc0*/  IMAD.IADD R4, R241, 0x1, -R2 ;  /* 0x00000001f1047824 */ /* 0x002fe200078e0a02 */
[----:B------:R-:W-:Y:S01]  /*11cd0*/  IADD3 R2, R0, 0x29, RZ ;  /* 0x0000002900027810 */ /* 0x000fe20007ffe0ff */
[----:B--2---:R-:W-:-:S03]  /*11ce0*/  FFMA.FTZ R8, R8, -UR35, R94 ;  /* 0x8000002308087c23 */ /* 0x004fc6000801005e */
[----:B------:R-:W-:Y:S02]  /*11cf0*/  IABS R4, R4 ;  /* 0x0000000400047213 */ /* 0x000fe40000000000 */
[----:B------:R-:W-:Y:S01]  /*11d00*/  ISETP.GE.AND P1, PT, R2, R243, PT ;  /* 0x000000f30200720c */ /* 0x000fe20003f26270 */
[----:B---3--:R-:W-:Y:S01]  /*11d10*/  IMAD.IADD R3, R236, 0x1, -R2 ;  /* 0x00000001ec037824 */ /* 0x008fe200078e0a02 */
[----:B------:R1:W2:Y:S01]  /*11d20*/  I2F R9, R4 ;  /* 0x0000000400097306 */ /* 0x0002a20000201400 */
[C---:B------:R-:W-:Y:S02]  /*11d30*/  ISETP.GE.AND P0, PT, R2.reuse, R242, PT ;  /* 0x000000f20200720c */ /* 0x040fe40003f06270 */
[C---:B------:R-:W-:Y:S02]  /*11d40*/  ISETP.LT.OR P1, PT, R2.reuse, R238, P1 ;  /* 0x000000ee0200720c */ /* 0x040fe40000f21670 */
[----:B------:R-:W-:Y:S02]  /*11d50*/  IABS R3, R3 ;  /* 0x0000000300037213 */ /* 0x000fe40000000000 */
[----:B------:R-:W-:-:S04]  /*11d60*/  ISETP.LT.OR P0, PT, R2, R237, P0 ;  /* 0x000000ed0200720c */ /* 0x000fc80000701670 */
[----:B------:R-:W3:Y:S01]  /*11d70*/  I2F R3, R3 ;  /* 0x0000000300037306 */ /* 0x000ee20000201400 */
[----:B-1----:R-:W-:Y:S02]  /*11d80*/  FFMA.FTZ R4, R5, -UR35, R121 ;  /* 0x8000002305047c23 */ /* 0x002fe40008010079 */
[----:B------:R-:W-:Y:S02]  /*11d90*/  FFMA.FTZ R5, R11, -UR35, R123 ;  /* 0x800000230b057c23 */ /* 0x000fe4000801007b */
[----:B--2---:R-:W-:Y:S01]  /*11da0*/  FFMA.FTZ R13, R9, -UR35, R114 ;  /* 0x80000023090d7c23 */ /* 0x004fe20008010072 */
[----:B------:R-:W-:Y:S01]  /*11db0*/  FSEL R4, R4, -INF , !P3 ;  /* 0xff80000004047808 */ /* 0x000fe20005800000 */
[----:B------:R-:W-:Y:S01]  /*11dc0*/  FFMA.FTZ R11, R7, -UR35, R112 ;  /* 0x80000023070b7c23 */ /* 0x000fe20008010070 */
[----:B------:R-:W-:-:S03]  /*11dd0*/  ISETP.GE.AND P3, PT, R2, R245, PT ;  /* 0x000000f50200720c */ /* 0x000fc60003f66270 */
[----:B------:R1:W-:Y:S01]  /*11de0*/  STL [R1+0x30], R4 ;  /* 0x0000300401007387 */ /* 0x0003e20000100800 */
[----:B---3--:R-:W-:Y:S02]  /*11df0*/  FFMA.FTZ R12, R3, -UR35, R93 ;  /* 0x80000023030c7c23 */ /* 0x008fe4000801005d */
[----:B------:R-:W-:-:S05]  /*11e00*/  IMAD.IADD R3, R235, 0x1, -R2 ;  /* 0x00000001eb037824 */ /* 0x000fca00078e0a02 */
[----:B------:R-:W-:Y:S02]  /*11e10*/  IABS R3, R3 ;  /* 0x0000000300037213 */ /* 0x000fe40000000000 */
[----:B-1----:R-:W-:Y:S02]  /*11e20*/  FSEL R4, R5, -INF , !P2 ;  /* 0xff80000005047808 */ /* 0x002fe40005000000 */
[----:B------:R-:W-:Y:S02]  /*11e30*/  FSEL R5, R6, -INF , !P6 ;  /* 0xff80000006057808 */ /* 0x000fe40007000000 */
[C---:B------:R-:W-:Y:S01]  /*11e40*/  ISETP.GE.AND P2, PT, R2.reuse, R244, PT ;  /* 0x000000f40200720c */ /* 0x040fe20003f46270 */
[----:B------:R1:W-:Y:S01]  /*11e50*/  STL [R1+0x40], R4 ;  /* 0x0000400401007387 */ /* 0x0003e20000100800 */
[----:B------:R-:W-:Y:S02]  /*11e60*/  ISETP.LT.OR P6, PT, R2, R240, P3 ;  /* 0x000000f00200720c */ /* 0x000fe40001fc1670 */
[C---:B------:R-:W-:Y:S01]  /*11e70*/  LOP3.LUT P3, RZ, R231.reuse, 0x2, RZ, 0xc0, !PT ;  /* 0x00000002e7ff7812 */ /* 0x040fe2000786c0ff */
[----:B------:R2:W-:Y:S01]  /*11e80*/  STL [R1+0x18], R5 ;  /* 0x0000180501007387 */ /* 0x0005e20000100800 */
[----:B------:R-:W-:-:S02]  /*11e90*/  LOP3.LUT R231, R231, 0xfffffff7, RZ, 0xc0, !PT ;  /* 0xfffffff7e7e77812 */ /* 0x000fc400078ec0ff */
[----:B------:R-:W-:Y:S02]  /*11ea0*/  FSEL R93, R11, -INF , !P3 ;  /* 0xff8000000b5d7808 */ /* 0x000fe40005800000 */
[----:B------:R-:W-:-:S04]  /*11eb0*/  @P1 LOP3.LUT R231, R231, 0x8, RZ, 0xfc, !PT ;  /* 0x00000008e7e71812 */ /* 0x000fc800078efcff */
[----:B------:R-:W-:-:S04]  /*11ec0*/  LOP3.LUT R231, R231, 0xfffffffb, RZ, 0xc0, !PT ;  /* 0xfffffffbe7e77812 */ /* 0x000fc800078ec0ff */
[----:B------:R-:W-:Y:S01]  /*11ed0*/  @P0 LOP3.LUT R231, R231, 0x4, RZ, 0xfc, !PT ;  /* 0x00000004e7e70812 */ /* 0x000fe200078efcff */
[----:B-1----:R-:W-:Y:S02]  /*11ee0*/  IMAD.MOV.U32 R4, RZ, RZ, R3 ;  /* 0x000000ffff047224 */ /* 0x002fe400078e0003 */
[--C-:B------:R-:W-:Y:S01]  /*11ef0*/  IMAD.IADD R3, R234, 0x1, -R2.reuse ;  /* 0x00000001ea037824 */ /* 0x100fe200078e0a02 */
[----:B--2---:R-:W-:Y:S01]  /*11f00*/  FSEL R5, R8, -INF , !P5 ;  /* 0xff80000008057808 */ /* 0x004fe20006800000 */
[----:B------:R1:W-:Y:S01]  /*11f10*/  I2F R10, R4 ;  /* 0x00000004000a7306 */ /* 0x0003e20000201400 */
[----:B------:R-:W-:Y:S02]  /*11f20*/  ISETP.LT.OR P5, PT, R2, R239, P2 ;  /* 0x000000ef0200720c */ /* 0x000fe400017a1670 */
[----:B------:R-:W-:Y:S01]  /*11f30*/  IABS R3, R3 ;  /* 0x0000000300037213 */ /* 0x000fe20000000000 */
[----:B------:R2:W-:Y:S04]  /*11f40*/  STL [R1+0x20], R5 ;  /* 0x0000200501007387 */ /* 0x0005e80000100800 */
[----:B------:R3:W-:Y:S01]  /*11f50*/  I2F R9, R3 ;  /* 0x0000000300097306 */ /* 0x0007e20000201400 */
[----:B-1----:R-:W-:Y:S01]  /*11f60*/  IMAD.IADD R4, R241, 0x1, -R2 ;  /* 0x00000001f1047824 */ /* 0x002fe200078e0a02 */
[----:B------:R-:W-:-:S04]  /*11f70*/  IADD3 R2, R0, 0x30, RZ ;  /* 0x0000003000027810 */ /* 0x000fc80007ffe0ff */
[----:B------:R-:W-:Y:S02]  /*11f80*/  IABS R4, R4 ;  /* 0x0000000400047213 */ /* 0x000fe40000000000 */
[----:B------:R-:W-:Y:S01]  /*11f90*/  ISETP.GE.AND P3, PT, R2, R245, PT ;  /* 0x000000f50200720c */ /* 0x000fe20003f66270 */
[--C-:B---3--:R-:W-:Y:S01]  /*11fa0*/  IMAD.IADD R3, R236, 0x1, -R2.reuse ;  /* 0x00000001ec037824 */ /* 0x108fe200078e0a02 */
[----:B------:R1:W-:Y:S01]  /*11fb0*/  I2F R14, R4 ;  /* 0x00000004000e7306 */ /* 0x0003e20000201400 */
[C---:B------:R-:W-:Y:S02]  /*11fc0*/  ISETP.GE.AND P2, PT, R2.reuse, R244, PT ;  /* 0x000000f40200720c */ /* 0x040fe40003f46270 */
[C---:B------:R-:W-:Y:S01]  /*11fd0*/  ISETP.GE.AND P1, PT, R2.reuse, R243, PT ;  /* 0x000000f30200720c */ /* 0x040fe20003f26270 */
[----:B--2---:R-:W-:Y:S01]  /*11fe0*/  IMAD.IADD R5, R235, 0x1, -R2 ;  /* 0x00000001eb057824 */ /* 0x004fe200078e0a02 */
[----:B------:R-:W-:Y:S02]  /*11ff0*/  IABS R3, R3 ;  /* 0x0000000300037213 */ /* 0x000fe40000000000 */
[----:B------:R-:W-:-:S02]  /*12000*/  ISETP.GE.AND P0, PT, R2, R242, PT ;  /* 0x000000f20200720c */ /* 0x000fc40003f06270 */
[----:B------:R-:W-:Y:S01]  /*12010*/  ISETP.LT.OR P1, PT, R2, R238, P1 ;  /* 0x000000ee0200720c */ /* 0x000fe20000f21670 */
[----:B-1----:R-:W-:Y:S01]  /*12020*/  IMAD.MOV.U32 R4, RZ, RZ, R3 ;  /* 0x000000ffff047224 */ /* 0x002fe200078e0003 */
[----:B------:R-:W-:Y:S01]  /*12030*/  IABS R3, R5 ;  /* 0x0000000500037213 */ /* 0x000fe20000000000 */
[--C-:B------:R-:W-:Y:S02]  /*12040*/  IMAD.IADD R5, R241, 0x1, -R2.reuse ;  /* 0x00000001f1057824 */ /* 0x100fe400078e0a02 */
[----:B------:R1:W2:Y:S02]  /*12050*/  I2F R7, R4 ;  /* 0x0000000400077306 */ /* 0x0002a40000201400 */
[----:B-1----:R-:W-:Y:S02]  /*12060*/  IMAD.MOV.U32 R4, RZ, RZ, R3 ;  /* 0x000000ffff047224 */ /* 0x002fe400078e0003 */
[----:B------:R-:W-:-:S04]  /*12070*/  IMAD.IADD R3, R234, 0x1, -R2 ;  /* 0x00000001ea037824 */ /* 0x000fc800078e0a02 */
[----:B------:R1:W3:Y:S01]  /*12080*/  I2F R8, R4 ;  /* 0x0000000400087306 */ /* 0x0002e20000201400 */
[----:B--2---:R-:W-:Y:S01]  /*12090*/  FFMA.FTZ R7, R7, -UR35, R104 ;  /* 0x8000002307077c23 */ /* 0x004fe20008010068 */
[----:B------:R-:W-:-:S05]  /*120a0*/  IABS R3, R3 ;  /* 0x0000000300037213 */ /* 0x000fca0000000000 */
[----:B-1----:R-:W-:Y:S01]  /*120b0*/  IMAD.MOV.U32 R4, RZ, RZ, R3 ;  /* 0x000000ffff047224 */ /* 0x002fe200078e0003 */
[----:B------:R-:W-:Y:S01]  /*120c0*/  IABS R3, R5 ;  /* 0x0000000500037213 */ /* 0x000fe20000000000 */
[----:B---3--:R-:W-:Y:S01]  /*120d0*/  FFMA.FTZ R8, R8, -UR35, R106 ;  /* 0x8000002308087c23 */ /* 0x008fe2000801006a */
[----:B------:R-:W-:Y:S01]  /*120e0*/  FSEL R5, R13, -INF , !P4 ;  /* 0xff8000000d057808 */ /* 0x000fe20006000000 */
[----:B------:R1:W2:Y:S01]  /*120f0*/  I2F R6, R4 ;  /* 0x0000000400067306 */ /* 0x0002a20000201400 */
[----:B------:R-:W-:-:S03]  /*12100*/  ISETP.LT.OR P4, PT, R2, R237, P0 ;  /* 0x000000ed0200720c */ /* 0x000fc60000781670 */
[----:B------:R3:W-:Y:S04]  /*12110*/  STL [R1+0x2c], R5 ;  /* 0x00002c0501007387 */ /* 0x0007e80000100800 */
[----:B------:R-:W4:Y:S01]  /*12120*/  I2F R3, R3 ;  /* 0x0000000300037306 */ /* 0x000f220000201400 */
[----:B-1----:R-:W-:Y:S02]  /*12130*/  FFMA.FTZ R4, R10, -UR35, R95 ;  /* 0x800000230a047c23 */ /* 0x002fe4000801005f */
[----:B--2---:R-:W-:-:S03]  /*12140*/  FFMA.FTZ R13, R6, -UR35, R100 ;  /* 0x80000023060d7c23 */ /* 0x004fc60008010064 */
[----:B------:R-:W-:Y:S02]  /*12150*/  FSEL R4, R4, -INF , !P5 ;  /* 0xff80000004047808 */ /* 0x000fe40006800000 */
[----:B------:R-:W-:Y:S01]  /*12160*/  ISETP.LT.OR P5, PT, R2, R239, P2 ;  /* 0x000000ef0200720c */ /* 0x000fe200017a1670 */
[----:B----4-:R-:W-:Y:S01]  /*12170*/  FFMA.FTZ R11, R3, -UR35, R102 ;  /* 0x80000023030b7c23 */ /* 0x010fe20008010066 */
[----:B------:R-:W-:Y:S02]  /*12180*/  LOP3.LUT P2, RZ, R231, 0x4, RZ, 0xc0, !PT ;  /* 0x00000004e7ff7812 */ /* 0x000fe4000784c0ff */
[----:B------:R-:W-:Y:S02]  /*12190*/  FSEL R104, R8, -INF , !P5 ;  /* 0xff80000008687808 */ /* 0x000fe40006800000 */
[----:B---3--:R-:W-:Y:S02]  /*121a0*/  FSEL R5, R12, -INF , !P6 ;  /* 0xff8000000c057808 */ /* 0x008fe40007000000 */
[----:B------:R-:W-:-:S02]  /*121b0*/  ISETP.LT.OR P6, PT, R2, R240, P3 ;  /* 0x000000f00200720c */ /* 0x000fc40001fc1670 */
[----:B------:R-:W-:Y:S01]  /*121c0*/  IADD3 R2, R0, 0x31, RZ ;  /* 0x0000003100027810 */ /* 0x000fe20007ffe0ff */
[----:B------:R1:W-:Y:S01]  /*121d0*/  STL [R1+0xc], R5 ;  /* 0x00000c0501007387 */ /* 0x0003e20000100800 */
[C---:B------:R-:W-:Y:S02]  /*121e0*/  LOP3.LUT P3, RZ, R231.reuse, 0x8, RZ, 0xc0, !PT ;  /* 0x00000008e7ff7812 */ /* 0x040fe4000786c0ff */
[----:B------:R-:W-:Y:S01]  /*121f0*/  LOP3.LUT R231, R231, 0xfffffffd, RZ, 0xc0, !PT ;  /* 0xfffffffde7e77812 */ /* 0x000fe200078ec0ff */
[----:B------:R-:W-:Y:S01]  /*12200*/  IMAD.IADD R3, R236, 0x1, -R2 ;  /* 0x00000001ec037824 */ /* 0x000fe200078e0a02 */
[----:B------:R2:W-:Y:S01]  /*12210*/  STL [R1+0x14], R4 ;  /* 0x0000140401007387 */ /* 0x0005e20000100800 */
[----:B------:R-:W-:Y:S02]  /*12220*/  ISETP.GE.AND P0, PT, R2, R242, PT ;  /* 0x000000f20200720c */ /* 0x000fe40003f06270 */
[----:B------:R-:W-:Y:S02]  /*12230*/  @P1 LOP3.LUT R231, R231, 0x2, RZ, 0xfc, !PT ;  /* 0x00000002e7e71812 */ /* 0x000fe400078efcff */
[----:B------:R-:W-:-:S02]  /*12240*/  IABS R3, R3 ;  /* 0x0000000300037213 */ /* 0x000fc40000000000 */
[C---:B------:R-:W-:Y:S02]  /*12250*/  ISETP.GE.AND P1, PT, R2.reuse, R243, PT ;  /* 0x000000f30200720c */ /* 0x040fe40003f26270 */
[----:B------:R-:W-:Y:S02]  /*12260*/  FSEL R92, R7, -INF , !P6 ;  /* 0xff800000075c7808 */ /* 0x000fe40007000000 */
[C---:B------:R-:W-:Y:S02]  /*12270*/  ISETP.LT.OR P1, PT, R2.reuse, R238, P1 ;  /* 0x000000ee0200720c */ /* 0x040fe40000f21670 */
[----:B------:R-:W-:Y:S01]  /*12280*/  ISETP.LT.OR P0, PT, R2, R237, P0 ;  /* 0x000000ed0200720c */ /* 0x000fe20000701670 */
[----:B-1----:R-:W-:Y:S02]  /*12290*/  FFMA.FTZ R5, R9, -UR35, R113 ;  /* 0x8000002309057c23 */ /* 0x002fe40008010071 */
[----:B--2---:R-:W-:-:S03]  /*122a0*/  FFMA.FTZ R4, R14, -UR35, R115 ;  /* 0x800000230e047c23 */ /* 0x004fc60008010073 */
[----:B------:R-:W-:Y:S02]  /*122b0*/  FSEL R94, R5, -INF , !P3 ;  /* 0xff800000055e7808 */ /* 0x000fe40005800000 */
[----:B------:R-:W-:Y:S02]  /*122c0*/  ISETP.GE.AND P3, PT, R2, R245, PT ;  /* 0x000000f50200720c */ /* 0x000fe40003f66270 */
[----:B------:R-:W-:Y:S01]  /*122d0*/  FSEL R106, R4, -INF , !P2 ;  /* 0xff800000046a7808 */ /* 0x000fe20005000000 */
[----:B------:R-:W-:Y:S01]  /*122e0*/  IMAD.MOV.U32 R4, RZ, RZ, R3 ;  /* 0x000000ffff047224 */ /* 0x000fe200078e0003 */
[C---:B------:R-:W-:Y:S01]  /*122f0*/  ISETP.GE.AND P2, PT, R2.reuse, R244, PT ;  /* 0x000000f40200720c */ /* 0x040fe20003f46270 */
[----:B------:R-:W-:Y:S01]  /*12300*/  IMAD.IADD R3, R235, 0x1, -R2 ;  /* 0x00000001eb037824 */ /* 0x000fe200078e0a02 */
[C---:B------:R-:W-:Y:S01]  /*12310*/  ISETP.LT.OR P6, PT, R2.reuse, R240, P3 ;  /* 0x000000f00200720c */ /* 0x040fe20001fc1670 */
[----:B------:R1:W-:Y:S01]  /*12320*/  I2F R10, R4 ;  /* 0x00000004000a7306 */ /* 0x0003e20000201400 */
[----:B------:R-:W-:-:S02]  /*12330*/  ISETP.LT.OR P5, PT, R2, R239, P2 ;  /* 0x000000ef0200720c */ /* 0x000fc400017a1670 */
[----:B------:R-:W-:Y:S02]  /*12340*/  IABS R3, R3 ;  /* 0x0000000300037213 */ /* 0x000fe40000000000 */
[C---:B------:R-:W-:Y:S02]  /*12350*/  LOP3.LUT P3, RZ, R231.reuse, 0x2, RZ, 0xc0, !PT ;  /* 0x00000002e7ff7812 */ /* 0x040fe4000786c0ff */
[----:B------:R-:W-:Y:S02]  /*12360*/  LOP3.LUT R231, R231, 0xfffffff7, RZ, 0xc0, !PT ;  /* 0xfffffff7e7e77812 */ /* 0x000fe400078ec0ff */
[----:B------:R-:W-:Y:S02]  /*12370*/  FSEL R95, R13, -INF , !P3 ;  /* 0xff8000000d5f7808 */ /* 0x000fe40005800000 */
[----:B------:R-:W-:-:S04]  /*12380*/  @P1 LOP3.LUT R231, R231, 0x8, RZ, 0xfc, !PT ;  /* 0x00000008e7e71812 */ /* 0x000fc800078efcff */
[----:B------:R-:W-:Y:S01]  /*12390*/  LOP3.LUT R231, R231, 0xfffffffb, RZ, 0xc0, !PT ;  /* 0xfffffffbe7e77812 */ /* 0x000fe200078ec0ff */
[----:B-1----:R-:W-:Y:S02]  /*123a0*/  IMAD.MOV.U32 R4, RZ, RZ, R3 ;  /* 0x000000ffff047224 */ /* 0x002fe400078e0003 */
[----:B------:R-:W-:Y:S01]  /*123b0*/  IMAD.IADD R3, R234, 0x1, -R2 ;  /* 0x00000001ea037824 */ /* 0x000fe200078e0a02 */
[----:B------:R-:W-:Y:S01]  /*123c0*/  @P0 LOP3.LUT R231, R231, 0x4, RZ, 0xfc, !PT ;  /* 0x00000004e7e70812 */ /* 0x000fe200078efcff */
[----:B------:R1:W-:Y:S03]  /*123d0*/  I2F R8, R4 ;  /* 0x0000000400087306 */ /* 0x0003e60000201400 */
[----:B------:R-:W-:-:S05]  /*123e0*/  IABS R3, R3 ;  /* 0x0000000300037213 */ /* 0x000fca0000000000 */
[----:B------:R2:W3:Y:S01]  /*123f0*/  I2F R7, R3 ;  /* 0x0000000300077306 */ /* 0x0004e20000201400 */
[----:B-1----:R-:W-:Y:S01]  /*12400*/  IMAD.IADD R4, R241, 0x1, -R2 ;  /* 0x00000001f1047824 */ /* 0x002fe200078e0a02 */
[----:B------:R-:W-:-:S04]  /*12410*/  IADD3 R2, R0, 0x38, RZ ;  /* 0x0000003800027810 */ /* 0x000fc80007ffe0ff */
[----:B------:R-:W-:Y:S01]  /*12420*/  IABS R4, R4 ;  /* 0x0000000400047213 */ /* 0x000fe20000000000 */
[--C-:B------:R-:W-:Y:S01]  /*12430*/  IMAD.IADD R5, R234, 0x1, -R2.reuse ;  /* 0x00000001ea057824 */ /* 0x100fe200078e0a02 */
[----:B------:R-:W-:Y:S01]  /*12440*/  ISETP.GE.AND P3, PT, R2, R245, PT ;  /* 0x000000f50200720c */ /* 0x000fe20003f66270 */
[----:B--2---:R-:W-:Y:S01]  /*12450*/  IMAD.IADD R3, R236, 0x1, -R2 ;  /* 0x00000001ec037824 */ /* 0x004fe200078e0a02 */
[----:B------:R1:W-:Y:S01]  /*12460*/  I2F R12, R4 ;  /* 0x00000004000c7306 */ /* 0x0003e20000201400 */
[C---:B------:R-:W-:Y:S01]  /*12470*/  ISETP.GE.AND P2, PT, R2.reuse, R244, PT ;  /* 0x000000f40200720c */ /* 0x040fe20003f46270 */
[----:B---3--:R-:W-:Y:S01]  /*12480*/  FFMA.FTZ R7, R7, -UR35, R101 ;  /* 0x8000002307077c23 */ /* 0x008fe20008010065 */
[C---:B------:R-:W-:Y:S02]  /*12490*/  ISETP.GE.AND P1, PT, R2.reuse, R243, PT ;  /* 0x000000f30200720c */ /* 0x040fe40003f26270 */
[----:B------:R-:W-:Y:S02]  /*124a0*/  IABS R3, R3 ;  /* 0x0000000300037213 */ /* 0x000fe40000000000 */
[----:B------:R-:W-:-:S02]  /*124b0*/  ISETP.GE.AND P0, PT, R2, R242, PT ;  /* 0x000000f20200720c */ /* 0x000fc40003f06270 */
[----:B------:R-:W-:Y:S01]  /*124c0*/  ISETP.LT.OR P1, PT, R2, R238, P1 ;  /* 0x000000ee0200720c */ /* 0x000fe20000f21670 */
[----:B-1----:R-:W-:Y:S02]  /*124d0*/  IMAD.MOV.U32 R4, RZ, RZ, R3 ;  /* 0x000000ffff047224 */ /* 0x002fe400078e0003 */
[----:B------:R-:W-:Y:S02]  /*124e0*/  IMAD.IADD R3, R235, 0x1, -R2 ;  /* 0x00000001eb037824 */ /* 0x000fe400078e0a02 */
[----:B------:R1:W2:Y:S03]  /*124f0*/  I2F R9, R4 ;  /* 0x0000000400097306 */ /* 0x0002a60000201400 */
[----:B------:R-:W-:-:S05]  /*12500*/  IABS R3, R3 ;  /* 0x0000000300037213 */ /* 0x000fca0000000000 */
[----:B-1----:R-:W-:Y:S01]  /*12510*/  IMAD.MOV.U32 R4, RZ, RZ, R3 ;  /* 0x000000ffff047224 */ /* 0x002fe200078e0003 */
[----:B------:R-:W-:Y:S01]  /*12520*/  IABS R3, R5 ;  /* 0x0000000500037213 */ /* 0x000fe20000000000 */
[----:B------:R-:W-:Y:S01]  /*12530*/  FFMA.FTZ R5, R10, -UR35, R105 ;  /* 0x800000230a057c23 */ /* 0x000fe20008010069 */
[----:B------:R-:W-:Y:S01]  /*12540*/  FSEL R105, R11, -INF , !P4 ;  /* 0xff8000000b697808 */ /* 0x000fe20006000000 */
[----:B------:R1:W3:Y:S01]  /*12550*/  I2F R6, R4 ;  /* 0x0000000400067306 */ /* 0x0002e20000201400 */
[C---:B------:R-:W-:Y:S01]  /*12560*/  ISETP.LT.OR P4, PT, R2.reuse, R237, P0 ;  /* 0x000000ed0200720c */ /* 0x040fe20000781670 */
[----:B--2---:R-:W-:Y:S01]  /*12570*/  FFMA.FTZ R9, R9, -UR35, R84 ;  /* 0x8000002309097c23 */ /* 0x004fe20008010054 */
[----:B------:R-:W-:Y:S02]  /*12580*/  FSEL R135, R5, -INF , !P6 ;  /* 0xff80000005877808 */ /* 0x000fe40007000000 */
[----:B------:R-:W-:Y:S02]  /*12590*/  ISETP.LT.OR P6, PT, R2, R240, P3 ;  /* 0x000000f00200720c */ /* 0x000fe40001fc1670 */
[----:B------:R-:W-:Y:S01]  /*125a0*/  LOP3.LUT P3, RZ, R231, 0x8, RZ, 0xc0, !PT ;  /* 0x00000008e7ff7812 */ /* 0x000fe2000786c0ff */
[----:B------:R-:W2:Y:S01]  /*125b0*/  I2F R3, R3 ;  /* 0x0000000300037306 */ /* 0x000ea20000201400 */
[----:B------:R-:W-:-:S02]  /*125c0*/  FSEL R134, R9, -INF , !P6 ;  /* 0xff80000009867808 */ /* 0x000fc40007000000 */
[----:B------:R-:W-:Y:S01]  /*125d0*/  FSEL R252, R7, -INF , !P3 ;  /* 0xff80000007fc7808 */ /* 0x000fe20005800000 */
[----:B-1----:R-:W-:Y:S02]  /*125e0*/  FFMA.FTZ R4, R8, -UR35, R107 ;  /* 0x8000002308047c23 */ /* 0x002fe4000801006b */
[----:B------:R-:W-:Y:S02]  /*125f0*/  FFMA.FTZ R8, R12, -UR35, R103 ;  /* 0x800000230c087c23 */ /* 0x000fe40008010067 */
[----:B---3--:R-:W-:Y:S01]  /*12600*/  FFMA.FTZ R6, R6, -UR35, R86 ;  /* 0x8000002306067c23 */ /* 0x008fe20008010056 */
[----:B------:R-:W-:Y:S02]  /*12610*/  FSEL R250, R4, -INF , !P5 ;  /* 0xff80000004fa7808 */ /* 0x000fe40006800000 */
[----:B------:R-:W-:Y:S01]  /*12620*/  ISETP.LT.OR P5, PT, R2, R239, P2 ;  /* 0x000000ef0200720c */ /* 0x000fe200017a1670 */
[----:B--2---:R-:W-:Y:S01]  /*12630*/  FFMA.FTZ R12, R3, -UR35, R96 ;  /* 0x80000023030c7c23 */ /* 0x004fe20008010060 */
[----:B------:R-:W-:Y:S01]  /*12640*/  LOP3.LUT P2, RZ, R231, 0x4, RZ, 0xc0, !PT ;  /* 0x00000004e7ff7812 */ /* 0x000fe2000784c0ff */
[----:B------:R-:W-:Y:S01]  /*12650*/  IMAD.IADD R3, R241, 0x1, -R2 ;  /* 0x00000001f1037824 */ /* 0x000fe200078e0a02 */
[----:B------:R-:W-:-:S02]  /*12660*/  IADD3 R2, R0, 0x39, RZ ;  /* 0x0000003900027810 */ /* 0x000fc40007ffe0ff */
[----:B------:R-:W-:Y:S02]  /*12670*/  LOP3.LUT R231, R231, 0xfffffffd, RZ, 0xc0, !PT ;  /* 0xfffffffde7e77812 */ /* 0x000fe400078ec0ff */
[----:B------:R-:W-:Y:S01]  /*12680*/  IABS R3, R3 ;  /* 0x0000000300037213 */ /* 0x000fe20000000000 */
[--C-:B------:R-:W-:Y:S01]  /*12690*/  IMAD.IADD R5, R235, 0x1, -R2.reuse ;  /* 0x00000001eb057824 */ /* 0x100fe200078e0a02 */
[----:B------:R-:W-:Y:S02]  /*126a0*/  @P1 LOP3.LUT R231, R231, 0x2, RZ, 0xfc, !PT ;  /* 0x00000002e7e71812 */ /* 0x000fe400078efcff */
[----:B------:R-:W-:Y:S01]  /*126b0*/  FSEL R107, R8, -INF , !P2 ;  /* 0xff800000086b7808 */ /* 0x000fe20005000000 */
[----:B------:R-:W-:Y:S01]  /*126c0*/  IMAD.MOV.U32 R4, RZ, RZ, R3 ;  /* 0x000000ffff047224 */ /* 0x000fe200078e0003 */
[----:B------:R-:W-:Y:S01]  /*126d0*/  ISETP.GE.AND P3, PT, R2, R245, PT ;  /* 0x000000f50200720c */ /* 0x000fe20003f66270 */
[----:B------:R-:W-:Y:S01]  /*126e0*/  IMAD.IADD R3, R236, 0x1, -R2 ;  /* 0x00000001ec037824 */ /* 0x000fe200078e0a02 */
[C---:B------:R-:W-:Y:S01]  /*126f0*/  ISETP.GE.AND P2, PT, R2.reuse, R244, PT ;  /* 0x000000f40200720c */ /* 0x040fe20003f46270 */
[----:B------:R1:W-:Y:S01]  /*12700*/  I2F R11, R4 ;  /* 0x00000004000b7306 */ /* 0x0003e20000201400 */
[----:B------:R-:W-:-:S02]  /*12710*/  ISETP.GE.AND P1, PT, R2, R243, PT ;  /* 0x000000f30200720c */ /* 0x000fc40003f26270 */
[----:B------:R-:W-:Y:S02]  /*12720*/  IABS R3, R3 ;  /* 0x0000000300037213 */ /* 0x000fe40000000000 */
[----:B------:R-:W-:Y:S02]  /*12730*/  ISETP.GE.AND P0, PT, R2, R242, PT ;  /* 0x000000f20200720c */ /* 0x000fe40003f06270 */
[----:B------:R-:W-:Y:S02]  /*12740*/  FSEL R248, R6, -INF , !P5 ;  /* 0xff80000006f87808 */ /* 0x000fe40006800000 */
[C---:B------:R-:W-:Y:S02]  /*12750*/  ISETP.LT.OR P6, PT, R2.reuse, R240, P3 ;  /* 0x000000f00200720c */ /* 0x040fe40001fc1670 */
[C---:B------:R-:W-:Y:S02]  /*12760*/  ISETP.LT.OR P5, PT, R2.reuse, R239, P2 ;  /* 0x000000ef0200720c */ /* 0x040fe400017a1670 */
[----:B------:R-:W-:-:S02]  /*12770*/  ISETP.LT.OR P1, PT, R2, R238, P1 ;  /* 0x000000ee0200720c */ /* 0x000fc40000f21670 */
[----:B------:R-:W-:Y:S01]  /*12780*/  ISETP.LT.OR P0, PT, R2, R237, P0 ;  /* 0x000000ed0200720c */ /* 0x000fe20000701670 */
[----:B-1----:R-:W-:Y:S01]  /*12790*/  IMAD.MOV.U32 R4, RZ, RZ, R3 ;  /* 0x000000ffff047224 */ /* 0x002fe200078e0003 */
[----:B------:R-:W-:Y:S02]  /*127a0*/  IABS R3, R5 ;  /* 0x0000000500037213 */ /* 0x000fe40000000000 */
[C---:B------:R-:W-:Y:S01]  /*127b0*/  LOP3.LUT P3, RZ, R231.reuse, 0x2, RZ, 0xc0, !PT ;  /* 0x00000002e7ff7812 */ /* 0x040fe2000786c0ff */
[----:B------:R1:W-:Y:S01]  /*127c0*/  I2F R9, R4 ;  /* 0x0000000400097306 */ /* 0x0003e20000201400 */
[----:B------:R-:W-:Y:S02]  /*127d0*/  LOP3.LUT R231, R231, 0xfffffff7, RZ, 0xc0, !PT ;  /* 0xfffffff7e7e77812 */ /* 0x000fe400078ec0ff */
[----:B------:R-:W-:-:S03]  /*127e0*/  FSEL R247, R12, -INF , !P3 ;  /* 0xff8000000cf77808 */ /* 0x000fc60005800000 */
[----:B------:R-:W-:-:S04]  /*127f0*/  @P1 LOP3.LUT R231, R231, 0x8, RZ, 0xfc, !PT ;  /* 0x00000008e7e71812 */ /* 0x000fc800078efcff */
[----:B------:R-:W-:-:S04]  /*12800*/  LOP3.LUT R231, R231, 0xfffffffb, RZ, 0xc0, !PT ;  /* 0xfffffffbe7e77812 */ /* 0x000fc800078ec0ff */
[----:B------:R-:W-:Y:S01]  /*12810*/  @P0 LOP3.LUT R231, R231, 0x4, RZ, 0xfc, !PT ;  /* 0x00000004e7e70812 */ /* 0x000fe200078efcff */
[----:B-1----:R-:W-:Y:S02]  /*12820*/  IMAD.MOV.U32 R4, RZ, RZ, R3 ;  /* 0x000000ffff047224 */ /* 0x002fe400078e0003 */
[----:B------:R-:W-:Y:S02]  /*12830*/  IMAD.IADD R3, R234, 0x1, -R2 ;  /* 0x00000001ea037824 */ /* 0x000fe400078e0a02 */
[----:B------:R1:W2:Y:S03]  /*12840*/  I2F R6, R4 ;  /* 0x0000000400067306 */ /* 0x0002a60000201400 */
[----:B------:R-:W-:-:S05]  /*12850*/  IABS R3, R3 ;  /* 0x0000000300037213 */ /* 0x000fca0000000000 */
[----:B------:R3:W4:Y:S01]  /*12860*/  I2F R8, R3 ;  /* 0x0000000300087306 */ /* 0x0007220000201400 */
[----:B-1----:R-:W-:Y:S01]  /*12870*/  IMAD.IADD R4, R241, 0x1, -R2 ;  /* 0x00000001f1047824 */ /* 0x002fe200078e0a02 */
[----:B------:R-:W-:Y:S01]  /*12880*/  IADD3 R2, R0, 0x40, RZ ;  /* 0x0000004000027810 */ /* 0x000fe20007ffe0ff */
[----:B--2---:R-:W-:-:S03]  /*12890*/  FFMA.FTZ R6, R6, -UR35, R87 ;  /* 0x8000002306067c23 */ /* 0x004fc60008010057 */
[----:B------:R-:W-:Y:S01]  /*128a0*/  IABS R4, R4 ;  /* 0x0000000400047213 */ /* 0x000fe20000000000 */
[--C-:B------:R-:W-:Y:S01]  /*128b0*/  IMAD.IADD R5, R235, 0x1, -R2.reuse ;  /* 0x00000001eb057824 */ /* 0x100fe200078e0a02 */
[----:B------:R-:W-:Y:S01]  /*128c0*/  ISETP.GE.AND P3, PT, R2, R245, PT ;  /* 0x000000f50200720c */ /* 0x000fe20003f66270 */
[----:B---3--:R-:W-:Y:S01]  /*128d0*/  IMAD.IADD R3, R236, 0x1, -R2 ;  /* 0x00000001ec037824 */ /* 0x008fe200078e0a02 */
[----:B------:R1:W2:Y:S01]  /*128e0*/  I2F R10, R4 ;  /* 0x00000004000a7306 */ /* 0x0002a20000201400 */
[----:B------:R-:W-:Y:S01]  /*128f0*/  ISETP.GE.AND P2, PT, R2, R244, PT ;  /* 0x000000f40200720c */ /* 0x000fe20003f46270 */
[----:B----4-:R-:W-:Y:S01]  /*12900*/  FFMA.FTZ R8, R8, -UR35, R97 ;  /* 0x8000002308087c23 */ /* 0x010fe20008010061 */
[C---:B------:R-:W-:Y:S02]  /*12910*/  ISETP.GE.AND P1, PT, R2.reuse, R243, PT ;  /* 0x000000f30200720c */ /* 0x040fe40003f26270 */
[----:B------:R-:W-:Y:S02]  /*12920*/  IABS R3, R3 ;  /* 0x0000000300037213 */ /* 0x000fe40000000000 */
[----:B------:R-:W-:-:S02]  /*12930*/  ISETP.GE.AND P0, PT, R2, R242, PT ;  /* 0x000000f20200720c */ /* 0x000fc40003f06270 */
[----:B------:R-:W-:Y:S02]  /*12940*/  FSEL R210, R6, -INF , !P5 ;  /* 0xff80000006d27808 */ /* 0x000fe40006800000 */
[C---:B------:R-:W-:Y:S02]  /*12950*/  ISETP.LT.OR P5, PT, R2.reuse, R239, P2 ;  /* 0x000000ef0200720c */ /* 0x040fe400017a1670 */
[----:B------:R-:W-:Y:S02]  /*12960*/  ISETP.LT.OR P1, PT, R2, R238, P1 ;  /* 0x000000ee0200720c */ /* 0x000fe40000f21670 */
[----:B------:R-:W-:Y:S01]  /*12970*/  LOP3.LUT P2, RZ, R231, 0x4, RZ, 0xc0, !PT ;  /* 0x00000004e7ff7812 */ /* 0x000fe2000784c0ff */
[----:B-1----:R-:W-:Y:S01]  /*12980*/  IMAD.MOV.U32 R4, RZ, RZ, R3 ;  /* 0x000000ffff047224 */ /* 0x002fe200078e0003 */
[----:B------:R-:W-:Y:S01]  /*12990*/  IABS R3, R5 ;  /* 0x0000000500037213 */ /* 0x000fe20000000000 */
[----:B------:R-:W-:Y:S02]  /*129a0*/  FFMA.FTZ R5, R9, -UR35, R85 ;  /* 0x8000002309057c23 */ /* 0x000fe40008010055 */
[----:B------:R-:W1:Y:S01]  /*129b0*/  I2F R7, R4 ;  /* 0x0000000400077306 */ /* 0x000e620000201400 */
[----:B--2---:R-:W-:-:S02]  /*129c0*/  FFMA.FTZ R9, R10, -UR35, R99 ;  /* 0x800000230a097c23 */ /* 0x004fc40008010063 */
[----:B------:R-:W-:Y:S02]  /*129d0*/  FSEL R133, R5, -INF , !P6 ;  /* 0xff80000005857808 */ /* 0x000fe40007000000 */
[----:B------:R-:W-:Y:S02]  /*129e0*/  ISETP.LT.OR P6, PT, R2, R240, P3 ;  /* 0x000000f00200720c */ /* 0x000fe40001fc1670 */
[C---:B------:R-:W-:Y:S01]  /*129f0*/  LOP3.LUT P3, RZ, R231.reuse, 0x8, RZ, 0xc0, !PT ;  /* 0x00000008e7ff7812 */ /* 0x040fe2000786c0ff */
[----:B------:R2:W3:Y:S01]  /*12a00*/  I2F R4, R3 ;  /* 0x0000000300047306 */ /* 0x0004e20000201400 */
[----:B------:R-:W-:Y:S02]  /*12a10*/  LOP3.LUT R231, R231, 0xfffffffd, RZ, 0xc0, !PT ;  /* 0xfffffffde7e77812 */ /* 0x000fe400078ec0ff */
[----:B------:R-:W-:Y:S02]  /*12a20*/  FSEL R232, R8, -INF , !P3 ;  /* 0xff80000008e87808 */ /* 0x000fe40005800000 */
[----:B------:R-:W-:-:S02]  /*12a30*/  @P1 LOP3.LUT R231, R231, 0x2, RZ, 0xfc, !PT ;  /* 0x00000002e7e71812 */ /* 0x000fc400078efcff */
        /* <DEDUP_REMOVED lines=8> */
[----:B------:R-:W-:Y:S02]  /*12ac0*/  ISETP.LT.OR P4, PT, R2, R237, P0 ;  /* 0x000000ed0200720c */ /* 0x000fe40000781670 */
[----:B------:R-:W-:-:S02]  /*12ad0*/  IADD3 R2, R0, 0x41, RZ ;  /* 0x0000004100027810 */ /* 0x000fc40007ffe0ff */
[----:B------:R-:W-:Y:S02]  /*12ae0*/  IABS R3, R3 ;  /* 0x0000000300037213 */ /* 0x000fe40000000000 */
[----:B------:R-:W-:Y:S02]  /*12af0*/  IABS R4, R4 ;  /* 0x0000000400047213 */ /* 0x000fe40000000000 */
[----:B------:R1:W-:Y:S01]  /*12b00*/  I2F R5, R3 ;  /* 0x0000000300057306 */ /* 0x0003e20000201400 */
[C---:B------:R-:W-:Y:S02]  /*12b10*/  ISETP.GE.AND P3, PT, R2.reuse, R245, PT ;  /* 0x000000f50200720c */ /* 0x040fe40003f66270 */
[C---:B------:R-:W-:Y:S02]  /*12b20*/  ISETP.GE.AND P2, PT, R2.reuse, R244, PT ;  /* 0x000000f40200720c */ /* 0x040fe40003f46270 */
[C---:B------:R-:W-:Y:S02]  /*12b30*/  ISETP.GE.AND P1, PT, R2.reuse, R243, PT ;  /* 0x000000f30200720c */ /* 0x040fe40003f26270 */
[----:B------:R-:W-:Y:S01]  /*12b40*/  ISETP.GE.AND P0, PT, R2, R242, PT ;  /* 0x000000f20200720c */ /* 0x000fe20003f06270 */
[----:B------:R2:W-:Y:S01]  /*12b50*/  I2F R11, R4 ;  /* 0x00000004000b7306 */ /* 0x0005e20000201400 */
[----:B------:R-:W-:-:S02]  /*12b60*/  FSEL R209, R10, -INF , !P5 ;  /* 0xff8000000ad17808 */ /* 0x000fc40006800000 */
[C---:B------:R-:W-:Y:S02]  /*12b70*/  ISETP.LT.OR P6, PT, R2.reuse, R240, P3 ;  /* 0x000000f00200720c */ /* 0x040fe40001fc1670 */
[C---:B------:R-:W-:Y:S02]  /*12b80*/  ISETP.LT.OR P5, PT, R2.reuse, R239, P2 ;  /* 0x000000ef0200720c */ /* 0x040fe400017a1670 */
[----:B------:R-:W-:Y:S01]  /*12b90*/  ISETP.LT.OR P1, PT, R2, R238, P1 ;  /* 0x000000ee0200720c */ /* 0x000fe20000f21670 */
[----:B-1----:R-:W-:Y:S01]  /*12ba0*/  IMAD.IADD R3, R236, 0x1, -R2 ;  /* 0x00000001ec037824 */ /* 0x002fe200078e0a02 */
[----:B------:R-:W-:Y:S02]  /*12bb0*/  ISETP.LT.OR P0, PT, R2, R237, P0 ;  /* 0x000000ed0200720c */ /* 0x000fe40000701670 */
[----:B------:R-:W-:Y:S02]  /*12bc0*/  LOP3.LUT P3, RZ, R231, 0x2, RZ, 0xc0, !PT ;  /* 0x00000002e7ff7812 */ /* 0x000fe4000786c0ff */
[----:B------:R-:W-:-:S02]  /*12bd0*/  IABS R3, R3 ;  /* 0x0000000300037213 */ /* 0x000fc40000000000 */
[----:B------:R-:W-:-:S03]  /*12be0*/  LOP3.LUT R231, R231, 0xfffffff7, RZ, 0xc0, !PT ;  /* 0xfffffff7e7e77812 */ /* 0x000fc600078ec0ff */
[----:B--2---:R-:W-:Y:S02]  /*12bf0*/  IMAD.MOV.U32 R4, RZ, RZ, R3 ;  /* 0x000000ffff047224 */ /* 0x004fe400078e0003 */
[----:B------:R-:W-:Y:S01]  /*12c00*/  IMAD.IADD R3, R235, 0x1, -R2 ;  /* 0x00000001eb037824 */ /* 0x000fe200078e0a02 */
[----:B------:R-:W-:Y:S01]  /*12c10*/  @P1 LOP3.LUT R231, R231, 0x8, RZ, 0xfc, !PT ;  /* 0x00000008e7e71812 */ /* 0x000fe200078efcff */
[----:B------:R1:W2:Y:S03]  /*12c20*/  I2F R6, R4 ;  /* 0x0000000400067306 */ /* 0x0002a60000201400 */
[----:B------:R-:W-:Y:S02]  /*12c30*/  IABS R3, R3 ;  /* 0x0000000300037213 */ /* 0x000fe40000000000 */
[----:B------:R-:W-:-:S04]  /*12c40*/  LOP3.LUT R231, R231, 0xfffffffb, RZ, 0xc0, !PT ;  /* 0xfffffffbe7e77812 */ /* 0x000fc800078ec0ff */
[----:B------:R-:W-:Y:S01]  /*12c50*/  @P0 LOP3.LUT R231, R231, 0x4, RZ, 0xfc, !PT ;  /* 0x00000004e7e70812 */ /* 0x000fe200078efcff */
        /* <DEDUP_REMOVED lines=74> */
[----:B-1----:R-:W-:Y:S01]  /*13100*/  IMAD.MOV.U32 R4, RZ, RZ, R3 ;  /* 0x000000ffff047224 */ /* 0x002fe200078e0003 */
[----:B------:R-:W-:Y:S01]  /*13110*/  IABS R3, R5 ;  /* 0x0000000500037213 */ /* 0x000fe20000000000 */
[----:B------:R-:W-:Y:S02]  /*13120*/  FFMA.FTZ R5, R9, -UR35, R56 ;  /* 0x8000002309057c23 */ /* 0x000fe40008010038 */
[----:B------:R1:W2:Y:S01]  /*13130*/  I2F R6, R4 ;  /* 0x0000000400067306 */ /* 0x0002a20000201400 */
[----:B---3--:R-:W-:Y:S02]  /*13140*/  FFMA.FTZ R8, R8, -UR35, R83 ;  /* 0x8000002308087c23 */ /* 0x008fe40008010053 */
[----:B------:R-:W-:-:S05]  /*13150*/  FSEL R131, R5, -INF , !P3 ;  /* 0xff80000005837808 */ /* 0x000fca0005800000 */
        /* <DEDUP_REMOVED lines=11> */
[----:B------:R-:W-:-:S02]  /*13210*/  ISETP.GE.AND P2, PT, R2, R244, PT ;  /* 0x000000f40200720c */ /* 0x000fc40003f46270 */
[C---:B------:R-:W-:Y:S02]  /*13220*/  ISETP.GE.AND P1, PT, R2.reuse, R243, PT ;  /* 0x000000f30200720c */ /* 0x040fe40003f26270 */
[----:B------:R-:W-:Y:S02]  /*13230*/  IABS R3, R3 ;  /* 0x0000000300037213 */ /* 0x000fe40000000000 */
[----:B------:R-:W-:Y:S02]  /*13240*/  ISETP.GE.AND P0, PT, R2, R242, PT ;  /* 0x000000f20200720c */ /* 0x000fe40003f06270 */
[----:B------:R-:W-:Y:S01]  /*13250*/  FSEL R127, R8, -INF , !P5 ;  /* 0xff800000087f7808 */ /* 0x000fe20006800000 */
[----:B------:R-:W-:Y:S01]  /*13260*/  IMAD.MOV.U32 R4, RZ, RZ, R3 ;  /* 0x000000ffff047224 */ /* 0x000fe200078e0003 */
[C---:B------:R-:W-:Y:S01]  /*13270*/  ISETP.LT.OR P6, PT, R2.reuse, R240, P3 ;  /* 0x000000f00200720c */ /* 0x040fe20001fc1670 */
[----:B------:R-:W-:Y:S01]  /*13280*/  IMAD.IADD R3, R235, 0x1, -R2 ;  /* 0x00000001eb037824 */ /* 0x000fe200078e0a02 */
[C---:B------:R-:W-:Y:S01]  /*13290*/  ISETP.LT.OR P5, PT, R2.reuse, R239, P2 ;  /* 0x000000ef0200720c */ /* 0x040fe200017a1670 */
[----:B------:R1:W-:Y:S01]  /*132a0*/  I2F R10, R4 ;  /* 0x00000004000a7306 */ /* 0x0003e20000201400 */
[----:B------:R-:W-:-:S02]  /*132b0*/  ISETP.LT.OR P1, PT, R2, R238, P1 ;  /* 0x000000ee0200720c */ /* 0x000fc40000f21670 */
[----:B------:R-:W-:Y:S02]  /*132c0*/  IABS R3, R3 ;  /* 0x0000000300037213 */ /* 0x000fe40000000000 */
[----:B------:R-:W-:Y:S02]  /*132d0*/  ISETP.LT.OR P4, PT, R2, R237, P0 ;  /* 0x000000ed0200720c */ /* 0x000fe40000781670 */
[C---:B------:R-:W-:Y:S02]  /*132e0*/  LOP3.LUT P3, RZ, R231.reuse, 0x8, RZ, 0xc0, !PT ;  /* 0x00000008e7ff7812 */ /* 0x040fe4000786c0ff */
[C---:B------:R-:W-:Y:S02]  /*132f0*/  LOP3.LUT P2, RZ, R231.reuse, 0x4, RZ, 0xc0, !PT ;  /* 0x00000004e7ff7812 */ /* 0x040fe4000784c0ff */
[----:B------:R-:W-:Y:S02]  /*13300*/  LOP3.LUT R231, R231, 0xfffffffd, RZ, 0xc0, !PT ;  /* 0xfffffffde7e77812 */ /* 0x000fe400078ec0ff */
[----:B------:R-:W-:-:S02]  /*13310*/  FSEL R126, R13, -INF , !P3 ;  /* 0xff8000000d7e7808 */ /* 0x000fc40005800000 */
[----:B------:R-:W-:Y:S01]  /*13320*/  @P1 LOP3.LUT R231, R231, 0x2, RZ, 0xfc, !PT ;  /* 0x00000002e7e71812 */ /* 0x000fe200078efcff */
[----:B-1----:R-:W-:Y:S01]  /*13330*/  IMAD.MOV.U32 R4, RZ, RZ, R3 ;  /* 0x000000ffff047224 */ /* 0x002fe200078e0003 */
[----:B------:R-:W-:Y:S01]  /*13340*/  FSEL R129, R11, -INF , !P2 ;  /* 0xff8000000b817808 */ /* 0x000fe20005000000 */
[----:B------:R-:W-:Y:S02]  /*13350*/  IMAD.IADD R3, R234, 0x1, -R2 ;  /* 0x00000001ea037824 */ /* 0x000fe400078e0a02 */
        /* <DEDUP_REMOVED lines=15> */
[C---:B------:R-:W-:Y:S02]  /*13450*/  ISETP.LT.OR P1, PT, R2.reuse, R238, P1 ;  /* 0x000000ee0200720c */ /* 0x040fe40000f21670 */
        /* <DEDUP_REMOVED lines=10> */
[----:B------:R-:W-:Y:S02]  /*13500*/  FSEL R103, R5, -INF , !P6 ;  /* 0xff80000005677808 */ /* 0x000fe40007000000 */
[----:B------:R-:W-:Y:S02]  /*13510*/  ISETP.LT.OR P6, PT, R2, R240, P3 ;  /* 0x000000f00200720c */ /* 0x000fe40001fc1670 */
[C---:B------:R-:W-:Y:S01]  /*13520*/  LOP3.LUT P3, RZ, R231.reuse, 0x2, RZ, 0xc0, !PT ;  /* 0x00000002e7ff7812 */ /* 0x040fe2000786c0ff */
[----:B------:R-:W2:Y:S01]  /*13530*/  I2F R3, R3 ;  /* 0x0000000300037306 */ /* 0x000ea20000201400 */
[----:B------:R-:W-:-:S02]  /*13540*/  LOP3.LUT R231, R231, 0xfffffff7, RZ, 0xc0, !PT ;  /* 0xfffffff7e7e77812 */ /* 0x000fc400078ec0ff */
[----:B------:R-:W-:Y:S02]  /*13550*/  FSEL R102, R9, -INF , !P6 ;  /* 0xff80000009667808 */ /* 0x000fe40007000000 */
[----:B------:R-:W-:Y:S02]  /*13560*/  @P1 LOP3.LUT R231, R231, 0x8, RZ, 0xfc, !PT ;  /* 0x00000008e7e71812 */ /* 0x000fe400078efcff */
[----:B------:R-:W-:Y:S01]  /*13570*/  FSEL R125, R7, -INF , !P3 ;  /* 0xff800000077d7808 */ /* 0x000fe20005800000 */
[----:B-1----:R-:W-:Y:S01]  /*13580*/  FFMA.FTZ R4, R8, -UR35, R54 ;  /* 0x8000002308047c23 */ /* 0x002fe20008010036 */
[----:B------:R-:W-:Y:S01]  /*13590*/  LOP3.LUT R231, R231, 0xfffffffb, RZ, 0xc0, !PT ;  /* 0xfffffffbe7e77812 */ /* 0x000fe200078ec0ff */
[----:B------:R-:W-:Y:S02]  /*135a0*/  FFMA.FTZ R8, R12, -UR35, R50 ;  /* 0x800000230c087c23 */ /* 0x000fe40008010032 */
[----:B---3--:R-:W-:Y:S01]  /*135b0*/  FFMA.FTZ R6, R6, -UR35, R55 ;  /* 0x8000002306067c23 */ /* 0x008fe20008010037 */
[----:B------:R-:W-:-:S02]  /*135c0*/  FSEL R113, R4, -INF , !P5 ;  /* 0xff80000004717808 */ /* 0x000fc40006800000 */
[----:B------:R-:W-:Y:S01]  /*135d0*/  ISETP.LT.OR P5, PT, R2, R239, P2 ;  /* 0x000000ef0200720c */ /* 0x000fe200017a1670 */
[----:B--2---:R-:W-:Y:S01]  /*135e0*/  FFMA.FTZ R12, R3, -UR35, R49 ;  /* 0x80000023030c7c23 */ /* 0x004fe20008010031 */
[----:B------:R-:W-:Y:S01]  /*135f0*/  @P0 LOP3.LUT R231, R231, 0x4, RZ, 0xfc, !PT ;  /* 0x00000004e7e70812 */ /* 0x000fe200078efcff */
[----:B------:R-:W-:Y:S01]  /*13600*/  IMAD.IADD R3, R241, 0x1, -R2 ;  /* 0x00000001f1037824 */ /* 0x000fe200078e0a02 */
[----:B------:R-:W-:Y:S02]  /*13610*/  IADD3 R2, R0, 0x58, RZ ;  /* 0x0000005800027810 */ /* 0x000fe40007ffe0ff */
[----:B------:R-:W-:Y:S02]  /*13620*/  FSEL R112, R6, -INF , !P5 ;  /* 0xff80000006707808 */ /* 0x000fe40006800000 */
[----:B------:R-:W-:Y:S01]  /*13630*/  IABS R3, R3 ;  /* 0x0000000300037213 */ /* 0x000fe20000000000 */
[----:B------:R-:W-:Y:S01]  /*13640*/  IMAD.IADD R5, R235, 0x1, -R2 ;  /* 0x00000001eb057824 */ /* 0x000fe200078e0a02 */
[----:B------:R-:W-:-:S02]  /*13650*/  ISETP.GE.AND P3, PT, R2, R245, PT ;  /* 0x000000f50200720c */ /* 0x000fc40003f66270 */
[C---:B------:R-:W-:Y:S01]  /*13660*/  ISETP.GE.AND P2, PT, R2.reuse, R244, PT ;  /* 0x000000f40200720c */ /* 0x040fe20003f46270 */
[----:B------:R-:W-:Y:S01]  /*13670*/  IMAD.MOV.U32 R4, RZ, RZ, R3 ;  /* 0x000000ffff047224 */ /* 0x000fe200078e0003 */
[----:B------:R-:W-:Y:S01]  /*13680*/  ISETP.GE.AND P1, PT, R2, R243, PT ;  /* 0x000000f30200720c */ /* 0x000fe20003f26270 */
[----:B------:R-:W-:Y:S01]  /*13690*/  IMAD.IADD R3, R236, 0x1, -R2 ;  /* 0x00000001ec037824 */ /* 0x000fe200078e0a02 */
[----:B------:R-:W-:Y:S01]  /*136a0*/  ISETP.GE.AND P0, PT, R2, R242, PT ;  /* 0x000000f20200720c */ /* 0x000fe20003f06270 */
[----:B------:R1:W-:Y:S01]  /*136b0*/  I2F R11, R4 ;  /* 0x00000004000b7306 */ /* 0x0003e20000201400 */
[----:B------:R-:W-:Y:S02]  /*136c0*/  FSEL R128, R8, -INF , !P4 ;  /* 0xff80000008807808 */ /* 0x000fe40006000000 */
[----:B------:R-:W-:Y:S02]  /*136d0*/  IABS R3, R3 ;  /* 0x0000000300037213 */ /* 0x000fe40000000000 */
[----:B------:R-:W-:-:S02]  /*136e0*/  ISETP.LT.OR P6, PT, R2, R240, P3 ;  /* 0x000000f00200720c */ /* 0x000fc40001fc1670 */
[C---:B------:R-:W-:Y:S02]  /*136f0*/  ISETP.LT.OR P5, PT, R2.reuse, R239, P2 ;  /* 0x000000ef0200720c */ /* 0x040fe400017a1670 */
[C---:B------:R-:W-:Y:S02]  /*13700*/  ISETP.LT.OR P1, PT, R2.reuse, R238, P1 ;  /* 0x000000ee0200720c */ /* 0x040fe40000f21670 */
[----:B------:R-:W-:Y:S02]  /*13710*/  ISETP.LT.OR P4, PT, R2, R237, P0 ;  /* 0x000000ed0200720c */ /* 0x000fe40000781670 */
[C---:B------:R-:W-:Y:S02]  /*13720*/  LOP3.LUT P3, RZ, R231.reuse, 0x8, RZ, 0xc0, !PT ;  /* 0x00000008e7ff7812 */ /* 0x040fe4000786c0ff */
[----:B------:R-:W-:Y:S01]  /*13730*/  LOP3.LUT P2, RZ, R231, 0x4, RZ, 0xc0, !PT ;  /* 0x00000004e7ff7812 */ /* 0x000fe2000784c0ff */
[----:B-1----:R-:W-:Y:S01]  /*13740*/  IMAD.MOV.U32 R4, RZ, RZ, R3 ;  /* 0x000000ffff047224 */ /* 0x002fe200078e0003 */
[----:B------:R-:W-:-:S02]  /*13750*/  IABS R3, R5 ;  /* 0x0000000500037213 */ /* 0x000fc40000000000 */
[----:B------:R-:W-:Y:S01]  /*13760*/  LOP3.LUT R231, R231, 0xfffffffd, RZ, 0xc0, !PT ;  /* 0xfffffffde7e77812 */ /* 0x000fe200078ec0ff */
[----:B------:R1:W-:Y:S01]  /*13770*/  I2F R9, R4 ;  /* 0x0000000400097306 */ /* 0x0003e20000201400 */
[----:B------:R-:W-:Y:S02]  /*13780*/  FSEL R115, R12, -INF , !P3 ;  /* 0xff8000000c737808 */ /* 0x000fe40005800000 */
        /* <DEDUP_REMOVED lines=10> */
[--C-:B------:R-:W-:Y:S02]  /*13830*/  IMAD.IADD R5, R235, 0x1, -R2.reuse ;  /* 0x00000001eb057824 */ /* 0x100fe400078e0a02 */
[----:B---3--:R-:W-:Y:S01]  /*13840*/  IMAD.IADD R3, R236, 0x1, -R2 ;  /* 0x00000001ec037824 */ /* 0x008fe200078e0a02 */
[----:B------:R1:W2:Y:S01]  /*13850*/  I2F R10, R4 ;  /* 0x00000004000a7306 */ /* 0x0002a20000201400 */
[----:B----4-:R-:W-:-:S03]  /*13860*/  FFMA.FTZ R8, R8, -UR35, R109 ;  /* 0x8000002308087c23 */ /* 0x010fc6000801006d */
[----:B------:R-:W-:-:S05]  /*13870*/  IABS R3, R3 ;  /* 0x0000000300037213 */ /* 0x000fca0000000000 */
[----:B-1----:R-:W-:Y:S01]  /*13880*/  IMAD.MOV.U32 R4, RZ, RZ, R3 ;  /* 0x000000ffff047224 */ /* 0x002fe200078e0003 */
[----:B------:R-:W-:Y:S01]  /*13890*/  IABS R3, R5 ;  /* 0x0000000500037213 */ /* 0x000fe20000000000 */
[----:B------:R-:W-:Y:S02]  /*138a0*/  FFMA.FTZ R5, R9, -UR35, R116 ;  /* 0x8000002309057c23 */ /* 0x000fe40008010074 */
[----:B------:R-:W1:Y:S01]  /*138b0*/  I2F R7, R4 ;  /* 0x0000000400077306 */ /* 0x000e620000201400 */
[----:B------:R-:W-:Y:S01]  /*138c0*/  ISETP.GE.AND P3, PT, R2, R245, PT ;  /* 0x000000f50200720c */ /* 0x000fe20003f66270 */
[----:B--2---:R-:W-:-:S06]  /*138d0*/  FFMA.FTZ R9, R10, -UR35, R110 ;  /* 0x800000230a097c23 */ /* 0x004fcc000801006e */
[----:B------:R2:W3:Y:S01]  /*138e0*/  I2F R4, R3 ;  /* 0x0000000300047306 */ /* 0x0004e20000201400 */
[C---:B------:R-:W-:Y:S02]  /*138f0*/  ISETP.GE.AND P1, PT, R2.reuse, R243, PT ;  /* 0x000000f30200720c */ /* 0x040fe40003f26270 */
[----:B------:R-:W-:Y:S02]  /*13900*/  ISETP.GE.AND P0, PT, R2, R242, PT ;  /* 0x000000f20200720c */ /* 0x000fe40003f06270 */
[----:B------:R-:W-:Y:S02]  /*13910*/  FSEL R101, R5, -INF , !P6 ;  /* 0xff80000005657808 */ /* 0x000fe40007000000 */
[----:B------:R-:W-:Y:S01]  /*13920*/  FSEL R111, R6, -INF , !P5 ;  /* 0xff800000066f7808 */ /* 0x000fe20006800000 */
[----:B-1----:R-:W-:Y:S02]  /*13930*/  FFMA.FTZ R7, R7, -UR35, R108 ;  /* 0x8000002307077c23 */ /* 0x002fe4000801006c */
[----:B--2---:R-:W-:-:S02]  /*13940*/  FFMA.FTZ R3, R11, -UR35, R51 ;  /* 0x800000230b037c23 */ /* 0x004fc40008010033 */
[----:B---3--:R-:W-:-:S03]  /*13950*/  FFMA.FTZ R10, R4, -UR35, R141 ;  /* 0x80000023040a7c23 */ /* 0x008fc6000801008d */
[----:B------:R-:W-:Y:S01]  /*13960*/  FSEL R124, R3, -INF , !P2 ;  /* 0xff800000037c7808 */ /* 0x000fe20005000000 */
[--C-:B------:R-:W-:Y:S01]  /*13970*/  IMAD.IADD R3, R234, 0x1, -R2.reuse ;  /* 0x00000001ea037824 */ /* 0x100fe200078e0a02 */
[C---:B------:R-:W-:Y:S01]  /*13980*/  ISETP.GE.AND P2, PT, R2.reuse, R244, PT ;  /* 0x000000f40200720c */ /* 0x040fe20003f46270 */
[----:B------:R-:W-:Y:S01]  /*13990*/  IMAD.IADD R4, R241, 0x1, -R2 ;  /* 0x00000001f1047824 */ /* 0x000fe200078e0a02 */
[C---:B------:R-:W-:Y:S01]  /*139a0*/  ISETP.LT.OR P6, PT, R2.reuse, R240, P3 ;  /* 0x000000f00200720c */ /* 0x040fe20001fc1670 */
[----:B------:R-:W-:Y:S01]  /*139b0*/  IMAD.MOV.U32 R88, RZ, RZ, R69 ;  /* 0x000000ffff587224 */ /* 0x000fe200078e0045 */
[C---:B------:R-:W-:Y:S01]  /*139c0*/  ISETP.LT.OR P5, PT, R2.reuse, R239, P2 ;  /* 0x000000ef0200720c */ /* 0x040fe200017a1670 */
[----:B------:R1:W5:Y:S01]  /*139d0*/  LDL.LU R141, [R1+0xcc] ;  /* 0x0000cc00018d7983 */ /* 0x0003620000300800 */
[C---:B------:R-:W-:Y:S02]  /*139e0*/  ISETP.LT.OR P1, PT, R2.reuse, R238, P1 ;  /* 0x000000ee0200720c */ /* 0x040fe40000f21670 */
[----:B------:R-:W-:-:S02]  /*139f0*/  ISETP.LT.OR P0, PT, R2, R237, P0 ;  /* 0x000000ed0200720c */ /* 0x000fc40000701670 */
[----:B------:R-:W-:Y:S02]  /*13a00*/  IABS R3, R3 ;  /* 0x0000000300037213 */ /* 0x000fe40000000000 */
[----:B------:R-:W-:Y:S02]  /*13a10*/  IADD3 R2, R0, 0x60, RZ ;  /* 0x0000006000027810 */ /* 0x000fe40007ffe0ff */
[----:B------:R2:W-:Y:S01]  /*13a20*/  I2F R5, R3 ;  /* 0x0000000300057306 */ /* 0x0005e20000201400 */
[----:B------:R-:W-:Y:S02]  /*13a30*/  IABS R4, R4 ;  /* 0x0000000400047213 */ /* 0x000fe40000000000 */
[C---:B------:R-:W-:Y:S02]  /*13a40*/  LOP3.LUT P3, RZ, R231.reuse, 0x2, RZ, 0xc0, !PT ;  /* 0x00000002e7ff7812 */ /* 0x040fe4000786c0ff */
[----:B------:R-:W-:Y:S02]  /*13a50*/  LOP3.LUT R231, R231, 0xfffffff7, RZ, 0xc0, !PT ;  /* 0xfffffff7e7e77812 */ /* 0x000fe400078ec0ff */
[----:B------:R-:W-:Y:S01]  /*13a60*/  FSEL R114, R8, -INF , !P3 ;  /* 0xff80000008727808 */ /* 0x000fe20005800000 */
[----:B------:R3:W-:Y:S01]  /*13a70*/  I2F R11, R4 ;  /* 0x00000004000b7306 */ /* 0x0007e20000201400 */
[----:B------:R-:W-:-:S02]  /*13a80*/  @P1 LOP3.LUT R231, R231, 0x8, RZ, 0xfc, !PT ;  /* 0x00000008e7e71812 */ /* 0x000fc400078efcff */
[C---:B------:R-:W-:Y:S02]  /*13a90*/  ISETP.GE.AND P3, PT, R2.reuse, R245, PT ;  /* 0x000000f50200720c */ /* 0x040fe40003f66270 */
[----:B------:R-:W-:Y:S02]  /*13aa0*/  LOP3.LUT R231, R231, 0xfffffffb, RZ, 0xc0, !PT ;  /* 0xfffffffbe7e77812 */ /* 0x000fe400078ec0ff */
[----:B------:R-:W-:Y:S01]  /*13ab0*/  ISETP.GE.AND P2, PT, R2, R244, PT ;  /* 0x000000f40200720c */ /* 0x000fe20003f46270 */
[----:B--2---:R-:W-:Y:S01]  /*13ac0*/  IMAD.IADD R3, R236, 0x1, -R2 ;  /* 0x00000001ec037824 */ /* 0x004fe200078e0a02 */
[----:B------:R-:W-:Y:S02]  /*13ad0*/  @P0 LOP3.LUT R231, R231, 0x4, RZ, 0xfc, !PT ;  /* 0x00000004e7e70812 */ /* 0x000fe400078efcff */
[----:B------:R-:W-:Y:S02]  /*13ae0*/  ISETP.GE.AND P1, PT, R2, R243, PT ;  /* 0x000000f30200720c */ /* 0x000fe40003f26270 */
[----:B------:R-:W-:-:S02]  /*13af0*/  IABS R3, R3 ;  /* 0x0000000300037213 */ /* 0x000fc40000000000 */
[----:B------:R-:W-:Y:S02]  /*13b00*/  ISETP.GE.AND P0, PT, R2, R242, PT ;  /* 0x000000f20200720c */ /* 0x000fe40003f06270 */
[----:B------:R-:W-:Y:S01]  /*13b10*/  FSEL R120, R9, -INF , !P4 ;  /* 0xff80000009787808 */ /* 0x000fe20006000000 */
[----:B---3--:R-:W-:Y:S01]  /*13b20*/  IMAD.MOV.U32 R4, RZ, RZ, R3 ;  /* 0x000000ffff047224 */ /* 0x008fe200078e0003 */
[----:B------:R-:W-:Y:S01]  /*13b30*/  FSEL R100, R7, -INF , !P6 ;  /* 0xff80000007647808 */ /* 0x000fe20007000000 */
[----:B------:R-:W-:Y:S01]  /*13b40*/  IMAD.IADD R3, R235, 0x1, -R2 ;  /* 0x00000001eb037824 */ /* 0x000fe200078e0a02 */
[----:B------:R-:W-:Y:S01]  /*13b50*/  FSEL R109, R10, -INF , !P5 ;  /* 0xff8000000a6d7808 */ /* 0x000fe20006800000 */
[----:B------:R2:W3:Y:S01]  /*13b60*/  I2F R6, R4 ;  /* 0x0000000400067306 */ /* 0x0004e20000201400 */
[----:B------:R-:W-:Y:S02]  /*13b70*/  ISETP.LT.OR P6, PT, R2, R240, P3 ;  /* 0x000000f00200720c */ /* 0x000fe40001fc1670 */
[----:B------:R-:W-:-:S02]  /*13b80*/  IABS R3, R3 ;  /* 0x0000000300037213 */ /* 0x000fc40000000000 */
[C---:B------:R-:W-:Y:S02]  /*13b90*/  ISETP.LT.OR P5, PT, R2.reuse, R239, P2 ;  /* 0x000000ef0200720c */ /* 0x040fe400017a1670 */
[C---:B------:R-:W-:Y:S02]  /*13ba0*/  ISETP.LT.OR P1, PT, R2.reuse, R238, P1 ;  /* 0x000000ee0200720c */ /* 0x040fe40000f21670 */
[----:B------:R-:W-:Y:S02]  /*13bb0*/  ISETP.LT.OR P4, PT, R2, R237, P0 ;  /* 0x000000ed0200720c */ /* 0x000fe40000781670 */
[C---:B------:R-:W-:Y:S02]  /*13bc0*/  LOP3.LUT P3, RZ, R231.reuse, 0x8, RZ, 0xc0, !PT ;  /* 0x00000008e7ff7812 */ /* 0x040fe4000786c0ff */
[C---:B------:R-:W-:Y:S02]  /*13bd0*/  LOP3.LUT P2, RZ, R231.reuse, 0x4, RZ, 0xc0, !PT ;  /* 0x00000004e7ff7812 */ /* 0x040fe4000784c0ff */
[----:B------:R-:W-:Y:S01]  /*13be0*/  LOP3.LUT R231, R231, 0xfffffffd, RZ, 0xc0, !PT ;  /* 0xfffffffde7e77812 */ /* 0x000fe200078ec0ff */
[----:B--2---:R-:W-:-:S02]  /*13bf0*/  IMAD.MOV.U32 R4, RZ, RZ, R3 ;  /* 0x000000ffff047224 */ /* 0x004fc400078e0003 */
[----:B------:R-:W-:Y:S02]  /*13c00*/  IMAD.IADD R3, R234, 0x1, -R2 ;  /* 0x00000001ea037824 */ /* 0x000fe400078e0a02 */
[----:B------:R2:W4:Y:S01]  /*13c10*/  I2F R8, R4 ;  /* 0x0000000400087306 */ /* 0x0005220000201400 */
[----:B---3--:R-:W-:Y:S01]  /*13c20*/  FFMA.FTZ R6, R6, -UR35, R40 ;  /* 0x8000002306067c23 */ /* 0x008fe20008010028 */
[----:B------:R-:W-:Y:S02]  /*13c30*/  @P1 LOP3.LUT R231, R231, 0x2, RZ, 0xfc, !PT ;  /* 0x00000002e7e71812 */ /* 0x000fe400078efcff */
[----:B------:R-:W-:-:S04]  /*13c40*/  IABS R3, R3 ;  /* 0x0000000300037213 */ /* 0x000fc80000000000 */
[----:B------:R3:W-:Y:S01]  /*13c50*/  I2F R7, R3 ;  /* 0x0000000300077306 */ /* 0x0007e20000201400 */
[----:B--2---:R-:W-:Y:S01]  /*13c60*/  IMAD.IADD R4, R241, 0x1, -R2 ;  /* 0x00000001f1047824 */ /* 0x004fe200078e0a02 */
[----:B------:R-:W-:-:S04]  /*13c70*/  IADD3 R2, R0, 0x61, RZ ;  /* 0x0000006100027810 */ /* 0x000fc80007ffe0ff */
[----:B------:R-:W-:Y:S01]  /*13c80*/  IABS R4, R4 ;  /* 0x0000000400047213 */ /* 0x000fe20000000000 */
[----:B---3--:R-:W-:-:S03]  /*13c90*/  IMAD.IADD R3, R236, 0x1, -R2 ;  /* 0x00000001ec037824 */ /* 0x008fc600078e0a02 */
[----:B------:R2:W-:Y:S02]  /*13ca0*/  I2F R9, R4 ;  /* 0x0000000400097306 */ /* 0x0005e40000201400 */
[----:B------:R-:W-:-:S06]  /*13cb0*/  IABS R3, R3 ;  /* 0x0000000300037213 */ /* 0x000fcc0000000000 */
[----:B------:R-:W3:Y:S01]  /*13cc0*/  I2F R3, R3 ;  /* 0x0000000300037306 */ /* 0x000ee20000201400 */
[----:B----4-:R-:W-:Y:S02]  /*13cd0*/  FFMA.FTZ R8, R8, -UR35, R42 ;  /* 0x8000002308087c23 */ /* 0x010fe4000801002a */
[----:B--2---:R-:W-:Y:S02]  /*13ce0*/  FFMA.FTZ R4, R5, -UR35, R140 ;  /* 0x8000002305047c23 */ /* 0x004fe4000801008c */
[----:B------:R-:W-:Y:S02]  /*13cf0*/  FFMA.FTZ R5, R11, -UR35, R139 ;  /* 0x800000230b057c23 */ /* 0x000fe4000801008b */
[----:B---3--:R-:W-:Y:S01]  /*13d00*/  FFMA.FTZ R12, R3, -UR35, R41 ;  /* 0x80000023030c7c23 */ /* 0x008fe20008010029 */
[----:B------:R-:W-:Y:S01]  /*13d10*/  ISETP.GE.AND P1, PT, R2, R243, PT ;  /* 0x000000f30200720c */ /* 0x000fe20003f26270 */
[----:B------:R-:W-:Y:S01]  /*13d20*/  IMAD.IADD R3, R235, 0x1, -R2 ;  /* 0x00000001eb037824 */ /* 0x000fe200078e0a02 */
[----:B------:R-:W-:-:S02]  /*13d30*/  FSEL R110, R4, -INF , !P3 ;  /* 0xff800000046e7808 */ /* 0x000fc40005800000 */
[----:B------:R-:W-:Y:S02]  /*13d40*/  ISETP.GE.AND P0, PT, R2, R242, PT ;  /* 0x000000f20200720c */ /* 0x000fe40003f06270 */
[----:B------:R-:W-:Y:S01]  /*13d50*/  FSEL R98, R6, -INF , !P6 ;  /* 0xff80000006627808 */ /* 0x000fe20007000000 */
[----:B------:R-:W-:Y:S01]  /*13d60*/  FFMA.FTZ R13, R9, -UR35, R38 ;  /* 0x80000023090d7c23 */ /* 0x000fe20008010026 */
[----:B------:R-:W-:Y:S01]  /*13d70*/  IABS R3, R3 ;  /* 0x0000000300037213 */ /* 0x000fe20000000000 */
[----:B------:R1:W5:Y:S01]  /*13d80*/  LDL.LU R140, [R1+0xc8] ;  /* 0x0000c800018c7983 */ /* 0x0003620000300800 */
[----:B------:R-:W-:Y:S02]  /*13d90*/  FSEL R119, R5, -INF , !P2 ;  /* 0xff80000005777808 */ /* 0x000fe40005000000 */
[C---:B------:R-:W-:Y:S01]  /*13da0*/  ISETP.GE.AND P3, PT, R2.reuse, R245, PT ;  /* 0x000000f50200720c */ /* 0x040fe20003f66270 */
[----:B------:R-:W-:Y:S01]  /*13db0*/  IMAD.MOV.U32 R4, RZ, RZ, R3 ;  /* 0x000000ffff047224 */ /* 0x000fe200078e0003 */
[----:B------:R-:W-:Y:S01]  /*13dc0*/  ISETP.GE.AND P2, PT, R2, R244, PT ;  /* 0x000000f40200720c */ /* 0x000fe20003f46270 */
[----:B------:R-:W-:Y:S01]  /*13dd0*/  IMAD.IADD R3, R234, 0x1, -R2 ;  /* 0x00000001ea037824 */ /* 0x000fe200078e0a02 */
[----:B------:R-:W-:Y:S01]  /*13de0*/  FSEL R108, R8, -INF , !P5 ;  /* 0xff800000086c7808 */ /* 0x000fe20006800000 */
[----:B------:R2:W-:Y:S01]  /*13df0*/  I2F R10, R4 ;  /* 0x00000004000a7306 */ /* 0x0005e20000201400 */
[C---:B------:R-:W-:Y:S01]  /*13e00*/  ISETP.LT.OR P6, PT, R2.reuse, R240, P3 ;  /* 0x000000f00200720c */ /* 0x040fe20001fc1670 */
[----:B------:R-:W-:Y:S01]  /*13e10*/  FFMA.FTZ R11, R7, -UR35, R36 ;  /* 0x80000023070b7c23 */ /* 0x000fe20008010024 */
[C---:B------:R-:W-:Y:S01]  /*13e20*/  ISETP.LT.OR P5, PT, R2.reuse, R239, P2 ;  /* 0x000000ef0200720c */ /* 0x040fe200017a1670 */
[----:B------:R1:W5:Y:S01]  /*13e30*/  LDL.LU R139, [R1+0xc4] ;  /* 0x0000c400018b7983 */ /* 0x0003620000300800 */
[----:B------:R-:W-:-:S02]  /*13e40*/  ISETP.LT.OR P1, PT, R2, R238, P1 ;  /* 0x000000ee0200720c */ /* 0x000fc40000f21670 */
[----:B------:R-:W-:Y:S02]  /*13e50*/  ISETP.LT.OR P0, PT, R2, R237, P0 ;  /* 0x000000ed0200720c */ /* 0x000fe40000701670 */
[----:B------:R-:W-:Y:S02]  /*13e60*/  IABS R3, R3 ;  /* 0x0000000300037213 */ /* 0x000fe40000000000 */
[C---:B------:R-:W-:Y:S02]  /*13e70*/  LOP3.LUT P3, RZ, R231.reuse, 0x2, RZ, 0xc0, !PT ;  /* 0x00000002e7ff7812 */ /* 0x040fe4000786c0ff */
[----:B------:R3:W-:Y:S01]  /*13e80*/  I2F R9, R3 ;  /* 0x0000000300097306 */ /* 0x0007e20000201400 */
[----:B------:R-:W-:Y:S01]  /*13e90*/  LOP3.LUT R231, R231, 0xfffffff7, RZ, 0xc0, !PT ;  /* 0xfffffff7e7e77812 */ /* 0x000fe200078ec0ff */
[----:B--2---:R-:W-:Y:S01]  /*13ea0*/  IMAD.IADD R4, R241, 0x1, -R2 ;  /* 0x00000001f1047824 */ /* 0x004fe200078e0a02 */
[----:B------:R-:W-:Y:S02]  /*13eb0*/  IADD3 R2, R0, 0x68, RZ ;  /* 0x0000006800027810 */ /* 0x000fe40007ffe0ff */
[----:B------:R-:W-:-:S02]  /*13ec0*/  @P1 LOP3.LUT R231, R231, 0x8, RZ, 0xfc, !PT ;  /* 0x00000008e7e71812 */ /* 0x000fc400078efcff */
[----:B------:R-:W-:Y:S01]  /*13ed0*/  IABS R4, R4 ;  /* 0x0000000400047213 */ /* 0x000fe20000000000 */
[--C-:B------:R-:W-:Y:S01]  /*13ee0*/  IMAD.IADD R5, R235, 0x1, -R2.reuse ;  /* 0x00000001eb057824 */ /* 0x100fe200078e0a02 */
[----:B------:R-:W-:Y:S02]  /*13ef0*/  LOP3.LUT R231, R231, 0xfffffffb, RZ, 0xc0, !PT ;  /* 0xfffffffbe7e77812 */ /* 0x000fe400078ec0ff */
[----:B------:R2:W-:Y:S01]  /*13f00*/  I2F R14, R4 ;  /* 0x00000004000e7306 */ /* 0x0005e20000201400 */
[----:B------:R-:W-:Y:S02]  /*13f10*/  FSEL R99, R11, -INF , !P3 ;  /* 0xff8000000b637808 */ /* 0x000fe40005800000 */
[----:B------:R-:W-:Y:S01]  /*13f20*/  @P0 LOP3.LUT R231, R231, 0x4, RZ, 0xfc, !PT ;  /* 0x00000004e7e70812 */ /* 0x000fe200078efcff */
[----:B---3--:R-:W-:Y:S01]  /*13f30*/  IMAD.IADD R3, R236, 0x1, -R2 ;  /* 0x00000001ec037824 */ /* 0x008fe200078e0a02 */
[C---:B------:R-:W-:Y:S02]  /*13f40*/  ISETP.GE.AND P3, PT, R2.reuse, R245, PT ;  /* 0x000000f50200720c */ /* 0x040fe40003f66270 */
[----:B------:R-:W-:-:S02]  /*13f50*/  ISETP.GE.AND P2, PT, R2, R244, PT ;  /* 0x000000f40200720c */ /* 0x000fc40003f46270 */
[----:B------:R-:W-:Y:S02]  /*13f60*/  IABS R3, R3 ;  /* 0x0000000300037213 */ /* 0x000fe40000000000 */
[C---:B------:R-:W-:Y:S02]  /*13f70*/  ISETP.GE.AND P1, PT, R2.reuse, R243, PT ;  /* 0x000000f30200720c */ /* 0x040fe40003f26270 */
[----:B------:R-:W-:Y:S02]  /*13f80*/  ISETP.GE.AND P0, PT, R2, R242, PT ;  /* 0x000000f20200720c */ /* 0x000fe40003f06270 */
[----:B------:R-:W-:Y:S01]  /*13f90*/  FSEL R118, R13, -INF , !P4 ;  /* 0xff8000000d767808 */ /* 0x000fe20006000000 */
[----:B--2---:R-:W-:Y:S01]  /*13fa0*/  IMAD.MOV.U32 R4, RZ, RZ, R3 ;  /* 0x000000ffff047224 */ /* 0x004fe200078e0003 */
[----:B------:R-:W-:Y:S01]  /*13fb0*/  IABS R3, R5 ;  /* 0x0000000500037213 */ /* 0x000fe20000000000 */
[----:B------:R-:W-:Y:S01]  /*13fc0*/  IMAD.IADD R5, R241, 0x1, -R2 ;  /* 0x00000001f1057824 */ /* 0x000fe200078e0a02 */
[----:B------:R-:W-:Y:S01]  /*13fd0*/  FSEL R86, R12, -INF , !P6 ;  /* 0xff8000000c567808 */ /* 0x000fe20007000000 */
[----:B------:R2:W3:Y:S01]  /*13fe0*/  I2F R7, R4 ;  /* 0x0000000400077306 */ /* 0x0004e20000201400 */
[----:B------:R-:W-:-:S02]  /*13ff0*/  ISETP.LT.OR P6, PT, R2, R240, P3 ;  /* 0x000000f00200720c */ /* 0x000fc40001fc1670 */
[C---:B------:R-:W-:Y:S02]  /*14000*/  ISETP.LT.OR P1, PT, R2.reuse, R238, P1 ;  /* 0x000000ee0200720c */ /* 0x040fe40000f21670 */
[----:B------:R-:W-:Y:S02]  /*14010*/  ISETP.LT.OR P4, PT, R2, R237, P0 ;  /* 0x000000ed0200720c */ /* 0x000fe40000781670 */
[----:B------:R-:W-:Y:S01]  /*14020*/  LOP3.LUT P3, RZ, R231, 0x8, RZ, 0xc0, !PT ;  /* 0x00000008e7ff7812 */ /* 0x000fe2000786c0ff */
[----:B--2---:R-:W-:Y:S02]  /*14030*/  IMAD.MOV.U32 R4, RZ, RZ, R3 ;  /* 0x000000ffff047224 */ /* 0x004fe400078e0003 */
[----:B------:R-:W-:Y:S02]  /*14040*/  IMAD.IADD R3, R234, 0x1, -R2 ;  /* 0x00000001ea037824 */ /* 0x000fe400078e0a02 */
[----:B------:R2:W4:Y:S01]  /*14050*/  I2F R8, R4 ;  /* 0x0000000400087306 */ /* 0x0005220000201400 */
[----:B---3--:R-:W-:-:S02]  /*14060*/  FFMA.FTZ R7, R7, -UR35, R64 ;  /* 0x8000002307077c23 */ /* 0x008fc40008010040 */
[----:B------:R-:W-:-:S05]  /*14070*/  IABS R3, R3 ;  /* 0x0000000300037213 */ /* 0x000fca0000000000 */
[----:B--2---:R-:W-:Y:S01]  /*14080*/  IMAD.MOV.U32 R4, RZ, RZ, R3 ;  /* 0x000000ffff047224 */ /* 0x004fe200078e0003 */
[----:B------:R-:W-:Y:S01]  /*14090*/  IABS R3, R5 ;  /* 0x0000000500037213 */ /* 0x000fe20000000000 */
[----:B------:R-:W-:Y:S02]  /*140a0*/  FFMA.FTZ R5, R9, -UR35, R37 ;  /* 0x8000002309057c23 */ /* 0x000fe40008010025 */
[----:B------:R2:W3:Y:S01]  /*140b0*/  I2F R6, R4 ;  /* 0x0000000400067306 */ /* 0x0004e20000201400 */
[----:B----4-:R-:W-:-:S07]  /*140c0*/  FFMA.FTZ R8, R8, -UR35, R66 ;  /* 0x8000002308087c23 */ /* 0x010fce0008010042 */
[----:B------:R-:W4:Y:S01]  /*140d0*/  I2F R3, R3 ;  /* 0x0000000300037306 */ /* 0x000f220000201400 */
[----:B--2---:R-:W-:Y:S01]  /*140e0*/  FFMA.FTZ R4, R10, -UR35, R43 ;  /* 0x800000230a047c23 */ /* 0x004fe2000801002b */
[----:B------:R-:W-:Y:S01]  /*140f0*/  FSEL R97, R5, -INF , !P3 ;  /* 0xff80000005617808 */ /* 0x000fe20005800000 */
[----:B---3--:R-:W-:Y:S01]  /*14100*/  FFMA.FTZ R13, R6, -UR35, R138 ;  /* 0x80000023060d7c23 */ /* 0x008fe2000801008a */
[----:B------:R-:W-:Y:S01]  /*14110*/  FSEL R83, R7, -INF , !P6 ;  /* 0xff80000007537808 */ /* 0x000fe20007000000 */
[----:B------:R1:W5:Y:S01]  /*14120*/  LDL.LU R138, [R1+0xc0] ;  /* 0x0000c000018a7983 */ /* 0x0003620000300800 */
[----:B------:R-:W-:Y:S01]  /*14130*/  FSEL R96, R4, -INF , !P5 ;  /* 0xff80000004607808 */ /* 0x000fe20006800000 */
[----:B------:R-:W-:Y:S01]  /*14140*/  FFMA.FTZ R4, R14, -UR35, R39 ;  /* 0x800000230e047c23 */ /* 0x000fe20008010027 */
[----:B------:R-:W-:Y:S02]  /*14150*/  ISETP.LT.OR P5, PT, R2, R239, P2 ;  /* 0x000000ef0200720c */ /* 0x000fe400017a1670 */
[----:B------:R-:W-:Y:S01]  /*14160*/  IADD3 R2, R0, 0x69, RZ ;  /* 0x0000006900027810 */ /* 0x000fe20007ffe0ff */
[----:B----4-:R-:W-:Y:S01]  /*14170*/  FFMA.FTZ R11, R3, -UR35, R137 ;  /* 0x80000023030b7c23 */ /* 0x010fe20008010089 */
[C---:B------:R-:W-:Y:S01]  /*14180*/  LOP3.LUT P2, RZ, R231.reuse, 0x4, RZ, 0xc0, !PT ;  /* 0x00000004e7ff7812 */ /* 0x040fe2000784c0ff */
[----:B------:R1:W5:Y:S01]  /*14190*/  LDL.LU R137, [R1+0xbc] ;  /* 0x0000bc0001897983 */ /* 0x0003620000300800 */
[----:B------:R-:W-:Y:S01]  /*141a0*/  LOP3.LUT R231, R231, 0xfffffffd, RZ, 0xc0, !PT ;  /* 0xfffffffde7e77812 */ /* 0x000fe200078ec0ff */
[----:B------:R-:W-:Y:S01]  /*141b0*/  IMAD.IADD R3, R236, 0x1, -R2 ;  /* 0x00000001ec037824 */ /* 0x000fe200078e0a02 */
[----:B------:R-:W-:-:S02]  /*141c0*/  FSEL R116, R4, -INF , !P2 ;  /* 0xff80000004747808 */ /* 0x000fc40005000000 */
[----:B------:R-:W-:Y:S02]  /*141d0*/  @P1 LOP3.LUT R231, R231, 0x2, RZ, 0xfc, !PT ;  /* 0x00000002e7e71812 */ /* 0x000fe400078efcff */
[----:B------:R-:W-:-:S05]  /*141e0*/  IABS R3, R3 ;  /* 0x0000000300037213 */ /* 0x000fca0000000000 */
[----:B------:R-:W-:Y:S02]  /*141f0*/  IMAD.MOV.U32 R4, RZ, RZ, R3 ;  /* 0x000000ffff047224 */ /* 0x000fe400078e0003 */
[----:B------:R-:W-:-:S05]  /*14200*/  IMAD.IADD R3, R235, 0x1, -R2 ;  /* 0x00000001eb037824 */ /* 0x000fca00078e0a02 */
[----:B------:R-:W-:Y:S01]  /*14210*/  IABS R3, R3 ;  /* 0x0000000300037213 */ /* 0x000fe20000000000 */
[----:B------:R2:W3:Y:S01]  /*14220*/  I2F R10, R4 ;  /* 0x00000004000a7306 */ /* 0x0004e20000201400 */
[C---:B------:R-:W-:Y:S02]  /*14230*/  ISETP.GE.AND P3, PT, R2.reuse, R245, PT ;  /* 0x000000f50200720c */ /* 0x040fe40003f66270 */
[C---:B------:R-:W-:Y:S02]  /*14240*/  ISETP.GE.AND P2, PT, R2.reuse, R244, PT ;  /* 0x000000f40200720c */ /* 0x040fe40003f46270 */
[C---:B------:R-:W-:Y:S02]  /*14250*/  ISETP.GE.AND P1, PT, R2.reuse, R243, PT ;  /* 0x000000f30200720c */ /* 0x040fe40003f26270 */
[----:B------:R-:W-:Y:S02]  /*14260*/  ISETP.GE.AND P0, PT, R2, R242, PT ;  /* 0x000000f20200720c */ /* 0x000fe40003f06270 */
[----:B------:R-:W-:-:S02]  /*14270*/  FSEL R85, R8, -INF , !P5 ;  /* 0xff80000008557808 */ /* 0x000fc40006800000 */
[----:B------:R-:W-:Y:S01]  /*14280*/  ISETP.LT.OR P6, PT, R2, R240, P3 ;  /* 0x000000f00200720c */ /* 0x000fe20001fc1670 */
[----:B--2---:R-:W-:Y:S02]  /*14290*/  IMAD.MOV.U32 R4, RZ, RZ, R3 ;  /* 0x000000ffff047224 */ /* 0x004fe400078e0003 */
[----:B------:R-:W-:Y:S01]  /*142a0*/  IMAD.IADD R3, R234, 0x1, -R2 ;  /* 0x00000001ea037824 */ /* 0x000fe200078e0a02 */
[C---:B------:R-:W-:Y:S01]  /*142b0*/  ISETP.LT.OR P5, PT, R2.reuse, R239, P2 ;  /* 0x000000ef0200720c */ /* 0x040fe200017a1670 */
[----:B------:R2:W4:Y:S01]  /*142c0*/  I2F R8, R4 ;  /* 0x0000000400087306 */ /* 0x0005220000201400 */
[C---:B------:R-:W-:Y:S02]  /*142d0*/  ISETP.LT.OR P1, PT, R2.reuse, R238, P1 ;  /* 0x000000ee0200720c */ /* 0x040fe40000f21670 */
[----:B------:R-:W-:Y:S02]  /*142e0*/  ISETP.LT.OR P0, PT, R2, R237, P0 ;  /* 0x000000ed0200720c */ /* 0x000fe40000701670 */
[----:B------:R-:W-:-:S04]  /*142f0*/  IABS R3, R3 ;  /* 0x0000000300037213 */ /* 0x000fc80000000000 */
[----:B------:R1:W-:Y:S01]  /*14300*/  I2F R7, R3 ;  /* 0x0000000300077306 */ /* 0x0003e20000201400 */
[----:B--2---:R-:W-:Y:S01]  /*14310*/  IMAD.IADD R4, R241, 0x1, -R2 ;  /* 0x00000001f1047824 */ /* 0x004fe200078e0a02 */
[----:B------:R-:W-:-:S05]  /*14320*/  IADD3 R2, R0, 0x70, RZ ;  /* 0x0000007000027810 */ /* 0x000fca0007ffe0ff */
[----:B-1----:R-:W-:Y:S01]  /*14330*/  IMAD.IADD R3, R236, 0x1, -R2 ;  /* 0x00000001ec037824 */ /* 0x002fe200078e0a02 */
[----:B------:R-:W-:-:S04]  /*14340*/  IABS R4, R4 ;  /* 0x0000000400047213 */ /* 0x000fc80000000000 */
[----:B------:R-:W-:Y:S01]  /*14350*/  IABS R3, R3 ;  /* 0x0000000300037213 */ /* 0x000fe20000000000 */
[----:B------:R1:W2:Y:S01]  /*14360*/  I2F R12, R4 ;  /* 0x00000004000c7306 */ /* 0x0002a20000201400 */
[----:B------:R-:W-:-:S03]  /*14370*/  IMAD.IADD R5, R234, 0x1, -R2 ;  /* 0x00000001ea057824 */ /* 0x000fc600078e0a02 */
[----:B-1----:R-:W-:Y:S02]  /*14380*/  IMAD.MOV.U32 R4, RZ, RZ, R3 ;  /* 0x000000ffff047224 */ /* 0x002fe400078e0003 */
[----:B------:R-:W-:-:S05]  /*14390*/  IMAD.IADD R3, R235, 0x1, -R2 ;  /* 0x00000001eb037824 */ /* 0x000fca00078e0a02 */
[----:B------:R-:W-:Y:S01]  /*143a0*/  IABS R3, R3 ;  /* 0x0000000300037213 */ /* 0x000fe20000000000 */
[----:B------:R1:W-:Y:S01]  /*143b0*/  I2F R9, R4 ;  /* 0x0000000400097306 */ /* 0x0003e20000201400 */
[C---:B------:R-:W-:Y:S02]  /*143c0*/  LOP3.LUT P3, RZ, R231.reuse, 0x2, RZ, 0xc0, !PT ;  /* 0x00000002e7ff7812 */ /* 0x040fe4000786c0ff */
[----:B------:R-:W-:Y:S01]  /*143d0*/  LOP3.LUT R231, R231, 0xfffffff7, RZ, 0xc0, !PT ;  /* 0xfffffff7e7e77812 */ /* 0x000fe200078ec0ff */
[----:B-1----:R-:W-:Y:S01]  /*143e0*/  IMAD.MOV.U32 R4, RZ, RZ, R3 ;  /* 0x000000ffff047224 */ /* 0x002fe200078e0003 */
[----:B------:R-:W-:-:S06]  /*143f0*/  IABS R3, R5 ;  /* 0x0000000500037213 */ /* 0x000fcc0000000000 */
[----:B------:R-:W1:Y:S01]  /*14400*/  I2F R3, R3 ;  /* 0x0000000300037306 */ /* 0x000e620000201400 */
[----:B------:R-:W-:Y:S01]  /*14410*/  @P1 LOP3.LUT R231, R231, 0x8, RZ, 0xfc, !PT ;  /* 0x00000008e7e71812 */ /* 0x000fe200078efcff */
[----:B---3--:R-:W-:-:S03]  /*14420*/  FFMA.FTZ R5, R10, -UR35, R65 ;  /* 0x800000230a057c23 */ /* 0x008fc60008010041 */
[----:B------:R-:W-:-:S03]  /*14430*/  LOP3.LUT R231, R231, 0xfffffffb, RZ, 0xc0, !PT ;  /* 0xfffffffbe7e77812 */ /* 0x000fc600078ec0ff */
[----:B------:R4:W3:Y:S01]  /*14440*/  I2F R6, R4 ;  /* 0x0000000400067306 */ /* 0x0008e20000201400 */
[----:B------:R-:W-:Y:S02]  /*14450*/  @P0 LOP3.LUT R231, R231, 0x4, RZ, 0xfc, !PT ;  /* 0x00000004e7e70812 */ /* 0x000fe400078efcff */
[----:B------:R-:W-:Y:S02]  /*14460*/  FSEL R82, R13, -INF , !P3 ;  /* 0xff8000000d527808 */ /* 0x000fe40005800000 */
[C---:B------:R-:W-:Y:S02]  /*14470*/  ISETP.GE.AND P3, PT, R2.reuse, R245, PT ;  /* 0x000000f50200720c */ /* 0x040fe40003f66270 */
[C---:B------:R-:W-:Y:S02]  /*14480*/  ISETP.GE.AND P2, PT, R2.reuse, R244, PT ;  /* 0x000000f40200720c */ /* 0x040fe40003f46270 */
[C---:B------:R-:W-:Y:S02]  /*14490*/  ISETP.GE.AND P1, PT, R2.reuse, R243, PT ;  /* 0x000000f30200720c */ /* 0x040fe40003f26270 */
[----:B------:R-:W-:Y:S01]  /*144a0*/  ISETP.GE.AND P0, PT, R2, R242, PT ;  /* 0x000000f20200720c */ /* 0x000fe20003f06270 */
[----:B----4-:R-:W-:-:S02]  /*144b0*/  FFMA.FTZ R4, R8, -UR35, R67 ;  /* 0x8000002308047c23 */ /* 0x010fc40008010043 */
[----:B--2---:R-:W-:Y:S02]  /*144c0*/  FFMA.FTZ R8, R12, -UR35, R74 ;  /* 0x800000230c087c23 */ /* 0x004fe4000801004a */
[----:B-1----:R-:W-:Y:S02]  /*144d0*/  FFMA.FTZ R12, R3, -UR35, R24 ;  /* 0x80000023030c7c23 */ /* 0x002fe40008010018 */
[----:B------:R-:W-:Y:S01]  /*144e0*/  IMAD.IADD R3, R241, 0x1, -R2 ;  /* 0x00000001f1037824 */ /* 0x000fe200078e0a02 */
[----:B------:R-:W-:Y:S02]  /*144f0*/  FSEL R87, R11, -INF , !P4 ;  /* 0xff8000000b577808 */ /* 0x000fe40006000000 */
[----:B------:R-:W-:Y:S02]  /*14500*/  FSEL R74, R5, -INF , !P6 ;  /* 0xff800000054a7808 */ /* 0x000fe40007000000 */
[----:B------:R-:W-:Y:S02]  /*14510*/  FSEL R80, R4, -INF , !P5 ;  /* 0xff80000004507808 */ /* 0x000fe40006800000 */
[----:B------:R-:W-:-:S02]  /*14520*/  ISETP.LT.OR P6, PT, R2, R240, P3 ;  /* 0x000000f00200720c */ /* 0x000fc40001fc1670 */
[C---:B------:R-:W-:Y:S02]  /*14530*/  ISETP.LT.OR P5, PT, R2.reuse, R239, P2 ;  /* 0x000000ef0200720c */ /* 0x040fe400017a1670 */
[C---:B------:R-:W-:Y:S02]  /*14540*/  ISETP.LT.OR P1, PT, R2.reuse, R238, P1 ;  /* 0x000000ee0200720c */ /* 0x040fe40000f21670 */
[----:B------:R-:W-:Y:S02]  /*14550*/  ISETP.LT.OR P4, PT, R2, R237, P0 ;  /* 0x000000ed0200720c */ /* 0x000fe40000781670 */
[----:B------:R-:W-:Y:S02]  /*14560*/  IABS R3, R3 ;  /* 0x0000000300037213 */ /* 0x000fe40000000000 */
[----:B------:R-:W-:-:S03]  /*14570*/  IADD3 R2, R0, 0x71, RZ ;  /* 0x0000007100027810 */ /* 0x000fc60007ffe0ff */
[----:B------:R-:W-:Y:S02]  /*14580*/  IMAD.MOV.U32 R4, RZ, RZ, R3 ;  /* 0x000000ffff047224 */ /* 0x000fe400078e0003 */
[--C-:B------:R-:W-:Y:S02]  /*14590*/  IMAD.IADD R3, R236, 0x1, -R2.reuse ;  /* 0x00000001ec037824 */ /* 0x100fe400078e0a02 */
[----:B------:R-:W-:-:S03]  /*145a0*/  IMAD.IADD R5, R235, 0x1, -R2 ;  /* 0x00000001eb057824 */ /* 0x000fc600078e0a02 */
[----:B------:R-:W-:Y:S01]  /*145b0*/  IABS R3, R3 ;  /* 0x0000000300037213 */ /* 0x000fe20000000000 */
[----:B------:R1:W-:Y:S01]  /*145c0*/  I2F R13, R4 ;  /* 0x00000004000d7306 */ /* 0x0003e20000201400 */
[----:B------:R-:W-:Y:S01]  /*145d0*/  FFMA.FTZ R7, R7, -UR35, R136 ;  /* 0x8000002307077c23 */ /* 0x000fe20008010088 */
[----:B------:R-:W-:Y:S01]  /*145e0*/  LOP3.LUT P3, RZ, R231, 0x8, RZ, 0xc0, !PT ;  /* 0x00000008e7ff7812 */ /* 0x000fe2000786c0ff */
[----:B------:R-:W-:Y:S01]  /*145f0*/  FFMA.FTZ R9, R9, -UR35, R28 ;  /* 0x8000002309097c23 */ /* 0x000fe2000801001c */
[C---:B------:R-:W-:Y:S01]  /*14600*/  LOP3.LUT P2, RZ, R231.reuse, 0x4, RZ, 0xc0, !PT ;  /* 0x00000004e7ff7812 */ /* 0x040fe2000784c0ff */
[----:B---3--:R-:W-:Y:S01]  /*14610*/  FFMA.FTZ R6, R6, -UR35, R30 ;  /* 0x8000002306067c23 */ /* 0x008fe2000801001e */
[----:B------:R-:W-:Y:S01]  /*14620*/  LOP3.LUT R231, R231, 0xfffffffd, RZ, 0xc0, !PT ;  /* 0xfffffffde7e77812 */ /* 0x000fe200078ec0ff */
[----:B------:R2:W5:Y:S01]  /*14630*/  LDL.LU R136, [R1+0xb8] ;  /* 0x0000b80001887983 */ /* 0x0005620000300800 */
[----:B------:R-:W-:Y:S02]  /*14640*/  FSEL R81, R7, -INF , !P3 ;  /* 0xff80000007517808 */ /* 0x000fe40005800000 */
[----:B------:R-:W-:Y:S01]  /*14650*/  @P1 LOP3.LUT R231, R231, 0x2, RZ, 0xfc, !PT ;  /* 0x00000002e7e71812 */ /* 0x000fe200078efcff */
[----:B-1----:R-:W-:Y:S01]  /*14660*/  IMAD.MOV.U32 R4, RZ, RZ, R3 ;  /* 0x000000ffff047224 */ /* 0x002fe200078e0003 */
[----:B------:R-:W-:-:S02]  /*14670*/  IABS R3, R5 ;  /* 0x0000000500037213 */ /* 0x000fc40000000000 */
[----:B------:R-:W-:Y:S01]  /*14680*/  FSEL R84, R8, -INF , !P2 ;  /* 0xff80000008547808 */ /* 0x000fe20005000000 */
[----:B------:R1:W-:Y:S01]  /*14690*/  I2F R10, R4 ;  /* 0x00000004000a7306 */ /* 0x0003e20000201400 */
[C---:B------:R-:W-:Y:S02]  /*146a0*/  ISETP.GE.AND P3, PT, R2.reuse, R245, PT ;  /* 0x000000f50200720c */ /* 0x040fe40003f66270 */
[C---:B------:R-:W-:Y:S02]  /*146b0*/  ISETP.GE.AND P2, PT, R2.reuse, R244, PT ;  /* 0x000000f40200720c */ /* 0x040fe40003f46270 */
[C---:B------:R-:W-:Y:S02]  /*146c0*/  ISETP.GE.AND P1, PT, R2.reuse, R243, PT ;  /* 0x000000f30200720c */ /* 0x040fe40003f26270 */
[----:B------:R-:W-:Y:S02]  /*146d0*/  ISETP.GE.AND P0, PT, R2, R242, PT ;  /* 0x000000f20200720c */ /* 0x000fe40003f06270 */
[----:B------:R-:W-:-:S02]  /*146e0*/  FSEL R67, R9, -INF , !P6 ;  /* 0xff80000009437808 */ /* 0x000fc40007000000 */
[----:B------:R-:W-:Y:S01]  /*146f0*/  FSEL R69, R6, -INF , !P5 ;  /* 0xff80000006457808 */ /* 0x000fe20006800000 */
[----:B-1----:R-:W-:Y:S02]  /*14700*/  IMAD.MOV.U32 R4, RZ, RZ, R3 ;  /* 0x000000ffff047224 */ /* 0x002fe400078e0003 */
[----:B------:R-:W-:Y:S01]  /*14710*/  IMAD.IADD R3, R234, 0x1, -R2 ;  /* 0x00000001ea037824 */ /* 0x000fe200078e0a02 */
[C---:B------:R-:W-:Y:S01]  /*14720*/  ISETP.LT.OR P6, PT, R2.reuse, R240, P3 ;  /* 0x000000f00200720c */ /* 0x040fe20001fc1670 */
[----:B------:R1:W3:Y:S01]  /*14730*/  I2F R9, R4 ;  /* 0x0000000400097306 */ /* 0x0002e20000201400 */
[C---:B------:R-:W-:Y:S02]  /*14740*/  ISETP.LT.OR P5, PT, R2.reuse, R239, P2 ;  /* 0x000000ef0200720c */ /* 0x040fe400017a1670 */
[C---:B------:R-:W-:Y:S02]  /*14750*/  ISETP.LT.OR P1, PT, R2.reuse, R238, P1 ;  /* 0x000000ee0200720c */ /* 0x040fe40000f21670 */
[----:B------:R-:W-:-:S02]  /*14760*/  ISETP.LT.OR P0, PT, R2, R237, P0 ;  /* 0x000000ed0200720c */ /* 0x000fc40000701670 */
[----:B------:R-:W-:-:S04]  /*14770*/  IABS R3, R3 ;  /* 0x0000000300037213 */ /* 0x000fc80000000000 */
[----:B------:R4:W-:Y:S01]  /*14780*/  I2F R8, R3 ;  /* 0x0000000300087306 */ /* 0x0009e20000201400 */
[----:B-1----:R-:W-:Y:S01]  /*14790*/  IMAD.IADD R4, R241, 0x1, -R2 ;  /* 0x00000001f1047824 */ /* 0x002fe200078e0a02 */
[----:B------:R-:W-:-:S04]  /*147a0*/  IADD3 R2, R0, 0x78, RZ ;  /* 0x0000007800027810 */ /* 0x000fc80007ffe0ff */
[----:B------:R-:W-:Y:S01]  /*147b0*/  IABS R4, R4 ;  /* 0x0000000400047213 */ /* 0x000fe20000000000 */
[--C-:B----4-:R-:W-:Y:S02]  /*147c0*/  IMAD.IADD R3, R236, 0x1, -R2.reuse ;  /* 0x00000001ec037824 */ /* 0x110fe400078e0a02 */
[----:B------:R-:W-:-:S03]  /*147d0*/  IMAD.IADD R5, R235, 0x1, -R2 ;  /* 0x00000001eb057824 */ /* 0x000fc600078e0a02 */
[----:B------:R-:W-:Y:S01]  /*147e0*/  IABS R3, R3 ;  /* 0x0000000300037213 */ /* 0x000fe20000000000 */
[----:B------:R1:W-:Y:S01]  /*147f0*/  I2F R11, R4 ;  /* 0x00000004000b7306 */ /* 0x0003e20000201400 */
[C---:B------:R-:W-:Y:S02]  /*14800*/  LOP3.LUT P3, RZ, R231.reuse, 0x2, RZ, 0xc0, !PT ;  /* 0x00000002e7ff7812 */ /* 0x040fe4000786c0ff */
[----:B------:R-:W-:Y:S01]  /*14810*/  LOP3.LUT R231, R231, 0xfffffff7, RZ, 0xc0, !PT ;  /* 0xfffffff7e7e77812 */ /* 0x000fe200078ec0ff */
[----:B-1----:R-:W-:Y:S01]  /*14820*/  IMAD.MOV.U32 R4, RZ, RZ, R3 ;  /* 0x000000ffff047224 */ /* 0x002fe200078e0003 */
[----:B------:R-:W-:-:S03]  /*14830*/  IABS R3, R5 ;  /* 0x0000000500037213 */ /* 0x000fc60000000000 */
[----:B------:R-:W-:Y:S01]  /*14840*/  I2F R7, R4 ;  /* 0x0000000400077306 */ /* 0x000fe20000201400 */
[----:B------:R-:W-:-:S07]  /*14850*/  @P1 LOP3.LUT R231, R231, 0x8, RZ, 0xfc, !PT ;  /* 0x00000008e7e71812 */ /* 0x000fce00078efcff */
[----:B------:R1:W4:Y:S01]  /*14860*/  I2F R4, R3 ;  /* 0x0000000300047306 */ /* 0x0003220000201400 */
[----:B------:R-:W-:Y:S01]  /*14870*/  LOP3.LUT R231, R231, 0xfffffffb, RZ, 0xc0, !PT ;  /* 0xfffffffbe7e77812 */ /* 0x000fe200078ec0ff */
[----:B---3--:R-:W-:Y:S01]  /*14880*/  FFMA.FTZ R5, R9, -UR35, R31 ;  /* 0x8000002309057c23 */ /* 0x008fe2000801001f */
[----:B------:R-:W-:Y:S02]  /*14890*/  FSEL R66, R12, -INF , !P3 ;  /* 0xff8000000c427808 */ /* 0x000fe40005800000 */
[----:B------:R-:W-:Y:S02]  /*148a0*/  @P0 LOP3.LUT R231, R231, 0x4, RZ, 0xfc, !PT ;  /* 0x00000004e7e70812 */ /* 0x000fe400078efcff */
[----:B------:R-:W-:Y:S01]  /*148b0*/  ISETP.GE.AND P3, PT, R2, R245, PT ;  /* 0x000000f50200720c */ /* 0x000fe20003f66270 */
[----:B------:R-:W-:Y:S01]  /*148c0*/  FFMA.FTZ R6, R10, -UR35, R29 ;  /* 0x800000230a067c23 */ /* 0x000fe2000801001d */
[C---:B------:R-:W-:Y:S02]  /*148d0*/  ISETP.GE.AND P2, PT, R2.reuse, R244, PT ;  /* 0x000000f40200720c */ /* 0x040fe40003f46270 */
[----:B------:R-:W-:-:S02]  /*148e0*/  ISETP.GE.AND P1, PT, R2, R243, PT ;  /* 0x000000f30200720c */ /* 0x000fc40003f26270 */
[----:B------:R-:W-:Y:S01]  /*148f0*/  ISETP.GE.AND P0, PT, R2, R242, PT ;  /* 0x000000f20200720c */ /* 0x000fe20003f06270 */
[----:B-1----:R-:W-:Y:S01]  /*14900*/  FFMA.FTZ R3, R13, -UR35, R26 ;  /* 0x800000230d037c23 */ /* 0x002fe2000801001a */
[----:B------:R-:W-:Y:S01]  /*14910*/  FSEL R30, R5, -INF , !P5 ;  /* 0xff800000051e7808 */ /* 0x000fe20006800000 */
[----:B----4-:R-:W-:Y:S01]  /*14920*/  FFMA.FTZ R10, R4, -UR35, R75 ;  /* 0x80000023040a7c23 */ /* 0x010fe2000801004b */
[----:B------:R-:W-:Y:S02]  /*14930*/  ISETP.LT.OR P5, PT, R2, R240, P3 ;  /* 0x000000f00200720c */ /* 0x000fe40001fa1670 */
[----:B------:R-:W-:Y:S01]  /*14940*/  FSEL R75, R3, -INF , !P4 ;  /* 0xff800000034b7808 */ /* 0x000fe20006000000 */
[----:B------:R-:W-:Y:S01]  /*14950*/  IMAD.IADD R3, R234, 0x1, -R2 ;  /* 0x00000001ea037824 */ /* 0x000fe200078e0a02 */
[C---:B------:R-:W-:Y:S02]  /*14960*/  ISETP.LT.OR P3, PT, R2.reuse, R239, P2 ;  /* 0x000000ef0200720c */ /* 0x040fe40001761670 */
[----:B------:R-:W-:-:S02]  /*14970*/  ISETP.LT.OR P1, PT, R2, R238, P1 ;  /* 0x000000ee0200720c */ /* 0x000fc40000f21670 */
[----:B------:R-:W-:Y:S01]  /*14980*/  ISETP.LT.OR P4, PT, R2, R237, P0 ;  /* 0x000000ed0200720c */ /* 0x000fe20000781670 */
[----:B------:R-:W-:Y:S01]  /*14990*/  IMAD.IADD R2, R241, 0x1, -R2 ;  /* 0x00000001f1027824 */ /* 0x000fe200078e0a02 */
[----:B------:R-:W-:-:S04]  /*149a0*/  IADD3 R0, R0, 0x79, RZ ;  /* 0x0000007900007810 */ /* 0x000fc80007ffe0ff */
[----:B------:R-:W-:Y:S02]  /*149b0*/  IABS R2, R2 ;  /* 0x0000000200027213 */ /* 0x000fe40000000000 */
[----:B------:R-:W-:-:S03]  /*149c0*/  IABS R3, R3 ;  /* 0x0000000300037213 */ /* 0x000fc60000000000 */
[----:B------:R-:W-:Y:S02]  /*149d0*/  IMAD.MOV.U32 R5, RZ, RZ, R2 ;  /* 0x000000ffff057224 */ /* 0x000fe400078e0002 */
[--C-:B------:R-:W-:Y:S01]  /*149e0*/  IMAD.IADD R2, R236, 0x1, -R0.reuse ;  /* 0x00000001ec027824 */ /* 0x100fe200078e0a00 */
[----:B------:R1:W-:Y:S01]  /*149f0*/  I2F R4, R3 ;  /* 0x0000000300047306 */ /* 0x0003e20000201400 */
[----:B------:R-:W-:Y:S01]  /*14a00*/  FSEL R29, R6, -INF , !P6 ;  /* 0xff800000061d7808 */ /* 0x000fe20007000000 */
[----:B------:R-:W-:Y:S01]  /*14a10*/  FFMA.FTZ R8, R8, -UR35, R25 ;  /* 0x8000002308087c23 */ /* 0x000fe20008010019 */
[C---:B------:R-:W-:Y:S02]  /*14a20*/  LOP3.LUT P6, RZ, R231.reuse, 0x4, RZ, 0xc0, !PT ;  /* 0x00000004e7ff7812 */ /* 0x040fe400078cc0ff */
[----:B------:R-:W-:Y:S02]  /*14a30*/  LOP3.LUT P2, RZ, R231, 0x8, RZ, 0xc0, !PT ;  /* 0x00000008e7ff7812 */ /* 0x000fe4000784c0ff */
[----:B-1----:R-:W-:Y:S01]  /*14a40*/  IABS R3, R2 ;  /* 0x0000000200037213 */ /* 0x002fe20000000000 */
[----:B------:R-:W-:-:S05]  /*14a50*/  IMAD.IADD R2, R235, 0x1, -R0 ;  /* 0x00000001eb027824 */ /* 0x000fca00078e0a00 */
[----:B------:R-:W-:Y:S01]  /*14a60*/  IABS R2, R2 ;  /* 0x0000000200027213 */ /* 0x000fe20000000000 */
[----:B------:R1:W3:Y:S01]  /*14a70*/  I2F R6, R3 ;  /* 0x0000000300067306 */ /* 0x0002e20000201400 */
[----:B------:R-:W-:Y:S01]  /*14a80*/  LOP3.LUT R231, R231, 0xfffffffd, RZ, 0xc0, !PT ;  /* 0xfffffffde7e77812 */ /* 0x000fe200078ec0ff */
[----:B------:R-:W-:Y:S01]  /*14a90*/  FFMA.FTZ R9, R11, -UR35, R27 ;  /* 0x800000230b097c23 */ /* 0x000fe2000801001b */
[----:B------:R-:W-:Y:S01]  /*14aa0*/  FSEL R31, R8, -INF , !P2 ;  /* 0xff800000081f7808 */ /* 0x000fe20005000000 */
[----:B------:R-:W-:Y:S01]  /*14ab0*/  FFMA.FTZ R7, R7, -UR35, R88 ;  /* 0x8000002307077c23 */ /* 0x000fe20008010058 */
[----:B------:R-:W-:Y:S02]  /*14ac0*/  @P1 LOP3.LUT R231, R231, 0x2, RZ, 0xfc, !PT ;  /* 0x00000002e7e71812 */ /* 0x000fe400078efcff */
[C---:B------:R-:W-:Y:S02]  /*14ad0*/  ISETP.GE.AND P2, PT, R0.reuse, R245, PT ;  /* 0x000000f50000720c */ /* 0x040fe40003f46270 */
[----:B------:R-:W-:-:S02]  /*14ae0*/  ISETP.GE.AND P1, PT, R0, R244, PT ;  /* 0x000000f40000720c */ /* 0x000fc40003f26270 */
[----:B------:R-:W-:Y:S01]  /*14af0*/  FSEL R28, R10, -INF , !P3 ;  /* 0xff8000000a1c7808 */ /* 0x000fe20005800000 */
[----:B-1----:R-:W-:Y:S02]  /*14b00*/  IMAD.MOV.U32 R3, RZ, RZ, R2 ;  /* 0x000000ffff037224 */ /* 0x002fe400078e0002 */
[----:B------:R-:W-:Y:S01]  /*14b10*/  IMAD.IADD R2, R234, 0x1, -R0 ;  /* 0x00000001ea027824 */ /* 0x000fe200078e0a00 */
[C---:B------:R-:W-:Y:S01]  /*14b20*/  ISETP.GE.AND P0, PT, R0.reuse, R243, PT ;  /* 0x000000f30000720c */ /* 0x040fe20003f06270 */
[----:B------:R-:W-:Y:S01]  /*14b30*/  IMAD.MOV.U32 R88, RZ, RZ, R68 ;  /* 0x000000ffff587224 */ /* 0x000fe200078e0044 */
[----:B------:R-:W-:Y:S02]  /*14b40*/  ISETP.GE.AND P3, PT, R0, R242, PT ;  /* 0x000000f20000720c */ /* 0x000fe40003f66270 */
[----:B------:R-:W-:Y:S01]  /*14b50*/  IABS R2, R2 ;  /* 0x0000000200027213 */ /* 0x000fe20000000000 */
[----:B------:R-:W1:Y:S01]  /*14b60*/  I2F R8, R5 ;  /* 0x0000000500087306 */ /* 0x000e620000201400 */
[----:B------:R-:W-:-:S02]  /*14b70*/  FSEL R68, R9, -INF , !P6 ;  /* 0xff80000009447808 */ /* 0x000fc40007000000 */
[----:B------:R-:W-:Y:S02]  /*14b80*/  FSEL R27, R7, -INF , !P5 ;  /* 0xff800000071b7808 */ /* 0x000fe40006800000 */
[C---:B------:R-:W-:Y:S02]  /*14b90*/  ISETP.LT.OR P6, PT, R0.reuse, R240, P2 ;  /* 0x000000f00000720c */ /* 0x040fe400017c1670 */
[C---:B------:R-:W-:Y:S01]  /*14ba0*/  ISETP.LT.OR P5, PT, R0.reuse, R239, P1 ;  /* 0x000000ef0000720c */ /* 0x040fe20000fa1670 */
[----:B------:R4:W1:Y:S01]  /*14bb0*/  I2F R5, R3 ;  /* 0x0000000300057306 */ /* 0x0008620000201400 */
[C---:B------:R-:W-:Y:S02]  /*14bc0*/  ISETP.LT.OR P2, PT, R0.reuse, R238, P0 ;  /* 0x000000ee0000720c */ /* 0x040fe40000741670 */
[----:B------:R-:W-:Y:S01]  /*14bd0*/  ISETP.LT.OR P1, PT, R0, R237, P3 ;  /* 0x000000ed0000720c */ /* 0x000fe20001f21670 */
[----:B----4-:R-:W-:Y:S02]  /*14be0*/  IMAD.IADD R3, R241, 0x1, -R0 ;  /* 0x00000001f1037824 */ /* 0x010fe400078e0a00 */
[----:B------:R-:W-:-:S06]  /*14bf0*/  IMAD.MOV.U32 R0, RZ, RZ, R2 ;  /* 0x000000ffff007224 */ /* 0x000fcc00078e0002 */
[----:B------:R-:W4:Y:S01]  /*14c00*/  I2F R0, R0 ;  /* 0x0000000000007306 */ /* 0x000f220000201400 */
[----:B------:R-:W-:Y:S01]  /*14c10*/  IABS R3, R3 ;  /* 0x0000000300037213 */ /* 0x000fe20000000000 */
[----:B---3--:R-:W-:-:S04]  /*14c20*/  FFMA.FTZ R6, R6, -UR35, R72 ;  /* 0x8000002306067c23 */ /* 0x008fc80008010048 */
[----:B------:R-:W-:Y:S02]  /*14c30*/  IMAD.MOV.U32 R7, RZ, RZ, R3 ;  /* 0x000000ffff077224 */ /* 0x000fe400078e0003 */
[----:B-1----:R-:W-:Y:S02]  /*14c40*/  FFMA.FTZ R3, R8, -UR35, R73 ;  /* 0x8000002308037c23 */ /* 0x002fe40008010049 */
[----:B------:R2:W5:Y:S01]  /*14c50*/  LDL.LU R73, [R1+0xb4] ;  /* 0x0000b40001497983 */ /* 0x0005620000300800 */
[----:B------:R-:W-:-:S03]  /*14c60*/  FFMA.FTZ R5, R5, -UR35, R71 ;  /* 0x8000002305057c23 */ /* 0x000fc60008010047 */
[----:B------:R2:W5:Y:S01]  /*14c70*/  LDL.LU R72, [R1+0xb0] ;  /* 0x0000b00001487983 */ /* 0x0005620000300800 */
[----:B----4-:R-:W-:-:S03]  /*14c80*/  FFMA.FTZ R2, R0, -UR35, R70 ;  /* 0x8000002300027c23 */ /* 0x010fc60008010046 */
[----:B------:R2:W5:Y:S04]  /*14c90*/  LDL.LU R71, [R1+0xac] ;  /* 0x0000ac0001477983 */ /* 0x0005680000300800 */
[----:B------:R2:W5:Y:S01]  /*14ca0*/  LDL.LU R70, [R1+0xa8] ;  /* 0x0000a80001467983 */ /* 0x0005620000300800 */
[----:B------:R-:W-:Y:S01]  /*14cb0*/  FFMA.FTZ R4, R4, -UR35, R88 ;  /* 0x8000002304047c23 */ /* 0x000fe20008010058 */
[----:B------:R-:W1:Y:S01]  /*14cc0*/  I2F R7, R7 ;  /* 0x0000000700077306 */ /* 0x000e620000201400 */
[----:B------:R-:W-:-:S04]  /*14cd0*/  LOP3.LUT P0, RZ, R231, 0x2, RZ, 0xc0, !PT ;  /* 0x00000002e7ff7812 */ /* 0x000fc8000780c0ff */
[----:B------:R-:W-:Y:S02]  /*14ce0*/  FSEL R26, R4, -INF , !P0 ;  /* 0xff800000041a7808 */ /* 0x000fe40004000000 */
[----:B------:R-:W-:Y:S02]  /*14cf0*/  PLOP3.LUT P0, PT, PT, PT, UP0, 0x80, 0x0 ;  /* 0x000000000000781c */ /* 0x000fe40003f0f008 */
[----:B------:R-:W-:Y:S02]  /*14d00*/  FSEL R65, R3, -INF , !P4 ;  /* 0xff80000003417808 */ /* 0x000fe40006000000 */
[----:B------:R-:W-:Y:S01]  /*14d10*/  LOP3.LUT P4, RZ, R233, 0x1000000, RZ, 0xc0, !PT ;  /* 0x01000000e9ff7812 */ /* 0x000fe2000788c0ff */
[----:B-1----:R-:W-:Y:S01]  /*14d20*/  FFMA.FTZ R0, R7, -UR35, R23 ;  /* 0x8000002307007c23 */ /* 0x002fe20008010017 */
[----:B------:R-:W-:Y:S02]  /*14d30*/  FSEL R23, R6, -INF , !P6 ;  /* 0xff80000006177808 */ /* 0x000fe40007000000 */
[----:B------:R-:W-:-:S02]  /*14d40*/  FSEL R24, R5, -INF , !P5 ;  /* 0xff80000005187808 */ /* 0x000fc40006800000 */
[----:B------:R-:W-:Y:S02]  /*14d50*/  FSEL R25, R2, -INF , !P2 ;  /* 0xff80000002197808 */ /* 0x000fe40005000000 */
[----:B------:R-:W-:Y:S01]  /*14d60*/  FSEL R64, R0, -INF , !P1 ;  /* 0xff80000000407808 */ /* 0x000fe20004800000 */
[----:B------:R-:W-:Y:S05]  /*14d70*/  @!P0 BRA `(.L_x_831) ;  /* 0x000006d000008947 */ /* 0x000fea0003800000 */
[----:B--2---:R-:W2:Y:S04]  /*14d80*/  LDL.64 R90, [R1+0x98] ;  /* 0x00009800015a7983 */ /* 0x004ea80000100a00 */
[----:B------:R-:W3:Y:S01]  /*14d90*/  LDL.64 R88, [R1+0x90] ;  /* 0x0000900001587983 */ /* 0x000ee20000100a00 */
[----:B------:R-:W-:Y:S01]  /*14da0*/  UIADD3 UR7, UR7, -0x3, URZ ;  /* 0xfffffffd07077890 */ /* 0x000fe2000fffe03f */
[----:B------:R-:W-:Y:S01]  /*14db0*/  BSSY B0, `(.L_x_832) ;  /* 0x0000068000007945 */ /* 0x000fe20003800000 */
[----:B------:R-:W-:Y:S01]  /*14dc0*/  ULDC.64 UR10, c[0x0][0x198] ;  /* 0x00006600000a7ab9 */ /* 0x000fe20000000a00 */
[----:B------:R1:W-:Y:S01]  /*14dd0*/  @P4 STS.128 [R246+0x4000], RZ ;  /* 0x004000fff6004388 */ /* 0x0003e20000000c00 */
[----:B------:R-:W-:-:S02]  /*14de0*/  USHF.R.S32.HI UR5, URZ, 0x1f, UR7 ;  /* 0x0000001f3f057899 */ /* 0x000fc40008011407 */
[----:B------:R-:W-:Y:S02]  /*14df0*/  UIMAD.WIDE.U32 UR14, UR7, UR10, URZ ;  /* 0x0000000a070e72a5 */ /* 0x000fe4000f8e003f */
[----:B------:R-:W-:-:S04]  /*14e00*/  UIMAD UR5, UR5, UR10, URZ ;  /* 0x0000000a050572a4 */ /* 0x000fc8000f8e023f */
[----:B------:R-:W-:Y:S01]  /*14e10*/  UIMAD UR5, UR7, UR11, UR5 ;  /* 0x0000000b070572a4 */ /* 0x000fe2000f8e0205 */
[----:B------:R-:W-:Y:S02]  /*14e20*/  IMAD.U32 R2, RZ, RZ, UR14 ;  /* 0x0000000eff027e24 */ /* 0x000fe4000f8e00ff */
[----:B------:R-:W-:Y:S01]  /*14e30*/  IMAD.U32 R3, RZ, RZ, UR14 ;  /* 0x0000000eff037e24 */ /* 0x000fe2000f8e00ff */
[----:B------:R-:W-:-:S06]  /*14e40*/  UIADD3 UR5, UR15, UR5, URZ ;  /* 0x000000050f057290 */ /* 0x000fcc000fffe03f */
[----:B------:R-:W-:Y:S01]  /*14e50*/  IMAD.U32 R0, RZ, RZ, UR5 ;  /* 0x00000005ff007e24 */ /* 0x000fe2000f8e00ff */
[----:B--2---:R-:W-:-:S04]  /*14e60*/  LEA R2, P0, R2, R90, 0x7 ;  /* 0x0000005a02027211 */ /* 0x004fc800078038ff */
[----:B---3--:R-:W-:Y:S02]  /*14e70*/  LEA.HI.X R3, R3, R89, R0, 0x7, P0 ;  /* 0x0000005903037211 */ /* 0x008fe400000f3c00 */
[----:B------:R-:W-:-:S04]  /*14e80*/  @!P4 IADD3 R0, P1, R2, UR27, RZ ;  /* 0x0000001b0200cc10 */ /* 0x000fc8000ff3e0ff */
[----:B------:R-:W-:Y:S02]  /*14e90*/  @!P4 LEA R4, P0, R0, c[0x0][0x168], 0x1 ;  /* 0x00005a000004ca11 */ /* 0x000fe400078008ff */
[----:B------:R-:W-:-:S04]  /*14ea0*/  @!P4 IADD3.X R5, R3, UR26, RZ, P1, !PT ;  /* 0x0000001a0305cc10 */ /* 0x000fc80008ffe4ff */
[----:B------:R-:W-:Y:S01]  /*14eb0*/  @!P4 LEA.HI.X R5, R0, c[0x0][0x16c], R5, 0x1, P0 ;  /* 0x00005b000005ca11 */ /* 0x000fe200000f0c05 */
[----:B------:R-:W-:Y:S01]  /*14ec0*/  IMAD.U32 R0, RZ, RZ, UR4 ;  /* 0x00000004ff007e24 */ /* 0x000fe2000f8e00ff */
[----:B------:R-:W-:-:S04]  /*14ed0*/  @!P4 LEA R6, P0, R2, c[0x0][0x168], 0x1 ;  /* 0x00005a000206ca11 */ /* 0x000fc800078008ff */
[----:B------:R-:W-:Y:S02]  /*14ee0*/  @!P4 LEA.HI.X R7, R2, c[0x0][0x16c], R3, 0x1, P0 ;  /* 0x00005b000207ca11 */ /* 0x000fe400000f0c03 */
[----:B------:R-:W-:-:S03]  /*14ef0*/  @!P4 LEA R0, P0, R0, R2, 0x5 ;  /* 0x000000020000c211 */ /* 0x000fc600078028ff */
        /* <DEDUP_REMOVED lines=10> */
[----:B--2---:R-:W-:-:S02]  /*14fa0*/  @!P4 IMAD.MOV.U32 R6, RZ, RZ, c[0x0][0x19c] ;  /* 0x00006700ff06c624 */ /* 0x004fc400078e00ff */
[----:B------:R-:W-:-:S04]  /*14fb0*/  @!P4 IMAD.MOV.U32 R7, RZ, RZ, c[0x0][0x19c] ;  /* 0x00006700ff07c624 */ /* 0x000fc800078e00ff */
[----:B------:R-:W-:Y:S01]  /*14fc0*/  @!P4 IMAD R7, R7, 0x30, RZ ;  /* 0x000000300707c824 */ /* 0x000fe200078e02ff */
[----:B---3--:R-:W-:-:S04]  /*14fd0*/  MOV R4, UR4 ;  /* 0x0000000400047c02 */ /* 0x008fc80008000f00 */
[C---:B------:R-:W-:Y:S01]  /*14fe0*/  @!P4 LEA.HI.X R6, R4.reuse, R3, R6, 0x5, P0 ;  /* 0x000000030406c211 */ /* 0x040fe200000f2c06 */
[----:B------:R-:W-:Y:S01]  /*14ff0*/  @!P4 IMAD.WIDE.U32 R4, R4, 0x30, R2 ;  /* 0x000000300404c825 */ /* 0x000fe200078e0002 */
[----:B------:R-:W-:-:S04]  /*15000*/  @!P4 LEA R8, P0, R0, c[0x0][0x168], 0x1 ;  /* 0x00005a000008ca11 */ /* 0x000fc800078008ff */
[----:B------:R-:W-:Y:S01]  /*15010*/  @!P4 LEA.HI.X R9, R0, c[0x0][0x16c], R6, 0x1, P0 ;  /* 0x00005b000009ca11 */ /* 0x000fe200000f0c06 */
[----:B------:R-:W-:Y:S01]  /*15020*/  @!P4 IMAD.IADD R0, R7, 0x1, R5 ;  /* 0x000000010700c824 */ /* 0x000fe200078e0205 */
[C---:B------:R-:W-:Y:S02]  /*15030*/  @!P4 LEA R6, P0, R4.reuse, c[0x0][0x168], 0x1 ;  /* 0x00005a000406ca11 */ /* 0x040fe400078008ff */
[----:B------:R-:W-:Y:S01]  /*15040*/  @!P4 MOV R5, R3 ;  /* 0x000000030005c202 */ /* 0x000fe20000000f00 */
        /* <DEDUP_REMOVED lines=12> */
[----:B------:R3:W-:Y:S04]  /*15110*/  @!P4 LDGSTS.E.BYPASS.LTC128B.128 [R246+0x5800], [R6.64] ;  /* 0x0580000006f6cfae */ /* 0x0007e8000b901d74 */
[----:B------:R1:W-:Y:S01]  /*15120*/  @P4 STS.128 [R246+0x6000], RZ ;  /* 0x006000fff6004388 */ /* 0x0003e20000000c00 */
[----:B--2---:R-:W-:-:S04]  /*15130*/  @!P4 IMAD.MOV.U32 R8, RZ, RZ, c[0x0][0x19c] ;  /* 0x00006700ff08c624 */ /* 0x004fc800078e00ff */
[----:B------:R-:W-:Y:S02]  /*15140*/  @!P4 IMAD R8, R8, 0x50, RZ ;  /* 0x000000500808c824 */ /* 0x000fe400078e02ff */
[----:B---3--:R-:W-:Y:S02]  /*15150*/  @!P4 IMAD.MOV.U32 R7, RZ, RZ, c[0x0][0x19c] ;  /* 0x00006700ff07c624 */ /* 0x008fe400078e00ff */
        /* <DEDUP_REMOVED lines=8> */
[----:B------:R-:W-:Y:S02]  /*151e0*/  @!P4 IMAD.MOV.U32 R5, RZ, RZ, R3 ;  /* 0x000000ffff05c224 */ /* 0x000fe400078e0003 */
[----:B------:R-:W-:Y:S01]  /*151f0*/  @!PT LDS RZ, [RZ] ;  /* 0x00000000fffff984 */ /* 0x000fe20000000800 */
[----:B------:R-:W-:Y:S01]  /*15200*/  @!PT LDS RZ, [RZ] ;  /* 0x00000000fffff984 */ /* 0x000fe20000000800 */
[----:B------:R-:W-:Y:S01]  /*15210*/  @!PT LDS RZ, [RZ] ;  /* 0x00000000fffff984 */ /* 0x000fe20000000800 */
[----:B------:R2:W-:Y:S01]  /*15220*/  @!P4 LDGSTS.E.BYPASS.LTC128B.128 [R246+0x6000], [R6.64] ;  /* 0x0600000006f6cfae */ /* 0x0005e2000b901d74 */
[----:B------:R-:W-:Y:S01]  /*15230*/  @!P4 LEA.HI.X R9, R4, c[0x0][0x16c], R0, 0x1, P0 ;  /* 0x00005b000409ca11 */ /* 0x000fe200000f0c00 */
[----:B------:R-:W-:Y:S01]  /*15240*/  @!P4 IMAD.MOV.U32 R0, RZ, RZ, c[0x0][0x19c] ;  /* 0x00006700ff00c624 */ /* 0x000fe200078e00ff */
[----:B------:R-:W-:Y:S01]  /*15250*/  @!P4 MOV R4, R2 ;  /* 0x000000020004c202 */ /* 0x000fe20000000f00 */
[----:B------:R1:W-:Y:S02]  /*15260*/  @P4 STS.128 [R246+0x6800], RZ ;  /* 0x006800fff6004388 */ /* 0x0003e40000000c00 */
[----:B------:R-:W-:-:S02]  /*15270*/  @!P4 IMAD R0, R0, 0x60, RZ ;  /* 0x000000600000c824 */ /* 0x000fc400078e02ff */
[----:B------:R-:W-:Y:S01]  /*15280*/  @!PT LDS RZ, [RZ] ;  /* 0x00000000fffff984 */ /* 0x000fe20000000800 */
[----:B------:R-:W-:Y:S01]  /*15290*/  @!PT LDS RZ, [RZ] ;  /* 0x00000000fffff984 */ /* 0x000fe20000000800 */
[----:B------:R-:W-:Y:S01]  /*152a0*/  @!PT LDS RZ, [RZ] ;  /* 0x00000000fffff984 */ /* 0x000fe20000000800 */
[----:B------:R1:W-:Y:S04]  /*152b0*/  @!P4 LDGSTS.E.BYPASS.LTC128B.128 [R246+0x6800], [R8.64] ;  /* 0x0680000008f6cfae */ /* 0x0003e8000b901d74 */
[----:B------:R1:W-:Y:S01]  /*152c0*/  @P4 STS.128 [R246+0x7000], RZ ;  /* 0x007000fff6004388 */ /* 0x0003e20000000c00 */
[----:B--2---:R-:W-:-:S04]  /*152d0*/  IMAD.U32 R6, RZ, RZ, UR4 ;  /* 0x00000004ff067e24 */ /* 0x004fc8000f8e00ff */
[----:B------:R-:W-:-:S04]  /*152e0*/  @!P4 IMAD.WIDE.U32 R4, R6, 0x60, R4 ;  /* 0x000000600604c825 */ /* 0x000fc800078e0004 */
[----:B------:R-:W-:Y:S01]  /*152f0*/  @!P4 IMAD.IADD R0, R0, 0x1, R5 ;  /* 0x000000010000c824 */ /* 0x000fe200078e0205 */
[----:B------:R-:W-:-:S04]  /*15300*/  @!P4 LEA R6, P0, R4, c[0x0][0x168], 0x1 ;  /* 0x00005a000406ca11 */ /* 0x000fc800078008ff */
[----:B------:R-:W-:-:S05]  /*15310*/  @!P4 LEA.HI.X R7, R4, c[0x0][0x16c], R0, 0x1, P0 ;  /* 0x00005b000407ca11 */ /* 0x000fca00000f0c00 */
[----:B------:R-:W-:Y:S01]  /*15320*/  @!PT LDS RZ, [RZ] ;  /* 0x00000000fffff984 */ /* 0x000fe20000000800 */
[----:B------:R-:W-:Y:S01]  /*15330*/  @!PT LDS RZ, [RZ] ;  /* 0x00000000fffff984 */ /* 0x000fe20000000800 */
[----:B------:R-:W-:Y:S01]  /*15340*/  @!PT LDS RZ, [RZ] ;  /* 0x00000000fffff984 */ /* 0x000fe20000000800 */
[----:B------:R1:W-:Y:S04]  /*15350*/  @!P4 LDGSTS.E.BYPASS.LTC128B.128 [R246+0x7000], [R6.64] ;  /* 0x0700000006f6cfae */ /* 0x0003e8000b901d74 */
[----:B------:R1:W-:Y:S01]  /*15360*/  @P4 STS.128 [R246+0x7800], RZ ;  /* 0x007800fff6004388 */ /* 0x0003e20000000c00 */
[----:B------:R-:W-:Y:S05]  /*15370*/  @P4 BRA `(.L_x_833) ;  /* 0x000000b000004947 */ /* 0x000fea0003800000 */
[----:B------:R-:W-:Y:S01]  /*15380*/  IMAD.U32 R4, RZ, RZ, UR4 ;  /* 0x00000004ff047e24 */ /* 0x000fe2000f8e00ff */
        /* <DEDUP_REMOVED lines=10> */
.L_x_833:
[----:B------:R-:W-:Y:S05]  /*15430*/  BSYNC B0 ;  /* 0x0000000000007941 */ /* 0x000fea0003800000 */
.L_x_832:
[----:B------:R-:W0:Y:S02]  /*15440*/  LDGDEPBAR ;  /* 0x00000000000079af */ /* 0x000e240000000000 */
.L_x_831:
[----:B--2---:R-:W-:Y:S04]  /*15450*/  STL [R1+0x110], R243 ;  /* 0x000110f301007387 */ /* 0x004fe80000100800 */
[----:B------:R-:W-:Y:S04]  /*15460*/  STL [R1+0x10c], R242 ;  /* 0x00010cf201007387 */ /* 0x000fe80000100800 */
[----:B------:R2:W-:Y:S04]  /*15470*/  STL [R1+0x108], R241 ;  /* 0x000108f101007387 */ /* 0x0005e80000100800 */
[----:B------:R3:W-:Y:S04]  /*15480*/  STL [R1+0x104], R240 ;  /* 0x000104f001007387 */ /* 0x0007e80000100800 */
[----:B------:R-:W-:Y:S04]  /*15490*/  STL [R1+0x100], R239 ;  /* 0x000100ef01007387 */ /* 0x000fe80000100800 */
[----:B------:R-:W-:Y:S04]  /*154a0*/  STL [R1+0xfc], R238 ;  /* 0x0000fcee01007387 */ /* 0x000fe80000100800 */
[----:B------:R-:W-:Y:S04]  /*154b0*/  STL [R1+0xf8], R237 ;  /* 0x0000f8ed01007387 */ /* 0x000fe80000100800 */
[----:B------:R-:W-:Y:S04]  /*154c0*/  STL [R1+0xf4], R236 ;  /* 0x0000f4ec01007387 */ /* 0x000fe80000100800 */
[----:B------:R-:W-:Y:S01]  /*154d0*/  STL [R1+0xf0], R235 ;  /* 0x0000f0eb01007387 */ /* 0x000fe20000100800 */
[----:B--2---:R-:W-:-:S03]  /*154e0*/  MOV R241, R107 ;  /* 0x0000006b00f17202 */ /* 0x004fc60000000f00 */
[----:B------:R-:W-:Y:S01]  /*154f0*/  STL [R1+0xec], R234 ;  /* 0x0000ecea01007387 */ /* 0x000fe20000100800 */
[----:B---3--:R-:W-:-:S03]  /*15500*/  MOV R240, R105 ;  /* 0x0000006900f07202 */ /* 0x008fc60000000f00 */
[----:B------:R-:W-:Y:S04]  /*15510*/  STL [R1+0xe8], R233 ;  /* 0x0000e8e901007387 */ /* 0x000fe80000100800 */
[----:B------:R-:W-:Y:S04]  /*15520*/  STL [R1+0xe4], R231 ;  /* 0x0000e4e701007387 */ /* 0x000fe80000100800 */
[----:B------:R-:W-:Y:S04]  /*15530*/  STL [R1+0xe0], R230 ;  /* 0x0000e0e601007387 */ /* 0x000fe80000100800 */
[----:B------:R2:W-:Y:S04]  /*15540*/  STL [R1+0xdc], R229 ;  /* 0x0000dce501007387 */ /* 0x0005e80000100800 */
[----:B------:R-:W3:Y:S04]  /*15550*/  LDL.LU R10, [R1+0x30] ;  /* 0x00003000010a7983 */ /* 0x000ee80000300800 */
[----:B-1----:R-:W4:Y:S04]  /*15560*/  LDL.LU R9, [R1+0x44] ;  /* 0x0000440001097983 */ /* 0x002f280000300800 */
[----:B------:R1:W-:Y:S01]  /*15570*/  STL [R1+0xd8], R228 ;  /* 0x0000d8e401007387 */ /* 0x0003e20000100800 */
[----:B------:R-:W-:Y:S01]  /*15580*/  IMAD.MOV.U32 R2, RZ, RZ, R104 ;  /* 0x000000ffff027224 */ /* 0x000fe200078e0068 */
[----:B--2---:R-:W-:-:S02]  /*15590*/  MOV R229, R106 ;  /* 0x0000006a00e57202 */ /* 0x004fc40000000f00 */
[----:B-1----:R-:W2:Y:S04]  /*155a0*/  LDL.LU R228, [R1+0x2c] ;  /* 0x00002c0001e47983 */ /* 0x002ea80000300800 */
[----:B------:R-:W2:Y:S04]  /*155b0*/  LDL.LU R8, [R1+0x64] ;  /* 0x0000640001087983 */ /* 0x000ea80000300800 */
[----:B------:R-:W2:Y:S04]  /*155c0*/  LDL.LU R0, [R1+0x54] ;  /* 0x0000540001007983 */ /* 0x000ea80000300800 */
[----:B------:R-:W3:Y:S04]  /*155d0*/  LDL.LU R7, [R1+0x50] ;  /* 0x0000500001077983 */ /* 0x000ee80000300800 */
[----:B------:R-:W3:Y:S04]  /*155e0*/  LDL.LU R6, [R1+0x14] ;  /* 0x0000140001067983 */ /* 0x000ee80000300800 */
[----:B------:R-:W3:Y:S04]  /*155f0*/  LDL.LU R5, [R1+0x20] ;  /* 0x0000200001057983 */ /* 0x000ee80000300800 */
[----:B------:R-:W3:Y:S04]  /*15600*/  LDL.LU R4, [R1+0x38] ;  /* 0x0000380001047983 */ /* 0x000ee80000300800 */
[----:B------:R-:W3:Y:S04]  /*15610*/  LDL.LU R3, [R1+0x3c] ;  /* 0x00003c0001037983 */ /* 0x000ee80000300800 */
[----:B------:R-:W-:Y:S04]  /*15620*/  STL [R1+0xd4], R227 ;  /* 0x0000d4e301007387 */ /* 0x000fe80000100800 */
[----:B------:R-:W-:Y:S04]  /*15630*/  STL [R1+0xd0], R226 ;  /* 0x0000d0e201007387 */ /* 0x000fe80000100800 */
[----:B------:R-:W-:Y:S04]  /*15640*/  STL [R1+0xcc], R225 ;  /* 0x0000cce101007387 */ /* 0x000fe80000100800 */
[----:B------:R1:W-:Y:S04]  /*15650*/  STL [R1+0xc8], R224 ;  /* 0x0000c8e001007387 */ /* 0x0003e80000100800 */
[----:B-1----:R-:W3:Y:S04]  /*15660*/  LDL.LU R224, [R1+0x40] ;  /* 0x0000400001e07983 */ /* 0x002ee80000300800 */
[----:B------:R-:W3:Y:S04]  /*15670*/  LDL.LU R11, [R1+0x60] ;  /* 0x00006000010b7983 */ /* 0x000ee80000300800 */
[----:B------:R-:W4:Y:S04]  /*15680*/  LDL.LU R235, [R1+0x68] ;  /* 0x0000680001eb7983 */ /* 0x000f280000300800 */
[----:B------:R-:W4:Y:S04]  /*15690*/  LDL.LU R14, [R1+0x4c] ;  /* 0x00004c00010e7983 */ /* 0x000f280000300800 */
[----:B------:R-:W4:Y:S04]  /*156a0*/  LDL.LU R234, [R1+0x6c] ;  /* 0x00006c0001ea7983 */ /* 0x000f280000300800 */
[----:B------:R-:W4:Y:S04]  /*156b0*/  LDL.LU R48, [R1+0x48] ;  /* 0x0000480001307983 */ /* 0x000f280000300800 */
[----:B------:R-:W4:Y:S04]  /*156c0*/  LDL.LU R107, [R1+0x34] ;  /* 0x00003400016b7983 */ /* 0x000f280000300800 */
[----:B------:R-:W4:Y:S04]  /*156d0*/  LDL.LU R106, [R1+0x28] ;  /* 0x00002800016a7983 */ /* 0x000f280000300800 */
[----:B------:R-:W4:Y:S04]  /*156e0*/  LDL.LU R105, [R1+0x18] ;  /* 0x0000180001697983 */ /* 0x000f280000300800 */
[----:B------:R-:W4:Y:S04]  /*156f0*/  LDL.LU R104, [R1+0xc] ;  /* 0x00000c0001687983 */ /* 0x000f280000300800 */
[----:B------:R-:W-:Y:S04]  /*15700*/  STL [R1+0xc4], R223 ;  /* 0x0000c4df01007387 */ /* 0x000fe80000100800 */
[----:B------:R1:W-:Y:S04]  /*15710*/  STL [R1+0xc0], R222 ;  /* 0x0000c0de01007387 */ /* 0x0003e80000100800 */
[----:B------:R2:W-:Y:S04]  /*15720*/  STL [R1+0xbc], R221 ;  /* 0x0000bcdd01007387 */ /* 0x0005e80000100800 */
[----:B------:R1:W-:Y:S01]  /*15730*/  STL [R1+0xb8], R220 ;  /* 0x0000b8dc01007387 */ /* 0x0003e20000100800 */
[----:B------:R-:W-:-:S03]  /*15740*/  MOV R55, R33 ;  /* 0x0000002100377202 */ /* 0x000fc60000000f00 */
[----:B------:R-:W-:Y:S04]  /*15750*/  STL [R1+0xb4], R219 ;  /* 0x0000b4db01007387 */ /* 0x000fe80000100800 */
[----:B------:R-:W-:Y:S04]  /*15760*/  STL [R1+0xb0], R218 ;  /* 0x0000b0da01007387 */ /* 0x000fe80000100800 */
[----:B------:R2:W-:Y:S04]  /*15770*/  STL [R1+0xac], R217 ;  /* 0x0000acd901007387 */ /* 0x0005e80000100800 */
[----:B------:R-:W-:Y:S04]  /*15780*/  STL [R1+0xa8], R212 ;  /* 0x0000a8d401007387 */ /* 0x000fe80000100800 */
[----:B------:R-:W4:Y:S04]  /*15790*/  LDL.LU R33, [R1+0x70] ;  /* 0x0000700001217983 */ /* 0x000f280000300800 */
[----:B------:R-:W4:Y:S04]  /*157a0*/  LDL.LU R57, [R1+0x7c] ;  /* 0x00007c0001397983 */ /* 0x000f280000300800 */
[----:B------:R-:W4:Y:S01]  /*157b0*/  LDL.LU R56, [R1+0x74] ;  /* 0x0000740001387983 */ /* 0x000f220000300800 */
[----:B-1----:R-:W-:-:S02]  /*157c0*/  MOV R222, R2 ;  /* 0x0000000200de7202 */ /* 0x002fc40000000f00 */
[----:B-----5:R-:W-:-:S04]  /*157d0*/  FMNMX.FTZ R2, R72, R17, !PT ;  /* 0x0000001148027209 */ /* 0x020fc80007810000 */
[----:B------:R-:W-:-:S04]  /*157e0*/  FMNMX.FTZ R2, R32, R2, !PT ;  /* 0x0000000220027209 */ /* 0x000fc80007810000 */
[----:B------:R-:W-:Y:S02]  /*157f0*/  FMNMX.FTZ R2, R22, R2, !PT ;  /* 0x0000000216027209 */ /* 0x000fe40007810000 */
[----:B------:R-:W-:Y:S02]  /*15800*/  MOV R54, R34 ;  /* 0x0000002200367202 */ /* 0x000fe40000000f00 */
[----:B------:R-:W-:Y:S02]  /*15810*/  FMNMX.FTZ R2, R44, R2, !PT ;  /* 0x000000022c027209 */ /* 0x000fe40007810000 */
[----:B--2---:R-:W-:Y:S02]  /*15820*/  MOV R221, R0 ;  /* 0x0000000000dd7202 */ /* 0x004fe40000000f00 */
[----:B------:R-:W-:-:S04]  /*15830*/  FMNMX.FTZ R0, R73, R16, !PT ;  /* 0x0000001049007209 */ /* 0x000fc80007810000 */
[----:B------:R-:W-:-:S04]  /*15840*/  FMNMX.FTZ R0, R20, R0, !PT ;  /* 0x0000000014007209 */ /* 0x000fc80007810000 */
[----:B------:R-:W-:-:S04]  /*15850*/  FMNMX.FTZ R0, R18, R0, !PT ;  /* 0x0000000012007209 */ /* 0x000fc80007810000 */
[----:B------:R-:W-:-:S04]  /*15860*/  FMNMX.FTZ R0, R15, R0, !PT ;  /* 0x000000000f007209 */ /* 0x000fc80007810000 */
[----:B------:R-:W-:-:S04]  /*15870*/  FMNMX.FTZ R0, R79, R0, !PT ;  /* 0x000000004f007209 */ /* 0x000fc80007810000 */
[----:B---3--:R-:W-:-:S04]  /*15880*/  FMNMX.FTZ R0, R11, R0, !PT ;  /* 0x000000000b007209 */ /* 0x008fc80007810000 */
[----:B----4-:R-:W-:-:S04]  /*15890*/  FMNMX.FTZ R0, R14, R0, !PT ;  /* 0x000000000e007209 */ /* 0x010fc80007810000 */
        /* <DEDUP_REMOVED lines=25> */
[----:B------:R-:W-:-:S03]  /*15a30*/  MOV R237, R4 ;  /* 0x0000000400ed7202 */ /* 0x000fc60000000f00 */
[----:B------:R-:W1:Y:S01]  /*15a40*/  SHFL.BFLY PT, R4, R0, 0x2, 0x1f ;  /* 0x0c401f0000047f89 */ /* 0x000e6200000e0000 */
[----:B------:R-:W-:Y:S01]  /*15a50*/  IMAD.MOV.U32 R236, RZ, RZ, R3 ;  /* 0x000000ffffec7224 */ /* 0x000fe200078e0003 */
[----:B------:R-:W-:Y:S02]  /*15a60*/  FMNMX.FTZ R3, R54, R2, !PT ;  /* 0x0000000236037209 */ /* 0x000fe40007810000 */
[----:B------:R-:W-:Y:S02]  /*15a70*/  FMNMX.FTZ R2, R71, R19, !PT ;  /* 0x0000001347027209 */ /* 0x000fe40007810000 */
[----:B------:R-:W-:Y:S02]  /*15a80*/  MOV R220, R117 ;  /* 0x0000007500dc7202 */ /* 0x000fe40000000f00 */
[----:B------:R-:W-:Y:S02]  /*15a90*/  FMNMX.FTZ R2, R77, R2, !PT ;  /* 0x000000024d027209 */ /* 0x000fe40007810000 */
[----:B------:R-:W-:-:S02]  /*15aa0*/  FMNMX.FTZ R3, R55, R3, !PT ;  /* 0x0000000337037209 */ /* 0x000fc40007810000 */
[----:B------:R-:W-:Y:S02]  /*15ab0*/  MOV R217, R8 ;  /* 0x0000000800d97202 */ /* 0x000fe40000000f00 */
[----:B------:R-:W-:Y:S02]  /*15ac0*/  FMNMX.FTZ R2, R47, R2, !PT ;  /* 0x000000022f027209 */ /* 0x000fe40007810000 */
[----:B------:R-:W-:Y:S02]  /*15ad0*/  FMNMX.FTZ R3, R220, R3, !PT ;  /* 0x00000003dc037209 */ /* 0x000fe40007810000 */
[----:B------:R-:W-:Y:S02]  /*15ae0*/  MOV R51, R202 ;  /* 0x000000ca00337202 */ /* 0x000fe40000000f00 */
[----:B------:R-:W-:Y:S02]  /*15af0*/  FMNMX.FTZ R2, R45, R2, !PT ;  /* 0x000000022d027209 */ /* 0x000fe40007810000 */
[----:B-1----:R-:W-:-:S02]  /*15b00*/  FMNMX.FTZ R8, R0, R4, !PT ;  /* 0x0000000400087209 */ /* 0x002fc40007810000 */
[----:B------:R-:W-:Y:S02]  /*15b10*/  FMNMX.FTZ R0, R70, R21, !PT ;  /* 0x0000001546007209 */ /* 0x000fe40007810000 */
[----:B------:R-:W-:Y:S02]  /*15b20*/  FMNMX.FTZ R4, R221, R3, !PT ;  /* 0x00000003dd047209 */ /* 0x000fe40007810000 */
[----:B------:R-:W-:Y:S02]  /*15b30*/  FMNMX.FTZ R0, R78, R0, !PT ;  /* 0x000000004e007209 */ /* 0x000fe40007810000 */
[----:B------:R-:W-:Y:S02]  /*15b40*/  MOV R50, R201 ;  /* 0x000000c900327202 */ /* 0x000fe40000000f00 */
[----:B------:R-:W-:Y:S02]  /*15b50*/  FMNMX.FTZ R2, R51, R2, !PT ;  /* 0x0000000233027209 */ /* 0x000fe40007810000 */
[----:B------:R-:W-:Y:S01]  /*15b60*/  FMNMX.FTZ R0, R76, R0, !PT ;  /* 0x000000004c007209 */ /* 0x000fe20007810000 */
[----:B------:R-:W-:Y:S01]  /*15b70*/  IMAD.MOV.U32 R49, RZ, RZ, R203 ;  /* 0x000000ffff317224 */ /* 0x000fe200078e00cb */
[----:B------:R-:W-:-:S02]  /*15b80*/  FMNMX.FTZ R4, R236, R4, !PT ;  /* 0x00000004ec047209 */ /* 0x000fc40007810000 */
[----:B------:R-:W-:Y:S02]  /*15b90*/  FMNMX.FTZ R2, R50, R2, !PT ;  /* 0x0000000232027209 */ /* 0x000fe40007810000 */
[----:B------:R-:W-:Y:S01]  /*15ba0*/  FMNMX.FTZ R0, R46, R0, !PT ;  /* 0x000000002e007209 */ /* 0x000fe20007810000 */
[----:B------:R-:W-:Y:S01]  /*15bb0*/  IMAD.MOV.U32 R212, RZ, RZ, R7 ;  /* 0x000000ffffd47224 */ /* 0x000fe200078e0007 */
[----:B------:R-:W-:Y:S02]  /*15bc0*/  MOV R238, R5 ;  /* 0x0000000500ee7202 */ /* 0x000fe40000000f00 */
[----:B------:R-:W-:Y:S02]  /*15bd0*/  FMNMX.FTZ R4, R237, R4, !PT ;  /* 0x00000004ed047209 */ /* 0x000fe40007810000 */
[----:B------:R-:W-:Y:S02]  /*15be0*/  FMNMX.FTZ R2, R49, R2, !PT ;  /* 0x0000000231027209 */ /* 0x000fe40007810000 */
[----:B------:R-:W-:-:S02]  /*15bf0*/  FMNMX.FTZ R0, R234, R0, !PT ;  /* 0x00000000ea007209 */ /* 0x000fc40007810000 */
[----:B------:R-:W-:Y:S02]  /*15c00*/  MOV R239, R6 ;  /* 0x0000000600ef7202 */ /* 0x000fe40000000f00 */
[----:B------:R-:W-:Y:S02]  /*15c10*/  FMNMX.FTZ R4, R238, R4, !PT ;  /* 0x00000004ee047209 */ /* 0x000fe40007810000 */
        /* <DEDUP_REMOVED lines=8> */
[----:B------:R-:W-:Y:S01]  /*15ca0*/  FMNMX.FTZ R4, R222, R4, !PT ;  /* 0x00000004de047209 */ /* 0x000fe20007810000 */
[----:B------:R-:W-:Y:S01]  /*15cb0*/  IMAD.MOV.U32 R53, RZ, RZ, R35 ;  /* 0x000000ffff357224 */ /* 0x000fe200078e0023 */
        /* <DEDUP_REMOVED lines=58> */
[----:B------:R-:W1:Y:S01]  /*16060*/  SHFL.BFLY PT, R7, R8, 0x1, 0x1f ;  /* 0x0c201f0008077f89 */ /* 0x000e6200000e0000 */
[----:B------:R-:W-:-:S03]  /*16070*/  FMNMX.FTZ R2, R87, R2, !PT ;  /* 0x0000000257027209 */ /* 0x000fc60007810000 */
[----:B------:R-:W2:Y:S01]  /*16080*/  SHFL.BFLY PT, R4, R0, 0x2, 0x1f ;  /* 0x0c401f0000047f89 */ /* 0x000ea200000e0000 */
[----:B------:R-:W-:Y:S02]  /*16090*/  FMNMX.FTZ R3, R31, R3, !PT ;  /* 0x000000031f037209 */ /* 0x000fe40007810000 */
[----:B------:R-:W-:Y:S02]  /*160a0*/  FMNMX.FTZ R2, R84, R2, !PT ;  /* 0x0000000254027209 */ /* 0x000fe40007810000 */
[----:B------:R-:W-:Y:S02]  /*160b0*/  FMNMX.FTZ R3, R26, R3, !PT ;  /* 0x000000031a037209 */ /* 0x000fe40007810000 */
[----:B------:R-:W-:Y:S02]  /*160c0*/  FMNMX.FTZ R5, R75, R2, !PT ;  /* 0x000000024b057209 */ /* 0x000fe40007810000 */
[----:B------:R-:W-:Y:S02]  /*160d0*/  FMNMX.FTZ R2, R25, R3, !PT ;  /* 0x0000000319027209 */ /* 0x000fe40007810000 */
[----:B------:R-:W-:-:S03]  /*160e0*/  FMNMX.FTZ R5, R68, R5, !PT ;  /* 0x0000000544057209 */ /* 0x000fc60007810000 */
[----:B------:R-:W3:Y:S01]  /*160f0*/  SHFL.BFLY PT, R6, R2, 0x2, 0x1f ;  /* 0x0c401f0002067f89 */ /* 0x000ee200000e0000 */
[----:B------:R-:W-:-:S04]  /*16100*/  FMNMX.FTZ R5, R65, R5, !PT ;  /* 0x0000000541057209 */ /* 0x000fc80007810000 */
[----:B------:R-:W-:Y:S02]  /*16110*/  FMNMX.FTZ R5, R64, R5, !PT ;  /* 0x0000000540057209 */ /* 0x000fe40007810000 */
[----:B-1----:R-:W-:Y:S02]  /*16120*/  FMNMX.FTZ R203, R8, R7, !PT ;  /* 0x0000000708cb7209 */ /* 0x002fe40007810000 */
[----:B--2---:R-:W-:Y:S01]  /*16130*/  FMNMX.FTZ R3, R0, R4, !PT ;  /* 0x0000000400037209 */ /* 0x004fe20007810000 */
[----:B------:R-:W-:Y:S04]  /*16140*/  SHFL.BFLY PT, R7, R5, 0x2, 0x1f ;  /* 0x0c401f0005077f89 */ /* 0x000fe800000e0000 */
[----:B------:R-:W1:Y:S01]  /*16150*/  SHFL.BFLY PT, R8, R3, 0x1, 0x1f ;  /* 0x0c201f0003087f89 */ /* 0x000e6200000e0000 */
[C---:B------:R-:W-:Y:S01]  /*16160*/  FMUL.FTZ R4, R203.reuse, c[0x0][0x23c] ;  /* 0x00008f00cb047a20 */ /* 0x040fe20000410000 */
[----:B------:R-:W-:-:S04]  /*16170*/  FSETP.NEU.FTZ.AND P2, PT, R203, -INF , PT ;  /* 0xff800000cb00780b */ /* 0x000fc80003f5d000 */
[----:B------:R-:W-:Y:S02]  /*16180*/  FSEL R4, R4, RZ, P2 ;  /* 0x000000ff04047208 */ /* 0x000fe40001000000 */
[----:B---3--:R-:W-:-:S03]  /*16190*/  FMNMX.FTZ R2, R2, R6, !PT ;  /* 0x0000000602027209 */ /* 0x008fc60007810000 */
[--C-:B------:R-:W-:Y:S02]  /*161a0*/  FFMA.FTZ R0, R16, c[0x0][0x23c], -R4.reuse ;  /* 0x00008f0010007a23 */ /* 0x100fe40000010804 */
[----:B------:R-:W2:Y:S02]  /*161b0*/  SHFL.BFLY PT, R9, R2, 0x1, 0x1f ;  /* 0x0c201f0002097f89 */ /* 0x000ea400000e0000 */
[----:B------:R3:W-:Y:S01]  /*161c0*/  MUFU.EX2 R12, R0 ;  /* 0x00000000000c7308 */ /* 0x0007e20000000800 */
[----:B------:R-:W-:-:S07]  /*161d0*/  FFMA.FTZ R6, R20, c[0x0][0x23c], -R4 ;  /* 0x00008f0014067a23 */ /* 0x000fce0000010804 */
[----:B------:R4:W-:Y:S01]  /*161e0*/  MUFU.EX2 R243, R6 ;  /* 0x0000000600f37308 */ /* 0x0009e20000000800 */
[----:B-1----:R-:W-:Y:S01]  /*161f0*/  FMNMX.FTZ R202, R3, R8, !PT ;  /* 0x0000000803ca7209 */ /* 0x002fe20007810000 */
[----:B------:R-:W-:Y:S01]  /*16200*/  FFMA.FTZ R3, R18, c[0x0][0x23c], -R4 ;  /* 0x00008f0012037a23 */ /* 0x000fe20000010804 */
[----:B---3--:R-:W-:-:S05]  /*16210*/  FMNMX.FTZ R0, R5, R7, !PT ;  /* 0x0000000705007209 */ /* 0x008fca0007810000 */
[----:B------:R1:W-:Y:S01]  /*16220*/  MUFU.EX2 R233, R3 ;  /* 0x0000000300e97308 */ /* 0x0003e20000000800 */
[C---:B------:R-:W-:Y:S01]  /*16230*/  FSETP.NEU.FTZ.AND P1, PT, R202.reuse, -INF , PT ;  /* 0xff800000ca00780b */ /* 0x040fe20003f3d000 */
[----:B----4-:R-:W3:Y:S01]  /*16240*/  SHFL.BFLY PT, R6, R0, 0x1, 0x1f ;  /* 0x0c201f0000067f89 */ /* 0x010ee200000e0000 */
[----:B-1----:R-:W-:Y:S01]  /*16250*/  FMUL.FTZ R3, R202, c[0x0][0x23c] ;  /* 0x00008f00ca037a20 */ /* 0x002fe20000410000 */
[----:B--2---:R-:W-:-:S04]  /*16260*/  FMNMX.FTZ R201, R2, R9, !PT ;  /* 0x0000000902c97209 */ /* 0x004fc80007810000 */
[----:B------:R-:W-:-:S05]  /*16270*/  FSEL R3, R3, RZ, P1 ;  /* 0x000000ff03037208 */ /* 0x000fca0000800000 */
[----:B------:R-:W-:Y:S01]  /*16280*/  FFMA.FTZ R2, R17, c[0x0][0x23c], -R3 ;  /* 0x00008f0011027a23 */ /* 0x000fe20000010803 */
[----:B------:R-:W-:Y:S01]  /*16290*/  FSETP.NEU.FTZ.AND P0, PT, R201, -INF , PT ;  /* 0xff800000c900780b */ /* 0x000fe20003f1d000 */
[----:B------:R-:W-:Y:S02]  /*162a0*/  FFMA.FTZ R5, R15, c[0x0][0x23c], -R4 ;  /* 0x00008f000f057a23 */ /* 0x000fe40000010804 */
[----:B------:R1:W-:Y:S01]  /*162b0*/  MUFU.EX2 R13, R2 ;  /* 0x00000002000d7308 */ /* 0x0003e20000000800 */
[----:B---3--:R-:W-:Y:S02]  /*162c0*/  FMNMX.FTZ R200, R0, R6, !PT ;  /* 0x0000000600c87209 */ /* 0x008fe40007810000 */
[----:B------:R-:W-:-:S05]  /*162d0*/  FSEL R0, R201, RZ, P0 ;  /* 0x000000ffc9007208 */ /* 0x000fca0000000000 */
[----:B------:R2:W-:Y:S01]  /*162e0*/  MUFU.EX2 R230, R5 ;  /* 0x0000000500e67308 */ /* 0x0005e20000000800 */
[----:B-1----:R-:W-:-:S05]  /*162f0*/  FMUL.FTZ R2, R201, c[0x0][0x23c] ;  /* 0x00008f00c9027a20 */ /* 0x002fca0000410000 */
[----:B------:R-:W-:Y:S01]  /*16300*/  FSEL R2, R2, RZ, P0 ;  /* 0x000000ff02027208 */ /* 0x000fe20000000000 */
[--C-:B--2---:R-:W-:Y:S02]  /*16310*/  FFMA.FTZ R5, R32, c[0x0][0x23c], -R3.reuse ;  /* 0x00008f0020057a23 */ /* 0x104fe40000010803 */
[----:B------:R-:W-:Y:S02]  /*16320*/  FADD.FTZ R0, R71, -R0 ;  /* 0x8000000047007221 */ /* 0x000fe40000010000 */
[----:B------:R1:W-:Y:S01]  /*16330*/  MUFU.EX2 R242, R5 ;  /* 0x0000000500f27308 */ /* 0x0003e20000000800 */
[----:B------:R-:W-:Y:S01]  /*16340*/  FSETP.NEU.FTZ.AND P0, PT, R200, -INF , PT ;  /* 0xff800000c800780b */ /* 0x000fe20003f1d000 */
[----:B------:R-:W-:-:S03]  /*16350*/  FFMA.FTZ R6, R22, c[0x0][0x23c], -R3 ;  /* 0x00008f0016067a23 */ /* 0x000fc60000010803 */
[----:B------:R-:W-:Y:S01]  /*16360*/  FSEL R7, R200, RZ, P0 ;  /* 0x000000ffc8077208 */ /* 0x000fe20000000000 */
[----:B-1----:R-:W-:Y:S02]  /*16370*/  FFMA.FTZ R5, R19, c[0x0][0x23c], -R2 ;  /* 0x00008f0013057a23 */ /* 0x002fe40000010802 */
[----:B------:R-:W-:Y:S02]  /*16380*/  MUFU.EX2 R231, R6 ;  /* 0x0000000600e77308 */ /* 0x000fe40000000800 */
[----:B------:R-:W-:Y:S01]  /*16390*/  FADD.FTZ R8, R70, -R7 ;  /* 0x8000000746087221 */ /* 0x000fe20000010000 */
[----:B------:R-:W1:Y:S05]  /*163a0*/  LDSM.16.MT88.4 R16, [R213+0x8000] ;  /* 0x00800000d510783b */ /* 0x000e6a0000004200 */
[----:B------:R2:W-:Y:S01]  /*163b0*/  MUFU.EX2 R10, R5 ;  /* 0x00000005000a7308 */ /* 0x0005e20000000800 */
[----:B------:R-:W-:Y:S01]  /*163c0*/  FSEL R7, R203, RZ, P2 ;  /* 0x000000ffcb077208 */ /* 0x000fe20001000000 */
[----:B--2---:R-:W-:-:S02]  /*163d0*/  FMUL.FTZ R5, R0, c[0x0][0x23c] ;  /* 0x00008f0000057a20 */ /* 0x004fc40000410000 */
[----:B------:R-:W-:-:S04]  /*163e0*/  FMUL.FTZ R0, R200, c[0x0][0x23c] ;  /* 0x00008f00c8007a20 */ /* 0x000fc80000410000 */
[----:B------:R-:W2:Y:S01]  /*163f0*/  MUFU.EX2 R5, R5 ;  /* 0x0000000500057308 */ /* 0x000ea20000000800 */
[----:B------:R-:W-:-:S05]  /*16400*/  FSEL R0, R0, RZ, P0 ;  /* 0x000000ff00007208 */ /* 0x000fca0000000000 */
[----:B------:R-:W-:-:S04]  /*16410*/  FFMA.FTZ R6, R21, c[0x0][0x23c], -R0 ;  /* 0x00008f0015067a23 */ /* 0x000fc80000010800 */
[----:B------:R3:W-:Y:S01]  /*16420*/  MUFU.EX2 R9, R6 ;  /* 0x0000000600097308 */ /* 0x0007e20000000800 */
[-C--:B--2---:R-:W-:Y:S02]  /*16430*/  FFMA.FTZ R22, R33, R5.reuse, R10 ;  /* 0x0000000521167223 */ /* 0x084fe4000001000a */
[----:B------:R-:W-:Y:S02]  /*16440*/  FMUL.FTZ R136, R136, R5 ;  /* 0x0000000588887220 */ /* 0x000fe40000410000 */
[----:B---3--:R-:W-:-:S04]  /*16450*/  FADD.FTZ R6, R73, -R7 ;  /* 0x8000000749067221 */ /* 0x008fc80000010000 */
[----:B------:R-:W-:Y:S02]  /*16460*/  FMUL.FTZ R7, R6, c[0x0][0x23c] ;  /* 0x00008f0006077a20 */ /* 0x000fe40000410000 */
        /* <DEDUP_REMOVED lines=15> */
[----:B------:R-:W2:Y:S02]  /*16560*/  MUFU.EX2 R5, R7 ;  /* 0x0000000700057308 */ /* 0x000ea40000000800 */
[----:B--2---:R-:W-:-:S02]  /*16570*/  FFMA.FTZ R21, R56, R5, R12 ;  /* 0x0000000538157223 */ /* 0x004fc4000001000c */
[----:B------:R-:W2:Y:S01]  /*16580*/  LDL.LU R56, [R1+0x78] ;  /* 0x0000780001387983 */ /* 0x000ea20000300800 */
[----:B------:R-:W-:-:S04]  /*16590*/  FMUL.FTZ R8, R8, c[0x0][0x23c] ;  /* 0x00008f0008087a20 */ /* 0x000fc80000410000 */
[----:B------:R-:W3:Y:S01]  /*165a0*/  MUFU.EX2 R6, R8 ;  /* 0x0000000800067308 */ /* 0x000ee20000000800 */
[-C--:B------:R-:W-:Y:S02]  /*165b0*/  FMUL.FTZ R140, R140, R5.reuse ;  /* 0x000000058c8c7220 */ /* 0x080fe40000410000 */
[-C--:B------:R-:W-:Y:S02]  /*165c0*/  FMUL.FTZ R141, R141, R5.reuse ;  /* 0x000000058d8d7220 */ /* 0x080fe40000410000 */
[-C--:B------:R-:W-:Y:S02]  /*165d0*/  FMUL.FTZ R144, R144, R5.reuse ;  /* 0x0000000590907220 */ /* 0x080fe40000410000 */
[-C--:B------:R-:W-:Y:S02]  /*165e0*/  FMUL.FTZ R145, R145, R5.reuse ;  /* 0x0000000591917220 */ /* 0x080fe40000410000 */
[----:B------:R-:W-:Y:S02]  /*165f0*/  FMUL.FTZ R156, R156, R5 ;  /* 0x000000059c9c7220 */ /* 0x000fe40000410000 */
[----:B---3--:R-:W-:-:S02]  /*16600*/  FMUL.FTZ R138, R138, R6 ;  /* 0x000000068a8a7220 */ /* 0x008fc40000410000 */
        /* <DEDUP_REMOVED lines=15> */
[----:B------:R-:W-:Y:S02]  /*16700*/  FFMA.FTZ R117, R57, R6, R9 ;  /* 0x0000000639757223 */ /* 0x000fe40000010009 */
[----:B------:R-:W-:Y:S02]  /*16710*/  FFMA.FTZ R6, R44, c[0x0][0x23c], -R3 ;  /* 0x00008f002c067a23 */ /* 0x000fe40000010803 */
[----:B------:R-:W-:-:S02]  /*16720*/  FMUL.FTZ R157, R157, R5 ;  /* 0x000000059d9d7220 */ /* 0x000fc40000410000 */
[----:B------:R3:W-:Y:S01]  /*16730*/  MUFU.EX2 R227, R6 ;  /* 0x0000000600e37308 */ /* 0x0007e20000000800 */
[-C--:B------:R-:W-:Y:S02]  /*16740*/  FMUL.FTZ R160, R160, R5.reuse ;  /* 0x00000005a0a07220 */ /* 0x080fe40000410000 */
[-C--:B------:R-:W-:Y:S02]  /*16750*/  FMUL.FTZ R161, R161, R5.reuse ;  /* 0x00000005a1a17220 */ /* 0x080fe40000410000 */
[-C--:B------:R-:W-:Y:S02]  /*16760*/  FMUL.FTZ R172, R172, R5.reuse ;  /* 0x00000005acac7220 */ /* 0x080fe40000410000 */
[-C--:B------:R-:W-:Y:S02]  /*16770*/  FMUL.FTZ R173, R173, R5.reuse ;  /* 0x00000005adad7220 */ /* 0x080fe40000410000 */
[-C--:B------:R-:W-:Y:S02]  /*16780*/  FMUL.FTZ R176, R176, R5.reuse ;  /* 0x00000005b0b07220 */ /* 0x080fe40000410000 */
[----:B------:R-:W-:-:S02]  /*16790*/  FMUL.FTZ R177, R177, R5 ;  /* 0x00000005b1b17220 */ /* 0x000fc40000410000 */
[-C--:B------:R-:W-:Y:S02]  /*167a0*/  FMUL.FTZ R188, R188, R5.reuse ;  /* 0x00000005bcbc7220 */ /* 0x080fe40000410000 */
[-C--:B------:R-:W-:Y:S01]  /*167b0*/  FMUL.FTZ R189, R189, R5.reuse ;  /* 0x00000005bdbd7220 */ /* 0x080fe20000410000 */
[----:B---3--:R-:W-:Y:S01]  /*167c0*/  FSEL R6, R202, RZ, P1 ;  /* 0x000000ffca067208 */ /* 0x008fe20000800000 */
[-C--:B------:R-:W-:Y:S02]  /*167d0*/  FMUL.FTZ R196, R196, R5.reuse ;  /* 0x00000005c4c47220 */ /* 0x080fe40000410000 */
[----:B------:R-:W-:Y:S02]  /*167e0*/  FMUL.FTZ R197, R197, R5 ;  /* 0x00000005c5c57220 */ /* 0x000fe40000410000 */
[----:B------:R-:W-:Y:S02]  /*167f0*/  FFMA.FTZ R5, R47, c[0x0][0x23c], -R2 ;  /* 0x00008f002f057a23 */ /* 0x000fe40000010802 */
[----:B------:R-:W-:-:S02]  /*16800*/  FADD.FTZ R6, R72, -R6 ;  /* 0x8000000648067221 */ /* 0x000fc40000010000 */
[----:B------:R3:W-:Y:S02]  /*16810*/  MUFU.EX2 R73, R5 ;  /* 0x0000000500497308 */ /* 0x0007e40000000800 */
[----:B------:R-:W-:Y:S02]  /*16820*/  FMUL.FTZ R6, R6, c[0x0][0x23c] ;  /* 0x00008f0006067a20 */ /* 0x000fe40000410000 */
[----:B---3--:R-:W-:-:S04]  /*16830*/  FFMA.FTZ R5, R45, c[0x0][0x23c], -R2 ;  /* 0x00008f002d057a23 */ /* 0x008fc80000010802 */
[----:B------:R-:W-:Y:S08]  /*16840*/  MUFU.EX2 R225, R5 ;  /* 0x0000000500e17308 */ /* 0x000ff00000000800 */
[----:B------:R3:W-:Y:S01]  /*16850*/  MUFU.EX2 R5, R6 ;  /* 0x0000000600057308 */ /* 0x0007e20000000800 */
[----:B------:R-:W-:Y:S02]  /*16860*/  FFMA.FTZ R7, R77, c[0x0][0x23c], -R2 ;  /* 0x00008f004d077a23 */ /* 0x000fe40000010802 */
[----:B---3--:R-:W-:-:S05]  /*16870*/  FFMA.FTZ R6, R78, c[0x0][0x23c], -R0 ;  /* 0x00008f004e067a23 */ /* 0x008fca0000010800 */
[----:B------:R3:W-:Y:S08]  /*16880*/  MUFU.EX2 R71, R6 ;  /* 0x0000000600477308 */ /* 0x0007f00000000800 */
[----:B------:R-:W4:Y:S01]  /*16890*/  MUFU.EX2 R70, R7 ;  /* 0x0000000700467308 */ /* 0x000f220000000800 */
[----:B---3--:R-:W-:-:S07]  /*168a0*/  FFMA.FTZ R6, R76, c[0x0][0x23c], -R0 ;  /* 0x00008f004c067a23 */ /* 0x008fce0000010800 */
[----:B------:R3:W-:Y:S02]  /*168b0*/  MUFU.EX2 R226, R6 ;  /* 0x0000000600e27308 */ /* 0x0007e40000000800 */
[----:B---3--:R-:W-:-:S06]  /*168c0*/  FFMA.FTZ R6, R46, c[0x0][0x23c], -R0 ;  /* 0x00008f002e067a23 */ /* 0x008fcc0000010800 */
[----:B------:R-:W3:Y:S01]  /*168d0*/  MUFU.EX2 R223, R6 ;  /* 0x0000000600df7308 */ /* 0x000ee20000000800 */
[----:B------:R-:W-:Y:S01]  /*168e0*/  MOV R186, R14 ;  /* 0x0000000e00ba7202 */ /* 0x000fe20000000f00 */
[----:B------:R-:W-:Y:S01]  /*168f0*/  IMAD.MOV.U32 R187, RZ, RZ, R11 ;  /* 0x000000ffffbb7224 */ /* 0x000fe200078e000b */
[----:B----4-:R-:W-:Y:S01]  /*16900*/  F2FP.BF16.PACK_AB R8, R70, R10 ;  /* 0x0000000a4608723e */ /* 0x010fe200000010ff */
[-C--:B------:R-:W-:Y:S01]  /*16910*/  FMUL.FTZ R142, R142, R5.reuse ;  /* 0x000000058e8e7220 */ /* 0x080fe20000410000 */
[----:B------:R-:W-:Y:S01]  /*16920*/  F2FP.BF16.PACK_AB R12, R243, R12 ;  /* 0x0000000cf30c723e */ /* 0x000fe200000010ff */
[----:B------:R-:W-:Y:S01]  /*16930*/  FMUL.FTZ R143, R143, R5 ;  /* 0x000000058f8f7220 */ /* 0x000fe20000410000 */
[----:B------:R-:W-:Y:S01]  /*16940*/  F2FP.BF16.PACK_AB R14, R230, R233 ;  /* 0x000000e9e60e723e */ /* 0x000fe200000010ff */
[----:B------:R-:W-:Y:S01]  /*16950*/  FMUL.FTZ R146, R146, R5 ;  /* 0x0000000592927220 */ /* 0x000fe20000410000 */
[----:B------:R-:W-:Y:S01]  /*16960*/  F2FP.BF16.PACK_AB R15, R227, R231 ;  /* 0x000000e7e30f723e */ /* 0x000fe200000010ff */
[----:B------:R-:W-:Y:S01]  /*16970*/  FMUL.FTZ R147, R147, R5 ;  /* 0x0000000593937220 */ /* 0x000fe20000410000 */
[----:B------:R-:W-:-:S02]  /*16980*/  F2FP.BF16.PACK_AB R9, R71, R9 ;  /* 0x000000094709723e */ /* 0x000fc400000010ff */
[----:B------:R-:W-:Y:S02]  /*16990*/  F2FP.BF16.PACK_AB R10, R225, R73 ;  /* 0x00000049e10a723e */ /* 0x000fe400000010ff */
[----:B---3--:R-:W-:Y:S01]  /*169a0*/  F2FP.BF16.PACK_AB R11, R223, R226 ;  /* 0x000000e2df0b723e */ /* 0x008fe200000010ff */
[----:B------:R-:W-:Y:S01]  /*169b0*/  IMAD.MOV.U32 R180, RZ, RZ, R54 ;  /* 0x000000ffffb47224 */ /* 0x000fe200078e0036 */
[----:B------:R-:W-:Y:S02]  /*169c0*/  MOV R168, R55 ;  /* 0x0000003700a87202 */ /* 0x000fe40000000f00 */
[----:B------:R-:W-:Y:S02]  /*169d0*/  MOV R184, R53 ;  /* 0x0000003500b87202 */ /* 0x000fe40000000f00 */
[----:B------:R-:W-:Y:S02]  /*169e0*/  MOV R193, R52 ;  /* 0x0000003400c17202 */ /* 0x000fe40000000f00 */
[----:B-1----:R-:W-:Y:S01]  /*169f0*/  HMMA.16816.F32.BF16 R52, R8, R18, R148 ;  /* 0x000000120834723c */ /* 0x002fe20000041894 */
[----:B------:R-:W-:-:S02]  /*16a00*/  FMUL.FTZ R158, R158, R5 ;  /* 0x000000059e9e7220 */ /* 0x000fc40000410000 */
[-C--:B------:R-:W-:Y:S02]  /*16a10*/  FMUL.FTZ R159, R159, R5.reuse ;  /* 0x000000059f9f7220 */ /* 0x080fe40000410000 */
[-C--:B------:R-:W-:Y:S02]  /*16a20*/  FMUL.FTZ R162, R162, R5.reuse ;  /* 0x00000005a2a27220 */ /* 0x080fe40000410000 */
[----:B------:R-:W-:Y:S01]  /*16a30*/  FMUL.FTZ R163, R163, R5 ;  /* 0x00000005a3a37220 */ /* 0x000fe20000410000 */
[----:B------:R-:W-:Y:S01]  /*16a40*/  MOV R170, R51 ;  /* 0x0000003300aa7202 */ /* 0x000fe20000000f00 */
[----:B------:R-:W-:Y:S01]  /*16a50*/  IMAD.MOV.U32 R181, RZ, RZ, R49 ;  /* 0x000000ffffb57224 */ /* 0x000fe200078e0031 */
[----:B------:R-:W-:Y:S02]  /*16a60*/  MOV R171, R50 ;  /* 0x0000003200ab7202 */ /* 0x000fe40000000f00 */
[----:B------:R-:W-:Y:S02]  /*16a70*/  MOV R183, R48 ;  /* 0x0000003000b77202 */ /* 0x000fe40000000f00 */
[----:B------:R-:W-:Y:S01]  /*16a80*/  MOV R194, R79 ;  /* 0x0000004f00c27202 */ /* 0x000fe20000000f00 */
[----:B------:R-:W-:-:S02]  /*16a90*/  FMUL.FTZ R174, R174, R5 ;  /* 0x00000005aeae7220 */ /* 0x000fc40000410000 */
[-C--:B------:R-:W-:Y:S02]  /*16aa0*/  FMUL.FTZ R175, R175, R5.reuse ;  /* 0x00000005afaf7220 */ /* 0x080fe40000410000 */
[-C--:B------:R-:W-:Y:S02]  /*16ab0*/  FMUL.FTZ R178, R178, R5.reuse ;  /* 0x00000005b2b27220 */ /* 0x080fe40000410000 */
[-C--:B------:R-:W-:Y:S02]  /*16ac0*/  FMUL.FTZ R179, R179, R5.reuse ;  /* 0x00000005b3b37220 */ /* 0x080fe40000410000 */
[----:B--2---:R-:W-:Y:S01]  /*16ad0*/  FFMA.FTZ R20, R56, R5, R13 ;  /* 0x0000000538147223 */ /* 0x004fe2000001000d */
[----:B------:R-:W-:Y:S01]  /*16ae0*/  F2FP.BF16.PACK_AB R13, R242, R13 ;  /* 0x0000000df20d723e */ /* 0x000fe200000010ff */
[-C--:B------:R-:W-:Y:S08]  /*16af0*/  HMMA.16816.F32.BF16 R56, R8, R16.reuse, R136 ;  /* 0x000000100838723c */ /* 0x080ff00000041888 */
[C---:B------:R-:W-:Y:S08]  /*16b00*/  HMMA.16816.F32.BF16 R140, R12.reuse, R16, R140 ;  /* 0x000000100c8c723c */ /* 0x040ff0000004188c */
[C---:B------:R-:W-:Y:S01]  /*16b10*/  HMMA.16816.F32.BF16 R144, R12.reuse, R18, R144 ;  /* 0x000000120c90723c */ /* 0x040fe20000041890 */
[----:B------:R-:W1:Y:S07]  /*16b20*/  LDSM.16.MT88.4 R16, [R216+0x8000] ;  /* 0x00800000d810783b */ /* 0x000e6e0000004200 */
[-C--:B-1----:R-:W-:Y:S08]  /*16b30*/  HMMA.16816.F32.BF16 R76, R12, R16.reuse, R156 ;  /* 0x000000100c4c723c */ /* 0x082ff0000004189c */
[C---:B------:R-:W-:Y:S08]  /*16b40*/  HMMA.16816.F32.BF16 R48, R8.reuse, R16, R152 ;  /* 0x000000100830723c */ /* 0x040ff00000041898 */
[-C--:B------:R-:W-:Y:S08]  /*16b50*/  HMMA.16816.F32.BF16 R44, R8, R18.reuse, R164 ;  /* 0x00000012082c723c */ /* 0x080ff000000418a4 */
[----:B------:R-:W-:Y:S01]  /*16b60*/  HMMA.16816.F32.BF16 R88, R12, R18, R160 ;  /* 0x000000120c58723c */ /* 0x000fe200000418a0 */
[----:B------:R-:W1:Y:S01]  /*16b70*/  LDSM.16.MT88.4 R16, [R214+0x8000] ;  /* 0x00800000d610783b */ /* 0x000e620000004200 */
[----:B------:R-:W-:Y:S01]  /*16b80*/  MOV R169, R95 ;  /* 0x0000005f00a97202 */ /* 0x000fe20000000f00 */
[----:B------:R-:W-:Y:S01]  /*16b90*/  IMAD.MOV.U32 R192, RZ, RZ, R93 ;  /* 0x000000ffffc07224 */ /* 0x000fe200078e005d */
[----:B------:R-:W-:-:S02]  /*16ba0*/  MOV R185, R94 ;  /* 0x0000005e00b97202 */ /* 0x000fc40000000f00 */
[----:B------:R-:W-:Y:S01]  /*16bb0*/  MOV R182, R92 ;  /* 0x0000005c00b67202 */ /* 0x000fe20000000f00 */
[-C--:B------:R-:W-:Y:S01]  /*16bc0*/  FMUL.FTZ R190, R190, R5.reuse ;  /* 0x00000005bebe7220 */ /* 0x080fe20000410000 */
[-C--:B-1----:R-:W-:Y:S08]  /*16bd0*/  HMMA.16816.F32.BF16 R92, R12, R16.reuse, R172 ;  /* 0x000000100c5c723c */ /* 0x082ff000000418ac */
[C---:B------:R-:W-:Y:S08]  /*16be0*/  HMMA.16816.F32.BF16 R40, R8.reuse, R16, R40 ;  /* 0x000000100828723c */ /* 0x040ff00000041828 */
[-C--:B------:R-:W-:Y:S08]  /*16bf0*/  HMMA.16816.F32.BF16 R36, R8, R18.reuse, R36 ;  /* 0x000000120824723c */ /* 0x080ff00000041824 */
[----:B------:R-:W-:Y:S01]  /*16c00*/  HMMA.16816.F32.BF16 R176, R12, R18, R176 ;  /* 0x000000120cb0723c */ /* 0x000fe200000418b0 */
[----:B------:R-:W1:Y:S01]  /*16c10*/  LDSM.16.MT88.4 R16, [R215+0x8000] ;  /* 0x00800000d710783b */ /* 0x000e620000004200 */
[----:B------:R-:W-:-:S02]  /*16c20*/  FMUL.FTZ R191, R191, R5 ;  /* 0x00000005bfbf7220 */ /* 0x000fc40000410000 */
[-C--:B------:R-:W-:Y:S02]  /*16c30*/  FMUL.FTZ R198, R198, R5.reuse ;  /* 0x00000005c6c67220 */ /* 0x080fe40000410000 */
[----:B------:R-:W-:Y:S02]  /*16c40*/  FMUL.FTZ R199, R199, R5 ;  /* 0x00000005c7c77220 */ /* 0x000fe40000410000 */
        /* <DEDUP_REMOVED lines=16> */
[C---:B-1----:R-:W-:Y:S08]  /*16d50*/  HMMA.16816.F32.BF16 R188, R12.reuse, R16, R188 ;  /* 0x000000100cbc723c */ /* 0x042ff000000418bc */
[----:B------:R-:W-:Y:S01]  /*16d60*/  HMMA.16816.F32.BF16 R196, R12, R18, R196 ;  /* 0x000000120cc4723c */ /* 0x000fe200000418c4 */
[----:B------:R-:W1:Y:S01]  /*16d70*/  MUFU.EX2 R12, R6 ;  /* 0x00000006000c7308 */ /* 0x000e620000000800 */
[----:B------:R-:W-:Y:S01]  /*16d80*/  MOV R185, R184 ;  /* 0x000000b800b97202 */ /* 0x000fe20000000f00 */
[--C-:B------:R-:W-:Y:S01]  /*16d90*/  FFMA.FTZ R107, R107, c[0x0][0x23c], -R4.reuse ;  /* 0x00008f006b6b7a23 */ /* 0x100fe20000010804 */
[----:B------:R-:W-:Y:S01]  /*16da0*/  MOV R186, R222 ;  /* 0x000000de00ba7202 */ /* 0x000fe20000000f00 */
[----:B------:R-:W-:-:S03]  /*16db0*/  FFMA.FTZ R106, R106, c[0x0][0x23c], -R4 ;  /* 0x00008f006a6a7a23 */ /* 0x000fc60000010804 */
[----:B------:R-:W-:Y:S01]  /*16dc0*/  HMMA.16816.F32.BF16 R60, R8, R16, R60 ;  /* 0x00000010083c723c */ /* 0x000fe2000004183c */
[--C-:B------:R-:W-:Y:S01]  /*16dd0*/  FFMA.FTZ R105, R105, c[0x0][0x23c], -R4.reuse ;  /* 0x00008f0069697a23 */ /* 0x100fe20000010804 */
[----:B------:R-:W-:Y:S01]  /*16de0*/  MUFU.EX2 R72, R5 ;  /* 0x0000000500487308 */ /* 0x000fe20000000800 */
[--C-:B------:R-:W-:Y:S02]  /*16df0*/  FFMA.FTZ R104, R104, c[0x0][0x23c], -R4.reuse ;  /* 0x00008f0068687a23 */ /* 0x100fe40000010804 */
[----:B------:R-:W-:-:S03]  /*16e00*/  FFMA.FTZ R135, R135, c[0x0][0x23c], -R4 ;  /* 0x00008f0087877a23 */ /* 0x000fc60000010804 */
[----:B------:R-:W-:Y:S01]  /*16e10*/  HMMA.16816.F32.BF16 R32, R8, R18, R32 ;  /* 0x000000120820723c */ /* 0x000fe20000041820 */
[----:B-1----:R-:W-:Y:S01]  /*16e20*/  MOV R130, R12 ;  /* 0x0000000c00827202 */ /* 0x002fe20000000f00 */
[----:B------:R1:W-:Y:S01]  /*16e30*/  MUFU.EX2 R11, R7 ;  /* 0x00000007000b7308 */ /* 0x0003e20000000800 */
[----:B------:R-:W2:Y:S01]  /*16e40*/  LDSM.16.MT88.4 R12, [R213+0x8800] ;  /* 0x00880000d50c783b */ /* 0x000ea20000004200 */
[----:B------:R-:W-:-:S03]  /*16e50*/  FFMA.FTZ R134, R134, c[0x0][0x23c], -R4 ;  /* 0x00008f0086867a23 */ /* 0x000fc60000010804 */
        /* <DEDUP_REMOVED lines=18> */
[--C-:B-1----:R-:W-:Y:S01]  /*16f80*/  FFMA.FTZ R7, R136, c[0x0][0x23c], -R3.reuse ;  /* 0x00008f0088077a23 */ /* 0x102fe20000010803 */
        /* <DEDUP_REMOVED lines=16> */
[----:B------:R1:W3:Y:S01]  /*17090*/  MUFU.EX2 R10, R6 ;  /* 0x00000006000a7308 */ /* 0x0002e20000000800 */
[----:B------:R-:W-:-:S02]  /*170a0*/  IMAD.MOV.U32 R171, RZ, RZ, R217 ;  /* 0x000000ffffab7224 */ /* 0x000fc400078e00d9 */
        /* <DEDUP_REMOVED lines=8> */
[----:B------:R4:W-:Y:S01]  /*17130*/  MUFU.EX2 R127, R5 ;  /* 0x00000005007f7308 */ /* 0x0009e20000000800 */
        /* <DEDUP_REMOVED lines=11> */
[--C-:B-1----:R-:W-:Y:S02]  /*171f0*/  FFMA.FTZ R6, R136, c[0x0][0x23c], -R2.reuse ;  /* 0x00008f0088067a23 */ /* 0x102fe40000010802 */
[--C-:B------:R-:W-:Y:S01]  /*17200*/  FFMA.FTZ R29, R139, c[0x0][0x23c], -R2.reuse ;  /* 0x00008f008b1d7a23 */ /* 0x100fe20000010802 */
[----:B------:R-:W-:Y:S01]  /*17210*/  MOV R139, R194 ;  /* 0x000000c2008b7202 */ /* 0x000fe20000000f00 */
[--C-:B----4-:R-:W-:Y:S02]  /*17220*/  FFMA.FTZ R5, R149, c[0x0][0x23c], -R2.reuse ;  /* 0x00008f0095057a23 */ /* 0x110fe40000010802 */
[--C-:B------:R-:W-:Y:S02]  /*17230*/  FFMA.FTZ R4, R150, c[0x0][0x23c], -R2.reuse ;  /* 0x00008f0096047a23 */ /* 0x100fe40000010802 */
[----:B------:R-:W-:Y:S02]  /*17240*/  FFMA.FTZ R3, R151, c[0x0][0x23c], -R2 ;  /* 0x00008f0097037a23 */ /* 0x000fe40000010802 */
[----:B------:R-:W-:-:S02]  /*17250*/  IMAD.MOV.U32 R151, RZ, RZ, R195 ;  /* 0x000000ffff977224 */ /* 0x000fc400078e00c3 */
[--C-:B------:R-:W-:Y:S01]  /*17260*/  FFMA.FTZ R27, R192, c[0x0][0x23c], -R2.reuse ;  /* 0x00008f00c01b7a23 */ /* 0x100fe20000010802 */
[----:B------:R-:W-:Y:S01]  /*17270*/  MOV R192, R185 ;  /* 0x000000b900c07202 */ /* 0x000fe20000000f00 */
[--C-:B------:R-:W-:Y:S01]  /*17280*/  FFMA.FTZ R30, R137, c[0x0][0x23c], -R2.reuse ;  /* 0x00008f00891e7a23 */ /* 0x100fe20000010802 */
[----:B------:R-:W-:Y:S01]  /*17290*/  MUFU.EX2 R9, R7 ;  /* 0x0000000700097308 */ /* 0x000fe20000000800 */
[--C-:B------:R-:W-:Y:S01]  /*172a0*/  FFMA.FTZ R28, R170, c[0x0][0x23c], -R2.reuse ;  /* 0x00008f00aa1c7a23 */ /* 0x100fe20000010802 */
[----:B------:R-:W-:Y:S01]  /*172b0*/  MOV R185, R224 ;  /* 0x000000e000b97202 */ /* 0x000fe20000000f00 */
[--C-:B------:R-:W-:Y:S02]  /*172c0*/  FFMA.FTZ R109, R169, c[0x0][0x23c], -R2.reuse ;  /* 0x00008f00a96d7a23 */ /* 0x100fe40000010802 */
[--C-:B------:R-:W-:Y:S02]  /*172d0*/  FFMA.FTZ R113, R252, c[0x0][0x23c], -R2.reuse ;  /* 0x00008f00fc717a23 */ /* 0x100fe40000010802 */
[--C-:B------:R-:W-:Y:S01]  /*172e0*/  FFMA.FTZ R111, R232, c[0x0][0x23c], -R2.reuse ;  /* 0x00008f00e86f7a23 */ /* 0x100fe20000010802 */
[----:B------:R1:W-:Y:S01]  /*172f0*/  MUFU.EX2 R195, R5 ;  /* 0x0000000500c37308 */ /* 0x0003e20000000800 */
[----:B------:R-:W-:-:S02]  /*17300*/  FFMA.FTZ R137, R208, c[0x0][0x23c], -R2 ;  /* 0x00008f00d0897a23 */ /* 0x000fc40000010802 */
[--C-:B------:R-:W-:Y:S02]  /*17310*/  FFMA.FTZ R112, R247, c[0x0][0x23c], -R2.reuse ;  /* 0x00008f00f7707a23 */ /* 0x100fe40000010802 */
[--C-:B------:R-:W-:Y:S02]  /*17320*/  FFMA.FTZ R136, R204, c[0x0][0x23c], -R2.reuse ;  /* 0x00008f00cc887a23 */ /* 0x100fe40000010802 */
[--C-:B------:R-:W-:Y:S01]  /*17330*/  FFMA.FTZ R148, R131, c[0x0][0x23c], -R2.reuse ;  /* 0x00008f0083947a23 */ /* 0x100fe20000010802 */
[----:B------:R4:W-:Y:S01]  /*17340*/  MUFU.EX2 R194, R4 ;  /* 0x0000000400c27308 */ /* 0x0009e20000000800 */
        /* <DEDUP_REMOVED lines=14> */
[----:B------:R-:W2:Y:S01]  /*17430*/  MUFU.EX2 R6, R6 ;  /* 0x0000000600067308 */ /* 0x000ea20000000800 */
[----:B------:R-:W-:Y:S02]  /*17440*/  FFMA.FTZ R224, R25, c[0x0][0x23c], -R2 ;  /* 0x00008f0019e07a23 */ /* 0x000fe40000010802 */
[--C-:B------:R-:W-:Y:S02]  /*17450*/  FFMA.FTZ R2, R151, c[0x0][0x23c], -R0.reuse ;  /* 0x00008f0097027a23 */ /* 0x100fe40000010800 */
[----:B-1----:R-:W-:-:S02]  /*17460*/  FFMA.FTZ R5, R139, c[0x0][0x23c], -R0 ;  /* 0x00008f008b057a23 */ /* 0x002fc40000010800 */
[--C-:B----4-:R-:W-:Y:S02]  /*17470*/  FFMA.FTZ R4, R171, c[0x0][0x23c], -R0.reuse ;  /* 0x00008f00ab047a23 */ /* 0x110fe40000010800 */
[--C-:B------:R-:W-:Y:S02]  /*17480*/  FFMA.FTZ R3, R193, c[0x0][0x23c], -R0.reuse ;  /* 0x00008f00c1037a23 */ /* 0x100fe40000010800 */
[--C-:B------:R-:W-:Y:S01]  /*17490*/  FFMA.FTZ R173, R116, c[0x0][0x23c], -R0.reuse ;  /* 0x00008f0074ad7a23 */ /* 0x100fe20000010800 */
[----:B------:R-:W-:Y:S01]  /*174a0*/  MUFU.EX2 R193, R2 ;  /* 0x0000000200c17308 */ /* 0x000fe20000000800 */
[--C-:B------:R-:W-:Y:S02]  /*174b0*/  FFMA.FTZ R139, R211, c[0x0][0x23c], -R0.reuse ;  /* 0x00008f00d38b7a23 */ /* 0x100fe40000010800 */
[----:B------:R-:W-:Y:S02]  /*174c0*/  FFMA.FTZ R151, R206, c[0x0][0x23c], -R0 ;  /* 0x00008f00ce977a23 */ /* 0x000fe40000010800 */
[----:B------:R-:W-:-:S03]  /*174d0*/  FADD.FTZ R116, R243, R21 ;  /* 0x00000015f3747221 */ /* 0x000fc60000010000 */
[----:B------:R-:W1:Y:S08]  /*174e0*/  MUFU.EX2 R211, R5 ;  /* 0x0000000500d37308 */ /* 0x000e700000000800 */
[----:B------:R4:W-:Y:S08]  /*174f0*/  MUFU.EX2 R206, R4 ;  /* 0x0000000400ce7308 */ /* 0x0009f00000000800 */
[----:B------:R-:W1:Y:S01]  /*17500*/  MUFU.EX2 R243, R3 ;  /* 0x0000000300f37308 */ /* 0x000e620000000800 */
[----:B------:R-:W-:Y:S01]  /*17510*/  FFMA.FTZ R164, R119, c[0x0][0x23c], -R0 ;  /* 0x00008f0077a47a23 */ /* 0x000fe20000010800 */
[----:B---3--:R-:W-:Y:S01]  /*17520*/  MOV R131, R10 ;  /* 0x0000000a00837202 */ /* 0x008fe20000000f00 */
[----:B------:R-:W-:-:S02]  /*17530*/  IMAD.MOV.U32 R126, RZ, RZ, R11 ;  /* 0x000000ffff7e7224 */ /* 0x000fc400078e000b */
[--C-:B------:R-:W-:Y:S01]  /*17540*/  FFMA.FTZ R152, R129, c[0x0][0x23c], -R0.reuse ;  /* 0x00008f0081987a23 */ /* 0x100fe20000010800 */
[----:B--2---:R-:W-:Y:S01]  /*17550*/  MOV R129, R6 ;  /* 0x0000000600817202 */ /* 0x004fe20000000f00 */
[--C-:B------:R-:W-:Y:S01]  /*17560*/  FFMA.FTZ R154, R128, c[0x0][0x23c], -R0.reuse ;  /* 0x00008f00809a7a23 */ /* 0x100fe20000010800 */
[----:B------:R-:W-:Y:S01]  /*17570*/  MOV R128, R9 ;  /* 0x0000000900807202 */ /* 0x000fe20000000f00 */
[----:B------:R-:W-:Y:S01]  /*17580*/  FFMA.FTZ R157, R124, c[0x0][0x23c], -R0 ;  /* 0x00008f007c9d7a23 */ /* 0x000fe20000010800 */
[----:B------:R-:W-:Y:S01]  /*17590*/  MOV R124, R8 ;  /* 0x00000008007c7202 */ /* 0x000fe20000000f00 */
[----:B------:R-:W-:Y:S01]  /*175a0*/  IMAD.MOV.U32 R119, RZ, RZ, R7 ;  /* 0x000000ffff777224 */ /* 0x000fe200078e0007 */
[----:B------:R-:W-:Y:S02]  /*175b0*/  F2FP.BF16.PACK_AB R8, R130, R126 ;  /* 0x0000007e8208723e */ /* 0x000fe400000010ff */
[----:B------:R-:W-:Y:S02]  /*175c0*/  F2FP.BF16.PACK_AB R9, R127, R131 ;  /* 0x000000837f09723e */ /* 0x000fe400000010ff */
[----:B------:R-:W-:-:S02]  /*175d0*/  F2FP.BF16.PACK_AB R10, R124, R72 ;  /* 0x000000487c0a723e */ /* 0x000fc400000010ff */
[----:B------:R-:W-:Y:S02]  /*175e0*/  F2FP.BF16.PACK_AB R11, R128, R67 ;  /* 0x00000043800b723e */ /* 0x000fe400000010ff */
[----:B----4-:R-:W-:Y:S02]  /*175f0*/  F2FP.BF16.PACK_AB R4, R194, R195 ;  /* 0x000000c3c204723e */ /* 0x010fe400000010ff */
[----:B-1----:R-:W-:Y:S02]  /*17600*/  F2FP.BF16.PACK_AB R5, R211, R193 ;  /* 0x000000c1d305723e */ /* 0x002fe400000010ff */
[----:B------:R-:W-:Y:S02]  /*17610*/  F2FP.BF16.PACK_AB R6, R129, R119 ;  /* 0x000000778106723e */ /* 0x000fe400000010ff */
[----:B------:R-:W-:Y:S01]  /*17620*/  F2FP.BF16.PACK_AB R7, R243, R206 ;  /* 0x000000cef307723e */ /* 0x000fe200000010ff */
[--C-:B------:R-:W-:Y:S02]  /*17630*/  FFMA.FTZ R26, R192, c[0x0][0x23c], -R0.reuse ;  /* 0x00008f00c01a7a23 */ /* 0x100fe40000010800 */
[----:B------:R-:W-:-:S02]  /*17640*/  FFMA.FTZ R25, R185, c[0x0][0x23c], -R0 ;  /* 0x00008f00b9197a23 */ /* 0x000fc40000010800 */
[--C-:B------:R-:W-:Y:S02]  /*17650*/  FFMA.FTZ R114, R251, c[0x0][0x23c], -R0.reuse ;  /* 0x00008f00fb727a23 */ /* 0x100fe40000010800 */
[--C-:B------:R-:W-:Y:S02]  /*17660*/  FFMA.FTZ R115, R249, c[0x0][0x23c], -R0.reuse ;  /* 0x00008f00f9737a23 */ /* 0x100fe40000010800 */
[--C-:B------:R-:W-:Y:S01]  /*17670*/  FFMA.FTZ R171, R118, c[0x0][0x23c], -R0.reuse ;  /* 0x00008f0076ab7a23 */ /* 0x100fe20000010800 */
[----:B------:R-:W-:Y:S01]  /*17680*/  MOV R118, R16 ;  /* 0x0000001000767202 */ /* 0x000fe20000000f00 */
[--C-:B------:R-:W-:Y:S01]  /*17690*/  FFMA.FTZ R24, R228, c[0x0][0x23c], -R0.reuse ;  /* 0x00008f00e4187a23 */ /* 0x100fe20000010800 */
[----:B------:R-:W-:Y:S01]  /*176a0*/  HMMA.16816.F32.BF16 R140, R8, R12, R140 ;  /* 0x0000000c088c723c */ /* 0x000fe2000004188c */
[--C-:B------:R-:W-:Y:S01]  /*176b0*/  FFMA.FTZ R31, R229, c[0x0][0x23c], -R0.reuse ;  /* 0x00008f00e51f7a23 */ /* 0x100fe20000010800 */
[----:B------:R-:W1:Y:S01]  /*176c0*/  LDSM.16.MT88.4 R16, [R214+0x8800] ;  /* 0x00880000d610783b */ /* 0x000e620000004200 */
[----:B------:R-:W-:-:S02]  /*176d0*/  FFMA.FTZ R108, R240, c[0x0][0x23c], -R0 ;  /* 0x00008f00f06c7a23 */ /* 0x000fc40000010800 */
[--C-:B------:R-:W-:Y:S02]  /*176e0*/  FFMA.FTZ R110, R241, c[0x0][0x23c], -R0.reuse ;  /* 0x00008f00f16e7a23 */ /* 0x100fe40000010800 */
[--C-:B------:R-:W-:Y:S01]  /*176f0*/  FFMA.FTZ R149, R207, c[0x0][0x23c], -R0.reuse ;  /* 0x00008f00cf957a23 */ /* 0x100fe20000010800 */
[C---:B------:R-:W-:Y:S01]  /*17700*/  HMMA.16816.F32.BF16 R56, R4.reuse, R12, R56 ;  /* 0x0000000c0438723c */ /* 0x040fe20000041838 */
[--C-:B------:R-:W-:Y:S02]  /*17710*/  FFMA.FTZ R163, R120, c[0x0][0x23c], -R0.reuse ;  /* 0x00008f0078a37a23 */ /* 0x100fe40000010800 */
[--C-:B------:R-:W-:Y:S02]  /*17720*/  FFMA.FTZ R185, R87, c[0x0][0x23c], -R0.reuse ;  /* 0x00008f0057b97a23 */ /* 0x100fe40000010800 */
[--C-:B------:R-:W-:Y:S02]  /*17730*/  FFMA.FTZ R192, R84, c[0x0][0x23c], -R0.reuse ;  /* 0x00008f0054c07a23 */ /* 0x100fe40000010800 */
[--C-:B------:R-:W-:Y:S01]  /*17740*/  FFMA.FTZ R205, R75, c[0x0][0x23c], -R0.reuse ;  /* 0x00008f004bcd7a23 */ /* 0x100fe20000010800 */
[----:B------:R-:W-:Y:S01]  /*17750*/  HMMA.16816.F32.BF16 R52, R4, R14, R52 ;  /* 0x0000000e0434723c */ /* 0x000fe20000041834 */
[----:B------:R-:W-:-:S02]  /*17760*/  FFMA.FTZ R210, R68, c[0x0][0x23c], -R0 ;  /* 0x00008f0044d27a23 */ /* 0x000fc40000010800 */
[--C-:B------:R-:W-:Y:S02]  /*17770*/  FFMA.FTZ R249, R65, c[0x0][0x23c], -R0.reuse ;  /* 0x00008f0041f97a23 */ /* 0x100fe40000010800 */
[----:B------:R-:W-:Y:S02]  /*17780*/  FFMA.FTZ R251, R64, c[0x0][0x23c], -R0 ;  /* 0x00008f0040fb7a23 */ /* 0x000fe40000010800 */
[----:B------:R-:W-:Y:S01]  /*17790*/  FADD.FTZ R2, R242, R20 ;  /* 0x00000014f2027221 */ /* 0x000fe20000010000 */
[----:B------:R-:W-:Y:S01]  /*177a0*/  HMMA.16816.F32.BF16 R144, R8, R14, R144 ;  /* 0x0000000e0890723c */ /* 0x000fe20000041890 */
[----:B------:R-:W-:Y:S01]  /*177b0*/  FADD.FTZ R0, R70, R22 ;  /* 0x0000001646007221 */ /* 0x000fe20000010000 */
[----:B------:R-:W-:Y:S04]  /*177c0*/  LDSM.16.MT88.4 R12, [R215+0x8800] ;  /* 0x00880000d70c783b */ /* 0x000fe80000004200 */
[----:B------:R-:W2:Y:S02]  /*177d0*/  LDSM.16.MT88.4 R20, [R216+0x8800] ;  /* 0x00880000d814783b */ /* 0x000ea40000004200 */
[C---:B-1----:R-:W-:Y:S08]  /*177e0*/  HMMA.16816.F32.BF16 R40, R4.reuse, R16, R40 ;  /* 0x000000100428723c */ /* 0x042ff00000041828 */
[----:B------:R-:W-:Y:S08]  /*177f0*/  HMMA.16816.F32.BF16 R36, R4, R18, R36 ;  /* 0x000000120424723c */ /* 0x000ff00000041824 */
[C---:B------:R-:W-:Y:S08]  /*17800*/  HMMA.16816.F32.BF16 R92, R8.reuse, R16, R92 ;  /* 0x00000010085c723c */ /* 0x040ff0000004185c */
[----:B------:R-:W-:Y:S01]  /*17810*/  HMMA.16816.F32.BF16 R176, R8, R18, R176 ;  /* 0x0000001208b0723c */ /* 0x000fe200000418b0 */
[----:B------:R-:W1:Y:S07]  /*17820*/  LDSM.16.MT88.4 R16, [R216+0x9000] ;  /* 0x00900000d810783b */ /* 0x000e6e0000004200 */
[C---:B--2---:R-:W-:Y:S08]  /*17830*/  HMMA.16816.F32.BF16 R48, R4.reuse, R20, R48 ;  /* 0x000000140430723c */ /* 0x044ff00000041830 */
[C---:B------:R-:W-:Y:S08]  /*17840*/  HMMA.16816.F32.BF16 R44, R4.reuse, R22, R44 ;  /* 0x00000016042c723c */ /* 0x040ff0000004182c */
[C---:B------:R-:W-:Y:S08]  /*17850*/  HMMA.16816.F32.BF16 R60, R4.reuse, R12, R60 ;  /* 0x0000000c043c723c */ /* 0x040ff0000004183c */
[----:B------:R-:W-:Y:S08]  /*17860*/  HMMA.16816.F32.BF16 R32, R4, R14, R32 ;  /* 0x0000000e0420723c */ /* 0x000ff00000041820 */
[C---:B------:R-:W-:Y:S08]  /*17870*/  HMMA.16816.F32.BF16 R76, R8.reuse, R20, R76 ;  /* 0x00000014084c723c */ /* 0x040ff0000004184c */
[C---:B------:R-:W-:Y:S01]  /*17880*/  HMMA.16816.F32.BF16 R88, R8.reuse, R22, R88 ;  /* 0x000000160858723c */ /* 0x040fe20000041858 */
[----:B------:R-:W2:Y:S07]  /*17890*/  LDSM.16.MT88.4 R20, [R213+0x9000] ;  /* 0x00900000d514783b */ /* 0x000eae0000004200 */
[C---:B------:R-:W-:Y:S08]  /*178a0*/  HMMA.16816.F32.BF16 R188, R8.reuse, R12, R188 ;  /* 0x0000000c08bc723c */ /* 0x040ff000000418bc */
[----:B------:R-:W-:Y:S01]  /*178b0*/  HMMA.16816.F32.BF16 R196, R8, R14, R196 ;  /* 0x0000000e08c4723c */ /* 0x000fe200000418c4 */
[----:B------:R-:W3:Y:S04]  /*178c0*/  LDSM.16.MT88.4 R12, [R214+0x9000] ;  /* 0x00900000d60c783b */ /* 0x000ee80000004200 */
[----:B------:R-:W4:Y:S01]  /*178d0*/  LDSM.16.MT88.4 R8, [R215+0x9000] ;  /* 0x00900000d708783b */ /* 0x000f220000004200 */
[----:B------:R1:W-:Y:S01]  /*178e0*/  MUFU.EX2 R229, R28 ;  /* 0x0000001c00e57308 */ /* 0x0003e20000000800 */
[----:B------:R-:W-:-:S02]  /*178f0*/  MOV R125, R223 ;  /* 0x000000df007d7202 */ /* 0x000fc40000000f00 */
[----:B------:R-:W-:-:S05]  /*17900*/  MOV R3, R233 ;  /* 0x000000e900037202 */ /* 0x000fca0000000f00 */
[----:B------:R-:W-:Y:S01]  /*17910*/  MUFU.EX2 R242, R30 ;  /* 0x0000001e00f27308 */ /* 0x000fe20000000800 */
[----:B-1----:R-:W-:-:S07]  /*17920*/  MOV R28, R225 ;  /* 0x000000e1001c7202 */ /* 0x002fce0000000f00 */
[----:B------:R-:W1:Y:S08]  /*17930*/  MUFU.EX2 R240, R29 ;  /* 0x0000001d00f07308 */ /* 0x000e700000000800 */
[----:B------:R1:W-:Y:S08]  /*17940*/  MUFU.EX2 R225, R27 ;  /* 0x0000001b00e17308 */ /* 0x0003f00000000800 */
[----:B------:R1:W-:Y:S08]  /*17950*/  MUFU.EX2 R241, R26 ;  /* 0x0000001a00f17308 */ /* 0x0003f00000000800 */
[----:B------:R-:W1:Y:S08]  /*17960*/  MUFU.EX2 R233, R25 ;  /* 0x0000001900e97308 */ /* 0x000e700000000800 */
[----:B------:R2:W-:Y:S08]  /*17970*/  MUFU.EX2 R228, R24 ;  /* 0x0000001800e47308 */ /* 0x0005f00000000800 */
[----:B------:R-:W3:Y:S01]  /*17980*/  MUFU.EX2 R223, R31 ;  /* 0x0000001f00df7308 */ /* 0x000ee20000000800 */
[----:B-1----:R-:W-:Y:S01]  /*17990*/  IMAD.MOV.U32 R27, RZ, RZ, R227 ;  /* 0x000000ffff1b7224 */ /* 0x002fe200078e00e3 */
[----:B------:R-:W-:-:S02]  /*179a0*/  MOV R26, R230 ;  /* 0x000000e6001a7202 */ /* 0x000fc40000000f00 */
[----:B------:R-:W-:Y:S02]  /*179b0*/  MOV R120, R226 ;  /* 0x000000e200787202 */ /* 0x000fe40000000f00 */
[----:B--2---:R-:W-:Y:S02]  /*179c0*/  MOV R24, R231 ;  /* 0x000000e700187202 */ /* 0x004fe40000000f00 */
[----:B------:R-:W-:Y:S01]  /*179d0*/  MUFU.EX2 R209, R107 ;  /* 0x0000006b00d17308 */ /* 0x000fe20000000800 */
[----:B------:R-:W-:Y:S02]  /*179e0*/  F2FP.BF16.PACK_AB R4, R240, R242 ;  /* 0x000000f2f004723e */ /* 0x000fe400000010ff */
[----:B------:R-:W-:Y:S02]  /*179f0*/  F2FP.BF16.PACK_AB R5, R233, R241 ;  /* 0x000000f1e905723e */ /* 0x000fe400000010ff */
[----:B------:R-:W-:-:S03]  /*17a00*/  F2FP.BF16.PACK_AB R6, R225, R229 ;  /* 0x000000e5e106723e */ /* 0x000fc600000010ff */
[----:B------:R-:W-:Y:S01]  /*17a10*/  MUFU.EX2 R247, R106 ;  /* 0x0000006a00f77308 */ /* 0x000fe20000000800 */
[----:B---3--:R-:W-:-:S07]  /*17a20*/  F2FP.BF16.PACK_AB R7, R223, R228 ;  /* 0x000000e4df07723e */ /* 0x008fce00000010ff */
[----:B------:R-:W-:Y:S01]  /*17a30*/  MUFU.EX2 R231, R105 ;  /* 0x0000006900e77308 */ /* 0x000fe20000000800 */
[----:B------:R-:W-:-:S07]  /*17a40*/  MOV R31, R71 ;  /* 0x00000047001f7202 */ /* 0x000fce0000000f00 */
[----:B------:R-:W-:Y:S08]  /*17a50*/  MUFU.EX2 R227, R104 ;  /* 0x0000006800e37308 */ /* 0x000ff00000000800 */
[----:B------:R-:W-:Y:S08]  /*17a60*/  MUFU.EX2 R204, R103 ;  /* 0x0000006700cc7308 */ /* 0x000ff00000000800 */
[----:B------:R-:W1:Y:S08]  /*17a70*/  MUFU.EX2 R207, R102 ;  /* 0x0000006600cf7308 */ /* 0x000e700000000800 */
[----:B------:R-:W-:Y:S08]  /*17a80*/  MUFU.EX2 R230, R101 ;  /* 0x0000006500e67308 */ /* 0x000ff00000000800 */
[----:B------:R-:W2:Y:S01]  /*17a90*/  MUFU.EX2 R226, R100 ;  /* 0x0000006400e27308 */ /* 0x000ea20000000800 */
[----:B------:R-:W-:Y:S01]  /*17aa0*/  MOV R30, R67 ;  /* 0x00000043001e7202 */ /* 0x000fe20000000f00 */
[----:B------:R-:W-:Y:S01]  /*17ab0*/  IMAD.MOV.U32 R25, RZ, RZ, R73 ;  /* 0x000000ffff197224 */ /* 0x000fe200078e0049 */
[----:B------:R-:W-:Y:S01]  /*17ac0*/  MOV R29, R72 ;  /* 0x00000048001d7202 */ /* 0x000fe20000000f00 */
[C---:B------:R-:W-:Y:S08]  /*17ad0*/  HMMA.16816.F32.BF16 R80, R4.reuse, R16, R48 ;  /* 0x000000100450723c */ /* 0x040ff00000041830 */
[C---:B------:R-:W-:Y:S08]  /*17ae0*/  HMMA.16816.F32.BF16 R96, R4.reuse, R20, R56 ;  /* 0x000000140460723c */ /* 0x040ff00000041838 */
[C---:B------:R-:W-:Y:S08]  /*17af0*/  HMMA.16816.F32.BF16 R84, R4.reuse, R22, R52 ;  /* 0x000000160454723c */ /* 0x040ff00000041834 */
[C---:B------:R-:W-:Y:S08]  /*17b00*/  HMMA.16816.F32.BF16 R72, R4.reuse, R18, R44 ;  /* 0x000000120448723c */ /* 0x040ff0000004182c */
[C---:B------:R-:W-:Y:S08]  /*17b10*/  HMMA.16816.F32.BF16 R68, R4.reuse, R12, R40 ;  /* 0x0000000c0444723c */ /* 0x040ff00000041828 */
[C---:B------:R-:W-:Y:S08]  /*17b20*/  HMMA.16816.F32.BF16 R64, R4.reuse, R14, R36 ;  /* 0x0000000e0440723c */ /* 0x040ff00000041824 */
[C---:B----4-:R-:W-:Y:S08]  /*17b30*/  HMMA.16816.F32.BF16 R60, R4.reuse, R8, R60 ;  /* 0x00000008043c723c */ /* 0x050ff0000004183c */
[----:B------:R-:W-:Y:S07]  /*17b40*/  HMMA.16816.F32.BF16 R48, R4, R10, R32 ;  /* 0x0000000a0430723c */ /* 0x000fee0000041820 */
[----:B------:R-:W-:Y:S01]  /*17b50*/  FADD.FTZ R4, R31, R117 ;  /* 0x000000751f047221 */ /* 0x000fe20000010000 */
[----:B-1----:R-:W-:-:S02]  /*17b60*/  F2FP.BF16.PACK_AB R5, R207, R204 ;  /* 0x000000cccf05723e */ /* 0x002fc400000010ff */
[----:B------:R-:W-:Y:S01]  /*17b70*/  F2FP.BF16.PACK_AB R6, R227, R231 ;  /* 0x000000e7e306723e */ /* 0x000fe200000010ff */
[----:B------:R-:W-:Y:S01]  /*17b80*/  FADD.FTZ R120, R120, R4 ;  /* 0x0000000478787221 */ /* 0x000fe20000010000 */
[----:B------:R-:W-:Y:S02]  /*17b90*/  F2FP.BF16.PACK_AB R4, R247, R209 ;  /* 0x000000d1f704723e */ /* 0x000fe400000010ff */
[----:B--2---:R-:W-:Y:S01]  /*17ba0*/  F2FP.BF16.PACK_AB R7, R226, R230 ;  /* 0x000000e6e207723e */ /* 0x004fe200000010ff */
[----:B------:R-:W-:Y:S02]  /*17bb0*/  FADD.FTZ R0, R25, R0 ;  /* 0x0000000019007221 */ /* 0x000fe40000010000 */
[----:B------:R-:W-:Y:S02]  /*17bc0*/  FADD.FTZ R3, R3, R116 ;  /* 0x0000007403037221 */ /* 0x000fe40000010000 */
[----:B------:R-:W-:Y:S02]  /*17bd0*/  FADD.FTZ R2, R24, R2 ;  /* 0x0000000218027221 */ /* 0x000fe40000010000 */
[----:B------:R-:W-:Y:S01]  /*17be0*/  HMMA.16816.F32.BF16 R40, R4, R16, R76 ;  /* 0x000000100428723c */ /* 0x000fe2000004184c */
[----:B------:R-:W-:-:S02]  /*17bf0*/  FADD.FTZ R0, R28, R0 ;  /* 0x000000001c007221 */ /* 0x000fc40000010000 */
[----:B------:R-:W-:Y:S02]  /*17c00*/  FADD.FTZ R3, R26, R3 ;  /* 0x000000031a037221 */ /* 0x000fe40000010000 */
[----:B------:R-:W-:Y:S02]  /*17c10*/  FADD.FTZ R2, R27, R2 ;  /* 0x000000021b027221 */ /* 0x000fe40000010000 */
[----:B------:R-:W-:Y:S01]  /*17c20*/  MOV R79, R29 ;  /* 0x0000001d004f7202 */ /* 0x000fe20000000f00 */
[C---:B------:R-:W-:Y:S01]  /*17c30*/  HMMA.16816.F32.BF16 R56, R4.reuse, R20, R140 ;  /* 0x000000140438723c */ /* 0x040fe2000004188c */
[----:B------:R-:W-:Y:S01]  /*17c40*/  MOV R78, R30 ;  /* 0x0000001e004e7202 */ /* 0x000fe20000000f00 */
[----:B------:R-:W-:Y:S06]  /*17c50*/  LDSM.16.MT88.4 R24, [R215+0x9800] ;  /* 0x00980000d718783b */ /* 0x000fec0000004200 */
[C---:B------:R-:W-:Y:S08]  /*17c60*/  HMMA.16816.F32.BF16 R52, R4.reuse, R22, R144 ;  /* 0x000000160434723c */ /* 0x040ff00000041890 */
[C---:B------:R-:W-:Y:S01]  /*17c70*/  HMMA.16816.F32.BF16 R36, R4.reuse, R18, R88 ;  /* 0x000000120424723c */ /* 0x040fe20000041858 */
[----:B------:R-:W-:Y:S07]  /*17c80*/  LDSM.16.MT88.4 R16, [R213+0x9800] ;  /* 0x00980000d510783b */ /* 0x000fee0000004200 */
[C---:B------:R-:W-:Y:S08]  /*17c90*/  HMMA.16816.F32.BF16 R32, R4.reuse, R12, R92 ;  /* 0x0000000c0420723c */ /* 0x040ff0000004185c */
[C---:B------:R-:W-:Y:S01]  /*17ca0*/  HMMA.16816.F32.BF16 R20, R4.reuse, R14, R176 ;  /* 0x0000000e0414723c */ /* 0x040fe200000418b0 */
[----:B------:R-:W1:Y:S07]  /*17cb0*/  LDSM.16.MT88.4 R12, [R216+0x9800] ;  /* 0x00980000d80c783b */ /* 0x000e6e0000004200 */
[C---:B------:R-:W-:Y:S08]  /*17cc0*/  HMMA.16816.F32.BF16 R28, R4.reuse, R8, R188 ;  /* 0x00000008041c723c */ /* 0x040ff000000418bc */
[----:B------:R-:W-:Y:S01]  /*17cd0*/  HMMA.16816.F32.BF16 R44, R4, R10, R196 ;  /* 0x0000000a042c723c */ /* 0x000fe200000418c4 */
[----:B------:R-:W2:Y:S01]  /*17ce0*/  LDSM.16.MT88.4 R8, [R214+0x9800] ;  /* 0x00980000d608783b */ /* 0x000ea20000004200 */
        /* <DEDUP_REMOVED lines=8> */
[----:B---3--:R-:W-:-:S02]  /*17d70*/  F2FP.BF16.PACK_AB R4, R177, R147 ;  /* 0x00000093b104723e */ /* 0x008fc400000010ff */
[----:B----4-:R-:W-:-:S05]  /*17d80*/  F2FP.BF16.PACK_AB R5, R189, R176 ;  /* 0x000000b0bd05723e */ /* 0x010fca00000010ff */
[----:B------:R-:W-:Y:S01]  /*17d90*/  MUFU.EX2 R140, R138 ;  /* 0x0000008a008c7308 */ /* 0x000fe20000000800 */
[----:B------:R-:W-:-:S07]  /*17da0*/  F2FP.BF16.PACK_AB R6, R144, R76 ;  /* 0x0000004c9006723e */ /* 0x000fce00000010ff */
[----:B------:R-:W-:Y:S01]  /*17db0*/  MUFU.EX2 R143, R135 ;  /* 0x00000087008f7308 */ /* 0x000fe20000000800 */
[----:B-1----:R-:W-:-:S07]  /*17dc0*/  F2FP.BF16.PACK_AB R7, R146, R178 ;  /* 0x000000b29207723e */ /* 0x002fce00000010ff */
[----:B------:R-:W-:Y:S01]  /*17dd0*/  MUFU.EX2 R188, R134 ;  /* 0x0000008600bc7308 */ /* 0x000fe20000000800 */
[----:B------:R-:W-:-:S07]  /*17de0*/  IMAD.MOV.U32 R197, RZ, RZ, R125 ;  /* 0x000000ffffc57224 */ /* 0x000fce00078e007d */
[----:B------:R-:W-:Y:S08]  /*17df0*/  MUFU.EX2 R179, R133 ;  /* 0x0000008500b37308 */ /* 0x000ff00000000800 */
[----:B------:R-:W-:Y:S08]  /*17e00*/  MUFU.EX2 R138, R132 ;  /* 0x00000084008a7308 */ /* 0x000ff00000000800 */
[----:B------:R-:W1:Y:S08]  /*17e10*/  MUFU.EX2 R141, R123 ;  /* 0x0000007b008d7308 */ /* 0x000e700000000800 */
[----:B------:R-:W-:Y:S08]  /*17e20*/  MUFU.EX2 R142, R122 ;  /* 0x0000007a008e7308 */ /* 0x000ff00000000800 */
[----:B------:R-:W3:Y:S01]  /*17e30*/  MUFU.EX2 R145, R121 ;  /* 0x0000007900917308 */ /* 0x000ee20000000800 */
        /* <DEDUP_REMOVED lines=8> */
[----:B------:R-:W-:Y:S02]  /*17ec0*/  MOV R191, R131 ;  /* 0x0000008300bf7202 */ /* 0x000fe40000000f00 */
[----:B------:R-:W-:Y:S02]  /*17ed0*/  MOV R89, R127 ;  /* 0x0000007f00597202 */ /* 0x000fe40000000f00 */
[----:B------:R-:W-:-:S03]  /*17ee0*/  MOV R88, R130 ;  /* 0x0000008200587202 */ /* 0x000fc60000000f00 */
[----:B------:R-:W-:Y:S01]  /*17ef0*/  HMMA.16816.F32.BF16 R128, R4, R16, R96 ;  /* 0x000000100480723c */ /* 0x000fe20000041860 */
[----:B------:R-:W-:-:S07]  /*17f00*/  FADD.FTZ R3, R199, R3 ;  /* 0x00000003c7037221 */ /* 0x000fce0000010000 */
[C---:B------:R-:W-:Y:S08]  /*17f10*/  HMMA.16816.F32.BF16 R124, R4.reuse, R18, R84 ;  /* 0x00000012047c723c */ /* 0x040ff00000041854 */
[C---:B--2---:R-:W-:Y:S08]  /*17f20*/  HMMA.16816.F32.BF16 R108, R4.reuse, R8, R68 ;  /* 0x00000008046c723c */ /* 0x044ff00000041844 */
        /* <DEDUP_REMOVED lines=8> */
[----:B---3--:R-:W-:Y:S01]  /*17fb0*/  F2FP.BF16.PACK_AB R7, R145, R142 ;  /* 0x0000008e9107723e */ /* 0x008fe200000010ff */
[----:B------:R-:W-:Y:S02]  /*17fc0*/  FADD.FTZ R2, R191, R2 ;  /* 0x00000002bf027221 */ /* 0x000fe40000010000 */
[----:B------:R-:W-:Y:S01]  /*17fd0*/  FADD.FTZ R0, R195, R0 ;  /* 0x00000000c3007221 */ /* 0x000fe20000010000 */
[----:B------:R1:W-:Y:S01]  /*17fe0*/  MUFU.EX2 R191, R136 ;  /* 0x0000008800bf7308 */ /* 0x0003e20000000800 */
[----:B------:R-:W-:Y:S02]  /*17ff0*/  FADD.FTZ R96, R88, R3 ;  /* 0x0000000358607221 */ /* 0x000fe40000010000 */
[----:B------:R-:W-:Y:S01]  /*18000*/  FADD.FTZ R3, R89, R2 ;  /* 0x0000000259037221 */ /* 0x000fe20000010000 */
[----:B------:R-:W-:Y:S01]  /*18010*/  HMMA.16816.F32.BF16 R132, R4, R16, R56 ;  /* 0x000000100484723c */ /* 0x000fe20000041838 */
[----:B------:R-:W-:-:S07]  /*18020*/  IMAD.MOV.U32 R195, RZ, RZ, R90 ;  /* 0x000000ffffc37224 */ /* 0x000fce00078e005a */
[----:B------:R-:W-:Y:S01]  /*18030*/  HMMA.16816.F32.BF16 R120, R4, R18, R52 ;  /* 0x000000120478723c */ /* 0x000fe20000041834 */
[----:B------:R-:W-:Y:S01]  /*18040*/  LDSM.16.MT88.4 R16, [R215+0xa000] ;  /* 0x00a00000d710783b */ /* 0x000fe20000004200 */
[----:B-1----:R-:W-:-:S06]  /*18050*/  MOV R136, R91 ;  /* 0x0000005b00887202 */ /* 0x002fcc0000000f00 */
[C---:B------:R-:W-:Y:S08]  /*18060*/  HMMA.16816.F32.BF16 R88, R4.reuse, R12, R40 ;  /* 0x0000000c0458723c */ /* 0x040ff00000041828 */
[C---:B------:R-:W-:Y:S01]  /*18070*/  HMMA.16816.F32.BF16 R80, R4.reuse, R14, R36 ;  /* 0x0000000e0450723c */ /* 0x040fe20000041824 */
[----:B------:R-:W1:Y:S07]  /*18080*/  LDSM.16.MT88.4 R12, [R213+0xa000] ;  /* 0x00a00000d50c783b */ /* 0x000e6e0000004200 */
[C---:B------:R-:W-:Y:S08]  /*18090*/  HMMA.16816.F32.BF16 R32, R4.reuse, R8, R32 ;  /* 0x000000080420723c */ /* 0x040ff00000041820 */
[----:B------:R-:W-:Y:S01]  /*180a0*/  HMMA.16816.F32.BF16 R84, R4, R10, R20 ;  /* 0x0000000a0454723c */ /* 0x000fe20000041814 */
[----:B------:R-:W2:Y:S04]  /*180b0*/  LDSM.16.MT88.4 R8, [R216+0xa000] ;  /* 0x00a00000d808783b */ /* 0x000ea80000004200 */
[----:B------:R-:W3:Y:S01]  /*180c0*/  LDSM.16.MT88.4 R20, [R214+0xa000] ;  /* 0x00a00000d614783b */ /* 0x000ee20000004200 */
[----:B------:R-:W4:Y:S01]  /*180d0*/  MUFU.EX2 R199, R137 ;  /* 0x0000008900c77308 */ /* 0x000f220000000800 */
[----:B------:R-:W-:-:S02]  /*180e0*/  MOV R39, R198 ;  /* 0x000000c600277202 */ /* 0x000fc40000000f00 */
[----:B------:R-:W-:-:S05]  /*180f0*/  MOV R38, R190 ;  /* 0x000000be00267202 */ /* 0x000fca0000000f00 */
[----:B------:R-:W-:Y:S08]  /*18100*/  MUFU.EX2 R148, R148 ;  /* 0x0000009400947308 */ /* 0x000ff00000000800 */
[----:B------:R-:W-:Y:S08]  /*18110*/  MUFU.EX2 R150, R150 ;  /* 0x0000009600967308 */ /* 0x000ff00000000800 */
[----:B------:R1:W-:Y:S08]  /*18120*/  MUFU.EX2 R198, R139 ;  /* 0x0000008b00c67308 */ /* 0x0003f00000000800 */
[----:B------:R-:W1:Y:S08]  /*18130*/  MUFU.EX2 R190, R149 ;  /* 0x0000009500be7308 */ /* 0x000e700000000800 */
[----:B------:R-:W-:Y:S08]  /*18140*/  MUFU.EX2 R193, R151 ;  /* 0x0000009700c17308 */ /* 0x000ff00000000800 */
[----:B------:R-:W2:Y:S01]  /*18150*/  MUFU.EX2 R137, R152 ;  /* 0x0000009800897308 */ /* 0x000ea20000000800 */
[----:B------:R-:W-:Y:S01]  /*18160*/  FADD.FTZ R2, R194, R0 ;  /* 0x00000000c2027221 */ /* 0x000fe20000010000 */
[----:B------:R-:W-:Y:S01]  /*18170*/  MOV R99, R76 ;  /* 0x0000004c00637202 */ /* 0x000fe20000000f00 */
[----:B------:R-:W-:-:S05]  /*18180*/  IMAD.MOV.U32 R98, RZ, RZ, R77 ;  /* 0x000000ffff627224 */ /* 0x000fca00078e004d */
[----:B------:R-:W2:Y:S01]  /*18190*/  MUFU.EX2 R0, R162 ;  /* 0x000000a200007308 */ /* 0x000ea20000000800 */
[----:B------:R-:W-:Y:S01]  /*181a0*/  MOV R36, R78 ;  /* 0x0000004e00247202 */ /* 0x000fe20000000f00 */
[----:B------:R-:W-:Y:S01]  /*181b0*/  HMMA.16816.F32.BF16 R44, R4, R26, R44 ;  /* 0x0000001a042c723c */ /* 0x000fe2000004182c */
[----:B-1----:R-:W-:-:S05]  /*181c0*/  MOV R139, R79 ;  /* 0x0000004f008b7202 */ /* 0x002fca0000000f00 */
[----:B------:R-:W-:Y:S02]  /*181d0*/  MUFU.EX2 R152, R168 ;  /* 0x000000a800987308 */ /* 0x000fe40000000800 */
[----:B------:R-:W-:Y:S06]  /*181e0*/  HMMA.16816.F32.BF16 R76, R4, R24, R28 ;  /* 0x00000018044c723c */ /* 0x000fec000004181c */
[----:B------:R-:W-:Y:S01]  /*181f0*/  MUFU.EX2 R197, R167 ;  /* 0x000000a700c57308 */ /* 0x000fe20000000800 */
[----:B----4-:R-:W-:-:S07]  /*18200*/  F2FP.BF16.PACK_AB R4, R191, R199 ;  /* 0x000000c7bf04723e */ /* 0x010fce00000010ff */
[----:B------:R-:W-:Y:S01]  /*18210*/  MUFU.EX2 R166, R166 ;  /* 0x000000a600a67308 */ /* 0x000fe20000000800 */
[----:B------:R-:W-:-:S07]  /*18220*/  F2FP.BF16.PACK_AB R5, R190, R198 ;  /* 0x000000c6be05723e */ /* 0x000fce00000010ff */
[----:B------:R-:W-:Y:S01]  /*18230*/  MUFU.EX2 R165, R165 ;  /* 0x000000a500a57308 */ /* 0x000fe20000000800 */
[----:B------:R-:W-:-:S07]  /*18240*/  F2FP.BF16.PACK_AB R6, R150, R148 ;  /* 0x000000949606723e */ /* 0x000fce00000010ff */
[----:B------:R-:W1:Y:S01]  /*18250*/  MUFU.EX2 R196, R161 ;  /* 0x000000a100c47308 */ /* 0x000e620000000800 */
[----:B--2---:R-:W-:-:S07]  /*18260*/  F2FP.BF16.PACK_AB R7, R137, R193 ;  /* 0x000000c18907723e */ /* 0x004fce00000010ff */
[----:B------:R-:W-:Y:S08]  /*18270*/  MUFU.EX2 R151, R160 ;  /* 0x000000a000977308 */ /* 0x000ff00000000800 */
[----:B------:R2:W4:Y:S01]  /*18280*/  MUFU.EX2 R194, R159 ;  /* 0x0000009f00c27308 */ /* 0x0005220000000800 */
[C---:B------:R-:W-:Y:S01]  /*18290*/  HMMA.16816.F32.BF16 R72, R4.reuse, R12, R128 ;  /* 0x0000000c0448723c */ /* 0x040fe20000041880 */
[----:B------:R-:W-:Y:S01]  /*182a0*/  FADD.FTZ R3, R36, R3 ;  /* 0x0000000324037221 */ /* 0x000fe20000010000 */
[----:B------:R-:W-:Y:S04]  /*182b0*/  LDSM.16.MT88.4 R24, [R216+0xa800] ;  /* 0x00a80000d818783b */ /* 0x000fe80000004200 */
[----:B------:R-:W-:Y:S02]  /*182c0*/  LDSM.16.MT88.4 R28, [R215+0xa800] ;  /* 0x00a80000d71c783b */ /* 0x000fe40000004200 */
[C---:B------:R-:W-:Y:S08]  /*182d0*/  HMMA.16816.F32.BF16 R68, R4.reuse, R14, R124 ;  /* 0x0000000e0444723c */ /* 0x040ff0000004187c */
[----:B------:R-:W-:Y:S01]  /*182e0*/  HMMA.16816.F32.BF16 R64, R4, R8, R116 ;  /* 0x000000080440723c */ /* 0x000fe20000041874 */
[----:B--2---:R-:W-:-:S07]  /*182f0*/  MOV R159, R0 ;  /* 0x00000000009f7202 */ /* 0x004fce0000000f00 */
[C---:B------:R-:W-:Y:S08]  /*18300*/  HMMA.16816.F32.BF16 R60, R4.reuse, R10, R112 ;  /* 0x0000000a043c723c */ /* 0x040ff00000041870 */
[C---:B---3--:R-:W-:Y:S08]  /*18310*/  HMMA.16816.F32.BF16 R56, R4.reuse, R20, R108 ;  /* 0x000000140438723c */ /* 0x048ff0000004186c */
        /* <DEDUP_REMOVED lines=8> */
[----:B----4-:R-:W-:-:S07]  /*183a0*/  F2FP.BF16.PACK_AB R7, R194, R151 ;  /* 0x00000097c207723e */ /* 0x010fce00000010ff */
[C---:B------:R-:W-:Y:S08]  /*183b0*/  HMMA.16816.F32.BF16 R92, R4.reuse, R12, R132 ;  /* 0x0000000c045c723c */ /* 0x040ff00000041884 */
[C---:B------:R-:W-:Y:S08]  /*183c0*/  HMMA.16816.F32.BF16 R12, R4.reuse, R14, R120 ;  /* 0x0000000e040c723c */ /* 0x040ff00000041878 */
[C---:B------:R-:W-:Y:S08]  /*183d0*/  HMMA.16816.F32.BF16 R108, R4.reuse, R8, R88 ;  /* 0x00000008046c723c */ /* 0x040ff00000041858 */
[C---:B------:R-:W-:Y:S01]  /*183e0*/  HMMA.16816.F32.BF16 R120, R4.reuse, R10, R80 ;  /* 0x0000000a0478723c */ /* 0x040fe20000041850 */
[----:B------:R-:W1:Y:S07]  /*183f0*/  LDSM.16.MT88.4 R8, [R213+0xa800] ;  /* 0x00a80000d508783b */ /* 0x000e6e0000004200 */
[----:B------:R-:W-:Y:S01]  /*18400*/  HMMA.16816.F32.BF16 R116, R4, R20, R32 ;  /* 0x000000140474723c */ /* 0x000fe20000041820 */
[----:B------:R-:W2:Y:S01]  /*18410*/  LDSM.16.MT88.4 R32, [R214+0xa800] ;  /* 0x00a80000d620783b */ /* 0x000ea20000004200 */
[----:B------:R-:W-:Y:S01]  /*18420*/  FADD.FTZ R2, R38, R2 ;  /* 0x0000000226027221 */ /* 0x000fe20000010000 */
[----:B------:R-:W-:Y:S08]  /*18430*/  MUFU.EX2 R37, R153 ;  /* 0x0000009900257308 */ /* 0x000ff00000000800 */
[----:B------:R-:W-:Y:S08]  /*18440*/  MUFU.EX2 R38, R155 ;  /* 0x0000009b00267308 */ /* 0x000ff00000000800 */
[----:B------:R-:W3:Y:S08]  /*18450*/  MUFU.EX2 R39, R157 ;  /* 0x0000009d00277308 */ /* 0x000ef00000000800 */
[----:B------:R-:W-:Y:S08]  /*18460*/  MUFU.EX2 R155, R156 ;  /* 0x0000009c009b7308 */ /* 0x000ff00000000800 */
[----:B------:R-:W-:Y:S08]  /*18470*/  MUFU.EX2 R158, R158 ;  /* 0x0000009e009e7308 */ /* 0x000ff00000000800 */
[----:B------:R-:W4:Y:S08]  /*18480*/  MUFU.EX2 R139, R154 ;  /* 0x0000009a008b7308 */ /* 0x000f300000000800 */
[----:B------:R-:W-:Y:S08]  /*18490*/  MUFU.EX2 R153, R163 ;  /* 0x000000a300997308 */ /* 0x000ff00000000800 */
[----:B------:R3:W1:Y:S01]  /*184a0*/  MUFU.EX2 R156, R164 ;  /* 0x000000a4009c7308 */ /* 0x0006620000000800 */
[----:B------:R-:W-:-:S02]  /*184b0*/  FADD.FTZ R0, R211, R97 ;  /* 0x00000061d3007221 */ /* 0x000fc40000010000 */
[----:B------:R-:W-:Y:S01]  /*184c0*/  FADD.FTZ R3, R136, R3 ;  /* 0x0000000388037221 */ /* 0x000fe20000010000 */
[----:B------:R-:W-:Y:S01]  /*184d0*/  MOV R136, R99 ;  /* 0x0000006300887202 */ /* 0x000fe20000000f00 */
[----:B------:R-:W-:-:S03]  /*184e0*/  FADD.FTZ R2, R195, R2 ;  /* 0x00000002c3027221 */ /* 0x000fc60000010000 */
[----:B------:R1:W-:Y:S01]  /*184f0*/  MUFU.EX2 R211, R180 ;  /* 0x000000b400d37308 */ /* 0x0003e20000000800 */
[----:B------:R-:W-:Y:S01]  /*18500*/  FADD.FTZ R0, R206, R0 ;  /* 0x00000000ce007221 */ /* 0x000fe20000010000 */
[----:B------:R-:W-:Y:S01]  /*18510*/  MOV R195, R98 ;  /* 0x0000006200c37202 */ /* 0x000fe20000000f00 */
[C---:B------:R-:W-:Y:S01]  /*18520*/  HMMA.16816.F32.BF16 R112, R4.reuse, R22, R84 ;  /* 0x000000160470723c */ /* 0x040fe20000041854 */
[----:B------:R-:W2:Y:S04]  /*18530*/  LDSM.16.MT88.4 R20, [R213+0xb000] ;  /* 0x00b00000d514783b */ /* 0x000ea80000004200 */
[----:B------:R4:W-:Y:S01]  /*18540*/  MUFU.EX2 R135, R184 ;  /* 0x000000b800877308 */ /* 0x0009e20000000800 */
[----:B---3--:R-:W-:Y:S01]  /*18550*/  MOV R164, R39 ;  /* 0x0000002700a47202 */ /* 0x008fe20000000f00 */
[----:B------:R-:W-:Y:S01]  /*18560*/  IMAD.MOV.U32 R168, RZ, RZ, R148 ;  /* 0x000000ffffa87224 */ /* 0x000fe200078e0094 */
[----:B------:R-:W-:Y:S05]  /*18570*/  HMMA.16816.F32.BF16 R104, R4, R16, R76 ;  /* 0x000000100468723c */ /* 0x000fea000004184c */
[----:B------:R-:W-:Y:S01]  /*18580*/  MUFU.EX2 R134, R187 ;  /* 0x000000bb00867308 */ /* 0x000fe20000000800 */
[----:B-1----:R-:W-:-:S07]  /*18590*/  IMAD.MOV.U32 R180, RZ, RZ, R38 ;  /* 0x000000ffffb47224 */ /* 0x002fce00078e0026 */
[----:B------:R-:W-:Y:S01]  /*185a0*/  MUFU.EX2 R133, R174 ;  /* 0x000000ae00857308 */ /* 0x000fe20000000800 */
[----:B----4-:R-:W-:Y:S01]  /*185b0*/  MOV R184, R37 ;  /* 0x0000002500b87202 */ /* 0x010fe20000000f00 */
[----:B------:R-:W-:Y:S01]  /*185c0*/  HMMA.16816.F32.BF16 R96, R4, R18, R44 ;  /* 0x000000120460723c */ /* 0x000fe2000004182c */
[----:B------:R-:W1:Y:S05]  /*185d0*/  LDSM.16.MT88.4 R16, [R216+0xb000] ;  /* 0x00b00000d810783b */ /* 0x000e6a0000004200 */
[----:B------:R-:W3:Y:S01]  /*185e0*/  MUFU.EX2 R132, R181 ;  /* 0x000000b500847308 */ /* 0x000ee20000000800 */
[----:B------:R-:W-:Y:S01]  /*185f0*/  F2FP.BF16.PACK_AB R4, R180, R184 ;  /* 0x000000b8b404723e */ /* 0x000fe200000010ff */
[----:B------:R-:W-:Y:S01]  /*18600*/  LDSM.16.MT88.4 R160, [R216+0xb800] ;  /* 0x00b80000d8a0783b */ /* 0x000fe20000004200 */
[----:B------:R-:W-:-:S02]  /*18610*/  F2FP.BF16.PACK_AB R5, R164, R139 ;  /* 0x0000008ba405723e */ /* 0x000fc400000010ff */
[----:B------:R-:W-:Y:S02]  /*18620*/  F2FP.BF16.PACK_AB R6, R158, R155 ;  /* 0x0000009b9e06723e */ /* 0x000fe400000010ff */
[----:B------:R-:W-:Y:S01]  /*18630*/  F2FP.BF16.PACK_AB R7, R156, R153 ;  /* 0x000000999c07723e */ /* 0x000fe200000010ff */
[----:B------:R-:W4:Y:S08]  /*18640*/  MUFU.EX2 R206, R183 ;  /* 0x000000b700ce7308 */ /* 0x000f300000000800 */
[----:B------:R-:W-:Y:S08]  /*18650*/  MUFU.EX2 R131, R182 ;  /* 0x000000b600837308 */ /* 0x000ff00000000800 */
[----:B------:R-:W1:Y:S01]  /*18660*/  MUFU.EX2 R130, R186 ;  /* 0x000000ba00827308 */ /* 0x000e620000000800 */
[C---:B------:R-:W-:Y:S08]  /*18670*/  HMMA.16816.F32.BF16 R100, R4.reuse, R8, R72 ;  /* 0x000000080464723c */ /* 0x040ff00000041848 */
[C---:B------:R-:W-:Y:S08]  /*18680*/  HMMA.16816.F32.BF16 R88, R4.reuse, R10, R68 ;  /* 0x0000000a0458723c */ /* 0x040ff00000041844 */
[C---:B--2---:R-:W-:Y:S08]  /*18690*/  HMMA.16816.F32.BF16 R72, R4.reuse, R34, R52 ;  /* 0x000000220448723c */ /* 0x044ff00000041834 */
[C---:B------:R-:W-:Y:S08]  /*186a0*/  HMMA.16816.F32.BF16 R84, R4.reuse, R24, R64 ;  /* 0x000000180454723c */ /* 0x040ff00000041840 */
[C---:B------:R-:W-:Y:S08]  /*186b0*/  HMMA.16816.F32.BF16 R80, R4.reuse, R26, R60 ;  /* 0x0000001a0450723c */ /* 0x040ff0000004183c */
[C---:B------:R-:W-:Y:S08]  /*186c0*/  HMMA.16816.F32.BF16 R76, R4.reuse, R32, R56 ;  /* 0x00000020044c723c */ /* 0x040ff00000041838 */
[C---:B------:R-:W-:Y:S08]  /*186d0*/  HMMA.16816.F32.BF16 R68, R4.reuse, R28, R48 ;  /* 0x0000001c0444723c */ /* 0x040ff00000041830 */
[----:B------:R-:W-:Y:S07]  /*186e0*/  HMMA.16816.F32.BF16 R52, R4, R30, R40 ;  /* 0x0000001e0434723c */ /* 0x000fee0000041828 */
[----:B------:R-:W-:Y:S01]  /*186f0*/  FADD.FTZ R4, R209, R36 ;  /* 0x00000024d1047221 */ /* 0x000fe20000010000 */
[----:B---3--:R-:W-:-:S02]  /*18700*/  F2FP.BF16.PACK_AB R5, R132, R133 ;  /* 0x000000858405723e */ /* 0x008fc400000010ff */
[----:B------:R-:W-:Y:S01]  /*18710*/  F2FP.BF16.PACK_AB R6, R134, R135 ;  /* 0x000000878606723e */ /* 0x000fe200000010ff */
[----:B------:R-:W-:Y:S01]  /*18720*/  FADD.FTZ R40, R247, R4 ;  /* 0x00000004f7287221 */ /* 0x000fe20000010000 */
[----:B----4-:R-:W-:Y:S02]  /*18730*/  F2FP.BF16.PACK_AB R4, R206, R211 ;  /* 0x000000d3ce04723e */ /* 0x010fe400000010ff */
[----:B-1----:R-:W-:-:S07]  /*18740*/  F2FP.BF16.PACK_AB R7, R130, R131 ;  /* 0x000000838207723e */ /* 0x002fce00000010ff */
[C---:B------:R-:W-:Y:S08]  /*18750*/  HMMA.16816.F32.BF16 R60, R4.reuse, R8, R92 ;  /* 0x00000008043c723c */ /* 0x040ff0000004185c */
[C---:B------:R-:W-:Y:S01]  /*18760*/  HMMA.16816.F32.BF16 R56, R4.reuse, R10, R12 ;  /* 0x0000000a0438723c */ /* 0x040fe2000004180c */
[----:B------:R-:W1:Y:S04]  /*18770*/  LDSM.16.MT88.4 R12, [R214+0xb000] ;  /* 0x00b00000d60c783b */ /* 0x000e680000004200 */
[----:B------:R-:W2:Y:S01]  /*18780*/  LDSM.16.MT88.4 R8, [R215+0xb000] ;  /* 0x00b00000d708783b */ /* 0x000ea20000004200 */
[----:B------:R-:W-:Y:S02]  /*18790*/  MUFU.EX2 R129, R169 ;  /* 0x000000a900817308 */ /* 0x000fe40000000800 */
[C---:B------:R-:W-:Y:S06]  /*187a0*/  HMMA.16816.F32.BF16 R48, R4.reuse, R24, R108 ;  /* 0x000000180430723c */ /* 0x040fec000004186c */
        /* <DEDUP_REMOVED lines=8> */
[----:B------:R-:W-:-:S06]  /*18830*/  FADD.FTZ R0, R243, R0 ;  /* 0x00000000f3007221 */ /* 0x000fcc0000010000 */
[----:B------:R-:W-:Y:S01]  /*18840*/  MUFU.EX2 R43, R250 ;  /* 0x000000fa002b7308 */ /* 0x000fe20000000800 */
[----:B------:R-:W-:Y:S01]  /*18850*/  HMMA.16816.F32.BF16 R64, R4, R28, R104 ;  /* 0x0000001c0440723c */ /* 0x000fe20000041868 */
[----:B------:R-:W-:-:S06]  /*18860*/  FADD.FTZ R0, R241, R0 ;  /* 0x00000000f1007221 */ /* 0x000fcc0000010000 */
[----:B------:R-:W-:Y:S01]  /*18870*/  MUFU.EX2 R42, R235 ;  /* 0x000000eb002a7308 */ /* 0x000fe20000000800 */
[C---:B------:R-:W-:Y:S07]  /*18880*/  HMMA.16816.F32.BF16 R44, R4.reuse, R26, R120 ;  /* 0x0000001a042c723c */ /* 0x040fee0000041878 */
[----:B------:R-:W-:Y:S01]  /*18890*/  MUFU.EX2 R41, R234 ;  /* 0x000000ea00297308 */ /* 0x000fe20000000800 */
[----:B------:R-:W-:Y:S01]  /*188a0*/  HMMA.16816.F32.BF16 R32, R4, R34, R112 ;  /* 0x000000220420723c */ /* 0x000fe20000041870 */
[----:B------:R-:W-:-:S02]  /*188b0*/  FADD.FTZ R3, R204, R3 ;  /* 0x00000003cc037221 */ /* 0x000fc40000010000 */
[----:B------:R-:W-:Y:S01]  /*188c0*/  FADD.FTZ R2, R242, R2 ;  /* 0x00000002f2027221 */ /* 0x000fe20000010000 */
[----:B------:R-:W-:Y:S01]  /*188d0*/  MOV R187, R139 ;  /* 0x0000008b00bb7202 */ /* 0x000fe20000000f00 */
[----:B------:R-:W-:Y:S01]  /*188e0*/  IMAD.MOV.U32 R174, RZ, RZ, R136 ;  /* 0x000000ffffae7224 */ /* 0x000fe200078e0088 */
[----:B------:R-:W-:Y:S01]  /*188f0*/  MOV R183, R137 ;  /* 0x0000008900b77202 */ /* 0x000fe20000000f00 */
[----:B------:R-:W-:Y:S01]  /*18900*/  MUFU.EX2 R95, R238 ;  /* 0x000000ee005f7308 */ /* 0x000fe20000000800 */
[----:B------:R-:W-:Y:S01]  /*18910*/  HMMA.16816.F32.BF16 R28, R4, R30, R96 ;  /* 0x0000001e041c723c */ /* 0x000fe20000041860 */
[----:B------:R-:W-:Y:S02]  /*18920*/  MOV R167, R193 ;  /* 0x000000c100a77202 */ /* 0x000fe40000000f00 */
[----:B------:R-:W-:Y:S02]  /*18930*/  MOV R149, R178 ;  /* 0x000000b200957202 */ /* 0x000fe40000000f00 */
[----:B------:R-:W-:-:S02]  /*18940*/  MOV R157, R150 ;  /* 0x00000096009d7202 */ /* 0x000fc40000000f00 */
[----:B------:R-:W-:Y:S01]  /*18950*/  MOV R154, R194 ;  /* 0x000000c2009a7202 */ /* 0x000fe20000000f00 */
[----:B------:R-:W-:Y:S01]  /*18960*/  MUFU.EX2 R96, R239 ;  /* 0x000000ef00607308 */ /* 0x000fe20000000800 */
[----:B---3--:R-:W-:Y:S02]  /*18970*/  F2FP.BF16.PACK_AB R4, R128, R129 ;  /* 0x000000818004723e */ /* 0x008fe400000010ff */
[----:B------:R-:W-:Y:S02]  /*18980*/  MOV R148, R145 ;  /* 0x0000009100947202 */ /* 0x000fe40000000f00 */
[----:B------:R-:W-:Y:S01]  /*18990*/  MOV R181, R168 ;  /* 0x000000a800b57202 */ /* 0x000fe20000000f00 */
[----:B------:R-:W-:Y:S02]  /*189a0*/  IMAD.MOV.U32 R186, RZ, RZ, R165 ;  /* 0x000000ffffba7224 */ /* 0x000fe400078e00a5 */
[----:B------:R-:W-:Y:S01]  /*189b0*/  MUFU.EX2 R94, R237 ;  /* 0x000000ed005e7308 */ /* 0x000fe20000000800 */
[----:B----4-:R-:W-:Y:S01]  /*189c0*/  F2FP.BF16.PACK_AB R5, R124, R125 ;  /* 0x0000007d7c05723e */ /* 0x010fe200000010ff */
[----:B------:R3:W5:Y:S01]  /*189d0*/  LDL.LU R243, [R1+0x110] ;  /* 0x0001100001f37983 */ /* 0x0007620000300800 */
[----:B------:R-:W-:-:S02]  /*189e0*/  F2FP.BF16.PACK_AB R6, R126, R127 ;  /* 0x0000007f7e06723e */ /* 0x000fc400000010ff */
[----:B-1----:R-:W-:-:S03]  /*189f0*/  F2FP.BF16.PACK_AB R7, R108, R109 ;  /* 0x0000006d6c07723e */ /* 0x002fc600000010ff */
[----:B------:R-:W-:Y:S08]  /*18a00*/  MUFU.EX2 R93, R236 ;  /* 0x000000ec005d7308 */ /* 0x000ff00000000800 */
[----:B------:R-:W1:Y:S01]  /*18a10*/  MUFU.EX2 R92, R248 ;  /* 0x000000f8005c7308 */ /* 0x000e620000000800 */
[C---:B------:R-:W-:Y:S01]  /*18a20*/  HMMA.16816.F32.BF16 R100, R4.reuse, R20, R100 ;  /* 0x000000140464723c */ /* 0x040fe20000041864 */
[----:B------:R-:W-:Y:S01]  /*18a30*/  FADD.FTZ R0, R233, R0 ;  /* 0x00000000e9007221 */ /* 0x000fe20000010000 */
[----:B------:R-:W-:Y:S01]  /*18a40*/  MOV R139, R179 ;  /* 0x000000b3008b7202 */ /* 0x000fe20000000f00 */
[----:B------:R-:W-:Y:S01]  /*18a50*/  FADD.FTZ R3, R207, R3 ;  /* 0x00000003cf037221 */ /* 0x000fe20000010000 */
[----:B------:R-:W-:Y:S01]  /*18a60*/  MOV R193, R176 ;  /* 0x000000b000c17202 */ /* 0x000fe20000000f00 */
[----:B------:R-:W-:Y:S01]  /*18a70*/  FADD.FTZ R2, R240, R2 ;  /* 0x00000002f0027221 */ /* 0x000fe20000010000 */
[----:B------:R-:W-:Y:S01]  /*18a80*/  MOV R247, R174 ;  /* 0x000000ae00f77202 */ /* 0x000fe20000000f00 */
[----:B------:R-:W-:Y:S01]  /*18a90*/  IMAD.MOV.U32 R150, RZ, RZ, R144 ;  /* 0x000000ffff967224 */ /* 0x000fe200078e0090 */
[C---:B------:R-:W-:Y:S01]  /*18aa0*/  HMMA.16816.F32.BF16 R88, R4.reuse, R22, R88 ;  /* 0x000000160458723c */ /* 0x040fe20000041858 */
[----:B------:R-:W-:Y:S01]  /*18ab0*/  FADD.FTZ R24, R228, R0 ;  /* 0x00000000e4187221 */ /* 0x000fe20000010000 */
[----:B------:R-:W-:Y:S01]  /*18ac0*/  MOV R209, R184 ;  /* 0x000000b800d17202 */ /* 0x000fe20000000f00 */
[----:B------:R-:W-:Y:S01]  /*18ad0*/  IMAD.MOV.U32 R204, RZ, RZ, R187 ;  /* 0x000000ffffcc7224 */ /* 0x000fe200078e00bb */
[----:B------:R-:W-:Y:S01]  /*18ae0*/  MOV R172, R183 ;  /* 0x000000b700ac7202 */ /* 0x000fe20000000f00 */
[----:B------:R4:W-:Y:S01]  /*18af0*/  MUFU.EX2 R27, R208 ;  /* 0x000000d0001b7308 */ /* 0x0009e20000000800 */
[----:B------:R-:W-:Y:S01]  /*18b00*/  MOV R182, R167 ;  /* 0x000000a700b67202 */ /* 0x000fe20000000f00 */
[----:B------:R-:W-:Y:S01]  /*18b10*/  IMAD.MOV.U32 R104, RZ, RZ, R199 ;  /* 0x000000ffff687224 */ /* 0x000fe200078e00c7 */
[C---:B------:R-:W-:Y:S01]  /*18b20*/  HMMA.16816.F32.BF16 R84, R4.reuse, R16, R84 ;  /* 0x000000100454723c */ /* 0x040fe20000041854 */
[----:B------:R-:W-:Y:S01]  /*18b30*/  MOV R194, R177 ;  /* 0x000000b100c27202 */ /* 0x000fe20000000f00 */
[----:B------:R3:W5:Y:S06]  /*18b40*/  LDL.LU R242, [R1+0x10c] ;  /* 0x00010c0001f27983 */ /* 0x00076c0000300800 */
[C---:B------:R-:W-:Y:S08]  /*18b50*/  HMMA.16816.F32.BF16 R80, R4.reuse, R18, R80 ;  /* 0x000000120450723c */ /* 0x040ff00000041850 */
[C---:B------:R-:W-:Y:S08]  /*18b60*/  HMMA.16816.F32.BF16 R76, R4.reuse, R12, R76 ;  /* 0x0000000c044c723c */ /* 0x040ff0000004184c */
[C---:B------:R-:W-:Y:S08]  /*18b70*/  HMMA.16816.F32.BF16 R72, R4.reuse, R14, R72 ;  /* 0x0000000e0448723c */ /* 0x040ff00000041848 */
[C---:B--2---:R-:W-:Y:S08]  /*18b80*/  HMMA.16816.F32.BF16 R68, R4.reuse, R8, R68 ;  /* 0x000000080444723c */ /* 0x044ff00000041844 */
        /* <DEDUP_REMOVED lines=8> */
[----:B-1----:R-:W-:-:S02]  /*18c10*/  F2FP.BF16.PACK_AB R5, R43, R92 ;  /* 0x0000005c2b05723e */ /* 0x002fc400000010ff */
[----:B------:R-:W-:Y:S01]  /*18c20*/  MOV R167, R193 ;  /* 0x000000c100a77202 */ /* 0x000fe20000000f00 */
[----:B------:R-:W-:Y:S01]  /*18c30*/  FADD.FTZ R0, R227, R4 ;  /* 0x00000004e3007221 */ /* 0x000fe20000010000 */
[----:B------:R-:W-:Y:S02]  /*18c40*/  F2FP.BF16.PACK_AB R4, R95, R96 ;  /* 0x000000605f04723e */ /* 0x000fe400000010ff */
        /* <DEDUP_REMOVED lines=10> */
[----:B------:R-:W-:-:S02]  /*18cf0*/  MOV R136, R147 ;  /* 0x0000009300887202 */ /* 0x000fc40000000f00 */
[----:B------:R-:W-:Y:S01]  /*18d00*/  MOV R118, R247 ;  /* 0x000000f700767202 */ /* 0x000fe20000000f00 */
[C---:B------:R-:W-:Y:S01]  /*18d10*/  HMMA.16816.F32.BF16 R60, R4.reuse, R20, R60 ;  /* 0x00000014043c723c */ /* 0x040fe2000004183c */
[----:B------:R-:W-:Y:S01]  /*18d20*/  MOV R154, R150 ;  /* 0x00000096009a7202 */ /* 0x000fe20000000f00 */
[----:B------:R-:W-:Y:S01]  /*18d30*/  IMAD.MOV.U32 R247, RZ, RZ, R183 ;  /* 0x000000fffff77224 */ /* 0x000fe200078e00b7 */
[----:B------:R-:W-:Y:S01]  /*18d40*/  MOV R111, R181 ;  /* 0x000000b5006f7202 */ /* 0x000fe20000000f00 */
[----:B------:R-:W-:Y:S01]  /*18d50*/  IMAD.MOV.U32 R122, RZ, RZ, R209 ;  /* 0x000000ffff7a7224 */ /* 0x000fe200078e00d1 */
[----:B------:R-:W-:Y:S01]  /*18d60*/  MOV R173, R174 ;  /* 0x000000ae00ad7202 */ /* 0x000fe20000000f00 */
[----:B------:R-:W-:Y:S01]  /*18d70*/  LDSM.16.MT88.4 R176, [R214+0xb800] ;  /* 0x00b80000d6b0783b */ /* 0x000fe20000004200 */
[----:B------:R-:W-:Y:S01]  /*18d80*/  MOV R165, R137 ;  /* 0x0000008900a57202 */ /* 0x000fe20000000f00 */
[----:B------:R-:W-:Y:S01]  /*18d90*/  HMMA.16816.F32.BF16 R56, R4, R22, R56 ;  /* 0x000000160438723c */ /* 0x000fe20000041838 */
[----:B------:R-:W-:-:S02]  /*18da0*/  MOV R207, R184 ;  /* 0x000000b800cf7202 */ /* 0x000fc40000000f00 */
[----:B------:R-:W-:Y:S02]  /*18db0*/  MOV R105, R198 ;  /* 0x000000c600697202 */ /* 0x000fe40000000f00 */
[----:B------:R-:W-:Y:S02]  /*18dc0*/  MOV R106, R197 ;  /* 0x000000c5006a7202 */ /* 0x000fe40000000f00 */
[----:B------:R-:W-:Y:S01]  /*18dd0*/  MOV R107, R196 ;  /* 0x000000c4006b7202 */ /* 0x000fe20000000f00 */
[----:B------:R-:W-:Y:S01]  /*18de0*/  HMMA.16816.F32.BF16 R48, R4, R16, R48 ;  /* 0x000000100430723c */ /* 0x000fe20000041830 */
[----:B------:R-:W-:Y:S01]  /*18df0*/  MOV R112, R167 ;  /* 0x000000a700707202 */ /* 0x000fe20000000f00 */
[----:B------:R-:W-:Y:S01]  /*18e00*/  MUFU.EX2 R26, R232 ;  /* 0x000000e8001a7308 */ /* 0x000fe20000000800 */
[----:B------:R-:W-:Y:S01]  /*18e10*/  MOV R123, R204 ;  /* 0x000000cc007b7202 */ /* 0x000fe20000000f00 */
[----:B------:R3:W5:Y:S01]  /*18e20*/  LDL.LU R241, [R1+0x108] ;  /* 0x0001080001f17983 */ /* 0x0007620000300800 */
[----:B------:R-:W-:-:S02]  /*18e30*/  MOV R121, R172 ;  /* 0x000000ac00797202 */ /* 0x000fc40000000f00 */
[----:B------:R-:W-:Y:S01]  /*18e40*/  MOV R175, R187 ;  /* 0x000000bb00af7202 */ /* 0x000fe20000000f00 */
[----:B------:R-:W-:Y:S01]  /*18e50*/  HMMA.16816.F32.BF16 R44, R4, R18, R44 ;  /* 0x00000012042c723c */ /* 0x000fe2000004182c */
[----:B------:R-:W-:Y:S01]  /*18e60*/  MOV R185, R186 ;  /* 0x000000ba00b97202 */ /* 0x000fe20000000f00 */
[----:B------:R-:W-:Y:S01]  /*18e70*/  FADD.FTZ R3, R138, R3 ;  /* 0x000000038a037221 */ /* 0x000fe20000010000 */
[----:B------:R-:W-:Y:S01]  /*18e80*/  MOV R204, R180 ;  /* 0x000000b400cc7202 */ /* 0x000fe20000000f00 */
[----:B------:R-:W-:Y:S01]  /*18e90*/  IMAD.MOV.U32 R174, RZ, RZ, R155 ;  /* 0x000000ffffae7224 */ /* 0x000fe200078e009b */
[----:B------:R-:W-:-:S03]  /*18ea0*/  MOV R209, R164 ;  /* 0x000000a400d17202 */ /* 0x000fc60000000f00 */
        /* <DEDUP_REMOVED lines=8> */
[----:B------:R-:W-:Y:S01]  /*18f30*/  IMAD.MOV.U32 R115, RZ, RZ, R173 ;  /* 0x000000ffff737224 */ /* 0x000fe200078e00ad */
[----:B------:R-:W-:-:S05]  /*18f40*/  MOV R117, R110 ;  /* 0x0000006e00757202 */ /* 0x000fca0000000f00 */
[----:B------:R-:W-:Y:S01]  /*18f50*/  HMMA.16816.F32.BF16 R64, R4, R8, R64 ;  /* 0x000000080440723c */ /* 0x000fe20000041840 */
[----:B------:R-:W-:-:S07]  /*18f60*/  MOV R111, R207 ;  /* 0x000000cf006f7202 */ /* 0x000fce0000000f00 */
[----:B------:R-:W-:Y:S01]  /*18f70*/  HMMA.16816.F32.BF16 R28, R4, R10, R28 ;  /* 0x0000000a041c723c */ /* 0x000fe2000004181c */
[----:B------:R-:W-:Y:S01]  /*18f80*/  MOV R110, R175 ;  /* 0x000000af006e7202 */ /* 0x000fe20000000f00 */
[----:B------:R-:W-:Y:S01]  /*18f90*/  FADD.FTZ R3, R141, R3 ;  /* 0x000000038d037221 */ /* 0x000fe20000010000 */
[----:B------:R-:W-:Y:S01]  /*18fa0*/  MOV R173, R247 ;  /* 0x000000f700ad7202 */ /* 0x000fe20000000f00 */
[----:B------:R-:W-:Y:S01]  /*18fb0*/  FADD.FTZ R2, R113, R2 ;  /* 0x0000000271027221 */ /* 0x000fe20000010000 */
[----:B------:R-:W-:Y:S01]  /*18fc0*/  MOV R114, R118 ;  /* 0x0000007600727202 */ /* 0x000fe20000000f00 */
[----:B------:R-:W1:Y:S01]  /*18fd0*/  LDSM.16.MT88.4 R144, [R213+0xb800] ;  /* 0x00b80000d590783b */ /* 0x000e620000004200 */
[----:B------:R-:W-:Y:S02]  /*18fe0*/  FADD.FTZ R4, R223, R24 ;  /* 0x00000018df047221 */ /* 0x000fe40000010000 */
        /* <DEDUP_REMOVED lines=8> */
[----:B------:R-:W-:Y:S01]  /*19070*/  IMAD.MOV.U32 R174, RZ, RZ, R184 ;  /* 0x000000ffffae7224 */ /* 0x000fe200078e00b8 */
[----:B----4-:R-:W-:Y:S01]  /*19080*/  MOV R208, R111 ;  /* 0x0000006f00d07202 */ /* 0x010fe20000000f00 */
        /* <DEDUP_REMOVED lines=21> */
[----:B------:R-:W2:Y:S01]  /*191e0*/  LDSM.16.MT88.4 R12, [R215+0xb800] ;  /* 0x00b80000d70c783b */ /* 0x000ea20000004200 */
[----:B------:R-:W-:Y:S01]  /*191f0*/  FADD.FTZ R2, R99, R2 ;  /* 0x0000000263027221 */ /* 0x000fe20000010000 */
[----:B------:R-:W-:Y:S01]  /*19200*/  MOV R114, R110 ;  /* 0x0000006e00727202 */ /* 0x000fe20000000f00 */
[----:B------:R-:W-:Y:S01]  /*19210*/  FADD.FTZ R0, R104, R5 ;  /* 0x0000000568007221 */ /* 0x000fe20000010000 */
[----:B------:R-:W-:Y:S01]  /*19220*/  MUFU.EX2 R22, R205 ;  /* 0x000000cd00167308 */ /* 0x000fe20000000800 */
[----:B------:R-:W-:Y:S01]  /*19230*/  IMAD.MOV.U32 R113, RZ, RZ, R190 ;  /* 0x000000ffff717224 */ /* 0x000fe200078e00be */
[----:B------:R-:W-:Y:S01]  /*19240*/  MOV R166, R195 ;  /* 0x000000c300a67202 */ /* 0x000fe20000000f00 */
        /* <DEDUP_REMOVED lines=9> */
[----:B------:R-:W-:Y:S02]  /*192e0*/  FADD.FTZ R5, R114, R5 ;  /* 0x0000000572057221 */ /* 0x000fe40000010000 */
[----:B------:R-:W-:Y:S01]  /*192f0*/  IMAD.MOV.U32 R111, RZ, RZ, R207 ;  /* 0x000000ffff6f7224 */ /* 0x000fe200078e00cf */
[----:B------:R-:W-:Y:S01]  /*19300*/  MOV R204, R158 ;  /* 0x0000009e00cc7202 */ /* 0x000fe20000000f00 */
[----:B------:R-:W-:Y:S01]  /*19310*/  FADD.FTZ R3, R115, R4 ;  /* 0x0000000473037221 */ /* 0x000fe20000010000 */
[----:B------:R-:W4:Y:S01]  /*19320*/  MUFU.EX2 R18, R222 ;  /* 0x000000de00127308 */ /* 0x000f220000000800 */
        /* <DEDUP_REMOVED lines=53> */
[----:B------:R-:W-:Y:S01]  /*19680*/  FADD.FTZ R2, R127, R2 ;  /* 0x000000027f027221 */ /* 0x000fe20000010000 */
[----:B------:R-:W1:Y:S01]  /*19690*/  MUFU.EX2 R25, R252 ;  /* 0x000000fc00197308 */ /* 0x000e620000000800 */
[----:B------:R-:W-:Y:S01]  /*196a0*/  FADD.FTZ R0, R109, R0 ;  /* 0x000000006d007221 */ /* 0x000fe20000010000 */
[----:B------:R3:W5:Y:S01]  /*196b0*/  LDL.LU R226, [R1+0xd0] ;  /* 0x0000d00001e27983 */ /* 0x0007620000300800 */
[----:B------:R-:W-:-:S02]  /*196c0*/  FADD.FTZ R4, R93, R4 ;  /* 0x000000045d047221 */ /* 0x000fc40000010000 */
[----:B------:R-:W-:Y:S01]  /*196d0*/  FADD.FTZ R3, R41, R3 ;  /* 0x0000000329037221 */ /* 0x000fe20000010000 */
[----:B------:R3:W5:Y:S02]  /*196e0*/  LDL.LU R225, [R1+0xcc] ;  /* 0x0000cc0001e17983 */ /* 0x0007640000300800 */
[----:B------:R-:W2:Y:S01]  /*196f0*/  MUFU.EX2 R20, R249 ;  /* 0x000000f900147308 */ /* 0x000ea20000000800 */
[----:B------:R-:W-:Y:S02]  /*19700*/  FADD.FTZ R2, R126, R2 ;  /* 0x000000027e027221 */ /* 0x000fe40000010000 */
[----:B------:R-:W-:-:S05]  /*19710*/  FADD.FTZ R0, R108, R0 ;  /* 0x000000006c007221 */ /* 0x000fca0000010000 */
[----:B------:R-:W2:Y:S01]  /*19720*/  MUFU.EX2 R11, R166 ;  /* 0x000000a6000b7308 */ /* 0x000ea20000000800 */
[----:B----4-:R-:W-:Y:S02]  /*19730*/  FADD.FTZ R4, R18, R4 ;  /* 0x0000000412047221 */ /* 0x010fe40000010000 */
[----:B-1----:R-:W-:-:S05]  /*19740*/  FADD.FTZ R3, R10, R3 ;  /* 0x000000030a037221 */ /* 0x002fca0000010000 */
[----:B------:R1:W-:Y:S01]  /*19750*/  MUFU.EX2 R23, R224 ;  /* 0x000000e000177308 */ /* 0x0003e20000000800 */
[----:B------:R-:W-:-:S07]  /*19760*/  FADD.FTZ R2, R27, R2 ;  /* 0x000000021b027221 */ /* 0x000fce0000010000 */
[----:B------:R-:W-:Y:S01]  /*19770*/  MUFU.EX2 R19, R251 ;  /* 0x000000fb00137308 */ /* 0x000fe20000000800 */
[----:B------:R-:W-:-:S07]  /*19780*/  FADD.FTZ R0, R22, R0 ;  /* 0x0000000016007221 */ /* 0x000fce0000010000 */
[----:B------:R-:W4:Y:S01]  /*19790*/  MUFU.EX2 R7, R212 ;  /* 0x000000d400077308 */ /* 0x000f220000000800 */
[----:B------:R-:W-:Y:S01]  /*197a0*/  FADD.FTZ R4, R17, R4 ;  /* 0x0000000411047221 */ /* 0x000fe20000010000 */
[----:B-1----:R3:W5:Y:S01]  /*197b0*/  LDL.LU R224, [R1+0xc8] ;  /* 0x0000c80001e07983 */ /* 0x0027620000300800 */
[----:B------:R-:W-:Y:S02]  /*197c0*/  FADD.FTZ R3, R9, R3 ;  /* 0x0000000309037221 */ /* 0x000fe40000010000 */
        /* <DEDUP_REMOVED lines=8> */
[----:B--2---:R-:W-:Y:S01]  /*19850*/  FADD.FTZ R0, R20, R0 ;  /* 0x0000000014007221 */ /* 0x004fe20000010000 */
[----:B------:R-:W-:Y:S01]  /*19860*/  F2FP.BF16.PACK_AB R192, R26, R27 ;  /* 0x0000001b1ac0723e */ /* 0x000fe200000010ff */
[----:B------:R-:W-:Y:S01]  /*19870*/  FADD.FTZ R4, R11, R4 ;  /* 0x000000040b047221 */ /* 0x000fe20000010000 */
[----:B------:R3:W5:Y:S01]  /*19880*/  LDL.LU R220, [R1+0xb8] ;  /* 0x0000b80001dc7983 */ /* 0x0007620000300800 */
[----:B------:R-:W-:Y:S01]  /*19890*/  F2FP.BF16.PACK_AB R193, R21, R22 ;  /* 0x0000001615c1723e */ /* 0x000fe200000010ff */
[----:B----4-:R-:W-:Y:S01]  /*198a0*/  FADD.FTZ R3, R7, R3 ;  /* 0x0000000307037221 */ /* 0x010fe20000010000 */
[----:B------:R-:W-:Y:S01]  /*198b0*/  F2FP.BF16.PACK_AB R194, R23, R25 ;  /* 0x0000001917c2723e */ /* 0x000fe200000010ff */
[----:B------:R3:W5:Y:S01]  /*198c0*/  LDL.LU R219, [R1+0xb4] ;  /* 0x0000b40001db7983 */ /* 0x0007620000300800 */
[----:B------:R-:W-:Y:S01]  /*198d0*/  F2FP.BF16.PACK_AB R195, R19, R20 ;  /* 0x0000001413c3723e */ /* 0x000fe200000010ff */
[----:B------:R-:W-:Y:S01]  /*198e0*/  FADD.FTZ R2, R23, R2 ;  /* 0x0000000217027221 */ /* 0x000fe20000010000 */
[----:B------:R-:W-:Y:S01]  /*198f0*/  F2FP.BF16.PACK_AB R196, R17, R18 ;  /* 0x0000001211c4723e */ /* 0x000fe200000010ff */
[----:B------:R3:W5:Y:S01]  /*19900*/  LDL.LU R218, [R1+0xb0] ;  /* 0x0000b00001da7983 */ /* 0x0007620000300800 */
[----:B------:R-:W-:-:S02]  /*19910*/  F2FP.BF16.PACK_AB R197, R9, R10 ;  /* 0x0000000a09c5723e */ /* 0x000fc400000010ff */
[----:B------:R-:W-:Y:S01]  /*19920*/  F2FP.BF16.PACK_AB R198, R11, R16 ;  /* 0x000000100bc6723e */ /* 0x000fe200000010ff */
[----:B------:R3:W5:Y:S01]  /*19930*/  LDL.LU R217, [R1+0xac] ;  /* 0x0000ac0001d97983 */ /* 0x0007620000300800 */
[----:B------:R-:W-:Y:S01]  /*19940*/  F2FP.BF16.PACK_AB R199, R7, R8 ;  /* 0x0000000807c7723e */ /* 0x000fe200000010ff */
[----:B------:R-:W-:Y:S02]  /*19950*/  FADD.FTZ R0, R19, R0 ;  /* 0x0000000013007221 */ /* 0x000fe40000010000 */
[----:B------:R3:W5:Y:S01]  /*19960*/  LDL.LU R212, [R1+0xa8] ;  /* 0x0000a80001d47983 */ /* 0x0007620000300800 */
[C---:B------:R-:W-:Y:S03]  /*19970*/  HMMA.16816.F32.BF16 R136, R192.reuse, R144, R100 ;  /* 0x00000090c088723c */ /* 0x040fe60000041864 */
[----:B------:R3:W-:Y:S04]  /*19980*/  STL [R1+0x74], R4 ;  /* 0x0000740401007387 */ /* 0x0007e80000100800 */
[----:B------:R3:W-:Y:S01]  /*19990*/  STL [R1+0x78], R3 ;  /* 0x0000780301007387 */ /* 0x0007e20000100800 */
[C---:B------:R-:W-:Y:S03]  /*199a0*/  HMMA.16816.F32.BF16 R148, R192.reuse, R146, R88 ;  /* 0x00000092c094723c */ /* 0x040fe60000041858 */
[----:B------:R3:W-:Y:S04]  /*199b0*/  STL [R1+0x70], R2 ;  /* 0x0000700201007387 */ /* 0x0007e80000100800 */
[----:B------:R3:W-:Y:S01]  /*199c0*/  STL [R1+0x7c], R0 ;  /* 0x00007c0001007387 */ /* 0x0007e20000100800 */
        /* <DEDUP_REMOVED lines=14> */
[----:B------:R-:W-:-:S02]  /*19ab0*/  MOV R72, R202 ;  /* 0x000000ca00487202 */ /* 0x000fc40000000f00 */
[----:B------:R-:W-:Y:S02]  /*19ac0*/  MOV R73, R203 ;  /* 0x000000cb00497202 */ /* 0x000fe40000000f00 */
[----:B------:R-:W-:Y:S02]  /*19ad0*/  MOV R70, R200 ;  /* 0x000000c800467202 */ /* 0x000fe40000000f00 */
[----:B------:R-:W-:Y:S02]  /*19ae0*/  MOV R71, R201 ;  /* 0x000000c900477202 */ /* 0x000fe40000000f00 */
.L_x_830:
[----:B---34-:R-:W-:-:S06]  /*19af0*/  UISETP.GT.AND UP0, UPT, UR9, UR8, UPT ;  /* 0x000000080900728c */ /* 0x018fcc000bf04270 */
        /* <DEDUP_REMOVED lines=47> */
.L_x_837:
        /* <DEDUP_REMOVED lines=17> */
[----:B------:R-:W-:Y:S02]  /*19f00*/  @!P4 LEA.HI.X R201, R0, c[0x0][0x16c], R2, 0x1, P1 ;  /* 0x00005b0000c9ca11 */ /* 0x000fe400008f0c02 */
[C---:B------:R-:W-:Y:S02]  /*19f10*/  @!P4 LEA R202, P0, R3.reuse, c[0x0][0x168], 0x1 ;  /* 0x00005a0003caca11 */ /* 0x040fe400078008ff */
[----:B------:R-:W-:Y:S01]  /*19f20*/  @!P4 IADD3.X R203, R2, UR26, RZ, P2, !PT ;  /* 0x0000001a02cbcc10 */ /* 0x000fe200097fe4ff */
[----:B------:R-:W-:Y:S01]  /*19f30*/  @!PT LDS RZ, [RZ] ;  /* 0x00000000fffff984 */ /* 0x000fe20000000800 */
[----:B------:R-:W-:Y:S01]  /*19f40*/  @!PT LDS RZ, [RZ] ;  /* 0x00000000fffff984 */ /* 0x000fe20000000800 */
[----:B------:R-:W-:Y:S01]  /*19f50*/  @!PT LDS RZ, [RZ] ;  /* 0x00000000fffff984 */ /* 0x000fe20000000800 */
[----:B------:R2:W-:Y:S01]  /*19f60*/  @!P4 LDGSTS.E.BYPASS.LTC128B.128 [R246+0x4000], [R200.64] ;  /* 0x04000000c8f6cfae */ /* 0x0005e2000b901d74 */
[C---:B------:R-:W-:Y:S02]  /*19f70*/  @!P4 IADD3 R204, P1, R0.reuse, UR44, RZ ;  /* 0x0000002c00cccc10 */ /* 0x040fe4000ff3e0ff */
[----:B------:R-:W-:Y:S01]  /*19f80*/  @!P4 LEA.HI.X R203, R3, c[0x0][0x16c], R203, 0x1, P0 ;  /* 0x00005b0003cbca11 */ /* 0x000fe200000f0ccb */
[----:B------:R1:W-:Y:S01]  /*19f90*/  @P4 STS.128 [R246+0x4800], RZ ;  /* 0x004800fff6004388 */ /* 0x0003e20000000c00 */
[----:B------:R-:W-:Y:S02]  /*19fa0*/  @!P4 IADD3 R3, P3, R0, UR19, RZ ;  /* 0x000000130003cc10 */ /* 0x000fe4000ff7e0ff */
[----:B------:R-:W-:Y:S01]  /*19fb0*/  @!P4 LEA R208, P0, R204, c[0x0][0x168], 0x1 ;  /* 0x00005a00ccd0ca11 */ /* 0x000fe200078008ff */
[----:B------:R-:W-:Y:S01]  /*19fc0*/  @!PT LDS RZ, [RZ] ;  /* 0x00000000fffff984 */ /* 0x000fe20000000800 */
[----:B------:R-:W-:Y:S01]  /*19fd0*/  @!PT LDS RZ, [RZ] ;  /* 0x00000000fffff984 */ /* 0x000fe20000000800 */
[----:B------:R-:W-:Y:S01]  /*19fe0*/  @!PT LDS RZ, [RZ] ;  /* 0x00000000fffff984 */ /* 0x000fe20000000800 */
[----:B------:R3:W-:Y:S01]  /*19ff0*/  @!P4 LDGSTS.E.BYPASS.LTC128B.128 [R246+0x4800], [R202.64] ;  /* 0x04800000caf6cfae */ /* 0x0007e2000b901d74 */
[----:B------:R-:W-:Y:S03]  /*1a000*/  @!P4 IADD3.X R205, R2, UR20, RZ, P1, !PT ;  /* 0x0000001402cdcc10 */ /* 0x000fe60008ffe4ff */
[----:B------:R1:W-:Y:S01]  /*1a010*/  @P4 STS.128 [R246+0x5000], RZ ;  /* 0x005000fff6004388 */ /* 0x0003e20000000c00 */
[----:B------:R-:W-:Y:S02]  /*1a020*/  @!P4 LEA.HI.X R209, R204, c[0x0][0x16c], R205, 0x1, P0 ;  /* 0x00005b00ccd1ca11 */ /* 0x000fe400000f0ccd */
[C---:B--2---:R-:W-:Y:S02]  /*1a030*/  @!P4 LEA R200, P2, R3.reuse, c[0x0][0x168], 0x1 ;  /* 0x00005a0003c8ca11 */ /* 0x044fe400078408ff */
[----:B------:R-:W-:Y:S04]  /*1a040*/  @!P4 IADD3.X R201, R2, UR18, RZ, P3, !PT ;  /* 0x0000001202c9cc10 */ /* 0x000fe80009ffe4ff */
[----:B------:R-:W-:Y:S02]  /*1a050*/  @!P4 LEA.HI.X R201, R3, c[0x0][0x16c], R201, 0x1, P2 ;  /* 0x00005b0003c9ca11 */ /* 0x000fe400010f0cc9 */
[C---:B------:R-:W-:Y:S02]  /*1a060*/  @!P4 IADD3 R3, P3, R0.reuse, UR22, RZ ;  /* 0x000000160003cc10 */ /* 0x040fe4000ff7e0ff */
[----:B---3--:R-:W-:Y:S01]  /*1a070*/  @!P4 IADD3 R202, P1, R0, UR42, RZ ;  /* 0x0000002a00cacc10 */ /* 0x008fe2000ff3e0ff */
[----:B------:R-:W-:Y:S01]  /*1a080*/  @!PT LDS RZ, [RZ] ;  /* 0x00000000fffff984 */ /* 0x000fe20000000800 */
[----:B------:R-:W-:Y:S01]  /*1a090*/  @!PT LDS RZ, [RZ] ;  /* 0x00000000fffff984 */ /* 0x000fe20000000800 */
[----:B------:R-:W-:Y:S01]  /*1a0a0*/  @!PT LDS RZ, [RZ] ;  /* 0x00000000fffff984 */ /* 0x000fe20000000800 */
[----:B------:R2:W-:Y:S01]  /*1a0b0*/  @!P4 LDGSTS.E.BYPASS.LTC128B.128 [R246+0x5000], [R200.64] ;  /* 0x05000000c8f6cfae */ /* 0x0005e2000b901d74 */
[C---:B------:R-:W-:Y:S02]  /*1a0c0*/  @!P4 LEA R206, P2, R3.reuse, c[0x0][0x168], 0x1 ;  /* 0x00005a0003ceca11 */ /* 0x040fe400078408ff */
[----:B------:R-:W-:Y:S01]  /*1a0d0*/  @!P4 LEA R204, P0, R202, c[0x0][0x168], 0x1 ;  /* 0x00005a00caccca11 */ /* 0x000fe200078008ff */
[----:B------:R1:W-:Y:S04]  /*1a0e0*/  @P4 STS.128 [R246+0x5800], RZ ;  /* 0x005800fff6004388 */ /* 0x0003e80000000c00 */
[----:B------:R-:W-:Y:S01]  /*1a0f0*/  @!PT LDS RZ, [RZ] ;  /* 0x00000000fffff984 */ /* 0x000fe20000000800 */
[----:B------:R-:W-:Y:S01]  /*1a100*/  @!PT LDS RZ, [RZ] ;  /* 0x00000000fffff984 */ /* 0x000fe20000000800 */
[----:B------:R-:W-:Y:S01]  /*1a110*/  @!PT LDS RZ, [RZ] ;  /* 0x00000000fffff984 */ /* 0x000fe20000000800 */
[----:B------:R1:W-:Y:S04]  /*1a120*/  @!P4 LDGSTS.E.BYPASS.LTC128B.128 [R246+0x5800], [R208.64] ;  /* 0x05800000d0f6cfae */ /* 0x0003e8000b901d74 */
[----:B------:R1:W-:Y:S01]  /*1a130*/  @P4 STS.128 [R246+0x6000], RZ ;  /* 0x006000fff6004388 */ /* 0x0003e20000000c00 */
[C---:B--2---:R-:W-:Y:S02]  /*1a140*/  @!P4 IADD3.X R200, R2.reuse, UR21, RZ, P3, !PT ;  /* 0x0000001502c8cc10 */ /* 0x044fe40009ffe4ff */
        /* <DEDUP_REMOVED lines=11> */
[----:B------:R-:W-:Y:S02]  /*1a200*/  @!P4 IADD3.X R201, R2, UR24, RZ, P3, !PT ;  /* 0x0000001802c9cc10 */ /* 0x000fe40009ffe4ff */
        /* <DEDUP_REMOVED lines=20> */
.L_x_835:
        /* <DEDUP_REMOVED lines=32> */
[C---:B------:R-:W-:Y:S02]  /*1a550*/  @!P4 LEA R10, P1, R5.reuse, c[0x0][0x170], 0x1 ;  /* 0x00005c00050aca11 */ /* 0x040fe400078208ff */
        /* <DEDUP_REMOVED lines=14> */
[C---:B------:R-:W-:Y:S02]  /*1a640*/  @!P4 LEA R8, P3, R7.reuse, c[0x0][0x170], 0x1 ;  /* 0x00005c000708ca11 */ /* 0x040fe400078608ff */
[----:B------:R-:W-:Y:S01]  /*1a650*/  @!P4 IADD3 R19, P5, R2, UR48, RZ ;  /* 0x000000300213cc10 */ /* 0x000fe2000ffbe0ff */
[----:B------:R-:W-:Y:S01]  /*1a660*/  @P4 STS.128 [R246+0x9800], RZ ;  /* 0x009800fff6004388 */ /* 0x000fe20000000c00 */
[----:B------:R-:W-:Y:S02]  /*1a670*/  @!P4 LEA.HI.X R9, R7, c[0x0][0x174], R5, 0x1, P3 ;  /* 0x00005d000709ca11 */ /* 0x000fe400018f0c05 */
[----:B------:R-:W-:Y:S02]  /*1a680*/  @!P4 LEA.HI.X R7, R18, c[0x0][0x174], R20, 0x1, P2 ;  /* 0x00005d001207ca11 */ /* 0x000fe400010f0c14 */
[C---:B------:R-:W-:Y:S01]  /*1a690*/  @!P4 LEA R4, P1, R19.reuse, c[0x0][0x170], 0x1 ;  /* 0x00005c001304ca11 */ /* 0x040fe200078208ff */
[----:B------:R-:W-:Y:S01]  /*1a6a0*/  @!PT LDS RZ, [RZ] ;  /* 0x00000000fffff984 */ /* 0x000fe20000000800 */
[----:B------:R-:W-:Y:S01]  /*1a6b0*/  @!PT LDS RZ, [RZ] ;  /* 0x00000000fffff984 */ /* 0x000fe20000000800 */
[----:B------:R-:W-:Y:S01]  /*1a6c0*/  @!PT LDS RZ, [RZ] ;  /* 0x00000000fffff984 */ /* 0x000fe20000000800 */
[----:B------:R3:W-:Y:S01]  /*1a6d0*/  @!P4 LDGSTS.E.BYPASS.LTC128B.128 [R246+0x9800], [R10.64] ;  /* 0x098000000af6cfae */ /* 0x0007e2000b901d74 */
[----:B------:R-:W-:Y:S02]  /*1a6e0*/  @!P4 IADD3.X R21, R0, UR16, RZ, P5, !PT ;  /* 0x000000100015cc10 */ /* 0x000fe4000affe4ff */
[----:B------:R-:W-:Y:S02]  /*1a6f0*/  @!P4 IADD3 R3, P0, R2, UR46, RZ ;  /* 0x0000002e0203cc10 */ /* 0x000fe4000ff1e0ff */
[----:B------:R-:W-:Y:S01]  /*1a700*/  @!P4 LEA.HI.X R5, R19, c[0x0][0x174], R21, 0x1, P1 ;  /* 0x00005d001305ca11 */ /* 0x000fe200008f0c15 */
[----:B------:R-:W-:Y:S01]  /*1a710*/  @P4 STS.128 [R246+0xa000], RZ ;  /* 0x00a000fff6004388 */ /* 0x000fe20000000c00 */
[----:B------:R-:W-:Y:S02]  /*1a720*/  @!P4 IADD3.X R0, R0, UR17, RZ, P0, !PT ;  /* 0x000000110000cc10 */ /* 0x000fe400087fe4ff */
        /* <DEDUP_REMOVED lines=22> */
[----:B-----5:R-:W-:Y:S06]  /*1a890*/  LDSM.16.M88.4 R128, [R219] ;  /* 0x00000000db80783b */ /* 0x020fec0000000200 */
[----:B--2---:R-:W4:Y:S06]  /*1a8a0*/  LDSM.16.M88.4 R16, [R212+0x4000] ;  /* 0x00400000d410783b */ /* 0x004f2c0000000200 */
[----:B------:R-:W3:Y:S06]  /*1a8b0*/  LDSM.16.M88.4 R124, [R219+0x2000] ;  /* 0x00200000db7c783b */ /* 0x000eec0000000200 */
[----:B------:R-:W2:Y:S06]  /*1a8c0*/  LDSM.16.M88.4 R32, [R212+0x4800] ;  /* 0x00480000d420783b */ /* 0x000eac0000000200 */
[----:B------:R-:W0:Y:S06]  /*1a8d0*/  LDGDEPBAR ;  /* 0x00000000000079af */ /* 0x000e2c0000000000 */
[----:B------:R-:W2:Y:S06]  /*1a8e0*/  LDSM.16.M88.4 R48, [R212+0x5000] ;  /* 0x00500000d430783b */ /* 0x000eac0000000200 */
[----:B------:R-:W2:Y:S06]  /*1a8f0*/  LDSM.16.M88.4 R64, [R212+0x5800] ;  /* 0x00580000d440783b */ /* 0x000eac0000000200 */
[----:B------:R-:W2:Y:S01]  /*1a900*/  LDSM.16.M88.4 R80, [R212+0x6000] ;  /* 0x00600000d450783b */ /* 0x000ea20000000200 */
[-C--:B----4-:R-:W-:Y:S05]  /*1a910*/  HMMA.16816.F32.BF16 R4, R128, R16.reuse, RZ ;  /* 0x000000108004723c */ /* 0x090fea00000418ff */
[----:B------:R-:W4:Y:S03]  /*1a920*/  LDSM.16.M88.4 R96, [R212+0x6800] ;  /* 0x00680000d460783b */ /* 0x000f260000000200 */
[C---:B---3--:R-:W-:Y:S03]  /*1a930*/  HMMA.16816.F32.BF16 R8, R124.reuse, R16, RZ ;  /* 0x000000107c08723c */ /* 0x048fe600000418ff */
[----:B------:R-:W3:Y:S06]  /*1a940*/  LDSM.16.M88.4 R112, [R212+0x7000] ;  /* 0x00700000d470783b */ /* 0x000eec0000000200 */
[----:B------:R-:W3:Y:S01]  /*1a950*/  LDSM.16.M88.4 R200, [R212+0x7800] ;  /* 0x00780000d4c8783b */ /* 0x000ee20000000200 */
[-C--:B-1----:R-:W-:Y:S05]  /*1a960*/  HMMA.16816.F32.BF16 R12, R124, R18.reuse, RZ ;  /* 0x000000127c0c723c */ /* 0x082fea00000418ff */
[----:B------:R-:W-:Y:S03]  /*1a970*/  LDSM.16.M88.4 R204, [R222] ;  /* 0x00000000decc783b */ /* 0x000fe60000000200 */
[C---:B------:R-:W-:Y:S03]  /*1a980*/  HMMA.16816.F32.BF16 R16, R128.reuse, R18, RZ ;  /* 0x000000128010723c */ /* 0x040fe600000418ff */
[----:B------:R-:W1:Y:S05]  /*1a990*/  LDSM.16.M88.4 R208, [R218+0x4000] ;  /* 0x00400000dad0783b */ /* 0x000e6a0000000200 */
[-C--:B--2---:R-:W-:Y:S08]  /*1a9a0*/  HMMA.16816.F32.BF16 R20, R128, R32.reuse, RZ ;  /* 0x000000208014723c */ /* 0x084ff000000418ff */
        /* <DEDUP_REMOVED lines=29> */
[C---:B--2---:R-:W-:Y:S08]  /*1ab80*/  HMMA.16816.F32.BF16 R8, R200.reuse, R208, R8 ;  /* 0x000000d0c808723c */ /* 0x044ff00000041808 */
        /* <DEDUP_REMOVED lines=36> */
[----:B------:R-:W-:Y:S07]  /*1add0*/  LDSM.16.M88.4 R200, [R220] ;  /* 0x00000000dcc8783b */ /* 0x000fee0000000200 */
[----:B------:R-:W-:Y:S01]  /*1ade0*/  HMMA.16816.F32.BF16 R128, R204, R210, R128 ;  /* 0x000000d2cc80723c */ /* 0x000fe20000041880 */
[----:B------:R-:W1:Y:S06]  /*1adf0*/  LDSM.16.M88.4 R204, [R223] ;  /* 0x00000000dfcc783b */ /* 0x000e6c0000000200 */
[----:B------:R-:W2:Y:S01]  /*1ae00*/  LDSM.16.M88.4 R208, [R220+0x2000] ;  /* 0x00200000dcd0783b */ /* 0x000ea20000000200 */
[-C--:B-1----:R-:W-:Y:S08]  /*1ae10*/  HMMA.16816.F32.BF16 R4, R200, R204.reuse, R4 ;  /* 0x000000ccc804723c */ /* 0x082ff00000041804 */
[C---:B--2---:R-:W-:Y:S08]  /*1ae20*/  HMMA.16816.F32.BF16 R8, R208.reuse, R204, R8 ;  /* 0x000000ccd008723c */ /* 0x044ff00000041808 */
        /* <DEDUP_REMOVED lines=82> */
.L_x_836:
[----:B------:R-:W2:Y:S01]  /*1b350*/  S2R R2, SR_TID.X ;  /* 0x0000000000027919 */ /* 0x000ea20000002100 */
[----:B------:R-:W-:Y:S01]  /*1b360*/  IMAD.U32 R0, RZ, RZ, UR7 ;  /* 0x00000007ff007e24 */ /* 0x000fe2000f8e00ff */
[----:B------:R-:W-:Y:S01]  /*1b370*/  LOP3.LUT R232, R232, 0xfeffffff, RZ, 0xc0, !PT ;  /* 0xfeffffffe8e87812 */ /* 0x000fe200078ec0ff */
[----:B------:R-:W-:Y:S01]  /*1b380*/  UISETP.GT.AND UP0, UPT, UR7, UR8, UPT ;  /* 0x000000080700728c */ /* 0x000fe2000bf04270 */
[----:B------:R-:W-:Y:S01]  /*1b390*/  LOP3.LUT R231, R231, 0x7fffffff, RZ, 0xc0, !PT ;  /* 0x7fffffffe7e77812 */ /* 0x000fe200078ec0ff */
[----:B------:R-:W-:Y:S01]  /*1b3a0*/  UMOV UR9, UR7 ;  /* 0x0000000700097c82 */ /* 0x000fe20008000000 */
[----:B------:R-:W-:Y:S02]  /*1b3b0*/  @P4 LOP3.LUT R232, R232, 0x1000000, RZ, 0xfc, !PT ;  /* 0x01000000e8e84812 */ /* 0x000fe400078efcff */
[----:B------:R3:W-:Y:S01]  /*1b3c0*/  STL [R1+0x128], R197 ;  /* 0x000128c501007387 */ /* 0x0007e20000100800 */
[----:B------:R-:W-:Y:S02]  /*1b3d0*/  LOP3.LUT R233, R233, 0xfffffffd, RZ, 0xc0, !PT ;  /* 0xfffffffde9e97812 */ /* 0x000fe400078ec0ff */
[----:B------:R-:W-:Y:S01]  /*1b3e0*/  LOP3.LUT R232, R232, 0xff7fffff, RZ, 0xc0, !PT ;  /* 0xff7fffffe8e87812 */ /* 0x000fe200078ec0ff */
[----:B------:R-:W-:Y:S04]  /*1b3f0*/  STL [R1+0x124], R198 ;  /* 0x000124c601007387 */ /* 0x000fe80000100800 */
[----:B------:R-:W-:Y:S04]  /*1b400*/  STL [R1+0x120], R199 ;  /* 0x000120c701007387 */ /* 0x000fe80000100800 */
[----:B------:R4:W-:Y:S01]  /*1b410*/  STL [R1+0xe4], R246 ;  /* 0x0000e4f601007387 */ /* 0x0009e20000100800 */
[----:B--2---:R-:W-:Y:S03]  /*1b420*/  IMAD.SHL.U32 R2, R2, 0x2, RZ ;  /* 0x0000000202027824 */ /* 0x004fe600078e00ff */
[----:B------:R2:W-:Y:S02]  /*1b430*/  STL [R1+0xe0], R230 ;  /* 0x0000e0e601007387 */ /* 0x0005e40000100800 */
[----:B------:R-:W-:Y:S02]  /*1b440*/  LOP3.LUT R2, R2, 0x6, RZ, 0xc0, !PT ;  /* 0x0000000602027812 */ /* 0x000fe400078ec0ff */
[----:B------:R-:W-:Y:S03]  /*1b450*/  STL [R1+0xdc], R229 ;  /* 0x0000dce501007387 */ /* 0x000fe60000100800 */
[----:B------:R-:W-:Y:S01]  /*1b460*/  IMAD R0, R0, 0x80, R2 ;  /* 0x0000008000007824 */ /* 0x000fe200078e0202 */
[----:B------:R1:W-:Y:S03]  /*1b470*/  STL [R1+0xd8], R228 ;  /* 0x0000d8e401007387 */ /* 0x0003e60000100800 */
[--C-:B------:R-:W-:Y:S01]  /*1b480*/  IMAD.IADD R2, R236, 0x1, -R0.reuse ;  /* 0x00000001ec027824 */ /* 0x100fe200078e0a00 */
[----:B-1----:R-:W-:Y:S01]  /*1b490*/  IADD3 R207, R0, 0x9, RZ ;  /* 0x0000000900cf7810 */ /* 0x002fe20007ffe0ff */
[--C-:B------:R-:W-:Y:S01]  /*1b4a0*/  IMAD.IADD R3, R235, 0x1, -R0.reuse ;  /* 0x00000001eb037824 */ /* 0x100fe200078e0a00 */
[----:B------:R1:W-:Y:S02]  /*1b4b0*/  STL [R1+0xd4], R227 ;  /* 0x0000d4e301007387 */ /* 0x0003e40000100800 */
[----:B------:R-:W-:Y:S02]  /*1b4c0*/  IABS R2, R2 ;  /* 0x0000000200027213 */ /* 0x000fe40000000000 */
[----:B------:R-:W-:Y:S02]  /*1b4d0*/  STL [R1+0xd0], R226 ;  /* 0x0000d0e201007387 */ /* 0x000fe40000100800 */
[----:B------:R1:W1:Y:S02]  /*1b4e0*/  I2F R206, R2 ;  /* 0x0000000200ce7306 */ /* 0x0002640000201400 */
[----:B------:R-:W-:Y:S04]  /*1b4f0*/  STL [R1+0xcc], R225 ;  /* 0x0000cce101007387 */ /* 0x000fe80000100800 */
[----:B------:R-:W-:Y:S04]  /*1b500*/  STL [R1+0xc8], R224 ;  /* 0x0000c8e001007387 */ /* 0x000fe80000100800 */
[----:B------:R-:W-:Y:S04]  /*1b510*/  STL [R1+0xc4], R223 ;  /* 0x0000c4df01007387 */ /* 0x000fe80000100800 */
[----:B------:R-:W-:Y:S04]  /*1b520*/  STL [R1+0xc0], R222 ;  /* 0x0000c0de01007387 */ /* 0x000fe80000100800 */
[----:B------:R-:W-:Y:S04]  /*1b530*/  STL [R1+0xbc], R221 ;  /* 0x0000bcdd01007387 */ /* 0x000fe80000100800 */
[----:B------:R-:W-:Y:S01]  /*1b540*/  STL [R1+0xb8], R220 ;  /* 0x0000b8dc01007387 */ /* 0x000fe20000100800 */
[----:B-1----:R-:W-:Y:S01]  /*1b550*/  IABS R2, R3 ;  /* 0x0000000300027213 */ /* 0x002fe20000000000 */
[----:B------:R-:W-:Y:S02]  /*1b560*/  IMAD.IADD R3, R234, 0x1, -R0 ;  /* 0x00000001ea037824 */ /* 0x000fe400078e0a00 */
[----:B------:R1:W-:Y:S01]  /*1b570*/  STL [R1+0xb4], R219 ;  /* 0x0000b4db01007387 */ /* 0x0003e20000100800 */
[----:B------:R-:W-:Y:S01]  /*1b580*/  FFMA.FTZ R4, R206, -UR35, R4 ;  /* 0x80000023ce047c23 */ /* 0x000fe20008010004 */
[----:B------:R1:W1:Y:S01]  /*1b590*/  I2F R204, R2 ;  /* 0x0000000200cc7306 */ /* 0x0002620000201400 */
[----:B------:R-:W-:Y:S01]  /*1b5a0*/  IADD3 R206, R0, 0x10, RZ ;  /* 0x0000001000ce7810 */ /* 0x000fe20007ffe0ff */
[----:B------:R2:W-:Y:S04]  /*1b5b0*/  STL [R1+0xb0], R218 ;  /* 0x0000b0da01007387 */ /* 0x0005e80000100800 */
[----:B------:R2:W-:Y:S04]  /*1b5c0*/  STL [R1+0xac], R217 ;  /* 0x0000acd901007387 */ /* 0x0005e80000100800 */
[----:B------:R2:W-:Y:S04]  /*1b5d0*/  STL [R1+0xa8], R212 ;  /* 0x0000a8d401007387 */ /* 0x0005e80000100800 */
[----:B------:R-:W-:Y:S04]  /*1b5e0*/  STL [R1+0xe8], R236 ;  /* 0x0000e8ec01007387 */ /* 0x000fe80000100800 */
[----:B------:R-:W-:Y:S04]  /*1b5f0*/  STL [R1+0xec], R240 ;  /* 0x0000ecf001007387 */ /* 0x000fe80000100800 */
[----:B------:R-:W-:Y:S01]  /*1b600*/  STL [R1+0xf0], R245 ;  /* 0x0000f0f501007387 */ /* 0x000fe20000100800 */
[----:B-1----:R-:W-:Y:S01]  /*1b610*/  IABS R2, R3 ;  /* 0x0000000300027213 */ /* 0x002fe20000000000 */
[----:B------:R-:W-:Y:S02]  /*1b620*/  FFMA.FTZ R6, R204, -UR35, R6 ;  /* 0x80000023cc067c23 */ /* 0x000fe40008010006 */
[----:B------:R-:W-:Y:S01]  /*1b630*/  IMAD.IADD R3, R241, 0x1, -R0 ;  /* 0x00000001f1037824 */ /* 0x000fe200078e0a00 */
[----:B------:R1:W1:Y:S04]  /*1b640*/  I2F R202, R2 ;  /* 0x0000000200ca7306 */ /* 0x0002680000201400 */
[----:B------:R-:W-:Y:S06]  /*1b650*/  IABS R3, R3 ;  /* 0x0000000300037213 */ /* 0x000fec0000000000 */
[----:B------:R-:W2:Y:S01]  /*1b660*/  I2F R203, R3 ;  /* 0x0000000300cb7306 */ /* 0x000ea20000201400 */
[----:B-1----:R-:W-:Y:S01]  /*1b670*/  IADD3 R2, R0, 0x1, RZ ;  /* 0x0000000100027810 */ /* 0x002fe20007ffe0ff */
[----:B------:R-:W-:Y:S03]  /*1b680*/  FFMA.FTZ R8, R202, -UR35, R8 ;  /* 0x80000023ca087c23 */ /* 0x000fe60008010008 */
[----:B------:R-:W-:Y:S01]  /*1b690*/  ISETP.GE.AND P1, PT, R2, R238, PT ;  /* 0x000000ee0200720c */ /* 0x000fe20003f26270 */
[----:B------:R-:W-:Y:S01]  /*1b6a0*/  IMAD.IADD R200, R236, 0x1, -R2 ;  /* 0x00000001ecc87824 */ /* 0x000fe200078e0a02 */
[C---:B------:R-:W-:Y:S02]  /*1b6b0*/  ISETP.GE.AND P3, PT, R2.reuse, R240, PT ;  /* 0x000000f00200720c */ /* 0x040fe40003f66270 */
[----:B------:R-:W-:Y:S02]  /*1b6c0*/  ISETP.GE.AND P2, PT, R2, R239, PT ;  /* 0x000000ef0200720c */ /* 0x000fe40003f46270 */
[----:B------:R-:W-:Y:S01]  /*1b6d0*/  IABS R200, R200 ;  /* 0x000000c800c87213 */ /* 0x000fe20000000000 */
[----:B--2---:R-:W-:Y:S01]  /*1b6e0*/  FFMA.FTZ R10, R203, -UR35, R10 ;  /* 0x80000023cb0a7c23 */ /* 0x004fe2000801000a */
[----:B------:R-:W-:Y:S02]  /*1b6f0*/  IADD3 R3, R0, 0x8, RZ ;  /* 0x0000000800037810 */ /* 0x000fe40007ffe0ff */
[----:B------:R-:W1:Y:S01]  /*1b700*/  I2F R205, R200 ;  /* 0x000000c800cd7306 */ /* 0x000e620000201400 */
[----:B------:R-:W-:Y:S02]  /*1b710*/  ISETP.GE.AND P0, PT, R2, R237, PT ;  /* 0x000000ed0200720c */ /* 0x000fe40003f06270 */
[----:B------:R-:W-:Y:S01]  /*1b720*/  IMAD.IADD R201, R236, 0x1, -R3 ;  /* 0x00000001ecc97824 */ /* 0x000fe200078e0a03 */
[C---:B------:R-:W-:Y:S02]  /*1b730*/  ISETP.GE.OR P3, PT, R2.reuse, R245, !P3 ;  /* 0x000000f50200720c */ /* 0x040fe40005f66670 */
[C---:B------:R-:W-:Y:S02]  /*1b740*/  ISETP.GE.OR P4, PT, R2.reuse, R244, !P2 ;  /* 0x000000f40200720c */ /* 0x040fe40005786670 */
[C---:B------:R-:W-:Y:S02]  /*1b750*/  ISETP.GE.OR P1, PT, R2.reuse, R243, !P1 ;  /* 0x000000f30200720c */ /* 0x040fe40004f26670 */
[----:B------:R-:W-:Y:S02]  /*1b760*/  ISETP.GE.OR P0, PT, R2, R242, !P0 ;  /* 0x000000f20200720c */ /* 0x000fe40004706670 */
[CC--:B------:R-:W-:Y:S04]  /*1b770*/  ISETP.GE.AND P2, PT, R3.reuse, R240.reuse, PT ;  /* 0x000000f00300720c */ /* 0x0c0fe80003f46270 */
[----:B------:R-:W-:Y:S05]  /*1b780*/  ISETP.GE.OR P2, PT, R3, R245, !P2 ;  /* 0x000000f50300720c */ /* 0x000fea0005746670 */
[----:B------:R-:W-:Y:S02]  /*1b790*/  @P1 LOP3.LUT R232, R232, 0x800000, RZ, 0xfc, !PT ;  /* 0x00800000e8e81812 */ /* 0x000fe400078efcff */
[C---:B------:R-:W-:Y:S01]  /*1b7a0*/  ISETP.GE.AND P1, PT, R0.reuse, R240, PT ;  /* 0x000000f00000720c */ /* 0x040fe20003f26270 */
[----:B-1----:R-:W-:Y:S01]  /*1b7b0*/  FFMA.FTZ R5, R205, -UR35, R5 ;  /* 0x80000023cd057c23 */ /* 0x002fe20008010005 */
[----:B------:R-:W-:Y:S02]  /*1b7c0*/  IABS R200, R201 ;  /* 0x000000c900c87213 */ /* 0x000fe40000000000 */
[----:B------:R-:W-:Y:S02]  /*1b7d0*/  IADD3 R205, R0, 0x11, RZ ;  /* 0x0000001100cd7810 */ /* 0x000fe40007ffe0ff */
[----:B------:R-:W-:Y:S01]  /*1b7e0*/  LOP3.LUT R232, R232, 0xffbfffff, RZ, 0xc0, !PT ;  /* 0xffbfffffe8e87812 */ /* 0x000fe200078ec0ff */
[----:B------:R-:W-:Y:S01]  /*1b7f0*/  IMAD.MOV.U32 R201, RZ, RZ, R200 ;  /* 0x000000ffffc97224 */ /* 0x000fe200078e00c8 */
[----:B------:R-:W-:Y:S01]  /*1b800*/  ISETP.GE.OR P1, PT, R0, R245, !P1 ;  /* 0x000000f50000720c */ /* 0x000fe20004f26670 */
[----:B------:R-:W-:Y:S01]  /*1b810*/  IMAD.IADD R200, R236, 0x1, -R207 ;  /* 0x00000001ecc87824 */ /* 0x000fe200078e0acf */
[----:B------:R-:W-:Y:S01]  /*1b820*/  @P0 LOP3.LUT R232, R232, 0x400000, RZ, 0xfc, !PT ;  /* 0x00400000e8e80812 */ /* 0x000fe200078efcff */
[----:B------:R1:W2:Y:S01]  /*1b830*/  I2F R208, R201 ;  /* 0x000000c900d07306 */ /* 0x0002a20000201400 */
[C---:B------:R-:W-:Y:S02]  /*1b840*/  ISETP.GE.AND P0, PT, R0.reuse, R239, PT ;  /* 0x000000ef0000720c */ /* 0x040fe40003f06270 */
[----:B------:R-:W-:Y:S02]  /*1b850*/  IABS R200, R200 ;  /* 0x000000c800c87213 */ /* 0x000fe40000000000 */
[----:B------:R-:W-:Y:S02]  /*1b860*/  ISETP.GE.OR P0, PT, R0, R244, !P0 ;  /* 0x000000f40000720c */ /* 0x000fe40004706670 */
[----:B------:R-:W-:Y:S02]  /*1b870*/  FSEL R250, R4, -INF , !P1 ;  /* 0xff80000004fa7808 */ /* 0x000fe40004800000 */
[----:B------:R-:W-:Y:S01]  /*1b880*/  ISETP.GE.AND P1, PT, R0, R238, PT ;  /* 0x000000ee0000720c */ /* 0x000fe20003f26270 */
[----:B------:R-:W2:Y:S01]  /*1b890*/  I2F R204, R200 ;  /* 0x000000c800cc7306 */ /* 0x000ea20000201400 */
[----:B---3--:R-:W-:Y:S02]  /*1b8a0*/  FSEL R197, R6, -INF , !P0 ;  /* 0xff80000006c57808 */ /* 0x008fe40004000000 */
[C---:B------:R-:W-:Y:S02]  /*1b8b0*/  ISETP.GE.AND P0, PT, R0.reuse, R237, PT ;  /* 0x000000ed0000720c */ /* 0x040fe40003f06270 */
[C---:B------:R-:W-:Y:S02]  /*1b8c0*/  ISETP.GE.OR P1, PT, R0.reuse, R243, !P1 ;  /* 0x000000f30000720c */ /* 0x040fe40004f26670 */
[----:B------:R-:W-:Y:S02]  /*1b8d0*/  ISETP.GE.OR P0, PT, R0, R242, !P0 ;  /* 0x000000f20000720c */ /* 0x000fe40004706670 */
[----:B----4-:R-:W-:Y:S02]  /*1b8e0*/  FSEL R246, R8, -INF , !P1 ;  /* 0xff80000008f67808 */ /* 0x010fe40004800000 */
[----:B------:R-:W-:Y:S02]  /*1b8f0*/  FSEL R230, R10, -INF , !P0 ;  /* 0xff8000000ae67808 */ /* 0x000fe40004000000 */
[CC--:B------:R-:W-:Y:S01]  /*1b900*/  ISETP.GE.AND P1, PT, R207.reuse, R240.reuse, PT ;  /* 0x000000f0cf00720c */ /* 0x0c0fe20003f26270 */
[----:B-1----:R-:W-:Y:S01]  /*1b910*/  IMAD.IADD R201, R236, 0x1, -R206 ;  /* 0x00000001ecc97824 */ /* 0x002fe200078e0ace */
[-C--:B------:R-:W-:Y:S01]  /*1b920*/  ISETP.GE.AND P0, PT, R206, R240.reuse, PT ;  /* 0x000000f0ce00720c */ /* 0x080fe20003f06270 */
[----:B--2---:R-:W-:Y:S01]  /*1b930*/  FFMA.FTZ R16, R208, -UR35, R16 ;  /* 0x80000023d0107c23 */ /* 0x004fe20008010010 */
[-C--:B------:R-:W-:Y:S02]  /*1b940*/  ISETP.GE.OR P1, PT, R207, R245.reuse, !P1 ;  /* 0x000000f5cf00720c */ /* 0x080fe40004f26670 */
[----:B------:R-:W-:Y:S02]  /*1b950*/  ISETP.GE.OR P0, PT, R206, R245, !P0 ;  /* 0x000000f5ce00720c */ /* 0x000fe40004706670 */
[----:B------:R-:W-:Y:S02]  /*1b960*/  FSEL R198, R16, -INF , !P2 ;  /* 0xff80000010c67808 */ /* 0x000fe40005000000 */
[----:B------:R-:W-:Y:S01]  /*1b970*/  ISETP.GE.AND P2, PT, R205, R240, PT ;  /* 0x000000f0cd00720c */ /* 0x000fe20003f46270 */
[----:B------:R-:W-:Y:S01]  /*1b980*/  FFMA.FTZ R17, R204, -UR35, R17 ;  /* 0x80000023cc117c23 */ /* 0x000fe20008010011 */
[----:B------:R-:W-:Y:S01]  /*1b990*/  IABS R200, R201 ;  /* 0x000000c900c87213 */ /* 0x000fe20000000000 */
[----:B------:R-:W-:Y:S01]  /*1b9a0*/  IMAD.IADD R201, R235, 0x1, -R2 ;  /* 0x00000001ebc97824 */ /* 0x000fe200078e0a02 */
[----:B------:R-:W-:Y:S02]  /*1b9b0*/  ISETP.GE.OR P2, PT, R205, R245, !P2 ;  /* 0x000000f5cd00720c */ /* 0x000fe40005746670 */
[----:B------:R1:W2:Y:S01]  /*1b9c0*/  I2F R203, R200 ;  /* 0x000000c800cb7306 */ /* 0x0002a20000201400 */
[----:B------:R-:W-:Y:S02]  /*1b9d0*/  FSEL R199, R17, -INF , !P1 ;  /* 0xff80000011c77808 */ /* 0x000fe40004800000 */
[C---:B------:R-:W-:Y:S02]  /*1b9e0*/  IADD3 R17, R0.reuse, 0x31, RZ ;  /* 0x0000003100117810 */ /* 0x040fe40007ffe0ff */
[C---:B------:R-:W-:Y:S02]  /*1b9f0*/  IADD3 R16, R0.reuse, 0x38, RZ ;  /* 0x0000003800107810 */ /* 0x040fe40007ffe0ff */
[C---:B------:R-:W-:Y:S02]  /*1ba00*/  IADD3 R10, R0.reuse, 0x39, RZ ;  /* 0x00000039000a7810 */ /* 0x040fe40007ffe0ff */
[----:B------:R-:W-:Y:S02]  /*1ba10*/  IADD3 R8, R0, 0x40, RZ ;  /* 0x0000004000087810 */ /* 0x000fe40007ffe0ff */
[----:B------:R-:W-:Y:S02]  /*1ba20*/  LOP3.LUT R232, R232, 0xffdfffff, RZ, 0xc0, !PT ;  /* 0xffdfffffe8e87812 */ /* 0x000fe400078ec0ff */
[C---:B------:R-:W-:Y:S02]  /*1ba30*/  IADD3 R6, R0.reuse, 0x41, RZ ;  /* 0x0000004100067810 */ /* 0x040fe40007ffe0ff */
[----:B------:R-:W-:Y:S02]  /*1ba40*/  FSEL R249, R5, -INF , !P3 ;  /* 0xff80000005f97808 */ /* 0x000fe40005800000 */
[----:B------:R-:W-:Y:S02]  /*1ba50*/  IADD3 R5, R0, 0x48, RZ ;  /* 0x0000004800057810 */ /* 0x000fe40007ffe0ff */
[----:B-1----:R-:W-:Y:S01]  /*1ba60*/  IABS R200, R201 ;  /* 0x000000c900c87213 */ /* 0x002fe20000000000 */
[----:B--2---:R-:W-:Y:S04]  /*1ba70*/  FFMA.FTZ R20, R203, -UR35, R20 ;  /* 0x80000023cb147c23 */ /* 0x004fe80008010014 */
[----:B------:R-:W-:Y:S01]  /*1ba80*/  IMAD.MOV.U32 R201, RZ, RZ, R200 ;  /* 0x000000ffffc97224 */ /* 0x000fe200078e00c8 */
[----:B------:R-:W-:Y:S01]  /*1ba90*/  FSEL R228, R20, -INF , !P0 ;  /* 0xff80000014e47808 */ /* 0x000fe20004000000 */
[----:B------:R-:W-:Y:S02]  /*1baa0*/  IMAD.IADD R200, R236, 0x1, -R205 ;  /* 0x00000001ecc87824 */ /* 0x000fe400078e0acd */
[----:B------:R1:W2:Y:S03]  /*1bab0*/  I2F R202, R201 ;  /* 0x000000c900ca7306 */ /* 0x0002a60000201400 */
[----:B------:R-:W-:Y:S07]  /*1bac0*/  IABS R200, R200 ;  /* 0x000000c800c87213 */ /* 0x000fee0000000000 */
[----:B------:R3:W4:Y:S01]  /*1bad0*/  I2F R204, R200 ;  /* 0x000000c800cc7306 */ /* 0x0007220000201400 */
[C---:B-1----:R-:W-:Y:S02]  /*1bae0*/  IMAD.IADD R201, R235.reuse, 0x1, -R3 ;  /* 0x00000001ebc97824 */ /* 0x042fe400078e0a03 */
[----:B--2---:R-:W-:Y:S03]  /*1baf0*/  FFMA.FTZ R7, R202, -UR35, R7 ;  /* 0x80000023ca077c23 */ /* 0x004fe60008010007 */
[----:B---3--:R-:W-:Y:S01]  /*1bb00*/  IABS R200, R201 ;  /* 0x000000c900c87213 */ /* 0x008fe20000000000 */
[----:B------:R-:W-:Y:S02]  /*1bb10*/  IMAD.IADD R201, R235, 0x1, -R207 ;  /* 0x00000001ebc97824 */ /* 0x000fe400078e0acf */
[----:B----4-:R-:W-:Y:S01]  /*1bb20*/  FFMA.FTZ R21, R204, -UR35, R21 ;  /* 0x80000023cc157c23 */ /* 0x010fe20008010015 */
[----:B------:R1:W2:Y:S01]  /*1bb30*/  I2F R208, R200 ;  /* 0x000000c800d07306 */ /* 0x0002a20000201400 */
[----:B------:R-:W-:Y:S03]  /*1bb40*/  IADD3 R204, R0, 0x18, RZ ;  /* 0x0000001800cc7810 */ /* 0x000fe60007ffe0ff */
[----:B------:R-:W-:Y:S02]  /*1bb50*/  FSEL R227, R21, -INF , !P2 ;  /* 0xff80000015e37808 */ /* 0x000fe40005000000 */
[C---:B------:R-:W-:Y:S04]  /*1bb60*/  ISETP.GE.AND P1, PT, R204.reuse, R240, PT ;  /* 0x000000f0cc00720c */ /* 0x040fe80003f26270 */
[----:B------:R-:W-:Y:S02]  /*1bb70*/  ISETP.GE.OR P1, PT, R204, R245, !P1 ;  /* 0x000000f5cc00720c */ /* 0x000fe40004f26670 */
[----:B-1----:R-:W-:Y:S01]  /*1bb80*/  IABS R200, R201 ;  /* 0x000000c900c87213 */ /* 0x002fe20000000000 */
[C---:B------:R-:W-:Y:S02]  /*1bb90*/  IMAD.IADD R201, R235.reuse, 0x1, -R206 ;  /* 0x00000001ebc97824 */ /* 0x040fe400078e0ace */
[----:B--2---:R-:W-:Y:S01]  /*1bba0*/  FFMA.FTZ R18, R208, -UR35, R18 ;  /* 0x80000023d0127c23 */ /* 0x004fe20008010012 */
[----:B------:R1:W2:Y:S02]  /*1bbb0*/  I2F R202, R200 ;  /* 0x000000c800ca7306 */ /* 0x0002a40000201400 */
[----:B-1----:R-:W-:Y:S01]  /*1bbc0*/  IABS R200, R201 ;  /* 0x000000c900c87213 */ /* 0x002fe20000000000 */
[----:B------:R-:W-:Y:S02]  /*1bbd0*/  IMAD.IADD R201, R235, 0x1, -R205 ;  /* 0x00000001ebc97824 */ /* 0x000fe400078e0acd */
[----:B--2---:R-:W-:Y:S05]  /*1bbe0*/  FFMA.FTZ R19, R202, -UR35, R19 ;  /* 0x80000023ca137c23 */ /* 0x004fea0008010013 */
[----:B------:R1:W2:Y:S02]  /*1bbf0*/  I2F R203, R200 ;  /* 0x000000c800cb7306 */ /* 0x0002a40000201400 */
[----:B-1----:R-:W-:Y:S02]  /*1bc00*/  IMAD.IADD R200, R236, 0x1, -R204 ;  /* 0x00000001ecc87824 */ /* 0x002fe400078e0acc */
[----:B--2---:R-:W-:Y:S03]  /*1bc10*/  FFMA.FTZ R22, R203, -UR35, R22 ;  /* 0x80000023cb167c23 */ /* 0x004fe60008010016 */
[----:B------:R-:W-:Y:S04]  /*1bc20*/  IABS R200, R200 ;  /* 0x000000c800c87213 */ /* 0x000fe80000000000 */
[----:B------:R1:W2:Y:S02]  /*1bc30*/  I2F R208, R200 ;  /* 0x000000c800d07306 */ /* 0x0002a40000201400 */
[----:B-1----:R-:W-:Y:S01]  /*1bc40*/  IABS R200, R201 ;  /* 0x000000c900c87213 */ /* 0x002fe20000000000 */
[--C-:B------:R-:W-:Y:S02]  /*1bc50*/  IMAD.IADD R201, R234, 0x1, -R2.reuse ;  /* 0x00000001eac97824 */ /* 0x100fe400078e0a02 */
[----:B------:R-:W-:Y:S05]  /*1bc60*/  IMAD.IADD R2, R241, 0x1, -R2 ;  /* 0x00000001f1027824 */ /* 0x000fea00078e0a02 */
[----:B------:R1:W3:Y:S01]  /*1bc70*/  I2F R203, R200 ;  /* 0x000000c800cb7306 */ /* 0x0002e20000201400 */
[----:B--2---:R-:W-:Y:S05]  /*1bc80*/  FFMA.FTZ R32, R208, -UR35, R32 ;  /* 0x80000023d0207c23 */ /* 0x004fea0008010020 */
[----:B------:R-:W-:Y:S02]  /*1bc90*/  FSEL R219, R32, -INF , !P1 ;  /* 0xff80000020db7808 */ /* 0x000fe40004800000 */
[----:B-1----:R-:W-:Y:S01]  /*1bca0*/  IABS R200, R201 ;  /* 0x000000c900c87213 */ /* 0x002fe20000000000 */
[----:B---3--:R-:W-:Y:S02]  /*1bcb0*/  FFMA.FTZ R23, R203, -UR35, R23 ;  /* 0x80000023cb177c23 */ /* 0x008fe40008010017 */
[----:B------:R-:W-:Y:S01]  /*1bcc0*/  IMAD.IADD R201, R234, 0x1, -R3 ;  /* 0x00000001eac97824 */ /* 0x000fe200078e0a03 */
[----:B------:R1:W2:Y:S02]  /*1bcd0*/  I2F R202, R200 ;  /* 0x000000c800ca7306 */ /* 0x0002a40000201400 */
[----:B-1----:R-:W-:Y:S02]  /*1bce0*/  IMAD.IADD R200, R235, 0x1, -R204 ;  /* 0x00000001ebc87824 */ /* 0x002fe400078e0acc */
[----:B--2---:R-:W-:Y:S03]  /*1bcf0*/  FFMA.FTZ R9, R202, -UR35, R9 ;  /* 0x80000023ca097c23 */ /* 0x004fe60008010009 */
[----:B------:R-:W-:Y:S04]  /*1bd00*/  IABS R200, R200 ;  /* 0x000000c800c87213 */ /* 0x000fe80000000000 */
[----:B------:R1:W2:Y:S02]  /*1bd10*/  I2F R203, R200 ;  /* 0x000000c800cb7306 */ /* 0x0002a40000201400 */
[----:B-1----:R-:W-:Y:S01]  /*1bd20*/  IABS R200, R201 ;  /* 0x000000c900c87213 */ /* 0x002fe20000000000 */
[----:B------:R-:W-:Y:S02]  /*1bd30*/  IMAD.IADD R201, R234, 0x1, -R207 ;  /* 0x00000001eac97824 */ /* 0x000fe400078e0acf */
[----:B--2---:R-:W-:Y:S05]  /*1bd40*/  FFMA.FTZ R34, R203, -UR35, R34 ;  /* 0x80000023cb227c23 */ /* 0x004fea0008010022 */
[----:B------:R1:W2:Y:S01]  /*1bd50*/  I2F R202, R200 ;  /* 0x000000c800ca7306 */ /* 0x0002a20000201400 */
[----:B------:R-:W-:Y:S04]  /*1bd60*/  IADD3 R203, R0, 0x19, RZ ;  /* 0x0000001900cb7810 */ /* 0x000fe80007ffe0ff */
[C---:B------:R-:W-:Y:S04]  /*1bd70*/  ISETP.GE.AND P0, PT, R203.reuse, R240, PT ;  /* 0x000000f0cb00720c */ /* 0x040fe80003f06270 */
[----:B------:R-:W-:Y:S02]  /*1bd80*/  ISETP.GE.OR P0, PT, R203, R245, !P0 ;  /* 0x000000f5cb00720c */ /* 0x000fe40004706670 */
[----:B-1----:R-:W-:Y:S01]  /*1bd90*/  IABS R200, R201 ;  /* 0x000000c900c87213 */ /* 0x002fe20000000000 */
[----:B--2---:R-:W-:Y:S03]  /*1bda0*/  FFMA.FTZ R12, R202, -UR35, R12 ;  /* 0x80000023ca0c7c23 */ /* 0x004fe6000801000c */
[----:B------:R1:W2:Y:S02]  /*1bdb0*/  I2F R201, R200 ;  /* 0x000000c800c97306 */ /* 0x0002a40000201400 */
[----:B-1----:R-:W-:Y:S02]  /*1bdc0*/  IMAD.IADD R200, R236, 0x1, -R203 ;  /* 0x00000001ecc87824 */ /* 0x002fe400078e0acb */
[----:B--2---:R-:W-:Y:S02]  /*1bdd0*/  FFMA.FTZ R13, R201, -UR35, R13 ;  /* 0x80000023c90d7c23 */ /* 0x004fe4000801000d */
[----:B------:R-:W-:Y:S01]  /*1bde0*/  IMAD.IADD R201, R234, 0x1, -R206 ;  /* 0x00000001eac97824 */ /* 0x000fe200078e0ace */
[----:B------:R-:W-:Y:S04]  /*1bdf0*/  IABS R200, R200 ;  /* 0x000000c800c87213 */ /* 0x000fe80000000000 */
[----:B------:R1:W2:Y:S02]  /*1be00*/  I2F R202, R200 ;  /* 0x000000c800ca7306 */ /* 0x0002a40000201400 */
[----:B-1----:R-:W-:Y:S01]  /*1be10*/  IABS R200, R201 ;  /* 0x000000c900c87213 */ /* 0x002fe20000000000 */
[----:B--2---:R-:W-:Y:S07]  /*1be20*/  FFMA.FTZ R33, R202, -UR35, R33 ;  /* 0x80000023ca217c23 */ /* 0x004fee0008010021 */
[----:B------:R1:W2:Y:S01]  /*1be30*/  I2F R201, R200 ;  /* 0x000000c800c97306 */ /* 0x0002a20000201400 */
[----:B------:R-:W-:Y:S02]  /*1be40*/  FSEL R226, R33, -INF , !P0 ;  /* 0xff80000021e27808 */ /* 0x000fe40004000000 */
[----:B------:R-:W-:Y:S01]  /*1be50*/  FSEL R33, R7, -INF , !P4 ;  /* 0xff80000007217808 */ /* 0x000fe20006000000 */
[----:B-1----:R-:W-:Y:S02]  /*1be60*/  IMAD.IADD R200, R235, 0x1, -R203 ;  /* 0x00000001ebc87824 */ /* 0x002fe400078e0acb */
[----:B--2---:R-:W-:Y:S02]  /*1be70*/  FFMA.FTZ R24, R201, -UR35, R24 ;  /* 0x80000023c9187c23 */ /* 0x004fe40008010018 */
[----:B------:R-:W-:Y:S01]  /*1be80*/  IMAD.IADD R201, R234, 0x1, -R205 ;  /* 0x00000001eac97824 */ /* 0x000fe200078e0acd */
[----:B------:R-:W-:Y:S04]  /*1be90*/  IABS R200, R200 ;  /* 0x000000c800c87213 */ /* 0x000fe80000000000 */
[----:B------:R1:W2:Y:S02]  /*1bea0*/  I2F R202, R200 ;  /* 0x000000c800ca7306 */ /* 0x0002a40000201400 */
[----:B-1----:R-:W-:Y:S01]  /*1beb0*/  IABS R200, R201 ;  /* 0x000000c900c87213 */ /* 0x002fe20000000000 */
[----:B--2---:R-:W-:Y:S01]  /*1bec0*/  FFMA.FTZ R35, R202, -UR35, R35 ;  /* 0x80000023ca237c23 */ /* 0x004fe20008010023 */
[----:B------:R-:W-:Y:S02]  /*1bed0*/  IABS R201, R2 ;  /* 0x0000000200c97213 */ /* 0x000fe40000000000 */
[----:B------:R-:W-:Y:S04]  /*1bee0*/  IADD3 R202, R0, 0x20, RZ ;  /* 0x0000002000ca7810 */ /* 0x000fe80007ffe0ff */
[----:B------:R-:W1:Y:S01]  /*1bef0*/  I2F R200, R200 ;  /* 0x000000c800c87306 */ /* 0x000e620000201400 */
[----:B------:R-:W-:Y:S01]  /*1bf00*/  ISETP.GE.AND P2, PT, R202, R240, PT ;  /* 0x000000f0ca00720c */ /* 0x000fe20003f46270 */
[----:B------:R-:W-:Y:S03]  /*1bf10*/  IMAD.IADD R2, R236, 0x1, -R202 ;  /* 0x00000001ec027824 */ /* 0x000fe600078e0aca */
[----:B------:R-:W-:Y:S02]  /*1bf20*/  ISETP.GE.OR P2, PT, R202, R245, !P2 ;  /* 0x000000f5ca00720c */ /* 0x000fe40005746670 */
[----:B------:R-:W-:Y:S03]  /*1bf30*/  IABS R2, R2 ;  /* 0x0000000200027213 */ /* 0x000fe60000000000 */
[----:B------:R-:W2:Y:S01]  /*1bf40*/  I2F R201, R201 ;  /* 0x000000c900c97306 */ /* 0x000ea20000201400 */
[----:B-1----:R-:W-:Y:S02]  /*1bf50*/  FFMA.FTZ R25, R200, -UR35, R25 ;  /* 0x80000023c8197c23 */ /* 0x002fe40008010019 */
[----:B------:R-:W-:Y:S02]  /*1bf60*/  IMAD.IADD R200, R234, 0x1, -R204 ;  /* 0x00000001eac87824 */ /* 0x000fe400078e0acc */
[----:B--2---:R-:W-:Y:S05]  /*1bf70*/  FFMA.FTZ R11, R201, -UR35, R11 ;  /* 0x80000023c90b7c23 */ /* 0x004fea000801000b */
[----:B------:R1:W2:Y:S02]  /*1bf80*/  I2F R201, R2 ;  /* 0x0000000200c97306 */ /* 0x0002a40000201400 */
[----:B-1----:R-:W-:Y:S01]  /*1bf90*/  IABS R2, R200 ;  /* 0x000000c800027213 */ /* 0x002fe20000000000 */
[----:B--2---:R-:W-:Y:S07]  /*1bfa0*/  FFMA.FTZ R36, R201, -UR35, R36 ;  /* 0x80000023c9247c23 */ /* 0x004fee0008010024 */
[----:B------:R1:W2:Y:S01]  /*1bfb0*/  I2F R200, R2 ;  /* 0x0000000200c87306 */ /* 0x0002a20000201400 */
[----:B------:R-:W-:Y:S02]  /*1bfc0*/  FSEL R225, R36, -INF , !P2 ;  /* 0xff80000024e17808 */ /* 0x000fe40005000000 */
[C---:B------:R-:W-:Y:S04]  /*1bfd0*/  ISETP.GE.AND P2, PT, R3.reuse, R239, PT ;  /* 0x000000ef0300720c */ /* 0x040fe80003f46270 */
[----:B------:R-:W-:Y:S04]  /*1bfe0*/  ISETP.GE.OR P6, PT, R3, R244, !P2 ;  /* 0x000000f40300720c */ /* 0x000fe800057c6670 */
        /* <DEDUP_REMOVED lines=8> */
[C---:B------:R-:W-:Y:S02]  /*1c070*/  IADD3 R201, R0.reuse, 0x21, RZ ;  /* 0x0000002100c97810 */ /* 0x040fe40007ffe0ff */
[----:B------:R-:W-:Y:S04]  /*1c080*/  IADD3 R200, R0, 0x28, RZ ;  /* 0x0000002800c87810 */ /* 0x000fe80007ffe0ff */
[----:B------:R-:W1:Y:S01]  /*1c090*/  I2F R2, R2 ;  /* 0x0000000200027306 */ /* 0x000e620000201400 */
[CC--:B------:R-:W-:Y:S02]  /*1c0a0*/  ISETP.GE.AND P1, PT, R201.reuse, R240.reuse, PT ;  /* 0x000000f0c900720c */ /* 0x0c0fe40003f26270 */
[C---:B------:R-:W-:Y:S02]  /*1c0b0*/  ISETP.GE.AND P0, PT, R200.reuse, R240, PT ;  /* 0x000000f0c800720c */ /* 0x040fe40003f06270 */
[-C--:B------:R-:W-:Y:S02]  /*1c0c0*/  ISETP.GE.OR P1, PT, R201, R245.reuse, !P1 ;  /* 0x000000f5c900720c */ /* 0x080fe40004f26670 */
[----:B------:R-:W-:Y:S01]  /*1c0d0*/  ISETP.GE.OR P0, PT, R200, R245, !P0 ;  /* 0x000000f5c800720c */ /* 0x000fe20004706670 */
[----:B-1----:R-:W-:Y:S02]  /*1c0e0*/  FFMA.FTZ R14, R2, -UR35, R14 ;  /* 0x80000023020e7c23 */ /* 0x002fe4000801000e */
[----:B------:R-:W-:Y:S05]  /*1c0f0*/  IMAD.IADD R2, R236, 0x1, -R201 ;  /* 0x00000001ec027824 */ /* 0x000fea00078e0ac9 */
[----:B------:R-:W-:Y:S06]  /*1c100*/  IABS R2, R2 ;  /* 0x0000000200027213 */ /* 0x000fec0000000000 */
[----:B------:R-:W1:Y:S02]  /*1c110*/  I2F R2, R2 ;  /* 0x0000000200027306 */ /* 0x000e640000201400 */
[----:B-1----:R-:W-:Y:S02]  /*1c120*/  FFMA.FTZ R37, R2, -UR35, R37 ;  /* 0x8000002302257c23 */ /* 0x002fe40008010025 */
[----:B------:R-:W-:Y:S03]  /*1c130*/  IMAD.IADD R2, R235, 0x1, -R201 ;  /* 0x00000001eb027824 */ /* 0x000fe600078e0ac9 */
[----:B------:R-:W-:Y:S02]  /*1c140*/  FSEL R224, R37, -INF , !P1 ;  /* 0xff80000025e07808 */ /* 0x000fe40004800000 */
[----:B------:R-:W-:Y:S02]  /*1c150*/  IABS R2, R2 ;  /* 0x0000000200027213 */ /* 0x000fe40000000000 */
[C---:B------:R-:W-:Y:S04]  /*1c160*/  ISETP.GE.AND P1, PT, R3.reuse, R238, PT ;  /* 0x000000ee0300720c */ /* 0x040fe80003f26270 */
[----:B------:R-:W1:Y:S01]  /*1c170*/  I2F R2, R2 ;  /* 0x0000000200027306 */ /* 0x000e620000201400 */
[C---:B------:R-:W-:Y:S11]  /*1c180*/  ISETP.GE.OR P1, PT, R3.reuse, R243, !P1 ;  /* 0x000000f30300720c */ /* 0x040ff60004f26670 */
[----:B------:R-:W-:Y:S02]  /*1c190*/  @!UPT UIADD3 URZ, URZ, URZ, URZ ;  /* 0x0000003f3f3ff290 */ /* 0x000fe4000fffe03f */
[----:B------:R-:W-:Y:S04]  /*1c1a0*/  @P1 LOP3.LUT R232, R232, 0x200000, RZ, 0xfc, !PT ;  /* 0x00200000e8e81812 */ /* 0x000fe800078efcff */
[----:B------:R-:W-:Y:S01]  /*1c1b0*/  LOP3.LUT R232, R232, 0xffefffff, RZ, 0xc0, !PT ;  /* 0xffefffffe8e87812 */ /* 0x000fe200078ec0ff */
        /* <DEDUP_REMOVED lines=10> */
[----:B------:R-:W-:Y:S02]  /*1c260*/  ISETP.GE.OR P0, PT, R3, R242, !P0 ;  /* 0x000000f20300720c */ /* 0x000fe40004706670 */
[----:B------:R-:W-:Y:S11]  /*1c270*/  IADD3 R3, R0, 0x29, RZ ;  /* 0x0000002900037810 */ /* 0x000ff60007ffe0ff */
[----:B------:R-:W-:Y:S02]  /*1c280*/  @P0 LOP3.LUT R232, R232, 0x100000, RZ, 0xfc, !PT ;  /* 0x00100000e8e80812 */ /* 0x000fe400078efcff */
[C---:B------:R-:W-:Y:S02]  /*1c290*/  ISETP.GE.AND P0, PT, R3.reuse, R240, PT ;  /* 0x000000f00300720c */ /* 0x040fe40003f06270 */
[----:B------:R-:W-:Y:S02]  /*1c2a0*/  LOP3.LUT R232, R232, 0xfffbffff, RZ, 0xc0, !PT ;  /* 0xfffbffffe8e87812 */ /* 0x000fe400078ec0ff */
[----:B------:R-:W-:Y:S01]  /*1c2b0*/  ISETP.GE.OR P0, PT, R3, R245, !P0 ;  /* 0x000000f50300720c */ /* 0x000fe20004706670 */
[----:B-1----:R-:W-:Y:S02]  /*1c2c0*/  FFMA.FTZ R29, R2, -UR35, R29 ;  /* 0x80000023021d7c23 */ /* 0x002fe4000801001d */
[----:B------:R-:W-:Y:S05]  /*1c2d0*/  IMAD.IADD R2, R241, 0x1, -R207 ;  /* 0x00000001f1027824 */ /* 0x000fea00078e0acf */
[----:B------:R-:W-:Y:S06]  /*1c2e0*/  IABS R2, R2 ;  /* 0x0000000200027213 */ /* 0x000fec0000000000 */
[----:B------:R-:W1:Y:S02]  /*1c2f0*/  I2F R2, R2 ;  /* 0x0000000200027306 */ /* 0x000e640000201400 */
        /* <DEDUP_REMOVED lines=14> */
[C---:B------:R-:W-:Y:S02]  /*1c3e0*/  ISETP.GE.OR P2, PT, R207.reuse, R244, !P0 ;  /* 0x000000f4cf00720c */ /* 0x040fe40004746670 */
[C---:B------:R-:W-:Y:S04]  /*1c3f0*/  ISETP.GE.AND P0, PT, R207.reuse, R238, PT ;  /* 0x000000eecf00720c */ /* 0x040fe80003f06270 */
[C---:B------:R-:W-:Y:S02]  /*1c400*/  ISETP.GE.OR P1, PT, R207.reuse, R243, !P0 ;  /* 0x000000f3cf00720c */ /* 0x040fe40004726670 */
[C---:B------:R-:W-:Y:S04]  /*1c410*/  ISETP.GE.AND P0, PT, R207.reuse, R237, PT ;  /* 0x000000edcf00720c */ /* 0x040fe80003f06270 */
[----:B------:R-:W-:Y:S02]  /*1c420*/  ISETP.GE.OR P0, PT, R207, R242, !P0 ;  /* 0x000000f2cf00720c */ /* 0x000fe40004706670 */
[----:B------:R-:W-:Y:S04]  /*1c430*/  @P2 LOP3.LUT R232, R232, 0x40000, RZ, 0xfc, !PT ;  /* 0x00040000e8e82812 */ /* 0x000fe800078efcff */
[----:B------:R-:W-:Y:S04]  /*1c440*/  LOP3.LUT R232, R232, 0xfff7ffff, RZ, 0xc0, !PT ;  /* 0xfff7ffffe8e87812 */ /* 0x000fe800078ec0ff */
[----:B------:R-:W-:Y:S01]  /*1c450*/  @P1 LOP3.LUT R232, R232, 0x80000, RZ, 0xfc, !PT ;  /* 0x00080000e8e81812 */ /* 0x000fe200078efcff */
[----:B-1----:R-:W-:Y:S02]  /*1c460*/  FFMA.FTZ R40, R2, -UR35, R40 ;  /* 0x8000002302287c23 */ /* 0x002fe40008010028 */
[----:B------:R-:W-:Y:S01]  /*1c470*/  IMAD.IADD R2, R241, 0x1, -R206 ;  /* 0x00000001f1027824 */ /* 0x000fe200078e0ace */
[----:B------:R-:W-:Y:S04]  /*1c480*/  LOP3.LUT R232, R232, 0xfffdffff, RZ, 0xc0, !PT ;  /* 0xfffdffffe8e87812 */ /* 0x000fe800078ec0ff */
[----:B------:R-:W-:Y:S02]  /*1c490*/  IABS R2, R2 ;  /* 0x0000000200027213 */ /* 0x000fe40000000000 */
[----:B------:R-:W-:Y:S04]  /*1c4a0*/  @P0 LOP3.LUT R232, R232, 0x20000, RZ, 0xfc, !PT ;  /* 0x00020000e8e80812 */ /* 0x000fe800078efcff */
[----:B------:R-:W1:Y:S01]  /*1c4b0*/  I2F R2, R2 ;  /* 0x0000000200027306 */ /* 0x000e620000201400 */
[----:B------:R-:W-:Y:S01]  /*1c4c0*/  LOP3.LUT R232, R232, 0xfffeffff, RZ, 0xc0, !PT ;  /* 0xfffeffffe8e87812 */ /* 0x000fe200078ec0ff */
[----:B-1----:R-:W-:Y:S02]  /*1c4d0*/  FFMA.FTZ R26, R2, -UR35, R26 ;  /* 0x80000023021a7c23 */ /* 0x002fe4000801001a */
[----:B------:R-:W-:Y:S05]  /*1c4e0*/  IMAD.IADD R2, R235, 0x1, -R3 ;  /* 0x00000001eb027824 */ /* 0x000fea00078e0a03 */
[----:B------:R-:W-:Y:S06]  /*1c4f0*/  IABS R2, R2 ;  /* 0x0000000200027213 */ /* 0x000fec0000000000 */
[----:B------:R-:W1:Y:S02]  /*1c500*/  I2F R2, R2 ;  /* 0x0000000200027306 */ /* 0x000e640000201400 */
[----:B-1----:R-:W-:Y:S01]  /*1c510*/  FFMA.FTZ R51, R2, -UR35, R51 ;  /* 0x8000002302337c23 */ /* 0x002fe20008010033 */
[----:B------:R-:W-:Y:S04]  /*1c520*/  IADD3 R2, R0, 0x30, RZ ;  /* 0x0000003000027810 */ /* 0x000fe80007ffe0ff */
[----:B------:R-:W-:Y:S01]  /*1c530*/  ISETP.GE.AND P0, PT, R2, R240, PT ;  /* 0x000000f00200720c */ /* 0x000fe20003f06270 */
[----:B------:R-:W-:Y:S03]  /*1c540*/  IMAD.IADD R4, R236, 0x1, -R2 ;  /* 0x00000001ec047824 */ /* 0x000fe600078e0a02 */
[----:B------:R-:W-:Y:S02]  /*1c550*/  ISETP.GE.OR P0, PT, R2, R245, !P0 ;  /* 0x000000f50200720c */ /* 0x000fe40004706670 */
        /* <DEDUP_REMOVED lines=20> */
[----:B------:R-:W-:Y:S02]  /*1c6a0*/  @P0 LOP3.LUT R232, R232, 0x4000, RZ, 0xfc, !PT ;  /* 0x00004000e8e80812 */ /* 0x000fe400078efcff */
[C---:B------:R-:W-:Y:S02]  /*1c6b0*/  ISETP.GE.AND P0, PT, R17.reuse, R240, PT ;  /* 0x000000f01100720c */ /* 0x040fe40003f06270 */
[----:B------:R-:W1:Y:S01]  /*1c6c0*/  I2F R4, R4 ;  /* 0x0000000400047306 */ /* 0x000e620000201400 */
        /* <DEDUP_REMOVED lines=29> */
[----:B------:R-:W-:Y:S02]  /*1c8a0*/  ISETP.GE.AND P0, PT, R16, R240, PT ;  /* 0x000000f01000720c */ /* 0x000fe40003f06270 */
        /* <DEDUP_REMOVED lines=120> */
[----:B------:R-:W-:Y:S02]  /*1d030*/  @P0 LOP3.LUT R232, R232, 0x8, RZ, 0xfc, !PT ;  /* 0x00000008e8e80812 */ /* 0x000fe400078efcff */
[C---:B------:R-:W-:Y:S02]  /*1d040*/  ISETP.GE.AND P0, PT, R5.reuse, R240, PT ;  /* 0x000000f00500720c */ /* 0x040fe40003f06270 */
[----:B------:R-:W-:Y:S02]  /*1d050*/  IABS R4, R4 ;  /* 0x0000000400047213 */ /* 0x000fe40000000000 */
[----:B------:R-:W-:Y:S02]  /*1d060*/  ISETP.GE.OR P0, PT, R5, R245, !P0 ;  /* 0x000000f50500720c */ /* 0x000fe40004706670 */
[----:B------:R-:W-:Y:S02]  /*1d070*/  LOP3.LUT R232, R232, 0xfffffffe, RZ, 0xc0, !PT ;  /* 0xfffffffee8e87812 */ /* 0x000fe400078ec0ff */
[----:B------:R-:W1:Y:S01]  /*1d080*/  I2F R4, R4 ;  /* 0x0000000400047306 */ /* 0x000e620000201400 */
[----:B------:R-:W-:Y:S01]  /*1d090*/  LOP3.LUT R231, R231, 0xf7ffffff, RZ, 0xc0, !PT ;  /* 0xf7ffffffe7e77812 */ /* 0x000fe200078ec0ff */
        /* <DEDUP_REMOVED lines=25> */
[----:B------:R-:W-:Y:S02]  /*1d230*/  LOP3.LUT R231, R231, 0xffbfffff, RZ, 0xc0, !PT ;  /* 0xffbfffffe7e77812 */ /* 0x000fe400078ec0ff */
[----:B------:R-:W-:Y:S02]  /*1d240*/  IABS R4, R4 ;  /* 0x0000000400047213 */ /* 0x000fe40000000000 */
[----:B------:R-:W-:Y:S04]  /*1d250*/  LOP3.LUT R232, R232, 0xbfffffff, RZ, 0xc0, !PT ;  /* 0xbfffffffe8e87812 */ /* 0x000fe800078ec0ff */
[----:B------:R-:W1:Y:S02]  /*1d260*/  I2F R4, R4 ;  /* 0x0000000400047306 */ /* 0x000e640000201400 */
        /* <DEDUP_REMOVED lines=11> */
[----:B-1----:R-:W-:Y:S05]  /*1d320*/  FFMA.FTZ R81, R20, -UR35, R81 ;  /* 0x8000002314517c23 */ /* 0x002fea0008010051 */
[----:B------:R-:W-:Y:S02]  /*1d330*/  FSEL R81, R81, -INF , !P0 ;  /* 0xff80000051517808 */ /* 0x000fe40004000000 */
[C---:B------:R-:W-:Y:S04]  /*1d340*/  ISETP.GE.AND P0, PT, R3.reuse, R239, PT ;  /* 0x000000ef0300720c */ /* 0x040fe80003f06270 */
[C---:B------:R-:W-:Y:S02]  /*1d350*/  ISETP.GE.OR P2, PT, R3.reuse, R244, !P0 ;  /* 0x000000f40300720c */ /* 0x040fe40004746670 */
[C---:B------:R-:W-:Y:S04]  /*1d360*/  ISETP.GE.AND P0, PT, R3.reuse, R238, PT ;  /* 0x000000ee0300720c */ /* 0x040fe80003f06270 */
[C---:B------:R-:W-:Y:S02]  /*1d370*/  ISETP.GE.OR P1, PT, R3.reuse, R243, !P0 ;  /* 0x000000f30300720c */ /* 0x040fe40004726670 */
[C---:B------:R-:W-:Y:S04]  /*1d380*/  ISETP.GE.AND P0, PT, R3.reuse, R237, PT ;  /* 0x000000ed0300720c */ /* 0x040fe80003f06270 */
[----:B------:R-:W-:Y:S01]  /*1d390*/  ISETP.GE.OR P0, PT, R3, R242, !P0 ;  /* 0x000000f20300720c */ /* 0x000fe20004706670 */
[----:B------:R-:W-:Y:S01]  /*1d3a0*/  IMAD.IADD R3, R234, 0x1, -R8 ;  /* 0x00000001ea037824 */ /* 0x000fe200078e0a08 */
[----:B------:R-:W-:Y:S04]  /*1d3b0*/  @P2 LOP3.LUT R231, R231, 0x400000, RZ, 0xfc, !PT ;  /* 0x00400000e7e72812 */ /* 0x000fe800078efcff */
[----:B------:R-:W-:Y:S02]  /*1d3c0*/  IABS R3, R3 ;  /* 0x0000000300037213 */ /* 0x000fe40000000000 */
[----:B------:R-:W-:Y:S04]  /*1d3d0*/  LOP3.LUT R231, R231, 0xfeffffff, RZ, 0xc0, !PT ;  /* 0xfeffffffe7e77812 */ /* 0x000fe800078ec0ff */
[----:B------:R-:W1:Y:S01]  /*1d3e0*/  I2F R3, R3 ;  /* 0x0000000300037306 */ /* 0x000e620000201400 */
[----:B------:R-:W-:Y:S04]  /*1d3f0*/  @P1 LOP3.LUT R231, R231, 0x1000000, RZ, 0xfc, !PT ;  /* 0x01000000e7e71812 */ /* 0x000fe800078efcff */
[----:B------:R-:W-:Y:S04]  /*1d400*/  LOP3.LUT R231, R231, 0xbfffffff, RZ, 0xc0, !PT ;  /* 0xbfffffffe7e77812 */ /* 0x000fe800078ec0ff */
[----:B------:R-:W-:Y:S04]  /*1d410*/  @P0 LOP3.LUT R231, R231, 0x40000000, RZ, 0xfc, !PT ;  /* 0x40000000e7e70812 */ /* 0x000fe800078efcff */
        /* <DEDUP_REMOVED lines=9> */
[----:B-1----:R-:W-:Y:S01]  /*1d4b0*/  FFMA.FTZ R83, R3, -UR35, R83 ;  /* 0x8000002303537c23 */ /* 0x002fe20008010053 */
[----:B------:R-:W-:Y:S04]  /*1d4c0*/  IADD3 R3, R0, 0x50, RZ ;  /* 0x0000005000037810 */ /* 0x000fe80007ffe0ff */
[C---:B------:R-:W-:Y:S01]  /*1d4d0*/  ISETP.GE.AND P0, PT, R3.reuse, R240, PT ;  /* 0x000000f00300720c */ /* 0x040fe20003f06270 */
        /* <DEDUP_REMOVED lines=207> */
[----:B------:R-:W-:Y:S02]  /*1e1d0*/  @P1 LOP3.LUT R231, R231, 0x10, RZ, 0xfc, !PT ;  /* 0x00000010e7e71812 */ /* 0x000fe400078efcff */
[----:B------:R-:W-:Y:S02]  /*1e1e0*/  LOP3.LUT R233, R233, 0xfffffffe, RZ, 0xc0, !PT ;  /* 0xfffffffee9e97812 */ /* 0x000fe400078ec0ff */
[----:B------:R-:W1:Y:S01]  /*1e1f0*/  I2F R5, R5 ;  /* 0x0000000500057306 */ /* 0x000e620000201400 */
        /* <DEDUP_REMOVED lines=61> */
[C---:B------:R-:W-:Y:S02]  /*1e5d0*/  LOP3.LUT P3, RZ, R232.reuse, 0x10000, RZ, 0xc0, !PT ;  /* 0x00010000e8ff7812 */ /* 0x040fe4000786c0ff */
[C---:B------:R-:W-:Y:S02]  /*1e5e0*/  LOP3.LUT P5, RZ, R232.reuse, 0x2000, RZ, 0xc0, !PT ;  /* 0x00002000e8ff7812 */ /* 0x040fe400078ac0ff */
[----:B------:R-:W1:Y:S01]  /*1e5f0*/  I2F R3, R3 ;  /* 0x0000000300037306 */ /* 0x000e620000201400 */
[----:B------:R-:W-:Y:S02]  /*1e600*/  @P1 LOP3.LUT R231, R231, 0x2, RZ, 0xfc, !PT ;  /* 0x00000002e7e71812 */ /* 0x000fe400078efcff */
[C---:B------:R-:W-:Y:S02]  /*1e610*/  LOP3.LUT P2, RZ, R232.reuse, 0x40000, RZ, 0xc0, !PT ;  /* 0x00040000e8ff7812 */ /* 0x040fe4000784c0ff */
[----:B------:R-:W-:Y:S02]  /*1e620*/  LOP3.LUT R231, R231, 0xfffffdff, RZ, 0xc0, !PT ;  /* 0xfffffdffe7e77812 */ /* 0x000fe400078ec0ff */
[----:B------:R-:W-:Y:S02]  /*1e630*/  LOP3.LUT R232, R232, 0xdfffffff, RZ, 0xc0, !PT ;  /* 0xdfffffffe8e87812 */ /* 0x000fe400078ec0ff */
[----:B------:R-:W-:Y:S02]  /*1e640*/  @P0 LOP3.LUT R231, R231, 0x200, RZ, 0xfc, !PT ;  /* 0x00000200e7e70812 */ /* 0x000fe400078efcff */
[----:B------:R-:W-:Y:S02]  /*1e650*/  FSEL R23, R23, -INF , !P5 ;  /* 0xff80000017177808 */ /* 0x000fe40006800000 */
[----:B------:R-:W-:Y:S02]  /*1e660*/  FSEL R19, R19, -INF , !P2 ;  /* 0xff80000013137808 */ /* 0x000fe40005000000 */
[----:B------:R-:W-:Y:S01]  /*1e670*/  FSEL R22, R22, -INF , !P3 ;  /* 0xff80000016167808 */ /* 0x000fe20005800000 */
        /* <DEDUP_REMOVED lines=24> */
[----:B------:R-:W-:Y:S02]  /*1e800*/  @P1 LOP3.LUT R232, R232, 0x20000000, RZ, 0xfc, !PT ;  /* 0x20000000e8e81812 */ /* 0x000fe400078efcff */
[----:B------:R-:W-:Y:S02]  /*1e810*/  LOP3.LUT P1, RZ, R231, 0x8000000, RZ, 0xc0, !PT ;  /* 0x08000000e7ff7812 */ /* 0x000fe4000782c0ff */
[----:B------:R-:W-:Y:S02]  /*1e820*/  IABS R2, R2 ;  /* 0x0000000200027213 */ /* 0x000fe40000000000 */
[----:B------:R-:W-:Y:S04]  /*1e830*/  LOP3.LUT R232, R232, 0xfdffffff, RZ, 0xc0, !PT ;  /* 0xfdffffffe8e87812 */ /* 0x000fe800078ec0ff */
[----:B------:R-:W1:Y:S01]  /*1e840*/  I2F R2, R2 ;  /* 0x0000000200027306 */ /* 0x000e620000201400 */
[----:B------:R-:W-:Y:S04]  /*1e850*/  @P6 LOP3.LUT R232, R232, 0x2000000, RZ, 0xfc, !PT ;  /* 0x02000000e8e86812 */ /* 0x000fe800078efcff */
[----:B------:R-:W-:Y:S02]  /*1e860*/  @P1 LOP3.LUT R233, R233, 0x2000, RZ, 0xfc, !PT ;  /* 0x00002000e9e91812 */ /* 0x000fe400078efcff */
[----:B------:R-:W-:Y:S02]  /*1e870*/  LOP3.LUT R232, R232, 0xfbffffff, RZ, 0xc0, !PT ;  /* 0xfbffffffe8e87812 */ /* 0x000fe400078ec0ff */
[----:B------:R-:W-:Y:S02]  /*1e880*/  LOP3.LUT R233, R233, 0xfffffbff, RZ, 0xc0, !PT ;  /* 0xfffffbffe9e97812 */ /* 0x000fe400078ec0ff */
[----:B------:R-:W-:Y:S02]  /*1e890*/  @P4 LOP3.LUT R232, R232, 0x4000000, RZ, 0xfc, !PT ;  /* 0x04000000e8e84812 */ /* 0x000fe400078efcff */
[----:B------:R-:W-:Y:S02]  /*1e8a0*/  LOP3.LUT P4, RZ, R231, 0x1, RZ, 0xc0, !PT ;  /* 0x00000001e7ff7812 */ /* 0x000fe4000788c0ff */
[C---:B------:R-:W-:Y:S02]  /*1e8b0*/  LOP3.LUT P5, RZ, R232.reuse, 0x100, RZ, 0xc0, !PT ;  /* 0x00000100e8ff7812 */ /* 0x040fe400078ac0ff */
[C---:B------:R-:W-:Y:S02]  /*1e8c0*/  LOP3.LUT P2, RZ, R232.reuse, 0x4, RZ, 0xc0, !PT ;  /* 0x00000004e8ff7812 */ /* 0x040fe4000784c0ff */
[----:B------:R-:W-:Y:S02]  /*1e8d0*/  LOP3.LUT P6, RZ, R232, 0x400, RZ, 0xc0, !PT ;  /* 0x00000400e8ff7812 */ /* 0x000fe400078cc0ff */
[----:B------:R-:W-:Y:S02]  /*1e8e0*/  FSEL R38, R38, -INF , !P2 ;  /* 0xff80000026267808 */ /* 0x000fe40005000000 */
[----:B------:R-:W-:Y:S01]  /*1e8f0*/  LOP3.LUT P2, RZ, R232, 0x2, RZ, 0xc0, !PT ;  /* 0x00000002e8ff7812 */ /* 0x000fe2000784c0ff */
[----:B-1----:R-:W-:Y:S01]  /*1e900*/  FFMA.FTZ R108, R2, -UR35, R108 ;  /* 0x80000023026c7c23 */ /* 0x002fe2000801006c */
[----:B------:R-:W-:Y:S01]  /*1e910*/  LOP3.LUT P3, RZ, R232, 0x40, RZ, 0xc0, !PT ;  /* 0x00000040e8ff7812 */ /* 0x000fe2000786c0ff */
[----:B------:R-:W-:Y:S01]  /*1e920*/  IMAD.IADD R2, R241, 0x1, -R17 ;  /* 0x00000001f1027824 */ /* 0x000fe200078e0a11 */
[----:B------:R-:W-:Y:S02]  /*1e930*/  LOP3.LUT P1, RZ, R231, 0x80000000, RZ, 0xc0, !PT ;  /* 0x80000000e7ff7812 */ /* 0x000fe4000782c0ff */
[----:B------:R-:W-:Y:S02]  /*1e940*/  FSEL R34, R34, -INF , !P6 ;  /* 0xff80000022227808 */ /* 0x000fe40007000000 */
[----:B------:R-:W-:Y:S02]  /*1e950*/  IABS R2, R2 ;  /* 0x0000000200027213 */ /* 0x000fe40000000000 */
[----:B------:R-:W-:Y:S02]  /*1e960*/  FSEL R39, R39, -INF , !P1 ;  /* 0xff80000027277808 */ /* 0x000fe40004800000 */
[----:B------:R-:W-:Y:S02]  /*1e970*/  FSEL R35, R35, -INF , !P3 ;  /* 0xff80000023237808 */ /* 0x000fe40005800000 */
[----:B------:R-:W1:Y:S01]  /*1e980*/  I2F R2, R2 ;  /* 0x0000000200027306 */ /* 0x000e620000201400 */
[C---:B------:R-:W-:Y:S02]  /*1e990*/  LOP3.LUT P3, RZ, R232.reuse, 0x100000, RZ, 0xc0, !PT ;  /* 0x00100000e8ff7812 */ /* 0x040fe4000786c0ff */
[----:B------:R-:W-:Y:S04]  /*1e9a0*/  LOP3.LUT P6, RZ, R232, 0x20, RZ, 0xc0, !PT ;  /* 0x00000020e8ff7812 */ /* 0x000fe800078cc0ff */
[----:B------:R-:W-:Y:S02]  /*1e9b0*/  FSEL R206, R29, -INF , !P6 ;  /* 0xff8000001dce7808 */ /* 0x000fe40007000000 */
[----:B------:R-:W-:Y:S04]  /*1e9c0*/  LOP3.LUT P6, RZ, R231, 0x40000, RZ, 0xc0, !PT ;  /* 0x00040000e7ff7812 */ /* 0x000fe800078cc0ff */
[----:B------:R-:W-:Y:S02]  /*1e9d0*/  FSEL R57, R57, -INF , !P6 ;  /* 0xff80000039397808 */ /* 0x000fe40007000000 */
[----:B------:R-:W-:Y:S01]  /*1e9e0*/  LOP3.LUT P6, RZ, R231, 0x800000, RZ, 0xc0, !PT ;  /* 0x00800000e7ff7812 */ /* 0x000fe200078cc0ff */
[----:B-1----:R-:W-:Y:S02]  /*1e9f0*/  FFMA.FTZ R94, R2, -UR35, R94 ;  /* 0x80000023025e7c23 */ /* 0x002fe4000801005e */
[----:B------:R-:W-:Y:S05]  /*1ea00*/  IMAD.IADD R2, R235, 0x1, -R3 ;  /* 0x00000001eb027824 */ /* 0x000fea00078e0a03 */
[----:B------:R-:W-:Y:S06]  /*1ea10*/  IABS R2, R2 ;  /* 0x0000000200027213 */ /* 0x000fec0000000000 */
[----:B------:R-:W1:Y:S02]  /*1ea20*/  I2F R2, R2 ;  /* 0x0000000200027306 */ /* 0x000e640000201400 */
[----:B-1----:R-:W-:Y:S01]  /*1ea30*/  FFMA.FTZ R119, R2, -UR35, R119 ;  /* 0x8000002302777c23 */ /* 0x002fe20008010077 */
[C---:B------:R-:W-:Y:S02]  /*1ea40*/  IADD3 R2, R0.reuse, 0x78, RZ ;  /* 0x0000007800027810 */ /* 0x040fe40007ffe0ff */
[----:B------:R-:W-:Y:S02]  /*1ea50*/  IADD3 R0, R0, 0x79, RZ ;  /* 0x0000007900007810 */ /* 0x000fe40007ffe0ff */
[-C--:B------:R-:W-:Y:S01]  /*1ea60*/  ISETP.GE.AND P0, PT, R2, R240.reuse, PT ;  /* 0x000000f00200720c */ /* 0x080fe20003f06270 */
        /* <DEDUP_REMOVED lines=10> */
[----:B------:R-:W-:Y:S01]  /*1eb10*/  ISETP.GE.OR P0, PT, R0, R245, !P0 ;  /* 0x000000f50000720c */ /* 0x000fe20004706670 */
[----:B-1----:R-:W-:Y:S02]  /*1eb20*/  FFMA.FTZ R130, R7, -UR35, R130 ;  /* 0x8000002307827c23 */ /* 0x002fe40008010082 */
[--C-:B------:R-:W-:Y:S05]  /*1eb30*/  IMAD.IADD R7, R236, 0x1, -R0.reuse ;  /* 0x00000001ec077824 */ /* 0x100fea00078e0a00 */
[----:B------:R-:W-:Y:S06]  /*1eb40*/  IABS R7, R7 ;  /* 0x0000000700077213 */ /* 0x000fec0000000000 */
[----:B------:R-:W1:Y:S02]  /*1eb50*/  I2F R7, R7 ;  /* 0x0000000700077306 */ /* 0x000e640000201400 */
[----:B-1----:R-:W-:Y:S02]  /*1eb60*/  FFMA.FTZ R129, R7, -UR35, R129 ;  /* 0x8000002307817c23 */ /* 0x002fe40008010081 */
[----:B------:R-:W-:Y:S03]  /*1eb70*/  IMAD.IADD R7, R235, 0x1, -R0 ;  /* 0x00000001eb077824 */ /* 0x000fe600078e0a00 */
[----:B------:R-:W-:Y:S02]  /*1eb80*/  FSEL R129, R129, -INF , !P0 ;  /* 0xff80000081817808 */ /* 0x000fe40004000000 */
[----:B------:R-:W-:Y:S02]  /*1eb90*/  LOP3.LUT P0, RZ, R231, 0x8000, RZ, 0xc0, !PT ;  /* 0x00008000e7ff7812 */ /* 0x000fe4000780c0ff */
[----:B------:R-:W-:Y:S06]  /*1eba0*/  IABS R7, R7 ;  /* 0x0000000700077213 */ /* 0x000fec0000000000 */
[----:B------:R-:W1:Y:S05]  /*1ebb0*/  I2F R7, R7 ;  /* 0x0000000700077306 */ /* 0x000e6a0000201400 */
[----:B------:R-:W-:Y:S02]  /*1ebc0*/  @P0 LOP3.LUT R233, R233, 0x400, RZ, 0xfc, !PT ;  /* 0x00000400e9e90812 */ /* 0x000fe400078efcff */
[C---:B------:R-:W-:Y:S02]  /*1ebd0*/  LOP3.LUT P0, RZ, R232.reuse, 0x800000, RZ, 0xc0, !PT ;  /* 0x00800000e8ff7812 */ /* 0x040fe4000780c0ff */
[----:B------:R-:W-:Y:S11]  /*1ebe0*/  LOP3.LUT R233, R233, 0xfffff7ff, RZ, 0xc0, !PT ;  /* 0xfffff7ffe9e97812 */ /* 0x000ff600078ec0ff */
[----:B------:R-:W-:Y:S02]  /*1ebf0*/  @P0 LOP3.LUT R233, R233, 0x800, RZ, 0xfc, !PT ;  /* 0x00000800e9e90812 */ /* 0x000fe400078efcff */
[----:B------:R-:W-:Y:S02]  /*1ec00*/  LOP3.LUT P0, RZ, R231, 0x80000, RZ, 0xc0, !PT ;  /* 0x00080000e7ff7812 */ /* 0x000fe4000780c0ff */
[----:B------:R-:W-:Y:S01]  /*1ec10*/  LOP3.LUT R233, R233, 0xffffefff, RZ, 0xc0, !PT ;  /* 0xffffefffe9e97812 */ /* 0x000fe200078ec0ff */
[----:B-1----:R-:W-:Y:S10]  /*1ec20*/  FFMA.FTZ R131, R7, -UR35, R131 ;  /* 0x8000002307837c23 */ /* 0x002ff40008010083 */
[----:B------:R-:W-:Y:S02]  /*1ec30*/  @P0 LOP3.LUT R233, R233, 0x1000, RZ, 0xfc, !PT ;  /* 0x00001000e9e90812 */ /* 0x000fe400078efcff */
[----:B------:R-:W-:Y:S02]  /*1ec40*/  LOP3.LUT P0, RZ, R231, 0x400000, RZ, 0xc0, !PT ;  /* 0x00400000e7ff7812 */ /* 0x000fe4000780c0ff */
[----:B------:R-:W-:Y:S02]  /*1ec50*/  LOP3.LUT R233, R233, 0xfffffff7, RZ, 0xc0, !PT ;  /* 0xfffffff7e9e97812 */ /* 0x000fe400078ec0ff */
[----:B------:R-:W-:Y:S02]  /*1ec60*/  FSEL R51, R51, -INF , !P0 ;  /* 0xff80000033337808 */ /* 0x000fe40004000000 */
[----:B------:R-:W-:Y:S02]  /*1ec70*/  @P4 LOP3.LUT R233, R233, 0x8, RZ, 0xfc, !PT ;  /* 0x00000008e9e94812 */ /* 0x000fe400078efcff */
[C---:B------:R-:W-:Y:S02]  /*1ec80*/  LOP3.LUT P4, RZ, R232.reuse, 0x1000, RZ, 0xc0, !PT ;  /* 0x00001000e8ff7812 */ /* 0x040fe4000788c0ff */
        /* <DEDUP_REMOVED lines=18> */
[----:B------:R-:W-:Y:S02]  /*1edb0*/  LOP3.LUT R233, R233, 0xfffffffb, RZ, 0xc0, !PT ;  /* 0xfffffffbe9e97812 */ /* 0x000fe400078ec0ff */
[----:B------:R-:W-:Y:S02]  /*1edc0*/  FSEL R12, R12, -INF , !P4 ;  /* 0xff8000000c0c7808 */ /* 0x000fe40006000000 */
[----:B------:R-:W-:Y:S02]  /*1edd0*/  @P5 LOP3.LUT R233, R233, 0x4, RZ, 0xfc, !PT ;  /* 0x00000004e9e95812 */ /* 0x000fe400078efcff */
[C---:B------:R-:W-:Y:S02]  /*1ede0*/  LOP3.LUT P5, RZ, R232.reuse, 0x400000, RZ, 0xc0, !PT ;  /* 0x00400000e8ff7812 */ /* 0x040fe400078ac0ff */
[C---:B------:R-:W-:Y:S01]  /*1edf0*/  LOP3.LUT P0, RZ, R233.reuse, 0x1000, RZ, 0xc0, !PT ;  /* 0x00001000e9ff7812 */ /* 0x040fe2000780c0ff */
[----:B------:R-:W-:Y:S01]  /*1ee00*/  STL [R1+0xf4], R233 ;  /* 0x0000f4e901007387 */ /* 0x000fe20000100800 */
[----:B------:R-:W-:Y:S02]  /*1ee10*/  LOP3.LUT R232, R232, 0x7fffffff, RZ, 0xc0, !PT ;  /* 0x7fffffffe8e87812 */ /* 0x000fe400078ec0ff */
[----:B------:R-:W-:Y:S02]  /*1ee20*/  FSEL R54, R54, -INF , !P0 ;  /* 0xff80000036367808 */ /* 0x000fe40004000000 */
[C---:B------:R-:W-:Y:S02]  /*1ee30*/  LOP3.LUT P0, RZ, R233.reuse, 0x800, RZ, 0xc0, !PT ;  /* 0x00000800e9ff7812 */ /* 0x040fe4000780c0ff */
[----:B------:R-:W-:Y:S02]  /*1ee40*/  LOP3.LUT P1, RZ, R233, 0x2000, RZ, 0xc0, !PT ;  /* 0x00002000e9ff7812 */ /* 0x000fe4000782c0ff */
[----:B------:R-:W-:Y:S02]  /*1ee50*/  FSEL R18, R9, -INF , !P0 ;  /* 0xff80000009127808 */ /* 0x000fe40004000000 */
[----:B------:R-:W-:Y:S02]  /*1ee60*/  LOP3.LUT P0, RZ, R233, 0x400, RZ, 0xc0, !PT ;  /* 0x00000400e9ff7812 */ /* 0x000fe4000780c0ff */
[----:B------:R-:W-:Y:S02]  /*1ee70*/  @P2 LOP3.LUT R232, R232, 0x80000000, RZ, 0xfc, !PT ;  /* 0x80000000e8e82812 */ /* 0x000fe400078efcff */
[----:B------:R-:W-:Y:S02]  /*1ee80*/  FSEL R55, R55, -INF , !P0 ;  /* 0xff80000037377808 */ /* 0x000fe40004000000 */
[----:B------:R-:W-:Y:S02]  /*1ee90*/  LOP3.LUT P0, RZ, R231, 0x4000000, RZ, 0xc0, !PT ;  /* 0x04000000e7ff7812 */ /* 0x000fe4000780c0ff */
[----:B------:R-:W-:Y:S02]  /*1eea0*/  FSEL R50, R50, -INF , !P1 ;  /* 0xff80000032327808 */ /* 0x000fe40004800000 */
[C---:B------:R-:W-:Y:S02]  /*1eeb0*/  LOP3.LUT P2, RZ, R232.reuse, 0x20000, RZ, 0xc0, !PT ;  /* 0x00020000e8ff7812 */ /* 0x040fe4000784c0ff */
[C---:B------:R-:W-:Y:S02]  /*1eec0*/  LOP3.LUT P1, RZ, R232.reuse, 0x4000, RZ, 0xc0, !PT ;  /* 0x00004000e8ff7812 */ /* 0x040fe4000782c0ff */
[----:B------:R-:W-:Y:S02]  /*1eed0*/  LOP3.LUT R232, R232, 0xefffffff, RZ, 0xc0, !PT ;  /* 0xefffffffe8e87812 */ /* 0x000fe400078ec0ff */
[----:B------:R-:W-:Y:S02]  /*1eee0*/  LOP3.LUT P4, RZ, R233, 0x200, RZ, 0xc0, !PT ;  /* 0x00000200e9ff7812 */ /* 0x000fe4000788c0ff */
[----:B------:R-:W-:Y:S02]  /*1eef0*/  FSEL R15, R15, -INF , !P2 ;  /* 0xff8000000f0f7808 */ /* 0x000fe40005000000 */
[----:B------:R-:W-:Y:S02]  /*1ef00*/  @P0 LOP3.LUT R232, R232, 0x10000000, RZ, 0xfc, !PT ;  /* 0x10000000e8e80812 */ /* 0x000fe400078efcff */
[----:B------:R-:W-:Y:S02]  /*1ef10*/  FSEL R66, R66, -INF , !P4 ;  /* 0xff80000042427808 */ /* 0x000fe40006000000 */
[----:B------:R-:W-:Y:S02]  /*1ef20*/  LOP3.LUT P4, RZ, R233, 0x100, RZ, 0xc0, !PT ;  /* 0x00000100e9ff7812 */ /* 0x000fe4000788c0ff */
[----:B------:R-:W-:Y:S02]  /*1ef30*/  LOP3.LUT P2, RZ, R232, 0x80000000, RZ, 0xc0, !PT ;  /* 0x80000000e8ff7812 */ /* 0x000fe4000784c0ff */
[----:B------:R-:W-:Y:S02]  /*1ef40*/  FSEL R13, R13, -INF , !P4 ;  /* 0xff8000000d0d7808 */ /* 0x000fe40006000000 */
        /* <DEDUP_REMOVED lines=13> */
[----:B------:R-:W-:Y:S02]  /*1f020*/  LOP3.LUT P0, RZ, R232, 0x800, RZ, 0xc0, !PT ;  /* 0x00000800e8ff7812 */ /* 0x000fe4000780c0ff */
[----:B------:R-:W-:Y:S02]  /*1f030*/  FSEL R204, R25, -INF , !P4 ;  /* 0xff80000019cc7808 */ /* 0x000fe40006000000 */
[C---:B------:R-:W-:Y:S02]  /*1f040*/  LOP3.LUT P4, RZ, R233.reuse, 0x8, RZ, 0xc0, !PT ;  /* 0x00000008e9ff7812 */ /* 0x040fe4000788c0ff */
[----:B------:R-:W-:Y:S02]  /*1f050*/  FSEL R25, R14, -INF , !P3 ;  /* 0xff8000000e197808 */ /* 0x000fe40005800000 */
[----:B------:R-:W-:Y:S02]  /*1f060*/  LOP3.LUT P3, RZ, R233, 0x1, RZ, 0xc0, !PT ;  /* 0x00000001e9ff7812 */ /* 0x000fe4000786c0ff */
[----:B------:R-:W-:Y:S02]  /*1f070*/  FSEL R21, R71, -INF , !P4 ;  /* 0xff80000047157808 */ /* 0x000fe40006000000 */
[----:B------:R-:W-:Y:S02]  /*1f080*/  FSEL R83, R83, -INF , !P3 ;  /* 0xff80000053537808 */ /* 0x000fe40005800000 */
[----:B------:R-:W-:Y:S02]  /*1f090*/  LOP3.LUT P4, RZ, R232, 0x80, RZ, 0xc0, !PT ;  /* 0x00000080e8ff7812 */ /* 0x000fe4000788c0ff */
[----:B------:R-:W-:Y:S02]  /*1f0a0*/  FSEL R207, R26, -INF , !P1 ;  /* 0xff8000001acf7808 */ /* 0x000fe40004800000 */
[C---:B------:R-:W-:Y:S02]  /*1f0b0*/  LOP3.LUT P3, RZ, R232.reuse, 0x200, RZ, 0xc0, !PT ;  /* 0x00000200e8ff7812 */ /* 0x040fe4000786c0ff */
[C---:B------:R-:W-:Y:S02]  /*1f0c0*/  LOP3.LUT P1, RZ, R232.reuse, 0x20000000, RZ, 0xc0, !PT ;  /* 0x20000000e8ff7812 */ /* 0x040fe4000782c0ff */
[----:B------:R-:W-:Y:S02]  /*1f0d0*/  LOP3.LUT R232, R232, 0xf7ffffff, RZ, 0xc0, !PT ;  /* 0xf7ffffffe8e87812 */ /* 0x000fe400078ec0ff */
[----:B------:R-:W-:Y:S02]  /*1f0e0*/  FSEL R211, R27, -INF , !P0 ;  /* 0xff8000001bd37808 */ /* 0x000fe40004000000 */
[----:B------:R-:W-:Y:S02]  /*1f0f0*/  @P2 LOP3.LUT R232, R232, 0x8000000, RZ, 0xfc, !PT ;  /* 0x08000000e8e82812 */ /* 0x000fe400078efcff */
[----:B------:R-:W-:Y:S02]  /*1f100*/  FSEL R20, R11, -INF , !P5 ;  /* 0xff8000000b147808 */ /* 0x000fe40006800000 */
[----:B------:R-:W-:Y:S02]  /*1f110*/  LOP3.LUT P0, RZ, R232, 0x10000000, RZ, 0xc0, !PT ;  /* 0x10000000e8ff7812 */ /* 0x000fe4000780c0ff */
[----:B------:R-:W-:Y:S02]  /*1f120*/  LOP3.LUT P5, RZ, R233, 0x4, RZ, 0xc0, !PT ;  /* 0x00000004e9ff7812 */ /* 0x000fe400078ac0ff */
[----:B------:R-:W-:Y:S02]  /*1f130*/  FSEL R100, R44, -INF , !P0 ;  /* 0xff8000002c647808 */ /* 0x000fe40004000000 */
[CC--:B------:R-:W-:Y:S02]  /*1f140*/  ISETP.GE.AND P0, PT, R17.reuse, R239.reuse, PT ;  /* 0x000000ef1100720c */ /* 0x0c0fe40003f06270 */
[----:B------:R-:W-:Y:S01]  /*1f150*/  FSEL R205, R28, -INF , !P5 ;  /* 0xff8000001ccd7808 */ /* 0x000fe20006800000 */
[----:B------:R-:W-:Y:S01]  /*1f160*/  STL [R1+0x24], R100 ;  /* 0x0000246401007387 */ /* 0x000fe20000100800 */
[-C--:B------:R-:W-:Y:S02]  /*1f170*/  ISETP.GE.OR P0, PT, R17, R244.reuse, !P0 ;  /* 0x000000f41100720c */ /* 0x080fe40004706670 */
[----:B------:R-:W-:Y:S02]  /*1f180*/  LOP3.LUT P5, RZ, R233, 0x2, RZ, 0xc0, !PT ;  /* 0x00000002e9ff7812 */ /* 0x000fe400078ac0ff */
[----:B------:R-:W-:Y:S02]  /*1f190*/  FSEL R98, R98, -INF , !P0 ;  /* 0xff80000062627808 */ /* 0x000fe40004000000 */
[----:B------:R-:W-:Y:S02]  /*1f1a0*/  LOP3.LUT P0, RZ, R231, 0x1000000, RZ, 0xc0, !PT ;  /* 0x01000000e7ff7812 */ /* 0x000fe4000780c0ff */
[----:B------:R-:W-:Y:S02]  /*1f1b0*/  FSEL R82, R82, -INF , !P5 ;  /* 0xff80000052527808 */ /* 0x000fe40006800000 */
[----:B------:R-:W-:Y:S02]  /*1f1c0*/  FSEL R45, R45, -INF , !P0 ;  /* 0xff8000002d2d7808 */ /* 0x000fe40004000000 */
[CC--:B------:R-:W-:Y:S02]  /*1f1d0*/  ISETP.GE.AND P0, PT, R16.reuse, R239.reuse, PT ;  /* 0x000000ef1000720c */ /* 0x0c0fe40003f06270 */
[----:B------:R-:W-:Y:S01]  /*1f1e0*/  LOP3.LUT P5, RZ, R231, 0x200000, RZ, 0xc0, !PT ;  /* 0x00200000e7ff7812 */ /* 0x000fe200078ac0ff */
[----:B------:R-:W-:Y:S01]  /*1f1f0*/  STL [R1+0x20], R45 ;  /* 0x0000202d01007387 */ /* 0x000fe20000100800 */
[-C--:B------:R-:W-:Y:S02]  /*1f200*/  ISETP.GE.OR P0, PT, R16, R244.reuse, !P0 ;  /* 0x000000f41000720c */ /* 0x080fe40004706670 */
[----:B------:R-:W-:Y:S02]  /*1f210*/  FSEL R56, R56, -INF , !P5 ;  /* 0xff80000038387808 */ /* 0x000fe40006800000 */
[----:B------:R-:W-:Y:S02]  /*1f220*/  FSEL R99, R99, -INF , !P0 ;  /* 0xff80000063637808 */ /* 0x000fe40004000000 */
[CC--:B------:R-:W-:Y:S01]  /*1f230*/  ISETP.GE.AND P0, PT, R10.reuse, R239.reuse, PT ;  /* 0x000000ef0a00720c */ /* 0x0c0fe20003f06270 */
[----:B------:R-:W-:Y:S01]  /*1f240*/  STL [R1+0x1c], R56 ;  /* 0x00001c3801007387 */ /* 0x000fe20000100800 */
[----:B------:R-:W-:Y:S02]  /*1f250*/  LOP3.LUT P5, RZ, R231, 0x10, RZ, 0xc0, !PT ;  /* 0x00000010e7ff7812 */ /* 0x000fe400078ac0ff */
[-C--:B------:R-:W-:Y:S01]  /*1f260*/  ISETP.GE.OR P0, PT, R10, R244.reuse, !P0 ;  /* 0x000000f40a00720c */ /* 0x080fe20004706670 */
[----:B------:R-:W-:Y:S01]  /*1f270*/  STL [R1+0x18], R57 ;  /* 0x0000183901007387 */ /* 0x000fe20000100800 */
[----:B------:R-:W-:Y:S02]  /*1f280*/  FSEL R76, R76, -INF , !P5 ;  /* 0xff8000004c4c7808 */ /* 0x000fe40006800000 */
[----:B------:R-:W-:Y:S02]  /*1f290*/  FSEL R102, R102, -INF , !P0 ;  /* 0xff80000066667808 */ /* 0x000fe40004000000 */
[----:B------:R-:W-:Y:S02]  /*1f2a0*/  LOP3.LUT P0, RZ, R232, 0x10, RZ, 0xc0, !PT ;  /* 0x00000010e8ff7812 */ /* 0x000fe4000780c0ff */
[----:B------:R-:W-:Y:S02]  /*1f2b0*/  FSEL R87, R87, -INF , !P1 ;  /* 0xff80000057577808 */ /* 0x000fe40004800000 */
[----:B------:R-:W-:Y:S02]  /*1f2c0*/  FSEL R42, R42, -INF , !P0 ;  /* 0xff8000002a2a7808 */ /* 0x000fe40004000000 */
[-C--:B------:R-:W-:Y:S02]  /*1f2d0*/  ISETP.GE.AND P0, PT, R8, R239.reuse, PT ;  /* 0x000000ef0800720c */ /* 0x080fe40003f06270 */
[----:B------:R-:W-:Y:S02]  /*1f2e0*/  LOP3.LUT P1, RZ, R232, 0x1, RZ, 0xc0, !PT ;  /* 0x00000001e8ff7812 */ /* 0x000fe4000782c0ff */
[-C--:B------:R-:W-:Y:S02]  /*1f2f0*/  ISETP.GE.OR P0, PT, R8, R244.reuse, !P0 ;  /* 0x000000f40800720c */ /* 0x080fe40004706670 */
[----:B------:R-:W-:Y:S02]  /*1f300*/  FSEL R210, R30, -INF , !P3 ;  /* 0xff8000001ed27808 */ /* 0x000fe40005800000 */
[----:B------:R-:W-:Y:S02]  /*1f310*/  FSEL R103, R103, -INF , !P0 ;  /* 0xff80000067677808 */ /* 0x000fe40004000000 */
[C---:B------:R-:W-:Y:S02]  /*1f320*/  LOP3.LUT P0, RZ, R231.reuse, 0x10000, RZ, 0xc0, !PT ;  /* 0x00010000e7ff7812 */ /* 0x040fe4000780c0ff */
[C---:B------:R-:W-:Y:S02]  /*1f330*/  LOP3.LUT P3, RZ, R231.reuse, 0x40000000, RZ, 0xc0, !PT ;  /* 0x40000000e7ff7812 */ /* 0x040fe4000786c0ff */
[----:B------:R-:W-:Y:S02]  /*1f340*/  FSEL R218, R60, -INF , !P0 ;  /* 0xff8000003cda7808 */ /* 0x000fe40004000000 */
[-C--:B------:R-:W-:Y:S02]  /*1f350*/  ISETP.GE.AND P0, PT, R6, R239.reuse, PT ;  /* 0x000000ef0600720c */ /* 0x080fe40003f06270 */
[----:B------:R-:W-:Y:S02]  /*1f360*/  FSEL R46, R46, -INF , !P1 ;  /* 0xff8000002e2e7808 */ /* 0x000fe40004800000 */
[-C--:B------:R-:W-:Y:S02]  /*1f370*/  ISETP.GE.OR P0, PT, R6, R244.reuse, !P0 ;  /* 0x000000f40600720c */ /* 0x080fe40004706670 */
[----:B------:R-:W-:Y:S02]  /*1f380*/  LOP3.LUT P1, RZ, R231, 0x2, RZ, 0xc0, !PT ;  /* 0x00000002e7ff7812 */ /* 0x000fe4000782c0ff */
[----:B------:R-:W-:Y:S02]  /*1f390*/  FSEL R114, R114, -INF , !P0 ;  /* 0xff80000072727808 */ /* 0x000fe40004000000 */
[CC--:B------:R-:W-:Y:S02]  /*1f3a0*/  ISETP.GE.AND P0, PT, R5.reuse, R239.reuse, PT ;  /* 0x000000ef0500720c */ /* 0x0c0fe40003f06270 */
[----:B------:R-:W-:Y:S02]  /*1f3b0*/  FSEL R217, R88, -INF , !P1 ;  /* 0xff80000058d97808 */ /* 0x000fe40004800000 */
[-C--:B------:R-:W-:Y:S02]  /*1f3c0*/  ISETP.GE.OR P0, PT, R5, R244.reuse, !P0 ;  /* 0x000000f40500720c */ /* 0x080fe40004706670 */
[----:B------:R-:W-:Y:S02]  /*1f3d0*/  FSEL R47, R47, -INF , !P3 ;  /* 0xff8000002f2f7808 */ /* 0x000fe40005800000 */
[----:B------:R-:W-:Y:S02]  /*1f3e0*/  FSEL R115, R115, -INF , !P0 ;  /* 0xff80000073737808 */ /* 0x000fe40004000000 */
[C---:B------:R-:W-:Y:S02]  /*1f3f0*/  LOP3.LUT P0, RZ, R231.reuse, 0x400, RZ, 0xc0, !PT ;  /* 0x00000400e7ff7812 */ /* 0x040fe4000780c0ff */
        /* <DEDUP_REMOVED lines=11> */
[C---:B------:R-:W-:Y:S02]  /*1f4b0*/  ISETP.GE.AND P0, PT, R3.reuse, R239, PT ;  /* 0x000000ef0300720c */ /* 0x040fe40003f06270 */
[----:B------:R-:W-:Y:S01]  /*1f4c0*/  LOP3.LUT P2, RZ, R232, 0x8000000, RZ, 0xc0, !PT ;  /* 0x08000000e8ff7812 */ /* 0x000fe2000784c0ff */
[----:B------:R-:W-:Y:S01]  /*1f4d0*/  STL [R1+0xc], R97 ;  /* 0x00000c6101007387 */ /* 0x000fe20000100800 */
[-C--:B------:R-:W-:Y:S02]  /*1f4e0*/  ISETP.GE.OR P0, PT, R3, R244.reuse, !P0 ;  /* 0x000000f40300720c */ /* 0x080fe40004706670 */
[----:B------:R-:W-:Y:S01]  /*1f4f0*/  FSEL R212, R61, -INF , !P2 ;  /* 0xff8000003dd47808 */ /* 0x000fe20005000000 */
[----:B------:R-:W-:Y:S01]  /*1f500*/  STL [R1+0x8], R76 ;  /* 0x0000084c01007387 */ /* 0x000fe20000100800 */
[----:B------:R-:W-:Y:S02]  /*1f510*/  FSEL R119, R119, -INF , !P0 ;  /* 0xff80000077777808 */ /* 0x000fe40004000000 */
[----:B------:R-:W-:Y:S01]  /*1f520*/  LOP3.LUT P0, RZ, R231, 0x2000000, RZ, 0xc0, !PT ;  /* 0x02000000e7ff7812 */ /* 0x000fe2000780c0ff */
[----:B------:R-:W-:Y:S01]  /*1f530*/  STL [R1+0xf8], R235 ;  /* 0x0000f8eb01007387 */ /* 0x000fe20000100800 */
[----:B------:R-:W-:Y:S02]  /*1f540*/  ISETP.GE.AND P1, PT, R17, R237, PT ;  /* 0x000000ed1100720c */ /* 0x000fe40003f26270 */
[----:B------:R-:W-:Y:S02]  /*1f550*/  FSEL R59, R59, -INF , !P0 ;  /* 0xff8000003b3b7808 */ /* 0x000fe40004000000 */
[CC--:B------:R-:W-:Y:S02]  /*1f560*/  ISETP.GE.AND P0, PT, R2.reuse, R239.reuse, PT ;  /* 0x000000ef0200720c */ /* 0x0c0fe40003f06270 */
[C---:B------:R-:W-:Y:S02]  /*1f570*/  LOP3.LUT P2, RZ, R231.reuse, 0x20000, RZ, 0xc0, !PT ;  /* 0x00020000e7ff7812 */ /* 0x040fe4000784c0ff */
[----:B------:R-:W-:Y:S02]  /*1f580*/  ISETP.GE.OR P0, PT, R2, R244, !P0 ;  /* 0x000000f40200720c */ /* 0x000fe40004706670 */
[----:B------:R-:W-:Y:S02]  /*1f590*/  FSEL R44, R74, -INF , !P2 ;  /* 0xff8000004a2c7808 */ /* 0x000fe40005000000 */
[----:B------:R-:W-:Y:S02]  /*1f5a0*/  FSEL R130, R130, -INF , !P0 ;  /* 0xff80000082827808 */ /* 0x000fe40004000000 */
[----:B------:R-:W-:Y:S02]  /*1f5b0*/  LOP3.LUT P0, RZ, R231, 0x8, RZ, 0xc0, !PT ;  /* 0x00000008e7ff7812 */ /* 0x000fe4000780c0ff */
[----:B------:R-:W-:Y:S02]  /*1f5c0*/  ISETP.GE.OR P2, PT, R17, R242, !P1 ;  /* 0x000000f21100720c */ /* 0x000fe40004f46670 */
[----:B------:R-:W-:Y:S02]  /*1f5d0*/  FSEL R229, R77, -INF , !P0 ;  /* 0xff8000004de57808 */ /* 0x000fe40004000000 */
[----:B------:R-:W-:Y:S02]  /*1f5e0*/  ISETP.GE.AND P0, PT, R0, R239, PT ;  /* 0x000000ef0000720c */ /* 0x000fe40003f06270 */
[----:B------:R-:W-:Y:S01]  /*1f5f0*/  ISETP.GE.AND P1, PT, R16, R237, PT ;  /* 0x000000ed1000720c */ /* 0x000fe20003f26270 */
[----:B------:R-:W-:Y:S01]  /*1f600*/  STL [R1+0x4], R229 ;  /* 0x000004e501007387 */ /* 0x000fe20000100800 */
[----:B------:R-:W-:Y:S02]  /*1f610*/  ISETP.GE.OR P0, PT, R0, R244, !P0 ;  /* 0x000000f40000720c */ /* 0x000fe40004706670 */
[----:B------:R-:W-:Y:S01]  /*1f620*/  ISETP.GE.OR P3, PT, R16, R242, !P1 ;  /* 0x000000f21000720c */ /* 0x000fe20004f66670 */
[----:B------:R-:W-:Y:S01]  /*1f630*/  STL [R1+0xfc], R239 ;  /* 0x0000fcef01007387 */ /* 0x000fe20000100800 */
[----:B------:R-:W-:Y:S02]  /*1f640*/  FSEL R131, R131, -INF , !P0 ;  /* 0xff80000083837808 */ /* 0x000fe40004000000 */
[----:B------:R-:W-:Y:S01]  /*1f650*/  LOP3.LUT P0, RZ, R231, 0x100000, RZ, 0xc0, !PT ;  /* 0x00100000e7ff7812 */ /* 0x000fe2000780c0ff */
[----:B------:R-:W-:Y:S01]  /*1f660*/  STL [R1+0x100], R244 ;  /* 0x000100f401007387 */ /* 0x000fe20000100800 */
[----:B------:R-:W-:Y:S02]  /*1f670*/  FMNMX.FTZ R9, R250, R132, !PT ;  /* 0x00000084fa097209 */ /* 0x000fe40007810000 */
[----:B------:R-:W-:Y:S01]  /*1f680*/  FSEL R63, R63, -INF , !P0 ;  /* 0xff8000003f3f7808 */ /* 0x000fe20004000000 */
[----:B------:R-:W-:Y:S01]  /*1f690*/  STL [R1], R217 ;  /* 0x000000d901007387 */ /* 0x000fe20000100800 */
[-C--:B------:R-:W-:Y:S02]  /*1f6a0*/  ISETP.GE.AND P0, PT, R17, R238.reuse, PT ;  /* 0x000000ee1100720c */ /* 0x080fe40003f06270 */
[----:B------:R-:W-:Y:S01]  /*1f6b0*/  FMNMX.FTZ R9, R249, R9, !PT ;  /* 0x00000009f9097209 */ /* 0x000fe20007810000 */
[----:B------:R1:W-:Y:S01]  /*1f6c0*/  STL [R1+0x5c], R7 ;  /* 0x00005c0701007387 */ /* 0x0003e20000100800 */
[----:B------:R-:W-:Y:S02]  /*1f6d0*/  ISETP.GE.OR P0, PT, R17, R243, !P0 ;  /* 0x000000f31100720c */ /* 0x000fe40004706670 */
[----:B------:R-:W-:Y:S02]  /*1f6e0*/  FMNMX.FTZ R9, R198, R9, !PT ;  /* 0x00000009c6097209 */ /* 0x000fe40007810000 */
[----:B------:R-:W-:Y:S02]  /*1f6f0*/  FSEL R251, R92, -INF , !P0 ;  /* 0xff8000005cfb7808 */ /* 0x000fe40004000000 */
[C---:B------:R-:W-:Y:S02]  /*1f700*/  ISETP.GE.AND P0, PT, R16.reuse, R238, PT ;  /* 0x000000ee1000720c */ /* 0x040fe40003f06270 */
[----:B------:R-:W-:Y:S02]  /*1f710*/  FMNMX.FTZ R9, R199, R9, !PT ;  /* 0x00000009c7097209 */ /* 0x000fe40007810000 */
[----:B------:R-:W-:Y:S01]  /*1f720*/  ISETP.GE.OR P0, PT, R16, R243, !P0 ;  /* 0x000000f31000720c */ /* 0x000fe20004706670 */
[----:B------:R-:W-:Y:S01]  /*1f730*/  IMAD.IADD R16, R241, 0x1, -R16 ;  /* 0x00000001f1107824 */ /* 0x000fe200078e0a10 */
[----:B------:R-:W-:Y:S01]  /*1f740*/  FSEL R28, R62, -INF , !P6 ;  /* 0xff8000003e1c7808 */ /* 0x000fe20007000000 */
[----:B------:R-:W-:Y:S01]  /*1f750*/  IMAD.MOV.U32 R62, RZ, RZ, R59 ;  /* 0x000000ffff3e7224 */ /* 0x000fe200078e003b */
[----:B------:R-:W-:Y:S02]  /*1f760*/  LOP3.LUT P6, RZ, R232, 0x2000000, RZ, 0xc0, !PT ;  /* 0x02000000e8ff7812 */ /* 0x000fe400078cc0ff */
[----:B------:R-:W-:Y:S02]  /*1f770*/  LOP3.LUT P5, RZ, R231, 0x1000, RZ, 0xc0, !PT ;  /* 0x00001000e7ff7812 */ /* 0x000fe400078ac0ff */
[----:B------:R-:W-:Y:S02]  /*1f780*/  FSEL R252, R89, -INF , !P6 ;  /* 0xff80000059fc7808 */ /* 0x000fe40007000000 */
[----:B------:R-:W-:Y:S02]  /*1f790*/  ISETP.GE.AND P1, PT, R10, R237, PT ;  /* 0x000000ed0a00720c */ /* 0x000fe40003f26270 */
[C---:B------:R-:W-:Y:S01]  /*1f7a0*/  LOP3.LUT P6, RZ, R231.reuse, 0x800, RZ, 0xc0, !PT ;  /* 0x00000800e7ff7812 */ /* 0x040fe200078cc0ff */
[----:B-1----:R-:W-:Y:S01]  /*1f7b0*/  IMAD.IADD R7, R234, 0x1, -R5 ;  /* 0x00000001ea077824 */ /* 0x002fe200078e0a05 */
[----:B------:R-:W-:Y:S02]  /*1f7c0*/  FSEL R29, R78, -INF , !P5 ;  /* 0xff8000004e1d7808 */ /* 0x000fe40006800000 */
[----:B------:R-:W-:Y:S02]  /*1f7d0*/  LOP3.LUT P5, RZ, R231, 0x200, RZ, 0xc0, !PT ;  /* 0x00000200e7ff7812 */ /* 0x000fe400078ac0ff */
[----:B------:R-:W-:Y:S01]  /*1f7e0*/  IABS R7, R7 ;  /* 0x0000000700077213 */ /* 0x000fe20000000000 */
[----:B------:R-:W-:Y:S01]  /*1f7f0*/  STL [R1+0x58], R29 ;  /* 0x0000581d01007387 */ /* 0x000fe20000100800 */
[----:B------:R-:W-:Y:S02]  /*1f800*/  FSEL R244, R90, -INF , !P5 ;  /* 0xff8000005af47808 */ /* 0x000fe40006800000 */
[----:B------:R-:W-:Y:S01]  /*1f810*/  FSEL R27, R79, -INF , !P6 ;  /* 0xff8000004f1b7808 */ /* 0x000fe20007000000 */
[----:B------:R-:W-:Y:S01]  /*1f820*/  STL [R1+0x104], R234 ;  /* 0x000104ea01007387 */ /* 0x000fe20000100800 */
[----:B------:R-:W1:Y:S01]  /*1f830*/  I2F R7, R7 ;  /* 0x0000000700077306 */ /* 0x000e620000201400 */
[----:B------:R-:W-:Y:S02]  /*1f840*/  ISETP.GE.OR P6, PT, R10, R242, !P1 ;  /* 0x000000f20a00720c */ /* 0x000fe40004fc6670 */
[-C--:B------:R-:W-:Y:S02]  /*1f850*/  ISETP.GE.AND P1, PT, R8, R237.reuse, PT ;  /* 0x000000ed0800720c */ /* 0x080fe40003f26270 */
[----:B------:R-:W-:Y:S02]  /*1f860*/  FSEL R248, R93, -INF , !P0 ;  /* 0xff8000005df87808 */ /* 0x000fe40004000000 */
[----:B------:R-:W-:Y:S02]  /*1f870*/  ISETP.GE.AND P0, PT, R10, R238, PT ;  /* 0x000000ee0a00720c */ /* 0x000fe40003f06270 */
[-C--:B------:R-:W-:Y:S02]  /*1f880*/  ISETP.GE.OR P5, PT, R8, R242.reuse, !P1 ;  /* 0x000000f20800720c */ /* 0x080fe40004fa6670 */
[----:B------:R-:W-:Y:S02]  /*1f890*/  ISETP.GE.AND P1, PT, R6, R237, PT ;  /* 0x000000ed0600720c */ /* 0x000fe40003f26270 */
[-C--:B------:R-:W-:Y:S01]  /*1f8a0*/  ISETP.GE.OR P0, PT, R10, R243.reuse, !P0 ;  /* 0x000000f30a00720c */ /* 0x080fe20004706670 */
[----:B------:R-:W-:Y:S01]  /*1f8b0*/  IMAD.IADD R10, R241, 0x1, -R10 ;  /* 0x00000001f10a7824 */ /* 0x000fe200078e0a0a */
[----:B------:R-:W-:Y:S02]  /*1f8c0*/  ISETP.GE.OR P1, PT, R6, R242, !P1 ;  /* 0x000000f20600720c */ /* 0x000fe40004f26670 */
[----:B------:R-:W-:Y:S02]  /*1f8d0*/  FSEL R247, R104, -INF , !P0 ;  /* 0xff80000068f77808 */ /* 0x000fe40004000000 */
[----:B------:R-:W-:Y:S02]  /*1f8e0*/  IABS R10, R10 ;  /* 0x0000000a000a7213 */ /* 0x000fe40000000000 */
[C---:B------:R-:W-:Y:S02]  /*1f8f0*/  ISETP.GE.AND P0, PT, R8.reuse, R238, PT ;  /* 0x000000ee0800720c */ /* 0x040fe40003f06270 */
[----:B------:R-:W-:Y:S01]  /*1f900*/  FSEL R209, R31, -INF , !P4 ;  /* 0xff8000001fd17808 */ /* 0x000fe20006000000 */
[----:B-1----:R-:W-:Y:S01]  /*1f910*/  FFMA.FTZ R109, R7, -UR35, R109 ;  /* 0x80000023076d7c23 */ /* 0x002fe2000801006d */
[----:B------:R-:W-:Y:S01]  /*1f920*/  IABS R7, R16 ;  /* 0x0000001000077213 */ /* 0x000fe20000000000 */
[----:B------:R-:W-:Y:S01]  /*1f930*/  IMAD.MOV.U32 R31, RZ, RZ, R220 ;  /* 0x000000ffff1f7224 */ /* 0x000fe200078e00dc */
[----:B------:R-:W-:Y:S01]  /*1f940*/  ISETP.GE.OR P0, PT, R8, R243, !P0 ;  /* 0x000000f30800720c */ /* 0x000fe20004706670 */
[----:B------:R-:W-:Y:S01]  /*1f950*/  IMAD.IADD R8, R241, 0x1, -R8 ;  /* 0x00000001f1087824 */ /* 0x000fe200078e0a08 */
[C---:B------:R-:W-:Y:S02]  /*1f960*/  LOP3.LUT P4, RZ, R231.reuse, 0x10000000, RZ, 0xc0, !PT ;  /* 0x10000000e7ff7812 */ /* 0x040fe4000788c0ff */
[----:B------:R-:W1:Y:S01]  /*1f970*/  I2F R7, R7 ;  /* 0x0000000700077306 */ /* 0x000e620000201400 */
[----:B------:R-:W-:Y:S02]  /*1f980*/  LOP3.LUT R231, R231, 0xfffffffd, RZ, 0xc0, !PT ;  /* 0xfffffffde7e77812 */ /* 0x000fe400078ec0ff */
[----:B------:R-:W-:Y:S02]  /*1f990*/  IABS R8, R8 ;  /* 0x0000000800087213 */ /* 0x000fe40000000000 */
[----:B------:R-:W-:Y:S02]  /*1f9a0*/  @P1 LOP3.LUT R231, R231, 0x2, RZ, 0xfc, !PT ;  /* 0x00000002e7e71812 */ /* 0x000fe400078efcff */
[----:B------:R-:W-:Y:S02]  /*1f9b0*/  FSEL R208, R105, -INF , !P0 ;  /* 0xff80000069d07808 */ /* 0x000fe40004000000 */
[CC--:B------:R-:W-:Y:S01]  /*1f9c0*/  ISETP.GE.AND P0, PT, R6.reuse, R238.reuse, PT ;  /* 0x000000ee0600720c */ /* 0x0c0fe20003f06270 */
[----:B------:R-:W-:Y:S01]  /*1f9d0*/  STL [R1+0x108], R231 ;  /* 0x000108e701007387 */ /* 0x000fe20000100800 */
[C---:B------:R-:W-:Y:S02]  /*1f9e0*/  ISETP.GE.AND P1, PT, R5.reuse, R237, PT ;  /* 0x000000ed0500720c */ /* 0x040fe40003f26270 */
[-C--:B------:R-:W-:Y:S01]  /*1f9f0*/  ISETP.GE.OR P0, PT, R6, R243.reuse, !P0 ;  /* 0x000000f30600720c */ /* 0x080fe20004706670 */
[----:B------:R2:W-:Y:S01]  /*1fa00*/  STL [R1+0x10c], R238 ;  /* 0x00010cee01007387 */ /* 0x0005e20000100800 */
[----:B------:R-:W-:Y:S02]  /*1fa10*/  FSEL R60, R58, -INF , !P4 ;  /* 0xff8000003a3c7808 */ /* 0x000fe40006000000 */
[----:B------:R-:W-:Y:S02]  /*1fa20*/  FSEL R202, R108, -INF , !P0 ;  /* 0xff8000006cca7808 */ /* 0x000fe40004000000 */
[CC--:B------:R-:W-:Y:S02]  /*1fa30*/  ISETP.GE.AND P0, PT, R5.reuse, R238.reuse, PT ;  /* 0x000000ee0500720c */ /* 0x0c0fe40003f06270 */
[----:B------:R-:W-:Y:S02]  /*1fa40*/  LOP3.LUT P4, RZ, R232, 0x4000000, RZ, 0xc0, !PT ;  /* 0x04000000e8ff7812 */ /* 0x000fe4000788c0ff */
[----:B------:R-:W-:Y:S01]  /*1fa50*/  ISETP.GE.OR P0, PT, R5, R243, !P0 ;  /* 0x000000f30500720c */ /* 0x000fe20004706670 */
[----:B-1----:R-:W-:Y:S01]  /*1fa60*/  FFMA.FTZ R95, R7, -UR35, R95 ;  /* 0x80000023075f7c23 */ /* 0x002fe2000801005f */
[----:B------:R-:W-:Y:S01]  /*1fa70*/  FSEL R220, R91, -INF , !P4 ;  /* 0xff8000005bdc7808 */ /* 0x000fe20006000000 */
[----:B------:R-:W-:Y:S01]  /*1fa80*/  IMAD.IADD R7, R234, 0x1, -R4 ;  /* 0x00000001ea077824 */ /* 0x000fe200078e0a04 */
[----:B------:R-:W-:Y:S02]  /*1fa90*/  FSEL R201, R109, -INF , !P0 ;  /* 0xff8000006dc97808 */ /* 0x000fe40004000000 */
[C---:B------:R-:W-:Y:S02]  /*1faa0*/  ISETP.GE.AND P0, PT, R4.reuse, R238, PT ;  /* 0x000000ee0400720c */ /* 0x040fe40003f06270 */
[----:B------:R-:W-:Y:S02]  /*1fab0*/  IABS R7, R7 ;  /* 0x0000000700077213 */ /* 0x000fe40000000000 */
[----:B------:R-:W-:Y:S02]  /*1fac0*/  FSEL R221, R95, -INF , !P3 ;  /* 0xff8000005fdd7808 */ /* 0x000fe40005800000 */
[----:B------:R-:W1:Y:S01]  /*1fad0*/  I2F R11, R7 ;  /* 0x00000007000b7306 */ /* 0x000e620000201400 */
[----:B------:R-:W-:Y:S02]  /*1fae0*/  ISETP.GE.OR P4, PT, R5, R242, !P1 ;  /* 0x000000f20500720c */ /* 0x000fe40004f86670 */
[C---:B------:R-:W-:Y:S02]  /*1faf0*/  ISETP.GE.OR P1, PT, R4.reuse, R243, !P0 ;  /* 0x000000f30400720c */ /* 0x040fe40004726670 */
[C---:B------:R-:W-:Y:S02]  /*1fb00*/  ISETP.GE.AND P0, PT, R3.reuse, R238, PT ;  /* 0x000000ee0300720c */ /* 0x040fe40003f06270 */
[----:B------:R-:W-:Y:S02]  /*1fb10*/  ISETP.GE.AND P3, PT, R4, R237, PT ;  /* 0x000000ed0400720c */ /* 0x000fe40003f66270 */
[C---:B------:R-:W-:Y:S02]  /*1fb20*/  ISETP.GE.OR P0, PT, R3.reuse, R243, !P0 ;  /* 0x000000f30300720c */ /* 0x040fe40004706670 */
[----:B------:R-:W-:Y:S02]  /*1fb30*/  FSEL R58, R94, -INF , !P2 ;  /* 0xff8000005e3a7808 */ /* 0x000fe40005000000 */
[----:B------:R-:W-:Y:S01]  /*1fb40*/  ISETP.GE.AND P2, PT, R3, R237, PT ;  /* 0x000000ed0300720c */ /* 0x000fe20003f46270 */
[----:B-1----:R-:W-:Y:S01]  /*1fb50*/  FFMA.FTZ R120, R11, -UR35, R120 ;  /* 0x800000230b787c23 */ /* 0x002fe20008010078 */
[----:B------:R-:W-:Y:S01]  /*1fb60*/  FMNMX.FTZ R7, R228, R9, !PT ;  /* 0x00000009e4077209 */ /* 0x000fe20007810000 */
[----:B------:R-:W-:Y:S02]  /*1fb70*/  IMAD.MOV.U32 R11, RZ, RZ, R10 ;  /* 0x000000ffff0b7224 */ /* 0x000fe400078e000a */
[----:B------:R-:W-:Y:S01]  /*1fb80*/  IMAD.IADD R10, R234, 0x1, -R3 ;  /* 0x00000001ea0a7824 */ /* 0x000fe200078e0a03 */
[----:B------:R-:W-:Y:S01]  /*1fb90*/  FMNMX.FTZ R7, R227, R7, !PT ;  /* 0x00000007e3077209 */ /* 0x000fe20007810000 */
[----:B------:R-:W1:Y:S01]  /*1fba0*/  I2F R14, R11 ;  /* 0x0000000b000e7306 */ /* 0x000e620000201400 */
[----:B------:R-:W-:Y:S02]  /*1fbb0*/  FSEL R200, R120, -INF , !P1 ;  /* 0xff80000078c87808 */ /* 0x000fe40004800000 */
[----:B------:R-:W-:Y:S02]  /*1fbc0*/  FMNMX.FTZ R7, R219, R7, !PT ;  /* 0x00000007db077209 */ /* 0x000fe40007810000 */
[----:B------:R-:W-:Y:S02]  /*1fbd0*/  ISETP.GE.AND P1, PT, R2, R237, PT ;  /* 0x000000ed0200720c */ /* 0x000fe40003f26270 */
[----:B------:R-:W-:Y:S03]  /*1fbe0*/  FMNMX.FTZ R7, R226, R7, !PT ;  /* 0x00000007e2077209 */ /* 0x000fe60007810000 */
[----:B------:R-:W3:Y:S01]  /*1fbf0*/  I2F R11, R8 ;  /* 0x00000008000b7306 */ /* 0x000ee20000201400 */
[----:B------:R-:W-:Y:S04]  /*1fc00*/  FMNMX.FTZ R7, R225, R7, !PT ;  /* 0x00000007e1077209 */ /* 0x000fe80007810000 */
[----:B------:R-:W-:Y:S04]  /*1fc10*/  FMNMX.FTZ R7, R224, R7, !PT ;  /* 0x00000007e0077209 */ /* 0x000fe80007810000 */
[----:B------:R-:W-:Y:S04]  /*1fc20*/  FMNMX.FTZ R7, R223, R7, !PT ;  /* 0x00000007df077209 */ /* 0x000fe80007810000 */
[----:B------:R-:W-:Y:S01]  /*1fc30*/  FMNMX.FTZ R9, R49, R7, !PT ;  /* 0x0000000731097209 */ /* 0x000fe20007810000 */
[----:B-1----:R-:W-:Y:S01]  /*1fc40*/  FFMA.FTZ R106, R14, -UR35, R106 ;  /* 0x800000230e6a7c23 */ /* 0x002fe2000801006a */
[----:B------:R-:W-:Y:S02]  /*1fc50*/  IABS R7, R10 ;  /* 0x0000000a00077213 */ /* 0x000fe40000000000 */
[----:B------:R-:W-:Y:S02]  /*1fc60*/  FMNMX.FTZ R9, R52, R9, !PT ;  /* 0x0000000934097209 */ /* 0x000fe40007810000 */
[----:B------:R-:W1:Y:S01]  /*1fc70*/  I2F R10, R7 ;  /* 0x00000007000a7306 */ /* 0x000e620000201400 */
[----:B------:R-:W-:Y:S02]  /*1fc80*/  FSEL R40, R106, -INF , !P6 ;  /* 0xff8000006a287808 */ /* 0x000fe40007000000 */
[----:B------:R-:W-:Y:S01]  /*1fc90*/  FMNMX.FTZ R9, R53, R9, !PT ;  /* 0x0000000935097209 */ /* 0x000fe20007810000 */
[----:B---3--:R-:W-:Y:S01]  /*1fca0*/  FFMA.FTZ R107, R11, -UR35, R107 ;  /* 0x800000230b6b7c23 */ /* 0x008fe2000801006b */
[----:B------:R-:W-:Y:S01]  /*1fcb0*/  LOP3.LUT P6, RZ, R231, 0x2, RZ, 0xc0, !PT ;  /* 0x00000002e7ff7812 */ /* 0x000fe200078cc0ff */
[----:B------:R-:W-:Y:S03]  /*1fcc0*/  IMAD.IADD R8, R234, 0x1, -R2 ;  /* 0x00000001ea087824 */ /* 0x000fe600078e0a02 */
[----:B------:R-:W-:Y:S02]  /*1fcd0*/  FSEL R26, R107, -INF , !P5 ;  /* 0xff8000006b1a7808 */ /* 0x000fe40006800000 */
[-C--:B------:R-:W-:Y:S02]  /*1fce0*/  ISETP.GE.OR P5, PT, R4, R242.reuse, !P3 ;  /* 0x000000f20400720c */ /* 0x080fe40005fa6670 */
[-C--:B------:R-:W-:Y:S02]  /*1fcf0*/  ISETP.GE.OR P3, PT, R3, R242.reuse, !P2 ;  /* 0x000000f20300720c */ /* 0x080fe40005766670 */
[----:B------:R-:W-:Y:S02]  /*1fd00*/  ISETP.GE.OR P2, PT, R2, R242, !P1 ;  /* 0x000000f20200720c */ /* 0x000fe40004f46670 */
[C---:B------:R-:W-:Y:S04]  /*1fd10*/  ISETP.GE.AND P1, PT, R0.reuse, R238, PT ;  /* 0x000000ee0000720c */ /* 0x040fe80003f26270 */
[----:B------:R-:W-:Y:S01]  /*1fd20*/  ISETP.GE.OR P1, PT, R0, R243, !P1 ;  /* 0x000000f30000720c */ /* 0x000fe20004f26670 */
[----:B-1----:R-:W-:Y:S01]  /*1fd30*/  FFMA.FTZ R121, R10, -UR35, R121 ;  /* 0x800000230a797c23 */ /* 0x002fe20008010079 */
[----:B------:R-:W-:Y:S02]  /*1fd40*/  FMNMX.FTZ R7, R64, R9, !PT ;  /* 0x0000000940077209 */ /* 0x000fe40007810000 */
[----:B------:R-:W-:Y:S01]  /*1fd50*/  IABS R9, R8 ;  /* 0x0000000800097213 */ /* 0x000fe20000000000 */
[----:B------:R-:W-:Y:S01]  /*1fd60*/  IMAD.IADD R8, R241, 0x1, -R6 ;  /* 0x00000001f1087824 */ /* 0x000fe200078e0a06 */
[----:B------:R-:W-:Y:S02]  /*1fd70*/  FSEL R121, R121, -INF , !P0 ;  /* 0xff80000079797808 */ /* 0x000fe40004000000 */
[----:B------:R-:W-:Y:S02]  /*1fd80*/  ISETP.GE.AND P0, PT, R2, R238, PT ;  /* 0x000000ee0200720c */ /* 0x000fe40003f06270 */
[----:B--2---:R-:W2:Y:S01]  /*1fd90*/  LDL.LU R238, [R1+0x5c] ;  /* 0x00005c0001ee7983 */ /* 0x004ea20000300800 */
[----:B------:R-:W-:Y:S02]  /*1fda0*/  FMNMX.FTZ R7, R65, R7, !PT ;  /* 0x0000000741077209 */ /* 0x000fe40007810000 */
[----:B------:R-:W-:Y:S01]  /*1fdb0*/  IABS R8, R8 ;  /* 0x0000000800087213 */ /* 0x000fe20000000000 */
[----:B------:R-:W-:Y:S01]  /*1fdc0*/  STL [R1+0x110], R237 ;  /* 0x000110ed01007387 */ /* 0x000fe20000100800 */
[----:B------:R-:W-:Y:S02]  /*1fdd0*/  FMNMX.FTZ R7, R68, R7, !PT ;  /* 0x0000000744077209 */ /* 0x000fe40007810000 */
[----:B------:R-:W1:Y:S01]  /*1fde0*/  I2F R11, R8 ;  /* 0x00000008000b7306 */ /* 0x000e620000201400 */
[----:B------:R-:W-:Y:S01]  /*1fdf0*/  ISETP.GE.OR P0, PT, R2, R243, !P0 ;  /* 0x000000f30200720c */ /* 0x000fe20004706670 */
[----:B------:R-:W-:Y:S01]  /*1fe00*/  STL [R1+0x118], R252 ;  /* 0x000118fc01007387 */ /* 0x000fe20000100800 */
[----:B------:R-:W-:Y:S03]  /*1fe10*/  FMNMX.FTZ R7, R69, R7, !PT ;  /* 0x0000000745077209 */ /* 0x000fe60007810000 */
[----:B------:R-:W-:Y:S01]  /*1fe20*/  STL [R1+0x114], R243 ;  /* 0x000114f301007387 */ /* 0x000fe20000100800 */
[----:B------:R-:W-:Y:S04]  /*1fe30*/  FMNMX.FTZ R7, R80, R7, !PT ;  /* 0x0000000750077209 */ /* 0x000fe80007810000 */
[----:B------:R-:W-:Y:S04]  /*1fe40*/  FMNMX.FTZ R7, R81, R7, !PT ;  /* 0x0000000751077209 */ /* 0x000fe80007810000 */
[----:B------:R-:W-:Y:S04]  /*1fe50*/  FMNMX.FTZ R7, R84, R7, !PT ;  /* 0x0000000754077209 */ /* 0x000fe80007810000 */
[----:B------:R-:W-:Y:S04]  /*1fe60*/  FMNMX.FTZ R7, R85, R7, !PT ;  /* 0x0000000755077209 */ /* 0x000fe80007810000 */
[----:B------:R-:W-:Y:S01]  /*1fe70*/  FMNMX.FTZ R7, R96, R7, !PT ;  /* 0x0000000760077209 */ /* 0x000fe20007810000 */
[----:B-1----:R-:W-:Y:S01]  /*1fe80*/  FFMA.FTZ R110, R11, -UR35, R110 ;  /* 0x800000230b6e7c23 */ /* 0x002fe2000801006e */
[----:B------:R-:W-:Y:S02]  /*1fe90*/  FMNMX.FTZ R8, R197, R133, !PT ;  /* 0x00000085c5087209 */ /* 0x000fe40007810000 */
[----:B------:R-:W-:Y:S01]  /*1fea0*/  FMNMX.FTZ R6, R48, R7, !PT ;  /* 0x0000000730067209 */ /* 0x000fe20007810000 */
[----:B------:R-:W-:Y:S01]  /*1feb0*/  IMAD.MOV.U32 R7, RZ, RZ, R9 ;  /* 0x000000ffff077224 */ /* 0x000fe200078e0009 */
[----:B------:R-:W-:Y:S02]  /*1fec0*/  FSEL R16, R110, -INF , !P6 ;  /* 0xff8000006e107808 */ /* 0x000fe40007000000 */
[----:B------:R-:W-:Y:S01]  /*1fed0*/  FMNMX.FTZ R6, R37, R6, !PT ;  /* 0x0000000625067209 */ /* 0x000fe20007810000 */
[----:B------:R1:W3:Y:S03]  /*1fee0*/  I2F R10, R7 ;  /* 0x00000007000a7306 */ /* 0x0002e60000201400 */
[----:B------:R-:W-:Y:S04]  /*1fef0*/  FMNMX.FTZ R6, R36, R6, !PT ;  /* 0x0000000624067209 */ /* 0x000fe80007810000 */
[----:B------:R-:W-:Y:S04]  /*1ff00*/  FMNMX.FTZ R6, R112, R6, !PT ;  /* 0x0000000670067209 */ /* 0x000fe80007810000 */
[----:B------:R-:W-:Y:S04]  /*1ff10*/  FMNMX.FTZ R6, R113, R6, !PT ;  /* 0x0000000671067209 */ /* 0x000fe80007810000 */
[----:B------:R-:W-:Y:S01]  /*1ff20*/  FMNMX.FTZ R9, R116, R6, !PT ;  /* 0x0000000674097209 */ /* 0x000fe20007810000 */
[----:B------:R-:W-:Y:S01]  /*1ff30*/  IMAD.IADD R6, R241, 0x1, -R5 ;  /* 0x00000001f1067824 */ /* 0x000fe200078e0a05 */
[----:B------:R-:W-:Y:S02]  /*1ff40*/  FMNMX.FTZ R5, R33, R8, !PT ;  /* 0x0000000821057209 */ /* 0x000fe40007810000 */
[----:B------:R-:W-:Y:S02]  /*1ff50*/  FMNMX.FTZ R8, R117, R9, !PT ;  /* 0x0000000975087209 */ /* 0x000fe40007810000 */
[----:B------:R-:W-:Y:S02]  /*1ff60*/  IABS R6, R6 ;  /* 0x0000000600067213 */ /* 0x000fe40000000000 */
[----:B------:R-:W-:Y:S01]  /*1ff70*/  FMNMX.FTZ R5, R32, R5, !PT ;  /* 0x0000000520057209 */ /* 0x000fe20007810000 */
[----:B-1----:R-:W-:Y:S02]  /*1ff80*/  IMAD.IADD R7, R234, 0x1, -R0 ;  /* 0x00000001ea077824 */ /* 0x002fe400078e0a00 */
[----:B---3--:R-:W-:Y:S03]  /*1ff90*/  FFMA.FTZ R124, R10, -UR35, R124 ;  /* 0x800000230a7c7c23 */ /* 0x008fe6000801007c */
[----:B------:R-:W-:Y:S02]  /*1ffa0*/  IABS R7, R7 ;  /* 0x0000000700077213 */ /* 0x000fe40000000000 */
[----:B------:R-:W-:Y:S02]  /*1ffb0*/  FSEL R124, R124, -INF , !P0 ;  /* 0xff8000007c7c7808 */ /* 0x000fe40004000000 */
[----:B------:R-:W1:Y:S01]  /*1ffc0*/  I2F R9, R7 ;  /* 0x0000000700097306 */ /* 0x000e620000201400 */
[C---:B------:R-:W-:Y:S04]  /*1ffd0*/  ISETP.GE.AND P0, PT, R0.reuse, R237, PT ;  /* 0x000000ed0000720c */ /* 0x040fe80003f06270 */
[----:B------:R-:W-:Y:S01]  /*1ffe0*/  ISETP.GE.OR P0, PT, R0, R242, !P0 ;  /* 0x000000f20000720c */ /* 0x000fe20004706670 */
[----:B-1----:R-:W-:Y:S01]  /*1fff0*/  FFMA.FTZ R125, R9, -UR35, R125 ;  /* 0x80000023097d7c23 */ /* 0x002fe2000801007d */
[----:B------:R-:W-:Y:S01]  /*20000*/  FMNMX.FTZ R7, R128, R8, !PT ;  /* 0x0000000880077209 */ /* 0x000fe20007810000 */
[----:B------:R-:W-:Y:S01]  /*20010*/  IMAD.MOV.U32 R8, RZ, RZ, R6 ;  /* 0x000000ffff087224 */ /* 0x000fe200078e0006 */
[----:B------:R-:W-:Y:S01]  /*20020*/  FMNMX.FTZ R6, R19, R5, !PT ;  /* 0x0000000513067209 */ /* 0x000fe20007810000 */
[----:B------:R-:W-:Y:S01]  /*20030*/  IMAD.IADD R9, R241, 0x1, -R2 ;  /* 0x00000001f1097824 */ /* 0x000fe200078e0a02 */
[----:B------:R-:W-:Y:S02]  /*20040*/  FMNMX.FTZ R5, R129, R7, !PT ;  /* 0x0000000781057209 */ /* 0x000fe40007810000 */
[----:B------:R-:W-:Y:S01]  /*20050*/  FMNMX.FTZ R6, R22, R6, !PT ;  /* 0x0000000616067209 */ /* 0x000fe20007810000 */
[----:B------:R-:W1:Y:S01]  /*20060*/  I2F R8, R8 ;  /* 0x0000000800087306 */ /* 0x000e620000201400 */
[----:B------:R-:W-:Y:S01]  /*20070*/  FSEL R125, R125, -INF , !P1 ;  /* 0xff8000007d7d7808 */ /* 0x000fe20004800000 */
[----:B------:R-:W3:Y:S01]  /*20080*/  SHFL.BFLY PT, R7, R5, 0x2, 0x1f ;  /* 0x0c401f0005077f89 */ /* 0x000ee200000e0000 */
[----:B------:R-:W-:Y:S04]  /*20090*/  FMNMX.FTZ R6, R23, R6, !PT ;  /* 0x0000000617067209 */ /* 0x000fe80007810000 */
[----:B------:R-:W-:Y:S04]  /*200a0*/  FMNMX.FTZ R6, R34, R6, !PT ;  /* 0x0000000622067209 */ /* 0x000fe80007810000 */
[----:B------:R-:W-:Y:S04]  /*200b0*/  FMNMX.FTZ R6, R35, R6, !PT ;  /* 0x0000000623067209 */ /* 0x000fe80007810000 */
[----:B------:R-:W-:Y:S04]  /*200c0*/  FMNMX.FTZ R6, R38, R6, !PT ;  /* 0x0000000626067209 */ /* 0x000fe80007810000 */
[----:B------:R-:W-:Y:S04]  /*200d0*/  FMNMX.FTZ R6, R39, R6, !PT ;  /* 0x0000000627067209 */ /* 0x000fe80007810000 */
[----:B------:R-:W-:Y:S01]  /*200e0*/  FMNMX.FTZ R6, R50, R6, !PT ;  /* 0x0000000632067209 */ /* 0x000fe20007810000 */
[----:B-1----:R-:W-:Y:S02]  /*200f0*/  FFMA.FTZ R111, R8, -UR35, R111 ;  /* 0x80000023086f7c23 */ /* 0x002fe4000801006f */
[----:B------:R-:W-:Y:S01]  /*20100*/  IMAD.IADD R8, R241, 0x1, -R4 ;  /* 0x00000001f1087824 */ /* 0x000fe200078e0a04 */
[----:B------:R-:W-:Y:S02]  /*20110*/  FMNMX.FTZ R6, R51, R6, !PT ;  /* 0x0000000633067209 */ /* 0x000fe40007810000 */
[----:B---3--:R-:W-:Y:S02]  /*20120*/  FMNMX.FTZ R73, R5, R7, !PT ;  /* 0x0000000705497209 */ /* 0x008fe40007810000 */
        /* <DEDUP_REMOVED lines=16> */
[----:B------:R-:W-:Y:S01]  /*20230*/  IMAD.IADD R7, R241, 0x1, -R3 ;  /* 0x00000001f1077824 */ /* 0x000fe200078e0a03 */
        /* <DEDUP_REMOVED lines=14> */
[----:B------:R-:W-:Y:S02]  /*20320*/  IABS R3, R8 ;  /* 0x0000000800037213 */ /* 0x000fe40000000000 */
[----:B------:R-:W-:Y:S02]  /*20330*/  FMNMX.FTZ R2, R42, R2, !PT ;  /* 0x000000022a027209 */ /* 0x000fe40007810000 */
[----:B------:R-:W-:Y:S01]  /*20340*/  FMNMX.FTZ R5, R103, R5, !PT ;  /* 0x0000000567057209 */ /* 0x000fe20007810000 */
[----:B------:R-:W1:Y:S01]  /*20350*/  I2F R11, R3 ;  /* 0x00000003000b7306 */ /* 0x000e620000201400 */
[----:B------:R-:W-:Y:S02]  /*20360*/  IABS R6, R7 ;  /* 0x0000000700067213 */ /* 0x000fe40000000000 */
[----:B------:R-:W-:Y:S01]  /*20370*/  FMNMX.FTZ R4, R222, R4, !PT ;  /* 0x00000004de047209 */ /* 0x000fe20007810000 */
[----:B------:R-:W-:Y:S01]  /*20380*/  SHFL.BFLY PT, R7, R73, 0x1, 0x1f ;  /* 0x0c201f0049077f89 */ /* 0x000fe200000e0000 */
[----:B------:R-:W-:Y:S02]  /*20390*/  FMNMX.FTZ R2, R43, R2, !PT ;  /* 0x000000022b027209 */ /* 0x000fe40007810000 */
[----:B------:R-:W-:Y:S02]  /*203a0*/  FMNMX.FTZ R5, R114, R5, !PT ;  /* 0x0000000572057209 */ /* 0x000fe40007810000 */
[----:B------:R-:W-:Y:S01]  /*203b0*/  FMNMX.FTZ R2, R46, R2, !PT ;  /* 0x000000022e027209 */ /* 0x000fe20007810000 */
[----:B------:R-:W3:Y:S01]  /*203c0*/  I2F R10, R6 ;  /* 0x00000006000a7306 */ /* 0x000ee20000201400 */
[----:B------:R-:W-:Y:S02]  /*203d0*/  FMNMX.FTZ R4, R100, R4, !PT ;  /* 0x0000000464047209 */ /* 0x000fe40007810000 */
[----:B------:R-:W-:Y:S02]  /*203e0*/  FMNMX.FTZ R5, R115, R5, !PT ;  /* 0x0000000573057209 */ /* 0x000fe40007810000 */
[----:B------:R-:W-:Y:S02]  /*203f0*/  FMNMX.FTZ R2, R47, R2, !PT ;  /* 0x000000022f027209 */ /* 0x000fe40007810000 */
[----:B------:R-:W-:Y:S02]  /*20400*/  FMNMX.FTZ R4, R45, R4, !PT ;  /* 0x000000042d047209 */ /* 0x000fe40007810000 */
[----:B------:R-:W-:Y:S02]  /*20410*/  FMNMX.FTZ R5, R118, R5, !PT ;  /* 0x0000000576057209 */ /* 0x000fe40007810000 */
[----:B------:R-:W-:Y:S02]  /*20420*/  FMNMX.FTZ R4, R56, R4, !PT ;  /* 0x0000000438047209 */ /* 0x000fe40007810000 */
[----:B------:R-:W-:Y:S01]  /*20430*/  FMNMX.FTZ R2, R60, R2, !PT ;  /* 0x000000023c027209 */ /* 0x000fe20007810000 */
[----:B-1----:R-:W-:Y:S01]  /*20440*/  FFMA.FTZ R122, R11, -UR35, R122 ;  /* 0x800000230b7a7c23 */ /* 0x002fe2000801007a */
[----:B------:R-:W-:Y:S02]  /*20450*/  FMNMX.FTZ R5, R119, R5, !PT ;  /* 0x0000000577057209 */ /* 0x000fe40007810000 */
[----:B------:R-:W-:Y:S02]  /*20460*/  FMNMX.FTZ R4, R57, R4, !PT ;  /* 0x0000000439047209 */ /* 0x000fe40007810000 */
[----:B------:R-:W-:Y:S02]  /*20470*/  FMNMX.FTZ R2, R62, R2, !PT ;  /* 0x000000023e027209 */ /* 0x000fe40007810000 */
[----:B------:R-:W-:Y:S02]  /*20480*/  FMNMX.FTZ R5, R130, R5, !PT ;  /* 0x0000000582057209 */ /* 0x000fe40007810000 */
[----:B------:R-:W-:Y:S01]  /*20490*/  FMNMX.FTZ R4, R218, R4, !PT ;  /* 0x00000004da047209 */ /* 0x000fe20007810000 */
[----:B---3--:R-:W-:Y:S01]  /*204a0*/  FFMA.FTZ R123, R10, -UR35, R123 ;  /* 0x800000230a7b7c23 */ /* 0x008fe2000801007b */
[----:B------:R-:W-:Y:S02]  /*204b0*/  FMNMX.FTZ R3, R28, R2, !PT ;  /* 0x000000021c037209 */ /* 0x000fe40007810000 */
[----:B------:R-:W-:Y:S02]  /*204c0*/  FMNMX.FTZ R2, R131, R5, !PT ;  /* 0x0000000583027209 */ /* 0x000fe40007810000 */
[----:B------:R-:W-:Y:S02]  /*204d0*/  FMNMX.FTZ R4, R212, R4, !PT ;  /* 0x00000004d4047209 */ /* 0x000fe40007810000 */
[----:B------:R-:W-:Y:S01]  /*204e0*/  IABS R5, R9 ;  /* 0x0000000900057213 */ /* 0x000fe20000000000 */
[----:B------:R-:W1:Y:S01]  /*204f0*/  SHFL.BFLY PT, R6, R2, 0x2, 0x1f ;  /* 0x0c401f0002067f89 */ /* 0x000e6200000e0000 */
[----:B------:R-:W-:Y:S02]  /*20500*/  FMNMX.FTZ R4, R72, R4, !PT ;  /* 0x0000000448047209 */ /* 0x000fe40007810000 */
[----:B------:R3:W4:Y:S01]  /*20510*/  I2F R8, R5 ;  /* 0x0000000500087306 */ /* 0x0007220000201400 */
[----:B------:R-:W-:Y:S02]  /*20520*/  FMNMX.FTZ R3, R63, R3, !PT ;  /* 0x000000033f037209 */ /* 0x000fe40007810000 */
[----:B------:R-:W-:Y:S02]  /*20530*/  FMNMX.FTZ R4, R97, R4, !PT ;  /* 0x0000000461047209 */ /* 0x000fe40007810000 */
[----:B------:R-:W-:Y:S02]  /*20540*/  FMNMX.FTZ R3, R44, R3, !PT ;  /* 0x000000032c037209 */ /* 0x000fe40007810000 */
[----:B------:R-:W-:Y:S02]  /*20550*/  FMNMX.FTZ R4, R76, R4, !PT ;  /* 0x000000044c047209 */ /* 0x000fe40007810000 */
[----:B------:R-:W-:Y:S02]  /*20560*/  FSEL R59, R122, -INF , !P5 ;  /* 0xff8000007a3b7808 */ /* 0x000fe40006800000 */
[----:B------:R-:W-:Y:S02]  /*20570*/  FMNMX.FTZ R4, R229, R4, !PT ;  /* 0x00000004e5047209 */ /* 0x000fe40007810000 */
[----:B------:R-:W-:Y:S02]  /*20580*/  FSEL R229, R111, -INF , !P4 ;  /* 0xff8000006fe57808 */ /* 0x000fe40006000000 */
[----:B------:R-:W-:Y:S02]  /*20590*/  FMNMX.FTZ R4, R217, R4, !PT ;  /* 0x00000004d9047209 */ /* 0x000fe40007810000 */
[----:B------:R-:W-:Y:S02]  /*205a0*/  FSEL R14, R123, -INF , !P3 ;  /* 0xff8000007b0e7808 */ /* 0x000fe40005800000 */
[----:B------:R-:W-:Y:S02]  /*205b0*/  FMNMX.FTZ R4, R252, R4, !PT ;  /* 0x00000004fc047209 */ /* 0x000fe40007810000 */
[----:B-1----:R-:W-:Y:S02]  /*205c0*/  FMNMX.FTZ R2, R2, R6, !PT ;  /* 0x0000000602027209 */ /* 0x002fe40007810000 */
[----:B------:R-:W-:Y:S01]  /*205d0*/  FMNMX.FTZ R4, R251, R4, !PT ;  /* 0x00000004fb047209 */ /* 0x000fe20007810000 */
[----:B---3--:R-:W-:Y:S01]  /*205e0*/  IMAD.IADD R5, R241, 0x1, -R0 ;  /* 0x00000001f1057824 */ /* 0x008fe200078e0a00 */
[----:B------:R-:W-:Y:S01]  /*205f0*/  FMNMX.FTZ R73, R73, R7, !PT ;  /* 0x0000000749497209 */ /* 0x000fe20007810000 */
[----:B----4-:R-:W-:Y:S01]  /*20600*/  FFMA.FTZ R126, R8, -UR35, R126 ;  /* 0x80000023087e7c23 */ /* 0x010fe2000801007e */
[----:B------:R-:W1:Y:S01]  /*20610*/  SHFL.BFLY PT, R72, R2, 0x1, 0x1f ;  /* 0x0c201f0002487f89 */ /* 0x000e6200000e0000 */
[----:B------:R-:W-:Y:S02]  /*20620*/  FMNMX.FTZ R4, R248, R4, !PT ;  /* 0x00000004f8047209 */ /* 0x000fe40007810000 */
[----:B------:R-:W-:Y:S01]  /*20630*/  FMUL.FTZ R6, R73, c[0x0][0x23c] ;  /* 0x00008f0049067a20 */ /* 0x000fe20000410000 */
[----:B------:R-:W-:Y:S02]  /*20640*/  IABS R5, R5 ;  /* 0x0000000500057213 */ /* 0x000fe40000000000 */
[----:B------:R-:W-:Y:S02]  /*20650*/  FMNMX.FTZ R4, R247, R4, !PT ;  /* 0x00000004f7047209 */ /* 0x000fe40007810000 */
[----:B------:R-:W-:Y:S02]  /*20660*/  FSETP.NEU.FTZ.AND P1, PT, R73, -INF , PT ;  /* 0xff8000004900780b */ /* 0x000fe40003f3d000 */
[----:B------:R-:W-:Y:S02]  /*20670*/  FSEL R217, R126, -INF , !P2 ;  /* 0xff8000007ed97808 */ /* 0x000fe40005000000 */
[----:B------:R-:W-:Y:S02]  /*20680*/  FSEL R6, R6, RZ, P1 ;  /* 0x000000ff06067208 */ /* 0x000fe40000800000 */
[----:B------:R-:W-:Y:S03]  /*20690*/  LOP3.LUT P4, RZ, R232, 0x1000000, RZ, 0xc0, !PT ;  /* 0x01000000e8ff7812 */ /* 0x000fe6000788c0ff */
[--C-:B------:R-:W-:Y:S02]  /*206a0*/  FFMA.FTZ R240, R69, c[0x0][0x23c], -R6.reuse ;  /* 0x00008f0045f07a23 */ /* 0x100fe40000010806 */
[--C-:B------:R-:W-:Y:S02]  /*206b0*/  FFMA.FTZ R237, R68, c[0x0][0x23c], -R6.reuse ;  /* 0x00008f0044ed7a23 */ /* 0x100fe40000010806 */
[--C-:B------:R-:W-:Y:S02]  /*206c0*/  FFMA.FTZ R94, R219, c[0x0][0x23c], -R6.reuse ;  /* 0x00008f00db5e7a23 */ /* 0x100fe40000010806 */
[--C-:B------:R-:W-:Y:S01]  /*206d0*/  FFMA.FTZ R97, R228, c[0x0][0x23c], -R6.reuse ;  /* 0x00008f00e4617a23 */ /* 0x100fe20000010806 */
[----:B-1----:R-:W-:Y:S01]  /*206e0*/  FMNMX.FTZ R72, R2, R72, !PT ;  /* 0x0000004802487209 */ /* 0x002fe20007810000 */
[--C-:B------:R-:W-:Y:S01]  /*206f0*/  FFMA.FTZ R2, R250, c[0x0][0x23c], -R6.reuse ;  /* 0x00008f00fa027a23 */ /* 0x100fe20000010806 */
[----:B------:R-:W-:Y:S01]  /*20700*/  MUFU.EX2 R105, R94 ;  /* 0x0000005e00697308 */ /* 0x000fe20000000800 */
[--C-:B------:R-:W-:Y:S01]  /*20710*/  FFMA.FTZ R93, R227, c[0x0][0x23c], -R6.reuse ;  /* 0x00008f00e35d7a23 */ /* 0x100fe20000010806 */
[----:B--2---:R-:W-:Y:S01]  /*20720*/  FMNMX.FTZ R3, R238, R3, !PT ;  /* 0x00000003ee037209 */ /* 0x004fe20007810000 */
[----:B------:R-:W-:Y:S01]  /*20730*/  FMUL.FTZ R7, R72, c[0x0][0x23c] ;  /* 0x00008f0048077a20 */ /* 0x000fe20000410000 */
[----:B------:R1:W-:Y:S01]  /*20740*/  STL [R1+0x11c], R238 ;  /* 0x00011cee01007387 */ /* 0x0003e20000100800 */
[--C-:B------:R-:W-:Y:S01]  /*20750*/  FFMA.FTZ R92, R226, c[0x0][0x23c], -R6.reuse ;  /* 0x00008f00e25c7a23 */ /* 0x100fe20000010806 */
[----:B------:R-:W-:Y:S01]  /*20760*/  FMNMX.FTZ R3, R29, R3, !PT ;  /* 0x000000031d037209 */ /* 0x000fe20007810000 */
[--C-:B------:R-:W-:Y:S02]  /*20770*/  FFMA.FTZ R109, R225, c[0x0][0x23c], -R6.reuse ;  /* 0x00008f00e16d7a23 */ /* 0x100fe40000010806 */
[--C-:B------:R-:W-:Y:S01]  /*20780*/  FFMA.FTZ R126, R224, c[0x0][0x23c], -R6.reuse ;  /* 0x00008f00e07e7a23 */ /* 0x100fe20000010806 */
[----:B------:R-:W-:Y:S01]  /*20790*/  FMNMX.FTZ R3, R27, R3, !PT ;  /* 0x000000031b037209 */ /* 0x000fe20007810000 */
[--C-:B------:R-:W-:Y:S01]  /*207a0*/  FFMA.FTZ R123, R223, c[0x0][0x23c], -R6.reuse ;  /* 0x00008f00df7b7a23 */ /* 0x100fe20000010806 */
[----:B------:R-:W-:Y:S01]  /*207b0*/  MUFU.EX2 R90, R2 ;  /* 0x00000002005a7308 */ /* 0x000fe20000000800 */
[--C-:B------:R-:W-:Y:S01]  /*207c0*/  FFMA.FTZ R122, R49, c[0x0][0x23c], -R6.reuse ;  /* 0x00008f00317a7a23 */ /* 0x100fe20000010806 */
[----:B------:R-:W-:Y:S01]  /*207d0*/  FMNMX.FTZ R0, R244, R3, !PT ;  /* 0x00000003f4007209 */ /* 0x000fe20007810000 */
[--C-:B------:R-:W-:Y:S01]  /*207e0*/  FFMA.FTZ R250, R53, c[0x0][0x23c], -R6.reuse ;  /* 0x00008f0035fa7a23 */ /* 0x100fe20000010806 */
[----:B------:R-:W-:Y:S01]  /*207f0*/  FMNMX.FTZ R3, R208, R4, !PT ;  /* 0x00000004d0037209 */ /* 0x000fe20007810000 */
[----:B------:R-:W-:Y:S01]  /*20800*/  IMAD.MOV.U32 R4, RZ, RZ, R5 ;  /* 0x000000ffff047224 */ /* 0x000fe200078e0005 */
[----:B------:R-:W-:Y:S01]  /*20810*/  FMNMX.FTZ R0, R220, R0, !PT ;  /* 0x00000000dc007209 */ /* 0x000fe20007810000 */
[--C-:B------:R-:W-:Y:S01]  /*20820*/  FFMA.FTZ R41, R80, c[0x0][0x23c], -R6.reuse ;  /* 0x00008f0050297a23 */ /* 0x100fe20000010806 */
[----:B------:R-:W-:Y:S01]  /*20830*/  FMNMX.FTZ R3, R202, R3, !PT ;  /* 0x00000003ca037209 */ /* 0x000fe20007810000 */
[--C-:B------:R-:W-:Y:S01]  /*20840*/  FFMA.FTZ R29, R84, c[0x0][0x23c], -R6.reuse ;  /* 0x00008f00541d7a23 */ /* 0x100fe20000010806 */
[----:B------:R-:W-:Y:S01]  /*20850*/  FMNMX.FTZ R0, R58, R0, !PT ;  /* 0x000000003a007209 */ /* 0x000fe20007810000 */
[--C-:B------:R-:W-:Y:S01]  /*20860*/  FFMA.FTZ R225, R85, c[0x0][0x23c], -R6.reuse ;  /* 0x00008f0055e17a23 */ /* 0x100fe20000010806 */
[----:B------:R-:W2:Y:S01]  /*20870*/  I2F R5, R4 ;  /* 0x0000000400057306 */ /* 0x000ea20000201400 */
        /* <DEDUP_REMOVED lines=8> */
[--C-:B-1----:R-:W-:Y:S01]  /*20900*/  FFMA.FTZ R238, R96, c[0x0][0x23c], -R6.reuse ;  /* 0x00008f0060ee7a23 */ /* 0x102fe20000010806 */
[----:B------:R-:W-:Y:S01]  /*20910*/  FMNMX.FTZ R0, R26, R0, !PT ;  /* 0x000000001a007209 */ /* 0x000fe20007810000 */
[--C-:B------:R-:W-:Y:S01]  /*20920*/  FFMA.FTZ R61, R112, c[0x0][0x23c], -R6.reuse ;  /* 0x00008f00703d7a23 */ /* 0x100fe20000010806 */
[----:B------:R-:W1:Y:S01]  /*20930*/  MUFU.EX2 R101, R3 ;  /* 0x0000000300657308 */ /* 0x000e620000000800 */
        /* <DEDUP_REMOVED lines=11> */
[----:B--2---:R-:W-:Y:S01]  /*209f0*/  FFMA.FTZ R127, R5, -UR35, R127 ;  /* 0x80000023057f7c23 */ /* 0x004fe2000801007f */
[----:B------:R-:W-:Y:S02]  /*20a00*/  FMNMX.FTZ R71, R125, R71, !PT ;  /* 0x000000477d477209 */ /* 0x000fe40007810000 */
[----:B------:R-:W-:Y:S02]  /*20a10*/  FMNMX.FTZ R0, R14, R0, !PT ;  /* 0x000000000e007209 */ /* 0x000fe40007810000 */
[----:B------:R-:W-:Y:S01]  /*20a20*/  FSEL R74, R127, -INF , !P0 ;  /* 0xff8000007f4a7808 */ /* 0x000fe20004000000 */
[----:B------:R-:W2:Y:S01]  /*20a30*/  SHFL.BFLY PT, R4, R71, 0x2, 0x1f ;  /* 0x0c401f0047047f89 */ /* 0x000ea200000e0000 */
[----:B------:R-:W-:Y:S02]  /*20a40*/  FMNMX.FTZ R0, R217, R0, !PT ;  /* 0x00000000d9007209 */ /* 0x000fe40007810000 */
[----:B------:R-:W-:Y:S01]  /*20a50*/  FSETP.NEU.FTZ.AND P0, PT, R72, -INF , PT ;  /* 0xff8000004800780b */ /* 0x000fe20003f1d000 */
[----:B------:R-:W-:Y:S01]  /*20a60*/  MUFU.EX2 R110, R92 ;  /* 0x0000005c006e7308 */ /* 0x000fe20000000800 */
[----:B------:R-:W-:Y:S02]  /*20a70*/  FMNMX.FTZ R0, R74, R0, !PT ;  /* 0x000000004a007209 */ /* 0x000fe40007810000 */
[----:B------:R-:W-:Y:S02]  /*20a80*/  FSEL R7, R7, RZ, P0 ;  /* 0x000000ff07077208 */ /* 0x000fe40000000000 */
[----:B-1----:R-:W-:Y:S01]  /*20a90*/  F2FP.BF16.PACK_AB R76, R101, R90 ;  /* 0x0000005a654c723e */ /* 0x002fe200000010ff */
[----:B------:R-:W1:Y:S02]  /*20aa0*/  SHFL.BFLY PT, R2, R0, 0x2, 0x1f ;  /* 0x0c401f0000027f89 */ /* 0x000e6400000e0000 */
[--C-:B------:R-:W-:Y:S02]  /*20ab0*/  FFMA.FTZ R3, R197, c[0x0][0x23c], -R7.reuse ;  /* 0x00008f00c5037a23 */ /* 0x100fe40000010807 */
[--C-:B------:R-:W-:Y:S01]  /*20ac0*/  FFMA.FTZ R89, R22, c[0x0][0x23c], -R7.reuse ;  /* 0x00008f0016597a23 */ /* 0x100fe20000010807 */
[----:B------:R-:W-:Y:S01]  /*20ad0*/  MUFU.EX2 R109, R109 ;  /* 0x0000006d006d7308 */ /* 0x000fe20000000800 */
[--C-:B------:R-:W-:Y:S02]  /*20ae0*/  FFMA.FTZ R88, R23, c[0x0][0x23c], -R7.reuse ;  /* 0x00008f0017587a23 */ /* 0x100fe40000010807 */
[--C-:B------:R-:W-:Y:S01]  /*20af0*/  FFMA.FTZ R128, R21, c[0x0][0x23c], -R7.reuse ;  /* 0x00008f0015807a23 */ /* 0x100fe20000010807 */
[----:B------:R-:W2:Y:S01]  /*20b00*/  LDL.LU R197, [R1+0x128] ;  /* 0x0001280001c57983 */ /* 0x000ea20000300800 */
[--C-:B------:R-:W-:Y:S02]  /*20b10*/  FFMA.FTZ R85, R34, c[0x0][0x23c], -R7.reuse ;  /* 0x00008f0022557a23 */ /* 0x100fe40000010807 */
[--C-:B------:R-:W-:Y:S02]  /*20b20*/  FFMA.FTZ R84, R35, c[0x0][0x23c], -R7.reuse ;  /* 0x00008f0023547a23 */ /* 0x100fe40000010807 */
[--C-:B------:R-:W-:Y:S01]  /*20b30*/  FFMA.FTZ R111, R38, c[0x0][0x23c], -R7.reuse ;  /* 0x00008f00266f7a23 */ /* 0x100fe20000010807 */
[----:B------:R4:W-:Y:S01]  /*20b40*/  MUFU.EX2 R95, R3 ;  /* 0x00000003005f7308 */ /* 0x0009e20000000800 */
[--C-:B------:R-:W-:Y:S01]  /*20b50*/  FFMA.FTZ R106, R39, c[0x0][0x23c], -R7.reuse ;  /* 0x00008f00276a7a23 */ /* 0x100fe20000010807 */
[----:B--2---:R-:W-:Y:S01]  /*20b60*/  FMNMX.FTZ R71, R71, R4, !PT ;  /* 0x0000000447477209 */ /* 0x004fe20007810000 */
[--C-:B------:R-:W-:Y:S02]  /*20b70*/  FFMA.FTZ R104, R50, c[0x0][0x23c], -R7.reuse ;  /* 0x00008f0032687a23 */ /* 0x100fe40000010807 */
[--C-:B------:R-:W-:Y:S02]  /*20b80*/  FFMA.FTZ R96, R51, c[0x0][0x23c], -R7.reuse ;  /* 0x00008f0033607a23 */ /* 0x100fe40000010807 */
[--C-:B------:R-:W-:Y:S01]  /*20b90*/  FFMA.FTZ R117, R54, c[0x0][0x23c], -R7.reuse ;  /* 0x00008f0036757a23 */ /* 0x100fe20000010807 */
[----:B------:R-:W2:Y:S01]  /*20ba0*/  SHFL.BFLY PT, R5, R71, 0x1, 0x1f ;  /* 0x0c201f0047057f89 */ /* 0x000ea200000e0000 */
[--C-:B------:R-:W-:Y:S01]  /*20bb0*/  FFMA.FTZ R116, R55, c[0x0][0x23c], -R7.reuse ;  /* 0x00008f0037747a23 */ /* 0x100fe20000010807 */
[----:B-1----:R-:W-:Y:S01]  /*20bc0*/  FMNMX.FTZ R0, R0, R2, !PT ;  /* 0x0000000200007209 */ /* 0x002fe20007810000 */
[----:B------:R-:W-:Y:S01]  /*20bd0*/  FFMA.FTZ R2, R199, c[0x0][0x23c], -R6 ;  /* 0x00008f00c7027a23 */ /* 0x000fe20000010806 */
[----:B------:R-:W-:Y:S01]  /*20be0*/  MUFU.EX2 R111, R111 ;  /* 0x0000006f006f7308 */ /* 0x000fe20000000800 */
[--C-:B------:R-:W-:Y:S02]  /*20bf0*/  FFMA.FTZ R113, R66, c[0x0][0x23c], -R7.reuse ;  /* 0x00008f0042717a23 */ /* 0x100fe40000010807 */
[--C-:B------:R-:W-:Y:S01]  /*20c00*/  FFMA.FTZ R112, R67, c[0x0][0x23c], -R7.reuse ;  /* 0x00008f0043707a23 */ /* 0x100fe20000010807 */
[----:B------:R-:W1:Y:S01]  /*20c10*/  SHFL.BFLY PT, R4, R0, 0x1, 0x1f ;  /* 0x0c201f0000047f89 */ /* 0x000e6200000e0000 */
[--C-:B------:R-:W-:Y:S02]  /*20c20*/  FFMA.FTZ R129, R24, c[0x0][0x23c], -R7.reuse ;  /* 0x00008f0018817a23 */ /* 0x100fe40000010807 */
[--C-:B------:R-:W-:Y:S02]  /*20c30*/  FFMA.FTZ R127, R82, c[0x0][0x23c], -R7.reuse ;  /* 0x00008f00527f7a23 */ /* 0x100fe40000010807 */
[--C-:B------:R-:W-:Y:S01]  /*20c40*/  FFMA.FTZ R224, R86, c[0x0][0x23c], -R7.reuse ;  /* 0x00008f0056e07a23 */ /* 0x100fe20000010807 */
[----:B------:R1:W-:Y:S01]  /*20c50*/  MUFU.EX2 R120, R2 ;  /* 0x0000000200787308 */ /* 0x0003e20000000800 */
[--C-:B------:R-:W-:Y:S02]  /*20c60*/  FFMA.FTZ R243, R98, c[0x0][0x23c], -R7.reuse ;  /* 0x00008f0062f37a23 */ /* 0x100fe40000010807 */
[--C-:B----4-:R-:W-:Y:S02]  /*20c70*/  FFMA.FTZ R3, R33, c[0x0][0x23c], -R7.reuse ;  /* 0x00008f0021037a23 */ /* 0x110fe40000010807 */
[--C-:B------:R-:W-:Y:S02]  /*20c80*/  FFMA.FTZ R33, R87, c[0x0][0x23c], -R7.reuse ;  /* 0x00008f0057217a23 */ /* 0x100fe40000010807 */
[----:B------:R-:W-:Y:S02]  /*20c90*/  IMAD.MOV.U32 R87, RZ, RZ, R218 ;  /* 0x000000ffff577224 */ /* 0x000fe400078e00da */
[--C-:B------:R-:W-:Y:S01]  /*20ca0*/  FFMA.FTZ R48, R99, c[0x0][0x23c], -R7.reuse ;  /* 0x00008f0063307a23 */ /* 0x100fe20000010807 */
[----:B------:R-:W4:Y:S01]  /*20cb0*/  MUFU.EX2 R239, R3 ;  /* 0x0000000300ef7308 */ /* 0x000f220000000800 */
[----:B------:R-:W-:Y:S01]  /*20cc0*/  IMAD.MOV.U32 R99, RZ, RZ, R222 ;  /* 0x000000ffff637224 */ /* 0x000fe200078e00de */
[----:B--2---:R-:W-:Y:S01]  /*20cd0*/  FMNMX.FTZ R71, R71, R5, !PT ;  /* 0x0000000547477209 */ /* 0x004fe20007810000 */
[--C-:B------:R-:W-:Y:S02]  /*20ce0*/  FFMA.FTZ R102, R102, c[0x0][0x23c], -R7.reuse ;  /* 0x00008f0066667a23 */ /* 0x100fe40000010807 */
[--C-:B------:R-:W-:Y:S01]  /*20cf0*/  FFMA.FTZ R222, R103, c[0x0][0x23c], -R7.reuse ;  /* 0x00008f0067de7a23 */ /* 0x100fe20000010807 */
[C---:B------:R-:W-:Y:S01]  /*20d00*/  FSETP.NEU.FTZ.AND P2, PT, R71.reuse, -INF , PT ;  /* 0xff8000004700780b */ /* 0x040fe20003f5d000 */
[----:B------:R-:W-:Y:S01]  /*20d10*/  FMUL.FTZ R75, R71, c[0x0][0x23c] ;  /* 0x00008f00474b7a20 */ /* 0x000fe20000410000 */
[----:B-1----:R-:W-:Y:S01]  /*20d20*/  FMNMX.FTZ R70, R0, R4, !PT ;  /* 0x0000000400467209 */ /* 0x002fe20007810000 */
[--C-:B------:R-:W-:Y:S01]  /*20d30*/  FFMA.FTZ R245, R114, c[0x0][0x23c], -R7.reuse ;  /* 0x00008f0072f57a23 */ /* 0x100fe20000010807 */
[----:B------:R-:W-:Y:S01]  /*20d40*/  MUFU.EX2 R103, R93 ;  /* 0x0000005d00677308 */ /* 0x000fe20000000800 */
[--C-:B------:R-:W-:Y:S01]  /*20d50*/  FFMA.FTZ R115, R115, c[0x0][0x23c], -R7.reuse ;  /* 0x00008f0073737a23 */ /* 0x100fe20000010807 */
[----:B------:R-:W-:Y:S01]  /*20d60*/  FSEL R75, R75, RZ, P2 ;  /* 0x000000ff4b4b7208 */ /* 0x000fe20001000000 */
[----:B------:R-:W-:Y:S02]  /*20d70*/  FMUL.FTZ R100, R70, c[0x0][0x23c] ;  /* 0x00008f0046647a20 */ /* 0x000fe40000410000 */
[----:B------:R-:W-:Y:S02]  /*20d80*/  FFMA.FTZ R2, R32, c[0x0][0x23c], -R7 ;  /* 0x00008f0020027a23 */ /* 0x000fe40000010807 */
[--C-:B------:R-:W-:Y:S02]  /*20d90*/  FFMA.FTZ R5, R246, c[0x0][0x23c], -R75.reuse ;  /* 0x00008f00f6057a23 */ /* 0x100fe4000001084b */
[--C-:B------:R-:W-:Y:S01]  /*20da0*/  FFMA.FTZ R10, R12, c[0x0][0x23c], -R75.reuse ;  /* 0x00008f000c0a7a23 */ /* 0x100fe2000001084b */
[----:B------:R1:W-:Y:S01]  /*20db0*/  MUFU.EX2 R107, R2 ;  /* 0x00000002006b7308 */ /* 0x0003e20000000800 */
[--C-:B------:R-:W-:Y:S02]  /*20dc0*/  FFMA.FTZ R246, R81, c[0x0][0x23c], -R6.reuse ;  /* 0x00008f0051f67a23 */ /* 0x100fe40000010806 */
[----:B------:R-:W-:Y:S01]  /*20dd0*/  FFMA.FTZ R9, R13, c[0x0][0x23c], -R75 ;  /* 0x00008f000d097a23 */ /* 0x000fe2000001084b */
[----:B----4-:R-:W-:Y:S01]  /*20de0*/  F2FP.BF16.PACK_AB R77, R239, R95 ;  /* 0x0000005fef4d723e */ /* 0x010fe200000010ff */
[----:B------:R-:W-:Y:S02]  /*20df0*/  FFMA.FTZ R3, R198, c[0x0][0x23c], -R6 ;  /* 0x00008f00c6037a23 */ /* 0x000fe40000010806 */
[--C-:B------:R-:W-:Y:S01]  /*20e00*/  FFMA.FTZ R227, R118, c[0x0][0x23c], -R7.reuse ;  /* 0x00008f0076e37a23 */ /* 0x100fe20000010807 */
[----:B------:R-:W2:Y:S01]  /*20e10*/  LDL.LU R198, [R1+0x124] ;  /* 0x0001240001c67983 */ /* 0x000ea20000300800 */
[--C-:B------:R-:W-:Y:S01]  /*20e20*/  FFMA.FTZ R228, R119, c[0x0][0x23c], -R7.reuse ;  /* 0x00008f0077e47a23 */ /* 0x100fe20000010807 */
[----:B------:R4:W4:Y:S01]  /*20e30*/  MUFU.EX2 R108, R3 ;  /* 0x00000003006c7308 */ /* 0x0009220000000800 */
[----:B------:R-:W-:Y:S01]  /*20e40*/  FFMA.FTZ R234, R130, c[0x0][0x23c], -R7 ;  /* 0x00008f0082ea7a23 */ /* 0x000fe20000010807 */
[----:B------:R-:W2:Y:S01]  /*20e50*/  LDL.LU R199, [R1+0x120] ;  /* 0x0001200001c77983 */ /* 0x000ea20000300800 */
[----:B------:R-:W-:Y:S02]  /*20e60*/  IMAD.MOV.U32 R118, RZ, RZ, R14 ;  /* 0x000000ffff767224 */ /* 0x000fe400078e000e */
[----:B------:R-:W-:Y:S02]  /*20e70*/  IMAD.MOV.U32 R86, RZ, RZ, R16 ;  /* 0x000000ffff567224 */ /* 0x000fe400078e0010 */
[----:B------:R-:W-:Y:S02]  /*20e80*/  IMAD.MOV.U32 R130, RZ, RZ, R57 ;  /* 0x000000ffff827224 */ /* 0x000fe400078e0039 */
[--C-:B------:R-:W-:Y:S01]  /*20e90*/  FFMA.FTZ R247, R247, c[0x0][0x23c], -R75.reuse ;  /* 0x00008f00f7f77a23 */ /* 0x100fe2000001084b */
[----:B------:R4:W-:Y:S01]  /*20ea0*/  MUFU.EX2 R91, R5 ;  /* 0x00000005005b7308 */ /* 0x0009e20000000800 */
[--C-:B------:R-:W-:Y:S02]  /*20eb0*/  FFMA.FTZ R201, R201, c[0x0][0x23c], -R75.reuse ;  /* 0x00008f00c9c97a23 */ /* 0x100fe4000001084b */
[----:B------:R-:W-:Y:S02]  /*20ec0*/  FFMA.FTZ R200, R200, c[0x0][0x23c], -R75 ;  /* 0x00008f00c8c87a23 */ /* 0x000fe4000001084b */
[----:B-1----:R-:W-:Y:S05]  /*20ed0*/  FFMA.FTZ R2, R19, c[0x0][0x23c], -R7 ;  /* 0x00008f0013027a23 */ /* 0x002fea0000010807 */
[----:B------:R1:W1:Y:S01]  /*20ee0*/  MUFU.EX2 R45, R2 ;  /* 0x00000002002d7308 */ /* 0x0002620000000800 */
[----:B----4-:R-:W-:Y:S02]  /*20ef0*/  FSEL R3, R73, RZ, P1 ;  /* 0x000000ff49037208 */ /* 0x010fe40000800000 */
[----:B------:R-:W-:Y:S07]  /*20f00*/  F2FP.BF16.PACK_AB R78, R120, R108 ;  /* 0x0000006c784e723e */ /* 0x000fee00000010ff */
[----:B------:R4:W-:Y:S01]  /*20f10*/  MUFU.EX2 R219, R10 ;  /* 0x0000000a00db7308 */ /* 0x0009e20000000800 */
[----:B------:R-:W-:Y:S02]  /*20f20*/  FADD.FTZ R5, -R3, R132 ;  /* 0x0000008403057221 */ /* 0x000fe40000010100 */
[----:B------:R-:W-:Y:S02]  /*20f30*/  FFMA.FTZ R3, R18, c[0x0][0x23c], -R75 ;  /* 0x00008f0012037a23 */ /* 0x000fe4000001084b */
[----:B------:R-:W-:Y:S02]  /*20f40*/  IMAD.MOV.U32 R132, RZ, RZ, R212 ;  /* 0x000000ffff847224 */ /* 0x000fe400078e00d4 */
[----:B------:R-:W-:Y:S03]  /*20f50*/  FFMA.FTZ R212, R131, c[0x0][0x23c], -R7 ;  /* 0x00008f0083d47a23 */ /* 0x000fe60000010807 */
[----:B------:R4:W4:Y:S01]  /*20f60*/  MUFU.EX2 R11, R3 ;  /* 0x00000003000b7308 */ /* 0x0009220000000800 */
[----:B------:R-:W-:Y:S01]  /*20f70*/  IMAD.MOV.U32 R131, RZ, RZ, R47 ;  /* 0x000000ffff837224 */ /* 0x000fe200078e002f */
[----:B-1----:R-:W-:Y:S02]  /*20f80*/  FSEL R2, R72, RZ, P0 ;  /* 0x000000ff48027208 */ /* 0x002fe40000000000 */
[----:B------:R-:W-:Y:S02]  /*20f90*/  FSETP.NEU.FTZ.AND P0, PT, R70, -INF , PT ;  /* 0xff8000004600780b */ /* 0x000fe40003f1d000 */
[----:B------:R-:W-:Y:S01]  /*20fa0*/  F2FP.BF16.PACK_AB R79, R45, R107 ;  /* 0x0000006b2d4f723e */ /* 0x000fe200000010ff */
[----:B------:R-:W-:Y:S01]  /*20fb0*/  FADD.FTZ R4, -R2, R133 ;  /* 0x0000008502047221 */ /* 0x000fe20000010100 */
[----:B------:R-:W-:Y:S01]  /*20fc0*/  FSEL R0, R70, RZ, P0 ;  /* 0x000000ff46007208 */ /* 0x000fe20000000000 */
[----:B------:R-:W-:Y:S01]  /*20fd0*/  FFMA.FTZ R133, R83, c[0x0][0x23c], -R7 ;  /* 0x00008f0053857a23 */ /* 0x000fe20000010807 */
[----:B------:R-:W-:Y:S01]  /*20fe0*/  FSEL R100, R100, RZ, P0 ;  /* 0x000000ff64647208 */ /* 0x000fe20000000000 */
[----:B------:R-:W-:Y:S01]  /*20ff0*/  LDSM.16.MT88.4 R80, [R215+0x8000] ;  /* 0x00800000d750783b */ /* 0x000fe20000004200 */
[----:B----4-:R-:W-:Y:S01]  /*21000*/  FFMA.FTZ R10, R37, c[0x0][0x23c], -R6 ;  /* 0x00008f00250a7a23 */ /* 0x010fe20000010806 */
[----:B------:R-:W-:Y:S01]  /*21010*/  FSEL R2, R71, RZ, P2 ;  /* 0x000000ff47027208 */ /* 0x000fe20001000000 */
[----:B------:R-:W1:Y:S01]  /*21020*/  MUFU.EX2 R56, R9 ;  /* 0x0000000900387308 */ /* 0x000e620000000800 */
[----:B------:R-:W-:Y:S01]  /*21030*/  FFMA.FTZ R8, R230, c[0x0][0x23c], -R100 ;  /* 0x00008f00e6087a23 */ /* 0x000fe20000010864 */
[----:B------:R-:W-:Y:S01]  /*21040*/  PLOP3.LUT P0, PT, PT, PT, UP0, 0x80, 0x0 ;  /* 0x000000000000781c */ /* 0x000fe20003f0f008 */
[----:B------:R-:W-:Y:S02]  /*21050*/  IMAD.MOV.U32 R119, RZ, RZ, R10 ;  /* 0x000000ffff777224 */ /* 0x000fe400078e000a */
[----:B------:R-:W-:Y:S01]  /*21060*/  LDSM.16.MT88.4 R36, [R216+0x8000] ;  /* 0x00800000d824783b */ /* 0x000fe20000004200 */
[----:B------:R-:W-:Y:S04]  /*21070*/  FADD.FTZ R3, -R2, R134 ;  /* 0x0000008602037221 */ /* 0x000fe80000010100 */
[----:B------:R-:W-:Y:S01]  /*21080*/  MUFU.EX2 R230, R8 ;  /* 0x0000000800e67308 */ /* 0x000fe20000000800 */
[----:B------:R-:W-:Y:S02]  /*21090*/  FADD.FTZ R2, -R0, R135 ;  /* 0x0000008700027221 */ /* 0x000fe40000010100 */
[----:B------:R-:W-:Y:S02]  /*210a0*/  FFMA.FTZ R0, R20, c[0x0][0x23c], -R100 ;  /* 0x00008f0014007a23 */ /* 0x000fe40000010864 */
[--C-:B------:R-:W-:Y:S01]  /*210b0*/  FFMA.FTZ R134, R52, c[0x0][0x23c], -R6.reuse ;  /* 0x00008f0034867a23 */ /* 0x100fe20000010806 */
[----:B------:R-:W4:Y:S01]  /*210c0*/  LDSM.16.MT88.4 R20, [R213+0x8000] ;  /* 0x00800000d514783b */ /* 0x000f220000004200 */
[----:B------:R-:W-:Y:S02]  /*210d0*/  FFMA.FTZ R135, R65, c[0x0][0x23c], -R6 ;  /* 0x00008f0041877a23 */ /* 0x000fe40000010806 */
[----:B------:R-:W-:Y:S01]  /*210e0*/  IMAD.MOV.U32 R98, RZ, RZ, R11 ;  /* 0x000000ffff627224 */ /* 0x000fe200078e000b */
[----:B------:R4:W4:Y:S04]  /*210f0*/  MUFU.EX2 R236, R0 ;  /* 0x0000000000ec7308 */ /* 0x0009280000000800 */
[----:B------:R-:W2:Y:S01]  /*21100*/  LDSM.16.MT88.4 R52, [R214+0x8000] ;  /* 0x00800000d634783b */ /* 0x000ea20000004200 */
[----:B-1----:R-:W-:Y:S02]  /*21110*/  F2FP.BF16.PACK_AB R66, R56, R219 ;  /* 0x000000db3842723e */ /* 0x002fe400000010ff */
[----:B------:R-:W-:Y:S03]  /*21120*/  F2FP.BF16.PACK_AB R64, R98, R91 ;  /* 0x0000005b6240723e */ /* 0x000fe600000010ff */
[----:B------:R-:W-:Y:S10]  /*21130*/  MUFU.EX2 R114, R89 ;  /* 0x0000005900727308 */ /* 0x000ff40000000800 */
[----:B------:R-:W-:Y:S01]  /*21140*/  MUFU.EX2 R250, R250 ;  /* 0x000000fa00fa7308 */ /* 0x000fe20000000800 */
[----:B----4-:R-:W-:Y:S01]  /*21150*/  FMUL.FTZ R0, R5, c[0x0][0x23c] ;  /* 0x00008f0005007a20 */ /* 0x010fe20000410000 */
[----:B------:R-:W-:Y:S08]  /*21160*/  F2FP.BF16.PACK_AB R65, R236, R230 ;  /* 0x000000e6ec41723e */ /* 0x000ff000000010ff */
[----:B------:R1:W4:Y:S10]  /*21170*/  MUFU.EX2 R69, R0 ;  /* 0x0000000000457308 */ /* 0x0003340000000800 */
[----:B------:R-:W-:Y:S01]  /*21180*/  MUFU.EX2 R249, R249 ;  /* 0x000000f900f97308 */ /* 0x000fe20000000800 */
[----:B-1----:R-:W-:Y:S02]  /*21190*/  FMUL.FTZ R0, R4, c[0x0][0x23c] ;  /* 0x00008f0004007a20 */ /* 0x002fe40000410000 */
[C---:B----4-:R-:W-:Y:S02]  /*211a0*/  FMUL.FTZ R5, R69.reuse, R141 ;  /* 0x0000008d45057220 */ /* 0x050fe40000410000 */
[C---:B------:R-:W-:Y:S05]  /*211b0*/  FMUL.FTZ R4, R69.reuse, R140 ;  /* 0x0000008c45047220 */ /* 0x040fea0000410000 */
[----:B------:R1:W4:Y:S01]  /*211c0*/  MUFU.EX2 R68, R0 ;  /* 0x0000000000447308 */ /* 0x0003220000000800 */
[C---:B------:R-:W-:Y:S02]  /*211d0*/  FMUL.FTZ R16, R69.reuse, R144 ;  /* 0x0000009045107220 */ /* 0x040fe40000410000 */
[C---:B------:R-:W-:Y:S02]  /*211e0*/  FMUL.FTZ R17, R69.reuse, R145 ;  /* 0x0000009145117220 */ /* 0x040fe40000410000 */
[----:B------:R-:W-:Y:S02]  /*211f0*/  IMAD.MOV.U32 R145, RZ, RZ, R27 ;  /* 0x000000ffff917224 */ /* 0x000fe400078e001b */
[----:B------:R-:W-:Y:S02]  /*21200*/  IMAD.MOV.U32 R140, RZ, RZ, R40 ;  /* 0x000000ffff8c7224 */ /* 0x000fe400078e0028 */
[C---:B------:R-:W-:Y:S01]  /*21210*/  FMUL.FTZ R32, R69.reuse, R160 ;  /* 0x000000a045207220 */ /* 0x040fe20000410000 */
[----:B------:R-:W-:Y:S01]  /*21220*/  MUFU.EX2 R144, R85 ;  /* 0x0000005500907308 */ /* 0x000fe20000000800 */
[----:B------:R-:W-:Y:S02]  /*21230*/  IMAD.MOV.U32 R160, RZ, RZ, R61 ;  /* 0x000000ffffa07224 */ /* 0x000fe400078e003d */
[----:B------:R-:W-:Y:S02]  /*21240*/  FMUL.FTZ R49, R69, R177 ;  /* 0x000000b145317220 */ /* 0x000fe40000410000 */
[----:B-1----:R-:W-:Y:S02]  /*21250*/  FMUL.FTZ R0, R3, c[0x0][0x23c] ;  /* 0x00008f0003007a20 */ /* 0x002fe40000410000 */
[C---:B----4-:R-:W-:Y:S02]  /*21260*/  FMUL.FTZ R6, R68.reuse, R142 ;  /* 0x0000008e44067220 */ /* 0x050fe40000410000 */
[C---:B------:R-:W-:Y:S01]  /*21270*/  FMUL.FTZ R19, R68.reuse, R147 ;  /* 0x0000009344137220 */ /* 0x040fe20000410000 */
[----:B------:R1:W4:Y:S01]  /*21280*/  MUFU.EX2 R3, R0 ;  /* 0x0000000000037308 */ /* 0x0003220000000800 */
[C---:B------:R-:W-:Y:S02]  /*21290*/  FMUL.FTZ R7, R68.reuse, R143 ;  /* 0x0000008f44077220 */ /* 0x040fe40000410000 */
[C---:B------:R-:W-:Y:S02]  /*212a0*/  FMUL.FTZ R18, R68.reuse, R146 ;  /* 0x0000009244127220 */ /* 0x040fe40000410000 */
[C---:B------:R-:W-:Y:S02]  /*212b0*/  FMUL.FTZ R34, R68.reuse, R162 ;  /* 0x000000a244227220 */ /* 0x040fe40000410000 */
[----:B------:R-:W-:Y:S01]  /*212c0*/  IMAD.MOV.U32 R162, RZ, RZ, R60 ;  /* 0x000000ffffa27224 */ /* 0x000fe200078e003c */
[-C--:B------:R-:W-:Y:S01]  /*212d0*/  HMMA.16816.F32.BF16 R4, R76, R20.reuse, R4 ;  /* 0x000000144c04723c */ /* 0x080fe20000041804 */
[----:B------:R-:W-:Y:S01]  /*212e0*/  IMAD.MOV.U32 R146, RZ, RZ, R42 ;  /* 0x000000ffff927224 */ /* 0x000fe200078e002a */
[----:B------:R-:W-:Y:S01]  /*212f0*/  MUFU.EX2 R143, R88 ;  /* 0x00000058008f7308 */ /* 0x000fe20000000800 */
[C---:B------:R-:W-:Y:S02]  /*21300*/  FMUL.FTZ R35, R68.reuse, R163 ;  /* 0x000000a344237220 */ /* 0x040fe40000410000 */
[C---:B------:R-:W-:Y:S02]  /*21310*/  FMUL.FTZ R50, R68.reuse, R178 ;  /* 0x000000b244327220 */ /* 0x040fe40000410000 */
[----:B------:R-:W-:Y:S02]  /*21320*/  FMUL.FTZ R51, R68, R179 ;  /* 0x000000b344337220 */ /* 0x000fe40000410000 */
[----:B------:R-:W-:Y:S03]  /*21330*/  IMAD.MOV.U32 R163, RZ, RZ, R59 ;  /* 0x000000ffffa37224 */ /* 0x000fe600078e003b */
[----:B------:R-:W-:Y:S01]  /*21340*/  MUFU.EX2 R178, R96 ;  /* 0x0000006000b27308 */ /* 0x000fe20000000800 */
[----:B-1----:R-:W-:Y:S02]  /*21350*/  FMUL.FTZ R0, R2, c[0x0][0x23c] ;  /* 0x00008f0002007a20 */ /* 0x002fe40000410000 */
[----:B------:R-:W-:Y:S02]  /*21360*/  FFMA.FTZ R2, R25, c[0x0][0x23c], -R100 ;  /* 0x00008f0019027a23 */ /* 0x000fe40000010864 */
[C---:B----4-:R-:W-:Y:S02]  /*21370*/  FMUL.FTZ R12, R3.reuse, R148 ;  /* 0x00000094030c7220 */ /* 0x050fe40000410000 */
[C---:B------:R-:W-:Y:S03]  /*21380*/  FMUL.FTZ R8, R3.reuse, R136 ;  /* 0x0000008803087220 */ /* 0x040fe60000410000 */
[----:B------:R1:W-:Y:S01]  /*21390*/  MUFU.EX2 R231, R2 ;  /* 0x0000000200e77308 */ /* 0x0003e20000000800 */
[C---:B------:R-:W-:Y:S02]  /*213a0*/  FMUL.FTZ R9, R3.reuse, R137 ;  /* 0x0000008903097220 */ /* 0x040fe40000410000 */
[C---:B------:R-:W-:Y:S02]  /*213b0*/  FMUL.FTZ R25, R3.reuse, R153 ;  /* 0x0000009903197220 */ /* 0x040fe40000410000 */
[----:B------:R-:W-:Y:S02]  /*213c0*/  IMAD.MOV.U32 R153, RZ, RZ, R26 ;  /* 0x000000ffff997224 */ /* 0x000fe400078e001a */
[C---:B------:R-:W-:Y:S02]  /*213d0*/  FMUL.FTZ R13, R3.reuse, R149 ;  /* 0x00000095030d7220 */ /* 0x040fe40000410000 */
[C---:B------:R-:W-:Y:S01]  /*213e0*/  FMUL.FTZ R24, R3.reuse, R152 ;  /* 0x0000009803187220 */ /* 0x040fe20000410000 */
[----:B------:R-:W4:Y:S01]  /*213f0*/  MUFU.EX2 R0, R0 ;  /* 0x0000000000007308 */ /* 0x000f220000000800 */
[----:B------:R-:W-:Y:S02]  /*21400*/  IMAD.MOV.U32 R152, RZ, RZ, R28 ;  /* 0x000000ffff987224 */ /* 0x000fe400078e001c */
[C---:B------:R-:W-:Y:S02]  /*21410*/  FMUL.FTZ R28, R3.reuse, R164 ;  /* 0x000000a4031c7220 */ /* 0x040fe40000410000 */
[----:B------:R-:W-:Y:S02]  /*21420*/  IMAD.MOV.U32 R164, RZ, RZ, R29 ;  /* 0x000000ffffa47224 */ /* 0x000fe400078e001d */
[C---:B------:R-:W-:Y:S02]  /*21430*/  FMUL.FTZ R29, R3.reuse, R165 ;  /* 0x000000a5031d7220 */ /* 0x040fe40000410000 */
[----:B------:R-:W-:Y:S01]  /*21440*/  IMAD.MOV.U32 R165, RZ, RZ, R30 ;  /* 0x000000ffffa57224 */ /* 0x000fe200078e001e */
[----:B------:R-:W-:Y:S01]  /*21450*/  MUFU.EX2 R149, R84 ;  /* 0x0000005400957308 */ /* 0x000fe20000000800 */
[----:B------:R-:W-:Y:S02]  /*21460*/  IMAD.MOV.U32 R137, RZ, RZ, R46 ;  /* 0x000000ffff897224 */ /* 0x000fe400078e002e */
[----:B------:R-:W-:Y:S02]  /*21470*/  FMUL.FTZ R40, R3, R168 ;  /* 0x000000a803287220 */ /* 0x000fe40000410000 */
[----:B-1----:R-:W-:Y:S02]  /*21480*/  FFMA.FTZ R2, R15, c[0x0][0x23c], -R100 ;  /* 0x00008f000f027a23 */ /* 0x002fe40000010864 */
[C---:B------:R-:W-:Y:S02]  /*21490*/  FMUL.FTZ R57, R3.reuse, R185 ;  /* 0x000000b903397220 */ /* 0x040fe40000410000 */
[C---:B------:R-:W-:Y:S01]  /*214a0*/  FMUL.FTZ R60, R3.reuse, R192 ;  /* 0x000000c0033c7220 */ /* 0x040fe20000410000 */
[----:B------:R-:W1:Y:S01]  /*214b0*/  MUFU.EX2 R218, R2 ;  /* 0x0000000200da7308 */ /* 0x000e620000000800 */
[----:B------:R-:W-:Y:S02]  /*214c0*/  FMUL.FTZ R61, R3, R193 ;  /* 0x000000c1033d7220 */ /* 0x000fe40000410000 */
[----:B------:R-:W-:Y:S02]  /*214d0*/  IMAD.MOV.U32 R136, RZ, RZ, R31 ;  /* 0x000000ffff887224 */ /* 0x000fe400078e001f */
[C---:B----4-:R-:W-:Y:S02]  /*214e0*/  FMUL.FTZ R10, R0.reuse, R138 ;  /* 0x0000008a000a7220 */ /* 0x050fe40000410000 */
[C---:B------:R-:W-:Y:S02]  /*214f0*/  FMUL.FTZ R11, R0.reuse, R139 ;  /* 0x0000008b000b7220 */ /* 0x040fe40000410000 */
[C---:B------:R-:W-:Y:S01]  /*21500*/  FMUL.FTZ R26, R0.reuse, R154 ;  /* 0x0000009a001a7220 */ /* 0x040fe20000410000 */
[----:B------:R-:W-:Y:S01]  /*21510*/  MUFU.EX2 R192, R113 ;  /* 0x0000007100c07308 */ /* 0x000fe20000000800 */
[C---:B------:R-:W-:Y:S02]  /*21520*/  FMUL.FTZ R14, R0.reuse, R150 ;  /* 0x00000096000e7220 */ /* 0x040fe40000410000 */
[C---:B------:R-:W-:Y:S02]  /*21530*/  FMUL.FTZ R15, R0.reuse, R151 ;  /* 0x00000097000f7220 */ /* 0x040fe40000410000 */
[C---:B------:R-:W-:Y:S02]  /*21540*/  FMUL.FTZ R27, R0.reuse, R155 ;  /* 0x0000009b001b7220 */ /* 0x040fe40000410000 */
[----:B------:R-:W-:Y:S02]  /*21550*/  FMUL.FTZ R30, R0, R166 ;  /* 0x000000a6001e7220 */ /* 0x000fe40000410000 */
[----:B------:R-:W-:Y:S02]  /*21560*/  IMAD.MOV.U32 R166, RZ, RZ, R33 ;  /* 0x000000ffffa67224 */ /* 0x000fe400078e0021 */
[----:B------:R-:W-:Y:S02]  /*21570*/  FMUL.FTZ R33, R69, R161 ;  /* 0x000000a145217220 */ /* 0x000fe40000410000 */
[----:B------:R-:W-:Y:S01]  /*21580*/  IMAD.MOV.U32 R161, RZ, RZ, R56 ;  /* 0x000000ffffa17224 */ /* 0x000fe200078e0038 */
[----:B-1----:R-:W-:Y:S01]  /*21590*/  F2FP.BF16.PACK_AB R67, R218, R231 ;  /* 0x000000e7da43723e */ /* 0x002fe200000010ff */
[----:B------:R-:W-:Y:S02]  /*215a0*/  FFMA.FTZ R2, R203, c[0x0][0x23c], -R75 ;  /* 0x00008f00cb027a23 */ /* 0x000fe4000001084b */
[----:B------:R-:W-:Y:S02]  /*215b0*/  IMAD.MOV.U32 R150, RZ, RZ, R43 ;  /* 0x000000ffff967224 */ /* 0x000fe400078e002b */
[----:B------:R-:W-:Y:S01]  /*215c0*/  IMAD.MOV.U32 R139, RZ, RZ, R41 ;  /* 0x000000ffff8b7224 */ /* 0x000fe200078e0029 */
[----:B------:R1:W-:Y:S01]  /*215d0*/  MUFU.EX2 R141, R2 ;  /* 0x00000002008d7308 */ /* 0x0003e20000000800 */
[----:B------:R-:W-:Y:S01]  /*215e0*/  FMUL.FTZ R41, R3, R169 ;  /* 0x000000a903297220 */ /* 0x000fe20000410000 */
[C---:B------:R-:W-:Y:S01]  /*215f0*/  HMMA.16816.F32.BF16 R8, R64.reuse, R20, R8 ;  /* 0x000000144008723c */ /* 0x040fe20000041808 */
[----:B------:R-:W-:Y:S02]  /*21600*/  FMUL.FTZ R43, R0, R171 ;  /* 0x000000ab002b7220 */ /* 0x000fe40000410000 */
[----:B------:R-:W-:Y:S02]  /*21610*/  IMAD.MOV.U32 R171, RZ, RZ, R99 ;  /* 0x000000ffffab7224 */ /* 0x000fe400078e0063 */
[----:B------:R-:W-:Y:S02]  /*21620*/  IMAD.MOV.U32 R169, RZ, RZ, R132 ;  /* 0x000000ffffa97224 */ /* 0x000fe400078e0084 */
[C---:B------:R-:W-:Y:S01]  /*21630*/  FMUL.FTZ R21, R69.reuse, R157 ;  /* 0x0000009d45157220 */ /* 0x040fe20000410000 */
[-C--:B------:R-:W-:Y:S01]  /*21640*/  HMMA.16816.F32.BF16 R12, R64, R22.reuse, R12 ;  /* 0x00000016400c723c */ /* 0x080fe2000004180c */
[----:B------:R-:W-:Y:S01]  /*21650*/  FMUL.FTZ R20, R69, R156 ;  /* 0x0000009c45147220 */ /* 0x000fe20000410000 */
[----:B------:R-:W-:Y:S02]  /*21660*/  MUFU.EX2 R132, R126 ;  /* 0x0000007e00847308 */ /* 0x000fe40000000800 */
[----:B------:R-:W-:Y:S02]  /*21670*/  IMAD.MOV.U32 R151, RZ, RZ, R44 ;  /* 0x000000ffff977224 */ /* 0x000fe400078e002c */
[C---:B------:R-:W-:Y:S02]  /*21680*/  FMUL.FTZ R44, R3.reuse, R180 ;  /* 0x000000b4032c7220 */ /* 0x040fe40000410000 */
[C---:B------:R-:W-:Y:S01]  /*21690*/  FMUL.FTZ R56, R3.reuse, R184 ;  /* 0x000000b803387220 */ /* 0x040fe20000410000 */
[C---:B------:R-:W-:Y:S03]  /*216a0*/  HMMA.16816.F32.BF16 R16, R76.reuse, R22, R16 ;  /* 0x000000164c10723c */ /* 0x040fe60000041810 */
[----:B------:R-:W-:Y:S02]  /*216b0*/  IMAD.MOV.U32 R180, RZ, RZ, R136 ;  /* 0x000000ffffb47224 */ /* 0x000fe400078e0088 */
[----:B-1----:R-:W-:Y:S01]  /*216c0*/  FFMA.FTZ R2, R204, c[0x0][0x23c], -R75 ;  /* 0x00008f00cc027a23 */ /* 0x002fe2000001084b */
[----:B------:R-:W-:Y:S01]  /*216d0*/  MUFU.EX2 R136, R123 ;  /* 0x0000007b00887308 */ /* 0x000fe20000000800 */
[C---:B------:R-:W-:Y:S02]  /*216e0*/  FMUL.FTZ R22, R68.reuse, R158 ;  /* 0x0000009e44167220 */ /* 0x040fe40000410000 */
[----:B------:R-:W-:Y:S03]  /*216f0*/  FMUL.FTZ R23, R68, R159 ;  /* 0x0000009f44177220 */ /* 0x000fe60000410000 */
[----:B------:R-:W-:Y:S02]  /*21700*/  IMAD.MOV.U32 R158, RZ, RZ, R45 ;  /* 0x000000ffff9e7224 */ /* 0x000fe400078e002d */
[----:B------:R-:W-:Y:S02]  /*21710*/  FMUL.FTZ R45, R3, R181 ;  /* 0x000000b5032d7220 */ /* 0x000fe40000410000 */
[----:B------:R-:W-:Y:S01]  /*21720*/  IMAD.MOV.U32 R181, RZ, RZ, R171 ;  /* 0x000000ffffb57224 */ /* 0x000fe200078e00ab */
[----:B------:R1:W4:Y:S01]  /*21730*/  MUFU.EX2 R142, R2 ;  /* 0x00000002008e7308 */ /* 0x0003220000000800 */
[----:B------:R-:W-:Y:S01]  /*21740*/  IMAD.MOV.U32 R171, RZ, RZ, R169 ;  /* 0x000000ffffab7224 */ /* 0x000fe200078e00a9 */
[-C--:B------:R-:W-:Y:S01]  /*21750*/  HMMA.16816.F32.BF16 R20, R76, R36.reuse, R20 ;  /* 0x000000244c14723c */ /* 0x080fe20000041814 */
[----:B------:R-:W-:Y:S02]  /*21760*/  IMAD.MOV.U32 R169, RZ, RZ, R161 ;  /* 0x000000ffffa97224 */ /* 0x000fe400078e00a1 */
[----:B------:R-:W-:Y:S02]  /*21770*/  IMAD.MOV.U32 R161, RZ, RZ, R158 ;  /* 0x000000ffffa17224 */ /* 0x000fe400078e009e */
[----:B------:R-:W-:Y:S02]  /*21780*/  IMAD.MOV.U32 R158, RZ, RZ, R150 ;  /* 0x000000ffff9e7224 */ /* 0x000fe400078e0096 */
[----:B------:R-:W-:Y:S01]  /*21790*/  IMAD.MOV.U32 R150, RZ, RZ, R139 ;  /* 0x000000ffff967224 */ /* 0x000fe200078e008b */
[C---:B------:R-:W-:Y:S01]  /*217a0*/  HMMA.16816.F32.BF16 R24, R64.reuse, R36, R24 ;  /* 0x000000244018723c */ /* 0x040fe20000041818 */
[----:B------:R-:W-:Y:S03]  /*217b0*/  IMAD.MOV.U32 R139, RZ, RZ, R137 ;  /* 0x000000ffff8b7224 */ /* 0x000fe600078e0089 */
[----:B------:R-:W-:Y:S02]  /*217c0*/  IMAD.MOV.U32 R137, RZ, RZ, R140 ;  /* 0x000000ffff897224 */ /* 0x000fe400078e008c */
[----:B------:R-:W-:Y:S02]  /*217d0*/  IMAD.MOV.U32 R140, RZ, RZ, R131 ;  /* 0x000000ffff8c7224 */ /* 0x000fe400078e0083 */
[C---:B------:R-:W-:Y:S02]  /*217e0*/  FMUL.FTZ R37, R69.reuse, R173 ;  /* 0x000000ad45257220 */ /* 0x040fe40000410000 */
[----:B------:R-:W3:Y:S02]  /*217f0*/  LDL.LU R173, [R1+0x74] ;  /* 0x0000740001ad7983 */ /* 0x000ee40000300800 */
[----:B------:R-:W-:Y:S02]  /*21800*/  FMUL.FTZ R36, R69, R172 ;  /* 0x000000ac45247220 */ /* 0x000fe40000410000 */
[----:B-1----:R-:W-:Y:S01]  /*21810*/  FFMA.FTZ R2, R205, c[0x0][0x23c], -R75 ;  /* 0x00008f00cd027a23 */ /* 0x002fe2000001084b */
[----:B----4-:R-:W-:Y:S01]  /*21820*/  F2FP.BF16.PACK_AB R84, R142, R141 ;  /* 0x0000008d8e54723e */ /* 0x010fe200000010ff */
[----:B------:R-:W-:Y:S02]  /*21830*/  IMAD.MOV.U32 R172, RZ, RZ, R58 ;  /* 0x000000ffffac7224 */ /* 0x000fe400078e003a */
[----:B------:R-:W-:Y:S01]  /*21840*/  IMAD.MOV.U32 R131, RZ, RZ, R238 ;  /* 0x000000ffff837224 */ /* 0x000fe200078e00ee */
[----:B------:R1:W-:Y:S01]  /*21850*/  MUFU.EX2 R147, R2 ;  /* 0x0000000200937308 */ /* 0x0003e20000000800 */
[----:B------:R-:W-:Y:S02]  /*21860*/  IMAD.MOV.U32 R168, RZ, RZ, R172 ;  /* 0x000000ffffa87224 */ /* 0x000fe400078e00ac */
[----:B------:R-:W-:Y:S02]  /*21870*/  IMAD.MOV.U32 R172, RZ, RZ, R165 ;  /* 0x000000ffffac7224 */ /* 0x000fe400078e00a5 */
[----:B------:R-:W-:Y:S02]  /*21880*/  IMAD.MOV.U32 R165, RZ, RZ, R145 ;  /* 0x000000ffffa57224 */ /* 0x000fe400078e0091 */
[----:B------:R-:W-:Y:S02]  /*21890*/  IMAD.MOV.U32 R159, RZ, RZ, R48 ;  /* 0x000000ffff9f7224 */ /* 0x000fe400078e0030 */
[C---:B------:R-:W-:Y:S02]  /*218a0*/  FMUL.FTZ R42, R0.reuse, R170 ;  /* 0x000000aa002a7220 */ /* 0x040fe40000410000 */
[----:B------:R-:W-:Y:S02]  /*218b0*/  IMAD.MOV.U32 R170, RZ, RZ, R87 ;  /* 0x000000ffffaa7224 */ /* 0x000fe400078e0057 */
[C---:B------:R-:W-:Y:S02]  /*218c0*/  FMUL.FTZ R31, R0.reuse, R167 ;  /* 0x000000a7001f7220 */ /* 0x040fe40000410000 */
[C---:B------:R-:W-:Y:S02]  /*218d0*/  FMUL.FTZ R46, R0.reuse, R182 ;  /* 0x000000b6002e7220 */ /* 0x040fe40000410000 */
[C---:B------:R-:W-:Y:S02]  /*218e0*/  FMUL.FTZ R47, R0.reuse, R183 ;  /* 0x000000b7002f7220 */ /* 0x040fe40000410000 */
[----:B------:R-:W-:Y:S01]  /*218f0*/  FMUL.FTZ R48, R69, R176 ;  /* 0x000000b045307220 */ /* 0x000fe20000410000 */
[-C--:B------:R-:W-:Y:S01]  /*21900*/  HMMA.16816.F32.BF16 R28, R64, R38.reuse, R28 ;  /* 0x00000026401c723c */ /* 0x080fe2000004181c */
[C---:B------:R-:W-:Y:S02]  /*21910*/  FMUL.FTZ R58, R0.reuse, R186 ;  /* 0x000000ba003a7220 */ /* 0x040fe40000410000 */
[----:B------:R-:W-:Y:S02]  /*21920*/  FMUL.FTZ R59, R0, R187 ;  /* 0x000000bb003b7220 */ /* 0x000fe40000410000 */
[----:B-1----:R-:W-:Y:S02]  /*21930*/  FFMA.FTZ R2, R206, c[0x0][0x23c], -R75 ;  /* 0x00008f00ce027a23 */ /* 0x002fe4000001084b */
[----:B------:R-:W-:Y:S01]  /*21940*/  IMAD.MOV.U32 R138, RZ, RZ, R63 ;  /* 0x000000ffff8a7224 */ /* 0x000fe200078e003f */
[C---:B------:R-:W-:Y:S01]  /*21950*/  HMMA.16816.F32.BF16 R32, R76.reuse, R38, R32 ;  /* 0x000000264c20723c */ /* 0x040fe20000041820 */
[----:B------:R-:W-:Y:S01]  /*21960*/  IMAD.MOV.U32 R167, RZ, RZ, R62 ;  /* 0x000000ffffa77224 */ /* 0x000fe200078e003e */
[----:B------:R1:W4:Y:S02]  /*21970*/  MUFU.EX2 R148, R2 ;  /* 0x0000000200947308 */ /* 0x0003240000000800 */
[C---:B------:R-:W-:Y:S02]  /*21980*/  FMUL.FTZ R62, R0.reuse, R194 ;  /* 0x000000c2003e7220 */ /* 0x040fe40000410000 */
[----:B------:R-:W-:Y:S02]  /*21990*/  FMUL.FTZ R63, R0, R195 ;  /* 0x000000c3003f7220 */ /* 0x000fe40000410000 */
[C---:B------:R-:W-:Y:S04]  /*219a0*/  FMUL.FTZ R38, R68.reuse, R174 ;  /* 0x000000ae44267220 */ /* 0x040fe80000410000 */
[----:B------:R-:W-:Y:S02]  /*219b0*/  FMUL.FTZ R39, R68, R175 ;  /* 0x000000af44277220 */ /* 0x000fe40000410000 */
[----:B------:R-:W-:Y:S02]  /*219c0*/  IMAD.MOV.U32 R99, RZ, RZ, R86 ;  /* 0x000000ffff637224 */ /* 0x000fe400078e0056 */
[----:B------:R-:W-:Y:S02]  /*219d0*/  IMAD.MOV.U32 R174, RZ, RZ, R160 ;  /* 0x000000ffffae7224 */ /* 0x000fe400078e00a0 */
[----:B------:R-:W-:Y:S01]  /*219e0*/  IMAD.MOV.U32 R160, RZ, RZ, R153 ;  /* 0x000000ffffa07224 */ /* 0x000fe200078e0099 */
[-C--:B--2---:R-:W-:Y:S01]  /*219f0*/  HMMA.16816.F32.BF16 R36, R76, R52.reuse, R36 ;  /* 0x000000344c24723c */ /* 0x084fe20000041824 */
[----:B------:R-:W-:Y:S01]  /*21a00*/  IMAD.MOV.U32 R175, RZ, RZ, R162 ;  /* 0x000000ffffaf7224 */ /* 0x000fe200078e00a2 */
[----:B------:R2:W-:Y:S01]  /*21a10*/  MUFU.EX2 R153, R104 ;  /* 0x0000006800997308 */ /* 0x0005e20000000800 */
[----:B------:R-:W-:Y:S02]  /*21a20*/  IMAD.MOV.U32 R162, RZ, RZ, R164 ;  /* 0x000000ffffa27224 */ /* 0x000fe400078e00a4 */
[----:B------:R-:W-:Y:S02]  /*21a30*/  IMAD.MOV.U32 R164, RZ, RZ, R138 ;  /* 0x000000ffffa47224 */ /* 0x000fe400078e008a */
[--C-:B-1----:R-:W-:Y:S01]  /*21a40*/  FFMA.FTZ R2, R207, c[0x0][0x23c], -R100.reuse ;  /* 0x00008f00cf027a23 */ /* 0x102fe20000010864 */
[C---:B------:R-:W-:Y:S01]  /*21a50*/  HMMA.16816.F32.BF16 R40, R64.reuse, R52, R40 ;  /* 0x000000344028723c */ /* 0x040fe20000041828 */
[----:B------:R-:W-:Y:S03]  /*21a60*/  IMAD.MOV.U32 R194, RZ, RZ, R137 ;  /* 0x000000ffffc27224 */ /* 0x000fe600078e0089 */
[----:B------:R1:W-:Y:S01]  /*21a70*/  MUFU.EX2 R157, R2 ;  /* 0x00000002009d7308 */ /* 0x0003e20000000800 */
[----:B----4-:R-:W-:Y:S02]  /*21a80*/  F2FP.BF16.PACK_AB R86, R148, R147 ;  /* 0x000000939456723e */ /* 0x010fe400000010ff */
[C---:B------:R-:W-:Y:S01]  /*21a90*/  FMUL.FTZ R52, R69.reuse, R188 ;  /* 0x000000bc45347220 */ /* 0x040fe20000410000 */
[-C--:B------:R-:W-:Y:S01]  /*21aa0*/  HMMA.16816.F32.BF16 R44, R64, R54.reuse, R44 ;  /* 0x00000036402c723c */ /* 0x080fe2000004182c */
[----:B------:R-:W-:Y:S05]  /*21ab0*/  FMUL.FTZ R53, R69, R189 ;  /* 0x000000bd45357220 */ /* 0x000fea0000410000 */
[----:B------:R-:W-:Y:S02]  /*21ac0*/  MUFU.EX2 R138, R122 ;  /* 0x0000007a008a7308 */ /* 0x000fe40000000800 */
[C---:B------:R-:W-:Y:S01]  /*21ad0*/  HMMA.16816.F32.BF16 R48, R76.reuse, R54, R48 ;  /* 0x000000364c30723c */ /* 0x040fe20000041830 */
[----:B--2---:R-:W-:Y:S06]  /*21ae0*/  FFMA.FTZ R104, R251, c[0x0][0x23c], -R75 ;  /* 0x00008f00fb687a23 */ /* 0x004fec000001084b */
[C---:B------:R-:W-:Y:S01]  /*21af0*/  FMUL.FTZ R54, R68.reuse, R190 ;  /* 0x000000be44367220 */ /* 0x040fe20000410000 */
[----:B------:R-:W-:Y:S01]  /*21b00*/  MUFU.EX2 R137, R134 ;  /* 0x0000008600897308 */ /* 0x000fe20000000800 */
[C---:B------:R-:W-:Y:S03]  /*21b10*/  FMUL.FTZ R55, R68.reuse, R191 ;  /* 0x000000bf44377220 */ /* 0x040fe60000410000 */
[--C-:B-1----:R-:W-:Y:S04]  /*21b20*/  FFMA.FTZ R2, R211, c[0x0][0x23c], -R100.reuse ;  /* 0x00008f00d3027a23 */ /* 0x102fe80000010864 */
[-C--:B------:R-:W-:Y:S02]  /*21b30*/  HMMA.16816.F32.BF16 R52, R76, R80.reuse, R52 ;  /* 0x000000504c34723c */ /* 0x080fe40000041834 */
[----:B------:R1:W2:Y:S06]  /*21b40*/  MUFU.EX2 R154, R2 ;  /* 0x00000002009a7308 */ /* 0x0002ac0000000800 */
[C---:B------:R-:W-:Y:S04]  /*21b50*/  HMMA.16816.F32.BF16 R56, R64.reuse, R80, R56 ;  /* 0x000000504038723c */ /* 0x040fe80000041838 */
[----:B------:R-:W-:Y:S04]  /*21b60*/  MUFU.EX2 R211, R129 ;  /* 0x0000008100d37308 */ /* 0x000fe80000000800 */
[-C--:B------:R-:W-:Y:S07]  /*21b70*/  HMMA.16816.F32.BF16 R60, R64, R82.reuse, R60 ;  /* 0x00000052403c723c */ /* 0x080fee000004183c */
[C---:B------:R-:W-:Y:S02]  /*21b80*/  FMUL.FTZ R66, R68.reuse, R198 ;  /* 0x000000c644427220 */ /* 0x040fe40000410000 */
[----:B------:R-:W-:Y:S03]  /*21b90*/  FMUL.FTZ R67, R68, R199 ;  /* 0x000000c744437220 */ /* 0x000fe60000410000 */
[--C-:B-1----:R-:W-:Y:S01]  /*21ba0*/  FFMA.FTZ R2, R210, c[0x0][0x23c], -R100.reuse ;  /* 0x00008f00d2027a23 */ /* 0x102fe20000010864 */
[----:B--2---:R-:W-:Y:S01]  /*21bb0*/  F2FP.BF16.PACK_AB R85, R154, R157 ;  /* 0x0000009d9a55723e */ /* 0x004fe200000010ff */
[C---:B------:R-:W-:Y:S02]  /*21bc0*/  FMUL.FTZ R64, R69.reuse, R196 ;  /* 0x000000c445407220 */ /* 0x040fe40000410000 */
[----:B------:R-:W-:Y:S01]  /*21bd0*/  FMUL.FTZ R65, R69, R197 ;  /* 0x000000c545417220 */ /* 0x000fe20000410000 */
[----:B------:R1:W-:Y:S06]  /*21be0*/  MUFU.EX2 R156, R2 ;  /* 0x00000002009c7308 */ /* 0x0003ec0000000800 */
[----:B------:R-:W-:Y:S01]  /*21bf0*/  HMMA.16816.F32.BF16 R64, R76, R82, R64 ;  /* 0x000000524c40723c */ /* 0x000fe20000041840 */
[----:B------:R-:W2:Y:S06]  /*21c00*/  LDSM.16.MT88.4 R80, [R213+0x8800] ;  /* 0x00880000d550783b */ /* 0x000eac0000004200 */
[----:B------:R-:W-:Y:S02]  /*21c10*/  F2FP.BF16.PACK_AB R76, R103, R97 ;  /* 0x00000061674c723e */ /* 0x000fe400000010ff */
[----:B------:R-:W-:Y:S03]  /*21c20*/  F2FP.BF16.PACK_AB R79, R149, R144 ;  /* 0x00000090954f723e */ /* 0x000fe600000010ff */
[----:B------:R-:W-:Y:S02]  /*21c30*/  F2FP.BF16.PACK_AB R77, R143, R114 ;  /* 0x000000728f4d723e */ /* 0x000fe400000010ff */
[----:B------:R-:W-:Y:S01]  /*21c40*/  F2FP.BF16.PACK_AB R78, R110, R105 ;  /* 0x000000696e4e723e */ /* 0x000fe200000010ff */
[----:B-1----:R-:W-:Y:S04]  /*21c50*/  FFMA.FTZ R2, R209, c[0x0][0x23c], -R100 ;  /* 0x00008f00d1027a23 */ /* 0x002fe80000010864 */
[----:B------:R1:W4:Y:S02]  /*21c60*/  MUFU.EX2 R155, R2 ;  /* 0x00000002009b7308 */ /* 0x0003240000000800 */
[-C--:B--2---:R-:W-:Y:S01]  /*21c70*/  HMMA.16816.F32.BF16 R4, R76, R80.reuse, R4 ;  /* 0x000000504c04723c */ /* 0x084fe20000041804 */
[----:B-1----:R-:W2:Y:S01]  /*21c80*/  LDL.LU R2, [R1+0x78] ;  /* 0x0000780001027983 */ /* 0x002ea20000300800 */
[----:B----4-:R-:W-:Y:S07]  /*21c90*/  F2FP.BF16.PACK_AB R87, R155, R156 ;  /* 0x0000009c9b57723e */ /* 0x010fee00000010ff */
        /* <DEDUP_REMOVED lines=8> */
[----:B------:R-:W1:Y:S03]  /*21d20*/  LDSM.16.MT88.4 R80, [R214+0x8800] ;  /* 0x00880000d650783b */ /* 0x000e660000004200 */
[----:B---3--:R-:W-:Y:S02]  /*21d30*/  FFMA.FTZ R90, R69, R173, R90 ;  /* 0x000000ad455a7223 */ /* 0x008fe4000001005a */
[----:B------:R-:W-:Y:S02]  /*21d40*/  IMAD.MOV.U32 R173, RZ, RZ, R167 ;  /* 0x000000ffffad7224 */ /* 0x000fe400078e00a7 */
[----:B------:R-:W-:Y:S02]  /*21d50*/  IMAD.MOV.U32 R167, RZ, RZ, R152 ;  /* 0x000000ffffa77224 */ /* 0x000fe400078e0098 */
[----:B------:R3:W4:Y:S01]  /*21d60*/  MUFU.EX2 R152, R106 ;  /* 0x0000006a00987308 */ /* 0x0007220000000800 */
[-C--:B-1----:R-:W-:Y:S08]  /*21d70*/  HMMA.16816.F32.BF16 R36, R76, R80.reuse, R36 ;  /* 0x000000504c24723c */ /* 0x082ff00000041824 */
[C---:B------:R-:W-:Y:S08]  /*21d80*/  HMMA.16816.F32.BF16 R40, R84.reuse, R80, R40 ;  /* 0x000000505428723c */ /* 0x040ff00000041828 */
[-C--:B------:R-:W-:Y:S01]  /*21d90*/  HMMA.16816.F32.BF16 R44, R84, R82.reuse, R44 ;  /* 0x00000052542c723c */ /* 0x080fe2000004182c */
[----:B---3--:R-:W-:Y:S02]  /*21da0*/  FFMA.FTZ R106, R248, c[0x0][0x23c], -R75 ;  /* 0x00008f00f86a7a23 */ /* 0x008fe4000001084b */
[----:B------:R-:W-:Y:S05]  /*21db0*/  MUFU.EX2 R248, R128 ;  /* 0x0000008000f87308 */ /* 0x000fea0000000800 */
[C---:B------:R-:W-:Y:S01]  /*21dc0*/  HMMA.16816.F32.BF16 R48, R76.reuse, R82, R48 ;  /* 0x000000524c30723c */ /* 0x040fe20000041830 */
[----:B------:R-:W1:Y:S07]  /*21dd0*/  LDSM.16.MT88.4 R80, [R215+0x8800] ;  /* 0x00880000d750783b */ /* 0x000e6e0000004200 */
[-C--:B-1----:R-:W-:Y:S08]  /*21de0*/  HMMA.16816.F32.BF16 R52, R76, R80.reuse, R52 ;  /* 0x000000504c34723c */ /* 0x082ff00000041834 */
[C---:B------:R-:W-:Y:S08]  /*21df0*/  HMMA.16816.F32.BF16 R56, R84.reuse, R80, R56 ;  /* 0x000000505438723c */ /* 0x040ff00000041838 */
[-C--:B------:R-:W-:Y:S01]  /*21e00*/  HMMA.16816.F32.BF16 R60, R84, R82.reuse, R60 ;  /* 0x00000052543c723c */ /* 0x080fe2000004183c */
[----:B------:R-:W-:Y:S07]  /*21e10*/  LDSM.16.MT88.4 R84, [R216+0x9000] ;  /* 0x00900000d854783b */ /* 0x000fee0000004200 */
[----:B------:R-:W-:Y:S07]  /*21e20*/  HMMA.16816.F32.BF16 R64, R76, R82, R64 ;  /* 0x000000524c40723c */ /* 0x000fee0000041840 */
[----:B------:R-:W-:Y:S02]  /*21e30*/  F2FP.BF16.PACK_AB R79, R178, R153 ;  /* 0x00000099b24f723e */ /* 0x000fe400000010ff */
[----:B------:R-:W-:Y:S03]  /*21e40*/  F2FP.BF16.PACK_AB R76, R132, R109 ;  /* 0x0000006d844c723e */ /* 0x000fe600000010ff */
[----:B----4-:R-:W-:Y:S02]  /*21e50*/  F2FP.BF16.PACK_AB R77, R152, R111 ;  /* 0x0000006f984d723e */ /* 0x010fe400000010ff */
[----:B------:R-:W-:Y:S01]  /*21e60*/  F2FP.BF16.PACK_AB R78, R138, R136 ;  /* 0x000000888a4e723e */ /* 0x000fe200000010ff */
[----:B--2---:R-:W-:Y:S02]  /*21e70*/  FFMA.FTZ R95, R68, R2, R95 ;  /* 0x00000002445f7223 */ /* 0x004fe4000001005f */
[----:B------:R-:W2:Y:S04]  /*21e80*/  LDL.LU R2, [R1+0x70] ;  /* 0x0000700001027983 */ /* 0x000ea80000300800 */
[----:B------:R-:W3:Y:S04]  /*21e90*/  LDL.LU R145, [R1+0x58] ;  /* 0x0000580001917983 */ /* 0x000ee80000300800 */
[----:B------:R-:W4:Y:S01]  /*21ea0*/  LDL.LU R238, [R1+0x11c] ;  /* 0x00011c0001ee7983 */ /* 0x000f220000300800 */
[----:B--2---:R-:W-:Y:S02]  /*21eb0*/  FFMA.FTZ R91, R3, R2, R91 ;  /* 0x00000002035b7223 */ /* 0x004fe4000001005b */
[--C-:B------:R-:W-:Y:S02]  /*21ec0*/  FFMA.FTZ R3, R181, c[0x0][0x23c], -R75.reuse ;  /* 0x00008f00b5037a23 */ /* 0x100fe4000001084b */
[----:B------:R-:W-:Y:S01]  /*21ed0*/  FFMA.FTZ R2, R180, c[0x0][0x23c], -R75 ;  /* 0x00008f00b4027a23 */ /* 0x000fe2000001084b */
[----:B------:R-:W2:Y:S01]  /*21ee0*/  LDL.LU R181, [R1+0x24] ;  /* 0x0000240001b57983 */ /* 0x000ea20000300800 */
[----:B------:R-:W-:Y:S02]  /*21ef0*/  IMAD.MOV.U32 R180, RZ, RZ, R170 ;  /* 0x000000ffffb47224 */ /* 0x000fe400078e00aa */
[----:B------:R-:W-:Y:S02]  /*21f00*/  IMAD.MOV.U32 R170, RZ, RZ, R159 ;  /* 0x000000ffffaa7224 */ /* 0x000fe400078e009f */
[----:B------:R-:W-:Y:S02]  /*21f10*/  IMAD.MOV.U32 R159, RZ, RZ, R146 ;  /* 0x000000ffff9f7224 */ /* 0x000fe400078e0092 */
[----:B------:R-:W-:Y:S02]  /*21f20*/  IMAD.MOV.U32 R146, RZ, RZ, R151 ;  /* 0x000000ffff927224 */ /* 0x000fe400078e0097 */
[----:B------:R-:W-:Y:S01]  /*21f30*/  FFMA.FTZ R69, R180, c[0x0][0x23c], -R75 ;  /* 0x00008f00b4457a23 */ /* 0x000fe2000001084b */
[----:B------:R-:W-:Y:S01]  /*21f40*/  MUFU.EX2 R151, R2 ;  /* 0x0000000200977308 */ /* 0x000fe20000000800 */
[----:B------:R-:W-:Y:S02]  /*21f50*/  IMAD.MOV.U32 R180, RZ, RZ, R159 ;  /* 0x000000ffffb47224 */ /* 0x000fe400078e009f */
[----:B------:R-:W-:Y:S02]  /*21f60*/  IMAD.MOV.U32 R159, RZ, RZ, R150 ;  /* 0x000000ffff9f7224 */ /* 0x000fe400078e0096 */
[----:B------:R-:W-:Y:S05]  /*21f70*/  FADD.FTZ R98, R98, R91 ;  /* 0x0000005b62627221 */ /* 0x000fea0000010000 */
[----:B------:R-:W1:Y:S10]  /*21f80*/  MUFU.EX2 R150, R3 ;  /* 0x0000000300967308 */ /* 0x000e740000000800 */
[----:B------:R-:W-:Y:S01]  /*21f90*/  MUFU.EX2 R251, R69 ;  /* 0x0000004500fb7308 */ /* 0x000fe20000000800 */
[----:B-1----:R-:W-:Y:S01]  /*21fa0*/  F2FP.BF16.PACK_AB R80, R150, R151 ;  /* 0x000000979650723e */ /* 0x002fe200000010ff */
[--C-:B--2---:R-:W-:Y:S02]  /*21fb0*/  FFMA.FTZ R2, R181, c[0x0][0x23c], -R75.reuse ;  /* 0x00008f00b5027a23 */ /* 0x104fe4000001084b */
[----:B------:R-:W2:Y:S06]  /*21fc0*/  LDL.LU R181, [R1+0x20] ;  /* 0x0000200001b57983 */ /* 0x000eac0000300800 */
[----:B------:R-:W-:Y:S01]  /*21fd0*/  MUFU.EX2 R177, R2 ;  /* 0x0000000200b17308 */ /* 0x000fe20000000800 */
[--C-:B--2---:R-:W-:Y:S02]  /*21fe0*/  FFMA.FTZ R68, R181, c[0x0][0x23c], -R75.reuse ;  /* 0x00008f00b5447a23 */ /* 0x104fe4000001084b */
[----:B------:R-:W2:Y:S07]  /*21ff0*/  LDL.LU R181, [R1+0x1c] ;  /* 0x00001c0001b57983 */ /* 0x000eae0000300800 */
[----:B------:R1:W1:Y:S02]  /*22000*/  MUFU.EX2 R176, R68 ;  /* 0x0000004400b07308 */ /* 0x0002640000000800 */
[----:B-1----:R-:W-:Y:S01]  /*22010*/  FADD.FTZ R68, R101, R90 ;  /* 0x0000005a65447221 */ /* 0x002fe20000010000 */
[----:B------:R-:W-:Y:S03]  /*22020*/  F2FP.BF16.PACK_AB R82, R176, R177 ;  /* 0x000000b1b052723e */ /* 0x000fe600000010ff */
[----:B------:R-:W-:Y:S02]  /*22030*/  FADD.FTZ R69, R108, R68 ;  /* 0x000000446c457221 */ /* 0x000fe40000010000 */
[--C-:B--2---:R-:W-:Y:S02]  /*22040*/  FFMA.FTZ R89, R181, c[0x0][0x23c], -R75.reuse ;  /* 0x00008f00b5597a23 */ /* 0x104fe4000001084b */
[----:B------:R-:W2:Y:S02]  /*22050*/  LDL.LU R181, [R1+0x18] ;  /* 0x0000180001b57983 */ /* 0x000ea40000300800 */
[----:B--2---:R-:W-:Y:S02]  /*22060*/  FFMA.FTZ R88, R181, c[0x0][0x23c], -R75 ;  /* 0x00008f00b5587a23 */ /* 0x004fe4000001084b */
        /* <DEDUP_REMOVED lines=10> */
[--C-:B------:R-:W-:Y:S01]  /*22110*/  FFMA.FTZ R3, R181, c[0x0][0x23c], -R75.reuse ;  /* 0x00008f00b5037a23 */ /* 0x100fe2000001084b */
[----:B------:R-:W2:Y:S04]  /*22120*/  LDL.LU R252, [R1+0x118] ;  /* 0x0001180001fc7983 */ /* 0x000ea80000300800 */
[----:B------:R-:W2:Y:S02]  /*22130*/  LDL.LU R181, [R1+0x10] ;  /* 0x0000100001b57983 */ /* 0x000ea40000300800 */
[--C-:B--2---:R-:W-:Y:S02]  /*22140*/  FFMA.FTZ R92, R181, c[0x0][0x23c], -R75.reuse ;  /* 0x00008f00b55c7a23 */ /* 0x104fe4000001084b */
[----:B------:R-:W2:Y:S02]  /*22150*/  LDL.LU R181, [R1+0xc] ;  /* 0x00000c0001b57983 */ /* 0x000ea40000300800 */
[----:B------:R-:W-:Y:S01]  /*22160*/  MUFU.EX2 R209, R92 ;  /* 0x0000005c00d17308 */ /* 0x000fe20000000800 */
[--C-:B--2---:R-:W-:Y:S02]  /*22170*/  FFMA.FTZ R93, R181, c[0x0][0x23c], -R75.reuse ;  /* 0x00008f00b55d7a23 */ /* 0x104fe4000001084b */
[----:B------:R-:W2:Y:S02]  /*22180*/  LDL.LU R181, [R1+0x8] ;  /* 0x0000080001b57983 */ /* 0x000ea40000300800 */
        /* <DEDUP_REMOVED lines=14> */
[----:B------:R-:W2:Y:S01]  /*22270*/  LDL.LU R99, [R1] ;  /* 0x0000000001637983 */ /* 0x000ea20000300800 */
[----:B------:R-:W-:Y:S02]  /*22280*/  IMAD.MOV.U32 R189, RZ, RZ, R180 ;  /* 0x000000ffffbd7224 */ /* 0x000fe400078e00b4 */
[----:B------:R-:W-:Y:S02]  /*22290*/  IMAD.MOV.U32 R179, RZ, RZ, R158 ;  /* 0x000000ffffb37224 */ /* 0x000fe400078e009e */
[----:B------:R-:W-:Y:S02]  /*222a0*/  IMAD.MOV.U32 R182, RZ, RZ, R118 ;  /* 0x000000ffffb67224 */ /* 0x000fe400078e0076 */
[----:B------:R-:W-:Y:S02]  /*222b0*/  IMAD.MOV.U32 R180, RZ, RZ, R243 ;  /* 0x000000ffffb47224 */ /* 0x000fe400078e00f3 */
[----:B------:R-:W-:Y:S01]  /*222c0*/  FFMA.FTZ R2, R190, c[0x0][0x23c], -R100 ;  /* 0x00008f00be027a23 */ /* 0x000fe20000010864 */
        /* <DEDUP_REMOVED lines=11> */
[----:B---3--:R-:W-:Y:S02]  /*22380*/  IMAD.MOV.U32 R165, RZ, RZ, R145 ;  /* 0x000000ffffa57224 */ /* 0x008fe400078e0091 */
        /* <DEDUP_REMOVED lines=27> */
[----:B------:R-:W3:Y:S01]  /*22540*/  MUFU.EX2 R146, R2 ;  /* 0x0000000200927308 */ /* 0x000ee20000000800 */
        /* <DEDUP_REMOVED lines=12> */
[----:B---3--:R-:W-:Y:S01]  /*22610*/  F2FP.BF16.PACK_AB R81, R146, R145 ;  /* 0x000000919251723e */ /* 0x008fe200000010ff */
[----:B------:R-:W-:Y:S02]  /*22620*/  FFMA.FTZ R2, R184, c[0x0][0x23c], -R100 ;  /* 0x00008f00b8027a23 */ /* 0x000fe40000010864 */
        /* <DEDUP_REMOVED lines=26> */
[----:B---3--:R-:W-:Y:S02]  /*227d0*/  FFMA.FTZ R2, R185, c[0x0][0x23c], -R100 ;  /* 0x00008f00b9027a23 */ /* 0x008fe40000010864 */
        /* <DEDUP_REMOVED lines=17> */
[----:B------:R-:W-:Y:S01]  /*228f0*/  IMAD.MOV.U32 R180, RZ, RZ, R169 ;  /* 0x000000ffffb47224 */ /* 0x000fe200078e00a9 */
[----:B------:R1:W5:Y:S01]  /*22900*/  LDL.LU R237, [R1+0x110] ;  /* 0x0001100001ed7983 */ /* 0x0003620000300800 */
[----:B------:R-:W-:Y:S01]  /*22910*/  IMAD.MOV.U32 R167, RZ, RZ, R164 ;  /* 0x000000ffffa77224 */ /* 0x000fe200078e00a4 */
[----:B---3--:R-:W-:Y:S01]  /*22920*/  F2FP.BF16.PACK_AB R83, R165, R159 ;  /* 0x0000009fa553723e */ /* 0x008fe200000010ff */
[----:B------:R-:W-:Y:S02]  /*22930*/  FFMA.FTZ R2, R205, c[0x0][0x23c], -R100 ;  /* 0x00008f00cd027a23 */ /* 0x000fe40000010864 */
[----:B------:R-:W-:Y:S02]  /*22940*/  IMAD.MOV.U32 R205, RZ, RZ, R203 ;  /* 0x000000ffffcd7224 */ /* 0x000fe400078e00cb */
[----:B------:R-:W-:Y:S01]  /*22950*/  IMAD.MOV.U32 R203, RZ, RZ, R187 ;  /* 0x000000ffffcb7224 */ /* 0x000fe200078e00bb */
[----:B------:R3:W-:Y:S01]  /*22960*/  MUFU.EX2 R158, R2 ;  /* 0x00000002009e7308 */ /* 0x0007e20000000800 */
[----:B------:R-:W-:Y:S02]  /*22970*/  IMAD.MOV.U32 R187, RZ, RZ, R191 ;  /* 0x000000ffffbb7224 */ /* 0x000fe400078e00bf */
[----:B------:R-:W-:Y:S02]  /*22980*/  IMAD.MOV.U32 R191, RZ, RZ, R188 ;  /* 0x000000ffffbf7224 */ /* 0x000fe400078e00bc */
[----:B------:R-:W-:Y:S02]  /*22990*/  IMAD.MOV.U32 R188, RZ, RZ, R244 ;  /* 0x000000ffffbc7224 */ /* 0x000fe400078e00f4 */
[----:B----4-:R-:W-:Y:S02]  /*229a0*/  IMAD.MOV.U32 R164, RZ, RZ, R238 ;  /* 0x000000ffffa47224 */ /* 0x010fe400078e00ee */
[----:B------:R-:W-:Y:S01]  /*229b0*/  IMAD.MOV.U32 R169, RZ, RZ, R160 ;  /* 0x000000ffffa97224 */ /* 0x000fe200078e00a0 */
[----:B------:R1:W5:Y:S01]  /*229c0*/  LDL.LU R238, [R1+0x10c] ;  /* 0x00010c0001ee7983 */ /* 0x0003620000300800 */
[----:B------:R-:W-:Y:S01]  /*229d0*/  IMAD.MOV.U32 R162, RZ, RZ, R167 ;  /* 0x000000ffffa27224 */ /* 0x000fe200078e00a7 */
[----:B------:R-:W4:Y:S01]  /*229e0*/  MUFU.EX2 R160, R3 ;  /* 0x0000000300a07308 */ /* 0x000f220000000800 */
[----:B------:R-:W-:Y:S02]  /*229f0*/  IMAD.MOV.U32 R167, RZ, RZ, R164 ;  /* 0x000000ffffa77224 */ /* 0x000fe400078e00a4 */
[----:B------:R-:W-:Y:S02]  /*22a00*/  IMAD.MOV.U32 R164, RZ, RZ, R231 ;  /* 0x000000ffffa47224 */ /* 0x000fe400078e00e7 */
[----:B------:R-:W-:Y:S01]  /*22a10*/  FFMA.FTZ R139, R121, c[0x0][0x23c], -R75 ;  /* 0x00008f00798b7a23 */ /* 0x000fe2000001084b */
[----:B------:R1:W5:Y:S01]  /*22a20*/  LDL.LU R231, [R1+0x108] ;  /* 0x0001080001e77983 */ /* 0x0003620000300800 */
[----:B------:R-:W-:Y:S02]  /*22a30*/  IMAD.MOV.U32 R121, RZ, RZ, R169 ;  /* 0x000000ffff797224 */ /* 0x000fe400078e00a9 */
[----:B------:R-:W-:Y:S01]  /*22a40*/  IMAD.MOV.U32 R168, RZ, RZ, R164 ;  /* 0x000000ffffa87224 */ /* 0x000fe200078e00a4 */
[----:B------:R-:W-:Y:S01]  /*22a50*/  MUFU.EX2 R180, R180 ;  /* 0x000000b400b47308 */ /* 0x000fe20000000800 */
[----:B------:R-:W-:Y:S02]  /*22a60*/  IMAD.MOV.U32 R182, RZ, RZ, R167 ;  /* 0x000000ffffb67224 */ /* 0x000fe400078e00a7 */
[----:B---3--:R-:W-:Y:S02]  /*22a70*/  FFMA.FTZ R2, R206, c[0x0][0x23c], -R100 ;  /* 0x00008f00ce027a23 */ /* 0x008fe40000010864 */
        /* <DEDUP_REMOVED lines=24> */
[----:B---3--:R-:W3:Y:S01]  /*22c00*/  LDSM.16.MT88.4 R88, [R213+0x9000] ;  /* 0x00900000d558783b */ /* 0x008ee20000004200 */
[----:B------:R-:W-:Y:S02]  /*22c10*/  IMAD.MOV.U32 R183, RZ, RZ, R235 ;  /* 0x000000ffffb77224 */ /* 0x000fe400078e00eb */
[--C-:B------:R-:W-:Y:S02]  /*22c20*/  FFMA.FTZ R118, R202, c[0x0][0x23c], -R75.reuse ;  /* 0x00008f00ca767a23 */ /* 0x100fe4000001084b */
[----:B------:R-:W-:Y:S01]  /*22c30*/  IMAD.MOV.U32 R202, RZ, RZ, R182 ;  /* 0x000000ffffca7224 */ /* 0x000fe200078e00b6 */
[----:B------:R-:W-:Y:S01]  /*22c40*/  MUFU.EX2 R188, R188 ;  /* 0x000000bc00bc7308 */ /* 0x000fe20000000800 */
[----:B------:R-:W-:Y:S02]  /*22c50*/  FFMA.FTZ R140, R124, c[0x0][0x23c], -R75 ;  /* 0x00008f007c8c7a23 */ /* 0x000fe4000001084b */
[----:B------:R-:W-:Y:S02]  /*22c60*/  IMAD.MOV.U32 R124, RZ, RZ, R202 ;  /* 0x000000ffff7c7224 */ /* 0x000fe400078e00ca */
[----:B-1----:R-:W-:Y:S02]  /*22c70*/  FFMA.FTZ R2, R196, c[0x0][0x23c], -R100 ;  /* 0x00008f00c4027a23 */ /* 0x002fe40000010864 */
        /* <DEDUP_REMOVED lines=15> */
[--C-:B------:R-:W-:Y:S02]  /*22d70*/  FFMA.FTZ R119, R208, c[0x0][0x23c], -R75.reuse ;  /* 0x00008f00d0777a23 */ /* 0x100fe4000001084b */
[----:B--2---:R-:W-:Y:S01]  /*22d80*/  FFMA.FTZ R99, R99, c[0x0][0x23c], -R75 ;  /* 0x00008f0063637a23 */ /* 0x004fe2000001084b */
[-C--:B---3--:R-:W-:Y:S01]  /*22d90*/  HMMA.16816.F32.BF16 R4, R76, R88.reuse, R4 ;  /* 0x000000584c04723c */ /* 0x088fe20000041804 */
[----:B-1----:R-:W-:Y:S02]  /*22da0*/  FFMA.FTZ R2, R196, c[0x0][0x23c], -R100 ;  /* 0x00008f00c4027a23 */ /* 0x002fe40000010864 */
[----:B------:R-:W-:Y:S02]  /*22db0*/  IMAD.MOV.U32 R196, RZ, RZ, R206 ;  /* 0x000000ffffc47224 */ /* 0x000fe400078e00ce */
[----:B------:R-:W-:Y:S01]  /*22dc0*/  IMAD.MOV.U32 R206, RZ, RZ, R191 ;  /* 0x000000ffffce7224 */ /* 0x000fe200078e00bf */
[----:B------:R1:W-:Y:S01]  /*22dd0*/  MUFU.EX2 R170, R2 ;  /* 0x0000000200aa7308 */ /* 0x0003e20000000800 */
[----:B------:R-:W-:Y:S01]  /*22de0*/  IMAD.MOV.U32 R191, RZ, RZ, R183 ;  /* 0x000000ffffbf7224 */ /* 0x000fe200078e00b7 */
[C---:B------:R-:W-:Y:S01]  /*22df0*/  HMMA.16816.F32.BF16 R8, R80.reuse, R88, R8 ;  /* 0x000000585008723c */ /* 0x040fe20000041808 */
[----:B------:R-:W-:Y:S03]  /*22e00*/  IMAD.MOV.U32 R183, RZ, RZ, R245 ;  /* 0x000000ffffb77224 */ /* 0x000fe600078e00f5 */
[----:B------:R-:W-:Y:S02]  /*22e10*/  IMAD.MOV.U32 R198, RZ, RZ, R206 ;  /* 0x000000ffffc67224 */ /* 0x000fe400078e00ce */
[----:B------:R-:W-:Y:S02]  /*22e20*/  IMAD.MOV.U32 R206, RZ, RZ, R193 ;  /* 0x000000ffffce7224 */ /* 0x000fe400078e00c1 */
[-C--:B------:R-:W-:Y:S01]  /*22e30*/  HMMA.16816.F32.BF16 R12, R80, R90.reuse, R12 ;  /* 0x0000005a500c723c */ /* 0x080fe2000004180c */
[----:B------:R-:W-:Y:S01]  /*22e40*/  IMAD.MOV.U32 R193, RZ, RZ, R191 ;  /* 0x000000ffffc17224 */ /* 0x000fe200078e00bf */
[----:B------:R-:W-:Y:S02]  /*22e50*/  MUFU.EX2 R208, R93 ;  /* 0x0000005d00d07308 */ /* 0x000fe40000000800 */
[----:B------:R-:W-:Y:S02]  /*22e60*/  IMAD.MOV.U32 R191, RZ, RZ, R189 ;  /* 0x000000ffffbf7224 */ /* 0x000fe400078e00bd */
[----:B------:R-:W-:Y:S02]  /*22e70*/  IMAD.MOV.U32 R189, RZ, RZ, R183 ;  /* 0x000000ffffbd7224 */ /* 0x000fe400078e00b7 */
[C---:B------:R-:W-:Y:S01]  /*22e80*/  HMMA.16816.F32.BF16 R16, R76.reuse, R90, R16 ;  /* 0x0000005a4c10723c */ /* 0x040fe20000041810 */
[----:B------:R-:W-:Y:S01]  /*22e90*/  IMAD.MOV.U32 R183, RZ, RZ, R172 ;  /* 0x000000ffffb77224 */ /* 0x000fe200078e00ac */
[----:B------:R-:W2:Y:S02]  /*22ea0*/  LDSM.16.MT88.4 R88, [R214+0x9000] ;  /* 0x00900000d658783b */ /* 0x000ea40000004200 */
[----:B------:R-:W-:Y:S01]  /*22eb0*/  IMAD.MOV.U32 R199, RZ, RZ, R206 ;  /* 0x000000ffffc77224 */ /* 0x000fe200078e00ce */
[----:B------:R-:W-:Y:S01]  /*22ec0*/  MUFU.EX2 R172, R240 ;  /* 0x000000f000ac7308 */ /* 0x000fe20000000800 */
[----:B------:R-:W-:Y:S02]  /*22ed0*/  IMAD.MOV.U32 R206, RZ, RZ, R193 ;  /* 0x000000ffffce7224 */ /* 0x000fe400078e00c1 */
[-C--:B------:R-:W-:Y:S01]  /*22ee0*/  HMMA.16816.F32.BF16 R20, R76, R84.reuse, R20 ;  /* 0x000000544c14723c */ /* 0x080fe20000041814 */
[----:B------:R-:W-:Y:S03]  /*22ef0*/  IMAD.MOV.U32 R193, RZ, RZ, R191 ;  /* 0x000000ffffc17224 */ /* 0x000fe600078e00bf */
[----:B------:R-:W-:Y:S02]  /*22f00*/  IMAD.MOV.U32 R191, RZ, RZ, R183 ;  /* 0x000000ffffbf7224 */ /* 0x000fe400078e00b7 */
[----:B------:R-:W-:Y:S01]  /*22f10*/  IMAD.MOV.U32 R207, RZ, RZ, R206 ;  /* 0x000000ffffcf7224 */ /* 0x000fe200078e00ce */
[----:B------:R-:W-:Y:S01]  /*22f20*/  MUFU.EX2 R106, R212 ;  /* 0x000000d4006a7308 */ /* 0x000fe20000000800 */
[C---:B------:R-:W-:Y:S01]  /*22f30*/  HMMA.16816.F32.BF16 R24, R80.reuse, R84, R24 ;  /* 0x000000545018723c */ /* 0x040fe20000041818 */
[----:B------:R-:W-:Y:S03]  /*22f40*/  IMAD.MOV.U32 R206, RZ, RZ, R193 ;  /* 0x000000ffffce7224 */ /* 0x000fe600078e00c1 */
[----:B------:R-:W-:Y:S02]  /*22f50*/  IMAD.MOV.U32 R193, RZ, RZ, R191 ;  /* 0x000000ffffc17224 */ /* 0x000fe400078e00bf */
[----:B------:R-:W-:Y:S02]  /*22f60*/  IMAD.MOV.U32 R126, RZ, RZ, R207 ;  /* 0x000000ffff7e7224 */ /* 0x000fe400078e00cf */
[-C--:B------:R-:W-:Y:S01]  /*22f70*/  HMMA.16816.F32.BF16 R28, R80, R86.reuse, R28 ;  /* 0x00000056501c723c */ /* 0x080fe2000004181c */
[----:B------:R-:W-:Y:S01]  /*22f80*/  IMAD.MOV.U32 R122, RZ, RZ, R193 ;  /* 0x000000ffff7a7224 */ /* 0x000fe200078e00c1 */
[----:B------:R-:W-:Y:S02]  /*22f90*/  MUFU.EX2 R191, R246 ;  /* 0x000000f600bf7308 */ /* 0x000fe40000000800 */
[----:B-1----:R-:W-:Y:S02]  /*22fa0*/  FFMA.FTZ R2, R121, c[0x0][0x23c], -R100 ;  /* 0x00008f0079027a23 */ /* 0x002fe40000010864 */
[----:B------:R-:W-:Y:S02]  /*22fb0*/  IMAD.MOV.U32 R121, RZ, RZ, R122 ;  /* 0x000000ffff797224 */ /* 0x000fe400078e007a */
[C---:B------:R-:W-:Y:S01]  /*22fc0*/  HMMA.16816.F32.BF16 R32, R76.reuse, R86, R32 ;  /* 0x000000564c20723c */ /* 0x040fe20000041820 */
[----:B------:R-:W-:Y:S01]  /*22fd0*/  IMAD.MOV.U32 R122, RZ, RZ, R126 ;  /* 0x000000ffff7a7224 */ /* 0x000fe200078e007e */
[----:B------:R-:W1:Y:S02]  /*22fe0*/  LDSM.16.MT88.4 R84, [R215+0x9000] ;  /* 0x00900000d754783b */ /* 0x000e640000004200 */
[----:B------:R-:W-:Y:S01]  /*22ff0*/  IMAD.MOV.U32 R126, RZ, RZ, R198 ;  /* 0x000000ffff7e7224 */ /* 0x000fe200078e00c6 */
[----:B------:R-:W-:Y:S01]  /*23000*/  MUFU.EX2 R207, R94 ;  /* 0x0000005e00cf7308 */ /* 0x000fe20000000800 */
[----:B------:R-:W-:Y:S02]  /*23010*/  IMAD.MOV.U32 R198, RZ, RZ, R196 ;  /* 0x000000ffffc67224 */ /* 0x000fe400078e00c4 */
[----:B------:R-:W-:Y:S01]  /*23020*/  IMAD.MOV.U32 R196, RZ, RZ, R204 ;  /* 0x000000ffffc47224 */ /* 0x000fe200078e00cc */
[-C--:B--2---:R-:W-:Y:S03]  /*23030*/  HMMA.16816.F32.BF16 R36, R76, R88.reuse, R36 ;  /* 0x000000584c24723c */ /* 0x084fe60000041824 */
[----:B------:R-:W-:Y:S02]  /*23040*/  IMAD.MOV.U32 R204, RZ, RZ, R194 ;  /* 0x000000ffffcc7224 */ /* 0x000fe400078e00c2 */
[----:B------:R-:W-:Y:S01]  /*23050*/  IMAD.MOV.U32 R194, RZ, RZ, R168 ;  /* 0x000000ffffc27224 */ /* 0x000fe200078e00a8 */
[----:B------:R-:W-:Y:S01]  /*23060*/  MUFU.EX2 R187, R187 ;  /* 0x000000bb00bb7308 */ /* 0x000fe20000000800 */
[--C-:B------:R-:W-:Y:S01]  /*23070*/  FFMA.FTZ R102, R252, c[0x0][0x23c], -R75.reuse ;  /* 0x00008f00fc667a23 */ /* 0x100fe2000001084b */
[C---:B------:R-:W-:Y:S01]  /*23080*/  HMMA.16816.F32.BF16 R40, R80.reuse, R88, R40 ;  /* 0x000000585028723c */ /* 0x040fe20000041828 */
[----:B------:R-:W-:Y:S03]  /*23090*/  FFMA.FTZ R75, R125, c[0x0][0x23c], -R75 ;  /* 0x00008f007d4b7a23 */ /* 0x000fe6000001084b */
        /* <DEDUP_REMOVED lines=9> */
[----:B------:R-:W3:Y:S01]  /*23130*/  MUFU.EX2 R252, R112 ;  /* 0x0000007000fc7308 */ /* 0x000ee20000000800 */
[----:B------:R-:W3:Y:S01]  /*23140*/  LDSM.16.MT88.4 R88, [R213+0x9800] ;  /* 0x00980000d558783b */ /* 0x000ee20000004200 */
[----:B------:R-:W-:Y:S02]  /*23150*/  IMAD.MOV.U32 R123, RZ, RZ, R206 ;  /* 0x000000ffff7b7224 */ /* 0x000fe400078e00ce */
[----:B------:R-:W-:Y:S02]  /*23160*/  IMAD.MOV.U32 R183, RZ, RZ, R236 ;  /* 0x000000ffffb77224 */ /* 0x000fe400078e00ec */
[-C--:B-1----:R-:W-:Y:S01]  /*23170*/  HMMA.16816.F32.BF16 R52, R76, R84.reuse, R52 ;  /* 0x000000544c34723c */ /* 0x082fe20000041834 */
[----:B------:R-:W-:Y:S03]  /*23180*/  IMAD.MOV.U32 R202, RZ, RZ, R123 ;  /* 0x000000ffffca7224 */ /* 0x000fe600078e007b */
[----:B------:R-:W-:Y:S01]  /*23190*/  IMAD.MOV.U32 R123, RZ, RZ, R197 ;  /* 0x000000ffff7b7224 */ /* 0x000fe200078e00c5 */
[----:B------:R-:W-:Y:S01]  /*231a0*/  MUFU.EX2 R206, R96 ;  /* 0x0000006000ce7308 */ /* 0x000fe20000000800 */
[----:B------:R-:W-:Y:S02]  /*231b0*/  IMAD.MOV.U32 R197, RZ, RZ, R205 ;  /* 0x000000ffffc57224 */ /* 0x000fe400078e00cd */
[C---:B------:R-:W-:Y:S01]  /*231c0*/  HMMA.16816.F32.BF16 R56, R80.reuse, R84, R56 ;  /* 0x000000545038723c */ /* 0x040fe20000041838 */
[----:B--2---:R-:W-:Y:S03]  /*231d0*/  FFMA.FTZ R2, R124, c[0x0][0x23c], -R100 ;  /* 0x00008f007c027a23 */ /* 0x004fe60000010864 */
[----:B------:R-:W-:Y:S02]  /*231e0*/  IMAD.MOV.U32 R205, RZ, RZ, R195 ;  /* 0x000000ffffcd7224 */ /* 0x000fe400078e00c3 */
[----:B------:R-:W-:Y:S01]  /*231f0*/  IMAD.MOV.U32 R195, RZ, RZ, R229 ;  /* 0x000000ffffc37224 */ /* 0x000fe200078e00e5 */
[----:B------:R1:W-:Y:S01]  /*23200*/  MUFU.EX2 R169, R2 ;  /* 0x0000000200a97308 */ /* 0x0003e20000000800 */
[-C--:B------:R-:W-:Y:S01]  /*23210*/  HMMA.16816.F32.BF16 R60, R80, R86.reuse, R60 ;  /* 0x00000056503c723c */ /* 0x080fe2000004183c */
[----:B------:R-:W-:Y:S03]  /*23220*/  IMAD.MOV.U32 R124, RZ, RZ, R202 ;  /* 0x000000ffff7c7224 */ /* 0x000fe600078e00ca */
[----:B------:R-:W-:Y:S02]  /*23230*/  IMAD.MOV.U32 R202, RZ, RZ, R123 ;  /* 0x000000ffffca7224 */ /* 0x000fe400078e007b */
[----:B------:R-:W-:Y:S01]  /*23240*/  IMAD.MOV.U32 R123, RZ, RZ, R197 ;  /* 0x000000ffff7b7224 */ /* 0x000fe200078e00c5 */
[----:B----4-:R-:W-:Y:S01]  /*23250*/  F2FP.BF16.PACK_AB R82, R160, R251 ;  /* 0x000000fba052723e */ /* 0x010fe200000010ff */
[----:B------:R-:W-:Y:S01]  /*23260*/  HMMA.16816.F32.BF16 R64, R76, R86, R64 ;  /* 0x000000564c40723c */ /* 0x000fe20000041840 */
[----:B------:R-:W-:Y:S01]  /*23270*/  IMAD.MOV.U32 R197, RZ, RZ, R205 ;  /* 0x000000ffffc57224 */ /* 0x000fe200078e00cd */
[----:B------:R-:W-:Y:S01]  /*23280*/  LDSM.16.MT88.4 R84, [R214+0x9800] ;  /* 0x00980000d654783b */ /* 0x000fe20000004200 */
[----:B------:R-:W-:Y:S01]  /*23290*/  MUFU.EX2 R185, R185 ;  /* 0x000000b900b97308 */ /* 0x000fe20000000800 */
[----:B------:R-:W-:Y:S01]  /*232a0*/  IMAD.MOV.U32 R205, RZ, RZ, R195 ;  /* 0x000000ffffcd7224 */ /* 0x000fe200078e00c3 */
[----:B------:R-:W-:Y:S01]  /*232b0*/  F2FP.BF16.PACK_AB R80, R174, R164 ;  /* 0x000000a4ae50723e */ /* 0x000fe200000010ff */
[----:B------:R-:W-:Y:S01]  /*232c0*/  IMAD.MOV.U32 R193, RZ, RZ, R183 ;  /* 0x000000ffffc17224 */ /* 0x000fe200078e00b7 */
[----:B------:R-:W-:Y:S01]  /*232d0*/  F2FP.BF16.PACK_AB R76, R250, R137 ;  /* 0x00000089fa4c723e */ /* 0x000fe200000010ff */
[----:B------:R-:W-:Y:S01]  /*232e0*/  IMAD.MOV.U32 R101, RZ, RZ, R124 ;  /* 0x000000ffff657224 */ /* 0x000fe200078e007c */
[----:B------:R-:W-:Y:S03]  /*232f0*/  F2FP.BF16.PACK_AB R77, R175, R167 ;  /* 0x000000a7af4d723e */ /* 0x000fe600000010ff */
[----:B------:R-:W-:Y:S01]  /*23300*/  IMAD.MOV.U32 R124, RZ, RZ, R202 ;  /* 0x000000ffff7c7224 */ /* 0x000fe200078e00ca */
[----:B------:R-:W2:Y:S01]  /*23310*/  MUFU.EX2 R183, R127 ;  /* 0x0000007f00b77308 */ /* 0x000ea20000000800 */
[----:B------:R-:W-:Y:S01]  /*23320*/  IMAD.MOV.U32 R202, RZ, RZ, R123 ;  /* 0x000000ffffca7224 */ /* 0x000fe200078e007b */
[----:B------:R-:W-:Y:S01]  /*23330*/  F2FP.BF16.PACK_AB R78, R173, R249 ;  /* 0x000000f9ad4e723e */ /* 0x000fe200000010ff */
[----:B-1----:R-:W-:Y:S01]  /*23340*/  FFMA.FTZ R2, R125, c[0x0][0x23c], -R100 ;  /* 0x00008f007d027a23 */ /* 0x002fe20000010864 */
[----:B---3--:R-:W-:Y:S01]  /*23350*/  F2FP.BF16.PACK_AB R79, R252, R192 ;  /* 0x000000c0fc4f723e */ /* 0x008fe200000010ff */
[----:B------:R-:W-:Y:S01]  /*23360*/  IMAD.MOV.U32 R125, RZ, RZ, R122 ;  /* 0x000000ffff7d7224 */ /* 0x000fe200078e007a */
[----:B------:R-:W-:Y:S01]  /*23370*/  F2FP.BF16.PACK_AB R81, R166, R158 ;  /* 0x0000009ea651723e */ /* 0x000fe200000010ff */
[----:B------:R-:W-:Y:S01]  /*23380*/  IMAD.MOV.U32 R122, RZ, RZ, R198 ;  /* 0x000000ffff7a7224 */ /* 0x000fe200078e00c6 */
[----:B------:R-:W-:Y:S01]  /*23390*/  F2FP.BF16.PACK_AB R83, R170, R210 ;  /* 0x000000d2aa53723e */ /* 0x000fe200000010ff */
[----:B------:R-:W-:Y:S01]  /*233a0*/  IMAD.MOV.U32 R198, RZ, RZ, R196 ;  /* 0x000000ffffc67224 */ /* 0x000fe200078e00c4 */
[----:B------:R-:W-:Y:S01]  /*233b0*/  MUFU.EX2 R119, R119 ;  /* 0x0000007700777308 */ /* 0x000fe20000000800 */
[-C--:B------:R-:W-:Y:S01]  /*233c0*/  HMMA.16816.F32.BF16 R4, R76, R88.reuse, R4 ;  /* 0x000000584c04723c */ /* 0x080fe20000041804 */
[----:B------:R-:W-:Y:S02]  /*233d0*/  IMAD.MOV.U32 R196, RZ, RZ, R204 ;  /* 0x000000ffffc47224 */ /* 0x000fe400078e00cc */
[----:B------:R-:W-:Y:S02]  /*233e0*/  IMAD.MOV.U32 R123, RZ, RZ, R197 ;  /* 0x000000ffff7b7224 */ /* 0x000fe400078e00c5 */
[----:B------:R-:W-:Y:S02]  /*233f0*/  IMAD.MOV.U32 R197, RZ, RZ, R205 ;  /* 0x000000ffffc57224 */ /* 0x000fe400078e00cd */
[----:B------:R-:W-:Y:S01]  /*23400*/  IMAD.MOV.U32 R205, RZ, RZ, R193 ;  /* 0x000000ffffcd7224 */ /* 0x000fe200078e00c1 */
[C---:B------:R-:W-:Y:S01]  /*23410*/  HMMA.16816.F32.BF16 R8, R80.reuse, R88, R8 ;  /* 0x000000585008723c */ /* 0x040fe20000041808 */
[----:B------:R1:W-:Y:S03]  /*23420*/  MUFU.EX2 R204, R2 ;  /* 0x0000000200cc7308 */ /* 0x0003e60000000800 */
[----:B------:R-:W-:Y:S02]  /*23430*/  IMAD.MOV.U32 R134, RZ, RZ, R202 ;  /* 0x000000ffff867224 */ /* 0x000fe400078e00ca */
[----:B------:R-:W-:Y:S02]  /*23440*/  IMAD.MOV.U32 R202, RZ, RZ, R123 ;  /* 0x000000ffffca7224 */ /* 0x000fe400078e007b */
[-C--:B------:R-:W-:Y:S01]  /*23450*/  HMMA.16816.F32.BF16 R12, R80, R90.reuse, R12 ;  /* 0x0000005a500c723c */ /* 0x080fe2000004180c */
[----:B------:R-:W-:Y:S02]  /*23460*/  IMAD.MOV.U32 R123, RZ, RZ, R197 ;  /* 0x000000ffff7b7224 */ /* 0x000fe400078e00c5 */
[----:B------:R-:W-:Y:S01]  /*23470*/  MUFU.EX2 R118, R118 ;  /* 0x0000007600767308 */ /* 0x000fe20000000800 */
[----:B------:R-:W-:Y:S02]  /*23480*/  IMAD.MOV.U32 R117, RZ, RZ, R134 ;  /* 0x000000ffff757224 */ /* 0x000fe400078e0086 */
[----:B------:R-:W-:Y:S02]  /*23490*/  FADD.FTZ R3, R239, R95 ;  /* 0x0000005fef037221 */ /* 0x000fe40000010000 */
[C---:B------:R-:W-:Y:S01]  /*234a0*/  HMMA.16816.F32.BF16 R16, R76.reuse, R90, R16 ;  /* 0x0000005a4c10723c */ /* 0x040fe20000041810 */
[----:B------:R-:W-:Y:S01]  /*234b0*/  IMAD.MOV.U32 R116, RZ, RZ, R117 ;  /* 0x000000ffff747224 */ /* 0x000fe200078e0075 */
[----:B------:R-:W3:Y:S02]  /*234c0*/  LDSM.16.MT88.4 R92, [R216+0x9800] ;  /* 0x00980000d85c783b */ /* 0x000ee40000004200 */
[----:B------:R-:W-:Y:S02]  /*234d0*/  FADD.FTZ R68, R107, R3 ;  /* 0x000000036b447221 */ /* 0x000fe40000010000 */
[----:B------:R-:W-:Y:S02]  /*234e0*/  IMAD.MOV.U32 R135, RZ, RZ, R116 ;  /* 0x000000ffff877224 */ /* 0x000fe400078e0074 */
[----:B------:R-:W-:Y:S02]  /*234f0*/  FADD.FTZ R3, R120, R69 ;  /* 0x0000004578037221 */ /* 0x000fe40000010000 */
[----:B------:R-:W4:Y:S01]  /*23500*/  LDSM.16.MT88.4 R88, [R215+0x9800] ;  /* 0x00980000d758783b */ /* 0x000f220000004200 */
[----:B------:R-:W-:Y:S01]  /*23510*/  MUFU.EX2 R120, R247 ;  /* 0x000000f700787308 */ /* 0x000fe20000000800 */
[----:B-1----:R-:W-:Y:S02]  /*23520*/  FFMA.FTZ R2, R101, c[0x0][0x23c], -R100 ;  /* 0x00008f0065027a23 */ /* 0x002fe40000010864 */
        /* <DEDUP_REMOVED lines=29> */
[----:B------:R-:W-:Y:S01]  /*23700*/  IMAD.MOV.U32 R113, RZ, RZ, R135 ;  /* 0x000000ffff717224 */ /* 0x000fe200078e0087 */
[----:B------:R-:W3:Y:S02]  /*23710*/  LDSM.16.MT88.4 R92, [R213+0xa000] ;  /* 0x00a00000d55c783b */ /* 0x000ee40000004200 */
[----:B------:R-:W-:Y:S02]  /*23720*/  IMAD.MOV.U32 R135, RZ, RZ, R116 ;  /* 0x000000ffff877224 */ /* 0x000fe400078e0074 */
[----:B------:R-:W-:Y:S02]  /*23730*/  IMAD.MOV.U32 R116, RZ, RZ, R134 ;  /* 0x000000ffff747224 */ /* 0x000fe400078e0086 */
[-C--:B------:R-:W-:Y:S01]  /*23740*/  HMMA.16816.F32.BF16 R36, R76, R84.reuse, R36 ;  /* 0x000000544c24723c */ /* 0x080fe20000041824 */
[----:B------:R-:W-:Y:S03]  /*23750*/  IMAD.MOV.U32 R134, RZ, RZ, R124 ;  /* 0x000000ffff867224 */ /* 0x000fe600078e007c */
[----:B------:R-:W-:Y:S02]  /*23760*/  IMAD.MOV.U32 R129, RZ, RZ, R112 ;  /* 0x000000ffff817224 */ /* 0x000fe400078e0070 */
[----:B------:R-:W-:Y:S02]  /*23770*/  IMAD.MOV.U32 R112, RZ, RZ, R113 ;  /* 0x000000ffff707224 */ /* 0x000fe400078e0071 */
[C---:B------:R-:W-:Y:S01]  /*23780*/  HMMA.16816.F32.BF16 R40, R80.reuse, R84, R40 ;  /* 0x000000545028723c */ /* 0x040fe20000041828 */
[----:B------:R-:W-:Y:S03]  /*23790*/  IMAD.MOV.U32 R113, RZ, RZ, R135 ;  /* 0x000000ffff717224 */ /* 0x000fe600078e0087 */
[----:B------:R-:W-:Y:S02]  /*237a0*/  IMAD.MOV.U32 R135, RZ, RZ, R134 ;  /* 0x000000ffff877224 */ /* 0x000fe400078e0086 */
[----:B-1----:R-:W-:Y:S02]  /*237b0*/  FADD.FTZ R2, R219, R98 ;  /* 0x00000062db027221 */ /* 0x002fe40000010000 */
[-C--:B------:R-:W-:Y:S01]  /*237c0*/  HMMA.16816.F32.BF16 R44, R80, R86.reuse, R44 ;  /* 0x00000056502c723c */ /* 0x080fe2000004182c */
[----:B------:R-:W-:Y:S03]  /*237d0*/  FADD.FTZ R68, R129, R68 ;  /* 0x0000004481447221 */ /* 0x000fe60000010000 */
[----:B------:R-:W-:Y:S02]  /*237e0*/  IMAD.MOV.U32 R129, RZ, RZ, R135 ;  /* 0x000000ffff817224 */ /* 0x000fe400078e0087 */
[----:B------:R-:W-:Y:S01]  /*237f0*/  IMAD.MOV.U32 R124, RZ, RZ, R126 ;  /* 0x000000ffff7c7224 */ /* 0x000fe200078e007e */
[----:B------:R-:W-:Y:S01]  /*23800*/  MUFU.EX2 R135, R102 ;  /* 0x0000006600877308 */ /* 0x000fe20000000800 */
[C---:B------:R-:W-:Y:S01]  /*23810*/  HMMA.16816.F32.BF16 R48, R76.reuse, R86, R48 ;  /* 0x000000564c30723c */ /* 0x040fe20000041830 */
[----:B------:R-:W-:Y:S01]  /*23820*/  IMAD.MOV.U32 R126, RZ, RZ, R221 ;  /* 0x000000ffff7e7224 */ /* 0x000fe200078e00dd */
[----:B------:R-:W1:Y:S02]  /*23830*/  LDSM.16.MT88.4 R84, [R216+0xa000] ;  /* 0x00a00000d854783b */ /* 0x000e640000004200 */
[----:B------:R-:W-:Y:S02]  /*23840*/  FADD.FTZ R69, R112, R2 ;  /* 0x0000000270457221 */ /* 0x000fe40000010000 */
[----:B------:R-:W-:Y:S02]  /*23850*/  FFMA.FTZ R2, R129, c[0x0][0x23c], -R100 ;  /* 0x00008f0081027a23 */ /* 0x000fe40000010864 */
[-C--:B----4-:R-:W-:Y:S01]  /*23860*/  HMMA.16816.F32.BF16 R52, R76, R88.reuse, R52 ;  /* 0x000000584c34723c */ /* 0x090fe20000041834 */
[----:B------:R-:W-:Y:S01]  /*23870*/  IMAD.MOV.U32 R129, RZ, RZ, R126 ;  /* 0x000000ffff817224 */ /* 0x000fe200078e007e */
[----:B------:R-:W-:Y:S02]  /*23880*/  MUFU.EX2 R124, R124 ;  /* 0x0000007c007c7308 */ /* 0x000fe40000000800 */
[----:B------:R-:W-:Y:S02]  /*23890*/  IMAD.MOV.U32 R126, RZ, RZ, R131 ;  /* 0x000000ffff7e7224 */ /* 0x000fe400078e0083 */
[----:B------:R-:W-:Y:S02]  /*238a0*/  IMAD.MOV.U32 R134, RZ, RZ, R101 ;  /* 0x000000ffff867224 */ /* 0x000fe400078e0065 */
[C---:B------:R-:W-:Y:S01]  /*238b0*/  HMMA.16816.F32.BF16 R56, R80.reuse, R88, R56 ;  /* 0x000000585038723c */ /* 0x040fe20000041838 */
[----:B------:R-:W-:Y:S03]  /*238c0*/  IMAD.MOV.U32 R101, RZ, RZ, R220 ;  /* 0x000000ffff657224 */ /* 0x000fe600078e00dc */
[----:B------:R4:W-:Y:S01]  /*238d0*/  MUFU.EX2 R131, R2 ;  /* 0x0000000200837308 */ /* 0x0009e20000000800 */
[----:B------:R-:W-:Y:S02]  /*238e0*/  IMAD.MOV.U32 R128, RZ, RZ, R101 ;  /* 0x000000ffff807224 */ /* 0x000fe400078e0065 */
[----:B------:R-:W-:Y:S01]  /*238f0*/  IMAD.MOV.U32 R112, RZ, RZ, R113 ;  /* 0x000000ffff707224 */ /* 0x000fe200078e0071 */
[-C--:B------:R-:W-:Y:S01]  /*23900*/  HMMA.16816.F32.BF16 R60, R80, R90.reuse, R60 ;  /* 0x0000005a503c723c */ /* 0x080fe2000004183c */
[----:B------:R-:W-:Y:S03]  /*23910*/  IMAD.MOV.U32 R113, RZ, RZ, R134 ;  /* 0x000000ffff717224 */ /* 0x000fe600078e0086 */
[----:B------:R-:W-:Y:S02]  /*23920*/  IMAD.MOV.U32 R171, RZ, RZ, R162 ;  /* 0x000000ffffab7224 */ /* 0x000fe400078e00a2 */
[----:B------:R-:W-:Y:S01]  /*23930*/  IMAD.MOV.U32 R162, RZ, RZ, R234 ;  /* 0x000000ffffa27224 */ /* 0x000fe200078e00ea */
[----:B------:R-:W-:Y:S01]  /*23940*/  F2FP.BF16.PACK_AB R80, R208, R209 ;  /* 0x000000d1d050723e */ /* 0x000fe200000010ff */
[----:B------:R-:W-:Y:S01]  /*23950*/  HMMA.16816.F32.BF16 R64, R76, R90, R64 ;  /* 0x0000005a4c40723c */ /* 0x000fe20000041840 */
[----:B------:R1:W5:Y:S01]  /*23960*/  LDL.LU R234, [R1+0x104] ;  /* 0x0001040001ea7983 */ /* 0x0003620000300800 */
[----:B------:R-:W1:Y:S02]  /*23970*/  MUFU.EX2 R171, R171 ;  /* 0x000000ab00ab7308 */ /* 0x000e640000000800 */
[----:B------:R-:W-:Y:S01]  /*23980*/  IMAD.MOV.U32 R181, RZ, RZ, R233 ;  /* 0x000000ffffb57224 */ /* 0x000fe200078e00e9 */
[----:B------:R3:W5:Y:S01]  /*23990*/  LDL.LU R244, [R1+0x100] ;  /* 0x0001000001f47983 */ /* 0x0007620000300800 */
[----:B------:R-:W-:Y:S01]  /*239a0*/  IMAD.MOV.U32 R193, RZ, RZ, R227 ;  /* 0x000000ffffc17224 */ /* 0x000fe200078e00e3 */
[----:B------:R-:W-:Y:S01]  /*239b0*/  F2FP.BF16.PACK_AB R77, R248, R211 ;  /* 0x000000d3f84d723e */ /* 0x000fe200000010ff */
[----:B------:R-:W-:Y:S01]  /*239c0*/  IMAD.MOV.U32 R195, RZ, RZ, R228 ;  /* 0x000000ffffc37224 */ /* 0x000fe200078e00e4 */
[----:B------:R3:W5:Y:S03]  /*239d0*/  LDL.LU R239, [R1+0xfc] ;  /* 0x0000fc0001ef7983 */ /* 0x0007660000300800 */
[----:B----4-:R-:W-:Y:S01]  /*239e0*/  FFMA.FTZ R2, R128, c[0x0][0x23c], -R100 ;  /* 0x00008f0080027a23 */ /* 0x010fe20000010864 */
[----:B------:R4:W5:Y:S01]  /*239f0*/  LDL.LU R235, [R1+0xf8] ;  /* 0x0000f80001eb7983 */ /* 0x0009620000300800 */
[----:B------:R-:W-:Y:S01]  /*23a00*/  IMAD.MOV.U32 R128, RZ, RZ, R113 ;  /* 0x000000ffff807224 */ /* 0x000fe200078e0071 */
[----:B------:R-:W-:Y:S01]  /*23a10*/  F2FP.BF16.PACK_AB R78, R191, R190 ;  /* 0x000000bebf4e723e */ /* 0x000fe200000010ff */
[----:B------:R-:W-:Y:S01]  /*23a20*/  IMAD.MOV.U32 R113, RZ, RZ, R116 ;  /* 0x000000ffff717224 */ /* 0x000fe200078e0074 */
[----:B------:R4:W5:Y:S01]  /*23a30*/  LDL.LU R233, [R1+0xf4] ;  /* 0x0000f40001e97983 */ /* 0x0009620000300800 */
[----:B------:R-:W-:Y:S01]  /*23a40*/  IMAD.MOV.U32 R116, RZ, RZ, R202 ;  /* 0x000000ffff747224 */ /* 0x000fe200078e00ca */
[----:B--2---:R-:W-:Y:S01]  /*23a50*/  F2FP.BF16.PACK_AB R79, R182, R183 ;  /* 0x000000b7b64f723e */ /* 0x004fe200000010ff */
[----:B------:R2:W-:Y:S01]  /*23a60*/  MUFU.EX2 R202, R2 ;  /* 0x0000000200ca7308 */ /* 0x0005e20000000800 */
[----:B------:R4:W5:Y:S01]  /*23a70*/  LDL.LU R245, [R1+0xf0] ;  /* 0x0000f00001f57983 */ /* 0x0009620000300800 */
[----:B------:R-:W-:Y:S01]  /*23a80*/  IMAD.MOV.U32 R197, RZ, RZ, R193 ;  /* 0x000000ffffc57224 */ /* 0x000fe200078e00c1 */
[----:B------:R-:W-:Y:S01]  /*23a90*/  F2FP.BF16.PACK_AB R82, R206, R207 ;  /* 0x000000cfce52723e */ /* 0x000fe200000010ff */
[----:B------:R-:W-:Y:S01]  /*23aa0*/  IMAD.MOV.U32 R193, RZ, RZ, R189 ;  /* 0x000000ffffc17224 */ /* 0x000fe200078e00bd */
[----:B------:R4:W5:Y:S01]  /*23ab0*/  LDL.LU R240, [R1+0xec] ;  /* 0x0000ec0001f07983 */ /* 0x0009620000300800 */
[----:B------:R-:W-:Y:S01]  /*23ac0*/  IMAD.MOV.U32 R189, RZ, RZ, R226 ;  /* 0x000000ffffbd7224 */ /* 0x000fe200078e00e2 */
[----:B-1----:R-:W-:Y:S01]  /*23ad0*/  F2FP.BF16.PACK_AB R76, R172, R171 ;  /* 0x000000abac4c723e */ /* 0x002fe200000010ff */
[----:B------:R-:W-:Y:S01]  /*23ae0*/  IMAD.MOV.U32 R198, RZ, RZ, R193 ;  /* 0x000000ffffc67224 */ /* 0x000fe200078e00c1 */
[----:B------:R4:W5:Y:S01]  /*23af0*/  LDL.LU R236, [R1+0xe8] ;  /* 0x0000e80001ec7983 */ /* 0x0009620000300800 */
[----:B------:R-:W-:Y:S01]  /*23b00*/  IMAD.MOV.U32 R193, RZ, RZ, R189 ;  /* 0x000000ffffc17224 */ /* 0x000fe200078e00bd */
[----:B------:R-:W-:Y:S01]  /*23b10*/  F2FP.BF16.PACK_AB R81, R169, R168 ;  /* 0x000000a8a951723e */ /* 0x000fe200000010ff */
[----:B------:R1:W-:Y:S01]  /*23b20*/  MUFU.EX2 R189, R225 ;  /* 0x000000e100bd7308 */ /* 0x0003e20000000800 */
[----:B------:R4:W5:Y:S01]  /*23b30*/  LDL.LU R246, [R1+0xe4] ;  /* 0x0000e40001f67983 */ /* 0x0009620000300800 */
[-C--:B---3--:R-:W-:Y:S01]  /*23b40*/  HMMA.16816.F32.BF16 R4, R76, R92.reuse, R4 ;  /* 0x0000005c4c04723c */ /* 0x088fe20000041804 */
[----:B------:R-:W-:Y:S01]  /*23b50*/  IMAD.MOV.U32 R123, RZ, RZ, R198 ;  /* 0x000000ffff7b7224 */ /* 0x000fe200078e00c6 */
[----:B------:R-:W-:Y:S01]  /*23b60*/  F2FP.BF16.PACK_AB R83, R205, R204 ;  /* 0x000000cccd53723e */ /* 0x000fe200000010ff */
[----:B------:R-:W-:Y:S01]  /*23b70*/  IMAD.MOV.U32 R198, RZ, RZ, R193 ;  /* 0x000000ffffc67224 */ /* 0x000fe200078e00c1 */
[----:B------:R4:W5:Y:S01]  /*23b80*/  LDL.LU R230, [R1+0xe0] ;  /* 0x0000e00001e67983 */ /* 0x0009620000300800 */
[----:B------:R-:W-:Y:S02]  /*23b90*/  IMAD.MOV.U32 R193, RZ, RZ, R181 ;  /* 0x000000ffffc17224 */ /* 0x000fe400078e00b5 */
[----:B------:R-:W-:Y:S01]  /*23ba0*/  IMAD.MOV.U32 R122, RZ, RZ, R123 ;  /* 0x000000ffff7a7224 */ /* 0x000fe200078e007b */
[----:B------:R3:W-:Y:S01]  /*23bb0*/  MUFU.EX2 R181, R224 ;  /* 0x000000e000b57308 */ /* 0x0007e20000000800 */
[C---:B------:R-:W-:Y:S01]  /*23bc0*/  HMMA.16816.F32.BF16 R8, R80.reuse, R92, R8 ;  /* 0x0000005c5008723c */ /* 0x040fe20000041808 */
[----:B------:R4:W5:Y:S02]  /*23bd0*/  LDL.LU R229, [R1+0xdc] ;  /* 0x0000dc0001e57983 */ /* 0x0009640000300800 */
[----:B--2---:R-:W-:Y:S02]  /*23be0*/  FFMA.FTZ R2, R112, c[0x0][0x23c], -R100 ;  /* 0x00008f0070027a23 */ /* 0x004fe40000010864 */
[----:B------:R-:W-:Y:S01]  /*23bf0*/  IMAD.MOV.U32 R112, RZ, RZ, R130 ;  /* 0x000000ffff707224 */ /* 0x000fe200078e0082 */
[----:B------:R4:W5:Y:S01]  /*23c00*/  LDL.LU R228, [R1+0xd8] ;  /* 0x0000d80001e47983 */ /* 0x0009620000300800 */
[----:B------:R-:W-:Y:S01]  /*23c10*/  IMAD.MOV.U32 R123, RZ, RZ, R223 ;  /* 0x000000ffff7b7224 */ /* 0x000fe200078e00df */
[-C--:B------:R-:W-:Y:S01]  /*23c20*/  HMMA.16816.F32.BF16 R12, R80, R94.reuse, R12 ;  /* 0x0000005e500c723c */ /* 0x080fe2000004180c */
[----:B------:R2:W-:Y:S01]  /*23c30*/  MUFU.EX2 R130, R2 ;  /* 0x0000000200827308 */ /* 0x0005e20000000800 */
[----:B------:R4:W5:Y:S02]  /*23c40*/  LDL.LU R227, [R1+0xd4] ;  /* 0x0000d40001e37983 */ /* 0x0009640000300800 */
[----:B------:R-:W-:Y:S02]  /*23c50*/  IMAD.MOV.U32 R125, RZ, RZ, R222 ;  /* 0x000000ffff7d7224 */ /* 0x000fe400078e00de */
[----:B------:R4:W5:Y:S01]  /*23c60*/  LDL.LU R226, [R1+0xd0] ;  /* 0x0000d00001e27983 */ /* 0x0009620000300800 */
[----:B------:R-:W-:Y:S01]  /*23c70*/  IMAD.MOV.U32 R101, RZ, RZ, R203 ;  /* 0x000000ffff657224 */ /* 0x000fe200078e00cb */
[C---:B------:R-:W-:Y:S01]  /*23c80*/  HMMA.16816.F32.BF16 R16, R76.reuse, R94, R16 ;  /* 0x0000005e4c10723c */ /* 0x040fe20000041810 */
[----:B------:R-:W-:Y:S01]  /*23c90*/  FADD.FTZ R96, R97, R3 ;  /* 0x0000000361607221 */ /* 0x000fe20000010000 */
[----:B-1----:R4:W5:Y:S01]  /*23ca0*/  LDL.LU R225, [R1+0xcc] ;  /* 0x0000cc0001e17983 */ /* 0x0029620000300800 */
[----:B------:R1:W-:Y:S01]  /*23cb0*/  MUFU.EX2 R127, R112 ;  /* 0x00000070007f7308 */ /* 0x0003e20000000800 */
[----:B------:R-:W-:Y:S02]  /*23cc0*/  FADD.FTZ R3, R114, R68 ;  /* 0x0000004472037221 */ /* 0x000fe40000010000 */
[----:B------:R-:W-:Y:S01]  /*23cd0*/  FADD.FTZ R68, R103, R96 ;  /* 0x0000006067447221 */ /* 0x000fe20000010000 */
[----:B---3--:R4:W5:Y:S01]  /*23ce0*/  LDL.LU R224, [R1+0xc8] ;  /* 0x0000c80001e07983 */ /* 0x0089620000300800 */
[-C--:B------:R-:W-:Y:S01]  /*23cf0*/  HMMA.16816.F32.BF16 R20, R76, R84.reuse, R20 ;  /* 0x000000544c14723c */ /* 0x080fe20000041814 */
[----:B------:R-:W-:Y:S02]  /*23d00*/  FFMA.FTZ R103, R217, c[0x0][0x23c], -R100 ;  /* 0x00008f00d9677a23 */ /* 0x000fe40000010864 */
[----:B------:R4:W5:Y:S01]  /*23d10*/  LDL.LU R223, [R1+0xc4] ;  /* 0x0000c40001df7983 */ /* 0x0009620000300800 */
[----:B------:R-:W-:Y:S01]  /*23d20*/  IMAD.MOV.U32 R247, RZ, RZ, R160 ;  /* 0x000000fffff77224 */ /* 0x000fe200078e00a0 */
[----:B------:R3:W3:Y:S01]  /*23d30*/  MUFU.EX2 R203, R99 ;  /* 0x0000006300cb7308 */ /* 0x0006e20000000800 */
[----:B------:R-:W-:Y:S01]  /*23d40*/  IMAD.MOV.U32 R108, RZ, RZ, R121 ;  /* 0x000000ffff6c7224 */ /* 0x000fe200078e0079 */
[----:B------:R4:W5:Y:S01]  /*23d50*/  LDL.LU R222, [R1+0xc0] ;  /* 0x0000c00001de7983 */ /* 0x0009620000300800 */
[C---:B------:R-:W-:Y:S01]  /*23d60*/  HMMA.16816.F32.BF16 R24, R80.reuse, R84, R24 ;  /* 0x000000545018723c */ /* 0x040fe20000041818 */
[----:B--2---:R-:W-:Y:S02]  /*23d70*/  FFMA.FTZ R2, R129, c[0x0][0x23c], -R100 ;  /* 0x00008f0081027a23 */ /* 0x004fe40000010864 */
[----:B------:R4:W5:Y:S01]  /*23d80*/  LDL.LU R221, [R1+0xbc] ;  /* 0x0000bc0001dd7983 */ /* 0x0009620000300800 */
[----:B------:R-:W-:Y:S02]  /*23d90*/  FADD.FTZ R3, R143, R3 ;  /* 0x000000038f037221 */ /* 0x000fe40000010000 */
[----:B------:R-:W-:Y:S01]  /*23da0*/  FADD.FTZ R68, R105, R68 ;  /* 0x0000004469447221 */ /* 0x000fe20000010000 */
[----:B------:R2:W-:Y:S01]  /*23db0*/  MUFU.EX2 R129, R2 ;  /* 0x0000000200817308 */ /* 0x0005e20000000800 */
[-C--:B------:R-:W-:Y:S01]  /*23dc0*/  HMMA.16816.F32.BF16 R28, R80, R86.reuse, R28 ;  /* 0x00000056501c723c */ /* 0x080fe2000004181c */
[----:B------:R4:W5:Y:S03]  /*23dd0*/  LDL.LU R220, [R1+0xb8] ;  /* 0x0000b80001dc7983 */ /* 0x0009660000300800 */
[----:B-1----:R-:W-:Y:S01]  /*23de0*/  IMAD.MOV.U32 R112, RZ, RZ, R113 ;  /* 0x000000ffff707224 */ /* 0x002fe200078e0071 */
[----:B------:R4:W5:Y:S01]  /*23df0*/  LDL.LU R219, [R1+0xb4] ;  /* 0x0000b40001db7983 */ /* 0x0009620000300800 */
[----:B------:R-:W-:Y:S02]  /*23e00*/  IMAD.MOV.U32 R113, RZ, RZ, R116 ;  /* 0x000000ffff717224 */ /* 0x000fe400078e0074 */
[C---:B------:R-:W-:Y:S01]  /*23e10*/  HMMA.16816.F32.BF16 R32, R76.reuse, R86, R32 ;  /* 0x000000564c20723c */ /* 0x040fe20000041820 */
[----:B------:R-:W-:Y:S01]  /*23e20*/  IMAD.MOV.U32 R116, RZ, RZ, R101 ;  /* 0x000000ffff747224 */ /* 0x000fe200078e0065 */
[----:B------:R-:W-:Y:S01]  /*23e30*/  LDSM.16.MT88.4 R88, [R215+0xa000] ;  /* 0x00a00000d758783b */ /* 0x000fe20000004200 */
[----:B------:R-:W1:Y:S01]  /*23e40*/  MUFU.EX2 R134, R104 ;  /* 0x0000006800867308 */ /* 0x000e620000000800 */
[----:B------:R-:W-:Y:S02]  /*23e50*/  FADD.FTZ R3, R144, R3 ;  /* 0x0000000390037221 */ /* 0x000fe40000010000 */
[----:B------:R-:W-:Y:S02]  /*23e60*/  IMAD.MOV.U32 R107, RZ, RZ, R112 ;  /* 0x000000ffff6b7224 */ /* 0x000fe400078e0070 */
[----:B------:R-:W-:Y:S02]  /*23e70*/  FADD.FTZ R68, R110, R68 ;  /* 0x000000446e447221 */ /* 0x000fe40000010000 */
[----:B---3--:R-:W3:Y:S02]  /*23e80*/  LDSM.16.MT88.4 R96, [R214+0xa000] ;  /* 0x00a00000d660783b */ /* 0x008ee40000004200 */
[----:B------:R-:W-:Y:S01]  /*23e90*/  FADD.FTZ R3, R149, R3 ;  /* 0x0000000395037221 */ /* 0x000fe20000010000 */
[----:B------:R-:W-:Y:S01]  /*23ea0*/  MUFU.EX2 R121, R115 ;  /* 0x0000007300797308 */ /* 0x000fe20000000800 */
[----:B------:R-:W-:Y:S02]  /*23eb0*/  FADD.FTZ R68, R109, R68 ;  /* 0x000000446d447221 */ /* 0x000fe40000010000 */
[----:B--2---:R-:W-:Y:S02]  /*23ec0*/  FADD.FTZ R2, R141, R69 ;  /* 0x000000458d027221 */ /* 0x004fe40000010000 */
[----:B------:R-:W2:Y:S01]  /*23ed0*/  LDSM.16.MT88.4 R84, [R213+0xa800] ;  /* 0x00a80000d554783b */ /* 0x000ea20000004200 */
[----:B------:R-:W-:Y:S02]  /*23ee0*/  FADD.FTZ R3, R111, R3 ;  /* 0x000000036f037221 */ /* 0x000fe40000010000 */
[----:B------:R-:W-:Y:S02]  /*23ef0*/  FADD.FTZ R101, R142, R2 ;  /* 0x000000028e657221 */ /* 0x000fe40000010000 */
[----:B------:R-:W-:Y:S01]  /*23f00*/  FADD.FTZ R3, R152, R3 ;  /* 0x0000000398037221 */ /* 0x000fe20000010000 */
[----:B------:R-:W-:Y:S01]  /*23f10*/  MUFU.EX2 R128, R128 ;  /* 0x0000008000807308 */ /* 0x000fe20000000800 */
[----:B------:R-:W-:Y:S01]  /*23f20*/  IMAD.MOV.U32 R112, RZ, RZ, R113 ;  /* 0x000000ffff707224 */ /* 0x000fe200078e0071 */
[----:B------:R-:W4:Y:S01]  /*23f30*/  LDL.LU R2, [R1+0x7c] ;  /* 0x00007c0001027983 */ /* 0x000f220000300800 */
[----:B------:R-:W-:Y:S02]  /*23f40*/  IMAD.MOV.U32 R113, RZ, RZ, R116 ;  /* 0x000000ffff717224 */ /* 0x000fe400078e0074 */
[----:B------:R-:W-:Y:S01]  /*23f50*/  IMAD.MOV.U32 R116, RZ, RZ, R117 ;  /* 0x000000ffff747224 */ /* 0x000fe200078e0075 */
[----:B------:R-:W1:Y:S01]  /*23f60*/  LDSM.16.MT88.4 R92, [R216+0xa800] ;  /* 0x00a80000d85c783b */ /* 0x000e620000004200 */
[----:B------:R-:W-:Y:S02]  /*23f70*/  FADD.FTZ R68, R132, R68 ;  /* 0x0000004484447221 */ /* 0x000fe40000010000 */
[----:B------:R-:W-:Y:S01]  /*23f80*/  IMAD.MOV.U32 R132, RZ, RZ, R73 ;  /* 0x000000ffff847224 */ /* 0x000fe200078e0049 */
[----:B------:R-:W-:Y:S10]  /*23f90*/  MUFU.EX2 R126, R126 ;  /* 0x0000007e007e7308 */ /* 0x000ff40000000800 */
[----:B------:R-:W-:Y:S01]  /*23fa0*/  MUFU.EX2 R125, R125 ;  /* 0x0000007d007d7308 */ /* 0x000fe20000000800 */
[-C--:B---3--:R-:W-:Y:S09]  /*23fb0*/  HMMA.16816.F32.BF16 R36, R76, R96.reuse, R36 ;  /* 0x000000604c24723c */ /* 0x088ff20000041824 */
[----:B------:R-:W-:Y:S01]  /*23fc0*/  MUFU.EX2 R123, R123 ;  /* 0x0000007b007b7308 */ /* 0x000fe20000000800 */
[C---:B------:R-:W-:Y:S09]  /*23fd0*/  HMMA.16816.F32.BF16 R40, R80.reuse, R96, R40 ;  /* 0x000000605028723c */ /* 0x040ff20000041828 */
[----:B------:R-:W-:Y:S01]  /*23fe0*/  MUFU.EX2 R122, R122 ;  /* 0x0000007a007a7308 */ /* 0x000fe20000000800 */
[-C--:B------:R-:W-:Y:S08]  /*23ff0*/  HMMA.16816.F32.BF16 R44, R80, R98.reuse, R44 ;  /* 0x00000062502c723c */ /* 0x080ff0000004182c */
[C---:B------:R-:W-:Y:S01]  /*24000*/  HMMA.16816.F32.BF16 R48, R76.reuse, R98, R48 ;  /* 0x000000624c30723c */ /* 0x040fe20000041830 */
[----:B------:R-:W3:Y:S01]  /*24010*/  LDSM.16.MT88.4 R96, [R214+0xa800] ;  /* 0x00a80000d660783b */ /* 0x000ee20000004200 */
[----:B------:R-:W-:Y:S06]  /*24020*/  MUFU.EX2 R111, R197 ;  /* 0x000000c5006f7308 */ /* 0x000fec0000000800 */
[-C--:B------:R-:W-:Y:S04]  /*24030*/  HMMA.16816.F32.BF16 R52, R76, R88.reuse, R52 ;  /* 0x000000584c34723c */ /* 0x080fe80000041834 */
[----:B------:R-:W2:Y:S04]  /*24040*/  MUFU.EX2 R109, R195 ;  /* 0x000000c3006d7308 */ /* 0x000ea80000000800 */
[C---:B------:R-:W-:Y:S06]  /*24050*/  HMMA.16816.F32.BF16 R56, R80.reuse, R88, R56 ;  /* 0x000000585038723c */ /* 0x040fec0000041838 */
[----:B------:R-:W-:Y:S02]  /*24060*/  MUFU.EX2 R110, R193 ;  /* 0x000000c1006e7308 */ /* 0x000fe40000000800 */
[-C--:B------:R-:W-:Y:S07]  /*24070*/  HMMA.16816.F32.BF16 R60, R80, R90.reuse, R60 ;  /* 0x0000005a503c723c */ /* 0x080fee000004183c */
[----:B------:R-:W-:Y:S01]  /*24080*/  F2FP.BF16.PACK_AB R80, R135, R203 ;  /* 0x000000cb8750723e */ /* 0x000fe200000010ff */
[----:B------:R-:W-:Y:S01]  /*24090*/  HMMA.16816.F32.BF16 R64, R76, R90, R64 ;  /* 0x0000005a4c40723c */ /* 0x000fe20000041840 */
[----:B-1----:R-:W-:Y:S01]  /*240a0*/  F2FP.BF16.PACK_AB R82, R133, R134 ;  /* 0x000000868552723e */ /* 0x002fe200000010ff */
[----:B------:R-:W1:Y:S01]  /*240b0*/  LDSM.16.MT88.4 R88, [R215+0xa800] ;  /* 0x00a80000d758783b */ /* 0x000e620000004200 */
[----:B------:R-:W1:Y:S01]  /*240c0*/  MUFU.EX2 R117, R201 ;  /* 0x000000c900757308 */ /* 0x000e620000000800 */
[----:B------:R-:W-:Y:S02]  /*240d0*/  F2FP.BF16.PACK_AB R81, R202, R131 ;  /* 0x00000083ca51723e */ /* 0x000fe400000010ff */
[----:B------:R-:W-:Y:S02]  /*240e0*/  F2FP.BF16.PACK_AB R83, R129, R130 ;  /* 0x000000828153723e */ /* 0x000fe400000010ff */
[----:B------:R-:W-:Y:S04]  /*240f0*/  F2FP.BF16.PACK_AB R76, R189, R180 ;  /* 0x000000b4bd4c723e */ /* 0x000fe800000010ff */
[----:B------:R-:W-:Y:S01]  /*24100*/  F2FP.BF16.PACK_AB R77, R188, R181 ;  /* 0x000000b5bc4d723e */ /* 0x000fe200000010ff */
[----:B------:R-:W-:Y:S01]  /*24110*/  MUFU.EX2 R105, R200 ;  /* 0x000000c800697308 */ /* 0x000fe20000000800 */
[----:B------:R-:W-:Y:S02]  /*24120*/  F2FP.BF16.PACK_AB R78, R186, R187 ;  /* 0x000000bbba4e723e */ /* 0x000fe400000010ff */
[----:B------:R-:W-:Y:S02]  /*24130*/  F2FP.BF16.PACK_AB R79, R185, R184 ;  /* 0x000000b8b94f723e */ /* 0x000fe400000010ff */
[----:B--2---:R-:W-:Y:S05]  /*24140*/  F2FP.BF16.PACK_AB R197, R109, R111 ;  /* 0x0000006f6dc5723e */ /* 0x004fea00000010ff */
[-C--:B------:R-:W-:Y:S01]  /*24150*/  HMMA.16816.F32.BF16 R4, R76, R84.reuse, R4 ;  /* 0x000000544c04723c */ /* 0x080fe20000041804 */
[----:B------:R-:W-:Y:S07]  /*24160*/  MUFU.EX2 R104, R139 ;  /* 0x0000008b00687308 */ /* 0x000fee0000000800 */
        /* <DEDUP_REMOVED lines=14> */
[-C--:B-1----:R-:W-:Y:S08]  /*24250*/  HMMA.16816.F32.BF16 R52, R76, R88.reuse, R52 ;  /* 0x000000584c34723c */ /* 0x082ff00000041834 */
[C---:B------:R-:W-:Y:S08]  /*24260*/  HMMA.16816.F32.BF16 R56, R80.reuse, R88, R56 ;  /* 0x000000585038723c */ /* 0x040ff00000041838 */
[-C--:B------:R-:W-:Y:S07]  /*24270*/  HMMA.16816.F32.BF16 R60, R80, R90.reuse, R60 ;  /* 0x0000005a503c723c */ /* 0x080fee000004183c */
[----:B------:R-:W-:Y:S01]  /*24280*/  F2FP.BF16.PACK_AB R80, R119, R120 ;  /* 0x000000787750723e */ /* 0x000fe200000010ff */
[----:B------:R-:W-:Y:S01]  /*24290*/  HMMA.16816.F32.BF16 R64, R76, R90, R64 ;  /* 0x0000005a4c40723c */ /* 0x000fe20000041840 */
[----:B------:R-:W-:Y:S01]  /*242a0*/  F2FP.BF16.PACK_AB R82, R117, R118 ;  /* 0x000000767552723e */ /* 0x000fe200000010ff */
[----:B------:R-:W1:Y:S05]  /*242b0*/  LDSM.16.MT88.4 R88, [R215+0xb000] ;  /* 0x00b00000d758783b */ /* 0x000e6a0000004200 */
[----:B------:R-:W-:Y:S02]  /*242c0*/  F2FP.BF16.PACK_AB R76, R127, R128 ;  /* 0x000000807f4c723e */ /* 0x000fe400000010ff */
[----:B------:R-:W-:Y:S03]  /*242d0*/  F2FP.BF16.PACK_AB R77, R125, R126 ;  /* 0x0000007e7d4d723e */ /* 0x000fe600000010ff */
[----:B------:R-:W-:Y:S02]  /*242e0*/  F2FP.BF16.PACK_AB R78, R123, R124 ;  /* 0x0000007c7b4e723e */ /* 0x000fe400000010ff */
[----:B------:R-:W-:Y:S07]  /*242f0*/  F2FP.BF16.PACK_AB R79, R121, R122 ;  /* 0x0000007a794f723e */ /* 0x000fee00000010ff */
[-C--:B--2---:R-:W-:Y:S01]  /*24300*/  HMMA.16816.F32.BF16 R4, R76, R84.reuse, R4 ;  /* 0x000000544c04723c */ /* 0x084fe20000041804 */
[----:B----4-:R-:W-:Y:S02]  /*24310*/  FFMA.FTZ R69, R0, R2, R107 ;  /* 0x0000000200457223 */ /* 0x010fe4000001006b */
[----:B------:R-:W-:Y:S01]  /*24320*/  FFMA.FTZ R2, R112, c[0x0][0x23c], -R100 ;  /* 0x00008f0070027a23 */ /* 0x000fe20000010864 */
[----:B------:R-:W-:Y:S01]  /*24330*/  MUFU.EX2 R107, R162 ;  /* 0x000000a2006b7308 */ /* 0x000fe20000000800 */
[----:B------:R-:W-:Y:S02]  /*24340*/  IMAD.MOV.U32 R112, RZ, RZ, R113 ;  /* 0x000000ffff707224 */ /* 0x000fe400078e0071 */
[----:B------:R-:W-:Y:S02]  /*24350*/  IMAD.MOV.U32 R113, RZ, RZ, R116 ;  /* 0x000000ffff717224 */ /* 0x000fe400078e0074 */
[----:B------:R-:W-:Y:S03]  /*24360*/  FADD.FTZ R0, R147, R101 ;  /* 0x0000006593007221 */ /* 0x000fe60000010000 */
[----:B------:R-:W-:Y:S02]  /*24370*/  FFMA.FTZ R101, R161, c[0x0][0x23c], -R100 ;  /* 0x00008f00a1657a23 */ /* 0x000fe40000010864 */
[----:B------:R2:W-:Y:S10]  /*24380*/  MUFU.EX2 R116, R2 ;  /* 0x0000000200747308 */ /* 0x0005f40000000800 */
[----:B------:R-:W-:Y:S01]  /*24390*/  MUFU.EX2 R101, R101 ;  /* 0x0000006500657308 */ /* 0x000fe20000000800 */
[----:B--2---:R-:W-:Y:S02]  /*243a0*/  FADD.FTZ R2, R148, R0 ;  /* 0x0000000094027221 */ /* 0x004fe40000010000 */
[----:B------:R-:W-:Y:S07]  /*243b0*/  FFMA.FTZ R0, R108, c[0x0][0x23c], -R100 ;  /* 0x00008f006c007a23 */ /* 0x000fee0000010864 */
[----:B------:R-:W-:Y:S01]  /*243c0*/  MUFU.EX2 R108, R179 ;  /* 0x000000b3006c7308 */ /* 0x000fe20000000800 */
[----:B------:R-:W-:Y:S04]  /*243d0*/  FADD.FTZ R2, R151, R2 ;  /* 0x0000000297027221 */ /* 0x000fe80000010000 */
[----:B------:R-:W-:Y:S02]  /*243e0*/  FADD.FTZ R102, R150, R2 ;  /* 0x0000000296667221 */ /* 0x000fe40000010000 */
[----:B------:R-:W-:Y:S03]  /*243f0*/  FADD.FTZ R2, R136, R68 ;  /* 0x0000004488027221 */ /* 0x000fe60000010000 */
[----:B------:R2:W4:Y:S01]  /*24400*/  MUFU.EX2 R114, R0 ;  /* 0x0000000000727308 */ /* 0x0005220000000800 */
[----:B------:R-:W-:Y:S02]  /*24410*/  FADD.FTZ R2, R138, R2 ;  /* 0x000000028a027221 */ /* 0x000fe40000010000 */
[--C-:B--2---:R-:W-:Y:S01]  /*24420*/  FFMA.FTZ R0, R112, c[0x0][0x23c], -R100.reuse ;  /* 0x00008f0070007a23 */ /* 0x104fe20000010864 */
[----:B----4-:R-:W-:Y:S06]  /*24430*/  F2FP.BF16.PACK_AB R81, R114, R116 ;  /* 0x000000747251723e */ /* 0x010fec00000010ff */
[----:B------:R2:W-:Y:S10]  /*24440*/  MUFU.EX2 R112, R198 ;  /* 0x000000c600707308 */ /* 0x0005f40000000800 */
[----:B------:R4:W-:Y:S01]  /*24450*/  MUFU.EX2 R115, R0 ;  /* 0x0000000000737308 */ /* 0x0009e20000000800 */
[----:B--2---:R-:W-:Y:S01]  /*24460*/  F2FP.BF16.PACK_AB R198, R108, R110 ;  /* 0x0000006e6cc6723e */ /* 0x004fe200000010ff */
[--C-:B----4-:R-:W-:Y:S08]  /*24470*/  FFMA.FTZ R0, R113, c[0x0][0x23c], -R100.reuse ;  /* 0x00008f0071007a23 */ /* 0x110ff00000010864 */
[----:B------:R2:W-:Y:S10]  /*24480*/  MUFU.EX2 R113, R199 ;  /* 0x000000c700717308 */ /* 0x0005f40000000800 */
[----:B------:R4:W1:Y:S01]  /*24490*/  MUFU.EX2 R201, R0 ;  /* 0x0000000000c97308 */ /* 0x0008620000000800 */
[----:B--2---:R-:W-:Y:S01]  /*244a0*/  F2FP.BF16.PACK_AB R199, R106, R107 ;  /* 0x0000006b6ac7723e */ /* 0x004fe200000010ff */
[----:B----4-:R-:W-:Y:S01]  /*244b0*/  FADD.FTZ R0, R196, R69 ;  /* 0x00000045c4007221 */ /* 0x010fe20000010000 */
[----:B-1----:R-:W-:Y:S01]  /*244c0*/  F2FP.BF16.PACK_AB R83, R201, R115 ;  /* 0x00000073c953723e */ /* 0x002fe200000010ff */
[----:B------:R-:W-:Y:S01]  /*244d0*/  FFMA.FTZ R69, R163, c[0x0][0x23c], -R100 ;  /* 0x00008f00a3457a23 */ /* 0x000fe20000010864 */
[----:B------:R-:W-:Y:S01]  /*244e0*/  F2FP.BF16.PACK_AB R196, R112, R113 ;  /* 0x0000007170c4723e */ /* 0x000fe200000010ff */
[----:B------:R-:W-:Y:S01]  /*244f0*/  FADD.FTZ R0, R194, R0 ;  /* 0x00000000c2007221 */ /* 0x000fe20000010000 */
[----:B------:R-:W-:Y:S01]  /*24500*/  LDSM.16.MT88.4 R160, [R216+0xb800] ;  /* 0x00b80000d8a0783b */ /* 0x000fe20000004200 */
[----:B------:R-:W-:Y:S02]  /*24510*/  FFMA.FTZ R100, R74, c[0x0][0x23c], -R100 ;  /* 0x00008f004a647a23 */ /* 0x000fe40000010864 */
[C---:B------:R-:W-:Y:S01]  /*24520*/  HMMA.16816.F32.BF16 R8, R80.reuse, R84, R8 ;  /* 0x000000545008723c */ /* 0x040fe20000041808 */
[----:B------:R-:W-:Y:S01]  /*24530*/  FADD.FTZ R0, R218, R0 ;  /* 0x00000000da007221 */ /* 0x000fe20000010000 */
[----:B------:R1:W2:Y:S01]  /*24540*/  MUFU.EX2 R84, R69 ;  /* 0x0000004500547308 */ /* 0x0002a20000000800 */
[----:B------:R-:W-:Y:S02]  /*24550*/  FADD.FTZ R74, R153, R3 ;  /* 0x00000003994a7221 */ /* 0x000fe40000010000 */
[----:B------:R4:W5:Y:S01]  /*24560*/  LDL.LU R218, [R1+0xb0] ;  /* 0x0000b00001da7983 */ /* 0x0009620000300800 */
[----:B------:R-:W-:Y:S02]  /*24570*/  FADD.FTZ R3, R177, R102 ;  /* 0x00000066b1037221 */ /* 0x000fe40000010000 */
[-C--:B------:R-:W-:Y:S01]  /*24580*/  HMMA.16816.F32.BF16 R12, R80, R86.reuse, R12 ;  /* 0x00000056500c723c */ /* 0x080fe2000004180c */
[----:B------:R4:W5:Y:S03]  /*24590*/  LDL.LU R217, [R1+0xac] ;  /* 0x0000ac0001d97983 */ /* 0x0009660000300800 */
[----:B------:R-:W-:Y:S01]  /*245a0*/  FADD.FTZ R74, R178, R74 ;  /* 0x0000004ab24a7221 */ /* 0x000fe20000010000 */
[----:B------:R4:W5:Y:S01]  /*245b0*/  LDL.LU R212, [R1+0xa8] ;  /* 0x0000a80001d47983 */ /* 0x0009620000300800 */
[----:B------:R-:W-:Y:S01]  /*245c0*/  MUFU.EX2 R85, R75 ;  /* 0x0000004b00557308 */ /* 0x000fe20000000800 */
[----:B------:R-:W-:Y:S01]  /*245d0*/  FADD.FTZ R0, R157, R0 ;  /* 0x000000009d007221 */ /* 0x000fe20000010000 */
[C---:B------:R-:W-:Y:S04]  /*245e0*/  HMMA.16816.F32.BF16 R16, R76.reuse, R86, R16 ;  /* 0x000000564c10723c */ /* 0x040fe80000041810 */
[----:B------:R-:W-:Y:S04]  /*245f0*/  FADD.FTZ R0, R154, R0 ;  /* 0x000000009a007221 */ /* 0x000fe80000010000 */
[-C--:B------:R-:W-:Y:S01]  /*24600*/  HMMA.16816.F32.BF16 R20, R76, R92.reuse, R20 ;  /* 0x0000005c4c14723c */ /* 0x080fe20000041814 */
[----:B------:R-:W3:Y:S03]  /*24610*/  MUFU.EX2 R86, R140 ;  /* 0x0000008c00567308 */ /* 0x000ee60000000800 */
[----:B-1----:R-:W-:Y:S01]  /*24620*/  FADD.FTZ R69, R176, R3 ;  /* 0x00000003b0457221 */ /* 0x002fe20000010000 */
[----:B--2---:R-:W-:Y:S01]  /*24630*/  F2FP.BF16.PACK_AB R193, R101, R84 ;  /* 0x0000005465c1723e */ /* 0x004fe200000010ff */
[----:B------:R-:W-:Y:S01]  /*24640*/  LDSM.16.MT88.4 R176, [R214+0xb800] ;  /* 0x00b80000d6b0783b */ /* 0x000fe20000004200 */
[----:B------:R-:W-:Y:S01]  /*24650*/  FADD.FTZ R0, R156, R0 ;  /* 0x000000009c007221 */ /* 0x000fe20000010000 */
[C---:B------:R-:W-:Y:S01]  /*24660*/  HMMA.16816.F32.BF16 R24, R80.reuse, R92, R24 ;  /* 0x0000005c5018723c */ /* 0x040fe20000041818 */
[----:B------:R-:W-:Y:S02]  /*24670*/  FADD.FTZ R3, R137, R2 ;  /* 0x0000000289037221 */ /* 0x000fe40000010000 */
[----:B------:R-:W-:Y:S01]  /*24680*/  MUFU.EX2 R100, R100 ;  /* 0x0000006400647308 */ /* 0x000fe20000000800 */
[----:B------:R-:W-:Y:S02]  /*24690*/  FADD.FTZ R0, R155, R0 ;  /* 0x000000009b007221 */ /* 0x000fe40000010000 */
[----:B------:R-:W-:Y:S02]  /*246a0*/  FADD.FTZ R2, R164, R69 ;  /* 0x00000045a4027221 */ /* 0x000fe40000010000 */
[-C--:B------:R-:W-:Y:S01]  /*246b0*/  HMMA.16816.F32.BF16 R28, R80, R94.reuse, R28 ;  /* 0x0000005e501c723c */ /* 0x080fe2000004181c */
[----:B------:R-:W-:Y:S03]  /*246c0*/  FADD.FTZ R0, R145, R0 ;  /* 0x0000000091007221 */ /* 0x000fe60000010000 */
[----:B------:R-:W-:Y:S01]  /*246d0*/  FADD.FTZ R2, R174, R2 ;  /* 0x00000002ae027221 */ /* 0x000fe20000010000 */
[----:B------:R-:W1:Y:S01]  /*246e0*/  MUFU.EX2 R75, R103 ;  /* 0x00000067004b7308 */ /* 0x000e620000000800 */
[----:B------:R-:W-:Y:S02]  /*246f0*/  FADD.FTZ R0, R146, R0 ;  /* 0x0000000092007221 */ /* 0x000fe40000010000 */
[C---:B------:R-:W-:Y:S01]  /*24700*/  HMMA.16816.F32.BF16 R32, R76.reuse, R94, R32 ;  /* 0x0000005e4c20723c */ /* 0x040fe20000041820 */
[----:B------:R-:W2:Y:S03]  /*24710*/  LDSM.16.MT88.4 R144, [R213+0xb800] ;  /* 0x00b80000d590783b */ /* 0x000ea60000004200 */
[----:B---3--:R-:W-:Y:S01]  /*24720*/  F2FP.BF16.PACK_AB R194, R85, R86 ;  /* 0x0000005655c2723e */ /* 0x008fe200000010ff */
[----:B------:R-:W-:Y:S02]  /*24730*/  FADD.FTZ R0, R159, R0 ;  /* 0x000000009f007221 */ /* 0x000fe40000010000 */
[----:B------:R-:W-:Y:S01]  /*24740*/  FADD.FTZ R3, R250, R3 ;  /* 0x00000003fa037221 */ /* 0x000fe20000010000 */
[-C--:B------:R-:W-:Y:S01]  /*24750*/  HMMA.16816.F32.BF16 R36, R76, R96.reuse, R36 ;  /* 0x000000604c24723c */ /* 0x080fe20000041824 */
[----:B------:R-:W-:Y:S03]  /*24760*/  FADD.FTZ R68, R165, R0 ;  /* 0x00000000a5447221 */ /* 0x000fe60000010000 */
[----:B------:R-:W-:Y:S02]  /*24770*/  FADD.FTZ R0, R167, R74 ;  /* 0x0000004aa7007221 */ /* 0x000fe40000010000 */
[----:B------:R-:W-:Y:S02]  /*24780*/  FADD.FTZ R3, R249, R3 ;  /* 0x00000003f9037221 */ /* 0x000fe40000010000 */
[C---:B------:R-:W-:Y:S01]  /*24790*/  HMMA.16816.F32.BF16 R40, R80.reuse, R96, R40 ;  /* 0x000000605028723c */ /* 0x040fe20000041828 */
[----:B------:R-:W-:Y:S03]  /*247a0*/  FADD.FTZ R0, R175, R0 ;  /* 0x00000000af007221 */ /* 0x000fe60000010000 */
[----:B------:R-:W-:Y:S01]  /*247b0*/  FADD.FTZ R3, R173, R3 ;  /* 0x00000003ad037221 */ /* 0x000fe20000010000 */
[----:B-1----:R-:W-:Y:S01]  /*247c0*/  F2FP.BF16.PACK_AB R195, R100, R75 ;  /* 0x0000004b64c3723e */ /* 0x002fe200000010ff */
[----:B------:R-:W-:Y:S01]  /*247d0*/  FADD.FTZ R69, R192, R0 ;  /* 0x00000000c0457221 */ /* 0x000fe20000010000 */
[----:B------:R-:W-:Y:S01]  /*247e0*/  F2FP.BF16.PACK_AB R192, R104, R105 ;  /* 0x0000006968c0723e */ /* 0x000fe200000010ff */
[-C--:B------:R-:W-:Y:S01]  /*247f0*/  HMMA.16816.F32.BF16 R44, R80, R98.reuse, R44 ;  /* 0x00000062502c723c */ /* 0x080fe2000004182c */
[----:B------:R-:W-:Y:S03]  /*24800*/  FADD.FTZ R3, R171, R3 ;  /* 0x00000003ab037221 */ /* 0x000fe60000010000 */
        /* <DEDUP_REMOVED lines=13> */
[-C--:B------:R-:W-:Y:S08]  /*248e0*/  HMMA.16816.F32.BF16 R60, R80, R90.reuse, R60 ;  /* 0x0000005a503c723c */ /* 0x080ff0000004183c */
[----:B------:R-:W-:Y:S08]  /*248f0*/  HMMA.16816.F32.BF16 R64, R76, R90, R64 ;  /* 0x0000005a4c40723c */ /* 0x000ff00000041840 */
[-C--:B--2---:R-:W-:Y:S01]  /*24900*/  HMMA.16816.F32.BF16 R140, R196, R144.reuse, R4 ;  /* 0x00000090c48c723c */ /* 0x084fe20000041804 */
[----:B------:R-:W1:Y:S07]  /*24910*/  LDSM.16.MT88.4 R4, [R215+0xb800] ;  /* 0x00b80000d704783b */ /* 0x000e6e0000004200 */
        /* <DEDUP_REMOVED lines=70> */
[----:B------:R-:W-:Y:S01]  /*24d80*/  FADD.FTZ R3, R106, R3 ;  /* 0x000000036a037221 */ /* 0x000fe20000010000 */
[----:B------:R4:W-:Y:S01]  /*24d90*/  STL [R1+0x74], R4 ;  /* 0x0000740401007387 */ /* 0x0009e20000100800 */
[----:B------:R-:W-:Y:S02]  /*24da0*/  FADD.FTZ R2, R86, R2 ;  /* 0x0000000256027221 */ /* 0x000fe40000010000 */
[----:B------:R-:W-:Y:S01]  /*24db0*/  FADD.FTZ R0, R75, R0 ;  /* 0x000000004b007221 */ /* 0x000fe20000010000 */
[----:B------:R4:W-:Y:S01]  /*24dc0*/  STL [R1+0x78], R3 ;  /* 0x0000780301007387 */ /* 0x0009e20000100800 */
[----:B------:R-:W-:Y:S02]  /*24dd0*/  FADD.FTZ R2, R85, R2 ;  /* 0x0000000255027221 */ /* 0x000fe40000010000 */
[----:B------:R-:W-:Y:S02]  /*24de0*/  FADD.FTZ R0, R100, R0 ;  /* 0x0000000064007221 */ /* 0x000fe40000010000 */
[----:B------:R-:W-:Y:S01]  /*24df0*/  IMAD.MOV.U32 R135, RZ, RZ, R70 ;  /* 0x000000ffff877224 */ /* 0x000fe200078e0046 */
[----:B------:R4:W-:Y:S01]  /*24e00*/  STL [R1+0x70], R2 ;  /* 0x0000700201007387 */ /* 0x0009e20000100800 */
[----:B------:R-:W-:Y:S02]  /*24e10*/  IMAD.MOV.U32 R133, RZ, RZ, R72 ;  /* 0x000000ffff857224 */ /* 0x000fe400078e0048 */
[----:B------:R-:W-:Y:S01]  /*24e20*/  IMAD.MOV.U32 R134, RZ, RZ, R71 ;  /* 0x000000ffff867224 */ /* 0x000fe200078e0047 */
[----:B------:R4:W-:Y:S02]  /*24e30*/  STL [R1+0x7c], R0 ;  /* 0x00007c0001007387 */ /* 0x0009e40000100800 */
[----:B----45:R-:W-:-:S05]  /*24e40*/  @P0 BRA `(.L_x_835) ;  /* 0xffff550000000947 */ /* 0x030fca000383ffff */
.L_x_834:
        /* <DEDUP_REMOVED lines=19> */
[CC--:B------:R-:W-:Y:S01]  /*24f80*/  LEA.HI R14, R43.reuse, R42.reuse, RZ, 0x2 ;  /* 0x0000002a2b0e7211 */ /* 0x0c0fe200078f10ff */
[----:B------:R-:W-:Y:S01]  /*24f90*/  @!UP4 UIMAD UR12, UR12, UR4, URZ ;  /* 0x000000040c0cc2a4 */ /* 0x000fe2000f8e023f */
[----:B------:R-:W-:Y:S01]  /*24fa0*/  LEA.HI R41, R43, R42, RZ, 0x5 ;  /* 0x0000002a2b297211 */ /* 0x000fe200078f28ff */
        /* <DEDUP_REMOVED lines=39> */
[----:B---3--:R-:W-:Y:S01]  /*25220*/  FADD.FTZ R4, R4, R7 ;  /* 0x0000000704047221 */ /* 0x008fe20000010000 */
[----:B------:R-:W-:Y:S01]  /*25230*/  SHF.R.S32.HI R7, RZ, 0x5, R41 ;  /* 0x00000005ff077819 */ /* 0x000fe20000011429 */
[----:B-1----:R-:W-:Y:S02]  /*25240*/  FADD.FTZ R3, R3, R8 ;  /* 0x0000000803037221 */ /* 0x002fe40000010000 */
[----:B----4-:R-:W-:-:S03]  /*25250*/  FADD.FTZ R38, R2, R5 ;  /* 0x0000000502267221 */ /* 0x010fc60000010000 */
[----:B------:R-:W1:Y:S02]  /*25260*/  SHFL.BFLY PT, R2, R3, 0x1, 0x1f ;  /* 0x0c201f0003027f89 */ /* 0x000e6400000e0000 */
[----:B------:R-:W-:Y:S02]  /*25270*/  FSETP.NE.FTZ.AND P5, PT, R38, RZ, PT ;  /* 0x000000ff2600720b */ /* 0x000fe40003fb5000 */
[----:B------:R-:W3:Y:S01]  /*25280*/  SHFL.BFLY PT, R5, R4, 0x1, 0x1f ;  /* 0x0c201f0004057f89 */ /* 0x000ee200000e0000 */
[----:B--2---:R-:W-:Y:S01]  /*25290*/  FADD.FTZ R37, R0, R6 ;  /* 0x0000000600257221 */ /* 0x004fe20000010000 */
[----:B------:R-:W-:Y:S02]  /*252a0*/  MOV R0, 0x3f800000 ;  /* 0x3f80000000007802 */ /* 0x000fe40000000f00 */
[----:B------:R-:W-:Y:S02]  /*252b0*/  LOP3.LUT R6, R14, 0x3ffffffc, RZ, 0xc0, !PT ;  /* 0x3ffffffc0e067812 */ /* 0x000fe400078ec0ff */
[----:B------:R-:W-:-:S05]  /*252c0*/  FSETP.NE.FTZ.AND P4, PT, R37, RZ, PT ;  /* 0x000000ff2500720b */ /* 0x000fca0003f95000 */
[----:B------:R-:W2:Y:S01]  /*252d0*/  @P5 MUFU.RCP R0, R38 ;  /* 0x0000002600005308 */ /* 0x000ea20000001000 */
[----:B-1----:R-:W-:Y:S01]  /*252e0*/  FADD.FTZ R40, R3, R2 ;  /* 0x0000000203287221 */ /* 0x002fe20000010000 */
[----:B------:R-:W-:Y:S02]  /*252f0*/  IADD3 R2, -R6, R42, RZ ;  /* 0x0000002a06027210 */ /* 0x000fe40007ffe1ff */
[----:B------:R-:W-:Y:S01]  /*25300*/  MOV R3, 0x3f800000 ;  /* 0x3f80000000037802 */ /* 0x000fe20000000f00 */
[----:B---3--:R-:W-:Y:S01]  /*25310*/  FADD.FTZ R39, R4, R5 ;  /* 0x0000000504277221 */ /* 0x008fe20000010000 */
[----:B------:R-:W-:Y:S02]  /*25320*/  FSETP.NE.FTZ.AND P3, PT, R40, RZ, PT ;  /* 0x000000ff2800720b */ /* 0x000fe40003f75000 */
[----:B------:R-:W-:Y:S01]  /*25330*/  LEA R8, R7, R2, 0x9 ;  /* 0x0000000207087211 */ /* 0x000fe200078e48ff */
[C---:B--2---:R-:W-:Y:S01]  /*25340*/  FMUL.FTZ R140, R0.reuse, R140 ;  /* 0x0000008c008c7220 */ /* 0x044fe20000410000 */
[----:B------:R-:W-:Y:S01]  /*25350*/  MOV R2, 0x3f800000 ;  /* 0x3f80000000027802 */ /* 0x000fe20000000f00 */
[----:B------:R-:W1:Y:S01]  /*25360*/  @P4 MUFU.RCP R3, R37 ;  /* 0x0000002500034308 */ /* 0x000e620000001000 */
[----:B------:R-:W-:Y:S01]  /*25370*/  FSETP.NE.FTZ.AND P0, PT, R39, RZ, PT ;  /* 0x000000ff2700720b */ /* 0x000fe20003f15000 */
[----:B------:R-:W-:-:S02]  /*25380*/  FMUL.FTZ R7, R0, R141 ;  /* 0x0000008d00077220 */ /* 0x000fc40000410000 */
[C---:B------:R-:W-:Y:S02]  /*25390*/  FMUL.FTZ R144, R0.reuse, R144 ;  /* 0x0000009000907220 */ /* 0x040fe40000410000 */
[C---:B------:R-:W-:Y:S01]  /*253a0*/  FMUL.FTZ R5, R0.reuse, R145 ;  /* 0x0000009100057220 */ /* 0x040fe20000410000 */
[----:B------:R-:W-:Y:S01]  /*253b0*/  F2FP.BF16.PACK_AB R7, R7, R140 ;  /* 0x0000008c0707723e */ /* 0x000fe200000010ff */
[----:B------:R-:W2:Y:S01]  /*253c0*/  @P3 MUFU.RCP R2, R40 ;  /* 0x0000002800023308 */ /* 0x000ea20000001000 */
        /* <DEDUP_REMOVED lines=44> */
[----:B--2---:R-:W-:Y:S01]  /*25690*/  FMUL.FTZ R136, R2, R136 ;  /* 0x0000008802887220 */ /* 0x004fe20000410000 */
        /* <DEDUP_REMOVED lines=69> */
[----:B------:R3:W-:Y:S04]  /*25af0*/  STS [R2+0x2000], R9 ;  /* 0x0020000902007388 */ /* 0x0007e80000000800 */
[----:B------:R4:W-:Y:S04]  /*25b00*/  STS [R2+0x2400], R10 ;  /* 0x0024000a02007388 */ /* 0x0009e80000000800 */
[----:B------:R-:W-:Y:S04]  /*25b10*/  STS [R3+0x2000], R19 ;  /* 0x0020001303007388 */ /* 0x000fe80000000800 */
[----:B------:R-:W-:Y:S01]  /*25b20*/  STS [R3+0x2400], R18 ;  /* 0x0024001203007388 */ /* 0x000fe20000000800 */
[----:B-1----:R-:W-:-:S02]  /*25b30*/  SEL R5, R0, 0xffffffe0, !P1 ;  /* 0xffffffe000057807 */ /* 0x002fc40004800000 */
[C---:B------:R-:W-:Y:S02]  /*25b40*/  IADD3 R0, R2.reuse, 0x40, RZ ;  /* 0x0000004002007810 */ /* 0x040fe40007ffe0ff */
[CC--:B--2---:R-:W-:Y:S02]  /*25b50*/  IADD3 R4, R2.reuse, R5.reuse, RZ ;  /* 0x0000000502047210 */ /* 0x0c4fe40007ffe0ff */
[----:B------:R-:W-:Y:S02]  /*25b60*/  @P2 IADD3 R0, R2, -0x40, RZ ;  /* 0xffffffc002002810 */ /* 0x000fe40007ffe0ff */
[----:B---3--:R-:W-:Y:S01]  /*25b70*/  MOV R9, 0x7f800000 ;  /* 0x7f80000000097802 */ /* 0x008fe20000000f00 */
[----:B------:R-:W-:Y:S01]  /*25b80*/  STS [R4], R17 ;  /* 0x0000001104007388 */ /* 0x000fe20000000800 */
[----:B----4-:R-:W-:-:S03]  /*25b90*/  IADD3 R2, R3, R5, RZ ;  /* 0x0000000503027210 */ /* 0x010fc60007ffe0ff */
[----:B------:R-:W-:Y:S04]  /*25ba0*/  STS [R4+0x400], R16 ;  /* 0x0004001004007388 */ /* 0x000fe80000000800 */
[----:B------:R1:W-:Y:S04]  /*25bb0*/  STS [R2], R13 ;  /* 0x0000000d02007388 */ /* 0x0003e80000000800 */
[----:B------:R2:W-:Y:S04]  /*25bc0*/  STS [R2+0x400], R12 ;  /* 0x0004000c02007388 */ /* 0x0005e80000000800 */
[----:B------:R-:W-:Y:S04]  /*25bd0*/  STS [R4+0x2000], R15 ;  /* 0x0020000f04007388 */ /* 0x000fe80000000800 */
[----:B------:R3:W-:Y:S04]  /*25be0*/  STS [R4+0x2400], R14 ;  /* 0x0024000e04007388 */ /* 0x0007e80000000800 */
[----:B------:R-:W-:Y:S04]  /*25bf0*/  STS [R2+0x2000], R11 ;  /* 0x0020000b02007388 */ /* 0x000fe80000000800 */
[----:B------:R4:W-:Y:S04]  /*25c00*/  STS [R2+0x2400], R24 ;  /* 0x0024001802007388 */ /* 0x0009e80000000800 */
[----:B------:R-:W-:Y:S01]  /*25c10*/  STS [R0], R33 ;  /* 0x0000002100007388 */ /* 0x000fe20000000800 */
[----:B-1----:R-:W-:-:S03]  /*25c20*/  MOV R13, 0x7f800000 ;  /* 0x7f800000000d7802 */ /* 0x002fc60000000f00 */
[----:B------:R-:W-:Y:S01]  /*25c30*/  STS [R0+0x400], R32 ;  /* 0x0004002000007388 */ /* 0x000fe20000000800 */
[----:B--2---:R-:W-:Y:S02]  /*25c40*/  MOV R12, 0x7f800000 ;  /* 0x7f800000000c7802 */ /* 0x004fe40000000f00 */
[----:B---3--:R-:W-:Y:S02]  /*25c50*/  IADD3 R4, R5, 0x400, R0 ;  /* 0x0000040005047810 */ /* 0x008fe40007ffe000 */
[----:B------:R-:W-:Y:S02]  /*25c60*/  MOV R14, 0x7f800000 ;  /* 0x7f800000000e7802 */ /* 0x000fe40000000f00 */
[C---:B------:R-:W-:Y:S02]  /*25c70*/  IADD3 R4, R8.reuse, R4, RZ ;  /* 0x0000000408047210 */ /* 0x040fe40007ffe0ff */
[----:B----4-:R-:W-:-:S04]  /*25c80*/  IADD3 R2, R8, R0, RZ ;  /* 0x0000000008027210 */ /* 0x010fc80007ffe0ff */
        /* <DEDUP_REMOVED lines=21> */
[----:B--2---:R-:W-:-:S04]  /*25de0*/  LOP3.LUT R0, R41, 0xffffffe0, RZ, 0xc0, !PT ;  /* 0xffffffe029007812 */ /* 0x004fc800078ec0ff */
[----:B------:R-:W-:Y:S01]  /*25df0*/  IADD3 R0, -R0, R42, RZ ;  /* 0x0000002a00007210 */ /* 0x000fe20007ffe1ff */
[----:B-1----:R-:W1:Y:S03]  /*25e00*/  @P4 MUFU.LG2 R3, R37 ;  /* 0x0000002500034308 */ /* 0x002e660000000c00 */
[----:B------:R-:W-:Y:S01]  /*25e10*/  LOP3.LUT P1, RZ, R0, 0x3, RZ, 0xc0, !PT ;  /* 0x0000000300ff7812 */ /* 0x000fe2000782c0ff */
[----:B---3--:R-:W-:Y:S01]  /*25e20*/  @P5 FMUL.FTZ R4, R5, 0.69314718246459960938 ;  /* 0x3f31721805045820 */ /* 0x008fe20000410000 */
[----:B------:R2:W3:Y:S03]  /*25e30*/  LDS.128 R16, [R246] ;  /* 0x00000000f6107984 */ /* 0x0004e60000000c00 */
        /* <DEDUP_REMOVED lines=14> */
[----:B------:R-:W4:Y:S02]  /*25f20*/  S2R R4, SR_TID.X ;  /* 0x0000000000047919 */ /* 0x000f240000002100 */
[----:B----4-:R-:W-:-:S04]  /*25f30*/  SHF.R.S32.HI R2, RZ, 0x1f, R4 ;  /* 0x0000001fff027819 */ /* 0x010fc80000011404 */
[----:B------:R-:W-:-:S04]  /*25f40*/  LEA.HI R2, R2, R4, RZ, 0x5 ;  /* 0x0000000402027211 */ /* 0x000fc800078f28ff */
[----:B------:R-:W-:Y:S02]  /*25f50*/  SHF.R.S32.HI R0, RZ, 0x5, R2 ;  /* 0x00000005ff007819 */ /* 0x000fe40000011402 */
[----:B------:R-:W-:Y:S02]  /*25f60*/  LOP3.LUT R2, R2, 0xffffffe0, RZ, 0xc0, !PT ;  /* 0xffffffe002027812 */ /* 0x000fe400078ec0ff */
[----:B------:R-:W-:-:S03]  /*25f70*/  SHF.R.S32.HI R3, RZ, 0x1f, R0 ;  /* 0x0000001fff037819 */ /* 0x000fc60000011400 */
[----:B------:R-:W-:Y:S01]  /*25f80*/  IMAD.IADD R2, R4, 0x1, -R2 ;  /* 0x0000000104027824 */ /* 0x000fe200078e0a02 */
[----:B------:R-:W-:-:S04]  /*25f90*/  LEA.HI R3, R3, R0, RZ, 0x2 ;  /* 0x0000000003037211 */ /* 0x000fc800078f10ff */
[----:B------:R-:W-:Y:S02]  /*25fa0*/  SHF.R.S32.HI R4, RZ, 0x1f, R2 ;  /* 0x0000001fff047819 */ /* 0x000fe40000011402 */
[----:B------:R-:W-:Y:S02]  /*25fb0*/  LOP3.LUT R3, R3, 0xfffffffc, RZ, 0xc0, !PT ;  /* 0xfffffffc03037812 */ /* 0x000fe400078ec0ff */
[----:B------:R-:W-:-:S03]  /*25fc0*/  LEA.HI R2, R4, R2, RZ, 0x2 ;  /* 0x0000000204027211 */ /* 0x000fc600078f10ff */
[----:B------:R-:W-:Y:S01]  /*25fd0*/  IMAD.IADD R3, R0, 0x1, -R3 ;  /* 0x0000000100037824 */ /* 0x000fe200078e0a03 */
        /* <DEDUP_REMOVED lines=33> */
.L_x_839:
[----:B------:R-:W-:Y:S05]  /*261f0*/  BSYNC B0 ;  /* 0x0000000000007941 */ /* 0x000fea0003800000 */
.L_x_838:
        /* <DEDUP_REMOVED lines=36> */
.L_x_841:
[----:B------:R-:W-:Y:S05]  /*26440*/  BSYNC B0 ;  /* 0x0000000000007941 */ /* 0x000fea0003800000 */
.L_x_840:
        /* <DEDUP_REMOVED lines=15> */
.L_x_843:
[----:B------:R-:W-:Y:S05]  /*26540*/  BSYNC B0 ;  /* 0x0000000000007941 */ /* 0x000fea0003800000 */
.L_x_842:
        /* <DEDUP_REMOVED lines=15> */
.L_x_845:
[----:B------:R-:W-:Y:S05]  /*26640*/  BSYNC B0 ;  /* 0x0000000000007941 */ /* 0x000fea0003800000 */
.L_x_844:
        /* <DEDUP_REMOVED lines=15> */
.L_x_847:
[----:B------:R-:W-:Y:S05]  /*26740*/  BSYNC B0 ;  /* 0x0000000000007941 */ /* 0x000fea0003800000 */
.L_x_846:
        /* <DEDUP_REMOVED lines=15> */
.L_x_849:
[----:B------:R-:W-:Y:S05]  /*26840*/  BSYNC B0 ;  /* 0x0000000000007941 */ /* 0x000fea0003800000 */
.L_x_848:
        /* <DEDUP_REMOVED lines=15> */
.L_x_851:
[----:B------:R-:W-:Y:S05]  /*26940*/  BSYNC B0 ;  /* 0x0000000000007941 */ /* 0x000fea0003800000 */
.L_x_850:
        /* <DEDUP_REMOVED lines=15> */
.L_x_853:
[----:B------:R-:W-:Y:S05]  /*26a40*/  BSYNC B0 ;  /* 0x0000000000007941 */ /* 0x000fea0003800000 */
.L_x_852:
        /* <DEDUP_REMOVED lines=15> */
.L_x_854:
        /* <DEDUP_REMOVED lines=12> */
.L_x_2124:


//--------------------- .text._ZN5flash16flash_fwd_kernelI23Flash_fwd_kernel_traitsILi64ELi128ELi128ELi4ELb0ELb0EN7cutlass10bfloat16_tE19Flash_kernel_traitsILi64ELi128ELi128ELi4ES3_EELb0ELb0ELb1ELb1ELb0ELb0ELb1ELb0EEEvNS_16Flash_fwd_paramsE --------------------------
	.section	.text._ZN5flash16flash_fwd_kernelI23Flash_fwd_kernel_traitsILi64ELi128ELi128ELi4ELb0ELb0EN7cutlass10bfloat16_tE19Flash_kernel_traitsILi64ELi128ELi128ELi4ES3_EELb0ELb0ELb1ELb1ELb0ELb0ELb1ELb0EEEvNS_16Flash_fwd_paramsE,"ax",@progbits
	.sectioninfo	@"SHI_REGISTERS=255"
	.align	128
        .global         _ZN5flash16flash_fwd_kernelI23Flash_fwd_kernel_traitsILi64ELi128ELi128ELi4ELb0ELb0EN7cutlass10bfloat16_tE19Flash_kernel_traitsILi64ELi128ELi128ELi4ES3_EELb0ELb0ELb1ELb1ELb0ELb0ELb1ELb0EEEvNS_16Flash_fwd_paramsE
        .type           _ZN5flash16flash_fwd_kernelI23Flash_fwd_kernel_traitsILi64ELi128ELi128ELi4ELb0ELb0EN7cutlass10bfloat16_tE19Flash_kernel_traitsILi64ELi128ELi128ELi4ES3_EELb0ELb0ELb1ELb1ELb0ELb0ELb1ELb0EEEvNS_16Flash_fwd_paramsE,@function
        .size           _ZN5flash16flash_fwd_kernelI23Flash_fwd_kernel_traitsILi64ELi128ELi128ELi4ELb0ELb0EN7cutlass10bfloat16_tE19Flash_kernel_traitsILi64ELi128ELi128ELi4ES3_EELb0ELb0ELb1ELb1ELb0ELb0ELb1ELb0EEEvNS_16Flash_fwd_paramsE,(.L_x_2125 - _ZN5flash16flash_fwd_kernelI23Flash_fwd_kernel_traitsILi64ELi128ELi128ELi4ELb0ELb0EN7cutlass10bfloat16_tE19Flash_kernel_traitsILi64ELi128ELi128ELi4ES3_EELb0ELb0ELb1ELb1ELb0ELb0ELb1ELb0EEEvNS_16Flash_fwd_paramsE)
        .other          _ZN5flash16flash_fwd_kernelI23Flash_fwd_kernel_traitsILi64ELi128ELi128ELi4ELb0ELb0EN7cutlass10bfloat16_tE19Flash_kernel_traitsILi64ELi128ELi128ELi4ES3_EELb0ELb0ELb1ELb1ELb0ELb0ELb1ELb0EEEvNS_16Flash_fwd_paramsE,@"STO_CUDA_ENTRY STV_DEFAULT"
_ZN5flash16flash_fwd_kernelI23Flash_fwd_kernel_traitsILi64ELi128ELi128ELi4ELb0ELb0EN7cutlass10bfloat16_tE19Flash_kernel_traitsILi64ELi128ELi128ELi4ES3_EELb0ELb0ELb1ELb1ELb0ELb0ELb1ELb0EEEvNS_16Flash_fwd_paramsE:
.text._ZN5flash16flash_fwd_kernelI23Flash_fwd_kernel_traitsILi64ELi128ELi128ELi4ELb0ELb0EN7cutlass10bfloat16_tE19Flash_kernel_traitsILi64ELi128ELi128ELi4ES3_EELb0ELb0ELb1ELb1ELb0ELb0ELb1ELb0EEEvNS_16Flash_fwd_paramsE:
        /* <DEDUP_REMOVED lines=56> */
.L_x_855:
[----:B-1----:R-:W-:Y:S02]  /*0380*/  ULDC UR7, c[0x0][0x218] ;  /* 0x0000860000077ab9 */ /* 0x002fe40000000800 */
.L_x_856:
        /* <DEDUP_REMOVED lines=117> */
.L_x_859:
[----:B------:R-:W-:Y:S05]  /*0ae0*/  BSYNC B0 ;  /* 0x0000000000007941 */ /* 0x000fea0003800000 */
.L_x_858:
        /* <DEDUP_REMOVED lines=16> */
.L_x_861:
[----:B------:R-:W-:Y:S05]  /*0bf0*/  BSYNC B0 ;  /* 0x0000000000007941 */ /* 0x000fea0003800000 */
.L_x_860:
        /* <DEDUP_REMOVED lines=17> */
.L_x_863:
[----:B------:R-:W-:Y:S05]  /*0d10*/  BSYNC B0 ;  /* 0x0000000000007941 */ /* 0x000fea0003800000 */
.L_x_862:
        /* <DEDUP_REMOVED lines=16> */
.L_x_865:
[----:B------:R-:W-:Y:S05]  /*0e20*/  BSYNC B0 ;  /* 0x0000000000007941 */ /* 0x000fea0003800000 */
.L_x_864:
        /* <DEDUP_REMOVED lines=17> */
.L_x_867:
[----:B------:R-:W-:Y:S05]  /*0f40*/  BSYNC B0 ;  /* 0x0000000000007941 */ /* 0x000fea0003800000 */
.L_x_866:
        /* <DEDUP_REMOVED lines=17> */
.L_x_869:
[----:B------:R-:W-:Y:S05]  /*1060*/  BSYNC B0 ;  /* 0x0000000000007941 */ /* 0x000fea0003800000 */
.L_x_868:
        /* <DEDUP_REMOVED lines=16> */
.L_x_871:
[----:B------:R-:W-:Y:S05]  /*1170*/  BSYNC B0 ;  /* 0x0000000000007941 */ /* 0x000fea0003800000 */
.L_x_870:
        /* <DEDUP_REMOVED lines=15> */
.L_x_873:
[----:B------:R-:W-:Y:S05]  /*1270*/  BSYNC B0 ;  /* 0x0000000000007941 */ /* 0x000fea0003800000 */
.L_x_872:
        /* <DEDUP_REMOVED lines=69> */
.L_x_857:
        /* <DEDUP_REMOVED lines=33> */
.L_x_874:
        /* <DEDUP_REMOVED lines=45> */
.L_x_875:
        /* <DEDUP_REMOVED lines=49> */
.L_x_877:
[----:B------:R-:W-:Y:S05]  /*1ec0*/  BSYNC B0 ;  /* 0x0000000000007941 */ /* 0x000fea0003800000 */
.L_x_876:
        /* <DEDUP_REMOVED lines=21> */
.L_x_879:
[----:B------:R-:W-:Y:S05]  /*2020*/  BSYNC B0 ;  /* 0x0000000000007941 */ /* 0x000fea0003800000 */
.L_x_878:
        /* <DEDUP_REMOVED lines=21> */
.L_x_881:
[----:B------:R-:W-:Y:S05]  /*2180*/  BSYNC B0 ;  /* 0x0000000000007941 */ /* 0x000fea0003800000 */
.L_x_880:
        /* <DEDUP_REMOVED lines=21> */
.L_x_883:
[----:B------:R-:W-:Y:S05]  /*22e0*/  BSYNC B0 ;  /* 0x0000000000007941 */ /* 0x000fea0003800000 */
.L_x_882:
        /* <DEDUP_REMOVED lines=21> */
.L_x_885:
[----:B------:R-:W-:Y:S05]  /*2440*/  BSYNC B0 ;  /* 0x0000000000007941 */ /* 0x000fea0003800000 */
.L_x_884:
        /* <DEDUP_REMOVED lines=21> */
.L_x_887:
[----:B------:R-:W-:Y:S05]  /*25a0*/  BSYNC B0 ;  /* 0x0000000000007941 */ /* 0x000fea0003800000 */
.L_x_886:
        /* <DEDUP_REMOVED lines=21> */
.L_x_889:
[----:B------:R-:W-:Y:S05]  /*2700*/  BSYNC B0 ;  /* 0x0000000000007941 */ /* 0x000fea0003800000 */
.L_x_888:
        /* <DEDUP_REMOVED lines=25> */
.L_x_891:
[----:B------:R-:W-:Y:S05]  /*28a0*/  BSYNC B0 ;  /* 0x0000000000007941 */ /* 0x000fea0003800000 */
.L_x_890:
        /* <DEDUP_REMOVED lines=59> */
.L_x_893:
[----:B------:R-:W-:Y:S05]  /*2c60*/  BSYNC B0 ;  /* 0x0000000000007941 */ /* 0x000fea0003800000 */
.L_x_892:
        /* <DEDUP_REMOVED lines=17> */
.L_x_895:
[----:B------:R-:W-:Y:S05]  /*2d80*/  BSYNC B0 ;  /* 0x0000000000007941 */ /* 0x000fea0003800000 */
.L_x_894:
        /* <DEDUP_REMOVED lines=17> */
.L_x_897:
[----:B------:R-:W-:Y:S05]  /*2ea0*/  BSYNC B0 ;  /* 0x0000000000007941 */ /* 0x000fea0003800000 */
.L_x_896:
        /* <DEDUP_REMOVED lines=18> */
.L_x_899:
[----:B------:R-:W-:Y:S05]  /*2fd0*/  BSYNC B0 ;  /* 0x0000000000007941 */ /* 0x000fea0003800000 */
.L_x_898:
        /* <DEDUP_REMOVED lines=17> */
.L_x_901:
[----:B------:R-:W-:Y:S05]  /*30f0*/  BSYNC B0 ;  /* 0x0000000000007941 */ /* 0x000fea0003800000 */
.L_x_900:
        /* <DEDUP_REMOVED lines=19> */
.L_x_903:
[----:B------:R-:W-:Y:S05]  /*3230*/  BSYNC B0 ;  /* 0x0000000000007941 */ /* 0x000fea0003800000 */
.L_x_902:
        /* <DEDUP_REMOVED lines=19> */
.L_x_905:
[----:B------:R-:W-:Y:S05]  /*3370*/  BSYNC B0 ;  /* 0x0000000000007941 */ /* 0x000fea0003800000 */
.L_x_904:
        /* <DEDUP_REMOVED lines=18> */
.L_x_907:
[----:B------:R-:W-:Y:S05]  /*34a0*/  BSYNC B0 ;  /* 0x0000000000007941 */ /* 0x000fea0003800000 */
.L_x_906:
        /* <DEDUP_REMOVED lines=57> */
.L_x_909:
[----:B--2---:R-:W-:Y:S05]  /*3840*/  BSYNC B0 ;  /* 0x0000000000007941 */ /* 0x004fea0003800000 */
.L_x_908:
        /* <DEDUP_REMOVED lines=18> */
.L_x_911:
[----:B------:R-:W-:Y:S05]  /*3970*/  BSYNC B0 ;  /* 0x0000000000007941 */ /* 0x000fea0003800000 */
.L_x_910:
        /* <DEDUP_REMOVED lines=18> */
.L_x_913:
[----:B------:R-:W-:Y:S05]  /*3aa0*/  BSYNC B0 ;  /* 0x0000000000007941 */ /* 0x000fea0003800000 */
.L_x_912:
        /* <DEDUP_REMOVED lines=19> */
.L_x_915:
[----:B------:R-:W-:Y:S05]  /*3be0*/  BSYNC B0 ;  /* 0x0000000000007941 */ /* 0x000fea0003800000 */
.L_x_914:
        /* <DEDUP_REMOVED lines=18> */
.L_x_917:
[----:B------:R-:W-:Y:S05]  /*3d10*/  BSYNC B0 ;  /* 0x0000000000007941 */ /* 0x000fea0003800000 */
.L_x_916:
        /* <DEDUP_REMOVED lines=20> */
.L_x_919:
[----:B------:R-:W-:Y:S05]  /*3e60*/  BSYNC B0 ;  /* 0x0000000000007941 */ /* 0x000fea0003800000 */
.L_x_918:
        /* <DEDUP_REMOVED lines=20> */
.L_x_921:
[----:B------:R-:W-:Y:S05]  /*3fb0*/  BSYNC B0 ;  /* 0x0000000000007941 */ /* 0x000fea0003800000 */
.L_x_920:
        /* <DEDUP_REMOVED lines=19> */
.L_x_923:
[----:B------:R-:W-:Y:S05]  /*40f0*/  BSYNC B0 ;  /* 0x0000000000007941 */ /* 0x000fea0003800000 */
.L_x_922:
[----:B-1----:R-:W-:Y:S01]  /*4100*/  SHF.R.S32.HI R7, RZ, 0x4, R19 ;  /* 0x00000004ff077819 */ /* 0x002fe20000011413 */
[C---:B------:R-:W-:Y:S01]  /*4110*/  IMAD.SHL.U32 R6, R92.reuse, 0x40, RZ ;  /* 0x000000405c067824 */ /* 0x040fe200078e00ff */
[----:B------:R-:W-:Y:S01]  /*4120*/  R2P PR, R92, 0x6 ;  /* 0x000000065c007804 */ /* 0x000fe20000000000 */
[----:B------:R-:W-:Y:S01]  /*4130*/  IMAD.SHL.U32 R3, R23, 0x40, RZ ;  /* 0x0000004017037824 */ /* 0x000fe200078e00ff */
[----:B------:R-:W-:Y:S01]  /*4140*/  LEA.HI R0, R19, R7, RZ, 0x1 ;  /* 0x0000000713007211 */ /* 0x000fe200078f08ff */
[----:B------:R-:W-:Y:S01]  /*4150*/  IMAD.SHL.U32 R5, R14, 0x8, RZ ;  /* 0x000000080e057824 */ /* 0x000fe200078e00ff */
[----:B------:R-:W-:Y:S01]  /*4160*/  STL [R1+0xf8], R246 ;  /* 0x0000f8f601007387 */ /* 0x000fe20000100800 */
[----:B------:R-:W-:Y:S01]  /*4170*/  UIADD3 UR5, UR15, -UR36, URZ ;  /* 0x800000240f057290 */ /* 0x000fe2000fffe03f */
[----:B------:R-:W-:Y:S01]  /*4180*/  LOP3.LUT R0, R0, 0xfffffffe, RZ, 0xc0, !PT ;  /* 0xfffffffe00007812 */ /* 0x000fe200078ec0ff */
[----:B------:R-:W-:Y:S01]  /*4190*/  UIADD3 UR10, UR15, 0x1, -UR36 ;  /* 0x000000010f0a7890 */ /* 0x000fe2000fffe824 */
[----:B------:R-:W-:Y:S01]  /*41a0*/  LOP3.LUT R3, R3, 0x1c0, RZ, 0xc0, !PT ;  /* 0x000001c003037812 */ /* 0x000fe200078ec0ff */
[----:B------:R-:W0:Y:S01]  /*41b0*/  LDGDEPBAR ;  /* 0x00000000000079af */ /* 0x000e220000000000 */
[----:B------:R-:W-:Y:S01]  /*41c0*/  LOP3.LUT R231, R231, 0xfffffffb, RZ, 0xc0, !PT ;  /* 0xfffffffbe7e77812 */ /* 0x000fe200078ec0ff */
        /* <DEDUP_REMOVED lines=16> */
[C---:B------:R-:W-:Y:S01]  /*42d0*/  IADD3 R3, R212.reuse, 0x4000, RZ ;  /* 0x00004000d4037810 */ /* 0x040fe20007ffe0ff */
[C---:B------:R-:W-:Y:S01]  /*42e0*/  IMAD.IADD R218, R212.reuse, 0x1, R0 ;  /* 0x00000001d4da7824 */ /* 0x040fe200078e0200 */
[----:B------:R-:W-:Y:S01]  /*42f0*/  IADD3 R223, R212, 0x4040, RZ ;  /* 0x00004040d4df7810 */ /* 0x000fe20007ffe0ff */
[----:B------:R-:W1:Y:S01]  /*4300*/  LDSM.16.M88.4 R12, [R219] ;  /* 0x00000000db0c783b */ /* 0x000e620000000200 */
[--C-:B------:R-:W-:Y:S01]  /*4310*/  IMAD R222, R2, 0x2, R219.reuse ;  /* 0x0000000202de7824 */ /* 0x100fe200078e02db */
[----:B------:R-:W-:Y:S01]  /*4320*/  @P2 IADD3 R223, R3, -0x40, RZ ;  /* 0xffffffc003df2810 */ /* 0x000fe20007ffe0ff */
[----:B------:R-:W-:Y:S01]  /*4330*/  IMAD R220, R4, 0x2, R219 ;  /* 0x0000000204dc7824 */ /* 0x000fe200078e02db */
[----:B------:R-:W2:Y:S03]  /*4340*/  LDSM.16.M88.4 R8, [R219+0x2000] ;  /* 0x00200000db08783b */ /* 0x000ea60000000200 */
[----:B------:R-:W-:Y:S01]  /*4350*/  IMAD R221, R2, 0x2, R220 ;  /* 0x0000000202dd7824 */ /* 0x000fe200078e02dc */
[----:B------:R-:W3:Y:S04]  /*4360*/  LDSM.16.M88.4 R44, [R212+0x5000] ;  /* 0x00500000d42c783b */ /* 0x000ee80000000200 */
[----:B------:R-:W4:Y:S04]  /*4370*/  LDSM.16.M88.4 R20, [R212+0x4800] ;  /* 0x00480000d414783b */ /* 0x000f280000000200 */
[----:B------:R-:W3:Y:S04]  /*4380*/  LDSM.16.M88.4 R32, [R212+0x6800] ;  /* 0x00680000d420783b */ /* 0x000ee80000000200 */
[----:B------:R-:W-:Y:S04]  /*4390*/  LDSM.16.M88.4 R40, [R212+0x5800] ;  /* 0x00580000d428783b */ /* 0x000fe80000000200 */
[----:B------:R-:W-:Y:S04]  /*43a0*/  LDSM.16.M88.4 R36, [R212+0x6000] ;  /* 0x00600000d424783b */ /* 0x000fe80000000200 */
[----:B------:R-:W-:Y:S04]  /*43b0*/  LDSM.16.M88.4 R28, [R212+0x7000] ;  /* 0x00700000d41c783b */ /* 0x000fe80000000200 */
[----:B------:R-:W-:Y:S04]  /*43c0*/  LDSM.16.M88.4 R24, [R212+0x7800] ;  /* 0x00780000d418783b */ /* 0x000fe80000000200 */
[----:B------:R-:W-:Y:S01]  /*43d0*/  LDSM.16.M88.4 R120, [R218+0x5000] ;  /* 0x00500000da78783b */ /* 0x000fe20000000200 */
[-C--:B-1----:R-:W-:Y:S03]  /*43e0*/  HMMA.16816.F32.BF16 R172, R12, R16.reuse, RZ ;  /* 0x000000100cac723c */ /* 0x082fe600000418ff */
[----:B------:R-:W-:Y:S04]  /*43f0*/  LDSM.16.M88.4 R108, [R218+0x6800] ;  /* 0x00680000da6c783b */ /* 0x000fe80000000200 */
[----:B------:R-:W-:Y:S01]  /*4400*/  LDSM.16.M88.4 R100, [R218+0x7000] ;  /* 0x00700000da64783b */ /* 0x000fe20000000200 */
[C---:B--2---:R-:W-:Y:S03]  /*4410*/  HMMA.16816.F32.BF16 R84, R8.reuse, R16, RZ ;  /* 0x000000100854723c */ /* 0x044fe600000418ff */
[----:B------:R-:W-:Y:S04]  /*4420*/  LDSM.16.M88.4 R104, [R218+0x4800] ;  /* 0x00480000da68783b */ /* 0x000fe80000000200 */
[----:B------:R-:W-:Y:S01]  /*4430*/  LDSM.16.M88.4 R112, [R218+0x6000] ;  /* 0x00600000da70783b */ /* 0x000fe20000000200 */
[-C--:B------:R-:W-:Y:S03]  /*4440*/  HMMA.16816.F32.BF16 R80, R8, R18.reuse, RZ ;  /* 0x000000120850723c */ /* 0x080fe600000418ff */
[----:B------:R-:W-:Y:S04]  /*4450*/  LDSM.16.M88.4 R96, [R218+0x7800] ;  /* 0x00780000da60783b */ /* 0x000fe80000000200 */
[----:B------:R-:W-:Y:S01]  /*4460*/  LDSM.16.M88.4 R116, [R218+0x5800] ;  /* 0x00580000da74783b */ /* 0x000fe20000000200 */
[----:B------:R-:W-:Y:S03]  /*4470*/  HMMA.16816.F32.BF16 R168, R12, R18, RZ ;  /* 0x000000120ca8723c */ /* 0x000fe600000418ff */
[----:B------:R-:W-:Y:S04]  /*4480*/  LDSM.16.M88.4 R16, [R222+0x2000] ;  /* 0x00200000de10783b */ /* 0x000fe80000000200 */
[----:B------:R-:W-:Y:S01]  /*4490*/  LDSM.16.M88.4 R92, [R218+0x4000] ;  /* 0x00400000da5c783b */ /* 0x000fe20000000200 */
[C---:B---3--:R-:W-:Y:S03]  /*44a0*/  HMMA.16816.F32.BF16 R68, R8.reuse, R44, RZ ;  /* 0x0000002c0844723c */ /* 0x048fe600000418ff */
[----:B------:R-:W-:Y:S04]  /*44b0*/  STL [R1+0xfc], R218 ;  /* 0x0000fcda01007387 */ /* 0x000fe80000100800 */
[----:B------:R-:W-:Y:S01]  /*44c0*/  STL [R1+0x100], R222 ;  /* 0x000100de01007387 */ /* 0x000fe20000100800 */
[----:B------:R-:W-:Y:S03]  /*44d0*/  HMMA.16816.F32.BF16 R64, R8, R46, RZ ;  /* 0x0000002e0840723c */ /* 0x000fe600000418ff */
[----:B------:R-:W-:Y:S04]  /*44e0*/  STL [R1+0x104], R212 ;  /* 0x000104d401007387 */ /* 0x000fe80000100800 */
[----:B------:R-:W-:Y:S01]  /*44f0*/  STL [R1+0x10c], R4 ;  /* 0x00010c0401007387 */ /* 0x000fe20000100800 */
[C---:B------:R-:W-:Y:S03]  /*4500*/  HMMA.16816.F32.BF16 R176, R12.reuse, R44, RZ ;  /* 0x0000002c0cb0723c */ /* 0x040fe600000418ff */
[----:B------:R-:W-:Y:S05]  /*4510*/  STL [R1+0x108], R219 ;  /* 0x000108db01007387 */ /* 0x000fea0000100800 */
[----:B------:R-:W-:Y:S01]  /*4520*/  HMMA.16816.F32.BF16 R180, R12, R46, RZ ;  /* 0x0000002e0cb4723c */ /* 0x000fe200000418ff */
[----:B------:R-:W1:Y:S07]  /*4530*/  LDSM.16.M88.4 R44, [R223+0x3000] ;  /* 0x00300000df2c783b */ /* 0x000e6e0000000200 */
[C---:B----4-:R-:W-:Y:S08]  /*4540*/  HMMA.16816.F32.BF16 R76, R8.reuse, R20, RZ ;  /* 0x00000014084c723c */ /* 0x050ff000000418ff */
[C---:B------:R-:W-:Y:S08]  /*4550*/  HMMA.16816.F32.BF16 R72, R8.reuse, R22, RZ ;  /* 0x000000160848723c */ /* 0x040ff000000418ff */
[C---:B------:R-:W-:Y:S08]  /*4560*/  HMMA.16816.F32.BF16 R88, R8.reuse, R32, RZ ;  /* 0x000000200858723c */ /* 0x040ff000000418ff */
[----:B------:R-:W-:Y:S08]  /*4570*/  HMMA.16816.F32.BF16 R124, R8, R34, RZ ;  /* 0x00000022087c723c */ /* 0x000ff000000418ff */
[----:B------:R-:W-:Y:S01]  /*4580*/  HMMA.16816.F32.BF16 R160, R12, R20, RZ ;  /* 0x000000140ca0723c */ /* 0x000fe200000418ff */
[----:B-1----:R-:W-:-:S07]  /*4590*/  IMAD.MOV.U32 R3, RZ, RZ, R47 ;  /* 0x000000ffff037224 */ /* 0x002fce00078e002f */
        /* <DEDUP_REMOVED lines=11> */
[----:B------:R-:W1:Y:S07]  /*4650*/  LDSM.16.M88.4 R12, [R222] ;  /* 0x00000000de0c783b */ /* 0x000e6e0000000200 */
[----:B------:R-:W-:Y:S01]  /*4660*/  HMMA.16816.F32.BF16 R48, R8, R38, RZ ;  /* 0x000000260830723c */ /* 0x000fe200000418ff */
[----:B------:R-:W-:-:S02]  /*4670*/  IMAD.MOV.U32 R5, RZ, RZ, R21 ;  /* 0x000000ffff057224 */ /* 0x000fc400078e0015 */
[----:B------:R-:W-:Y:S02]  /*4680*/  IMAD.MOV.U32 R6, RZ, RZ, R22 ;  /* 0x000000ffff067224 */ /* 0x000fe400078e0016 */
[----:B------:R-:W-:-:S03]  /*4690*/  IMAD.MOV.U32 R7, RZ, RZ, R23 ;  /* 0x000000ffff077224 */ /* 0x000fc600078e0017 */
[C---:B------:R-:W-:Y:S01]  /*46a0*/  HMMA.16816.F32.BF16 R136, R8.reuse, R24, RZ ;  /* 0x000000180888723c */ /* 0x040fe200000418ff */
[----:B------:R-:W-:Y:S02]  /*46b0*/  IMAD.MOV.U32 R23, RZ, RZ, R32 ;  /* 0x000000ffff177224 */ /* 0x000fe400078e0020 */
[----:B------:R-:W-:Y:S02]  /*46c0*/  IMAD.MOV.U32 R22, RZ, RZ, R33 ;  /* 0x000000ffff167224 */ /* 0x000fe400078e0021 */
[----:B------:R-:W-:Y:S02]  /*46d0*/  IMAD.MOV.U32 R21, RZ, RZ, R34 ;  /* 0x000000ffff157224 */ /* 0x000fe400078e0022 */
[----:B------:R-:W-:Y:S01]  /*46e0*/  IMAD.MOV.U32 R216, RZ, RZ, R23 ;  /* 0x000000ffffd87224 */ /* 0x000fe200078e0017 */
[----:B------:R-:W-:Y:S01]  /*46f0*/  HMMA.16816.F32.BF16 R132, R8, R28, RZ ;  /* 0x0000001c0884723c */ /* 0x000fe200000418ff */
[----:B------:R-:W-:Y:S02]  /*4700*/  IMAD.MOV.U32 R217, RZ, RZ, R22 ;  /* 0x000000ffffd97224 */ /* 0x000fe400078e0016 */
[----:B------:R-:W-:-:S04]  /*4710*/  IMAD.MOV.U32 R218, RZ, RZ, R21 ;  /* 0x000000ffffda7224 */ /* 0x000fc800078e0015 */
[----:B------:R-:W-:Y:S01]  /*4720*/  IMAD.MOV.U32 R28, RZ, RZ, R20 ;  /* 0x000000ffff1c7224 */ /* 0x000fe200078e0014 */
[----:B------:R-:W-:Y:S01]  /*4730*/  HMMA.16816.F32.BF16 R156, R16, R122, R64 ;  /* 0x0000007a109c723c */ /* 0x000fe20000041840 */
[----:B------:R-:W-:Y:S02]  /*4740*/  IMAD.MOV.U32 R20, RZ, RZ, R35 ;  /* 0x000000ffff147224 */ /* 0x000fe400078e0023 */
[----:B------:R-:W-:Y:S01]  /*4750*/  IMAD.MOV.U32 R4, RZ, RZ, R28 ;  /* 0x000000ffff047224 */ /* 0x000fe200078e001c */
[----:B------:R-:W-:Y:S01]  /*4760*/  LDSM.16.M88.4 R32, [R223+0x2000] ;  /* 0x00200000df20783b */ /* 0x000fe20000000200 */
[----:B------:R-:W-:-:S03]  /*4770*/  IMAD.MOV.U32 R219, RZ, RZ, R20 ;  /* 0x000000ffffdb7224 */ /* 0x000fc600078e0014 */
[----:B------:R-:W-:Y:S01]  /*4780*/  HMMA.16816.F32.BF16 R64, R16, R110, R124 ;  /* 0x0000006e1040723c */ /* 0x000fe2000004187c */
[----:B------:R-:W-:Y:S06]  /*4790*/  LDSM.16.M88.4 R20, [R223] ;  /* 0x00000000df14783b */ /* 0x000fec0000000200 */
[----:B------:R-:W-:Y:S01]  /*47a0*/  IMAD.MOV.U32 R126, RZ, RZ, R44 ;  /* 0x000000ffff7e7224 */ /* 0x000fe200078e002c */
[----:B-1----:R-:W-:Y:S01]  /*47b0*/  HMMA.16816.F32.BF16 R4, R12, R102, R4 ;  /* 0x000000660c04723c */ /* 0x002fe20000041804 */
[----:B------:R-:W-:Y:S02]  /*47c0*/  IMAD.MOV.U32 R125, RZ, RZ, R45 ;  /* 0x000000ffff7d7224 */ /* 0x000fe400078e002d */
[----:B------:R-:W-:-:S02]  /*47d0*/  IMAD.MOV.U32 R124, RZ, RZ, R46 ;  /* 0x000000ffff7c7224 */ /* 0x000fc400078e002e */
[----:B------:R-:W1:Y:S03]  /*47e0*/  LDSM.16.M88.4 R44, [R223+0x3800] ;  /* 0x00380000df2c783b */ /* 0x000e660000000200 */
[C---:B------:R-:W-:Y:S08]  /*47f0*/  HMMA.16816.F32.BF16 R60, R8.reuse, R40, RZ ;  /* 0x00000028083c723c */ /* 0x040ff000000418ff */
[C---:B------:R-:W-:Y:S01]  /*4800*/  HMMA.16816.F32.BF16 R52, R8.reuse, R36, RZ ;  /* 0x000000240834723c */ /* 0x040fe200000418ff */
[----:B------:R-:W-:Y:S06]  /*4810*/  LDSM.16.M88.4 R36, [R223+0x1800] ;  /* 0x00180000df24783b */ /* 0x000fec0000000200 */
[----:B------:R-:W-:Y:S01]  /*4820*/  STL [R1+0xc0], R5 ;  /* 0x0000c00501007387 */ /* 0x000fe20000100800 */
[----:B------:R-:W-:Y:S01]  /*4830*/  HMMA.16816.F32.BF16 R56, R8, R42, RZ ;  /* 0x0000002a0838723c */ /* 0x000fe200000418ff */
[----:B------:R-:W-:-:S02]  /*4840*/  IMAD.MOV.U32 R230, RZ, RZ, R4 ;  /* 0x000000ffffe67224 */ /* 0x000fc400078e0004 */
[----:B------:R-:W-:Y:S01]  /*4850*/  LDSM.16.M88.4 R40, [R223+0x1000] ;  /* 0x00100000df28783b */ /* 0x000fe20000000200 */
[----:B------:R-:W-:-:S03]  /*4860*/  IMAD.MOV.U32 R229, RZ, RZ, R7 ;  /* 0x000000ffffe57224 */ /* 0x000fc600078e0007 */
[----:B------:R2:W-:Y:S01]  /*4870*/  STL [R1+0xc4], R6 ;  /* 0x0000c40601007387 */ /* 0x0005e20000100800 */
[C---:B------:R-:W-:Y:S03]  /*4880*/  HMMA.16816.F32.BF16 R144, R8.reuse, R30, RZ ;  /* 0x0000001e0890723c */ /* 0x040fe600000418ff */
[----:B------:R-:W-:Y:S05]  /*4890*/  LDSM.16.M88.4 R28, [R223+0x2800] ;  /* 0x00280000df1c783b */ /* 0x000fea0000000200 */
[----:B------:R-:W-:Y:S01]  /*48a0*/  HMMA.16816.F32.BF16 R152, R8, R26, RZ ;  /* 0x0000001a0898723c */ /* 0x000fe200000418ff */
[----:B------:R-:W-:Y:S01]  /*48b0*/  LDSM.16.M88.4 R24, [R223+0x800] ;  /* 0x00080000df18783b */ /* 0x000fe20000000200 */
[----:B-1----:R-:W-:-:S05]  /*48c0*/  IMAD.MOV.U32 R127, RZ, RZ, R47 ;  /* 0x000000ffff7f7224 */ /* 0x002fca00078e002f */
[----:B------:R-:W-:Y:S01]  /*48d0*/  IMAD.MOV.U32 R11, RZ, RZ, R128 ;  /* 0x000000ffff0b7224 */ /* 0x000fe200078e0080 */
[----:B------:R-:W-:Y:S01]  /*48e0*/  HMMA.16816.F32.BF16 R200, R16, R106, R72 ;  /* 0x0000006a10c8723c */ /* 0x000fe20000041848 */
[----:B------:R-:W-:Y:S02]  /*48f0*/  IMAD.MOV.U32 R10, RZ, RZ, R129 ;  /* 0x000000ffff0a7224 */ /* 0x000fe400078e0081 */
[----:B------:R-:W-:Y:S02]  /*4900*/  IMAD.MOV.U32 R9, RZ, RZ, R130 ;  /* 0x000000ffff097224 */ /* 0x000fe400078e0082 */
[----:B------:R-:W-:-:S03]  /*4910*/  IMAD.MOV.U32 R8, RZ, RZ, R131 ;  /* 0x000000ffff087224 */ /* 0x000fc600078e0083 */
[C---:B------:R-:W-:Y:S08]  /*4920*/  HMMA.16816.F32.BF16 R72, R16.reuse, R114, R48 ;  /* 0x000000721048723c */ /* 0x040ff00000041830 */
[C---:B------:R-:W-:Y:S07]  /*4930*/  HMMA.16816.F32.BF16 R48, R16.reuse, R96, R136 ;  /* 0x000000601030723c */ /* 0x040fee0000041888 */
[----:B------:R-:W-:Y:S01]  /*4940*/  IMAD.MOV.U32 R136, RZ, RZ, R11 ;  /* 0x000000ffff887224 */ /* 0x000fe200078e000b */
[----:B------:R-:W-:Y:S01]  /*4950*/  HMMA.16816.F32.BF16 R196, R16, R120, R68 ;  /* 0x0000007810c4723c */ /* 0x000fe20000041844 */
[----:B------:R-:W-:-:S02]  /*4960*/  IMAD.MOV.U32 R137, RZ, RZ, R10 ;  /* 0x000000ffff897224 */ /* 0x000fc400078e000a */
[----:B------:R-:W-:Y:S02]  /*4970*/  IMAD.MOV.U32 R138, RZ, RZ, R9 ;  /* 0x000000ffff8a7224 */ /* 0x000fe400078e0009 */
[----:B------:R-:W-:Y:S02]  /*4980*/  IMAD.MOV.U32 R139, RZ, RZ, R8 ;  /* 0x000000ffff8b7224 */ /* 0x000fe400078e0008 */
[----:B------:R-:W1:Y:S01]  /*4990*/  LDSM.16.M88.4 R8, [R220+0x2000] ;  /* 0x00200000dc08783b */ /* 0x000e620000000200 */
[C---:B------:R-:W-:Y:S08]  /*49a0*/  HMMA.16816.F32.BF16 R148, R16.reuse, R116, R60 ;  /* 0x000000741094723c */ /* 0x040ff0000004183c */
[----:B------:R-:W-:Y:S08]  /*49b0*/  HMMA.16816.F32.BF16 R128, R16, R112, R52 ;  /* 0x000000701080723c */ /* 0x000ff00000041834 */
[----:B--2---:R-:W-:Y:S08]  /*49c0*/  HMMA.16816.F32.BF16 R4, R12, R98, R240 ;  /* 0x000000620c04723c */ /* 0x004ff000000418f0 */
[C---:B------:R-:W-:Y:S08]  /*49d0*/  HMMA.16816.F32.BF16 R224, R16.reuse, R92, R84 ;  /* 0x0000005c10e0723c */ /* 0x040ff00000041854 */
[C---:B------:R-:W-:Y:S01]  /*49e0*/  HMMA.16816.F32.BF16 R208, R16.reuse, R94, R80 ;  /* 0x0000005e10d0723c */ /* 0x040fe20000041850 */
[----:B------:R-:W2:Y:S06]  /*49f0*/  LDSM.16.M88.4 R80, [R220] ;  /* 0x00000000dc50783b */ /* 0x000eac0000000200 */
[----:B------:R-:W-:Y:S01]  /*4a00*/  STL [R1+0xc8], R5 ;  /* 0x0000c80501007387 */ /* 0x000fe20000100800 */
[----:B------:R-:W-:Y:S01]  /*4a10*/  HMMA.16816.F32.BF16 R204, R16, R104, R76 ;  /* 0x0000006810cc723c */ /* 0x000fe2000004184c */
[----:B------:R-:W-:-:S02]  /*4a20*/  IMAD.MOV.U32 R228, RZ, RZ, R4 ;  /* 0x000000ffffe47224 */ /* 0x000fc400078e0004 */
[----:B------:R3:W-:Y:S05]  /*4a30*/  STL.64 [R1+0xd0], R6 ;  /* 0x0000d00601007387 */ /* 0x0007ea0000100a00 */
[C---:B------:R-:W-:Y:S08]  /*4a40*/  HMMA.16816.F32.BF16 R140, R16.reuse, R118, R56 ;  /* 0x00000076108c723c */ /* 0x040ff00000041838 */
[C---:B------:R-:W-:Y:S08]  /*4a50*/  HMMA.16816.F32.BF16 R68, R16.reuse, R108, R88 ;  /* 0x0000006c1044723c */ /* 0x040ff00000041858 */
[C---:B------:R-:W-:Y:S07]  /*4a60*/  HMMA.16816.F32.BF16 R60, R16.reuse, R100, R132 ;  /* 0x00000064103c723c */ /* 0x040fee0000041884 */
[----:B------:R-:W-:Y:S01]  /*4a70*/  IMAD.MOV.U32 R134, RZ, RZ, R44 ;  /* 0x000000ffff867224 */ /* 0x000fe200078e002c */
[----:B------:R-:W-:Y:S01]  /*4a80*/  HMMA.16816.F32.BF16 R52, R16, R102, R144 ;  /* 0x000000661034723c */ /* 0x000fe20000041890 */
[----:B------:R-:W-:-:S02]  /*4a90*/  IMAD.MOV.U32 R133, RZ, RZ, R45 ;  /* 0x000000ffff857224 */ /* 0x000fc400078e002d */
[----:B------:R-:W-:-:S05]  /*4aa0*/  IMAD.MOV.U32 R132, RZ, RZ, R46 ;  /* 0x000000ffff847224 */ /* 0x000fca00078e002e */
[----:B------:R-:W-:Y:S08]  /*4ab0*/  HMMA.16816.F32.BF16 R16, R16, R98, R152 ;  /* 0x000000621010723c */ /* 0x000ff00000041898 */
[C---:B------:R-:W-:Y:S08]  /*4ac0*/  HMMA.16816.F32.BF16 R44, R12.reuse, R92, R172 ;  /* 0x0000005c0c2c723c */ /* 0x040ff000000418ac */
        /* <DEDUP_REMOVED lines=9> */
[C---:B------:R-:W-:Y:S01]  /*4b60*/  HMMA.16816.F32.BF16 R132, R12.reuse, R110, R248 ;  /* 0x0000006e0c84723c */ /* 0x040fe200000418f8 */
[----:B------:R-:W-:Y:S02]  /*4b70*/  IMAD.MOV.U32 R185, RZ, RZ, R125 ;  /* 0x000000ffffb97224 */ /* 0x000fe400078e007d */
[----:B------:R-:W-:Y:S02]  /*4b80*/  IMAD.MOV.U32 R186, RZ, RZ, R124 ;  /* 0x000000ffffba7224 */ /* 0x000fe400078e007c */
[----:B------:R-:W-:Y:S01]  /*4b90*/  IMAD.MOV.U32 R187, RZ, RZ, R3 ;  /* 0x000000ffffbb7224 */ /* 0x000fe200078e0003 */
[----:B------:R-:W-:Y:S01]  /*4ba0*/  LEA R3, R213, UR14, 0x4 ;  /* 0x0000000ed5037c11 */ /* 0x000fe2000f8e20ff */
        /* <DEDUP_REMOVED lines=8> */
[----:B------:R-:W-:Y:S07]  /*4c30*/  HMMA.16816.F32.BF16 R136, R12, R96, R216 ;  /* 0x000000600c88723c */ /* 0x000fee00000418d8 */
[----:B------:R-:W-:Y:S01]  /*4c40*/  IMAD.IADD R217, R0, 0x1, R223 ;  /* 0x0000000100d97824 */ /* 0x000fe200078e02df */
[----:B-1----:R-:W-:Y:S01]  /*4c50*/  HMMA.16816.F32.BF16 R96, R8, R20, R224 ;  /* 0x000000140860723c */ /* 0x002fe200000418e0 */
[----:B------:R-:W-:-:S04]  /*4c60*/  IMAD.U32 R0, RZ, RZ, UR9 ;  /* 0x00000009ff007e24 */ /* 0x000fc8000f8e00ff */
[----:B------:R-:W-:-:S03]  /*4c70*/  IMAD R0, R0, 0x80, R215 ;  /* 0x0000008000007824 */ /* 0x000fc600078e02d7 */
[C---:B------:R-:W-:Y:S08]  /*4c80*/  HMMA.16816.F32.BF16 R100, R8.reuse, R22, R208 ;  /* 0x000000160864723c */ /* 0x040ff000000418d0 */
[C---:B------:R-:W-:Y:S07]  /*4c90*/  HMMA.16816.F32.BF16 R144, R8.reuse, R24, R204 ;  /* 0x000000180890723c */ /* 0x040fee00000418cc */
[----:B------:R-:W-:Y:S01]  /*4ca0*/  IMAD.MOV.U32 R206, RZ, RZ, R186 ;  /* 0x000000ffffce7224 */ /* 0x000fe200078e00ba */
[----:B------:R-:W-:Y:S01]  /*4cb0*/  HMMA.16816.F32.BF16 R152, R8, R26, R200 ;  /* 0x0000001a0898723c */ /* 0x000fe200000418c8 */
[----:B------:R-:W-:-:S07]  /*4cc0*/  IMAD.MOV.U32 R205, RZ, RZ, R187 ;  /* 0x000000ffffcd7224 */ /* 0x000fce00078e00bb */
        /* <DEDUP_REMOVED lines=8> */
[C---:B------:R-:W-:Y:S01]  /*4d50*/  HMMA.16816.F32.BF16 R172, R8.reuse, R184, R60 ;  /* 0x000000b808ac723c */ /* 0x040fe2000004183c */
[----:B------:R-:W-:Y:S07]  /*4d60*/  LDSM.16.M88.4 R60, [R221] ;  /* 0x00000000dd3c783b */ /* 0x000fee0000000200 */
[C---:B------:R-:W-:Y:S08]  /*4d70*/  HMMA.16816.F32.BF16 R176, R8.reuse, R180, R48 ;  /* 0x000000b408b0723c */ /* 0x040ff00000041830 */
[C---:B---3--:R-:W-:Y:S01]  /*4d80*/  HMMA.16816.F32.BF16 R4, R8.reuse, R186, R52 ;  /* 0x000000ba0804723c */ /* 0x048fe20000041834 */
[----:B------:R-:W-:Y:S07]  /*4d90*/  LDSM.16.M88.4 R52, [R221+0x2000] ;  /* 0x00200000dd34783b */ /* 0x000fee0000000200 */
[----:B------:R-:W-:Y:S01]  /*4da0*/  HMMA.16816.F32.BF16 R8, R8, R182, R16 ;  /* 0x000000b60808723c */ /* 0x000fe20000041810 */
[----:B------:R-:W-:Y:S07]  /*4db0*/  LDSM.16.M88.4 R16, [R217+0x1000] ;  /* 0x00100000d910783b */ /* 0x000fee0000000200 */
[C---:B------:R-:W-:Y:S07]  /*4dc0*/  HMMA.16816.F32.BF16 R104, R12.reuse, R112, R192 ;  /* 0x000000700c68723c */ /* 0x040fee00000418c0 */
[----:B------:R1:W-:Y:S01]  /*4dd0*/  STL [R1+0xa4], R5 ;  /* 0x0000a40501007387 */ /* 0x0003e20000100800 */
[----:B------:R-:W-:Y:S01]  /*4de0*/  IMAD.MOV.U32 R193, RZ, RZ, R4 ;  /* 0x000000ffffc17224 */ /* 0x000fe200078e0004 */
[C---:B------:R-:W-:Y:S01]  /*4df0*/  HMMA.16816.F32.BF16 R116, R12.reuse, R118, R188 ;  /* 0x000000760c74723c */ /* 0x040fe200000418bc */
[----:B------:R-:W-:Y:S01]  /*4e00*/  IMAD.MOV.U32 R194, RZ, RZ, R7 ;  /* 0x000000ffffc27224 */ /* 0x000fe200078e0007 */
[----:B------:R3:W-:Y:S05]  /*4e10*/  STL [R1+0xa8], R6 ;  /* 0x0000a80601007387 */ /* 0x0007ea0000100800 */
[----:B------:R-:W-:Y:S01]  /*4e20*/  IMAD.MOV.U32 R203, RZ, RZ, R8 ;  /* 0x000000ffffcb7224 */ /* 0x000fe200078e0008 */
[----:B------:R-:W-:Y:S01]  /*4e30*/  HMMA.16816.F32.BF16 R112, R12, R114, R232 ;  /* 0x000000720c70723c */ /* 0x000fe200000418e8 */
[----:B------:R-:W-:Y:S01]  /*4e40*/  IMAD.MOV.U32 R202, RZ, RZ, R11 ;  /* 0x000000ffffca7224 */ /* 0x000fe200078e000b */
[----:B------:R-:W-:Y:S01]  /*4e50*/  LDSM.16.M88.4 R12, [R217+0x800] ;  /* 0x00080000d90c783b */ /* 0x000fe20000000200 */
[----:B------:R-:W-:-:S02]  /*4e60*/  IMAD.MOV.U32 R4, RZ, RZ, R9 ;  /* 0x000000ffff047224 */ /* 0x000fc400078e0009 */
[----:B------:R-:W-:Y:S02]  /*4e70*/  IMAD.MOV.U32 R219, RZ, RZ, R10 ;  /* 0x000000ffffdb7224 */ /* 0x000fe400078e000a */
[----:B------:R-:W4:Y:S01]  /*4e80*/  LDSM.16.M88.4 R8, [R217] ;  /* 0x00000000d908783b */ /* 0x000f220000000200 */
[C---:B--2---:R-:W-:Y:S03]  /*4e90*/  HMMA.16816.F32.BF16 R44, R80.reuse, R20, R44 ;  /* 0x00000014502c723c */ /* 0x044fe6000004182c */
[----:B------:R-:W-:Y:S04]  /*4ea0*/  STL [R1+0x114], R219 ;  /* 0x000114db01007387 */ /* 0x000fe80000100800 */
[----:B------:R-:W-:Y:S01]  /*4eb0*/  IMAD.IADD R20, R214, 0x1, R3 ;  /* 0x00000001d6147824 */ /* 0x000fe200078e0203 */
[----:B------:R-:W-:Y:S01]  /*4ec0*/  HMMA.16816.F32.BF16 R56, R80, R22, R56 ;  /* 0x000000165038723c */ /* 0x000fe20000041838 */
[----:B------:R-:W-:Y:S01]  /*4ed0*/  IADD3 R21, R0, 0x1, RZ ;  /* 0x0000000100157810 */ /* 0x000fe20007ffe0ff */
[----:B------:R-:W-:Y:S02]  /*4ee0*/  STL [R1+0x110], R4 ;  /* 0x0001100401007387 */ /* 0x000fe40000100800 */
[----:B------:R-:W-:-:S02]  /*4ef0*/  IADD3 R236, R20, UR5, RZ ;  /* 0x0000000514ec7c10 */ /* 0x000fc4000fffe0ff */
[----:B------:R-:W-:Y:S01]  /*4f00*/  IADD3 R7, R20, 0x48, RZ ;  /* 0x0000004814077810 */ /* 0x000fe20007ffe0ff */
[----:B------:R-:W-:Y:S01]  /*4f10*/  STL [R1+0x118], R223 ;  /* 0x000118df01007387 */ /* 0x000fe20000100800 */
[C---:B------:R-:W-:Y:S01]  /*4f20*/  HMMA.16816.F32.BF16 R48, R80.reuse, R24, R76 ;  /* 0x000000185030723c */ /* 0x040fe2000004184c */
[----:B------:R-:W-:Y:S01]  /*4f30*/  IMAD.IADD R3, R236, 0x1, -R0 ;  /* 0x00000001ec037824 */ /* 0x000fe200078e0a00 */
[----:B------:R-:W-:Y:S01]  /*4f40*/  IADD3 R22, R0, 0x8, RZ ;  /* 0x0000000800167810 */ /* 0x000fe20007ffe0ff */
[----:B-1----:R-:W-:Y:S01]  /*4f50*/  IMAD.IADD R5, R236, 0x1, -R21 ;  /* 0x00000001ec057824 */ /* 0x002fe200078e0a15 */
[----:B------:R-:W-:Y:S02]  /*4f60*/  IADD3 R23, R0, 0x9, RZ ;  /* 0x0000000900177810 */ /* 0x000fe40007ffe0ff */
[----:B------:R-:W-:Y:S02]  /*4f70*/  IABS R3, R3 ;  /* 0x0000000300037213 */ /* 0x000fe40000000000 */
[----:B------:R-:W-:Y:S01]  /*4f80*/  HMMA.16816.F32.BF16 R64, R80, R26, R84 ;  /* 0x0000001a5040723c */ /* 0x000fe20000041854 */
[----:B------:R-:W-:-:S02]  /*4f90*/  IABS R5, R5 ;  /* 0x0000000500057213 */ /* 0x000fc40000000000 */
[C---:B------:R-:W-:Y:S02]  /*4fa0*/  IADD3 R24, R0.reuse, 0x10, RZ ;  /* 0x0000001000187810 */ /* 0x040fe40007ffe0ff */
[C---:B------:R-:W-:Y:S02]  /*4fb0*/  IADD3 R25, R0.reuse, 0x11, RZ ;  /* 0x0000001100197810 */ /* 0x040fe40007ffe0ff */
[----:B------:R-:W-:Y:S01]  /*4fc0*/  IADD3 R26, R0, 0x18, RZ ;  /* 0x00000018001a7810 */ /* 0x000fe20007ffe0ff */
[----:B------:R-:W-:Y:S01]  /*4fd0*/  HMMA.16816.F32.BF16 R72, R80, R36, R92 ;  /* 0x000000245048723c */ /* 0x000fe2000004185c */
[----:B------:R1:W-:Y:S01]  /*4fe0*/  I2F R92, R3 ;  /* 0x00000003005c7306 */ /* 0x0003e20000201400 */
[----:B---3--:R-:W-:Y:S01]  /*4ff0*/  IMAD.IADD R6, R236, 0x1, -R25 ;  /* 0x00000001ec067824 */ /* 0x008fe200078e0a19 */
[----:B------:R-:W-:Y:S02]  /*5000*/  IADD3 R27, R0, 0x19, RZ ;  /* 0x00000019001b7810 */ /* 0x000fe40007ffe0ff */
[----:B------:R-:W-:-:S03]  /*5010*/  IADD3 R241, R7, UR5, RZ ;  /* 0x0000000507f17c10 */ /* 0x000fc6000fffe0ff */
[C---:B------:R-:W-:Y:S01]  /*5020*/  HMMA.16816.F32.BF16 R36, R80.reuse, R38, R116 ;  /* 0x000000265024723c */ /* 0x040fe20000041874 */
[----:B------:R2:W-:Y:S07]  /*5030*/  I2F R93, R5 ;  /* 0x00000005005d7306 */ /* 0x0005ee0000201400 */
[----:B------:R-:W-:Y:S01]  /*5040*/  HMMA.16816.F32.BF16 R76, R80, R32, R104 ;  /* 0x00000020504c723c */ /* 0x000fe20000041868 */
[----:B-1----:R-:W-:-:S05]  /*5050*/  IMAD.IADD R3, R236, 0x1, -R22 ;  /* 0x00000001ec037824 */ /* 0x002fca00078e0a16 */
[----:B------:R-:W-:Y:S02]  /*5060*/  IABS R3, R3 ;  /* 0x0000000300037213 */ /* 0x000fe40000000000 */
[----:B----4-:R-:W-:Y:S01]  /*5070*/  HMMA.16816.F32.BF16 R96, R52, R8, R96 ;  /* 0x000000083460723c */ /* 0x010fe20000041860 */
[----:B--2---:R-:W-:Y:S01]  /*5080*/  IMAD.IADD R5, R236, 0x1, -R23 ;  /* 0x00000001ec057824 */ /* 0x004fe200078e0a17 */
[----:B------:R1:W-:Y:S01]  /*5090*/  I2F R94, R3 ;  /* 0x00000003005e7306 */ /* 0x0003e20000201400 */
[----:B------:R-:W-:-:S03]  /*50a0*/  IADD3 R33, R0, 0x28, RZ ;  /* 0x0000002800217810 */ /* 0x000fc60007ffe0ff */
[----:B------:R-:W-:Y:S02]  /*50b0*/  IABS R5, R5 ;  /* 0x0000000500057213 */ /* 0x000fe40000000000 */
[----:B------:R-:W-:Y:S08]  /*50c0*/  HMMA.16816.F32.BF16 R44, R60, R8, R44 ;  /* 0x000000083c2c723c */ /* 0x000ff0000004182c */
[----:B------:R-:W-:Y:S01]  /*50d0*/  HMMA.16816.F32.BF16 R116, R52, R10, R100 ;  /* 0x0000000a3474723c */ /* 0x000fe20000041864 */
[----:B------:R-:W-:Y:S01]  /*50e0*/  LDSM.16.M88.4 R100, [R217+0x3000] ;  /* 0x00300000d964783b */ /* 0x000fe20000000200 */
[----:B-1----:R-:W-:-:S05]  /*50f0*/  IMAD.IADD R3, R236, 0x1, -R24 ;  /* 0x00000001ec037824 */ /* 0x002fca00078e0a18 */
[----:B------:R-:W-:Y:S01]  /*5100*/  IABS R3, R3 ;  /* 0x0000000300037213 */ /* 0x000fe20000000000 */
[----:B------:R-:W-:Y:S01]  /*5110*/  HMMA.16816.F32.BF16 R104, R60, R10, R56 ;  /* 0x0000000a3c68723c */ /* 0x000fe20000041838 */
[----:B------:R-:W1:Y:S01]  /*5120*/  LDSM.16.M88.4 R8, [R217+0x1800] ;  /* 0x00180000d908783b */ /* 0x000e620000000200 */
[----:B------:R2:W-:Y:S05]  /*5130*/  I2F R58, R5 ;  /* 0x00000005003a7306 */ /* 0x0005ea0000201400 */
[C---:B------:R-:W-:Y:S01]  /*5140*/  IADD3 R56, R0.reuse, 0x61, RZ ;  /* 0x0000006100387810 */ /* 0x040fe20007ffe0ff */
[----:B------:R-:W-:Y:S01]  /*5150*/  HMMA.16816.F32.BF16 R68, R80, R40, R88 ;  /* 0x000000285044723c */ /* 0x000fe20000041858 */
[----:B------:R-:W-:-:S07]  /*5160*/  IADD3 R57, R0, 0x68, RZ ;  /* 0x0000006800397810 */ /* 0x000fce0007ffe0ff */
[----:B------:R-:W-:Y:S01]  /*5170*/  HMMA.16816.F32.BF16 R40, R80, R42, R120 ;  /* 0x0000002a5028723c */ /* 0x000fe20000041878 */
[----:B--2---:R-:W-:Y:S01]  /*5180*/  IMAD.MOV.U32 R5, RZ, RZ, R3 ;  /* 0x000000ffff057224 */ /* 0x004fe200078e0003 */
[----:B------:R-:W-:Y:S01]  /*5190*/  IABS R3, R6 ;  /* 0x0000000600037213 */ /* 0x000fe20000000000 */
[----:B------:R-:W-:-:S05]  /*51a0*/  IMAD.IADD R6, R236, 0x1, -R26 ;  /* 0x00000001ec067824 */ /* 0x000fca00078e0a1a */
[----:B------:R-:W-:Y:S07]  /*51b0*/  HMMA.16816.F32.BF16 R88, R80, R28, R124 ;  /* 0x0000001c5058723c */ /* 0x000fee000004187c */
[C---:B------:R-:W-:Y:S01]  /*51c0*/  IADD3 R29, R0.reuse, 0x20, RZ ;  /* 0x00000020001d7810 */ /* 0x040fe20007ffe0ff */
[-C--:B------:R-:W-:Y:S01]  /*51d0*/  HMMA.16816.F32.BF16 R120, R60, R12.reuse, R48 ;  /* 0x0000000c3c78723c */ /* 0x080fe20000041830 */
[----:B------:R2:W-:Y:S06]  /*51e0*/  I2F R49, R5 ;  /* 0x0000000500317306 */ /* 0x0005ec0000201400 */
[----:B------:R-:W-:Y:S01]  /*51f0*/  IADD3 R48, R0, 0x60, RZ ;  /* 0x0000006000307810 */ /* 0x000fe20007ffe0ff */
[C---:B------:R-:W-:Y:S08]  /*5200*/  HMMA.16816.F32.BF16 R144, R52.reuse, R12, R144 ;  /* 0x0000000c3490723c */ /* 0x040ff00000041890 */
[----:B------:R-:W-:Y:S01]  /*5210*/  HMMA.16816.F32.BF16 R152, R52, R14, R152 ;  /* 0x0000000e3498723c */ /* 0x000fe20000041898 */
[----:B--2---:R-:W-:Y:S01]  /*5220*/  IMAD.MOV.U32 R5, RZ, RZ, R3 ;  /* 0x000000ffff057224 */ /* 0x004fe200078e0003 */
[----:B------:R-:W-:Y:S01]  /*5230*/  IABS R3, R6 ;  /* 0x0000000600037213 */ /* 0x000fe20000000000 */
[----:B------:R-:W-:-:S02]  /*5240*/  IMAD.IADD R6, R236, 0x1, -R27 ;  /* 0x00000001ec067824 */ /* 0x000fc400078e0a1b */
[----:B------:R2:W-:Y:S03]  /*5250*/  I2F R50, R5 ;  /* 0x0000000500327306 */ /* 0x0005e60000201400 */
[----:B------:R-:W-:Y:S01]  /*5260*/  HMMA.16816.F32.BF16 R124, R60, R14, R64 ;  /* 0x0000000e3c7c723c */ /* 0x000fe20000041840 */
[----:B------:R-:W3:Y:S06]  /*5270*/  LDSM.16.M88.4 R12, [R217+0x2000] ;  /* 0x00200000d90c783b */ /* 0x000eec0000000200 */
[C---:B------:R-:W-:Y:S01]  /*5280*/  IADD3 R65, R0.reuse, 0x69, RZ ;  /* 0x0000006900417810 */ /* 0x040fe20007ffe0ff */
[----:B------:R-:W-:Y:S01]  /*5290*/  HMMA.16816.F32.BF16 R132, R80, R30, R132 ;  /* 0x0000001e5084723c */ /* 0x000fe20000041884 */
[----:B------:R-:W-:Y:S01]  /*52a0*/  IADD3 R67, R0, 0x70, RZ ;  /* 0x0000007000437810 */ /* 0x000fe20007ffe0ff */
[----:B--2---:R-:W-:Y:S01]  /*52b0*/  IMAD.MOV.U32 R5, RZ, RZ, R3 ;  /* 0x000000ffff057224 */ /* 0x004fe200078e0003 */
[----:B------:R-:W-:Y:S01]  /*52c0*/  IABS R3, R6 ;  /* 0x0000000600037213 */ /* 0x000fe20000000000 */
[----:B------:R-:W-:-:S03]  /*52d0*/  IMAD.IADD R6, R236, 0x1, -R29 ;  /* 0x00000001ec067824 */ /* 0x000fc600078e0a1d */
[----:B------:R-:W-:Y:S01]  /*52e0*/  IADD3 R31, R0, 0x21, RZ ;  /* 0x00000021001f7810 */ /* 0x000fe20007ffe0ff */
[----:B------:R2:W-:Y:S01]  /*52f0*/  I2F R51, R5 ;  /* 0x0000000500337306 */ /* 0x0005e20000201400 */
[----:B-1----:R-:W-:Y:S08]  /*5300*/  HMMA.16816.F32.BF16 R224, R52, R10, R140 ;  /* 0x0000000a34e0723c */ /* 0x002ff0000004188c */
[----:B------:R-:W-:Y:S01]  /*5310*/  HMMA.16816.F32.BF16 R188, R60, R8, R72 ;  /* 0x000000083cbc723c */ /* 0x000fe20000041848 */
[----:B--2---:R-:W-:Y:S01]  /*5320*/  IMAD.MOV.U32 R5, RZ, RZ, R3 ;  /* 0x000000ffff057224 */ /* 0x004fe200078e0003 */
[----:B------:R-:W-:Y:S01]  /*5330*/  IABS R3, R6 ;  /* 0x0000000600037213 */ /* 0x000fe20000000000 */
[----:B------:R-:W-:-:S05]  /*5340*/  IMAD.IADD R6, R236, 0x1, -R31 ;  /* 0x00000001ec067824 */ /* 0x000fca00078e0a1f */
[----:B------:R-:W-:Y:S01]  /*5350*/  HMMA.16816.F32.BF16 R148, R52, R8, R148 ;  /* 0x000000083494723c */ /* 0x000fe20000041894 */
[----:B------:R1:W-:Y:S01]  /*5360*/  I2F R59, R5 ;  /* 0x00000005003b7306 */ /* 0x0003e20000201400 */
[C---:B------:R-:W-:Y:S02]  /*5370*/  IADD3 R73, R0.reuse, 0x71, RZ ;  /* 0x0000007100497810 */ /* 0x040fe40007ffe0ff */
[----:B------:R-:W-:-:S04]  /*5380*/  IADD3 R74, R0, 0x78, RZ ;  /* 0x00000078004a7810 */ /* 0x000fc80007ffe0ff */
[----:B------:R-:W-:Y:S01]  /*5390*/  HMMA.16816.F32.BF16 R140, R60, R10, R36 ;  /* 0x0000000a3c8c723c */ /* 0x000fe20000041824 */
[----:B------:R-:W2:Y:S06]  /*53a0*/  LDSM.16.M88.4 R8, [R217+0x2800] ;  /* 0x00280000d908783b */ /* 0x000eac0000000200 */
[----:B------:R-:W-:Y:S01]  /*53b0*/  IADD3 R36, R0, 0x41, RZ ;  /* 0x0000004100247810 */ /* 0x000fe20007ffe0ff */
[----:B------:R-:W-:Y:S01]  /*53c0*/  HMMA.16816.F32.BF16 R84, R80, R34, R112 ;  /* 0x000000225054723c */ /* 0x000fe20000041870 */
[----:B-1----:R-:W-:Y:S01]  /*53d0*/  IMAD.MOV.U32 R5, RZ, RZ, R3 ;  /* 0x000000ffff057224 */ /* 0x002fe200078e0003 */
[----:B------:R-:W-:Y:S01]  /*53e0*/  IABS R3, R6 ;  /* 0x0000000600037213 */ /* 0x000fe20000000000 */
[----:B------:R-:W-:Y:S01]  /*53f0*/  IMAD.IADD R6, R236, 0x1, -R33 ;  /* 0x00000001ec067824 */ /* 0x000fe200078e0a21 */
[C---:B------:R-:W-:Y:S01]  /*5400*/  IADD3 R37, R0.reuse, 0x48, RZ ;  /* 0x0000004800257810 */ /* 0x040fe20007ffe0ff */
[----:B------:R1:W-:Y:S01]  /*5410*/  I2F R64, R5 ;  /* 0x0000000500407306 */ /* 0x0003e20000201400 */
[----:B------:R-:W-:-:S02]  /*5420*/  IADD3 R38, R0, 0x49, RZ ;  /* 0x0000004900267810 */ /* 0x000fc40007ffe0ff */
[C---:B------:R-:W-:Y:S01]  /*5430*/  IADD3 R34, R0.reuse, 0x29, RZ ;  /* 0x0000002900227810 */ /* 0x040fe20007ffe0ff */
[----:B------:R-:W-:Y:S01]  /*5440*/  HMMA.16816.F32.BF16 R108, R80, R184, R108 ;  /* 0x000000b8506c723c */ /* 0x000fe2000004186c */
[----:B------:R-:W-:-:S07]  /*5450*/  IADD3 R35, R0, 0x30, RZ ;  /* 0x0000003000237810 */ /* 0x000fce0007ffe0ff */
[----:B------:R-:W-:Y:S01]  /*5460*/  HMMA.16816.F32.BF16 R136, R80, R180, R136 ;  /* 0x000000b45088723c */ /* 0x000fe20000041888 */
[----:B-1----:R-:W-:Y:S01]  /*5470*/  IMAD.MOV.U32 R5, RZ, RZ, R3 ;  /* 0x000000ffff057224 */ /* 0x002fe200078e0003 */
[----:B------:R-:W-:Y:S01]  /*5480*/  IABS R3, R6 ;  /* 0x0000000600037213 */ /* 0x000fe20000000000 */
[----:B------:R-:W-:Y:S02]  /*5490*/  IMAD.IADD R6, R236, 0x1, -R34 ;  /* 0x00000001ec067824 */ /* 0x000fe400078e0a22 */
[----:B------:R1:W-:Y:S03]  /*54a0*/  I2F R66, R5 ;  /* 0x0000000500427306 */ /* 0x0003e60000201400 */
[----:B------:R-:W-:Y:S08]  /*54b0*/  HMMA.16816.F32.BF16 R184, R52, R18, R156 ;  /* 0x0000001234b8723c */ /* 0x000ff0000004189c */
[----:B------:R-:W-:Y:S01]  /*54c0*/  HMMA.16816.F32.BF16 R180, R60, R16, R68 ;  /* 0x000000103cb4723c */ /* 0x000fe20000041844 */
[----:B-1----:R-:W-:-:S07]  /*54d0*/  IMAD.MOV.U32 R5, RZ, RZ, R3 ;  /* 0x000000ffff057224 */ /* 0x002fce00078e0003 */
[----:B------:R-:W-:Y:S01]  /*54e0*/  HMMA.16816.F32.BF16 R196, R52, R16, R196 ;  /* 0x0000001034c4723c */ /* 0x000fe200000418c4 */
[----:B------:R-:W-:Y:S01]  /*54f0*/  IABS R3, R6 ;  /* 0x0000000600037213 */ /* 0x000fe20000000000 */
[----:B------:R-:W-:Y:S01]  /*5500*/  IMAD.IADD R6, R236, 0x1, -R35 ;  /* 0x00000001ec067824 */ /* 0x000fe200078e0a23 */
[----:B------:R1:W-:Y:S01]  /*5510*/  I2F R68, R5 ;  /* 0x0000000500447306 */ /* 0x0003e20000201400 */
[C---:B------:R-:W-:Y:S02]  /*5520*/  IADD3 R70, R0.reuse, 0x50, RZ ;  /* 0x0000005000467810 */ /* 0x040fe40007ffe0ff */
[C---:B------:R-:W-:Y:S02]  /*5530*/  IADD3 R71, R0.reuse, 0x51, RZ ;  /* 0x0000005100477810 */ /* 0x040fe40007ffe0ff */
[----:B------:R-:W-:Y:S07]  /*5540*/  HMMA.16816.F32.BF16 R156, R60, R18, R40 ;  /* 0x000000123c9c723c */ /* 0x000fee0000041828 */
[C---:B------:R-:W-:Y:S01]  /*5550*/  IADD3 R40, R0.reuse, 0x31, RZ ;  /* 0x0000003100287810 */ /* 0x040fe20007ffe0ff */
[----:B---3--:R-:W-:Y:S01]  /*5560*/  HMMA.16816.F32.BF16 R16, R52, R14, R160 ;  /* 0x0000000e3410723c */ /* 0x008fe200000418a0 */
[----:B------:R-:W-:Y:S01]  /*5570*/  IADD3 R41, R0, 0x38, RZ ;  /* 0x0000003800297810 */ /* 0x000fe20007ffe0ff */
[----:B-1----:R-:W-:Y:S01]  /*5580*/  IMAD.MOV.U32 R5, RZ, RZ, R3 ;  /* 0x000000ffff057224 */ /* 0x002fe200078e0003 */
[----:B------:R-:W-:Y:S01]  /*5590*/  IABS R3, R6 ;  /* 0x0000000600037213 */ /* 0x000fe20000000000 */
[----:B------:R-:W-:Y:S01]  /*55a0*/  IMAD.IADD R6, R236, 0x1, -R40 ;  /* 0x00000001ec067824 */ /* 0x000fe200078e0a28 */
[C---:B------:R-:W-:Y:S01]  /*55b0*/  IADD3 R42, R0.reuse, 0x39, RZ ;  /* 0x00000039002a7810 */ /* 0x040fe20007ffe0ff */
[----:B------:R1:W-:Y:S02]  /*55c0*/  I2F R69, R5 ;  /* 0x0000000500457306 */ /* 0x0003e40000201400 */
[----:B------:R-:W-:Y:S01]  /*55d0*/  HMMA.16816.F32.BF16 R76, R60, R12, R76 ;  /* 0x0000000c3c4c723c */ /* 0x000fe2000004184c */
[----:B------:R-:W-:-:S07]  /*55e0*/  IADD3 R43, R0, 0x40, RZ ;  /* 0x00000040002b7810 */ /* 0x000fce0007ffe0ff */
[----:B------:R-:W-:Y:S01]  /*55f0*/  HMMA.16816.F32.BF16 R128, R52, R12, R128 ;  /* 0x0000000c3480723c */ /* 0x000fe20000041880 */
[----:B-1----:R-:W-:Y:S01]  /*5600*/  IMAD.MOV.U32 R5, RZ, RZ, R3 ;  /* 0x000000ffff057224 */ /* 0x002fe200078e0003 */
[----:B------:R-:W-:Y:S01]  /*5610*/  IABS R3, R6 ;  /* 0x0000000600037213 */ /* 0x000fe20000000000 */
[----:B------:R-:W-:-:S05]  /*5620*/  IMAD.IADD R6, R236, 0x1, -R41 ;  /* 0x00000001ec067824 */ /* 0x000fca00078e0a29 */
[----:B------:R-:W-:Y:S01]  /*5630*/  HMMA.16816.F32.BF16 R12, R60, R14, R84 ;  /* 0x0000000e3c0c723c */ /* 0x000fe20000041854 */
[----:B------:R1:W-:Y:S01]  /*5640*/  I2F R72, R5 ;  /* 0x0000000500487306 */ /* 0x0003e20000201400 */
[----:B------:R-:W-:Y:S02]  /*5650*/  IMAD.MOV.U32 R216, RZ, RZ, R18 ;  /* 0x000000ffffd87224 */ /* 0x000fe400078e0012 */
[----:B------:R-:W-:Y:S02]  /*5660*/  IMAD.MOV.U32 R215, RZ, RZ, R17 ;  /* 0x000000ffffd77224 */ /* 0x000fe400078e0011 */
[----:B------:R-:W-:Y:S02]  /*5670*/  IMAD.MOV.U32 R209, RZ, RZ, R19 ;  /* 0x000000ffffd17224 */ /* 0x000fe400078e0013 */
[----:B------:R-:W-:Y:S01]  /*5680*/  IMAD.MOV.U32 R204, RZ, RZ, R16 ;  /* 0x000000ffffcc7224 */ /* 0x000fe200078e0010 */
[----:B--2---:R-:W-:Y:S01]  /*5690*/  HMMA.16816.F32.BF16 R112, R52, R10, R168 ;  /* 0x0000000a3470723c */ /* 0x004fe200000418a8 */
[----:B------:R-:W-:-:S02]  /*56a0*/  IMAD.MOV.U32 R95, RZ, RZ, R76 ;  /* 0x000000ffff5f7224 */ /* 0x000fc400078e004c */
[----:B------:R-:W-:Y:S02]  /*56b0*/  IMAD.MOV.U32 R247, RZ, RZ, R78 ;  /* 0x000000fffff77224 */ /* 0x000fe400078e004e */
[----:B------:R-:W-:Y:S02]  /*56c0*/  IMAD.MOV.U32 R192, RZ, RZ, R79 ;  /* 0x000000ffffc07224 */ /* 0x000fe400078e004f */
[----:B------:R-:W-:Y:S01]  /*56d0*/  IMAD.MOV.U32 R79, RZ, RZ, R77 ;  /* 0x000000ffff4f7224 */ /* 0x000fe200078e004d */
[C---:B------:R-:W-:Y:S01]  /*56e0*/  HMMA.16816.F32.BF16 R16, R60.reuse, R8, R88 ;  /* 0x000000083c10723c */ /* 0x040fe20000041858 */
[----:B-1----:R-:W-:Y:S01]  /*56f0*/  IMAD.MOV.U32 R5, RZ, RZ, R3 ;  /* 0x000000ffff057224 */ /* 0x002fe200078e0003 */
[----:B------:R-:W-:Y:S01]  /*5700*/  IABS R3, R6 ;  /* 0x0000000600037213 */ /* 0x000fe20000000000 */
[----:B------:R-:W-:Y:S01]  /*5710*/  IMAD.IADD R6, R236, 0x1, -R42 ;  /* 0x00000001ec067824 */ /* 0x000fe200078e0a2a */
[----:B------:R-:W-:Y:S01]  /*5720*/  IADD3 R77, R0, 0x79, RZ ;  /* 0x00000079004d7810 */ /* 0x000fe20007ffe0ff */
[----:B------:R1:W-:Y:S02]  /*5730*/  I2F R75, R5 ;  /* 0x00000005004b7306 */ /* 0x0003e40000201400 */
        /* <DEDUP_REMOVED lines=8> */
[----:B------:R-:W-:Y:S01]  /*57c0*/  ULDC UR5, c[0x0][0x2e8] ;  /* 0x0000ba0000057ab9 */ /* 0x000fe20000000800 */
[----:B------:R-:W-:Y:S01]  /*57d0*/  HMMA.16816.F32.BF16 R108, R60, R100, R108 ;  /* 0x000000643c6c723c */ /* 0x000fe2000004186c */
[----:B------:R-:W-:Y:S01]  /*57e0*/  UIADD3 UR5, UR10, UR5, URZ ;  /* 0x000000050a057290 */ /* 0x000fe2000fffe03f */
[----:B------:R-:W-:-:S02]  /*57f0*/  IMAD.MOV.U32 R169, RZ, RZ, R112 ;  /* 0x000000ffffa97224 */ /* 0x000fc400078e0070 */
[----:B------:R-:W-:Y:S02]  /*5800*/  IMAD.MOV.U32 R4, RZ, RZ, R113 ;  /* 0x000000ffff047224 */ /* 0x000fe400078e0071 */
[----:B-1----:R-:W-:Y:S01]  /*5810*/  IMAD.MOV.U32 R5, RZ, RZ, R3 ;  /* 0x000000ffff057224 */ /* 0x002fe200078e0003 */
[----:B------:R-:W-:Y:S01]  /*5820*/  IABS R3, R6 ;  /* 0x0000000600037213 */ /* 0x000fe20000000000 */
[----:B------:R-:W-:Y:S01]  /*5830*/  IMAD.IADD R6, R236, 0x1, -R43 ;  /* 0x00000001ec067824 */ /* 0x000fe200078e0a2b */
[----:B------:R-:W-:Y:S01]  /*5840*/  IADD3 R7, R7, UR5, RZ ;  /* 0x0000000507077c10 */ /* 0x000fe2000fffe0ff */
[----:B------:R1:W-:Y:S01]  /*5850*/  I2F R195, R5 ;  /* 0x0000000500c37306 */ /* 0x0003e20000201400 */
[----:B------:R-:W-:Y:S02]  /*5860*/  IMAD.MOV.U32 R233, RZ, RZ, R16 ;  /* 0x000000ffffe97224 */ /* 0x000fe400078e0010 */
[----:B------:R-:W-:Y:S01]  /*5870*/  IMAD.MOV.U32 R210, RZ, RZ, R19 ;  /* 0x000000ffffd27224 */ /* 0x000fe200078e0013 */
[----:B------:R-:W-:Y:S01]  /*5880*/  IMNMX R242, R7, UR15, PT ;  /* 0x0000000f07f27c17 */ /* 0x000fe2000b800200 */
[----:B------:R-:W-:-:S02]  /*5890*/  IMAD.MOV.U32 R208, RZ, RZ, R18 ;  /* 0x000000ffffd07224 */ /* 0x000fc400078e0012 */
[----:B------:R-:W-:Y:S02]  /*58a0*/  IMAD.MOV.U32 R207, RZ, RZ, R17 ;  /* 0x000000ffffcf7224 */ /* 0x000fe400078e0011 */
[----:B------:R-:W-:Y:S01]  /*58b0*/  HMMA.16816.F32.BF16 R16, R52, R8, R164 ;  /* 0x000000083410723c */ /* 0x000fe200000418a4 */
[----:B------:R-:W-:Y:S02]  /*58c0*/  IMAD.MOV.U32 R212, RZ, RZ, R114 ;  /* 0x000000ffffd47224 */ /* 0x000fe400078e0072 */
[----:B------:R-:W-:Y:S02]  /*58d0*/  IMAD.MOV.U32 R168, RZ, RZ, R115 ;  /* 0x000000ffffa87224 */ /* 0x000fe400078e0073 */
[----:B------:R-:W2:Y:S01]  /*58e0*/  LDSM.16.M88.4 R112, [R217+0x3800] ;  /* 0x00380000d970783b */ /* 0x000ea20000000200 */
[----:B------:R-:W-:Y:S01]  /*58f0*/  IMAD.MOV.U32 R88, RZ, RZ, R108 ;  /* 0x000000ffff587224 */ /* 0x000fe200078e006c */
[----:B------:R-:W-:Y:S01]  /*5900*/  UISETP.GT.AND UP0, UPT, UR9, UR8, UPT ;  /* 0x000000080900728c */ /* 0x000fe2000bf04270 */
[----:B-1----:R-:W-:Y:S01]  /*5910*/  IMAD.MOV.U32 R5, RZ, RZ, R3 ;  /* 0x000000ffff057224 */ /* 0x002fe200078e0003 */
[----:B------:R-:W-:Y:S01]  /*5920*/  IABS R3, R6 ;  /* 0x0000000600037213 */ /* 0x000fe20000000000 */
[----:B------:R-:W-:Y:S01]  /*5930*/  IMAD.IADD R6, R236, 0x1, -R36 ;  /* 0x00000001ec067824 */ /* 0x000fe200078e0a24 */
[----:B------:R-:W-:Y:S01]  /*5940*/  HMMA.16816.F32.BF16 R164, R60, R10, R132 ;  /* 0x0000000a3ca4723c */ /* 0x000fe20000041884 */
[----:B------:R1:W-:Y:S01]  /*5950*/  I2F R201, R5 ;  /* 0x0000000500c97306 */ /* 0x0003e20000201400 */
[----:B------:R-:W-:Y:S01]  /*5960*/  FMUL.FTZ R8, R96, c[0x0][0x2ec] ;  /* 0x0000bb0060087a20 */ /* 0x000fe20000410000 */
[----:B------:R-:W-:-:S04]  /*5970*/  DEPBAR.LE SB0, 0x0 ;  /* 0x000080000000791a */ /* 0x000fc80000000000 */
[----:B------:R-:W-:Y:S02]  /*5980*/  IMAD.MOV.U32 R87, RZ, RZ, R109 ;  /* 0x000000ffff577224 */ /* 0x000fe400078e006d */
[----:B------:R-:W-:Y:S01]  /*5990*/  MUFU.TANH R11, R8 ;  /* 0x00000008000b7308 */ /* 0x000fe20000002400 */
[----:B------:R-:W-:Y:S02]  /*59a0*/  IMAD.MOV.U32 R86, RZ, RZ, R110 ;  /* 0x000000ffff567224 */ /* 0x000fe400078e006e */
[----:B------:R-:W-:Y:S02]  /*59b0*/  IMAD.MOV.U32 R85, RZ, RZ, R111 ;  /* 0x000000ffff557224 */ /* 0x000fe400078e006f */
[----:B------:R-:W-:Y:S01]  /*59c0*/  IMAD.MOV.U32 R200, RZ, RZ, R18 ;  /* 0x000000ffffc87224 */ /* 0x000fe200078e0012 */
[----:B------:R-:W-:Y:S01]  /*59d0*/  HMMA.16816.F32.BF16 R108, R52, R100, R172 ;  /* 0x00000064346c723c */ /* 0x000fe200000418ac */
[----:B------:R-:W-:Y:S02]  /*59e0*/  IMAD.MOV.U32 R89, RZ, RZ, R17 ;  /* 0x000000ffff597224 */ /* 0x000fe400078e0011 */
[----:B-1----:R-:W-:Y:S01]  /*59f0*/  IMAD.MOV.U32 R5, RZ, RZ, R3 ;  /* 0x000000ffff057224 */ /* 0x002fe200078e0003 */
[----:B------:R-:W-:Y:S01]  /*5a00*/  IABS R3, R6 ;  /* 0x0000000600037213 */ /* 0x000fe20000000000 */
[----:B------:R-:W-:-:S02]  /*5a10*/  IMAD.IADD R6, R236, 0x1, -R37 ;  /* 0x00000001ec067824 */ /* 0x000fc400078e0a25 */
[----:B------:R1:W-:Y:S01]  /*5a20*/  I2F R76, R5 ;  /* 0x00000005004c7306 */ /* 0x0003e20000201400 */
[----:B------:R-:W-:Y:S02]  /*5a30*/  IMAD.MOV.U32 R90, RZ, RZ, R16 ;  /* 0x000000ffff5a7224 */ /* 0x000fe400078e0010 */
[----:B------:R-:W-:Y:S02]  /*5a40*/  IMAD.MOV.U32 R91, RZ, RZ, R19 ;  /* 0x000000ffff5b7224 */ /* 0x000fe400078e0013 */
[----:B------:R-:W-:Y:S02]  /*5a50*/  IMAD.MOV.U32 R135, RZ, RZ, R228 ;  /* 0x000000ffff877224 */ /* 0x000fe400078e00e4 */
[----:B------:R-:W-:Y:S02]  /*5a60*/  IMAD.MOV.U32 R172, RZ, RZ, R203 ;  /* 0x000000ffffac7224 */ /* 0x000fe400078e00cb */
[----:B------:R-:W-:Y:S02]  /*5a70*/  IMAD.MOV.U32 R174, RZ, RZ, R169 ;  /* 0x000000ffffae7224 */ /* 0x000fe400078e00a9 */
[----:B------:R-:W-:-:S02]  /*5a80*/  IMAD.MOV.U32 R173, RZ, RZ, R88 ;  /* 0x000000ffffad7224 */ /* 0x000fc400078e0058 */
[----:B-1----:R-:W-:Y:S01]  /*5a90*/  IMAD.MOV.U32 R5, RZ, RZ, R3 ;  /* 0x000000ffff057224 */ /* 0x002fe200078e0003 */
[----:B------:R-:W-:Y:S01]  /*5aa0*/  IABS R3, R6 ;  /* 0x0000000600037213 */ /* 0x000fe20000000000 */
[----:B------:R-:W-:Y:S02]  /*5ab0*/  IMAD.IADD R6, R236, 0x1, -R38 ;  /* 0x00000001ec067824 */ /* 0x000fe400078e0a26 */
[----:B------:R1:W-:Y:S01]  /*5ac0*/  I2F R78, R5 ;  /* 0x00000005004e7306 */ /* 0x0003e20000201400 */
[----:B------:R-:W-:Y:S02]  /*5ad0*/  IMAD.MOV.U32 R39, RZ, RZ, R108 ;  /* 0x000000ffff277224 */ /* 0x000fe400078e006c */
[----:B------:R-:W-:Y:S02]  /*5ae0*/  IMAD.MOV.U32 R222, RZ, RZ, R109 ;  /* 0x000000ffffde7224 */ /* 0x000fe400078e006d */
[----:B------:R-:W-:Y:S02]  /*5af0*/  IMAD.MOV.U32 R218, RZ, RZ, R110 ;  /* 0x000000ffffda7224 */ /* 0x000fe400078e006e */
[----:B------:R-:W-:-:S02]  /*5b00*/  IMAD.MOV.U32 R246, RZ, RZ, R111 ;  /* 0x000000fffff67224 */ /* 0x000fc400078e006f */
[----:B--2---:R-:W-:Y:S01]  /*5b10*/  HMMA.16816.F32.BF16 R108, R60, R112, R136 ;  /* 0x000000703c6c723c */ /* 0x004fe20000041888 */
[----:B-1----:R-:W-:Y:S01]  /*5b20*/  IMAD.MOV.U32 R5, RZ, RZ, R3 ;  /* 0x000000ffff057224 */ /* 0x002fe200078e0003 */
[----:B------:R-:W-:Y:S01]  /*5b30*/  IABS R3, R6 ;  /* 0x0000000600037213 */ /* 0x000fe20000000000 */
[C---:B------:R-:W-:Y:S02]  /*5b40*/  IMAD.IADD R6, R236.reuse, 0x1, -R70 ;  /* 0x00000001ec067824 */ /* 0x040fe400078e0a46 */
[----:B------:R1:W-:Y:S02]  /*5b50*/  I2F R160, R5 ;  /* 0x0000000500a07306 */ /* 0x0003e40000201400 */
[----:B------:R-:W-:Y:S02]  /*5b60*/  IMAD.MOV.U32 R138, RZ, RZ, R39 ;  /* 0x000000ffff8a7224 */ /* 0x000fe400078e0027 */
[----:B------:R-:W-:Y:S11]  /*5b70*/  IMAD.MOV.U32 R137, RZ, RZ, R85 ;  /* 0x000000ffff897224 */ /* 0x000ff600078e0055 */
[----:B------:R-:W-:Y:S04]  /*5b80*/  @!UPT UIADD3 URZ, URZ, URZ, URZ ;  /* 0x0000003f3f3ff290 */ /* 0x000fe8000fffe03f */
[----:B------:R-:W-:Y:S02]  /*5b90*/  IMAD.MOV.U32 R223, RZ, RZ, R111 ;  /* 0x000000ffffdf7224 */ /* 0x000fe400078e006f */
[----:B------:R-:W-:Y:S02]  /*5ba0*/  IMAD.MOV.U32 R219, RZ, RZ, R110 ;  /* 0x000000ffffdb7224 */ /* 0x000fe400078e006e */
[----:B-1----:R-:W-:Y:S01]  /*5bb0*/  IMAD.MOV.U32 R5, RZ, RZ, R3 ;  /* 0x000000ffff057224 */ /* 0x002fe200078e0003 */
[----:B------:R-:W-:Y:S01]  /*5bc0*/  IABS R3, R6 ;  /* 0x0000000600037213 */ /* 0x000fe20000000000 */
[----:B------:R-:W-:Y:S02]  /*5bd0*/  IMAD.IADD R6, R236, 0x1, -R71 ;  /* 0x00000001ec067824 */ /* 0x000fe400078e0a47 */
[----:B------:R1:W-:Y:S01]  /*5be0*/  I2F R161, R5 ;  /* 0x0000000500a17306 */ /* 0x0003e20000201400 */
[----:B------:R-:W-:Y:S02]  /*5bf0*/  IMAD.MOV.U32 R175, RZ, RZ, R108 ;  /* 0x000000ffffaf7224 */ /* 0x000fe400078e006c */
[----:B------:R-:W-:-:S02]  /*5c00*/  IMAD.MOV.U32 R136, RZ, RZ, R109 ;  /* 0x000000ffff887224 */ /* 0x000fc400078e006d */
[----:B------:R-:W-:Y:S07]  /*5c10*/  HMMA.16816.F32.BF16 R108, R52, R112, R176 ;  /* 0x00000070346c723c */ /* 0x000fee00000418b0 */
[----:B------:R-:W-:Y:S02]  /*5c20*/  IMAD.MOV.U32 R179, RZ, RZ, R193 ;  /* 0x000000ffffb37224 */ /* 0x000fe400078e00c1 */
[----:B------:R-:W-:Y:S02]  /*5c30*/  IMAD.MOV.U32 R176, RZ, RZ, R86 ;  /* 0x000000ffffb07224 */ /* 0x000fe400078e0056 */
[----:B-1----:R-:W-:Y:S01]  /*5c40*/  IMAD.MOV.U32 R5, RZ, RZ, R3 ;  /* 0x000000ffff057224 */ /* 0x002fe200078e0003 */
[----:B------:R-:W-:Y:S01]  /*5c50*/  IABS R3, R6 ;  /* 0x0000000600037213 */ /* 0x000fe20000000000 */
[----:B------:R-:W-:-:S02]  /*5c60*/  IMAD.IADD R6, R235, 0x1, -R0 ;  /* 0x00000001eb067824 */ /* 0x000fc400078e0a00 */
[----:B------:R1:W-:Y:S01]  /*5c70*/  I2F R162, R5 ;  /* 0x0000000500a27306 */ /* 0x0003e20000201400 */
[----:B------:R-:W-:Y:S02]  /*5c80*/  IMAD.MOV.U32 R86, RZ, RZ, R95 ;  /* 0x000000ffff567224 */ /* 0x000fe400078e005f */
[----:B------:R-:W-:Y:S02]  /*5c90*/  IMAD.MOV.U32 R178, RZ, RZ, R135 ;  /* 0x000000ffffb27224 */ /* 0x000fe400078e0087 */
[----:B------:R-:W-:-:S04]  /*5ca0*/  IMAD.MOV.U32 R135, RZ, RZ, R202 ;  /* 0x000000ffff877224 */ /* 0x000fc800078e00ca */
[----:B------:R-:W-:Y:S02]  /*5cb0*/  IMAD.MOV.U32 R171, RZ, RZ, R111 ;  /* 0x000000ffffab7224 */ /* 0x000fe400078e006f */
[----:B------:R-:W-:Y:S02]  /*5cc0*/  IMAD.MOV.U32 R111, RZ, RZ, R229 ;  /* 0x000000ffff6f7224 */ /* 0x000fe400078e00e5 */
        /* <DEDUP_REMOVED lines=9> */
[----:B-1----:R-:W-:Y:S01]  /*5d60*/  IMAD.MOV.U32 R5, RZ, RZ, R3 ;  /* 0x000000ffff057224 */ /* 0x002fe200078e0003 */
[----:B------:R-:W-:Y:S01]  /*5d70*/  IABS R3, R6 ;  /* 0x0000000600037213 */ /* 0x000fe20000000000 */
[----:B------:R-:W-:Y:S02]  /*5d80*/  IMAD.IADD R6, R241, 0x1, -R0 ;  /* 0x00000001f1067824 */ /* 0x000fe400078e0a00 */
[----:B------:R1:W-:Y:S02]  /*5d90*/  I2F R18, R5 ;  /* 0x0000000500127306 */ /* 0x0003e40000201400 */
[----:B-1----:R-:W-:Y:S01]  /*5da0*/  IMAD.MOV.U32 R5, RZ, RZ, R3 ;  /* 0x000000ffff057224 */ /* 0x002fe200078e0003 */
[----:B------:R-:W-:Y:S01]  /*5db0*/  IABS R3, R6 ;  /* 0x0000000600037213 */ /* 0x000fe20000000000 */
[----:B------:R-:W-:-:S04]  /*5dc0*/  IMAD.IADD R6, R235, 0x1, -R21 ;  /* 0x00000001eb067824 */ /* 0x000fc800078e0a15 */
[----:B------:R1:W2:Y:S02]  /*5dd0*/  I2F R17, R5 ;  /* 0x0000000500117306 */ /* 0x0002a40000201400 */
[----:B-1----:R-:W-:Y:S01]  /*5de0*/  IMAD.MOV.U32 R5, RZ, RZ, R3 ;  /* 0x000000ffff057224 */ /* 0x002fe200078e0003 */
[----:B------:R-:W-:Y:S01]  /*5df0*/  IABS R3, R6 ;  /* 0x0000000600037213 */ /* 0x000fe20000000000 */
[----:B------:R-:W-:-:S04]  /*5e00*/  IMAD.IADD R6, R234, 0x1, -R21 ;  /* 0x00000001ea067824 */ /* 0x000fc800078e0a15 */
[----:B------:R1:W-:Y:S02]  /*5e10*/  I2F R10, R5 ;  /* 0x00000005000a7306 */ /* 0x0003e40000201400 */
        /* <DEDUP_REMOVED lines=10> */
[----:B------:R-:W-:-:S04]  /*5ec0*/  FMUL.FTZ R6, R47, c[0x0][0x2ec] ;  /* 0x0000bb002f067a20 */ /* 0x000fc80000410000 */
[----:B------:R1:W-:Y:S08]  /*5ed0*/  I2F R9, R5 ;  /* 0x0000000500097306 */ /* 0x0003f00000201400 */
[----:B------:R3:W-:Y:S08]  /*5ee0*/  I2F R15, R3 ;  /* 0x00000003000f7306 */ /* 0x0007f00000201400 */
[----:B------:R4:W2:Y:S01]  /*5ef0*/  MUFU.TANH R30, R6 ;  /* 0x00000006001e7308 */ /* 0x0008a20000002400 */
[----:B-1----:R-:W-:-:S04]  /*5f00*/  IADD3 R5, R13, UR5, RZ ;  /* 0x000000050d057c10 */ /* 0x002fc8000fffe0ff */
[----:B------:R-:W-:Y:S02]  /*5f10*/  IMNMX R244, R5, UR15, PT ;  /* 0x0000000f05f47c17 */ /* 0x000fe4000b800200 */
[----:B------:R-:W-:Y:S01]  /*5f20*/  IADD3 R5, R241, -c[0x0][0x2e4], RZ ;  /* 0x8000b900f1057a10 */ /* 0x000fe20007ffe0ff */
[----:B---3--:R-:W-:Y:S01]  /*5f30*/  FMUL.FTZ R3, R44, c[0x0][0x2ec] ;  /* 0x0000bb002c037a20 */ /* 0x008fe20000410000 */
[----:B------:R-:W-:Y:S01]  /*5f40*/  BAR.SYNC.DEFER_BLOCKING 0x0 ;  /* 0x0000000000007b1d */ /* 0x000fe20000010000 */
[----:B------:R-:W-:Y:S01]  /*5f50*/  ISETP.GE.AND P2, PT, R21, R244, PT ;  /* 0x000000f41500720c */ /* 0x000fe20003f46270 */
[----:B------:R-:W-:Y:S01]  /*5f60*/  IMAD.MOV.U32 R44, RZ, RZ, R108 ;  /* 0x000000ffff2c7224 */ /* 0x000fe200078e006c */
[----:B------:R-:W-:Y:S01]  /*5f70*/  IMNMX R237, RZ, R5, !PT ;  /* 0x00000005ffed7217 */ /* 0x000fe20007800200 */
[----:B------:R-:W-:Y:S02]  /*5f80*/  FMUL.FTZ R5, R106, c[0x0][0x2ec] ;  /* 0x0000bb006a057a20 */ /* 0x000fe40000410000 */
[----:B------:R1:W3:Y:S01]  /*5f90*/  MUFU.TANH R19, R3 ;  /* 0x0000000300137308 */ /* 0x0002e20000002400 */
[----:B----4-:R-:W-:Y:S01]  /*5fa0*/  IADD3 R6, R12, UR5, RZ ;  /* 0x000000050c067c10 */ /* 0x010fe2000fffe0ff */
[----:B--2---:R-:W-:-:S02]  /*5fb0*/  FFMA.FTZ R12, R17, -UR35, R11 ;  /* 0x80000023110c7c23 */ /* 0x004fc4000801000b */
[----:B------:R-:W-:Y:S01]  /*5fc0*/  FFMA.FTZ R16, R16, -UR35, R30 ;  /* 0x8000002310107c23 */ /* 0x000fe2000801001e */
[----:B------:R-:W-:Y:S01]  /*5fd0*/  IMNMX R243, R6, UR15, PT ;  /* 0x0000000f06f37c17 */ /* 0x000fe2000b800200 */
[----:B------:R-:W-:Y:S02]  /*5fe0*/  FMUL.FTZ R6, R98, c[0x0][0x2ec] ;  /* 0x0000bb0062067a20 */ /* 0x000fe40000410000 */
[----:B------:R-:W2:Y:S01]  /*5ff0*/  MUFU.TANH R17, R5 ;  /* 0x0000000500117308 */ /* 0x000ea20000002400 */
[----:B------:R-:W-:Y:S01]  /*6000*/  ISETP.GE.AND P1, PT, R21, R243, PT ;  /* 0x000000f31500720c */ /* 0x000fe20003f26270 */
[----:B------:R-:W-:-:S04]  /*6010*/  IMAD.MOV.U32 R108, RZ, RZ, R215 ;  /* 0x000000ffff6c7224 */ /* 0x000fc800078e00d7 */
[----:B------:R-:W-:Y:S02]  /*6020*/  IMAD.MOV.U32 R47, RZ, RZ, R108 ;  /* 0x000000ffff2f7224 */ /* 0x000fe400078e006c */
[----:B-1----:R-:W-:Y:S01]  /*6030*/  FMUL.FTZ R3, R45, c[0x0][0x2ec] ;  /* 0x0000bb002d037a20 */ /* 0x002fe20000410000 */
[----:B------:R-:W1:Y:S01]  /*6040*/  MUFU.TANH R6, R6 ;  /* 0x0000000600067308 */ /* 0x000e620000002400 */
[----:B---3--:R-:W-:Y:S01]  /*6050*/  FFMA.FTZ R7, R92, -UR35, R19 ;  /* 0x800000235c077c23 */ /* 0x008fe20008010013 */
[----:B------:R-:W-:Y:S01]  /*6060*/  IADD3 R45, R0, 0x58, RZ ;  /* 0x00000058002d7810 */ /* 0x000fe20007ffe0ff */
[----:B--2---:R-:W-:-:S05]  /*6070*/  FFMA.FTZ R17, R15, -UR35, R17 ;  /* 0x800000230f117c23 */ /* 0x004fca0008010011 */
[----:B------:R2:W3:Y:S01]  /*6080*/  MUFU.TANH R32, R3 ;  /* 0x0000000300207308 */ /* 0x0004e20000002400 */
[----:B-1----:R-:W-:Y:S02]  /*6090*/  FFMA.FTZ R10, R10, -UR35, R6 ;  /* 0x800000230a0a7c23 */ /* 0x002fe40008010006 */
[----:B--2---:R-:W-:Y:S01]  /*60a0*/  FMUL.FTZ R3, R46, c[0x0][0x2ec] ;  /* 0x0000bb002e037a20 */ /* 0x004fe20000410000 */
[----:B------:R-:W-:Y:S01]  /*60b0*/  IADD3 R46, R0, 0x59, RZ ;  /* 0x00000059002e7810 */ /* 0x000fe20007ffe0ff */
[----:B---3--:R-:W-:-:S03]  /*60c0*/  FFMA.FTZ R11, R93, -UR35, R32 ;  /* 0x800000235d0b7c23 */ /* 0x008fc60008010020 */
[----:B------:R1:W2:Y:S01]  /*60d0*/  MUFU.TANH R28, R3 ;  /* 0x00000003001c7308 */ /* 0x0002a20000002400 */
[----:B------:R-:W-:Y:S01]  /*60e0*/  IMAD.IADD R6, R236, 0x1, -R46 ;  /* 0x00000001ec067824 */ /* 0x000fe200078e0a2e */
[----:B-1----:R-:W-:Y:S01]  /*60f0*/  IADD3 R3, R20, UR5, RZ ;  /* 0x0000000514037c10 */ /* 0x002fe2000fffe0ff */
[----:B--2---:R-:W-:-:S03]  /*6100*/  FFMA.FTZ R8, R18, -UR35, R28 ;  /* 0x8000002312087c23 */ /* 0x004fc6000801001c */
[----:B------:R-:W-:Y:S02]  /*6110*/  IMNMX R245, R3, UR15, PT ;  /* 0x0000000f03f57c17 */ /* 0x000fe4000b800200 */
[----:B------:R-:W-:Y:S02]  /*6120*/  IADD3 R3, R236, -c[0x0][0x2e4], RZ ;  /* 0x8000b900ec037a10 */ /* 0x000fe40007ffe0ff */
[----:B------:R-:W-:Y:S02]  /*6130*/  ISETP.GE.AND P0, PT, R21, R245, PT ;  /* 0x000000f51500720c */ /* 0x000fe40003f06270 */
[----:B------:R-:W-:Y:S02]  /*6140*/  IMNMX R240, RZ, R3, !PT ;  /* 0x00000003fff07217 */ /* 0x000fe40007800200 */
[----:B------:R-:W-:Y:S02]  /*6150*/  IADD3 R3, R235, -c[0x0][0x2e4], RZ ;  /* 0x8000b900eb037a10 */ /* 0x000fe40007ffe0ff */
[----:B------:R-:W-:-:S02]  /*6160*/  ISETP.LT.OR P4, PT, R21, R240, P0 ;  /* 0x000000f01500720c */ /* 0x000fc40000781670 */
[----:B------:R-:W-:Y:S02]  /*6170*/  IMNMX R239, RZ, R3, !PT ;  /* 0x00000003ffef7217 */ /* 0x000fe40007800200 */
[----:B------:R-:W-:Y:S02]  /*6180*/  IADD3 R3, R234, -c[0x0][0x2e4], RZ ;  /* 0x8000b900ea037a10 */ /* 0x000fe40007ffe0ff */
[----:B------:R-:W-:Y:S02]  /*6190*/  ISETP.GE.AND P0, PT, R21, R242, PT ;  /* 0x000000f21500720c */ /* 0x000fe40003f06270 */
[----:B------:R-:W-:Y:S01]  /*61a0*/  IMNMX R238, RZ, R3, !PT ;  /* 0x00000003ffee7217 */ /* 0x000fe20007800200 */
[----:B------:R-:W-:Y:S01]  /*61b0*/  FMUL.FTZ R3, R97, c[0x0][0x2ec] ;  /* 0x0000bb0061037a20 */ /* 0x000fe20000410000 */
[C---:B------:R-:W-:Y:S02]  /*61c0*/  ISETP.LT.OR P0, PT, R21.reuse, R237, P0 ;  /* 0x000000ed1500720c */ /* 0x040fe40000701670 */
[C---:B------:R-:W-:Y:S01]  /*61d0*/  ISETP.LT.OR P1, PT, R21.reuse, R238, P1 ;  /* 0x000000ee1500720c */ /* 0x040fe20000f21670 */
[----:B------:R1:W2:Y:S01]  /*61e0*/  MUFU.TANH R20, R3 ;  /* 0x0000000300147308 */ /* 0x0002a20000002400 */
[----:B------:R-:W-:-:S02]  /*61f0*/  ISETP.LT.OR P6, PT, R21, R239, P2 ;  /* 0x000000ef1500720c */ /* 0x000fc400017c1670 */
[C---:B------:R-:W-:Y:S02]  /*6200*/  ISETP.GE.AND P2, PT, R0.reuse, R244, PT ;  /* 0x000000f40000720c */ /* 0x040fe40003f46270 */
[----:B------:R-:W-:Y:S02]  /*6210*/  FSEL R213, R11, -INF , !P4 ;  /* 0xff8000000bd57808 */ /* 0x000fe40006000000 */
[----:B------:R-:W-:-:S05]  /*6220*/  ISETP.LT.OR P3, PT, R0, R239, P2 ;  /* 0x000000ef0000720c */ /* 0x000fca0001761670 */
[----:B------:R-:W-:Y:S02]  /*6230*/  @P1 LOP3.LUT R231, R231, 0x4, RZ, 0xfc, !PT ;  /* 0x00000004e7e71812 */ /* 0x000fe400078efcff */
[----:B------:R-:W-:Y:S01]  /*6240*/  ISETP.GE.AND P1, PT, R0, R243, PT ;  /* 0x000000f30000720c */ /* 0x000fe20003f26270 */
[----:B-1----:R-:W-:Y:S01]  /*6250*/  FMUL.FTZ R3, R99, c[0x0][0x2ec] ;  /* 0x0000bb0063037a20 */ /* 0x002fe20000410000 */
[----:B------:R-:W-:Y:S01]  /*6260*/  LOP3.LUT R231, R231, 0xfffffffd, RZ, 0xc0, !PT ;  /* 0xfffffffde7e77812 */ /* 0x000fe200078ec0ff */
[----:B--2---:R-:W-:Y:S01]  /*6270*/  FFMA.FTZ R14, R14, -UR35, R20 ;  /* 0x800000230e0e7c23 */ /* 0x004fe20008010014 */
[C---:B------:R-:W-:Y:S01]  /*6280*/  ISETP.LT.OR P2, PT, R0.reuse, R238, P1 ;  /* 0x000000ee0000720c */ /* 0x040fe20000f41670 */
[----:B------:R1:W2:Y:S01]  /*6290*/  MUFU.TANH R19, R3 ;  /* 0x0000000300137308 */ /* 0x0002a20000002400 */
[----:B------:R-:W-:Y:S02]  /*62a0*/  @P0 LOP3.LUT R231, R231, 0x2, RZ, 0xfc, !PT ;  /* 0x00000002e7e70812 */ /* 0x000fe400078efcff */
[----:B------:R-:W-:-:S02]  /*62b0*/  ISETP.GE.AND P0, PT, R0, R245, PT ;  /* 0x000000f50000720c */ /* 0x000fc40003f06270 */
[----:B------:R-:W-:Y:S02]  /*62c0*/  ISETP.GE.AND P1, PT, R22, R245, PT ;  /* 0x000000f51600720c */ /* 0x000fe40003f26270 */
[-C--:B------:R-:W-:Y:S02]  /*62d0*/  ISETP.LT.OR P0, PT, R0, R240.reuse, P0 ;  /* 0x000000f00000720c */ /* 0x080fe40000701670 */
[----:B------:R-:W-:Y:S02]  /*62e0*/  ISETP.LT.OR P1, PT, R22, R240, P1 ;  /* 0x000000f01600720c */ /* 0x000fe40000f21670 */
[----:B------:R-:W-:Y:S02]  /*62f0*/  FSEL R214, R7, -INF , !P0 ;  /* 0xff80000007d67808 */ /* 0x000fe40004000000 */
[----:B------:R-:W-:Y:S02]  /*6300*/  ISETP.GE.AND P0, PT, R0, R242, PT ;  /* 0x000000f20000720c */ /* 0x000fe40003f06270 */
[----:B------:R-:W-:Y:S01]  /*6310*/  LOP3.LUT R231, R231, 0xfffffffe, RZ, 0xc0, !PT ;  /* 0xfffffffee7e77812 */ /* 0x000fe200078ec0ff */
[----:B-1----:R-:W-:Y:S01]  /*6320*/  FMUL.FTZ R3, R104, c[0x0][0x2ec] ;  /* 0x0000bb0068037a20 */ /* 0x002fe20000410000 */
[----:B------:R-:W-:Y:S01]  /*6330*/  ISETP.LT.OR P0, PT, R0, R237, P0 ;  /* 0x000000ed0000720c */ /* 0x000fe20000701670 */
[----:B--2---:R-:W-:Y:S01]  /*6340*/  FFMA.FTZ R9, R9, -UR35, R19 ;  /* 0x8000002309097c23 */ /* 0x004fe20008010013 */
[----:B------:R-:W-:Y:S01]  /*6350*/  FSEL R0, R8, -INF , !P3 ;  /* 0xff80000008007808 */ /* 0x000fe20005800000 */
[----:B------:R1:W2:Y:S02]  /*6360*/  MUFU.TANH R13, R3 ;  /* 0x00000003000d7308 */ /* 0x0002a40000002400 */
[----:B------:R-:W-:-:S02]  /*6370*/  @P1 LOP3.LUT R231, R231, 0x1, RZ, 0xfc, !PT ;  /* 0x00000001e7e71812 */ /* 0x000fc400078efcff */
[----:B------:R3:W-:Y:S01]  /*6380*/  STL [R1+0x20], R0 ;  /* 0x0000200001007387 */ /* 0x0007e20000100800 */
[----:B------:R-:W-:-:S04]  /*6390*/  ISETP.GE.AND P1, PT, R22, R243, PT ;  /* 0x000000f31600720c */ /* 0x000fc80003f26270 */
[----:B------:R-:W-:Y:S02]  /*63a0*/  ISETP.LT.OR P5, PT, R22, R238, P1 ;  /* 0x000000ee1600720c */ /* 0x000fe40000fa1670 */
[----:B------:R-:W-:Y:S01]  /*63b0*/  LOP3.LUT P1, RZ, R231, 0x2, RZ, 0xc0, !PT ;  /* 0x00000002e7ff7812 */ /* 0x000fe2000782c0ff */
[----:B-1----:R-:W-:Y:S02]  /*63c0*/  IMAD.IADD R3, R236, 0x1, -R45 ;  /* 0x00000001ec037824 */ /* 0x002fe400078e0a2d */
[----:B--2---:R-:W-:-:S03]  /*63d0*/  FFMA.FTZ R13, R94, -UR35, R13 ;  /* 0x800000235e0d7c23 */ /* 0x004fc6000801000d */
[----:B------:R-:W-:-:S05]  /*63e0*/  IABS R3, R3 ;  /* 0x0000000300037213 */ /* 0x000fca0000000000 */
[----:B------:R-:W-:Y:S01]  /*63f0*/  IMAD.MOV.U32 R5, RZ, RZ, R3 ;  /* 0x000000ffff057224 */ /* 0x000fe200078e0003 */
[----:B------:R-:W-:Y:S01]  /*6400*/  IABS R3, R6 ;  /* 0x0000000600037213 */ /* 0x000fe20000000000 */
[----:B------:R-:W-:Y:S02]  /*6410*/  IMAD.IADD R6, R236, 0x1, -R48 ;  /* 0x00000001ec067824 */ /* 0x000fe400078e0a30 */
[----:B------:R1:W-:Y:S01]  /*6420*/  I2F R132, R5 ;  /* 0x0000000500847306 */ /* 0x0003e20000201400 */
[----:B---3--:R-:W-:-:S05]  /*6430*/  IMAD.IADD R0, R234, 0x1, -R22 ;  /* 0x00000001ea007824 */ /* 0x008fca00078e0a16 */
[----:B------:R-:W-:-:S04]  /*6440*/  IABS R0, R0 ;  /* 0x0000000000007213 */ /* 0x000fc80000000000 */
[----:B------:R2:W-:Y:S01]  /*6450*/  I2F R7, R0 ;  /* 0x0000000000077306 */ /* 0x0005e20000201400 */
[----:B-1----:R-:W-:Y:S01]  /*6460*/  IMAD.MOV.U32 R5, RZ, RZ, R3 ;  /* 0x000000ffff057224 */ /* 0x002fe200078e0003 */
[----:B------:R-:W-:Y:S01]  /*6470*/  IABS R3, R6 ;  /* 0x0000000600037213 */ /* 0x000fe20000000000 */
[----:B------:R-:W-:-:S05]  /*6480*/  IMAD.IADD R6, R236, 0x1, -R56 ;  /* 0x00000001ec067824 */ /* 0x000fca00078e0a38 */
[----:B------:R1:W-:Y:S01]  /*6490*/  I2F R133, R5 ;  /* 0x0000000500857306 */ /* 0x0003e20000201400 */
[----:B--2---:R-:W-:-:S05]  /*64a0*/  IMAD.IADD R0, R235, 0x1, -R23 ;  /* 0x00000001eb007824 */ /* 0x004fca00078e0a17 */
[----:B------:R-:W-:Y:S01]  /*64b0*/  IABS R0, R0 ;  /* 0x0000000000007213 */ /* 0x000fe20000000000 */
[----:B-1----:R-:W-:Y:S01]  /*64c0*/  IMAD.MOV.U32 R5, RZ, RZ, R3 ;  /* 0x000000ffff057224 */ /* 0x002fe200078e0003 */
[----:B------:R-:W-:-:S03]  /*64d0*/  IABS R3, R6 ;  /* 0x0000000600037213 */ /* 0x000fc60000000000 */
[----:B------:R1:W-:Y:S02]  /*64e0*/  I2F R134, R5 ;  /* 0x0000000500867306 */ /* 0x0003e40000201400 */
[----:B-1----:R-:W-:Y:S02]  /*64f0*/  IMAD.MOV.U32 R5, RZ, RZ, R3 ;  /* 0x000000ffff057224 */ /* 0x002fe400078e0003 */
[----:B------:R-:W-:-:S04]  /*6500*/  IMAD.IADD R3, R236, 0x1, -R57 ;  /* 0x00000001ec037824 */ /* 0x000fc800078e0a39 */
[----:B------:R1:W-:Y:S01]  /*6510*/  I2F R139, R5 ;  /* 0x00000005008b7306 */ /* 0x0003e20000201400 */
[----:B------:R-:W-:-:S05]  /*6520*/  IABS R3, R3 ;  /* 0x0000000300037213 */ /* 0x000fca0000000000 */
[----:B-1----:R-:W-:Y:S02]  /*6530*/  IMAD.MOV.U32 R5, RZ, RZ, R3 ;  /* 0x000000ffff057224 */ /* 0x002fe400078e0003 */
[----:B------:R-:W-:Y:S02]  /*6540*/  IMAD.IADD R3, R236, 0x1, -R65 ;  /* 0x00000001ec037824 */ /* 0x000fe400078e0a41 */
[----:B------:R1:W-:Y:S03]  /*6550*/  I2F R228, R5 ;  /* 0x0000000500e47306 */ /* 0x0003e60000201400 */
[----:B------:R-:W-:-:S05]  /*6560*/  IABS R3, R3 ;  /* 0x0000000300037213 */ /* 0x000fca0000000000 */
[----:B------:R-:W-:Y:S02]  /*6570*/  IMAD.MOV.U32 R6, RZ, RZ, R3 ;  /* 0x000000ffff067224 */ /* 0x000fe400078e0003 */
[----:B------:R-:W-:Y:S02]  /*6580*/  IMAD.IADD R3, R236, 0x1, -R67 ;  /* 0x00000001ec037824 */ /* 0x000fe400078e0a43 */
[----:B------:R-:W-:Y:S03]  /*6590*/  I2F R229, R6 ;  /* 0x0000000600e57306 */ /* 0x000fe60000201400 */
[----:B------:R-:W-:Y:S01]  /*65a0*/  IABS R3, R3 ;  /* 0x0000000300037213 */ /* 0x000fe20000000000 */
[----:B-1----:R-:W-:-:S04]  /*65b0*/  IMAD.IADD R5, R234, 0x1, -R24 ;  /* 0x00000001ea057824 */ /* 0x002fc800078e0a18 */
[----:B------:R1:W-:Y:S02]  /*65c0*/  I2F R230, R3 ;  /* 0x0000000300e67306 */ /* 0x0003e40000201400 */
[----:B-1----:R-:W-:Y:S02]  /*65d0*/  FSEL R3, R12, -INF , !P2 ;  /* 0xff8000000c037808 */ /* 0x002fe40005000000 */
[----:B------:R-:W-:-:S03]  /*65e0*/  ISETP.GE.AND P2, PT, R22, R244, PT ;  /* 0x000000f41600720c */ /* 0x000fc60003f46270 */
[----:B------:R1:W-:Y:S01]  /*65f0*/  STL [R1+0x30], R3 ;  /* 0x0000300301007387 */ /* 0x0003e20000100800 */
[----:B------:R-:W-:Y:S02]  /*6600*/  ISETP.LT.OR P3, PT, R22, R239, P2 ;  /* 0x000000ef1600720c */ /* 0x000fe40001761670 */
[----:B------:R-:W-:Y:S02]  /*6610*/  LOP3.LUT P2, RZ, R231, 0x4, RZ, 0xc0, !PT ;  /* 0x00000004e7ff7812 */ /* 0x000fe4000784c0ff */
[----:B------:R-:W-:Y:S02]  /*6620*/  FSEL R216, R17, -INF , !P3 ;  /* 0xff80000011d87808 */ /* 0x000fe40005800000 */
[----:B------:R-:W-:-:S04]  /*6630*/  ISETP.GE.AND P3, PT, R24, R245, PT ;  /* 0x000000f51800720c */ /* 0x000fc80003f66270 */
[----:B------:R-:W-:Y:S02]  /*6640*/  ISETP.LT.OR P3, PT, R24, R240, P3 ;  /* 0x000000f01800720c */ /* 0x000fe40001f61670 */
[----:B-1----:R-:W-:Y:S02]  /*6650*/  FSEL R3, R10, -INF , !P0 ;  /* 0xff8000000a037808 */ /* 0x002fe40004000000 */
[----:B------:R-:W-:-:S03]  /*6660*/  ISETP.GE.AND P0, PT, R22, R242, PT ;  /* 0x000000f21600720c */ /* 0x000fc60003f06270 */
[----:B------:R1:W-:Y:S01]  /*6670*/  STL [R1+0x34], R3 ;  /* 0x0000340301007387 */ /* 0x0003e20000100800 */
[----:B------:R-:W-:Y:S02]  /*6680*/  ISETP.LT.OR P4, PT, R22, R237, P0 ;  /* 0x000000ed1600720c */ /* 0x000fe40000781670 */
[----:B------:R-:W-:Y:S01]  /*6690*/  ISETP.GE.AND P0, PT, R23, R245, PT ;  /* 0x000000f51700720c */ /* 0x000fe20003f06270 */
[----:B-1----:R-:W-:-:S05]  /*66a0*/  IMAD.IADD R3, R241, 0x1, -R22 ;  /* 0x00000001f1037824 */ /* 0x002fca00078e0a16 */
[----:B------:R-:W-:-:S04]  /*66b0*/  IABS R3, R3 ;  /* 0x0000000300037213 */ /* 0x000fc80000000000 */
[----:B------:R1:W-:Y:S02]  /*66c0*/  I2F R6, R3 ;  /* 0x0000000300067306 */ /* 0x0003e40000201400 */
[----:B-1----:R-:W-:Y:S02]  /*66d0*/  IMAD.MOV.U32 R3, RZ, RZ, R0 ;  /* 0x000000ffff037224 */ /* 0x002fe400078e0000 */
[----:B------:R-:W-:-:S04]  /*66e0*/  IMAD.IADD R0, R234, 0x1, -R23 ;  /* 0x00000001ea007824 */ /* 0x000fc800078e0a17 */
[----:B------:R1:W-:Y:S01]  /*66f0*/  I2F R12, R3 ;  /* 0x00000003000c7306 */ /* 0x0003e20000201400 */
[----:B------:R-:W-:-:S07]  /*6700*/  IABS R0, R0 ;  /* 0x0000000000007213 */ /* 0x000fce0000000000 */
[----:B------:R2:W-:Y:S01]  /*6710*/  I2F R11, R0 ;  /* 0x00000000000b7306 */ /* 0x0005e20000201400 */
[----:B-1----:R-:W-:Y:S02]  /*6720*/  FSEL R3, R16, -INF , !P6 ;  /* 0xff80000010037808 */ /* 0x002fe40007000000 */
[----:B------:R-:W-:Y:S02]  /*6730*/  ISETP.LT.OR P6, PT, R23, R240, P0 ;  /* 0x000000f01700720c */ /* 0x000fe400007c1670 */
[C---:B------:R-:W-:Y:S01]  /*6740*/  LOP3.LUT P0, RZ, R231.reuse, 0x1, RZ, 0xc0, !PT ;  /* 0x00000001e7ff7812 */ /* 0x040fe2000780c0ff */
[----:B------:R1:W-:Y:S01]  /*6750*/  STL [R1], R3 ;  /* 0x0000000301007387 */ /* 0x0003e20000100800 */
[----:B------:R-:W-:Y:S02]  /*6760*/  LOP3.LUT R231, R231, 0xfffffffd, RZ, 0xc0, !PT ;  /* 0xfffffffde7e77812 */ /* 0x000fe400078ec0ff */
[----:B--2---:R-:W-:Y:S02]  /*6770*/  FSEL R0, R9, -INF , !P1 ;  /* 0xff80000009007808 */ /* 0x004fe40004800000 */
[----:B------:R-:W-:-:S02]  /*6780*/  ISETP.GE.AND P1, PT, R23, R243, PT ;  /* 0x000000f31700720c */ /* 0x000fc40003f26270 */
[----:B------:R-:W-:Y:S02]  /*6790*/  FSEL R215, R13, -INF , !P0 ;  /* 0xff8000000dd77808 */ /* 0x000fe40004000000 */
[C---:B------:R-:W-:Y:S02]  /*67a0*/  ISETP.LT.OR P1, PT, R23.reuse, R238, P1 ;  /* 0x000000ee1700720c */ /* 0x040fe40000f21670 */
[----:B------:R-:W-:-:S04]  /*67b0*/  ISETP.GE.AND P0, PT, R23, R242, PT ;  /* 0x000000f21700720c */ /* 0x000fc80003f06270 */
[C---:B------:R-:W-:Y:S02]  /*67c0*/  ISETP.LT.OR P0, PT, R23.reuse, R237, P0 ;  /* 0x000000ed1700720c */ /* 0x040fe40000701670 */
[----:B-1----:R-:W-:Y:S02]  /*67d0*/  FSEL R3, R14, -INF , !P2 ;  /* 0xff8000000e037808 */ /* 0x002fe40005000000 */
[----:B------:R-:W-:-:S03]  /*67e0*/  ISETP.GE.AND P2, PT, R23, R244, PT ;  /* 0x000000f41700720c */ /* 0x000fc60003f46270 */
[----:B------:R1:W-:Y:S01]  /*67f0*/  STL [R1+0xc], R3 ;  /* 0x00000c0301007387 */ /* 0x0003e20000100800 */
[----:B------:R-:W-:-:S03]  /*6800*/  ISETP.LT.OR P2, PT, R23, R239, P2 ;  /* 0x000000ef1700720c */ /* 0x000fc60001741670 */
[----:B------:R2:W-:Y:S10]  /*6810*/  STL [R1+0x2c], R0 ;  /* 0x00002c0001007387 */ /* 0x0005f40000100800 */
[----:B------:R-:W-:-:S02]  /*6820*/  @P2 LOP3.LUT R231, R231, 0x2, RZ, 0xfc, !PT ;  /* 0x00000002e7e72812 */ /* 0x000fc400078efcff */
[----:B------:R-:W-:Y:S02]  /*6830*/  ISETP.GE.AND P2, PT, R24, R244, PT ;  /* 0x000000f41800720c */ /* 0x000fe40003f46270 */
[----:B------:R-:W-:-:S04]  /*6840*/  LOP3.LUT R231, R231, 0xfffffff7, RZ, 0xc0, !PT ;  /* 0xfffffff7e7e77812 */ /* 0x000fc800078ec0ff */
[----:B------:R-:W-:Y:S02]  /*6850*/  @P1 LOP3.LUT R231, R231, 0x8, RZ, 0xfc, !PT ;  /* 0x00000008e7e71812 */ /* 0x000fe400078efcff */
[----:B------:R-:W-:Y:S01]  /*6860*/  ISETP.GE.AND P1, PT, R24, R243, PT ;  /* 0x000000f31800720c */ /* 0x000fe20003f26270 */
[----:B-1----:R-:W-:Y:S01]  /*6870*/  FMUL.FTZ R3, R118, c[0x0][0x2ec] ;  /* 0x0000bb0076037a20 */ /* 0x002fe20000410000 */
[----:B------:R-:W-:Y:S01]  /*6880*/  LOP3.LUT R231, R231, 0xfffffffb, RZ, 0xc0, !PT ;  /* 0xfffffffbe7e77812 */ /* 0x000fe200078ec0ff */
[----:B--2---:R-:W-:Y:S02]  /*6890*/  FMUL.FTZ R0, R116, c[0x0][0x2ec] ;  /* 0x0000bb0074007a20 */ /* 0x004fe40000410000 */
[----:B------:R-:W1:Y:S01]  /*68a0*/  MUFU.TANH R8, R3 ;  /* 0x0000000300087308 */ /* 0x000e620000002400 */
[----:B------:R-:W-:Y:S02]  /*68b0*/  @P0 LOP3.LUT R231, R231, 0x4, RZ, 0xfc, !PT ;  /* 0x00000004e7e70812 */ /* 0x000fe400078efcff */
[----:B------:R-:W-:-:S05]  /*68c0*/  ISETP.GE.AND P0, PT, R24, R242, PT ;  /* 0x000000f21800720c */ /* 0x000fca0003f06270 */
[----:B------:R2:W3:Y:S01]  /*68d0*/  MUFU.TANH R9, R0 ;  /* 0x0000000000097308 */ /* 0x0004e20000002400 */
[----:B-1----:R-:W-:Y:S02]  /*68e0*/  FFMA.FTZ R6, R6, -UR35, R8 ;  /* 0x8000002306067c23 */ /* 0x002fe40008010008 */
[----:B--2---:R-:W-:Y:S02]  /*68f0*/  IMAD.IADD R0, R241, 0x1, -R23 ;  /* 0x00000001f1007824 */ /* 0x004fe400078e0a17 */
[----:B---3--:R-:W-:-:S03]  /*6900*/  FFMA.FTZ R7, R7, -UR35, R9 ;  /* 0x8000002307077c23 */ /* 0x008fc60008010009 */
[----:B------:R-:W-:Y:S02]  /*6910*/  IABS R0, R0 ;  /* 0x0000000000007213 */ /* 0x000fe40000000000 */
[----:B------:R-:W-:Y:S02]  /*6920*/  FSEL R7, R7, -INF , !P5 ;  /* 0xff80000007077808 */ /* 0x000fe40006800000 */
[----:B------:R-:W-:Y:S01]  /*6930*/  ISETP.LT.OR P5, PT, R24, R239, P2 ;  /* 0x000000ef1800720c */ /* 0x000fe200017a1670 */
[----:B------:R-:W-:Y:S01]  /*6940*/  IMAD.MOV.U32 R3, RZ, RZ, R0 ;  /* 0x000000ffff037224 */ /* 0x000fe200078e0000 */
[----:B------:R-:W-:Y:S01]  /*6950*/  LOP3.LUT P2, RZ, R231, 0x8, RZ, 0xc0, !PT ;  /* 0x00000008e7ff7812 */ /* 0x000fe2000784c0ff */
[----:B------:R-:W-:Y:S01]  /*6960*/  IMAD.IADD R0, R235, 0x1, -R24 ;  /* 0x00000001eb007824 */ /* 0x000fe200078e0a18 */
[----:B------:R-:W-:Y:S01]  /*6970*/  STL [R1+0x8], R7 ;  /* 0x0000080701007387 */ /* 0x000fe20000100800 */
[----:B------:R1:W-:Y:S03]  /*6980*/  I2F R16, R3 ;  /* 0x0000000300107306 */ /* 0x0003e60000201400 */
[----:B------:R-:W-:-:S05]  /*6990*/  IABS R0, R0 ;  /* 0x0000000000007213 */ /* 0x000fca0000000000 */
[----:B-1----:R-:W-:Y:S01]  /*69a0*/  IMAD.MOV.U32 R3, RZ, RZ, R0 ;  /* 0x000000ffff037224 */ /* 0x002fe200078e0000 */
[----:B------:R-:W-:Y:S01]  /*69b0*/  IABS R0, R5 ;  /* 0x0000000500007213 */ /* 0x000fe20000000000 */
[----:B------:R-:W-:Y:S02]  /*69c0*/  IMAD.IADD R5, R235, 0x1, -R25 ;  /* 0x00000001eb057824 */ /* 0x000fe400078e0a19 */
[----:B------:R1:W-:Y:S08]  /*69d0*/  I2F R14, R3 ;  /* 0x00000003000e7306 */ /* 0x0003f00000201400 */
[----:B------:R2:W-:Y:S01]  /*69e0*/  I2F R10, R0 ;  /* 0x00000000000a7306 */ /* 0x0005e20000201400 */
[----:B-1----:R-:W-:-:S07]  /*69f0*/  FMUL.FTZ R3, R105, c[0x0][0x2ec] ;  /* 0x0000bb0069037a20 */ /* 0x002fce0000410000 */
[----:B------:R1:W3:Y:S01]  /*6a00*/  MUFU.TANH R8, R3 ;  /* 0x0000000300087308 */ /* 0x0002e20000002400 */
[----:B--2---:R-:W-:-:S05]  /*6a10*/  IMAD.IADD R0, R241, 0x1, -R24 ;  /* 0x00000001f1007824 */ /* 0x004fca00078e0a18 */
[----:B------:R-:W-:-:S05]  /*6a20*/  IABS R0, R0 ;  /* 0x0000000000007213 */ /* 0x000fca0000000000 */
[----:B-1----:R-:W-:Y:S01]  /*6a30*/  IMAD.MOV.U32 R3, RZ, RZ, R0 ;  /* 0x000000ffff037224 */ /* 0x002fe200078e0000 */
[----:B------:R-:W-:Y:S01]  /*6a40*/  IABS R0, R5 ;  /* 0x0000000500007213 */ /* 0x000fe20000000000 */
[----:B------:R-:W-:Y:S02]  /*6a50*/  FMUL.FTZ R5, R117, c[0x0][0x2ec] ;  /* 0x0000bb0075057a20 */ /* 0x000fe40000410000 */
[----:B------:R1:W-:Y:S08]  /*6a60*/  I2F R15, R3 ;  /* 0x00000003000f7306 */ /* 0x0003f00000201400 */
[----:B------:R3:W-:Y:S01]  /*6a70*/  I2F R18, R0 ;  /* 0x0000000000127306 */ /* 0x0007e20000201400 */
[----:B-1----:R-:W-:-:S07]  /*6a80*/  FMUL.FTZ R3, R107, c[0x0][0x2ec] ;  /* 0x0000bb006b037a20 */ /* 0x002fce0000410000 */
[----:B------:R1:W2:Y:S01]  /*6a90*/  MUFU.TANH R9, R5 ;  /* 0x0000000500097308 */ /* 0x0002a20000002400 */
[----:B---3--:R-:W-:-:S07]  /*6aa0*/  FFMA.FTZ R0, R58, -UR35, R8 ;  /* 0x800000233a007c23 */ /* 0x008fce0008010008 */
[----:B------:R3:W-:Y:S01]  /*6ab0*/  MUFU.TANH R13, R3 ;  /* 0x00000003000d7308 */ /* 0x0007e20000002400 */
[----:B------:R-:W-:Y:S01]  /*6ac0*/  IMAD.MOV.U32 R58, RZ, RZ, R109 ;  /* 0x000000ffff3a7224 */ /* 0x000fe200078e006d */
[----:B------:R-:W-:Y:S01]  /*6ad0*/  FSEL R116, R0, -INF , !P6 ;  /* 0xff80000000747808 */ /* 0x000fe20007000000 */
[----:B------:R-:W-:Y:S01]  /*6ae0*/  IMAD.IADD R0, R234, 0x1, -R25 ;  /* 0x00000001ea007824 */ /* 0x000fe200078e0a19 */
[----:B------:R-:W-:Y:S02]  /*6af0*/  LOP3.LUT P6, RZ, R231, 0x2, RZ, 0xc0, !PT ;  /* 0x00000002e7ff7812 */ /* 0x000fe400078cc0ff */
[----:B-1----:R-:W-:Y:S01]  /*6b00*/  FSEL R5, R6, -INF , !P4 ;  /* 0xff80000006057808 */ /* 0x002fe20006000000 */
[----:B--2---:R-:W-:Y:S01]  /*6b10*/  FFMA.FTZ R6, R11, -UR35, R9 ;  /* 0x800000230b067c23 */ /* 0x004fe20008010009 */
[----:B------:R-:W-:Y:S02]  /*6b20*/  IABS R0, R0 ;  /* 0x0000000000007213 */ /* 0x000fe40000000000 */
[----:B------:R-:W-:Y:S01]  /*6b30*/  LOP3.LUT R231, R231, 0xfffffffe, RZ, 0xc0, !PT ;  /* 0xfffffffee7e77812 */ /* 0x000fe200078ec0ff */
[----:B------:R1:W-:Y:S01]  /*6b40*/  STL [R1+0x24], R5 ;  /* 0x0000240501007387 */ /* 0x0003e20000100800 */
[----:B------:R-:W-:Y:S01]  /*6b50*/  FSEL R118, R6, -INF , !P2 ;  /* 0xff80000006767808 */ /* 0x000fe20005000000 */
[----:B---3--:R-:W-:Y:S01]  /*6b60*/  FMUL.FTZ R3, R119, c[0x0][0x2ec] ;  /* 0x0000bb0077037a20 */ /* 0x008fe20000410000 */
[----:B------:R-:W-:-:S02]  /*6b70*/  @P3 LOP3.LUT R231, R231, 0x1, RZ, 0xfc, !PT ;  /* 0x00000001e7e73812 */ /* 0x000fc400078efcff */
[C---:B------:R-:W-:Y:S01]  /*6b80*/  ISETP.LT.OR P3, PT, R24.reuse, R237, P0 ;  /* 0x000000ed1800720c */ /* 0x040fe20000761670 */
[----:B------:R2:W-:Y:S01]  /*6b90*/  MUFU.TANH R8, R3 ;  /* 0x0000000300087308 */ /* 0x0005e20000002400 */
[----:B------:R-:W-:Y:S02]  /*6ba0*/  ISETP.GE.AND P0, PT, R25, R245, PT ;  /* 0x000000f51900720c */ /* 0x000fe40003f06270 */
[----:B------:R-:W-:Y:S02]  /*6bb0*/  ISETP.LT.OR P4, PT, R24, R238, P1 ;  /* 0x000000ee1800720c */ /* 0x000fe40000f81670 */
[----:B------:R-:W-:Y:S02]  /*6bc0*/  LOP3.LUT P1, RZ, R231, 0x4, RZ, 0xc0, !PT ;  /* 0x00000004e7ff7812 */ /* 0x000fe4000782c0ff */
[----:B------:R-:W-:-:S04]  /*6bd0*/  ISETP.GE.AND P2, PT, R25, R244, PT ;  /* 0x000000f41900720c */ /* 0x000fc80003f46270 */
[----:B------:R-:W-:Y:S01]  /*6be0*/  ISETP.LT.OR P2, PT, R25, R239, P2 ;  /* 0x000000ef1900720c */ /* 0x000fe20001741670 */
[----:B--2---:R-:W-:Y:S02]  /*6bf0*/  FMUL.FTZ R3, R120, c[0x0][0x2ec] ;  /* 0x0000bb0078037a20 */ /* 0x004fe40000410000 */
[----:B-1----:R-:W-:Y:S02]  /*6c00*/  IMAD.IADD R5, R241, 0x1, -R25 ;  /* 0x00000001f1057824 */ /* 0x002fe400078e0a19 */
[----:B------:R1:W2:Y:S02]  /*6c10*/  MUFU.TANH R7, R3 ;  /* 0x0000000300077308 */ /* 0x0002a40000002400 */
[----:B-1----:R-:W-:Y:S01]  /*6c20*/  IMAD.MOV.U32 R3, RZ, RZ, R0 ;  /* 0x000000ffff037224 */ /* 0x002fe200078e0000 */
[----:B------:R-:W-:Y:S01]  /*6c30*/  IABS R0, R5 ;  /* 0x0000000500007213 */ /* 0x000fe20000000000 */
[----:B--2---:R-:W-:-:S04]  /*6c40*/  FFMA.FTZ R7, R49, -UR35, R7 ;  /* 0x8000002331077c23 */ /* 0x004fc80008010007 */
[----:B------:R1:W-:Y:S01]  /*6c50*/  I2F R17, R3 ;  /* 0x0000000300117306 */ /* 0x0003e20000201400 */
[----:B------:R-:W-:Y:S02]  /*6c60*/  FFMA.FTZ R5, R16, -UR35, R8 ;  /* 0x8000002310057c23 */ /* 0x000fe40008010008 */
[----:B------:R-:W-:Y:S02]  /*6c70*/  IMAD.MOV.U32 R49, RZ, RZ, R110 ;  /* 0x000000ffff317224 */ /* 0x000fe400078e006e */
[----:B------:R-:W-:Y:S01]  /*6c80*/  FMUL.FTZ R8, R144, c[0x0][0x2ec] ;  /* 0x0000bb0090087a20 */ /* 0x000fe20000410000 */
[----:B------:R-:W-:Y:S01]  /*6c90*/  FSEL R119, R5, -INF , !P1 ;  /* 0xff80000005777808 */ /* 0x000fe20004800000 */
[----:B------:R-:W-:Y:S01]  /*6ca0*/  IMAD.IADD R5, R234, 0x1, -R27 ;  /* 0x00000001ea057824 */ /* 0x000fe200078e0a1b */
[----:B------:R2:W-:Y:S01]  /*6cb0*/  I2F R11, R0 ;  /* 0x00000000000b7306 */ /* 0x0005e20000201400 */
[----:B------:R-:W-:Y:S01]  /*6cc0*/  ISETP.GE.AND P1, PT, R25, R243, PT ;  /* 0x000000f31900720c */ /* 0x000fe20003f26270 */
[----:B------:R-:W-:-:S03]  /*6cd0*/  IMAD.MOV.U32 R144, RZ, RZ, R194 ;  /* 0x000000ffff907224 */ /* 0x000fc600078e00c2 */
[----:B------:R-:W-:Y:S01]  /*6ce0*/  ISETP.LT.OR P1, PT, R25, R238, P1 ;  /* 0x000000ee1900720c */ /* 0x000fe20000f21670 */
[----:B-1----:R-:W-:Y:S02]  /*6cf0*/  FFMA.FTZ R3, R12, -UR35, R13 ;  /* 0x800000230c037c23 */ /* 0x002fe4000801000d */
[----:B------:R-:W1:Y:S03]  /*6d00*/  MUFU.TANH R8, R8 ;  /* 0x0000000800087308 */ /* 0x000e660000002400 */
[----:B------:R-:W-:Y:S02]  /*6d10*/  FSEL R117, R3, -INF , !P6 ;  /* 0xff80000003757808 */ /* 0x000fe40007000000 */
[----:B------:R-:W-:Y:S01]  /*6d20*/  ISETP.LT.OR P6, PT, R25, R240, P0 ;  /* 0x000000f01900720c */ /* 0x000fe200007c1670 */
[----:B--2---:R-:W-:Y:S01]  /*6d30*/  FMUL.FTZ R0, R122, c[0x0][0x2ec] ;  /* 0x0000bb007a007a20 */ /* 0x004fe20000410000 */
[----:B------:R-:W-:-:S02]  /*6d40*/  LOP3.LUT P0, RZ, R231, 0x1, RZ, 0xc0, !PT ;  /* 0x00000001e7ff7812 */ /* 0x000fc4000780c0ff */
[----:B------:R-:W-:Y:S01]  /*6d50*/  LOP3.LUT R231, R231, 0xfffffffe, RZ, 0xc0, !PT ;  /* 0xfffffffee7e77812 */ /* 0x000fe200078ec0ff */
[----:B------:R2:W3:Y:S01]  /*6d60*/  MUFU.TANH R9, R0 ;  /* 0x0000000000097308 */ /* 0x0004e20000002400 */
[----:B------:R-:W-:Y:S02]  /*6d70*/  FSEL R110, R7, -INF , !P0 ;  /* 0xff800000076e7808 */ /* 0x000fe40004000000 */
[----:B------:R-:W-:Y:S01]  /*6d80*/  ISETP.GE.AND P0, PT, R25, R242, PT ;  /* 0x000000f21900720c */ /* 0x000fe20003f06270 */
[----:B-1----:R-:W-:Y:S01]  /*6d90*/  FFMA.FTZ R8, R10, -UR35, R8 ;  /* 0x800000230a087c23 */ /* 0x002fe20008010008 */
[----:B------:R-:W-:Y:S02]  /*6da0*/  @P2 LOP3.LUT R231, R231, 0x1, RZ, 0xfc, !PT ;  /* 0x00000001e7e72812 */ /* 0x000fe400078efcff */
[----:B------:R-:W-:Y:S02]  /*6db0*/  ISETP.LT.OR P0, PT, R25, R237, P0 ;  /* 0x000000ed1900720c */ /* 0x000fe40000701670 */
[----:B------:R-:W-:-:S02]  /*6dc0*/  LOP3.LUT R231, R231, 0xfffffff7, RZ, 0xc0, !PT ;  /* 0xfffffff7e7e77812 */ /* 0x000fc400078ec0ff */
[----:B------:R-:W-:Y:S02]  /*6dd0*/  FSEL R112, R8, -INF , !P4 ;  /* 0xff80000008707808 */ /* 0x000fe40006000000 */
[----:B------:R-:W-:Y:S01]  /*6de0*/  @P1 LOP3.LUT R231, R231, 0x8, RZ, 0xfc, !PT ;  /* 0x00000008e7e71812 */ /* 0x000fe200078efcff */
[----:B--2---:R-:W-:Y:S01]  /*6df0*/  IMAD.IADD R0, R235, 0x1, -R26 ;  /* 0x00000001eb007824 */ /* 0x004fe200078e0a1a */
[----:B------:R-:W-:Y:S01]  /*6e00*/  ISETP.GE.AND P1, PT, R26, R243, PT ;  /* 0x000000f31a00720c */ /* 0x000fe20003f26270 */
[----:B---3--:R-:W-:Y:S01]  /*6e10*/  FFMA.FTZ R7, R14, -UR35, R9 ;  /* 0x800000230e077c23 */ /* 0x008fe20008010009 */
[----:B------:R-:W-:Y:S02]  /*6e20*/  LOP3.LUT R231, R231, 0xfffffffb, RZ, 0xc0, !PT ;  /* 0xfffffffbe7e77812 */ /* 0x000fe400078ec0ff */
[----:B------:R-:W-:Y:S02]  /*6e30*/  IABS R0, R0 ;  /* 0x0000000000007213 */ /* 0x000fe40000000000 */
[----:B------:R-:W-:-:S02]  /*6e40*/  @P0 LOP3.LUT R231, R231, 0x4, RZ, 0xfc, !PT ;  /* 0x00000004e7e70812 */ /* 0x000fc400078efcff */
[----:B------:R-:W-:Y:S01]  /*6e50*/  ISETP.GE.AND P0, PT, R26, R245, PT ;  /* 0x000000f51a00720c */ /* 0x000fe20003f06270 */
[----:B------:R-:W-:Y:S01]  /*6e60*/  IMAD.MOV.U32 R3, RZ, RZ, R0 ;  /* 0x000000ffff037224 */ /* 0x000fe200078e0000 */
[----:B------:R-:W-:Y:S01]  /*6e70*/  LOP3.LUT R231, R231, 0xfffffffd, RZ, 0xc0, !PT ;  /* 0xfffffffde7e77812 */ /* 0x000fe200078ec0ff */
[----:B------:R-:W-:Y:S01]  /*6e80*/  IMAD.IADD R0, R234, 0x1, -R26 ;  /* 0x00000001ea007824 */ /* 0x000fe200078e0a1a */
[C---:B------:R-:W-:Y:S01]  /*6e90*/  ISETP.LT.OR P0, PT, R26.reuse, R240, P0 ;  /* 0x000000f01a00720c */ /* 0x040fe20000701670 */
[----:B------:R1:W-:Y:S01]  /*6ea0*/  I2F R12, R3 ;  /* 0x00000003000c7306 */ /* 0x0003e20000201400 */
[C---:B------:R-:W-:Y:S02]  /*6eb0*/  ISETP.LT.OR P4, PT, R26.reuse, R238, P1 ;  /* 0x000000ee1a00720c */ /* 0x040fe40000f81670 */
[----:B------:R-:W-:Y:S02]  /*6ec0*/  IABS R0, R0 ;  /* 0x0000000000007213 */ /* 0x000fe40000000000 */
[----:B------:R-:W-:-:S03]  /*6ed0*/  ISETP.GE.AND P2, PT, R26, R244, PT ;  /* 0x000000f41a00720c */ /* 0x000fc60003f46270 */
[----:B------:R2:W-:Y:S04]  /*6ee0*/  I2F R16, R0 ;  /* 0x0000000000107306 */ /* 0x0005e80000201400 */
[----:B------:R-:W-:Y:S02]  /*6ef0*/  @P0 LOP3.LUT R231, R231, 0x2, RZ, 0xfc, !PT ;  /* 0x00000002e7e70812 */ /* 0x000fe400078efcff */
[----:B------:R-:W-:Y:S01]  /*6f00*/  ISETP.GE.AND P0, PT, R26, R242, PT ;  /* 0x000000f21a00720c */ /* 0x000fe20003f06270 */
[----:B-1----:R-:W-:Y:S01]  /*6f10*/  FMUL.FTZ R3, R146, c[0x0][0x2ec] ;  /* 0x0000bb0092037a20 */ /* 0x002fe20000410000 */
[----:B------:R-:W-:Y:S01]  /*6f20*/  LOP3.LUT P1, RZ, R231, 0x4, RZ, 0xc0, !PT ;  /* 0x00000004e7ff7812 */ /* 0x000fe2000782c0ff */
[----:B------:R-:W-:Y:S02]  /*6f30*/  IMAD.MOV.U32 R146, RZ, RZ, R252 ;  /* 0x000000ffff927224 */ /* 0x000fe400078e00fc */
[----:B------:R-:W1:Y:S01]  /*6f40*/  MUFU.TANH R6, R3 ;  /* 0x0000000300067308 */ /* 0x000e620000002400 */
[----:B--2---:R-:W-:-:S02]  /*6f50*/  FMUL.FTZ R0, R121, c[0x0][0x2ec] ;  /* 0x0000bb0079007a20 */ /* 0x004fc40000410000 */
[----:B------:R-:W-:-:S05]  /*6f60*/  IMAD.MOV.U32 R121, RZ, RZ, R91 ;  /* 0x000000ffff797224 */ /* 0x000fca00078e005b */
[----:B------:R2:W3:Y:S01]  /*6f70*/  MUFU.TANH R9, R0 ;  /* 0x0000000000097308 */ /* 0x0004e20000002400 */
[----:B-1----:R-:W-:-:S05]  /*6f80*/  FFMA.FTZ R6, R15, -UR35, R6 ;  /* 0x800000230f067c23 */ /* 0x002fca0008010006 */
[----:B------:R-:W-:Y:S02]  /*6f90*/  FSEL R113, R6, -INF , !P3 ;  /* 0xff80000006717808 */ /* 0x000fe40005800000 */
[----:B------:R-:W-:Y:S01]  /*6fa0*/  ISETP.LT.OR P3, PT, R26, R237, P0 ;  /* 0x000000ed1a00720c */ /* 0x000fe20000761670 */
[----:B--2---:R-:W-:Y:S01]  /*6fb0*/  IMAD.IADD R0, R241, 0x1, -R26 ;  /* 0x00000001f1007824 */ /* 0x004fe200078e0a1a */
[----:B------:R-:W-:-:S04]  /*6fc0*/  ISETP.GE.AND P0, PT, R27, R245, PT ;  /* 0x000000f51b00720c */ /* 0x000fc80003f06270 */
[----:B------:R-:W-:-:S05]  /*6fd0*/  IABS R0, R0 ;  /* 0x0000000000007213 */ /* 0x000fca0000000000 */
[----:B------:R-:W-:Y:S02]  /*6fe0*/  IMAD.MOV.U32 R3, RZ, RZ, R0 ;  /* 0x000000ffff037224 */ /* 0x000fe400078e0000 */
[----:B------:R-:W-:Y:S02]  /*6ff0*/  IMAD.IADD R0, R235, 0x1, -R27 ;  /* 0x00000001eb007824 */ /* 0x000fe400078e0a1b */
[----:B------:R1:W-:Y:S03]  /*7000*/  I2F R10, R3 ;  /* 0x00000003000a7306 */ /* 0x0003e60000201400 */
[----:B------:R-:W-:-:S05]  /*7010*/  IABS R0, R0 ;  /* 0x0000000000007213 */ /* 0x000fca0000000000 */
[----:B-1----:R-:W-:Y:S01]  /*7020*/  IMAD.MOV.U32 R3, RZ, RZ, R0 ;  /* 0x000000ffff037224 */ /* 0x002fe200078e0000 */
[----:B------:R-:W-:Y:S01]  /*7030*/  IABS R0, R5 ;  /* 0x0000000500007213 */ /* 0x000fe20000000000 */
[----:B---3--:R-:W-:Y:S02]  /*7040*/  FFMA.FTZ R5, R50, -UR35, R9 ;  /* 0x8000002332057c23 */ /* 0x008fe40008010009 */
[----:B------:R1:W-:Y:S01]  /*7050*/  I2F R14, R3 ;  /* 0x00000003000e7306 */ /* 0x0003e20000201400 */
[----:B------:R-:W-:Y:S01]  /*7060*/  IMAD.MOV.U32 R50, RZ, RZ, R111 ;  /* 0x000000ffff327224 */ /* 0x000fe200078e006f */
[----:B------:R-:W-:Y:S02]  /*7070*/  FSEL R111, R7, -INF , !P5 ;  /* 0xff800000076f7808 */ /* 0x000fe40006800000 */
[----:B------:R-:W-:Y:S01]  /*7080*/  FSEL R108, R5, -INF , !P6 ;  /* 0xff800000056c7808 */ /* 0x000fe20007000000 */
[----:B------:R-:W-:Y:S01]  /*7090*/  IMAD.IADD R5, R235, 0x1, -R31 ;  /* 0x00000001eb057824 */ /* 0x000fe200078e0a1f */
[----:B------:R-:W-:-:S02]  /*70a0*/  LOP3.LUT P6, RZ, R231, 0x1, RZ, 0xc0, !PT ;  /* 0x00000001e7ff7812 */ /* 0x000fc400078cc0ff */
[----:B------:R2:W-:Y:S01]  /*70b0*/  I2F R13, R0 ;  /* 0x00000000000d7306 */ /* 0x0005e20000201400 */
[----:B------:R-:W-:Y:S02]  /*70c0*/  ISETP.LT.OR P5, PT, R26, R239, P2 ;  /* 0x000000ef1a00720c */ /* 0x000fe400017a1670 */
[----:B------:R-:W-:Y:S01]  /*70d0*/  LOP3.LUT P2, RZ, R231, 0x8, RZ, 0xc0, !PT ;  /* 0x00000008e7ff7812 */ /* 0x000fe2000784c0ff */
[----:B-1----:R-:W-:Y:S02]  /*70e0*/  FMUL.FTZ R3, R123, c[0x0][0x2ec] ;  /* 0x0000bb007b037a20 */ /* 0x002fe40000410000 */
[----:B------:R-:W-:Y:S02]  /*70f0*/  IMAD.MOV.U32 R123, RZ, RZ, R251 ;  /* 0x000000ffff7b7224 */ /* 0x000fe400078e00fb */
[----:B------:R1:W3:Y:S01]  /*7100*/  MUFU.TANH R9, R3 ;  /* 0x0000000300097308 */ /* 0x0002e20000002400 */
[----:B--2---:R-:W-:-:S05]  /*7110*/  IMAD.IADD R0, R241, 0x1, -R27 ;  /* 0x00000001f1007824 */ /* 0x004fca00078e0a1b */
[----:B------:R-:W-:-:S05]  /*7120*/  IABS R0, R0 ;  /* 0x0000000000007213 */ /* 0x000fca0000000000 */
[----:B-1----:R-:W-:Y:S02]  /*7130*/  IMAD.MOV.U32 R3, RZ, RZ, R0 ;  /* 0x000000ffff037224 */ /* 0x002fe400078e0000 */
[----:B------:R-:W-:Y:S02]  /*7140*/  IMAD.IADD R0, R235, 0x1, -R29 ;  /* 0x00000001eb007824 */ /* 0x000fe400078e0a1d */
[----:B------:R1:W-:Y:S01]  /*7150*/  I2F R15, R3 ;  /* 0x00000003000f7306 */ /* 0x0003e20000201400 */
[----:B---3--:R-:W-:Y:S02]  /*7160*/  FFMA.FTZ R8, R18, -UR35, R9 ;  /* 0x8000002312087c23 */ /* 0x008fe40008010009 */
[----:B------:R-:W-:-:S03]  /*7170*/  IABS R0, R0 ;  /* 0x0000000000007213 */ /* 0x000fc60000000000 */
[----:B------:R-:W-:Y:S02]  /*7180*/  FSEL R105, R8, -INF , !P6 ;  /* 0xff80000008697808 */ /* 0x000fe40007000000 */
[----:B------:R2:W-:Y:S01]  /*7190*/  I2F R19, R0 ;  /* 0x0000000000137306 */ /* 0x0005e20000201400 */
[----:B------:R-:W-:Y:S02]  /*71a0*/  ISETP.LT.OR P6, PT, R27, R240, P0 ;  /* 0x000000f01b00720c */ /* 0x000fe400007c1670 */
[C---:B------:R-:W-:Y:S02]  /*71b0*/  LOP3.LUT P0, RZ, R231.reuse, 0x2, RZ, 0xc0, !PT ;  /* 0x00000002e7ff7812 */ /* 0x040fe4000780c0ff */
[----:B------:R-:W-:Y:S01]  /*71c0*/  LOP3.LUT R231, R231, 0xfffffffe, RZ, 0xc0, !PT ;  /* 0xfffffffee7e77812 */ /* 0x000fe200078ec0ff */
[----:B-1----:R-:W-:Y:S02]  /*71d0*/  FMUL.FTZ R3, R147, c[0x0][0x2ec] ;  /* 0x0000bb0093037a20 */ /* 0x002fe40000410000 */
[----:B------:R-:W-:-:S02]  /*71e0*/  IMAD.MOV.U32 R147, RZ, RZ, R44 ;  /* 0x000000ffff937224 */ /* 0x000fc400078e002c */
[----:B------:R-:W1:Y:S01]  /*71f0*/  MUFU.TANH R6, R3 ;  /* 0x0000000300067308 */ /* 0x000e620000002400 */
[----:B--2---:R-:W-:Y:S02]  /*7200*/  FMUL.FTZ R0, R145, c[0x0][0x2ec] ;  /* 0x0000bb0091007a20 */ /* 0x004fe40000410000 */
[----:B------:R-:W-:-:S05]  /*7210*/  IMAD.MOV.U32 R145, RZ, RZ, R249 ;  /* 0x000000ffff917224 */ /* 0x000fca00078e00f9 */
[----:B------:R2:W3:Y:S01]  /*7220*/  MUFU.TANH R7, R0 ;  /* 0x0000000000077308 */ /* 0x0004e20000002400 */
[----:B-1----:R-:W-:-:S05]  /*7230*/  FFMA.FTZ R6, R11, -UR35, R6 ;  /* 0x800000230b067c23 */ /* 0x002fca0008010006 */
[----:B------:R-:W-:Y:S02]  /*7240*/  FSEL R109, R6, -INF , !P1 ;  /* 0xff800000066d7808 */ /* 0x000fe40004800000 */
[----:B------:R-:W-:Y:S01]  /*7250*/  ISETP.GE.AND P1, PT, R27, R243, PT ;  /* 0x000000f31b00720c */ /* 0x000fe20003f26270 */
[----:B--2---:R-:W-:Y:S02]  /*7260*/  IMAD.IADD R0, R234, 0x1, -R29 ;  /* 0x00000001ea007824 */ /* 0x004fe400078e0a1d */
[----:B---3--:R-:W-:Y:S01]  /*7270*/  FFMA.FTZ R7, R17, -UR35, R7 ;  /* 0x8000002311077c23 */ /* 0x008fe20008010007 */
[----:B------:R-:W-:Y:S02]  /*7280*/  ISETP.LT.OR P1, PT, R27, R238, P1 ;  /* 0x000000ee1b00720c */ /* 0x000fe40000f21670 */
[----:B------:R-:W-:Y:S02]  /*7290*/  IABS R0, R0 ;  /* 0x0000000000007213 */ /* 0x000fe40000000000 */
[----:B------:R-:W-:-:S02]  /*72a0*/  FSEL R107, R7, -INF , !P2 ;  /* 0xff800000076b7808 */ /* 0x000fc40005000000 */
[----:B------:R-:W-:Y:S01]  /*72b0*/  ISETP.GE.AND P2, PT, R27, R244, PT ;  /* 0x000000f41b00720c */ /* 0x000fe20003f46270 */
[----:B------:R-:W-:Y:S02]  /*72c0*/  IMAD.MOV.U32 R3, RZ, RZ, R0 ;  /* 0x000000ffff037224 */ /* 0x000fe400078e0000 */
[----:B------:R-:W-:Y:S01]  /*72d0*/  IMAD.IADD R0, R241, 0x1, -R29 ;  /* 0x00000001f1007824 */ /* 0x000fe200078e0a1d */
[----:B------:R-:W-:Y:S01]  /*72e0*/  ISETP.LT.OR P2, PT, R27, R239, P2 ;  /* 0x000000ef1b00720c */ /* 0x000fe20001741670 */
[----:B------:R1:W-:Y:S03]  /*72f0*/  I2F R20, R3 ;  /* 0x0000000300147306 */ /* 0x0003e60000201400 */
[----:B------:R-:W-:-:S09]  /*7300*/  IABS R0, R0 ;  /* 0x0000000000007213 */ /* 0x000fd20000000000 */
[----:B------:R-:W-:Y:S02]  /*7310*/  @P2 LOP3.LUT R231, R231, 0x1, RZ, 0xfc, !PT ;  /* 0x00000001e7e72812 */ /* 0x000fe400078efcff */
[----:B------:R-:W-:Y:S01]  /*7320*/  ISETP.GE.AND P2, PT, R29, R244, PT ;  /* 0x000000f41d00720c */ /* 0x000fe20003f46270 */
[----:B-1----:R-:W-:Y:S01]  /*7330*/  IMAD.MOV.U32 R3, RZ, RZ, R0 ;  /* 0x000000ffff037224 */ /* 0x002fe200078e0000 */
[----:B------:R-:W-:Y:S01]  /*7340*/  IABS R0, R5 ;  /* 0x0000000500007213 */ /* 0x000fe20000000000 */
[----:B------:R-:W-:Y:S01]  /*7350*/  IMAD.IADD R5, R235, 0x1, -R33 ;  /* 0x00000001eb057824 */ /* 0x000fe200078e0a21 */
[----:B------:R-:W-:Y:S01]  /*7360*/  LOP3.LUT R231, R231, 0xfffffff7, RZ, 0xc0, !PT ;  /* 0xfffffff7e7e77812 */ /* 0x000fe200078ec0ff */
[----:B------:R1:W-:Y:S03]  /*7370*/  I2F R18, R3 ;  /* 0x0000000300127306 */ /* 0x0003e60000201400 */
[----:B------:R-:W-:-:S02]  /*7380*/  @P1 LOP3.LUT R231, R231, 0x8, RZ, 0xfc, !PT ;  /* 0x00000008e7e71812 */ /* 0x000fc400078efcff */
[----:B------:R-:W-:Y:S02]  /*7390*/  ISETP.GE.AND P1, PT, R29, R243, PT ;  /* 0x000000f31d00720c */ /* 0x000fe40003f26270 */
[----:B------:R-:W-:Y:S01]  /*73a0*/  LOP3.LUT R231, R231, 0xfffffffb, RZ, 0xc0, !PT ;  /* 0xfffffffbe7e77812 */ /* 0x000fe200078ec0ff */
[----:B------:R2:W-:Y:S01]  /*73b0*/  I2F R21, R0 ;  /* 0x0000000000157306 */ /* 0x0005e20000201400 */
[----:B-1----:R-:W-:Y:S02]  /*73c0*/  FMUL.FTZ R3, R124, c[0x0][0x2ec] ;  /* 0x0000bb007c037a20 */ /* 0x002fe40000410000 */
[----:B------:R-:W-:-:S05]  /*73d0*/  IMAD.MOV.U32 R124, RZ, RZ, R248 ;  /* 0x000000ffff7c7224 */ /* 0x000fca00078e00f8 */
[----:B------:R1:W3:Y:S01]  /*73e0*/  MUFU.TANH R9, R3 ;  /* 0x0000000300097308 */ /* 0x0002e20000002400 */
[----:B--2---:R-:W-:-:S05]  /*73f0*/  IMAD.IADD R0, R234, 0x1, -R31 ;  /* 0x00000001ea007824 */ /* 0x004fca00078e0a1f */
[----:B------:R-:W-:-:S05]  /*7400*/  IABS R0, R0 ;  /* 0x0000000000007213 */ /* 0x000fca0000000000 */
[----:B-1----:R-:W-:Y:S02]  /*7410*/  IMAD.MOV.U32 R3, RZ, RZ, R0 ;  /* 0x000000ffff037224 */ /* 0x002fe400078e0000 */
[----:B------:R-:W-:Y:S02]  /*7420*/  IMAD.IADD R0, R241, 0x1, -R31 ;  /* 0x00000001f1007824 */ /* 0x000fe400078e0a1f */
[----:B------:R1:W-:Y:S03]  /*7430*/  I2F R17, R3 ;  /* 0x0000000300117306 */ /* 0x0003e60000201400 */
[----:B------:R-:W-:-:S05]  /*7440*/  IABS R0, R0 ;  /* 0x0000000000007213 */ /* 0x000fca0000000000 */
[----:B-1----:R-:W-:Y:S01]  /*7450*/  IMAD.MOV.U32 R3, RZ, RZ, R0 ;  /* 0x000000ffff037224 */ /* 0x002fe200078e0000 */
[----:B------:R-:W-:Y:S01]  /*7460*/  IABS R0, R5 ;  /* 0x0000000500007213 */ /* 0x000fe20000000000 */
[----:B------:R-:W-:Y:S02]  /*7470*/  FMUL.FTZ R5, R126, c[0x0][0x2ec] ;  /* 0x0000bb007e057a20 */ /* 0x000fe40000410000 */
[----:B------:R3:W-:Y:S01]  /*7480*/  I2F R11, R3 ;  /* 0x00000003000b7306 */ /* 0x0007e20000201400 */
[----:B------:R-:W-:-:S07]  /*7490*/  IMAD.MOV.U32 R126, RZ, RZ, R206 ;  /* 0x000000ffff7e7224 */ /* 0x000fce00078e00ce */
[----:B------:R1:W-:Y:S08]  /*74a0*/  I2F R23, R0 ;  /* 0x0000000000177306 */ /* 0x0003f00000201400 */
[----:B------:R-:W2:Y:S01]  /*74b0*/  MUFU.TANH R5, R5 ;  /* 0x0000000500057308 */ /* 0x000ea20000002400 */
[----:B---3--:R-:W-:Y:S02]  /*74c0*/  FFMA.FTZ R3, R51, -UR35, R9 ;  /* 0x8000002333037c23 */ /* 0x008fe40008010009 */
[----:B------:R-:W-:-:S03]  /*74d0*/  IMAD.MOV.U32 R51, RZ, RZ, R233 ;  /* 0x000000ffff337224 */ /* 0x000fc600078e00e9 */
[----:B------:R-:W-:Y:S01]  /*74e0*/  FSEL R100, R3, -INF , !P0 ;  /* 0xff80000003647808 */ /* 0x000fe20004000000 */
[----:B------:R-:W-:Y:S01]  /*74f0*/  FMUL.FTZ R3, R125, c[0x0][0x2ec] ;  /* 0x0000bb007d037a20 */ /* 0x000fe20000410000 */
[C---:B------:R-:W-:Y:S01]  /*7500*/  ISETP.GE.AND P0, PT, R27.reuse, R242, PT ;  /* 0x000000f21b00720c */ /* 0x040fe20003f06270 */
[----:B-1----:R-:W-:Y:S02]  /*7510*/  IMAD.IADD R0, R234, 0x1, -R33 ;  /* 0x00000001ea007824 */ /* 0x002fe400078e0a21 */
[----:B------:R-:W-:Y:S01]  /*7520*/  MUFU.TANH R9, R3 ;  /* 0x0000000300097308 */ /* 0x000fe20000002400 */
[----:B------:R-:W-:Y:S01]  /*7530*/  ISETP.LT.OR P0, PT, R27, R237, P0 ;  /* 0x000000ed1b00720c */ /* 0x000fe20000701670 */
[----:B------:R-:W-:Y:S01]  /*7540*/  IMAD.MOV.U32 R125, RZ, RZ, R200 ;  /* 0x000000ffff7d7224 */ /* 0x000fe200078e00c8 */
[----:B------:R-:W-:Y:S01]  /*7550*/  IABS R0, R0 ;  /* 0x0000000000007213 */ /* 0x000fe20000000000 */
[----:B--2---:R-:W-:Y:S02]  /*7560*/  FFMA.FTZ R8, R12, -UR35, R5 ;  /* 0x800000230c087c23 */ /* 0x004fe40008010005 */
[----:B------:R-:W-:-:S02]  /*7570*/  IMAD.IADD R5, R235, 0x1, -R34 ;  /* 0x00000001eb057824 */ /* 0x000fc400078e0a22 */
[----:B------:R1:W-:Y:S01]  /*7580*/  I2F R22, R0 ;  /* 0x0000000000167306 */ /* 0x0003e20000201400 */
[----:B------:R-:W-:Y:S02]  /*7590*/  FSEL R99, R8, -INF , !P5 ;  /* 0xff80000008637808 */ /* 0x000fe40006800000 */
[----:B------:R-:W-:-:S03]  /*75a0*/  ISETP.LT.OR P5, PT, R29, R238, P1 ;  /* 0x000000ee1d00720c */ /* 0x000fc60000fa1670 */
[----:B------:R-:W-:Y:S02]  /*75b0*/  @P0 LOP3.LUT R231, R231, 0x4, RZ, 0xfc, !PT ;  /* 0x00000004e7e70812 */ /* 0x000fe400078efcff */
[----:B------:R-:W-:Y:S02]  /*75c0*/  ISETP.GE.AND P0, PT, R29, R245, PT ;  /* 0x000000f51d00720c */ /* 0x000fe40003f06270 */
[----:B------:R-:W-:Y:S02]  /*75d0*/  LOP3.LUT R231, R231, 0xfffffffd, RZ, 0xc0, !PT ;  /* 0xfffffffde7e77812 */ /* 0x000fe400078ec0ff */
[----:B------:R-:W-:Y:S01]  /*75e0*/  ISETP.LT.OR P0, PT, R29, R240, P0 ;  /* 0x000000f01d00720c */ /* 0x000fe20000701670 */
[----:B-1----:R-:W-:Y:S02]  /*75f0*/  FMUL.FTZ R0, R152, c[0x0][0x2ec] ;  /* 0x0000bb0098007a20 */ /* 0x002fe40000410000 */
[----:B------:R-:W-:Y:S02]  /*7600*/  IMAD.MOV.U32 R152, RZ, RZ, R205 ;  /* 0x000000ffff987224 */ /* 0x000fe400078e00cd */
[----:B------:R1:W2:Y:S08]  /*7610*/  MUFU.TANH R6, R0 ;  /* 0x0000000000067308 */ /* 0x0002b00000002400 */
[----:B------:R-:W-:-:S02]  /*7620*/  @P0 LOP3.LUT R231, R231, 0x2, RZ, 0xfc, !PT ;  /* 0x00000002e7e70812 */ /* 0x000fc400078efcff */
[----:B------:R-:W-:Y:S02]  /*7630*/  ISETP.GE.AND P0, PT, R29, R242, PT ;  /* 0x000000f21d00720c */ /* 0x000fe40003f06270 */
[----:B------:R-:W-:Y:S01]  /*7640*/  LOP3.LUT P1, RZ, R231, 0x4, RZ, 0xc0, !PT ;  /* 0x00000004e7ff7812 */ /* 0x000fe2000782c0ff */
[----:B-1----:R-:W-:Y:S02]  /*7650*/  FMUL.FTZ R0, R154, c[0x0][0x2ec] ;  /* 0x0000bb009a007a20 */ /* 0x002fe40000410000 */
[----:B--2---:R-:W-:Y:S02]  /*7660*/  FFMA.FTZ R6, R16, -UR35, R6 ;  /* 0x8000002310067c23 */ /* 0x004fe40008010006 */
[----:B------:R1:W2:Y:S01]  /*7670*/  MUFU.TANH R7, R0 ;  /* 0x0000000000077308 */ /* 0x0002a20000002400 */
[----:B------:R-:W-:Y:S02]  /*7680*/  IMAD.MOV.U32 R154, RZ, RZ, R210 ;  /* 0x000000ffff9a7224 */ /* 0x000fe400078e00d2 */
[----:B------:R-:W-:-:S02]  /*7690*/  FSEL R101, R6, -INF , !P4 ;  /* 0xff80000006657808 */ /* 0x000fc40006000000 */
[----:B------:R-:W-:Y:S02]  /*76a0*/  ISETP.LT.OR P4, PT, R29, R237, P0 ;  /* 0x000000ed1d00720c */ /* 0x000fe40000781670 */
[----:B------:R-:W-:Y:S01]  /*76b0*/  ISETP.GE.AND P0, PT, R31, R245, PT ;  /* 0x000000f51f00720c */ /* 0x000fe20003f06270 */
[----:B-1----:R-:W-:-:S05]  /*76c0*/  IMAD.IADD R0, R241, 0x1, -R33 ;  /* 0x00000001f1007824 */ /* 0x002fca00078e0a21 */
[----:B------:R-:W-:-:S05]  /*76d0*/  IABS R0, R0 ;  /* 0x0000000000007213 */ /* 0x000fca0000000000 */
[----:B------:R-:W-:Y:S01]  /*76e0*/  IMAD.MOV.U32 R3, RZ, RZ, R0 ;  /* 0x000000ffff037224 */ /* 0x000fe200078e0000 */
[----:B------:R-:W-:Y:S01]  /*76f0*/  IABS R0, R5 ;  /* 0x0000000500007213 */ /* 0x000fe20000000000 */
[----:B--2---:R-:W-:Y:S02]  /*7700*/  FFMA.FTZ R5, R10, -UR35, R7 ;  /* 0x800000230a057c23 */ /* 0x004fe40008010007 */
[----:B------:R-:W-:Y:S01]  /*7710*/  FFMA.FTZ R7, R59, -UR35, R9 ;  /* 0x800000233b077c23 */ /* 0x000fe20008010009 */
[----:B------:R1:W-:Y:S01]  /*7720*/  I2F R24, R0 ;  /* 0x0000000000187306 */ /* 0x0003e20000201400 */
[----:B------:R-:W-:Y:S01]  /*7730*/  IMAD.MOV.U32 R59, RZ, RZ, R208 ;  /* 0x000000ffff3b7224 */ /* 0x000fe200078e00d0 */
[----:B------:R-:W-:Y:S01]  /*7740*/  FSEL R106, R5, -INF , !P3 ;  /* 0xff800000056a7808 */ /* 0x000fe20005800000 */
[----:B------:R-:W-:Y:S01]  /*7750*/  IMAD.IADD R5, R241, 0x1, -R35 ;  /* 0x00000001f1057824 */ /* 0x000fe200078e0a23 */
[----:B------:R-:W-:Y:S02]  /*7760*/  FSEL R97, R7, -INF , !P6 ;  /* 0xff80000007617808 */ /* 0x000fe40007000000 */
[----:B------:R-:W-:-:S02]  /*7770*/  LOP3.LUT P6, RZ, R231, 0x1, RZ, 0xc0, !PT ;  /* 0x00000001e7ff7812 */ /* 0x000fc400078cc0ff */
[----:B------:R2:W-:Y:S01]  /*7780*/  I2F R12, R3 ;  /* 0x00000003000c7306 */ /* 0x0005e20000201400 */
[----:B------:R-:W-:Y:S02]  /*7790*/  ISETP.LT.OR P3, PT, R29, R239, P2 ;  /* 0x000000ef1d00720c */ /* 0x000fe40001761670 */
[----:B------:R-:W-:Y:S01]  /*77a0*/  LOP3.LUT P2, RZ, R231, 0x8, RZ, 0xc0, !PT ;  /* 0x00000008e7ff7812 */ /* 0x000fe2000784c0ff */
[----:B-1----:R-:W-:Y:S02]  /*77b0*/  FMUL.FTZ R0, R127, c[0x0][0x2ec] ;  /* 0x0000bb007f007a20 */ /* 0x002fe40000410000 */
[----:B------:R-:W-:Y:S02]  /*77c0*/  IMAD.MOV.U32 R127, RZ, RZ, R87 ;  /* 0x000000ffff7f7224 */ /* 0x000fe400078e0057 */
[----:B------:R1:W3:Y:S01]  /*77d0*/  MUFU.TANH R9, R0 ;  /* 0x0000000000097308 */ /* 0x0002e20000002400 */
[----:B--2---:R-:W-:Y:S02]  /*77e0*/  FMUL.FTZ R3, R153, c[0x0][0x2ec] ;  /* 0x0000bb0099037a20 */ /* 0x004fe40000410000 */
[----:B------:R-:W-:-:S05]  /*77f0*/  IMAD.MOV.U32 R153, RZ, RZ, R207 ;  /* 0x000000ffff997224 */ /* 0x000fca00078e00cf */
[----:B------:R-:W2:Y:S01]  /*7800*/  MUFU.TANH R8, R3 ;  /* 0x0000000300087308 */ /* 0x000ea20000002400 */
[----:B-1----:R-:W-:Y:S02]  /*7810*/  IMAD.IADD R0, R234, 0x1, -R34 ;  /* 0x00000001ea007824 */ /* 0x002fe400078e0a22 */
[----:B---3--:R-:W-:-:S03]  /*7820*/  FFMA.FTZ R7, R14, -UR35, R9 ;  /* 0x800000230e077c23 */ /* 0x008fc60008010009 */
[----:B------:R-:W-:Y:S02]  /*7830*/  IABS R0, R0 ;  /* 0x0000000000007213 */ /* 0x000fe40000000000 */
[----:B------:R-:W-:Y:S01]  /*7840*/  FSEL R96, R7, -INF , !P6 ;  /* 0xff80000007607808 */ /* 0x000fe20007000000 */
[----:B--2---:R-:W-:Y:S01]  /*7850*/  FFMA.FTZ R8, R13, -UR35, R8 ;  /* 0x800000230d087c23 */ /* 0x004fe20008010008 */
[----:B------:R-:W-:Y:S01]  /*7860*/  ISETP.LT.OR P6, PT, R31, R240, P0 ;  /* 0x000000f01f00720c */ /* 0x000fe200007c1670 */
[----:B------:R-:W-:Y:S01]  /*7870*/  IMAD.MOV.U32 R3, RZ, RZ, R0 ;  /* 0x000000ffff037224 */ /* 0x000fe200078e0000 */
[----:B------:R-:W-:Y:S01]  /*7880*/  LOP3.LUT P0, RZ, R231, 0x2, RZ, 0xc0, !PT ;  /* 0x00000002e7ff7812 */ /* 0x000fe2000780c0ff */
[----:B------:R-:W-:Y:S01]  /*7890*/  IMAD.IADD R0, R241, 0x1, -R34 ;  /* 0x00000001f1007824 */ /* 0x000fe200078e0a22 */
[----:B------:R-:W-:Y:S01]  /*78a0*/  FSEL R98, R8, -INF , !P2 ;  /* 0xff80000008627808 */ /* 0x000fe20005000000 */
[----:B------:R1:W-:Y:S01]  /*78b0*/  I2F R25, R3 ;  /* 0x0000000300197306 */ /* 0x0003e20000201400 */
[----:B------:R-:W-:-:S02]  /*78c0*/  ISETP.GE.AND P2, PT, R31, R244, PT ;  /* 0x000000f41f00720c */ /* 0x000fc40003f46270 */
[----:B------:R-:W-:Y:S02]  /*78d0*/  IABS R0, R0 ;  /* 0x0000000000007213 */ /* 0x000fe40000000000 */
[----:B------:R-:W-:Y:S02]  /*78e0*/  ISETP.LT.OR P2, PT, R31, R239, P2 ;  /* 0x000000ef1f00720c */ /* 0x000fe40001741670 */
[----:B------:R-:W-:Y:S01]  /*78f0*/  LOP3.LUT R231, R231, 0xfffffffd, RZ, 0xc0, !PT ;  /* 0xfffffffde7e77812 */ /* 0x000fe200078ec0ff */
[----:B------:R2:W-:Y:S01]  /*7900*/  I2F R16, R0 ;  /* 0x0000000000107306 */ /* 0x0005e20000201400 */
[----:B-1----:R-:W-:-:S09]  /*7910*/  FMUL.FTZ R3, R180, c[0x0][0x2ec] ;  /* 0x0000bb00b4037a20 */ /* 0x002fd20000410000 */
[----:B------:R-:W-:Y:S01]  /*7920*/  @P2 LOP3.LUT R231, R231, 0x2, RZ, 0xfc, !PT ;  /* 0x00000002e7e72812 */ /* 0x000fe200078efcff */
[----:B------:R-:W-:Y:S01]  /*7930*/  MUFU.TANH R9, R3 ;  /* 0x0000000300097308 */ /* 0x000fe20000002400 */
[----:B------:R-:W-:Y:S02]  /*7940*/  ISETP.GE.AND P2, PT, R33, R244, PT ;  /* 0x000000f42100720c */ /* 0x000fe40003f46270 */
[----:B------:R-:W-:Y:S01]  /*7950*/  LOP3.LUT R231, R231, 0xfffffff7, RZ, 0xc0, !PT ;  /* 0xfffffff7e7e77812 */ /* 0x000fe200078ec0ff */
[----:B--2---:R-:W-:Y:S02]  /*7960*/  FMUL.FTZ R0, R155, c[0x0][0x2ec] ;  /* 0x0000bb009b007a20 */ /* 0x004fe40000410000 */
[----:B------:R-:W-:Y:S02]  /*7970*/  IMAD.MOV.U32 R155, RZ, RZ, R89 ;  /* 0x000000ffff9b7224 */ /* 0x000fe400078e0059 */
[----:B------:R1:W2:Y:S02]  /*7980*/  MUFU.TANH R6, R0 ;  /* 0x0000000000067308 */ /* 0x0002a40000002400 */
[----:B-1----:R-:W-:-:S02]  /*7990*/  IMAD.IADD R0, R235, 0x1, -R35 ;  /* 0x00000001eb007824 */ /* 0x002fc400078e0a23 */
[----:B--2---:R-:W-:-:S03]  /*79a0*/  FFMA.FTZ R6, R15, -UR35, R6 ;  /* 0x800000230f067c23 */ /* 0x004fc60008010006 */
[----:B------:R-:W-:Y:S02]  /*79b0*/  IABS R0, R0 ;  /* 0x0000000000007213 */ /* 0x000fe40000000000 */
[----:B------:R-:W-:Y:S02]  /*79c0*/  FSEL R104, R6, -INF , !P1 ;  /* 0xff80000006687808 */ /* 0x000fe40004800000 */
[C---:B------:R-:W-:Y:S01]  /*79d0*/  ISETP.GE.AND P1, PT, R31.reuse, R243, PT ;  /* 0x000000f31f00720c */ /* 0x040fe20003f26270 */
        /* <DEDUP_REMOVED lines=9> */
[----:B------:R-:W-:Y:S01]  /*7a70*/  FFMA.FTZ R5, R64, -UR35, R9 ;  /* 0x8000002340057c23 */ /* 0x000fe20008010009 */
[----:B------:R-:W-:Y:S01]  /*7a80*/  LOP3.LUT R231, R231, 0xfffffffb, RZ, 0xc0, !PT ;  /* 0xfffffffbe7e77812 */ /* 0x000fe200078ec0ff */
[----:B------:R1:W-:Y:S01]  /*7a90*/  I2F R28, R3 ;  /* 0x00000003001c7306 */ /* 0x0003e20000201400 */
[----:B------:R-:W-:Y:S02]  /*7aa0*/  IMAD.MOV.U32 R64, RZ, RZ, R90 ;  /* 0x000000ffff407224 */ /* 0x000fe400078e005a */
[----:B------:R-:W-:Y:S01]  /*7ab0*/  FSEL R120, R5, -INF , !P0 ;  /* 0xff80000005787808 */ /* 0x000fe20004000000 */
[----:B------:R-:W-:Y:S01]  /*7ac0*/  IMAD.IADD R5, R234, 0x1, -R41 ;  /* 0x00000001ea057824 */ /* 0x000fe200078e0a29 */
[----:B------:R-:W-:-:S03]  /*7ad0*/  ISETP.GE.AND P0, PT, R31, R242, PT ;  /* 0x000000f21f00720c */ /* 0x000fc60003f06270 */
[----:B------:R2:W-:Y:S01]  /*7ae0*/  I2F R26, R0 ;  /* 0x00000000001a7306 */ /* 0x0005e20000201400 */
[----:B------:R-:W-:Y:S01]  /*7af0*/  ISETP.LT.OR P0, PT, R31, R237, P0 ;  /* 0x000000ed1f00720c */ /* 0x000fe20000701670 */
[----:B-1----:R-:W-:-:S06]  /*7b00*/  FMUL.FTZ R3, R182, c[0x0][0x2ec] ;  /* 0x0000bb00b6037a20 */ /* 0x002fcc0000410000 */
[----:B------:R1:W3:Y:S06]  /*7b10*/  MUFU.TANH R9, R3 ;  /* 0x0000000300097308 */ /* 0x0002ec0000002400 */
[----:B------:R-:W-:Y:S01]  /*7b20*/  @P0 LOP3.LUT R231, R231, 0x4, RZ, 0xfc, !PT ;  /* 0x00000004e7e70812 */ /* 0x000fe200078efcff */
[----:B--2---:R-:W-:Y:S01]  /*7b30*/  IMAD.IADD R0, R235, 0x1, -R40 ;  /* 0x00000001eb007824 */ /* 0x004fe200078e0a28 */
[----:B------:R-:W-:-:S04]  /*7b40*/  ISETP.GE.AND P0, PT, R33, R242, PT ;  /* 0x000000f22100720c */ /* 0x000fc80003f06270 */
        /* <DEDUP_REMOVED lines=8> */
[----:B------:R-:W-:-:S04]  /*7bd0*/  ISETP.GE.AND P3, PT, R33, R245, PT ;  /* 0x000000f52100720c */ /* 0x000fc80003f66270 */
[----:B------:R-:W-:Y:S01]  /*7be0*/  ISETP.LT.OR P3, PT, R33, R240, P3 ;  /* 0x000000f02100720c */ /* 0x000fe20001f61670 */
[----:B-1----:R-:W-:-:S04]  /*7bf0*/  FMUL.FTZ R3, R198, c[0x0][0x2ec] ;  /* 0x0000bb00c6037a20 */ /* 0x002fc80000410000 */
[----:B------:R-:W1:Y:S01]  /*7c00*/  MUFU.TANH R6, R3 ;  /* 0x0000000300067308 */ /* 0x000e620000002400 */
[----:B--2---:R-:W-:-:S07]  /*7c10*/  FMUL.FTZ R0, R196, c[0x0][0x2ec] ;  /* 0x0000bb00c4007a20 */ /* 0x004fce0000410000 */
[----:B------:R2:W3:Y:S01]  /*7c20*/  MUFU.TANH R7, R0 ;  /* 0x0000000000077308 */ /* 0x0004e20000002400 */
[----:B-1----:R-:W-:-:S05]  /*7c30*/  FFMA.FTZ R6, R18, -UR35, R6 ;  /* 0x8000002312067c23 */ /* 0x002fca0008010006 */
[----:B------:R-:W-:Y:S02]  /*7c40*/  FSEL R122, R6, -INF , !P4 ;  /* 0xff800000067a7808 */ /* 0x000fe40006000000 */
[----:B------:R-:W-:Y:S01]  /*7c50*/  ISETP.LT.OR P4, PT, R33, R238, P1 ;  /* 0x000000ee2100720c */ /* 0x000fe20000f81670 */
[----:B--2---:R-:W-:Y:S02]  /*7c60*/  IMAD.IADD R0, R241, 0x1, -R40 ;  /* 0x00000001f1007824 */ /* 0x004fe400078e0a28 */
[----:B---3--:R-:W-:-:S03]  /*7c70*/  FFMA.FTZ R7, R20, -UR35, R7 ;  /* 0x8000002314077c23 */ /* 0x008fc60008010007 */
[----:B------:R-:W-:Y:S02]  /*7c80*/  IABS R0, R0 ;  /* 0x0000000000007213 */ /* 0x000fe40000000000 */
[----:B------:R-:W-:Y:S02]  /*7c90*/  FSEL R252, R7, -INF , !P5 ;  /* 0xff80000007fc7808 */ /* 0x000fe40006800000 */
[----:B------:R-:W-:Y:S01]  /*7ca0*/  ISETP.LT.OR P5, PT, R33, R239, P2 ;  /* 0x000000ef2100720c */ /* 0x000fe200017a1670 */
[----:B------:R-:W-:Y:S01]  /*7cb0*/  IMAD.MOV.U32 R3, RZ, RZ, R0 ;  /* 0x000000ffff037224 */ /* 0x000fe200078e0000 */
[----:B------:R-:W-:Y:S01]  /*7cc0*/  LOP3.LUT P2, RZ, R231, 0x8, RZ, 0xc0, !PT ;  /* 0x00000008e7ff7812 */ /* 0x000fe2000784c0ff */
[----:B------:R-:W-:Y:S02]  /*7cd0*/  IMAD.IADD R0, R235, 0x1, -R41 ;  /* 0x00000001eb007824 */ /* 0x000fe400078e0a29 */
[----:B------:R1:W-:Y:S03]  /*7ce0*/  I2F R15, R3 ;  /* 0x00000003000f7306 */ /* 0x0003e60000201400 */
[----:B------:R-:W-:-:S05]  /*7cf0*/  IABS R0, R0 ;  /* 0x0000000000007213 */ /* 0x000fca0000000000 */
[----:B-1----:R-:W-:Y:S01]  /*7d00*/  IMAD.MOV.U32 R3, RZ, RZ, R0 ;  /* 0x000000ffff037224 */ /* 0x002fe200078e0000 */
[----:B------:R-:W-:Y:S01]  /*7d10*/  IABS R0, R5 ;  /* 0x0000000500007213 */ /* 0x000fe20000000000 */
[----:B------:R-:W-:Y:S02]  /*7d20*/  IMAD.IADD R5, R235, 0x1, -R42 ;  /* 0x00000001eb057824 */ /* 0x000fe400078e0a2a */
[----:B------:R1:W-:Y:S08]  /*7d30*/  I2F R39, R3 ;  /* 0x0000000300277306 */ /* 0x0003f00000201400 */
[----:B------:R2:W-:Y:S01]  /*7d40*/  I2F R29, R0 ;  /* 0x00000000001d7306 */ /* 0x0005e20000201400 */
[----:B-1----:R-:W-:-:S02]  /*7d50*/  FMUL.FTZ R3, R181, c[0x0][0x2ec] ;  /* 0x0000bb00b5037a20 */ /* 0x002fc40000410000 */
[----:B------:R-:W-:-:S05]  /*7d60*/  IMAD.MOV.U32 R181, RZ, RZ, R192 ;  /* 0x000000ffffb57224 */ /* 0x000fca00078e00c0 */
        /* <DEDUP_REMOVED lines=9> */
[----:B------:R1:W-:Y:S01]  /*7e00*/  MUFU.TANH R10, R3 ;  /* 0x00000003000a7308 */ /* 0x0003e20000002400 */
[----:B---3--:R-:W-:-:S07]  /*7e10*/  FFMA.FTZ R0, R66, -UR35, R9 ;  /* 0x8000002342007c23 */ /* 0x008fce0008010009 */
[----:B------:R2:W3:Y:S01]  /*7e20*/  MUFU.TANH R9, R5 ;  /* 0x0000000500097308 */ /* 0x0004e20000002400 */
[----:B------:R-:W-:Y:S01]  /*7e30*/  FSEL R249, R0, -INF , !P6 ;  /* 0xff80000000f97808 */ /* 0x000fe20007000000 */
[----:B------:R-:W-:Y:S01]  /*7e40*/  IMAD.IADD R0, R234, 0x1, -R42 ;  /* 0x00000001ea007824 */ /* 0x000fe200078e0a2a */
[C---:B------:R-:W-:Y:S02]  /*7e50*/  LOP3.LUT P6, RZ, R231.reuse, 0x2, RZ, 0xc0, !PT ;  /* 0x00000002e7ff7812 */ /* 0x040fe400078cc0ff */
[----:B------:R-:W-:Y:S02]  /*7e60*/  LOP3.LUT R231, R231, 0xfffffffe, RZ, 0xc0, !PT ;  /* 0xfffffffee7e77812 */ /* 0x000fe400078ec0ff */
[----:B------:R-:W-:Y:S01]  /*7e70*/  IABS R0, R0 ;  /* 0x0000000000007213 */ /* 0x000fe20000000000 */
[----:B-1----:R-:W-:Y:S01]  /*7e80*/  FMUL.FTZ R3, R199, c[0x0][0x2ec] ;  /* 0x0000bb00c7037a20 */ /* 0x002fe20000410000 */
[----:B------:R-:W-:Y:S02]  /*7e90*/  @P3 LOP3.LUT R231, R231, 0x1, RZ, 0xfc, !PT ;  /* 0x00000001e7e73812 */ /* 0x000fe400078efcff */
[----:B------:R-:W-:Y:S01]  /*7ea0*/  ISETP.LT.OR P3, PT, R33, R237, P0 ;  /* 0x000000ed2100720c */ /* 0x000fe20000761670 */
[----:B------:R1:W-:Y:S01]  /*7eb0*/  MUFU.TANH R8, R3 ;  /* 0x0000000300087308 */ /* 0x0003e20000002400 */
[----:B------:R-:W-:-:S02]  /*7ec0*/  ISETP.GE.AND P0, PT, R34, R245, PT ;  /* 0x000000f52200720c */ /* 0x000fc40003f06270 */
[----:B------:R-:W-:Y:S01]  /*7ed0*/  LOP3.LUT P1, RZ, R231, 0x4, RZ, 0xc0, !PT ;  /* 0x00000004e7ff7812 */ /* 0x000fe2000782c0ff */
[----:B--2---:R-:W-:Y:S02]  /*7ee0*/  IMAD.IADD R5, R241, 0x1, -R42 ;  /* 0x00000001f1057824 */ /* 0x004fe400078e0a2a */
[----:B---3--:R-:W-:-:S05]  /*7ef0*/  FFMA.FTZ R6, R17, -UR35, R9 ;  /* 0x8000002311067c23 */ /* 0x008fca0008010009 */
[----:B------:R-:W-:Y:S02]  /*7f00*/  FSEL R208, R6, -INF , !P2 ;  /* 0xff80000006d07808 */ /* 0x000fe40005000000 */
[----:B------:R-:W-:Y:S01]  /*7f10*/  ISETP.GE.AND P2, PT, R34, R244, PT ;  /* 0x000000f42200720c */ /* 0x000fe20003f46270 */
[----:B-1----:R-:W-:-:S03]  /*7f20*/  FMUL.FTZ R3, R156, c[0x0][0x2ec] ;  /* 0x0000bb009c037a20 */ /* 0x002fc60000410000 */
[----:B------:R-:W-:Y:S01]  /*7f30*/  ISETP.LT.OR P2, PT, R34, R239, P2 ;  /* 0x000000ef2200720c */ /* 0x000fe20001741670 */
[----:B------:R-:W-:Y:S01]  /*7f40*/  IMAD.MOV.U32 R156, RZ, RZ, R154 ;  /* 0x000000ffff9c7224 */ /* 0x000fe200078e009a */
[----:B------:R1:W2:Y:S01]  /*7f50*/  MUFU.TANH R7, R3 ;  /* 0x0000000300077308 */ /* 0x0002a20000002400 */
[----:B------:R-:W-:Y:S02]  /*7f60*/  IMAD.MOV.U32 R154, RZ, RZ, R47 ;  /* 0x000000ffff9a7224 */ /* 0x000fe400078e002f */
[----:B-1----:R-:W-:Y:S01]  /*7f70*/  IMAD.MOV.U32 R3, RZ, RZ, R0 ;  /* 0x000000ffff037224 */ /* 0x002fe200078e0000 */
[----:B------:R-:W-:Y:S01]  /*7f80*/  IABS R0, R5 ;  /* 0x0000000500007213 */ /* 0x000fe20000000000 */
[----:B--2---:R-:W-:-:S03]  /*7f90*/  FFMA.FTZ R7, R68, -UR35, R7 ;  /* 0x8000002344077c23 */ /* 0x004fc60008010007 */
[----:B------:R1:W-:Y:S01]  /*7fa0*/  I2F R27, R3 ;  /* 0x00000003001b7306 */ /* 0x0003e20000201400 */
[----:B------:R-:W-:Y:S02]  /*7fb0*/  FFMA.FTZ R5, R11, -UR35, R8 ;  /* 0x800000230b057c23 */ /* 0x000fe40008010008 */
[----:B------:R-:W-:-:S03]  /*7fc0*/  FMUL.FTZ R8, R184, c[0x0][0x2ec] ;  /* 0x0000bb00b8087a20 */ /* 0x000fc60000410000 */
[----:B------:R-:W-:Y:S01]  /*7fd0*/  FSEL R233, R5, -INF , !P1 ;  /* 0xff80000005e97808 */ /* 0x000fe20004800000 */
[----:B------:R-:W-:Y:S01]  /*7fe0*/  IMAD.IADD R5, R234, 0x1, -R36 ;  /* 0x00000001ea057824 */ /* 0x000fe200078e0a24 */
[----:B------:R2:W-:Y:S01]  /*7ff0*/  I2F R17, R0 ;  /* 0x0000000000117306 */ /* 0x0005e20000201400 */
[----:B------:R-:W-:-:S04]  /*8000*/  ISETP.GE.AND P1, PT, R34, R243, PT ;  /* 0x000000f32200720c */ /* 0x000fc80003f26270 */
[C---:B------:R-:W-:Y:S01]  /*8010*/  ISETP.LT.OR P1, PT, R34.reuse, R238, P1 ;  /* 0x000000ee2200720c */ /* 0x040fe20000f21670 */
[----:B-1----:R-:W-:Y:S02]  /*8020*/  FFMA.FTZ R3, R21, -UR35, R10 ;  /* 0x8000002315037c23 */ /* 0x002fe4000801000a */
[----:B------:R-:W1:Y:S03]  /*8030*/  MUFU.TANH R8, R8 ;  /* 0x0000000800087308 */ /* 0x000e660000002400 */
[----:B------:R-:W-:Y:S02]  /*8040*/  FSEL R210, R3, -INF , !P6 ;  /* 0xff80000003d27808 */ /* 0x000fe40007000000 */
[----:B------:R-:W-:Y:S01]  /*8050*/  ISETP.LT.OR P6, PT, R34, R240, P0 ;  /* 0x000000f02200720c */ /* 0x000fe200007c1670 */
[----:B--2---:R-:W-:Y:S01]  /*8060*/  FMUL.FTZ R0, R158, c[0x0][0x2ec] ;  /* 0x0000bb009e007a20 */ /* 0x004fe20000410000 */
[C---:B------:R-:W-:Y:S01]  /*8070*/  LOP3.LUT P0, RZ, R231.reuse, 0x1, RZ, 0xc0, !PT ;  /* 0x00000001e7ff7812 */ /* 0x040fe2000780c0ff */
[----:B------:R-:W-:Y:S01]  /*8080*/  IMAD.MOV.U32 R158, RZ, RZ, R59 ;  /* 0x000000ffff9e7224 */ /* 0x000fe200078e003b */
[----:B------:R-:W-:Y:S01]  /*8090*/  LOP3.LUT R231, R231, 0xfffffffe, RZ, 0xc0, !PT ;  /* 0xfffffffee7e77812 */ /* 0x000fe200078ec0ff */
[----:B------:R2:W3:Y:S01]  /*80a0*/  MUFU.TANH R9, R0 ;  /* 0x0000000000097308 */ /* 0x0004e20000002400 */
[----:B------:R-:W-:Y:S01]  /*80b0*/  FSEL R203, R7, -INF , !P0 ;  /* 0xff80000007cb7808 */ /* 0x000fe20004000000 */
[----:B------:R-:W-:Y:S01]  /*80c0*/  IMAD.MOV.U32 R59, RZ, RZ, R58 ;  /* 0x000000ffff3b7224 */ /* 0x000fe200078e003a */
[----:B------:R-:W-:Y:S01]  /*80d0*/  ISETP.GE.AND P0, PT, R34, R242, PT ;  /* 0x000000f22200720c */ /* 0x000fe20003f06270 */
[----:B------:R-:W-:Y:S01]  /*80e0*/  IMAD.MOV.U32 R58, RZ, RZ, R211 ;  /* 0x000000ffff3a7224 */ /* 0x000fe200078e00d3 */
[----:B------:R-:W-:Y:S01]  /*80f0*/  @P2 LOP3.LUT R231, R231, 0x1, RZ, 0xfc, !PT ;  /* 0x00000001e7e72812 */ /* 0x000fe200078efcff */
[----:B-1----:R-:W-:Y:S01]  /*8100*/  FFMA.FTZ R8, R22, -UR35, R8 ;  /* 0x8000002316087c23 */ /* 0x002fe20008010008 */
[----:B------:R-:W-:-:S02]  /*8110*/  ISETP.LT.OR P0, PT, R34, R237, P0 ;  /* 0x000000ed2200720c */ /* 0x000fc40000701670 */
[----:B------:R-:W-:Y:S02]  /*8120*/  LOP3.LUT R231, R231, 0xfffffff7, RZ, 0xc0, !PT ;  /* 0xfffffff7e7e77812 */ /* 0x000fe400078ec0ff */
[----:B------:R-:W-:Y:S02]  /*8130*/  FSEL R193, R8, -INF , !P4 ;  /* 0xff80000008c17808 */ /* 0x000fe40006000000 */
[----:B------:R-:W-:Y:S02]  /*8140*/  @P1 LOP3.LUT R231, R231, 0x8, RZ, 0xfc, !PT ;  /* 0x00000008e7e71812 */ /* 0x000fe400078efcff */
[----:B------:R-:W-:Y:S01]  /*8150*/  ISETP.GE.AND P2, PT, R35, R244, PT ;  /* 0x000000f42300720c */ /* 0x000fe20003f46270 */
[----:B--2---:R-:W-:Y:S01]  /*8160*/  IMAD.IADD R0, R235, 0x1, -R43 ;  /* 0x00000001eb007824 */ /* 0x004fe200078e0a2b */
[----:B------:R-:W-:Y:S01]  /*8170*/  LOP3.LUT R231, R231, 0xfffffffb, RZ, 0xc0, !PT ;  /* 0xfffffffbe7e77812 */ /* 0x000fe200078ec0ff */
[----:B---3--:R-:W-:Y:S01]  /*8180*/  FFMA.FTZ R7, R23, -UR35, R9 ;  /* 0x8000002317077c23 */ /* 0x008fe20008010009 */
[----:B------:R-:W-:-:S02]  /*8190*/  ISETP.GE.AND P1, PT, R35, R243, PT ;  /* 0x000000f32300720c */ /* 0x000fc40003f26270 */
[----:B------:R-:W-:Y:S02]  /*81a0*/  IABS R0, R0 ;  /* 0x0000000000007213 */ /* 0x000fe40000000000 */
[----:B------:R-:W-:Y:S02]  /*81b0*/  FSEL R194, R7, -INF , !P5 ;  /* 0xff80000007c27808 */ /* 0x000fe40006800000 */
[----:B------:R-:W-:Y:S01]  /*81c0*/  @P0 LOP3.LUT R231, R231, 0x4, RZ, 0xfc, !PT ;  /* 0x00000004e7e70812 */ /* 0x000fe200078efcff */
[----:B------:R-:W-:Y:S01]  /*81d0*/  IMAD.MOV.U32 R3, RZ, RZ, R0 ;  /* 0x000000ffff037224 */ /* 0x000fe200078e0000 */
[----:B------:R-:W-:Y:S01]  /*81e0*/  ISETP.GE.AND P0, PT, R35, R245, PT ;  /* 0x000000f52300720c */ /* 0x000fe20003f06270 */
[----:B------:R-:W-:Y:S01]  /*81f0*/  IMAD.IADD R0, R234, 0x1, -R43 ;  /* 0x00000001ea007824 */ /* 0x000fe200078e0a2b */
[----:B------:R-:W-:Y:S01]  /*8200*/  LOP3.LUT R231, R231, 0xfffffffd, RZ, 0xc0, !PT ;  /* 0xfffffffde7e77812 */ /* 0x000fe200078ec0ff */
[----:B------:R1:W-:Y:S01]  /*8210*/  I2F R31, R3 ;  /* 0x00000003001f7306 */ /* 0x0003e20000201400 */
[----:B------:R-:W-:-:S02]  /*8220*/  ISETP.LT.OR P0, PT, R35, R240, P0 ;  /* 0x000000f02300720c */ /* 0x000fc40000701670 */
[----:B------:R-:W-:Y:S02]  /*8230*/  IABS R0, R0 ;  /* 0x0000000000007213 */ /* 0x000fe40000000000 */
[----:B------:R-:W-:-:S03]  /*8240*/  ISETP.LT.OR P5, PT, R35, R238, P1 ;  /* 0x000000ee2300720c */ /* 0x000fc60000fa1670 */
[----:B------:R2:W-:Y:S06]  /*8250*/  I2F R20, R0 ;  /* 0x0000000000147306 */ /* 0x0005ec0000201400 */
[----:B------:R-:W-:Y:S01]  /*8260*/  @P0 LOP3.LUT R231, R231, 0x2, RZ, 0xfc, !PT ;  /* 0x00000002e7e70812 */ /* 0x000fe200078efcff */
[----:B-1----:R-:W-:Y:S01]  /*8270*/  FMUL.FTZ R3, R186, c[0x0][0x2ec] ;  /* 0x0000bb00ba037a20 */ /* 0x002fe20000410000 */
[----:B------:R-:W-:Y:S02]  /*8280*/  ISETP.GE.AND P0, PT, R35, R242, PT ;  /* 0x000000f22300720c */ /* 0x000fe40003f06270 */
[----:B------:R-:W-:Y:S01]  /*8290*/  LOP3.LUT P1, RZ, R231, 0x4, RZ, 0xc0, !PT ;  /* 0x00000004e7ff7812 */ /* 0x000fe2000782c0ff */
[----:B------:R-:W1:Y:S01]  /*82a0*/  MUFU.TANH R6, R3 ;  /* 0x0000000300067308 */ /* 0x000e620000002400 */
[----:B------:R-:W-:-:S02]  /*82b0*/  ISETP.LT.OR P4, PT, R35, R237, P0 ;  /* 0x000000ed2300720c */ /* 0x000fc40000781670 */
[----:B------:R-:W-:Y:S01]  /*82c0*/  ISETP.GE.AND P0, PT, R40, R245, PT ;  /* 0x000000f52800720c */ /* 0x000fe20003f06270 */
[----:B--2---:R-:W-:Y:S02]  /*82d0*/  FMUL.FTZ R0, R157, c[0x0][0x2ec] ;  /* 0x0000bb009d007a20 */ /* 0x004fe40000410000 */
[----:B------:R-:W-:Y:S02]  /*82e0*/  IMAD.MOV.U32 R157, RZ, RZ, R153 ;  /* 0x000000ffff9d7224 */ /* 0x000fe400078e0099 */
[----:B------:R2:W3:Y:S01]  /*82f0*/  MUFU.TANH R9, R0 ;  /* 0x0000000000097308 */ /* 0x0004e20000002400 */
[----:B------:R-:W-:Y:S02]  /*8300*/  IMAD.MOV.U32 R153, RZ, RZ, R204 ;  /* 0x000000ffff997224 */ /* 0x000fe400078e00cc */
[----:B-1----:R-:W-:-:S05]  /*8310*/  FFMA.FTZ R6, R12, -UR35, R6 ;  /* 0x800000230c067c23 */ /* 0x002fca0008010006 */
[----:B------:R-:W-:Y:S02]  /*8320*/  FSEL R199, R6, -INF , !P3 ;  /* 0xff80000006c77808 */ /* 0x000fe40005800000 */
[----:B------:R-:W-:Y:S01]  /*8330*/  ISETP.LT.OR P3, PT, R35, R239, P2 ;  /* 0x000000ef2300720c */ /* 0x000fe20001761670 */
[----:B--2---:R-:W-:Y:S01]  /*8340*/  IMAD.IADD R0, R241, 0x1, -R43 ;  /* 0x00000001f1007824 */ /* 0x004fe200078e0a2b */
[----:B------:R-:W-:-:S04]  /*8350*/  LOP3.LUT P2, RZ, R231, 0x8, RZ, 0xc0, !PT ;  /* 0x00000008e7ff7812 */ /* 0x000fc8000784c0ff */
        /* <DEDUP_REMOVED lines=8> */
[----:B------:R1:W-:Y:S03]  /*83e0*/  I2F R21, R3 ;  /* 0x0000000300157306 */ /* 0x0003e60000201400 */
[----:B------:R-:W-:Y:S01]  /*83f0*/  FSEL R192, R5, -INF , !P6 ;  /* 0xff80000005c07808 */ /* 0x000fe20007000000 */
[----:B------:R-:W-:Y:S01]  /*8400*/  IMAD.IADD R5, R235, 0x1, -R38 ;  /* 0x00000001eb057824 */ /* 0x000fe200078e0a26 */
[----:B------:R-:W-:-:S03]  /*8410*/  LOP3.LUT P6, RZ, R231, 0x1, RZ, 0xc0, !PT ;  /* 0x00000001e7ff7812 */ /* 0x000fc600078cc0ff */
[----:B------:R2:W-:Y:S01]  /*8420*/  I2F R18, R0 ;  /* 0x0000000000127306 */ /* 0x0005e20000201400 */
[----:B-1----:R-:W-:Y:S02]  /*8430*/  FMUL.FTZ R3, R159, c[0x0][0x2ec] ;  /* 0x0000bb009f037a20 */ /* 0x002fe40000410000 */
[----:B------:R-:W-:-:S05]  /*8440*/  IMAD.MOV.U32 R159, RZ, RZ, R51 ;  /* 0x000000ffff9f7224 */ /* 0x000fca00078e0033 */
[----:B------:R1:W3:Y:S01]  /*8450*/  MUFU.TANH R9, R3 ;  /* 0x0000000300097308 */ /* 0x0002e20000002400 */
[----:B------:R-:W-:Y:S02]  /*8460*/  IMAD.MOV.U32 R51, RZ, RZ, R49 ;  /* 0x000000ffff337224 */ /* 0x000fe400078e0031 */
[----:B------:R-:W-:Y:S02]  /*8470*/  IMAD.MOV.U32 R49, RZ, RZ, R250 ;  /* 0x000000ffff317224 */ /* 0x000fe400078e00fa */
        /* <DEDUP_REMOVED lines=12> */
[----:B-1----:R-:W-:-:S04]  /*8540*/  FMUL.FTZ R3, R187, c[0x0][0x2ec] ;  /* 0x0000bb00bb037a20 */ /* 0x002fc80000410000 */
[----:B------:R-:W1:Y:S01]  /*8550*/  MUFU.TANH R6, R3 ;  /* 0x0000000300067308 */ /* 0x000e620000002400 */
[----:B--2---:R-:W-:Y:S02]  /*8560*/  FMUL.FTZ R0, R185, c[0x0][0x2ec] ;  /* 0x0000bb00b9007a20 */ /* 0x004fe40000410000 */
[----:B------:R-:W-:-:S05]  /*8570*/  IMAD.MOV.U32 R185, RZ, RZ, R209 ;  /* 0x000000ffffb97224 */ /* 0x000fca00078e00d1 */
[----:B------:R2:W3:Y:S01]  /*8580*/  MUFU.TANH R7, R0 ;  /* 0x0000000000077308 */ /* 0x0004e20000002400 */
[----:B-1----:R-:W-:Y:S02]  /*8590*/  FFMA.FTZ R6, R16, -UR35, R6 ;  /* 0x8000002310067c23 */ /* 0x002fe40008010006 */
[----:B------:R-:W-:Y:S02]  /*85a0*/  IMAD.MOV.U32 R16, RZ, RZ, R154 ;  /* 0x000000ffff107224 */ /* 0x000fe400078e009a */
[----:B------:R-:W-:Y:S01]  /*85b0*/  IMAD.MOV.U32 R154, RZ, RZ, R50 ;  /* 0x000000ffff9a7224 */ /* 0x000fe200078e0032 */
[----:B------:R-:W-:Y:S02]  /*85c0*/  FSEL R182, R6, -INF , !P1 ;  /* 0xff80000006b67808 */ /* 0x000fe40004800000 */
[----:B------:R-:W-:Y:S01]  /*85d0*/  ISETP.GE.AND P1, PT, R40, R243, PT ;  /* 0x000000f32800720c */ /* 0x000fe20003f26270 */
[----:B--2---:R-:W-:Y:S02]  /*85e0*/  IMAD.IADD R0, R234, 0x1, -R37 ;  /* 0x00000001ea007824 */ /* 0x004fe400078e0a25 */
[----:B---3--:R-:W-:Y:S01]  /*85f0*/  FFMA.FTZ R7, R25, -UR35, R7 ;  /* 0x8000002319077c23 */ /* 0x008fe20008010007 */
[----:B------:R-:W-:-:S02]  /*8600*/  ISETP.LT.OR P1, PT, R40, R238, P1 ;  /* 0x000000ee2800720c */ /* 0x000fc40000f21670 */
        /* <DEDUP_REMOVED lines=19> */
[----:B-1----:R-:W-:-:S07]  /*8740*/  FMUL.FTZ R3, R188, c[0x0][0x2ec] ;  /* 0x0000bb00bc037a20 */ /* 0x002fce0000410000 */
        /* <DEDUP_REMOVED lines=10> */
[----:B------:R3:W-:Y:S08]  /*87f0*/  I2F R25, R3 ;  /* 0x0000000300197306 */ /* 0x0007f00000201400 */
[----:B------:R1:W-:Y:S08]  /*8800*/  I2F R95, R0 ;  /* 0x00000000005f7306 */ /* 0x0003f00000201400 */
[----:B------:R-:W2:Y:S01]  /*8810*/  MUFU.TANH R5, R5 ;  /* 0x0000000500057308 */ /* 0x000ea20000002400 */
[----:B---3--:R-:W-:-:S05]  /*8820*/  FFMA.FTZ R3, R72, -UR35, R9 ;  /* 0x8000002348037c23 */ /* 0x008fca0008010009 */
[----:B------:R-:W-:Y:S01]  /*8830*/  FSEL R248, R3, -INF , !P0 ;  /* 0xff80000003f87808 */ /* 0x000fe20004000000 */
[----:B------:R-:W-:Y:S01]  /*8840*/  FMUL.FTZ R3, R189, c[0x0][0x2ec] ;  /* 0x0000bb00bd037a20 */ /* 0x000fe20000410000 */
[----:B------:R-:W-:Y:S01]  /*8850*/  ISETP.GE.AND P0, PT, R40, R242, PT ;  /* 0x000000f22800720c */ /* 0x000fe20003f06270 */
[----:B-1----:R-:W-:Y:S02]  /*8860*/  IMAD.IADD R0, R234, 0x1, -R70 ;  /* 0x00000001ea007824 */ /* 0x002fe400078e0a46 */
[----:B------:R-:W-:Y:S01]  /*8870*/  MUFU.TANH R8, R3 ;  /* 0x0000000300087308 */ /* 0x000fe20000002400 */
[----:B------:R-:W-:Y:S02]  /*8880*/  ISETP.LT.OR P0, PT, R40, R237, P0 ;  /* 0x000000ed2800720c */ /* 0x000fe40000701670 */
[----:B------:R-:W-:Y:S01]  /*8890*/  IABS R0, R0 ;  /* 0x0000000000007213 */ /* 0x000fe20000000000 */
[----:B--2---:R-:W-:Y:S02]  /*88a0*/  FFMA.FTZ R6, R14, -UR35, R5 ;  /* 0x800000230e067c23 */ /* 0x004fe40008010005 */
[----:B------:R-:W-:-:S02]  /*88b0*/  IMAD.IADD R5, R235, 0x1, -R71 ;  /* 0x00000001eb057824 */ /* 0x000fc400078e0a47 */
[----:B------:R1:W-:Y:S01]  /*88c0*/  I2F R94, R0 ;  /* 0x00000000005e7306 */ /* 0x0003e20000201400 */
[----:B------:R-:W-:Y:S02]  /*88d0*/  FSEL R205, R6, -INF , !P3 ;  /* 0xff80000006cd7808 */ /* 0x000fe40005800000 */
[----:B------:R-:W-:-:S03]  /*88e0*/  ISETP.GE.AND P3, PT, R41, R245, PT ;  /* 0x000000f52900720c */ /* 0x000fc60003f66270 */
[----:B------:R-:W-:Y:S02]  /*88f0*/  @P0 LOP3.LUT R231, R231, 0x4, RZ, 0xfc, !PT ;  /* 0x00000004e7e70812 */ /* 0x000fe400078efcff */
[----:B------:R-:W-:Y:S01]  /*8900*/  ISETP.GE.AND P0, PT, R41, R242, PT ;  /* 0x000000f22900720c */ /* 0x000fe20003f06270 */
[----:B-1----:R-:W-:Y:S02]  /*8910*/  FMUL.FTZ R0, R148, c[0x0][0x2ec] ;  /* 0x0000bb0094007a20 */ /* 0x002fe40000410000 */
[----:B------:R-:W-:Y:S02]  /*8920*/  IMAD.MOV.U32 R148, RZ, RZ, R49 ;  /* 0x000000ffff947224 */ /* 0x000fe400078e0031 */
[----:B------:R1:W2:Y:S02]  /*8930*/  MUFU.TANH R9, R0 ;  /* 0x0000000000097308 */ /* 0x0002a40000002400 */
[----:B-1----:R-:W-:Y:S02]  /*8940*/  FMUL.FTZ R0, R150, c[0x0][0x2ec] ;  /* 0x0000bb0096007a20 */ /* 0x002fe40000410000 */
[----:B------:R-:W-:-:S04]  /*8950*/  IMAD.MOV.U32 R150, RZ, RZ, R58 ;  /* 0x000000ffff967224 */ /* 0x000fc800078e003a */
[----:B------:R1:W3:Y:S02]  /*8960*/  MUFU.TANH R7, R0 ;  /* 0x0000000000077308 */ /* 0x0002e40000002400 */
[----:B-1----:R-:W-:-:S05]  /*8970*/  IMAD.IADD R0, R241, 0x1, -R70 ;  /* 0x00000001f1007824 */ /* 0x002fca00078e0a46 */
[----:B------:R-:W-:-:S05]  /*8980*/  IABS R0, R0 ;  /* 0x0000000000007213 */ /* 0x000fca0000000000 */
[----:B------:R-:W-:Y:S01]  /*8990*/  IMAD.MOV.U32 R3, RZ, RZ, R0 ;  /* 0x000000ffff037224 */ /* 0x000fe200078e0000 */
[----:B------:R-:W-:Y:S01]  /*89a0*/  IABS R0, R5 ;  /* 0x0000000500007213 */ /* 0x000fe20000000000 */
[----:B--2---:R-:W-:Y:S02]  /*89b0*/  FFMA.FTZ R5, R28, -UR35, R9 ;  /* 0x800000231c057c23 */ /* 0x004fe40008010009 */
[----:B------:R1:W-:Y:S03]  /*89c0*/  I2F R35, R3 ;  /* 0x0000000300237306 */ /* 0x0003e60000201400 */
[----:B------:R-:W-:Y:S01]  /*89d0*/  FSEL R206, R5, -INF , !P5 ;  /* 0xff80000005ce7808 */ /* 0x000fe20006800000 */
[----:B------:R-:W-:Y:S01]  /*89e0*/  IMAD.IADD R5, R241, 0x1, -R71 ;  /* 0x00000001f1057824 */ /* 0x000fe200078e0a47 */
[----:B------:R-:W-:-:S03]  /*89f0*/  ISETP.LT.OR P5, PT, R41, R238, P1 ;  /* 0x000000ee2900720c */ /* 0x000fc60000fa1670 */
[----:B------:R3:W-:Y:S01]  /*8a00*/  I2F R91, R0 ;  /* 0x00000000005b7306 */ /* 0x0007e20000201400 */
[----:B-1----:R-:W-:Y:S02]  /*8a10*/  FFMA.FTZ R3, R75, -UR35, R8 ;  /* 0x800000234b037c23 */ /* 0x002fe40008010008 */
[----:B------:R-:W-:-:S03]  /*8a20*/  FMUL.FTZ R8, R149, c[0x0][0x2ec] ;  /* 0x0000bb0095087a20 */ /* 0x000fc60000410000 */
[----:B------:R-:W-:Y:S01]  /*8a30*/  FSEL R202, R3, -INF , !P6 ;  /* 0xff80000003ca7808 */ /* 0x000fe20007000000 */
[----:B------:R-:W-:Y:S01]  /*8a40*/  FMUL.FTZ R3, R140, c[0x0][0x2ec] ;  /* 0x0000bb008c037a20 */ /* 0x000fe20000410000 */
[----:B------:R-:W-:Y:S01]  /*8a50*/  MUFU.TANH R9, R8 ;  /* 0x0000000800097308 */ /* 0x000fe20000002400 */
[----:B---3--:R-:W-:Y:S01]  /*8a60*/  FFMA.FTZ R0, R26, -UR35, R7 ;  /* 0x800000231a007c23 */ /* 0x008fe20008010007 */
[----:B------:R-:W-:Y:S01]  /*8a70*/  LOP3.LUT P6, RZ, R231, 0x2, RZ, 0xc0, !PT ;  /* 0x00000002e7ff7812 */ /* 0x000fe200078cc0ff */
[----:B------:R-:W-:-:S03]  /*8a80*/  FMUL.FTZ R7, R191, c[0x0][0x2ec] ;  /* 0x0000bb00bf077a20 */ /* 0x000fc60000410000 */
[----:B------:R-:W-:Y:S01]  /*8a90*/  FSEL R207, R0, -INF , !P4 ;  /* 0xff80000000cf7808 */ /* 0x000fe20006000000 */
[----:B------:R-:W-:Y:S01]  /*8aa0*/  IMAD.IADD R0, R234, 0x1, -R71 ;  /* 0x00000001ea007824 */ /* 0x000fe200078e0a47 */
[----:B------:R1:W2:Y:S01]  /*8ab0*/  MUFU.TANH R10, R7 ;  /* 0x00000007000a7308 */ /* 0x0002a20000002400 */
[C---:B------:R-:W-:Y:S02]  /*8ac0*/  ISETP.LT.OR P4, PT, R41.reuse, R240, P3 ;  /* 0x000000f02900720c */ /* 0x040fe40001f81670 */
[----:B------:R-:W-:Y:S02]  /*8ad0*/  ISETP.LT.OR P3, PT, R41, R239, P2 ;  /* 0x000000ef2900720c */ /* 0x000fe40001761670 */
[C---:B------:R-:W-:Y:S02]  /*8ae0*/  LOP3.LUT P2, RZ, R231.reuse, 0x8, RZ, 0xc0, !PT ;  /* 0x00000008e7ff7812 */ /* 0x040fe4000784c0ff */
[----:B------:R-:W-:Y:S01]  /*8af0*/  IABS R0, R0 ;  /* 0x0000000000007213 */ /* 0x000fe20000000000 */
[----:B------:R3:W4:Y:S01]  /*8b00*/  MUFU.TANH R8, R3 ;  /* 0x0000000300087308 */ /* 0x0007220000002400 */
[----:B------:R-:W-:-:S05]  /*8b10*/  LOP3.LUT R231, R231, 0xfffffffe, RZ, 0xc0, !PT ;  /* 0xfffffffee7e77812 */ /* 0x000fca00078ec0ff */
[----:B------:R-:W-:Y:S01]  /*8b20*/  @P4 LOP3.LUT R231, R231, 0x1, RZ, 0xfc, !PT ;  /* 0x00000001e7e74812 */ /* 0x000fe200078efcff */
[----:B-1----:R-:W-:Y:S01]  /*8b30*/  FMUL.FTZ R7, R151, c[0x0][0x2ec] ;  /* 0x0000bb0097077a20 */ /* 0x002fe20000410000 */
[----:B------:R-:W-:Y:S01]  /*8b40*/  ISETP.LT.OR P4, PT, R41, R237, P0 ;  /* 0x000000ed2900720c */ /* 0x000fe20000781670 */
[----:B--2---:R-:W-:Y:S01]  /*8b50*/  FFMA.FTZ R6, R32, -UR35, R10 ;  /* 0x8000002320067c23 */ /* 0x004fe2000801000a */
[----:B------:R-:W-:Y:S02]  /*8b60*/  ISETP.GE.AND P0, PT, R42, R245, PT ;  /* 0x000000f52a00720c */ /* 0x000fe40003f06270 */
[C---:B------:R-:W-:Y:S01]  /*8b70*/  LOP3.LUT P1, RZ, R231.reuse, 0x4, RZ, 0xc0, !PT ;  /* 0x00000004e7ff7812 */ /* 0x040fe2000782c0ff */
[----:B------:R-:W1:Y:S01]  /*8b80*/  MUFU.TANH R7, R7 ;  /* 0x0000000700077308 */ /* 0x000e620000002400 */
[----:B------:R-:W-:Y:S01]  /*8b90*/  FSEL R196, R6, -INF , !P6 ;  /* 0xff80000006c47808 */ /* 0x000fe20007000000 */
[----:B---3--:R-:W-:Y:S01]  /*8ba0*/  IMAD.MOV.U32 R3, RZ, RZ, R0 ;  /* 0x000000ffff037224 */ /* 0x008fe200078e0000 */
[----:B------:R-:W-:Y:S01]  /*8bb0*/  IABS R0, R5 ;  /* 0x0000000500007213 */ /* 0x000fe20000000000 */
[----:B------:R-:W-:Y:S01]  /*8bc0*/  FFMA.FTZ R5, R30, -UR35, R9 ;  /* 0x800000231e057c23 */ /* 0x000fe20008010009 */
[----:B------:R-:W-:Y:S01]  /*8bd0*/  ISETP.LT.OR P6, PT, R42, R240, P0 ;  /* 0x000000f02a00720c */ /* 0x000fe200007c1670 */
[----:B------:R-:W-:Y:S01]  /*8be0*/  FMUL.FTZ R6, R224, c[0x0][0x2ec] ;  /* 0x0000bb00e0067a20 */ /* 0x000fe20000410000 */
[----:B------:R-:W-:Y:S01]  /*8bf0*/  LOP3.LUT P0, RZ, R231, 0x1, RZ, 0xc0, !PT ;  /* 0x00000001e7ff7812 */ /* 0x000fe2000780c0ff */
[----:B------:R4:W-:Y:S01]  /*8c00*/  I2F R90, R3 ;  /* 0x00000003005a7306 */ /* 0x0009e20000201400 */
[----:B------:R-:W-:Y:S01]  /*8c10*/  FSEL R198, R5, -INF , !P2 ;  /* 0xff80000005c67808 */ /* 0x000fe20005000000 */
[----:B------:R-:W-:Y:S01]  /*8c20*/  IMAD.IADD R5, R234, 0x1, -R45 ;  /* 0x00000001ea057824 */ /* 0x000fe200078e0a2d */
[----:B------:R-:W-:-:S02]  /*8c30*/  ISETP.GE.AND P2, PT, R42, R244, PT ;  /* 0x000000f42a00720c */ /* 0x000fc40003f46270 */
[----:B------:R-:W-:Y:S02]  /*8c40*/  LOP3.LUT R231, R231, 0xfffffffd, RZ, 0xc0, !PT ;  /* 0xfffffffde7e77812 */ /* 0x000fe400078ec0ff */
[----:B------:R-:W-:Y:S01]  /*8c50*/  ISETP.LT.OR P2, PT, R42, R239, P2 ;  /* 0x000000ef2a00720c */ /* 0x000fe20001741670 */
[----:B------:R1:W-:Y:S01]  /*8c60*/  I2F R89, R0 ;  /* 0x0000000000597306 */ /* 0x0003e20000201400 */
[----:B----4-:R-:W-:-:S07]  /*8c70*/  FFMA.FTZ R3, R195, -UR35, R8 ;  /* 0x80000023c3037c23 */ /* 0x010fce0008010008 */
[----:B------:R-:W-:Y:S04]  /*8c80*/  MUFU.TANH R9, R6 ;  /* 0x0000000600097308 */ /* 0x000fe80000002400 */
[----:B------:R-:W-:Y:S02]  /*8c90*/  @P2 LOP3.LUT R231, R231, 0x2, RZ, 0xfc, !PT ;  /* 0x00000002e7e72812 */ /* 0x000fe400078efcff */
[----:B------:R-:W-:Y:S01]  /*8ca0*/  FSEL R191, R3, -INF , !P0 ;  /* 0xff80000003bf7808 */ /* 0x000fe20004000000 */
[----:B------:R-:W-:Y:S01]  /*8cb0*/  FMUL.FTZ R3, R141, c[0x0][0x2ec] ;  /* 0x0000bb008d037a20 */ /* 0x000fe20000410000 */
[----:B------:R-:W-:Y:S01]  /*8cc0*/  ISETP.GE.AND P0, PT, R42, R242, PT ;  /* 0x000000f22a00720c */ /* 0x000fe20003f06270 */
[----:B-1----:R-:W-:Y:S01]  /*8cd0*/  FFMA.FTZ R0, R15, -UR35, R7 ;  /* 0x800000230f007c23 */ /* 0x002fe20008010007 */
[----:B------:R-:W-:Y:S01]  /*8ce0*/  LOP3.LUT R231, R231, 0xfffffff7, RZ, 0xc0, !PT ;  /* 0xfffffff7e7e77812 */ /* 0x000fe200078ec0ff */
[----:B------:R-:W-:Y:S01]  /*8cf0*/  FMUL.FTZ R7, R142, c[0x0][0x2ec] ;  /* 0x0000bb008e077a20 */ /* 0x000fe20000410000 */
[----:B------:R-:W-:Y:S01]  /*8d00*/  MUFU.TANH R8, R3 ;  /* 0x0000000300087308 */ /* 0x000fe20000002400 */
[----:B------:R-:W-:-:S02]  /*8d10*/  ISETP.LT.OR P0, PT, R42, R237, P0 ;  /* 0x000000ed2a00720c */ /* 0x000fc40000701670 */
[----:B------:R-:W-:Y:S01]  /*8d20*/  FSEL R200, R0, -INF , !P1 ;  /* 0xff80000000c87808 */ /* 0x000fe20004800000 */
[----:B------:R-:W-:Y:S01]  /*8d30*/  FMUL.FTZ R0, R226, c[0x0][0x2ec] ;  /* 0x0000bb00e2007a20 */ /* 0x000fe20000410000 */
[C---:B------:R-:W-:Y:S02]  /*8d40*/  ISETP.GE.AND P1, PT, R42.reuse, R243, PT ;  /* 0x000000f32a00720c */ /* 0x040fe40003f26270 */
[----:B------:R-:W-:Y:S01]  /*8d50*/  ISETP.GE.AND P2, PT, R43, R244, PT ;  /* 0x000000f42b00720c */ /* 0x000fe20003f46270 */
[----:B------:R-:W1:Y:S01]  /*8d60*/  MUFU.TANH R10, R7 ;  /* 0x00000007000a7308 */ /* 0x000e620000002400 */
[----:B------:R-:W-:-:S07]  /*8d70*/  ISETP.LT.OR P1, PT, R42, R238, P1 ;  /* 0x000000ee2a00720c */ /* 0x000fce0000f21670 */
[----:B------:R2:W3:Y:S06]  /*8d80*/  MUFU.TANH R7, R0 ;  /* 0x0000000000077308 */ /* 0x0004ec0000002400 */
[----:B------:R-:W-:Y:S01]  /*8d90*/  @P1 LOP3.LUT R231, R231, 0x8, RZ, 0xfc, !PT ;  /* 0x00000008e7e71812 */ /* 0x000fe200078efcff */
[----:B-1----:R-:W-:Y:S01]  /*8da0*/  FFMA.FTZ R6, R39, -UR35, R10 ;  /* 0x8000002327067c23 */ /* 0x002fe2000801000a */
[----:B------:R-:W-:Y:S02]  /*8db0*/  ISETP.GE.AND P1, PT, R43, R243, PT ;  /* 0x000000f32b00720c */ /* 0x000fe40003f26270 */
[----:B------:R-:W-:-:S02]  /*8dc0*/  LOP3.LUT R231, R231, 0xfffffffb, RZ, 0xc0, !PT ;  /* 0xfffffffbe7e77812 */ /* 0x000fc400078ec0ff */
[----:B------:R-:W-:Y:S02]  /*8dd0*/  FSEL R188, R6, -INF , !P3 ;  /* 0xff80000006bc7808 */ /* 0x000fe40005800000 */
[----:B------:R-:W-:Y:S01]  /*8de0*/  ISETP.GE.AND P3, PT, R43, R245, PT ;  /* 0x000000f52b00720c */ /* 0x000fe20003f66270 */
[----:B--2---:R-:W-:Y:S01]  /*8df0*/  IMAD.IADD R0, R235, 0x1, -R45 ;  /* 0x00000001eb007824 */ /* 0x004fe200078e0a2d */
[----:B------:R-:W-:Y:S02]  /*8e00*/  @P0 LOP3.LUT R231, R231, 0x4, RZ, 0xfc, !PT ;  /* 0x00000004e7e70812 */ /* 0x000fe400078efcff */
[C---:B------:R-:W-:Y:S02]  /*8e10*/  ISETP.LT.OR P3, PT, R43.reuse, R240, P3 ;  /* 0x000000f02b00720c */ /* 0x040fe40001f61670 */
[----:B------:R-:W-:Y:S02]  /*8e20*/  IABS R0, R0 ;  /* 0x0000000000007213 */ /* 0x000fe40000000000 */
[----:B------:R-:W-:-:S03]  /*8e30*/  ISETP.GE.AND P0, PT, R43, R242, PT ;  /* 0x000000f22b00720c */ /* 0x000fc60003f06270 */
[----:B------:R-:W-:Y:S01]  /*8e40*/  IMAD.MOV.U32 R3, RZ, RZ, R0 ;  /* 0x000000ffff037224 */ /* 0x000fe200078e0000 */
[----:B------:R-:W-:Y:S01]  /*8e50*/  IABS R0, R5 ;  /* 0x0000000500007213 */ /* 0x000fe20000000000 */
[----:B------:R-:W-:Y:S02]  /*8e60*/  FFMA.FTZ R5, R29, -UR35, R9 ;  /* 0x800000231d057c23 */ /* 0x000fe40008010009 */
[----:B------:R1:W-:Y:S03]  /*8e70*/  I2F R87, R3 ;  /* 0x0000000300577306 */ /* 0x0003e60000201400 */
[----:B------:R-:W-:Y:S01]  /*8e80*/  FSEL R189, R5, -INF , !P5 ;  /* 0xff80000005bd7808 */ /* 0x000fe20006800000 */
[----:B------:R-:W-:Y:S01]  /*8e90*/  IMAD.IADD R5, R235, 0x1, -R46 ;  /* 0x00000001eb057824 */ /* 0x000fe200078e0a2e */
[----:B------:R-:W-:Y:S02]  /*8ea0*/  ISETP.LT.OR P5, PT, R43, R239, P2 ;  /* 0x000000ef2b00720c */ /* 0x000fe400017a1670 */
[----:B------:R-:W-:Y:S01]  /*8eb0*/  LOP3.LUT P2, RZ, R231, 0x8, RZ, 0xc0, !PT ;  /* 0x00000008e7ff7812 */ /* 0x000fe2000784c0ff */
[----:B------:R3:W-:Y:S01]  /*8ec0*/  I2F R88, R0 ;  /* 0x0000000000587306 */ /* 0x0007e20000201400 */
[----:B-1----:R-:W-:-:S02]  /*8ed0*/  FFMA.FTZ R3, R201, -UR35, R8 ;  /* 0x80000023c9037c23 */ /* 0x002fc40008010008 */
[----:B------:R-:W-:-:S03]  /*8ee0*/  FMUL.FTZ R8, R227, c[0x0][0x2ec] ;  /* 0x0000bb00e3087a20 */ /* 0x000fc60000410000 */
[----:B------:R-:W-:Y:S01]  /*8ef0*/  FSEL R187, R3, -INF , !P6 ;  /* 0xff80000003bb7808 */ /* 0x000fe20007000000 */
[----:B------:R-:W-:Y:S01]  /*8f00*/  FMUL.FTZ R3, R86, c[0x0][0x2ec] ;  /* 0x0000bb0056037a20 */ /* 0x000fe20000410000 */
[----:B------:R-:W-:Y:S01]  /*8f10*/  LOP3.LUT P6, RZ, R231, 0x2, RZ, 0xc0, !PT ;  /* 0x00000002e7ff7812 */ /* 0x000fe200078cc0ff */
[----:B---3--:R-:W-:Y:S01]  /*8f20*/  FFMA.FTZ R0, R19, -UR35, R7 ;  /* 0x8000002313007c23 */ /* 0x008fe20008010007 */
[----:B------:R-:W-:Y:S01]  /*8f30*/  MUFU.TANH R8, R8 ;  /* 0x0000000800087308 */ /* 0x000fe20000002400 */
[----:B------:R-:W-:-:S03]  /*8f40*/  FMUL.FTZ R7, R143, c[0x0][0x2ec] ;  /* 0x0000bb008f077a20 */ /* 0x000fc60000410000 */
[----:B------:R-:W-:Y:S01]  /*8f50*/  FSEL R190, R0, -INF , !P4 ;  /* 0xff80000000be7808 */ /* 0x000fe20006000000 */
[----:B------:R-:W-:Y:S01]  /*8f60*/  IMAD.IADD R0, R241, 0x1, -R45 ;  /* 0x00000001f1007824 */ /* 0x000fe200078e0a2d */
[----:B------:R-:W-:Y:S02]  /*8f70*/  ISETP.LT.OR P4, PT, R43, R238, P1 ;  /* 0x000000ee2b00720c */ /* 0x000fe40000f81670 */
[----:B------:R1:W2:Y:S01]  /*8f80*/  MUFU.TANH R11, R7 ;  /* 0x00000007000b7308 */ /* 0x0002a20000002400 */
[C---:B------:R-:W-:Y:S02]  /*8f90*/  LOP3.LUT P1, RZ, R231.reuse, 0x4, RZ, 0xc0, !PT ;  /* 0x00000004e7ff7812 */ /* 0x040fe4000782c0ff */
[----:B------:R-:W-:Y:S01]  /*8fa0*/  IABS R0, R0 ;  /* 0x0000000000007213 */ /* 0x000fe20000000000 */
[----:B------:R-:W-:Y:S01]  /*8fb0*/  IMAD.MOV.U32 R151, RZ, RZ, R212 ;  /* 0x000000ffff977224 */ /* 0x000fe200078e00d4 */
[----:B------:R-:W-:-:S03]  /*8fc0*/  LOP3.LUT R231, R231, 0xfffffffe, RZ, 0xc0, !PT ;  /* 0xfffffffee7e77812 */ /* 0x000fc600078ec0ff */
[----:B------:R3:W-:Y:S01]  /*8fd0*/  MUFU.TANH R9, R3 ;  /* 0x0000000300097308 */ /* 0x0007e20000002400 */
[----:B-1----:R-:W-:Y:S02]  /*8fe0*/  FMUL.FTZ R7, R225, c[0x0][0x2ec] ;  /* 0x0000bb00e1077a20 */ /* 0x002fe40000410000 */
[----:B--2---:R-:W-:-:S05]  /*8ff0*/  FFMA.FTZ R6, R44, -UR35, R11 ;  /* 0x800000232c067c23 */ /* 0x004fca000801000b */
[----:B------:R1:W2:Y:S01]  /*9000*/  MUFU.TANH R10, R7 ;  /* 0x00000007000a7308 */ /* 0x0002a20000002400 */
[----:B------:R-:W-:Y:S01]  /*9010*/  FSEL R183, R6, -INF , !P6 ;  /* 0xff80000006b77808 */ /* 0x000fe20007000000 */
[----:B---3--:R-:W-:Y:S01]  /*9020*/  IMAD.MOV.U32 R3, RZ, RZ, R0 ;  /* 0x000000ffff037224 */ /* 0x008fe200078e0000 */
[----:B------:R-:W-:Y:S01]  /*9030*/  IABS R0, R5 ;  /* 0x0000000500007213 */ /* 0x000fe20000000000 */
[----:B------:R-:W-:-:S04]  /*9040*/  FMUL.FTZ R6, R128, c[0x0][0x2ec] ;  /* 0x0000bb0080067a20 */ /* 0x000fc80000410000 */
[----:B------:R3:W-:Y:S08]  /*9050*/  I2F R34, R3 ;  /* 0x0000000300227306 */ /* 0x0007f00000201400 */
[----:B------:R4:W-:Y:S01]  /*9060*/  I2F R86, R0 ;  /* 0x0000000000567306 */ /* 0x0009e20000201400 */
[----:B-1----:R-:W-:Y:S01]  /*9070*/  P2R R7, PR, RZ, 0x8 ;  /* 0x00000008ff077803 */ /* 0x002fe20000000000 */
[----:B--2---:R-:W-:Y:S01]  /*9080*/  FFMA.FTZ R5, R27, -UR35, R10 ;  /* 0x800000231b057c23 */ /* 0x004fe2000801000a */
[----:B------:R-:W-:-:S02]  /*9090*/  ISETP.LT.OR P3, PT, R43, R237, P0 ;  /* 0x000000ed2b00720c */ /* 0x000fc40000761670 */
[----:B------:R-:W-:Y:S02]  /*90a0*/  ISETP.GE.AND P0, PT, R36, R245, PT ;  /* 0x000000f52400720c */ /* 0x000fe40003f06270 */
[----:B------:R-:W-:Y:S01]  /*90b0*/  FSEL R184, R5, -INF , !P2 ;  /* 0xff80000005b87808 */ /* 0x000fe20005000000 */
[----:B---3--:R-:W-:Y:S01]  /*90c0*/  FFMA.FTZ R3, R76, -UR35, R9 ;  /* 0x800000234c037c23 */ /* 0x008fe20008010009 */
[C---:B------:R-:W-:Y:S01]  /*90d0*/  ISETP.LT.OR P6, PT, R36.reuse, R240, P0 ;  /* 0x000000f02400720c */ /* 0x040fe200007c1670 */
[----:B------:R-:W-:Y:S01]  /*90e0*/  IMAD.IADD R5, R241, 0x1, -R46 ;  /* 0x00000001f1057824 */ /* 0x000fe200078e0a2e */
[----:B------:R-:W-:Y:S01]  /*90f0*/  ISETP.NE.AND P0, PT, R7, RZ, PT ;  /* 0x000000ff0700720c */ /* 0x000fe20003f05270 */
[----:B------:R-:W1:Y:S01]  /*9100*/  MUFU.TANH R6, R6 ;  /* 0x0000000600067308 */ /* 0x000e620000002400 */
[----:B------:R-:W-:Y:S01]  /*9110*/  ISETP.GE.AND P2, PT, R36, R244, PT ;  /* 0x000000f42400720c */ /* 0x000fe20003f46270 */
[----:B----4-:R-:W-:-:S03]  /*9120*/  FFMA.FTZ R0, R17, -UR35, R8 ;  /* 0x8000002311007c23 */ /* 0x010fc60008010008 */
[----:B------:R-:W-:Y:S01]  /*9130*/  ISETP.LT.OR P2, PT, R36, R239, P2 ;  /* 0x000000ef2400720c */ /* 0x000fe20001741670 */
[----:B------:R-:W-:Y:S01]  /*9140*/  FMUL.FTZ R8, R247, c[0x0][0x2ec] ;  /* 0x0000bb00f7087a20 */ /* 0x000fe20000410000 */
[----:B------:R-:W-:Y:S01]  /*9150*/  FSEL R247, R3, -INF , !P0 ;  /* 0xff80000003f77808 */ /* 0x000fe20004000000 */
[----:B------:R-:W-:Y:S01]  /*9160*/  FMUL.FTZ R3, R79, c[0x0][0x2ec] ;  /* 0x0000bb004f037a20 */ /* 0x000fe20000410000 */
[----:B------:R-:W-:Y:S01]  /*9170*/  FSEL R186, R0, -INF , !P1 ;  /* 0xff80000000ba7808 */ /* 0x000fe20004800000 */
[----:B------:R-:W-:Y:S01]  /*9180*/  FMUL.FTZ R0, R130, c[0x0][0x2ec] ;  /* 0x0000bb0082007a20 */ /* 0x000fe20000410000 */
[----:B------:R2:W-:Y:S01]  /*9190*/  MUFU.TANH R12, R8 ;  /* 0x00000008000c7308 */ /* 0x0005e20000002400 */
[C---:B------:R-:W-:Y:S02]  /*91a0*/  ISETP.GE.AND P1, PT, R36.reuse, R243, PT ;  /* 0x000000f32400720c */ /* 0x040fe40003f26270 */
[C---:B------:R-:W-:Y:S02]  /*91b0*/  ISETP.GE.AND P0, PT, R36.reuse, R242, PT ;  /* 0x000000f22400720c */ /* 0x040fe40003f06270 */
[----:B------:R-:W-:Y:S01]  /*91c0*/  ISETP.LT.OR P1, PT, R36, R238, P1 ;  /* 0x000000ee2400720c */ /* 0x000fe20000f21670 */
[----:B-1----:R-:W-:Y:S01]  /*91d0*/  FFMA.FTZ R6, R20, -UR35, R6 ;  /* 0x8000002314067c23 */ /* 0x002fe20008010006 */
[----:B------:R-:W-:Y:S01]  /*91e0*/  ISETP.LT.OR P0, PT, R36, R237, P0 ;  /* 0x000000ed2400720c */ /* 0x000fe20000701670 */
[----:B------:R1:W3:Y:S01]  /*91f0*/  MUFU.TANH R7, R0 ;  /* 0x0000000000077308 */ /* 0x0002e20000002400 */
[----:B------:R-:W-:-:S02]  /*9200*/  P2R R10, PR, RZ, 0x2 ;  /* 0x00000002ff0a7803 */ /* 0x000fc40000000000 */
[----:B------:R-:W-:Y:S02]  /*9210*/  P2R R9, PR, RZ, 0x1 ;  /* 0x00000001ff097803 */ /* 0x000fe40000000000 */
[C---:B------:R-:W-:Y:S02]  /*9220*/  ISETP.GE.AND P1, PT, R37.reuse, R243, PT ;  /* 0x000000f32500720c */ /* 0x040fe40003f26270 */
[----:B------:R-:W-:Y:S01]  /*9230*/  FSEL R211, R6, -INF , !P4 ;  /* 0xff80000006d37808 */ /* 0x000fe20006000000 */
[----:B------:R4:W3:Y:S01]  /*9240*/  MUFU.TANH R11, R3 ;  /* 0x00000003000b7308 */ /* 0x0008e20000002400 */
[----:B------:R-:W-:Y:S02]  /*9250*/  ISETP.LT.OR P4, PT, R37, R238, P1 ;  /* 0x000000ee2500720c */ /* 0x000fe40000f81670 */
[----:B------:R-:W-:Y:S02]  /*9260*/  ISETP.NE.AND P1, PT, R9, RZ, PT ;  /* 0x000000ff0900720c */ /* 0x000fe40003f25270 */
[----:B--2---:R-:W-:-:S02]  /*9270*/  P2R R8, PR, RZ, 0x4 ;  /* 0x00000004ff087803 */ /* 0x004fc40000000000 */
[C---:B------:R-:W-:Y:S01]  /*9280*/  ISETP.GE.AND P0, PT, R37.reuse, R245, PT ;  /* 0x000000f52500720c */ /* 0x040fe20003f06270 */
[----:B-1----:R-:W-:Y:S01]  /*9290*/  IMAD.IADD R0, R234, 0x1, -R46 ;  /* 0x00000001ea007824 */ /* 0x002fe200078e0a2e */
[C---:B------:R-:W-:Y:S02]  /*92a0*/  ISETP.GE.AND P2, PT, R37.reuse, R244, PT ;  /* 0x000000f42500720c */ /* 0x040fe40003f46270 */
[----:B------:R-:W-:Y:S02]  /*92b0*/  ISETP.LT.OR P0, PT, R37, R240, P0 ;  /* 0x000000f02500720c */ /* 0x000fe40000701670 */
[----:B------:R-:W-:-:S05]  /*92c0*/  IABS R0, R0 ;  /* 0x0000000000007213 */ /* 0x000fca0000000000 */
[----:B----4-:R-:W-:Y:S01]  /*92d0*/  IMAD.MOV.U32 R3, RZ, RZ, R0 ;  /* 0x000000ffff037224 */ /* 0x010fe200078e0000 */
[----:B------:R-:W-:Y:S01]  /*92e0*/  IABS R0, R5 ;  /* 0x0000000500007213 */ /* 0x000fe20000000000 */
[----:B---3--:R-:W-:Y:S02]  /*92f0*/  FFMA.FTZ R5, R13, -UR35, R7 ;  /* 0x800000230d057c23 */ /* 0x008fe40008010007 */
[----:B------:R1:W-:Y:S01]  /*9300*/  I2F R85, R3 ;  /* 0x0000000300557306 */ /* 0x0003e20000201400 */
[----:B------:R-:W-:Y:S02]  /*9310*/  FFMA.FTZ R7, R78, -UR35, R11 ;  /* 0x800000234e077c23 */ /* 0x000fe4000801000b */
[----:B------:R-:W-:Y:S01]  /*9320*/  FMUL.FTZ R11, R129, c[0x0][0x2ec] ;  /* 0x0000bb00810b7a20 */ /* 0x000fe20000410000 */
[----:B------:R-:W-:Y:S01]  /*9330*/  FSEL R250, R5, -INF , !P3 ;  /* 0xff80000005fa7808 */ /* 0x000fe20005800000 */
[----:B------:R-:W-:Y:S01]  /*9340*/  IMAD.IADD R5, R234, 0x1, -R56 ;  /* 0x00000001ea057824 */ /* 0x000fe200078e0a38 */
[----:B------:R-:W-:-:S02]  /*9350*/  FSEL R204, R7, -INF , !P6 ;  /* 0xff80000007cc7808 */ /* 0x000fc40007000000 */
[----:B------:R2:W-:Y:S01]  /*9360*/  I2F R79, R0 ;  /* 0x00000000004f7306 */ /* 0x0005e20000201400 */
[----:B------:R-:W-:Y:S01]  /*9370*/  ISETP.NE.AND P6, PT, R8, RZ, PT ;  /* 0x000000ff0800720c */ /* 0x000fe20003fc5270 */
[----:B-1----:R-:W-:-:S06]  /*9380*/  FFMA.FTZ R3, R31, -UR35, R12 ;  /* 0x800000231f037c23 */ /* 0x002fcc000801000c */
[----:B------:R1:W3:Y:S01]  /*9390*/  MUFU.TANH R12, R11 ;  /* 0x0000000b000c7308 */ /* 0x0002e20000002400 */
[----:B------:R-:W-:Y:S02]  /*93a0*/  FSEL R209, R3, -INF , !P5 ;  /* 0xff80000003d17808 */ /* 0x000fe40006800000 */
[----:B------:R-:W-:Y:S01]  /*93b0*/  ISETP.LT.OR P5, PT, R37, R239, P2 ;  /* 0x000000ef2500720c */ /* 0x000fe200017a1670 */
[----:B--2---:R-:W-:Y:S01]  /*93c0*/  FMUL.FTZ R0, R181, c[0x0][0x2ec] ;  /* 0x0000bb00b5007a20 */ /* 0x004fe20000410000 */
[----:B------:R-:W-:Y:S01]  /*93d0*/  ISETP.NE.AND P2, PT, R10, RZ, PT ;  /* 0x000000ff0a00720c */ /* 0x000fe20003f45270 */
[----:B------:R-:W-:Y:S02]  /*93e0*/  IMAD.MOV.U32 R181, RZ, RZ, R64 ;  /* 0x000000ffffb57224 */ /* 0x000fe400078e0040 */
[----:B------:R2:W4:Y:S01]  /*93f0*/  MUFU.TANH R13, R0 ;  /* 0x00000000000d7308 */ /* 0x0005220000002400 */
[----:B-1----:R-:W-:Y:S01]  /*9400*/  P2R R11, PR, RZ, 0x1 ;  /* 0x00000001ff0b7803 */ /* 0x002fe20000000000 */
[----:B---3--:R-:W-:Y:S01]  /*9410*/  FFMA.FTZ R6, R18, -UR35, R12 ;  /* 0x8000002312067c23 */ /* 0x008fe2000801000c */
[----:B------:R-:W-:-:S04]  /*9420*/  ISETP.GE.AND P0, PT, R37, R242, PT ;  /* 0x000000f22500720c */ /* 0x000fc80003f06270 */
[----:B------:R-:W-:Y:S02]  /*9430*/  ISETP.LT.OR P3, PT, R37, R237, P0 ;  /* 0x000000ed2500720c */ /* 0x000fe40000761670 */
[----:B------:R-:W-:Y:S01]  /*9440*/  ISETP.GE.AND P0, PT, R38, R245, PT ;  /* 0x000000f52600720c */ /* 0x000fe20003f06270 */
[----:B--2---:R-:W-:Y:S01]  /*9450*/  IMAD.IADD R0, R235, 0x1, -R48 ;  /* 0x00000001eb007824 */ /* 0x004fe200078e0a30 */
[----:B------:R-:W-:Y:S01]  /*9460*/  FSEL R201, R6, -INF , !P2 ;  /* 0xff80000006c97808 */ /* 0x000fe20005000000 */
[----:B----4-:R-:W-:Y:S01]  /*9470*/  FFMA.FTZ R7, R21, -UR35, R13 ;  /* 0x8000002315077c23 */ /* 0x010fe2000801000d */
[----:B------:R-:W-:Y:S02]  /*9480*/  ISETP.GE.AND P2, PT, R38, R244, PT ;  /* 0x000000f42600720c */ /* 0x000fe40003f46270 */
[----:B------:R-:W-:Y:S02]  /*9490*/  IABS R0, R0 ;  /* 0x0000000000007213 */ /* 0x000fe40000000000 */
[----:B------:R-:W-:-:S02]  /*94a0*/  FSEL R197, R7, -INF , !P6 ;  /* 0xff80000007c57808 */ /* 0x000fc40007000000 */
[----:B------:R-:W-:Y:S01]  /*94b0*/  ISETP.LT.OR P6, PT, R38, R240, P0 ;  /* 0x000000f02600720c */ /* 0x000fe200007c1670 */
[----:B------:R-:W-:Y:S01]  /*94c0*/  IMAD.MOV.U32 R3, RZ, RZ, R0 ;  /* 0x000000ffff037224 */ /* 0x000fe200078e0000 */
[----:B------:R-:W-:Y:S01]  /*94d0*/  ISETP.NE.AND P0, PT, R11, RZ, PT ;  /* 0x000000ff0b00720c */ /* 0x000fe20003f05270 */
[----:B------:R-:W-:Y:S01]  /*94e0*/  IMAD.IADD R0, R234, 0x1, -R48 ;  /* 0x00000001ea007824 */ /* 0x000fe200078e0a30 */
[----:B------:R-:W-:Y:S01]  /*94f0*/  ISETP.LT.OR P2, PT, R38, R239, P2 ;  /* 0x000000ef2600720c */ /* 0x000fe20001741670 */
[----:B------:R1:W-:Y:S03]  /*9500*/  I2F R64, R3 ;  /* 0x0000000300407306 */ /* 0x0003e60000201400 */
[----:B------:R-:W-:-:S05]  /*9510*/  IABS R0, R0 ;  /* 0x0000000000007213 */ /* 0x000fca0000000000 */
[----:B------:R2:W-:Y:S01]  /*9520*/  I2F R75, R0 ;  /* 0x00000000004b7306 */ /* 0x0005e20000201400 */
[----:B------:R-:W-:-:S03]  /*9530*/  IMAD.MOV.U32 R142, RZ, RZ, R137 ;  /* 0x000000ffff8e7224 */ /* 0x000fc600078e0089 */
[----:B------:R-:W-:Y:S01]  /*9540*/  @P2 LOP3.LUT R231, R231, 0x1, RZ, 0xfc, !PT ;  /* 0x00000001e7e72812 */ /* 0x000fe200078efcff */
[----:B-1----:R-:W-:-:S03]  /*9550*/  FMUL.FTZ R3, R84, c[0x0][0x2ec] ;  /* 0x0000bb0054037a20 */ /* 0x002fc60000410000 */
[----:B------:R-:W-:Y:S01]  /*9560*/  LOP3.LUT R231, R231, 0xfffffff7, RZ, 0xc0, !PT ;  /* 0xfffffff7e7e77812 */ /* 0x000fe200078ec0ff */
[----:B------:R-:W-:Y:S01]  /*9570*/  MUFU.TANH R8, R3 ;  /* 0x0000000300087308 */ /* 0x000fe20000002400 */
[----:B--2---:R-:W-:-:S07]  /*9580*/  FMUL.FTZ R0, R131, c[0x0][0x2ec] ;  /* 0x0000bb0083007a20 */ /* 0x004fce0000410000 */
[----:B------:R1:W2:Y:S02]  /*9590*/  MUFU.TANH R9, R0 ;  /* 0x0000000000097308 */ /* 0x0002a40000002400 */
[----:B-1----:R-:W-:-:S05]  /*95a0*/  IMAD.IADD R0, R241, 0x1, -R48 ;  /* 0x00000001f1007824 */ /* 0x002fca00078e0a30 */
[----:B------:R-:W-:-:S05]  /*95b0*/  IABS R0, R0 ;  /* 0x0000000000007213 */ /* 0x000fca0000000000 */
[----:B------:R-:W-:Y:S02]  /*95c0*/  IMAD.MOV.U32 R3, RZ, RZ, R0 ;  /* 0x000000ffff037224 */ /* 0x000fe400078e0000 */
[----:B------:R-:W-:Y:S02]  /*95d0*/  IMAD.IADD R0, R235, 0x1, -R56 ;  /* 0x00000001eb007824 */ /* 0x000fe400078e0a38 */
[----:B------:R1:W-:Y:S03]  /*95e0*/  I2F R47, R3 ;  /* 0x00000003002f7306 */ /* 0x0003e60000201400 */
[----:B------:R-:W-:-:S05]  /*95f0*/  IABS R0, R0 ;  /* 0x0000000000007213 */ /* 0x000fca0000000000 */
[----:B-1----:R-:W-:Y:S01]  /*9600*/  IMAD.MOV.U32 R3, RZ, RZ, R0 ;  /* 0x000000ffff037224 */ /* 0x002fe200078e0000 */
[----:B------:R-:W-:Y:S01]  /*9610*/  IABS R0, R5 ;  /* 0x0000000500007213 */ /* 0x000fe20000000000 */
[----:B--2---:R-:W-:Y:S02]  /*9620*/  FFMA.FTZ R5, R22, -UR35, R9 ;  /* 0x8000002316057c23 */ /* 0x004fe40008010009 */
[----:B------:R1:W-:Y:S08]  /*9630*/  I2F R84, R3 ;  /* 0x0000000300547306 */ /* 0x0003f00000201400 */
[----:B------:R2:W-:Y:S01]  /*9640*/  I2F R78, R0 ;  /* 0x00000000004e7306 */ /* 0x0005e20000201400 */
[----:B-1----:R-:W-:-:S05]  /*9650*/  FFMA.FTZ R3, R160, -UR35, R8 ;  /* 0x80000023a0037c23 */ /* 0x002fca0008010008 */
[----:B------:R-:W-:Y:S01]  /*9660*/  FSEL R195, R3, -INF , !P0 ;  /* 0xff80000003c37808 */ /* 0x000fe20004000000 */
[----:B------:R-:W-:Y:S01]  /*9670*/  FMUL.FTZ R3, R59, c[0x0][0x2ec] ;  /* 0x0000bb003b037a20 */ /* 0x000fe20000410000 */
[----:B------:R-:W-:Y:S01]  /*9680*/  ISETP.GE.AND P0, PT, R38, R242, PT ;  /* 0x000000f22600720c */ /* 0x000fe20003f06270 */
[----:B--2---:R-:W-:Y:S01]  /*9690*/  FMUL.FTZ R0, R232, c[0x0][0x2ec] ;  /* 0x0000bb00e8007a20 */ /* 0x004fe20000410000 */
[----:B------:R-:W-:Y:S01]  /*96a0*/  FSEL R232, R5, -INF , !P1 ;  /* 0xff80000005e87808 */ /* 0x000fe20004800000 */
[----:B------:R-:W-:Y:S01]  /*96b0*/  IMAD.IADD R5, R235, 0x1, -R57 ;  /* 0x00000001eb057824 */ /* 0x000fe200078e0a39 */
[----:B------:R-:W1:Y:S01]  /*96c0*/  MUFU.TANH R7, R3 ;  /* 0x0000000300077308 */ /* 0x000e620000002400 */
[C---:B------:R-:W-:Y:S02]  /*96d0*/  ISETP.GE.AND P1, PT, R38.reuse, R243, PT ;  /* 0x000000f32600720c */ /* 0x040fe40003f26270 */
[C---:B------:R-:W-:Y:S02]  /*96e0*/  ISETP.LT.OR P0, PT, R38.reuse, R237, P0 ;  /* 0x000000ed2600720c */ /* 0x040fe40000701670 */
[----:B------:R-:W-:-:S03]  /*96f0*/  ISETP.LT.OR P1, PT, R38, R238, P1 ;  /* 0x000000ee2600720c */ /* 0x000fc60000f21670 */
[----:B------:R2:W3:Y:S01]  /*9700*/  MUFU.TANH R8, R0 ;  /* 0x0000000000087308 */ /* 0x0004e20000002400 */
[----:B-1----:R-:W-:Y:S02]  /*9710*/  FFMA.FTZ R12, R24, -UR35, R7 ;  /* 0x80000023180c7c23 */ /* 0x002fe40008010007 */
[----:B------:R-:W-:-:S07]  /*9720*/  IMAD.MOV.U32 R137, RZ, RZ, R222 ;  /* 0x000000ffff897224 */ /* 0x000fce00078e00de */
[----:B------:R-:W-:-:S04]  /*9730*/  @P1 LOP3.LUT R231, R231, 0x8, RZ, 0xfc, !PT ;  /* 0x00000008e7e71812 */ /* 0x000fc800078efcff */
[----:B------:R-:W-:Y:S01]  /*9740*/  LOP3.LUT R231, R231, 0xfffffffb, RZ, 0xc0, !PT ;  /* 0xfffffffbe7e77812 */ /* 0x000fe200078ec0ff */
[----:B--2---:R-:W-:Y:S02]  /*9750*/  FMUL.FTZ R0, R153, c[0x0][0x2ec] ;  /* 0x0000bb0099007a20 */ /* 0x004fe40000410000 */
[----:B------:R-:W-:Y:S01]  /*9760*/  IMAD.MOV.U32 R153, RZ, RZ, R51 ;  /* 0x000000ffff997224 */ /* 0x000fe200078e0033 */
[----:B------:R-:W-:Y:S01]  /*9770*/  @P0 LOP3.LUT R231, R231, 0x4, RZ, 0xfc, !PT ;  /* 0x00000004e7e70812 */ /* 0x000fe200078efcff */
[----:B------:R1:W2:Y:S01]  /*9780*/  MUFU.TANH R6, R0 ;  /* 0x0000000000067308 */ /* 0x0002a20000002400 */
[----:B---3--:R-:W-:Y:S02]  /*9790*/  FFMA.FTZ R15, R33, -UR35, R8 ;  /* 0x80000023210f7c23 */ /* 0x008fe40008010008 */
[----:B-1----:R-:W-:Y:S02]  /*97a0*/  IMAD.IADD R0, R241, 0x1, -R56 ;  /* 0x00000001f1007824 */ /* 0x002fe400078e0a38 */
[----:B--2---:R-:W-:-:S03]  /*97b0*/  FFMA.FTZ R14, R23, -UR35, R6 ;  /* 0x80000023170e7c23 */ /* 0x004fc60008010006 */
[----:B------:R-:W-:-:S05]  /*97c0*/  IABS R0, R0 ;  /* 0x0000000000007213 */ /* 0x000fca0000000000 */
[----:B------:R-:W-:Y:S01]  /*97d0*/  IMAD.MOV.U32 R3, RZ, RZ, R0 ;  /* 0x000000ffff037224 */ /* 0x000fe200078e0000 */
[----:B------:R-:W-:Y:S01]  /*97e0*/  IABS R0, R5 ;  /* 0x0000000500007213 */ /* 0x000fe20000000000 */
[--C-:B------:R-:W-:Y:S02]  /*97f0*/  IMAD.IADD R5, R234, 0x1, -R57.reuse ;  /* 0x00000001ea057824 */ /* 0x100fe400078e0a39 */
        /* <DEDUP_REMOVED lines=13> */
[----:B-1----:R-:W-:Y:S02]  /*98d0*/  IMAD.MOV.U32 R3, RZ, RZ, R0 ;  /* 0x000000ffff037224 */ /* 0x002fe400078e0000 */
[----:B------:R-:W-:-:S04]  /*98e0*/  IMAD.IADD R0, R234, 0x1, -R65 ;  /* 0x00000001ea007824 */ /* 0x000fc800078e0a41 */
[----:B------:R1:W-:Y:S01]  /*98f0*/  I2F R39, R3 ;  /* 0x0000000300277306 */ /* 0x0003e20000201400 */
[----:B------:R-:W-:-:S05]  /*9900*/  IABS R0, R0 ;  /* 0x0000000000007213 */ /* 0x000fca0000000000 */
[----:B-1----:R-:W-:Y:S01]  /*9910*/  IMAD.MOV.U32 R3, RZ, RZ, R0 ;  /* 0x000000ffff037224 */ /* 0x002fe200078e0000 */
[----:B------:R-:W-:Y:S01]  /*9920*/  IABS R0, R5 ;  /* 0x0000000500007213 */ /* 0x000fe20000000000 */
[--C-:B------:R-:W-:Y:S02]  /*9930*/  IMAD.IADD R5, R234, 0x1, -R67.reuse ;  /* 0x00000001ea057824 */ /* 0x100fe400078e0a43 */
[----:B------:R1:W-:Y:S02]  /*9940*/  I2F R49, R3 ;  /* 0x0000000300317306 */ /* 0x0003e40000201400 */
[----:B-1----:R-:W-:Y:S02]  /*9950*/  IMAD.MOV.U32 R3, RZ, RZ, R0 ;  /* 0x000000ffff037224 */ /* 0x002fe400078e0000 */
[----:B------:R-:W-:-:S04]  /*9960*/  IMAD.IADD R0, R235, 0x1, -R67 ;  /* 0x00000001eb007824 */ /* 0x000fc800078e0a43 */
[----:B------:R1:W-:Y:S01]  /*9970*/  I2F R41, R3 ;  /* 0x0000000300297306 */ /* 0x0003e20000201400 */
[----:B------:R-:W-:-:S05]  /*9980*/  IABS R0, R0 ;  /* 0x0000000000007213 */ /* 0x000fca0000000000 */
[----:B-1----:R-:W-:Y:S01]  /*9990*/  IMAD.MOV.U32 R3, RZ, RZ, R0 ;  /* 0x000000ffff037224 */ /* 0x002fe200078e0000 */
[----:B------:R-:W-:Y:S01]  /*99a0*/  IABS R0, R5 ;  /* 0x0000000500007213 */ /* 0x000fe20000000000 */
[----:B------:R-:W-:Y:S02]  /*99b0*/  IMAD.IADD R5, R235, 0x1, -R73 ;  /* 0x00000001eb057824 */ /* 0x000fe400078e0a49 */
        /* <DEDUP_REMOVED lines=38> */
[----:B------:R-:W-:-:S03]  /*9c20*/  IABS R0, R5 ;  /* 0x0000000500007213 */ /* 0x000fc60000000000 */
[----:B------:R-:W-:Y:S08]  /*9c30*/  I2F R50, R3 ;  /* 0x0000000300327306 */ /* 0x000ff00000201400 */
[----:B------:R1:W-:Y:S02]  /*9c40*/  I2F R43, R0 ;  /* 0x00000000002b7306 */ /* 0x0003e40000201400 */
[----:B-1----:R-:W-:-:S02]  /*9c50*/  FMUL.FTZ R0, R150, c[0x0][0x2ec] ;  /* 0x0000bb0096007a20 */ /* 0x002fc40000410000 */
[----:B------:R-:W-:-:S04]  /*9c60*/  IMAD.MOV.U32 R150, RZ, RZ, R16 ;  /* 0x000000ffff967224 */ /* 0x000fc800078e0010 */
[----:B------:R1:W2:Y:S01]  /*9c70*/  MUFU.TANH R5, R0 ;  /* 0x0000000000057308 */ /* 0x0002a20000002400 */
[----:B------:R-:W-:Y:S02]  /*9c80*/  IMAD.MOV.U32 R16, RZ, RZ, R159 ;  /* 0x000000ffff107224 */ /* 0x000fe400078e009f */
[----:B------:R-:W-:Y:S02]  /*9c90*/  IMAD.MOV.U32 R159, RZ, RZ, R158 ;  /* 0x000000ffff9f7224 */ /* 0x000fe400078e009e */
[----:B------:R-:W-:Y:S02]  /*9ca0*/  IMAD.MOV.U32 R158, RZ, RZ, R181 ;  /* 0x000000ffff9e7224 */ /* 0x000fe400078e00b5 */
[----:B------:R-:W-:Y:S02]  /*9cb0*/  IMAD.MOV.U32 R181, RZ, RZ, R125 ;  /* 0x000000ffffb57224 */ /* 0x000fe400078e007d */
[----:B-1----:R-:W-:Y:S02]  /*9cc0*/  FMUL.FTZ R0, R148, c[0x0][0x2ec] ;  /* 0x0000bb0094007a20 */ /* 0x002fe40000410000 */
[----:B------:R-:W-:-:S02]  /*9cd0*/  IMAD.MOV.U32 R148, RZ, RZ, R185 ;  /* 0x000000ffff947224 */ /* 0x000fc400078e00b9 */
[----:B------:R-:W-:Y:S02]  /*9ce0*/  IMAD.MOV.U32 R185, RZ, RZ, R157 ;  /* 0x000000ffffb97224 */ /* 0x000fe400078e009d */
[----:B------:R-:W-:Y:S02]  /*9cf0*/  IMAD.MOV.U32 R157, RZ, RZ, R156 ;  /* 0x000000ffff9d7224 */ /* 0x000fe400078e009c */
[----:B------:R-:W-:Y:S02]  /*9d00*/  IMAD.MOV.U32 R156, RZ, RZ, R155 ;  /* 0x000000ffff9c7224 */ /* 0x000fe400078e009b */
[----:B------:R-:W-:Y:S01]  /*9d10*/  IMAD.MOV.U32 R155, RZ, RZ, R121 ;  /* 0x000000ffff9b7224 */ /* 0x000fe200078e0079 */
[----:B------:R1:W3:Y:S01]  /*9d20*/  MUFU.TANH R6, R0 ;  /* 0x0000000000067308 */ /* 0x0002e20000002400 */
[----:B------:R-:W-:Y:S02]  /*9d30*/  IMAD.MOV.U32 R121, RZ, RZ, R144 ;  /* 0x000000ffff797224 */ /* 0x000fe400078e0090 */
[----:B------:R-:W-:-:S02]  /*9d40*/  IMAD.MOV.U32 R144, RZ, RZ, R179 ;  /* 0x000000ffff907224 */ /* 0x000fc400078e00b3 */
[----:B------:R-:W4:Y:S01]  /*9d50*/  LDL.LU R179, [R1+0xa4] ;  /* 0x0000a40001b37983 */ /* 0x000f220000300800 */
[----:B------:R-:W-:Y:S02]  /*9d60*/  IMAD.MOV.U32 R28, RZ, RZ, R159 ;  /* 0x000000ffff1c7224 */ /* 0x000fe400078e009f */
[----:B------:R-:W-:Y:S01]  /*9d70*/  IMAD.MOV.U32 R159, RZ, RZ, R181 ;  /* 0x000000ffff9f7224 */ /* 0x000fe200078e00b5 */
[----:B------:R-:W2:Y:S01]  /*9d80*/  LDL.LU R125, [R1+0xa8] ;  /* 0x0000a800017d7983 */ /* 0x000ea20000300800 */
[----:B------:R-:W-:Y:S02]  /*9d90*/  IMAD.MOV.U32 R26, RZ, RZ, R16 ;  /* 0x000000ffff1a7224 */ /* 0x000fe400078e0010 */
[----:B------:R-:W-:Y:S01]  /*9da0*/  IMAD.MOV.U32 R16, RZ, RZ, R185 ;  /* 0x000000ffff107224 */ /* 0x000fe200078e00b9 */
[----:B------:R-:W2:Y:S01]  /*9db0*/  LDL.LU R181, [R1+0xc0] ;  /* 0x0000c00001b57983 */ /* 0x000ea20000300800 */
[----:B------:R-:W-:Y:S02]  /*9dc0*/  IMAD.MOV.U32 R185, RZ, RZ, R156 ;  /* 0x000000ffffb97224 */ /* 0x000fe400078e009c */
[----:B-1----:R-:W-:-:S02]  /*9dd0*/  FMUL.FTZ R0, R150, c[0x0][0x2ec] ;  /* 0x0000bb0096007a20 */ /* 0x002fc40000410000 */
[----:B------:R-:W-:Y:S02]  /*9de0*/  IMAD.MOV.U32 R150, RZ, RZ, R157 ;  /* 0x000000ffff967224 */ /* 0x000fe400078e009d */
[----:B------:R-:W-:Y:S01]  /*9df0*/  IMAD.MOV.U32 R157, RZ, RZ, R155 ;  /* 0x000000ffff9d7224 */ /* 0x000fe200078e009b */
[----:B------:R1:W-:Y:S01]  /*9e00*/  MUFU.TANH R8, R0 ;  /* 0x0000000000087308 */ /* 0x0003e20000002400 */
[----:B------:R-:W2:Y:S01]  /*9e10*/  LDL.LU R155, [R1+0xc4] ;  /* 0x0000c400019b7983 */ /* 0x000ea20000300800 */
[----:B------:R-:W-:Y:S02]  /*9e20*/  IMAD.MOV.U32 R156, RZ, RZ, R154 ;  /* 0x000000ffff9c7224 */ /* 0x000fe400078e009a */
[----:B-1----:R-:W-:Y:S02]  /*9e30*/  FMUL.FTZ R0, R148, c[0x0][0x2ec] ;  /* 0x0000bb0094007a20 */ /* 0x002fe40000410000 */
[----:B------:R-:W-:Y:S02]  /*9e40*/  IMAD.MOV.U32 R148, RZ, RZ, R158 ;  /* 0x000000ffff947224 */ /* 0x000fe400078e009e */
[----:B------:R1:W-:Y:S01]  /*9e50*/  MUFU.TANH R7, R0 ;  /* 0x0000000000077308 */ /* 0x0003e20000002400 */
[----:B------:R-:W-:-:S02]  /*9e60*/  IMAD.MOV.U32 R154, RZ, RZ, R219 ;  /* 0x000000ffff9a7224 */ /* 0x000fc400078e00db */
[----:B------:R-:W-:Y:S02]  /*9e70*/  IMAD.MOV.U32 R158, RZ, RZ, R153 ;  /* 0x000000ffff9e7224 */ /* 0x000fe400078e0099 */
[----:B-1----:R-:W-:-:S04]  /*9e80*/  FMUL.FTZ R0, R26, c[0x0][0x2ec] ;  /* 0x0000bb001a007a20 */ /* 0x002fc80000410000 */
[----:B------:R1:W1:Y:S01]  /*9e90*/  MUFU.TANH R9, R0 ;  /* 0x0000000000097308 */ /* 0x0002620000002400 */
[----:B------:R-:W-:Y:S02]  /*9ea0*/  IMAD.MOV.U32 R153, RZ, RZ, R223 ;  /* 0x000000ffff997224 */ /* 0x000fe400078e00df */
[----:B------:R-:W3:Y:S01]  /*9eb0*/  LDL.LU R223, [R1+0x118] ;  /* 0x0001180001df7983 */ /* 0x000ee20000300800 */
[----:B------:R-:W-:Y:S02]  /*9ec0*/  IMAD.MOV.U32 R149, RZ, RZ, R148 ;  /* 0x000000ffff957224 */ /* 0x000fe400078e0094 */
[----:B-1----:R-:W-:Y:S01]  /*9ed0*/  FMUL.FTZ R0, R16, c[0x0][0x2ec] ;  /* 0x0000bb0010007a20 */ /* 0x002fe20000410000 */
[----:B------:R-:W3:Y:S03]  /*9ee0*/  LDL.LU R219, [R1+0x114] ;  /* 0x0001140001db7983 */ /* 0x000ee60000300800 */
[----:B------:R1:W-:Y:S01]  /*9ef0*/  MUFU.TANH R16, R0 ;  /* 0x0000000000107308 */ /* 0x0003e20000002400 */
[----:B------:R-:W-:-:S02]  /*9f00*/  IMAD.MOV.U32 R26, RZ, RZ, R185 ;  /* 0x000000ffff1a7224 */ /* 0x000fc400078e00b9 */
[----:B------:R-:W-:Y:S02]  /*9f10*/  IMAD.MOV.U32 R148, RZ, RZ, R152 ;  /* 0x000000ffff947224 */ /* 0x000fe400078e0098 */
[----:B------:R-:W-:Y:S02]  /*9f20*/  IMAD.MOV.U32 R185, RZ, RZ, R126 ;  /* 0x000000ffffb97224 */ /* 0x000fe400078e007e */
[----:B------:R-:W-:Y:S02]  /*9f30*/  IMAD.MOV.U32 R152, RZ, RZ, R178 ;  /* 0x000000ffff987224 */ /* 0x000fe400078e00b2 */
[----:B-1----:R-:W-:Y:S02]  /*9f40*/  FMUL.FTZ R0, R28, c[0x0][0x2ec] ;  /* 0x0000bb001c007a20 */ /* 0x002fe40000410000 */
[----:B------:R-:W-:Y:S02]  /*9f50*/  IMAD.MOV.U32 R28, RZ, RZ, R159 ;  /* 0x000000ffff1c7224 */ /* 0x000fe400078e009f */
[----:B------:R1:W-:Y:S01]  /*9f60*/  MUFU.TANH R11, R0 ;  /* 0x00000000000b7308 */ /* 0x0003e20000002400 */
[----:B------:R-:W-:-:S02]  /*9f70*/  IMAD.MOV.U32 R159, RZ, RZ, R154 ;  /* 0x000000ffff9f7224 */ /* 0x000fc400078e009a */
[----:B------:R-:W-:Y:S02]  /*9f80*/  IMAD.MOV.U32 R154, RZ, RZ, R145 ;  /* 0x000000ffff9a7224 */ /* 0x000fe400078e0091 */
[----:B------:R-:W3:Y:S01]  /*9f90*/  LDL.LU R145, [R1+0xc8] ;  /* 0x0000c80001917983 */ /* 0x000ee20000300800 */
[----:B------:R-:W-:-:S03]  /*9fa0*/  IMAD.MOV.U32 R178, RZ, RZ, R4 ;  /* 0x000000ffffb27224 */ /* 0x000fc600078e0004 */
[----:B------:R-:W3:Y:S01]  /*9fb0*/  LDL.LU R126, [R1+0xd0] ;  /* 0x0000d000017e7983 */ /* 0x000ee20000300800 */
[----:B-1----:R-:W-:Y:S02]  /*9fc0*/  FMUL.FTZ R0, R150, c[0x0][0x2ec] ;  /* 0x0000bb0096007a20 */ /* 0x002fe40000410000 */
[----:B------:R-:W-:Y:S02]  /*9fd0*/  IMAD.MOV.U32 R150, RZ, RZ, R157 ;  /* 0x000000ffff967224 */ /* 0x000fe400078e009d */
[----:B--2---:R-:W-:Y:S02]  /*9fe0*/  IMAD.MOV.U32 R157, RZ, RZ, R155 ;  /* 0x000000ffff9d7224 */ /* 0x004fe400078e009b */
[----:B------:R-:W-:Y:S02]  /*9ff0*/  IMAD.MOV.U32 R155, RZ, RZ, R153 ;  /* 0x000000ffff9b7224 */ /* 0x000fe400078e0099 */
[----:B------:R-:W-:Y:S02]  /*a000*/  IMAD.MOV.U32 R153, RZ, RZ, R124 ;  /* 0x000000ffff997224 */ /* 0x000fe400078e007c */
[----:B------:R-:W2:Y:S04]  /*a010*/  LDL.LU R124, [R1+0xd4] ;  /* 0x0000d400017c7983 */ /* 0x000ea80000300800 */
[----:B------:R-:W2:Y:S01]  /*a020*/  LDL.LU R4, [R1+0x110] ;  /* 0x0001100001047983 */ /* 0x000ea20000300800 */
        /* <DEDUP_REMOVED lines=10> */
[----:B------:R1:W1:Y:S01]  /*a0d0*/  MUFU.TANH R20, R0 ;  /* 0x0000000000147308 */ /* 0x0002620000002400 */
[----:B------:R-:W-:Y:S02]  /*a0e0*/  IMAD.MOV.U32 R140, RZ, RZ, R178 ;  /* 0x000000ffff8c7224 */ /* 0x000fe400078e00b2 */
[----:B-1----:R-:W-:-:S05]  /*a0f0*/  FMUL.FTZ R0, R165, c[0x0][0x2ec] ;  /* 0x0000bb00a5007a20 */ /* 0x002fca0000410000 */
[----:B------:R1:W-:Y:S01]  /*a100*/  MUFU.TANH R28, R0 ;  /* 0x00000000001c7308 */ /* 0x0003e20000002400 */
[----:B------:R-:W-:Y:S02]  /*a110*/  FMUL.FTZ R3, R167, c[0x0][0x2ec] ;  /* 0x0000bb00a7037a20 */ /* 0x000fe40000410000 */
[----:B------:R-:W-:Y:S02]  /*a120*/  IMAD.MOV.U32 R150, RZ, RZ, R148 ;  /* 0x000000ffff967224 */ /* 0x000fe400078e0094 */
[----:B------:R-:W-:Y:S02]  /*a130*/  IMAD.MOV.U32 R148, RZ, RZ, R127 ;  /* 0x000000ffff947224 */ /* 0x000fe400078e007f */
[----:B-1----:R-:W-:-:S04]  /*a140*/  FMUL.FTZ R0, R166, c[0x0][0x2ec] ;  /* 0x0000bb00a6007a20 */ /* 0x002fc80000410000 */
[----:B------:R1:W1:Y:S01]  /*a150*/  MUFU.TANH R22, R0 ;  /* 0x0000000000167308 */ /* 0x0002620000002400 */
[----:B------:R-:W-:Y:S02]  /*a160*/  IMAD.MOV.U32 R127, RZ, RZ, R176 ;  /* 0x000000ffff7f7224 */ /* 0x000fe400078e00b0 */
[----:B---3--:R-:W-:Y:S02]  /*a170*/  IMAD.MOV.U32 R178, RZ, RZ, R219 ;  /* 0x000000ffffb27224 */ /* 0x008fe400078e00db */
[----:B------:R-:W-:Y:S02]  /*a180*/  IMAD.MOV.U32 R224, RZ, RZ, R127 ;  /* 0x000000ffffe07224 */ /* 0x000fe400078e007f */
[----:B-1----:R-:W-:-:S05]  /*a190*/  FFMA.FTZ R0, R161, -UR35, R5 ;  /* 0x80000023a1007c23 */ /* 0x002fca0008010005 */
[----:B------:R-:W-:Y:S01]  /*a1a0*/  FSEL R167, R0, -INF , !P6 ;  /* 0xff80000000a77808 */ /* 0x000fe20007000000 */
[----:B------:R-:W-:Y:S02]  /*a1b0*/  FMUL.FTZ R0, R140, c[0x0][0x2ec] ;  /* 0x0000bb008c007a20 */ /* 0x000fe40000410000 */
[----:B------:R-:W-:Y:S02]  /*a1c0*/  IMAD.MOV.U32 R127, RZ, RZ, R125 ;  /* 0x000000ffff7f7224 */ /* 0x000fe400078e007d */
[----:B------:R1:W-:Y:S01]  /*a1d0*/  MUFU.TANH R30, R0 ;  /* 0x00000000001e7308 */ /* 0x0003e20000002400 */
[----:B------:R-:W-:Y:S02]  /*a1e0*/  IMAD.MOV.U32 R125, RZ, RZ, R218 ;  /* 0x000000ffff7d7224 */ /* 0x000fe400078e00da */
[----:B-1----:R-:W-:Y:S02]  /*a1f0*/  FMUL.FTZ R0, R151, c[0x0][0x2ec] ;  /* 0x0000bb0097007a20 */ /* 0x002fe40000410000 */
[----:B------:R-:W-:-:S02]  /*a200*/  IMAD.MOV.U32 R151, RZ, RZ, R156 ;  /* 0x000000ffff977224 */ /* 0x000fc400078e009c */
[----:B------:R-:W-:Y:S02]  /*a210*/  IMAD.MOV.U32 R156, RZ, RZ, R144 ;  /* 0x000000ffff9c7224 */ /* 0x000fe400078e0090 */
[----:B------:R-:W-:Y:S01]  /*a220*/  IMAD.MOV.U32 R144, RZ, RZ, R246 ;  /* 0x000000ffff907224 */ /* 0x000fe200078e00f6 */
[----:B------:R-:W-:-:S04]  /*a230*/  ISETP.GE.AND P0, PT, R70, R245, PT ;  /* 0x000000f54600720c */ /* 0x000fc80003f06270 */
[----:B------:R-:W-:Y:S02]  /*a240*/  ISETP.LT.OR P0, PT, R70, R240, P0 ;  /* 0x000000f04600720c */ /* 0x000fe40000701670 */
[----:B------:R-:W-:Y:S01]  /*a250*/  LOP3.LUT R231, R231, 0xfffffffd, RZ, 0xc0, !PT ;  /* 0xfffffffde7e77812 */ /* 0x000fe200078ec0ff */
[----:B--2---:R-:W-:Y:S02]  /*a260*/  IMAD.MOV.U32 R176, RZ, RZ, R4 ;  /* 0x000000ffffb07224 */ /* 0x004fe400078e0004 */
[----:B------:R1:W5:Y:S04]  /*a270*/  LDL.LU R4, [R1+0x10c] ;  /* 0x00010c0001047983 */ /* 0x0003680000300800 */
[----:B------:R1:W5:Y:S04]  /*a280*/  LDL.LU R219, [R1+0x108] ;  /* 0x0001080001db7983 */ /* 0x0003680000300800 */
[----:B------:R1:W5:Y:S04]  /*a290*/  LDL.LU R212, [R1+0x104] ;  /* 0x0001040001d47983 */ /* 0x0003680000300800 */
[----:B------:R1:W5:Y:S04]  /*a2a0*/  LDL.LU R222, [R1+0x100] ;  /* 0x0001000001de7983 */ /* 0x0003680000300800 */
[----:B------:R1:W5:Y:S04]  /*a2b0*/  LDL.LU R218, [R1+0xfc] ;  /* 0x0000fc0001da7983 */ /* 0x0003680000300800 */
[----:B------:R1:W5:Y:S01]  /*a2c0*/  LDL.LU R246, [R1+0xf8] ;  /* 0x0000f80001f67983 */ /* 0x0003620000300800 */
[----:B------:R-:W-:-:S02]  /*a2d0*/  @P0 LOP3.LUT R231, R231, 0x2, RZ, 0xfc, !PT ;  /* 0x00000002e7e70812 */ /* 0x000fc400078efcff */
[----:B------:R-:W-:Y:S01]  /*a2e0*/  ISETP.GE.AND P0, PT, R70, R242, PT ;  /* 0x000000f24600720c */ /* 0x000fe20003f06270 */
[----:B------:R-:W-:Y:S01]  /*a2f0*/  IMAD.MOV.U32 R26, RZ, RZ, R185 ;  /* 0x000000ffff1a7224 */ /* 0x000fe200078e00b9 */
[----:B------:R-:W-:Y:S01]  /*a300*/  FSEL R185, R12, -INF , !P3 ;  /* 0xff8000000cb97808 */ /* 0x000fe20005800000 */
[----:B------:R-:W-:Y:S01]  /*a310*/  FFMA.FTZ R5, R93, -UR35, R6 ;  /* 0x800000235d057c23 */ /* 0x000fe20008010006 */
[C---:B------:R-:W-:Y:S01]  /*a320*/  ISETP.GE.AND P1, PT, R70.reuse, R243, PT ;  /* 0x000000f34600720c */ /* 0x040fe20003f26270 */
[----:B------:R2:W-:Y:S01]  /*a330*/  MUFU.TANH R29, R3 ;  /* 0x00000003001d7308 */ /* 0x0005e20000002400 */
[----:B------:R-:W-:Y:S02]  /*a340*/  LOP3.LUT P6, RZ, R231, 0x1, RZ, 0xc0, !PT ;  /* 0x00000001e7ff7812 */ /* 0x000fe400078cc0ff */
[C---:B------:R-:W-:Y:S01]  /*a350*/  ISETP.LT.OR P3, PT, R70.reuse, R237, P0 ;  /* 0x000000ed4600720c */ /* 0x040fe20000761670 */
[----:B------:R-:W-:Y:S01]  /*a360*/  IMAD.MOV.U32 R149, RZ, RZ, R168 ;  /* 0x000000ffff957224 */ /* 0x000fe200078e00a8 */
[----:B------:R-:W-:Y:S01]  /*a370*/  ISETP.GE.AND P0, PT, R71, R245, PT ;  /* 0x000000f54700720c */ /* 0x000fe20003f06270 */
[----:B------:R-:W-:Y:S01]  /*a380*/  IMAD.MOV.U32 R32, RZ, RZ, R148 ;  /* 0x000000ffff207224 */ /* 0x000fe200078e0094 */
[----:B------:R-:W-:Y:S01]  /*a390*/  ISETP.GE.AND P2, PT, R70, R244, PT ;  /* 0x000000f44600720c */ /* 0x000fe20003f46270 */
[----:B------:R3:W1:Y:S01]  /*a3a0*/  MUFU.TANH R19, R0 ;  /* 0x0000000000137308 */ /* 0x0006620000002400 */
[----:B------:R-:W-:Y:S01]  /*a3b0*/  IMAD.MOV.U32 R140, RZ, RZ, R150 ;  /* 0x000000ffff8c7224 */ /* 0x000fe200078e0096 */
[----:B------:R-:W-:Y:S01]  /*a3c0*/  FSEL R148, R5, -INF , !P6 ;  /* 0xff80000005947808 */ /* 0x000fe20007000000 */
[----:B------:R-:W-:Y:S01]  /*a3d0*/  IMAD.MOV.U32 R150, RZ, RZ, R159 ;  /* 0x000000ffff967224 */ /* 0x000fe200078e009f */
[----:B------:R-:W-:Y:S01]  /*a3e0*/  ISETP.LT.OR P6, PT, R71, R240, P0 ;  /* 0x000000f04700720c */ /* 0x000fe200007c1670 */
[----:B--2---:R-:W-:Y:S01]  /*a3f0*/  FMUL.FTZ R3, R174, c[0x0][0x2ec] ;  /* 0x0000bb00ae037a20 */ /* 0x004fe20000410000 */
[----:B------:R-:W-:-:S02]  /*a400*/  FSEL R174, R14, -INF , !P4 ;  /* 0xff8000000eae7808 */ /* 0x000fc40006000000 */
[----:B------:R-:W-:Y:S01]  /*a410*/  ISETP.LT.OR P4, PT, R70, R238, P1 ;  /* 0x000000ee4600720c */ /* 0x000fe20000f81670 */
[----:B------:R-:W-:Y:S01]  /*a420*/  FFMA.FTZ R6, R162, -UR35, R9 ;  /* 0x80000023a2067c23 */ /* 0x000fe20008010009 */
[----:B------:R-:W-:Y:S01]  /*a430*/  LOP3.LUT P1, RZ, R231, 0x4, RZ, 0xc0, !PT ;  /* 0x00000004e7ff7812 */ /* 0x000fe2000782c0ff */
[----:B---3--:R-:W-:Y:S01]  /*a440*/  FFMA.FTZ R0, R25, -UR35, R7 ;  /* 0x8000002319007c23 */ /* 0x008fe20008010007 */
[----:B------:R-:W-:Y:S01]  /*a450*/  FSEL R168, R15, -INF , !P5 ;  /* 0xff8000000fa87808 */ /* 0x000fe20006800000 */
[----:B------:R2:W3:Y:S01]  /*a460*/  MUFU.TANH R23, R3 ;  /* 0x0000000300177308 */ /* 0x0004e20000002400 */
[----:B------:R-:W-:Y:S01]  /*a470*/  FMUL.FTZ R7, R149, c[0x0][0x2ec] ;  /* 0x0000bb0095077a20 */ /* 0x000fe20000410000 */
[C---:B------:R-:W-:Y:S01]  /*a480*/  LOP3.LUT P0, RZ, R231.reuse, 0x2, RZ, 0xc0, !PT ;  /* 0x00000002e7ff7812 */ /* 0x040fe2000780c0ff */
[----:B------:R-:W-:Y:S01]  /*a490*/  IMAD.MOV.U32 R159, RZ, RZ, R157 ;  /* 0x000000ffff9f7224 */ /* 0x000fe200078e009d */
[----:B------:R-:W-:Y:S01]  /*a4a0*/  ISETP.LT.OR P5, PT, R70, R239, P2 ;  /* 0x000000ef4600720c */ /* 0x000fe200017a1670 */
[----:B------:R-:W-:Y:S01]  /*a4b0*/  IMAD.MOV.U32 R157, RZ, RZ, R158 ;  /* 0x000000ffff9d7224 */ /* 0x000fe200078e009e */
[----:B------:R-:W-:Y:S01]  /*a4c0*/  LOP3.LUT P2, RZ, R231, 0x8, RZ, 0xc0, !PT ;  /* 0x00000008e7ff7812 */ /* 0x000fe2000784c0ff */
[----:B------:R-:W-:Y:S01]  /*a4d0*/  IMAD.MOV.U32 R149, RZ, RZ, R181 ;  /* 0x000000ffff957224 */ /* 0x000fe200078e00b5 */
[----:B------:R-:W-:Y:S01]  /*a4e0*/  FSEL R181, R0, -INF , !P1 ;  /* 0xff80000000b57808 */ /* 0x000fe20004800000 */
[----:B----4-:R-:W-:-:S02]  /*a4f0*/  IMAD.MOV.U32 R158, RZ, RZ, R179 ;  /* 0x000000ffff9e7224 */ /* 0x010fc400078e00b3 */
[----:B------:R-:W-:Y:S01]  /*a500*/  IMAD.MOV.U32 R179, RZ, RZ, R138 ;  /* 0x000000ffffb37224 */ /* 0x000fe200078e008a */
[----:B------:R-:W-:Y:S01]  /*a510*/  FSEL R138, R6, -INF , !P0 ;  /* 0xff800000068a7808 */ /* 0x000fe20004000000 */
[----:B------:R-:W-:Y:S02]  /*a520*/  FMUL.FTZ R0, R32, c[0x0][0x2ec] ;  /* 0x0000bb0020007a20 */ /* 0x000fe40000410000 */
[----:B--2---:R-:W-:Y:S01]  /*a530*/  FFMA.FTZ R3, R92, -UR35, R8 ;  /* 0x800000235c037c23 */ /* 0x004fe20008010008 */
[----:B------:R-:W-:Y:S01]  /*a540*/  ISETP.GE.AND P0, PT, R71, R242, PT ;  /* 0x000000f24700720c */ /* 0x000fe20003f06270 */
[----:B------:R-:W-:Y:S01]  /*a550*/  FMUL.FTZ R5, R173, c[0x0][0x2ec] ;  /* 0x0000bb00ad057a20 */ /* 0x000fe20000410000 */
[----:B------:R2:W-:Y:S02]  /*a560*/  MUFU.TANH R32, R0 ;  /* 0x0000000000207308 */ /* 0x0005e40000002400 */
[----:B------:R-:W-:Y:S01]  /*a570*/  FSEL R173, R3, -INF , !P2 ;  /* 0xff80000003ad7808 */ /* 0x000fe20005000000 */
[----:B------:R-:W-:Y:S01]  /*a580*/  FFMA.FTZ R3, R94, -UR35, R13 ;  /* 0x800000235e037c23 */ /* 0x000fe2000801000d */
[----:B------:R-:W-:Y:S01]  /*a590*/  ISETP.LT.OR P0, PT, R71, R237, P0 ;  /* 0x000000ed4700720c */ /* 0x000fe20000701670 */
[----:B------:R-:W-:-:S03]  /*a5a0*/  FFMA.FTZ R6, R163, -UR35, R16 ;  /* 0x80000023a3067c23 */ /* 0x000fc60008010010 */
[----:B------:R4:W1:Y:S01]  /*a5b0*/  MUFU.TANH R27, R7 ;  /* 0x00000007001b7308 */ /* 0x0008620000002400 */
[----:B------:R-:W-:Y:S02]  /*a5c0*/  IMAD.MOV.U32 R226, RZ, RZ, R125 ;  /* 0x000000ffffe27224 */ /* 0x000fe400078e007d */
[----:B--2---:R-:W-:Y:S02]  /*a5d0*/  FMUL.FTZ R0, R224, c[0x0][0x2ec] ;  /* 0x0000bb00e0007a20 */ /* 0x004fe40000410000 */
[----:B------:R-:W-:Y:S02]  /*a5e0*/  IMAD.MOV.U32 R224, RZ, RZ, R144 ;  /* 0x000000ffffe07224 */ /* 0x000fe400078e0090 */
[----:B------:R-:W-:Y:S02]  /*a5f0*/  IMAD.MOV.U32 R144, RZ, RZ, R176 ;  /* 0x000000ffff907224 */ /* 0x000fe400078e00b0 */
[----:B------:R-:W-:Y:S01]  /*a600*/  IMAD.MOV.U32 R176, RZ, RZ, R178 ;  /* 0x000000ffffb07224 */ /* 0x000fe200078e00b2 */
[----:B------:R-:W-:Y:S01]  /*a610*/  FSEL R178, R3, -INF , !P4 ;  /* 0xff80000003b27808 */ /* 0x000fe20006000000 */
[----:B------:R-:W-:Y:S01]  /*a620*/  FMUL.FTZ R3, R137, c[0x0][0x2ec] ;  /* 0x0000bb0089037a20 */ /* 0x000fe20000410000 */
[----:B----4-:R-:W-:Y:S01]  /*a630*/  P2R R7, PR, RZ, 0x1 ;  /* 0x00000001ff077803 */ /* 0x010fe20000000000 */
[----:B------:R2:W-:Y:S01]  /*a640*/  MUFU.TANH R24, R0 ;  /* 0x0000000000187308 */ /* 0x0005e20000002400 */
[----:B------:R-:W-:-:S02]  /*a650*/  ISETP.GE.AND P0, PT, R45, R245, PT ;  /* 0x000000f52d00720c */ /* 0x000fc40003f06270 */
[----:B------:R-:W-:Y:S02]  /*a660*/  ISETP.GE.AND P2, PT, R71, R244, PT ;  /* 0x000000f44700720c */ /* 0x000fe40003f46270 */
[----:B------:R-:W-:Y:S01]  /*a670*/  FSEL R137, R6, -INF , !P6 ;  /* 0xff80000006897808 */ /* 0x000fe20007000000 */
[----:B------:R-:W-:Y:S01]  /*a680*/  FMUL.FTZ R6, R224, c[0x0][0x2ec] ;  /* 0x0000bb00e0067a20 */ /* 0x000fe20000410000 */
[----:B------:R-:W-:Y:S01]  /*a690*/  ISETP.LT.OR P0, PT, R45, R240, P0 ;  /* 0x000000f02d00720c */ /* 0x000fe20000701670 */
[----:B------:R4:W1:Y:S01]  /*a6a0*/  MUFU.TANH R25, R5 ;  /* 0x0000000500197308 */ /* 0x0008620000002400 */
[C---:B------:R-:W-:Y:S01]  /*a6b0*/  ISETP.GE.AND P1, PT, R71.reuse, R243, PT ;  /* 0x000000f34700720c */ /* 0x040fe20003f26270 */
[----:B------:R-:W-:Y:S01]  /*a6c0*/  IMAD.MOV.U32 R143, RZ, RZ, R140 ;  /* 0x000000ffff8f7224 */ /* 0x000fe200078e008c */
[----:B------:R-:W-:Y:S01]  /*a6d0*/  ISETP.LT.OR P2, PT, R71, R239, P2 ;  /* 0x000000ef4700720c */ /* 0x000fe20001741670 */
[----:B------:R-:W-:Y:S02]  /*a6e0*/  IMAD.MOV.U32 R224, RZ, RZ, R151 ;  /* 0x000000ffffe07224 */ /* 0x000fe400078e0097 */
[----:B--2---:R-:W-:-:S02]  /*a6f0*/  FFMA.FTZ R0, R35, -UR35, R10 ;  /* 0x8000002323007c23 */ /* 0x004fc4000801000a */
[----:B------:R2:W-:Y:S01]  /*a700*/  MUFU.TANH R33, R3 ;  /* 0x0000000300217308 */ /* 0x0005e20000002400 */
[----:B------:R-:W-:Y:S02]  /*a710*/  FMUL.FTZ R10, R142, c[0x0][0x2ec] ;  /* 0x0000bb008e0a7a20 */ /* 0x000fe40000410000 */
[----:B------:R-:W-:Y:S02]  /*a720*/  IMAD.MOV.U32 R142, RZ, RZ, R26 ;  /* 0x000000ffff8e7224 */ /* 0x000fe400078e001a */
[----:B------:R-:W-:Y:S02]  /*a730*/  IMAD.MOV.U32 R225, RZ, RZ, R149 ;  /* 0x000000ffffe17224 */ /* 0x000fe400078e0095 */
[----:B----4-:R-:W-:Y:S02]  /*a740*/  FFMA.FTZ R5, R95, -UR35, R11 ;  /* 0x800000235f057c23 */ /* 0x010fe4000801000b */
[----:B------:R-:W-:Y:S01]  /*a750*/  IMAD.MOV.U32 R227, RZ, RZ, R157 ;  /* 0x000000ffffe37224 */ /* 0x000fe200078e009d */
[----:B------:R4:W-:Y:S01]  /*a760*/  MUFU.TANH R35, R10 ;  /* 0x0000000a00237308 */ /* 0x0009e20000002400 */
[----:B------:R-:W-:-:S02]  /*a770*/  IMAD.MOV.U32 R125, RZ, RZ, R152 ;  /* 0x000000ffff7d7224 */ /* 0x000fc400078e0098 */
[----:B------:R-:W-:Y:S02]  /*a780*/  IMAD.MOV.U32 R152, RZ, RZ, R145 ;  /* 0x000000ffff987224 */ /* 0x000fe400078e0091 */
[----:B--2---:R-:W-:Y:S02]  /*a790*/  FMUL.FTZ R3, R226, c[0x0][0x2ec] ;  /* 0x0000bb00e2037a20 */ /* 0x004fe40000410000 */
[----:B------:R-:W-:Y:S01]  /*a7a0*/  IMAD.MOV.U32 R226, RZ, RZ, R159 ;  /* 0x000000ffffe27224 */ /* 0x000fe200078e009f */
[----:B------:R-:W-:Y:S01]  /*a7b0*/  ISETP.LT.OR P1, PT, R71, R238, P1 ;  /* 0x000000ee4700720c */ /* 0x000fe20000f21670 */
[----:B------:R-:W-:Y:S01]  /*a7c0*/  IMAD.MOV.U32 R145, RZ, RZ, R172 ;  /* 0x000000ffff917224 */ /* 0x000fe200078e00ac */
[----:B------:R-:W-:Y:S02]  /*a7d0*/  P2R R9, PR, RZ, 0x4 ;  /* 0x00000004ff097803 */ /* 0x000fe40000000000 */
[----:B------:R-:W-:Y:S01]  /*a7e0*/  FSEL R172, R5, -INF , !P5 ;  /* 0xff80000005ac7808 */ /* 0x000fe20006800000 */
[----:B------:R-:W-:Y:S01]  /*a7f0*/  FMUL.FTZ R5, R179, c[0x0][0x2ec] ;  /* 0x0000bb00b3057a20 */ /* 0x000fe20000410000 */
[----:B----4-:R-:W-:-:S02]  /*a800*/  P2R R10, PR, RZ, 0x1 ;  /* 0x00000001ff0a7803 */ /* 0x010fc40000000000 */
[----:B------:R-:W-:Y:S01]  /*a810*/  ISETP.GE.AND P0, PT, R45, R242, PT ;  /* 0x000000f22d00720c */ /* 0x000fe20003f06270 */
[----:B------:R-:W-:Y:S01]  /*a820*/  HMMA.16816.F32.BF16 R12, R80, R142, R224 ;  /* 0x0000008e500c723c */ /* 0x000fe200000418e0 */
[----:B------:R-:W-:Y:S01]  /*a830*/  FSEL R179, R0, -INF , !P3 ;  /* 0xff80000000b37808 */ /* 0x000fe20005800000 */
[----:B------:R-:W-:Y:S01]  /*a840*/  FFMA.FTZ R0, R91, -UR35, R21 ;  /* 0x800000235b007c23 */ /* 0x000fe20008010015 */
[----:B------:R-:W-:Y:S02]  /*a850*/  ISETP.GE.AND P2, PT, R45, R244, PT ;  /* 0x000000f42d00720c */ /* 0x000fe40003f46270 */
[----:B------:R-:W-:Y:S02]  /*a860*/  P2R R8, PR, RZ, 0x2 ;  /* 0x00000002ff087803 */ /* 0x000fe40000000000 */
[----:B------:R-:W-:Y:S02]  /*a870*/  ISETP.NE.AND P6, PT, R9, RZ, PT ;  /* 0x000000ff0900720c */ /* 0x000fe40003fc5270 */
[C---:B------:R-:W-:Y:S01]  /*a880*/  ISETP.LT.OR P3, PT, R45.reuse, R237, P0 ;  /* 0x000000ed2d00720c */ /* 0x040fe20000761670 */
[----:B------:R2:W4:Y:S01]  /*a890*/  MUFU.TANH R26, R5 ;  /* 0x00000005001a7308 */ /* 0x0005220000002400 */
[----:B------:R-:W-:Y:S01]  /*a8a0*/  ISETP.GE.AND P0, PT, R46, R245, PT ;  /* 0x000000f52e00720c */ /* 0x000fe20003f06270 */
[----:B------:R-:W-:Y:S01]  /*a8b0*/  IMAD.MOV.U32 R159, RZ, RZ, R121 ;  /* 0x000000ffff9f7224 */ /* 0x000fe200078e0079 */
[----:B------:R-:W-:Y:S01]  /*a8c0*/  ISETP.LT.OR P5, PT, R45, R239, P2 ;  /* 0x000000ef2d00720c */ /* 0x000fe200017a1670 */
[----:B------:R-:W-:Y:S01]  /*a8d0*/  IMAD.MOV.U32 R121, RZ, RZ, R170 ;  /* 0x000000ffff797224 */ /* 0x000fe200078e00aa */
[----:B------:R-:W-:-:S02]  /*a8e0*/  ISETP.NE.AND P2, PT, R8, RZ, PT ;  /* 0x000000ff0800720c */ /* 0x000fc40003f45270 */
[----:B------:R-:W-:Y:S01]  /*a8f0*/  FSEL R170, R0, -INF , !P6 ;  /* 0xff80000000aa7808 */ /* 0x000fe20007000000 */
[----:B------:R-:W-:Y:S01]  /*a900*/  FFMA.FTZ R0, R132, -UR35, R20 ;  /* 0x8000002384007c23 */ /* 0x000fe20008010014 */
[----:B------:R-:W-:Y:S01]  /*a910*/  ISETP.LT.OR P6, PT, R46, R240, P0 ;  /* 0x000000f02e00720c */ /* 0x000fe200007c1670 */
[----:B------:R1:W-:Y:S01]  /*a920*/  MUFU.TANH R31, R6 ;  /* 0x00000006001f7308 */ /* 0x0003e20000002400 */
[----:B------:R-:W-:Y:S01]  /*a930*/  ISETP.NE.AND P0, PT, R10, RZ, PT ;  /* 0x000000ff0a00720c */ /* 0x000fe20003f05270 */
[----:B--2---:R-:W-:Y:S02]  /*a940*/  FFMA.FTZ R5, R90, -UR35, R18 ;  /* 0x800000235a057c23 */ /* 0x004fe40008010012 */
[----:B------:R-:W-:Y:S02]  /*a950*/  IMAD.MOV.U32 R157, RZ, RZ, R158 ;  /* 0x000000ffff9d7224 */ /* 0x000fe400078e009e */
[----:B------:R-:W-:Y:S02]  /*a960*/  IMAD.MOV.U32 R158, RZ, RZ, R127 ;  /* 0x000000ffff9e7224 */ /* 0x000fe400078e007f */
[----:B-1----:R-:W-:Y:S01]  /*a970*/  FMUL.FTZ R6, R175, c[0x0][0x2ec] ;  /* 0x0000bb00af067a20 */ /* 0x002fe20000410000 */
[----:B------:R-:W-:Y:S01]  /*a980*/  FSEL R175, R5, -INF , !P2 ;  /* 0xff80000005af7808 */ /* 0x000fe20005000000 */
[----:B------:R-:W-:Y:S01]  /*a990*/  FMUL.FTZ R5, R136, c[0x0][0x2ec] ;  /* 0x0000bb0088057a20 */ /* 0x000fe20000410000 */
[----:B------:R-:W-:Y:S01]  /*a9a0*/  FSEL R136, R0, -INF , !P0 ;  /* 0xff80000000887808 */ /* 0x000fe20004000000 */
[----:B------:R-:W-:Y:S01]  /*a9b0*/  FFMA.FTZ R0, R87, -UR35, R22 ;  /* 0x8000002357007c23 */ /* 0x000fe20008010016 */
[----:B------:R-:W-:Y:S01]  /*a9c0*/  ISETP.GE.AND P0, PT, R46, R242, PT ;  /* 0x000000f22e00720c */ /* 0x000fe20003f06270 */
[----:B------:R1:W2:Y:S01]  /*a9d0*/  MUFU.TANH R11, R3 ;  /* 0x00000003000b7308 */ /* 0x0002a20000002400 */
[----:B------:R-:W-:-:S02]  /*a9e0*/  ISETP.GE.AND P1, PT, R45, R243, PT ;  /* 0x000000f32d00720c */ /* 0x000fc40003f26270 */
[----:B------:R-:W-:Y:S01]  /*a9f0*/  FSEL R151, R0, -INF , !P5 ;  /* 0xff80000000977808 */ /* 0x000fe20006800000 */
[----:B------:R-:W-:Y:S01]  /*aa00*/  FFMA.FTZ R0, R34, -UR35, R19 ;  /* 0x8000002322007c23 */ /* 0x000fe20008010013 */
[C---:B------:R-:W-:Y:S02]  /*aa10*/  ISETP.LT.OR P0, PT, R46.reuse, R237, P0 ;  /* 0x000000ed2e00720c */ /* 0x040fe40000701670 */
[----:B------:R-:W-:Y:S01]  /*aa20*/  ISETP.LT.OR P4, PT, R45, R238, P1 ;  /* 0x000000ee2d00720c */ /* 0x000fe20000f81670 */
[----:B------:R2:W-:Y:S01]  /*aa30*/  MUFU.TANH R70, R6 ;  /* 0x0000000600467308 */ /* 0x0005e20000002400 */
[----:B------:R-:W-:Y:S01]  /*aa40*/  ISETP.NE.AND P1, PT, R7, RZ, PT ;  /* 0x000000ff0700720c */ /* 0x000fe20003f25270 */
[----:B------:R-:W-:Y:S02]  /*aa50*/  IMAD.MOV.U32 R127, RZ, RZ, R177 ;  /* 0x000000ffff7f7224 */ /* 0x000fe400078e00b1 */
[----:B-1----:R-:W-:Y:S02]  /*aa60*/  FFMA.FTZ R3, R89, -UR35, R17 ;  /* 0x8000002359037c23 */ /* 0x002fe40008010011 */
[----:B------:R-:W-:Y:S01]  /*aa70*/  HMMA.16816.F32.BF16 R16, R52, R102, R156 ;  /* 0x000000663410723c */ /* 0x000fe2000004189c */
[----:B------:R-:W-:-:S02]  /*aa80*/  ISETP.GE.AND P2, PT, R46, R244, PT ;  /* 0x000000f42e00720c */ /* 0x000fc40003f46270 */
[----:B------:R-:W-:Y:S02]  /*aa90*/  FSEL R177, R3, -INF , !P1 ;  /* 0xff80000003b17808 */ /* 0x000fe40004800000 */
[----:B--2---:R-:W-:Y:S02]  /*aaa0*/  P2R R6, PR, RZ, 0x1 ;  /* 0x00000001ff067803 */ /* 0x004fe40000000000 */
[----:B------:R-:W-:Y:S01]  /*aab0*/  ISETP.GE.AND P0, PT, R48, R245, PT ;  /* 0x000000f53000720c */ /* 0x000fe20003f06270 */
[----:B------:R-:W-:Y:S01]  /*aac0*/  HMMA.16816.F32.BF16 R12, R60, R102, R12 ;  /* 0x000000663c0c723c */ /* 0x000fe2000004180c */
[----:B------:R-:W-:Y:S02]  /*aad0*/  FMUL.FTZ R3, R150, c[0x0][0x2ec] ;  /* 0x0000bb0096037a20 */ /* 0x000fe40000410000 */
[----:B------:R-:W-:Y:S01]  /*aae0*/  IMAD.MOV.U32 R156, RZ, RZ, R127 ;  /* 0x000000ffff9c7224 */ /* 0x000fe200078e007f */
[----:B------:R-:W-:Y:S01]  /*aaf0*/  ISETP.LT.OR P5, PT, R48, R240, P0 ;  /* 0x000000f03000720c */ /* 0x000fe200007a1670 */
[----:B------:R-:W-:Y:S01]  /*ab00*/  IMAD.MOV.U32 R127, RZ, RZ, R152 ;  /* 0x000000ffff7f7224 */ /* 0x000fe200078e0098 */
[----:B------:R-:W-:Y:S01]  /*ab10*/  ISETP.LT.OR P2, PT, R46, R239, P2 ;  /* 0x000000ef2e00720c */ /* 0x000fe20001741670 */
[----:B------:R-:W-:Y:S01]  /*ab20*/  IMAD.MOV.U32 R152, RZ, RZ, R124 ;  /* 0x000000ffff987224 */ /* 0x000fe200078e007c */
[----:B------:R-:W-:Y:S01]  /*ab30*/  ISETP.GE.AND P0, PT, R48, R242, PT ;  /* 0x000000f23000720c */ /* 0x000fe20003f06270 */
[----:B------:R1:W-:Y:S01]  /*ab40*/  MUFU.TANH R45, R3 ;  /* 0x00000003002d7308 */ /* 0x0003e20000002400 */
[----:B------:R-:W-:Y:S01]  /*ab50*/  IMAD.MOV.U32 R124, RZ, RZ, R145 ;  /* 0x000000ffff7c7224 */ /* 0x000fe200078e0091 */
[----:B------:R-:W-:Y:S01]  /*ab60*/  ISETP.GE.AND P1, PT, R46, R243, PT ;  /* 0x000000f32e00720c */ /* 0x000fe20003f26270 */
[----:B------:R-:W-:-:S02]  /*ab70*/  FMUL.FTZ R9, R155, c[0x0][0x2ec] ;  /* 0x0000bb009b097a20 */ /* 0x000fc40000410000 */
[----:B------:R-:W-:Y:S01]  /*ab80*/  IMAD.MOV.U32 R145, RZ, RZ, R176 ;  /* 0x000000ffff917224 */ /* 0x000fe200078e00b0 */
[----:B------:R-:W-:Y:S01]  /*ab90*/  FSEL R176, R0, -INF , !P3 ;  /* 0xff80000000b07808 */ /* 0x000fe20005800000 */
[----:B------:R-:W-:Y:S01]  /*aba0*/  IMAD.MOV.U32 R155, RZ, RZ, R153 ;  /* 0x000000ffff9b7224 */ /* 0x000fe200078e0099 */
[----:B------:R3:W-:Y:S01]  /*abb0*/  MUFU.TANH R71, R5 ;  /* 0x0000000500477308 */ /* 0x0007e20000002400 */
[----:B------:R-:W-:Y:S01]  /*abc0*/  P2R R8, PR, RZ, 0x4 ;  /* 0x00000004ff087803 */ /* 0x000fe20000000000 */
[----:B------:R-:W-:Y:S01]  /*abd0*/  IMAD.MOV.U32 R153, RZ, RZ, R125 ;  /* 0x000000ffff997224 */ /* 0x000fe200078e007d */
[C---:B------:R-:W-:Y:S01]  /*abe0*/  ISETP.LT.OR P0, PT, R48.reuse, R237, P0 ;  /* 0x000000ed3000720c */ /* 0x040fe20000701670 */
[----:B------:R-:W-:Y:S01]  /*abf0*/  FMUL.FTZ R0, R147, c[0x0][0x2ec] ;  /* 0x0000bb0093007a20 */ /* 0x000fe20000410000 */
[----:B------:R-:W-:Y:S01]  /*ac00*/  ISETP.GE.AND P2, PT, R48, R244, PT ;  /* 0x000000f43000720c */ /* 0x000fe20003f46270 */
[----:B-1----:R-:W-:Y:S01]  /*ac10*/  FFMA.FTZ R3, R133, -UR35, R28 ;  /* 0x8000002385037c23 */ /* 0x002fe2000801001c */
[----:B------:R-:W-:Y:S01]  /*ac20*/  ISETP.LT.OR P1, PT, R46, R238, P1 ;  /* 0x000000ee2e00720c */ /* 0x000fe20000f21670 */
[----:B------:R-:W-:Y:S01]  /*ac30*/  IMAD.MOV.U32 R125, RZ, RZ, R126 ;  /* 0x000000ffff7d7224 */ /* 0x000fe200078e007e */
[----:B------:R1:W-:Y:S01]  /*ac40*/  MUFU.TANH R46, R9 ;  /* 0x00000009002e7308 */ /* 0x0003e20000002400 */
[----:B------:R-:W-:-:S02]  /*ac50*/  IMAD.MOV.U32 R126, RZ, RZ, R144 ;  /* 0x000000ffff7e7224 */ /* 0x000fc400078e0090 */
[----:B---3--:R-:W-:Y:S01]  /*ac60*/  FFMA.FTZ R5, R88, -UR35, R23 ;  /* 0x8000002358057c23 */ /* 0x008fe20008010017 */
[----:B------:R-:W-:Y:S01]  /*ac70*/  FSEL R147, R3, -INF , !P6 ;  /* 0xff80000003937808 */ /* 0x000fe20007000000 */
[----:B------:R-:W-:-:S03]  /*ac80*/  IMAD.MOV.U32 R144, RZ, RZ, R171 ;  /* 0x000000ffff907224 */ /* 0x000fc600078e00ab */
[----:B------:R2:W-:Y:S01]  /*ac90*/  MUFU.TANH R34, R0 ;  /* 0x0000000000227308 */ /* 0x0005e20000002400 */
[----:B------:R-:W-:Y:S01]  /*aca0*/  FFMA.FTZ R3, R79, -UR35, R27 ;  /* 0x800000234f037c23 */ /* 0x000fe2000801001b */
[----:B------:R-:W-:Y:S02]  /*acb0*/  FSEL R171, R5, -INF , !P4 ;  /* 0xff80000005ab7808 */ /* 0x000fe40006000000 */
[----:B------:R-:W-:Y:S02]  /*acc0*/  ISETP.NE.AND P4, PT, R6, RZ, PT ;  /* 0x000000ff0600720c */ /* 0x000fe40003f85270 */
[----:B------:R-:W-:Y:S02]  /*acd0*/  ISETP.LT.OR P3, PT, R48, R239, P2 ;  /* 0x000000ef3000720c */ /* 0x000fe40001761670 */
[----:B-1----:R-:W-:Y:S02]  /*ace0*/  P2R R9, PR, RZ, 0x1 ;  /* 0x00000001ff097803 */ /* 0x002fe40000000000 */
[----:B------:R-:W-:-:S02]  /*acf0*/  ISETP.GE.AND P0, PT, R56, R245, PT ;  /* 0x000000f53800720c */ /* 0x000fc40003f06270 */
[----:B------:R-:W-:Y:S02]  /*ad00*/  ISETP.NE.AND P2, PT, R8, RZ, PT ;  /* 0x000000ff0800720c */ /* 0x000fe40003f45270 */
[----:B------:R-:W-:Y:S01]  /*ad10*/  P2R R7, PR, RZ, 0x2 ;  /* 0x00000002ff077803 */ /* 0x000fe20000000000 */
[----:B--2---:R-:W-:Y:S01]  /*ad20*/  FFMA.FTZ R0, R86, -UR35, R29 ;  /* 0x8000002356007c23 */ /* 0x004fe2000801001d */
[----:B------:R-:W-:Y:S02]  /*ad30*/  ISETP.GE.AND P1, PT, R48, R243, PT ;  /* 0x000000f33000720c */ /* 0x000fe40003f26270 */
[----:B------:R-:W-:Y:S02]  /*ad40*/  ISETP.LT.OR P0, PT, R56, R240, P0 ;  /* 0x000000f03800720c */ /* 0x000fe40000701670 */
[----:B------:R-:W-:Y:S01]  /*ad50*/  FSEL R163, R3, -INF , !P4 ;  /* 0xff80000003a37808 */ /* 0x000fe20006000000 */
[----:B------:R-:W-:Y:S01]  /*ad60*/  FMUL.FTZ R3, R17, c[0x0][0x2ec] ;  /* 0x0000bb0011037a20 */ /* 0x000fe20000410000 */
[----:B------:R-:W-:Y:S01]  /*ad70*/  FSEL R143, R0, -INF , !P2 ;  /* 0xff800000008f7808 */ /* 0x000fe20005000000 */
[----:B------:R-:W-:Y:S01]  /*ad80*/  FFMA.FTZ R0, R134, -UR35, R25 ;  /* 0x8000002386007c23 */ /* 0x000fe20008010019 */
[----:B------:R-:W-:Y:S01]  /*ad90*/  ISETP.NE.AND P6, PT, R7, RZ, PT ;  /* 0x000000ff0700720c */ /* 0x000fe20003fc5270 */
[----:B------:R-:W-:Y:S01]  /*ada0*/  FMUL.FTZ R7, R156, c[0x0][0x2ec] ;  /* 0x0000bb009c077a20 */ /* 0x000fe20000410000 */
[----:B------:R-:W-:-:S02]  /*adb0*/  ISETP.GE.AND P2, PT, R56, R244, PT ;  /* 0x000000f43800720c */ /* 0x000fc40003f46270 */
[----:B------:R-:W-:Y:S01]  /*adc0*/  ISETP.LT.OR P1, PT, R48, R238, P1 ;  /* 0x000000ee3000720c */ /* 0x000fe20000f21670 */
[----:B------:R1:W-:Y:S01]  /*add0*/  MUFU.TANH R29, R3 ;  /* 0x00000003001d7308 */ /* 0x0003e20000002400 */
[----:B------:R-:W-:Y:S01]  /*ade0*/  P2R R8, PR, RZ, 0x1 ;  /* 0x00000001ff087803 */ /* 0x000fe20000000000 */
[----:B------:R-:W-:Y:S01]  /*adf0*/  FFMA.FTZ R5, R85, -UR35, R30 ;  /* 0x8000002355057c23 */ /* 0x000fe2000801001e */
[C---:B------:R-:W-:Y:S02]  /*ae00*/  ISETP.GE.AND P0, PT, R56.reuse, R242, PT ;  /* 0x000000f23800720c */ /* 0x040fe40003f06270 */
[----:B------:R-:W-:Y:S02]  /*ae10*/  ISETP.LT.OR P4, PT, R56, R239, P2 ;  /* 0x000000ef3800720c */ /* 0x000fe40001781670 */
[----:B------:R-:W-:Y:S01]  /*ae20*/  P2R R6, PR, RZ, 0x2 ;  /* 0x00000002ff067803 */ /* 0x000fe20000000000 */
[----:B------:R2:W-:Y:S01]  /*ae30*/  MUFU.TANH R30, R7 ;  /* 0x00000007001e7308 */ /* 0x0005e20000002400 */
[----:B------:R-:W-:Y:S01]  /*ae40*/  FSEL R134, R0, -INF , !P5 ;  /* 0xff80000000867808 */ /* 0x000fe20006800000 */
[----:B------:R-:W-:Y:S01]  /*ae50*/  FMUL.FTZ R10, R16, c[0x0][0x2ec] ;  /* 0x0000bb00100a7a20 */ /* 0x000fe20000410000 */
[----:B------:R-:W-:Y:S01]  /*ae60*/  ISETP.LT.OR P5, PT, R56, R237, P0 ;  /* 0x000000ed3800720c */ /* 0x000fe200007a1670 */
[----:B-1----:R-:W-:Y:S01]  /*ae70*/  FMUL.FTZ R3, R12, c[0x0][0x2ec] ;  /* 0x0000bb000c037a20 */ /* 0x002fe20000410000 */
[----:B------:R-:W-:Y:S01]  /*ae80*/  P2R R0, PR, RZ, 0x10 ;  /* 0x00000010ff007803 */ /* 0x000fe20000000000 */
[----:B------:R-:W-:Y:S01]  /*ae90*/  IMAD.MOV.U32 R157, RZ, RZ, R127 ;  /* 0x000000ffff9d7224 */ /* 0x000fe200078e007f */
[----:B------:R-:W-:Y:S01]  /*aea0*/  ISETP.GE.AND P0, PT, R57, R245, PT ;  /* 0x000000f53900720c */ /* 0x000fe20003f06270 */
[----:B------:R1:W3:Y:S01]  /*aeb0*/  MUFU.TANH R16, R3 ;  /* 0x0000000300107308 */ /* 0x0002e20000002400 */
[----:B------:R-:W-:Y:S01]  /*aec0*/  FSEL R162, R5, -INF , !P6 ;  /* 0xff80000005a27808 */ /* 0x000fe20007000000 */
[----:B--2---:R-:W-:Y:S01]  /*aed0*/  FFMA.FTZ R7, R64, -UR35, R24 ;  /* 0x8000002340077c23 */ /* 0x004fe20008010018 */
[----:B------:R-:W-:Y:S01]  /*aee0*/  ISETP.GE.AND P1, PT, R56, R243, PT ;  /* 0x000000f33800720c */ /* 0x000fe20003f26270 */
[----:B------:R-:W-:Y:S01]  /*aef0*/  IMAD.MOV.U32 R127, RZ, RZ, R135 ;  /* 0x000000ffff7f7224 */ /* 0x000fe200078e0087 */
[----:B------:R-:W-:Y:S01]  /*af00*/  ISETP.NE.AND P2, PT, R6, RZ, PT ;  /* 0x000000ff0600720c */ /* 0x000fe20003f45270 */
[----:B----4-:R-:W-:Y:S01]  /*af10*/  FFMA.FTZ R5, R75, -UR35, R26 ;  /* 0x800000234b057c23 */ /* 0x010fe2000801001a */
[----:B------:R-:W-:Y:S01]  /*af20*/  FSEL R135, R7, -INF , !P3 ;  /* 0xff80000007877808 */ /* 0x000fe20005800000 */
[----:B------:R-:W-:Y:S01]  /*af30*/  FMUL.FTZ R6, R14, c[0x0][0x2ec] ;  /* 0x0000bb000e067a20 */ /* 0x000fe20000410000 */
[----:B------:R-:W-:Y:S01]  /*af40*/  ISETP.NE.AND P3, PT, R0, RZ, PT ;  /* 0x000000ff0000720c */ /* 0x000fe20003f65270 */
[----:B------:R-:W-:Y:S01]  /*af50*/  IMAD.MOV.U32 R156, RZ, RZ, R153 ;  /* 0x000000ffff9c7224 */ /* 0x000fe200078e0099 */
[----:B------:R-:W-:Y:S01]  /*af60*/  ISETP.LT.OR P4, PT, R57, R240, P0 ;  /* 0x000000f03900720c */ /* 0x000fe20000781670 */
[----:B------:R-:W-:-:S02]  /*af70*/  IMAD.MOV.U32 R158, RZ, RZ, R125 ;  /* 0x000000ffff9e7224 */ /* 0x000fc400078e007d */
[----:B------:R-:W-:Y:S01]  /*af80*/  IMAD.MOV.U32 R159, RZ, RZ, R152 ;  /* 0x000000ffff9f7224 */ /* 0x000fe200078e0098 */
[----:B------:R-:W-:Y:S01]  /*af90*/  ISETP.LT.OR P6, PT, R56, R238, P1 ;  /* 0x000000ee3800720c */ /* 0x000fe20000fc1670 */
[----:B-1----:R-:W-:Y:S01]  /*afa0*/  FFMA.FTZ R3, R139, -UR35, R32 ;  /* 0x800000238b037c23 */ /* 0x002fe20008010020 */
[----:B------:R-:W-:Y:S01]  /*afb0*/  ISETP.NE.AND P0, PT, R8, RZ, PT ;  /* 0x000000ff0800720c */ /* 0x000fe20003f05270 */
[----:B------:R-:W-:Y:S01]  /*afc0*/  FFMA.FTZ R0, R47, -UR35, R11 ;  /* 0x800000232f007c23 */ /* 0x000fe2000801000b */
[----:B------:R-:W-:Y:S01]  /*afd0*/  ISETP.NE.AND P1, PT, R9, RZ, PT ;  /* 0x000000ff0900720c */ /* 0x000fe20003f25270 */
[----:B------:R3:W1:Y:S01]  /*afe0*/  MUFU.TANH R12, R6 ;  /* 0x00000006000c7308 */ /* 0x0006620000002400 */
[----:B------:R-:W-:Y:S01]  /*aff0*/  FSEL R141, R5, -INF , !P2 ;  /* 0xff800000058d7808 */ /* 0x000fe20005000000 */
[----:B------:R-:W-:Y:S01]  /*b000*/  FMUL.FTZ R9, R13, c[0x0][0x2ec] ;  /* 0x0000bb000d097a20 */ /* 0x000fe20000410000 */
[----:B------:R-:W-:Y:S01]  /*b010*/  FSEL R133, R3, -INF , !P0 ;  /* 0xff80000003857808 */ /* 0x000fe20004000000 */
[----:B------:R-:W-:Y:S01]  /*b020*/  FFMA.FTZ R5, R84, -UR35, R35 ;  /* 0x8000002354057c23 */ /* 0x000fe20008010023 */
[----:B------:R-:W-:Y:S01]  /*b030*/  HMMA.16816.F32.BF16 R20, R80, R154, R156 ;  /* 0x0000009a5014723c */ /* 0x000fe2000004189c */
[----:B------:R-:W-:-:S02]  /*b040*/  ISETP.GE.AND P2, PT, R57, R244, PT ;  /* 0x000000f43900720c */ /* 0x000fc40003f46270 */
[----:B------:R-:W-:Y:S02]  /*b050*/  FSEL R161, R0, -INF , !P1 ;  /* 0xff80000000a17808 */ /* 0x000fe40004800000 */
[C---:B------:R-:W-:Y:S01]  /*b060*/  ISETP.GE.AND P0, PT, R57.reuse, R242, PT ;  /* 0x000000f23900720c */ /* 0x040fe20003f06270 */
[----:B------:R-:W-:Y:S01]  /*b070*/  FMUL.FTZ R0, R18, c[0x0][0x2ec] ;  /* 0x0000bb0012007a20 */ /* 0x000fe20000410000 */
[----:B------:R-:W-:Y:S01]  /*b080*/  ISETP.GE.AND P1, PT, R57, R243, PT ;  /* 0x000000f33900720c */ /* 0x000fe20003f26270 */
[----:B------:R-:W2:Y:S01]  /*b090*/  MUFU.TANH R13, R9 ;  /* 0x00000009000d7308 */ /* 0x000ea20000002400 */
[----:B------:R-:W-:Y:S02]  /*b0a0*/  FSEL R152, R5, -INF , !P3 ;  /* 0xff80000005987808 */ /* 0x000fe40005800000 */
[C---:B------:R-:W-:Y:S02]  /*b0b0*/  ISETP.LT.OR P2, PT, R57.reuse, R239, P2 ;  /* 0x000000ef3900720c */ /* 0x040fe40001741670 */
[----:B------:R-:W-:-:S02]  /*b0c0*/  ISETP.LT.OR P0, PT, R57, R237, P0 ;  /* 0x000000ed3900720c */ /* 0x000fc40000701670 */
[----:B------:R-:W-:Y:S01]  /*b0d0*/  ISETP.GE.AND P3, PT, R65, R245, PT ;  /* 0x000000f54100720c */ /* 0x000fe20003f66270 */
[----:B------:R4:W1:Y:S01]  /*b0e0*/  MUFU.TANH R14, R0 ;  /* 0x00000000000e7308 */ /* 0x0008620000002400 */
[----:B------:R-:W-:Y:S01]  /*b0f0*/  ISETP.LT.OR P1, PT, R57, R238, P1 ;  /* 0x000000ee3900720c */ /* 0x000fe20000f21670 */
[----:B---3--:R-:W-:Y:S01]  /*b100*/  FFMA.FTZ R6, R228, -UR35, R16 ;  /* 0x80000023e4067c23 */ /* 0x008fe20008010010 */
[----:B------:R-:W-:Y:S01]  /*b110*/  P2R R8, PR, RZ, 0x4 ;  /* 0x00000004ff087803 */ /* 0x000fe20000000000 */
[----:B------:R-:W-:Y:S01]  /*b120*/  FFMA.FTZ R3, R78, -UR35, R33 ;  /* 0x800000234e037c23 */ /* 0x000fe20008010021 */
[C---:B------:R-:W-:Y:S01]  /*b130*/  ISETP.LT.OR P3, PT, R65.reuse, R240, P3 ;  /* 0x000000f04100720c */ /* 0x040fe20001f61670 */
[----:B------:R-:W-:Y:S02]  /*b140*/  IMAD.MOV.U32 R125, RZ, RZ, R126 ;  /* 0x000000ffff7d7224 */ /* 0x000fe400078e007e */
[----:B------:R3:W2:Y:S01]  /*b150*/  MUFU.TANH R28, R10 ;  /* 0x0000000a001c7308 */ /* 0x0006a20000002400 */
[----:B------:R-:W-:Y:S01]  /*b160*/  P2R R7, PR, RZ, 0x2 ;  /* 0x00000002ff077803 */ /* 0x000fe20000000000 */
[----:B------:R-:W-:Y:S01]  /*b170*/  IMAD.MOV.U32 R126, RZ, RZ, R145 ;  /* 0x000000ffff7e7224 */ /* 0x000fe200078e0091 */
[----:B------:R-:W-:Y:S01]  /*b180*/  ISETP.GE.AND P2, PT, R65, R244, PT ;  /* 0x000000f44100720c */ /* 0x000fe20003f46270 */
[----:B------:R-:W-:-:S02]  /*b190*/  IMAD.MOV.U32 R145, RZ, RZ, R144 ;  /* 0x000000ffff917224 */ /* 0x000fc400078e0090 */
[----:B----4-:R-:W-:Y:S01]  /*b1a0*/  FFMA.FTZ R0, R40, -UR35, R31 ;  /* 0x8000002328007c23 */ /* 0x010fe2000801001f */
[----:B------:R-:W-:Y:S01]  /*b1b0*/  FSEL R149, R6, -INF , !P4 ;  /* 0xff80000006957808 */ /* 0x000fe20006000000 */
[----:B------:R-:W-:Y:S01]  /*b1c0*/  FMUL.FTZ R15, R15, c[0x0][0x2ec] ;  /* 0x0000bb000f0f7a20 */ /* 0x000fe20000410000 */
[----:B------:R-:W-:Y:S01]  /*b1d0*/  FSEL R140, R3, -INF , !P6 ;  /* 0xff800000038c7808 */ /* 0x000fe20007000000 */
[----:B-1----:R-:W-:Y:S01]  /*b1e0*/  FFMA.FTZ R9, R37, -UR35, R12 ;  /* 0x8000002325097c23 */ /* 0x002fe2000801000c */
[----:B---3--:R-:W-:Y:S02]  /*b1f0*/  P2R R10, PR, RZ, 0x1 ;  /* 0x00000001ff0a7803 */ /* 0x008fe40000000000 */
[----:B------:R-:W-:Y:S02]  /*b200*/  ISETP.GE.AND P0, PT, R65, R242, PT ;  /* 0x000000f24100720c */ /* 0x000fe40003f06270 */
[----:B------:R-:W-:Y:S02]  /*b210*/  FSEL R144, R0, -INF , !P5 ;  /* 0xff80000000907808 */ /* 0x000fe40006800000 */
[----:B------:R-:W-:-:S02]  /*b220*/  P2R R6, PR, RZ, 0x8 ;  /* 0x00000008ff067803 */ /* 0x000fc40000000000 */
[----:B------:R-:W-:Y:S02]  /*b230*/  ISETP.NE.AND P6, PT, R8, RZ, PT ;  /* 0x000000ff0800720c */ /* 0x000fe40003fc5270 */
[C---:B------:R-:W-:Y:S02]  /*b240*/  ISETP.LT.OR P5, PT, R65.reuse, R239, P2 ;  /* 0x000000ef4100720c */ /* 0x040fe400017a1670 */
[----:B------:R-:W-:Y:S02]  /*b250*/  ISETP.LT.OR P3, PT, R65, R237, P0 ;  /* 0x000000ed4100720c */ /* 0x000fe40000761670 */
[----:B------:R-:W-:Y:S02]  /*b260*/  ISETP.NE.AND P2, PT, R7, RZ, PT ;  /* 0x000000ff0700720c */ /* 0x000fe40003f45270 */
[----:B------:R-:W-:Y:S01]  /*b270*/  ISETP.GE.AND P0, PT, R67, R245, PT ;  /* 0x000000f54300720c */ /* 0x000fe20003f06270 */
[----:B------:R1:W3:Y:S01]  /*b280*/  MUFU.TANH R7, R15 ;  /* 0x0000000f00077308 */ /* 0x0002e20000002400 */
[----:B------:R-:W-:Y:S01]  /*b290*/  HMMA.16816.F32.BF16 R24, R52, R114, R124 ;  /* 0x000000723418723c */ /* 0x000fe2000004187c */
[----:B------:R-:W-:Y:S01]  /*b2a0*/  FSEL R153, R9, -INF , !P6 ;  /* 0xff80000009997808 */ /* 0x000fe20007000000 */
[----:B--2---:R-:W-:Y:S01]  /*b2b0*/  FFMA.FTZ R5, R229, -UR35, R13 ;  /* 0x80000023e5057c23 */ /* 0x004fe2000801000d */
[----:B------:R-:W-:-:S02]  /*b2c0*/  ISETP.LT.OR P6, PT, R67, R240, P0 ;  /* 0x000000f04300720c */ /* 0x000fc400007c1670 */
[C---:B------:R-:W-:Y:S02]  /*b2d0*/  ISETP.GE.AND P1, PT, R65.reuse, R243, PT ;  /* 0x000000f34100720c */ /* 0x040fe40003f26270 */
[----:B------:R-:W-:Y:S01]  /*b2e0*/  ISETP.NE.AND P0, PT, R6, RZ, PT ;  /* 0x000000ff0600720c */ /* 0x000fe20003f05270 */
[----:B------:R-:W-:Y:S01]  /*b2f0*/  FFMA.FTZ R0, R36, -UR35, R14 ;  /* 0x8000002324007c23 */ /* 0x000fe2000801000e */
[----:B------:R-:W-:Y:S02]  /*b300*/  ISETP.LT.OR P4, PT, R65, R238, P1 ;  /* 0x000000ee4100720c */ /* 0x000fe40000f81670 */
[----:B------:R-:W-:Y:S01]  /*b310*/  FSEL R150, R5, -INF , !P0 ;  /* 0xff80000005967808 */ /* 0x000fe20004000000 */
[----:B------:R-:W-:Y:S01]  /*b320*/  FMUL.FTZ R11, R19, c[0x0][0x2ec] ;  /* 0x0000bb00130b7a20 */ /* 0x000fe20000410000 */
[----:B------:R-:W-:Y:S01]  /*b330*/  ISETP.NE.AND P1, PT, R10, RZ, PT ;  /* 0x000000ff0a00720c */ /* 0x000fe20003f25270 */
[----:B------:R-:W-:Y:S01]  /*b340*/  FMUL.FTZ R10, R121, c[0x0][0x2ec] ;  /* 0x0000bb00790a7a20 */ /* 0x000fe20000410000 */
[----:B------:R-:W-:Y:S01]  /*b350*/  ISETP.GE.AND P0, PT, R67, R242, PT ;  /* 0x000000f24300720c */ /* 0x000fe20003f06270 */
[----:B-1----:R-:W-:Y:S01]  /*b360*/  HMMA.16816.F32.BF16 R12, R60, R114, R20 ;  /* 0x000000723c0c723c */ /* 0x002fe20000041814 */
[----:B------:R-:W-:-:S02]  /*b370*/  FFMA.FTZ R3, R38, -UR35, R28 ;  /* 0x8000002326037c23 */ /* 0x000fc4000801001c */
[----:B------:R-:W-:Y:S01]  /*b380*/  IMAD.IADD R121, R236, 0x1, -R73 ;  /* 0x00000001ec797824 */ /* 0x000fe200078e0a49 */
[----:B------:R-:W-:Y:S01]  /*b390*/  ISETP.LT.OR P0, PT, R67, R237, P0 ;  /* 0x000000ed4300720c */ /* 0x000fe20000701670 */
[----:B------:R-:W1:Y:S01]  /*b3a0*/  MUFU.TANH R11, R11 ;  /* 0x0000000b000b7308 */ /* 0x000e620000002400 */
[----:B------:R-:W-:Y:S01]  /*b3b0*/  FSEL R139, R3, -INF , !P2 ;  /* 0xff800000038b7808 */ /* 0x000fe20005000000 */
[----:B---3--:R-:W-:Y:S01]  /*b3c0*/  FFMA.FTZ R3, R39, -UR35, R7 ;  /* 0x8000002327037c23 */ /* 0x008fe20008010007 */
[----:B------:R-:W-:Y:S01]  /*b3d0*/  IABS R121, R121 ;  /* 0x0000007900797213 */ /* 0x000fe20000000000 */
[----:B------:R-:W-:Y:S01]  /*b3e0*/  FMUL.FTZ R8, R145, c[0x0][0x2ec] ;  /* 0x0000bb0091087a20 */ /* 0x000fe20000410000 */
[----:B------:R-:W-:Y:S02]  /*b3f0*/  P2R R7, PR, RZ, 0x1 ;  /* 0x00000001ff077803 */ /* 0x000fe40000000000 */
[----:B------:R-:W-:Y:S02]  /*b400*/  ISETP.GE.AND P0, PT, R73, R245, PT ;  /* 0x000000f54900720c */ /* 0x000fe40003f06270 */
[----:B------:R-:W-:Y:S01]  /*b410*/  FSEL R145, R0, -INF , !P1 ;  /* 0xff80000000917808 */ /* 0x000fe20004800000 */
[----:B------:R-:W-:Y:S01]  /*b420*/  FFMA.FTZ R0, R49, -UR35, R29 ;  /* 0x8000002331007c23 */ /* 0x000fe2000801001d */
[----:B------:R-:W-:Y:S01]  /*b430*/  ISETP.GE.AND P2, PT, R67, R244, PT ;  /* 0x000000f44300720c */ /* 0x000fe20003f46270 */
[----:B------:R-:W2:Y:S01]  /*b440*/  I2F R121, R121 ;  /* 0x0000007900797306 */ /* 0x000ea20000201400 */
[----:B------:R-:W-:-:S02]  /*b450*/  ISETP.LT.OR P0, PT, R73, R240, P0 ;  /* 0x000000f04900720c */ /* 0x000fc40000701670 */
[C---:B------:R-:W-:Y:S01]  /*b460*/  ISETP.LT.OR P2, PT, R67.reuse, R239, P2 ;  /* 0x000000ef4300720c */ /* 0x040fe20001741670 */
[----:B------:R-:W-:Y:S01]  /*b470*/  FMUL.FTZ R6, R24, c[0x0][0x2ec] ;  /* 0x0000bb0018067a20 */ /* 0x000fe20000410000 */
[----:B------:R-:W-:Y:S02]  /*b480*/  FSEL R142, R0, -INF , !P4 ;  /* 0xff800000008e7808 */ /* 0x000fe40006000000 */
[----:B------:R-:W-:Y:S01]  /*b490*/  P2R R0, PR, RZ, 0x1 ;  /* 0x00000001ff007803 */ /* 0x000fe20000000000 */
[----:B------:R-:W-:Y:S01]  /*b4a0*/  IMAD.IADD R126, R236, 0x1, -R74 ;  /* 0x00000001ec7e7824 */ /* 0x000fe200078e0a4a */
[----:B------:R-:W-:Y:S02]  /*b4b0*/  ISETP.GE.AND P1, PT, R67, R243, PT ;  /* 0x000000f34300720c */ /* 0x000fe40003f26270 */
[----:B------:R-:W-:Y:S02]  /*b4c0*/  ISETP.GE.AND P0, PT, R73, R242, PT ;  /* 0x000000f24900720c */ /* 0x000fe40003f06270 */
[----:B------:R-:W-:Y:S01]  /*b4d0*/  P2R R9, PR, RZ, 0x4 ;  /* 0x00000004ff097803 */ /* 0x000fe20000000000 */
[----:B------:R3:W-:Y:S01]  /*b4e0*/  MUFU.TANH R16, R6 ;  /* 0x0000000600107308 */ /* 0x0007e20000002400 */
[----:B------:R-:W-:Y:S01]  /*b4f0*/  FSEL R154, R3, -INF , !P5 ;  /* 0xff800000039a7808 */ /* 0x000fe20006800000 */
[----:B-1----:R-:W-:Y:S01]  /*b500*/  FFMA.FTZ R5, R41, -UR35, R11 ;  /* 0x8000002329057c23 */ /* 0x002fe2000801000b */
[----:B------:R-:W-:-:S02]  /*b510*/  ISETP.LT.OR P1, PT, R67, R238, P1 ;  /* 0x000000ee4300720c */ /* 0x000fc40000f21670 */
[----:B------:R-:W-:Y:S01]  /*b520*/  ISETP.LT.OR P5, PT, R73, R237, P0 ;  /* 0x000000ed4900720c */ /* 0x000fe200007a1670 */
[----:B------:R-:W-:Y:S01]  /*b530*/  FMUL.FTZ R12, R12, c[0x0][0x2ec] ;  /* 0x0000bb000c0c7a20 */ /* 0x000fe20000410000 */
[----:B------:R-:W-:Y:S01]  /*b540*/  ISETP.NE.AND P4, PT, R0, RZ, PT ;  /* 0x000000ff0000720c */ /* 0x000fe20003f85270 */
[----:B------:R-:W1:Y:S01]  /*b550*/  MUFU.TANH R10, R10 ;  /* 0x0000000a000a7308 */ /* 0x000e620000002400 */
[----:B------:R-:W-:Y:S01]  /*b560*/  ISETP.NE.AND P0, PT, R9, RZ, PT ;  /* 0x000000ff0900720c */ /* 0x000fe20003f05270 */
[----:B------:R-:W-:Y:S01]  /*b570*/  FMUL.FTZ R0, R26, c[0x0][0x2ec] ;  /* 0x0000bb001a007a20 */ /* 0x000fe20000410000 */
[----:B------:R-:W-:Y:S01]  /*b580*/  IABS R126, R126 ;  /* 0x0000007e007e7213 */ /* 0x000fe20000000000 */
[----:B------:R-:W-:Y:S01]  /*b590*/  IMAD.MOV.U32 R124, RZ, RZ, R123 ;  /* 0x000000ffff7c7224 */ /* 0x000fe200078e007b */
[----:B------:R-:W-:Y:S01]  /*b5a0*/  ISETP.GE.AND P2, PT, R73, R244, PT ;  /* 0x000000f44900720c */ /* 0x000fe20003f46270 */
[----:B---3--:R-:W-:Y:S02]  /*b5b0*/  FFMA.FTZ R6, R42, -UR35, R45 ;  /* 0x800000232a067c23 */ /* 0x008fe4000801002d */
[----:B------:R3:W-:Y:S01]  /*b5c0*/  MUFU.TANH R17, R8 ;  /* 0x0000000800117308 */ /* 0x0007e20000002400 */
[----:B------:R-:W-:Y:S01]  /*b5d0*/  IMAD.MOV.U32 R123, RZ, RZ, R146 ;  /* 0x000000ffff7b7224 */ /* 0x000fe200078e0092 */
[----:B------:R-:W-:-:S02]  /*b5e0*/  FSEL R146, R5, -INF , !P3 ;  /* 0xff80000005927808 */ /* 0x000fc40005800000 */
[----:B------:R-:W-:Y:S01]  /*b5f0*/  FSEL R132, R6, -INF , !P0 ;  /* 0xff80000006847808 */ /* 0x000fe20004000000 */
[----:B--2---:R-:W-:Y:S01]  /*b600*/  IMAD.MOV.U32 R125, RZ, RZ, R121 ;  /* 0x000000ffff7d7224 */ /* 0x004fe200078e0079 */
[----:B------:R-:W-:Y:S02]  /*b610*/  ISETP.GE.AND P0, PT, R74, R245, PT ;  /* 0x000000f54a00720c */ /* 0x000fe40003f06270 */
[----:B------:R2:W-:Y:S01]  /*b620*/  MUFU.TANH R11, R0 ;  /* 0x00000000000b7308 */ /* 0x0005e20000002400 */
[----:B------:R-:W-:Y:S01]  /*b630*/  ISETP.LT.OR P3, PT, R73, R239, P2 ;  /* 0x000000ef4900720c */ /* 0x000fe20001761670 */
[----:B------:R-:W-:Y:S01]  /*b640*/  FMUL.FTZ R14, R14, c[0x0][0x2ec] ;  /* 0x0000bb000e0e7a20 */ /* 0x000fe20000410000 */
[----:B---3--:R-:W-:-:S05]  /*b650*/  P2R R8, PR, RZ, 0x2 ;  /* 0x00000002ff087803 */ /* 0x008fca0000000000 */
[----:B------:R-:W-:Y:S01]  /*b660*/  I2F R126, R126 ;  /* 0x0000007e007e7306 */ /* 0x000fe20000201400 */
[----:B------:R-:W-:Y:S02]  /*b670*/  ISETP.LT.OR P0, PT, R74, R240, P0 ;  /* 0x000000f04a00720c */ /* 0x000fe40000701670 */
[----:B------:R-:W-:Y:S01]  /*b680*/  ISETP.NE.AND P2, PT, R8, RZ, PT ;  /* 0x000000ff0800720c */ /* 0x000fe20003f45270 */
[----:B--2---:R-:W-:-:S04]  /*b690*/  FFMA.FTZ R0, R51, -UR35, R34 ;  /* 0x8000002333007c23 */ /* 0x004fc80008010022 */
[----:B------:R-:W2:Y:S01]  /*b6a0*/  MUFU.TANH R12, R12 ;  /* 0x0000000c000c7308 */ /* 0x000ea20000002400 */
[----:B------:R-:W-:Y:S02]  /*b6b0*/  FFMA.FTZ R5, R125, -UR35, R71 ;  /* 0x800000237d057c23 */ /* 0x000fe40008010047 */
[----:B------:R-:W-:Y:S01]  /*b6c0*/  FFMA.FTZ R3, R230, -UR35, R70 ;  /* 0x80000023e6037c23 */ /* 0x000fe20008010046 */
[----:B------:R-:W-:Y:S02]  /*b6d0*/  FSEL R155, R0, -INF , !P2 ;  /* 0xff800000009b7808 */ /* 0x000fe40005000000 */
[----:B------:R-:W-:Y:S02]  /*b6e0*/  ISETP.GE.AND P2, PT, R74, R244, PT ;  /* 0x000000f44a00720c */ /* 0x000fe40003f46270 */
[----:B------:R-:W-:Y:S01]  /*b6f0*/  ISETP.GE.AND P1, PT, R73, R243, PT ;  /* 0x000000f34900720c */ /* 0x000fe20003f26270 */
[----:B------:R-:W3:Y:S01]  /*b700*/  MUFU.TANH R14, R14 ;  /* 0x0000000e000e7308 */ /* 0x000ee20000002400 */
[----:B------:R-:W-:-:S02]  /*b710*/  P2R R0, PR, RZ, 0x1 ;  /* 0x00000001ff007803 */ /* 0x000fc40000000000 */
[----:B------:R-:W-:Y:S02]  /*b720*/  FSEL R131, R5, -INF , !P4 ;  /* 0xff80000005837808 */ /* 0x000fe40006000000 */
[----:B------:R-:W-:Y:S01]  /*b730*/  FSEL R166, R3, -INF , !P6 ;  /* 0xff80000003a67808 */ /* 0x000fe20007000000 */
[----:B-1----:R-:W-:Y:S01]  /*b740*/  FFMA.FTZ R3, R44, -UR35, R10 ;  /* 0x800000232c037c23 */ /* 0x002fe2000801000a */
[----:B------:R-:W-:Y:S01]  /*b750*/  ISETP.LT.OR P4, PT, R74, R239, P2 ;  /* 0x000000ef4a00720c */ /* 0x000fe20001781670 */
[----:B------:R-:W-:Y:S01]  /*b760*/  IMAD.IADD R121, R236, 0x1, -R77 ;  /* 0x00000001ec797824 */ /* 0x000fe200078e0a4d */
[----:B------:R-:W-:Y:S02]  /*b770*/  ISETP.LT.OR P6, PT, R73, R238, P1 ;  /* 0x000000ee4900720c */ /* 0x000fe40000fc1670 */
[----:B------:R-:W-:Y:S01]  /*b780*/  ISETP.NE.AND P2, PT, R0, RZ, PT ;  /* 0x000000ff0000720c */ /* 0x000fe20003f45270 */
[----:B------:R-:W-:Y:S01]  /*b790*/  FFMA.FTZ R0, R69, -UR35, R46 ;  /* 0x8000002345007c23 */ /* 0x000fe2000801002e */
[----:B------:R-:W-:Y:S01]  /*b7a0*/  ISETP.NE.AND P1, PT, R7, RZ, PT ;  /* 0x000000ff0700720c */ /* 0x000fe20003f25270 */
[----:B------:R-:W-:Y:S01]  /*b7b0*/  FMUL.FTZ R25, R25, c[0x0][0x2ec] ;  /* 0x0000bb0019197a20 */ /* 0x000fe20000410000 */
[----:B------:R-:W-:Y:S01]  /*b7c0*/  IABS R121, R121 ;  /* 0x0000007900797213 */ /* 0x000fe20000000000 */
[----:B------:R-:W-:Y:S01]  /*b7d0*/  FFMA.FTZ R5, R72, -UR35, R30 ;  /* 0x8000002348057c23 */ /* 0x000fe2000801001e */
[----:B------:R-:W-:Y:S01]  /*b7e0*/  FSEL R159, R3, -INF , !P1 ;  /* 0xff800000039f7808 */ /* 0x000fe20004800000 */
[----:B--2---:R-:W-:Y:S01]  /*b7f0*/  FFMA.FTZ R3, R126, -UR35, R12 ;  /* 0x800000237e037c23 */ /* 0x004fe2000801000c */
[----:B------:R-:W-:Y:S01]  /*b800*/  FSEL R130, R0, -INF , !P3 ;  /* 0xff80000000827808 */ /* 0x000fe20005800000 */
[----:B------:R-:W-:Y:S01]  /*b810*/  FFMA.FTZ R0, R66, -UR35, R17 ;  /* 0x8000002342007c23 */ /* 0x000fe20008010011 */
[----:B------:R-:W-:Y:S01]  /*b820*/  ISETP.GE.AND P0, PT, R74, R242, PT ;  /* 0x000000f24a00720c */ /* 0x000fe20003f06270 */
[----:B------:R-:W-:Y:S01]  /*b830*/  FMUL.FTZ R13, R13, c[0x0][0x2ec] ;  /* 0x0000bb000d0d7a20 */ /* 0x000fe20000410000 */
[----:B------:R-:W-:Y:S01]  /*b840*/  P2R R8, PR, RZ, 0x10 ;  /* 0x00000010ff087803 */ /* 0x000fe20000000000 */
[----:B------:R-:W-:-:S02]  /*b850*/  FMUL.FTZ R27, R27, c[0x0][0x2ec] ;  /* 0x0000bb001b1b7a20 */ /* 0x000fc40000410000 */
[----:B------:R-:W-:Y:S01]  /*b860*/  FMUL.FTZ R15, R15, c[0x0][0x2ec] ;  /* 0x0000bb000f0f7a20 */ /* 0x000fe20000410000 */
[C---:B------:R-:W-:Y:S01]  /*b870*/  ISETP.GE.AND P1, PT, R74.reuse, R243, PT ;  /* 0x000000f34a00720c */ /* 0x040fe20003f26270 */
[----:B------:R-:W-:Y:S01]  /*b880*/  MUFU.TANH R25, R25 ;  /* 0x0000001900197308 */ /* 0x000fe20000002400 */
[----:B------:R-:W-:Y:S02]  /*b890*/  ISETP.LT.OR P0, PT, R74, R237, P0 ;  /* 0x000000ed4a00720c */ /* 0x000fe40000701670 */
[----:B------:R-:W-:Y:S02]  /*b8a0*/  FSEL R156, R5, -INF , !P6 ;  /* 0xff800000059c7808 */ /* 0x000fe40007000000 */
[----:B------:R-:W-:Y:S01]  /*b8b0*/  FSEL R69, R3, -INF , !P2 ;  /* 0xff80000003457808 */ /* 0x000fe20005000000 */
[----:B---3--:R-:W-:Y:S01]  /*b8c0*/  FFMA.FTZ R3, R76, -UR35, R14 ;  /* 0x800000234c037c23 */ /* 0x008fe2000801000e */
[----:B------:R-:W-:Y:S01]  /*b8d0*/  FSEL R160, R0, -INF , !P5 ;  /* 0xff80000000a07808 */ /* 0x000fe20006800000 */
[----:B------:R-:W-:Y:S01]  /*b8e0*/  I2F R121, R121 ;  /* 0x0000007900797306 */ /* 0x000fe20000201400 */
[----:B------:R-:W-:-:S02]  /*b8f0*/  ISETP.NE.AND P5, PT, R8, RZ, PT ;  /* 0x000000ff0800720c */ /* 0x000fc40003fa5270 */
[----:B------:R-:W-:Y:S02]  /*b900*/  ISETP.LT.OR P1, PT, R74, R238, P1 ;  /* 0x000000ee4a00720c */ /* 0x000fe40000f21670 */
[----:B------:R-:W-:-:S03]  /*b910*/  P2R R6, PR, RZ, 0x1 ;  /* 0x00000001ff067803 */ /* 0x000fc60000000000 */
[----:B------:R-:W1:Y:S01]  /*b920*/  MUFU.TANH R10, R13 ;  /* 0x0000000d000a7308 */ /* 0x000e620000002400 */
[----:B------:R-:W-:Y:S02]  /*b930*/  ISETP.GE.AND P0, PT, R77, R245, PT ;  /* 0x000000f54d00720c */ /* 0x000fe40003f06270 */
[----:B------:R-:W-:-:S05]  /*b940*/  FSEL R129, R3, -INF , !P5 ;  /* 0xff80000003817808 */ /* 0x000fca0006800000 */
[----:B------:R-:W2:Y:S01]  /*b950*/  MUFU.TANH R9, R15 ;  /* 0x0000000f00097308 */ /* 0x000ea20000002400 */
[----:B------:R-:W-:-:S07]  /*b960*/  PLOP3.LUT P5, PT, PT, PT, UP0, 0x80, 0x0 ;  /* 0x000000000000781c */ /* 0x000fce0003faf008 */
[----:B------:R-:W3:Y:S01]  /*b970*/  MUFU.TANH R5, R27 ;  /* 0x0000001b00057308 */ /* 0x000ee20000002400 */
[----:B------:R-:W-:Y:S02]  /*b980*/  P2R R7, PR, RZ, 0x2 ;  /* 0x00000002ff077803 */ /* 0x000fe40000000000 */
[C---:B------:R-:W-:Y:S02]  /*b990*/  ISETP.LT.OR P4, PT, R77.reuse, R240, P0 ;  /* 0x000000f04d00720c */ /* 0x040fe40000781670 */
[C---:B------:R-:W-:Y:S02]  /*b9a0*/  ISETP.GE.AND P1, PT, R77.reuse, R244, PT ;  /* 0x000000f44d00720c */ /* 0x040fe40003f26270 */
[C---:B------:R-:W-:Y:S02]  /*b9b0*/  ISETP.GE.AND P0, PT, R77.reuse, R243, PT ;  /* 0x000000f34d00720c */ /* 0x040fe40003f06270 */
[C---:B------:R-:W-:Y:S02]  /*b9c0*/  ISETP.GE.AND P2, PT, R77.reuse, R242, PT ;  /* 0x000000f24d00720c */ /* 0x040fe40003f46270 */
[----:B------:R-:W-:-:S02]  /*b9d0*/  ISETP.LT.OR P3, PT, R77, R239, P1 ;  /* 0x000000ef4d00720c */ /* 0x000fc40000f61670 */
[C---:B------:R-:W-:Y:S02]  /*b9e0*/  ISETP.LT.OR P1, PT, R77.reuse, R238, P0 ;  /* 0x000000ee4d00720c */ /* 0x040fe40000721670 */
[----:B------:R-:W-:Y:S01]  /*b9f0*/  ISETP.LT.OR P0, PT, R77, R237, P2 ;  /* 0x000000ed4d00720c */ /* 0x000fe20001701670 */
[----:B------:R-:W-:Y:S01]  /*ba00*/  FFMA.FTZ R8, R68, -UR35, R16 ;  /* 0x8000002344087c23 */ /* 0x000fe20008010010 */
[----:B------:R-:W-:Y:S01]  /*ba10*/  ISETP.NE.AND P6, PT, R6, RZ, PT ;  /* 0x000000ff0600720c */ /* 0x000fe20003fc5270 */
[----:B------:R-:W-:Y:S01]  /*ba20*/  FFMA.FTZ R6, R59, -UR35, R11 ;  /* 0x800000233b067c23 */ /* 0x000fe2000801000b */
[----:B------:R-:W-:Y:S01]  /*ba30*/  ISETP.NE.AND P2, PT, R7, RZ, PT ;  /* 0x000000ff0700720c */ /* 0x000fe20003f45270 */
[----:B-1----:R-:W-:Y:S02]  /*ba40*/  FFMA.FTZ R10, R121, -UR35, R10 ;  /* 0x80000023790a7c23 */ /* 0x002fe4000801000a */
[----:B--2---:R-:W-:Y:S02]  /*ba50*/  FFMA.FTZ R9, R58, -UR35, R9 ;  /* 0x800000233a097c23 */ /* 0x004fe40008010009 */
[----:B------:R-:W-:-:S02]  /*ba60*/  FFMA.FTZ R7, R50, -UR35, R25 ;  /* 0x8000002332077c23 */ /* 0x000fc40008010019 */
[----:B---3--:R-:W-:Y:S01]  /*ba70*/  FFMA.FTZ R5, R43, -UR35, R5 ;  /* 0x800000232b057c23 */ /* 0x008fe20008010005 */
[----:B------:R-:W-:Y:S01]  /*ba80*/  IADD3 R230, R223, 0x800, RZ ;  /* 0x00000800dfe67810 */ /* 0x000fe20007ffe0ff */
[----:B------:R-:W-:Y:S01]  /*ba90*/  IMAD.IADD R0, R123, 0x1, R124 ;  /* 0x000000017b007824 */ /* 0x000fe200078e027c */
[C---:B------:R-:W-:Y:S02]  /*baa0*/  IADD3 R229, R223.reuse, 0x1000, RZ ;  /* 0x00001000dfe57810 */ /* 0x040fe40007ffe0ff */
[C---:B------:R-:W-:Y:S02]  /*bab0*/  IADD3 R228, R223.reuse, 0x1800, RZ ;  /* 0x00001800dfe47810 */ /* 0x040fe40007ffe0ff */
[C---:B------:R-:W-:Y:S02]  /*bac0*/  IADD3 R227, R223.reuse, 0x2000, RZ ;  /* 0x00002000dfe37810 */ /* 0x040fe40007ffe0ff */
[C---:B------:R-:W-:Y:S02]  /*bad0*/  IADD3 R226, R223.reuse, 0x2800, RZ ;  /* 0x00002800dfe27810 */ /* 0x040fe40007ffe0ff */
[----:B------:R-:W-:-:S02]  /*bae0*/  IADD3 R225, R223, 0x3000, RZ ;  /* 0x00003000dfe17810 */ /* 0x000fc40007ffe0ff */
[----:B------:R-:W-:Y:S02]  /*baf0*/  IADD3 R224, R223, 0x3800, RZ ;  /* 0x00003800dfe07810 */ /* 0x000fe40007ffe0ff */
[----:B------:R-:W-:Y:S02]  /*bb00*/  FSEL R157, R8, -INF , !P2 ;  /* 0xff800000089d7808 */ /* 0x000fe40005000000 */
[----:B------:R-:W-:Y:S02]  /*bb10*/  FSEL R164, R6, -INF , !P6 ;  /* 0xff80000006a47808 */ /* 0x000fe40007000000 */
[----:B------:R-:W-:Y:S02]  /*bb20*/  FSEL R68, R10, -INF , !P4 ;  /* 0xff8000000a447808 */ /* 0x000fe40006000000 */
[----:B------:R-:W-:Y:S02]  /*bb30*/  FSEL R128, R9, -INF , !P3 ;  /* 0xff80000009807808 */ /* 0x000fe40005800000 */
[----:B------:R-:W-:-:S02]  /*bb40*/  FSEL R158, R7, -INF , !P1 ;  /* 0xff800000079e7808 */ /* 0x000fc40004800000 */
[----:B------:R-:W-:Y:S01]  /*bb50*/  FSEL R165, R5, -INF , !P0 ;  /* 0xff80000005a57808 */ /* 0x000fe20004000000 */
        /* <DEDUP_REMOVED lines=21> */
[----:B-----5:R1:W-:Y:S01]  /*bcb0*/  @P0 STS.128 [R246+0x4000], RZ ;  /* 0x004000fff6000388 */ /* 0x0203e20000000c00 */
        /* <DEDUP_REMOVED lines=84> */
.L_x_926:
[----:B------:R-:W-:Y:S05]  /*c200*/  BSYNC B0 ;  /* 0x0000000000007941 */ /* 0x000fea0003800000 */
.L_x_925:
[----:B------:R-:W0:Y:S02]  /*c210*/  LDGDEPBAR ;  /* 0x00000000000079af */ /* 0x000e240000000000 */
.L_x_924:
[----:B------:R-:W3:Y:S04]  /*c220*/  LDL.LU R6, [R1+0x24] ;  /* 0x0000240001067983 */ /* 0x000ee80000300800 */
[----:B------:R-:W4:Y:S04]  /*c230*/  LDL.LU R5, [R1+0x2c] ;  /* 0x00002c0001057983 */ /* 0x000f280000300800 */
[----:B--2---:R-:W2:Y:S04]  /*c240*/  LDL.LU R3, [R1+0x34] ;  /* 0x0000340001037983 */ /* 0x004ea80000300800 */
[----:B-1----:R-:W2:Y:S04]  /*c250*/  LDL.LU R18, [R1+0x20] ;  /* 0x0000200001127983 */ /* 0x002ea80000300800 */
[----:B------:R-:W2:Y:S04]  /*c260*/  LDL.LU R17, [R1] ;  /* 0x0000000001117983 */ /* 0x000ea80000300800 */
        /* <DEDUP_REMOVED lines=12> */
[----:B-----5:R1:W-:Y:S04]  /*c330*/  STL [R1+0x110], R222 ;  /* 0x000110de01007387 */ /* 0x0203e80000100800 */
[----:B------:R-:W2:Y:S04]  /*c340*/  LDL.LU R16, [R1+0x30] ;  /* 0x0000300001107983 */ /* 0x000ea80000300800 */
[----:B------:R-:W2:Y:S04]  /*c350*/  LDL.LU R15, [R1+0xc] ;  /* 0x00000c00010f7983 */ /* 0x000ea80000300800 */
[----:B------:R-:W2:Y:S01]  /*c360*/  LDL.LU R14, [R1+0x8] ;  /* 0x00000800010e7983 */ /* 0x000ea20000300800 */
[----:B-1----:R-:W-:Y:S01]  /*c370*/  MOV R222, R122 ;  /* 0x0000007a00de7202 */ /* 0x002fe20000000f00 */
[----:B---3--:R-:W-:Y:S01]  /*c380*/  IMAD.MOV.U32 R11, RZ, RZ, R6 ;  /* 0x000000ffff0b7224 */ /* 0x008fe200078e0006 */
[----:B----4-:R-:W-:Y:S01]  /*c390*/  MOV R12, R5 ;  /* 0x00000005000c7202 */ /* 0x010fe20000000f00 */
[----:B--2---:R-:W-:Y:S01]  /*c3a0*/  IMAD.MOV.U32 R13, RZ, RZ, R3 ;  /* 0x000000ffff0d7224 */ /* 0x004fe200078e0003 */
        /* <DEDUP_REMOVED lines=91> */
[----:B------:R-:W-:Y:S02]  /*c960*/  FMNMX.FTZ R5, R173, R5, !PT ;  /* 0x00000005ad057209 */ /* 0x000fe40007810000 */
[----:B------:R-:W-:Y:S01]  /*c970*/  FMNMX.FTZ R3, R233, R6, !PT ;  /* 0x00000006e9037209 */ /* 0x000fe20007810000 */
[----:B------:R-:W-:Y:S01]  /*c980*/  FMUL.FTZ R7, R73, c[0x0][0x23c] ;  /* 0x00008f0049077a20 */ /* 0x000fe20000410000 */
[----:B------:R-:W-:-:S02]  /*c990*/  FMNMX.FTZ R72, R128, R72, !PT ;  /* 0x0000004880487209 */ /* 0x000fc40007810000 */
        /* <DEDUP_REMOVED lines=8> */
[--C-:B------:R-:W-:Y:S01]  /*ca20*/  FFMA.FTZ R6, R214, c[0x0][0x23c], -R7.reuse ;  /* 0x00008f00d6067a23 */ /* 0x100fe20000010807 */
[----:B------:R-:W-:Y:S02]  /*ca30*/  FMNMX.FTZ R3, R207, R3, !PT ;  /* 0x00000003cf037209 */ /* 0x000fe40007810000 */
[----:B------:R-:W-:Y:S01]  /*ca40*/  FMNMX.FTZ R5, R162, R5, !PT ;  /* 0x00000005a2057209 */ /* 0x000fe20007810000 */
[----:B------:R2:W-:Y:S01]  /*ca50*/  MUFU.EX2 R74, R6 ;  /* 0x00000006004a7308 */ /* 0x0005e20000000800 */
[----:B------:R-:W-:Y:S02]  /*ca60*/  FMNMX.FTZ R3, R200, R3, !PT ;  /* 0x00000003c8037209 */ /* 0x000fe40007810000 */
[----:B------:R-:W-:Y:S02]  /*ca70*/  FMNMX.FTZ R5, R141, R5, !PT ;  /* 0x000000058d057209 */ /* 0x000fe40007810000 */
[----:B------:R-:W-:Y:S01]  /*ca80*/  FMNMX.FTZ R3, R190, R3, !PT ;  /* 0x00000003be037209 */ /* 0x000fe20007810000 */
[----:B--2---:R-:W-:-:S04]  /*ca90*/  FFMA.FTZ R6, R213, c[0x0][0x23c], -R7 ;  /* 0x00008f00d5067a23 */ /* 0x004fc80000010807 */
[----:B------:R2:W-:Y:S01]  /*caa0*/  MUFU.EX2 R10, R6 ;  /* 0x00000006000a7308 */ /* 0x0005e20000000800 */
[----:B-1----:R-:W-:Y:S02]  /*cab0*/  FMNMX.FTZ R72, R72, R8, !PT ;  /* 0x0000000848487209 */ /* 0x002fe40007810000 */
[----:B--2---:R-:W-:Y:S02]  /*cac0*/  FMNMX.FTZ R6, R140, R5, !PT ;  /* 0x000000058c067209 */ /* 0x004fe40007810000 */
[----:B------:R-:W-:Y:S01]  /*cad0*/  FMNMX.FTZ R5, R186, R3, !PT ;  /* 0x00000003ba057209 */ /* 0x000fe20007810000 */
[----:B------:R-:W-:Y:S01]  /*cae0*/  FFMA.FTZ R3, R215, c[0x0][0x23c], -R7 ;  /* 0x00008f00d7037a23 */ /* 0x000fe20000010807 */
[----:B------:R-:W-:Y:S02]  /*caf0*/  FMNMX.FTZ R6, R139, R6, !PT ;  /* 0x000000068b067209 */ /* 0x000fe40007810000 */
[----:B------:R-:W-:Y:S01]  /*cb00*/  FMNMX.FTZ R5, R250, R5, !PT ;  /* 0x00000005fa057209 */ /* 0x000fe20007810000 */
[----:B------:R1:W-:Y:S01]  /*cb10*/  MUFU.EX2 R223, R3 ;  /* 0x0000000300df7308 */ /* 0x0003e20000000800 */
[----:B------:R-:W-:Y:S01]  /*cb20*/  FMNMX.FTZ R6, R142, R6, !PT ;  /* 0x000000068e067209 */ /* 0x000fe20007810000 */
[----:B------:R-:W2:Y:S01]  /*cb30*/  SHFL.BFLY PT, R9, R72, 0x1, 0x1f ;  /* 0x0c201f0048097f89 */ /* 0x000ea200000e0000 */
[----:B-1----:R-:W-:-:S02]  /*cb40*/  FMNMX.FTZ R3, R232, R5, !PT ;  /* 0x00000005e8037209 */ /* 0x002fc40007810000 */
[----:B------:R-:W-:Y:S02]  /*cb50*/  FMNMX.FTZ R5, R155, R6, !PT ;  /* 0x000000069b057209 */ /* 0x000fe40007810000 */
[----:B------:R-:W-:Y:S02]  /*cb60*/  FMNMX.FTZ R3, R185, R3, !PT ;  /* 0x00000003b9037209 */ /* 0x000fe40007810000 */
[----:B------:R-:W-:Y:S02]  /*cb70*/  FMNMX.FTZ R71, R156, R5, !PT ;  /* 0x000000059c477209 */ /* 0x000fe40007810000 */
[----:B------:R-:W-:Y:S01]  /*cb80*/  FMNMX.FTZ R5, R181, R3, !PT ;  /* 0x00000003b5057209 */ /* 0x000fe20007810000 */
[--C-:B------:R-:W-:Y:S01]  /*cb90*/  FFMA.FTZ R3, R110, c[0x0][0x23c], -R7.reuse ;  /* 0x00008f006e037a23 */ /* 0x100fe20000010807 */
[----:B------:R-:W-:Y:S02]  /*cba0*/  FMNMX.FTZ R71, R157, R71, !PT ;  /* 0x000000479d477209 */ /* 0x000fe40007810000 */
[----:B------:R-:W-:Y:S01]  /*cbb0*/  FMNMX.FTZ R5, R179, R5, !PT ;  /* 0x00000005b3057209 */ /* 0x000fe20007810000 */
[----:B------:R-:W-:Y:S01]  /*cbc0*/  FFMA.FTZ R8, R116, c[0x0][0x23c], -R7 ;  /* 0x00008f0074087a23 */ /* 0x000fe20000010807 */
[----:B------:R-:W-:Y:S01]  /*cbd0*/  FMNMX.FTZ R71, R158, R71, !PT ;  /* 0x000000479e477209 */ /* 0x000fe20007810000 */
[----:B------:R1:W-:Y:S01]  /*cbe0*/  MUFU.EX2 R88, R3 ;  /* 0x0000000300587308 */ /* 0x0003e20000000800 */
[----:B------:R-:W-:-:S04]  /*cbf0*/  FMNMX.FTZ R5, R177, R5, !PT ;  /* 0x00000005b1057209 */ /* 0x000fc80007810000 */
[----:B------:R-:W-:-:S03]  /*cc00*/  FMNMX.FTZ R5, R176, R5, !PT ;  /* 0x00000005b0057209 */ /* 0x000fc60007810000 */
[----:B------:R3:W-:Y:S01]  /*cc10*/  MUFU.EX2 R224, R8 ;  /* 0x0000000800e07308 */ /* 0x0007e20000000800 */
[----:B------:R-:W-:Y:S01]  /*cc20*/  FMNMX.FTZ R5, R163, R5, !PT ;  /* 0x00000005a3057209 */ /* 0x000fe20007810000 */
[----:B-1----:R-:W-:-:S06]  /*cc30*/  FFMA.FTZ R3, R108, c[0x0][0x23c], -R7 ;  /* 0x00008f006c037a23 */ /* 0x002fcc0000010807 */
[----:B------:R1:W-:Y:S01]  /*cc40*/  MUFU.EX2 R89, R3 ;  /* 0x0000000300597308 */ /* 0x0003e20000000800 */
[----:B---3--:R-:W3:Y:S01]  /*cc50*/  SHFL.BFLY PT, R8, R71, 0x2, 0x1f ;  /* 0x0c401f0047087f89 */ /* 0x008ee200000e0000 */
[----:B--2---:R-:W-:Y:S01]  /*cc60*/  FMNMX.FTZ R72, R72, R9, !PT ;  /* 0x0000000948487209 */ /* 0x004fe20007810000 */
[----:B-1----:R-:W-:-:S05]  /*cc70*/  FFMA.FTZ R3, R100, c[0x0][0x23c], -R7 ;  /* 0x00008f0064037a23 */ /* 0x002fca0000010807 */
[----:B------:R1:W-:Y:S01]  /*cc80*/  MUFU.EX2 R234, R3 ;  /* 0x0000000300ea7308 */ /* 0x0003e20000000800 */
[C---:B------:R-:W-:Y:S01]  /*cc90*/  FMUL.FTZ R6, R72.reuse, c[0x0][0x23c] ;  /* 0x00008f0048067a20 */ /* 0x040fe20000410000 */
[----:B------:R-:W-:Y:S02]  /*cca0*/  FSETP.NEU.FTZ.AND P0, PT, R72, -INF , PT ;  /* 0xff8000004800780b */ /* 0x000fe40003f1d000 */
[----:B-1----:R-:W-:-:S04]  /*ccb0*/  FMNMX.FTZ R3, R161, R5, !PT ;  /* 0x00000005a1037209 */ /* 0x002fc80007810000 */
[----:B------:R-:W-:Y:S01]  /*ccc0*/  FMNMX.FTZ R3, R144, R3, !PT ;  /* 0x0000000390037209 */ /* 0x000fe20007810000 */
[----:B------:R-:W-:-:S03]  /*ccd0*/  FFMA.FTZ R5, R97, c[0x0][0x23c], -R7 ;  /* 0x00008f0061057a23 */ /* 0x000fc60000010807 */
[----:B------:R-:W-:Y:S02]  /*cce0*/  FMNMX.FTZ R3, R145, R3, !PT ;  /* 0x0000000391037209 */ /* 0x000fe40007810000 */
[----:B------:R-:W-:Y:S02]  /*ccf0*/  FSEL R6, R6, RZ, P0 ;  /* 0x000000ff06067208 */ /* 0x000fe40000000000 */
[----:B------:R-:W-:Y:S01]  /*cd00*/  FMNMX.FTZ R3, R146, R3, !PT ;  /* 0x0000000392037209 */ /* 0x000fe20007810000 */
[----:B------:R1:W-:Y:S01]  /*cd10*/  MUFU.EX2 R228, R5 ;  /* 0x0000000500e47308 */ /* 0x0003e20000000800 */
[----:B---3--:R-:W-:Y:S02]  /*cd20*/  FMNMX.FTZ R71, R71, R8, !PT ;  /* 0x0000000847477209 */ /* 0x008fe40007810000 */
[----:B------:R-:W-:Y:S01]  /*cd30*/  FMNMX.FTZ R70, R159, R3, !PT ;  /* 0x000000039f467209 */ /* 0x000fe20007810000 */
[----:B------:R2:W-:Y:S03]  /*cd40*/  STL [R1+0x10c], R221 ;  /* 0x00010cdd01007387 */ /* 0x0005e60000100800 */
[----:B------:R-:W-:Y:S01]  /*cd50*/  FMNMX.FTZ R70, R160, R70, !PT ;  /* 0x00000046a0467209 */ /* 0x000fe20007810000 */
[----:B-1----:R-:W-:-:S03]  /*cd60*/  FFMA.FTZ R5, R18, c[0x0][0x23c], -R6 ;  /* 0x00008f0012057a23 */ /* 0x002fc60000010806 */
[----:B------:R-:W-:Y:S01]  /*cd70*/  FMNMX.FTZ R70, R164, R70, !PT ;  /* 0x00000046a4467209 */ /* 0x000fe20007810000 */
[----:B------:R-:W-:-:S03]  /*cd80*/  FFMA.FTZ R3, R17, c[0x0][0x23c], -R6 ;  /* 0x00008f0011037a23 */ /* 0x000fc60000010806 */
[----:B------:R-:W-:Y:S01]  /*cd90*/  FMNMX.FTZ R70, R165, R70, !PT ;  /* 0x00000046a5467209 */ /* 0x000fe20007810000 */
[----:B--2---:R1:W-:Y:S04]  /*cda0*/  MUFU.EX2 R221, R5 ;  /* 0x0000000500dd7308 */ /* 0x0043e80000000800 */
[----:B------:R-:W-:Y:S04]  /*cdb0*/  SHFL.BFLY PT, R8, R70, 0x2, 0x1f ;  /* 0x0c401f0046087f89 */ /* 0x000fe800000e0000 */
[----:B------:R2:W-:Y:S01]  /*cdc0*/  MUFU.EX2 R9, R3 ;  /* 0x0000000300097308 */ /* 0x0005e20000000800 */
[----:B-1----:R-:W1:Y:S01]  /*cdd0*/  SHFL.BFLY PT, R5, R71, 0x1, 0x1f ;  /* 0x0c201f0047057f89 */ /* 0x002e6200000e0000 */
[----:B--2---:R-:W-:-:S06]  /*cde0*/  FFMA.FTZ R3, R216, c[0x0][0x23c], -R6 ;  /* 0x00008f00d8037a23 */ /* 0x004fcc0000010806 */
[----:B------:R2:W-:Y:S02]  /*cdf0*/  MUFU.EX2 R102, R3 ;  /* 0x0000000300667308 */ /* 0x0005e40000000800 */
[----:B--2---:R-:W-:-:S06]  /*ce00*/  FFMA.FTZ R3, R117, c[0x0][0x23c], -R6 ;  /* 0x00008f0075037a23 */ /* 0x004fcc0000010806 */
[----:B------:R2:W-:Y:S01]  /*ce10*/  MUFU.EX2 R108, R3 ;  /* 0x00000003006c7308 */ /* 0x0005e20000000800 */
[----:B-1----:R-:W-:-:S04]  /*ce20*/  FMNMX.FTZ R71, R71, R5, !PT ;  /* 0x0000000547477209 */ /* 0x002fc80007810000 */
[C---:B------:R-:W-:Y:S01]  /*ce30*/  FSETP.NEU.FTZ.AND P0, PT, R71.reuse, -INF , PT ;  /* 0xff8000004700780b */ /* 0x040fe20003f1d000 */
[----:B------:R-:W-:Y:S02]  /*ce40*/  FMUL.FTZ R5, R71, c[0x0][0x23c] ;  /* 0x00008f0047057a20 */ /* 0x000fe40000410000 */
[----:B--2---:R-:W-:-:S04]  /*ce50*/  FFMA.FTZ R3, R111, c[0x0][0x23c], -R6 ;  /* 0x00008f006f037a23 */ /* 0x004fc80000010806 */
[----:B------:R1:W-:Y:S01]  /*ce60*/  MUFU.EX2 R90, R3 ;  /* 0x00000003005a7308 */ /* 0x0003e20000000800 */
[----:B------:R-:W-:Y:S02]  /*ce70*/  FSEL R5, R5, RZ, P0 ;  /* 0x000000ff05057208 */ /* 0x000fe40000000000 */
[----:B------:R-:W-:Y:S01]  /*ce80*/  FMNMX.FTZ R70, R70, R8, !PT ;  /* 0x0000000846467209 */ /* 0x000fe20007810000 */
[----:B-1----:R-:W-:-:S04]  /*ce90*/  FFMA.FTZ R3, R105, c[0x0][0x23c], -R6 ;  /* 0x00008f0069037a23 */ /* 0x002fc80000010806 */
[----:B------:R1:W-:Y:S01]  /*cea0*/  MUFU.EX2 R103, R3 ;  /* 0x0000000300677308 */ /* 0x0003e20000000800 */
[----:B------:R-:W2:Y:S01]  /*ceb0*/  SHFL.BFLY PT, R8, R70, 0x1, 0x1f ;  /* 0x0c201f0046087f89 */ /* 0x000ea200000e0000 */
[----:B-1----:R-:W-:-:S06]  /*cec0*/  FFMA.FTZ R3, R99, c[0x0][0x23c], -R6 ;  /* 0x00008f0063037a23 */ /* 0x002fcc0000010806 */
[----:B------:R1:W-:Y:S01]  /*ced0*/  MUFU.EX2 R231, R3 ;  /* 0x0000000300e77308 */ /* 0x0003e20000000800 */
[----:B------:R-:W-:Y:S04]  /*cee0*/  STL [R1+0x108], R220 ;  /* 0x000108dc01007387 */ /* 0x000fe80000100800 */
[----:B------:R-:W-:Y:S01]  /*cef0*/  STL [R1+0x104], R219 ;  /* 0x000104db01007387 */ /* 0x000fe20000100800 */
[----:B-1----:R-:W-:-:S04]  /*cf00*/  FFMA.FTZ R3, R96, c[0x0][0x23c], -R6 ;  /* 0x00008f0060037a23 */ /* 0x002fc80000010806 */
[----:B------:R1:W-:Y:S01]  /*cf10*/  MUFU.EX2 R227, R3 ;  /* 0x0000000300e37308 */ /* 0x0003e20000000800 */
[----:B------:R-:W-:Y:S04]  /*cf20*/  STL [R1+0x100], R218 ;  /* 0x000100da01007387 */ /* 0x000fe80000100800 */
[----:B------:R-:W-:Y:S01]  /*cf30*/  STL [R1+0xfc], R217 ;  /* 0x0000fcd901007387 */ /* 0x000fe20000100800 */
[----:B-1----:R-:W-:-:S04]  /*cf40*/  FFMA.FTZ R3, R16, c[0x0][0x23c], -R5 ;  /* 0x00008f0010037a23 */ /* 0x002fc80000010805 */
[----:B------:R1:W-:Y:S01]  /*cf50*/  MUFU.EX2 R105, R3 ;  /* 0x0000000300697308 */ /* 0x0003e20000000800 */
[----:B------:R3:W-:Y:S01]  /*cf60*/  STL [R1+0xf8], R212 ;  /* 0x0000f8d401007387 */ /* 0x0007e20000100800 */
[----:B-1----:R-:W-:-:S06]  /*cf70*/  FFMA.FTZ R3, R15, c[0x0][0x23c], -R5 ;  /* 0x00008f000f037a23 */ /* 0x002fcc0000010805 */
[----:B---3--:R1:W3:Y:S01]  /*cf80*/  MUFU.EX2 R212, R3 ;  /* 0x0000000300d47308 */ /* 0x0082e20000000800 */
[----:B--2---:R-:W-:Y:S01]  /*cf90*/  FMNMX.FTZ R70, R70, R8, !PT ;  /* 0x0000000846467209 */ /* 0x004fe20007810000 */
[----:B-1----:R-:W-:-:S06]  /*cfa0*/  FFMA.FTZ R3, R14, c[0x0][0x23c], -R5 ;  /* 0x00008f000e037a23 */ /* 0x002fcc0000010805 */
[----:B------:R1:W-:Y:S02]  /*cfb0*/  MUFU.EX2 R100, R3 ;  /* 0x0000000300647308 */ /* 0x0003e40000000800 */
[----:B-1----:R-:W-:-:S06]  /*cfc0*/  FFMA.FTZ R3, R118, c[0x0][0x23c], -R5 ;  /* 0x00008f0076037a23 */ /* 0x002fcc0000010805 */
[----:B------:R1:W2:Y:S01]  /*cfd0*/  MUFU.EX2 R75, R3 ;  /* 0x00000003004b7308 */ /* 0x0002a20000000800 */
[----:B------:R-:W-:Y:S01]  /*cfe0*/  FSETP.NEU.FTZ.AND P0, PT, R70, -INF , PT ;  /* 0xff8000004600780b */ /* 0x000fe20003f1d000 */
[----:B-1----:R-:W-:-:S06]  /*cff0*/  FFMA.FTZ R3, R112, c[0x0][0x23c], -R5 ;  /* 0x00008f0070037a23 */ /* 0x002fcc0000010805 */
[----:B------:R1:W-:Y:S01]  /*d000*/  MUFU.EX2 R219, R3 ;  /* 0x0000000300db7308 */ /* 0x0003e20000000800 */
[----:B------:R-:W-:Y:S01]  /*d010*/  SHF.L.U32 R213, R0, 0x1, RZ ;  /* 0x0000000100d57819 */ /* 0x000fe200000006ff */
[----:B------:R-:W-:-:S04]  /*d020*/  FFMA.FTZ R8, R101, c[0x0][0x23c], -R5 ;  /* 0x00008f0065087a23 */ /* 0x000fc80000010805 */
[----:B------:R-:W4:Y:S01]  /*d030*/  LDSM.16.MT88.4 R24, [R213+0x8000] ;  /* 0x00800000d518783b */ /* 0x000f220000004200 */
[----:B-1----:R-:W-:-:S03]  /*d040*/  FFMA.FTZ R3, R107, c[0x0][0x23c], -R5 ;  /* 0x00008f006b037a23 */ /* 0x002fc60000010805 */
[----:B------:R-:W1:Y:S01]  /*d050*/  LDSM.16.MT88.4 R52, [R213+0x8800] ;  /* 0x00880000d534783b */ /* 0x000e620000004200 */
[----:B------:R2:W-:Y:S02]  /*d060*/  MUFU.EX2 R236, R3 ;  /* 0x0000000300ec7308 */ /* 0x0005e40000000800 */
[----:B--2---:R-:W-:-:S05]  /*d070*/  FMUL.FTZ R3, R70, c[0x0][0x23c] ;  /* 0x00008f0046037a20 */ /* 0x004fca0000410000 */
[----:B------:R-:W-:-:S05]  /*d080*/  FSEL R3, R3, RZ, P0 ;  /* 0x000000ff03037208 */ /* 0x000fca0000000000 */
[----:B------:R-:W-:-:S04]  /*d090*/  FFMA.FTZ R0, R13, c[0x0][0x23c], -R3 ;  /* 0x00008f000d007a23 */ /* 0x000fc80000010803 */
[----:B------:R2:W-:Y:S01]  /*d0a0*/  MUFU.EX2 R101, R0 ;  /* 0x0000000000657308 */ /* 0x0005e20000000800 */
[----:B------:R-:W-:Y:S02]  /*d0b0*/  IMAD R214, R4, 0x2, R213 ;  /* 0x0000000204d67824 */ /* 0x000fe400078e02d5 */
[----:B--2---:R-:W-:Y:S01]  /*d0c0*/  FFMA.FTZ R0, R12, c[0x0][0x23c], -R3 ;  /* 0x00008f000c007a23 */ /* 0x004fe20000010803 */
[----:B---3--:R-:W-:Y:S02]  /*d0d0*/  F2FP.BF16.PACK_AB R16, R212, R105 ;  /* 0x00000069d410723e */ /* 0x008fe400000010ff */
[----:B------:R-:W-:Y:S02]  /*d0e0*/  F2FP.BF16.PACK_AB R18, R75, R100 ;  /* 0x000000644b12723e */ /* 0x000fe400000010ff */
[----:B------:R2:W3:Y:S01]  /*d0f0*/  MUFU.EX2 R217, R0 ;  /* 0x0000000000d97308 */ /* 0x0004e20000000800 */
[C---:B------:R-:W-:Y:S01]  /*d100*/  LEA R215, R2.reuse, R214, 0x1 ;  /* 0x000000d602d77211 */ /* 0x040fe200078e08ff */
[----:B------:R-:W-:-:S06]  /*d110*/  IMAD R216, R2, 0x2, R213 ;  /* 0x0000000202d87824 */ /* 0x000fcc00078e02d5 */
[----:B------:R-:W-:Y:S01]  /*d120*/  MUFU.EX2 R230, R8 ;  /* 0x0000000800e67308 */ /* 0x000fe20000000800 */
[----:B------:R-:W1:Y:S04]  /*d130*/  LDSM.16.MT88.4 R40, [R215+0x8000] ;  /* 0x00800000d728783b */ /* 0x000e680000004200 */
[----:B------:R-:W1:Y:S01]  /*d140*/  LDSM.16.MT88.4 R48, [R216+0x8000] ;  /* 0x00800000d830783b */ /* 0x000e620000004200 */
[----:B--2---:R-:W-:Y:S01]  /*d150*/  FFMA.FTZ R0, R11, c[0x0][0x23c], -R3 ;  /* 0x00008f000b007a23 */ /* 0x004fe20000010803 */
[----:B---3--:R-:W-:Y:S02]  /*d160*/  F2FP.BF16.PACK_AB R17, R217, R101 ;  /* 0x00000065d911723e */ /* 0x008fe400000010ff */
[----:B------:R-:W2:Y:S01]  /*d170*/  LDSM.16.MT88.4 R28, [R215+0x8800] ;  /* 0x00880000d71c783b */ /* 0x000ea20000004200 */
[----:B------:R3:W-:Y:S01]  /*d180*/  MUFU.EX2 R91, R0 ;  /* 0x00000000005b7308 */ /* 0x0007e20000000800 */
[----:B------:R-:W-:Y:S01]  /*d190*/  IMAD.MOV.U32 R2, RZ, RZ, R10 ;  /* 0x000000ffff027224 */ /* 0x000fe200078e000a */
[----:B------:R-:W-:Y:S01]  /*d1a0*/  MOV R4, R9 ;  /* 0x0000000900047202 */ /* 0x000fe20000000f00 */
[----:B------:R-:W1:Y:S01]  /*d1b0*/  LDSM.16.MT88.4 R36, [R216+0x8800] ;  /* 0x00880000d824783b */ /* 0x000e620000004200 */
[----:B------:R-:W-:-:S02]  /*d1c0*/  F2FP.BF16.PACK_AB R22, R224, R223 ;  /* 0x000000dfe016723e */ /* 0x000fc400000010ff */
[----:B------:R-:W-:Y:S01]  /*d1d0*/  F2FP.BF16.PACK_AB R23, R108, R102 ;  /* 0x000000666c17723e */ /* 0x000fe200000010ff */
[----:B------:R-:W1:Y:S01]  /*d1e0*/  LDSM.16.MT88.4 R44, [R214+0x8000] ;  /* 0x00800000d62c783b */ /* 0x000e620000004200 */
[----:B------:R-:W-:Y:S02]  /*d1f0*/  F2FP.BF16.PACK_AB R13, R103, R90 ;  /* 0x0000005a670d723e */ /* 0x000fe400000010ff */
[----:B------:R-:W-:Y:S01]  /*d200*/  F2FP.BF16.PACK_AB R14, R228, R234 ;  /* 0x000000eae40e723e */ /* 0x000fe200000010ff */
[----:B------:R-:W1:Y:S01]  /*d210*/  LDSM.16.MT88.4 R32, [R214+0x8800] ;  /* 0x00880000d620783b */ /* 0x000e620000004200 */
[----:B---3--:R-:W-:-:S04]  /*d220*/  FFMA.FTZ R0, R119, c[0x0][0x23c], -R3 ;  /* 0x00008f0077007a23 */ /* 0x008fc80000010803 */
[----:B------:R3:W2:Y:S01]  /*d230*/  MUFU.EX2 R218, R0 ;  /* 0x0000000000da7308 */ /* 0x0006a20000000800 */
[----:B------:R-:W-:Y:S02]  /*d240*/  FFMA.FTZ R8, R98, c[0x0][0x23c], -R5 ;  /* 0x00008f0062087a23 */ /* 0x000fe40000010805 */
[----:B---3--:R-:W-:-:S05]  /*d250*/  FFMA.FTZ R0, R113, c[0x0][0x23c], -R3 ;  /* 0x00008f0071007a23 */ /* 0x008fca0000010803 */
[----:B------:R3:W-:Y:S01]  /*d260*/  MUFU.EX2 R220, R0 ;  /* 0x0000000000dc7308 */ /* 0x0007e20000000800 */
[----:B--2---:R-:W-:Y:S01]  /*d270*/  F2FP.BF16.PACK_AB R19, R218, R91 ;  /* 0x0000005bda13723e */ /* 0x004fe200000010ff */
[----:B---3--:R-:W-:-:S06]  /*d280*/  FFMA.FTZ R0, R109, c[0x0][0x23c], -R3 ;  /* 0x00008f006d007a23 */ /* 0x008fcc0000010803 */
[----:B------:R2:W3:Y:S01]  /*d290*/  MUFU.EX2 R235, R0 ;  /* 0x0000000000eb7308 */ /* 0x0004e20000000800 */
[----:B----4-:R-:W-:Y:S01]  /*d2a0*/  HMMA.16816.F32.BF16 R56, R16, R24, RZ ;  /* 0x000000181038723c */ /* 0x010fe200000418ff */
[----:B--2---:R-:W-:-:S06]  /*d2b0*/  FFMA.FTZ R0, R106, c[0x0][0x23c], -R3 ;  /* 0x00008f006a007a23 */ /* 0x004fcc0000010803 */
[----:B------:R2:W-:Y:S08]  /*d2c0*/  MUFU.EX2 R229, R0 ;  /* 0x0000000000e57308 */ /* 0x0005f00000000800 */
[----:B------:R4:W1:Y:S01]  /*d2d0*/  MUFU.EX2 R226, R8 ;  /* 0x0000000800e27308 */ /* 0x0008620000000800 */
[----:B--2---:R-:W-:-:S07]  /*d2e0*/  FFMA.FTZ R0, R104, c[0x0][0x23c], -R3 ;  /* 0x00008f0068007a23 */ /* 0x004fce0000010803 */
[----:B------:R-:W2:Y:S01]  /*d2f0*/  MUFU.EX2 R225, R0 ;  /* 0x0000000000e17308 */ /* 0x000ea20000000800 */
[----:B---3--:R-:W-:Y:S02]  /*d300*/  F2FP.BF16.PACK_AB R9, R235, R220 ;  /* 0x000000dceb09723e */ /* 0x008fe400000010ff */
[----:B------:R-:W-:Y:S02]  /*d310*/  F2FP.BF16.PACK_AB R20, R2, R74 ;  /* 0x0000004a0214723e */ /* 0x000fe400000010ff */
[----:B----4-:R-:W-:Y:S02]  /*d320*/  F2FP.BF16.PACK_AB R8, R236, R219 ;  /* 0x000000dbec08723e */ /* 0x010fe400000010ff */
[----:B-1----:R-:W-:Y:S02]  /*d330*/  F2FP.BF16.PACK_AB R10, R226, R230 ;  /* 0x000000e6e20a723e */ /* 0x002fe400000010ff */
[----:B------:R-:W-:Y:S02]  /*d340*/  F2FP.BF16.PACK_AB R21, R4, R221 ;  /* 0x000000dd0415723e */ /* 0x000fe400000010ff */
[----:B--2---:R-:W-:-:S05]  /*d350*/  F2FP.BF16.PACK_AB R11, R225, R229 ;  /* 0x000000e5e10b723e */ /* 0x004fca00000010ff */
[----:B------:R-:W-:Y:S08]  /*d360*/  HMMA.16816.F32.BF16 R60, R20, R24, RZ ;  /* 0x00000018143c723c */ /* 0x000ff000000418ff */
[----:B------:R-:W-:Y:S08]  /*d370*/  HMMA.16816.F32.BF16 R96, R8, R52, R56 ;  /* 0x000000340860723c */ /* 0x000ff00000041838 */
[----:B------:R-:W-:Y:S01]  /*d380*/  HMMA.16816.F32.BF16 R56, R16, R40, RZ ;  /* 0x000000281038723c */ /* 0x000fe200000418ff */
[----:B------:R-:W-:-:S02]  /*d390*/  F2FP.BF16.PACK_AB R12, R89, R88 ;  /* 0x00000058590c723e */ /* 0x000fc400000010ff */
[----:B------:R-:W-:Y:S02]  /*d3a0*/  F2FP.BF16.PACK_AB R15, R227, R231 ;  /* 0x000000e7e30f723e */ /* 0x000fe400000010ff */
[----:B------:R-:W-:-:S03]  /*d3b0*/  MOV R0, R120 ;  /* 0x0000007800007202 */ /* 0x000fc60000000f00 */
[----:B------:R-:W-:Y:S08]  /*d3c0*/  HMMA.16816.F32.BF16 R84, R20, R48, RZ ;  /* 0x000000301454723c */ /* 0x000ff000000418ff */
[----:B------:R-:W-:Y:S08]  /*d3d0*/  HMMA.16816.F32.BF16 R92, R12, R52, R60 ;  /* 0x000000340c5c723c */ /* 0x000ff0000004183c */
[----:B------:R-:W-:Y:S08]  /*d3e0*/  HMMA.16816.F32.BF16 R120, R8, R28, R56 ;  /* 0x0000001c0878723c */ /* 0x000ff00000041838 */
[----:B------:R-:W-:Y:S08]  /*d3f0*/  HMMA.16816.F32.BF16 R60, R20, R40, RZ ;  /* 0x00000028143c723c */ /* 0x000ff000000418ff */
[----:B------:R-:W-:Y:S01]  /*d400*/  HMMA.16816.F32.BF16 R56, R16, R50, RZ ;  /* 0x000000321038723c */ /* 0x000fe200000418ff */
[----:B------:R-:W-:-:S07]  /*d410*/  IMAD.MOV.U32 R52, RZ, RZ, R108 ;  /* 0x000000ffff347224 */ /* 0x000fce00078e006c */
[C---:B------:R-:W-:Y:S08]  /*d420*/  HMMA.16816.F32.BF16 R108, R12.reuse, R36, R84 ;  /* 0x000000240c6c723c */ /* 0x040ff00000041854 */
[----:B------:R-:W-:Y:S08]  /*d430*/  HMMA.16816.F32.BF16 R124, R12, R28, R60 ;  /* 0x0000001c0c7c723c */ /* 0x000ff0000004183c */
[----:B------:R-:W-:Y:S08]  /*d440*/  HMMA.16816.F32.BF16 R84, R8, R38, R56 ;  /* 0x000000260854723c */ /* 0x000ff00000041838 */
[----:B------:R-:W-:Y:S08]  /*d450*/  HMMA.16816.F32.BF16 R80, R16, R48, RZ ;  /* 0x000000301050723c */ /* 0x000ff000000418ff */
[-C--:B------:R-:W-:Y:S08]  /*d460*/  HMMA.16816.F32.BF16 R76, R20, R44.reuse, RZ ;  /* 0x0000002c144c723c */ /* 0x080ff000000418ff */
[C---:B------:R-:W-:Y:S08]  /*d470*/  HMMA.16816.F32.BF16 R64, R16.reuse, R44, RZ ;  /* 0x0000002c1040723c */ /* 0x040ff000000418ff */
[C---:B------:R-:W-:Y:S08]  /*d480*/  HMMA.16816.F32.BF16 R60, R16.reuse, R26, RZ ;  /* 0x0000001a103c723c */ /* 0x040ff000000418ff */
[----:B------:R-:W-:Y:S08]  /*d490*/  HMMA.16816.F32.BF16 R56, R16, R46, RZ ;  /* 0x0000002e1038723c */ /* 0x000ff000000418ff */
[C---:B------:R-:W-:Y:S08]  /*d4a0*/  HMMA.16816.F32.BF16 R24, R20.reuse, R26, RZ ;  /* 0x0000001a1418723c */ /* 0x040ff000000418ff */
[C---:B------:R-:W-:Y:S08]  /*d4b0*/  HMMA.16816.F32.BF16 R48, R20.reuse, R50, RZ ;  /* 0x000000321430723c */ /* 0x040ff000000418ff */
[----:B------:R-:W-:Y:S08]  /*d4c0*/  HMMA.16816.F32.BF16 R44, R20, R46, RZ ;  /* 0x0000002e142c723c */ /* 0x000ff000000418ff */
[-C--:B------:R-:W-:Y:S08]  /*d4d0*/  HMMA.16816.F32.BF16 R16, R16, R42.reuse, RZ ;  /* 0x0000002a1010723c */ /* 0x080ff000000418ff */
[----:B------:R-:W-:Y:S01]  /*d4e0*/  HMMA.16816.F32.BF16 R20, R20, R42, RZ ;  /* 0x0000002a1414723c */ /* 0x000fe200000418ff */
[----:B------:R-:W-:Y:S01]  /*d4f0*/  MOV R41, R105 ;  /* 0x0000006900297202 */ /* 0x000fe20000000f00 */
[----:B------:R-:W-:Y:S01]  /*d500*/  FFMA.FTZ R0, R0, c[0x0][0x23c], -R7 ;  /* 0x00008f0000007a23 */ /* 0x000fe20000010807 */
[----:B------:R-:W-:Y:S01]  /*d510*/  MOV R53, R103 ;  /* 0x0000006700357202 */ /* 0x000fe20000000f00 */
[----:B------:R-:W-:-:S04]  /*d520*/  IMAD.MOV.U32 R40, RZ, RZ, R101 ;  /* 0x000000ffff287224 */ /* 0x000fc800078e0065 */
[C---:B------:R-:W-:Y:S07]  /*d530*/  HMMA.16816.F32.BF16 R104, R8.reuse, R36, R80 ;  /* 0x000000240868723c */ /* 0x040fee0000041850 */
[----:B------:R-:W-:Y:S01]  /*d540*/  IMAD.MOV.U32 R83, RZ, RZ, R102 ;  /* 0x000000ffff537224 */ /* 0x000fe200078e0066 */
[----:B------:R-:W-:Y:S02]  /*d550*/  MOV R82, R100 ;  /* 0x0000006400527202 */ /* 0x000fe40000000f00 */
[-C--:B------:R-:W-:Y:S08]  /*d560*/  HMMA.16816.F32.BF16 R100, R8, R30.reuse, R16 ;  /* 0x0000001e0864723c */ /* 0x080ff00000041810 */
[----:B------:R-:W-:Y:S01]  /*d570*/  HMMA.16816.F32.BF16 R20, R12, R30, R20 ;  /* 0x0000001e0c14723c */ /* 0x000fe20000041814 */
[----:B------:R1:W-:Y:S01]  /*d580*/  MUFU.EX2 R30, R0 ;  /* 0x00000000001e7308 */ /* 0x0003e20000000800 */
[----:B------:R-:W-:-:S06]  /*d590*/  MOV R37, R88 ;  /* 0x0000005800257202 */ /* 0x000fcc0000000f00 */
[-C--:B------:R-:W-:Y:S08]  /*d5a0*/  HMMA.16816.F32.BF16 R112, R8, R32.reuse, R64 ;  /* 0x000000200870723c */ /* 0x080ff00000041840 */
[----:B------:R-:W-:Y:S01]  /*d5b0*/  HMMA.16816.F32.BF16 R116, R12, R32, R76 ;  /* 0x000000200c74723c */ /* 0x000fe2000004184c */
[----:B-1----:R-:W-:Y:S01]  /*d5c0*/  FFMA.FTZ R0, R249, c[0x0][0x23c], -R7 ;  /* 0x00008f00f9007a23 */ /* 0x002fe20000010807 */
[----:B------:R-:W-:Y:S01]  /*d5d0*/  MOV R80, R90 ;  /* 0x0000005a00507202 */ /* 0x000fe20000000f00 */
[----:B------:R-:W-:Y:S01]  /*d5e0*/  IMAD.MOV.U32 R67, RZ, RZ, R223 ;  /* 0x000000ffff437224 */ /* 0x000fe200078e00df */
[----:B------:R-:W1:Y:S01]  /*d5f0*/  LDSM.16.MT88.4 R16, [R213+0x9000] ;  /* 0x00900000d510783b */ /* 0x000e620000004200 */
[----:B------:R2:W-:Y:S02]  /*d600*/  MUFU.EX2 R223, R0 ;  /* 0x0000000000df7308 */ /* 0x0005e40000000800 */
[----:B------:R-:W-:-:S02]  /*d610*/  MOV R78, R41 ;  /* 0x00000029004e7202 */ /* 0x000fc40000000f00 */
[----:B------:R-:W-:Y:S01]  /*d620*/  MOV R41, R221 ;  /* 0x000000dd00297202 */ /* 0x000fe20000000f00 */
[----:B------:R-:W-:Y:S01]  /*d630*/  IMAD.MOV.U32 R79, RZ, RZ, R37 ;  /* 0x000000ffff4f7224 */ /* 0x000fe200078e0025 */
[----:B------:R-:W-:Y:S01]  /*d640*/  MOV R37, R218 ;  /* 0x000000da00257202 */ /* 0x000fe20000000f00 */
[----:B--2---:R-:W-:-:S04]  /*d650*/  FFMA.FTZ R0, R203, c[0x0][0x23c], -R7 ;  /* 0x00008f00cb007a23 */ /* 0x004fc80000010807 */
[----:B------:R2:W-:Y:S01]  /*d660*/  MUFU.EX2 R221, R0 ;  /* 0x0000000000dd7308 */ /* 0x0005e20000000800 */
[----:B------:R-:W-:Y:S01]  /*d670*/  IMAD.MOV.U32 R66, RZ, RZ, R224 ;  /* 0x000000ffff427224 */ /* 0x000fe200078e00e0 */
[----:B------:R-:W-:Y:S01]  /*d680*/  HMMA.16816.F32.BF16 R44, R12, R34, R44 ;  /* 0x000000220c2c723c */ /* 0x000fe2000004182c */
[----:B------:R-:W-:Y:S02]  /*d690*/  IMAD.MOV.U32 R81, RZ, RZ, R91 ;  /* 0x000000ffff517224 */ /* 0x000fe400078e005b */
[----:B--2---:R-:W-:-:S04]  /*d6a0*/  FFMA.FTZ R0, R192, c[0x0][0x23c], -R7 ;  /* 0x00008f00c0007a23 */ /* 0x004fc80000010807 */
[----:B------:R2:W-:Y:S01]  /*d6b0*/  MUFU.EX2 R218, R0 ;  /* 0x0000000000da7308 */ /* 0x0005e20000000800 */
[----:B------:R-:W-:Y:S02]  /*d6c0*/  IMAD.MOV.U32 R36, RZ, RZ, R89 ;  /* 0x000000ffff247224 */ /* 0x000fe400078e0059 */
[----:B------:R-:W-:Y:S01]  /*d6d0*/  HMMA.16816.F32.BF16 R88, R8, R34, R56 ;  /* 0x000000220858723c */ /* 0x000fe20000041838 */
[----:B--2---:R-:W-:-:S04]  /*d6e0*/  FFMA.FTZ R0, R251, c[0x0][0x23c], -R6 ;  /* 0x00008f00fb007a23 */ /* 0x004fc80000010806 */
[----:B------:R2:W-:Y:S01]  /*d6f0*/  MUFU.EX2 R224, R0 ;  /* 0x0000000000e07308 */ /* 0x0005e20000000800 */
[----:B------:R-:W-:Y:S02]  /*d700*/  IMAD.MOV.U32 R77, RZ, RZ, R220 ;  /* 0x000000ffff4d7224 */ /* 0x000fe400078e00dc */
[----:B--2---:R-:W-:-:S05]  /*d710*/  FFMA.FTZ R0, R210, c[0x0][0x23c], -R6 ;  /* 0x00008f00d2007a23 */ /* 0x004fca0000010806 */
[----:B------:R2:W-:Y:S02]  /*d720*/  MUFU.EX2 R34, R0 ;  /* 0x0000000000227308 */ /* 0x0005e40000000800 */
[----:B--2---:R-:W-:-:S06]  /*d730*/  FFMA.FTZ R0, R194, c[0x0][0x23c], -R6 ;  /* 0x00008f00c2007a23 */ /* 0x004fcc0000010806 */
[----:B------:R2:W-:Y:S01]  /*d740*/  MUFU.EX2 R220, R0 ;  /* 0x0000000000dc7308 */ /* 0x0005e20000000800 */
[----:B------:R-:W-:Y:S02]  /*d750*/  IMAD.MOV.U32 R65, RZ, RZ, R222 ;  /* 0x000000ffff417224 */ /* 0x000fe400078e00de */
[----:B--2---:R-:W-:-:S05]  /*d760*/  FFMA.FTZ R0, R169, c[0x0][0x23c], -R6 ;  /* 0x00008f00a9007a23 */ /* 0x004fca0000010806 */
[----:B------:R2:W-:Y:S01]  /*d770*/  MUFU.EX2 R31, R0 ;  /* 0x00000000001f7308 */ /* 0x0005e20000000800 */
[----:B------:R-:W-:Y:S01]  /*d780*/  MOV R76, R219 ;  /* 0x000000db004c7202 */ /* 0x000fe20000000f00 */
[----:B--2---:R-:W-:-:S06]  /*d790*/  FFMA.FTZ R0, R252, c[0x0][0x23c], -R5 ;  /* 0x00008f00fc007a23 */ /* 0x004fcc0000010805 */
[----:B------:R2:W-:Y:S02]  /*d7a0*/  MUFU.EX2 R192, R0 ;  /* 0x0000000000c07308 */ /* 0x0005e40000000800 */
[----:B--2---:R-:W-:-:S06]  /*d7b0*/  FFMA.FTZ R0, R208, c[0x0][0x23c], -R5 ;  /* 0x00008f00d0007a23 */ /* 0x004fcc0000010805 */
[----:B------:R2:W3:Y:S02]  /*d7c0*/  MUFU.EX2 R222, R0 ;  /* 0x0000000000de7308 */ /* 0x0004e40000000800 */
[----:B--2---:R-:W-:-:S06]  /*d7d0*/  FFMA.FTZ R0, R193, c[0x0][0x23c], -R5 ;  /* 0x00008f00c1007a23 */ /* 0x004fcc0000010805 */
[----:B------:R2:W-:Y:S02]  /*d7e0*/  MUFU.EX2 R219, R0 ;  /* 0x0000000000db7308 */ /* 0x0005e40000000800 */
[----:B--2---:R-:W-:-:S06]  /*d7f0*/  FFMA.FTZ R0, R180, c[0x0][0x23c], -R5 ;  /* 0x00008f00b4007a23 */ /* 0x004fcc0000010805 */
[----:B------:R2:W-:Y:S02]  /*d800*/  MUFU.EX2 R35, R0 ;  /* 0x0000000000237308 */ /* 0x0005e40000000800 */
[----:B--2---:R-:W-:-:S06]  /*d810*/  FFMA.FTZ R0, R65, c[0x0][0x23c], -R3 ;  /* 0x00008f0041007a23 */ /* 0x004fcc0000010803 */
[----:B------:R2:W-:Y:S01]  /*d820*/  MUFU.EX2 R180, R0 ;  /* 0x0000000000b47308 */ /* 0x0005e20000000800 */
[----:B------:R-:W-:Y:S01]  /*d830*/  HMMA.16816.F32.BF16 R48, R12, R38, R48 ;  /* 0x000000260c30723c */ /* 0x000fe20000041830 */
[----:B--2---:R-:W-:-:S06]  /*d840*/  FFMA.FTZ R0, R233, c[0x0][0x23c], -R3 ;  /* 0x00008f00e9007a23 */ /* 0x004fcc0000010803 */
[----:B------:R2:W4:Y:S01]  /*d850*/  MUFU.EX2 R193, R0 ;  /* 0x0000000000c17308 */ /* 0x0005220000000800 */
[----:B------:R-:W-:Y:S01]  /*d860*/  IMAD.MOV.U32 R39, RZ, RZ, R217 ;  /* 0x000000ffff277224 */ /* 0x000fe200078e00d9 */
[----:B------:R-:W-:Y:S01]  /*d870*/  HMMA.16816.F32.BF16 R60, R8, R54, R60 ;  /* 0x00000036083c723c */ /* 0x000fe2000004183c */
[----:B--2---:R-:W-:-:S05]  /*d880*/  FFMA.FTZ R0, R199, c[0x0][0x23c], -R3 ;  /* 0x00008f00c7007a23 */ /* 0x004fca0000010803 */
[----:B------:R2:W-:Y:S02]  /*d890*/  MUFU.EX2 R194, R0 ;  /* 0x0000000000c27308 */ /* 0x0005e40000000800 */
[----:B------:R-:W-:Y:S01]  /*d8a0*/  HMMA.16816.F32.BF16 R24, R12, R54, R24 ;  /* 0x000000360c18723c */ /* 0x000fe20000041818 */
[----:B--2---:R-:W-:-:S05]  /*d8b0*/  FFMA.FTZ R0, R182, c[0x0][0x23c], -R3 ;  /* 0x00008f00b6007a23 */ /* 0x004fca0000010803 */
[----:B------:R-:W2:Y:S01]  /*d8c0*/  MUFU.EX2 R217, R0 ;  /* 0x0000000000d97308 */ /* 0x000ea20000000800 */
[----:B---3--:R-:W-:Y:S02]  /*d8d0*/  F2FP.BF16.PACK_AB R8, R222, R192 ;  /* 0x000000c0de08723e */ /* 0x008fe400000010ff */
[----:B----4-:R-:W-:Y:S02]  /*d8e0*/  F2FP.BF16.PACK_AB R9, R193, R180 ;  /* 0x000000b4c109723e */ /* 0x010fe400000010ff */
[----:B------:R-:W-:Y:S02]  /*d8f0*/  F2FP.BF16.PACK_AB R10, R35, R219 ;  /* 0x000000db230a723e */ /* 0x000fe400000010ff */
[----:B------:R-:W-:Y:S02]  /*d900*/  F2FP.BF16.PACK_AB R12, R223, R30 ;  /* 0x0000001edf0c723e */ /* 0x000fe400000010ff */
[----:B------:R-:W-:Y:S02]  /*d910*/  F2FP.BF16.PACK_AB R13, R34, R224 ;  /* 0x000000e0220d723e */ /* 0x000fe400000010ff */
[----:B------:R-:W-:-:S02]  /*d920*/  F2FP.BF16.PACK_AB R14, R218, R221 ;  /* 0x000000ddda0e723e */ /* 0x000fc400000010ff */
[----:B------:R-:W-:Y:S02]  /*d930*/  F2FP.BF16.PACK_AB R15, R31, R220 ;  /* 0x000000dc1f0f723e */ /* 0x000fe400000010ff */
[----:B--2---:R-:W-:Y:S01]  /*d940*/  F2FP.BF16.PACK_AB R11, R217, R194 ;  /* 0x000000c2d90b723e */ /* 0x004fe200000010ff */
[----:B------:R-:W-:Y:S01]  /*d950*/  IMAD.MOV.U32 R33, RZ, RZ, R81 ;  /* 0x000000ffff217224 */ /* 0x000fe200078e0051 */
[----:B------:R-:W-:Y:S01]  /*d960*/  MOV R55, R80 ;  /* 0x0000005000377202 */ /* 0x000fe20000000f00 */
[----:B------:R-:W-:Y:S01]  /*d970*/  IMAD.MOV.U32 R29, RZ, RZ, R83 ;  /* 0x000000ffff1d7224 */ /* 0x000fe200078e0053 */
[----:B------:R-:W-:Y:S01]  /*d980*/  MOV R32, R82 ;  /* 0x0000005200207202 */ /* 0x000fe20000000f00 */
[----:B------:R-:W-:Y:S01]  /*d990*/  IMAD.MOV.U32 R54, RZ, RZ, R67 ;  /* 0x000000ffff367224 */ /* 0x000fe200078e0043 */
[----:B------:R-:W-:Y:S01]  /*d9a0*/  MOV R182, R66 ;  /* 0x0000004200b67202 */ /* 0x000fe20000000f00 */
[----:B-1----:R-:W-:Y:S01]  /*d9b0*/  HMMA.16816.F32.BF16 R80, R8, R16, R96 ;  /* 0x000000100850723c */ /* 0x002fe20000041860 */
[----:B------:R-:W-:Y:S01]  /*d9c0*/  MOV R56, R76 ;  /* 0x0000004c00387202 */ /* 0x000fe20000000f00 */
[----:B------:R-:W-:Y:S01]  /*d9d0*/  IMAD.MOV.U32 R57, RZ, RZ, R77 ;  /* 0x000000ffff397224 */ /* 0x000fe200078e004d */
[----:B------:R-:W-:Y:S01]  /*d9e0*/  MOV R58, R78 ;  /* 0x0000004e003a7202 */ /* 0x000fe20000000f00 */
[----:B------:R-:W-:Y:S01]  /*d9f0*/  IMAD.MOV.U32 R59, RZ, RZ, R79 ;  /* 0x000000ffff3b7224 */ /* 0x000fe200078e004f */
[----:B------:R-:W-:-:S02]  /*da00*/  MOV R28, R40 ;  /* 0x00000028001c7202 */ /* 0x000fc40000000f00 */
[----:B------:R-:W-:Y:S01]  /*da10*/  MOV R97, R41 ;  /* 0x0000002900617202 */ /* 0x000fe20000000f00 */
[----:B------:R-:W-:Y:S08]  /*da20*/  HMMA.16816.F32.BF16 R76, R12, R16, R92 ;  /* 0x000000100c4c723c */ /* 0x000ff0000004185c */
[-C--:B------:R-:W-:Y:S08]  /*da30*/  HMMA.16816.F32.BF16 R64, R8, R18.reuse, R60 ;  /* 0x000000120840723c */ /* 0x080ff0000004183c */
[----:B------:R-:W-:Y:S01]  /*da40*/  HMMA.16816.F32.BF16 R40, R12, R18, R24 ;  /* 0x000000120c28723c */ /* 0x000fe20000041818 */
[----:B------:R-:W1:Y:S01]  /*da50*/  LDSM.16.MT88.4 R16, [R216+0x9000] ;  /* 0x00900000d810783b */ /* 0x000e620000004200 */
[----:B------:R-:W-:Y:S01]  /*da60*/  IMAD.MOV.U32 R210, RZ, RZ, R58 ;  /* 0x000000ffffd27224 */ /* 0x000fe200078e003a */
[----:B------:R-:W-:-:S05]  /*da70*/  MOV R203, R52 ;  /* 0x0000003400cb7202 */ /* 0x000fca0000000f00 */
[----:B-1----:R-:W-:Y:S07]  /*da80*/  HMMA.16816.F32.BF16 R60, R12, R16, R108 ;  /* 0x000000100c3c723c */ /* 0x002fee000004186c */
[----:B------:R-:W-:Y:S01]  /*da90*/  IMAD.MOV.U32 R110, RZ, RZ, R56 ;  /* 0x000000ffff6e7224 */ /* 0x000fe200078e0038 */
[----:B------:R-:W-:Y:S02]  /*daa0*/  MOV R109, R57 ;  /* 0x00000039006d7202 */ /* 0x000fe40000000f00 */
[----:B------:R-:W-:-:S02]  /*dab0*/  MOV R108, R59 ;  /* 0x0000003b006c7202 */ /* 0x000fc40000000f00 */
[----:B------:R-:W-:Y:S01]  /*dac0*/  HMMA.16816.F32.BF16 R56, R8, R16, R104 ;  /* 0x000000100838723c */ /* 0x000fe20000041868 */
[----:B------:R-:W-:-:S06]  /*dad0*/  MOV R111, R54 ;  /* 0x00000036006f7202 */ /* 0x000fcc0000000f00 */
[----:B------:R-:W-:Y:S01]  /*dae0*/  IMAD.MOV.U32 R107, RZ, RZ, R55 ;  /* 0x000000ffff6b7224 */ /* 0x000fe200078e0037 */
[----:B------:R-:W-:Y:S01]  /*daf0*/  HMMA.16816.F32.BF16 R48, R12, R18, R48 ;  /* 0x000000120c30723c */ /* 0x000fe20000041830 */
[----:B------:R-:W-:-:S07]  /*db00*/  IMAD.MOV.U32 R106, RZ, RZ, R53 ;  /* 0x000000ffff6a7224 */ /* 0x000fce00078e0035 */
[----:B------:R-:W-:Y:S01]  /*db10*/  HMMA.16816.F32.BF16 R52, R8, R18, R84 ;  /* 0x000000120834723c */ /* 0x000fe20000041854 */
[----:B------:R-:W1:Y:S01]  /*db20*/  LDSM.16.MT88.4 R16, [R214+0x9000] ;  /* 0x00900000d610783b */ /* 0x000e620000004200 */
        /* <DEDUP_REMOVED lines=11> */
[--C-:B------:R-:W-:Y:S01]  /*dbe0*/  FFMA.FTZ R0, R248, c[0x0][0x23c], -R7.reuse ;  /* 0x00008f00f8007a23 */ /* 0x100fe20000010807 */
[-C--:B-1----:R-:W-:Y:S08]  /*dbf0*/  HMMA.16816.F32.BF16 R36, R12, R16.reuse, R116 ;  /* 0x000000100c24723c */ /* 0x082ff00000041874 */
[C---:B------:R-:W-:Y:S08]  /*dc00*/  HMMA.16816.F32.BF16 R32, R8.reuse, R16, R112 ;  /* 0x000000100820723c */ /* 0x040ff00000041870 */
[-C--:B------:R-:W-:Y:S08]  /*dc10*/  HMMA.16816.F32.BF16 R28, R8, R18.reuse, R88 ;  /* 0x00000012081c723c */ /* 0x080ff00000041858 */
[----:B------:R-:W-:Y:S01]  /*dc20*/  HMMA.16816.F32.BF16 R44, R12, R18, R44 ;  /* 0x000000120c2c723c */ /* 0x000fe2000004182c */
[----:B------:R-:W1:Y:S01]  /*dc30*/  LDSM.16.MT88.4 R16, [R215+0x9000] ;  /* 0x00900000d710783b */ /* 0x000e620000004200 */
[----:B------:R2:W-:Y:S01]  /*dc40*/  MUFU.EX2 R248, R0 ;  /* 0x0000000000f87308 */ /* 0x0005e20000000800 */
[----:B------:R-:W-:Y:S01]  /*dc50*/  MOV R251, R212 ;  /* 0x000000d400fb7202 */ /* 0x000fe20000000f00 */
[----:B--2---:R-:W-:-:S06]  /*dc60*/  FFMA.FTZ R0, R202, c[0x0][0x23c], -R7 ;  /* 0x00008f00ca007a23 */ /* 0x004fcc0000010807 */
[----:B------:R2:W-:Y:S02]  /*dc70*/  MUFU.EX2 R212, R0 ;  /* 0x0000000000d47308 */ /* 0x0005e40000000800 */
[----:B--2---:R-:W-:-:S06]  /*dc80*/  FFMA.FTZ R0, R191, c[0x0][0x23c], -R7 ;  /* 0x00008f00bf007a23 */ /* 0x004fcc0000010807 */
[----:B------:R2:W3:Y:S01]  /*dc90*/  MUFU.EX2 R86, R0 ;  /* 0x0000000000567308 */ /* 0x0004e20000000800 */
[----:B-1----:R-:W-:Y:S01]  /*dca0*/  HMMA.16816.F32.BF16 R92, R8, R16, R120 ;  /* 0x00000010085c723c */ /* 0x002fe20000041878 */
[----:B--2---:R-:W-:-:S06]  /*dcb0*/  FFMA.FTZ R0, R187, c[0x0][0x23c], -R7 ;  /* 0x00008f00bb007a23 */ /* 0x004fcc0000010807 */
[----:B------:R1:W-:Y:S02]  /*dcc0*/  MUFU.EX2 R121, R0 ;  /* 0x0000000000797308 */ /* 0x0003e40000000800 */
[----:B-1----:R-:W-:-:S06]  /*dcd0*/  FFMA.FTZ R0, R205, c[0x0][0x23c], -R6 ;  /* 0x00008f00cd007a23 */ /* 0x002fcc0000010806 */
[----:B------:R1:W-:Y:S01]  /*dce0*/  MUFU.EX2 R199, R0 ;  /* 0x0000000000c77308 */ /* 0x0003e20000000800 */
[----:B------:R-:W-:Y:S01]  /*dcf0*/  HMMA.16816.F32.BF16 R88, R8, R18, R100 ;  /* 0x000000120858723c */ /* 0x000fe20000041864 */
[----:B-1----:R-:W-:-:S06]  /*dd00*/  FFMA.FTZ R0, R196, c[0x0][0x23c], -R6 ;  /* 0x00008f00c4007a23 */ /* 0x002fcc0000010806 */
[----:B------:R1:W2:Y:S02]  /*dd10*/  MUFU.EX2 R84, R0 ;  /* 0x0000000000547308 */ /* 0x0002a40000000800 */
[----:B-1----:R-:W-:-:S06]  /*dd20*/  FFMA.FTZ R0, R188, c[0x0][0x23c], -R6 ;  /* 0x00008f00bc007a23 */ /* 0x002fcc0000010806 */
[----:B------:R1:W4:Y:S02]  /*dd30*/  MUFU.EX2 R85, R0 ;  /* 0x0000000000557308 */ /* 0x0003240000000800 */
[----:B-1----:R-:W-:-:S06]  /*dd40*/  FFMA.FTZ R0, R183, c[0x0][0x23c], -R6 ;  /* 0x00008f00b7007a23 */ /* 0x002fcc0000010806 */
[----:B------:R1:W1:Y:S02]  /*dd50*/  MUFU.EX2 R8, R0 ;  /* 0x0000000000087308 */ /* 0x0002640000000800 */
[----:B-1----:R-:W-:-:S06]  /*dd60*/  FFMA.FTZ R0, R206, c[0x0][0x23c], -R5 ;  /* 0x00008f00ce007a23 */ /* 0x002fcc0000010805 */
[----:B------:R1:W-:Y:S01]  /*dd70*/  MUFU.EX2 R191, R0 ;  /* 0x0000000000bf7308 */ /* 0x0003e20000000800 */
[----:B------:R-:W-:Y:S01]  /*dd80*/  HMMA.16816.F32.BF16 R24, R12, R16, R124 ;  /* 0x000000100c18723c */ /* 0x000fe2000004187c */
[----:B-1----:R-:W-:-:S06]  /*dd90*/  FFMA.FTZ R0, R198, c[0x0][0x23c], -R5 ;  /* 0x00008f00c6007a23 */ /* 0x002fcc0000010805 */
[----:B------:R1:W1:Y:S01]  /*dda0*/  MUFU.EX2 R187, R0 ;  /* 0x0000000000bb7308 */ /* 0x0002620000000800 */
[----:B------:R-:W-:Y:S01]  /*ddb0*/  HMMA.16816.F32.BF16 R20, R12, R18, R20 ;  /* 0x000000120c14723c */ /* 0x000fe20000041814 */
[----:B------:R-:W2:Y:S01]  /*ddc0*/  LDSM.16.MT88.4 R16, [R213+0x9800] ;  /* 0x00980000d510783b */ /* 0x000ea20000004200 */
[----:B-1----:R-:W-:-:S05]  /*ddd0*/  FFMA.FTZ R0, R189, c[0x0][0x23c], -R5 ;  /* 0x00008f00bd007a23 */ /* 0x002fca0000010805 */
[----:B------:R1:W-:Y:S02]  /*dde0*/  MUFU.EX2 R205, R0 ;  /* 0x0000000000cd7308 */ /* 0x0003e40000000800 */
[----:B-1----:R-:W-:Y:S01]  /*ddf0*/  FFMA.FTZ R0, R184, c[0x0][0x23c], -R5 ;  /* 0x00008f00b8007a23 */ /* 0x002fe20000010805 */
[----:B---3--:R-:W-:Y:S01]  /*de00*/  MOV R184, R86 ;  /* 0x0000005600b87202 */ /* 0x008fe20000000f00 */
[----:B------:R-:W-:Y:S01]  /*de10*/  IMAD.MOV.U32 R86, RZ, RZ, R87 ;  /* 0x000000ffff567224 */ /* 0x000fe200078e0057 */
[----:B------:R-:W-:Y:S01]  /*de20*/  MOV R87, R104 ;  /* 0x0000006800577202 */ /* 0x000fe20000000f00 */
[----:B------:R-:W-:Y:S02]  /*de30*/  IMAD.MOV.U32 R104, RZ, RZ, R105 ;  /* 0x000000ffff687224 */ /* 0x000fe400078e0069 */
        /* <DEDUP_REMOVED lines=9> */
[----:B-1----:R-:W-:-:S04]  /*ded0*/  FFMA.FTZ R0, R207, c[0x0][0x23c], -R3 ;  /* 0x00008f00cf007a23 */ /* 0x002fc80000010803 */
[----:B------:R1:W-:Y:S01]  /*dee0*/  MUFU.EX2 R188, R0 ;  /* 0x0000000000bc7308 */ /* 0x0003e20000000800 */
[----:B------:R-:W-:Y:S01]  /*def0*/  MOV R97, R182 ;  /* 0x000000b600617202 */ /* 0x000fe20000000f00 */
[----:B-1----:R-:W-:-:S06]  /*df00*/  FFMA.FTZ R0, R200, c[0x0][0x23c], -R3 ;  /* 0x00008f00c8007a23 */ /* 0x002fcc0000010803 */
[----:B------:R1:W3:Y:S02]  /*df10*/  MUFU.EX2 R182, R0 ;  /* 0x0000000000b67308 */ /* 0x0002e40000000800 */
[----:B-1----:R-:W-:-:S06]  /*df20*/  FFMA.FTZ R0, R190, c[0x0][0x23c], -R3 ;  /* 0x00008f00be007a23 */ /* 0x002fcc0000010803 */
[----:B------:R1:W-:Y:S01]  /*df30*/  MUFU.EX2 R189, R0 ;  /* 0x0000000000bd7308 */ /* 0x0003e20000000800 */
[----:B--2---:R-:W-:Y:S02]  /*df40*/  IMAD.MOV.U32 R183, RZ, RZ, R84 ;  /* 0x000000ffffb77224 */ /* 0x004fe400078e0054 */
[----:B-1----:R-:W-:-:S05]  /*df50*/  FFMA.FTZ R0, R186, c[0x0][0x23c], -R3 ;  /* 0x00008f00ba007a23 */ /* 0x002fca0000010803 */
[----:B------:R-:W1:Y:S01]  /*df60*/  MUFU.EX2 R125, R0 ;  /* 0x00000000007d7308 */ /* 0x000e620000000800 */
[----:B----4-:R-:W-:Y:S01]  /*df70*/  IMAD.MOV.U32 R186, RZ, RZ, R85 ;  /* 0x000000ffffba7224 */ /* 0x010fe200078e0055 */
[----:B------:R-:W-:Y:S02]  /*df80*/  MOV R207, R8 ;  /* 0x0000000800cf7202 */ /* 0x000fe40000000f00 */
[----:B------:R-:W-:Y:S02]  /*df90*/  F2FP.BF16.PACK_AB R12, R212, R248 ;  /* 0x000000f8d40c723e */ /* 0x000fe400000010ff */
[----:B------:R-:W-:Y:S02]  /*dfa0*/  F2FP.BF16.PACK_AB R13, R183, R199 ;  /* 0x000000c7b70d723e */ /* 0x000fe400000010ff */
[----:B------:R-:W-:Y:S02]  /*dfb0*/  F2FP.BF16.PACK_AB R14, R121, R184 ;  /* 0x000000b8790e723e */ /* 0x000fe400000010ff */
[----:B------:R-:W-:-:S02]  /*dfc0*/  F2FP.BF16.PACK_AB R15, R207, R186 ;  /* 0x000000bacf0f723e */ /* 0x000fc400000010ff */
[----:B------:R-:W-:Y:S02]  /*dfd0*/  F2FP.BF16.PACK_AB R8, R187, R191 ;  /* 0x000000bfbb08723e */ /* 0x000fe400000010ff */
[----:B---3--:R-:W-:Y:S02]  /*dfe0*/  F2FP.BF16.PACK_AB R9, R182, R188 ;  /* 0x000000bcb609723e */ /* 0x008fe400000010ff */
[----:B------:R-:W-:Y:S02]  /*dff0*/  F2FP.BF16.PACK_AB R10, R124, R205 ;  /* 0x000000cd7c0a723e */ /* 0x000fe400000010ff */
[----:B-1----:R-:W-:Y:S01]  /*e000*/  F2FP.BF16.PACK_AB R11, R125, R189 ;  /* 0x000000bd7d0b723e */ /* 0x002fe200000010ff */
        /* <DEDUP_REMOVED lines=11> */
[C---:B------:R-:W-:Y:S08]  /*e0c0*/  HMMA.16816.F32.BF16 R112, R8.reuse, R16, R80 ;  /* 0x000000100870723c */ /* 0x040ff00000041850 */
[-C--:B------:R-:W-:Y:S08]  /*e0d0*/  HMMA.16816.F32.BF16 R108, R8, R18.reuse, R64 ;  /* 0x00000012086c723c */ /* 0x080ff00000041840 */
[----:B------:R-:W-:Y:S01]  /*e0e0*/  HMMA.16816.F32.BF16 R104, R12, R18, R40 ;  /* 0x000000120c68723c */ /* 0x000fe20000041828 */
[----:B------:R-:W1:Y:S01]  /*e0f0*/  LDSM.16.MT88.4 R16, [R216+0x9800] ;  /* 0x00980000d810783b */ /* 0x000e620000004200 */
[----:B------:R-:W-:Y:S01]  /*e100*/  MOV R127, R96 ;  /* 0x00000060007f7202 */ /* 0x000fe20000000f00 */
[----:B------:R-:W-:Y:S01]  /*e110*/  IMAD.MOV.U32 R126, RZ, RZ, R97 ;  /* 0x000000ffff7e7224 */ /* 0x000fe200078e0061 */
[----:B------:R-:W-:-:S02]  /*e120*/  MOV R123, R98 ;  /* 0x00000062007b7202 */ /* 0x000fc40000000f00 */
[----:B------:R-:W-:Y:S02]  /*e130*/  MOV R198, R99 ;  /* 0x0000006300c67202 */ /* 0x000fe40000000f00 */
[----:B------:R-:W-:Y:S02]  /*e140*/  MOV R202, R86 ;  /* 0x0000005600ca7202 */ /* 0x000fe40000000f00 */
[----:B------:R-:W-:Y:S01]  /*e150*/  MOV R200, R87 ;  /* 0x0000005700c87202 */ /* 0x000fe20000000f00 */
[----:B-1----:R-:W-:Y:S07]  /*e160*/  HMMA.16816.F32.BF16 R96, R12, R16, R60 ;  /* 0x000000100c60723c */ /* 0x002fee000004183c */
[----:B------:R-:W-:Y:S01]  /*e170*/  MOV R61, R84 ;  /* 0x00000054003d7202 */ /* 0x000fe20000000f00 */
[----:B------:R-:W-:Y:S01]  /*e180*/  IMAD.MOV.U32 R60, RZ, RZ, R85 ;  /* 0x000000ffff3c7224 */ /* 0x000fe200078e0055 */
[C---:B------:R-:W-:Y:S08]  /*e190*/  HMMA.16816.F32.BF16 R80, R8.reuse, R18, R52 ;  /* 0x000000120850723c */ /* 0x040ff00000041834 */
[----:B------:R-:W-:Y:S08]  /*e1a0*/  HMMA.16816.F32.BF16 R84, R8, R16, R56 ;  /* 0x000000100854723c */ /* 0x000ff00000041838 */
[----:B------:R-:W-:Y:S01]  /*e1b0*/  HMMA.16816.F32.BF16 R76, R12, R18, R48 ;  /* 0x000000120c4c723c */ /* 0x000fe20000041830 */
[----:B------:R-:W1:Y:S01]  /*e1c0*/  LDSM.16.MT88.4 R16, [R214+0x9800] ;  /* 0x00980000d610783b */ /* 0x000e620000004200 */
[----:B------:R-:W-:Y:S01]  /*e1d0*/  MOV R57, R120 ;  /* 0x0000007800397202 */ /* 0x000fe20000000f00 */
[----:B------:R-:W-:Y:S01]  /*e1e0*/  IMAD.MOV.U32 R59, RZ, RZ, R122 ;  /* 0x000000ffff3b7224 */ /* 0x000fe200078e007a */
[----:B------:R-:W-:Y:S01]  /*e1f0*/  MOV R58, R121 ;  /* 0x00000079003a7202 */ /* 0x000fe20000000f00 */
[----:B------:R-:W-:Y:S01]  /*e200*/  IMAD.MOV.U32 R63, RZ, RZ, R101 ;  /* 0x000000ffff3f7224 */ /* 0x000fe200078e0065 */
[----:B------:R-:W-:Y:S01]  /*e210*/  MOV R62, R102 ;  /* 0x00000066003e7202 */ /* 0x000fe20000000f00 */
[----:B------:R-:W-:Y:S01]  /*e220*/  IMAD.MOV.U32 R56, RZ, RZ, R103 ;  /* 0x000000ffff387224 */ /* 0x000fe200078e0067 */
[----:B------:R-:W-:-:S02]  /*e230*/  MOV R51, R123 ;  /* 0x0000007b00337202 */ /* 0x000fc40000000f00 */
[-C--:B-1----:R-:W-:Y:S08]  /*e240*/  HMMA.16816.F32.BF16 R120, R12, R16.reuse, R36 ;  /* 0x000000100c78723c */ /* 0x082ff00000041824 */
[C---:B------:R-:W-:Y:S08]  /*e250*/  HMMA.16816.F32.BF16 R40, R8.reuse, R16, R32 ;  /* 0x000000100828723c */ /* 0x040ff00000041820 */
[-C--:B------:R-:W-:Y:S08]  /*e260*/  HMMA.16816.F32.BF16 R36, R8, R18.reuse, R28 ;  /* 0x000000120824723c */ /* 0x080ff0000004181c */
[----:B------:R-:W-:Y:S01]  /*e270*/  HMMA.16816.F32.BF16 R100, R12, R18, R44 ;  /* 0x000000120c64723c */ /* 0x000fe2000004182c */
[----:B------:R-:W1:Y:S01]  /*e280*/  LDSM.16.MT88.4 R16, [R215+0x9800] ;  /* 0x00980000d710783b */ /* 0x000e620000004200 */
[----:B------:R-:W-:-:S05]  /*e290*/  FFMA.FTZ R0, R247, c[0x0][0x23c], -R7 ;  /* 0x00008f00f7007a23 */ /* 0x000fca0000010807 */
[----:B------:R-:W-:Y:S01]  /*e2a0*/  MOV R44, R60 ;  /* 0x0000003c002c7202 */ /* 0x000fe20000000f00 */
[----:B------:R-:W-:Y:S02]  /*e2b0*/  IMAD.MOV.U32 R60, RZ, RZ, R189 ;  /* 0x000000ffff3c7224 */ /* 0x000fe400078e00bd */
[----:B------:R-:W-:Y:S01]  /*e2c0*/  IMAD.MOV.U32 R49, RZ, RZ, R198 ;  /* 0x000000ffff317224 */ /* 0x000fe200078e00c6 */
[----:B-1----:R-:W-:Y:S01]  /*e2d0*/  HMMA.16816.F32.BF16 R32, R8, R16, R92 ;  /* 0x000000100820723c */ /* 0x002fe2000004185c */
[----:B------:R1:W-:Y:S02]  /*e2e0*/  MUFU.EX2 R95, R0 ;  /* 0x00000000005f7308 */ /* 0x0003e40000000800 */
[----:B-1----:R-:W-:-:S06]  /*e2f0*/  FFMA.FTZ R0, R204, c[0x0][0x23c], -R7 ;  /* 0x00008f00cc007a23 */ /* 0x002fcc0000010807 */
[----:B------:R1:W-:Y:S01]  /*e300*/  MUFU.EX2 R190, R0 ;  /* 0x0000000000be7308 */ /* 0x0003e20000000800 */
[----:B------:R-:W-:Y:S01]  /*e310*/  HMMA.16816.F32.BF16 R64, R12, R16, R24 ;  /* 0x000000100c40723c */ /* 0x000fe20000041818 */
[----:B-1----:R-:W-:-:S06]  /*e320*/  FFMA.FTZ R0, R195, c[0x0][0x23c], -R7 ;  /* 0x00008f00c3007a23 */ /* 0x002fcc0000010807 */
[----:B------:R1:W-:Y:S02]  /*e330*/  MUFU.EX2 R196, R0 ;  /* 0x0000000000c47308 */ /* 0x0003e40000000800 */
[----:B-1----:R-:W-:-:S06]  /*e340*/  FFMA.FTZ R0, R167, c[0x0][0x23c], -R7 ;  /* 0x00008f00a7007a23 */ /* 0x002fcc0000010807 */
[----:B------:R1:W2:Y:S02]  /*e350*/  MUFU.EX2 R48, R0 ;  /* 0x0000000000307308 */ /* 0x0002a40000000800 */
[----:B-1----:R-:W-:-:S06]  /*e360*/  FFMA.FTZ R0, R209, c[0x0][0x23c], -R6 ;  /* 0x00008f00d1007a23 */ /* 0x002fcc0000010806 */
[----:B------:R1:W3:Y:S01]  /*e370*/  MUFU.EX2 R24, R0 ;  /* 0x0000000000187308 */ /* 0x0002e20000000800 */
[----:B------:R-:W-:Y:S01]  /*e380*/  HMMA.16816.F32.BF16 R28, R8, R18, R88 ;  /* 0x00000012081c723c */ /* 0x000fe20000041858 */
[----:B-1----:R-:W-:-:S06]  /*e390*/  FFMA.FTZ R0, R197, c[0x0][0x23c], -R6 ;  /* 0x00008f00c5007a23 */ /* 0x002fcc0000010806 */
[----:B------:R1:W-:Y:S02]  /*e3a0*/  MUFU.EX2 R189, R0 ;  /* 0x0000000000bd7308 */ /* 0x0003e40000000800 */
[----:B-1----:R-:W-:-:S06]  /*e3b0*/  FFMA.FTZ R0, R168, c[0x0][0x23c], -R6 ;  /* 0x00008f00a8007a23 */ /* 0x002fcc0000010806 */
[----:B------:R1:W-:Y:S01]  /*e3c0*/  MUFU.EX2 R198, R0 ;  /* 0x0000000000c67308 */ /* 0x0003e20000000800 */
[----:B------:R-:W-:Y:S02]  /*e3d0*/  MOV R50, R206 ;  /* 0x000000ce00327202 */ /* 0x000fe40000000f00 */
[----:B------:R-:W-:Y:S01]  /*e3e0*/  MOV R206, R252 ;  /* 0x000000fc00ce7202 */ /* 0x000fe20000000f00 */
[----:B-1----:R-:W-:-:S04]  /*e3f0*/  FFMA.FTZ R0, R148, c[0x0][0x23c], -R6 ;  /* 0x00008f0094007a23 */ /* 0x002fc80000010806 */
[----:B------:R1:W-:Y:S01]  /*e400*/  MUFU.EX2 R9, R0 ;  /* 0x0000000000097308 */ /* 0x0003e20000000800 */
[----:B------:R-:W-:Y:S01]  /*e410*/  MOV R47, R63 ;  /* 0x0000003f002f7202 */ /* 0x000fe20000000f00 */
[----:B------:R-:W-:Y:S02]  /*e420*/  IMAD.MOV.U32 R63, RZ, RZ, R208 ;  /* 0x000000ffff3f7224 */ /* 0x000fe400078e00d0 */
[----:B-1----:R-:W-:-:S04]  /*e430*/  FFMA.FTZ R0, R211, c[0x0][0x23c], -R5 ;  /* 0x00008f00d3007a23 */ /* 0x002fc80000010805 */
[----:B------:R1:W4:Y:S01]  /*e440*/  MUFU.EX2 R8, R0 ;  /* 0x0000000000087308 */ /* 0x0003220000000800 */
[----:B------:R-:W-:Y:S01]  /*e450*/  IMAD.MOV.U32 R208, RZ, RZ, R251 ;  /* 0x000000ffffd07224 */ /* 0x000fe200078e00fb */
[----:B--2---:R-:W-:Y:S01]  /*e460*/  MOV R197, R48 ;  /* 0x0000003000c57202 */ /* 0x004fe20000000f00 */
[----:B------:R-:W-:Y:S01]  /*e470*/  HMMA.16816.F32.BF16 R52, R12, R18, R20 ;  /* 0x000000120c34723c */ /* 0x000fe20000041814 */
[----:B------:R-:W-:Y:S01]  /*e480*/  MOV R45, R61 ;  /* 0x0000003d002d7202 */ /* 0x000fe20000000f00 */
[----:B------:R-:W2:Y:S01]  /*e490*/  LDSM.16.MT88.4 R12, [R213+0xa000] ;  /* 0x00a00000d50c783b */ /* 0x000ea20000004200 */
[----:B-1----:R-:W-:Y:S01]  /*e4a0*/  FFMA.FTZ R0, R201, c[0x0][0x23c], -R5 ;  /* 0x00008f00c9007a23 */ /* 0x002fe20000010805 */
[----:B------:R-:W-:Y:S01]  /*e4b0*/  MOV R48, R207 ;  /* 0x000000cf00307202 */ /* 0x000fe20000000f00 */
[----:B------:R-:W-:Y:S02]  /*e4c0*/  IMAD.MOV.U32 R46, RZ, RZ, R62 ;  /* 0x000000ffff2e7224 */ /* 0x000fe400078e003e */
[----:B------:R-:W-:Y:S01]  /*e4d0*/  IMAD.MOV.U32 R92, RZ, RZ, R2 ;  /* 0x000000ffff5c7224 */ /* 0x000fe200078e0002 */
[----:B------:R1:W1:Y:S01]  /*e4e0*/  MUFU.EX2 R252, R0 ;  /* 0x0000000000fc7308 */ /* 0x0002620000000800 */
[----:B------:R-:W-:Y:S01]  /*e4f0*/  MOV R61, R248 ;  /* 0x000000f8003d7202 */ /* 0x000fe20000000f00 */
[----:B------:R-:W-:Y:S01]  /*e500*/  IMAD.MOV.U32 R26, RZ, RZ, R51 ;  /* 0x000000ffff1a7224 */ /* 0x000fe200078e0033 */
[----:B------:R-:W-:Y:S01]  /*e510*/  MOV R207, R249 ;  /* 0x000000f900cf7202 */ /* 0x000fe20000000f00 */
[----:B------:R-:W-:Y:S01]  /*e520*/  FFMA.FTZ R25, R178, c[0x0][0x23c], -R5 ;  /* 0x00008f00b2197a23 */ /* 0x000fe20000010805 */
        /* <DEDUP_REMOVED lines=21> */
[--C-:B------:R-:W-:Y:S01]  /*e680*/  FFMA.FTZ R158, R158, c[0x0][0x23c], -R5.reuse ;  /* 0x00008f009e9e7a23 */ /* 0x100fe20000010805 */
[----:B------:R-:W-:Y:S01]  /*e690*/  F2FP.BF16.PACK_AB R10, R197, R196 ;  /* 0x000000c4c50a723e */ /* 0x000fe200000010ff */
[----:B-1----:R-:W-:Y:S01]  /*e6a0*/  FFMA.FTZ R0, R174, c[0x0][0x23c], -R5 ;  /* 0x00008f00ae007a23 */ /* 0x002fe20000010805 */
[----:B------:R-:W-:Y:S03]  /*e6b0*/  LDSM.16.MT88.4 R16, [R214+0xa000] ;  /* 0x00a00000d610783b */ /* 0x000fe60000004200 */
[----:B------:R1:W-:Y:S01]  /*e6c0*/  MUFU.EX2 R251, R0 ;  /* 0x0000000000fb7308 */ /* 0x0003e20000000800 */
[----:B------:R-:W-:Y:S01]  /*e6d0*/  IMAD.MOV.U32 R94, RZ, RZ, R207 ;  /* 0x000000ffff5e7224 */ /* 0x000fe200078e00cf */
[----:B------:R-:W-:-:S02]  /*e6e0*/  MOV R207, R248 ;  /* 0x000000f800cf7202 */ /* 0x000fc40000000f00 */
[----:B------:R-:W-:Y:S01]  /*e6f0*/  MOV R62, R233 ;  /* 0x000000e9003e7202 */ /* 0x000fe20000000f00 */
[----:B-1----:R-:W-:-:S04]  /*e700*/  FFMA.FTZ R0, R173, c[0x0][0x23c], -R5 ;  /* 0x00008f00ad007a23 */ /* 0x002fc80000010805 */
[----:B------:R1:W-:Y:S01]  /*e710*/  MUFU.EX2 R249, R0 ;  /* 0x0000000000f97308 */ /* 0x0003e20000000800 */
[----:B------:R-:W-:Y:S02]  /*e720*/  IMAD.MOV.U32 R233, RZ, RZ, R74 ;  /* 0x000000ffffe97224 */ /* 0x000fe400078e004a */
[--C-:B------:R-:W-:Y:S02]  /*e730*/  FFMA.FTZ R2, R185, c[0x0][0x23c], -R3.reuse ;  /* 0x00008f00b9027a23 */ /* 0x100fe40000010803 */
[----:B-1----:R-:W-:-:S04]  /*e740*/  FFMA.FTZ R0, R250, c[0x0][0x23c], -R3 ;  /* 0x00008f00fa007a23 */ /* 0x002fc80000010803 */
[----:B------:R1:W-:Y:S01]  /*e750*/  MUFU.EX2 R248, R0 ;  /* 0x0000000000f87308 */ /* 0x0003e20000000800 */
[----:B------:R-:W-:Y:S01]  /*e760*/  MOV R93, R233 ;  /* 0x000000e9005d7202 */ /* 0x000fe20000000f00 */
[----:B-1----:R-:W-:-:S06]  /*e770*/  FFMA.FTZ R0, R232, c[0x0][0x23c], -R3 ;  /* 0x00008f00e8007a23 */ /* 0x002fcc0000010803 */
[----:B------:R1:W-:Y:S08]  /*e780*/  MUFU.EX2 R247, R0 ;  /* 0x0000000000f77308 */ /* 0x0003f00000000800 */
[----:B------:R-:W-:Y:S01]  /*e790*/  MUFU.EX2 R233, R2 ;  /* 0x0000000200e97308 */ /* 0x000fe20000000800 */
[----:B-1----:R-:W-:-:S07]  /*e7a0*/  FFMA.FTZ R0, R181, c[0x0][0x23c], -R3 ;  /* 0x00008f00b5007a23 */ /* 0x002fce0000010803 */
[----:B------:R-:W1:Y:S01]  /*e7b0*/  MUFU.EX2 R232, R0 ;  /* 0x0000000000e87308 */ /* 0x000e620000000800 */
[----:B------:R-:W-:Y:S01]  /*e7c0*/  MOV R51, R205 ;  /* 0x000000cd00337202 */ /* 0x000fe20000000f00 */
[--C-:B------:R-:W-:Y:S01]  /*e7d0*/  FFMA.FTZ R22, R162, c[0x0][0x23c], -R5.reuse ;  /* 0x00008f00a2167a23 */ /* 0x100fe20000010805 */
[----:B---3--:R-:W-:Y:S01]  /*e7e0*/  MOV R178, R24 ;  /* 0x0000001800b27202 */ /* 0x008fe20000000f00 */
[----:B------:R-:W-:Y:S01]  /*e7f0*/  FFMA.FTZ R24, R175, c[0x0][0x23c], -R5 ;  /* 0x00008f00af187a23 */ /* 0x000fe20000010805 */
[----:B------:R-:W-:Y:S01]  /*e800*/  MOV R205, R169 ;  /* 0x000000a900cd7202 */ /* 0x000fe20000000f00 */
[----:B----4-:R-:W-:Y:S01]  /*e810*/  IMAD.MOV.U32 R175, RZ, RZ, R8 ;  /* 0x000000ffffaf7224 */ /* 0x010fe200078e0008 */
[----:B------:R-:W-:Y:S02]  /*e820*/  MOV R162, R95 ;  /* 0x0000005f00a27202 */ /* 0x000fe40000000f00 */
[----:B------:R-:W-:Y:S01]  /*e830*/  MOV R95, R26 ;  /* 0x0000001a005f7202 */ /* 0x000fe20000000f00 */
[--C-:B------:R-:W-:Y:S01]  /*e840*/  FFMA.FTZ R169, R68, c[0x0][0x23c], -R7.reuse ;  /* 0x00008f0044a97a23 */ /* 0x100fe20000010807 */
[----:B------:R-:W-:Y:S01]  /*e850*/  MOV R195, R51 ;  /* 0x0000003300c37202 */ /* 0x000fe20000000f00 */
[----:B------:R-:W-:Y:S01]  /*e860*/  IMAD.MOV.U32 R51, RZ, RZ, R206 ;  /* 0x000000ffff337224 */ /* 0x000fe200078e00ce */
        /* <DEDUP_REMOVED lines=11> */
[--C-:B------:R-:W-:Y:S01]  /*e920*/  FFMA.FTZ R151, R135, c[0x0][0x23c], -R6.reuse ;  /* 0x00008f0087977a23 */ /* 0x100fe20000010806 */
[----:B-1----:R-:W-:Y:S01]  /*e930*/  F2FP.BF16.PACK_AB R7, R232, R233 ;  /* 0x000000e9e807723e */ /* 0x002fe200000010ff */
[----:B------:R-:W-:-:S02]  /*e940*/  FFMA.FTZ R170, R132, c[0x0][0x23c], -R6 ;  /* 0x00008f0084aa7a23 */ /* 0x000fc40000010806 */
[--C-:B------:R-:W-:Y:S02]  /*e950*/  FFMA.FTZ R172, R130, c[0x0][0x23c], -R6.reuse ;  /* 0x00008f0082ac7a23 */ /* 0x100fe40000010806 */
[--C-:B------:R-:W-:Y:S02]  /*e960*/  FFMA.FTZ R173, R129, c[0x0][0x23c], -R6.reuse ;  /* 0x00008f0081ad7a23 */ /* 0x100fe40000010806 */
[----:B------:R-:W-:Y:S01]  /*e970*/  FFMA.FTZ R174, R128, c[0x0][0x23c], -R6 ;  /* 0x00008f0080ae7a23 */ /* 0x000fe20000010806 */
[----:B------:R-:W-:Y:S01]  /*e980*/  F2FP.BF16.PACK_AB R6, R249, R251 ;  /* 0x000000fbf906723e */ /* 0x000fe200000010ff */
[----:B------:R-:W-:Y:S01]  /*e990*/  FFMA.FTZ R23, R171, c[0x0][0x23c], -R5 ;  /* 0x00008f00ab177a23 */ /* 0x000fe20000010805 */
[----:B------:R-:W-:Y:S01]  /*e9a0*/  F2FP.BF16.PACK_AB R5, R247, R248 ;  /* 0x000000f8f705723e */ /* 0x000fe200000010ff */
[----:B------:R-:W-:Y:S01]  /*e9b0*/  IMAD.MOV.U32 R95, RZ, RZ, R44 ;  /* 0x000000ffff5f7224 */ /* 0x000fe200078e002c */
[----:B------:R-:W-:Y:S02]  /*e9c0*/  MOV R44, R45 ;  /* 0x0000002d002c7202 */ /* 0x000fe40000000f00 */
[----:B------:R-:W-:-:S02]  /*e9d0*/  F2FP.BF16.PACK_AB R8, R190, R162 ;  /* 0x000000a2be08723e */ /* 0x000fc400000010ff */
[----:B------:R-:W-:Y:S02]  /*e9e0*/  F2FP.BF16.PACK_AB R9, R189, R178 ;  /* 0x000000b2bd09723e */ /* 0x000fe400000010ff */
[----:B------:R-:W-:Y:S02]  /*e9f0*/  F2FP.BF16.PACK_AB R11, R250, R198 ;  /* 0x000000c6fa0b723e */ /* 0x000fe400000010ff */
        /* <DEDUP_REMOVED lines=10> */
[-C--:B--2---:R-:W-:Y:S07]  /*eaa0*/  HMMA.16816.F32.BF16 R60, R4, R12.reuse, R112 ;  /* 0x0000000c043c723c */ /* 0x084fee0000041870 */
[----:B------:R-:W-:Y:S01]  /*eab0*/  MOV R114, R56 ;  /* 0x0000003800727202 */ /* 0x000fe20000000f00 */
[----:B------:R-:W-:Y:S01]  /*eac0*/  HMMA.16816.F32.BF16 R132, R8, R12, R116 ;  /* 0x0000000c0884723c */ /* 0x000fe20000041874 */
[----:B------:R-:W-:-:S02]  /*ead0*/  MOV R113, R57 ;  /* 0x0000003900717202 */ /* 0x000fc40000000f00 */
[----:B------:R-:W-:-:S05]  /*eae0*/  MOV R112, R59 ;  /* 0x0000003b00707202 */ /* 0x000fca0000000f00 */
[-C--:B------:R-:W-:Y:S08]  /*eaf0*/  HMMA.16816.F32.BF16 R56, R4, R14.reuse, R108 ;  /* 0x0000000e0438723c */ /* 0x080ff0000004186c */
[----:B------:R-:W-:Y:S01]  /*eb00*/  HMMA.16816.F32.BF16 R128, R8, R14, R104 ;  /* 0x0000000e0880723c */ /* 0x000fe20000041868 */
[----:B------:R-:W1:Y:S01]  /*eb10*/  LDSM.16.MT88.4 R12, [R216+0xa000] ;  /* 0x00a00000d80c783b */ /* 0x000e620000004200 */
        /* <DEDUP_REMOVED lines=15> */
[----:B------:R-:W-:Y:S01]  /*ec10*/  IMAD.MOV.U32 R3, RZ, RZ, R127 ;  /* 0x000000ffff037224 */ /* 0x000fe200078e007f */
[----:B------:R-:W-:Y:S01]  /*ec20*/  MOV R163, R45 ;  /* 0x0000002d00a37202 */ /* 0x000fe20000000f00 */
[----:B------:R-:W-:Y:S01]  /*ec30*/  IMAD.MOV.U32 R161, RZ, RZ, R44 ;  /* 0x000000ffffa17224 */ /* 0x000fe200078e002c */
[----:B------:R-:W-:Y:S01]  /*ec40*/  MOV R110, R46 ;  /* 0x0000002e006e7202 */ /* 0x000fe20000000f00 */
[----:B------:R-:W-:Y:S01]  /*ec50*/  IMAD.MOV.U32 R176, RZ, RZ, R47 ;  /* 0x000000ffffb07224 */ /* 0x000fe200078e002f */
[----:B------:R-:W-:Y:S01]  /*ec60*/  MOV R108, R48 ;  /* 0x00000030006c7202 */ /* 0x000fe20000000f00 */
[----:B-1----:R-:W-:Y:S07]  /*ec70*/  HMMA.16816.F32.BF16 R124, R8, R12, R96 ;  /* 0x0000000c087c723c */ /* 0x002fee0000041860 */
[----:B------:R-:W-:Y:S01]  /*ec80*/  IMAD.MOV.U32 R96, RZ, RZ, R49 ;  /* 0x000000ffff607224 */ /* 0x000fe200078e0031 */
[----:B------:R-:W-:Y:S01]  /*ec90*/  MOV R97, R50 ;  /* 0x0000003200617202 */ /* 0x000fe20000000f00 */
[----:B------:R-:W-:Y:S01]  /*eca0*/  HMMA.16816.F32.BF16 R44, R4, R14, R80 ;  /* 0x0000000e042c723c */ /* 0x000fe20000041850 */
[----:B------:R-:W-:-:S07]  /*ecb0*/  MOV R98, R51 ;  /* 0x0000003300627202 */ /* 0x000fce0000000f00 */
[----:B------:R-:W-:Y:S08]  /*ecc0*/  HMMA.16816.F32.BF16 R48, R4, R12, R84 ;  /* 0x0000000c0430723c */ /* 0x000ff00000041854 */
[----:B------:R-:W-:Y:S01]  /*ecd0*/  HMMA.16816.F32.BF16 R116, R8, R14, R76 ;  /* 0x0000000e0874723c */ /* 0x000fe2000004184c */
[----:B------:R-:W1:Y:S01]  /*ece0*/  LDSM.16.MT88.4 R12, [R215+0xa000] ;  /* 0x00a00000d70c783b */ /* 0x000e620000004200 */
[----:B------:R-:W-:Y:S01]  /*ecf0*/  MOV R85, R205 ;  /* 0x000000cd00557202 */ /* 0x000fe20000000f00 */
[----:B------:R-:W-:Y:S01]  /*ed00*/  IMAD.MOV.U32 R87, RZ, RZ, R210 ;  /* 0x000000ffff577224 */ /* 0x000fe200078e00d2 */
[----:B------:R-:W-:Y:S04]  /*ed10*/  MUFU.EX2 R211, R22 ;  /* 0x0000001600d37308 */ /* 0x000fe80000000800 */
[C---:B------:R-:W-:Y:S04]  /*ed20*/  HMMA.16816.F32.BF16 R40, R4.reuse, R16, R40 ;  /* 0x000000100428723c */ /* 0x040fe80000041828 */
[----:B------:R-:W2:Y:S04]  /*ed30*/  MUFU.EX2 R210, R23 ;  /* 0x0000001700d27308 */ /* 0x000ea80000000800 */
[----:B------:R-:W-:Y:S04]  /*ed40*/  HMMA.16816.F32.BF16 R36, R4, R18, R36 ;  /* 0x000000120424723c */ /* 0x000fe80000041824 */
[----:B------:R-:W-:Y:S04]  /*ed50*/  MUFU.EX2 R204, R21 ;  /* 0x0000001500cc7308 */ /* 0x000fe80000000800 */
[C---:B------:R-:W-:Y:S04]  /*ed60*/  HMMA.16816.F32.BF16 R104, R8.reuse, R16, R120 ;  /* 0x000000100868723c */ /* 0x040fe80000041878 */
[----:B------:R3:W4:Y:S04]  /*ed70*/  MUFU.EX2 R205, R20 ;  /* 0x0000001400cd7308 */ /* 0x0007280000000800 */
[----:B------:R-:W-:Y:S01]  /*ed80*/  HMMA.16816.F32.BF16 R100, R8, R18, R100 ;  /* 0x000000120864723c */ /* 0x000fe20000041864 */
[----:B------:R-:W-:Y:S01]  /*ed90*/  LDSM.16.MT88.4 R16, [R216+0xa800] ;  /* 0x00a80000d810783b */ /* 0x000fe20000004200 */
[----:B------:R-:W-:-:S03]  /*eda0*/  IMAD.MOV.U32 R99, RZ, RZ, R206 ;  /* 0x000000ffff637224 */ /* 0x000fc600078e00ce */
[----:B---3--:R-:W3:Y:S01]  /*edb0*/  LDSM.16.MT88.4 R20, [R213+0xa800] ;  /* 0x00a80000d514783b */ /* 0x008ee20000004200 */
[----:B------:R-:W-:Y:S01]  /*edc0*/  FADD.FTZ R0, R93, R92 ;  /* 0x0000005c5d007221 */ /* 0x000fe20000010000 */
[----:B------:R-:W-:Y:S01]  /*edd0*/  MOV R111, R95 ;  /* 0x0000005f006f7202 */ /* 0x000fe20000000f00 */
[----:B------:R-:W-:Y:S01]  /*ede0*/  IMAD.MOV.U32 R115, RZ, RZ, R94 ;  /* 0x000000ffff737224 */ /* 0x000fe200078e005e */
[----:B-1----:R-:W-:Y:S01]  /*edf0*/  HMMA.16816.F32.BF16 R32, R4, R12, R32 ;  /* 0x0000000c0420723c */ /* 0x002fe20000041820 */
[----:B------:R-:W-:Y:S01]  /*ee00*/  FADD.FTZ R0, R201, R0 ;  /* 0x00000000c9007221 */ /* 0x000fe20000010000 */
[----:B------:R-:W-:Y:S01]  /*ee10*/  MOV R86, R208 ;  /* 0x000000d000567202 */ /* 0x000fe20000000f00 */
[----:B------:R-:W-:-:S05]  /*ee20*/  IMAD.MOV.U32 R201, RZ, RZ, R209 ;  /* 0x000000ffffc97224 */ /* 0x000fca00078e00d1 */
[----:B------:R-:W-:Y:S01]  /*ee30*/  HMMA.16816.F32.BF16 R28, R4, R14, R28 ;  /* 0x0000000e041c723c */ /* 0x000fe2000004181c */
[----:B------:R-:W-:Y:S06]  /*ee40*/  MUFU.EX2 R206, R25 ;  /* 0x0000001900ce7308 */ /* 0x000fec0000000800 */
[----:B------:R-:W-:Y:S01]  /*ee50*/  FADD.FTZ R5, R97, R96 ;  /* 0x0000006061057221 */ /* 0x000fe20000010000 */
[----:B------:R-:W-:Y:S01]  /*ee60*/  HMMA.16816.F32.BF16 R92, R8, R12, R64 ;  /* 0x0000000c085c723c */ /* 0x000fe20000041840 */
[----:B------:R-:W-:Y:S02]  /*ee70*/  MOV R97, R98 ;  /* 0x0000006200617202 */ /* 0x000fe40000000f00 */
[----:B------:R-:W-:Y:S01]  /*ee80*/  MOV R98, R99 ;  /* 0x0000006300627202 */ /* 0x000fe20000000f00 */
[----:B------:R1:W1:Y:S01]  /*ee90*/  MUFU.EX2 R208, R24 ;  /* 0x0000001800d07308 */ /* 0x0002620000000800 */
[----:B------:R-:W-:-:S03]  /*eea0*/  MOV R99, R207 ;  /* 0x000000cf00637202 */ /* 0x000fc60000000f00 */
[----:B------:R-:W-:Y:S01]  /*eeb0*/  HMMA.16816.F32.BF16 R88, R8, R14, R52 ;  /* 0x0000000e0858723c */ /* 0x000fe20000041834 */
[----:B------:R-:W3:Y:S04]  /*eec0*/  LDSM.16.MT88.4 R12, [R214+0xa800] ;  /* 0x00a80000d60c783b */ /* 0x000ee80000004200 */
[----:B------:R-:W3:Y:S01]  /*eed0*/  LDSM.16.MT88.4 R8, [R215+0xa800] ;  /* 0x00a80000d708783b */ /* 0x000ee20000004200 */
[----:B------:R4:W-:Y:S08]  /*eee0*/  MUFU.EX2 R207, R2 ;  /* 0x0000000200cf7308 */ /* 0x0009f00000000800 */
[----:B------:R-:W3:Y:S01]  /*eef0*/  MUFU.EX2 R209, R26 ;  /* 0x0000001a00d17308 */ /* 0x000ee20000000800 */
[----:B------:R-:W-:-:S02]  /*ef00*/  FADD.FTZ R3, R3, R85 ;  /* 0x0000005503037221 */ /* 0x000fc40000010000 */
[----:B------:R-:W-:Y:S01]  /*ef10*/  FADD.FTZ R4, R87, R86 ;  /* 0x0000005657047221 */ /* 0x000fe20000010000 */
[----:B--2---:R-:W-:Y:S01]  /*ef20*/  F2FP.BF16.PACK_AB R6, R211, R210 ;  /* 0x000000d2d306723e */ /* 0x004fe200000010ff */
[----:B-1----:R-:W-:Y:S01]  /*ef30*/  FADD.FTZ R24, R108, R5 ;  /* 0x000000056c187221 */ /* 0x002fe20000010000 */
[----:B----4-:R-:W-:Y:S01]  /*ef40*/  F2FP.BF16.PACK_AB R5, R205, R204 ;  /* 0x000000cccd05723e */ /* 0x010fe200000010ff */
[----:B------:R-:W-:Y:S02]  /*ef50*/  FADD.FTZ R2, R97, R3 ;  /* 0x0000000361027221 */ /* 0x000fe40000010000 */
[----:B------:R-:W-:Y:S01]  /*ef60*/  FADD.FTZ R3, R98, R4 ;  /* 0x0000000462037221 */ /* 0x000fe20000010000 */
[----:B------:R-:W-:Y:S02]  /*ef70*/  F2FP.BF16.PACK_AB R4, R208, R206 ;  /* 0x000000ced004723e */ /* 0x000fe400000010ff */
[----:B---3--:R-:W-:Y:S01]  /*ef80*/  F2FP.BF16.PACK_AB R7, R209, R207 ;  /* 0x000000cfd107723e */ /* 0x008fe200000010ff */
[----:B------:R-:W-:Y:S01]  /*ef90*/  FADD.FTZ R0, R109, R0 ;  /* 0x000000006d007221 */ /* 0x000fe20000010000 */
[----:B------:R-:W-:Y:S01]  /*efa0*/  MOV R55, R110 ;  /* 0x0000006e00377202 */ /* 0x000fe20000000f00 */
[----:B------:R-:W-:-:S04]  /*efb0*/  IMAD.MOV.U32 R54, RZ, RZ, R111 ;  /* 0x000000ffff367224 */ /* 0x000fc800078e006f */
[C---:B------:R-:W-:Y:S01]  /*efc0*/  HMMA.16816.F32.BF16 R108, R4.reuse, R22, R56 ;  /* 0x00000016046c723c */ /* 0x040fe20000041838 */
[----:B------:R-:W-:Y:S06]  /*efd0*/  MUFU.EX2 R122, R138 ;  /* 0x0000008a007a7308 */ /* 0x000fec0000000800 */
[----:B------:R-:W-:Y:S01]  /*efe0*/  MOV R56, R99 ;  /* 0x0000006300387202 */ /* 0x000fe20000000f00 */
[----:B------:R-:W-:Y:S01]  /*eff0*/  IMAD.MOV.U32 R57, RZ, RZ, R201 ;  /* 0x000000ffff397224 */ /* 0x000fe200078e00c9 */
[----:B------:R-:W-:Y:S01]  /*f000*/  HMMA.16816.F32.BF16 R96, R4, R16, R48 ;  /* 0x000000100460723c */ /* 0x000fe20000041830 */
[----:B------:R-:W-:Y:S01]  /*f010*/  MOV R58, R200 ;  /* 0x000000c8003a7202 */ /* 0x000fe20000000f00 */
[----:B------:R-:W-:Y:S01]  /*f020*/  MUFU.EX2 R120, R74 ;  /* 0x0000004a00787308 */ /* 0x000fe20000000800 */
[----:B------:R-:W-:-:S04]  /*f030*/  MOV R59, R202 ;  /* 0x000000ca003b7202 */ /* 0x000fc80000000f00 */
[----:B------:R-:W-:-:S03]  /*f040*/  IMAD.MOV.U32 R51, RZ, RZ, R203 ;  /* 0x000000ffff337224 */ /* 0x000fc600078e00cb */
[----:B------:R-:W-:Y:S08]  /*f050*/  MUFU.EX2 R200, R137 ;  /* 0x0000008900c87308 */ /* 0x000ff00000000800 */
[----:B------:R-:W-:Y:S08]  /*f060*/  MUFU.EX2 R202, R136 ;  /* 0x0000008800ca7308 */ /* 0x000ff00000000800 */
[----:B------:R-:W-:Y:S08]  /*f070*/  MUFU.EX2 R203, R75 ;  /* 0x0000004b00cb7308 */ /* 0x000ff00000000800 */
[----:B------:R-:W1:Y:S08]  /*f080*/  MUFU.EX2 R121, R69 ;  /* 0x0000004500797308 */ /* 0x000e700000000800 */
[----:B------:R-:W-:Y:S08]  /*f090*/  MUFU.EX2 R123, R68 ;  /* 0x00000044007b7308 */ /* 0x000ff00000000800 */
[----:B------:R2:W3:Y:S01]  /*f0a0*/  MUFU.EX2 R201, R27 ;  /* 0x0000001b00c97308 */ /* 0x0004e20000000800 */
[----:B------:R-:W-:Y:S01]  /*f0b0*/  MOV R53, R112 ;  /* 0x0000007000357202 */ /* 0x000fe20000000f00 */
[----:B------:R-:W-:Y:S01]  /*f0c0*/  IMAD.MOV.U32 R25, RZ, RZ, R114 ;  /* 0x000000ffff197224 */ /* 0x000fe200078e0072 */
[----:B------:R-:W-:-:S02]  /*f0d0*/  MOV R26, R113 ;  /* 0x00000071001a7202 */ /* 0x000fc40000000f00 */
[----:B------:R-:W-:Y:S01]  /*f0e0*/  MOV R52, R115 ;  /* 0x0000007300347202 */ /* 0x000fe20000000f00 */
        /* <DEDUP_REMOVED lines=9> */
[----:B--2---:R-:W-:Y:S01]  /*f180*/  FADD.FTZ R27, R59, R4 ;  /* 0x000000043b1b7221 */ /* 0x004fe20000010000 */
[----:B------:R-:W-:Y:S02]  /*f190*/  F2FP.BF16.PACK_AB R4, R200, R122 ;  /* 0x0000007ac804723e */ /* 0x000fe400000010ff */
[----:B---3--:R-:W-:Y:S01]  /*f1a0*/  F2FP.BF16.PACK_AB R7, R201, R123 ;  /* 0x0000007bc907723e */ /* 0x008fe200000010ff */
[----:B------:R-:W-:Y:S01]  /*f1b0*/  FADD.FTZ R0, R58, R0 ;  /* 0x000000003a007221 */ /* 0x000fe20000010000 */
[----:B------:R-:W-:Y:S01]  /*f1c0*/  MOV R138, R53 ;  /* 0x00000035008a7202 */ /* 0x000fe20000000f00 */
[----:B------:R-:W-:Y:S01]  /*f1d0*/  FADD.FTZ R2, R57, R24 ;  /* 0x0000001839027221 */ /* 0x000fe20000010000 */
[----:B------:R-:W-:Y:S01]  /*f1e0*/  MOV R136, R54 ;  /* 0x0000003600887202 */ /* 0x000fe20000000f00 */
[----:B------:R-:W-:Y:S02]  /*f1f0*/  FADD.FTZ R3, R56, R3 ;  /* 0x0000000338037221 */ /* 0x000fe40000010000 */
[----:B------:R-:W-:Y:S01]  /*f200*/  FADD.FTZ R24, R52, R0 ;  /* 0x0000000034187221 */ /* 0x000fe20000010000 */
[----:B------:R-:W-:Y:S01]  /*f210*/  HMMA.16816.F32.BF16 R56, R4, R20, R132 ;  /* 0x000000140438723c */ /* 0x000fe20000041884 */
[----:B------:R-:W-:-:S07]  /*f220*/  IMAD.MOV.U32 R137, RZ, RZ, R55 ;  /* 0x000000ffff897224 */ /* 0x000fce00078e0037 */
[C---:B------:R-:W-:Y:S01]  /*f230*/  HMMA.16816.F32.BF16 R48, R4.reuse, R22, R128 ;  /* 0x000000160430723c */ /* 0x040fe20000041880 */
        /* <DEDUP_REMOVED lines=20> */
[----:B------:R-:W-:-:S03]  /*f380*/  FADD.FTZ R4, R234, R24 ;  /* 0x00000018ea047221 */ /* 0x000fc60000010000 */
[----:B------:R1:W-:Y:S01]  /*f390*/  MUFU.EX2 R94, R147 ;  /* 0x00000093005e7308 */ /* 0x0003e20000000800 */
[----:B------:R-:W-:-:S07]  /*f3a0*/  FADD.FTZ R3, R136, R27 ;  /* 0x0000001b88037221 */ /* 0x000fce0000010000 */
[----:B------:R-:W1:Y:S01]  /*f3b0*/  MUFU.EX2 R93, R148 ;  /* 0x00000094005d7308 */ /* 0x000e620000000800 */
[----:B------:R-:W-:-:S07]  /*f3c0*/  FADD.FTZ R2, R236, R26 ;  /* 0x0000001aec027221 */ /* 0x000fce0000010000 */
[----:B------:R-:W-:Y:S01]  /*f3d0*/  MUFU.EX2 R92, R149 ;  /* 0x00000095005c7308 */ /* 0x000fe20000000800 */
[----:B------:R-:W-:-:S07]  /*f3e0*/  FADD.FTZ R0, R235, R25 ;  /* 0x00000019eb007221 */ /* 0x000fce0000010000 */
[----:B------:R-:W-:Y:S01]  /*f3f0*/  MUFU.EX2 R91, R150 ;  /* 0x00000096005b7308 */ /* 0x000fe20000000800 */
[----:B------:R-:W-:-:S07]  /*f400*/  FADD.FTZ R25, R228, R4 ;  /* 0x00000004e4197221 */ /* 0x000fce0000010000 */
[----:B------:R-:W-:Y:S08]  /*f410*/  MUFU.EX2 R90, R151 ;  /* 0x00000097005a7308 */ /* 0x000ff00000000800 */
[----:B------:R-:W1:Y:S08]  /*f420*/  MUFU.EX2 R89, R152 ;  /* 0x0000009800597308 */ /* 0x000e700000000800 */
[----:B------:R-:W-:Y:S08]  /*f430*/  MUFU.EX2 R88, R153 ;  /* 0x0000009900587308 */ /* 0x000ff00000000800 */
[----:B------:R-:W2:Y:S01]  /*f440*/  MUFU.EX2 R75, R154 ;  /* 0x0000009a004b7308 */ /* 0x000ea20000000800 */
[----:B-1----:R-:W-:Y:S01]  /*f450*/  F2FP.BF16.PACK_AB R4, R117, R116 ;  /* 0x000000747504723e */ /* 0x002fe200000010ff */
[----:B------:R-:W-:Y:S01]  /*f460*/  FADD.FTZ R3, R231, R3 ;  /* 0x00000003e7037221 */ /* 0x000fe20000010000 */
[----:B------:R-:W-:-:S02]  /*f470*/  F2FP.BF16.PACK_AB R5, R101, R102 ;  /* 0x000000666505723e */ /* 0x000fc400000010ff */
[----:B------:R-:W-:Y:S02]  /*f480*/  F2FP.BF16.PACK_AB R6, R104, R118 ;  /* 0x000000766806723e */ /* 0x000fe400000010ff */
        /* <DEDUP_REMOVED lines=19> */
[----:B------:R-:W-:Y:S01]  /*f5c0*/  FADD.FTZ R24, R180, R2 ;  /* 0x00000002b4187221 */ /* 0x000fe20000010000 */
[----:B------:R-:W-:Y:S01]  /*f5d0*/  MOV R129, R171 ;  /* 0x000000ab00817202 */ /* 0x000fe20000000f00 */
[----:B------:R-:W-:Y:S01]  /*f5e0*/  IMAD.MOV.U32 R124, RZ, RZ, R187 ;  /* 0x000000ffff7c7224 */ /* 0x000fe200078e00bb */
[----:B------:R-:W-:Y:S01]  /*f5f0*/  MOV R130, R181 ;  /* 0x000000b500827202 */ /* 0x000fe20000000f00 */
[----:B------:R-:W-:Y:S01]  /*f600*/  IMAD.MOV.U32 R136, RZ, RZ, R176 ;  /* 0x000000ffff887224 */ /* 0x000fe200078e00b0 */
[C---:B--2---:R-:W-:Y:S01]  /*f610*/  HMMA.16816.F32.BF16 R96, R4.reuse, R16, R96 ;  /* 0x000000100460723c */ /* 0x044fe20000041860 */
[----:B------:R-:W-:Y:S01]  /*f620*/  FADD.FTZ R27, R223, R0 ;  /* 0x00000000df1b7221 */ /* 0x000fe20000010000 */
[----:B------:R-:W-:Y:S01]  /*f630*/  MOV R133, R179 ;  /* 0x000000b300857202 */ /* 0x000fe20000000f00 */
[----:B------:R-:W-:Y:S01]  /*f640*/  IMAD.MOV.U32 R127, RZ, RZ, R186 ;  /* 0x000000ffff7f7224 */ /* 0x000fe200078e00ba */
[----:B------:R-:W-:Y:S01]  /*f650*/  MOV R132, R177 ;  /* 0x000000b100847202 */ /* 0x000fe20000000f00 */
[----:B------:R-:W-:Y:S01]  /*f660*/  IMAD.MOV.U32 R134, RZ, RZ, R162 ;  /* 0x000000ffff867224 */ /* 0x000fe200078e00a2 */
[----:B------:R-:W-:Y:S01]  /*f670*/  MOV R135, R178 ;  /* 0x000000b200877202 */ /* 0x000fe20000000f00 */
[----:B------:R-:W-:Y:S01]  /*f680*/  MUFU.EX2 R74, R155 ;  /* 0x0000009b004a7308 */ /* 0x000fe20000000800 */
[C---:B------:R-:W-:Y:S01]  /*f690*/  HMMA.16816.F32.BF16 R84, R4.reuse, R18, R84 ;  /* 0x000000120454723c */ /* 0x040fe20000041854 */
[----:B------:R-:W-:Y:S01]  /*f6a0*/  FADD.FTZ R3, R131, R26 ;  /* 0x0000001a83037221 */ /* 0x000fe20000010000 */
[----:B------:R-:W1:Y:S04]  /*f6b0*/  LDSM.16.MT88.4 R144, [R213+0xb800] ;  /* 0x00b80000d590783b */ /* 0x000e680000004200 */
[----:B------:R2:W5:Y:S02]  /*f6c0*/  LDL.LU R236, [R1+0x140] ;  /* 0x0001400001ec7983 */ /* 0x0005640000300800 */
[----:B---3--:R-:W-:Y:S01]  /*f6d0*/  HMMA.16816.F32.BF16 R80, R4, R12, R80 ;  /* 0x0000000c0450723c */ /* 0x008fe20000041850 */
[----:B------:R-:W-:-:S07]  /*f6e0*/  FADD.FTZ R2, R222, R25 ;  /* 0x00000019de027221 */ /* 0x000fce0000010000 */
[C---:B------:R-:W-:Y:S08]  /*f6f0*/  HMMA.16816.F32.BF16 R76, R4.reuse, R14, R76 ;  /* 0x0000000e044c723c */ /* 0x040ff0000004184c */
[C---:B----4-:R-:W-:Y:S08]  /*f700*/  HMMA.16816.F32.BF16 R64, R4.reuse, R8, R64 ;  /* 0x000000080440723c */ /* 0x050ff00000041840 */
[----:B------:R-:W-:Y:S01]  /*f710*/  HMMA.16816.F32.BF16 R60, R4, R10, R60 ;  /* 0x0000000a043c723c */ /* 0x000fe2000004183c */
[----:B------:R-:W-:-:S02]  /*f720*/  FADD.FTZ R0, R193, R24 ;  /* 0x00000018c1007221 */ /* 0x000fc40000010000 */
[----:B------:R-:W-:Y:S01]  /*f730*/  IMAD.MOV.U32 R107, RZ, RZ, R137 ;  /* 0x000000ffff6b7224 */ /* 0x000fe200078e0089 */
[----:B------:R-:W-:Y:S01]  /*f740*/  MOV R103, R125 ;  /* 0x0000007d00677202 */ /* 0x000fe20000000f00 */
[----:B------:R-:W-:Y:S01]  /*f750*/  FADD.FTZ R3, R220, R3 ;  /* 0x00000003dc037221 */ /* 0x000fe20000010000 */
[----:B------:R-:W-:Y:S01]  /*f760*/  MOV R105, R126 ;  /* 0x0000007e00697202 */ /* 0x000fe20000000f00 */
[----:B------:R-:W-:Y:S01]  /*f770*/  IMAD.MOV.U32 R26, RZ, RZ, R124 ;  /* 0x000000ffff1a7224 */ /* 0x000fe200078e007c */
[----:B------:R-:W-:Y:S01]  /*f780*/  F2FP.BF16.PACK_AB R4, R93, R94 ;  /* 0x0000005e5d04723e */ /* 0x000fe200000010ff */
[----:B------:R-:W-:Y:S01]  /*f790*/  IMAD.MOV.U32 R106, RZ, RZ, R127 ;  /* 0x000000ffff6a7224 */ /* 0x000fe200078e007f */
[----:B------:R-:W-:Y:S01]  /*f7a0*/  F2FP.BF16.PACK_AB R5, R89, R90 ;  /* 0x0000005a5905723e */ /* 0x000fe200000010ff */
[----:B------:R-:W-:Y:S01]  /*f7b0*/  MUFU.EX2 R69, R156 ;  /* 0x0000009c00457308 */ /* 0x000fe20000000800 */
[----:B------:R-:W-:Y:S01]  /*f7c0*/  F2FP.BF16.PACK_AB R6, R91, R92 ;  /* 0x0000005c5b06723e */ /* 0x000fe200000010ff */
[----:B------:R-:W-:Y:S01]  /*f7d0*/  LDSM.16.MT88.4 R176, [R214+0xb800] ;  /* 0x00b80000d6b0783b */ /* 0x000fe20000004200 */
[----:B------:R-:W-:Y:S01]  /*f7e0*/  F2FP.BF16.PACK_AB R7, R75, R88 ;  /* 0x000000584b07723e */ /* 0x000fe200000010ff */
[----:B------:R-:W-:-:S02]  /*f7f0*/  FADD.FTZ R2, R219, R2 ;  /* 0x00000002db027221 */ /* 0x000fc40000010000 */
[----:B------:R-:W-:Y:S01]  /*f800*/  FADD.FTZ R0, R194, R0 ;  /* 0x00000000c2007221 */ /* 0x000fe20000010000 */
[----:B------:R-:W-:Y:S01]  /*f810*/  MOV R131, R136 ;  /* 0x0000008800837202 */ /* 0x000fe20000000f00 */
[----:B------:R-:W-:Y:S01]  /*f820*/  MUFU.EX2 R68, R157 ;  /* 0x0000009d00447308 */ /* 0x000fe20000000800 */
[----:B------:R2:W5:Y:S01]  /*f830*/  LDL.LU R235, [R1+0x13c] ;  /* 0x00013c0001eb7983 */ /* 0x0005620000300800 */
[----:B------:R-:W-:Y:S01]  /*f840*/  HMMA.16816.F32.BF16 R56, R4, R20, R56 ;  /* 0x000000140438723c */ /* 0x000fe20000041838 */
[----:B------:R-:W-:-:S07]  /*f850*/  FADD.FTZ R3, R107, R3 ;  /* 0x000000036b037221 */ /* 0x000fce0000010000 */
[----:B------:R-:W-:Y:S01]  /*f860*/  HMMA.16816.F32.BF16 R48, R4, R22, R48 ;  /* 0x000000160430723c */ /* 0x000fe20000041830 */
[----:B------:R-:W-:-:S07]  /*f870*/  FADD.FTZ R2, R140, R2 ;  /* 0x000000028c027221 */ /* 0x000fce0000010000 */
        /* <DEDUP_REMOVED lines=13> */
[----:B------:R-:W-:Y:S01]  /*f950*/  IMAD.MOV.U32 R127, RZ, RZ, R133 ;  /* 0x000000ffff7f7224 */ /* 0x000fe200078e0085 */
[----:B------:R-:W3:Y:S01]  /*f960*/  MUFU.EX2 R18, R166 ;  /* 0x000000a600127308 */ /* 0x000ee20000000800 */
[----:B------:R-:W-:Y:S01]  /*f970*/  FADD.FTZ R4, R218, R4 ;  /* 0x00000004da047221 */ /* 0x000fe20000010000 */
[----:B------:R-:W-:Y:S01]  /*f980*/  LDSM.16.MT88.4 R12, [R215+0xb800] ;  /* 0x00b80000d70c783b */ /* 0x000fe20000004200 */
[----:B------:R-:W-:Y:S02]  /*f990*/  FADD.FTZ R6, R199, R3 ;  /* 0x00000003c7067221 */ /* 0x000fe40000010000 */
        /* <DEDUP_REMOVED lines=10> */
[----:B------:R-:W-:Y:S02]  /*fa40*/  IMAD.MOV.U32 R130, RZ, RZ, R175 ;  /* 0x000000ffff827224 */ /* 0x000fe400078e00af */
        /* <DEDUP_REMOVED lines=35> */
[----:B------:R1:W1:Y:S01]  /*fc80*/  MUFU.EX2 R21, R160 ;  /* 0x000000a000157308 */ /* 0x0002620000000800 */
[----:B------:R-:W-:Y:S01]  /*fc90*/  FADD.FTZ R2, R251, R2 ;  /* 0x00000002fb027221 */ /* 0x000fe20000010000 */
[----:B------:R2:W5:Y:S01]  /*fca0*/  LDL.LU R225, [R1+0x11c] ;  /* 0x00011c0001e17983 */ /* 0x0005620000300800 */
[----:B------:R-:W-:Y:S02]  /*fcb0*/  FADD.FTZ R4, R135, R4 ;  /* 0x0000000487047221 */ /* 0x000fe40000010000 */
[----:B------:R-:W-:Y:S01]  /*fcc0*/  FADD.FTZ R3, R250, R3 ;  /* 0x00000003fa037221 */ /* 0x000fe20000010000 */
[----:B------:R2:W5:Y:S01]  /*fcd0*/  LDL.LU R224, [R1+0x118] ;  /* 0x0001180001e07983 */ /* 0x0005620000300800 */
[----:B------:R-:W-:Y:S02]  /*fce0*/  FADD.FTZ R0, R232, R0 ;  /* 0x00000000e8007221 */ /* 0x000fe40000010000 */
[----:B------:R-:W-:Y:S01]  /*fcf0*/  FADD.FTZ R2, R249, R2 ;  /* 0x00000002f9027221 */ /* 0x000fe20000010000 */
[----:B------:R-:W2:Y:S01]  /*fd00*/  MUFU.EX2 R16, R168 ;  /* 0x000000a800107308 */ /* 0x000ea20000000800 */
[----:B------:R-:W-:Y:S01]  /*fd10*/  FADD.FTZ R4, R122, R4 ;  /* 0x000000047a047221 */ /* 0x000fe20000010000 */
[----:B------:R2:W5:Y:S01]  /*fd20*/  LDL.LU R223, [R1+0x114] ;  /* 0x0001140001df7983 */ /* 0x0005620000300800 */
[----:B------:R-:W-:-:S02]  /*fd30*/  FADD.FTZ R3, R120, R3 ;  /* 0x0000000378037221 */ /* 0x000fc40000010000 */
[----:B------:R-:W-:Y:S01]  /*fd40*/  FADD.FTZ R0, R204, R0 ;  /* 0x00000000cc007221 */ /* 0x000fe20000010000 */
[----:B-1----:R-:W1:Y:S01]  /*fd50*/  LDSM.16.MT88.4 R160, [R216+0xb800] ;  /* 0x00b80000d8a0783b */ /* 0x002e620000004200 */
        /* <DEDUP_REMOVED lines=41> */
[----:B---3--:R-:W-:Y:S01]  /*fff0*/  FADD.FTZ R4, R18, R4 ;  /* 0x0000000412047221 */ /* 0x008fe20000010000 */
[----:B------:R-:W3:Y:S01]  /*10000*/  MUFU.EX2 R23, R158 ;  /* 0x0000009e00177308 */ /* 0x000ee20000000800 */
[----:B----4-:R-:W-:Y:S02]  /*10010*/  FADD.FTZ R3, R10, R3 ;  /* 0x000000030a037221 */ /* 0x010fe40000010000 */
[----:B------:R-:W-:Y:S02]  /*10020*/  FADD.FTZ R0, R22, R0 ;  /* 0x0000000016007221 */ /* 0x000fe40000010000 */
[----:B------:R-:W-:-:S02]  /*10030*/  FADD.FTZ R2, R74, R2 ;  /* 0x000000024a027221 */ /* 0x000fc40000010000 */
[----:B------:R-:W-:Y:S02]  /*10040*/  FADD.FTZ R4, R17, R4 ;  /* 0x0000000411047221 */ /* 0x000fe40000010000 */
[----:B------:R-:W-:Y:S02]  /*10050*/  FADD.FTZ R3, R9, R3 ;  /* 0x0000000309037221 */ /* 0x000fe40000010000 */
[----:B------:R-:W-:Y:S02]  /*10060*/  FADD.FTZ R0, R21, R0 ;  /* 0x0000000015007221 */ /* 0x000fe40000010000 */
[----:B------:R-:W-:Y:S02]  /*10070*/  FADD.FTZ R2, R69, R2 ;  /* 0x0000000245027221 */ /* 0x000fe40000010000 */
[----:B--2---:R-:W-:Y:S02]  /*10080*/  FADD.FTZ R4, R16, R4 ;  /* 0x0000000410047221 */ /* 0x004fe40000010000 */
[----:B-1----:R-:W-:-:S02]  /*10090*/  FADD.FTZ R3, R8, R3 ;  /* 0x0000000308037221 */ /* 0x002fc40000010000 */
[----:B------:R-:W-:Y:S02]  /*100a0*/  FADD.FTZ R0, R20, R0 ;  /* 0x0000000014007221 */ /* 0x000fe40000010000 */
[----:B------:R-:W-:Y:S02]  /*100b0*/  FADD.FTZ R2, R68, R2 ;  /* 0x0000000244027221 */ /* 0x000fe40000010000 */
[----:B------:R-:W-:Y:S02]  /*100c0*/  FADD.FTZ R4, R11, R4 ;  /* 0x000000040b047221 */ /* 0x000fe40000010000 */
[----:B------:R-:W-:Y:S02]  /*100d0*/  FADD.FTZ R3, R7, R3 ;  /* 0x0000000307037221 */ /* 0x000fe40000010000 */
[----:B------:R-:W-:Y:S02]  /*100e0*/  FADD.FTZ R0, R19, R0 ;  /* 0x0000000013007221 */ /* 0x000fe40000010000 */
[----:B---3--:R-:W-:Y:S01]  /*100f0*/  FADD.FTZ R2, R23, R2 ;  /* 0x0000000217027221 */ /* 0x008fe20000010000 */
        /* <DEDUP_REMOVED lines=95> */
[----:B-----5:R-:W-:Y:S01]  /*106f0*/  LOP3.LUT R231, R231, 0xfffffff7, RZ, 0xc0, !PT ;  /* 0xfffffff7e7e77812 */ /* 0x020fe200078ec0ff */
        /* <DEDUP_REMOVED lines=63> */
[----:B------:R-:W2:Y:S04]  /*10af0*/  LDSM.16.M88.4 R40, [R212+0x4800] ;  /* 0x00480000d428783b */ /* 0x000ea80000000200 */
[----:B------:R-:W3:Y:S04]  /*10b00*/  LDSM.16.M88.4 R88, [R212+0x5000] ;  /* 0x00500000d458783b */ /* 0x000ee80000000200 */
[----:B------:R-:W-:Y:S04]  /*10b10*/  LDSM.16.M88.4 R24, [R218+0x4800] ;  /* 0x00480000da18783b */ /* 0x000fe80000000200 */
[----:B------:R-:W-:Y:S04]  /*10b20*/  LDSM.16.M88.4 R56, [R218+0x5000] ;  /* 0x00500000da38783b */ /* 0x000fe80000000200 */
[----:B-1----:R-:W1:Y:S04]  /*10b30*/  LDSM.16.M88.4 R12, [R219+0x2000] ;  /* 0x00200000db0c783b */ /* 0x002e680000000200 */
[----:B----4-:R-:W4:Y:S04]  /*10b40*/  LDSM.16.M88.4 R8, [R222] ;  /* 0x00000000de08783b */ /* 0x010f280000000200 */
[----:B------:R-:W-:Y:S04]  /*10b50*/  LDSM.16.M88.4 R4, [R222+0x2000] ;  /* 0x00200000de04783b */ /* 0x000fe80000000200 */
[----:B------:R-:W4:Y:S04]  /*10b60*/  LDSM.16.M88.4 R84, [R212+0x5800] ;  /* 0x00580000d454783b */ /* 0x000f280000000200 */
[----:B------:R-:W4:Y:S04]  /*10b70*/  LDSM.16.M88.4 R48, [R212+0x4000] ;  /* 0x00400000d430783b */ /* 0x000f280000000200 */
[----:B------:R-:W4:Y:S01]  /*10b80*/  LDSM.16.M88.4 R64, [R212+0x7000] ;  /* 0x00700000d440783b */ /* 0x000f220000000200 */
[C---:B--2---:R-:W-:Y:S03]  /*10b90*/  HMMA.16816.F32.BF16 R20, R16.reuse, R40, RZ ;  /* 0x000000281014723c */ /* 0x044fe600000418ff */
[----:B------:R-:W2:Y:S04]  /*10ba0*/  LDSM.16.M88.4 R32, [R218+0x4000] ;  /* 0x00400000da20783b */ /* 0x000ea80000000200 */
[----:B------:R-:W-:Y:S01]  /*10bb0*/  LDSM.16.M88.4 R80, [R212+0x6000] ;  /* 0x00600000d450783b */ /* 0x000fe20000000200 */
[-C--:B---3--:R-:W-:Y:S03]  /*10bc0*/  HMMA.16816.F32.BF16 R200, R16, R88.reuse, RZ ;  /* 0x0000005810c8723c */ /* 0x088fe600000418ff */
[----:B------:R-:W-:Y:S04]  /*10bd0*/  LDSM.16.M88.4 R76, [R212+0x6800] ;  /* 0x00680000d44c783b */ /* 0x000fe80000000200 */
[----:B------:R-:W-:Y:S01]  /*10be0*/  LDSM.16.M88.4 R60, [R212+0x7800] ;  /* 0x00780000d43c783b */ /* 0x000fe20000000200 */
[----:B-1----:R-:W-:Y:S03]  /*10bf0*/  HMMA.16816.F32.BF16 R132, R12, R88, RZ ;  /* 0x000000580c84723c */ /* 0x002fe600000418ff */
[----:B------:R-:W0:Y:S05]  /*10c00*/  LDGDEPBAR ;  /* 0x00000000000079af */ /* 0x000e2a0000000000 */
[C---:B----4-:R-:W-:Y:S08]  /*10c10*/  HMMA.16816.F32.BF16 R52, R8.reuse, R24, R20 ;  /* 0x000000180834723c */ /* 0x050ff00000041814 */
[----:B------:R-:W-:Y:S08]  /*10c20*/  HMMA.16816.F32.BF16 R72, R8, R56, R200 ;  /* 0x000000380848723c */ /* 0x000ff000000418c8 */
[C---:B------:R-:W-:Y:S08]  /*10c30*/  HMMA.16816.F32.BF16 R128, R16.reuse, R84, RZ ;  /* 0x000000541080723c */ /* 0x040ff000000418ff */
[----:B------:R-:W-:Y:S01]  /*10c40*/  IMAD.MOV.U32 R251, RZ, RZ, R52 ;  /* 0x000000fffffb7224 */ /* 0x000fe200078e0034 */
[----:B------:R-:W-:Y:S01]  /*10c50*/  HMMA.16816.F32.BF16 R44, R16, R48, RZ ;  /* 0x00000030102c723c */ /* 0x000fe200000418ff */
[----:B------:R-:W-:-:S02]  /*10c60*/  IMAD.MOV.U32 R250, RZ, RZ, R53 ;  /* 0x000000fffffa7224 */ /* 0x000fc400078e0035 */
[----:B------:R-:W-:Y:S02]  /*10c70*/  IMAD.MOV.U32 R249, RZ, RZ, R54 ;  /* 0x000000fffff97224 */ /* 0x000fe400078e0036 */
[----:B------:R-:W-:Y:S02]  /*10c80*/  IMAD.MOV.U32 R248, RZ, RZ, R55 ;  /* 0x000000fffff87224 */ /* 0x000fe400078e0037 */
[----:B------:R-:W1:Y:S01]  /*10c90*/  LDSM.16.M88.4 R52, [R218+0x5800] ;  /* 0x00580000da34783b */ /* 0x000e620000000200 */
[----:B------:R-:W-:Y:S01]  /*10ca0*/  IMAD.MOV.U32 R149, RZ, RZ, R72 ;  /* 0x000000ffff957224 */ /* 0x000fe200078e0048 */
[----:B------:R-:W-:Y:S01]  /*10cb0*/  HMMA.16816.F32.BF16 R104, R16, R64, RZ ;  /* 0x000000401068723c */ /* 0x000fe200000418ff */
[----:B------:R-:W-:Y:S02]  /*10cc0*/  IMAD.MOV.U32 R148, RZ, RZ, R73 ;  /* 0x000000ffff947224 */ /* 0x000fe400078e0049 */
[----:B------:R-:W-:Y:S02]  /*10cd0*/  IMAD.MOV.U32 R147, RZ, RZ, R74 ;  /* 0x000000ffff937224 */ /* 0x000fe400078e004a */
[----:B------:R-:W-:-:S03]  /*10ce0*/  IMAD.MOV.U32 R146, RZ, RZ, R75 ;  /* 0x000000ffff927224 */ /* 0x000fc600078e004b */
[----:B------:R-:W-:Y:S08]  /*10cf0*/  HMMA.16816.F32.BF16 R72, R4, R56, R132 ;  /* 0x000000380448723c */ /* 0x000ff00000041884 */
[C---:B------:R-:W-:Y:S08]  /*10d00*/  HMMA.16816.F32.BF16 R100, R12.reuse, R64, RZ ;  /* 0x000000400c64723c */ /* 0x040ff000000418ff */
[----:B------:R-:W-:Y:S08]  /*10d10*/  HMMA.16816.F32.BF16 R124, R12, R84, RZ ;  /* 0x000000540c7c723c */ /* 0x000ff000000418ff */
[----:B------:R-:W-:Y:S01]  /*10d20*/  IMAD.MOV.U32 R65, RZ, RZ, R73 ;  /* 0x000000ffff417224 */ /* 0x000fe200078e0049 */
[----:B--2---:R-:W-:Y:S01]  /*10d30*/  HMMA.16816.F32.BF16 R204, R8, R32, R44 ;  /* 0x0000002008cc723c */ /* 0x004fe2000004182c */
[----:B------:R-:W-:Y:S01]  /*10d40*/  IMAD.MOV.U32 R64, RZ, RZ, R72 ;  /* 0x000000ffff407224 */ /* 0x000fe200078e0048 */
[----:B------:R-:W2:Y:S01]  /*10d50*/  LDSM.16.M88.4 R44, [R218+0x6000] ;  /* 0x00600000da2c783b */ /* 0x000ea20000000200 */
[----:B------:R-:W-:-:S02]  /*10d60*/  IMAD.MOV.U32 R151, RZ, RZ, R74 ;  /* 0x000000ffff977224 */ /* 0x000fc400078e004a */
[----:B------:R-:W-:-:S03]  /*10d70*/  IMAD.MOV.U32 R150, RZ, RZ, R75 ;  /* 0x000000ffff967224 */ /* 0x000fc600078e004b */
[----:B-1----:R-:W-:Y:S08]  /*10d80*/  HMMA.16816.F32.BF16 R72, R8, R52, R128 ;  /* 0x000000340848723c */ /* 0x002ff00000041880 */
[----:B------:R-:W-:Y:S08]  /*10d90*/  HMMA.16816.F32.BF16 R120, R16, R80, RZ ;  /* 0x000000501078723c */ /* 0x000ff000000418ff */
[C---:B------:R-:W-:Y:S08]  /*10da0*/  HMMA.16816.F32.BF16 R36, R12.reuse, R40, RZ ;  /* 0x000000280c24723c */ /* 0x040ff000000418ff */
[----:B------:R-:W-:Y:S01]  /*10db0*/  IMAD.MOV.U32 R145, RZ, RZ, R72 ;  /* 0x000000ffff917224 */ /* 0x000fe200078e0048 */
[----:B------:R-:W-:Y:S01]  /*10dc0*/  HMMA.16816.F32.BF16 R116, R12, R80, RZ ;  /* 0x000000500c74723c */ /* 0x000fe200000418ff */
[----:B------:R-:W-:-:S02]  /*10dd0*/  IMAD.MOV.U32 R144, RZ, RZ, R73 ;  /* 0x000000ffff907224 */ /* 0x000fc400078e0049 */
[----:B------:R-:W-:Y:S02]  /*10de0*/  IMAD.MOV.U32 R143, RZ, RZ, R74 ;  /* 0x000000ffff8f7224 */ /* 0x000fe400078e004a */
[----:B------:R-:W-:-:S03]  /*10df0*/  IMAD.MOV.U32 R142, RZ, RZ, R75 ;  /* 0x000000ffff8e7224 */ /* 0x000fc600078e004b */
[C---:B------:R-:W-:Y:S07]  /*10e00*/  HMMA.16816.F32.BF16 R72, R4.reuse, R52, R124 ;  /* 0x000000340448723c */ /* 0x040fee000004187c */
[----:B------:R-:W-:Y:S01]  /*10e10*/  IMAD.MOV.U32 R127, RZ, RZ, R65 ;  /* 0x000000ffff7f7224 */ /* 0x000fe200078e0041 */
[----:B------:R-:W-:Y:S01]  /*10e20*/  HMMA.16816.F32.BF16 R20, R4, R24, R36 ;  /* 0x000000180414723c */ /* 0x000fe20000041824 */
[----:B------:R-:W1:Y:S01]  /*10e30*/  LDSM.16.M88.4 R36, [R218+0x6800] ;  /* 0x00680000da24783b */ /* 0x000e620000000200 */
[----:B------:R-:W-:-:S06]  /*10e40*/  IMAD.MOV.U32 R126, RZ, RZ, R64 ;  /* 0x000000ffff7e7224 */ /* 0x000fcc00078e0040 */
[----:B------:R-:W-:Y:S08]  /*10e50*/  HMMA.16816.F32.BF16 R112, R16, R76, RZ ;  /* 0x0000004c1070723c */ /* 0x000ff000000418ff */
[----:B------:R-:W-:Y:S01]  /*10e60*/  IMAD.MOV.U32 R141, RZ, RZ, R72 ;  /* 0x000000ffff8d7224 */ /* 0x000fe200078e0048 */
[----:B------:R-:W-:Y:S01]  /*10e70*/  HMMA.16816.F32.BF16 R28, R12, R48, RZ ;  /* 0x000000300c1c723c */ /* 0x000fe200000418ff */
[----:B------:R-:W-:-:S02]  /*10e80*/  IMAD.MOV.U32 R140, RZ, RZ, R73 ;  /* 0x000000ffff8c7224 */ /* 0x000fc400078e0049 */
[----:B------:R-:W-:Y:S02]  /*10e90*/  IMAD.MOV.U32 R139, RZ, RZ, R74 ;  /* 0x000000ffff8b7224 */ /* 0x000fe400078e004a */
[----:B------:R-:W-:Y:S02]  /*10ea0*/  IMAD.MOV.U32 R252, RZ, RZ, R75 ;  /* 0x000000fffffc7224 */ /* 0x000fe400078e004b */
[----:B------:R-:W-:Y:S01]  /*10eb0*/  IMAD.MOV.U32 R71, RZ, RZ, R21 ;  /* 0x000000ffff477224 */ /* 0x000fe200078e0015 */
[----:B--2---:R-:W-:Y:S01]  /*10ec0*/  HMMA.16816.F32.BF16 R72, R8, R44, R120 ;  /* 0x0000002c0848723c */ /* 0x004fe20000041878 */
[----:B------:R-:W-:Y:S02]  /*10ed0*/  IMAD.MOV.U32 R70, RZ, RZ, R22 ;  /* 0x000000ffff467224 */ /* 0x000fe400078e0016 */
[----:B------:R-:W-:Y:S02]  /*10ee0*/  IMAD.MOV.U32 R69, RZ, RZ, R23 ;  /* 0x000000ffff457224 */ /* 0x000fe400078e0017 */
[----:B------:R-:W-:-:S02]  /*10ef0*/  IMAD.MOV.U32 R68, RZ, RZ, R20 ;  /* 0x000000ffff447224 */ /* 0x000fc400078e0014 */
[----:B------:R-:W-:Y:S01]  /*10f00*/  LDSM.16.M88.4 R20, [R218+0x7800] ;  /* 0x00780000da14783b */ /* 0x000fe20000000200 */
[-C--:B------:R-:W-:Y:S01]  /*10f10*/  HMMA.16816.F32.BF16 R96, R16, R60.reuse, RZ ;  /* 0x0000003c1060723c */ /* 0x080fe200000418ff */
[----:B------:R-:W-:Y:S02]  /*10f20*/  IMAD.MOV.U32 R201, RZ, RZ, R71 ;  /* 0x000000ffffc97224 */ /* 0x000fe400078e0047 */
[----:B------:R-:W-:Y:S02]  /*10f30*/  IMAD.MOV.U32 R202, RZ, RZ, R70 ;  /* 0x000000ffffca7224 */ /* 0x000fe400078e0046 */
[----:B------:R-:W-:Y:S02]  /*10f40*/  IMAD.MOV.U32 R203, RZ, RZ, R69 ;  /* 0x000000ffffcb7224 */ /* 0x000fe400078e0045 */
[----:B------:R-:W-:Y:S01]  /*10f50*/  IMAD.MOV.U32 R200, RZ, RZ, R68 ;  /* 0x000000ffffc87224 */ /* 0x000fe200078e0044 */
[C---:B------:R-:W-:Y:S08]  /*10f60*/  HMMA.16816.F32.BF16 R92, R12.reuse, R60, RZ ;  /* 0x0000003c0c5c723c */ /* 0x040ff000000418ff */
[----:B------:R-:W-:Y:S01]  /*10f70*/  IMAD.MOV.U32 R136, RZ, RZ, R72 ;  /* 0x000000ffff887224 */ /* 0x000fe200078e0048 */
[----:B------:R-:W-:Y:S01]  /*10f80*/  HMMA.16816.F32.BF16 R108, R12, R76, RZ ;  /* 0x0000004c0c6c723c */ /* 0x000fe200000418ff */
[----:B------:R-:W-:-:S02]  /*10f90*/  IMAD.MOV.U32 R3, RZ, RZ, R73 ;  /* 0x000000ffff037224 */ /* 0x000fc400078e0049 */
[----:B------:R-:W-:Y:S02]  /*10fa0*/  IMAD.MOV.U32 R2, RZ, RZ, R74 ;  /* 0x000000ffff027224 */ /* 0x000fe400078e004a */
[----:B------:R-:W-:-:S03]  /*10fb0*/  IMAD.MOV.U32 R0, RZ, RZ, R75 ;  /* 0x000000ffff007224 */ /* 0x000fc600078e004b */
[C---:B------:R-:W-:Y:S08]  /*10fc0*/  HMMA.16816.F32.BF16 R72, R4.reuse, R44, R116 ;  /* 0x0000002c0448723c */ /* 0x040ff00000041874 */
[----:B------:R-:W-:Y:S01]  /*10fd0*/  HMMA.16816.F32.BF16 R208, R4, R32, R28 ;  /* 0x0000002004d0723c */ /* 0x000fe2000004181c */
[----:B------:R-:W2:Y:S07]  /*10fe0*/  LDSM.16.M88.4 R28, [R218+0x7000] ;  /* 0x00700000da1c783b */ /* 0x000eae0000000200 */
[----:B------:R-:W-:Y:S08]  /*10ff0*/  HMMA.16816.F32.BF16 R116, R12, R50, RZ ;  /* 0x000000320c74723c */ /* 0x000ff000000418ff */
[----:B------:R-:W-:-:S02]  /*11000*/  IMAD.MOV.U32 R60, RZ, RZ, R72 ;  /* 0x000000ffff3c7224 */ /* 0x000fc400078e0048 */
[----:B------:R-:W-:Y:S02]  /*11010*/  IMAD.MOV.U32 R61, RZ, RZ, R73 ;  /* 0x000000ffff3d7224 */ /* 0x000fe400078e0049 */
[----:B------:R-:W-:Y:S02]  /*11020*/  IMAD.MOV.U32 R121, RZ, RZ, R74 ;  /* 0x000000ffff797224 */ /* 0x000fe400078e004a */
[----:B------:R-:W-:Y:S02]  /*11030*/  IMAD.MOV.U32 R120, RZ, RZ, R75 ;  /* 0x000000ffff787224 */ /* 0x000fe400078e004b */
[----:B-1----:R-:W-:Y:S08]  /*11040*/  HMMA.16816.F32.BF16 R72, R8, R36, R112 ;  /* 0x000000240848723c */ /* 0x002ff00000041870 */
[----:B------:R-:W-:Y:S08]  /*11050*/  HMMA.16816.F32.BF16 R112, R12, R42, RZ ;  /* 0x0000002a0c70723c */ /* 0x000ff000000418ff */
[----:B------:R-:W-:Y:S08]  /*11060*/  HMMA.16816.F32.BF16 R116, R4, R34, R116 ;  /* 0x000000220474723c */ /* 0x000ff00000041874 */
[----:B------:R-:W-:-:S02]  /*11070*/  IMAD.MOV.U32 R52, RZ, RZ, R72 ;  /* 0x000000ffff347224 */ /* 0x000fc400078e0048 */
[----:B------:R-:W-:Y:S02]  /*11080*/  IMAD.MOV.U32 R53, RZ, RZ, R73 ;  /* 0x000000ffff357224 */ /* 0x000fe400078e0049 */
[----:B------:R-:W-:Y:S02]  /*11090*/  IMAD.MOV.U32 R247, RZ, RZ, R74 ;  /* 0x000000fffff77224 */ /* 0x000fe400078e004a */
[----:B------:R-:W-:Y:S02]  /*110a0*/  IMAD.MOV.U32 R232, RZ, RZ, R75 ;  /* 0x000000ffffe87224 */ /* 0x000fe400078e004b */
[----:B------:R-:W-:Y:S08]  /*110b0*/  HMMA.16816.F32.BF16 R72, R4, R36, R108 ;  /* 0x000000240448723c */ /* 0x000ff0000004186c */
[-C--:B------:R-:W-:Y:S08]  /*110c0*/  HMMA.16816.F32.BF16 R108, R12, R90.reuse, RZ ;  /* 0x0000005a0c6c723c */ /* 0x080ff000000418ff */
[----:B------:R-:W-:Y:S08]  /*110d0*/  HMMA.16816.F32.BF16 R88, R16, R90, RZ ;  /* 0x0000005a1058723c */ /* 0x000ff000000418ff */
[----:B------:R-:W-:Y:S01]  /*110e0*/  IMAD.MOV.U32 R125, RZ, RZ, R72 ;  /* 0x000000ffff7d7224 */ /* 0x000fe200078e0048 */
[----:B------:R-:W-:Y:S01]  /*110f0*/  HMMA.16816.F32.BF16 R112, R4, R26, R112 ;  /* 0x0000001a0470723c */ /* 0x000fe20000041870 */
[----:B------:R-:W-:-:S02]  /*11100*/  IMAD.MOV.U32 R124, RZ, RZ, R73 ;  /* 0x000000ffff7c7224 */ /* 0x000fc400078e0049 */
[----:B------:R-:W-:Y:S02]  /*11110*/  IMAD.MOV.U32 R123, RZ, RZ, R74 ;  /* 0x000000ffff7b7224 */ /* 0x000fe400078e004a */
[----:B------:R-:W-:-:S03]  /*11120*/  IMAD.MOV.U32 R122, RZ, RZ, R75 ;  /* 0x000000ffff7a7224 */ /* 0x000fc600078e004b */
[----:B--2---:R-:W-:Y:S08]  /*11130*/  HMMA.16816.F32.BF16 R72, R8, R28, R104 ;  /* 0x0000001c0848723c */ /* 0x004ff00000041868 */
[-C--:B------:R-:W-:Y:S08]  /*11140*/  HMMA.16816.F32.BF16 R104, R12, R86.reuse, RZ ;  /* 0x000000560c68723c */ /* 0x080ff000000418ff */
[----:B------:R-:W-:Y:S08]  /*11150*/  HMMA.16816.F32.BF16 R84, R16, R86, RZ ;  /* 0x000000561054723c */ /* 0x000ff000000418ff */
[----:B------:R-:W-:Y:S01]  /*11160*/  IMAD.MOV.U32 R138, RZ, RZ, R72 ;  /* 0x000000ffff8a7224 */ /* 0x000fe200078e0048 */
[----:B------:R-:W-:Y:S01]  /*11170*/  HMMA.16816.F32.BF16 R88, R8, R58, R88 ;  /* 0x0000003a0858723c */ /* 0x000fe20000041858 */
[----:B------:R-:W-:-:S02]  /*11180*/  IMAD.MOV.U32 R137, RZ, RZ, R73 ;  /* 0x000000ffff897224 */ /* 0x000fc400078e0049 */
[----:B------:R-:W-:Y:S02]  /*11190*/  IMAD.MOV.U32 R131, RZ, RZ, R74 ;  /* 0x000000ffff837224 */ /* 0x000fe400078e004a */
[----:B------:R-:W-:-:S03]  /*111a0*/  IMAD.MOV.U32 R130, RZ, RZ, R75 ;  /* 0x000000ffff827224 */ /* 0x000fc600078e004b */
        /* <DEDUP_REMOVED lines=20> */
[----:B------:R-:W-:Y:S01]  /*112f0*/  HMMA.16816.F32.BF16 R12, R12, R62, RZ ;  /* 0x0000003e0c0c723c */ /* 0x000fe200000418ff */
[----:B------:R-:W-:-:S02]  /*11300*/  IMAD.MOV.U32 R25, RZ, RZ, R73 ;  /* 0x000000ffff197224 */ /* 0x000fc400078e0049 */
[----:B------:R-:W-:Y:S02]  /*11310*/  IMAD.MOV.U32 R129, RZ, RZ, R74 ;  /* 0x000000ffff817224 */ /* 0x000fe400078e004a */
[----:B------:R-:W-:-:S03]  /*11320*/  IMAD.MOV.U32 R128, RZ, RZ, R75 ;  /* 0x000000ffff807224 */ /* 0x000fc600078e004b */
[----:B------:R-:W-:Y:S07]  /*11330*/  HMMA.16816.F32.BF16 R72, R4, R46, R100 ;  /* 0x0000002e0448723c */ /* 0x000fee0000041864 */
[----:B------:R-:W-:Y:S01]  /*11340*/  IMAD.MOV.U32 R100, RZ, RZ, R49 ;  /* 0x000000ffff647224 */ /* 0x000fe200078e0031 */
[----:B------:R-:W-:Y:S01]  /*11350*/  HMMA.16816.F32.BF16 R76, R8, R38, R76 ;  /* 0x00000026084c723c */ /* 0x000fe2000004184c */
[----:B------:R-:W-:Y:S02]  /*11360*/  IMAD.MOV.U32 R101, RZ, RZ, R48 ;  /* 0x000000ffff657224 */ /* 0x000fe400078e0030 */
[----:B------:R-:W-:-:S02]  /*11370*/  IMAD.MOV.U32 R102, RZ, RZ, R41 ;  /* 0x000000ffff667224 */ /* 0x000fc400078e0029 */
[----:B------:R-:W-:-:S03]  /*11380*/  IMAD.MOV.U32 R103, RZ, RZ, R40 ;  /* 0x000000ffff677224 */ /* 0x000fc600078e0028 */
[C---:B------:R-:W-:Y:S08]  /*11390*/  HMMA.16816.F32.BF16 R48, R16.reuse, R50, RZ ;  /* 0x000000321030723c */ /* 0x040ff000000418ff */
[----:B------:R-:W-:Y:S01]  /*113a0*/  IMAD.MOV.U32 R56, RZ, RZ, R72 ;  /* 0x000000ffff387224 */ /* 0x000fe200078e0048 */
[----:B------:R-:W-:Y:S01]  /*113b0*/  HMMA.16816.F32.BF16 R40, R16, R42, RZ ;  /* 0x0000002a1028723c */ /* 0x000fe200000418ff */
[----:B------:R-:W-:-:S02]  /*113c0*/  IMAD.MOV.U32 R57, RZ, RZ, R73 ;  /* 0x000000ffff397224 */ /* 0x000fc400078e0049 */
[----:B------:R-:W-:Y:S02]  /*113d0*/  IMAD.MOV.U32 R21, RZ, RZ, R74 ;  /* 0x000000ffff157224 */ /* 0x000fe400078e004a */
[----:B------:R-:W-:-:S03]  /*113e0*/  IMAD.MOV.U32 R20, RZ, RZ, R75 ;  /* 0x000000ffff147224 */ /* 0x000fc600078e004b */
[----:B------:R-:W-:Y:S07]  /*113f0*/  HMMA.16816.F32.BF16 R72, R4, R38, R96 ;  /* 0x000000260448723c */ /* 0x000fee0000041860 */
[----:B------:R-:W-:Y:S01]  /*11400*/  IMAD.MOV.U32 R38, RZ, RZ, R102 ;  /* 0x000000ffff267224 */ /* 0x000fe200078e0066 */
[----:B------:R-:W-:Y:S01]  /*11410*/  HMMA.16816.F32.BF16 R16, R16, R62, RZ ;  /* 0x0000003e1010723c */ /* 0x000fe200000418ff */
[----:B------:R-:W-:-:S06]  /*11420*/  IMAD.MOV.U32 R39, RZ, RZ, R103 ;  /* 0x000000ffff277224 */ /* 0x000fcc00078e0067 */
[----:B------:R-:W-:Y:S01]  /*11430*/  IMAD.MOV.U32 R62, RZ, RZ, R121 ;  /* 0x000000ffff3e7224 */ /* 0x000fe200078e0079 */
[----:B------:R-:W-:Y:S01]  /*11440*/  HMMA.16816.F32.BF16 R48, R8, R34, R48 ;  /* 0x000000220830723c */ /* 0x000fe20000041830 */
[----:B------:R-:W-:Y:S02]  /*11450*/  IMAD.MOV.U32 R63, RZ, RZ, R120 ;  /* 0x000000ffff3f7224 */ /* 0x000fe400078e0078 */
[----:B------:R-:W-:Y:S02]  /*11460*/  IMAD.MOV.U32 R120, RZ, RZ, R126 ;  /* 0x000000ffff787224 */ /* 0x000fe400078e007e */
[----:B------:R-:W-:-:S03]  /*11470*/  IMAD.MOV.U32 R121, RZ, RZ, R127 ;  /* 0x000000ffff797224 */ /* 0x000fc600078e007f */
[----:B------:R-:W-:Y:S01]  /*11480*/  IMAD.MOV.U32 R44, RZ, RZ, R72 ;  /* 0x000000ffff2c7224 */ /* 0x000fe200078e0048 */
[----:B------:R-:W-:Y:S01]  /*11490*/  HMMA.16816.F32.BF16 R40, R8, R26, R40 ;  /* 0x0000001a0828723c */ /* 0x000fe20000041828 */
[----:B------:R-:W-:Y:S02]  /*114a0*/  IMAD.MOV.U32 R45, RZ, RZ, R73 ;  /* 0x000000ffff2d7224 */ /* 0x000fe400078e0049 */
[----:B------:R-:W-:Y:S02]  /*114b0*/  IMAD.MOV.U32 R97, RZ, RZ, R74 ;  /* 0x000000ffff617224 */ /* 0x000fe400078e004a */
[----:B------:R-:W-:-:S03]  /*114c0*/  IMAD.MOV.U32 R96, RZ, RZ, R75 ;  /* 0x000000ffff607224 */ /* 0x000fc600078e004b */
[C---:B------:R-:W-:Y:S08]  /*114d0*/  HMMA.16816.F32.BF16 R64, R8.reuse, R30, R64 ;  /* 0x0000001e0840723c */ /* 0x040ff00000041840 */
[----:B------:R-:W-:Y:S01]  /*114e0*/  HMMA.16816.F32.BF16 R16, R8, R22, R16 ;  /* 0x000000160810723c */ /* 0x000fe20000041810 */
[----:B------:R-:W-:Y:S07]  /*114f0*/  LDSM.16.M88.4 R8, [R220] ;  /* 0x00000000dc08783b */ /* 0x000fee0000000200 */
[C---:B------:R-:W-:Y:S08]  /*11500*/  HMMA.16816.F32.BF16 R108, R4.reuse, R58, R108 ;  /* 0x0000003a046c723c */ /* 0x040ff0000004186c */
        /* <DEDUP_REMOVED lines=15> */
[----:B------:R-:W-:-:S05]  /*11600*/  IMAD.MOV.U32 R59, RZ, RZ, R20 ;  /* 0x000000ffff3b7224 */ /* 0x000fca00078e0014 */
[----:B------:R-:W-:Y:S02]  /*11610*/  IMAD.MOV.U32 R32, RZ, RZ, R72 ;  /* 0x000000ffff207224 */ /* 0x000fe400078e0048 */
[----:B------:R-:W-:Y:S02]  /*11620*/  IMAD.MOV.U32 R33, RZ, RZ, R73 ;  /* 0x000000ffff217224 */ /* 0x000fe400078e0049 */
[----:B------:R-:W-:Y:S02]  /*11630*/  IMAD.MOV.U32 R93, RZ, RZ, R74 ;  /* 0x000000ffff5d7224 */ /* 0x000fe400078e004a */
[----:B------:R-:W-:Y:S02]  /*11640*/  IMAD.MOV.U32 R92, RZ, RZ, R75 ;  /* 0x000000ffff5c7224 */ /* 0x000fe400078e004b */
[----:B------:R-:W-:Y:S01]  /*11650*/  HMMA.16816.F32.BF16 R72, R4, R22, R12 ;  /* 0x000000160448723c */ /* 0x000fe2000004180c */
[----:B------:R-:W1:Y:S04]  /*11660*/  LDSM.16.M88.4 R12, [R223] ;  /* 0x00000000df0c783b */ /* 0x000e680000000200 */
[----:B------:R-:W2:Y:S03]  /*11670*/  LDSM.16.M88.4 R4, [R220+0x2000] ;  /* 0x00200000dc04783b */ /* 0x000ea60000000200 */
[-C--:B-1----:R-:W-:Y:S07]  /*11680*/  HMMA.16816.F32.BF16 R68, R8, R12.reuse, R204 ;  /* 0x0000000c0844723c */ /* 0x082fee00000418cc */
[----:B------:R-:W-:Y:S01]  /*11690*/  IMAD.MOV.U32 R204, RZ, RZ, R251 ;  /* 0x000000ffffcc7224 */ /* 0x000fe200078e00fb */
[----:B--2---:R-:W-:Y:S01]  /*116a0*/  HMMA.16816.F32.BF16 R208, R4, R12, R208 ;  /* 0x0000000c04d0723c */ /* 0x004fe200000418d0 */
[----:B------:R-:W-:-:S02]  /*116b0*/  IMAD.MOV.U32 R205, RZ, RZ, R250 ;  /* 0x000000ffffcd7224 */ /* 0x000fc400078e00fa */
[----:B------:R-:W-:Y:S02]  /*116c0*/  IMAD.MOV.U32 R206, RZ, RZ, R249 ;  /* 0x000000ffffce7224 */ /* 0x000fe400078e00f9 */
[----:B------:R-:W-:-:S03]  /*116d0*/  IMAD.MOV.U32 R207, RZ, RZ, R248 ;  /* 0x000000ffffcf7224 */ /* 0x000fc600078e00f8 */
[-C--:B------:R-:W-:Y:S08]  /*116e0*/  HMMA.16816.F32.BF16 R248, R4, R14.reuse, R116 ;  /* 0x0000000e04f8723c */ /* 0x080ff00000041874 */
[----:B------:R-:W-:Y:S01]  /*116f0*/  HMMA.16816.F32.BF16 R132, R8, R14, R48 ;  /* 0x0000000e0884723c */ /* 0x000fe20000041830 */
[----:B------:R-:W1:Y:S01]  /*11700*/  LDSM.16.M88.4 R12, [R230] ;  /* 0x00000000e60c783b */ /* 0x000e620000000200 */
[----:B------:R-:W-:-:S02]  /*11710*/  IMAD.MOV.U32 R22, RZ, RZ, R131 ;  /* 0x000000ffff167224 */ /* 0x000fc400078e0083 */
[----:B------:R-:W-:-:S03]  /*11720*/  IMAD.MOV.U32 R23, RZ, RZ, R130 ;  /* 0x000000ffff177224 */ /* 0x000fc600078e0082 */
[----:B------:R-:W-:Y:S02]  /*11730*/  IMAD.MOV.U32 R48, RZ, RZ, R125 ;  /* 0x000000ffff307224 */ /* 0x000fe400078e007d */
[----:B------:R-:W-:Y:S02]  /*11740*/  IMAD.MOV.U32 R49, RZ, RZ, R124 ;  /* 0x000000ffff317224 */ /* 0x000fe400078e007c */
[----:B------:R-:W-:Y:S02]  /*11750*/  IMAD.MOV.U32 R50, RZ, RZ, R123 ;  /* 0x000000ffff327224 */ /* 0x000fe400078e007b */
[----:B------:R-:W-:Y:S02]  /*11760*/  IMAD.MOV.U32 R51, RZ, RZ, R122 ;  /* 0x000000ffff337224 */ /* 0x000fe400078e007a */
[----:B------:R-:W-:Y:S01]  /*11770*/  IMAD.MOV.U32 R122, RZ, RZ, R151 ;  /* 0x000000ffff7a7224 */ /* 0x000fe200078e0097 */
[-C--:B-1----:R-:W-:Y:S08]  /*11780*/  HMMA.16816.F32.BF16 R204, R8, R12.reuse, R204 ;  /* 0x0000000c08cc723c */ /* 0x082ff000000418cc */
[C---:B------:R-:W-:Y:S08]  /*11790*/  HMMA.16816.F32.BF16 R200, R4.reuse, R12, R200 ;  /* 0x0000000c04c8723c */ /* 0x040ff000000418c8 */
[-C--:B------:R-:W-:Y:S08]  /*117a0*/  HMMA.16816.F32.BF16 R128, R4, R14.reuse, R112 ;  /* 0x0000000e0480723c */ /* 0x080ff00000041870 */
[----:B------:R-:W-:Y:S01]  /*117b0*/  HMMA.16816.F32.BF16 R116, R8, R14, R40 ;  /* 0x0000000e0874723c */ /* 0x000fe20000041828 */
[----:B------:R-:W1:Y:S01]  /*117c0*/  LDSM.16.M88.4 R12, [R229] ;  /* 0x00000000e50c783b */ /* 0x000e620000000200 */
        /* <DEDUP_REMOVED lines=23> */
[----:B------:R2:W5:Y:S03]  /*11940*/  LDL.LU R146, [R1+0x130] ;  /* 0x0001300001927983 */ /* 0x0005660000300800 */
[-C--:B-1----:R-:W-:Y:S08]  /*11950*/  HMMA.16816.F32.BF16 R108, R8, R12.reuse, R96 ;  /* 0x0000000c086c723c */ /* 0x082ff00000041860 */
[----:B------:R-:W-:Y:S08]  /*11960*/  HMMA.16816.F32.BF16 R100, R4, R12, R100 ;  /* 0x0000000c0464723c */ /* 0x000ff00000041864 */
[----:B------:R-:W-:Y:S01]  /*11970*/  HMMA.16816.F32.BF16 R84, R8, R14, R84 ;  /* 0x0000000e0854723c */ /* 0x000fe20000041854 */
[----:B------:R-:W-:-:S02]  /*11980*/  IMAD.MOV.U32 R54, RZ, RZ, R247 ;  /* 0x000000ffff367224 */ /* 0x000fc400078e00f7 */
[----:B------:R-:W-:Y:S02]  /*11990*/  IMAD.MOV.U32 R55, RZ, RZ, R232 ;  /* 0x000000ffff377224 */ /* 0x000fe400078e00e8 */
[----:B------:R-:W-:Y:S02]  /*119a0*/  IMAD.MOV.U32 R20, RZ, RZ, R138 ;  /* 0x000000ffff147224 */ /* 0x000fe400078e008a */
[----:B------:R-:W-:Y:S01]  /*119b0*/  IMAD.MOV.U32 R21, RZ, RZ, R137 ;  /* 0x000000ffff157224 */ /* 0x000fe200078e0089 */
[----:B------:R-:W-:Y:S01]  /*119c0*/  HMMA.16816.F32.BF16 R96, R4, R14, R104 ;  /* 0x0000000e0460723c */ /* 0x000fe20000041868 */
[----:B------:R-:W1:Y:S04]  /*119d0*/  LDSM.16.M88.4 R12, [R227] ;  /* 0x00000000e30c783b */ /* 0x000e680000000200 */
[----:B------:R-:W3:Y:S01]  /*119e0*/  S2R R3, SR_TID.X ;  /* 0x0000000000037919 */ /* 0x000ee20000002100 */
[----:B------:R-:W-:-:S03]  /*119f0*/  IMAD.U32 R0, RZ, RZ, UR9 ;  /* 0x00000009ff007e24 */ /* 0x000fc6000f8e00ff */
[----:B------:R2:W5:Y:S04]  /*11a00*/  LDL.LU R145, [R1+0x12c] ;  /* 0x00012c0001917983 */ /* 0x0005680000300800 */
[----:B------:R2:W5:Y:S04]  /*11a10*/  LDL.LU R144, [R1+0x128] ;  /* 0x0001280001907983 */ /* 0x0005680000300800 */
[----:B------:R2:W5:Y:S04]  /*11a20*/  LDL.LU R143, [R1+0x124] ;  /* 0x00012400018f7983 */ /* 0x0005680000300800 */
[----:B------:R2:W5:Y:S04]  /*11a30*/  LDL.LU R142, [R1+0x120] ;  /* 0x00012000018e7983 */ /* 0x0005680000300800 */
[----:B------:R2:W5:Y:S01]  /*11a40*/  LDL.LU R141, [R1+0x11c] ;  /* 0x00011c00018d7983 */ /* 0x0005620000300800 */
[-C--:B-1----:R-:W-:Y:S08]  /*11a50*/  HMMA.16816.F32.BF16 R88, R8, R12.reuse, R40 ;  /* 0x0000000c0858723c */ /* 0x082ff00000041828 */
[C---:B------:R-:W-:Y:S08]  /*11a60*/  HMMA.16816.F32.BF16 R60, R4.reuse, R12, R60 ;  /* 0x0000000c043c723c */ /* 0x040ff0000004183c */
[-C--:B------:R-:W-:Y:S08]  /*11a70*/  HMMA.16816.F32.BF16 R56, R4, R14.reuse, R56 ;  /* 0x0000000e0438723c */ /* 0x080ff00000041838 */
[----:B------:R-:W-:Y:S01]  /*11a80*/  HMMA.16816.F32.BF16 R80, R8, R14, R80 ;  /* 0x0000000e0850723c */ /* 0x000fe20000041850 */
[----:B------:R-:W1:Y:S01]  /*11a90*/  LDSM.16.M88.4 R12, [R226] ;  /* 0x00000000e20c783b */ /* 0x000e620000000200 */
[----:B---3--:R-:W-:-:S03]  /*11aa0*/  IMAD.SHL.U32 R3, R3, 0x2, RZ ;  /* 0x0000000203037824 */ /* 0x008fc600078e00ff */
[----:B------:R2:W5:Y:S03]  /*11ab0*/  LDL.LU R140, [R1+0x118] ;  /* 0x00011800018c7983 */ /* 0x0005660000300800 */
[-C--:B-1----:R-:W-:Y:S08]  /*11ac0*/  HMMA.16816.F32.BF16 R52, R8, R12.reuse, R52 ;  /* 0x0000000c0834723c */ /* 0x082ff00000041834 */
[C---:B------:R-:W-:Y:S08]  /*11ad0*/  HMMA.16816.F32.BF16 R48, R4.reuse, R12, R48 ;  /* 0x0000000c0430723c */ /* 0x040ff00000041830 */
[-C--:B------:R-:W-:Y:S08]  /*11ae0*/  HMMA.16816.F32.BF16 R44, R4, R14.reuse, R44 ;  /* 0x0000000e042c723c */ /* 0x080ff0000004182c */
[----:B------:R-:W-:Y:S01]  /*11af0*/  HMMA.16816.F32.BF16 R76, R8, R14, R76 ;  /* 0x0000000e084c723c */ /* 0x000fe2000004184c */
[----:B------:R-:W1:Y:S01]  /*11b00*/  LDSM.16.M88.4 R12, [R225] ;  /* 0x00000000e10c783b */ /* 0x000e620000000200 */
[----:B------:R-:W-:-:S03]  /*11b10*/  LOP3.LUT R3, R3, 0x6, RZ, 0xc0, !PT ;  /* 0x0000000603037812 */ /* 0x000fc600078ec0ff */
[----:B------:R2:W5:Y:S02]  /*11b20*/  LDL.LU R139, [R1+0x114] ;  /* 0x00011400018b7983 */ /* 0x0005640000300800 */
[----:B------:R-:W-:-:S04]  /*11b30*/  IMAD R0, R0, 0x80, R3 ;  /* 0x0000008000007824 */ /* 0x000fc800078e0203 */
[----:B------:R-:W-:-:S05]  /*11b40*/  IMAD.IADD R2, R236, 0x1, -R0 ;  /* 0x00000001ec027824 */ /* 0x000fca00078e0a00 */
[----:B------:R-:W-:-:S05]  /*11b50*/  IABS R2, R2 ;  /* 0x0000000200027213 */ /* 0x000fca0000000000 */
[----:B------:R-:W-:Y:S01]  /*11b60*/  IMAD.MOV.U32 R3, RZ, RZ, R2 ;  /* 0x000000ffff037224 */ /* 0x000fe200078e0002 */
        /* <DEDUP_REMOVED lines=10> */
[----:B------:R-:W1:Y:S04]  /*11c10*/  LDSM.16.M88.4 R12, [R217] ;  /* 0x00000000d90c783b */ /* 0x000e680000000200 */
[----:B------:R-:W3:Y:S03]  /*11c20*/  LDSM.16.M88.4 R8, [R221] ;  /* 0x00000000dd08783b */ /* 0x000ee60000000200 */
[-C--:B-1----:R-:W-:Y:S08]  /*11c30*/  HMMA.16816.F32.BF16 R208, R4, R12.reuse, R208 ;  /* 0x0000000c04d0723c */ /* 0x082ff000000418d0 */
[----:B---3--:R-:W-:Y:S08]  /*11c40*/  HMMA.16816.F32.BF16 R104, R8, R12, R68 ;  /* 0x0000000c0868723c */ /* 0x008ff00000041844 */
        /* <DEDUP_REMOVED lines=22> */
[----:B------:R-:W1:Y:S07]  /*11db0*/  LDSM.16.M88.4 R12, [R217+0x2800] ;  /* 0x00280000d90c783b */ /* 0x000e6e0000000200 */
[-C--:B-1----:R-:W-:Y:S08]  /*11dc0*/  HMMA.16816.F32.BF16 R68, R4, R12.reuse, R48 ;  /* 0x0000000c0444723c */ /* 0x082ff00000041830 */
[C---:B------:R-:W-:Y:S08]  /*11dd0*/  HMMA.16816.F32.BF16 R52, R8.reuse, R12, R52 ;  /* 0x0000000c0834723c */ /* 0x040ff00000041834 */
        /* <DEDUP_REMOVED lines=12> */
[----:B------:R-:W-:Y:S01]  /*11ea0*/  IMAD.MOV.U32 R47, RZ, RZ, R70 ;  /* 0x000000ffff2f7224 */ /* 0x000fe200078e0046 */
[----:B-1----:R-:W-:Y:S08]  /*11eb0*/  HMMA.16816.F32.BF16 R40, R8, R12, R40 ;  /* 0x0000000c0828723c */ /* 0x002ff00000041828 */
[-C--:B------:R-:W-:Y:S08]  /*11ec0*/  HMMA.16816.F32.BF16 R32, R4, R14.reuse, R32 ;  /* 0x0000000e0420723c */ /* 0x080ff00000041820 */
[----:B------:R-:W-:Y:S08]  /*11ed0*/  HMMA.16816.F32.BF16 R64, R8, R14, R64 ;  /* 0x0000000e0840723c */ /* 0x000ff00000041840 */
[----:B------:R-:W-:-:S02]  /*11ee0*/  IMAD.MOV.U32 R45, RZ, RZ, R40 ;  /* 0x000000ffff2d7224 */ /* 0x000fc400078e0028 */
[----:B------:R-:W-:Y:S02]  /*11ef0*/  IMAD.MOV.U32 R44, RZ, RZ, R42 ;  /* 0x000000ffff2c7224 */ /* 0x000fe400078e002a */
[----:B------:R-:W-:Y:S02]  /*11f00*/  IMAD.MOV.U32 R138, RZ, RZ, R41 ;  /* 0x000000ffff8a7224 */ /* 0x000fe400078e0029 */
[----:B------:R-:W-:Y:S02]  /*11f10*/  IMAD.MOV.U32 R137, RZ, RZ, R43 ;  /* 0x000000ffff897224 */ /* 0x000fe400078e002b */
[----:B------:R-:W-:Y:S01]  /*11f20*/  HMMA.16816.F32.BF16 R40, R4, R12, R36 ;  /* 0x0000000c0428723c */ /* 0x000fe20000041824 */
[----:B------:R-:W1:Y:S01]  /*11f30*/  LDSM.16.M88.4 R12, [R217+0x3800] ;  /* 0x00380000d90c783b */ /* 0x000e620000000200 */
[----:B------:R-:W-:Y:S01]  /*11f40*/  IMAD.MOV.U32 R136, RZ, RZ, R32 ;  /* 0x000000ffff887224 */ /* 0x000fe200078e0020 */
[----:B------:R-:W-:Y:S01]  /*11f50*/  UISETP.GT.AND UP0, UPT, UR9, UR8, UPT ;  /* 0x000000080900728c */ /* 0x000fe2000bf04270 */
[----:B------:R-:W-:Y:S01]  /*11f60*/  IMAD.MOV.U32 R73, RZ, RZ, R34 ;  /* 0x000000ffff497224 */ /* 0x000fe200078e0022 */
[----:B------:R-:W-:-:S04]  /*11f70*/  DEPBAR.LE SB0, 0x0 ;  /* 0x000080000000791a */ /* 0x000fc80000000000 */
[----:B------:R-:W-:Y:S02]  /*11f80*/  IMAD.MOV.U32 R72, RZ, RZ, R33 ;  /* 0x000000ffff487224 */ /* 0x000fe400078e0021 */
[----:B------:R-:W-:Y:S02]  /*11f90*/  IMAD.MOV.U32 R71, RZ, RZ, R35 ;  /* 0x000000ffff477224 */ /* 0x000fe400078e0023 */
[----:B------:R-:W-:Y:S01]  /*11fa0*/  IMAD.MOV.U32 R38, RZ, RZ, R48 ;  /* 0x000000ffff267224 */ /* 0x000fe200078e0030 */
[C---:B-1----:R-:W-:Y:S08]  /*11fb0*/  HMMA.16816.F32.BF16 R24, R4.reuse, R12, R24 ;  /* 0x0000000c0418723c */ /* 0x042ff00000041818 */
[-C--:B------:R-:W-:Y:S08]  /*11fc0*/  HMMA.16816.F32.BF16 R32, R4, R14.reuse, R20 ;  /* 0x0000000e0420723c */ /* 0x080ff00000041814 */
[C---:B------:R-:W-:Y:S07]  /*11fd0*/  HMMA.16816.F32.BF16 R4, R8.reuse, R14, R16 ;  /* 0x0000000e0804723c */ /* 0x040fee0000041810 */
[----:B------:R-:W-:Y:S01]  /*11fe0*/  FMUL.FTZ R14, R211, c[0x0][0x2ec] ;  /* 0x0000bb00d30e7a20 */ /* 0x000fe20000410000 */
[----:B------:R-:W-:Y:S01]  /*11ff0*/  HMMA.16816.F32.BF16 R28, R8, R12, R28 ;  /* 0x0000000c081c723c */ /* 0x000fe2000004181c */
[----:B------:R-:W-:-:S04]  /*12000*/  IMAD.MOV.U32 R211, RZ, RZ, R47 ;  /* 0x000000ffffd37224 */ /* 0x000fc800078e002f */
[----:B------:R-:W-:Y:S03]  /*12010*/  MUFU.TANH R14, R14 ;  /* 0x0000000e000e7308 */ /* 0x000fe60000002400 */
[----:B------:R-:W-:Y:S02]  /*12020*/  IMAD.MOV.U32 R12, RZ, RZ, R32 ;  /* 0x000000ffff0c7224 */ /* 0x000fe400078e0020 */
[----:B------:R-:W-:Y:S02]  /*12030*/  IMAD.MOV.U32 R70, RZ, RZ, R33 ;  /* 0x000000ffff467224 */ /* 0x000fe400078e0021 */
[----:B------:R-:W-:Y:S02]  /*12040*/  IMAD.MOV.U32 R20, RZ, RZ, R34 ;  /* 0x000000ffff147224 */ /* 0x000fe400078e0022 */
[----:B------:R-:W-:Y:S02]  /*12050*/  IMAD.MOV.U32 R23, RZ, RZ, R35 ;  /* 0x000000ffff177224 */ /* 0x000fe400078e0023 */
[----:B------:R-:W-:-:S02]  /*12060*/  IMAD.MOV.U32 R68, RZ, RZ, R4 ;  /* 0x000000ffff447224 */ /* 0x000fc400078e0004 */
[----:B------:R-:W-:Y:S02]  /*12070*/  IMAD.IADD R4, R235, 0x1, -R0 ;  /* 0x00000001eb047824 */ /* 0x000fe400078e0a00 */
[----:B------:R-:W-:Y:S02]  /*12080*/  IMAD.MOV.U32 R74, RZ, RZ, R5 ;  /* 0x000000ffff4a7224 */ /* 0x000fe400078e0005 */
[----:B------:R-:W-:Y:S01]  /*12090*/  FMUL.FTZ R5, R106, c[0x0][0x2ec] ;  /* 0x0000bb006a057a20 */ /* 0x000fe20000410000 */
[----:B------:R-:W-:Y:S01]  /*120a0*/  IABS R2, R4 ;  /* 0x0000000400027213 */ /* 0x000fe20000000000 */
[----:B------:R-:W-:Y:S01]  /*120b0*/  IMAD.MOV.U32 R75, RZ, RZ, R6 ;  /* 0x000000ffff4b7224 */ /* 0x000fe200078e0006 */
[----:B------:R-:W-:Y:S01]  /*120c0*/  I2F R4, R3 ;  /* 0x0000000300047306 */ /* 0x000fe20000201400 */
[----:B------:R-:W-:Y:S02]  /*120d0*/  IMAD.MOV.U32 R69, RZ, RZ, R7 ;  /* 0x000000ffff457224 */ /* 0x000fe400078e0007 */
[----:B------:R-:W-:-:S05]  /*120e0*/  IMAD.MOV.U32 R106, RZ, RZ, R44 ;  /* 0x000000ffff6a7224 */ /* 0x000fca00078e002c */
[----:B------:R1:W-:Y:S08]  /*120f0*/  I2F R3, R2 ;  /* 0x0000000200037306 */ /* 0x0003f00000201400 */
[----:B------:R-:W3:Y:S01]  /*12100*/  MUFU.TANH R5, R5 ;  /* 0x0000000500057308 */ /* 0x000ee20000002400 */
[----:B-1----:R-:W-:Y:S02]  /*12110*/  FMUL.FTZ R2, R104, c[0x0][0x2ec] ;  /* 0x0000bb0068027a20 */ /* 0x002fe40000410000 */
[----:B------:R-:W-:-:S05]  /*12120*/  IMAD.MOV.U32 R104, RZ, RZ, R49 ;  /* 0x000000ffff687224 */ /* 0x000fca00078e0031 */
[----:B------:R-:W1:Y:S01]  /*12130*/  MUFU.TANH R2, R2 ;  /* 0x0000000200027308 */ /* 0x000e620000002400 */
[----:B---3--:R-:W-:Y:S02]  /*12140*/  FFMA.FTZ R11, R3, -UR35, R5 ;  /* 0x80000023030b7c23 */ /* 0x008fe40008010005 */
[----:B-1----:R-:W-:Y:S02]  /*12150*/  FFMA.FTZ R13, R4, -UR35, R2 ;  /* 0x80000023040d7c23 */ /* 0x002fe40008010002 */
[----:B------:R-:W-:-:S05]  /*12160*/  IMAD.IADD R2, R234, 0x1, -R0 ;  /* 0x00000001ea027824 */ /* 0x000fca00078e0a00 */
[----:B------:R-:W-:-:S05]  /*12170*/  IABS R2, R2 ;  /* 0x0000000200027213 */ /* 0x000fca0000000000 */
[----:B------:R-:W-:Y:S02]  /*12180*/  IMAD.MOV.U32 R4, RZ, RZ, R2 ;  /* 0x000000ffff047224 */ /* 0x000fe400078e0002 */
[----:B------:R-:W-:Y:S02]  /*12190*/  IMAD.IADD R2, R241, 0x1, -R0 ;  /* 0x00000001f1027824 */ /* 0x000fe400078e0a00 */
[----:B------:R1:W-:Y:S03]  /*121a0*/  I2F R10, R4 ;  /* 0x00000004000a7306 */ /* 0x0003e60000201400 */
[----:B------:R-:W-:Y:S02]  /*121b0*/  IABS R3, R2 ;  /* 0x0000000200037213 */ /* 0x000fe40000000000 */
[----:B------:R-:W-:Y:S01]  /*121c0*/  IADD3 R2, R0, 0x1, RZ ;  /* 0x0000000100027810 */ /* 0x000fe20007ffe0ff */
[----:B------:R-:W-:Y:S03]  /*121d0*/  BAR.SYNC.DEFER_BLOCKING 0x0 ;  /* 0x0000000000007b1d */ /* 0x000fe60000010000 */
[C---:B------:R-:W-:Y:S01]  /*121e0*/  ISETP.GE.AND P3, PT, R2.reuse, R245, PT ;  /* 0x000000f50200720c */ /* 0x040fe20003f66270 */
[----:B------:R-:W-:Y:S01]  /*121f0*/  IMAD.IADD R5, R235, 0x1, -R2 ;  /* 0x00000001eb057824 */ /* 0x000fe200078e0a02 */
[----:B------:R-:W-:-:S02]  /*12200*/  ISETP.GE.AND P2, PT, R2, R244, PT ;  /* 0x000000f40200720c */ /* 0x000fc40003f46270 */
[C---:B------:R-:W-:Y:S02]  /*12210*/  ISETP.GE.AND P1, PT, R2.reuse, R243, PT ;  /* 0x000000f30200720c */ /* 0x040fe40003f26270 */
[C---:B------:R-:W-:Y:S01]  /*12220*/  ISETP.GE.AND P0, PT, R2.reuse, R242, PT ;  /* 0x000000f20200720c */ /* 0x040fe20003f06270 */
[----:B-1----:R-:W-:Y:S01]  /*12230*/  IMAD.MOV.U32 R4, RZ, RZ, R3 ;  /* 0x000000ffff047224 */ /* 0x002fe200078e0003 */
[----:B------:R-:W-:Y:S01]  /*12240*/  ISETP.LT.OR P6, PT, R2, R240, P3 ;  /* 0x000000f00200720c */ /* 0x000fe20001fc1670 */
[----:B------:R-:W-:Y:S01]  /*12250*/  IMAD.IADD R3, R236, 0x1, -R2 ;  /* 0x00000001ec037824 */ /* 0x000fe200078e0a02 */
[C---:B------:R-:W-:Y:S01]  /*12260*/  ISETP.LT.OR P5, PT, R2.reuse, R239, P2 ;  /* 0x000000ef0200720c */ /* 0x040fe200017a1670 */
[----:B------:R1:W-:Y:S01]  /*12270*/  I2F R9, R4 ;  /* 0x0000000400097306 */ /* 0x0003e20000201400 */
[----:B------:R-:W-:Y:S02]  /*12280*/  ISETP.LT.OR P1, PT, R2, R238, P1 ;  /* 0x000000ee0200720c */ /* 0x000fe40000f21670 */
[----:B------:R-:W-:-:S02]  /*12290*/  IABS R3, R3 ;  /* 0x0000000300037213 */ /* 0x000fc40000000000 */
[----:B------:R-:W-:-:S09]  /*122a0*/  ISETP.LT.OR P0, PT, R2, R237, P0 ;  /* 0x000000ed0200720c */ /* 0x000fd20000701670 */
[----:B------:R-:W-:Y:S01]  /*122b0*/  @P1 LOP3.LUT R231, R231, 0x8, RZ, 0xfc, !PT ;  /* 0x00000008e7e71812 */ /* 0x000fe200078efcff */
[----:B-1----:R-:W-:Y:S01]  /*122c0*/  IMAD.MOV.U32 R4, RZ, RZ, R3 ;  /* 0x000000ffff047224 */ /* 0x002fe200078e0003 */
[----:B------:R-:W-:Y:S01]  /*122d0*/  IABS R3, R5 ;  /* 0x0000000500037213 */ /* 0x000fe20000000000 */
[----:B------:R-:W-:Y:S01]  /*122e0*/  FMUL.FTZ R5, R209, c[0x0][0x2ec] ;  /* 0x0000bb00d1057a20 */ /* 0x000fe20000410000 */
[----:B------:R-:W-:Y:S01]  /*122f0*/  LOP3.LUT R231, R231, 0xfffffffb, RZ, 0xc0, !PT ;  /* 0xfffffffbe7e77812 */ /* 0x000fe200078ec0ff */
[----:B------:R1:W-:Y:S01]  /*12300*/  I2F R6, R4 ;  /* 0x0000000400067306 */ /* 0x0003e20000201400 */
[----:B------:R-:W-:Y:S01]  /*12310*/  IMAD.MOV.U32 R209, RZ, RZ, R12 ;  /* 0x000000ffffd17224 */ /* 0x000fe200078e000c */
[----:B------:R-:W-:Y:S01]  /*12320*/  ISETP.GE.AND P1, PT, R0, R245, PT ;  /* 0x000000f50000720c */ /* 0x000fe20003f26270 */
[----:B------:R-:W-:Y:S01]  /*12330*/  FMUL.FTZ R12, R132, c[0x0][0x2ec] ;  /* 0x0000bb00840c7a20 */ /* 0x000fe20000410000 */
[----:B------:R-:W-:Y:S02]  /*12340*/  @P0 LOP3.LUT R231, R231, 0x4, RZ, 0xfc, !PT ;  /* 0x00000004e7e70812 */ /* 0x000fe400078efcff */
[----:B------:R-:W-:-:S02]  /*12350*/  ISETP.GE.AND P0, PT, R0, R244, PT ;  /* 0x000000f40000720c */ /* 0x000fc40003f06270 */
[----:B------:R3:W-:Y:S01]  /*12360*/  MUFU.TANH R15, R5 ;  /* 0x00000005000f7308 */ /* 0x0007e20000002400 */
[C---:B------:R-:W-:Y:S02]  /*12370*/  ISETP.LT.OR P1, PT, R0.reuse, R240, P1 ;  /* 0x000000f00000720c */ /* 0x040fe40000f21670 */
[C---:B------:R-:W-:Y:S02]  /*12380*/  ISETP.LT.OR P0, PT, R0.reuse, R239, P0 ;  /* 0x000000ef0000720c */ /* 0x040fe40000701670 */
[----:B------:R-:W-:Y:S02]  /*12390*/  FSEL R21, R13, -INF , !P1 ;  /* 0xff8000000d157808 */ /* 0x000fe40004800000 */
[----:B------:R-:W-:Y:S01]  /*123a0*/  ISETP.GE.AND P1, PT, R0, R243, PT ;  /* 0x000000f30000720c */ /* 0x000fe20003f26270 */
[----:B-1----:R-:W-:Y:S01]  /*123b0*/  IMAD.MOV.U32 R4, RZ, RZ, R3 ;  /* 0x000000ffff047224 */ /* 0x002fe200078e0003 */
[----:B------:R-:W-:Y:S01]  /*123c0*/  MUFU.TANH R12, R12 ;  /* 0x0000000c000c7308 */ /* 0x000fe20000002400 */
[----:B------:R-:W-:Y:S01]  /*123d0*/  IMAD.IADD R3, R234, 0x1, -R2 ;  /* 0x00000001ea037824 */ /* 0x000fe200078e0a02 */
[----:B------:R-:W-:Y:S01]  /*123e0*/  FSEL R32, R11, -INF , !P0 ;  /* 0xff8000000b207808 */ /* 0x000fe20004000000 */
[----:B------:R-:W-:Y:S01]  /*123f0*/  FMUL.FTZ R11, R249, c[0x0][0x2ec] ;  /* 0x0000bb00f90b7a20 */ /* 0x000fe20000410000 */
[----:B------:R-:W-:-:S02]  /*12400*/  ISETP.GE.AND P0, PT, R0, R242, PT ;  /* 0x000000f20000720c */ /* 0x000fc40003f06270 */
[----:B------:R-:W-:Y:S01]  /*12410*/  IABS R3, R3 ;  /* 0x0000000300037213 */ /* 0x000fe20000000000 */
[----:B---3--:R-:W-:Y:S01]  /*12420*/  FMUL.FTZ R5, R210, c[0x0][0x2ec] ;  /* 0x0000bb00d2057a20 */ /* 0x008fe20000410000 */
[----:B------:R1:W-:Y:S01]  /*12430*/  I2F R8, R4 ;  /* 0x0000000400087306 */ /* 0x0003e20000201400 */
[C---:B------:R-:W-:Y:S01]  /*12440*/  ISETP.LT.OR P1, PT, R0.reuse, R238, P1 ;  /* 0x000000ee0000720c */ /* 0x040fe20000f21670 */
[----:B------:R-:W-:Y:S01]  /*12450*/  IMAD.MOV.U32 R210, RZ, RZ, R20 ;  /* 0x000000ffffd27224 */ /* 0x000fe200078e0014 */
[----:B------:R-:W-:-:S05]  /*12460*/  ISETP.LT.OR P0, PT, R0, R237, P0 ;  /* 0x000000ed0000720c */ /* 0x000fca0000701670 */
[----:B------:R3:W4:Y:S01]  /*12470*/  I2F R7, R3 ;  /* 0x0000000300077306 */ /* 0x0007220000201400 */
[----:B-1----:R-:W-:Y:S01]  /*12480*/  IMAD.IADD R4, R241, 0x1, -R2 ;  /* 0x00000001f1047824 */ /* 0x002fe200078e0a02 */
[----:B------:R-:W-:-:S06]  /*12490*/  IADD3 R2, R0, 0x8, RZ ;  /* 0x0000000800027810 */ /* 0x000fcc0007ffe0ff */
[----:B------:R-:W1:Y:S01]  /*124a0*/  MUFU.TANH R5, R5 ;  /* 0x0000000500057308 */ /* 0x000e620000002400 */
[----:B------:R-:W-:Y:S02]  /*124b0*/  IABS R4, R4 ;  /* 0x0000000400047213 */ /* 0x000fe40000000000 */
[----:B------:R-:W-:Y:S01]  /*124c0*/  ISETP.GE.AND P3, PT, R2, R245, PT ;  /* 0x000000f50200720c */ /* 0x000fe20003f66270 */
[----:B---3--:R-:W-:Y:S01]  /*124d0*/  IMAD.IADD R3, R236, 0x1, -R2 ;  /* 0x00000001ec037824 */ /* 0x008fe200078e0a02 */
[----:B------:R-:W-:-:S03]  /*124e0*/  ISETP.GE.AND P2, PT, R2, R244, PT ;  /* 0x000000f40200720c */ /* 0x000fc60003f46270 */
[----:B------:R3:W2:Y:S01]  /*124f0*/  I2F R16, R4 ;  /* 0x0000000400107306 */ /* 0x0006a20000201400 */
[----:B----4-:R-:W-:Y:S01]  /*12500*/  FFMA.FTZ R15, R7, -UR35, R15 ;  /* 0x80000023070f7c23 */ /* 0x010fe2000801000f */
[----:B------:R-:W-:Y:S01]  /*12510*/  IABS R3, R3 ;  /* 0x0000000300037213 */ /* 0x000fe20000000000 */
[----:B-1----:R-:W-:-:S05]  /*12520*/  FFMA.FTZ R5, R9, -UR35, R5 ;  /* 0x8000002309057c23 */ /* 0x002fca0008010005 */
[----:B------:R-:W1:Y:S01]  /*12530*/  I2F R3, R3 ;  /* 0x0000000300037306 */ /* 0x000e620000201400 */
[----:B------:R-:W-:Y:S02]  /*12540*/  FSEL R34, R5, -INF , !P0 ;  /* 0xff80000005227808 */ /* 0x000fe40004000000 */
[----:B------:R-:W-:Y:S01]  /*12550*/  ISETP.GE.AND P0, PT, R2, R242, PT ;  /* 0x000000f20200720c */ /* 0x000fe20003f06270 */
[----:B---3--:R-:W-:-:S04]  /*12560*/  FMUL.FTZ R4, R105, c[0x0][0x2ec] ;  /* 0x0000bb0069047a20 */ /* 0x008fc80000410000 */
[----:B------:R3:W-:Y:S01]  /*12570*/  MUFU.TANH R13, R11 ;  /* 0x0000000b000d7308 */ /* 0x0007e20000002400 */
[----:B--2---:R-:W-:Y:S01]  /*12580*/  FFMA.FTZ R14, R16, -UR35, R14 ;  /* 0x80000023100e7c23 */ /* 0x004fe2000801000e */
[----:B------:R-:W-:Y:S01]  /*12590*/  ISETP.LT.OR P4, PT, R2, R237, P0 ;  /* 0x000000ed0200720c */ /* 0x000fe20000781670 */
[----:B------:R-:W-:-:S05]  /*125a0*/  IMAD.MOV.U32 R105, RZ, RZ, R50 ;  /* 0x000000ffff697224 */ /* 0x000fca00078e0032 */
[----:B------:R2:W4:Y:S01]  /*125b0*/  MUFU.TANH R18, R4 ;  /* 0x0000000400127308 */ /* 0x0005220000002400 */
[----:B-1----:R-:W-:Y:S02]  /*125c0*/  FFMA.FTZ R12, R3, -UR35, R12 ;  /* 0x80000023030c7c23 */ /* 0x002fe4000801000c */
[----:B------:R-:W-:-:S05]  /*125d0*/  IMAD.IADD R3, R235, 0x1, -R2 ;  /* 0x00000001eb037824 */ /* 0x000fca00078e0a02 */
[----:B------:R-:W-:Y:S01]  /*125e0*/  IABS R3, R3 ;  /* 0x0000000300037213 */ /* 0x000fe20000000000 */
[----:B---3--:R-:W-:-:S06]  /*125f0*/  FMUL.FTZ R11, R250, c[0x0][0x2ec] ;  /* 0x0000bb00fa0b7a20 */ /* 0x008fcc0000410000 */
[----:B------:R-:W-:Y:S01]  /*12600*/  MUFU.TANH R11, R11 ;  /* 0x0000000b000b7308 */ /* 0x000fe20000002400 */
[----:B--2---:R-:W-:Y:S02]  /*12610*/  FMUL.FTZ R4, R107, c[0x0][0x2ec] ;  /* 0x0000bb006b047a20 */ /* 0x004fe40000410000 */
[----:B----4-:R-:W-:Y:S02]  /*12620*/  FFMA.FTZ R6, R6, -UR35, R18 ;  /* 0x8000002306067c23 */ /* 0x010fe40008010012 */
[----:B------:R-:W-:-:S03]  /*12630*/  IMAD.MOV.U32 R107, RZ, RZ, R46 ;  /* 0x000000ffff6b7224 */ /* 0x000fc600078e002e */
[----:B------:R1:W2:Y:S01]  /*12640*/  MUFU.TANH R17, R4 ;  /* 0x0000000400117308 */ /* 0x0002a20000002400 */
[----:B------:R-:W-:Y:S01]  /*12650*/  FSEL R35, R6, -INF , !P6 ;  /* 0xff80000006237808 */ /* 0x000fe20007000000 */
[----:B------:R-:W-:Y:S01]  /*12660*/  IMAD.MOV.U32 R132, RZ, RZ, R107 ;  /* 0x000000ffff847224 */ /* 0x000fe200078e006b */
[----:B------:R-:W-:Y:S02]  /*12670*/  ISETP.LT.OR P6, PT, R2, R240, P3 ;  /* 0x000000f00200720c */ /* 0x000fe40001fc1670 */
[----:B------:R-:W-:Y:S02]  /*12680*/  LOP3.LUT P3, RZ, R231, 0x8, RZ, 0xc0, !PT ;  /* 0x00000008e7ff7812 */ /* 0x000fe4000786c0ff */
[----:B------:R-:W-:Y:S01]  /*12690*/  FSEL R20, R12, -INF , !P6 ;  /* 0xff8000000c147808 */ /* 0x000fe20007000000 */
[----:B------:R-:W-:Y:S01]  /*126a0*/  FMUL.FTZ R12, R207, c[0x0][0x2ec] ;  /* 0x0000bb00cf0c7a20 */ /* 0x000fe20000410000 */
[----:B------:R-:W-:Y:S01]  /*126b0*/  FSEL R48, R15, -INF , !P3 ;  /* 0xff8000000f307808 */ /* 0x000fe20005800000 */
[----:B------:R-:W-:-:S02]  /*126c0*/  FMUL.FTZ R15, R201, c[0x0][0x2ec] ;  /* 0x0000bb00c90f7a20 */ /* 0x000fc40000410000 */
[----:B-1----:R-:W-:-:S04]  /*126d0*/  FMUL.FTZ R4, R208, c[0x0][0x2ec] ;  /* 0x0000bb00d0047a20 */ /* 0x002fc80000410000 */
[----:B------:R-:W-:Y:S01]  /*126e0*/  MUFU.TANH R15, R15 ;  /* 0x0000000f000f7308 */ /* 0x000fe20000002400 */
[----:B--2---:R-:W-:Y:S02]  /*126f0*/  FFMA.FTZ R8, R8, -UR35, R17 ;  /* 0x8000002308087c23 */ /* 0x004fe40008010011 */
[----:B------:R-:W-:-:S03]  /*12700*/  IMAD.MOV.U32 R208, RZ, RZ, R45 ;  /* 0x000000ffffd07224 */ /* 0x000fc600078e002d */
[----:B------:R-:W-:Y:S02]  /*12710*/  FSEL R36, R8, -INF , !P5 ;  /* 0xff80000008247808 */ /* 0x000fe40006800000 */
[----:B------:R-:W1:Y:S01]  /*12720*/  MUFU.TANH R4, R4 ;  /* 0x0000000400047308 */ /* 0x000e620000002400 */
[----:B------:R-:W-:Y:S02]  /*12730*/  ISETP.LT.OR P5, PT, R2, R239, P2 ;  /* 0x000000ef0200720c */ /* 0x000fe400017a1670 */
[C---:B------:R-:W-:Y:S02]  /*12740*/  LOP3.LUT P2, RZ, R231.reuse, 0x4, RZ, 0xc0, !PT ;  /* 0x00000004e7ff7812 */ /* 0x040fe4000784c0ff */
[----:B------:R-:W-:Y:S02]  /*12750*/  LOP3.LUT R231, R231, 0xfffffffd, RZ, 0xc0, !PT ;  /* 0xfffffffde7e77812 */ /* 0x000fe400078ec0ff */
[----:B------:R-:W-:Y:S01]  /*12760*/  FSEL R50, R14, -INF , !P2 ;  /* 0xff8000000e327808 */ /* 0x000fe20005000000 */
[----:B------:R-:W-:-:S06]  /*12770*/  FMUL.FTZ R14, R202, c[0x0][0x2ec] ;  /* 0x0000bb00ca0e7a20 */ /* 0x000fcc0000410000 */
[----:B------:R-:W-:Y:S01]  /*12780*/  MUFU.TANH R14, R14 ;  /* 0x0000000e000e7308 */ /* 0x000fe20000002400 */
[----:B-1----:R-:W-:-:S05]  /*12790*/  FFMA.FTZ R4, R10, -UR35, R4 ;  /* 0x800000230a047c23 */ /* 0x002fca0008010004 */
[----:B------:R-:W-:Y:S01]  /*127a0*/  FSEL R33, R4, -INF , !P1 ;  /* 0xff80000004217808 */ /* 0x000fe20004800000 */
[----:B------:R-:W-:Y:S01]  /*127b0*/  IMAD.MOV.U32 R4, RZ, RZ, R3 ;  /* 0x000000ffff047224 */ /* 0x000fe200078e0003 */
[----:B------:R-:W-:Y:S01]  /*127c0*/  ISETP.GE.AND P1, PT, R2, R243, PT ;  /* 0x000000f30200720c */ /* 0x000fe20003f26270 */
[----:B------:R-:W-:Y:S02]  /*127d0*/  IMAD.IADD R3, R234, 0x1, -R2 ;  /* 0x00000001ea037824 */ /* 0x000fe400078e0a02 */
[----:B------:R1:W-:Y:S01]  /*127e0*/  I2F R10, R4 ;  /* 0x00000004000a7306 */ /* 0x0003e20000201400 */
[----:B------:R-:W-:Y:S02]  /*127f0*/  ISETP.LT.OR P1, PT, R2, R238, P1 ;  /* 0x000000ee0200720c */ /* 0x000fe40000f21670 */
[----:B------:R-:W-:-:S05]  /*12800*/  IABS R3, R3 ;  /* 0x0000000300037213 */ /* 0x000fca0000000000 */
[----:B------:R2:W-:Y:S06]  /*12810*/  I2F R9, R3 ;  /* 0x0000000300097306 */ /* 0x0005ec0000201400 */
[----:B------:R-:W-:Y:S01]  /*12820*/  @P1 LOP3.LUT R231, R231, 0x2, RZ, 0xfc, !PT ;  /* 0x00000002e7e71812 */ /* 0x000fe200078efcff */
        /* <DEDUP_REMOVED lines=19> */
[----:B------:R1:W-:Y:S04]  /*12960*/  I2F R7, R4 ;  /* 0x0000000400077306 */ /* 0x0003e80000201400 */
[----:B------:R-:W-:-:S04]  /*12970*/  @P1 LOP3.LUT R231, R231, 0x8, RZ, 0xfc, !PT ;  /* 0x00000008e7e71812 */ /* 0x000fc800078efcff */
[----:B------:R-:W-:-:S04]  /*12980*/  LOP3.LUT R231, R231, 0xfffffffb, RZ, 0xc0, !PT ;  /* 0xfffffffbe7e77812 */ /* 0x000fc800078ec0ff */
[----:B------:R-:W-:Y:S01]  /*12990*/  @P0 LOP3.LUT R231, R231, 0x4, RZ, 0xfc, !PT ;  /* 0x00000004e7e70812 */ /* 0x000fe200078efcff */
[----:B-1----:R-:W-:Y:S02]  /*129a0*/  IMAD.MOV.U32 R4, RZ, RZ, R3 ;  /* 0x000000ffff047224 */ /* 0x002fe400078e0003 */
[----:B------:R-:W-:Y:S02]  /*129b0*/  IMAD.IADD R3, R234, 0x1, -R2 ;  /* 0x00000001ea037824 */ /* 0x000fe400078e0a02 */
[----:B------:R1:W-:Y:S03]  /*129c0*/  I2F R8, R4 ;  /* 0x0000000400087306 */ /* 0x0003e60000201400 */
[----:B------:R-:W-:-:S05]  /*129d0*/  IABS R3, R3 ;  /* 0x0000000300037213 */ /* 0x000fca0000000000 */
[----:B-1----:R-:W-:Y:S01]  /*129e0*/  IMAD.MOV.U32 R4, RZ, RZ, R3 ;  /* 0x000000ffff047224 */ /* 0x002fe200078e0003 */
[----:B------:R-:W-:Y:S01]  /*129f0*/  IABS R3, R5 ;  /* 0x0000000500037213 */ /* 0x000fe20000000000 */
[----:B------:R-:W-:Y:S02]  /*12a00*/  FMUL.FTZ R5, R135, c[0x0][0x2ec] ;  /* 0x0000bb0087057a20 */ /* 0x000fe40000410000 */
[----:B------:R1:W2:Y:S08]  /*12a10*/  I2F R6, R4 ;  /* 0x0000000400067306 */ /* 0x0002b00000201400 */
[----:B------:R-:W-:Y:S01]  /*12a20*/  I2F R3, R3 ;  /* 0x0000000300037306 */ /* 0x000fe20000201400 */
[----:B-1----:R-:W-:-:S07]  /*12a30*/  FMUL.FTZ R4, R133, c[0x0][0x2ec] ;  /* 0x0000bb0085047a20 */ /* 0x002fce0000410000 */
[----:B------:R1:W3:Y:S01]  /*12a40*/  MUFU.TANH R16, R5 ;  /* 0x0000000500107308 */ /* 0x0002e20000002400 */
[----:B--2---:R-:W-:Y:S02]  /*12a50*/  FFMA.FTZ R13, R6, -UR35, R13 ;  /* 0x80000023060d7c23 */ /* 0x004fe4000801000d */
[----:B------:R-:W-:Y:S02]  /*12a60*/  IMAD.MOV.U32 R133, RZ, RZ, R211 ;  /* 0x000000ffff857224 */ /* 0x000fe400078e00d3 */
[----:B------:R-:W-:Y:S02]  /*12a70*/  IMAD.MOV.U32 R211, RZ, RZ, R210 ;  /* 0x000000ffffd37224 */ /* 0x000fe400078e00d2 */
[----:B------:R-:W-:Y:S01]  /*12a80*/  IMAD.MOV.U32 R210, RZ, RZ, R209 ;  /* 0x000000ffffd27224 */ /* 0x000fe200078e00d1 */
[----:B------:R2:W4:Y:S01]  /*12a90*/  MUFU.TANH R17, R4 ;  /* 0x0000000400117308 */ /* 0x0005220000002400 */
[----:B------:R-:W-:Y:S02]  /*12aa0*/  IMAD.MOV.U32 R209, RZ, RZ, R208 ;  /* 0x000000ffffd17224 */ /* 0x000fe400078e00d0 */
[----:B------:R-:W-:-:S02]  /*12ab0*/  IMAD.MOV.U32 R208, RZ, RZ, R106 ;  /* 0x000000ffffd07224 */ /* 0x000fc400078e006a */
[----:B-1----:R-:W-:Y:S02]  /*12ac0*/  FMUL.FTZ R5, R248, c[0x0][0x2ec] ;  /* 0x0000bb00f8057a20 */ /* 0x002fe40000410000 */
[----:B---3--:R-:W-:Y:S02]  /*12ad0*/  FFMA.FTZ R8, R8, -UR35, R16 ;  /* 0x8000002308087c23 */ /* 0x008fe40008010010 */
[----:B------:R1:W-:Y:S01]  /*12ae0*/  MUFU.TANH R16, R12 ;  /* 0x0000000c00107308 */ /* 0x0003e20000002400 */
[----:B--2---:R-:W-:Y:S02]  /*12af0*/  FMUL.FTZ R4, R134, c[0x0][0x2ec] ;  /* 0x0000bb0086047a20 */ /* 0x004fe40000410000 */
[----:B----4-:R-:W-:-:S05]  /*12b00*/  FFMA.FTZ R7, R7, -UR35, R17 ;  /* 0x8000002307077c23 */ /* 0x010fca0008010011 */
[----:B------:R-:W2:Y:S01]  /*12b10*/  MUFU.TANH R5, R5 ;  /* 0x0000000500057308 */ /* 0x000ea20000002400 */
[----:B------:R-:W-:Y:S01]  /*12b20*/  IMAD.MOV.U32 R134, RZ, RZ, R133 ;  /* 0x000000ffff867224 */ /* 0x000fe200078e0085 */
[----:B------:R-:W-:Y:S01]  /*12b30*/  FSEL R19, R7, -INF , !P6 ;  /* 0xff80000007137808 */ /* 0x000fe20007000000 */
[----:B------:R-:W-:Y:S02]  /*12b40*/  IMAD.MOV.U32 R133, RZ, RZ, R105 ;  /* 0x000000ffff857224 */ /* 0x000fe400078e0069 */
[----:B------:R-:W-:-:S03]  /*12b50*/  IMAD.MOV.U32 R135, RZ, RZ, R134 ;  /* 0x000000ffff877224 */ /* 0x000fc600078e0086 */
[----:B------:R-:W3:Y:S01]  /*12b60*/  MUFU.TANH R4, R4 ;  /* 0x0000000400047308 */ /* 0x000ee20000002400 */
[----:B-1----:R-:W-:Y:S02]  /*12b70*/  FMUL.FTZ R12, R200, c[0x0][0x2ec] ;  /* 0x0000bb00c80c7a20 */ /* 0x002fe40000410000 */
[----:B------:R-:W-:Y:S02]  /*12b80*/  IMAD.MOV.U32 R134, RZ, RZ, R132 ;  /* 0x000000ffff867224 */ /* 0x000fe400078e0084 */
[----:B------:R-:W-:Y:S02]  /*12b90*/  IMAD.MOV.U32 R132, RZ, RZ, R211 ;  /* 0x000000ffff847224 */ /* 0x000fe400078e00d3 */
[----:B------:R-:W-:Y:S01]  /*12ba0*/  IMAD.MOV.U32 R211, RZ, RZ, R210 ;  /* 0x000000ffffd37224 */ /* 0x000fe200078e00d2 */
[----:B------:R-:W-:Y:S01]  /*12bb0*/  MUFU.TANH R12, R12 ;  /* 0x0000000c000c7308 */ /* 0x000fe20000002400 */
[----:B--2---:R-:W-:Y:S02]  /*12bc0*/  FFMA.FTZ R5, R9, -UR35, R5 ;  /* 0x8000002309057c23 */ /* 0x004fe40008010005 */
[----:B------:R-:W-:-:S02]  /*12bd0*/  IMAD.MOV.U32 R210, RZ, RZ, R209 ;  /* 0x000000ffffd27224 */ /* 0x000fc400078e00d1 */
[----:B------:R-:W-:Y:S01]  /*12be0*/  IMAD.MOV.U32 R209, RZ, RZ, R208 ;  /* 0x000000ffffd17224 */ /* 0x000fe200078e00d0 */
[----:B------:R-:W-:Y:S01]  /*12bf0*/  FSEL R47, R5, -INF , !P3 ;  /* 0xff800000052f7808 */ /* 0x000fe20005800000 */
[----:B------:R-:W-:Y:S02]  /*12c00*/  IMAD.MOV.U32 R208, RZ, RZ, R104 ;  /* 0x000000ffffd07224 */ /* 0x000fe400078e0068 */
[----:B---3--:R-:W-:Y:S02]  /*12c10*/  FFMA.FTZ R4, R10, -UR35, R4 ;  /* 0x800000230a047c23 */ /* 0x008fe40008010004 */
[----:B------:R-:W-:Y:S02]  /*12c20*/  FMUL.FTZ R10, R251, c[0x0][0x2ec] ;  /* 0x0000bb00fb0a7a20 */ /* 0x000fe40000410000 */
[----:B------:R-:W-:Y:S01]  /*12c30*/  IMAD.MOV.U32 R248, RZ, RZ, R133 ;  /* 0x000000fffff87224 */ /* 0x000fe200078e0085 */
[----:B------:R-:W-:Y:S01]  /*12c40*/  FSEL R22, R4, -INF , !P5 ;  /* 0xff80000004167808 */ /* 0x000fe20006800000 */
[----:B------:R-:W-:Y:S01]  /*12c50*/  FFMA.FTZ R4, R18, -UR35, R11 ;  /* 0x8000002312047c23 */ /* 0x000fe2000801000b */
[----:B------:R-:W-:Y:S01]  /*12c60*/  ISETP.LT.OR P5, PT, R2, R239, P2 ;  /* 0x000000ef0200720c */ /* 0x000fe200017a1670 */
[----:B------:R-:W1:Y:S01]  /*12c70*/  MUFU.TANH R10, R10 ;  /* 0x0000000a000a7308 */ /* 0x000e620000002400 */
[----:B------:R-:W-:Y:S01]  /*12c80*/  IADD3 R2, R0, 0x10, RZ ;  /* 0x0000001000027810 */ /* 0x000fe20007ffe0ff */
        /* <DEDUP_REMOVED lines=9> */
[----:B------:R-:W-:Y:S01]  /*12d20*/  ISETP.GE.AND P0, PT, R2, R242, PT ;  /* 0x000000f20200720c */ /* 0x000fe20003f06270 */
[----:B------:R-:W-:Y:S01]  /*12d30*/  IMAD.MOV.U32 R208, RZ, RZ, R38 ;  /* 0x000000ffffd07224 */ /* 0x000fe200078e0026 */
[----:B------:R-:W-:Y:S01]  /*12d40*/  FSEL R46, R8, -INF , !P5 ;  /* 0xff800000082e7808 */ /* 0x000fe20006800000 */
[----:B------:R-:W-:Y:S01]  /*12d50*/  IMAD.MOV.U32 R250, RZ, RZ, R248 ;  /* 0x000000fffffa7224 */ /* 0x000fe200078e00f8 */
[C---:B------:R-:W-:Y:S01]  /*12d60*/  ISETP.LT.OR P6, PT, R2.reuse, R240, P3 ;  /* 0x000000f00200720c */ /* 0x040fe20001fc1670 */
[----:B-1----:R-:W-:Y:S01]  /*12d70*/  FFMA.FTZ R11, R3, -UR35, R10 ;  /* 0x80000023030b7c23 */ /* 0x002fe2000801000a */
[----:B------:R-:W-:Y:S01]  /*12d80*/  ISETP.LT.OR P5, PT, R2, R239, P2 ;  /* 0x000000ef0200720c */ /* 0x000fe200017a1670 */
[----:B------:R-:W-:Y:S01]  /*12d90*/  IMAD.IADD R3, R236, 0x1, -R2 ;  /* 0x00000001ec037824 */ /* 0x000fe200078e0a02 */
[C---:B------:R-:W-:Y:S01]  /*12da0*/  ISETP.LT.OR P1, PT, R2.reuse, R238, P1 ;  /* 0x000000ee0200720c */ /* 0x040fe20000f21670 */
[----:B------:R-:W-:Y:S01]  /*12db0*/  IMAD.MOV.U32 R248, RZ, RZ, R134 ;  /* 0x000000fffff87224 */ /* 0x000fe200078e0086 */
[----:B------:R-:W-:Y:S01]  /*12dc0*/  ISETP.LT.OR P4, PT, R2, R237, P0 ;  /* 0x000000ed0200720c */ /* 0x000fe20000781670 */
[----:B------:R-:W-:Y:S01]  /*12dd0*/  IMAD.MOV.U32 R249, RZ, RZ, R135 ;  /* 0x000000fffff97224 */ /* 0x000fe200078e0087 */
[----:B------:R-:W-:Y:S01]  /*12de0*/  IABS R3, R3 ;  /* 0x0000000300037213 */ /* 0x000fe20000000000 */
[----:B------:R-:W-:Y:S01]  /*12df0*/  IMAD.MOV.U32 R134, RZ, RZ, R252 ;  /* 0x000000ffff867224 */ /* 0x000fe200078e00fc */
[----:B------:R-:W-:-:S02]  /*12e00*/  LOP3.LUT P3, RZ, R231, 0x8, RZ, 0xc0, !PT ;  /* 0x00000008e7ff7812 */ /* 0x000fc4000786c0ff */
[C---:B------:R-:W-:Y:S01]  /*12e10*/  LOP3.LUT P2, RZ, R231.reuse, 0x4, RZ, 0xc0, !PT ;  /* 0x00000004e7ff7812 */ /* 0x040fe2000784c0ff */
[----:B------:R-:W-:Y:S01]  /*12e20*/  IMAD.MOV.U32 R4, RZ, RZ, R3 ;  /* 0x000000ffff047224 */ /* 0x000fe200078e0003 */
[----:B------:R-:W-:Y:S01]  /*12e30*/  LOP3.LUT R231, R231, 0xfffffffd, RZ, 0xc0, !PT ;  /* 0xfffffffde7e77812 */ /* 0x000fe200078ec0ff */
[----:B------:R-:W-:Y:S01]  /*12e40*/  IMAD.IADD R3, R235, 0x1, -R2 ;  /* 0x00000001eb037824 */ /* 0x000fe200078e0a02 */
[----:B------:R-:W-:Y:S01]  /*12e50*/  FSEL R44, R13, -INF , !P3 ;  /* 0xff8000000d2c7808 */ /* 0x000fe20005800000 */
[----:B------:R1:W-:Y:S01]  /*12e60*/  I2F R10, R4 ;  /* 0x00000004000a7306 */ /* 0x0003e20000201400 */
[----:B------:R-:W-:Y:S01]  /*12e70*/  @P1 LOP3.LUT R231, R231, 0x2, RZ, 0xfc, !PT ;  /* 0x00000002e7e71812 */ /* 0x000fe200078efcff */
[----:B------:R-:W-:Y:S01]  /*12e80*/  FMUL.FTZ R13, R130, c[0x0][0x2ec] ;  /* 0x0000bb00820d7a20 */ /* 0x000fe20000410000 */
[----:B------:R-:W-:Y:S02]  /*12e90*/  IABS R3, R3 ;  /* 0x0000000300037213 */ /* 0x000fe40000000000 */
[----:B------:R-:W-:Y:S01]  /*12ea0*/  FSEL R45, R11, -INF , !P2 ;  /* 0xff8000000b2d7808 */ /* 0x000fe20005000000 */
[----:B------:R-:W-:-:S02]  /*12eb0*/  FMUL.FTZ R11, R128, c[0x0][0x2ec] ;  /* 0x0000bb00800b7a20 */ /* 0x000fc40000410000 */
[----:B------:R-:W-:Y:S01]  /*12ec0*/  MUFU.TANH R13, R13 ;  /* 0x0000000d000d7308 */ /* 0x000fe20000002400 */
[----:B-1----:R-:W-:-:S07]  /*12ed0*/  IMAD.MOV.U32 R4, RZ, RZ, R3 ;  /* 0x000000ffff047224 */ /* 0x002fce00078e0003 */
[----:B------:R-:W-:Y:S01]  /*12ee0*/  MUFU.TANH R11, R11 ;  /* 0x0000000b000b7308 */ /* 0x000fe20000002400 */
[----:B------:R-:W-:-:S05]  /*12ef0*/  IMAD.IADD R3, R234, 0x1, -R2 ;  /* 0x00000001ea037824 */ /* 0x000fca00078e0a02 */
[----:B------:R-:W-:Y:S02]  /*12f00*/  IABS R3, R3 ;  /* 0x0000000300037213 */ /* 0x000fe40000000000 */
[----:B------:R1:W-:Y:S08]  /*12f10*/  I2F R8, R4 ;  /* 0x0000000400087306 */ /* 0x0003f00000201400 */
        /* <DEDUP_REMOVED lines=8> */
[----:B---3--:R-:W-:Y:S01]  /*12fa0*/  FFMA.FTZ R7, R7, -UR35, R12 ;  /* 0x8000002307077c23 */ /* 0x008fe2000801000c */
[C---:B------:R-:W-:Y:S02]  /*12fb0*/  ISETP.GE.AND P2, PT, R2.reuse, R244, PT ;  /* 0x000000f40200720c */ /* 0x040fe40003f46270 */
[----:B------:R-:W-:Y:S02]  /*12fc0*/  IABS R3, R3 ;  /* 0x0000000300037213 */ /* 0x000fe40000000000 */
[----:B------:R-:W-:-:S02]  /*12fd0*/  ISETP.GE.AND P1, PT, R2, R243, PT ;  /* 0x000000f30200720c */ /* 0x000fc40003f26270 */
[C---:B------:R-:W-:Y:S02]  /*12fe0*/  ISETP.GE.AND P0, PT, R2.reuse, R242, PT ;  /* 0x000000f20200720c */ /* 0x040fe40003f06270 */
[C---:B------:R-:W-:Y:S02]  /*12ff0*/  ISETP.LT.OR P1, PT, R2.reuse, R238, P1 ;  /* 0x000000ee0200720c */ /* 0x040fe40000f21670 */
[----:B------:R-:W-:Y:S01]  /*13000*/  ISETP.LT.OR P0, PT, R2, R237, P0 ;  /* 0x000000ed0200720c */ /* 0x000fe20000701670 */
        /* <DEDUP_REMOVED lines=8> */
[----:B------:R-:W3:Y:S01]  /*13090*/  I2F R3, R3 ;  /* 0x0000000300037306 */ /* 0x000ee20000201400 */
[----:B-1----:R-:W-:-:S07]  /*130a0*/  FMUL.FTZ R4, R205, c[0x0][0x2ec] ;  /* 0x0000bb00cd047a20 */ /* 0x002fce0000410000 */
[----:B------:R-:W1:Y:S01]  /*130b0*/  MUFU.TANH R5, R5 ;  /* 0x0000000500057308 */ /* 0x000e620000002400 */
[----:B--2---:R-:W-:Y:S02]  /*130c0*/  FFMA.FTZ R6, R6, -UR35, R16 ;  /* 0x8000002306067c23 */ /* 0x004fe40008010010 */
[----:B---3--:R-:W-:-:S05]  /*130d0*/  FFMA.FTZ R12, R3, -UR35, R15 ;  /* 0x80000023030c7c23 */ /* 0x008fca000801000f */
[----:B------:R2:W3:Y:S01]  /*130e0*/  MUFU.TANH R17, R4 ;  /* 0x0000000400117308 */ /* 0x0004e20000002400 */
[----:B------:R-:W-:-:S05]  /*130f0*/  IMAD.IADD R3, R241, 0x1, -R2 ;  /* 0x00000001f1037824 */ /* 0x000fca00078e0a02 */
[----:B------:R-:W-:Y:S01]  /*13100*/  IABS R3, R3 ;  /* 0x0000000300037213 */ /* 0x000fe20000000000 */
[----:B-1----:R-:W-:Y:S02]  /*13110*/  FFMA.FTZ R5, R10, -UR35, R5 ;  /* 0x800000230a057c23 */ /* 0x002fe40008010005 */
[----:B------:R-:W-:-:S03]  /*13120*/  FMUL.FTZ R10, R117, c[0x0][0x2ec] ;  /* 0x0000bb00750a7a20 */ /* 0x000fc60000410000 */
[----:B------:R-:W-:Y:S01]  /*13130*/  FSEL R51, R5, -INF , !P6 ;  /* 0xff80000005337808 */ /* 0x000fe20007000000 */
[----:B------:R1:W-:Y:S01]  /*13140*/  MUFU.TANH R16, R10 ;  /* 0x0000000a00107308 */ /* 0x0003e20000002400 */
[----:B------:R-:W-:Y:S01]  /*13150*/  ISETP.LT.OR P6, PT, R2, R240, P3 ;  /* 0x000000f00200720c */ /* 0x000fe20001fc1670 */
[----:B--2---:R-:W-:Y:S01]  /*13160*/  FMUL.FTZ R4, R206, c[0x0][0x2ec] ;  /* 0x0000bb00ce047a20 */ /* 0x004fe20000410000 */
[----:B------:R-:W-:Y:S01]  /*13170*/  LOP3.LUT P3, RZ, R231, 0x2, RZ, 0xc0, !PT ;  /* 0x00000002e7ff7812 */ /* 0x000fe2000786c0ff */
[----:B---3--:R-:W-:Y:S01]  /*13180*/  FFMA.FTZ R9, R9, -UR35, R17 ;  /* 0x8000002309097c23 */ /* 0x008fe20008010011 */
[----:B------:R-:W-:Y:S02]  /*13190*/  LOP3.LUT R231, R231, 0xfffffff7, RZ, 0xc0, !PT ;  /* 0xfffffff7e7e77812 */ /* 0x000fe400078ec0ff */
[----:B------:R-:W-:Y:S01]  /*131a0*/  FSEL R39, R7, -INF , !P3 ;  /* 0xff80000007277808 */ /* 0x000fe20005800000 */
[----:B------:R-:W2:Y:S01]  /*131b0*/  MUFU.TANH R4, R4 ;  /* 0x0000000400047308 */ /* 0x000ea20000002400 */
[----:B------:R-:W-:-:S04]  /*131c0*/  @P1 LOP3.LUT R231, R231, 0x8, RZ, 0xfc, !PT ;  /* 0x00000008e7e71812 */ /* 0x000fc800078efcff */
[----:B------:R-:W-:Y:S01]  /*131d0*/  LOP3.LUT R231, R231, 0xfffffffb, RZ, 0xc0, !PT ;  /* 0xfffffffbe7e77812 */ /* 0x000fe200078ec0ff */
[----:B-1----:R-:W-:-:S03]  /*131e0*/  FMUL.FTZ R10, R118, c[0x0][0x2ec] ;  /* 0x0000bb00760a7a20 */ /* 0x002fc60000410000 */
[----:B------:R-:W-:Y:S01]  /*131f0*/  @P0 LOP3.LUT R231, R231, 0x4, RZ, 0xfc, !PT ;  /* 0x00000004e7e70812 */ /* 0x000fe200078efcff */
[----:B------:R-:W-:Y:S02]  /*13200*/  IMAD.MOV.U32 R118, RZ, RZ, R210 ;  /* 0x000000ffff767224 */ /* 0x000fe400078e00d2 */
[----:B------:R-:W-:Y:S01]  /*13210*/  MUFU.TANH R10, R10 ;  /* 0x0000000a000a7308 */ /* 0x000fe20000002400 */
[----:B--2---:R-:W-:Y:S02]  /*13220*/  FFMA.FTZ R4, R8, -UR35, R4 ;  /* 0x8000002308047c23 */ /* 0x004fe40008010004 */
[----:B------:R-:W-:Y:S02]  /*13230*/  FFMA.FTZ R8, R18, -UR35, R14 ;  /* 0x8000002312087c23 */ /* 0x000fe4000801000e */
[----:B------:R-:W-:Y:S01]  /*13240*/  FMUL.FTZ R14, R119, c[0x0][0x2ec] ;  /* 0x0000bb00770e7a20 */ /* 0x000fe20000410000 */
[----:B------:R-:W-:Y:S01]  /*13250*/  FSEL R37, R4, -INF , !P5 ;  /* 0xff80000004257808 */ /* 0x000fe20006800000 */
[----:B------:R-:W-:Y:S01]  /*13260*/  IMAD.MOV.U32 R4, RZ, RZ, R3 ;  /* 0x000000ffff047224 */ /* 0x000fe200078e0003 */
[----:B------:R-:W-:Y:S01]  /*13270*/  ISETP.LT.OR P5, PT, R2, R239, P2 ;  /* 0x000000ef0200720c */ /* 0x000fe200017a1670 */
[----:B------:R-:W-:Y:S01]  /*13280*/  IMAD.MOV.U32 R119, RZ, RZ, R211 ;  /* 0x000000ffff777224 */ /* 0x000fe200078e00d3 */
[----:B------:R-:W-:Y:S01]  /*13290*/  IADD3 R2, R0, 0x18, RZ ;  /* 0x0000001800027810 */ /* 0x000fe20007ffe0ff */
[----:B------:R1:W-:Y:S01]  /*132a0*/  I2F R17, R4 ;  /* 0x0000000400117306 */ /* 0x0003e20000201400 */
[----:B------:R-:W-:-:S02]  /*132b0*/  FSEL R201, R6, -INF , !P5 ;  /* 0xff80000006c97808 */ /* 0x000fc40006800000 */
[----:B------:R-:W-:Y:S01]  /*132c0*/  ISETP.GE.AND P3, PT, R2, R245, PT ;  /* 0x000000f50200720c */ /* 0x000fe20003f66270 */
[--C-:B------:R-:W-:Y:S01]  /*132d0*/  IMAD.IADD R3, R236, 0x1, -R2.reuse ;  /* 0x00000001ec037824 */ /* 0x100fe200078e0a02 */
[C---:B------:R-:W-:Y:S01]  /*132e0*/  ISETP.GE.AND P2, PT, R2.reuse, R244, PT ;  /* 0x000000f40200720c */ /* 0x040fe20003f46270 */
[----:B------:R-:W-:Y:S01]  /*132f0*/  IMAD.IADD R5, R235, 0x1, -R2 ;  /* 0x00000001eb057824 */ /* 0x000fe200078e0a02 */
[C---:B------:R-:W-:Y:S01]  /*13300*/  ISETP.GE.AND P1, PT, R2.reuse, R243, PT ;  /* 0x000000f30200720c */ /* 0x040fe20003f26270 */
[----:B------:R-:W-:Y:S01]  /*13310*/  MUFU.TANH R14, R14 ;  /* 0x0000000e000e7308 */ /* 0x000fe20000002400 */
[----:B------:R-:W-:Y:S02]  /*13320*/  IABS R3, R3 ;  /* 0x0000000300037213 */ /* 0x000fe40000000000 */
[C---:B------:R-:W-:Y:S02]  /*13330*/  ISETP.GE.AND P0, PT, R2.reuse, R242, PT ;  /* 0x000000f20200720c */ /* 0x040fe40003f06270 */
[----:B------:R-:W-:-:S02]  /*13340*/  ISETP.LT.OR P5, PT, R2, R239, P2 ;  /* 0x000000ef0200720c */ /* 0x000fc400017a1670 */
[----:B------:R-:W-:Y:S02]  /*13350*/  ISETP.LT.OR P1, PT, R2, R238, P1 ;  /* 0x000000ee0200720c */ /* 0x000fe40000f21670 */
[----:B-1----:R-:W-:Y:S02]  /*13360*/  FSEL R4, R8, -INF , !P4 ;  /* 0xff80000008047808 */ /* 0x002fe40006000000 */
[----:B------:R-:W-:Y:S02]  /*13370*/  ISETP.LT.OR P4, PT, R2, R237, P0 ;  /* 0x000000ed0200720c */ /* 0x000fe40000781670 */
[----:B------:R-:W-:Y:S01]  /*13380*/  LOP3.LUT P2, RZ, R231, 0x4, RZ, 0xc0, !PT ;  /* 0x00000004e7ff7812 */ /* 0x000fe2000784c0ff */
[----:B------:R1:W-:Y:S02]  /*13390*/  STL [R1+0x88], R4 ;  /* 0x0000880401007387 */ /* 0x0003e40000100800 */
[----:B-1----:R-:W-:Y:S01]  /*133a0*/  IMAD.MOV.U32 R4, RZ, RZ, R3 ;  /* 0x000000ffff047224 */ /* 0x002fe200078e0003 */
[----:B------:R-:W-:-:S02]  /*133b0*/  IABS R3, R5 ;  /* 0x0000000500037213 */ /* 0x000fc40000000000 */
[----:B------:R-:W-:Y:S02]  /*133c0*/  FSEL R5, R9, -INF , !P6 ;  /* 0xff80000009057808 */ /* 0x000fe40007000000 */
[----:B------:R1:W-:Y:S01]  /*133d0*/  I2F R9, R4 ;  /* 0x0000000400097306 */ /* 0x0003e20000201400 */
[----:B------:R-:W-:Y:S02]  /*133e0*/  ISETP.LT.OR P6, PT, R2, R240, P3 ;  /* 0x000000f00200720c */ /* 0x000fe40001fc1670 */
[----:B------:R2:W-:Y:S01]  /*133f0*/  STL [R1+0x28], R5 ;  /* 0x0000280501007387 */ /* 0x0005e20000100800 */
[C---:B------:R-:W-:Y:S02]  /*13400*/  LOP3.LUT P3, RZ, R231.reuse, 0x8, RZ, 0xc0, !PT ;  /* 0x00000008e7ff7812 */ /* 0x040fe4000786c0ff */
[----:B------:R-:W-:Y:S02]  /*13410*/  LOP3.LUT R231, R231, 0xfffffffd, RZ, 0xc0, !PT ;  /* 0xfffffffde7e77812 */ /* 0x000fe400078ec0ff */
[----:B------:R-:W-:Y:S01]  /*13420*/  FSEL R251, R12, -INF , !P3 ;  /* 0xff8000000cfb7808 */ /* 0x000fe20005800000 */
[----:B------:R-:W-:Y:S01]  /*13430*/  FMUL.FTZ R12, R122, c[0x0][0x2ec] ;  /* 0x0000bb007a0c7a20 */ /* 0x000fe20000410000 */
[----:B------:R-:W-:-:S05]  /*13440*/  @P1 LOP3.LUT R231, R231, 0x2, RZ, 0xfc, !PT ;  /* 0x00000002e7e71812 */ /* 0x000fca00078efcff */
[----:B------:R-:W-:Y:S01]  /*13450*/  MUFU.TANH R12, R12 ;  /* 0x0000000c000c7308 */ /* 0x000fe20000002400 */
[----:B-1----:R-:W-:Y:S02]  /*13460*/  IMAD.MOV.U32 R4, RZ, RZ, R3 ;  /* 0x000000ffff047224 */ /* 0x002fe400078e0003 */
[----:B------:R-:W-:-:S05]  /*13470*/  IMAD.IADD R3, R234, 0x1, -R2 ;  /* 0x00000001ea037824 */ /* 0x000fca00078e0a02 */
[----:B------:R1:W3:Y:S01]  /*13480*/  I2F R6, R4 ;  /* 0x0000000400067306 */ /* 0x0002e20000201400 */
[----:B------:R-:W-:-:S07]  /*13490*/  IABS R3, R3 ;  /* 0x0000000300037213 */ /* 0x000fce0000000000 */
[----:B------:R4:W4:Y:S01]  /*134a0*/  I2F R8, R3 ;  /* 0x0000000300087306 */ /* 0x0009220000201400 */
[----:B-1----:R-:W-:Y:S01]  /*134b0*/  IMAD.IADD R4, R241, 0x1, -R2 ;  /* 0x00000001f1047824 */ /* 0x002fe200078e0a02 */
[----:B------:R-:W-:Y:S01]  /*134c0*/  IADD3 R2, R0, 0x19, RZ ;  /* 0x0000001900027810 */ /* 0x000fe20007ffe0ff */
[----:B---3--:R-:W-:-:S03]  /*134d0*/  FFMA.FTZ R6, R6, -UR35, R10 ;  /* 0x8000002306067c23 */ /* 0x008fc6000801000a */
[----:B------:R-:W-:Y:S01]  /*134e0*/  IABS R4, R4 ;  /* 0x0000000400047213 */ /* 0x000fe20000000000 */
[--C-:B--2---:R-:W-:Y:S01]  /*134f0*/  IMAD.IADD R5, R235, 0x1, -R2.reuse ;  /* 0x00000001eb057824 */ /* 0x104fe200078e0a02 */
[----:B------:R-:W-:Y:S01]  /*13500*/  ISETP.GE.AND P3, PT, R2, R245, PT ;  /* 0x000000f50200720c */ /* 0x000fe20003f66270 */
[----:B----4-:R-:W-:Y:S01]  /*13510*/  IMAD.IADD R3, R236, 0x1, -R2 ;  /* 0x00000001ec037824 */ /* 0x010fe200078e0a02 */
[----:B------:R1:W-:Y:S01]  /*13520*/  I2F R15, R4 ;  /* 0x00000004000f7306 */ /* 0x0003e20000201400 */
[----:B------:R-:W-:Y:S01]  /*13530*/  ISETP.GE.AND P1, PT, R2, R243, PT ;  /* 0x000000f30200720c */ /* 0x000fe20003f26270 */
[----:B------:R-:W-:Y:S01]  /*13540*/  FFMA.FTZ R8, R8, -UR35, R11 ;  /* 0x8000002308087c23 */ /* 0x000fe2000801000b */
[----:B------:R-:W-:Y:S01]  /*13550*/  ISETP.GE.AND P0, PT, R2, R242, PT ;  /* 0x000000f20200720c */ /* 0x000fe20003f06270 */
[----:B------:R-:W-:Y:S01]  /*13560*/  FMUL.FTZ R11, R126, c[0x0][0x2ec] ;  /* 0x0000bb007e0b7a20 */ /* 0x000fe20000410000 */
[----:B------:R-:W-:Y:S01]  /*13570*/  IABS R3, R3 ;  /* 0x0000000300037213 */ /* 0x000fe20000000000 */
[----:B------:R-:W-:Y:S01]  /*13580*/  IMAD.MOV.U32 R126, RZ, RZ, R232 ;  /* 0x000000ffff7e7224 */ /* 0x000fe200078e00e8 */
[----:B------:R-:W-:-:S02]  /*13590*/  ISETP.LT.OR P1, PT, R2, R238, P1 ;  /* 0x000000ee0200720c */ /* 0x000fc40000f21670 */
[----:B------:R-:W-:Y:S01]  /*135a0*/  ISETP.LT.OR P0, PT, R2, R237, P0 ;  /* 0x000000ed0200720c */ /* 0x000fe20000701670 */
[----:B------:R-:W-:Y:S01]  /*135b0*/  MUFU.TANH R11, R11 ;  /* 0x0000000b000b7308 */ /* 0x000fe20000002400 */
[----:B-1----:R-:W-:Y:S01]  /*135c0*/  IMAD.MOV.U32 R4, RZ, RZ, R3 ;  /* 0x000000ffff047224 */ /* 0x002fe200078e0003 */
[----:B------:R-:W-:Y:S01]  /*135d0*/  IABS R3, R5 ;  /* 0x0000000500037213 */ /* 0x000fe20000000000 */
[----:B------:R-:W-:-:S05]  /*135e0*/  FMUL.FTZ R5, R116, c[0x0][0x2ec] ;  /* 0x0000bb0074057a20 */ /* 0x000fca0000410000 */
[----:B------:R-:W1:Y:S01]  /*135f0*/  I2F R7, R4 ;  /* 0x0000000400077306 */ /* 0x000e620000201400 */
[----:B------:R-:W-:-:S07]  /*13600*/  IMAD.MOV.U32 R116, RZ, RZ, R133 ;  /* 0x000000ffff747224 */ /* 0x000fce00078e0085 */
[----:B------:R2:W3:Y:S08]  /*13610*/  I2F R4, R3 ;  /* 0x0000000300047306 */ /* 0x0004f00000201400 */
[----:B------:R-:W4:Y:S01]  /*13620*/  MUFU.TANH R5, R5 ;  /* 0x0000000500057308 */ /* 0x000f220000002400 */
[----:B-1----:R-:W-:Y:S02]  /*13630*/  FFMA.FTZ R7, R7, -UR35, R16 ;  /* 0x8000002307077c23 */ /* 0x002fe40008010010 */
[----:B--2---:R-:W-:Y:S01]  /*13640*/  FMUL.FTZ R3, R203, c[0x0][0x2ec] ;  /* 0x0000bb00cb037a20 */ /* 0x004fe20000410000 */
[----:B------:R-:W-:Y:S01]  /*13650*/  FSEL R203, R6, -INF , !P5 ;  /* 0xff80000006cb7808 */ /* 0x000fe20006800000 */
[----:B---3--:R-:W-:-:S02]  /*13660*/  FFMA.FTZ R10, R4, -UR35, R14 ;  /* 0x80000023040a7c23 */ /* 0x008fc4000801000e */
[----:B------:R-:W-:Y:S02]  /*13670*/  FMUL.FTZ R14, R125, c[0x0][0x2ec] ;  /* 0x0000bb007d0e7a20 */ /* 0x000fe40000410000 */
[----:B------:R-:W1:Y:S01]  /*13680*/  MUFU.TANH R3, R3 ;  /* 0x0000000300037308 */ /* 0x000e620000002400 */
[----:B----4-:R-:W-:Y:S02]  /*13690*/  FFMA.FTZ R5, R9, -UR35, R5 ;  /* 0x8000002309057c23 */ /* 0x010fe40008010005 */
[----:B------:R-:W-:Y:S02]  /*136a0*/  FFMA.FTZ R9, R15, -UR35, R13 ;  /* 0x800000230f097c23 */ /* 0x000fe4000801000d */
[----:B------:R-:W-:Y:S01]  /*136b0*/  FMUL.FTZ R13, R120, c[0x0][0x2ec] ;  /* 0x0000bb00780d7a20 */ /* 0x000fe20000410000 */
[----:B------:R-:W-:Y:S02]  /*136c0*/  FSEL R4, R5, -INF , !P6 ;  /* 0xff80000005047808 */ /* 0x000fe40007000000 */
[----:B------:R-:W-:Y:S01]  /*136d0*/  MUFU.TANH R14, R14 ;  /* 0x0000000e000e7308 */ /* 0x000fe20000002400 */
[----:B------:R-:W-:Y:S01]  /*136e0*/  ISETP.LT.OR P6, PT, R2, R240, P3 ;  /* 0x000000f00200720c */ /* 0x000fe20001fc1670 */
[----:B------:R-:W-:Y:S01]  /*136f0*/  IMAD.MOV.U32 R120, RZ, RZ, R248 ;  /* 0x000000ffff787224 */ /* 0x000fe200078e00f8 */
[----:B------:R-:W-:-:S02]  /*13700*/  LOP3.LUT P3, RZ, R231, 0x2, RZ, 0xc0, !PT ;  /* 0x00000002e7ff7812 */ /* 0x000fc4000786c0ff */
[----:B------:R-:W-:Y:S01]  /*13710*/  FSEL R6, R9, -INF , !P4 ;  /* 0xff80000009067808 */ /* 0x000fe20006000000 */
[----:B------:R-:W-:Y:S01]  /*13720*/  FMUL.FTZ R9, R131, c[0x0][0x2ec] ;  /* 0x0000bb0083097a20 */ /* 0x000fe20000410000 */
[----:B------:R-:W-:Y:S01]  /*13730*/  LOP3.LUT R231, R231, 0xfffffff7, RZ, 0xc0, !PT ;  /* 0xfffffff7e7e77812 */ /* 0x000fe200078ec0ff */
[----:B-1----:R-:W-:Y:S01]  /*13740*/  FFMA.FTZ R3, R17, -UR35, R3 ;  /* 0x8000002311037c23 */ /* 0x002fe20008010003 */
[----:B------:R-:W-:Y:S01]  /*13750*/  FSEL R200, R8, -INF , !P3 ;  /* 0xff80000008c87808 */ /* 0x000fe20005800000 */
[----:B------:R-:W-:Y:S01]  /*13760*/  MUFU.TANH R13, R13 ;  /* 0x0000000d000d7308 */ /* 0x000fe20000002400 */
[----:B------:R-:W-:Y:S01]  /*13770*/  @P1 LOP3.LUT R231, R231, 0x8, RZ, 0xfc, !PT ;  /* 0x00000008e7e71812 */ /* 0x000fe200078efcff */
[----:B------:R-:W-:Y:S01]  /*13780*/  FMUL.FTZ R17, R112, c[0x0][0x2ec] ;  /* 0x0000bb0070117a20 */ /* 0x000fe20000410000 */
[----:B------:R-:W-:Y:S02]  /*13790*/  FSEL R3, R3, -INF , !P2 ;  /* 0xff80000003037808 */ /* 0x000fe40005000000 */
[----:B------:R-:W-:-:S02]  /*137a0*/  ISETP.GE.AND P2, PT, R2, R244, PT ;  /* 0x000000f40200720c */ /* 0x000fc40003f46270 */
[----:B------:R-:W-:Y:S01]  /*137b0*/  LOP3.LUT R231, R231, 0xfffffffb, RZ, 0xc0, !PT ;  /* 0xfffffffbe7e77812 */ /* 0x000fe200078ec0ff */
[----:B------:R1:W-:Y:S01]  /*137c0*/  STL [R1+0x80], R3 ;  /* 0x0000800301007387 */ /* 0x0003e20000100800 */
[----:B------:R-:W-:Y:S01]  /*137d0*/  ISETP.LT.OR P5, PT, R2, R239, P2 ;  /* 0x000000ef0200720c */ /* 0x000fe200017a1670 */
[----:B------:R-:W-:Y:S01]  /*137e0*/  MUFU.TANH R9, R9 ;  /* 0x0000000900097308 */ /* 0x000fe20000002400 */
[----:B------:R-:W-:Y:S01]  /*137f0*/  @P0 LOP3.LUT R231, R231, 0x4, RZ, 0xfc, !PT ;  /* 0x00000004e7e70812 */ /* 0x000fe200078efcff */
[----:B------:R2:W-:Y:S01]  /*13800*/  STL [R1+0x1c], R4 ;  /* 0x00001c0401007387 */ /* 0x0005e20000100800 */
[----:B------:R-:W-:Y:S01]  /*13810*/  FSEL R117, R10, -INF , !P5 ;  /* 0xff8000000a757808 */ /* 0x000fe20006800000 */
[----:B------:R-:W-:Y:S02]  /*13820*/  FMUL.FTZ R10, R124, c[0x0][0x2ec] ;  /* 0x0000bb007c0a7a20 */ /* 0x000fe40000410000 */
[----:B------:R3:W-:Y:S01]  /*13830*/  STL [R1+0x78], R6 ;  /* 0x0000780601007387 */ /* 0x0007e20000100800 */
[----:B------:R-:W-:Y:S01]  /*13840*/  IMAD.MOV.U32 R124, RZ, RZ, R209 ;  /* 0x000000ffff7c7224 */ /* 0x000fe200078e00d1 */
[----:B------:R-:W-:Y:S08]  /*13850*/  MUFU.TANH R17, R17 ;  /* 0x0000001100117308 */ /* 0x000ff00000002400 */
[----:B------:R-:W-:Y:S01]  /*13860*/  MUFU.TANH R10, R10 ;  /* 0x0000000a000a7308 */ /* 0x000fe20000002400 */
[----:B-1----:R-:W-:-:S02]  /*13870*/  IMAD.IADD R3, R234, 0x1, -R2 ;  /* 0x00000001ea037824 */ /* 0x002fc400078e0a02 */
[----:B--2---:R-:W-:-:S03]  /*13880*/  IMAD.IADD R4, R241, 0x1, -R2 ;  /* 0x00000001f1047824 */ /* 0x004fc600078e0a02 */
[----:B------:R-:W-:Y:S02]  /*13890*/  IABS R3, R3 ;  /* 0x0000000300037213 */ /* 0x000fe40000000000 */
[----:B------:R-:W-:Y:S02]  /*138a0*/  IADD3 R2, R0, 0x20, RZ ;  /* 0x0000002000027810 */ /* 0x000fe40007ffe0ff */
[----:B------:R1:W-:Y:S01]  /*138b0*/  I2F R5, R3 ;  /* 0x0000000300057306 */ /* 0x0003e20000201400 */
[----:B------:R-:W-:Y:S02]  /*138c0*/  IABS R4, R4 ;  /* 0x0000000400047213 */ /* 0x000fe40000000000 */
[----:B---3--:R-:W-:Y:S02]  /*138d0*/  FSEL R6, R7, -INF , !P6 ;  /* 0xff80000007067808 */ /* 0x008fe40007000000 */
[C---:B------:R-:W-:Y:S02]  /*138e0*/  ISETP.GE.AND P3, PT, R2.reuse, R245, PT ;  /* 0x000000f50200720c */ /* 0x040fe40003f66270 */
[C---:B------:R-:W-:Y:S01]  /*138f0*/  ISETP.GE.AND P2, PT, R2.reuse, R244, PT ;  /* 0x000000f40200720c */ /* 0x040fe20003f46270 */
[----:B------:R2:W-:Y:S01]  /*13900*/  I2F R16, R4 ;  /* 0x0000000400107306 */ /* 0x0005e20000201400 */
[----:B------:R3:W-:Y:S01]  /*13910*/  STL [R1+0x14], R6 ;  /* 0x0000140601007387 */ /* 0x0007e20000100800 */
[----:B------:R-:W-:-:S02]  /*13920*/  ISETP.GE.AND P1, PT, R2, R243, PT ;  /* 0x000000f30200720c */ /* 0x000fc40003f26270 */
[C---:B------:R-:W-:Y:S02]  /*13930*/  ISETP.GE.AND P0, PT, R2.reuse, R242, PT ;  /* 0x000000f20200720c */ /* 0x040fe40003f06270 */
[----:B------:R-:W-:Y:S01]  /*13940*/  ISETP.LT.OR P6, PT, R2, R240, P3 ;  /* 0x000000f00200720c */ /* 0x000fe20001fc1670 */
[----:B-1----:R-:W-:Y:S01]  /*13950*/  IMAD.IADD R3, R236, 0x1, -R2 ;  /* 0x00000001ec037824 */ /* 0x002fe200078e0a02 */
[C---:B------:R-:W-:Y:S02]  /*13960*/  ISETP.LT.OR P5, PT, R2.reuse, R239, P2 ;  /* 0x000000ef0200720c */ /* 0x040fe400017a1670 */
[C---:B------:R-:W-:Y:S02]  /*13970*/  ISETP.LT.OR P1, PT, R2.reuse, R238, P1 ;  /* 0x000000ee0200720c */ /* 0x040fe40000f21670 */
[----:B------:R-:W-:Y:S02]  /*13980*/  IABS R3, R3 ;  /* 0x0000000300037213 */ /* 0x000fe40000000000 */
[----:B------:R-:W-:-:S02]  /*13990*/  ISETP.LT.OR P4, PT, R2, R237, P0 ;  /* 0x000000ed0200720c */ /* 0x000fc40000781670 */
[C---:B------:R-:W-:Y:S01]  /*139a0*/  LOP3.LUT P3, RZ, R231.reuse, 0x8, RZ, 0xc0, !PT ;  /* 0x00000008e7ff7812 */ /* 0x040fe2000786c0ff */
[----:B--2---:R-:W-:Y:S01]  /*139b0*/  IMAD.MOV.U32 R4, RZ, RZ, R3 ;  /* 0x000000ffff047224 */ /* 0x004fe200078e0003 */
[----:B------:R-:W-:Y:S01]  /*139c0*/  LOP3.LUT P2, RZ, R231, 0x4, RZ, 0xc0, !PT ;  /* 0x00000004e7ff7812 */ /* 0x000fe2000784c0ff */
[----:B------:R-:W-:Y:S01]  /*139d0*/  IMAD.IADD R3, R235, 0x1, -R2 ;  /* 0x00000001eb037824 */ /* 0x000fe200078e0a02 */
[----:B------:R-:W-:-:S04]  /*139e0*/  LOP3.LUT R231, R231, 0xfffffffd, RZ, 0xc0, !PT ;  /* 0xfffffffde7e77812 */ /* 0x000fc800078ec0ff */
[----:B------:R-:W-:Y:S01]  /*139f0*/  IABS R3, R3 ;  /* 0x0000000300037213 */ /* 0x000fe20000000000 */
[----:B---3--:R1:W2:Y:S01]  /*13a00*/  I2F R6, R4 ;  /* 0x0000000400067306 */ /* 0x0082a20000201400 */
[----:B------:R-:W-:-:S03]  /*13a10*/  @P1 LOP3.LUT R231, R231, 0x2, RZ, 0xfc, !PT ;  /* 0x00000002e7e71812 */ /* 0x000fc600078efcff */
[----:B-1----:R-:W-:Y:S02]  /*13a20*/  IMAD.MOV.U32 R4, RZ, RZ, R3 ;  /* 0x000000ffff047224 */ /* 0x002fe400078e0003 */
[----:B------:R-:W-:Y:S02]  /*13a30*/  IMAD.IADD R3, R234, 0x1, -R2 ;  /* 0x00000001ea037824 */ /* 0x000fe400078e0a02 */
[----:B------:R1:W3:Y:S01]  /*13a40*/  I2F R8, R4 ;  /* 0x0000000400087306 */ /* 0x0002e20000201400 */
[----:B--2---:R-:W-:Y:S02]  /*13a50*/  FFMA.FTZ R6, R6, -UR35, R10 ;  /* 0x8000002306067c23 */ /* 0x004fe4000801000a */
[----:B------:R-:W-:-:S03]  /*13a60*/  IABS R3, R3 ;  /* 0x0000000300037213 */ /* 0x000fc60000000000 */
[----:B------:R-:W-:Y:S02]  /*13a70*/  FSEL R107, R6, -INF , !P6 ;  /* 0xff800000066b7808 */ /* 0x000fe40007000000 */
[----:B------:R2:W4:Y:S01]  /*13a80*/  I2F R7, R3 ;  /* 0x0000000300077306 */ /* 0x0005220000201400 */
[----:B-1----:R-:W-:Y:S01]  /*13a90*/  IMAD.IADD R4, R241, 0x1, -R2 ;  /* 0x00000001f1047824 */ /* 0x002fe200078e0a02 */
[----:B------:R-:W-:Y:S01]  /*13aa0*/  IADD3 R2, R0, 0x21, RZ ;  /* 0x0000002100027810 */ /* 0x000fe20007ffe0ff */
[----:B---3--:R-:W-:-:S03]  /*13ab0*/  FFMA.FTZ R8, R8, -UR35, R11 ;  /* 0x8000002308087c23 */ /* 0x008fc6000801000b */
[----:B------:R-:W-:Y:S02]  /*13ac0*/  IABS R4, R4 ;  /* 0x0000000400047213 */ /* 0x000fe40000000000 */
[----:B------:R-:W-:Y:S01]  /*13ad0*/  ISETP.GE.AND P1, PT, R2, R243, PT ;  /* 0x000000f30200720c */ /* 0x000fe20003f26270 */
[----:B--2---:R-:W-:Y:S01]  /*13ae0*/  IMAD.IADD R3, R236, 0x1, -R2 ;  /* 0x00000001ec037824 */ /* 0x004fe200078e0a02 */
[----:B------:R1:W2:Y:S01]  /*13af0*/  I2F R15, R4 ;  /* 0x00000004000f7306 */ /* 0x0002a20000201400 */
[C---:B------:R-:W-:Y:S01]  /*13b00*/  ISETP.GE.AND P0, PT, R2.reuse, R242, PT ;  /* 0x000000f20200720c */ /* 0x040fe20003f06270 */
[----:B----4-:R-:W-:Y:S01]  /*13b10*/  FFMA.FTZ R13, R7, -UR35, R13 ;  /* 0x80000023070d7c23 */ /* 0x010fe2000801000d */
[C---:B------:R-:W-:Y:S02]  /*13b20*/  ISETP.LT.OR P1, PT, R2.reuse, R238, P1 ;  /* 0x000000ee0200720c */ /* 0x040fe40000f21670 */
[----:B------:R-:W-:Y:S02]  /*13b30*/  IABS R3, R3 ;  /* 0x0000000300037213 */ /* 0x000fe40000000000 */
[----:B------:R-:W-:-:S04]  /*13b40*/  ISETP.LT.OR P0, PT, R2, R237, P0 ;  /* 0x000000ed0200720c */ /* 0x000fc80000701670 */
[----:B------:R-:W3:Y:S01]  /*13b50*/  I2F R3, R3 ;  /* 0x0000000300037306 */ /* 0x000ee20000201400 */
[----:B-1----:R-:W-:Y:S02]  /*13b60*/  FMUL.FTZ R4, R129, c[0x0][0x2ec] ;  /* 0x0000bb0081047a20 */ /* 0x002fe40000410000 */
[----:B--2---:R-:W-:Y:S02]  /*13b70*/  FFMA.FTZ R12, R15, -UR35, R12 ;  /* 0x800000230f0c7c23 */ /* 0x004fe4000801000c */
[----:B------:R-:W-:-:S03]  /*13b80*/  FMUL.FTZ R15, R92, c[0x0][0x2ec] ;  /* 0x0000bb005c0f7a20 */ /* 0x000fc60000410000 */
[----:B------:R-:W1:Y:S01]  /*13b90*/  MUFU.TANH R4, R4 ;  /* 0x0000000400047308 */ /* 0x000e620000002400 */
[----:B------:R-:W-:Y:S01]  /*13ba0*/  FSEL R12, R12, -INF , !P4 ;  /* 0xff8000000c0c7808 */ /* 0x000fe20006000000 */
[----:B------:R-:W-:Y:S02]  /*13bb0*/  IMAD.MOV.U32 R129, RZ, RZ, R208 ;  /* 0x000000ffff817224 */ /* 0x000fe400078e00d0 */
[----:B---3--:R-:W-:Y:S02]  /*13bc0*/  FFMA.FTZ R11, R3, -UR35, R14 ;  /* 0x80000023030b7c23 */ /* 0x008fe4000801000e */
[----:B------:R-:W-:Y:S02]  /*13bd0*/  IMAD.IADD R3, R235, 0x1, -R2 ;  /* 0x00000001eb037824 */ /* 0x000fe400078e0a02 */
[----:B------:R-:W-:Y:S01]  /*13be0*/  MUFU.TANH R15, R15 ;  /* 0x0000000f000f7308 */ /* 0x000fe20000002400 */
[----:B------:R-:W-:Y:S02]  /*13bf0*/  FMUL.FTZ R14, R123, c[0x0][0x2ec] ;  /* 0x0000bb007b0e7a20 */ /* 0x000fe40000410000 */
[----:B------:R-:W-:Y:S01]  /*13c00*/  IABS R3, R3 ;  /* 0x0000000300037213 */ /* 0x000fe20000000000 */
[----:B-1----:R-:W-:-:S04]  /*13c10*/  FFMA.FTZ R4, R5, -UR35, R4 ;  /* 0x8000002305047c23 */ /* 0x002fc80008010004 */
[----:B------:R-:W-:Y:S01]  /*13c20*/  MUFU.TANH R14, R14 ;  /* 0x0000000e000e7308 */ /* 0x000fe20000002400 */
[----:B------:R-:W-:Y:S02]  /*13c30*/  FFMA.FTZ R5, R16, -UR35, R9 ;  /* 0x8000002310057c23 */ /* 0x000fe40008010009 */
[----:B------:R-:W-:Y:S01]  /*13c40*/  FMUL.FTZ R16, R94, c[0x0][0x2ec] ;  /* 0x0000bb005e107a20 */ /* 0x000fe20000410000 */
[----:B------:R-:W-:Y:S02]  /*13c50*/  FSEL R202, R4, -INF , !P3 ;  /* 0xff80000004ca7808 */ /* 0x000fe40005800000 */
[----:B------:R-:W-:Y:S02]  /*13c60*/  FSEL R4, R5, -INF , !P2 ;  /* 0xff80000005047808 */ /* 0x000fe40005000000 */
[C---:B------:R-:W-:Y:S01]  /*13c70*/  ISETP.GE.AND P3, PT, R2.reuse, R245, PT ;  /* 0x000000f50200720c */ /* 0x040fe20003f66270 */
[----:B------:R-:W-:Y:S01]  /*13c80*/  MUFU.TANH R16, R16 ;  /* 0x0000001000107308 */ /* 0x000fe20000002400 */
[----:B------:R-:W-:Y:S01]  /*13c90*/  ISETP.GE.AND P2, PT, R2, R244, PT ;  /* 0x000000f40200720c */ /* 0x000fe20003f46270 */
[----:B------:R1:W-:Y:S01]  /*13ca0*/  STL [R1+0x68], R4 ;  /* 0x0000680401007387 */ /* 0x0003e20000100800 */
[----:B------:R-:W-:-:S02]  /*13cb0*/  FSEL R5, R8, -INF , !P5 ;  /* 0xff80000008057808 */ /* 0x000fc40006800000 */
[C---:B------:R-:W-:Y:S02]  /*13cc0*/  ISETP.LT.OR P6, PT, R2.reuse, R240, P3 ;  /* 0x000000f00200720c */ /* 0x040fe40001fc1670 */
[----:B------:R-:W-:Y:S01]  /*13cd0*/  ISETP.LT.OR P5, PT, R2, R239, P2 ;  /* 0x000000ef0200720c */ /* 0x000fe200017a1670 */
[----:B------:R-:W-:Y:S01]  /*13ce0*/  STL [R1+0x54], R5 ;  /* 0x0000540501007387 */ /* 0x000fe20000100800 */
[C---:B------:R-:W-:Y:S02]  /*13cf0*/  LOP3.LUT P3, RZ, R231.reuse, 0x2, RZ, 0xc0, !PT ;  /* 0x00000002e7ff7812 */ /* 0x040fe4000786c0ff */
[----:B------:R-:W-:Y:S02]  /*13d00*/  LOP3.LUT R231, R231, 0xfffffff7, RZ, 0xc0, !PT ;  /* 0xfffffff7e7e77812 */ /* 0x000fe400078ec0ff */
[----:B------:R-:W-:Y:S02]  /*13d10*/  FSEL R13, R13, -INF , !P3 ;  /* 0xff8000000d0d7808 */ /* 0x000fe40005800000 */
[----:B------:R-:W-:-:S02]  /*13d20*/  @P1 LOP3.LUT R231, R231, 0x8, RZ, 0xfc, !PT ;  /* 0x00000008e7e71812 */ /* 0x000fc400078efcff */
[----:B------:R-:W-:Y:S01]  /*13d30*/  FSEL R106, R11, -INF , !P6 ;  /* 0xff8000000b6a7808 */ /* 0x000fe20007000000 */
[----:B------:R-:W-:Y:S01]  /*13d40*/  STL [R1+0x50], R13 ;  /* 0x0000500d01007387 */ /* 0x000fe20000100800 */
[----:B------:R-:W-:-:S03]  /*13d50*/  LOP3.LUT R231, R231, 0xfffffffb, RZ, 0xc0, !PT ;  /* 0xfffffffbe7e77812 */ /* 0x000fc600078ec0ff */
[----:B------:R2:W-:Y:S01]  /*13d60*/  STL [R1+0x5c], R12 ;  /* 0x00005c0c01007387 */ /* 0x0005e20000100800 */
[----:B------:R-:W-:Y:S01]  /*13d70*/  @P0 LOP3.LUT R231, R231, 0x4, RZ, 0xfc, !PT ;  /* 0x00000004e7e70812 */ /* 0x000fe200078efcff */
[----:B-1----:R-:W-:Y:S02]  /*13d80*/  IMAD.MOV.U32 R4, RZ, RZ, R3 ;  /* 0x000000ffff047224 */ /* 0x002fe400078e0003 */
[----:B------:R-:W-:Y:S02]  /*13d90*/  IMAD.IADD R3, R234, 0x1, -R2 ;  /* 0x00000001ea037824 */ /* 0x000fe400078e0a02 */
[----:B------:R1:W-:Y:S03]  /*13da0*/  I2F R10, R4 ;  /* 0x00000004000a7306 */ /* 0x0003e60000201400 */
[----:B------:R-:W-:-:S05]  /*13db0*/  IABS R3, R3 ;  /* 0x0000000300037213 */ /* 0x000fca0000000000 */
[----:B------:R3:W-:Y:S01]  /*13dc0*/  I2F R9, R3 ;  /* 0x0000000300097306 */ /* 0x0007e20000201400 */
[----:B-1----:R-:W-:Y:S01]  /*13dd0*/  IMAD.IADD R4, R241, 0x1, -R2 ;  /* 0x00000001f1047824 */ /* 0x002fe200078e0a02 */
[----:B------:R-:W-:Y:S01]  /*13de0*/  IADD3 R2, R0, 0x28, RZ ;  /* 0x0000002800027810 */ /* 0x000fe20007ffe0ff */
[----:B--2---:R-:W-:-:S03]  /*13df0*/  FMUL.FTZ R12, R113, c[0x0][0x2ec] ;  /* 0x0000bb00710c7a20 */ /* 0x004fc60000410000 */
[----:B------:R-:W-:Y:S01]  /*13e00*/  IABS R4, R4 ;  /* 0x0000000400047213 */ /* 0x000fe20000000000 */
[--C-:B------:R-:W-:Y:S01]  /*13e10*/  IMAD.IADD R5, R235, 0x1, -R2.reuse ;  /* 0x00000001eb057824 */ /* 0x100fe200078e0a02 */
[----:B------:R-:W-:Y:S01]  /*13e20*/  ISETP.GE.AND P3, PT, R2, R245, PT ;  /* 0x000000f50200720c */ /* 0x000fe20003f66270 */
[----:B---3--:R-:W-:Y:S01]  /*13e30*/  IMAD.IADD R3, R236, 0x1, -R2 ;  /* 0x00000001ec037824 */ /* 0x008fe200078e0a02 */
[----:B------:R1:W-:Y:S01]  /*13e40*/  I2F R18, R4 ;  /* 0x0000000400127306 */ /* 0x0003e20000201400 */
[C---:B------:R-:W-:Y:S02]  /*13e50*/  ISETP.GE.AND P2, PT, R2.reuse, R244, PT ;  /* 0x000000f40200720c */ /* 0x040fe40003f46270 */
[C---:B------:R-:W-:Y:S02]  /*13e60*/  ISETP.GE.AND P1, PT, R2.reuse, R243, PT ;  /* 0x000000f30200720c */ /* 0x040fe40003f26270 */
[----:B------:R-:W-:Y:S02]  /*13e70*/  IABS R3, R3 ;  /* 0x0000000300037213 */ /* 0x000fe40000000000 */
[C---:B------:R-:W-:Y:S01]  /*13e80*/  ISETP.GE.AND P0, PT, R2.reuse, R242, PT ;  /* 0x000000f20200720c */ /* 0x040fe20003f06270 */
[----:B------:R-:W-:Y:S01]  /*13e90*/  MUFU.TANH R12, R12 ;  /* 0x0000000c000c7308 */ /* 0x000fe20000002400 */
[----:B------:R-:W-:-:S02]  /*13ea0*/  ISETP.LT.OR P6, PT, R2, R240, P3 ;  /* 0x000000f00200720c */ /* 0x000fc40001fc1670 */
[C---:B------:R-:W-:Y:S02]  /*13eb0*/  ISETP.LT.OR P1, PT, R2.reuse, R238, P1 ;  /* 0x000000ee0200720c */ /* 0x040fe40000f21670 */
[----:B------:R-:W-:Y:S02]  /*13ec0*/  ISETP.LT.OR P4, PT, R2, R237, P0 ;  /* 0x000000ed0200720c */ /* 0x000fe40000781670 */
[----:B------:R-:W-:Y:S01]  /*13ed0*/  LOP3.LUT P3, RZ, R231, 0x8, RZ, 0xc0, !PT ;  /* 0x00000008e7ff7812 */ /* 0x000fe2000786c0ff */
[----:B-1----:R-:W-:Y:S01]  /*13ee0*/  IMAD.MOV.U32 R4, RZ, RZ, R3 ;  /* 0x000000ffff047224 */ /* 0x002fe200078e0003 */
[----:B------:R-:W-:Y:S01]  /*13ef0*/  IABS R3, R5 ;  /* 0x0000000500037213 */ /* 0x000fe20000000000 */
[----:B------:R-:W-:Y:S02]  /*13f00*/  IMAD.IADD R5, R241, 0x1, -R2 ;  /* 0x00000001f1057824 */ /* 0x000fe400078e0a02 */
[----:B------:R1:W2:Y:S02]  /*13f10*/  I2F R7, R4 ;  /* 0x0000000400077306 */ /* 0x0002a40000201400 */
[----:B-1----:R-:W-:-:S02]  /*13f20*/  IMAD.MOV.U32 R4, RZ, RZ, R3 ;  /* 0x000000ffff047224 */ /* 0x002fc400078e0003 */
[----:B------:R-:W-:-:S04]  /*13f30*/  IMAD.IADD R3, R234, 0x1, -R2 ;  /* 0x00000001ea037824 */ /* 0x000fc800078e0a02 */
[----:B------:R1:W3:Y:S01]  /*13f40*/  I2F R8, R4 ;  /* 0x0000000400087306 */ /* 0x0002e20000201400 */
[----:B--2---:R-:W-:Y:S01]  /*13f50*/  FFMA.FTZ R7, R7, -UR35, R15 ;  /* 0x8000002307077c23 */ /* 0x004fe2000801000f */
[----:B------:R-:W-:Y:S01]  /*13f60*/  IABS R3, R3 ;  /* 0x0000000300037213 */ /* 0x000fe20000000000 */
[----:B------:R-:W-:-:S03]  /*13f70*/  FMUL.FTZ R15, R108, c[0x0][0x2ec] ;  /* 0x0000bb006c0f7a20 */ /* 0x000fc60000410000 */
[----:B------:R-:W-:Y:S01]  /*13f80*/  FSEL R105, R7, -INF , !P6 ;  /* 0xff80000007697808 */ /* 0x000fe20007000000 */
[----:B------:R-:W-:Y:S02]  /*13f90*/  IMAD.MOV.U32 R108, RZ, RZ, R134 ;  /* 0x000000ffff6c7224 */ /* 0x000fe400078e0086 */
[----:B------:R-:W-:Y:S01]  /*13fa0*/  MUFU.TANH R15, R15 ;  /* 0x0000000f000f7308 */ /* 0x000fe20000002400 */
[----:B-1----:R-:W-:Y:S01]  /*13fb0*/  IMAD.MOV.U32 R4, RZ, RZ, R3 ;  /* 0x000000ffff047224 */ /* 0x002fe200078e0003 */
[----:B------:R-:W-:Y:S01]  /*13fc0*/  IABS R3, R5 ;  /* 0x0000000500037213 */ /* 0x000fe20000000000 */
[----:B------:R-:W-:-:S05]  /*13fd0*/  FMUL.FTZ R5, R121, c[0x0][0x2ec] ;  /* 0x0000bb0079057a20 */ /* 0x000fca0000410000 */
[----:B------:R1:W2:Y:S01]  /*13fe0*/  I2F R6, R4 ;  /* 0x0000000400067306 */ /* 0x0002a20000201400 */
[----:B---3--:R-:W-:Y:S02]  /*13ff0*/  FFMA.FTZ R8, R8, -UR35, R16 ;  /* 0x8000002308087c23 */ /* 0x008fe40008010010 */
[----:B------:R-:W-:Y:S02]  /*14000*/  FMUL.FTZ R16, R110, c[0x0][0x2ec] ;  /* 0x0000bb006e107a20 */ /* 0x000fe40000410000 */
[----:B------:R-:W-:-:S03]  /*14010*/  IMAD.MOV.U32 R110, RZ, RZ, R250 ;  /* 0x000000ffff6e7224 */ /* 0x000fc600078e00fa */
[----:B------:R-:W-:Y:S01]  /*14020*/  I2F R3, R3 ;  /* 0x0000000300037306 */ /* 0x000fe20000201400 */
[----:B-1----:R-:W-:-:S07]  /*14030*/  FMUL.FTZ R4, R127, c[0x0][0x2ec] ;  /* 0x0000bb007f047a20 */ /* 0x002fce0000410000 */
[----:B------:R-:W1:Y:S01]  /*14040*/  MUFU.TANH R5, R5 ;  /* 0x0000000500057308 */ /* 0x000e620000002400 */
[----:B--2---:R-:W-:Y:S02]  /*14050*/  FFMA.FTZ R13, R6, -UR35, R17 ;  /* 0x80000023060d7c23 */ /* 0x004fe40008010011 */
[----:B------:R-:W-:Y:S02]  /*14060*/  FMUL.FTZ R17, R100, c[0x0][0x2ec] ;  /* 0x0000bb0064117a20 */ /* 0x000fe40000410000 */
[----:B------:R-:W-:-:S03]  /*14070*/  IMAD.MOV.U32 R100, RZ, RZ, R247 ;  /* 0x000000ffff647224 */ /* 0x000fc600078e00f7 */
[----:B------:R-:W2:Y:S01]  /*14080*/  MUFU.TANH R4, R4 ;  /* 0x0000000400047308 */ /* 0x000ea20000002400 */
[----:B-1----:R-:W-:-:S07]  /*14090*/  FFMA.FTZ R5, R9, -UR35, R5 ;  /* 0x8000002309057c23 */ /* 0x002fce0008010005 */
[----:B------:R-:W-:Y:S01]  /*140a0*/  MUFU.TANH R17, R17 ;  /* 0x0000001100117308 */ /* 0x000fe20000002400 */
[----:B------:R-:W-:Y:S01]  /*140b0*/  FSEL R94, R5, -INF , !P3 ;  /* 0xff800000055e7808 */ /* 0x000fe20005800000 */
[----:B--2---:R-:W-:-:S06]  /*140c0*/  FFMA.FTZ R4, R10, -UR35, R4 ;  /* 0x800000230a047c23 */ /* 0x004fcc0008010004 */
[----:B------:R-:W-:Y:S01]  /*140d0*/  MUFU.TANH R16, R16 ;  /* 0x0000001000107308 */ /* 0x000fe20000002400 */
[----:B------:R-:W-:Y:S02]  /*140e0*/  FMUL.FTZ R10, R114, c[0x0][0x2ec] ;  /* 0x0000bb00720a7a20 */ /* 0x000fe40000410000 */
[----:B------:R-:W-:Y:S01]  /*140f0*/  IMAD.MOV.U32 R114, RZ, RZ, R132 ;  /* 0x000000ffff727224 */ /* 0x000fe200078e0084 */
[----:B------:R-:W-:Y:S02]  /*14100*/  FSEL R4, R4, -INF , !P5 ;  /* 0xff80000004047808 */ /* 0x000fe40006800000 */
[----:B------:R-:W-:Y:S02]  /*14110*/  ISETP.LT.OR P5, PT, R2, R239, P2 ;  /* 0x000000ef0200720c */ /* 0x000fe400017a1670 */
[----:B------:R-:W1:Y:S01]  /*14120*/  MUFU.TANH R10, R10 ;  /* 0x0000000a000a7308 */ /* 0x000e620000002400 */
[----:B------:R-:W-:Y:S01]  /*14130*/  IADD3 R2, R0, 0x29, RZ ;  /* 0x0000002900027810 */ /* 0x000fe20007ffe0ff */
[----:B------:R2:W-:Y:S01]  /*14140*/  STL [R1+0x40], R4 ;  /* 0x0000400401007387 */ /* 0x0005e20000100800 */
[----:B------:R-:W-:-:S02]  /*14150*/  LOP3.LUT P2, RZ, R231, 0x4, RZ, 0xc0, !PT ;  /* 0x00000004e7ff7812 */ /* 0x000fc4000784c0ff */
[----:B------:R-:W-:Y:S02]  /*14160*/  LOP3.LUT R231, R231, 0xfffffffd, RZ, 0xc0, !PT ;  /* 0xfffffffde7e77812 */ /* 0x000fe400078ec0ff */
[C---:B------:R-:W-:Y:S02]  /*14170*/  ISETP.GE.AND P3, PT, R2.reuse, R245, PT ;  /* 0x000000f50200720c */ /* 0x040fe40003f66270 */
[----:B------:R-:W-:Y:S02]  /*14180*/  @P1 LOP3.LUT R231, R231, 0x2, RZ, 0xfc, !PT ;  /* 0x00000002e7e71812 */ /* 0x000fe400078efcff */
[C---:B------:R-:W-:Y:S02]  /*14190*/  ISETP.GE.AND P1, PT, R2.reuse, R243, PT ;  /* 0x000000f30200720c */ /* 0x040fe40003f26270 */
[C---:B------:R-:W-:Y:S02]  /*141a0*/  ISETP.GE.AND P0, PT, R2.reuse, R242, PT ;  /* 0x000000f20200720c */ /* 0x040fe40003f06270 */
[C---:B------:R-:W-:Y:S01]  /*141b0*/  ISETP.LT.OR P6, PT, R2.reuse, R240, P3 ;  /* 0x000000f00200720c */ /* 0x040fe20001fc1670 */
[----:B-1----:R-:W-:Y:S01]  /*141c0*/  FFMA.FTZ R11, R3, -UR35, R10 ;  /* 0x80000023030b7c23 */ /* 0x002fe2000801000a */
[----:B------:R-:W-:Y:S01]  /*141d0*/  ISETP.LT.OR P1, PT, R2, R238, P1 ;  /* 0x000000ee0200720c */ /* 0x000fe20000f21670 */
[----:B------:R-:W-:Y:S01]  /*141e0*/  IMAD.IADD R3, R236, 0x1, -R2 ;  /* 0x00000001ec037824 */ /* 0x000fe200078e0a02 */
[----:B------:R-:W-:-:S02]  /*141f0*/  ISETP.LT.OR P0, PT, R2, R237, P0 ;  /* 0x000000ed0200720c */ /* 0x000fc40000701670 */
[C---:B------:R-:W-:Y:S02]  /*14200*/  LOP3.LUT P3, RZ, R231.reuse, 0x2, RZ, 0xc0, !PT ;  /* 0x00000002e7ff7812 */ /* 0x040fe4000786c0ff */
[----:B------:R-:W-:Y:S02]  /*14210*/  IABS R3, R3 ;  /* 0x0000000300037213 */ /* 0x000fe40000000000 */
[----:B------:R-:W-:Y:S01]  /*14220*/  LOP3.LUT R231, R231, 0xfffffff7, RZ, 0xc0, !PT ;  /* 0xfffffff7e7e77812 */ /* 0x000fe200078ec0ff */
[----:B--2---:R-:W-:Y:S02]  /*14230*/  FFMA.FTZ R4, R18, -UR35, R14 ;  /* 0x8000002312047c23 */ /* 0x004fe4000801000e */
[----:B------:R-:W-:Y:S02]  /*14240*/  FMUL.FTZ R14, R115, c[0x0][0x2ec] ;  /* 0x0000bb00730e7a20 */ /* 0x000fe40000410000 */
[----:B------:R-:W-:Y:S01]  /*14250*/  @P1 LOP3.LUT R231, R231, 0x8, RZ, 0xfc, !PT ;  /* 0x00000008e7e71812 */ /* 0x000fe200078efcff */
[----:B------:R-:W-:Y:S01]  /*14260*/  IMAD.MOV.U32 R115, RZ, RZ, R249 ;  /* 0x000000ffff737224 */ /* 0x000fe200078e00f9 */
[----:B------:R-:W-:-:S02]  /*14270*/  FSEL R4, R4, -INF , !P2 ;  /* 0xff80000004047808 */ /* 0x000fc40005000000 */
[----:B------:R-:W-:Y:S01]  /*14280*/  ISETP.GE.AND P2, PT, R2, R244, PT ;  /* 0x000000f40200720c */ /* 0x000fe20003f46270 */
[----:B------:R-:W-:Y:S01]  /*14290*/  MUFU.TANH R14, R14 ;  /* 0x0000000e000e7308 */ /* 0x000fe20000002400 */
[----:B------:R-:W-:Y:S01]  /*142a0*/  LOP3.LUT R231, R231, 0xfffffffb, RZ, 0xc0, !PT ;  /* 0xfffffffbe7e77812 */ /* 0x000fe200078ec0ff */
[----:B------:R1:W-:Y:S03]  /*142b0*/  STL [R1+0x58], R4 ;  /* 0x0000580401007387 */ /* 0x0003e60000100800 */
[----:B------:R-:W-:Y:S01]  /*142c0*/  @P0 LOP3.LUT R231, R231, 0x4, RZ, 0xfc, !PT ;  /* 0x00000004e7e70812 */ /* 0x000fe200078efcff */
[----:B-1----:R-:W-:Y:S02]  /*142d0*/  IMAD.MOV.U32 R4, RZ, RZ, R3 ;  /* 0x000000ffff047224 */ /* 0x002fe400078e0003 */
[----:B------:R-:W-:Y:S02]  /*142e0*/  IMAD.IADD R3, R235, 0x1, -R2 ;  /* 0x00000001eb037824 */ /* 0x000fe400078e0a02 */
[----:B------:R1:W-:Y:S03]  /*142f0*/  I2F R10, R4 ;  /* 0x00000004000a7306 */ /* 0x0003e60000201400 */
[----:B------:R-:W-:-:S02]  /*14300*/  IABS R3, R3 ;  /* 0x0000000300037213 */ /* 0x000fc40000000000 */
[----:B-1----:R-:W-:Y:S02]  /*14310*/  FSEL R4, R8, -INF , !P5 ;  /* 0xff80000008047808 */ /* 0x002fe40006800000 */
[----:B------:R-:W-:-:S03]  /*14320*/  ISETP.LT.OR P5, PT, R2, R239, P2 ;  /* 0x000000ef0200720c */ /* 0x000fc600017a1670 */
[----:B------:R1:W-:Y:S02]  /*14330*/  STL [R1+0x2c], R4 ;  /* 0x00002c0401007387 */ /* 0x0003e40000100800 */
[----:B-1----:R-:W-:Y:S02]  /*14340*/  IMAD.MOV.U32 R4, RZ, RZ, R3 ;  /* 0x000000ffff047224 */ /* 0x002fe400078e0003 */
        /* <DEDUP_REMOVED lines=22> */
[----:B------:R-:W-:Y:S01]  /*144b0*/  FMUL.FTZ R5, R93, c[0x0][0x2ec] ;  /* 0x0000bb005d057a20 */ /* 0x000fe20000410000 */
[----:B------:R-:W-:Y:S01]  /*144c0*/  FSEL R93, R13, -INF , !P3 ;  /* 0xff8000000d5d7808 */ /* 0x000fe20005800000 */
[----:B------:R1:W3:Y:S01]  /*144d0*/  I2F R6, R4 ;  /* 0x0000000400067306 */ /* 0x0002e20000201400 */
[----:B------:R-:W-:Y:S01]  /*144e0*/  ISETP.GE.AND P3, PT, R2, R245, PT ;  /* 0x000000f50200720c */ /* 0x000fe20003f66270 */
[----:B--2---:R-:W-:-:S06]  /*144f0*/  FFMA.FTZ R9, R9, -UR35, R15 ;  /* 0x8000002309097c23 */ /* 0x004fcc000801000f */
[----:B------:R-:W2:Y:S01]  /*14500*/  I2F R3, R3 ;  /* 0x0000000300037306 */ /* 0x000ea20000201400 */
[----:B-1----:R-:W-:-:S07]  /*14510*/  FMUL.FTZ R4, R95, c[0x0][0x2ec] ;  /* 0x0000bb005f047a20 */ /* 0x002fce0000410000 */
[----:B------:R-:W1:Y:S01]  /*14520*/  MUFU.TANH R5, R5 ;  /* 0x0000000500057308 */ /* 0x000e620000002400 */
[----:B---3--:R-:W-:Y:S02]  /*14530*/  FFMA.FTZ R6, R6, -UR35, R16 ;  /* 0x8000002306067c23 */ /* 0x008fe40008010010 */
[----:B--2---:R-:W-:-:S05]  /*14540*/  FFMA.FTZ R12, R3, -UR35, R17 ;  /* 0x80000023030c7c23 */ /* 0x004fca0008010011 */
[----:B------:R-:W2:Y:S01]  /*14550*/  MUFU.TANH R4, R4 ;  /* 0x0000000400047308 */ /* 0x000ea20000002400 */
[----:B------:R-:W-:Y:S02]  /*14560*/  FSEL R3, R11, -INF , !P4 ;  /* 0xff8000000b037808 */ /* 0x000fe40006000000 */
[----:B------:R-:W-:-:S03]  /*14570*/  ISETP.LT.OR P4, PT, R2, R237, P0 ;  /* 0x000000ed0200720c */ /* 0x000fc60000781670 */
[----:B------:R3:W-:Y:S01]  /*14580*/  STL [R1+0x3c], R3 ;  /* 0x00003c0301007387 */ /* 0x0007e20000100800 */
[----:B-1----:R-:W-:-:S05]  /*14590*/  FFMA.FTZ R5, R10, -UR35, R5 ;  /* 0x800000230a057c23 */ /* 0x002fca0008010005 */
[----:B------:R-:W-:Y:S02]  /*145a0*/  FSEL R104, R5, -INF , !P6 ;  /* 0xff80000005687808 */ /* 0x000fe40007000000 */
[----:B------:R-:W-:Y:S01]  /*145b0*/  ISETP.LT.OR P6, PT, R2, R240, P3 ;  /* 0x000000f00200720c */ /* 0x000fe20001fc1670 */
[----:B--2---:R-:W-:Y:S01]  /*145c0*/  FFMA.FTZ R4, R8, -UR35, R4 ;  /* 0x8000002308047c23 */ /* 0x004fe20008010004 */
[----:B------:R-:W-:Y:S01]  /*145d0*/  LOP3.LUT P3, RZ, R231, 0x8, RZ, 0xc0, !PT ;  /* 0x00000008e7ff7812 */ /* 0x000fe2000786c0ff */
[----:B------:R-:W-:Y:S01]  /*145e0*/  FFMA.FTZ R8, R18, -UR35, R14 ;  /* 0x8000002312087c23 */ /* 0x000fe2000801000e */
[----:B------:R-:W-:Y:S02]  /*145f0*/  FSEL R92, R9, -INF , !P6 ;  /* 0xff800000095c7808 */ /* 0x000fe40007000000 */
[----:B------:R-:W-:Y:S02]  /*14600*/  FSEL R95, R7, -INF , !P3 ;  /* 0xff800000075f7808 */ /* 0x000fe40005800000 */
[----:B---3--:R-:W-:-:S02]  /*14610*/  FSEL R3, R4, -INF , !P5 ;  /* 0xff80000004037808 */ /* 0x008fc40006800000 */
[----:B------:R-:W-:Y:S02]  /*14620*/  ISETP.LT.OR P5, PT, R2, R239, P2 ;  /* 0x000000ef0200720c */ /* 0x000fe400017a1670 */
[C---:B------:R-:W-:Y:S01]  /*14630*/  LOP3.LUT P2, RZ, R231.reuse, 0x4, RZ, 0xc0, !PT ;  /* 0x00000004e7ff7812 */ /* 0x040fe2000784c0ff */
[----:B------:R1:W-:Y:S01]  /*14640*/  STL [R1+0x24], R3 ;  /* 0x0000240301007387 */ /* 0x0003e20000100800 */
        /* <DEDUP_REMOVED lines=11> */
[C---:B------:R-:W-:Y:S01]  /*14700*/  ISETP.LT.OR P6, PT, R2.reuse, R240, P3 ;  /* 0x000000f00200720c */ /* 0x040fe20001fc1670 */
[----:B------:R1:W-:Y:S01]  /*14710*/  I2F R18, R4 ;  /* 0x0000000400127306 */ /* 0x0003e20000201400 */
[----:B------:R-:W-:-:S02]  /*14720*/  ISETP.LT.OR P1, PT, R2, R238, P1 ;  /* 0x000000ee0200720c */ /* 0x000fc40000f21670 */
[----:B------:R-:W-:Y:S02]  /*14730*/  IABS R3, R3 ;  /* 0x0000000300037213 */ /* 0x000fe40000000000 */
[----:B------:R-:W-:Y:S02]  /*14740*/  ISETP.LT.OR P0, PT, R2, R237, P0 ;  /* 0x000000ed0200720c */ /* 0x000fe40000701670 */
[C---:B------:R-:W-:Y:S02]  /*14750*/  LOP3.LUT P3, RZ, R231.reuse, 0x2, RZ, 0xc0, !PT ;  /* 0x00000002e7ff7812 */ /* 0x040fe4000786c0ff */
[----:B------:R-:W-:Y:S02]  /*14760*/  LOP3.LUT R231, R231, 0xfffffff7, RZ, 0xc0, !PT ;  /* 0xfffffff7e7e77812 */ /* 0x000fe400078ec0ff */
[----:B------:R-:W-:-:S03]  /*14770*/  FSEL R38, R12, -INF , !P3 ;  /* 0xff8000000c267808 */ /* 0x000fc60005800000 */
[----:B------:R-:W-:Y:S02]  /*14780*/  @P1 LOP3.LUT R231, R231, 0x8, RZ, 0xfc, !PT ;  /* 0x00000008e7e71812 */ /* 0x000fe400078efcff */
[----:B-1----:R-:W-:Y:S02]  /*14790*/  FSEL R4, R8, -INF , !P2 ;  /* 0xff80000008047808 */ /* 0x002fe40005000000 */
[----:B------:R-:W-:Y:S02]  /*147a0*/  ISETP.GE.AND P2, PT, R2, R244, PT ;  /* 0x000000f40200720c */ /* 0x000fe40003f46270 */
[----:B------:R-:W-:Y:S01]  /*147b0*/  LOP3.LUT R231, R231, 0xfffffffb, RZ, 0xc0, !PT ;  /* 0xfffffffbe7e77812 */ /* 0x000fe200078ec0ff */
[----:B------:R1:W-:Y:S03]  /*147c0*/  STL [R1+0x38], R4 ;  /* 0x0000380401007387 */ /* 0x0003e60000100800 */
[----:B------:R-:W-:Y:S01]  /*147d0*/  @P0 LOP3.LUT R231, R231, 0x4, RZ, 0xfc, !PT ;  /* 0x00000004e7e70812 */ /* 0x000fe200078efcff */
[----:B-1----:R-:W-:Y:S01]  /*147e0*/  IMAD.MOV.U32 R4, RZ, RZ, R3 ;  /* 0x000000ffff047224 */ /* 0x002fe200078e0003 */
[----:B------:R-:W-:-:S02]  /*147f0*/  IABS R3, R5 ;  /* 0x0000000500037213 */ /* 0x000fc40000000000 */
[----:B------:R-:W-:Y:S01]  /*14800*/  FSEL R5, R6, -INF , !P5 ;  /* 0xff80000006057808 */ /* 0x000fe20006800000 */
[----:B------:R1:W-:Y:S01]  /*14810*/  I2F R9, R4 ;  /* 0x0000000400097306 */ /* 0x0003e20000201400 */
[----:B------:R-:W-:-:S03]  /*14820*/  ISETP.LT.OR P5, PT, R2, R239, P2 ;  /* 0x000000ef0200720c */ /* 0x000fc600017a1670 */
[----:B------:R2:W-:Y:S01]  /*14830*/  STL [R1+0x18], R5 ;  /* 0x0000180501007387 */ /* 0x0005e20000100800 */
[----:B-1----:R-:W-:Y:S02]  /*14840*/  IMAD.MOV.U32 R4, RZ, RZ, R3 ;  /* 0x000000ffff047224 */ /* 0x002fe400078e0003 */
[----:B------:R-:W-:Y:S02]  /*14850*/  IMAD.IADD R3, R234, 0x1, -R2 ;  /* 0x00000001ea037824 */ /* 0x000fe400078e0a02 */
[----:B------:R1:W-:Y:S03]  /*14860*/  I2F R6, R4 ;  /* 0x0000000400067306 */ /* 0x0003e60000201400 */
[----:B------:R-:W-:-:S05]  /*14870*/  IABS R3, R3 ;  /* 0x0000000300037213 */ /* 0x000fca0000000000 */
[----:B------:R3:W-:Y:S01]  /*14880*/  I2F R8, R3 ;  /* 0x0000000300087306 */ /* 0x0007e20000201400 */
[----:B-1----:R-:W-:Y:S01]  /*14890*/  IMAD.IADD R4, R241, 0x1, -R2 ;  /* 0x00000001f1047824 */ /* 0x002fe200078e0a02 */
[----:B------:R-:W-:-:S04]  /*148a0*/  IADD3 R2, R0, 0x38, RZ ;  /* 0x0000003800027810 */ /* 0x000fc80007ffe0ff */
[----:B------:R-:W-:Y:S01]  /*148b0*/  IABS R4, R4 ;  /* 0x0000000400047213 */ /* 0x000fe20000000000 */
[--C-:B--2---:R-:W-:Y:S01]  /*148c0*/  IMAD.IADD R5, R235, 0x1, -R2.reuse ;  /* 0x00000001eb057824 */ /* 0x104fe200078e0a02 */
[----:B------:R-:W-:Y:S01]  /*148d0*/  ISETP.GE.AND P3, PT, R2, R245, PT ;  /* 0x000000f50200720c */ /* 0x000fe20003f66270 */
[----:B---3--:R-:W-:Y:S01]  /*148e0*/  IMAD.IADD R3, R236, 0x1, -R2 ;  /* 0x00000001ec037824 */ /* 0x008fe200078e0a02 */
[----:B------:R1:W-:Y:S01]  /*148f0*/  I2F R17, R4 ;  /* 0x0000000400117306 */ /* 0x0003e20000201400 */
[C---:B------:R-:W-:Y:S02]  /*14900*/  ISETP.GE.AND P2, PT, R2.reuse, R244, PT ;  /* 0x000000f40200720c */ /* 0x040fe40003f46270 */
[C---:B------:R-:W-:Y:S02]  /*14910*/  ISETP.GE.AND P1, PT, R2.reuse, R243, PT ;  /* 0x000000f30200720c */ /* 0x040fe40003f26270 */
[----:B------:R-:W-:Y:S02]  /*14920*/  IABS R3, R3 ;  /* 0x0000000300037213 */ /* 0x000fe40000000000 */
[----:B------:R-:W-:-:S02]  /*14930*/  ISETP.GE.AND P0, PT, R2, R242, PT ;  /* 0x000000f20200720c */ /* 0x000fc40003f06270 */
[----:B------:R-:W-:Y:S01]  /*14940*/  ISETP.LT.OR P1, PT, R2, R238, P1 ;  /* 0x000000ee0200720c */ /* 0x000fe20000f21670 */
[----:B-1----:R-:W-:Y:S01]  /*14950*/  IMAD.MOV.U32 R4, RZ, RZ, R3 ;  /* 0x000000ffff047224 */ /* 0x002fe200078e0003 */
[----:B------:R-:W-:Y:S01]  /*14960*/  IABS R3, R5 ;  /* 0x0000000500037213 */ /* 0x000fe20000000000 */
[----:B------:R-:W-:Y:S02]  /*14970*/  FMUL.FTZ R5, R103, c[0x0][0x2ec] ;  /* 0x0000bb0067057a20 */ /* 0x000fe40000410000 */
[----:B------:R-:W-:Y:S08]  /*14980*/  I2F R7, R4 ;  /* 0x0000000400077306 */ /* 0x000ff00000201400 */
[----:B------:R1:W-:Y:S08]  /*14990*/  I2F R4, R3 ;  /* 0x0000000300047306 */ /* 0x0003f00000201400 */
[----:B------:R2:W-:Y:S01]  /*149a0*/  MUFU.TANH R10, R5 ;  /* 0x00000005000a7308 */ /* 0x0005e20000002400 */
[----:B-1----:R-:W-:-:S02]  /*149b0*/  FMUL.FTZ R3, R109, c[0x0][0x2ec] ;  /* 0x0000bb006d037a20 */ /* 0x002fc40000410000 */
[----:B------:R-:W-:-:S05]  /*149c0*/  IMAD.MOV.U32 R109, RZ, RZ, R129 ;  /* 0x000000ffff6d7224 */ /* 0x000fca00078e0081 */
[----:B------:R1:W-:Y:S01]  /*149d0*/  MUFU.TANH R16, R3 ;  /* 0x0000000300107308 */ /* 0x0003e20000002400 */
[----:B--2---:R-:W-:Y:S02]  /*149e0*/  FMUL.FTZ R5, R84, c[0x0][0x2ec] ;  /* 0x0000bb0054057a20 */ /* 0x004fe40000410000 */
[----:B------:R-:W-:-:S05]  /*149f0*/  IMAD.MOV.U32 R84, RZ, RZ, R114 ;  /* 0x000000ffff547224 */ /* 0x000fca00078e0072 */
[----:B------:R2:W3:Y:S01]  /*14a00*/  MUFU.TANH R11, R5 ;  /* 0x00000005000b7308 */ /* 0x0004e20000002400 */
[----:B-1----:R-:W-:-:S07]  /*14a10*/  FMUL.FTZ R3, R111, c[0x0][0x2ec] ;  /* 0x0000bb006f037a20 */ /* 0x002fce0000410000 */
[----:B------:R1:W4:Y:S01]  /*14a20*/  MUFU.TANH R15, R3 ;  /* 0x00000003000f7308 */ /* 0x0003220000002400 */
[----:B--2---:R-:W-:Y:S02]  /*14a30*/  FMUL.FTZ R5, R86, c[0x0][0x2ec] ;  /* 0x0000bb0056057a20 */ /* 0x004fe40000410000 */
[----:B---3--:R-:W-:-:S05]  /*14a40*/  FFMA.FTZ R7, R7, -UR35, R11 ;  /* 0x8000002307077c23 */ /* 0x008fca000801000b */
[----:B------:R2:W3:Y:S01]  /*14a50*/  MUFU.TANH R13, R5 ;  /* 0x00000005000d7308 */ /* 0x0004e20000002400 */
[----:B------:R-:W-:Y:S02]  /*14a60*/  FMUL.FTZ R11, R88, c[0x0][0x2ec] ;  /* 0x0000bb00580b7a20 */ /* 0x000fe40000410000 */
[----:B-1----:R-:W-:-:S05]  /*14a70*/  FMUL.FTZ R3, R101, c[0x0][0x2ec] ;  /* 0x0000bb0065037a20 */ /* 0x002fca0000410000 */
[----:B------:R-:W-:Y:S01]  /*14a80*/  MUFU.TANH R11, R11 ;  /* 0x0000000b000b7308 */ /* 0x000fe20000002400 */
[----:B----4-:R-:W-:-:S05]  /*14a90*/  FFMA.FTZ R6, R6, -UR35, R15 ;  /* 0x8000002306067c23 */ /* 0x010fca000801000f */
[----:B------:R-:W-:Y:S01]  /*14aa0*/  FSEL R252, R6, -INF , !P5 ;  /* 0xff80000006fc7808 */ /* 0x000fe20006800000 */
[----:B--2---:R-:W-:Y:S01]  /*14ab0*/  FFMA.FTZ R5, R9, -UR35, R16 ;  /* 0x8000002309057c23 */ /* 0x004fe20008010010 */
[----:B------:R1:W2:Y:S01]  /*14ac0*/  MUFU.TANH R14, R3 ;  /* 0x00000003000e7308 */ /* 0x0002a20000002400 */
[----:B------:R-:W-:Y:S01]  /*14ad0*/  FFMA.FTZ R9, R17, -UR35, R10 ;  /* 0x8000002311097c23 */ /* 0x000fe2000801000a */
[----:B------:R-:W-:Y:S01]  /*14ae0*/  ISETP.LT.OR P5, PT, R2, R239, P2 ;  /* 0x000000ef0200720c */ /* 0x000fe200017a1670 */
[----:B---3--:R-:W-:Y:S01]  /*14af0*/  FFMA.FTZ R10, R4, -UR35, R13 ;  /* 0x80000023040a7c23 */ /* 0x008fe2000801000d */
[----:B------:R-:W-:Y:S01]  /*14b00*/  FSEL R135, R5, -INF , !P6 ;  /* 0xff80000005877808 */ /* 0x000fe20007000000 */
[----:B------:R-:W-:Y:S01]  /*14b10*/  IMAD.IADD R4, R241, 0x1, -R2 ;  /* 0x00000001f1047824 */ /* 0x000fe200078e0a02 */
[----:B------:R-:W-:Y:S02]  /*14b20*/  ISETP.LT.OR P6, PT, R2, R240, P3 ;  /* 0x000000f00200720c */ /* 0x000fe40001fc1670 */
[----:B------:R-:W-:-:S02]  /*14b30*/  LOP3.LUT P3, RZ, R231, 0x8, RZ, 0xc0, !PT ;  /* 0x00000008e7ff7812 */ /* 0x000fc4000786c0ff */
[----:B------:R-:W-:Y:S02]  /*14b40*/  IABS R4, R4 ;  /* 0x0000000400047213 */ /* 0x000fe40000000000 */
[C---:B------:R-:W-:Y:S02]  /*14b50*/  LOP3.LUT P2, RZ, R231.reuse, 0x4, RZ, 0xc0, !PT ;  /* 0x00000004e7ff7812 */ /* 0x040fe4000784c0ff */
[----:B------:R3:W-:Y:S01]  /*14b60*/  I2F R16, R4 ;  /* 0x0000000400107306 */ /* 0x0007e20000201400 */
[----:B------:R-:W-:Y:S01]  /*14b70*/  LOP3.LUT R231, R231, 0xfffffffd, RZ, 0xc0, !PT ;  /* 0xfffffffde7e77812 */ /* 0x000fe200078ec0ff */
[----:B-1----:R-:W-:Y:S01]  /*14b80*/  FMUL.FTZ R3, R102, c[0x0][0x2ec] ;  /* 0x0000bb0066037a20 */ /* 0x002fe20000410000 */
[----:B------:R-:W-:Y:S01]  /*14b90*/  FSEL R134, R7, -INF , !P6 ;  /* 0xff80000007867808 */ /* 0x000fe20007000000 */
[----:B--2---:R-:W-:Y:S01]  /*14ba0*/  FFMA.FTZ R8, R8, -UR35, R14 ;  /* 0x8000002308087c23 */ /* 0x004fe2000801000e */
[----:B------:R-:W-:Y:S02]  /*14bb0*/  @P1 LOP3.LUT R231, R231, 0x2, RZ, 0xfc, !PT ;  /* 0x00000002e7e71812 */ /* 0x000fe400078efcff */
[----:B------:R-:W-:Y:S01]  /*14bc0*/  FSEL R249, R10, -INF , !P5 ;  /* 0xff8000000af97808 */ /* 0x000fe20006800000 */
[----:B------:R-:W1:Y:S01]  /*14bd0*/  MUFU.TANH R3, R3 ;  /* 0x0000000300037308 */ /* 0x000e620000002400 */
[----:B------:R-:W-:Y:S01]  /*14be0*/  FSEL R6, R8, -INF , !P3 ;  /* 0xff80000008067808 */ /* 0x000fe20005800000 */
[----:B------:R-:W-:Y:S01]  /*14bf0*/  FMUL.FTZ R10, R99, c[0x0][0x2ec] ;  /* 0x0000bb00630a7a20 */ /* 0x000fe20000410000 */
[----:B---3--:R-:W-:Y:S01]  /*14c00*/  FSEL R4, R9, -INF , !P2 ;  /* 0xff80000009047808 */ /* 0x008fe20005000000 */
[----:B------:R-:W-:-:S04]  /*14c10*/  FMUL.FTZ R9, R97, c[0x0][0x2ec] ;  /* 0x0000bb0061097a20 */ /* 0x000fc80000410000 */
[----:B------:R-:W-:Y:S01]  /*14c20*/  MUFU.TANH R10, R10 ;  /* 0x0000000a000a7308 */ /* 0x000fe20000002400 */
[----:B-1----:R-:W-:-:S07]  /*14c30*/  FFMA.FTZ R3, R18, -UR35, R3 ;  /* 0x8000002312037c23 */ /* 0x002fce0008010003 */
[----:B------:R1:W-:Y:S01]  /*14c40*/  MUFU.TANH R13, R9 ;  /* 0x00000009000d7308 */ /* 0x0003e20000002400 */
[----:B------:R-:W-:Y:S02]  /*14c50*/  FSEL R3, R3, -INF , !P4 ;  /* 0xff80000003037808 */ /* 0x000fe40006000000 */
[----:B------:R-:W-:-:S03]  /*14c60*/  ISETP.LT.OR P4, PT, R2, R237, P0 ;  /* 0x000000ed0200720c */ /* 0x000fc60000781670 */
[----:B------:R2:W-:Y:S04]  /*14c70*/  STL [R1+0x20], R3 ;  /* 0x0000200301007387 */ /* 0x0005e80000100800 */
[----:B------:R-:W-:Y:S04]  /*14c80*/  STL [R1+0x4], R6 ;  /* 0x0000040601007387 */ /* 0x000fe80000100800 */
[----:B------:R3:W-:Y:S01]  /*14c90*/  STL [R1+0x10], R4 ;  /* 0x0000100401007387 */ /* 0x0007e20000100800 */
[----:B-1----:R-:W-:-:S06]  /*14ca0*/  FMUL.FTZ R9, R98, c[0x0][0x2ec] ;  /* 0x0000bb0062097a20 */ /* 0x002fcc0000410000 */
[----:B------:R-:W-:Y:S01]  /*14cb0*/  MUFU.TANH R9, R9 ;  /* 0x0000000900097308 */ /* 0x000fe20000002400 */
[----:B--2---:R-:W-:Y:S01]  /*14cc0*/  IMAD.IADD R3, R234, 0x1, -R2 ;  /* 0x00000001ea037824 */ /* 0x004fe200078e0a02 */
[----:B------:R-:W-:-:S04]  /*14cd0*/  IADD3 R2, R0, 0x39, RZ ;  /* 0x0000003900027810 */ /* 0x000fc80007ffe0ff */
[----:B------:R-:W-:Y:S02]  /*14ce0*/  IABS R3, R3 ;  /* 0x0000000300037213 */ /* 0x000fe40000000000 */
[C---:B------:R-:W-:Y:S02]  /*14cf0*/  ISETP.GE.AND P3, PT, R2.reuse, R245, PT ;  /* 0x000000f50200720c */ /* 0x040fe40003f66270 */
[----:B------:R1:W-:Y:S01]  /*14d00*/  I2F R5, R3 ;  /* 0x0000000300057306 */ /* 0x0003e20000201400 */
[C---:B------:R-:W-:Y:S02]  /*14d10*/  ISETP.GE.AND P2, PT, R2.reuse, R244, PT ;  /* 0x000000f40200720c */ /* 0x040fe40003f46270 */
[C---:B------:R-:W-:Y:S02]  /*14d20*/  ISETP.GE.AND P1, PT, R2.reuse, R243, PT ;  /* 0x000000f30200720c */ /* 0x040fe40003f26270 */
[C---:B------:R-:W-:Y:S02]  /*14d30*/  ISETP.GE.AND P0, PT, R2.reuse, R242, PT ;  /* 0x000000f20200720c */ /* 0x040fe40003f06270 */
[----:B------:R-:W-:-:S02]  /*14d40*/  ISETP.LT.OR P6, PT, R2, R240, P3 ;  /* 0x000000f00200720c */ /* 0x000fc40001fc1670 */
[C---:B------:R-:W-:Y:S02]  /*14d50*/  ISETP.LT.OR P5, PT, R2.reuse, R239, P2 ;  /* 0x000000ef0200720c */ /* 0x040fe400017a1670 */
[C---:B------:R-:W-:Y:S02]  /*14d60*/  ISETP.LT.OR P1, PT, R2.reuse, R238, P1 ;  /* 0x000000ee0200720c */ /* 0x040fe40000f21670 */
[----:B------:R-:W-:Y:S02]  /*14d70*/  ISETP.LT.OR P0, PT, R2, R237, P0 ;  /* 0x000000ed0200720c */ /* 0x000fe40000701670 */
[C---:B------:R-:W-:Y:S01]  /*14d80*/  LOP3.LUT P3, RZ, R231.reuse, 0x2, RZ, 0xc0, !PT ;  /* 0x00000002e7ff7812 */ /* 0x040fe2000786c0ff */
[----:B-1----:R-:W-:Y:S01]  /*14d90*/  IMAD.IADD R3, R236, 0x1, -R2 ;  /* 0x00000001ec037824 */ /* 0x002fe200078e0a02 */
[----:B------:R-:W-:-:S04]  /*14da0*/  LOP3.LUT R231, R231, 0xfffffff7, RZ, 0xc0, !PT ;  /* 0xfffffff7e7e77812 */ /* 0x000fc800078ec0ff */
[----:B------:R-:W-:-:S03]  /*14db0*/  IABS R3, R3 ;  /* 0x0000000300037213 */ /* 0x000fc60000000000 */
[----:B------:R-:W-:Y:S02]  /*14dc0*/  @P1 LOP3.LUT R231, R231, 0x8, RZ, 0xfc, !PT ;  /* 0x00000008e7e71812 */ /* 0x000fe400078efcff */
[----:B---3--:R-:W-:Y:S02]  /*14dd0*/  IMAD.MOV.U32 R4, RZ, RZ, R3 ;  /* 0x000000ffff047224 */ /* 0x008fe400078e0003 */
[----:B------:R-:W-:Y:S01]  /*14de0*/  IMAD.IADD R3, R235, 0x1, -R2 ;  /* 0x00000001eb037824 */ /* 0x000fe200078e0a02 */
[----:B------:R-:W-:Y:S01]  /*14df0*/  LOP3.LUT R231, R231, 0xfffffffb, RZ, 0xc0, !PT ;  /* 0xfffffffbe7e77812 */ /* 0x000fe200078ec0ff */
[----:B------:R1:W-:Y:S03]  /*14e00*/  I2F R6, R4 ;  /* 0x0000000400067306 */ /* 0x0003e60000201400 */
[----:B------:R-:W-:Y:S02]  /*14e10*/  IABS R3, R3 ;  /* 0x0000000300037213 */ /* 0x000fe40000000000 */
[----:B------:R-:W-:-:S03]  /*14e20*/  @P0 LOP3.LUT R231, R231, 0x4, RZ, 0xfc, !PT ;  /* 0x00000004e7e70812 */ /* 0x000fc600078efcff */
[----:B-1----:R-:W-:Y:S02]  /*14e30*/  IMAD.MOV.U32 R4, RZ, RZ, R3 ;  /* 0x000000ffff047224 */ /* 0x002fe400078e0003 */
[----:B------:R-:W-:Y:S02]  /*14e40*/  IMAD.IADD R3, R234, 0x1, -R2 ;  /* 0x00000001ea037824 */ /* 0x000fe400078e0a02 */
[----:B------:R1:W-:Y:S03]  /*14e50*/  I2F R8, R4 ;  /* 0x0000000400087306 */ /* 0x0003e60000201400 */
[----:B------:R-:W-:-:S05]  /*14e60*/  IABS R3, R3 ;  /* 0x0000000300037213 */ /* 0x000fca0000000000 */
[----:B------:R2:W3:Y:S01]  /*14e70*/  I2F R7, R3 ;  /* 0x0000000300077306 */ /* 0x0004e20000201400 */
[----:B-1----:R-:W-:Y:S01]  /*14e80*/  IMAD.IADD R4, R241, 0x1, -R2 ;  /* 0x00000001f1047824 */ /* 0x002fe200078e0a02 */
[----:B------:R-:W-:-:S04]  /*14e90*/  IADD3 R2, R0, 0x40, RZ ;  /* 0x0000004000027810 */ /* 0x000fc80007ffe0ff */
[----:B------:R-:W-:Y:S02]  /*14ea0*/  IABS R4, R4 ;  /* 0x0000000400047213 */ /* 0x000fe40000000000 */
[----:B------:R-:W-:Y:S01]  /*14eb0*/  ISETP.GE.AND P2, PT, R2, R244, PT ;  /* 0x000000f40200720c */ /* 0x000fe20003f46270 */
[----:B--2---:R-:W-:Y:S01]  /*14ec0*/  IMAD.IADD R3, R236, 0x1, -R2 ;  /* 0x00000001ec037824 */ /* 0x004fe200078e0a02 */
[----:B------:R1:W2:Y:S01]  /*14ed0*/  I2F R12, R4 ;  /* 0x00000004000c7306 */ /* 0x0002a20000201400 */
[C---:B------:R-:W-:Y:S01]  /*14ee0*/  ISETP.GE.AND P1, PT, R2.reuse, R243, PT ;  /* 0x000000f30200720c */ /* 0x040fe20003f26270 */
[----:B---3--:R-:W-:Y:S01]  /*14ef0*/  FFMA.FTZ R13, R7, -UR35, R13 ;  /* 0x80000023070d7c23 */ /* 0x008fe2000801000d */
[C---:B------:R-:W-:Y:S02]  /*14f00*/  ISETP.GE.AND P0, PT, R2.reuse, R242, PT ;  /* 0x000000f20200720c */ /* 0x040fe40003f06270 */
[----:B------:R-:W-:Y:S02]  /*14f10*/  IABS R3, R3 ;  /* 0x0000000300037213 */ /* 0x000fe40000000000 */
[----:B------:R-:W-:-:S04]  /*14f20*/  ISETP.LT.OR P1, PT, R2, R238, P1 ;  /* 0x000000ee0200720c */ /* 0x000fc80000f21670 */
[----:B------:R-:W3:Y:S01]  /*14f30*/  I2F R3, R3 ;  /* 0x0000000300037306 */ /* 0x000ee20000201400 */
[----:B-1----:R-:W-:Y:S02]  /*14f40*/  FMUL.FTZ R4, R85, c[0x0][0x2ec] ;  /* 0x0000bb0055047a20 */ /* 0x002fe40000410000 */
[----:B--2---:R-:W-:-:S05]  /*14f50*/  FFMA.FTZ R12, R12, -UR35, R10 ;  /* 0x800000230c0c7c23 */ /* 0x004fca000801000a */
[----:B------:R1:W2:Y:S01]  /*14f60*/  MUFU.TANH R15, R4 ;  /* 0x00000004000f7308 */ /* 0x0002a20000002400 */
[----:B---3--:R-:W-:Y:S02]  /*14f70*/  FFMA.FTZ R11, R3, -UR35, R11 ;  /* 0x80000023030b7c23 */ /* 0x008fe4000801000b */
[----:B------:R-:W-:-:S05]  /*14f80*/  IMAD.IADD R3, R235, 0x1, -R2 ;  /* 0x00000001eb037824 */ /* 0x000fca00078e0a02 */
[----:B------:R-:W-:Y:S01]  /*14f90*/  IABS R3, R3 ;  /* 0x0000000300037213 */ /* 0x000fe20000000000 */
[----:B-1----:R-:W-:Y:S02]  /*14fa0*/  FMUL.FTZ R4, R87, c[0x0][0x2ec] ;  /* 0x0000bb0057047a20 */ /* 0x002fe40000410000 */
[----:B--2---:R-:W-:Y:S02]  /*14fb0*/  FFMA.FTZ R6, R6, -UR35, R15 ;  /* 0x8000002306067c23 */ /* 0x004fe4000801000f */
[----:B------:R1:W2:Y:S03]  /*14fc0*/  MUFU.TANH R14, R4 ;  /* 0x00000004000e7308 */ /* 0x0002a60000002400 */
[----:B------:R-:W-:Y:S01]  /*14fd0*/  FSEL R133, R6, -INF , !P6 ;  /* 0xff80000006857808 */ /* 0x000fe20007000000 */
[----:B-1----:R-:W-:Y:S02]  /*14fe0*/  FMUL.FTZ R4, R96, c[0x0][0x2ec] ;  /* 0x0000bb0060047a20 */ /* 0x002fe40000410000 */
[----:B--2---:R-:W-:-:S02]  /*14ff0*/  FFMA.FTZ R8, R8, -UR35, R14 ;  /* 0x8000002308087c23 */ /* 0x004fc4000801000e */
[----:B------:R-:W-:Y:S02]  /*15000*/  FMUL.FTZ R14, R61, c[0x0][0x2ec] ;  /* 0x0000bb003d0e7a20 */ /* 0x000fe40000410000 */
[----:B------:R-:W1:Y:S01]  /*15010*/  MUFU.TANH R4, R4 ;  /* 0x0000000400047308 */ /* 0x000e620000002400 */
[----:B------:R-:W-:Y:S02]  /*15020*/  FSEL R211, R8, -INF , !P5 ;  /* 0xff80000008d37808 */ /* 0x000fe40006800000 */
[----:B------:R-:W-:Y:S02]  /*15030*/  ISETP.LT.OR P5, PT, R2, R239, P2 ;  /* 0x000000ef0200720c */ /* 0x000fe400017a1670 */
[----:B------:R-:W-:-:S03]  /*15040*/  LOP3.LUT P2, RZ, R231, 0x4, RZ, 0xc0, !PT ;  /* 0x00000004e7ff7812 */ /* 0x000fc6000784c0ff */
[----:B------:R2:W-:Y:S01]  /*15050*/  MUFU.TANH R15, R14 ;  /* 0x0000000e000f7308 */ /* 0x0005e20000002400 */
[----:B------:R-:W-:Y:S01]  /*15060*/  FSEL R247, R12, -INF , !P2 ;  /* 0xff8000000cf77808 */ /* 0x000fe20005000000 */
[----:B------:R-:W-:Y:S02]  /*15070*/  FMUL.FTZ R12, R83, c[0x0][0x2ec] ;  /* 0x0000bb00530c7a20 */ /* 0x000fe40000410000 */
[----:B-1----:R-:W-:Y:S02]  /*15080*/  FFMA.FTZ R4, R5, -UR35, R4 ;  /* 0x8000002305047c23 */ /* 0x002fe40008010004 */
[----:B------:R-:W-:-:S03]  /*15090*/  FFMA.FTZ R5, R16, -UR35, R9 ;  /* 0x8000002310057c23 */ /* 0x000fc60008010009 */
[----:B------:R-:W-:Y:S01]  /*150a0*/  FSEL R248, R4, -INF , !P3 ;  /* 0xff80000004f87808 */ /* 0x000fe20005800000 */
[----:B------:R-:W-:Y:S01]  /*150b0*/  IMAD.MOV.U32 R4, RZ, RZ, R3 ;  /* 0x000000ffff047224 */ /* 0x000fe200078e0003 */
[----:B------:R-:W-:Y:S01]  /*150c0*/  ISETP.GE.AND P3, PT, R2, R245, PT ;  /* 0x000000f50200720c */ /* 0x000fe20003f66270 */
[----:B------:R-:W-:Y:S01]  /*150d0*/  IMAD.IADD R3, R234, 0x1, -R2 ;  /* 0x00000001ea037824 */ /* 0x000fe200078e0a02 */
[----:B------:R-:W-:Y:S01]  /*150e0*/  FSEL R250, R5, -INF , !P4 ;  /* 0xff80000005fa7808 */ /* 0x000fe20006000000 */
[----:B------:R1:W-:Y:S01]  /*150f0*/  I2F R10, R4 ;  /* 0x00000004000a7306 */ /* 0x0003e20000201400 */
[----:B------:R-:W-:Y:S01]  /*15100*/  ISETP.LT.OR P6, PT, R2, R240, P3 ;  /* 0x000000f00200720c */ /* 0x000fe20001fc1670 */
[----:B--2---:R-:W-:Y:S01]  /*15110*/  FMUL.FTZ R14, R62, c[0x0][0x2ec] ;  /* 0x0000bb003e0e7a20 */ /* 0x004fe20000410000 */
[----:B------:R-:W-:Y:S02]  /*15120*/  ISETP.LT.OR P4, PT, R2, R237, P0 ;  /* 0x000000ed0200720c */ /* 0x000fe40000781670 */
[----:B------:R-:W-:-:S02]  /*15130*/  IABS R3, R3 ;  /* 0x0000000300037213 */ /* 0x000fc40000000000 */
[C---:B------:R-:W-:Y:S01]  /*15140*/  LOP3.LUT P3, RZ, R231.reuse, 0x8, RZ, 0xc0, !PT ;  /* 0x00000008e7ff7812 */ /* 0x040fe2000786c0ff */
[----:B------:R-:W-:Y:S01]  /*15150*/  MUFU.TANH R14, R14 ;  /* 0x0000000e000e7308 */ /* 0x000fe20000002400 */
[----:B------:R-:W-:Y:S02]  /*15160*/  LOP3.LUT R231, R231, 0xfffffffd, RZ, 0xc0, !PT ;  /* 0xfffffffde7e77812 */ /* 0x000fe400078ec0ff */
[----:B------:R-:W-:Y:S02]  /*15170*/  FSEL R210, R13, -INF , !P3 ;  /* 0xff8000000dd27808 */ /* 0x000fe40005800000 */
[----:B------:R-:W-:Y:S02]  /*15180*/  @P1 LOP3.LUT R231, R231, 0x2, RZ, 0xfc, !PT ;  /* 0x00000002e7e71812 */ /* 0x000fe400078efcff */
[----:B------:R-:W-:Y:S01]  /*15190*/  FSEL R132, R11, -INF , !P6 ;  /* 0xff8000000b847808 */ /* 0x000fe20007000000 */
[----:B-1----:R-:W-:Y:S01]  /*151a0*/  IMAD.IADD R4, R241, 0x1, -R2 ;  /* 0x00000001f1047824 */ /* 0x002fe200078e0a02 */
[----:B------:R-:W-:Y:S01]  /*151b0*/  IADD3 R2, R0, 0x41, RZ ;  /* 0x0000004100027810 */ /* 0x000fe20007ffe0ff */
[----:B------:R1:W-:Y:S03]  /*151c0*/  I2F R9, R3 ;  /* 0x0000000300097306 */ /* 0x0003e60000201400 */
[----:B------:R-:W-:Y:S01]  /*151d0*/  IABS R4, R4 ;  /* 0x0000000400047213 */ /* 0x000fe20000000000 */
[----:B------:R-:W-:Y:S01]  /*151e0*/  IMAD.IADD R5, R235, 0x1, -R2 ;  /* 0x00000001eb057824 */ /* 0x000fe200078e0a02 */
[----:B------:R-:W-:-:S02]  /*151f0*/  ISETP.GE.AND P3, PT, R2, R245, PT ;  /* 0x000000f50200720c */ /* 0x000fc40003f66270 */
[C---:B------:R-:W-:Y:S01]  /*15200*/  ISETP.GE.AND P2, PT, R2.reuse, R244, PT ;  /* 0x000000f40200720c */ /* 0x040fe20003f46270 */
[----:B------:R2:W-:Y:S01]  /*15210*/  I2F R18, R4 ;  /* 0x0000000400127306 */ /* 0x0005e20000201400 */
[C---:B------:R-:W-:Y:S02]  /*15220*/  ISETP.GE.AND P1, PT, R2.reuse, R243, PT ;  /* 0x000000f30200720c */ /* 0x040fe40003f26270 */
[C---:B------:R-:W-:Y:S02]  /*15230*/  ISETP.GE.AND P0, PT, R2.reuse, R242, PT ;  /* 0x000000f20200720c */ /* 0x040fe40003f06270 */
[C---:B------:R-:W-:Y:S02]  /*15240*/  ISETP.LT.OR P6, PT, R2.reuse, R240, P3 ;  /* 0x000000f00200720c */ /* 0x040fe40001fc1670 */
[----:B------:R-:W-:Y:S01]  /*15250*/  ISETP.LT.OR P1, PT, R2, R238, P1 ;  /* 0x000000ee0200720c */ /* 0x000fe20000f21670 */
[----:B-1----:R-:W-:Y:S01]  /*15260*/  IMAD.IADD R3, R236, 0x1, -R2 ;  /* 0x00000001ec037824 */ /* 0x002fe200078e0a02 */
[----:B------:R-:W-:-:S02]  /*15270*/  ISETP.LT.OR P0, PT, R2, R237, P0 ;  /* 0x000000ed0200720c */ /* 0x000fc40000701670 */
[C---:B------:R-:W-:Y:S02]  /*15280*/  LOP3.LUT P3, RZ, R231.reuse, 0x2, RZ, 0xc0, !PT ;  /* 0x00000002e7ff7812 */ /* 0x040fe4000786c0ff */
[----:B------:R-:W-:Y:S02]  /*15290*/  IABS R3, R3 ;  /* 0x0000000300037213 */ /* 0x000fe40000000000 */
[----:B------:R-:W-:-:S03]  /*152a0*/  LOP3.LUT R231, R231, 0xfffffff7, RZ, 0xc0, !PT ;  /* 0xfffffff7e7e77812 */ /* 0x000fc600078ec0ff */
[----:B--2---:R-:W-:Y:S01]  /*152b0*/  IMAD.MOV.U32 R4, RZ, RZ, R3 ;  /* 0x000000ffff047224 */ /* 0x004fe200078e0003 */
[----:B------:R-:W-:Y:S01]  /*152c0*/  IABS R3, R5 ;  /* 0x0000000500037213 */ /* 0x000fe20000000000 */
[----:B------:R-:W-:Y:S01]  /*152d0*/  IMAD.IADD R5, R241, 0x1, -R2 ;  /* 0x00000001f1057824 */ /* 0x000fe200078e0a02 */
[----:B------:R-:W-:Y:S01]  /*152e0*/  @P1 LOP3.LUT R231, R231, 0x8, RZ, 0xfc, !PT ;  /* 0x00000008e7e71812 */ /* 0x000fe200078efcff */
[----:B------:R1:W-:Y:S03]  /*152f0*/  I2F R7, R4 ;  /* 0x0000000400077306 */ /* 0x0003e60000201400 */
        /* <DEDUP_REMOVED lines=14> */
[----:B------:R-:W-:-:S05]  /*153e0*/  FMUL.FTZ R15, R57, c[0x0][0x2ec] ;  /* 0x0000bb00390f7a20 */ /* 0x000fca0000410000 */
[----:B------:R2:W4:Y:S01]  /*153f0*/  MUFU.TANH R17, R4 ;  /* 0x0000000400117308 */ /* 0x0005220000002400 */
[----:B-1----:R-:W-:-:S07]  /*15400*/  FMUL.FTZ R5, R60, c[0x0][0x2ec] ;  /* 0x0000bb003c057a20 */ /* 0x002fce0000410000 */
[----:B------:R-:W-:Y:S01]  /*15410*/  MUFU.TANH R15, R15 ;  /* 0x0000000f000f7308 */ /* 0x000fe20000002400 */
[----:B---3--:R-:W-:Y:S02]  /*15420*/  FFMA.FTZ R8, R8, -UR35, R16 ;  /* 0x8000002308087c23 */ /* 0x008fe40008010010 */
[----:B--2---:R-:W-:-:S05]  /*15430*/  FMUL.FTZ R4, R90, c[0x0][0x2ec] ;  /* 0x0000bb005a047a20 */ /* 0x004fca0000410000 */
[----:B------:R-:W1:Y:S01]  /*15440*/  MUFU.TANH R5, R5 ;  /* 0x0000000500057308 */ /* 0x000e620000002400 */
[----:B----4-:R-:W-:-:S05]  /*15450*/  FFMA.FTZ R7, R7, -UR35, R17 ;  /* 0x8000002307077c23 */ /* 0x010fca0008010011 */
[----:B------:R-:W-:Y:S02]  /*15460*/  FSEL R123, R7, -INF , !P6 ;  /* 0xff800000077b7808 */ /* 0x000fe40007000000 */
[----:B------:R-:W2:Y:S01]  /*15470*/  MUFU.TANH R4, R4 ;  /* 0x0000000400047308 */ /* 0x000ea20000002400 */
[----:B-1----:R-:W-:-:S07]  /*15480*/  FFMA.FTZ R5, R9, -UR35, R5 ;  /* 0x8000002309057c23 */ /* 0x002fce0008010005 */
[----:B------:R1:W-:Y:S01]  /*15490*/  MUFU.TANH R16, R12 ;  /* 0x0000000c00107308 */ /* 0x0003e20000002400 */
[----:B------:R-:W-:Y:S01]  /*154a0*/  FSEL R209, R5, -INF , !P3 ;  /* 0xff80000005d17808 */ /* 0x000fe20005800000 */
[----:B--2---:R-:W-:Y:S02]  /*154b0*/  FFMA.FTZ R4, R10, -UR35, R4 ;  /* 0x800000230a047c23 */ /* 0x004fe40008010004 */
[----:B------:R-:W-:-:S03]  /*154c0*/  FMUL.FTZ R10, R63, c[0x0][0x2ec] ;  /* 0x0000bb003f0a7a20 */ /* 0x000fc60000410000 */
[----:B------:R-:W-:Y:S01]  /*154d0*/  FSEL R208, R4, -INF , !P5 ;  /* 0xff80000004d07808 */ /* 0x000fe20006800000 */
[----:B------:R-:W-:Y:S01]  /*154e0*/  FFMA.FTZ R4, R18, -UR35, R14 ;  /* 0x8000002312047c23 */ /* 0x000fe2000801000e */
[----:B------:R-:W-:Y:S01]  /*154f0*/  ISETP.LT.OR P5, PT, R2, R239, P2 ;  /* 0x000000ef0200720c */ /* 0x000fe200017a1670 */
[----:B------:R-:W2:Y:S01]  /*15500*/  MUFU.TANH R10, R10 ;  /* 0x0000000a000a7308 */ /* 0x000ea20000002400 */
[----:B------:R-:W-:Y:S01]  /*15510*/  IADD3 R2, R0, 0x48, RZ ;  /* 0x0000004800027810 */ /* 0x000fe20007ffe0ff */
[----:B-1----:R-:W-:Y:S01]  /*15520*/  FMUL.FTZ R12, R56, c[0x0][0x2ec] ;  /* 0x0000bb00380c7a20 */ /* 0x002fe20000410000 */
[----:B------:R-:W-:Y:S01]  /*15530*/  FSEL R232, R4, -INF , !P4 ;  /* 0xff80000004e87808 */ /* 0x000fe20006000000 */
[----:B------:R-:W-:Y:S01]  /*15540*/  FMUL.FTZ R14, R58, c[0x0][0x2ec] ;  /* 0x0000bb003a0e7a20 */ /* 0x000fe20000410000 */
[C---:B------:R-:W-:Y:S02]  /*15550*/  ISETP.GE.AND P3, PT, R2.reuse, R245, PT ;  /* 0x000000f50200720c */ /* 0x040fe40003f66270 */
[C---:B------:R-:W-:Y:S01]  /*15560*/  ISETP.GE.AND P2, PT, R2.reuse, R244, PT ;  /* 0x000000f40200720c */ /* 0x040fe20003f46270 */
[----:B------:R-:W-:Y:S01]  /*15570*/  MUFU.TANH R12, R12 ;  /* 0x0000000c000c7308 */ /* 0x000fe20000002400 */
[----:B------:R-:W-:-:S02]  /*15580*/  ISETP.GE.AND P1, PT, R2, R243, PT ;  /* 0x000000f30200720c */ /* 0x000fc40003f26270 */
[----:B------:R-:W-:Y:S02]  /*15590*/  ISETP.GE.AND P0, PT, R2, R242, PT ;  /* 0x000000f20200720c */ /* 0x000fe40003f06270 */
[----:B------:R-:W-:Y:S02]  /*155a0*/  FSEL R206, R8, -INF , !P5 ;  /* 0xff80000008ce7808 */ /* 0x000fe40006800000 */
[C---:B------:R-:W-:Y:S01]  /*155b0*/  ISETP.LT.OR P6, PT, R2.reuse, R240, P3 ;  /* 0x000000f00200720c */ /* 0x040fe20001fc1670 */
[----:B--2---:R-:W-:Y:S01]  /*155c0*/  FFMA.FTZ R11, R3, -UR35, R10 ;  /* 0x80000023030b7c23 */ /* 0x004fe2000801000a */
[----:B------:R-:W-:Y:S01]  /*155d0*/  ISETP.LT.OR P5, PT, R2, R239, P2 ;  /* 0x000000ef0200720c */ /* 0x000fe200017a1670 */
[----:B------:R-:W-:Y:S01]  /*155e0*/  IMAD.IADD R3, R236, 0x1, -R2 ;  /* 0x00000001ec037824 */ /* 0x000fe200078e0a02 */
[C---:B------:R-:W-:Y:S01]  /*155f0*/  ISETP.LT.OR P1, PT, R2.reuse, R238, P1 ;  /* 0x000000ee0200720c */ /* 0x040fe20000f21670 */
[----:B------:R-:W-:Y:S01]  /*15600*/  MUFU.TANH R14, R14 ;  /* 0x0000000e000e7308 */ /* 0x000fe20000002400 */
[----:B------:R-:W-:-:S02]  /*15610*/  ISETP.LT.OR P4, PT, R2, R237, P0 ;  /* 0x000000ed0200720c */ /* 0x000fc40000781670 */
[----:B------:R-:W-:Y:S02]  /*15620*/  IABS R3, R3 ;  /* 0x0000000300037213 */ /* 0x000fe40000000000 */
[C---:B------:R-:W-:Y:S02]  /*15630*/  LOP3.LUT P3, RZ, R231.reuse, 0x8, RZ, 0xc0, !PT ;  /* 0x00000008e7ff7812 */ /* 0x040fe4000786c0ff */
        /* <DEDUP_REMOVED lines=8> */
[----:B------:R-:W-:-:S02]  /*156c0*/  IABS R3, R3 ;  /* 0x0000000300037213 */ /* 0x000fc40000000000 */
[----:B------:R-:W-:Y:S01]  /*156d0*/  FSEL R207, R11, -INF , !P2 ;  /* 0xff8000000bcf7808 */ /* 0x000fe20005000000 */
[----:B------:R-:W-:Y:S02]  /*156e0*/  FMUL.FTZ R11, R126, c[0x0][0x2ec] ;  /* 0x0000bb007e0b7a20 */ /* 0x000fe40000410000 */
        /* <DEDUP_REMOVED lines=48> */
[----:B------:R-:W-:-:S02]  /*159f0*/  @P1 LOP3.LUT R231, R231, 0x8, RZ, 0xfc, !PT ;  /* 0x00000008e7e71812 */ /* 0x000fc400078efcff */
[----:B------:R-:W-:Y:S02]  /*15a00*/  FSEL R121, R9, -INF , !P6 ;  /* 0xff80000009797808 */ /* 0x000fe40007000000 */
[----:B------:R-:W-:Y:S01]  /*15a10*/  LOP3.LUT R231, R231, 0xfffffffb, RZ, 0xc0, !PT ;  /* 0xfffffffbe7e77812 */ /* 0x000fe200078ec0ff */
[----:B-1----:R-:W-:-:S03]  /*15a20*/  FMUL.FTZ R10, R54, c[0x0][0x2ec] ;  /* 0x0000bb00360a7a20 */ /* 0x002fc60000410000 */
[----:B------:R-:W-:-:S03]  /*15a30*/  @P0 LOP3.LUT R231, R231, 0x4, RZ, 0xfc, !PT ;  /* 0x00000004e7e70812 */ /* 0x000fc600078efcff */
[----:B------:R-:W-:Y:S01]  /*15a40*/  MUFU.TANH R10, R10 ;  /* 0x0000000a000a7308 */ /* 0x000fe20000002400 */
[----:B--2---:R-:W-:Y:S02]  /*15a50*/  FFMA.FTZ R4, R8, -UR35, R4 ;  /* 0x8000002308047c23 */ /* 0x004fe40008010004 */
[----:B------:R-:W-:Y:S02]  /*15a60*/  FFMA.FTZ R8, R18, -UR35, R14 ;  /* 0x8000002312087c23 */ /* 0x000fe4000801000e */
[----:B------:R-:W-:Y:S01]  /*15a70*/  FMUL.FTZ R14, R55, c[0x0][0x2ec] ;  /* 0x0000bb00370e7a20 */ /* 0x000fe20000410000 */
[----:B------:R-:W-:Y:S01]  /*15a80*/  FSEL R130, R4, -INF , !P5 ;  /* 0xff80000004827808 */ /* 0x000fe20006800000 */
[----:B------:R-:W-:Y:S01]  /*15a90*/  IMAD.MOV.U32 R4, RZ, RZ, R3 ;  /* 0x000000ffff047224 */ /* 0x000fe200078e0003 */
[----:B------:R-:W-:Y:S02]  /*15aa0*/  ISETP.LT.OR P5, PT, R2, R239, P2 ;  /* 0x000000ef0200720c */ /* 0x000fe400017a1670 */
        /* <DEDUP_REMOVED lines=10> */
[----:B------:R-:W-:Y:S02]  /*15b50*/  ISETP.GE.AND P0, PT, R2, R242, PT ;  /* 0x000000f20200720c */ /* 0x000fe40003f06270 */
[----:B------:R-:W-:-:S02]  /*15b60*/  FSEL R205, R8, -INF , !P4 ;  /* 0xff80000008cd7808 */ /* 0x000fc40006000000 */
[C---:B------:R-:W-:Y:S01]  /*15b70*/  ISETP.LT.OR P6, PT, R2.reuse, R240, P3 ;  /* 0x000000f00200720c */ /* 0x040fe20001fc1670 */
[----:B-1----:R-:W-:Y:S01]  /*15b80*/  IMAD.MOV.U32 R4, RZ, RZ, R3 ;  /* 0x000000ffff047224 */ /* 0x002fe200078e0003 */
[----:B------:R-:W-:Y:S02]  /*15b90*/  IABS R3, R5 ;  /* 0x0000000500037213 */ /* 0x000fe40000000000 */
[C---:B------:R-:W-:Y:S01]  /*15ba0*/  ISETP.LT.OR P5, PT, R2.reuse, R239, P2 ;  /* 0x000000ef0200720c */ /* 0x040fe200017a1670 */
[----:B------:R1:W-:Y:S01]  /*15bb0*/  I2F R9, R4 ;  /* 0x0000000400097306 */ /* 0x0003e20000201400 */
[C---:B------:R-:W-:Y:S02]  /*15bc0*/  ISETP.LT.OR P1, PT, R2.reuse, R238, P1 ;  /* 0x000000ee0200720c */ /* 0x040fe40000f21670 */
[----:B------:R-:W-:Y:S02]  /*15bd0*/  ISETP.LT.OR P4, PT, R2, R237, P0 ;  /* 0x000000ed0200720c */ /* 0x000fe40000781670 */
[----:B------:R-:W-:-:S02]  /*15be0*/  LOP3.LUT P3, RZ, R231, 0x8, RZ, 0xc0, !PT ;  /* 0x00000008e7ff7812 */ /* 0x000fc4000786c0ff */
[C---:B------:R-:W-:Y:S02]  /*15bf0*/  LOP3.LUT P2, RZ, R231.reuse, 0x4, RZ, 0xc0, !PT ;  /* 0x00000004e7ff7812 */ /* 0x040fe4000784c0ff */
[----:B------:R-:W-:Y:S02]  /*15c00*/  LOP3.LUT R231, R231, 0xfffffffd, RZ, 0xc0, !PT ;  /* 0xfffffffde7e77812 */ /* 0x000fe400078ec0ff */
[----:B------:R-:W-:Y:S01]  /*15c10*/  FSEL R126, R12, -INF , !P3 ;  /* 0xff8000000c7e7808 */ /* 0x000fe20005800000 */
[----:B------:R-:W-:Y:S02]  /*15c20*/  FMUL.FTZ R12, R115, c[0x0][0x2ec] ;  /* 0x0000bb00730c7a20 */ /* 0x000fe40000410000 */
[----:B------:R-:W-:Y:S01]  /*15c30*/  @P1 LOP3.LUT R231, R231, 0x2, RZ, 0xfc, !PT ;  /* 0x00000002e7e71812 */ /* 0x000fe200078efcff */
[----:B-1----:R-:W-:Y:S02]  /*15c40*/  IMAD.MOV.U32 R4, RZ, RZ, R3 ;  /* 0x000000ffff047224 */ /* 0x002fe400078e0003 */
[----:B------:R-:W-:Y:S01]  /*15c50*/  IMAD.IADD R3, R234, 0x1, -R2 ;  /* 0x00000001ea037824 */ /* 0x000fe200078e0a02 */
[----:B------:R-:W-:Y:S04]  /*15c60*/  MUFU.TANH R12, R12 ;  /* 0x0000000c000c7308 */ /* 0x000fe80000002400 */
[----:B------:R-:W-:-:S04]  /*15c70*/  IABS R3, R3 ;  /* 0x0000000300037213 */ /* 0x000fc80000000000 */
[----:B------:R1:W2:Y:S08]  /*15c80*/  I2F R6, R4 ;  /* 0x0000000400067306 */ /* 0x0002b00000201400 */
        /* <DEDUP_REMOVED lines=8> */
[----:B------:R1:W-:Y:S01]  /*15d10*/  I2F R15, R4 ;  /* 0x00000004000f7306 */ /* 0x0003e20000201400 */
[----:B------:R-:W-:Y:S01]  /*15d20*/  ISETP.GE.AND P1, PT, R2, R243, PT ;  /* 0x000000f30200720c */ /* 0x000fe20003f26270 */
[----:B----4-:R-:W-:Y:S01]  /*15d30*/  FFMA.FTZ R8, R8, -UR35, R11 ;  /* 0x8000002308087c23 */ /* 0x010fe2000801000b */
[----:B------:R-:W-:Y:S01]  /*15d40*/  ISETP.GE.AND P0, PT, R2, R242, PT ;  /* 0x000000f20200720c */ /* 0x000fe20003f06270 */
[----:B------:R-:W-:Y:S01]  /*15d50*/  FMUL.FTZ R11, R78, c[0x0][0x2ec] ;  /* 0x0000bb004e0b7a20 */ /* 0x000fe20000410000 */
[----:B------:R-:W-:Y:S02]  /*15d60*/  IABS R3, R3 ;  /* 0x0000000300037213 */ /* 0x000fe40000000000 */
[----:B------:R-:W-:-:S02]  /*15d70*/  FSEL R124, R6, -INF , !P5 ;  /* 0xff800000067c7808 */ /* 0x000fc40006800000 */
[C---:B------:R-:W-:Y:S01]  /*15d80*/  ISETP.LT.OR P1, PT, R2.reuse, R238, P1 ;  /* 0x000000ee0200720c */ /* 0x040fe20000f21670 */
[----:B------:R-:W-:Y:S01]  /*15d90*/  MUFU.TANH R11, R11 ;  /* 0x0000000b000b7308 */ /* 0x000fe20000002400 */
[----:B------:R-:W-:Y:S01]  /*15da0*/  ISETP.LT.OR P0, PT, R2, R237, P0 ;  /* 0x000000ed0200720c */ /* 0x000fe20000701670 */
[----:B-1----:R-:W-:Y:S01]  /*15db0*/  IMAD.MOV.U32 R4, RZ, RZ, R3 ;  /* 0x000000ffff047224 */ /* 0x002fe200078e0003 */
[----:B------:R-:W-:Y:S01]  /*15dc0*/  IABS R3, R5 ;  /* 0x0000000500037213 */ /* 0x000fe20000000000 */
[----:B------:R-:W-:-:S04]  /*15dd0*/  FMUL.FTZ R5, R52, c[0x0][0x2ec] ;  /* 0x0000bb0034057a20 */ /* 0x000fc80000410000 */
[----:B------:R-:W1:Y:S08]  /*15de0*/  I2F R7, R4 ;  /* 0x0000000400077306 */ /* 0x000e700000201400 */
[----:B------:R2:W3:Y:S08]  /*15df0*/  I2F R4, R3 ;  /* 0x0000000300047306 */ /* 0x0004f00000201400 */
[----:B------:R-:W4:Y:S01]  /*15e00*/  MUFU.TANH R5, R5 ;  /* 0x0000000500057308 */ /* 0x000f220000002400 */
[----:B-1----:R-:W-:-:S02]  /*15e10*/  FFMA.FTZ R7, R7, -UR35, R16 ;  /* 0x8000002307077c23 */ /* 0x002fc40008010010 */
[----:B--2---:R-:W-:Y:S02]  /*15e20*/  FMUL.FTZ R3, R59, c[0x0][0x2ec] ;  /* 0x0000bb003b037a20 */ /* 0x004fe40000410000 */
[----:B---3--:R-:W-:Y:S02]  /*15e30*/  FFMA.FTZ R10, R4, -UR35, R14 ;  /* 0x80000023040a7c23 */ /* 0x008fe4000801000e */
[----:B------:R-:W-:Y:S02]  /*15e40*/  IMAD.IADD R4, R241, 0x1, -R2 ;  /* 0x00000001f1047824 */ /* 0x000fe400078e0a02 */
[----:B------:R-:W1:Y:S01]  /*15e50*/  MUFU.TANH R3, R3 ;  /* 0x0000000300037308 */ /* 0x000e620000002400 */
[----:B------:R-:W-:Y:S02]  /*15e60*/  FMUL.FTZ R14, R77, c[0x0][0x2ec] ;  /* 0x0000bb004d0e7a20 */ /* 0x000fe40000410000 */
[----:B----4-:R-:W-:Y:S01]  /*15e70*/  FFMA.FTZ R5, R9, -UR35, R5 ;  /* 0x8000002309057c23 */ /* 0x010fe20008010005 */
[----:B------:R-:W-:Y:S01]  /*15e80*/  IABS R4, R4 ;  /* 0x0000000400047213 */ /* 0x000fe20000000000 */
[----:B------:R-:W-:-:S02]  /*15e90*/  FFMA.FTZ R9, R15, -UR35, R13 ;  /* 0x800000230f097c23 */ /* 0x000fc4000801000d */
[----:B------:R-:W-:Y:S01]  /*15ea0*/  FMUL.FTZ R13, R110, c[0x0][0x2ec] ;  /* 0x0000bb006e0d7a20 */ /* 0x000fe20000410000 */
[----:B------:R-:W-:Y:S01]  /*15eb0*/  FSEL R113, R5, -INF , !P6 ;  /* 0xff80000005717808 */ /* 0x000fe20007000000 */
[----:B------:R-:W-:Y:S01]  /*15ec0*/  I2F R16, R4 ;  /* 0x0000000400107306 */ /* 0x000fe20000201400 */
[----:B------:R-:W-:Y:S01]  /*15ed0*/  ISETP.LT.OR P6, PT, R2, R240, P3 ;  /* 0x000000f00200720c */ /* 0x000fe20001fc1670 */
[----:B------:R-:W-:Y:S01]  /*15ee0*/  IMAD.MOV.U32 R110, RZ, RZ, R120 ;  /* 0x000000ffff6e7224 */ /* 0x000fe200078e0078 */
[C---:B------:R-:W-:Y:S02]  /*15ef0*/  LOP3.LUT P3, RZ, R231.reuse, 0x2, RZ, 0xc0, !PT ;  /* 0x00000002e7ff7812 */ /* 0x040fe4000786c0ff */
[----:B------:R-:W-:Y:S01]  /*15f00*/  LOP3.LUT R231, R231, 0xfffffff7, RZ, 0xc0, !PT ;  /* 0xfffffff7e7e77812 */ /* 0x000fe200078ec0ff */
[----:B-1----:R-:W-:Y:S01]  /*15f10*/  FFMA.FTZ R3, R17, -UR35, R3 ;  /* 0x8000002311037c23 */ /* 0x002fe20008010003 */
[----:B------:R-:W-:Y:S01]  /*15f20*/  FSEL R125, R8, -INF , !P3 ;  /* 0xff800000087d7808 */ /* 0x000fe20005800000 */
[----:B------:R-:W-:Y:S01]  /*15f30*/  MUFU.TANH R14, R14 ;  /* 0x0000000e000e7308 */ /* 0x000fe20000002400 */
[----:B------:R-:W-:Y:S01]  /*15f40*/  @P1 LOP3.LUT R231, R231, 0x8, RZ, 0xfc, !PT ;  /* 0x00000008e7e71812 */ /* 0x000fe200078efcff */
[----:B------:R-:W-:Y:S01]  /*15f50*/  FMUL.FTZ R17, R40, c[0x0][0x2ec] ;  /* 0x0000bb0028117a20 */ /* 0x000fe20000410000 */
[----:B------:R-:W-:Y:S01]  /*15f60*/  FSEL R129, R3, -INF , !P2 ;  /* 0xff80000003817808 */ /* 0x000fe20005000000 */
[----:B------:R-:W-:Y:S01]  /*15f70*/  IMAD.IADD R3, R234, 0x1, -R2 ;  /* 0x00000001ea037824 */ /* 0x000fe200078e0a02 */
[----:B------:R-:W-:-:S02]  /*15f80*/  ISETP.GE.AND P2, PT, R2, R244, PT ;  /* 0x000000f40200720c */ /* 0x000fc40003f46270 */
[----:B------:R-:W-:Y:S01]  /*15f90*/  LOP3.LUT R231, R231, 0xfffffffb, RZ, 0xc0, !PT ;  /* 0xfffffffbe7e77812 */ /* 0x000fe200078ec0ff */
[----:B------:R-:W-:Y:S01]  /*15fa0*/  MUFU.TANH R13, R13 ;  /* 0x0000000d000d7308 */ /* 0x000fe20000002400 */
[----:B------:R-:W-:Y:S02]  /*15fb0*/  ISETP.LT.OR P5, PT, R2, R239, P2 ;  /* 0x000000ef0200720c */ /* 0x000fe400017a1670 */
[----:B------:R-:W-:Y:S02]  /*15fc0*/  IABS R3, R3 ;  /* 0x0000000300037213 */ /* 0x000fe40000000000 */
[----:B------:R-:W-:Y:S02]  /*15fd0*/  IADD3 R2, R0, 0x58, RZ ;  /* 0x0000005800027810 */ /* 0x000fe40007ffe0ff */
[----:B------:R-:W-:Y:S01]  /*15fe0*/  @P0 LOP3.LUT R231, R231, 0x4, RZ, 0xfc, !PT ;  /* 0x00000004e7e70812 */ /* 0x000fe200078efcff */
[----:B------:R1:W-:Y:S01]  /*15ff0*/  I2F R5, R3 ;  /* 0x0000000300057306 */ /* 0x0003e20000201400 */
[----:B------:R-:W-:-:S02]  /*16000*/  ISETP.GE.AND P3, PT, R2, R245, PT ;  /* 0x000000f50200720c */ /* 0x000fc40003f66270 */
[C---:B------:R-:W-:Y:S02]  /*16010*/  ISETP.GE.AND P2, PT, R2.reuse, R244, PT ;  /* 0x000000f40200720c */ /* 0x040fe40003f46270 */
[C---:B------:R-:W-:Y:S02]  /*16020*/  ISETP.GE.AND P1, PT, R2.reuse, R243, PT ;  /* 0x000000f30200720c */ /* 0x040fe40003f26270 */
[----:B------:R-:W-:Y:S01]  /*16030*/  ISETP.GE.AND P0, PT, R2, R242, PT ;  /* 0x000000f20200720c */ /* 0x000fe20003f06270 */
[----:B------:R-:W-:Y:S01]  /*16040*/  MUFU.TANH R17, R17 ;  /* 0x0000001100117308 */ /* 0x000fe20000002400 */
[----:B------:R-:W-:Y:S01]  /*16050*/  FSEL R127, R9, -INF , !P4 ;  /* 0xff800000097f7808 */ /* 0x000fe20006000000 */
[----:B------:R-:W-:Y:S01]  /*16060*/  FMUL.FTZ R9, R100, c[0x0][0x2ec] ;  /* 0x0000bb0064097a20 */ /* 0x000fe20000410000 */
[----:B------:R-:W-:Y:S02]  /*16070*/  FSEL R103, R7, -INF , !P6 ;  /* 0xff80000007677808 */ /* 0x000fe40007000000 */
[----:B------:R-:W-:Y:S01]  /*16080*/  FSEL R112, R10, -INF , !P5 ;  /* 0xff8000000a707808 */ /* 0x000fe20006800000 */
[----:B------:R-:W-:Y:S01]  /*16090*/  FMUL.FTZ R10, R76, c[0x0][0x2ec] ;  /* 0x0000bb004c0a7a20 */ /* 0x000fe20000410000 */
[----:B------:R-:W-:Y:S01]  /*160a0*/  ISETP.LT.OR P6, PT, R2, R240, P3 ;  /* 0x000000f00200720c */ /* 0x000fe20001fc1670 */
[----:B-1----:R-:W-:Y:S01]  /*160b0*/  IMAD.IADD R3, R236, 0x1, -R2 ;  /* 0x00000001ec037824 */ /* 0x002fe200078e0a02 */
[C---:B------:R-:W-:Y:S01]  /*160c0*/  ISETP.LT.OR P5, PT, R2.reuse, R239, P2 ;  /* 0x000000ef0200720c */ /* 0x040fe200017a1670 */
[----:B------:R-:W-:Y:S01]  /*160d0*/  MUFU.TANH R9, R9 ;  /* 0x0000000900097308 */ /* 0x000fe20000002400 */
[----:B------:R-:W-:-:S02]  /*160e0*/  ISETP.LT.OR P1, PT, R2, R238, P1 ;  /* 0x000000ee0200720c */ /* 0x000fc40000f21670 */
[----:B------:R-:W-:Y:S02]  /*160f0*/  IABS R3, R3 ;  /* 0x0000000300037213 */ /* 0x000fe40000000000 */
[----:B------:R-:W-:Y:S02]  /*16100*/  ISETP.LT.OR P4, PT, R2, R237, P0 ;  /* 0x000000ed0200720c */ /* 0x000fe40000781670 */
[----:B------:R-:W-:Y:S01]  /*16110*/  LOP3.LUT P3, RZ, R231, 0x8, RZ, 0xc0, !PT ;  /* 0x00000008e7ff7812 */ /* 0x000fe2000786c0ff */
[----:B------:R-:W-:Y:S01]  /*16120*/  IMAD.MOV.U32 R4, RZ, RZ, R3 ;  /* 0x000000ffff047224 */ /* 0x000fe200078e0003 */
[----:B------:R-:W-:Y:S01]  /*16130*/  MUFU.TANH R10, R10 ;  /* 0x0000000a000a7308 */ /* 0x000fe20000002400 */
[----:B------:R-:W-:Y:S01]  /*16140*/  IMAD.IADD R3, R235, 0x1, -R2 ;  /* 0x00000001eb037824 */ /* 0x000fe200078e0a02 */
[C---:B------:R-:W-:Y:S02]  /*16150*/  LOP3.LUT P2, RZ, R231.reuse, 0x4, RZ, 0xc0, !PT ;  /* 0x00000004e7ff7812 */ /* 0x040fe4000784c0ff */
[----:B------:R-:W-:-:S02]  /*16160*/  LOP3.LUT R231, R231, 0xfffffffd, RZ, 0xc0, !PT ;  /* 0xfffffffde7e77812 */ /* 0x000fc400078ec0ff */
[----:B------:R-:W-:Y:S02]  /*16170*/  IABS R3, R3 ;  /* 0x0000000300037213 */ /* 0x000fe40000000000 */
[----:B------:R1:W2:Y:S01]  /*16180*/  I2F R6, R4 ;  /* 0x0000000400067306 */ /* 0x0002a20000201400 */
[----:B------:R-:W-:Y:S02]  /*16190*/  @P1 LOP3.LUT R231, R231, 0x2, RZ, 0xfc, !PT ;  /* 0x00000002e7e71812 */ /* 0x000fe400078efcff */
[----:B-1----:R-:W-:Y:S02]  /*161a0*/  IMAD.MOV.U32 R4, RZ, RZ, R3 ;  /* 0x000000ffff047224 */ /* 0x002fe400078e0003 */
[----:B------:R-:W-:-:S03]  /*161b0*/  IMAD.IADD R3, R234, 0x1, -R2 ;  /* 0x00000001ea037824 */ /* 0x000fc600078e0a02 */
[----:B------:R1:W3:Y:S01]  /*161c0*/  I2F R8, R4 ;  /* 0x0000000400087306 */ /* 0x0002e20000201400 */
[----:B--2---:R-:W-:Y:S01]  /*161d0*/  FFMA.FTZ R6, R6, -UR35, R10 ;  /* 0x8000002306067c23 */ /* 0x004fe2000801000a */
[----:B------:R-:W-:-:S04]  /*161e0*/  IABS R3, R3 ;  /* 0x0000000300037213 */ /* 0x000fc80000000000 */
        /* <DEDUP_REMOVED lines=9> */
[----:B------:R-:W-:Y:S01]  /*16280*/  ISETP.GE.AND P0, PT, R2, R242, PT ;  /* 0x000000f20200720c */ /* 0x000fe20003f06270 */
[----:B----4-:R-:W-:Y:S01]  /*16290*/  FFMA.FTZ R13, R7, -UR35, R13 ;  /* 0x80000023070d7c23 */ /* 0x010fe2000801000d */
[----:B------:R-:W-:Y:S02]  /*162a0*/  FSEL R111, R8, -INF , !P5 ;  /* 0xff800000086f7808 */ /* 0x000fe40006800000 */
[----:B------:R-:W-:Y:S02]  /*162b0*/  IABS R3, R3 ;  /* 0x0000000300037213 */ /* 0x000fe40000000000 */
[----:B------:R-:W-:-:S02]  /*162c0*/  ISETP.LT.OR P1, PT, R2, R238, P1 ;  /* 0x000000ee0200720c */ /* 0x000fc40000f21670 */
[----:B------:R-:W-:Y:S02]  /*162d0*/  ISETP.LT.OR P0, PT, R2, R237, P0 ;  /* 0x000000ed0200720c */ /* 0x000fe40000701670 */
[----:B------:R-:W3:Y:S01]  /*162e0*/  I2F R3, R3 ;  /* 0x0000000300037306 */ /* 0x000ee20000201400 */
[----:B-1----:R-:W-:Y:S02]  /*162f0*/  FMUL.FTZ R4, R109, c[0x0][0x2ec] ;  /* 0x0000bb006d047a20 */ /* 0x002fe40000410000 */
[----:B--2---:R-:W-:Y:S02]  /*16300*/  FFMA.FTZ R12, R15, -UR35, R12 ;  /* 0x800000230f0c7c23 */ /* 0x004fe4000801000c */
[----:B------:R-:W-:-:S03]  /*16310*/  FMUL.FTZ R15, R119, c[0x0][0x2ec] ;  /* 0x0000bb00770f7a20 */ /* 0x000fc60000410000 */
[----:B------:R-:W1:Y:S01]  /*16320*/  MUFU.TANH R4, R4 ;  /* 0x0000000400047308 */ /* 0x000e620000002400 */
[----:B------:R-:W-:Y:S01]  /*16330*/  FSEL R119, R12, -INF , !P4 ;  /* 0xff8000000c777808 */ /* 0x000fe20006000000 */
[----:B---3--:R-:W-:Y:S02]  /*16340*/  FFMA.FTZ R11, R3, -UR35, R14 ;  /* 0x80000023030b7c23 */ /* 0x008fe4000801000e */
[----:B------:R-:W-:-:S04]  /*16350*/  IMAD.IADD R3, R235, 0x1, -R2 ;  /* 0x00000001eb037824 */ /* 0x000fc800078e0a02 */
[----:B------:R-:W-:Y:S01]  /*16360*/  MUFU.TANH R15, R15 ;  /* 0x0000000f000f7308 */ /* 0x000fe20000002400 */
[----:B------:R-:W-:Y:S01]  /*16370*/  FMUL.FTZ R14, R108, c[0x0][0x2ec] ;  /* 0x0000bb006c0e7a20 */ /* 0x000fe20000410000 */
[----:B------:R-:W-:Y:S01]  /*16380*/  IABS R3, R3 ;  /* 0x0000000300037213 */ /* 0x000fe20000000000 */
[----:B-1----:R-:W-:-:S05]  /*16390*/  FFMA.FTZ R4, R5, -UR35, R4 ;  /* 0x8000002305047c23 */ /* 0x002fca0008010004 */
[----:B------:R-:W-:Y:S01]  /*163a0*/  MUFU.TANH R14, R14 ;  /* 0x0000000e000e7308 */ /* 0x000fe20000002400 */
[----:B------:R-:W-:Y:S02]  /*163b0*/  FFMA.FTZ R5, R16, -UR35, R9 ;  /* 0x8000002310057c23 */ /* 0x000fe40008010009 */
[----:B------:R-:W-:Y:S01]  /*163c0*/  FMUL.FTZ R16, R118, c[0x0][0x2ec] ;  /* 0x0000bb0076107a20 */ /* 0x000fe20000410000 */
[----:B------:R-:W-:Y:S01]  /*163d0*/  FSEL R115, R4, -INF , !P3 ;  /* 0xff80000004737808 */ /* 0x000fe20005800000 */
[----:B------:R-:W-:Y:S01]  /*163e0*/  IMAD.MOV.U32 R4, RZ, RZ, R3 ;  /* 0x000000ffff047224 */ /* 0x000fe200078e0003 */
[----:B------:R-:W-:Y:S01]  /*163f0*/  FSEL R120, R5, -INF , !P2 ;  /* 0xff80000005787808 */ /* 0x000fe20005000000 */
[----:B------:R-:W-:Y:S01]  /*16400*/  IMAD.IADD R3, R234, 0x1, -R2 ;  /* 0x00000001ea037824 */ /* 0x000fe200078e0a02 */
[C---:B------:R-:W-:Y:S01]  /*16410*/  ISETP.GE.AND P3, PT, R2.reuse, R245, PT ;  /* 0x000000f50200720c */ /* 0x040fe20003f66270 */
[----:B------:R1:W-:Y:S01]  /*16420*/  I2F R10, R4 ;  /* 0x00000004000a7306 */ /* 0x0003e20000201400 */
[----:B------:R-:W-:-:S02]  /*16430*/  ISETP.GE.AND P2, PT, R2, R244, PT ;  /* 0x000000f40200720c */ /* 0x000fc40003f46270 */
[C---:B------:R-:W-:Y:S02]  /*16440*/  ISETP.LT.OR P6, PT, R2.reuse, R240, P3 ;  /* 0x000000f00200720c */ /* 0x040fe40001fc1670 */
[----:B------:R-:W-:Y:S02]  /*16450*/  ISETP.LT.OR P5, PT, R2, R239, P2 ;  /* 0x000000ef0200720c */ /* 0x000fe400017a1670 */
[----:B------:R-:W-:Y:S01]  /*16460*/  IABS R3, R3 ;  /* 0x0000000300037213 */ /* 0x000fe20000000000 */
[----:B------:R-:W-:Y:S01]  /*16470*/  MUFU.TANH R16, R16 ;  /* 0x0000001000107308 */ /* 0x000fe20000002400 */
[C---:B------:R-:W-:Y:S02]  /*16480*/  LOP3.LUT P3, RZ, R231.reuse, 0x2, RZ, 0xc0, !PT ;  /* 0x00000002e7ff7812 */ /* 0x040fe4000786c0ff */
[----:B------:R-:W-:Y:S02]  /*16490*/  LOP3.LUT R231, R231, 0xfffffff7, RZ, 0xc0, !PT ;  /* 0xfffffff7e7e77812 */ /* 0x000fe400078ec0ff */
[----:B------:R-:W-:-:S02]  /*164a0*/  FSEL R114, R13, -INF , !P3 ;  /* 0xff8000000d727808 */ /* 0x000fc40005800000 */
[----:B------:R-:W-:Y:S01]  /*164b0*/  @P1 LOP3.LUT R231, R231, 0x8, RZ, 0xfc, !PT ;  /* 0x00000008e7e71812 */ /* 0x000fe200078efcff */
[----:B-1----:R-:W-:Y:S01]  /*164c0*/  IMAD.IADD R4, R241, 0x1, -R2 ;  /* 0x00000001f1047824 */ /* 0x002fe200078e0a02 */
[----:B------:R-:W-:Y:S01]  /*164d0*/  IADD3 R2, R0, 0x60, RZ ;  /* 0x0000006000027810 */ /* 0x000fe20007ffe0ff */
[----:B------:R1:W-:Y:S01]  /*164e0*/  I2F R9, R3 ;  /* 0x0000000300097306 */ /* 0x0003e20000201400 */
[----:B------:R-:W-:Y:S02]  /*164f0*/  LOP3.LUT R231, R231, 0xfffffffb, RZ, 0xc0, !PT ;  /* 0xfffffffbe7e77812 */ /* 0x000fe400078ec0ff */
[----:B------:R-:W-:Y:S01]  /*16500*/  IABS R4, R4 ;  /* 0x0000000400047213 */ /* 0x000fe20000000000 */
[----:B------:R-:W-:Y:S01]  /*16510*/  IMAD.IADD R5, R235, 0x1, -R2 ;  /* 0x00000001eb057824 */ /* 0x000fe200078e0a02 */
[----:B------:R-:W-:Y:S02]  /*16520*/  @P0 LOP3.LUT R231, R231, 0x4, RZ, 0xfc, !PT ;  /* 0x00000004e7e70812 */ /* 0x000fe400078efcff */
[C---:B------:R-:W-:Y:S01]  /*16530*/  ISETP.GE.AND P3, PT, R2.reuse, R245, PT ;  /* 0x000000f50200720c */ /* 0x040fe20003f66270 */
[----:B------:R2:W-:Y:S01]  /*16540*/  I2F R18, R4 ;  /* 0x0000000400127306 */ /* 0x0005e20000201400 */
[----:B------:R-:W-:-:S02]  /*16550*/  ISETP.GE.AND P2, PT, R2, R244, PT ;  /* 0x000000f40200720c */ /* 0x000fc40003f46270 */
[C---:B------:R-:W-:Y:S02]  /*16560*/  ISETP.GE.AND P1, PT, R2.reuse, R243, PT ;  /* 0x000000f30200720c */ /* 0x040fe40003f26270 */
[----:B------:R-:W-:Y:S02]  /*16570*/  ISETP.GE.AND P0, PT, R2, R242, PT ;  /* 0x000000f20200720c */ /* 0x000fe40003f06270 */
[----:B------:R-:W-:Y:S01]  /*16580*/  FSEL R101, R11, -INF , !P6 ;  /* 0xff8000000b657808 */ /* 0x000fe20007000000 */
[----:B-1----:R-:W-:Y:S01]  /*16590*/  IMAD.IADD R3, R236, 0x1, -R2 ;  /* 0x00000001ec037824 */ /* 0x002fe200078e0a02 */
[C---:B------:R-:W-:Y:S02]  /*165a0*/  ISETP.LT.OR P6, PT, R2.reuse, R240, P3 ;  /* 0x000000f00200720c */ /* 0x040fe40001fc1670 */
[----:B------:R-:W-:Y:S02]  /*165b0*/  ISETP.LT.OR P1, PT, R2, R238, P1 ;  /* 0x000000ee0200720c */ /* 0x000fe40000f21670 */
[----:B------:R-:W-:-:S02]  /*165c0*/  IABS R3, R3 ;  /* 0x0000000300037213 */ /* 0x000fc40000000000 */
[----:B------:R-:W-:Y:S02]  /*165d0*/  ISETP.LT.OR P4, PT, R2, R237, P0 ;  /* 0x000000ed0200720c */ /* 0x000fe40000781670 */
[----:B------:R-:W-:Y:S01]  /*165e0*/  LOP3.LUT P3, RZ, R231, 0x8, RZ, 0xc0, !PT ;  /* 0x00000008e7ff7812 */ /* 0x000fe2000786c0ff */
[----:B--2---:R-:W-:Y:S01]  /*165f0*/  IMAD.MOV.U32 R4, RZ, RZ, R3 ;  /* 0x000000ffff047224 */ /* 0x004fe200078e0003 */
[----:B------:R-:W-:Y:S01]  /*16600*/  IABS R3, R5 ;  /* 0x0000000500037213 */ /* 0x000fe20000000000 */
[--C-:B------:R-:W-:Y:S02]  /*16610*/  IMAD.IADD R5, R241, 0x1, -R2.reuse ;  /* 0x00000001f1057824 */ /* 0x100fe400078e0a02 */
[----:B------:R1:W2:Y:S02]  /*16620*/  I2F R7, R4 ;  /* 0x0000000400077306 */ /* 0x0002a40000201400 */
[----:B-1----:R-:W-:Y:S02]  /*16630*/  IMAD.MOV.U32 R4, RZ, RZ, R3 ;  /* 0x000000ffff047224 */ /* 0x002fe400078e0003 */
[----:B------:R-:W-:-:S04]  /*16640*/  IMAD.IADD R3, R234, 0x1, -R2 ;  /* 0x00000001ea037824 */ /* 0x000fc800078e0a02 */
[----:B------:R1:W3:Y:S01]  /*16650*/  I2F R8, R4 ;  /* 0x0000000400087306 */ /* 0x0002e20000201400 */
[----:B--2---:R-:W-:Y:S01]  /*16660*/  FFMA.FTZ R7, R7, -UR35, R15 ;  /* 0x8000002307077c23 */ /* 0x004fe2000801000f */
[----:B------:R-:W-:-:S04]  /*16670*/  IABS R3, R3 ;  /* 0x0000000300037213 */ /* 0x000fc80000000000 */
[----:B------:R-:W-:Y:S01]  /*16680*/  FSEL R100, R7, -INF , !P6 ;  /* 0xff80000007647808 */ /* 0x000fe20007000000 */
[----:B-1----:R-:W-:Y:S01]  /*16690*/  IMAD.MOV.U32 R4, RZ, RZ, R3 ;  /* 0x000000ffff047224 */ /* 0x002fe200078e0003 */
[----:B------:R-:W-:Y:S01]  /*166a0*/  IABS R3, R5 ;  /* 0x0000000500037213 */ /* 0x000fe20000000000 */
[----:B------:R-:W-:Y:S02]  /*166b0*/  FMUL.FTZ R5, R110, c[0x0][0x2ec] ;  /* 0x0000bb006e057a20 */ /* 0x000fe40000410000 */
[----:B------:R1:W2:Y:S01]  /*166c0*/  I2F R6, R4 ;  /* 0x0000000400067306 */ /* 0x0002a20000201400 */
[----:B---3--:R-:W-:-:S07]  /*166d0*/  FFMA.FTZ R8, R8, -UR35, R16 ;  /* 0x8000002308087c23 */ /* 0x008fce0008010010 */
[----:B------:R-:W-:Y:S01]  /*166e0*/  I2F R3, R3 ;  /* 0x0000000300037306 */ /* 0x000fe20000201400 */
[----:B-1----:R-:W-:-:S07]  /*166f0*/  FMUL.FTZ R4, R79, c[0x0][0x2ec] ;  /* 0x0000bb004f047a20 */ /* 0x002fce0000410000 */
[----:B------:R-:W1:Y:S01]  /*16700*/  MUFU.TANH R5, R5 ;  /* 0x0000000500057308 */ /* 0x000e620000002400 */
[----:B--2---:R-:W-:-:S07]  /*16710*/  FFMA.FTZ R12, R6, -UR35, R17 ;  /* 0x80000023060c7c23 */ /* 0x004fce0008010011 */
[----:B------:R-:W2:Y:S01]  /*16720*/  MUFU.TANH R4, R4 ;  /* 0x0000000400047308 */ /* 0x000ea20000002400 */
[----:B-1----:R-:W-:-:S05]  /*16730*/  FFMA.FTZ R5, R9, -UR35, R5 ;  /* 0x8000002309057c23 */ /* 0x002fca0008010005 */
[----:B------:R-:W-:Y:S01]  /*16740*/  FSEL R110, R5, -INF , !P3 ;  /* 0xff800000056e7808 */ /* 0x000fe20005800000 */
[----:B--2---:R-:W-:Y:S02]  /*16750*/  FFMA.FTZ R4, R10, -UR35, R4 ;  /* 0x800000230a047c23 */ /* 0x004fe40008010004 */
[----:B------:R-:W-:-:S03]  /*16760*/  FMUL.FTZ R10, R42, c[0x0][0x2ec] ;  /* 0x0000bb002a0a7a20 */ /* 0x000fc60000410000 */
[----:B------:R-:W-:Y:S01]  /*16770*/  FSEL R109, R4, -INF , !P5 ;  /* 0xff800000046d7808 */ /* 0x000fe20006800000 */
[----:B------:R-:W-:Y:S01]  /*16780*/  FFMA.FTZ R4, R18, -UR35, R14 ;  /* 0x8000002312047c23 */ /* 0x000fe2000801000e */
[----:B------:R-:W-:Y:S01]  /*16790*/  ISETP.LT.OR P5, PT, R2, R239, P2 ;  /* 0x000000ef0200720c */ /* 0x000fe200017a1670 */
[----:B------:R-:W1:Y:S01]  /*167a0*/  MUFU.TANH R10, R10 ;  /* 0x0000000a000a7308 */ /* 0x000e620000002400 */
[----:B------:R-:W-:Y:S02]  /*167b0*/  IADD3 R2, R0, 0x61, RZ ;  /* 0x0000006100027810 */ /* 0x000fe40007ffe0ff */
[C---:B------:R-:W-:Y:S02]  /*167c0*/  LOP3.LUT P2, RZ, R231.reuse, 0x4, RZ, 0xc0, !PT ;  /* 0x00000004e7ff7812 */ /* 0x040fe4000784c0ff */
[----:B------:R-:W-:Y:S02]  /*167d0*/  LOP3.LUT R231, R231, 0xfffffffd, RZ, 0xc0, !PT ;  /* 0xfffffffde7e77812 */ /* 0x000fe400078ec0ff */
[----:B------:R-:W-:-:S02]  /*167e0*/  FSEL R118, R4, -INF , !P2 ;  /* 0xff80000004767808 */ /* 0x000fc40005000000 */
[----:B------:R-:W-:Y:S02]  /*167f0*/  @P1 LOP3.LUT R231, R231, 0x2, RZ, 0xfc, !PT ;  /* 0x00000002e7e71812 */ /* 0x000fe400078efcff */
[C---:B------:R-:W-:Y:S02]  /*16800*/  ISETP.GE.AND P3, PT, R2.reuse, R245, PT ;  /* 0x000000f50200720c */ /* 0x040fe40003f66270 */
[C---:B------:R-:W-:Y:S02]  /*16810*/  ISETP.GE.AND P2, PT, R2.reuse, R244, PT ;  /* 0x000000f40200720c */ /* 0x040fe40003f46270 */
[C---:B------:R-:W-:Y:S01]  /*16820*/  ISETP.GE.AND P1, PT, R2.reuse, R243, PT ;  /* 0x000000f30200720c */ /* 0x040fe20003f26270 */
[----:B-1----:R-:W-:Y:S01]  /*16830*/  FFMA.FTZ R11, R3, -UR35, R10 ;  /* 0x80000023030b7c23 */ /* 0x002fe2000801000a */
[----:B------:R-:W-:Y:S01]  /*16840*/  ISETP.GE.AND P0, PT, R2, R242, PT ;  /* 0x000000f20200720c */ /* 0x000fe20003f06270 */
[----:B------:R-:W-:Y:S01]  /*16850*/  IMAD.IADD R3, R236, 0x1, -R2 ;  /* 0x00000001ec037824 */ /* 0x000fe200078e0a02 */
[----:B------:R-:W-:-:S02]  /*16860*/  FSEL R108, R8, -INF , !P5 ;  /* 0xff800000086c7808 */ /* 0x000fc40006800000 */
[C---:B------:R-:W-:Y:S02]  /*16870*/  ISETP.LT.OR P6, PT, R2.reuse, R240, P3 ;  /* 0x000000f00200720c */ /* 0x040fe40001fc1670 */
[----:B------:R-:W-:Y:S02]  /*16880*/  IABS R3, R3 ;  /* 0x0000000300037213 */ /* 0x000fe40000000000 */
[C---:B------:R-:W-:Y:S02]  /*16890*/  ISETP.LT.OR P5, PT, R2.reuse, R239, P2 ;  /* 0x000000ef0200720c */ /* 0x040fe400017a1670 */
[C---:B------:R-:W-:Y:S01]  /*168a0*/  ISETP.LT.OR P1, PT, R2.reuse, R238, P1 ;  /* 0x000000ee0200720c */ /* 0x040fe20000f21670 */
[----:B------:R-:W-:Y:S01]  /*168b0*/  IMAD.MOV.U32 R4, RZ, RZ, R3 ;  /* 0x000000ffff047224 */ /* 0x000fe200078e0003 */
[----:B------:R-:W-:Y:S01]  /*168c0*/  ISETP.LT.OR P0, PT, R2, R237, P0 ;  /* 0x000000ed0200720c */ /* 0x000fe20000701670 */
[----:B------:R-:W-:Y:S01]  /*168d0*/  IMAD.IADD R3, R235, 0x1, -R2 ;  /* 0x00000001eb037824 */ /* 0x000fe200078e0a02 */
[----:B------:R-:W-:Y:S01]  /*168e0*/  LOP3.LUT P3, RZ, R231, 0x2, RZ, 0xc0, !PT ;  /* 0x00000002e7ff7812 */ /* 0x000fe2000786c0ff */
[----:B------:R1:W-:Y:S01]  /*168f0*/  I2F R10, R4 ;  /* 0x00000004000a7306 */ /* 0x0003e20000201400 */
[----:B------:R-:W-:Y:S01]  /*16900*/  FMUL.FTZ R13, R41, c[0x0][0x2ec] ;  /* 0x0000bb00290d7a20 */ /* 0x000fe20000410000 */
[----:B------:R-:W-:-:S02]  /*16910*/  LOP3.LUT R231, R231, 0xfffffff7, RZ, 0xc0, !PT ;  /* 0xfffffff7e7e77812 */ /* 0x000fc400078ec0ff */
[----:B------:R-:W-:Y:S01]  /*16920*/  IABS R3, R3 ;  /* 0x0000000300037213 */ /* 0x000fe20000000000 */
[----:B------:R-:W-:-:S03]  /*16930*/  FMUL.FTZ R17, R136, c[0x0][0x2ec] ;  /* 0x0000bb0088117a20 */ /* 0x000fc60000410000 */
[----:B------:R-:W-:Y:S01]  /*16940*/  MUFU.TANH R13, R13 ;  /* 0x0000000d000d7308 */ /* 0x000fe20000002400 */
[----:B------:R-:W-:Y:S01]  /*16950*/  @P1 LOP3.LUT R231, R231, 0x8, RZ, 0xfc, !PT ;  /* 0x00000008e7e71812 */ /* 0x000fe200078efcff */
[----:B------:R-:W-:-:S03]  /*16960*/  FMUL.FTZ R16, R66, c[0x0][0x2ec] ;  /* 0x0000bb0042107a20 */ /* 0x000fc60000410000 */
[----:B------:R-:W-:Y:S01]  /*16970*/  LOP3.LUT R231, R231, 0xfffffffb, RZ, 0xc0, !PT ;  /* 0xfffffffbe7e77812 */ /* 0x000fe200078ec0ff */
[----:B-1----:R-:W-:Y:S02]  /*16980*/  IMAD.MOV.U32 R4, RZ, RZ, R3 ;  /* 0x000000ffff047224 */ /* 0x002fe400078e0003 */
[----:B------:R-:W-:Y:S01]  /*16990*/  MUFU.TANH R17, R17 ;  /* 0x0000001100117308 */ /* 0x000fe20000002400 */
[----:B------:R-:W-:Y:S01]  /*169a0*/  IMAD.IADD R3, R234, 0x1, -R2 ;  /* 0x00000001ea037824 */ /* 0x000fe200078e0a02 */
[----:B------:R-:W-:-:S04]  /*169b0*/  @P0 LOP3.LUT R231, R231, 0x4, RZ, 0xfc, !PT ;  /* 0x00000004e7e70812 */ /* 0x000fc800078efcff */
[----:B------:R-:W-:Y:S02]  /*169c0*/  IABS R3, R3 ;  /* 0x0000000300037213 */ /* 0x000fe40000000000 */
[----:B------:R1:W-:Y:S08]  /*169d0*/  I2F R8, R4 ;  /* 0x0000000400087306 */ /* 0x0003f00000201400 */
[----:B------:R2:W3:Y:S01]  /*169e0*/  I2F R7, R3 ;  /* 0x0000000300077306 */ /* 0x0004e20000201400 */
[----:B-1----:R-:W-:Y:S01]  /*169f0*/  IMAD.IADD R4, R241, 0x1, -R2 ;  /* 0x00000001f1047824 */ /* 0x002fe200078e0a02 */
[----:B------:R-:W-:-:S04]  /*16a00*/  IADD3 R2, R0, 0x68, RZ ;  /* 0x0000006800027810 */ /* 0x000fc80007ffe0ff */
[----:B------:R-:W-:Y:S01]  /*16a10*/  IABS R4, R4 ;  /* 0x0000000400047213 */ /* 0x000fe20000000000 */
[--C-:B------:R-:W-:Y:S02]  /*16a20*/  IMAD.IADD R5, R234, 0x1, -R2.reuse ;  /* 0x00000001ea057824 */ /* 0x100fe400078e0a02 */
[----:B--2---:R-:W-:Y:S01]  /*16a30*/  IMAD.IADD R3, R236, 0x1, -R2 ;  /* 0x00000001ec037824 */ /* 0x004fe200078e0a02 */
[----:B------:R1:W-:Y:S04]  /*16a40*/  I2F R18, R4 ;  /* 0x0000000400127306 */ /* 0x0003e80000201400 */
        /* <DEDUP_REMOVED lines=9> */
[----:B------:R-:W-:Y:S02]  /*16ae0*/  FMUL.FTZ R14, R43, c[0x0][0x2ec] ;  /* 0x0000bb002b0e7a20 */ /* 0x000fe40000410000 */
[----:B---3--:R-:W-:Y:S01]  /*16af0*/  FFMA.FTZ R7, R7, -UR35, R13 ;  /* 0x8000002307077c23 */ /* 0x008fe2000801000d */
[----:B------:R-:W-:Y:S01]  /*16b00*/  FSEL R98, R12, -INF , !P3 ;  /* 0xff8000000c627808 */ /* 0x000fe20005800000 */
[----:B------:R-:W-:Y:S01]  /*16b10*/  IMAD.MOV.U32 R88, RZ, RZ, R116 ;  /* 0x000000ffff587224 */ /* 0x000fe200078e0074 */
[----:B------:R-:W-:Y:S01]  /*16b20*/  ISETP.GE.AND P2, PT, R2, R244, PT ;  /* 0x000000f40200720c */ /* 0x000fe20003f46270 */
[----:B------:R-:W-:Y:S01]  /*16b30*/  FMUL.FTZ R15, R64, c[0x0][0x2ec] ;  /* 0x0000bb00400f7a20 */ /* 0x000fe20000410000 */
[----:B------:R-:W2:Y:S01]  /*16b40*/  I2F R3, R3 ;  /* 0x0000000300037306 */ /* 0x000ea20000201400 */
[C---:B------:R-:W-:Y:S01]  /*16b50*/  ISETP.GE.AND P1, PT, R2.reuse, R243, PT ;  /* 0x000000f30200720c */ /* 0x040fe20003f26270 */
[----:B------:R-:W-:Y:S01]  /*16b60*/  IMAD.MOV.U32 R85, RZ, RZ, R84 ;  /* 0x000000ffff557224 */ /* 0x000fe200078e0054 */
[----:B------:R-:W-:Y:S01]  /*16b70*/  ISETP.GE.AND P0, PT, R2, R242, PT ;  /* 0x000000f20200720c */ /* 0x000fe20003f06270 */
[----:B------:R-:W-:Y:S01]  /*16b80*/  IMAD.MOV.U32 R91, RZ, RZ, R74 ;  /* 0x000000ffff5b7224 */ /* 0x000fe200078e004a */
[----:B------:R3:W5:Y:S01]  /*16b90*/  LDL.LU R138, [R1+0x110] ;  /* 0x00011000018a7983 */ /* 0x0007620000300800 */
[----:B-1----:R-:W-:-:S02]  /*16ba0*/  FMUL.FTZ R4, R137, c[0x0][0x2ec] ;  /* 0x0000bb0089047a20 */ /* 0x002fc40000410000 */
[----:B------:R-:W1:Y:S01]  /*16bb0*/  MUFU.TANH R5, R5 ;  /* 0x0000000500057308 */ /* 0x000e620000002400 */
[----:B------:R-:W-:Y:S01]  /*16bc0*/  ISETP.GE.AND P3, PT, R2, R245, PT ;  /* 0x000000f50200720c */ /* 0x000fe20003f66270 */
[----:B--2---:R-:W-:-:S06]  /*16bd0*/  FFMA.FTZ R13, R3, -UR35, R17 ;  /* 0x80000023030d7c23 */ /* 0x004fcc0008010011 */
[----:B------:R-:W2:Y:S01]  /*16be0*/  MUFU.TANH R4, R4 ;  /* 0x0000000400047308 */ /* 0x000ea20000002400 */
[----:B------:R-:W-:Y:S01]  /*16bf0*/  IMAD.IADD R3, R241, 0x1, -R2 ;  /* 0x00000001f1037824 */ /* 0x000fe200078e0a02 */
[----:B------:R-:W-:Y:S02]  /*16c00*/  FSEL R116, R11, -INF , !P4 ;  /* 0xff8000000b747808 */ /* 0x000fe40006000000 */
[----:B------:R-:W-:-:S04]  /*16c10*/  ISETP.LT.OR P1, PT, R2, R238, P1 ;  /* 0x000000ee0200720c */ /* 0x000fc80000f21670 */
[----:B------:R-:W4:Y:S01]  /*16c20*/  MUFU.TANH R16, R16 ;  /* 0x0000001000107308 */ /* 0x000f220000002400 */
[----:B-1----:R-:W-:Y:S01]  /*16c30*/  FFMA.FTZ R5, R10, -UR35, R5 ;  /* 0x800000230a057c23 */ /* 0x002fe20008010005 */
[----:B------:R-:W-:-:S06]  /*16c40*/  ISETP.LT.OR P4, PT, R2, R237, P0 ;  /* 0x000000ed0200720c */ /* 0x000fcc0000781670 */
[----:B------:R-:W1:Y:S01]  /*16c50*/  MUFU.TANH R14, R14 ;  /* 0x0000000e000e7308 */ /* 0x000e620000002400 */
[----:B--2---:R-:W-:Y:S01]  /*16c60*/  FFMA.FTZ R4, R8, -UR35, R4 ;  /* 0x8000002308047c23 */ /* 0x004fe20008010004 */
[----:B------:R-:W-:-:S06]  /*16c70*/  FSEL R87, R5, -INF , !P6 ;  /* 0xff80000005577808 */ /* 0x000fcc0007000000 */
[----:B------:R-:W2:Y:S01]  /*16c80*/  MUFU.TANH R15, R15 ;  /* 0x0000000f000f7308 */ /* 0x000ea20000002400 */
[----:B------:R-:W-:Y:S01]  /*16c90*/  FSEL R96, R4, -INF , !P5 ;  /* 0xff80000004607808 */ /* 0x000fe20006800000 */
[----:B------:R-:W-:Y:S01]  /*16ca0*/  IMAD.MOV.U32 R90, RZ, RZ, R85 ;  /* 0x000000ffff5a7224 */ /* 0x000fe200078e0055 */
[C---:B------:R-:W-:Y:S01]  /*16cb0*/  ISETP.LT.OR P6, PT, R2.reuse, R240, P3 ;  /* 0x000000f00200720c */ /* 0x040fe20001fc1670 */
[----:B------:R-:W-:Y:S01]  /*16cc0*/  IMAD.MOV.U32 R89, RZ, RZ, R88 ;  /* 0x000000ffff597224 */ /* 0x000fe200078e0058 */
[----:B------:R-:W-:Y:S01]  /*16cd0*/  ISETP.LT.OR P5, PT, R2, R239, P2 ;  /* 0x000000ef0200720c */ /* 0x000fe200017a1670 */
[----:B------:R-:W-:Y:S01]  /*16ce0*/  IMAD.MOV.U32 R61, RZ, RZ, R68 ;  /* 0x000000ffff3d7224 */ /* 0x000fe200078e0044 */
[----:B------:R-:W-:Y:S01]  /*16cf0*/  IABS R3, R3 ;  /* 0x0000000300037213 */ /* 0x000fe20000000000 */
[----:B------:R-:W-:Y:S01]  /*16d00*/  IMAD.MOV.U32 R60, RZ, RZ, R75 ;  /* 0x000000ffff3c7224 */ /* 0x000fe200078e004b */
[----:B------:R-:W-:Y:S01]  /*16d10*/  IADD3 R2, R0, 0x69, RZ ;  /* 0x0000006900027810 */ /* 0x000fe20007ffe0ff */
[----:B------:R3:W5:Y:S02]  /*16d20*/  LDL.LU R137, [R1+0x10c] ;  /* 0x00010c0001897983 */ /* 0x0007640000300800 */
[----:B------:R-:W-:-:S02]  /*16d30*/  IMAD.MOV.U32 R4, RZ, RZ, R3 ;  /* 0x000000ffff047224 */ /* 0x000fc400078e0003 */
[----:B------:R-:W-:Y:S02]  /*16d40*/  IMAD.IADD R3, R236, 0x1, -R2 ;  /* 0x00000001ec037824 */ /* 0x000fe400078e0a02 */
[----:B----4-:R-:W-:Y:S01]  /*16d50*/  FFMA.FTZ R6, R6, -UR35, R16 ;  /* 0x8000002306067c23 */ /* 0x010fe20008010010 */
[----:B------:R-:W-:Y:S01]  /*16d60*/  LOP3.LUT P2, RZ, R231, 0x4, RZ, 0xc0, !PT ;  /* 0x00000004e7ff7812 */ /* 0x000fe2000784c0ff */
[----:B------:R-:W-:Y:S01]  /*16d70*/  IMAD.IADD R5, R235, 0x1, -R2 ;  /* 0x00000001eb057824 */ /* 0x000fe200078e0a02 */
[----:B------:R-:W-:Y:S01]  /*16d80*/  IABS R3, R3 ;  /* 0x0000000300037213 */ /* 0x000fe20000000000 */
[----:B-1----:R-:W-:Y:S01]  /*16d90*/  FFMA.FTZ R8, R18, -UR35, R14 ;  /* 0x8000002312087c23 */ /* 0x002fe2000801000e */
[----:B------:R1:W-:Y:S01]  /*16da0*/  I2F R16, R4 ;  /* 0x0000000400107306 */ /* 0x0003e20000201400 */
[----:B------:R-:W-:Y:S01]  /*16db0*/  LOP3.LUT P3, RZ, R231, 0x8, RZ, 0xc0, !PT ;  /* 0x00000008e7ff7812 */ /* 0x000fe2000786c0ff */
[----:B--2---:R-:W-:Y:S01]  /*16dc0*/  FFMA.FTZ R9, R9, -UR35, R15 ;  /* 0x8000002309097c23 */ /* 0x004fe2000801000f */
[----:B------:R-:W-:Y:S01]  /*16dd0*/  LOP3.LUT R231, R231, 0xfffffffd, RZ, 0xc0, !PT ;  /* 0xfffffffde7e77812 */ /* 0x000fe200078ec0ff */
[----:B------:R-:W-:Y:S01]  /*16de0*/  IMAD.MOV.U32 R88, RZ, RZ, R69 ;  /* 0x000000ffff587224 */ /* 0x000fe200078e0045 */
[----:B------:R-:W-:Y:S01]  /*16df0*/  FSEL R99, R8, -INF , !P2 ;  /* 0xff80000008637808 */ /* 0x000fe20005000000 */
[----:B------:R3:W5:Y:S01]  /*16e00*/  LDL.LU R136, [R1+0x108] ;  /* 0x0001080001887983 */ /* 0x0007620000300800 */
[----:B------:R-:W-:-:S02]  /*16e10*/  @P1 LOP3.LUT R231, R231, 0x2, RZ, 0xfc, !PT ;  /* 0x00000002e7e71812 */ /* 0x000fc400078efcff */
[----:B------:R-:W-:Y:S02]  /*16e20*/  FSEL R97, R7, -INF , !P3 ;  /* 0xff80000007617808 */ /* 0x000fe40005800000 */
[C---:B------:R-:W-:Y:S02]  /*16e30*/  ISETP.GE.AND P3, PT, R2.reuse, R245, PT ;  /* 0x000000f50200720c */ /* 0x040fe40003f66270 */
[C---:B------:R-:W-:Y:S02]  /*16e40*/  ISETP.GE.AND P2, PT, R2.reuse, R244, PT ;  /* 0x000000f40200720c */ /* 0x040fe40003f46270 */
[C---:B------:R-:W-:Y:S01]  /*16e50*/  ISETP.GE.AND P1, PT, R2.reuse, R243, PT ;  /* 0x000000f30200720c */ /* 0x040fe20003f26270 */
[----:B-1----:R-:W-:Y:S01]  /*16e60*/  IMAD.MOV.U32 R4, RZ, RZ, R3 ;  /* 0x000000ffff047224 */ /* 0x002fe200078e0003 */
[----:B------:R-:W-:Y:S02]  /*16e70*/  IABS R3, R5 ;  /* 0x0000000500037213 */ /* 0x000fe40000000000 */
[----:B------:R-:W-:Y:S01]  /*16e80*/  ISETP.GE.AND P0, PT, R2, R242, PT ;  /* 0x000000f20200720c */ /* 0x000fe20003f06270 */
[----:B------:R1:W-:Y:S01]  /*16e90*/  I2F R8, R4 ;  /* 0x0000000400087306 */ /* 0x0003e20000201400 */
[----:B------:R-:W-:-:S02]  /*16ea0*/  FSEL R84, R9, -INF , !P6 ;  /* 0xff80000009547808 */ /* 0x000fc40007000000 */
[----:B------:R-:W-:Y:S02]  /*16eb0*/  FSEL R86, R6, -INF , !P5 ;  /* 0xff80000006567808 */ /* 0x000fe40006800000 */
[C---:B------:R-:W-:Y:S02]  /*16ec0*/  ISETP.LT.OR P6, PT, R2.reuse, R240, P3 ;  /* 0x000000f00200720c */ /* 0x040fe40001fc1670 */
[C---:B------:R-:W-:Y:S02]  /*16ed0*/  ISETP.LT.OR P5, PT, R2.reuse, R239, P2 ;  /* 0x000000ef0200720c */ /* 0x040fe400017a1670 */
[C---:B------:R-:W-:Y:S02]  /*16ee0*/  ISETP.LT.OR P1, PT, R2.reuse, R238, P1 ;  /* 0x000000ee0200720c */ /* 0x040fe40000f21670 */
[----:B------:R-:W-:Y:S02]  /*16ef0*/  ISETP.LT.OR P0, PT, R2, R237, P0 ;  /* 0x000000ed0200720c */ /* 0x000fe40000701670 */
[----:B------:R-:W-:-:S02]  /*16f00*/  LOP3.LUT P3, RZ, R231, 0x2, RZ, 0xc0, !PT ;  /* 0x00000002e7ff7812 */ /* 0x000fc4000786c0ff */
[----:B------:R-:W-:Y:S01]  /*16f10*/  LOP3.LUT R231, R231, 0xfffffff7, RZ, 0xc0, !PT ;  /* 0xfffffff7e7e77812 */ /* 0x000fe200078ec0ff */
[----:B-1----:R-:W-:Y:S02]  /*16f20*/  IMAD.MOV.U32 R4, RZ, RZ, R3 ;  /* 0x000000ffff047224 */ /* 0x002fe400078e0003 */
[----:B------:R-:W-:Y:S02]  /*16f30*/  IMAD.IADD R3, R234, 0x1, -R2 ;  /* 0x00000001ea037824 */ /* 0x000fe400078e0a02 */
[----:B------:R1:W-:Y:S02]  /*16f40*/  I2F R7, R4 ;  /* 0x0000000400077306 */ /* 0x0003e40000201400 */
[----:B------:R-:W-:Y:S02]  /*16f50*/  @P1 LOP3.LUT R231, R231, 0x8, RZ, 0xfc, !PT ;  /* 0x00000008e7e71812 */ /* 0x000fe400078efcff */
[----:B------:R-:W-:Y:S02]  /*16f60*/  IABS R3, R3 ;  /* 0x0000000300037213 */ /* 0x000fe40000000000 */
[----:B------:R-:W-:-:S02]  /*16f70*/  LOP3.LUT R231, R231, 0xfffffffb, RZ, 0xc0, !PT ;  /* 0xfffffffbe7e77812 */ /* 0x000fc400078ec0ff */
[----:B------:R2:W-:Y:S01]  /*16f80*/  I2F R9, R3 ;  /* 0x0000000300097306 */ /* 0x0005e20000201400 */
[----:B------:R-:W-:Y:S02]  /*16f90*/  FSEL R83, R13, -INF , !P3 ;  /* 0xff8000000d537808 */ /* 0x000fe40005800000 */
[----:B------:R-:W-:Y:S01]  /*16fa0*/  @P0 LOP3.LUT R231, R231, 0x4, RZ, 0xfc, !PT ;  /* 0x00000004e7e70812 */ /* 0x000fe200078efcff */
[----:B-1----:R-:W-:Y:S01]  /*16fb0*/  IMAD.IADD R4, R241, 0x1, -R2 ;  /* 0x00000001f1047824 */ /* 0x002fe200078e0a02 */
[----:B------:R-:W-:-:S04]  /*16fc0*/  IADD3 R2, R0, 0x70, RZ ;  /* 0x0000007000027810 */ /* 0x000fc80007ffe0ff */
[----:B------:R-:W-:Y:S01]  /*16fd0*/  IABS R4, R4 ;  /* 0x0000000400047213 */ /* 0x000fe20000000000 */
[--C-:B------:R-:W-:Y:S02]  /*16fe0*/  IMAD.IADD R5, R235, 0x1, -R2.reuse ;  /* 0x00000001eb057824 */ /* 0x100fe400078e0a02 */
[----:B--2---:R-:W-:Y:S01]  /*16ff0*/  IMAD.IADD R3, R236, 0x1, -R2 ;  /* 0x00000001ec037824 */ /* 0x004fe200078e0a02 */
[----:B------:R1:W-:Y:S04]  /*17000*/  I2F R15, R4 ;  /* 0x00000004000f7306 */ /* 0x0003e80000201400 */
[----:B------:R-:W-:-:S05]  /*17010*/  IABS R3, R3 ;  /* 0x0000000300037213 */ /* 0x000fca0000000000 */
[----:B-1----:R-:W-:Y:S01]  /*17020*/  IMAD.MOV.U32 R4, RZ, RZ, R3 ;  /* 0x000000ffff047224 */ /* 0x002fe200078e0003 */
[----:B------:R-:W-:-:S04]  /*17030*/  IABS R3, R5 ;  /* 0x0000000500037213 */ /* 0x000fc80000000000 */
[----:B------:R1:W-:Y:S01]  /*17040*/  I2F R6, R3 ;  /* 0x0000000300067306 */ /* 0x0003e20000201400 */
[----:B------:R-:W-:-:S07]  /*17050*/  FMUL.FTZ R5, R67, c[0x0][0x2ec] ;  /* 0x0000bb0043057a20 */ /* 0x000fce0000410000 */
[----:B------:R-:W-:Y:S01]  /*17060*/  I2F R4, R4 ;  /* 0x0000000400047306 */ /* 0x000fe20000201400 */
[----:B-1----:R-:W-:-:S07]  /*17070*/  FMUL.FTZ R3, R65, c[0x0][0x2ec] ;  /* 0x0000bb0041037a20 */ /* 0x002fce0000410000 */
[----:B------:R1:W2:Y:S02]  /*17080*/  MUFU.TANH R10, R3 ;  /* 0x00000003000a7308 */ /* 0x0002a40000002400 */
[----:B-1----:R-:W-:-:S06]  /*17090*/  FMUL.FTZ R3, R73, c[0x0][0x2ec] ;  /* 0x0000bb0049037a20 */ /* 0x002fcc0000410000 */
[----:B------:R1:W4:Y:S01]  /*170a0*/  MUFU.TANH R11, R5 ;  /* 0x00000005000b7308 */ /* 0x0003220000002400 */
[----:B--2---:R-:W-:Y:S01]  /*170b0*/  FFMA.FTZ R8, R8, -UR35, R10 ;  /* 0x8000002308087c23 */ /* 0x004fe2000801000a */
[----:B------:R-:W-:Y:S01]  /*170c0*/  ISETP.GE.AND P3, PT, R2, R245, PT ;  /* 0x000000f50200720c */ /* 0x000fe20003f66270 */
[----:B------:R3:W5:Y:S05]  /*170d0*/  LDL.LU R73, [R1+0x104] ;  /* 0x0001040001497983 */ /* 0x00076a0000300800 */
[----:B------:R-:W-:Y:S01]  /*170e0*/  MUFU.TANH R3, R3 ;  /* 0x0000000300037308 */ /* 0x000fe20000002400 */
[----:B-1----:R-:W-:Y:S02]  /*170f0*/  FMUL.FTZ R5, R72, c[0x0][0x2ec] ;  /* 0x0000bb0048057a20 */ /* 0x002fe40000410000 */
[----:B----4-:R-:W-:Y:S01]  /*17100*/  FFMA.FTZ R7, R7, -UR35, R11 ;  /* 0x8000002307077c23 */ /* 0x010fe2000801000b */
[----:B------:R-:W-:-:S04]  /*17110*/  ISETP.GE.AND P2, PT, R2, R244, PT ;  /* 0x000000f40200720c */ /* 0x000fc80003f46270 */
[----:B------:R1:W2:Y:S01]  /*17120*/  MUFU.TANH R12, R5 ;  /* 0x00000005000c7308 */ /* 0x0002a20000002400 */
[C---:B------:R-:W-:Y:S01]  /*17130*/  ISETP.GE.AND P1, PT, R2.reuse, R243, PT ;  /* 0x000000f30200720c */ /* 0x040fe20003f26270 */
[----:B------:R3:W5:Y:S01]  /*17140*/  LDL.LU R72, [R1+0x100] ;  /* 0x0001000001487983 */ /* 0x0007620000300800 */
[----:B-1----:R-:W-:Y:S02]  /*17150*/  FMUL.FTZ R5, R71, c[0x0][0x2ec] ;  /* 0x0000bb0047057a20 */ /* 0x002fe40000410000 */
[----:B--2---:R-:W-:Y:S01]  /*17160*/  FFMA.FTZ R12, R9, -UR35, R12 ;  /* 0x80000023090c7c23 */ /* 0x004fe2000801000c */
[----:B------:R-:W-:Y:S02]  /*17170*/  ISETP.GE.AND P0, PT, R2, R242, PT ;  /* 0x000000f20200720c */ /* 0x000fe40003f06270 */
[----:B------:R1:W2:Y:S01]  /*17180*/  MUFU.TANH R14, R5 ;  /* 0x00000005000e7308 */ /* 0x0002a20000002400 */
[----:B------:R-:W-:Y:S01]  /*17190*/  FSEL R74, R8, -INF , !P6 ;  /* 0xff800000084a7808 */ /* 0x000fe20007000000 */
[----:B------:R3:W5:Y:S01]  /*171a0*/  LDL.LU R71, [R1+0xfc] ;  /* 0x0000fc0001477983 */ /* 0x0007620000300800 */
[----:B------:R-:W-:-:S02]  /*171b0*/  FSEL R81, R7, -INF , !P5 ;  /* 0xff80000007517808 */ /* 0x000fc40006800000 */
[C---:B------:R-:W-:Y:S02]  /*171c0*/  ISETP.LT.OR P6, PT, R2.reuse, R240, P3 ;  /* 0x000000f00200720c */ /* 0x040fe40001fc1670 */
[C---:B------:R-:W-:Y:S02]  /*171d0*/  ISETP.LT.OR P5, PT, R2.reuse, R239, P2 ;  /* 0x000000ef0200720c */ /* 0x040fe400017a1670 */
[----:B------:R-:W-:Y:S02]  /*171e0*/  ISETP.LT.OR P1, PT, R2, R238, P1 ;  /* 0x000000ee0200720c */ /* 0x000fe40000f21670 */
[C---:B------:R-:W-:Y:S02]  /*171f0*/  LOP3.LUT P3, RZ, R231.reuse, 0x8, RZ, 0xc0, !PT ;  /* 0x00000008e7ff7812 */ /* 0x040fe4000786c0ff */
[C---:B------:R-:W-:Y:S02]  /*17200*/  LOP3.LUT P2, RZ, R231.reuse, 0x4, RZ, 0xc0, !PT ;  /* 0x00000004e7ff7812 */ /* 0x040fe4000784c0ff */
[----:B------:R-:W-:Y:S01]  /*17210*/  LOP3.LUT R231, R231, 0xfffffffd, RZ, 0xc0, !PT ;  /* 0xfffffffde7e77812 */ /* 0x000fe200078ec0ff */
[----:B-1----:R-:W-:Y:S01]  /*17220*/  FFMA.FTZ R5, R16, -UR35, R3 ;  /* 0x8000002310057c23 */ /* 0x002fe20008010003 */
[----:B------:R-:W-:Y:S01]  /*17230*/  FSEL R80, R12, -INF , !P3 ;  /* 0xff8000000c507808 */ /* 0x000fe20005800000 */
[----:B------:R-:W-:-:S02]  /*17240*/  FMUL.FTZ R3, R28, c[0x0][0x2ec] ;  /* 0x0000bb001c037a20 */ /* 0x000fc40000410000 */
[----:B--2---:R-:W-:Y:S01]  /*17250*/  FFMA.FTZ R11, R15, -UR35, R14 ;  /* 0x800000230f0b7c23 */ /* 0x004fe2000801000e */
[----:B------:R-:W-:Y:S01]  /*17260*/  FSEL R85, R5, -INF , !P4 ;  /* 0xff80000005557808 */ /* 0x000fe20006000000 */
[----:B------:R1:W2:Y:S01]  /*17270*/  MUFU.TANH R10, R3 ;  /* 0x00000003000a7308 */ /* 0x0002a20000002400 */
[----:B------:R-:W-:Y:S02]  /*17280*/  ISETP.LT.OR P4, PT, R2, R237, P0 ;  /* 0x000000ed0200720c */ /* 0x000fe40000781670 */
[----:B------:R-:W-:Y:S02]  /*17290*/  @P1 LOP3.LUT R231, R231, 0x2, RZ, 0xfc, !PT ;  /* 0x00000002e7e71812 */ /* 0x000fe400078efcff */
[----:B------:R-:W-:Y:S01]  /*172a0*/  FSEL R82, R11, -INF , !P2 ;  /* 0xff8000000b527808 */ /* 0x000fe20005000000 */
[----:B-1----:R-:W-:Y:S02]  /*172b0*/  FMUL.FTZ R3, R30, c[0x0][0x2ec] ;  /* 0x0000bb001e037a20 */ /* 0x002fe40000410000 */
[----:B--2---:R-:W-:-:S02]  /*172c0*/  FFMA.FTZ R10, R4, -UR35, R10 ;  /* 0x80000023040a7c23 */ /* 0x004fc4000801000a */
[----:B------:R1:W2:Y:S03]  /*172d0*/  MUFU.TANH R9, R3 ;  /* 0x0000000300097308 */ /* 0x0002a60000002400 */
[----:B------:R-:W-:Y:S01]  /*172e0*/  FSEL R30, R10, -INF , !P6 ;  /* 0xff8000000a1e7808 */ /* 0x000fe20007000000 */
[----:B-1----:R-:W-:Y:S02]  /*172f0*/  IMAD.IADD R3, R234, 0x1, -R2 ;  /* 0x00000001ea037824 */ /* 0x002fe400078e0a02 */
[----:B--2---:R-:W-:-:S03]  /*17300*/  FFMA.FTZ R9, R6, -UR35, R9 ;  /* 0x8000002306097c23 */ /* 0x004fc60008010009 */
[----:B------:R-:W-:Y:S02]  /*17310*/  IABS R3, R3 ;  /* 0x0000000300037213 */ /* 0x000fe40000000000 */
[----:B------:R-:W-:Y:S02]  /*17320*/  FSEL R69, R9, -INF , !P5 ;  /* 0xff80000009457808 */ /* 0x000fe40006800000 */
[----:B------:R1:W-:Y:S02]  /*17330*/  I2F R4, R3 ;  /* 0x0000000300047306 */ /* 0x0003e40000201400 */
[----:B-1----:R-:W-:-:S06]  /*17340*/  FMUL.FTZ R3, R24, c[0x0][0x2ec] ;  /* 0x0000bb0018037a20 */ /* 0x002fcc0000410000 */
[----:B------:R1:W2:Y:S02]  /*17350*/  MUFU.TANH R6, R3 ;  /* 0x0000000300067308 */ /* 0x0002a40000002400 */
[----:B-1----:R-:W-:Y:S01]  /*17360*/  IMAD.IADD R3, R241, 0x1, -R2 ;  /* 0x00000001f1037824 */ /* 0x002fe200078e0a02 */
[----:B------:R-:W-:Y:S01]  /*17370*/  IADD3 R2, R0, 0x71, RZ ;  /* 0x0000007100027810 */ /* 0x000fe20007ffe0ff */
[----:B--2---:R-:W-:Y:S02]  /*17380*/  FFMA.FTZ R13, R4, -UR35, R6 ;  /* 0x80000023040d7c23 */ /* 0x004fe40008010006 */
[----:B------:R-:W-:Y:S01]  /*17390*/  FMUL.FTZ R4, R26, c[0x0][0x2ec] ;  /* 0x0000bb001a047a20 */ /* 0x000fe20000410000 */
[----:B------:R-:W-:Y:S01]  /*173a0*/  IABS R3, R3 ;  /* 0x0000000300037213 */ /* 0x000fe20000000000 */
[----:B------:R-:W-:Y:S01]  /*173b0*/  IMAD.IADD R5, R234, 0x1, -R2 ;  /* 0x00000001ea057824 */ /* 0x000fe200078e0a02 */
[C---:B------:R-:W-:Y:S01]  /*173c0*/  ISETP.GE.AND P3, PT, R2.reuse, R245, PT ;  /* 0x000000f50200720c */ /* 0x040fe20003f66270 */
[----:B------:R-:W-:Y:S01]  /*173d0*/  MUFU.TANH R14, R4 ;  /* 0x00000004000e7308 */ /* 0x000fe20000002400 */
[----:B------:R-:W-:-:S02]  /*173e0*/  ISETP.GE.AND P2, PT, R2, R244, PT ;  /* 0x000000f40200720c */ /* 0x000fc40003f46270 */
[C---:B------:R-:W-:Y:S02]  /*173f0*/  ISETP.GE.AND P1, PT, R2.reuse, R243, PT ;  /* 0x000000f30200720c */ /* 0x040fe40003f26270 */
[C---:B------:R-:W-:Y:S02]  /*17400*/  ISETP.GE.AND P0, PT, R2.reuse, R242, PT ;  /* 0x000000f20200720c */ /* 0x040fe40003f06270 */
[C---:B------:R-:W-:Y:S01]  /*17410*/  ISETP.LT.OR P6, PT, R2.reuse, R240, P3 ;  /* 0x000000f00200720c */ /* 0x040fe20001fc1670 */
[----:B------:R1:W2:Y:S01]  /*17420*/  I2F R8, R3 ;  /* 0x0000000300087306 */ /* 0x0002a20000201400 */
[C---:B------:R-:W-:Y:S02]  /*17430*/  ISETP.LT.OR P5, PT, R2.reuse, R239, P2 ;  /* 0x000000ef0200720c */ /* 0x040fe400017a1670 */
[C---:B------:R-:W-:Y:S02]  /*17440*/  ISETP.LT.OR P1, PT, R2.reuse, R238, P1 ;  /* 0x000000ee0200720c */ /* 0x040fe40000f21670 */
[----:B------:R-:W-:-:S02]  /*17450*/  ISETP.LT.OR P0, PT, R2, R237, P0 ;  /* 0x000000ed0200720c */ /* 0x000fc40000701670 */
[C---:B------:R-:W-:Y:S02]  /*17460*/  LOP3.LUT P3, RZ, R231.reuse, 0x2, RZ, 0xc0, !PT ;  /* 0x00000002e7ff7812 */ /* 0x040fe4000786c0ff */
[----:B------:R-:W-:Y:S02]  /*17470*/  LOP3.LUT R231, R231, 0xfffffff7, RZ, 0xc0, !PT ;  /* 0xfffffff7e7e77812 */ /* 0x000fe400078ec0ff */
[----:B------:R-:W-:Y:S01]  /*17480*/  FSEL R68, R13, -INF , !P3 ;  /* 0xff8000000d447808 */ /* 0x000fe20005800000 */
[----:B------:R-:W-:Y:S02]  /*17490*/  FMUL.FTZ R13, R90, c[0x0][0x2ec] ;  /* 0x0000bb005a0d7a20 */ /* 0x000fe40000410000 */
[----:B-1----:R-:W-:Y:S02]  /*174a0*/  IMAD.IADD R3, R236, 0x1, -R2 ;  /* 0x00000001ec037824 */ /* 0x002fe400078e0a02 */
[----:B------:R-:W-:Y:S01]  /*174b0*/  @P1 LOP3.LUT R231, R231, 0x8, RZ, 0xfc, !PT ;  /* 0x00000008e7e71812 */ /* 0x000fe200078efcff */
[----:B--2---:R-:W-:Y:S01]  /*174c0*/  FFMA.FTZ R8, R8, -UR35, R14 ;  /* 0x8000002308087c23 */ /* 0x004fe2000801000e */
[----:B------:R-:W-:Y:S01]  /*174d0*/  MUFU.TANH R13, R13 ;  /* 0x0000000d000d7308 */ /* 0x000fe20000002400 */
[----:B------:R-:W-:-:S02]  /*174e0*/  IABS R3, R3 ;  /* 0x0000000300037213 */ /* 0x000fc40000000000 */
[----:B------:R-:W-:Y:S02]  /*174f0*/  LOP3.LUT R231, R231, 0xfffffffb, RZ, 0xc0, !PT ;  /* 0xfffffffbe7e77812 */ /* 0x000fe400078ec0ff */
[----:B------:R-:W-:Y:S01]  /*17500*/  FSEL R75, R8, -INF , !P4 ;  /* 0xff800000084b7808 */ /* 0x000fe20006000000 */
[----:B------:R-:W-:Y:S01]  /*17510*/  IMAD.MOV.U32 R4, RZ, RZ, R3 ;  /* 0x000000ffff047224 */ /* 0x000fe200078e0003 */
[----:B------:R-:W-:Y:S01]  /*17520*/  @P0 LOP3.LUT R231, R231, 0x4, RZ, 0xfc, !PT ;  /* 0x00000004e7e70812 */ /* 0x000fe200078efcff */
[----:B------:R-:W-:Y:S02]  /*17530*/  IMAD.IADD R3, R235, 0x1, -R2 ;  /* 0x00000001eb037824 */ /* 0x000fe400078e0a02 */
[----:B------:R1:W-:Y:S03]  /*17540*/  I2F R7, R4 ;  /* 0x0000000400077306 */ /* 0x0003e60000201400 */
[----:B------:R-:W-:-:S05]  /*17550*/  IABS R3, R3 ;  /* 0x0000000300037213 */ /* 0x000fca0000000000 */
[----:B-1----:R-:W-:Y:S01]  /*17560*/  IMAD.MOV.U32 R4, RZ, RZ, R3 ;  /* 0x000000ffff047224 */ /* 0x002fe200078e0003 */
[----:B------:R-:W-:Y:S01]  /*17570*/  IABS R3, R5 ;  /* 0x0000000500037213 */ /* 0x000fe20000000000 */
[----:B------:R-:W-:Y:S02]  /*17580*/  FMUL.FTZ R5, R31, c[0x0][0x2ec] ;  /* 0x0000bb001f057a20 */ /* 0x000fe40000410000 */
[----:B------:R1:W-:Y:S08]  /*17590*/  I2F R6, R4 ;  /* 0x0000000400067306 */ /* 0x0003f00000201400 */
[----:B------:R2:W-:Y:S01]  /*175a0*/  I2F R14, R3 ;  /* 0x00000003000e7306 */ /* 0x0005e20000201400 */
[----:B-1----:R-:W-:-:S07]  /*175b0*/  FMUL.FTZ R4, R29, c[0x0][0x2ec] ;  /* 0x0000bb001d047a20 */ /* 0x002fce0000410000 */
[----:B------:R1:W4:Y:S01]  /*175c0*/  MUFU.TANH R9, R5 ;  /* 0x0000000500097308 */ /* 0x0003220000002400 */
[----:B--2---:R-:W-:Y:S01]  /*175d0*/  IMAD.IADD R3, R241, 0x1, -R2 ;  /* 0x00000001f1037824 */ /* 0x004fe200078e0a02 */
[----:B------:R-:W-:-:S06]  /*175e0*/  IADD3 R2, R0, 0x78, RZ ;  /* 0x0000007800027810 */ /* 0x000fcc0007ffe0ff */
[----:B------:R2:W2:Y:S01]  /*175f0*/  MUFU.TANH R10, R4 ;  /* 0x00000004000a7308 */ /* 0x0004a20000002400 */
[----:B------:R-:W-:Y:S02]  /*17600*/  IADD3 R0, R0, 0x79, RZ ;  /* 0x0000007900007810 */ /* 0x000fe40007ffe0ff */
[----:B------:R-:W-:Y:S02]  /*17610*/  IABS R3, R3 ;  /* 0x0000000300037213 */ /* 0x000fe40000000000 */
[C---:B------:R-:W-:Y:S01]  /*17620*/  ISETP.GE.AND P3, PT, R2.reuse, R245, PT ;  /* 0x000000f50200720c */ /* 0x040fe20003f66270 */
[----:B-1----:R-:W-:Y:S01]  /*17630*/  IMAD.IADD R5, R235, 0x1, -R2 ;  /* 0x00000001eb057824 */ /* 0x002fe200078e0a02 */
[----:B------:R-:W-:Y:S01]  /*17640*/  ISETP.GE.AND P2, PT, R2, R244, PT ;  /* 0x000000f40200720c */ /* 0x000fe20003f46270 */
[----:B----4-:R-:W-:Y:S01]  /*17650*/  FFMA.FTZ R6, R6, -UR35, R9 ;  /* 0x8000002306067c23 */ /* 0x010fe20008010009 */
[C---:B------:R-:W-:Y:S02]  /*17660*/  ISETP.GE.AND P1, PT, R2.reuse, R243, PT ;  /* 0x000000f30200720c */ /* 0x040fe40003f26270 */
[----:B------:R-:W-:-:S02]  /*17670*/  ISETP.GE.AND P0, PT, R2, R242, PT ;  /* 0x000000f20200720c */ /* 0x000fc40003f06270 */
[----:B------:R-:W-:Y:S01]  /*17680*/  FSEL R29, R6, -INF , !P5 ;  /* 0xff800000061d7808 */ /* 0x000fe20006800000 */
[----:B--2---:R-:W-:Y:S01]  /*17690*/  IMAD.MOV.U32 R4, RZ, RZ, R3 ;  /* 0x000000ffff047224 */ /* 0x004fe200078e0003 */
[----:B------:R-:W-:Y:S01]  /*176a0*/  ISETP.LT.OR P5, PT, R2, R240, P3 ;  /* 0x000000f00200720c */ /* 0x000fe20001fa1670 */
[----:B------:R-:W-:Y:S01]  /*176b0*/  IMAD.IADD R3, R236, 0x1, -R2 ;  /* 0x00000001ec037824 */ /* 0x000fe200078e0a02 */
[C---:B------:R-:W-:Y:S01]  /*176c0*/  ISETP.LT.OR P3, PT, R2.reuse, R239, P2 ;  /* 0x000000ef0200720c */ /* 0x040fe20001761670 */
[----:B------:R1:W-:Y:S01]  /*176d0*/  I2F R16, R4 ;  /* 0x0000000400107306 */ /* 0x0003e20000201400 */
[C---:B------:R-:W-:Y:S01]  /*176e0*/  ISETP.LT.OR P1, PT, R2.reuse, R238, P1 ;  /* 0x000000ee0200720c */ /* 0x040fe20000f21670 */
[----:B------:R-:W-:Y:S01]  /*176f0*/  FFMA.FTZ R7, R7, -UR35, R10 ;  /* 0x8000002307077c23 */ /* 0x000fe2000801000a */
[----:B------:R-:W-:Y:S02]  /*17700*/  IABS R3, R3 ;  /* 0x0000000300037213 */ /* 0x000fe40000000000 */
[----:B------:R-:W-:-:S02]  /*17710*/  ISETP.LT.OR P4, PT, R2, R237, P0 ;  /* 0x000000ed0200720c */ /* 0x000fc40000781670 */
[----:B------:R-:W-:Y:S02]  /*17720*/  FSEL R28, R7, -INF , !P6 ;  /* 0xff800000071c7808 */ /* 0x000fe40007000000 */
[C---:B------:R-:W-:Y:S02]  /*17730*/  LOP3.LUT P2, RZ, R231.reuse, 0x8, RZ, 0xc0, !PT ;  /* 0x00000008e7ff7812 */ /* 0x040fe4000784c0ff */
[C---:B------:R-:W-:Y:S02]  /*17740*/  LOP3.LUT P6, RZ, R231.reuse, 0x4, RZ, 0xc0, !PT ;  /* 0x00000004e7ff7812 */ /* 0x040fe400078cc0ff */
[----:B------:R-:W-:Y:S02]  /*17750*/  LOP3.LUT R231, R231, 0xfffffffd, RZ, 0xc0, !PT ;  /* 0xfffffffde7e77812 */ /* 0x000fe400078ec0ff */
[C---:B------:R-:W-:Y:S01]  /*17760*/  ISETP.GE.AND P0, PT, R0.reuse, R243, PT ;  /* 0x000000f30000720c */ /* 0x040fe20003f06270 */
[----:B-1----:R-:W-:Y:S01]  /*17770*/  IMAD.MOV.U32 R4, RZ, RZ, R3 ;  /* 0x000000ffff047224 */ /* 0x002fe200078e0003 */
[----:B------:R-:W-:Y:S01]  /*17780*/  IABS R3, R5 ;  /* 0x0000000500037213 */ /* 0x000fe20000000000 */
[----:B------:R-:W-:Y:S01]  /*17790*/  IMAD.IADD R5, R241, 0x1, -R2 ;  /* 0x00000001f1057824 */ /* 0x000fe200078e0a02 */
[----:B------:R-:W-:Y:S01]  /*177a0*/  @P1 LOP3.LUT R231, R231, 0x2, RZ, 0xfc, !PT ;  /* 0x00000002e7e71812 */ /* 0x000fe200078efcff */
[----:B------:R1:W-:Y:S01]  /*177b0*/  I2F R15, R4 ;  /* 0x00000004000f7306 */ /* 0x0003e20000201400 */
[----:B------:R-:W-:-:S07]  /*177c0*/  ISETP.GE.AND P1, PT, R0, R244, PT ;  /* 0x000000f40000720c */ /* 0x000fce0003f26270 */
[----:B------:R2:W-:Y:S01]  /*177d0*/  I2F R12, R3 ;  /* 0x00000003000c7306 */ /* 0x0005e20000201400 */
[----:B-1----:R-:W-:-:S07]  /*177e0*/  FMUL.FTZ R4, R25, c[0x0][0x2ec] ;  /* 0x0000bb0019047a20 */ /* 0x002fce0000410000 */
[----:B------:R1:W4:Y:S01]  /*177f0*/  MUFU.TANH R9, R4 ;  /* 0x0000000400097308 */ /* 0x0003220000002400 */
[----:B--2---:R-:W-:-:S05]  /*17800*/  IMAD.IADD R3, R234, 0x1, -R2 ;  /* 0x00000001ea037824 */ /* 0x004fca00078e0a02 */
[----:B------:R-:W-:-:S05]  /*17810*/  IABS R3, R3 ;  /* 0x0000000300037213 */ /* 0x000fca0000000000 */
[----:B-1----:R-:W-:Y:S01]  /*17820*/  IMAD.MOV.U32 R4, RZ, RZ, R3 ;  /* 0x000000ffff047224 */ /* 0x002fe200078e0003 */
[----:B------:R-:W-:Y:S01]  /*17830*/  IABS R3, R5 ;  /* 0x0000000500037213 */ /* 0x000fe20000000000 */
[----:B----4-:R-:W-:Y:S02]  /*17840*/  FFMA.FTZ R6, R14, -UR35, R9 ;  /* 0x800000230e067c23 */ /* 0x010fe40008010009 */
[----:B------:R1:W-:Y:S03]  /*17850*/  I2F R11, R4 ;  /* 0x00000004000b7306 */ /* 0x0003e60000201400 */
[----:B------:R-:W-:Y:S02]  /*17860*/  FSEL R66, R6, -INF , !P2 ;  /* 0xff80000006427808 */ /* 0x000fe40005000000 */
[----:B------:R-:W-:Y:S01]  /*17870*/  ISETP.GE.AND P2, PT, R0, R245, PT ;  /* 0x000000f50000720c */ /* 0x000fe20003f46270 */
[----:B-1----:R-:W-:-:S02]  /*17880*/  IMAD.MOV.U32 R4, RZ, RZ, R3 ;  /* 0x000000ffff047224 */ /* 0x002fc400078e0003 */
[----:B------:R-:W-:Y:S02]  /*17890*/  IMAD.IADD R3, R236, 0x1, -R0 ;  /* 0x00000001ec037824 */ /* 0x000fe400078e0a00 */
[----:B------:R1:W-:Y:S03]  /*178a0*/  I2F R10, R4 ;  /* 0x00000004000a7306 */ /* 0x0003e60000201400 */
[----:B------:R-:W-:-:S05]  /*178b0*/  IABS R3, R3 ;  /* 0x0000000300037213 */ /* 0x000fca0000000000 */
[----:B------:R-:W-:Y:S02]  /*178c0*/  IMAD.MOV.U32 R2, RZ, RZ, R3 ;  /* 0x000000ffff027224 */ /* 0x000fe400078e0003 */
[----:B------:R-:W-:Y:S02]  /*178d0*/  FMUL.FTZ R3, R27, c[0x0][0x2ec] ;  /* 0x0000bb001b037a20 */ /* 0x000fe40000410000 */
[----:B------:R2:W-:Y:S01]  /*178e0*/  I2F R9, R2 ;  /* 0x0000000200097306 */ /* 0x0005e20000201400 */
[----:B-1----:R-:W-:-:S07]  /*178f0*/  IMAD.IADD R4, R234, 0x1, -R0 ;  /* 0x00000001ea047824 */ /* 0x002fce00078e0a00 */
[----:B------:R1:W4:Y:S01]  /*17900*/  MUFU.TANH R7, R3 ;  /* 0x0000000300077308 */ /* 0x0003220000002400 */
[----:B--2---:R-:W-:-:S05]  /*17910*/  IMAD.IADD R2, R235, 0x1, -R0 ;  /* 0x00000001eb027824 */ /* 0x004fca00078e0a00 */
[----:B------:R-:W-:-:S05]  /*17920*/  IABS R2, R2 ;  /* 0x0000000200027213 */ /* 0x000fca0000000000 */
[----:B-1----:R-:W-:Y:S01]  /*17930*/  IMAD.MOV.U32 R3, RZ, RZ, R2 ;  /* 0x000000ffff037224 */ /* 0x002fe200078e0002 */
[----:B------:R-:W-:Y:S01]  /*17940*/  IABS R2, R4 ;  /* 0x0000000400027213 */ /* 0x000fe20000000000 */
[----:B----4-:R-:W-:Y:S02]  /*17950*/  FFMA.FTZ R4, R16, -UR35, R7 ;  /* 0x8000002310047c23 */ /* 0x010fe40008010007 */
[----:B------:R1:W-:Y:S01]  /*17960*/  I2F R5, R3 ;  /* 0x0000000300057306 */ /* 0x0003e20000201400 */
[----:B------:R-:W-:Y:S02]  /*17970*/  FMUL.FTZ R7, R60, c[0x0][0x2ec] ;  /* 0x0000bb003c077a20 */ /* 0x000fe40000410000 */
[----:B------:R-:W-:Y:S02]  /*17980*/  FSEL R67, R4, -INF , !P6 ;  /* 0xff80000004437808 */ /* 0x000fe40007000000 */
[----:B------:R-:W-:-:S03]  /*17990*/  ISETP.LT.OR P6, PT, R0, R240, P2 ;  /* 0x000000f00000720c */ /* 0x000fc600017c1670 */
[----:B------:R2:W-:Y:S01]  /*179a0*/  I2F R8, R2 ;  /* 0x0000000200087306 */ /* 0x0005e20000201400 */
[----:B-1----:R-:W-:-:S07]  /*179b0*/  FMUL.FTZ R3, R61, c[0x0][0x2ec] ;  /* 0x0000bb003d037a20 */ /* 0x002fce0000410000 */
[----:B------:R-:W-:Y:S01]  /*179c0*/  MUFU.TANH R14, R7 ;  /* 0x00000007000e7308 */ /* 0x000fe20000002400 */
[----:B--2---:R-:W-:-:S07]  /*179d0*/  IMAD.IADD R2, R241, 0x1, -R0 ;  /* 0x00000001f1027824 */ /* 0x004fce00078e0a00 */
[----:B------:R-:W1:Y:S01]  /*179e0*/  MUFU.TANH R3, R3 ;  /* 0x0000000300037308 */ /* 0x000e620000002400 */
[----:B------:R-:W-:-:S07]  /*179f0*/  IABS R2, R2 ;  /* 0x0000000200027213 */ /* 0x000fce0000000000 */
[----:B------:R2:W-:Y:S01]  /*17a00*/  I2F R7, R2 ;  /* 0x0000000200077306 */ /* 0x0005e20000201400 */
[----:B-1----:R-:W-:-:S05]  /*17a10*/  FFMA.FTZ R3, R15, -UR35, R3 ;  /* 0x800000230f037c23 */ /* 0x002fca0008010003 */
[----:B------:R-:W-:Y:S01]  /*17a20*/  FSEL R26, R3, -INF , !P5 ;  /* 0xff800000031a7808 */ /* 0x000fe20006800000 */
[----:B------:R-:W-:Y:S02]  /*17a30*/  FMUL.FTZ R3, R70, c[0x0][0x2ec] ;  /* 0x0000bb0046037a20 */ /* 0x000fe40000410000 */
[----:B------:R3:W5:Y:S01]  /*17a40*/  LDL.LU R70, [R1+0xf8] ;  /* 0x0000f80001467983 */ /* 0x0007620000300800 */
[----:B--2---:R-:W-:-:S04]  /*17a50*/  FMUL.FTZ R2, R91, c[0x0][0x2ec] ;  /* 0x0000bb005b027a20 */ /* 0x004fc80000410000 */
[----:B------:R1:W-:Y:S01]  /*17a60*/  MUFU.TANH R16, R2 ;  /* 0x0000000200107308 */ /* 0x0003e20000002400 */
[C---:B------:R-:W-:Y:S02]  /*17a70*/  ISETP.LT.OR P5, PT, R0.reuse, R239, P1 ;  /* 0x000000ef0000720c */ /* 0x040fe40000fa1670 */
[----:B------:R-:W-:Y:S01]  /*17a80*/  ISETP.LT.OR P2, PT, R0, R238, P0 ;  /* 0x000000ee0000720c */ /* 0x000fe20000741670 */
[----:B-1----:R-:W-:Y:S02]  /*17a90*/  FFMA.FTZ R2, R12, -UR35, R14 ;  /* 0x800000230c027c23 */ /* 0x002fe4000801000e */
[----:B------:R-:W-:Y:S02]  /*17aa0*/  FMUL.FTZ R12, R89, c[0x0][0x2ec] ;  /* 0x0000bb00590c7a20 */ /* 0x000fe40000410000 */
[----:B------:R-:W-:Y:S01]  /*17ab0*/  FMUL.FTZ R14, R88, c[0x0][0x2ec] ;  /* 0x0000bb00580e7a20 */ /* 0x000fe20000410000 */
[----:B------:R-:W-:Y:S02]  /*17ac0*/  FSEL R27, R2, -INF , !P3 ;  /* 0xff800000021b7808 */ /* 0x000fe40005800000 */
[C---:B------:R-:W-:Y:S01]  /*17ad0*/  ISETP.GE.AND P3, PT, R0.reuse, R242, PT ;  /* 0x000000f20000720c */ /* 0x040fe20003f66270 */
[----:B------:R-:W1:Y:S03]  /*17ae0*/  MUFU.TANH R12, R12 ;  /* 0x0000000c000c7308 */ /* 0x000e660000002400 */
[----:B------:R-:W-:Y:S01]  /*17af0*/  ISETP.LT.OR P1, PT, R0, R237, P3 ;  /* 0x000000ed0000720c */ /* 0x000fe20001f21670 */
[----:B------:R-:W-:Y:S01]  /*17b00*/  FMUL.FTZ R0, R23, c[0x0][0x2ec] ;  /* 0x0000bb0017007a20 */ /* 0x000fe20000410000 */
[----:B------:R-:W-:Y:S01]  /*17b10*/  LOP3.LUT P0, RZ, R231, 0x2, RZ, 0xc0, !PT ;  /* 0x00000002e7ff7812 */ /* 0x000fe2000780c0ff */
[----:B------:R-:W-:-:S02]  /*17b20*/  FFMA.FTZ R4, R11, -UR35, R13 ;  /* 0x800000230b047c23 */ /* 0x000fc4000801000d */
[----:B------:R-:W2:Y:S03]  /*17b30*/  MUFU.TANH R14, R14 ;  /* 0x0000000e000e7308 */ /* 0x000ea60000002400 */
[----:B------:R-:W-:-:S05]  /*17b40*/  FSEL R31, R4, -INF , !P0 ;  /* 0xff800000041f7808 */ /* 0x000fca0004000000 */
[----:B------:R-:W4:Y:S01]  /*17b50*/  MUFU.TANH R3, R3 ;  /* 0x0000000300037308 */ /* 0x000f220000002400 */
[----:B------:R-:W-:-:S07]  /*17b60*/  PLOP3.LUT P0, PT, PT, PT, UP0, 0x80, 0x0 ;  /* 0x000000000000781c */ /* 0x000fce0003f0f008 */
[----:B------:R-:W3:Y:S01]  /*17b70*/  MUFU.TANH R0, R0 ;  /* 0x0000000000007308 */ /* 0x000ee20000002400 */
[----:B-1----:R-:W-:Y:S02]  /*17b80*/  FFMA.FTZ R2, R10, -UR35, R12 ;  /* 0x800000230a027c23 */ /* 0x002fe4000801000c */
[----:B------:R-:W-:Y:S02]  /*17b90*/  FFMA.FTZ R6, R9, -UR35, R16 ;  /* 0x8000002309067c23 */ /* 0x000fe40008010010 */
[----:B--2---:R-:W-:Y:S02]  /*17ba0*/  FFMA.FTZ R5, R5, -UR35, R14 ;  /* 0x8000002305057c23 */ /* 0x004fe4000801000e */
[----:B----4-:R-:W-:Y:S01]  /*17bb0*/  FFMA.FTZ R3, R8, -UR35, R3 ;  /* 0x8000002308037c23 */ /* 0x010fe20008010003 */
[----:B------:R-:W-:Y:S02]  /*17bc0*/  FSEL R65, R2, -INF , !P4 ;  /* 0xff80000002417808 */ /* 0x000fe40006000000 */
[----:B------:R-:W-:Y:S01]  /*17bd0*/  LOP3.LUT P4, RZ, R233, 0x1000000, RZ, 0xc0, !PT ;  /* 0x01000000e9ff7812 */ /* 0x000fe2000788c0ff */
[----:B---3--:R-:W-:Y:S01]  /*17be0*/  FFMA.FTZ R0, R7, -UR35, R0 ;  /* 0x8000002307007c23 */ /* 0x008fe20008010000 */
[----:B------:R-:W-:-:S02]  /*17bf0*/  FSEL R23, R6, -INF , !P6 ;  /* 0xff80000006177808 */ /* 0x000fc40007000000 */
[----:B------:R-:W-:Y:S02]  /*17c00*/  FSEL R24, R5, -INF , !P5 ;  /* 0xff80000005187808 */ /* 0x000fe40006800000 */
[----:B------:R-:W-:Y:S02]  /*17c10*/  FSEL R25, R3, -INF , !P2 ;  /* 0xff80000003197808 */ /* 0x000fe40005000000 */
[----:B------:R-:W-:Y:S01]  /*17c20*/  FSEL R64, R0, -INF , !P1 ;  /* 0xff80000000407808 */ /* 0x000fe20004800000 */
[----:B------:R-:W-:Y:S05]  /*17c30*/  @!P0 BRA `(.L_x_928) ;  /* 0x000006d000008947 */ /* 0x000fea0003800000 */
[----:B------:R-:W2:Y:S04]  /*17c40*/  LDL.64 R90, [R1+0xe0] ;  /* 0x0000e000015a7983 */ /* 0x000ea80000100a00 */
        /* <DEDUP_REMOVED lines=106> */
.L_x_930:
[----:B------:R-:W-:Y:S05]  /*182f0*/  BSYNC B0 ;  /* 0x0000000000007941 */ /* 0x000fea0003800000 */
.L_x_929:
[----:B------:R-:W0:Y:S02]  /*18300*/  LDGDEPBAR ;  /* 0x00000000000079af */ /* 0x000e240000000000 */
.L_x_928:
[----:B------:R-:W3:Y:S04]  /*18310*/  LDL.LU R17, [R1+0x20] ;  /* 0x0000200001117983 */ /* 0x000ee80000300800 */
[----:B------:R-:W4:Y:S04]  /*18320*/  LDL.LU R0, [R1+0x18] ;  /* 0x0000180001007983 */ /* 0x000f280000300800 */
[----:B--2---:R-:W2:Y:S04]  /*18330*/  LDL.LU R2, [R1+0x54] ;  /* 0x0000540001027983 */ /* 0x004ea80000300800 */
[----:B------:R-:W2:Y:S04]  /*18340*/  LDL.LU R3, [R1+0x40] ;  /* 0x0000400001037983 */ /* 0x000ea80000300800 */
[----:B------:R-:W2:Y:S04]  /*18350*/  LDL.LU R13, [R1+0x5c] ;  /* 0x00005c00010d7983 */ /* 0x000ea80000300800 */
[----:B------:R-:W2:Y:S04]  /*18360*/  LDL.LU R12, [R1+0x4] ;  /* 0x00000400010c7983 */ /* 0x000ea80000300800 */
[----:B------:R-:W2:Y:S04]  /*18370*/  LDL.LU R10, [R1+0x50] ;  /* 0x00005000010a7983 */ /* 0x000ea80000300800 */
[----:B------:R-:W2:Y:S04]  /*18380*/  LDL.LU R4, [R1+0x2c] ;  /* 0x00002c0001047983 */ /* 0x000ea80000300800 */
[----:B------:R-:W2:Y:S04]  /*18390*/  LDL.LU R5, [R1+0x24] ;  /* 0x0000240001057983 */ /* 0x000ea80000300800 */
[----:B-1----:R-:W2:Y:S04]  /*183a0*/  LDL.LU R6, [R1+0x68] ;  /* 0x0000680001067983 */ /* 0x002ea80000300800 */
[----:B------:R-:W2:Y:S04]  /*183b0*/  LDL.LU R7, [R1+0x88] ;  /* 0x0000880001077983 */ /* 0x000ea80000300800 */
[----:B------:R-:W2:Y:S04]  /*183c0*/  LDL.LU R8, [R1+0x80] ;  /* 0x0000800001087983 */ /* 0x000ea80000300800 */
[----:B------:R-:W2:Y:S04]  /*183d0*/  LDL.LU R9, [R1+0x78] ;  /* 0x0000780001097983 */ /* 0x000ea80000300800 */
[----:B------:R-:W2:Y:S04]  /*183e0*/  LDL.LU R15, [R1+0x14] ;  /* 0x00001400010f7983 */ /* 0x000ea80000300800 */
[----:B------:R-:W2:Y:S04]  /*183f0*/  LDL.LU R14, [R1+0x1c] ;  /* 0x00001c00010e7983 */ /* 0x000ea80000300800 */
[----:B------:R-:W2:Y:S04]  /*18400*/  LDL.LU R11, [R1+0x28] ;  /* 0x00002800010b7983 */ /* 0x000ea80000300800 */
[----:B------:R-:W2:Y:S04]  /*18410*/  LDL.LU R16, [R1+0x3c] ;  /* 0x00003c0001107983 */ /* 0x000ea80000300800 */
[----:B------:R-:W-:Y:S04]  /*18420*/  STL [R1+0x164], R244 ;  /* 0x000164f401007387 */ /* 0x000fe80000100800 */
        /* <DEDUP_REMOVED lines=25> */
[----:B------:R1:W-:Y:S01]  /*185c0*/  STL [R1+0x108], R220 ;  /* 0x000108dc01007387 */ /* 0x0003e20000100800 */
[----:B------:R-:W-:-:S02]  /*185d0*/  MOV R57, R37 ;  /* 0x0000002500397202 */ /* 0x000fc40000000f00 */
[----:B------:R-:W-:Y:S02]  /*185e0*/  MOV R55, R39 ;  /* 0x0000002700377202 */ /* 0x000fe40000000f00 */
[----:B------:R-:W-:Y:S02]  /*185f0*/  MOV R54, R251 ;  /* 0x000000fb00367202 */ /* 0x000fe40000000f00 */
[----:B------:R-:W-:Y:S01]  /*18600*/  MOV R53, R200 ;  /* 0x000000c800357202 */ /* 0x000fe20000000f00 */
[----:B------:R-:W-:Y:S01]  /*18610*/  IMAD.MOV.U32 R52, RZ, RZ, R202 ;  /* 0x000000ffff347224 */ /* 0x000fe200078e00ca */
[----:B------:R-:W-:Y:S02]  /*18620*/  MOV R56, R38 ;  /* 0x0000002600387202 */ /* 0x000fe40000000f00 */
[----:B---3--:R-:W-:Y:S02]  /*18630*/  MOV R241, R17 ;  /* 0x0000001100f17202 */ /* 0x008fe40000000f00 */
[----:B----4-:R-:W-:-:S02]  /*18640*/  MOV R237, R0 ;  /* 0x0000000000ed7202 */ /* 0x010fc40000000f00 */
[----:B-----5:R-:W-:-:S04]  /*18650*/  FMNMX.FTZ R0, R73, R21, !PT ;  /* 0x0000001549007209 */ /* 0x020fc80007810000 */
[----:B------:R-:W-:-:S04]  /*18660*/  FMNMX.FTZ R0, R35, R0, !PT ;  /* 0x0000000023007209 */ /* 0x000fc80007810000 */
[----:B------:R-:W-:-:S04]  /*18670*/  FMNMX.FTZ R0, R20, R0, !PT ;  /* 0x0000000014007209 */ /* 0x000fc80007810000 */
        /* <DEDUP_REMOVED lines=13> */
[----:B------:R-:W-:Y:S03]  /*18750*/  STL [R1+0x104], R219 ;  /* 0x000104db01007387 */ /* 0x000fe60000100800 */
[----:B------:R-:W-:Y:S01]  /*18760*/  FMNMX.FTZ R0, R132, R0, !PT ;  /* 0x0000000084007209 */ /* 0x000fe20007810000 */
[----:B------:R2:W-:Y:S01]  /*18770*/  STL [R1+0x100], R218 ;  /* 0x000100da01007387 */ /* 0x0005e20000100800 */
[----:B------:R-:W-:Y:S02]  /*18780*/  MOV R227, R16 ;  /* 0x0000001000e37202 */ /* 0x000fe40000000f00 */
[----:B------:R-:W-:Y:S01]  /*18790*/  FMNMX.FTZ R0, R123, R0, !PT ;  /* 0x000000007b007209 */ /* 0x000fe20007810000 */
[----:B------:R-:W-:Y:S04]  /*187a0*/  STL [R1+0xfc], R217 ;  /* 0x0000fcd901007387 */ /* 0x000fe80000100800 */
[----:B------:R-:W-:Y:S01]  /*187b0*/  STL [R1+0xf8], R212 ;  /* 0x0000f8d401007387 */ /* 0x000fe20000100800 */
[----:B------:R-:W-:-:S03]  /*187c0*/  FMNMX.FTZ R0, R122, R0, !PT ;  /* 0x000000007a007209 */ /* 0x000fc60007810000 */
[----:B------:R-:W3:Y:S01]  /*187d0*/  LDL.LU R16, [R1+0xa0] ;  /* 0x0000a00001107983 */ /* 0x000ee20000300800 */
[----:B------:R-:W-:Y:S02]  /*187e0*/  FMNMX.FTZ R0, R121, R0, !PT ;  /* 0x0000000079007209 */ /* 0x000fe40007810000 */
[----:B------:R-:W-:Y:S02]  /*187f0*/  MOV R238, R2 ;  /* 0x0000000200ee7202 */ /* 0x000fe40000000f00 */
[----:B------:R-:W-:Y:S01]  /*18800*/  MOV R240, R4 ;  /* 0x0000000400f07202 */ /* 0x000fe20000000f00 */
[----:B------:R-:W-:Y:S01]  /*18810*/  IMAD.MOV.U32 R239, RZ, RZ, R3 ;  /* 0x000000ffffef7224 */ /* 0x000fe200078e0003 */
[----:B------:R-:W-:Y:S01]  /*18820*/  FMNMX.FTZ R0, R113, R0, !PT ;  /* 0x0000000071007209 */ /* 0x000fe20007810000 */
[----:B------:R-:W4:Y:S03]  /*18830*/  LDL.LU R17, [R1+0xac] ;  /* 0x0000ac0001117983 */ /* 0x000f260000300800 */
        /* <DEDUP_REMOVED lines=11> */
[----:B------:R-:W-:-:S03]  /*188f0*/  FMNMX.FTZ R2, R72, R32, !PT ;  /* 0x0000002048027209 */ /* 0x000fc60007810000 */
[----:B------:R-:W2:Y:S01]  /*18900*/  SHFL.BFLY PT, R4, R0, 0x2, 0x1f ;  /* 0x0c401f0000047f89 */ /* 0x000ea200000e0000 */
[----:B------:R-:W-:-:S04]  /*18910*/  FMNMX.FTZ R2, R36, R2, !PT ;  /* 0x0000000224027209 */ /* 0x000fc80007810000 */
[----:B------:R-:W-:-:S04]  /*18920*/  FMNMX.FTZ R2, R22, R2, !PT ;  /* 0x0000000216027209 */ /* 0x000fc80007810000 */
[----:B------:R-:W-:-:S04]  /*18930*/  FMNMX.FTZ R2, R46, R2, !PT ;  /* 0x000000022e027209 */ /* 0x000fc80007810000 */
[----:B------:R-:W-:Y:S02]  /*18940*/  FMNMX.FTZ R3, R57, R2, !PT ;  /* 0x0000000239037209 */ /* 0x000fe40007810000 */
[----:B------:R-:W-:Y:S02]  /*18950*/  FMNMX.FTZ R2, R71, R33, !PT ;  /* 0x0000002147027209 */ /* 0x000fe40007810000 */
[----:B-1----:R-:W-:Y:S02]  /*18960*/  MOV R220, R201 ;  /* 0x000000c900dc7202 */ /* 0x002fe40000000f00 */
[----:B------:R-:W-:Y:S02]  /*18970*/  FMNMX.FTZ R2, R48, R2, !PT ;  /* 0x0000000230027209 */ /* 0x000fe40007810000 */
[----:B------:R-:W-:Y:S02]  /*18980*/  MOV R221, R203 ;  /* 0x000000cb00dd7202 */ /* 0x000fe40000000f00 */
[----:B------:R-:W-:-:S02]  /*18990*/  FMNMX.FTZ R3, R220, R3, !PT ;  /* 0x00000003dc037209 */ /* 0x000fc40007810000 */
[----:B--2---:R-:W-:Y:S02]  /*189a0*/  MOV R218, R8 ;  /* 0x0000000800da7202 */ /* 0x004fe40000000f00 */
[----:B------:R-:W-:Y:S02]  /*189b0*/  FMNMX.FTZ R8, R0, R4, !PT ;  /* 0x0000000400087209 */ /* 0x000fe40007810000 */
[----:B------:R-:W-:Y:S02]  /*189c0*/  FMNMX.FTZ R2, R47, R2, !PT ;  /* 0x000000022f027209 */ /* 0x000fe40007810000 */
[----:B------:R-:W-:Y:S02]  /*189d0*/  FMNMX.FTZ R0, R70, R34, !PT ;  /* 0x0000002246007209 */ /* 0x000fe40007810000 */
[----:B------:R-:W-:Y:S02]  /*189e0*/  MOV R228, R117 ;  /* 0x0000007500e47202 */ /* 0x000fe40000000f00 */
        /* <DEDUP_REMOVED lines=8> */
[----:B------:R-:W-:Y:S02]  /*18a70*/  MOV R217, R7 ;  /* 0x0000000700d97202 */ /* 0x000fe40000000f00 */
[----:B------:R-:W-:Y:S02]  /*18a80*/  FMNMX.FTZ R0, R45, R0, !PT ;  /* 0x000000002d007209 */ /* 0x000fe40007810000 */
[----:B------:R-:W-:Y:S02]  /*18a90*/  FMNMX.FTZ R4, R239, R4, !PT ;  /* 0x00000004ef047209 */ /* 0x000fe40007810000 */
[----:B------:R-:W-:Y:S02]  /*18aa0*/  FMNMX.FTZ R2, R53, R2, !PT ;  /* 0x0000000235027209 */ /* 0x000fe40007810000 */
[----:B------:R-:W-:-:S02]  /*18ab0*/  FMNMX.FTZ R0, R217, R0, !PT ;  /* 0x00000000d9007209 */ /* 0x000fc40007810000 */
[----:B------:R-:W-:Y:S02]  /*18ac0*/  MOV R242, R5 ;  /* 0x0000000500f27202 */ /* 0x000fe40000000f00 */
[----:B------:R-:W-:Y:S01]  /*18ad0*/  FMNMX.FTZ R4, R240, R4, !PT ;  /* 0x00000004f0047209 */ /* 0x000fe20007810000 */
[----:B------:R-:W-:Y:S01]  /*18ae0*/  IMAD.MOV.U32 R219, RZ, RZ, R9 ;  /* 0x000000ffffdb7224 */ /* 0x000fe200078e0009 */
[----:B------:R-:W-:Y:S02]  /*18af0*/  MOV R236, R10 ;  /* 0x0000000a00ec7202 */ /* 0x000fe40000000f00 */
        /* <DEDUP_REMOVED lines=8> */
[----:B------:R-:W-:-:S02]  /*18b80*/  MOV R224, R13 ;  /* 0x0000000d00e07202 */ /* 0x000fc40000000f00 */
        /* <DEDUP_REMOVED lines=88> */
[----:B--2---:R-:W2:Y:S01]  /*19110*/  SHFL.BFLY PT, R6, R0, 0x1, 0x1f ;  /* 0x0c201f0000067f89 */ /* 0x004ea200000e0000 */
[----:B-1----:R-:W-:Y:S01]  /*19120*/  FMUL.FTZ R3, R202, c[0x0][0x23c] ;  /* 0x00008f00ca037a20 */ /* 0x002fe20000410000 */
[----:B------:R-:W-:-:S04]  /*19130*/  FMNMX.FTZ R201, R2, R9, !PT ;  /* 0x0000000902c97209 */ /* 0x000fc80007810000 */
[----:B------:R-:W-:-:S05]  /*19140*/  FSEL R3, R3, RZ, P1 ;  /* 0x000000ff03037208 */ /* 0x000fca0000800000 */
[----:B------:R-:W-:Y:S01]  /*19150*/  FFMA.FTZ R2, R32, c[0x0][0x23c], -R3 ;  /* 0x00008f0020027a23 */ /* 0x000fe20000010803 */
[----:B------:R-:W-:Y:S01]  /*19160*/  FSETP.NEU.FTZ.AND P0, PT, R201, -INF , PT ;  /* 0xff800000c900780b */ /* 0x000fe20003f1d000 */
[----:B------:R-:W-:Y:S02]  /*19170*/  FFMA.FTZ R5, R19, c[0x0][0x23c], -R4 ;  /* 0x00008f0013057a23 */ /* 0x000fe40000010804 */
[----:B------:R1:W-:Y:S01]  /*19180*/  MUFU.EX2 R13, R2 ;  /* 0x00000002000d7308 */ /* 0x0003e20000000800 */
[----:B--2---:R-:W-:Y:S02]  /*19190*/  FMNMX.FTZ R200, R0, R6, !PT ;  /* 0x0000000600c87209 */ /* 0x004fe40007810000 */
[----:B------:R-:W-:-:S05]  /*191a0*/  FSEL R0, R201, RZ, P0 ;  /* 0x000000ffc9007208 */ /* 0x000fca0000000000 */
[----:B------:R2:W-:Y:S01]  /*191b0*/  MUFU.EX2 R233, R5 ;  /* 0x0000000500e97308 */ /* 0x0005e20000000800 */
[----:B-1----:R-:W-:-:S05]  /*191c0*/  FMUL.FTZ R2, R201, c[0x0][0x23c] ;  /* 0x00008f00c9027a20 */ /* 0x002fca0000410000 */
[----:B------:R-:W-:Y:S01]  /*191d0*/  FSEL R2, R2, RZ, P0 ;  /* 0x000000ff02027208 */ /* 0x000fe20000000000 */
[----:B--2---:R-:W-:Y:S02]  /*191e0*/  FFMA.FTZ R5, R36, c[0x0][0x23c], -R3 ;  /* 0x00008f0024057a23 */ /* 0x004fe40000010803 */
[----:B------:R-:W-:Y:S02]  /*191f0*/  FADD.FTZ R0, R71, -R0 ;  /* 0x8000000047007221 */ /* 0x000fe40000010000 */
[----:B------:R1:W-:Y:S02]  /*19200*/  MUFU.EX2 R251, R5 ;  /* 0x0000000500fb7308 */ /* 0x0003e40000000800 */
[----:B-1----:R-:W-:-:S06]  /*19210*/  FFMA.FTZ R5, R33, c[0x0][0x23c], -R2 ;  /* 0x00008f0021057a23 */ /* 0x002fcc0000010802 */
[----:B------:R1:W-:Y:S02]  /*19220*/  MUFU.EX2 R10, R5 ;  /* 0x00000005000a7308 */ /* 0x0003e40000000800 */
[----:B-1----:R-:W-:-:S06]  /*19230*/  FMUL.FTZ R5, R0, c[0x0][0x23c] ;  /* 0x00008f0000057a20 */ /* 0x002fcc0000410000 */
[----:B------:R-:W1:Y:S01]  /*19240*/  MUFU.EX2 R5, R5 ;  /* 0x0000000500057308 */ /* 0x000e620000000800 */
[----:B------:R-:W-:Y:S02]  /*19250*/  FFMA.FTZ R6, R22, c[0x0][0x23c], -R3 ;  /* 0x00008f0016067a23 */ /* 0x000fe40000010803 */
[----:B-1----:R-:W-:Y:S02]  /*19260*/  FFMA.FTZ R22, R16, R5, R10 ;  /* 0x0000000510167223 */ /* 0x002fe4000001000a */
[----:B------:R-:W2:Y:S04]  /*19270*/  LDL.LU R16, [R1+0xa4] ;  /* 0x0000a40001107983 */ /* 0x000ea80000300800 */
[----:B------:R-:W3:Y:S01]  /*19280*/  LDL.LU R58, [R1+0xa8] ;  /* 0x0000a800013a7983 */ /* 0x000ee20000300800 */
[C---:B------:R-:W-:Y:S01]  /*19290*/  FSETP.NEU.FTZ.AND P0, PT, R200.reuse, -INF , PT ;  /* 0xff800000c800780b */ /* 0x040fe20003f1d000 */
[----:B------:R-:W-:-:S03]  /*192a0*/  FMUL.FTZ R0, R200, c[0x0][0x23c] ;  /* 0x00008f00c8007a20 */ /* 0x000fc60000410000 */
[----:B------:R-:W-:Y:S02]  /*192b0*/  FSEL R7, R200, RZ, P0 ;  /* 0x000000ffc8077208 */ /* 0x000fe40000000000 */
[----:B------:R-:W-:Y:S01]  /*192c0*/  FSEL R0, R0, RZ, P0 ;  /* 0x000000ff00007208 */ /* 0x000fe20000000000 */
[----:B------:R1:W-:Y:S02]  /*192d0*/  MUFU.EX2 R234, R6 ;  /* 0x0000000600ea7308 */ /* 0x0003e40000000800 */
[----:B------:R-:W-:Y:S01]  /*192e0*/  FADD.FTZ R8, R70, -R7 ;  /* 0x8000000746087221 */ /* 0x000fe20000010000 */
[----:B------:R-:W-:-:S03]  /*192f0*/  FSEL R7, R203, RZ, P2 ;  /* 0x000000ffcb077208 */ /* 0x000fc60001000000 */
[----:B------:R-:W-:Y:S02]  /*19300*/  FMUL.FTZ R8, R8, c[0x0][0x23c] ;  /* 0x00008f0008087a20 */ /* 0x000fe40000410000 */
[----:B-1----:R-:W-:-:S04]  /*19310*/  FFMA.FTZ R6, R34, c[0x0][0x23c], -R0 ;  /* 0x00008f0022067a23 */ /* 0x002fc80000010800 */
[----:B------:R1:W-:Y:S01]  /*19320*/  MUFU.EX2 R9, R6 ;  /* 0x0000000600097308 */ /* 0x0003e20000000800 */
[-C--:B------:R-:W-:Y:S02]  /*19330*/  FMUL.FTZ R136, R136, R5.reuse ;  /* 0x0000000588887220 */ /* 0x080fe40000410000 */
[----:B------:R-:W-:Y:S02]  /*19340*/  FMUL.FTZ R137, R137, R5 ;  /* 0x0000000589897220 */ /* 0x000fe40000410000 */
[----:B-1----:R-:W-:-:S04]  /*19350*/  FADD.FTZ R6, R73, -R7 ;  /* 0x8000000749067221 */ /* 0x002fc80000010000 */
[----:B------:R-:W-:Y:S02]  /*19360*/  FMUL.FTZ R7, R6, c[0x0][0x23c] ;  /* 0x00008f0006077a20 */ /* 0x000fe40000410000 */
[----:B------:R-:W1:Y:S01]  /*19370*/  MUFU.EX2 R6, R8 ;  /* 0x0000000800067308 */ /* 0x000e620000000800 */
        /* <DEDUP_REMOVED lines=14> */
[----:B------:R-:W4:Y:S01]  /*19460*/  MUFU.EX2 R5, R7 ;  /* 0x0000000700057308 */ /* 0x000f220000000800 */
[-C--:B-1----:R-:W-:Y:S02]  /*19470*/  FMUL.FTZ R138, R138, R6.reuse ;  /* 0x000000068a8a7220 */ /* 0x082fe40000410000 */
        /* <DEDUP_REMOVED lines=15> */
[----:B----4-:R-:W-:Y:S02]  /*19570*/  FFMA.FTZ R117, R17, R6, R9 ;  /* 0x0000000611757223 */ /* 0x010fe40000010009 */
[----:B------:R-:W-:Y:S02]  /*19580*/  FFMA.FTZ R6, R46, c[0x0][0x23c], -R3 ;  /* 0x00008f002e067a23 */ /* 0x000fe40000010803 */
[-C--:B------:R-:W-:Y:S02]  /*19590*/  FMUL.FTZ R140, R140, R5.reuse ;  /* 0x000000058c8c7220 */ /* 0x080fe40000410000 */
[----:B------:R1:W4:Y:S01]  /*195a0*/  MUFU.EX2 R229, R6 ;  /* 0x0000000600e57308 */ /* 0x0003220000000800 */
[-C--:B------:R-:W-:Y:S02]  /*195b0*/  FMUL.FTZ R141, R141, R5.reuse ;  /* 0x000000058d8d7220 */ /* 0x080fe40000410000 */
[----:B------:R-:W-:-:S02]  /*195c0*/  FMUL.FTZ R144, R144, R5 ;  /* 0x0000000590907220 */ /* 0x000fc40000410000 */
[-C--:B------:R-:W-:Y:S02]  /*195d0*/  FMUL.FTZ R145, R145, R5.reuse ;  /* 0x0000000591917220 */ /* 0x080fe40000410000 */
[-C--:B------:R-:W-:Y:S02]  /*195e0*/  FMUL.FTZ R156, R156, R5.reuse ;  /* 0x000000059c9c7220 */ /* 0x080fe40000410000 */
[-C--:B------:R-:W-:Y:S02]  /*195f0*/  FMUL.FTZ R157, R157, R5.reuse ;  /* 0x000000059d9d7220 */ /* 0x080fe40000410000 */
[-C--:B------:R-:W-:Y:S02]  /*19600*/  FMUL.FTZ R160, R160, R5.reuse ;  /* 0x00000005a0a07220 */ /* 0x080fe40000410000 */
[-C--:B------:R-:W-:Y:S02]  /*19610*/  FMUL.FTZ R161, R161, R5.reuse ;  /* 0x00000005a1a17220 */ /* 0x080fe40000410000 */
[-C--:B------:R-:W-:Y:S01]  /*19620*/  FMUL.FTZ R172, R172, R5.reuse ;  /* 0x00000005acac7220 */ /* 0x080fe20000410000 */
[----:B-1----:R-:W-:Y:S01]  /*19630*/  FSEL R6, R202, RZ, P1 ;  /* 0x000000ffca067208 */ /* 0x002fe20000800000 */
[----:B------:R-:W-:-:S02]  /*19640*/  FMUL.FTZ R173, R173, R5 ;  /* 0x00000005adad7220 */ /* 0x000fc40000410000 */
[-C--:B------:R-:W-:Y:S02]  /*19650*/  FMUL.FTZ R176, R176, R5.reuse ;  /* 0x00000005b0b07220 */ /* 0x080fe40000410000 */
[-C--:B------:R-:W-:Y:S02]  /*19660*/  FMUL.FTZ R177, R177, R5.reuse ;  /* 0x00000005b1b17220 */ /* 0x080fe40000410000 */
[-C--:B------:R-:W-:Y:S02]  /*19670*/  FMUL.FTZ R188, R188, R5.reuse ;  /* 0x00000005bcbc7220 */ /* 0x080fe40000410000 */
[-C--:B------:R-:W-:Y:S02]  /*19680*/  FMUL.FTZ R189, R189, R5.reuse ;  /* 0x00000005bdbd7220 */ /* 0x080fe40000410000 */
[-C--:B------:R-:W-:Y:S02]  /*19690*/  FMUL.FTZ R196, R196, R5.reuse ;  /* 0x00000005c4c47220 */ /* 0x080fe40000410000 */
[----:B------:R-:W-:-:S02]  /*196a0*/  FMUL.FTZ R197, R197, R5 ;  /* 0x00000005c5c57220 */ /* 0x000fc40000410000 */
[----:B------:R-:W-:-:S04]  /*196b0*/  FADD.FTZ R6, R72, -R6 ;  /* 0x8000000648067221 */ /* 0x000fc80000010000 */
[----:B------:R-:W-:Y:S02]  /*196c0*/  FMUL.FTZ R6, R6, c[0x0][0x23c] ;  /* 0x00008f0006067a20 */ /* 0x000fe40000410000 */
[----:B------:R-:W-:-:S04]  /*196d0*/  FFMA.FTZ R7, R48, c[0x0][0x23c], -R2 ;  /* 0x00008f0030077a23 */ /* 0x000fc80000010802 */
[----:B------:R-:W1:Y:S01]  /*196e0*/  MUFU.EX2 R70, R7 ;  /* 0x0000000700467308 */ /* 0x000e620000000800 */
[----:B------:R-:W-:Y:S01]  /*196f0*/  MOV R182, R15 ;  /* 0x0000000f00b67202 */ /* 0x000fe20000000f00 */
[----:B------:R-:W-:Y:S01]  /*19700*/  IMAD.MOV.U32 R186, RZ, RZ, R11 ;  /* 0x000000ffffba7224 */ /* 0x000fe200078e000b */
[----:B------:R-:W-:Y:S02]  /*19710*/  MOV R183, R14 ;  /* 0x0000000e00b77202 */ /* 0x000fe40000000f00 */
[----:B------:R-:W-:Y:S02]  /*19720*/  F2FP.BF16.PACK_AB R14, R233, R235 ;  /* 0x000000ebe90e723e */ /* 0x000fe400000010ff */
[----:B----4-:R-:W-:Y:S01]  /*19730*/  F2FP.BF16.PACK_AB R15, R229, R234 ;  /* 0x000000eae50f723e */ /* 0x010fe200000010ff */
[----:B------:R-:W-:Y:S01]  /*19740*/  IMAD.MOV.U32 R181, RZ, RZ, R57 ;  /* 0x000000ffffb57224 */ /* 0x000fe200078e0039 */
[----:B------:R-:W-:Y:S02]  /*19750*/  MOV R169, R56 ;  /* 0x0000003800a97202 */ /* 0x000fe40000000f00 */
[----:B-1----:R-:W-:Y:S01]  /*19760*/  F2FP.BF16.PACK_AB R8, R70, R10 ;  /* 0x0000000a4608723e */ /* 0x002fe200000010ff */
[----:B------:R-:W-:Y:S01]  /*19770*/  IMAD.MOV.U32 R185, RZ, RZ, R54 ;  /* 0x000000ffffb97224 */ /* 0x000fe200078e0036 */
[----:B------:R-:W-:-:S02]  /*19780*/  MOV R192, R55 ;  /* 0x0000003700c07202 */ /* 0x000fc40000000f00 */
[----:B------:R-:W-:Y:S02]  /*19790*/  MOV R180, R53 ;  /* 0x0000003500b47202 */ /* 0x000fe40000000f00 */
[----:B------:R-:W-:Y:S02]  /*197a0*/  MOV R168, R52 ;  /* 0x0000003400a87202 */ /* 0x000fe40000000f00 */
[----:B------:R-:W-:Y:S01]  /*197b0*/  MOV R187, R51 ;  /* 0x0000003300bb7202 */ /* 0x000fe20000000f00 */
[----:B--2---:R-:W-:Y:S02]  /*197c0*/  FFMA.FTZ R21, R16, R5, R12 ;  /* 0x0000000510157223 */ /* 0x004fe4000001000c */
[--C-:B------:R-:W-:Y:S01]  /*197d0*/  FFMA.FTZ R5, R47, c[0x0][0x23c], -R2.reuse ;  /* 0x00008f002f057a23 */ /* 0x100fe20000010802 */
[----:B------:R-:W1:Y:S03]  /*197e0*/  LDSM.16.MT88.4 R16, [R213+0x8000] ;  /* 0x00800000d510783b */ /* 0x000e660000004200 */
[----:B------:R2:W-:Y:S02]  /*197f0*/  MUFU.EX2 R73, R5 ;  /* 0x0000000500497308 */ /* 0x0005e40000000800 */
[----:B--2---:R-:W-:-:S06]  /*19800*/  FFMA.FTZ R5, R44, c[0x0][0x23c], -R2 ;  /* 0x00008f002c057a23 */ /* 0x004fcc0000010802 */
[----:B------:R-:W-:Y:S08]  /*19810*/  MUFU.EX2 R230, R5 ;  /* 0x0000000500e67308 */ /* 0x000ff00000000800 */
[----:B------:R2:W3:Y:S02]  /*19820*/  MUFU.EX2 R5, R6 ;  /* 0x0000000600057308 */ /* 0x0004e40000000800 */
[----:B--2---:R-:W-:-:S06]  /*19830*/  FFMA.FTZ R6, R50, c[0x0][0x23c], -R0 ;  /* 0x00008f0032067a23 */ /* 0x004fcc0000010800 */
[----:B------:R2:W4:Y:S02]  /*19840*/  MUFU.EX2 R71, R6 ;  /* 0x0000000600477308 */ /* 0x0005240000000800 */
[----:B--2---:R-:W-:-:S06]  /*19850*/  FFMA.FTZ R6, R49, c[0x0][0x23c], -R0 ;  /* 0x00008f0031067a23 */ /* 0x004fcc0000010800 */
[----:B------:R2:W-:Y:S02]  /*19860*/  MUFU.EX2 R223, R6 ;  /* 0x0000000600df7308 */ /* 0x0005e40000000800 */
[----:B--2---:R-:W-:-:S06]  /*19870*/  FFMA.FTZ R6, R45, c[0x0][0x23c], -R0 ;  /* 0x00008f002d067a23 */ /* 0x004fcc0000010800 */
[----:B------:R-:W2:Y:S01]  /*19880*/  MUFU.EX2 R222, R6 ;  /* 0x0000000600de7308 */ /* 0x000ea20000000800 */
[-C--:B---3--:R-:W-:Y:S01]  /*19890*/  FFMA.FTZ R20, R58, R5.reuse, R13 ;  /* 0x000000053a147223 */ /* 0x088fe2000001000d */
[----:B------:R-:W-:Y:S01]  /*198a0*/  F2FP.BF16.PACK_AB R12, R244, R12 ;  /* 0x0000000cf40c723e */ /* 0x000fe200000010ff */
[----:B------:R-:W-:Y:S01]  /*198b0*/  FMUL.FTZ R142, R142, R5 ;  /* 0x000000058e8e7220 */ /* 0x000fe20000410000 */
[----:B------:R-:W-:Y:S01]  /*198c0*/  F2FP.BF16.PACK_AB R13, R251, R13 ;  /* 0x0000000dfb0d723e */ /* 0x000fe200000010ff */
[----:B------:R-:W-:Y:S01]  /*198d0*/  FMUL.FTZ R143, R143, R5 ;  /* 0x000000058f8f7220 */ /* 0x000fe20000410000 */
[----:B----4-:R-:W-:Y:S01]  /*198e0*/  F2FP.BF16.PACK_AB R9, R71, R9 ;  /* 0x000000094709723e */ /* 0x010fe200000010ff */
[----:B------:R-:W-:Y:S01]  /*198f0*/  FMUL.FTZ R146, R146, R5 ;  /* 0x0000000592927220 */ /* 0x000fe20000410000 */
[----:B------:R-:W-:Y:S01]  /*19900*/  F2FP.BF16.PACK_AB R10, R230, R73 ;  /* 0x00000049e60a723e */ /* 0x000fe200000010ff */
[----:B------:R-:W-:Y:S01]  /*19910*/  FMUL.FTZ R147, R147, R5 ;  /* 0x0000000593937220 */ /* 0x000fe20000410000 */
[----:B--2---:R-:W-:-:S02]  /*19920*/  F2FP.BF16.PACK_AB R11, R222, R223 ;  /* 0x000000dfde0b723e */ /* 0x004fc400000010ff */
        /* <DEDUP_REMOVED lines=8> */
[----:B------:R-:W-:-:S03]  /*199b0*/  FMUL.FTZ R163, R163, R5 ;  /* 0x00000005a3a37220 */ /* 0x000fc60000410000 */
        /* <DEDUP_REMOVED lines=8> */
[----:B------:R-:W-:Y:S01]  /*19a40*/  FMUL.FTZ R179, R179, R5 ;  /* 0x00000005b3b37220 */ /* 0x000fe20000410000 */
[----:B------:R-:W-:Y:S02]  /*19a50*/  MOV R184, R95 ;  /* 0x0000005f00b87202 */ /* 0x000fe40000000f00 */
[----:B------:R-:W-:Y:S02]  /*19a60*/  MOV R170, R93 ;  /* 0x0000005d00aa7202 */ /* 0x000fe40000000f00 */
[----:B------:R-:W-:Y:S02]  /*19a70*/  MOV R193, R94 ;  /* 0x0000005e00c17202 */ /* 0x000fe40000000f00 */
[----:B------:R-:W-:-:S02]  /*19a80*/  MOV R171, R92 ;  /* 0x0000005c00ab7202 */ /* 0x000fc40000000f00 */
        /* <DEDUP_REMOVED lines=8> */
[----:B------:R-:W-:Y:S02]  /*19b10*/  FMUL.FTZ R199, R199, R5 ;  /* 0x00000005c7c77220 */ /* 0x000fe40000410000 */
        /* <DEDUP_REMOVED lines=14> */
[C---:B-1----:R-:W-:Y:S08]  /*19c00*/  HMMA.16816.F32.BF16 R188, R12.reuse, R16, R188 ;  /* 0x000000100cbc723c */ /* 0x042ff000000418bc */
[----:B------:R-:W-:Y:S01]  /*19c10*/  HMMA.16816.F32.BF16 R196, R12, R18, R196 ;  /* 0x000000120cc4723c */ /* 0x000fe200000418c4 */
[----:B------:R-:W1:Y:S01]  /*19c20*/  MUFU.EX2 R12, R7 ;  /* 0x00000007000c7308 */ /* 0x000e620000000800 */
[----:B------:R-:W-:Y:S01]  /*19c30*/  MOV R183, R242 ;  /* 0x000000f200b77202 */ /* 0x000fe20000000f00 */
[----:B------:R-:W-:-:S02]  /*19c40*/  FFMA.FTZ R105, R105, c[0x0][0x23c], -R4 ;  /* 0x00008f0069697a23 */ /* 0x000fc40000010804 */
[----:B------:R-:W-:-:S03]  /*19c50*/  FFMA.FTZ R104, R104, c[0x0][0x23c], -R4 ;  /* 0x00008f0068687a23 */ /* 0x000fc60000010804 */
[----:B------:R-:W-:Y:S01]  /*19c60*/  HMMA.16816.F32.BF16 R60, R8, R16, R60 ;  /* 0x00000010083c723c */ /* 0x000fe2000004183c */
[--C-:B------:R-:W-:Y:S01]  /*19c70*/  FFMA.FTZ R135, R135, c[0x0][0x23c], -R4.reuse ;  /* 0x00008f0087877a23 */ /* 0x100fe20000010804 */
[----:B------:R2:W-:Y:S01]  /*19c80*/  MUFU.EX2 R16, R5 ;  /* 0x0000000500107308 */ /* 0x0005e20000000800 */
[--C-:B------:R-:W-:Y:S02]  /*19c90*/  FFMA.FTZ R134, R134, c[0x0][0x23c], -R4.reuse ;  /* 0x00008f0086867a23 */ /* 0x100fe40000010804 */
[----:B------:R-:W-:-:S03]  /*19ca0*/  FFMA.FTZ R133, R133, c[0x0][0x23c], -R4 ;  /* 0x00008f0085857a23 */ /* 0x000fc60000010804 */
[----:B------:R-:W-:Y:S01]  /*19cb0*/  HMMA.16816.F32.BF16 R32, R8, R18, R32 ;  /* 0x000000120820723c */ /* 0x000fe20000041820 */
[----:B-1----:R-:W-:Y:S01]  /*19cc0*/  MOV R130, R12 ;  /* 0x0000000c00827202 */ /* 0x002fe20000000f00 */
[--C-:B------:R-:W-:Y:S01]  /*19cd0*/  FFMA.FTZ R167, R132, c[0x0][0x23c], -R4.reuse ;  /* 0x00008f0084a77a23 */ /* 0x100fe20000010804 */
[----:B------:R-:W1:Y:S01]  /*19ce0*/  LDSM.16.MT88.4 R12, [R213+0x8800] ;  /* 0x00880000d50c783b */ /* 0x000e620000004200 */
[----:B------:R-:W-:-:S03]  /*19cf0*/  FFMA.FTZ R166, R123, c[0x0][0x23c], -R4 ;  /* 0x00008f007ba67a23 */ /* 0x000fc60000010804 */
[--C-:B------:R-:W-:Y:S02]  /*19d00*/  FFMA.FTZ R8, R182, c[0x0][0x23c], -R4.reuse ;  /* 0x00008f00b6087a23 */ /* 0x100fe40000010804 */
[----:B------:R-:W-:Y:S02]  /*19d10*/  IMAD.MOV.U32 R182, RZ, RZ, R237 ;  /* 0x000000ffffb67224 */ /* 0x000fe400078e00ed */
        /* <DEDUP_REMOVED lines=13> */
[----:B------:R-:W-:Y:S02]  /*19df0*/  FFMA.FTZ R220, R23, c[0x0][0x23c], -R4 ;  /* 0x00008f0017dc7a23 */ /* 0x000fe40000010804 */
[--C-:B------:R-:W-:Y:S01]  /*19e00*/  FFMA.FTZ R4, R138, c[0x0][0x23c], -R3.reuse ;  /* 0x00008f008a047a23 */ /* 0x100fe20000010803 */
[----:B------:R-:W-:Y:S01]  /*19e10*/  MOV R138, R185 ;  /* 0x000000b9008a7202 */ /* 0x000fe20000000f00 */
[--C-:B------:R-:W-:Y:S01]  /*19e20*/  FFMA.FTZ R7, R139, c[0x0][0x23c], -R3.reuse ;  /* 0x00008f008b077a23 */ /* 0x100fe20000010803 */
[----:B------:R-:W-:Y:S01]  /*19e30*/  MOV R139, R180 ;  /* 0x000000b4008b7202 */ /* 0x000fe20000000f00 */
[--C-:B--2---:R-:W-:Y:S01]  /*19e40*/  FFMA.FTZ R5, R137, c[0x0][0x23c], -R3.reuse ;  /* 0x00008f0089057a23 */ /* 0x104fe20000010803 */
[----:B------:R2:W-:Y:S01]  /*19e50*/  MUFU.EX2 R242, R6 ;  /* 0x0000000600f27308 */ /* 0x0005e20000000800 */
[--C-:B------:R-:W-:Y:S01]  /*19e60*/  FFMA.FTZ R103, R195, c[0x0][0x23c], -R3.reuse ;  /* 0x00008f00c3677a23 */ /* 0x100fe20000010803 */
[----:B------:R-:W-:Y:S01]  /*19e70*/  MOV R195, R168 ;  /* 0x000000a800c37202 */ /* 0x000fe20000000f00 */
[--C-:B------:R-:W-:Y:S01]  /*19e80*/  FFMA.FTZ R101, R187, c[0x0][0x23c], -R3.reuse ;  /* 0x00008f00bb657a23 */ /* 0x100fe20000010803 */
[----:B------:R-:W-:Y:S01]  /*19e90*/  MOV R187, R193 ;  /* 0x000000c100bb7202 */ /* 0x000fe20000000f00 */
[----:B------:R-:W-:Y:S01]  /*19ea0*/  IMAD.MOV.U32 R137, RZ, RZ, R192 ;  /* 0x000000ffff897224 */ /* 0x000fe200078e00c0 */
[----:B------:R-:W-:Y:S01]  /*19eb0*/  MOV R168, R212 ;  /* 0x000000d400a87202 */ /* 0x000fe20000000f00 */
[--C-:B------:R-:W-:Y:S01]  /*19ec0*/  FFMA.FTZ R102, R194, c[0x0][0x23c], -R3.reuse ;  /* 0x00008f00c2667a23 */ /* 0x100fe20000010803 */
[----:B------:R-:W-:Y:S01]  /*19ed0*/  MUFU.EX2 R9, R8 ;  /* 0x0000000800097308 */ /* 0x000fe20000000800 */
[--C-:B------:R-:W-:Y:S01]  /*19ee0*/  FFMA.FTZ R100, R183, c[0x0][0x23c], -R3.reuse ;  /* 0x00008f00b7647a23 */ /* 0x100fe20000010803 */
[----:B------:R-:W-:Y:S01]  /*19ef0*/  MOV R183, R217 ;  /* 0x000000d900b77202 */ /* 0x000fe20000000f00 */
[--C-:B------:R-:W-:Y:S01]  /*19f00*/  FFMA.FTZ R132, R182, c[0x0][0x23c], -R3.reuse ;  /* 0x00008f00b6847a23 */ /* 0x100fe20000010803 */
[----:B------:R-:W-:Y:S01]  /*19f10*/  MOV R192, R219 ;  /* 0x000000db00c07202 */ /* 0x000fe20000000f00 */
[----:B------:R-:W-:Y:S01]  /*19f20*/  IMAD.MOV.U32 R193, RZ, RZ, R218 ;  /* 0x000000ffffc17224 */ /* 0x000fe200078e00da */
[----:B------:R-:W-:Y:S01]  /*19f30*/  MOV R194, R236 ;  /* 0x000000ec00c27202 */ /* 0x000fe20000000f00 */
[--C-:B------:R-:W-:Y:S01]  /*19f40*/  FFMA.FTZ R122, R249, c[0x0][0x23c], -R3.reuse ;  /* 0x00008f00f97a7a23 */ /* 0x100fe20000010803 */
[----:B------:R3:W-:Y:S01]  /*19f50*/  MUFU.EX2 R74, R5 ;  /* 0x00000005004a7308 */ /* 0x0007e20000000800 */
[----:B--2---:R-:W-:-:S02]  /*19f60*/  FFMA.FTZ R6, R151, c[0x0][0x23c], -R3 ;  /* 0x00008f0097067a23 */ /* 0x004fc40000010803 */
[--C-:B------:R-:W-:Y:S02]  /*19f70*/  FFMA.FTZ R121, R211, c[0x0][0x23c], -R3.reuse ;  /* 0x00008f00d3797a23 */ /* 0x100fe40000010803 */
[--C-:B------:R-:W-:Y:S02]  /*19f80*/  FFMA.FTZ R159, R208, c[0x0][0x23c], -R3.reuse ;  /* 0x00008f00d09f7a23 */ /* 0x100fe40000010803 */
[--C-:B------:R-:W-:Y:S01]  /*19f90*/  FFMA.FTZ R123, R252, c[0x0][0x23c], -R3.reuse ;  /* 0x00008f00fc7b7a23 */ /* 0x100fe20000010803 */
[----:B------:R2:W-:Y:S01]  /*19fa0*/  MUFU.EX2 R8, R4 ;  /* 0x0000000400087308 */ /* 0x0005e20000000800 */
        /* <DEDUP_REMOVED lines=14> */
[----:B---3--:R-:W-:-:S02]  /*1a090*/  FFMA.FTZ R5, R137, c[0x0][0x23c], -R2 ;  /* 0x00008f0089057a23 */ /* 0x008fc40000010802 */
[--C-:B--2---:R-:W-:Y:S02]  /*1a0a0*/  FFMA.FTZ R4, R138, c[0x0][0x23c], -R2.reuse ;  /* 0x00008f008a047a23 */ /* 0x104fe40000010802 */
[--C-:B------:R-:W-:Y:S01]  /*1a0b0*/  FFMA.FTZ R3, R139, c[0x0][0x23c], -R2.reuse ;  /* 0x00008f008b037a23 */ /* 0x100fe20000010802 */
[----:B------:R2:W3:Y:S01]  /*1a0c0*/  MUFU.EX2 R11, R6 ;  /* 0x00000006000b7308 */ /* 0x0004e20000000800 */
[--C-:B------:R-:W-:Y:S02]  /*1a0d0*/  FFMA.FTZ R30, R194, c[0x0][0x23c], -R2.reuse ;  /* 0x00008f00c21e7a23 */ /* 0x100fe40000010802 */
[--C-:B------:R-:W-:Y:S02]  /*1a0e0*/  FFMA.FTZ R28, R170, c[0x0][0x23c], -R2.reuse ;  /* 0x00008f00aa1c7a23 */ /* 0x100fe40000010802 */
[--C-:B------:R-:W-:Y:S02]  /*1a0f0*/  FFMA.FTZ R27, R184, c[0x0][0x23c], -R2.reuse ;  /* 0x00008f00b81b7a23 */ /* 0x100fe40000010802 */
[--C-:B------:R-:W-:Y:S01]  /*1a100*/  FFMA.FTZ R109, R169, c[0x0][0x23c], -R2.reuse ;  /* 0x00008f00a96d7a23 */ /* 0x100fe20000010802 */
[----:B------:R-:W4:Y:S01]  /*1a110*/  MUFU.EX2 R10, R7 ;  /* 0x00000007000a7308 */ /* 0x000f220000000800 */
[----:B------:R-:W-:-:S02]  /*1a120*/  FFMA.FTZ R113, R226, c[0x0][0x23c], -R2 ;  /* 0x00008f00e2717a23 */ /* 0x000fc40000010802 */
[--C-:B------:R-:W-:Y:S02]  /*1a130*/  FFMA.FTZ R112, R248, c[0x0][0x23c], -R2.reuse ;  /* 0x00008f00f8707a23 */ /* 0x100fe40000010802 */
[--C-:B------:R-:W-:Y:S02]  /*1a140*/  FFMA.FTZ R29, R187, c[0x0][0x23c], -R2.reuse ;  /* 0x00008f00bb1d7a23 */ /* 0x100fe40000010802 */
[--C-:B------:R-:W-:Y:S01]  /*1a150*/  FFMA.FTZ R111, R210, c[0x0][0x23c], -R2.reuse ;  /* 0x00008f00d26f7a23 */ /* 0x100fe20000010802 */
[----:B------:R-:W-:Y:S01]  /*1a160*/  MUFU.EX2 R194, R4 ;  /* 0x0000000400c27308 */ /* 0x000fe20000000800 */
[--C-:B--2---:R-:W-:Y:S02]  /*1a170*/  FFMA.FTZ R6, R195, c[0x0][0x23c], -R2.reuse ;  /* 0x00008f00c3067a23 */ /* 0x104fe40000010802 */
        /* <DEDUP_REMOVED lines=8> */
[----:B------:R1:W1:Y:S01]  /*1a200*/  MUFU.EX2 R7, R3 ;  /* 0x0000000300077308 */ /* 0x0002620000000800 */
        /* <DEDUP_REMOVED lines=10> */
[--C-:B--2---:R-:W-:Y:S02]  /*1a2b0*/  FFMA.FTZ R5, R193, c[0x0][0x23c], -R0.reuse ;  /* 0x00008f00c1057a23 */ /* 0x104fe40000010800 */
[--C-:B------:R-:W-:Y:S02]  /*1a2c0*/  FFMA.FTZ R4, R192, c[0x0][0x23c], -R0.reuse ;  /* 0x00008f00c0047a23 */ /* 0x100fe40000010800 */
[----:B-1----:R-:W-:-:S02]  /*1a2d0*/  FFMA.FTZ R3, R168, c[0x0][0x23c], -R0 ;  /* 0x00008f00a8037a23 */ /* 0x002fc40000010800 */
[--C-:B------:R-:W-:Y:S01]  /*1a2e0*/  FFMA.FTZ R172, R116, c[0x0][0x23c], -R0.reuse ;  /* 0x00008f0074ac7a23 */ /* 0x100fe20000010800 */
[----:B------:R-:W-:Y:S01]  /*1a2f0*/  MUFU.EX2 R125, R6 ;  /* 0x00000006007d7308 */ /* 0x000fe20000000800 */
[--C-:B------:R-:W-:Y:S02]  /*1a300*/  FFMA.FTZ R115, R247, c[0x0][0x23c], -R0.reuse ;  /* 0x00008f00f7737a23 */ /* 0x100fe40000010800 */
[----:B------:R-:W-:Y:S02]  /*1a310*/  FFMA.FTZ R149, R207, c[0x0][0x23c], -R0 ;  /* 0x00008f00cf957a23 */ /* 0x000fe40000010800 */
[----:B------:R-:W-:-:S03]  /*1a320*/  FADD.FTZ R116, R244, R21 ;  /* 0x00000015f4747221 */ /* 0x000fc60000010000 */
[----:B------:R-:W-:Y:S08]  /*1a330*/  MUFU.EX2 R193, R2 ;  /* 0x0000000200c17308 */ /* 0x000ff00000000800 */
[----:B------:R-:W1:Y:S08]  /*1a340*/  MUFU.EX2 R247, R5 ;  /* 0x0000000500f77308 */ /* 0x000e700000000800 */
[----:B------:R2:W-:Y:S08]  /*1a350*/  MUFU.EX2 R207, R4 ;  /* 0x0000000400cf7308 */ /* 0x0005f00000000800 */
[----:B------:R-:W1:Y:S01]  /*1a360*/  MUFU.EX2 R244, R3 ;  /* 0x0000000300f47308 */ /* 0x000e620000000800 */
[--C-:B------:R-:W-:Y:S01]  /*1a370*/  FFMA.FTZ R155, R127, c[0x0][0x23c], -R0.reuse ;  /* 0x00008f007f9b7a23 */ /* 0x100fe20000010800 */
[----:B---3--:R-:W-:Y:S01]  /*1a380*/  MOV R126, R11 ;  /* 0x0000000b007e7202 */ /* 0x008fe20000000f00 */
[----:B------:R-:W-:Y:S01]  /*1a390*/  FFMA.FTZ R152, R129, c[0x0][0x23c], -R0 ;  /* 0x00008f0081987a23 */ /* 0x000fe20000010800 */
[----:B----4-:R-:W-:Y:S01]  /*1a3a0*/  MOV R129, R10 ;  /* 0x0000000a00817202 */ /* 0x010fe20000000f00 */
[----:B------:R-:W-:-:S02]  /*1a3b0*/  IMAD.MOV.U32 R127, RZ, RZ, R9 ;  /* 0x000000ffff7f7224 */ /* 0x000fc400078e0009 */
[--C-:B------:R-:W-:Y:S01]  /*1a3c0*/  FFMA.FTZ R163, R119, c[0x0][0x23c], -R0.reuse ;  /* 0x00008f0077a37a23 */ /* 0x100fe20000010800 */
[----:B------:R-:W-:Y:S01]  /*1a3d0*/  MOV R119, R7 ;  /* 0x0000000700777202 */ /* 0x000fe20000000f00 */
[----:B------:R-:W-:Y:S01]  /*1a3e0*/  FFMA.FTZ R168, R118, c[0x0][0x23c], -R0 ;  /* 0x00008f0076a87a23 */ /* 0x000fe20000010800 */
[----:B------:R-:W-:Y:S02]  /*1a3f0*/  MOV R118, R8 ;  /* 0x0000000800767202 */ /* 0x000fe40000000f00 */
[----:B------:R-:W-:Y:S02]  /*1a400*/  F2FP.BF16.PACK_AB R8, R242, R130 ;  /* 0x00000082f208723e */ /* 0x000fe400000010ff */
[----:B------:R-:W-:Y:S02]  /*1a410*/  F2FP.BF16.PACK_AB R9, R74, R126 ;  /* 0x0000007e4a09723e */ /* 0x000fe400000010ff */
[----:B------:R-:W-:Y:S02]  /*1a420*/  F2FP.BF16.PACK_AB R10, R127, R16 ;  /* 0x000000107f0a723e */ /* 0x000fe400000010ff */
[----:B------:R-:W-:-:S02]  /*1a430*/  F2FP.BF16.PACK_AB R11, R129, R118 ;  /* 0x00000076810b723e */ /* 0x000fc400000010ff */
[----:B--2---:R-:W-:Y:S02]  /*1a440*/  F2FP.BF16.PACK_AB R4, R194, R195 ;  /* 0x000000c3c204723e */ /* 0x004fe400000010ff */
[----:B-1----:R-:W-:Y:S02]  /*1a450*/  F2FP.BF16.PACK_AB R5, R247, R193 ;  /* 0x000000c1f705723e */ /* 0x002fe400000010ff */
[----:B------:R-:W-:Y:S02]  /*1a460*/  F2FP.BF16.PACK_AB R6, R125, R119 ;  /* 0x000000777d06723e */ /* 0x000fe400000010ff */
[----:B------:R-:W-:Y:S01]  /*1a470*/  F2FP.BF16.PACK_AB R7, R244, R207 ;  /* 0x000000cff407723e */ /* 0x000fe200000010ff */
[--C-:B------:R-:W-:Y:S02]  /*1a480*/  FFMA.FTZ R26, R224, c[0x0][0x23c], -R0.reuse ;  /* 0x00008f00e01a7a23 */ /* 0x100fe40000010800 */
[--C-:B------:R-:W-:Y:S02]  /*1a490*/  FFMA.FTZ R25, R225, c[0x0][0x23c], -R0.reuse ;  /* 0x00008f00e1197a23 */ /* 0x100fe40000010800 */
[----:B------:R-:W-:-:S02]  /*1a4a0*/  FFMA.FTZ R139, R232, c[0x0][0x23c], -R0 ;  /* 0x00008f00e88b7a23 */ /* 0x000fc40000010800 */
[----:B------:R-:W-:Y:S02]  /*1a4b0*/  FFMA.FTZ R151, R205, c[0x0][0x23c], -R0 ;  /* 0x00008f00cd977a23 */ /* 0x000fe40000010800 */
[----:B------:R-:W-:Y:S01]  /*1a4c0*/  FADD.FTZ R2, R251, R20 ;  /* 0x00000014fb027221 */ /* 0x000fe20000010000 */
[----:B------:R-:W-:Y:S01]  /*1a4d0*/  MOV R251, R16 ;  /* 0x0000001000fb7202 */ /* 0x000fe20000000f00 */
[--C-:B------:R-:W-:Y:S01]  /*1a4e0*/  FFMA.FTZ R24, R227, c[0x0][0x23c], -R0.reuse ;  /* 0x00008f00e3187a23 */ /* 0x100fe20000010800 */
[----:B------:R-:W-:Y:S01]  /*1a4f0*/  HMMA.16816.F32.BF16 R140, R8, R12, R140 ;  /* 0x0000000c088c723c */ /* 0x000fe2000004188c */
[--C-:B------:R-:W-:Y:S01]  /*1a500*/  FFMA.FTZ R31, R231, c[0x0][0x23c], -R0.reuse ;  /* 0x00008f00e71f7a23 */ /* 0x100fe20000010800 */
[----:B------:R-:W1:Y:S01]  /*1a510*/  LDSM.16.MT88.4 R16, [R214+0x8800] ;  /* 0x00880000d610783b */ /* 0x000e620000004200 */
[--C-:B------:R-:W-:Y:S02]  /*1a520*/  FFMA.FTZ R108, R241, c[0x0][0x23c], -R0.reuse ;  /* 0x00008f00f16c7a23 */ /* 0x100fe40000010800 */
[----:B------:R-:W-:-:S02]  /*1a530*/  FFMA.FTZ R110, R243, c[0x0][0x23c], -R0 ;  /* 0x00008f00f36e7a23 */ /* 0x000fc40000010800 */
        /* <DEDUP_REMOVED lines=9> */
[--C-:B------:R-:W-:Y:S02]  /*1a5d0*/  FFMA.FTZ R225, R65, c[0x0][0x23c], -R0.reuse ;  /* 0x00008f0041e17a23 */ /* 0x100fe40000010800 */
[----:B------:R-:W-:Y:S01]  /*1a5e0*/  FFMA.FTZ R224, R64, c[0x0][0x23c], -R0 ;  /* 0x00008f0040e07a23 */ /* 0x000fe20000010800 */
        /* <DEDUP_REMOVED lines=21> */
[----:B------:R-:W-:Y:S01]  /*1a740*/  IMAD.MOV.U32 R128, RZ, RZ, R230 ;  /* 0x000000ffff807224 */ /* 0x000fe200078e00e6 */
[----:B------:R-:W-:Y:S01]  /*1a750*/  MOV R120, R223 ;  /* 0x000000df00787202 */ /* 0x000fe20000000f00 */
[----:B------:R-:W-:-:S05]  /*1a760*/  IMAD.MOV.U32 R3, RZ, RZ, R235 ;  /* 0x000000ffff037224 */ /* 0x000fca00078e00eb */
[----:B------:R-:W-:Y:S01]  /*1a770*/  MUFU.EX2 R243, R30 ;  /* 0x0000001e00f37308 */ /* 0x000fe20000000800 */
[----:B-1----:R-:W-:-:S07]  /*1a780*/  MOV R27, R242 ;  /* 0x000000f2001b7202 */ /* 0x002fce0000000f00 */
[----:B------:R-:W1:Y:S08]  /*1a790*/  MUFU.EX2 R241, R29 ;  /* 0x0000001d00f17308 */ /* 0x000e700000000800 */
[----:B------:R-:W-:Y:S08]  /*1a7a0*/  MUFU.EX2 R231, R28 ;  /* 0x0000001c00e77308 */ /* 0x000ff00000000800 */
[----:B------:R-:W-:Y:S08]  /*1a7b0*/  MUFU.EX2 R242, R26 ;  /* 0x0000001a00f27308 */ /* 0x000ff00000000800 */
[----:B------:R-:W1:Y:S08]  /*1a7c0*/  MUFU.EX2 R235, R25 ;  /* 0x0000001900eb7308 */ /* 0x000e700000000800 */
[----:B------:R-:W-:Y:S08]  /*1a7d0*/  MUFU.EX2 R230, R24 ;  /* 0x0000001800e67308 */ /* 0x000ff00000000800 */
[----:B------:R-:W2:Y:S01]  /*1a7e0*/  MUFU.EX2 R223, R31 ;  /* 0x0000001f00df7308 */ /* 0x000ea20000000800 */
[----:B-1----:R-:W-:-:S02]  /*1a7f0*/  F2FP.BF16.PACK_AB R4, R241, R243 ;  /* 0x000000f3f104723e */ /* 0x002fc400000010ff */
[----:B------:R-:W-:Y:S02]  /*1a800*/  F2FP.BF16.PACK_AB R5, R235, R242 ;  /* 0x000000f2eb05723e */ /* 0x000fe400000010ff */
[----:B------:R-:W-:Y:S02]  /*1a810*/  F2FP.BF16.PACK_AB R6, R227, R231 ;  /* 0x000000e7e306723e */ /* 0x000fe400000010ff */
[----:B------:R-:W-:Y:S01]  /*1a820*/  MOV R30, R229 ;  /* 0x000000e5001e7202 */ /* 0x000fe20000000f00 */
[----:B------:R-:W-:Y:S01]  /*1a830*/  MUFU.EX2 R210, R107 ;  /* 0x0000006b00d27308 */ /* 0x000fe20000000800 */
[----:B------:R-:W-:Y:S02]  /*1a840*/  MOV R124, R228 ;  /* 0x000000e4007c7202 */ /* 0x000fe40000000f00 */
[----:B------:R-:W-:Y:S02]  /*1a850*/  MOV R29, R233 ;  /* 0x000000e9001d7202 */ /* 0x000fe40000000f00 */
[----:B------:R-:W-:-:S02]  /*1a860*/  MOV R25, R234 ;  /* 0x000000ea00197202 */ /* 0x000fc40000000f00 */
[----:B--2---:R-:W-:Y:S01]  /*1a870*/  F2FP.BF16.PACK_AB R7, R223, R230 ;  /* 0x000000e6df07723e */ /* 0x004fe200000010ff */
[----:B------:R-:W-:Y:S01]  /*1a880*/  MUFU.EX2 R250, R106 ;  /* 0x0000006a00fa7308 */ /* 0x000fe20000000800 */
[----:B------:R-:W-:Y:S02]  /*1a890*/  MOV R24, R71 ;  /* 0x0000004700187202 */ /* 0x000fe40000000f00 */
[----:B------:R-:W-:-:S05]  /*1a8a0*/  MOV R26, R74 ;  /* 0x0000004a001a7202 */ /* 0x000fca0000000f00 */
[----:B------:R-:W-:Y:S01]  /*1a8b0*/  MUFU.EX2 R234, R105 ;  /* 0x0000006900ea7308 */ /* 0x000fe20000000800 */
[----:B------:R-:W-:Y:S01]  /*1a8c0*/  MOV R131, R72 ;  /* 0x0000004800837202 */ /* 0x000fe20000000f00 */
[----:B------:R-:W-:Y:S01]  /*1a8d0*/  HMMA.16816.F32.BF16 R80, R4, R16, R48 ;  /* 0x000000100450723c */ /* 0x000fe20000041830 */
[----:B------:R-:W-:-:S05]  /*1a8e0*/  MOV R28, R73 ;  /* 0x00000049001c7202 */ /* 0x000fca0000000f00 */
[----:B------:R-:W-:Y:S02]  /*1a8f0*/  MUFU.EX2 R229, R104 ;  /* 0x0000006800e57308 */ /* 0x000fe40000000800 */
[C---:B------:R-:W-:Y:S06]  /*1a900*/  HMMA.16816.F32.BF16 R96, R4.reuse, R20, R56 ;  /* 0x000000140460723c */ /* 0x040fec0000041838 */
[----:B------:R-:W-:Y:S02]  /*1a910*/  MUFU.EX2 R204, R103 ;  /* 0x0000006700cc7308 */ /* 0x000fe40000000800 */
[C---:B------:R-:W-:Y:S06]  /*1a920*/  HMMA.16816.F32.BF16 R84, R4.reuse, R22, R52 ;  /* 0x000000160454723c */ /* 0x040fec0000041834 */
[----:B------:R-:W1:Y:S02]  /*1a930*/  MUFU.EX2 R209, R102 ;  /* 0x0000006600d17308 */ /* 0x000e640000000800 */
[C---:B------:R-:W-:Y:S06]  /*1a940*/  HMMA.16816.F32.BF16 R72, R4.reuse, R18, R44 ;  /* 0x000000120448723c */ /* 0x040fec000004182c */
[----:B------:R-:W-:Y:S02]  /*1a950*/  MUFU.EX2 R233, R101 ;  /* 0x0000006500e97308 */ /* 0x000fe40000000800 */
[C---:B---3--:R-:W-:Y:S06]  /*1a960*/  HMMA.16816.F32.BF16 R68, R4.reuse, R12, R40 ;  /* 0x0000000c0444723c */ /* 0x048fec0000041828 */
[----:B------:R-:W2:Y:S02]  /*1a970*/  MUFU.EX2 R228, R100 ;  /* 0x0000006400e47308 */ /* 0x000ea40000000800 */
[C---:B------:R-:W-:Y:S08]  /*1a980*/  HMMA.16816.F32.BF16 R64, R4.reuse, R14, R36 ;  /* 0x0000000e0440723c */ /* 0x040ff00000041824 */
[C---:B----4-:R-:W-:Y:S08]  /*1a990*/  HMMA.16816.F32.BF16 R60, R4.reuse, R8, R60 ;  /* 0x00000008043c723c */ /* 0x050ff0000004183c */
[----:B------:R-:W-:Y:S07]  /*1a9a0*/  HMMA.16816.F32.BF16 R48, R4, R10, R32 ;  /* 0x0000000a0430723c */ /* 0x000fee0000041820 */
[----:B------:R-:W-:-:S02]  /*1a9b0*/  FADD.FTZ R4, R24, R117 ;  /* 0x0000007518047221 */ /* 0x000fc40000010000 */
[----:B------:R-:W3:Y:S01]  /*1a9c0*/  MUFU.EX2 R24, R112 ;  /* 0x0000007000187308 */ /* 0x000ee20000000800 */
[----:B-1----:R-:W-:Y:S01]  /*1a9d0*/  F2FP.BF16.PACK_AB R5, R209, R204 ;  /* 0x000000ccd105723e */ /* 0x002fe200000010ff */
[----:B------:R-:W-:Y:S01]  /*1a9e0*/  FADD.FTZ R120, R120, R4 ;  /* 0x0000000478787221 */ /* 0x000fe20000010000 */
[----:B------:R-:W-:Y:S02]  /*1a9f0*/  F2FP.BF16.PACK_AB R4, R250, R210 ;  /* 0x000000d2fa04723e */ /* 0x000fe400000010ff */
[----:B------:R-:W-:Y:S02]  /*1aa00*/  F2FP.BF16.PACK_AB R6, R229, R234 ;  /* 0x000000eae506723e */ /* 0x000fe400000010ff */
[----:B--2---:R-:W-:Y:S01]  /*1aa10*/  F2FP.BF16.PACK_AB R7, R228, R233 ;  /* 0x000000e9e407723e */ /* 0x004fe200000010ff */
[----:B------:R-:W-:Y:S02]  /*1aa20*/  FADD.FTZ R3, R3, R116 ;  /* 0x0000007403037221 */ /* 0x000fe40000010000 */
[----:B------:R-:W-:-:S02]  /*1aa30*/  FADD.FTZ R2, R25, R2 ;  /* 0x0000000219027221 */ /* 0x000fc40000010000 */
[----:B------:R-:W-:Y:S02]  /*1aa40*/  FADD.FTZ R0, R28, R0 ;  /* 0x000000001c007221 */ /* 0x000fe40000010000 */
[----:B------:R-:W-:Y:S01]  /*1aa50*/  FADD.FTZ R3, R29, R3 ;  /* 0x000000031d037221 */ /* 0x000fe20000010000 */
[----:B------:R-:W-:Y:S01]  /*1aa60*/  HMMA.16816.F32.BF16 R56, R4, R20, R140 ;  /* 0x000000140438723c */ /* 0x000fe2000004188c */
[----:B------:R-:W-:-:S07]  /*1aa70*/  FADD.FTZ R2, R30, R2 ;  /* 0x000000021e027221 */ /* 0x000fce0000010000 */
[C---:B------:R-:W-:Y:S07]  /*1aa80*/  HMMA.16816.F32.BF16 R52, R4.reuse, R22, R144 ;  /* 0x000000160434723c */ /* 0x040fee0000041890 */
[----:B------:R-:W-:Y:S01]  /*1aa90*/  IMAD.MOV.U32 R144, RZ, RZ, R26 ;  /* 0x000000ffff907224 */ /* 0x000fe200078e001a */
[C---:B------:R-:W-:Y:S07]  /*1aaa0*/  HMMA.16816.F32.BF16 R36, R4.reuse, R18, R88 ;  /* 0x000000120424723c */ /* 0x040fee0000041858 */
[----:B------:R-:W-:Y:S01]  /*1aab0*/  MOV R91, R27 ;  /* 0x0000001b005b7202 */ /* 0x000fe20000000f00 */
[C---:B------:R-:W-:Y:S07]  /*1aac0*/  HMMA.16816.F32.BF16 R28, R4.reuse, R8, R188 ;  /* 0x00000008041c723c */ /* 0x040fee00000418bc */
[----:B---3--:R-:W-:Y:S01]  /*1aad0*/  MOV R190, R24 ;  /* 0x0000001800be7202 */ /* 0x008fe20000000f00 */
[C---:B------:R-:W-:Y:S01]  /*1aae0*/  HMMA.16816.F32.BF16 R40, R4.reuse, R16, R76 ;  /* 0x000000100428723c */ /* 0x040fe2000004184c */
[----:B------:R-:W-:Y:S04]  /*1aaf0*/  LDSM.16.MT88.4 R16, [R213+0x9800] ;  /* 0x00980000d510783b */ /* 0x000fe80000004200 */
[----:B------:R-:W-:Y:S03]  /*1ab00*/  LDSM.16.MT88.4 R24, [R215+0x9800] ;  /* 0x00980000d718783b */ /* 0x000fe60000004200 */
[C---:B------:R-:W-:Y:S08]  /*1ab10*/  HMMA.16816.F32.BF16 R32, R4.reuse, R12, R92 ;  /* 0x0000000c0420723c */ /* 0x040ff0000004185c */
[C---:B------:R-:W-:Y:S01]  /*1ab20*/  HMMA.16816.F32.BF16 R20, R4.reuse, R14, R176 ;  /* 0x0000000e0414723c */ /* 0x040fe200000418b0 */
[----:B------:R-:W1:Y:S07]  /*1ab30*/  LDSM.16.MT88.4 R12, [R216+0x9800] ;  /* 0x00980000d80c783b */ /* 0x000e6e0000004200 */
[----:B------:R-:W-:Y:S01]  /*1ab40*/  HMMA.16816.F32.BF16 R44, R4, R10, R196 ;  /* 0x0000000a042c723c */ /* 0x000fe200000418c4 */
[----:B------:R-:W2:Y:S01]  /*1ab50*/  LDSM.16.MT88.4 R8, [R214+0x9800] ;  /* 0x00980000d608783b */ /* 0x000ea20000004200 */
[----:B------:R-:W-:Y:S01]  /*1ab60*/  FADD.FTZ R0, R128, R0 ;  /* 0x0000000080007221 */ /* 0x000fe20000010000 */
[----:B------:R-:W-:Y:S01]  /*1ab70*/  MOV R128, R222 ;  /* 0x000000de00807202 */ /* 0x000fe20000000f00 */
[----:B------:R-:W-:Y:S08]  /*1ab80*/  MUFU.EX2 R177, R113 ;  /* 0x0000007100b17308 */ /* 0x000ff00000000800 */
[----:B------:R-:W3:Y:S08]  /*1ab90*/  MUFU.EX2 R222, R109 ;  /* 0x0000006d00de7308 */ /* 0x000ef00000000800 */
[----:B------:R-:W-:Y:S08]  /*1aba0*/  MUFU.EX2 R179, R111 ;  /* 0x0000006f00b37308 */ /* 0x000ff00000000800 */
[----:B------:R-:W-:Y:S08]  /*1abb0*/  MUFU.EX2 R178, R108 ;  /* 0x0000006c00b27308 */ /* 0x000ff00000000800 */
[----:B------:R-:W4:Y:S08]  /*1abc0*/  MUFU.EX2 R189, R110 ;  /* 0x0000006e00bd7308 */ /* 0x000f300000000800 */
[----:B------:R-:W-:Y:S08]  /*1abd0*/  MUFU.EX2 R147, R114 ;  /* 0x0000007200937308 */ /* 0x000ff00000000800 */
[----:B------:R-:W1:Y:S01]  /*1abe0*/  MUFU.EX2 R176, R115 ;  /* 0x0000007300b07308 */ /* 0x000e620000000800 */
[----:B---3--:R-:W-:-:S02]  /*1abf0*/  F2FP.BF16.PACK_AB R4, R177, R222 ;  /* 0x000000deb104723e */ /* 0x008fc400000010ff */
[----:B----4-:R-:W-:Y:S02]  /*1ac00*/  F2FP.BF16.PACK_AB R5, R189, R178 ;  /* 0x000000b2bd05723e */ /* 0x010fe400000010ff */
[----:B------:R-:W-:-:S03]  /*1ac10*/  F2FP.BF16.PACK_AB R6, R179, R190 ;  /* 0x000000beb306723e */ /* 0x000fc600000010ff */
[----:B------:R-:W-:Y:S01]  /*1ac20*/  MUFU.EX2 R88, R133 ;  /* 0x0000008500587308 */ /* 0x000fe20000000800 */
[----:B------:R-:W-:-:S07]  /*1ac30*/  MOV R198, R128 ;  /* 0x0000008000c67202 */ /* 0x000fce0000000f00 */
[----:B------:R-:W3:Y:S01]  /*1ac40*/  MUFU.EX2 R89, R121 ;  /* 0x0000007900597308 */ /* 0x000ee20000000800 */
[----:B-1----:R-:W-:Y:S01]  /*1ac50*/  F2FP.BF16.PACK_AB R7, R176, R147 ;  /* 0x00000093b007723e */ /* 0x002fe200000010ff */
[----:B------:R-:W-:Y:S01]  /*1ac60*/  IMAD.MOV.U32 R76, RZ, RZ, R129 ;  /* 0x000000ffff4c7224 */ /* 0x000fe200078e0081 */
[----:B------:R-:W-:-:S05]  /*1ac70*/  MOV R145, R251 ;  /* 0x000000fb00917202 */ /* 0x000fca0000000f00 */
[----:B------:R-:W-:Y:S01]  /*1ac80*/  MUFU.EX2 R140, R136 ;  /* 0x00000088008c7308 */ /* 0x000fe20000000800 */
[----:B------:R-:W-:Y:S01]  /*1ac90*/  MOV R79, R118 ;  /* 0x00000076004f7202 */ /* 0x000fe20000000f00 */
[----:B------:R-:W-:Y:S01]  /*1aca0*/  IMAD.MOV.U32 R199, RZ, RZ, R130 ;  /* 0x000000ffffc77224 */ /* 0x000fe200078e0082 */
[----:B------:R-:W-:-:S05]  /*1acb0*/  MOV R78, R119 ;  /* 0x00000077004e7202 */ /* 0x000fca0000000f00 */
[----:B------:R-:W1:Y:S01]  /*1acc0*/  MUFU.EX2 R143, R135 ;  /* 0x00000087008f7308 */ /* 0x000e620000000800 */
[----:B------:R-:W-:Y:S01]  /*1acd0*/  MOV R77, R127 ;  /* 0x0000007f004d7202 */ /* 0x000fe20000000f00 */
[----:B------:R-:W-:Y:S01]  /*1ace0*/  HMMA.16816.F32.BF16 R116, R4, R12, R80 ;  /* 0x0000000c0474723c */ /* 0x000fe20000041850 */
[----:B------:R-:W-:-:S05]  /*1acf0*/  MOV R90, R125 ;  /* 0x0000007d005a7202 */ /* 0x000fca0000000f00 */
[----:B------:R-:W-:Y:S01]  /*1ad00*/  MUFU.EX2 R188, R134 ;  /* 0x0000008600bc7308 */ /* 0x000fe20000000800 */
[----:B------:R-:W-:Y:S01]  /*1ad10*/  MOV R191, R126 ;  /* 0x0000007e00bf7202 */ /* 0x000fe20000000f00 */
[----:B------:R-:W-:Y:S01]  /*1ad20*/  HMMA.16816.F32.BF16 R112, R4, R14, R72 ;  /* 0x0000000e0470723c */ /* 0x000fe20000041848 */
[----:B------:R-:W-:-:S05]  /*1ad30*/  MOV R146, R131 ;  /* 0x0000008300927202 */ /* 0x000fca0000000f00 */
[----:B------:R-:W-:Y:S01]  /*1ad40*/  MUFU.EX2 R136, R132 ;  /* 0x0000008400887308 */ /* 0x000fe20000000800 */
[----:B------:R-:W-:Y:S01]  /*1ad50*/  MOV R251, R124 ;  /* 0x0000007c00fb7202 */ /* 0x000fe20000000f00 */
[C---:B------:R-:W-:Y:S06]  /*1ad60*/  HMMA.16816.F32.BF16 R128, R4.reuse, R16, R96 ;  /* 0x000000100480723c */ /* 0x040fec0000041860 */
[----:B------:R-:W4:Y:S02]  /*1ad70*/  MUFU.EX2 R141, R123 ;  /* 0x0000007b008d7308 */ /* 0x000f240000000800 */
[C---:B------:R-:W-:Y:S06]  /*1ad80*/  HMMA.16816.F32.BF16 R124, R4.reuse, R18, R84 ;  /* 0x00000012047c723c */ /* 0x040fec0000041854 */
[----:B------:R-:W1:Y:S02]  /*1ad90*/  MUFU.EX2 R142, R122 ;  /* 0x0000007a008e7308 */ /* 0x000e640000000800 */
[----:B--2---:R-:W-:Y:S01]  /*1ada0*/  HMMA.16816.F32.BF16 R108, R4, R8, R68 ;  /* 0x00000008046c723c */ /* 0x004fe20000041844 */
[----:B------:R-:W-:Y:S01]  /*1adb0*/  FADD.FTZ R0, R195, R0 ;  /* 0x00000000c3007221 */ /* 0x000fe20000010000 */
[----:B---3--:R-:W-:-:S06]  /*1adc0*/  MOV R195, R89 ;  /* 0x0000005900c37202 */ /* 0x008fcc0000000f00 */
[C---:B------:R-:W-:Y:S08]  /*1add0*/  HMMA.16816.F32.BF16 R104, R4.reuse, R10, R64 ;  /* 0x0000000a0468723c */ /* 0x040ff00000041840 */
[C---:B------:R-:W-:Y:S08]  /*1ade0*/  HMMA.16816.F32.BF16 R100, R4.reuse, R24, R60 ;  /* 0x000000180464723c */ /* 0x040ff0000004183c */
[----:B------:R-:W-:Y:S07]  /*1adf0*/  HMMA.16816.F32.BF16 R92, R4, R26, R48 ;  /* 0x0000001a045c723c */ /* 0x000fee0000041830 */
[----:B------:R-:W-:-:S04]  /*1ae00*/  FADD.FTZ R4, R198, R120 ;  /* 0x00000078c6047221 */ /* 0x000fc80000010000 */
[----:B------:R-:W-:Y:S01]  /*1ae10*/  FADD.FTZ R97, R193, R4 ;  /* 0x00000004c1617221 */ /* 0x000fe20000010000 */
[----:B------:R-:W-:Y:S02]  /*1ae20*/  MOV R193, R88 ;  /* 0x0000005800c17202 */ /* 0x000fe40000000f00 */
[----:B-1----:R-:W-:Y:S02]  /*1ae30*/  F2FP.BF16.PACK_AB R4, R143, R140 ;  /* 0x0000008c8f04723e */ /* 0x002fe400000010ff */
[----:B----4-:R-:W-:Y:S02]  /*1ae40*/  F2FP.BF16.PACK_AB R5, R141, R136 ;  /* 0x000000888d05723e */ /* 0x010fe400000010ff */
[----:B------:R-:W-:Y:S02]  /*1ae50*/  F2FP.BF16.PACK_AB R6, R193, R188 ;  /* 0x000000bcc106723e */ /* 0x000fe400000010ff */
[----:B------:R-:W-:Y:S01]  /*1ae60*/  F2FP.BF16.PACK_AB R7, R195, R142 ;  /* 0x0000008ec307723e */ /* 0x000fe200000010ff */
[----:B------:R-:W-:-:S02]  /*1ae70*/  FADD.FTZ R3, R199, R3 ;  /* 0x00000003c7037221 */ /* 0x000fc40000010000 */
[----:B------:R-:W-:Y:S01]  /*1ae80*/  FADD.FTZ R2, R191, R2 ;  /* 0x00000002bf027221 */ /* 0x000fe20000010000 */
[----:B------:R-:W-:Y:S01]  /*1ae90*/  MOV R191, R90 ;  /* 0x0000005a00bf7202 */ /* 0x000fe20000000f00 */
[----:B------:R-:W-:Y:S02]  /*1aea0*/  FADD.FTZ R96, R91, R3 ;  /* 0x000000035b607221 */ /* 0x000fe40000010000 */
        /* <DEDUP_REMOVED lines=11> */
[----:B------:R-:W-:Y:S01]  /*1af60*/  FADD.FTZ R3, R144, R2 ;  /* 0x0000000290037221 */ /* 0x000fe20000010000 */
[----:B------:R-:W-:Y:S01]  /*1af70*/  MOV R39, R145 ;  /* 0x0000009100277202 */ /* 0x000fe20000000f00 */
[----:B------:R-:W-:-:S05]  /*1af80*/  IMAD.MOV.U32 R98, RZ, RZ, R191 ;  /* 0x000000ffff627224 */ /* 0x000fca00078e00bf */
[----:B------:R-:W-:Y:S08]  /*1af90*/  MUFU.EX2 R199, R138 ;  /* 0x0000008a00c77308 */ /* 0x000ff00000000800 */
[----:B------:R-:W1:Y:S08]  /*1afa0*/  MUFU.EX2 R196, R137 ;  /* 0x0000008900c47308 */ /* 0x000e700000000800 */
[----:B------:R-:W-:Y:S08]  /*1afb0*/  MUFU.EX2 R144, R150 ;  /* 0x0000009600907308 */ /* 0x000ff00000000800 */
[----:B------:R4:W-:Y:S08]  /*1afc0*/  MUFU.EX2 R198, R139 ;  /* 0x0000008b00c67308 */ /* 0x0009f00000000800 */
[----:B------:R-:W1:Y:S08]  /*1afd0*/  MUFU.EX2 R191, R149 ;  /* 0x0000009500bf7308 */ /* 0x000e700000000800 */
[----:B------:R-:W-:Y:S08]  /*1afe0*/  MUFU.EX2 R151, R151 ;  /* 0x0000009700977308 */ /* 0x000ff00000000800 */
[----:B------:R-:W1:Y:S01]  /*1aff0*/  MUFU.EX2 R145, R152 ;  /* 0x0000009800917308 */ /* 0x000e620000000800 */
[----:B----4-:R-:W-:Y:S01]  /*1b000*/  MOV R139, R48 ;  /* 0x00000030008b7202 */ /* 0x010fe20000000f00 */
[----:B------:R-:W-:Y:S01]  /*1b010*/  FADD.FTZ R2, R194, R0 ;  /* 0x00000000c2027221 */ /* 0x000fe20000010000 */
[----:B------:R-:W-:Y:S01]  /*1b020*/  MOV R194, R76 ;  /* 0x0000004c00c27202 */ /* 0x000fe20000000f00 */
[----:B------:R-:W-:Y:S01]  /*1b030*/  HMMA.16816.F32.BF16 R44, R4, R26, R44 ;  /* 0x0000001a042c723c */ /* 0x000fe2000004182c */
[----:B------:R-:W-:-:S02]  /*1b040*/  MOV R138, R77 ;  /* 0x0000004d008a7202 */ /* 0x000fc40000000f00 */
[----:B------:R-:W-:Y:S02]  /*1b050*/  MOV R137, R78 ;  /* 0x0000004e00897202 */ /* 0x000fe40000000f00 */
[----:B------:R-:W-:-:S03]  /*1b060*/  MOV R148, R79 ;  /* 0x0000004f00947202 */ /* 0x000fc60000000f00 */
[----:B------:R-:W-:Y:S01]  /*1b070*/  HMMA.16816.F32.BF16 R76, R4, R24, R28 ;  /* 0x00000018044c723c */ /* 0x000fe2000004181c */
[----:B------:R-:W4:Y:S01]  /*1b080*/  MUFU.EX2 R0, R167 ;  /* 0x000000a700007308 */ /* 0x000f220000000800 */
[----:B------:R-:W-:Y:S01]  /*1b090*/  MOV R99, R190 ;  /* 0x000000be00637202 */ /* 0x000fe20000000f00 */
[----:B------:R-:W-:Y:S04]  /*1b0a0*/  LDSM.16.MT88.4 R24, [R216+0xa800] ;  /* 0x00a80000d818783b */ /* 0x000fe80000004200 */
[----:B-1----:R-:W-:Y:S01]  /*1b0b0*/  F2FP.BF16.PACK_AB R4, R196, R199 ;  /* 0x000000c7c404723e */ /* 0x002fe200000010ff */
[----:B------:R-:W-:Y:S01]  /*1b0c0*/  LDSM.16.MT88.4 R28, [R215+0xa800] ;  /* 0x00a80000d71c783b */ /* 0x000fe20000004200 */
[----:B------:R-:W-:Y:S02]  /*1b0d0*/  F2FP.BF16.PACK_AB R5, R191, R198 ;  /* 0x000000c6bf05723e */ /* 0x000fe400000010ff */
[----:B------:R-:W-:-:S02]  /*1b0e0*/  F2FP.BF16.PACK_AB R6, R144, R139 ;  /* 0x0000008b9006723e */ /* 0x000fc400000010ff */
[----:B------:R-:W-:Y:S01]  /*1b0f0*/  F2FP.BF16.PACK_AB R7, R145, R151 ;  /* 0x000000979107723e */ /* 0x000fe200000010ff */
[----:B------:R-:W-:Y:S06]  /*1b100*/  MUFU.EX2 R197, R166 ;  /* 0x000000a600c57308 */ /* 0x000fec0000000800 */
[C---:B------:R-:W-:Y:S02]  /*1b110*/  HMMA.16816.F32.BF16 R72, R4.reuse, R12, R128 ;  /* 0x0000000c0448723c */ /* 0x040fe40000041880 */
[----:B------:R-:W-:Y:S06]  /*1b120*/  MUFU.EX2 R190, R165 ;  /* 0x000000a500be7308 */ /* 0x000fec0000000800 */
[C---:B------:R-:W-:Y:S02]  /*1b130*/  HMMA.16816.F32.BF16 R68, R4.reuse, R14, R124 ;  /* 0x0000000e0444723c */ /* 0x040fe4000004187c */
[----:B------:R-:W1:Y:S06]  /*1b140*/  MUFU.EX2 R164, R164 ;  /* 0x000000a400a47308 */ /* 0x000e6c0000000800 */
[C---:B--2---:R-:W-:Y:S02]  /*1b150*/  HMMA.16816.F32.BF16 R64, R4.reuse, R8, R116 ;  /* 0x000000080440723c */ /* 0x044fe40000041874 */
[----:B------:R-:W-:Y:S06]  /*1b160*/  MUFU.EX2 R159, R159 ;  /* 0x0000009f009f7308 */ /* 0x000fec0000000800 */
[C---:B------:R-:W-:Y:S02]  /*1b170*/  HMMA.16816.F32.BF16 R60, R4.reuse, R10, R112 ;  /* 0x0000000a043c723c */ /* 0x040fe40000041870 */
[----:B------:R-:W-:Y:S06]  /*1b180*/  MUFU.EX2 R158, R158 ;  /* 0x0000009e009e7308 */ /* 0x000fec0000000800 */
[C---:B---3--:R-:W-:Y:S02]  /*1b190*/  HMMA.16816.F32.BF16 R56, R4.reuse, R20, R108 ;  /* 0x000000140438723c */ /* 0x048fe4000004186c */
[----:B------:R4:W-:Y:S06]  /*1b1a0*/  MUFU.EX2 R150, R157 ;  /* 0x0000009d00967308 */ /* 0x0009ec0000000800 */
[C---:B------:R-:W-:Y:S02]  /*1b1b0*/  HMMA.16816.F32.BF16 R52, R4.reuse, R22, R104 ;  /* 0x000000160434723c */ /* 0x040fe40000041868 */
[----:B------:R-:W2:Y:S06]  /*1b1c0*/  MUFU.EX2 R149, R156 ;  /* 0x0000009c00957308 */ /* 0x000eac0000000800 */
[C---:B------:R-:W-:Y:S08]  /*1b1d0*/  HMMA.16816.F32.BF16 R48, R4.reuse, R16, R100 ;  /* 0x000000100430723c */ /* 0x040ff00000041864 */
[----:B------:R-:W-:Y:S01]  /*1b1e0*/  HMMA.16816.F32.BF16 R40, R4, R18, R92 ;  /* 0x000000120428723c */ /* 0x000fe2000004185c */
[----:B------:R-:W3:Y:S01]  /*1b1f0*/  MUFU.EX2 R5, R153 ;  /* 0x0000009900057308 */ /* 0x000ee20000000800 */
[----:B----4-:R-:W-:-:S05]  /*1b200*/  IMAD.MOV.U32 R157, RZ, RZ, R0 ;  /* 0x000000ffff9d7224 */ /* 0x010fca00078e0000 */
[----:B------:R-:W-:Y:S01]  /*1b210*/  FADD.FTZ R4, R39, R96 ;  /* 0x0000006027047221 */ /* 0x000fe20000010000 */
[----:B-1----:R-:W-:-:S03]  /*1b220*/  F2FP.BF16.PACK_AB R6, R164, R190 ;  /* 0x000000bea406723e */ /* 0x002fc600000010ff */
[----:B------:R-:W-:Y:S02]  /*1b230*/  FADD.FTZ R36, R138, R4 ;  /* 0x000000048a247221 */ /* 0x000fe40000010000 */
[----:B------:R3:W-:Y:S01]  /*1b240*/  MUFU.EX2 R138, R154 ;  /* 0x0000009a008a7308 */ /* 0x0007e20000000800 */
[----:B------:R-:W-:Y:S02]  /*1b250*/  F2FP.BF16.PACK_AB R4, R197, R157 ;  /* 0x0000009dc504723e */ /* 0x000fe400000010ff */
[----:B--2---:R-:W-:Y:S02]  /*1b260*/  F2FP.BF16.PACK_AB R7, R149, R150 ;  /* 0x000000969507723e */ /* 0x004fe400000010ff */
[----:B---3--:R-:W-:Y:S02]  /*1b270*/  MOV R154, R5 ;  /* 0x00000005009a7202 */ /* 0x008fe40000000f00 */
[----:B------:R-:W-:-:S07]  /*1b280*/  F2FP.BF16.PACK_AB R5, R158, R159 ;  /* 0x0000009f9e05723e */ /* 0x000fce00000010ff */
        /* <DEDUP_REMOVED lines=8> */
[----:B------:R-:W3:Y:S01]  /*1b310*/  MUFU.EX2 R37, R160 ;  /* 0x000000a000257308 */ /* 0x000ee20000000800 */
[----:B------:R-:W-:-:S02]  /*1b320*/  FADD.FTZ R2, R137, R2 ;  /* 0x0000000289027221 */ /* 0x000fc40000010000 */
[----:B------:R-:W-:Y:S01]  /*1b330*/  FADD.FTZ R3, R194, R3 ;  /* 0x00000003c2037221 */ /* 0x000fe20000010000 */
[----:B------:R-:W-:Y:S02]  /*1b340*/  MOV R194, R179 ;  /* 0x000000b300c27202 */ /* 0x000fe40000000f00 */
[----:B------:R-:W-:Y:S02]  /*1b350*/  MOV R179, R251 ;  /* 0x000000fb00b37202 */ /* 0x000fe40000000f00 */
[----:B------:R-:W-:Y:S08]  /*1b360*/  MUFU.EX2 R156, R162 ;  /* 0x000000a2009c7308 */ /* 0x000ff00000000800 */
[----:B------:R-:W-:Y:S08]  /*1b370*/  MUFU.EX2 R155, R155 ;  /* 0x0000009b009b7308 */ /* 0x000ff00000000800 */
[----:B------:R-:W4:Y:S08]  /*1b380*/  MUFU.EX2 R137, R161 ;  /* 0x000000a100897308 */ /* 0x000f300000000800 */
[----:B------:R-:W-:Y:S08]  /*1b390*/  MUFU.EX2 R148, R163 ;  /* 0x000000a300947308 */ /* 0x000ff00000000800 */
[----:B------:R-:W1:Y:S01]  /*1b3a0*/  MUFU.EX2 R251, R168 ;  /* 0x000000a800fb7308 */ /* 0x000e620000000800 */
[----:B------:R-:W-:Y:S01]  /*1b3b0*/  FADD.FTZ R0, R247, R97 ;  /* 0x00000061f7007221 */ /* 0x000fe20000010000 */
[----:B------:R-:W-:Y:S01]  /*1b3c0*/  MOV R39, R99 ;  /* 0x0000006300277202 */ /* 0x000fe20000000f00 */
[----:B------:R-:W-:Y:S01]  /*1b3d0*/  FADD.FTZ R2, R98, R2 ;  /* 0x0000000262027221 */ /* 0x000fe20000010000 */
[C---:B------:R-:W-:Y:S01]  /*1b3e0*/  HMMA.16816.F32.BF16 R112, R4.reuse, R22, R84 ;  /* 0x000000160470723c */ /* 0x040fe20000041854 */
[----:B------:R-:W-:Y:S01]  /*1b3f0*/  FADD.FTZ R0, R207, R0 ;  /* 0x00000000cf007221 */ /* 0x000fe20000010000 */
[----:B------:R-:W1:Y:S02]  /*1b400*/  LDSM.16.MT88.4 R20, [R213+0xb000] ;  /* 0x00b00000d514783b */ /* 0x000e640000004200 */
[----:B------:R3:W-:Y:S04]  /*1b410*/  MUFU.EX2 R247, R171 ;  /* 0x000000ab00f77308 */ /* 0x0007e80000000800 */
[C---:B------:R-:W-:Y:S04]  /*1b420*/  HMMA.16816.F32.BF16 R104, R4.reuse, R16, R76 ;  /* 0x000000100468723c */ /* 0x040fe8000004184c */
[----:B------:R-:W-:Y:S08]  /*1b430*/  MUFU.EX2 R135, R181 ;  /* 0x000000b500877308 */ /* 0x000ff00000000800 */
[----:B------:R-:W-:Y:S01]  /*1b440*/  MUFU.EX2 R134, R186 ;  /* 0x000000ba00867308 */ /* 0x000fe20000000800 */
[----:B---3--:R-:W-:Y:S01]  /*1b450*/  MOV R171, R37 ;  /* 0x0000002500ab7202 */ /* 0x008fe20000000f00 */
[----:B------:R-:W-:Y:S01]  /*1b460*/  HMMA.16816.F32.BF16 R96, R4, R18, R44 ;  /* 0x000000120460723c */ /* 0x000fe2000004182c */
[----:B------:R-:W3:Y:S05]  /*1b470*/  LDSM.16.MT88.4 R16, [R216+0xb000] ;  /* 0x00b00000d810783b */ /* 0x000eea0000004200 */
[----:B------:R-:W-:Y:S01]  /*1b480*/  MUFU.EX2 R133, R174 ;  /* 0x000000ae00857308 */ /* 0x000fe20000000800 */
[----:B------:R-:W-:-:S07]  /*1b490*/  F2FP.BF16.PACK_AB R4, R138, R154 ;  /* 0x0000009a8a04723e */ /* 0x000fce00000010ff */
[----:B------:R-:W1:Y:S01]  /*1b4a0*/  MUFU.EX2 R132, R180 ;  /* 0x000000b400847308 */ /* 0x000e620000000800 */
[----:B----4-:R-:W-:-:S07]  /*1b4b0*/  F2FP.BF16.PACK_AB R5, R137, R155 ;  /* 0x0000009b8905723e */ /* 0x010fce00000010ff */
[----:B------:R-:W-:Y:S01]  /*1b4c0*/  MUFU.EX2 R131, R182 ;  /* 0x000000b600837308 */ /* 0x000fe20000000800 */
[----:B------:R-:W-:-:S07]  /*1b4d0*/  F2FP.BF16.PACK_AB R6, R156, R171 ;  /* 0x000000ab9c06723e */ /* 0x000fce00000010ff */
[----:B------:R-:W-:Y:S01]  /*1b4e0*/  MUFU.EX2 R130, R185 ;  /* 0x000000b900827308 */ /* 0x000fe20000000800 */
[----:B-1----:R-:W-:-:S07]  /*1b4f0*/  F2FP.BF16.PACK_AB R7, R251, R148 ;  /* 0x00000094fb07723e */ /* 0x002fce00000010ff */
[----:B------:R-:W-:Y:S08]  /*1b500*/  MUFU.EX2 R129, R169 ;  /* 0x000000a900817308 */ /* 0x000ff00000000800 */
[----:B------:R-:W-:Y:S08]  /*1b510*/  MUFU.EX2 R128, R170 ;  /* 0x000000aa00807308 */ /* 0x000ff00000000800 */
[----:B------:R-:W-:Y:S08]  /*1b520*/  MUFU.EX2 R127, R173 ;  /* 0x000000ad007f7308 */ /* 0x000ff00000000800 */
[----:B------:R-:W-:Y:S08]  /*1b530*/  MUFU.EX2 R126, R184 ;  /* 0x000000b8007e7308 */ /* 0x000ff00000000800 */
[----:B------:R-:W-:Y:S08]  /*1b540*/  MUFU.EX2 R125, R172 ;  /* 0x000000ac007d7308 */ /* 0x000ff00000000800 */
[----:B------:R-:W-:Y:S01]  /*1b550*/  MUFU.EX2 R124, R183 ;  /* 0x000000b7007c7308 */ /* 0x000fe20000000800 */
[----:B------:R-:W-:Y:S01]  /*1b560*/  FADD.FTZ R3, R204, R3 ;  /* 0x00000003cc037221 */ /* 0x000fe20000010000 */
[----:B------:R-:W-:Y:S01]  /*1b570*/  MOV R153, R145 ;  /* 0x0000009100997202 */ /* 0x000fe20000000f00 */
[----:B------:R-:W-:Y:S05]  /*1b580*/  LDSM.16.MT88.4 R160, [R216+0xb800] ;  /* 0x00b80000d8a0783b */ /* 0x000fea0000004200 */
        /* <DEDUP_REMOVED lines=10> */
[----:B------:R-:W-:-:S02]  /*1b630*/  F2FP.BF16.PACK_AB R5, R132, R133 ;  /* 0x000000858405723e */ /* 0x000fc400000010ff */
[----:B------:R-:W-:Y:S01]  /*1b640*/  F2FP.BF16.PACK_AB R6, R134, R135 ;  /* 0x000000878606723e */ /* 0x000fe200000010ff */
[----:B------:R-:W-:Y:S01]  /*1b650*/  FADD.FTZ R40, R250, R4 ;  /* 0x00000004fa287221 */ /* 0x000fe20000010000 */
[----:B-1----:R-:W-:Y:S02]  /*1b660*/  F2FP.BF16.PACK_AB R4, R207, R247 ;  /* 0x000000f7cf04723e */ /* 0x002fe400000010ff */
[----:B------:R-:W-:-:S07]  /*1b670*/  F2FP.BF16.PACK_AB R7, R130, R131 ;  /* 0x000000838207723e */ /* 0x000fce00000010ff */
[C---:B------:R-:W-:Y:S08]  /*1b680*/  HMMA.16816.F32.BF16 R60, R4.reuse, R8, R92 ;  /* 0x00000008043c723c */ /* 0x040ff0000004185c */
[C---:B------:R-:W-:Y:S01]  /*1b690*/  HMMA.16816.F32.BF16 R56, R4.reuse, R10, R12 ;  /* 0x0000000a0438723c */ /* 0x040fe2000004180c */
[----:B------:R-:W1:Y:S04]  /*1b6a0*/  LDSM.16.MT88.4 R12, [R214+0xb000] ;  /* 0x00b00000d60c783b */ /* 0x000e680000004200 */
[----:B------:R-:W2:Y:S03]  /*1b6b0*/  LDSM.16.MT88.4 R8, [R215+0xb000] ;  /* 0x00b00000d708783b */ /* 0x000ea60000004200 */
[C---:B------:R-:W-:Y:S01]  /*1b6c0*/  HMMA.16816.F32.BF16 R48, R4.reuse, R24, R108 ;  /* 0x000000180430723c */ /* 0x040fe2000004186c */
[----:B------:R-:W-:Y:S08]  /*1b6d0*/  MUFU.EX2 R109, R187 ;  /* 0x000000bb006d7308 */ /* 0x000ff00000000800 */
[----:B------:R-:W4:Y:S01]  /*1b6e0*/  MUFU.EX2 R108, R192 ;  /* 0x000000c0006c7308 */ /* 0x000f220000000800 */
[----:B------:R-:W-:Y:S01]  /*1b6f0*/  IMAD.MOV.U32 R152, RZ, RZ, R39 ;  /* 0x000000ffff987224 */ /* 0x000fe200078e0027 */
[----:B------:R-:W-:Y:S01]  /*1b700*/  HMMA.16816.F32.BF16 R64, R4, R28, R104 ;  /* 0x0000001c0440723c */ /* 0x000fe20000041868 */
[----:B------:R-:W-:-:S05]  /*1b710*/  FADD.FTZ R0, R244, R0 ;  /* 0x00000000f4007221 */ /* 0x000fca0000010000 */
[----:B------:R-:W-:Y:S02]  /*1b720*/  MUFU.EX2 R95, R239 ;  /* 0x000000ef005f7308 */ /* 0x000fe40000000800 */
[C---:B------:R-:W-:Y:S06]  /*1b730*/  HMMA.16816.F32.BF16 R36, R4.reuse, R32, R116 ;  /* 0x000000200424723c */ /* 0x040fec0000041874 */
[----:B------:R-:W-:Y:S02]  /*1b740*/  MUFU.EX2 R94, R238 ;  /* 0x000000ee005e7308 */ /* 0x000fe40000000800 */
[C---:B------:R-:W-:Y:S06]  /*1b750*/  HMMA.16816.F32.BF16 R44, R4.reuse, R26, R120 ;  /* 0x0000001a042c723c */ /* 0x040fec0000041878 */
[----:B------:R-:W-:Y:S02]  /*1b760*/  MUFU.EX2 R93, R237 ;  /* 0x000000ed005d7308 */ /* 0x000fe40000000800 */
[C---:B------:R-:W-:Y:S06]  /*1b770*/  HMMA.16816.F32.BF16 R28, R4.reuse, R30, R96 ;  /* 0x0000001e041c723c */ /* 0x040fec0000041860 */
[----:B------:R-:W-:Y:S08]  /*1b780*/  MUFU.EX2 R92, R208 ;  /* 0x000000d0005c7308 */ /* 0x000ff00000000800 */
[----:B------:R-:W1:Y:S01]  /*1b790*/  MUFU.EX2 R43, R211 ;  /* 0x000000d3002b7308 */ /* 0x000e620000000800 */
[----:B------:R-:W-:Y:S01]  /*1b7a0*/  HMMA.16816.F32.BF16 R32, R4, R34, R112 ;  /* 0x000000220420723c */ /* 0x000fe20000041870 */
[----:B------:R-:W-:-:S06]  /*1b7b0*/  FADD.FTZ R0, R242, R0 ;  /* 0x00000000f2007221 */ /* 0x000fcc0000010000 */
[----:B------:R-:W-:Y:S01]  /*1b7c0*/  MUFU.EX2 R42, R249 ;  /* 0x000000f9002a7308 */ /* 0x000fe20000000800 */
[----:B------:R-:W-:Y:S01]  /*1b7d0*/  F2FP.BF16.PACK_AB R4, R128, R129 ;  /* 0x000000818004723e */ /* 0x000fe200000010ff */
[----:B------:R-:W-:Y:S01]  /*1b7e0*/  FADD.FTZ R2, R243, R2 ;  /* 0x00000002f3027221 */ /* 0x000fe20000010000 */
[----:B------:R-:W-:Y:S01]  /*1b7f0*/  F2FP.BF16.PACK_AB R5, R124, R125 ;  /* 0x0000007d7c05723e */ /* 0x000fe200000010ff */
[----:B------:R-:W-:Y:S01]  /*1b800*/  FADD.FTZ R3, R209, R3 ;  /* 0x00000003d1037221 */ /* 0x000fe20000010000 */
[----:B------:R-:W-:Y:S02]  /*1b810*/  F2FP.BF16.PACK_AB R6, R126, R127 ;  /* 0x0000007f7e06723e */ /* 0x000fe400000010ff */
[----:B------:R-:W-:Y:S01]  /*1b820*/  MOV R181, R194 ;  /* 0x000000c200b57202 */ /* 0x000fe20000000f00 */
[----:B------:R-:W1:Y:S01]  /*1b830*/  MUFU.EX2 R96, R240 ;  /* 0x000000f000607308 */ /* 0x000e620000000800 */
[----:B----4-:R-:W-:-:S07]  /*1b840*/  F2FP.BF16.PACK_AB R7, R108, R109 ;  /* 0x0000006d6c07723e */ /* 0x010fce00000010ff */
[----:B------:R-:W4:Y:S01]  /*1b850*/  MUFU.EX2 R41, R236 ;  /* 0x000000ec00297308 */ /* 0x000f220000000800 */
[C---:B------:R-:W-:Y:S01]  /*1b860*/  HMMA.16816.F32.BF16 R100, R4.reuse, R20, R100 ;  /* 0x000000140464723c */ /* 0x040fe20000041864 */
[----:B------:R-:W-:Y:S01]  /*1b870*/  FADD.FTZ R0, R235, R0 ;  /* 0x00000000eb007221 */ /* 0x000fe20000010000 */
[----:B------:R-:W-:Y:S01]  /*1b880*/  MOV R168, R152 ;  /* 0x0000009800a87202 */ /* 0x000fe20000000f00 */
[----:B------:R-:W-:Y:S01]  /*1b890*/  FADD.FTZ R2, R241, R2 ;  /* 0x00000002f1027221 */ /* 0x000fe20000010000 */
[----:B------:R-:W-:Y:S02]  /*1b8a0*/  MOV R167, R177 ;  /* 0x000000b100a77202 */ /* 0x000fe40000000f00 */
[----:B------:R-:W-:Y:S01]  /*1b8b0*/  MOV R182, R193 ;  /* 0x000000c100b67202 */ /* 0x000fe20000000f00 */
[----:B------:R-:W-:Y:S01]  /*1b8c0*/  IMAD.MOV.U32 R174, RZ, RZ, R171 ;  /* 0x000000ffffae7224 */ /* 0x000fe200078e00ab */
[----:B------:R-:W-:Y:S01]  /*1b8d0*/  HMMA.16816.F32.BF16 R88, R4, R22, R88 ;  /* 0x000000160458723c */ /* 0x000fe20000041858 */
[----:B------:R-:W-:Y:S01]  /*1b8e0*/  FADD.FTZ R24, R230, R0 ;  /* 0x00000000e6187221 */ /* 0x000fe20000010000 */
[----:B------:R-:W-:-:S02]  /*1b8f0*/  MOV R111, R153 ;  /* 0x00000099006f7202 */ /* 0x000fc40000000f00 */
[----:B------:R-:W-:Y:S02]  /*1b900*/  MOV R180, R195 ;  /* 0x000000c300b47202 */ /* 0x000fe40000000f00 */
[----:B------:R-:W-:Y:S01]  /*1b910*/  MOV R165, R144 ;  /* 0x0000009000a57202 */ /* 0x000fe20000000f00 */
[----:B------:R-:W-:Y:S01]  /*1b920*/  IMAD.MOV.U32 R172, RZ, RZ, R149 ;  /* 0x000000ffffac7224 */ /* 0x000fe200078e0095 */
[C---:B---3--:R-:W-:Y:S01]  /*1b930*/  HMMA.16816.F32.BF16 R84, R4.reuse, R16, R84 ;  /* 0x000000100454723c */ /* 0x048fe20000041854 */
[----:B------:R-:W-:Y:S01]  /*1b940*/  MOV R250, R139 ;  /* 0x0000008b00fa7202 */ /* 0x000fe20000000f00 */
[----:B------:R-:W-:Y:S01]  /*1b950*/  IMAD.MOV.U32 R173, RZ, RZ, R138 ;  /* 0x000000ffffad7224 */ /* 0x000fe200078e008a */
[----:B------:R-:W-:Y:S01]  /*1b960*/  MOV R204, R150 ;  /* 0x0000009600cc7202 */ /* 0x000fe20000000f00 */
[----:B------:R3:W5:Y:S04]  /*1b970*/  LDL.LU R244, [R1+0x164] ;  /* 0x0001640001f47983 */ /* 0x0007680000300800 */
[C---:B------:R-:W-:Y:S08]  /*1b980*/  HMMA.16816.F32.BF16 R80, R4.reuse, R18, R80 ;  /* 0x000000120450723c */ /* 0x040ff00000041850 */
[C---:B-1----:R-:W-:Y:S08]  /*1b990*/  HMMA.16816.F32.BF16 R76, R4.reuse, R12, R76 ;  /* 0x0000000c044c723c */ /* 0x042ff0000004184c */
[C---:B------:R-:W-:Y:S08]  /*1b9a0*/  HMMA.16816.F32.BF16 R72, R4.reuse, R14, R72 ;  /* 0x0000000e0448723c */ /* 0x040ff00000041848 */
[C---:B--2---:R-:W-:Y:S08]  /*1b9b0*/  HMMA.16816.F32.BF16 R68, R4.reuse, R8, R68 ;  /* 0x000000080444723c */ /* 0x044ff00000041844 */
[----:B------:R-:W-:Y:S01]  /*1b9c0*/  HMMA.16816.F32.BF16 R52, R4, R10, R52 ;  /* 0x0000000a0434723c */ /* 0x000fe20000041834 */
[----:B------:R-:W-:Y:S01]  /*1b9d0*/  FADD.FTZ R3, R233, R3 ;  /* 0x00000003e9037221 */ /* 0x000fe20000010000 */
[----:B------:R-:W-:Y:S01]  /*1b9e0*/  MOV R194, R147 ;  /* 0x0000009300c27202 */ /* 0x000fe20000000f00 */
[----:B------:R-:W-:-:S02]  /*1b9f0*/  IMAD.MOV.U32 R152, RZ, RZ, R178 ;  /* 0x000000ffff987224 */ /* 0x000fc400078e00b2 */
[----:B------:R-:W-:Y:S01]  /*1ba00*/  FADD.FTZ R2, R231, R2 ;  /* 0x00000002e7027221 */ /* 0x000fe20000010000 */
[----:B------:R-:W-:Y:S01]  /*1ba10*/  MOV R123, R168 ;  /* 0x000000a8007b7202 */ /* 0x000fe20000000f00 */
[----:B------:R-:W-:Y:S01]  /*1ba20*/  FADD.FTZ R4, R234, R40 ;  /* 0x00000028ea047221 */ /* 0x000fe20000010000 */
[----:B------:R-:W-:Y:S02]  /*1ba30*/  F2FP.BF16.PACK_AB R5, R43, R92 ;  /* 0x0000005c2b05723e */ /* 0x000fe400000010ff */
[----:B------:R-:W-:Y:S01]  /*1ba40*/  MOV R175, R176 ;  /* 0x000000b000af7202 */ /* 0x000fe20000000f00 */
[----:B------:R-:W-:Y:S01]  /*1ba50*/  FADD.FTZ R0, R229, R4 ;  /* 0x00000004e5007221 */ /* 0x000fe20000010000 */
[----:B------:R-:W-:Y:S02]  /*1ba60*/  F2FP.BF16.PACK_AB R4, R95, R96 ;  /* 0x000000605f04723e */ /* 0x000fe400000010ff */
[----:B------:R-:W-:Y:S02]  /*1ba70*/  MOV R104, R159 ;  /* 0x0000009f00687202 */ /* 0x000fe40000000f00 */
        /* <DEDUP_REMOVED lines=9> */
[----:B------:R-:W-:Y:S01]  /*1bb10*/  MUFU.EX2 R27, R206 ;  /* 0x000000ce001b7308 */ /* 0x000fe20000000800 */
[----:B------:R-:W-:Y:S01]  /*1bb20*/  F2FP.BF16.PACK_AB R6, R93, R94 ;  /* 0x0000005e5d06723e */ /* 0x000fe200000010ff */
[----:B------:R3:W5:Y:S01]  /*1bb30*/  LDL.LU R243, [R1+0x160] ;  /* 0x0001600001f37983 */ /* 0x0007620000300800 */
[----:B----4-:R-:W-:Y:S01]  /*1bb40*/  F2FP.BF16.PACK_AB R7, R41, R42 ;  /* 0x0000002a2907723e */ /* 0x010fe200000010ff */
[----:B------:R-:W-:Y:S01]  /*1bb50*/  FADD.FTZ R3, R228, R3 ;  /* 0x00000003e4037221 */ /* 0x000fe20000010000 */
[----:B------:R-:W-:Y:S01]  /*1bb60*/  MOV R210, R194 ;  /* 0x000000c200d27202 */ /* 0x000fe20000000f00 */
[----:B------:R-:W-:Y:S01]  /*1bb70*/  FADD.FTZ R2, R227, R2 ;  /* 0x00000002e3027221 */ /* 0x000fe20000010000 */
[----:B------:R-:W-:-:S02]  /*1bb80*/  MOV R113, R152 ;  /* 0x0000009800717202 */ /* 0x000fc40000000f00 */
[----:B------:R-:W-:Y:S01]  /*1bb90*/  MOV R114, R167 ;  /* 0x000000a700727202 */ /* 0x000fe20000000f00 */
[C---:B------:R-:W-:Y:S01]  /*1bba0*/  HMMA.16816.F32.BF16 R60, R4.reuse, R20, R60 ;  /* 0x00000014043c723c */ /* 0x040fe2000004183c */
[----:B------:R-:W-:Y:S01]  /*1bbb0*/  FADD.FTZ R3, R136, R3 ;  /* 0x0000000388037221 */ /* 0x000fe20000010000 */
[----:B------:R-:W-:Y:S01]  /*1bbc0*/  MOV R122, R111 ;  /* 0x0000006f007a7202 */ /* 0x000fe20000000f00 */
[----:B------:R-:W-:Y:S01]  /*1bbd0*/  FADD.FTZ R2, R222, R2 ;  /* 0x00000002de027221 */ /* 0x000fe20000010000 */
[----:B------:R-:W-:Y:S02]  /*1bbe0*/  MOV R117, R250 ;  /* 0x000000fa00757202 */ /* 0x000fe40000000f00 */
[----:B------:R-:W-:Y:S01]  /*1bbf0*/  MOV R116, R204 ;  /* 0x000000cc00747202 */ /* 0x000fe20000000f00 */
[----:B------:R-:W-:Y:S01]  /*1bc00*/  IMAD.MOV.U32 R115, RZ, RZ, R123 ;  /* 0x000000ffff737224 */ /* 0x000fe200078e007b */
[C---:B------:R-:W-:Y:S01]  /*1bc10*/  HMMA.16816.F32.BF16 R56, R4.reuse, R22, R56 ;  /* 0x000000160438723c */ /* 0x040fe20000041838 */
[----:B------:R-:W-:Y:S01]  /*1bc20*/  MOV R111, R210 ;  /* 0x000000d2006f7202 */ /* 0x000fe20000000f00 */
[----:B------:R-:W-:Y:S01]  /*1bc30*/  IMAD.MOV.U32 R250, RZ, RZ, R182 ;  /* 0x000000fffffa7224 */ /* 0x000fe200078e00b6 */
[----:B------:R-:W-:Y:S01]  /*1bc40*/  MOV R98, R175 ;  /* 0x000000af00627202 */ /* 0x000fe20000000f00 */
[----:B------:R-:W1:Y:S04]  /*1bc50*/  LDSM.16.MT88.4 R144, [R213+0xb800] ;  /* 0x00b80000d590783b */ /* 0x000e680000004200 */
[C---:B------:R-:W-:Y:S01]  /*1bc60*/  HMMA.16816.F32.BF16 R48, R4.reuse, R16, R48 ;  /* 0x000000100430723c */ /* 0x040fe20000041830 */
[----:B------:R-:W-:Y:S01]  /*1bc70*/  MOV R204, R180 ;  /* 0x000000b400cc7202 */ /* 0x000fe20000000f00 */
[----:B------:R-:W-:Y:S01]  /*1bc80*/  MUFU.EX2 R26, R248 ;  /* 0x000000f8001a7308 */ /* 0x000fe20000000800 */
[----:B------:R-:W-:Y:S01]  /*1bc90*/  MOV R99, R157 ;  /* 0x0000009d00637202 */ /* 0x000fe20000000f00 */
[----:B------:R3:W5:Y:S04]  /*1bca0*/  LDL.LU R242, [R1+0x15c] ;  /* 0x00015c0001f27983 */ /* 0x0007680000300800 */
[----:B------:R-:W-:Y:S01]  /*1bcb0*/  HMMA.16816.F32.BF16 R44, R4, R18, R44 ;  /* 0x00000012042c723c */ /* 0x000fe2000004182c */
[----:B------:R-:W-:-:S07]  /*1bcc0*/  MOV R210, R174 ;  /* 0x000000ae00d27202 */ /* 0x000fce0000000f00 */
[----:B------:R-:W-:Y:S01]  /*1bcd0*/  HMMA.16816.F32.BF16 R36, R4, R12, R36 ;  /* 0x0000000c0424723c */ /* 0x000fe20000041824 */
[----:B------:R-:W-:-:S07]  /*1bce0*/  MOV R174, R181 ;  /* 0x000000b500ae7202 */ /* 0x000fce0000000f00 */
[----:B------:R-:W-:Y:S01]  /*1bcf0*/  HMMA.16816.F32.BF16 R32, R4, R14, R32 ;  /* 0x0000000e0420723c */ /* 0x000fe20000041820 */
[----:B------:R-:W-:-:S07]  /*1bd00*/  FADD.FTZ R3, R141, R3 ;  /* 0x000000038d037221 */ /* 0x000fce0000010000 */
[C---:B------:R-:W-:Y:S08]  /*1bd10*/  HMMA.16816.F32.BF16 R64, R4.reuse, R8, R64 ;  /* 0x000000080440723c */ /* 0x040ff00000041840 */
[----:B------:R-:W-:Y:S01]  /*1bd20*/  HMMA.16816.F32.BF16 R28, R4, R10, R28 ;  /* 0x0000000a041c723c */ /* 0x000fe2000004181c */
[----:B------:R-:W-:Y:S01]  /*1bd30*/  FADD.FTZ R2, R114, R2 ;  /* 0x0000000272027221 */ /* 0x000fe20000010000 */
[----:B------:R-:W-:Y:S01]  /*1bd40*/  MOV R249, R111 ;  /* 0x0000006f00f97202 */ /* 0x000fe20000000f00 */
[----:B------:R-:W-:Y:S04]  /*1bd50*/  LDSM.16.MT88.4 R12, [R215+0xb800] ;  /* 0x00b80000d70c783b */ /* 0x000fe80000004200 */
        /* <DEDUP_REMOVED lines=22> */
[----:B------:R-:W-:Y:S01]  /*1bec0*/  FADD.FTZ R5, R97, R5 ;  /* 0x0000000561057221 */ /* 0x000fe20000010000 */
[----:B------:R-:W-:Y:S01]  /*1bed0*/  MOV R114, R191 ;  /* 0x000000bf00727202 */ /* 0x000fe20000000f00 */
[----:B------:R-:W-:Y:S01]  /*1bee0*/  FADD.FTZ R4, R98, R0 ;  /* 0x0000000062047221 */ /* 0x000fe20000010000 */
[----:B------:R-:W-:Y:S01]  /*1bef0*/  MOV R115, R190 ;  /* 0x000000be00737202 */ /* 0x000fe20000000f00 */
[----:B------:R-:W-:Y:S01]  /*1bf00*/  FADD.FTZ R6, R99, R3 ;  /* 0x0000000363067221 */ /* 0x000fe20000010000 */
[----:B------:R3:W5:Y:S01]  /*1bf10*/  LDL.LU R241, [R1+0x158] ;  /* 0x0001580001f17983 */ /* 0x0007620000300800 */
[----:B------:R-:W-:-:S02]  /*1bf20*/  FADD.FTZ R2, R104, R2 ;  /* 0x0000000268027221 */ /* 0x000fc40000010000 */
[----:B------:R-:W-:Y:S02]  /*1bf30*/  IMAD.MOV.U32 R113, RZ, RZ, R196 ;  /* 0x000000ffff717224 */ /* 0x000fe400078e00c4 */
[----:B------:R-:W-:Y:S01]  /*1bf40*/  IMAD.MOV.U32 R118, RZ, RZ, R209 ;  /* 0x000000ffff767224 */ /* 0x000fe200078e00d1 */
[----:B------:R-:W-:Y:S01]  /*1bf50*/  MOV R121, R183 ;  /* 0x000000b700797202 */ /* 0x000fe20000000f00 */
[----:B------:R-:W-:Y:S01]  /*1bf60*/  FADD.FTZ R0, R105, R5 ;  /* 0x0000000569007221 */ /* 0x000fe20000010000 */
[----:B------:R-:W-:Y:S01]  /*1bf70*/  MOV R172, R173 ;  /* 0x000000ad00ac7202 */ /* 0x000fe20000000f00 */
[----:B------:R-:W-:Y:S01]  /*1bf80*/  FADD.FTZ R3, R106, R4 ;  /* 0x000000046a037221 */ /* 0x000fe20000010000 */
[----:B------:R-:W-:Y:S01]  /*1bf90*/  MOV R250, R210 ;  /* 0x000000d200fa7202 */ /* 0x000fe20000000f00 */
[----:B------:R-:W-:Y:S01]  /*1bfa0*/  FADD.FTZ R5, R107, R6 ;  /* 0x000000066b057221 */ /* 0x000fe20000010000 */
[----:B------:R-:W2:Y:S01]  /*1bfb0*/  LDSM.16.MT88.4 R176, [R214+0xb800] ;  /* 0x00b80000d6b0783b */ /* 0x000ea20000004200 */
[----:B------:R-:W-:-:S02]  /*1bfc0*/  FADD.FTZ R4, R112, R2 ;  /* 0x0000000270047221 */ /* 0x000fc40000010000 */
        /* <DEDUP_REMOVED lines=63> */
[----:B------:R-:W-:Y:S01]  /*1c3c0*/  FADD.FTZ R0, R109, R0 ;  /* 0x000000006d007221 */ /* 0x000fe20000010000 */
[----:B------:R-:W1:Y:S01]  /*1c3d0*/  MUFU.EX2 R20, R225 ;  /* 0x000000e100147308 */ /* 0x000e620000000800 */
[----:B------:R-:W-:Y:S02]  /*1c3e0*/  FADD.FTZ R4, R93, R4 ;  /* 0x000000045d047221 */ /* 0x000fe40000010000 */
[----:B------:R-:W-:Y:S02]  /*1c3f0*/  FADD.FTZ R3, R41, R3 ;  /* 0x0000000329037221 */ /* 0x000fe40000010000 */
[----:B------:R-:W-:-:S03]  /*1c400*/  FADD.FTZ R2, R126, R2 ;  /* 0x000000027e027221 */ /* 0x000fc60000010000 */
[----:B------:R-:W2:Y:S01]  /*1c410*/  MUFU.EX2 R11, R220 ;  /* 0x000000dc000b7308 */ /* 0x000ea20000000800 */
[----:B------:R-:W-:Y:S02]  /*1c420*/  FADD.FTZ R0, R108, R0 ;  /* 0x000000006c007221 */ /* 0x000fe40000010000 */
[----:B----4-:R-:W-:-:S05]  /*1c430*/  FADD.FTZ R4, R18, R4 ;  /* 0x0000000412047221 */ /* 0x010fca0000010000 */
[----:B------:R4:W-:Y:S01]  /*1c440*/  MUFU.EX2 R23, R226 ;  /* 0x000000e200177308 */ /* 0x0009e20000000800 */
[----:B-1----:R-:W-:Y:S02]  /*1c450*/  FADD.FTZ R3, R10, R3 ;  /* 0x000000030a037221 */ /* 0x002fe40000010000 */
[----:B------:R-:W-:-:S05]  /*1c460*/  FADD.FTZ R2, R27, R2 ;  /* 0x000000021b027221 */ /* 0x000fca0000010000 */
[----:B------:R1:W-:Y:S01]  /*1c470*/  MUFU.EX2 R19, R224 ;  /* 0x000000e000137308 */ /* 0x0003e20000000800 */
[----:B------:R-:W-:-:S07]  /*1c480*/  FADD.FTZ R0, R22, R0 ;  /* 0x0000000016007221 */ /* 0x000fce0000010000 */
[----:B------:R-:W2:Y:S01]  /*1c490*/  MUFU.EX2 R7, R212 ;  /* 0x000000d400077308 */ /* 0x000ea20000000800 */
[----:B------:R-:W-:Y:S01]  /*1c4a0*/  FADD.FTZ R4, R17, R4 ;  /* 0x0000000411047221 */ /* 0x000fe20000010000 */
[----:B----4-:R3:W5:Y:S01]  /*1c4b0*/  LDL.LU R226, [R1+0x120] ;  /* 0x0001200001e27983 */ /* 0x0107620000300800 */
[----:B------:R-:W-:Y:S02]  /*1c4c0*/  FADD.FTZ R3, R9, R3 ;  /* 0x0000000309037221 */ /* 0x000fe40000010000 */
[----:B------:R-:W-:Y:S01]  /*1c4d0*/  FADD.FTZ R2, R26, R2 ;  /* 0x000000021a027221 */ /* 0x000fe20000010000 */
[----:B------:R3:W5:Y:S01]  /*1c4e0*/  LDL.LU R225, [R1+0x11c] ;  /* 0x00011c0001e17983 */ /* 0x0007620000300800 */
[----:B------:R-:W-:Y:S02]  /*1c4f0*/  FADD.FTZ R0, R21, R0 ;  /* 0x0000000015007221 */ /* 0x000fe40000010000 */
[----:B------:R-:W-:Y:S01]  /*1c500*/  FADD.FTZ R4, R16, R4 ;  /* 0x0000000410047221 */ /* 0x000fe20000010000 */
[----:B-1----:R3:W5:Y:S01]  /*1c510*/  LDL.LU R224, [R1+0x118] ;  /* 0x0001180001e07983 */ /* 0x0027620000300800 */
[----:B------:R-:W-:-:S02]  /*1c520*/  FADD.FTZ R3, R8, R3 ;  /* 0x0000000308037221 */ /* 0x000fc40000010000 */
[----:B------:R-:W-:Y:S01]  /*1c530*/  FADD.FTZ R2, R25, R2 ;  /* 0x0000000219027221 */ /* 0x000fe20000010000 */
[----:B------:R3:W5:Y:S01]  /*1c540*/  LDL.LU R223, [R1+0x114] ;  /* 0x0001140001df7983 */ /* 0x0007620000300800 */
[----:B------:R-:W-:-:S03]  /*1c550*/  FADD.FTZ R0, R20, R0 ;  /* 0x0000000014007221 */ /* 0x000fc60000010000 */
[----:B------:R3:W5:Y:S01]  /*1c560*/  LDL.LU R222, [R1+0x110] ;  /* 0x0001100001de7983 */ /* 0x0007620000300800 */
[----:B--2---:R-:W-:Y:S01]  /*1c570*/  FADD.FTZ R4, R11, R4 ;  /* 0x000000040b047221 */ /* 0x004fe20000010000 */
[----:B------:R-:W-:Y:S02]  /*1c580*/  F2FP.BF16.PACK_AB R192, R26, R27 ;  /* 0x0000001b1ac0723e */ /* 0x000fe400000010ff */
[----:B------:R3:W5:Y:S01]  /*1c590*/  LDL.LU R221, [R1+0x10c] ;  /* 0x00010c0001dd7983 */ /* 0x0007620000300800 */
[----:B------:R-:W-:Y:S01]  /*1c5a0*/  F2FP.BF16.PACK_AB R193, R21, R22 ;  /* 0x0000001615c1723e */ /* 0x000fe200000010ff */
[----:B------:R-:W-:Y:S01]  /*1c5b0*/  FADD.FTZ R3, R7, R3 ;  /* 0x0000000307037221 */ /* 0x000fe20000010000 */
        /* <DEDUP_REMOVED lines=11> */
[----:B------:R3:W5:Y:S04]  /*1c670*/  LDL.LU R217, [R1+0xfc] ;  /* 0x0000fc0001d97983 */ /* 0x0007680000300800 */
        /* <DEDUP_REMOVED lines=25> */
.L_x_927:
[----:B-1-3--:R-:W-:-:S06]  /*1c810*/  UISETP.GT.AND UP0, UPT, UR9, UR8, UPT ;  /* 0x000000080900728c */ /* 0x00afcc000bf04270 */
        /* <DEDUP_REMOVED lines=47> */
.L_x_934:
        /* <DEDUP_REMOVED lines=11> */
[----:B------:R-:W-:Y:S02]  /*1cbc0*/  UIADD3 UR9, UR57, UR9, URZ ;  /* 0x0000000939097290 */ /* 0x000fe4000fffe03f */
[----:B--2---:R-:W-:Y:S04]  /*1cbd0*/  LEA R0, P0, R0, R2, 0x7 ;  /* 0x0000000200007211 */ /* 0x004fe800078038ff */
[----:B------:R-:W-:Y:S01]  /*1cbe0*/  IMAD.U32 R2, RZ, RZ, UR9 ;  /* 0x00000009ff027e24 */ /* 0x000fe2000f8e00ff */
[----:B------:R-:W-:Y:S04]  /*1cbf0*/  @!P4 IADD3 R3, P2, R0, UR27, RZ ;  /* 0x0000001b0003cc10 */ /* 0x000fe8000ff5e0ff */
[----:B---3--:R-:W-:Y:S02]  /*1cc00*/  LEA.HI.X R2, R4, R7, R2, 0x7, P0 ;  /* 0x0000000704027211 */ /* 0x008fe400000f3c02 */
[C---:B------:R-:W-:Y:S02]  /*1cc10*/  @!P4 LEA R4, P1, R0.reuse, c[0x0][0x168], 0x1 ;  /* 0x00005a000004ca11 */ /* 0x040fe400078208ff */
[C---:B------:R-:W-:Y:S02]  /*1cc20*/  @!P4 LEA R6, P0, R3.reuse, c[0x0][0x168], 0x1 ;  /* 0x00005a000306ca11 */ /* 0x040fe400078008ff */
[----:B------:R-:W-:Y:S02]  /*1cc30*/  @!P4 LEA.HI.X R5, R0, c[0x0][0x16c], R2, 0x1, P1 ;  /* 0x00005b000005ca11 */ /* 0x000fe400008f0c02 */
[----:B------:R-:W-:Y:S02]  /*1cc40*/  @!P4 IADD3.X R7, R2, UR26, RZ, P2, !PT ;  /* 0x0000001a0207cc10 */ /* 0x000fe400097fe4ff */
[C---:B------:R-:W-:Y:S01]  /*1cc50*/  @!P4 IADD3 R8, P1, R0.reuse, UR44, RZ ;  /* 0x0000002c0008cc10 */ /* 0x040fe2000ff3e0ff */
[----:B------:R-:W-:Y:S01]  /*1cc60*/  @!PT LDS RZ, [RZ] ;  /* 0x00000000fffff984 */ /* 0x000fe20000000800 */
[----:B------:R-:W-:Y:S01]  /*1cc70*/  @!PT LDS RZ, [RZ] ;  /* 0x00000000fffff984 */ /* 0x000fe20000000800 */
[----:B------:R-:W-:Y:S01]  /*1cc80*/  @!PT LDS RZ, [RZ] ;  /* 0x00000000fffff984 */ /* 0x000fe20000000800 */
[----:B------:R2:W-:Y:S01]  /*1cc90*/  @!P4 LDGSTS.E.BYPASS.LTC128B.128 [R246+0x4000], [R4.64] ;  /* 0x0400000004f6cfae */ /* 0x0005e2000b901d74 */
[----:B------:R-:W-:Y:S02]  /*1cca0*/  @!P4 LEA.HI.X R7, R3, c[0x0][0x16c], R7, 0x1, P0 ;  /* 0x00005b000307ca11 */ /* 0x000fe400000f0c07 */
[----:B------:R-:W-:Y:S01]  /*1ccb0*/  @!P4 IADD3 R3, P3, R0, UR19, RZ ;  /* 0x000000130003cc10 */ /* 0x000fe2000ff7e0ff */
[----:B------:R1:W-:Y:S01]  /*1ccc0*/  @P4 STS.128 [R246+0x4800], RZ ;  /* 0x004800fff6004388 */ /* 0x0003e20000000c00 */
[----:B------:R-:W-:Y:S02]  /*1ccd0*/  @!P4 LEA R12, P0, R8, c[0x0][0x168], 0x1 ;  /* 0x00005a00080cca11 */ /* 0x000fe400078008ff */
[----:B------:R-:W-:Y:S01]  /*1cce0*/  @!P4 IADD3.X R9, R2, UR20, RZ, P1, !PT ;  /* 0x000000140209cc10 */ /* 0x000fe20008ffe4ff */
[----:B------:R-:W-:Y:S01]  /*1ccf0*/  @!PT LDS RZ, [RZ] ;  /* 0x00000000fffff984 */ /* 0x000fe20000000800 */
[----:B------:R-:W-:Y:S01]  /*1cd00*/  @!PT LDS RZ, [RZ] ;  /* 0x00000000fffff984 */ /* 0x000fe20000000800 */
[----:B------:R-:W-:Y:S01]  /*1cd10*/  @!PT LDS RZ, [RZ] ;  /* 0x00000000fffff984 */ /* 0x000fe20000000800 */
[----:B------:R3:W-:Y:S03]  /*1cd20*/  @!P4 LDGSTS.E.BYPASS.LTC128B.128 [R246+0x4800], [R6.64] ;  /* 0x0480000006f6cfae */ /* 0x0007e6000b901d74 */
[----:B------:R-:W-:Y:S01]  /*1cd30*/  @!P4 LEA.HI.X R13, R8, c[0x0][0x16c], R9, 0x1, P0 ;  /* 0x00005b00080dca11 */ /* 0x000fe200000f0c09 */
[----:B------:R1:W-:Y:S01]  /*1cd40*/  @P4 STS.128 [R246+0x5000], RZ ;  /* 0x005000fff6004388 */ /* 0x0003e20000000c00 */
        /* <DEDUP_REMOVED lines=50> */
.L_x_932:
        /* <DEDUP_REMOVED lines=23> */
[----:B------:R-:W-:Y:S02]  /*1d1e0*/  @!P4 IADD3 R7, P2, R2, UR14, RZ ;  /* 0x0000000e0207cc10 */ /* 0x000fe4000ff5e0ff */
[----:B------:R-:W-:Y:S01]  /*1d1f0*/  @!P4 IADD3.X R6, R0, UR10, RZ, P1, !PT ;  /* 0x0000000a0006cc10 */ /* 0x000fe20008ffe4ff */
[----:B------:R-:W-:Y:S01]  /*1d200*/  @P4 STS.128 [R246+0x8800], RZ ;  /* 0x008800fff6004388 */ /* 0x000fe20000000c00 */
[C---:B------:R-:W-:Y:S02]  /*1d210*/  @!P4 IADD3 R5, P0, R2.reuse, UR54, RZ ;  /* 0x000000360205cc10 */ /* 0x040fe4000ff1e0ff */
[----:B------:R-:W-:Y:S02]  /*1d220*/  @!P4 IADD3 R18, P6, R2, UR50, RZ ;  /* 0x000000320212cc10 */ /* 0x000fe4000ffde0ff */
[C---:B------:R-:W-:Y:S02]  /*1d230*/  @!P4 LEA R10, P1, R5.reuse, c[0x0][0x170], 0x1 ;  /* 0x00005c00050aca11 */ /* 0x040fe400078208ff */
        /* <DEDUP_REMOVED lines=18> */
[C---:B------:R-:W-:Y:S02]  /*1d360*/  @!P4 LEA R8, P3, R7.reuse, c[0x0][0x170], 0x1 ;  /* 0x00005c000708ca11 */ /* 0x040fe400078608ff */
[----:B------:R-:W-:Y:S02]  /*1d370*/  @!P4 IADD3 R19, P5, R2, UR48, RZ ;  /* 0x000000300213cc10 */ /* 0x000fe4000ffbe0ff */
[----:B------:R-:W-:Y:S02]  /*1d380*/  @!P4 LEA.HI.X R9, R7, c[0x0][0x174], R5, 0x1, P3 ;  /* 0x00005d000709ca11 */ /* 0x000fe400018f0c05 */
[----:B------:R-:W-:Y:S01]  /*1d390*/  @!P4 LEA.HI.X R7, R18, c[0x0][0x174], R20, 0x1, P2 ;  /* 0x00005d001207ca11 */ /* 0x000fe200010f0c14 */
[----:B------:R-:W-:Y:S01]  /*1d3a0*/  @P4 STS.128 [R246+0x9800], RZ ;  /* 0x009800fff6004388 */ /* 0x000fe20000000c00 */
[C---:B------:R-:W-:Y:S02]  /*1d3b0*/  @!P4 LEA R4, P1, R19.reuse, c[0x0][0x170], 0x1 ;  /* 0x00005c001304ca11 */ /* 0x040fe400078208ff */
[----:B------:R-:W-:Y:S02]  /*1d3c0*/  @!P4 IADD3.X R21, R0, UR16, RZ, P5, !PT ;  /* 0x000000100015cc10 */ /* 0x000fe4000affe4ff */
[----:B------:R-:W-:Y:S02]  /*1d3d0*/  @!P4 IADD3 R3, P0, R2, UR46, RZ ;  /* 0x0000002e0203cc10 */ /* 0x000fe4000ff1e0ff */
[----:B------:R-:W-:Y:S01]  /*1d3e0*/  @!P4 LEA.HI.X R5, R19, c[0x0][0x174], R21, 0x1, P1 ;  /* 0x00005d001305ca11 */ /* 0x000fe200008f0c15 */
[----:B------:R-:W-:Y:S01]  /*1d3f0*/  @!PT LDS RZ, [RZ] ;  /* 0x00000000fffff984 */ /* 0x000fe20000000800 */
[----:B------:R-:W-:Y:S01]  /*1d400*/  @!PT LDS RZ, [RZ] ;  /* 0x00000000fffff984 */ /* 0x000fe20000000800 */
[----:B------:R-:W-:Y:S01]  /*1d410*/  @!PT LDS RZ, [RZ] ;  /* 0x00000000fffff984 */ /* 0x000fe20000000800 */
[----:B------:R3:W-:Y:S01]  /*1d420*/  @!P4 LDGSTS.E.BYPASS.LTC128B.128 [R246+0x9800], [R10.64] ;  /* 0x098000000af6cfae */ /* 0x0007e2000b901d74 */
[----:B------:R-:W-:Y:S02]  /*1d430*/  @!P4 IADD3.X R0, R0, UR17, RZ, P0, !PT ;  /* 0x000000110000cc10 */ /* 0x000fe400087fe4ff */
        /* <DEDUP_REMOVED lines=24> */
[----:B--2---:R-:W4:Y:S08]  /*1d5c0*/  LDSM.16.M88.4 R16, [R212+0x4000] ;  /* 0x00400000d410783b */ /* 0x004f300000000200 */
[----:B------:R-:W3:Y:S08]  /*1d5d0*/  LDSM.16.M88.4 R124, [R219+0x2000] ;  /* 0x00200000db7c783b */ /* 0x000ef00000000200 */
[----:B------:R-:W2:Y:S08]  /*1d5e0*/  LDSM.16.M88.4 R32, [R212+0x4800] ;  /* 0x00480000d420783b */ /* 0x000eb00000000200 */
[----:B------:R-:W2:Y:S08]  /*1d5f0*/  LDSM.16.M88.4 R48, [R212+0x5000] ;  /* 0x00500000d430783b */ /* 0x000eb00000000200 */
[----:B------:R-:W2:Y:S01]  /*1d600*/  LDSM.16.M88.4 R64, [R212+0x5800] ;  /* 0x00580000d440783b */ /* 0x000ea20000000200 */
[-C--:B----4-:R-:W-:Y:S07]  /*1d610*/  HMMA.16816.F32.BF16 R4, R128, R16.reuse, RZ ;  /* 0x000000108004723c */ /* 0x090fee00000418ff */
[----:B------:R-:W4:Y:S01]  /*1d620*/  LDSM.16.M88.4 R80, [R212+0x6000] ;  /* 0x00600000d450783b */ /* 0x000f220000000200 */
[C---:B---3--:R-:W-:Y:S07]  /*1d630*/  HMMA.16816.F32.BF16 R8, R124.reuse, R16, RZ ;  /* 0x000000107c08723c */ /* 0x048fee00000418ff */
[----:B------:R-:W3:Y:S01]  /*1d640*/  LDSM.16.M88.4 R96, [R212+0x6800] ;  /* 0x00680000d460783b */ /* 0x000ee20000000200 */
[-C--:B-1----:R-:W-:Y:S07]  /*1d650*/  HMMA.16816.F32.BF16 R12, R124, R18.reuse, RZ ;  /* 0x000000127c0c723c */ /* 0x082fee00000418ff */
[----:B------:R-:W1:Y:S01]  /*1d660*/  LDSM.16.M88.4 R112, [R212+0x7000] ;  /* 0x00700000d470783b */ /* 0x000e620000000200 */
[C---:B------:R-:W-:Y:S07]  /*1d670*/  HMMA.16816.F32.BF16 R16, R128.reuse, R18, RZ ;  /* 0x000000128010723c */ /* 0x040fee00000418ff */
[----:B------:R-:W1:Y:S01]  /*1d680*/  LDSM.16.M88.4 R200, [R212+0x7800] ;  /* 0x00780000d4c8783b */ /* 0x000e620000000200 */
[-C--:B--2---:R-:W-:Y:S07]  /*1d690*/  HMMA.16816.F32.BF16 R20, R128, R32.reuse, RZ ;  /* 0x000000208014723c */ /* 0x084fee00000418ff */
[----:B------:R-:W-:Y:S01]  /*1d6a0*/  LDSM.16.M88.4 R204, [R222] ;  /* 0x00000000decc783b */ /* 0x000fe20000000200 */
[C---:B------:R-:W-:Y:S07]  /*1d6b0*/  HMMA.16816.F32.BF16 R24, R124.reuse, R32, RZ ;  /* 0x000000207c18723c */ /* 0x040fee00000418ff */
[----:B------:R-:W2:Y:S01]  /*1d6c0*/  LDSM.16.M88.4 R208, [R218+0x4000] ;  /* 0x00400000dad0783b */ /* 0x000ea20000000200 */
[-C--:B------:R-:W-:Y:S07]  /*1d6d0*/  HMMA.16816.F32.BF16 R28, R124, R34.reuse, RZ ;  /* 0x000000227c1c723c */ /* 0x080fee00000418ff */
[----:B------:R-:W0:Y:S01]  /*1d6e0*/  LDGDEPBAR ;  /* 0x00000000000079af */ /* 0x000e220000000000 */
        /* <DEDUP_REMOVED lines=26> */
[-C--:B--2---:R-:W-:Y:S08]  /*1d890*/  HMMA.16816.F32.BF16 R4, R204, R208.reuse, R4 ;  /* 0x000000d0cc04723c */ /* 0x084ff00000041804 */
[C---:B-1----:R-:W-:Y:S08]  /*1d8a0*/  HMMA.16816.F32.BF16 R8, R200.reuse, R208, R8 ;  /* 0x000000d0c808723c */ /* 0x042ff00000041808 */
        /* <DEDUP_REMOVED lines=38> */
[----:B------:R-:W1:Y:S08]  /*1db10*/  LDSM.16.M88.4 R204, [R223] ;  /* 0x00000000dfcc783b */ /* 0x000e700000000200 */
        /* <DEDUP_REMOVED lines=58> */
[----:B------:R-:W-:Y:S02]  /*1dec0*/  FMUL.FTZ R15, R15, c[0x0][0x2ec] ;  /* 0x0000bb000f0f7a20 */ /* 0x000fe40000410000 */
[----:B------:R-:W-:Y:S02]  /*1ded0*/  FMUL.FTZ R17, R17, c[0x0][0x2ec] ;  /* 0x0000bb0011117a20 */ /* 0x000fe40000410000 */
[----:B------:R-:W-:Y:S01]  /*1dee0*/  FMUL.FTZ R16, R16, c[0x0][0x2ec] ;  /* 0x0000bb0010107a20 */ /* 0x000fe20000410000 */
[----:B-1----:R1:W-:Y:S01]  /*1def0*/  STL [R1+0x4], R2 ;  /* 0x0000040201007387 */ /* 0x0023e20000100800 */
[----:B------:R-:W-:Y:S01]  /*1df00*/  MUFU.TANH R200, R17 ;  /* 0x0000001100c87308 */ /* 0x000fe20000002400 */
[----:B------:R-:W-:Y:S02]  /*1df10*/  FMUL.FTZ R18, R18, c[0x0][0x2ec] ;  /* 0x0000bb0012127a20 */ /* 0x000fe40000410000 */
[----:B------:R-:W-:Y:S02]  /*1df20*/  FMUL.FTZ R19, R19, c[0x0][0x2ec] ;  /* 0x0000bb0013137a20 */ /* 0x000fe40000410000 */
[----:B------:R-:W-:Y:S02]  /*1df30*/  FMUL.FTZ R8, R8, c[0x0][0x2ec] ;  /* 0x0000bb0008087a20 */ /* 0x000fe40000410000 */
[----:B------:R-:W-:Y:S01]  /*1df40*/  FMUL.FTZ R10, R10, c[0x0][0x2ec] ;  /* 0x0000bb000a0a7a20 */ /* 0x000fe20000410000 */
[----:B--2---:R2:W-:Y:S02]  /*1df50*/  STL [R1+0x14], R0 ;  /* 0x0000140001007387 */ /* 0x0045e40000100800 */
[----:B------:R-:W-:Y:S10]  /*1df60*/  MUFU.TANH R250, R18 ;  /* 0x0000001200fa7308 */ /* 0x000ff40000002400 */
[----:B------:R-:W-:Y:S10]  /*1df70*/  MUFU.TANH R249, R19 ;  /* 0x0000001300f97308 */ /* 0x000ff40000002400 */
[----:B-1----:R-:W1:Y:S10]  /*1df80*/  MUFU.TANH R2, R6 ;  /* 0x0000000600027308 */ /* 0x002e740000002400 */
[----:B--2---:R2:W3:Y:S10]  /*1df90*/  MUFU.TANH R0, R7 ;  /* 0x0000000700007308 */ /* 0x0044f40000002400 */
[----:B------:R-:W-:Y:S01]  /*1dfa0*/  MUFU.TANH R201, R8 ;  /* 0x0000000800c97308 */ /* 0x000fe20000002400 */
[----:B-1----:R1:W-:Y:S09]  /*1dfb0*/  STL [R1], R2 ;  /* 0x0000000201007387 */ /* 0x0023f20000100800 */
[----:B------:R-:W-:Y:S01]  /*1dfc0*/  MUFU.TANH R202, R10 ;  /* 0x0000000a00ca7308 */ /* 0x000fe20000002400 */
[----:B--2---:R-:W2:Y:S08]  /*1dfd0*/  LDSM.16.M88.4 R4, [R217+0x800] ;  /* 0x00080000d904783b */ /* 0x004eb00000000200 */
[----:B---3--:R3:W-:Y:S01]  /*1dfe0*/  STL [R1+0x20], R0 ;  /* 0x0000200001007387 */ /* 0x0087e20000100800 */
[----:B-1----:R-:W-:Y:S10]  /*1dff0*/  MUFU.TANH R2, R12 ;  /* 0x0000000c00027308 */ /* 0x002ff40000002400 */
[----:B---3--:R-:W1:Y:S01]  /*1e000*/  MUFU.TANH R0, R9 ;  /* 0x0000000900007308 */ /* 0x008e620000002400 */
[-C--:B--2---:R-:W-:Y:S08]  /*1e010*/  HMMA.16816.F32.BF16 R20, R208, R4.reuse, R20 ;  /* 0x00000004d014723c */ /* 0x084ff00000041814 */
[C---:B------:R-:W-:Y:S08]  /*1e020*/  HMMA.16816.F32.BF16 R24, R204.reuse, R4, R24 ;  /* 0x00000004cc18723c */ /* 0x040ff00000041818 */
[-C--:B------:R-:W-:Y:S01]  /*1e030*/  HMMA.16816.F32.BF16 R28, R204, R6.reuse, R28 ;  /* 0x00000006cc1c723c */ /* 0x080fe2000004181c */
[----:B-1----:R1:W-:Y:S07]  /*1e040*/  STL [R1+0x24], R0 ;  /* 0x0000240001007387 */ /* 0x0023ee0000100800 */
[C---:B------:R-:W-:Y:S01]  /*1e050*/  HMMA.16816.F32.BF16 R32, R208.reuse, R6, R32 ;  /* 0x00000006d020723c */ /* 0x040fe20000041820 */
[----:B------:R-:W2:Y:S03]  /*1e060*/  LDSM.16.M88.4 R4, [R217+0x1000] ;  /* 0x00100000d904783b */ /* 0x000ea60000000200 */
        /* <DEDUP_REMOVED lines=17> */
[----:B------:R-:W-:Y:S05]  /*1e180*/  FMUL.FTZ R23, R23, c[0x0][0x2ec] ;  /* 0x0000bb0017177a20 */ /* 0x000fea0000410000 */
[----:B------:R-:W-:Y:S01]  /*1e190*/  MUFU.TANH R203, R22 ;  /* 0x0000001600cb7308 */ /* 0x000fe20000002400 */
[-C--:B--2---:R-:W-:Y:S01]  /*1e1a0*/  HMMA.16816.F32.BF16 R36, R208, R4.reuse, R36 ;  /* 0x00000004d024723c */ /* 0x084fe20000041824 */
[----:B-1----:R1:W-:Y:S04]  /*1e1b0*/  STL [R1+0x34], R0 ;  /* 0x0000340001007387 */ /* 0x0023e80000100800 */
[----:B------:R2:W-:Y:S03]  /*1e1c0*/  STL [R1+0x2c], R2 ;  /* 0x00002c0201007387 */ /* 0x0005e60000100800 */
[C---:B------:R-:W-:Y:S01]  /*1e1d0*/  HMMA.16816.F32.BF16 R40, R204.reuse, R4, R40 ;  /* 0x00000004cc28723c */ /* 0x040fe20000041828 */
[----:B------:R-:W-:Y:S07]  /*1e1e0*/  MUFU.TANH R247, R23 ;  /* 0x0000001700f77308 */ /* 0x000fee0000002400 */
[-C--:B------:R-:W-:Y:S03]  /*1e1f0*/  HMMA.16816.F32.BF16 R44, R204, R6.reuse, R44 ;  /* 0x00000006cc2c723c */ /* 0x080fe6000004182c */
[----:B------:R-:W-:Y:S05]  /*1e200*/  MUFU.TANH R17, R17 ;  /* 0x0000001100117308 */ /* 0x000fea0000002400 */
[C---:B------:R-:W-:Y:S01]  /*1e210*/  HMMA.16816.F32.BF16 R48, R208.reuse, R6, R48 ;  /* 0x00000006d030723c */ /* 0x040fe20000041830 */
[----:B------:R-:W3:Y:S03]  /*1e220*/  LDSM.16.M88.4 R4, [R217+0x1800] ;  /* 0x00180000d904783b */ /* 0x000ee60000000200 */
[----:B------:R-:W-:Y:S01]  /*1e230*/  FMUL.FTZ R37, R37, c[0x0][0x2ec] ;  /* 0x0000bb0025257a20 */ /* 0x000fe20000410000 */
[----:B-1----:R-:W1:Y:S01]  /*1e240*/  MUFU.TANH R0, R13 ;  /* 0x0000000d00007308 */ /* 0x002e620000002400 */
[----:B------:R-:W-:Y:S02]  /*1e250*/  FMUL.FTZ R39, R39, c[0x0][0x2ec] ;  /* 0x0000bb0027277a20 */ /* 0x000fe40000410000 */
[----:B------:R-:W-:Y:S04]  /*1e260*/  FMUL.FTZ R42, R42, c[0x0][0x2ec] ;  /* 0x0000bb002a2a7a20 */ /* 0x000fe80000410000 */
[----:B------:R-:W-:Y:S02]  /*1e270*/  FMUL.FTZ R43, R43, c[0x0][0x2ec] ;  /* 0x0000bb002b2b7a20 */ /* 0x000fe40000410000 */
[----:B------:R-:W-:Y:S01]  /*1e280*/  FMUL.FTZ R36, R36, c[0x0][0x2ec] ;  /* 0x0000bb0024247a20 */ /* 0x000fe20000410000 */
[----:B--2---:R-:W2:Y:S01]  /*1e290*/  MUFU.TANH R2, R14 ;  /* 0x0000000e00027308 */ /* 0x004ea20000002400 */
        /* <DEDUP_REMOVED lines=13> */
[----:B------:R-:W-:Y:S01]  /*1e370*/  FMUL.FTZ R51, R51, c[0x0][0x2ec] ;  /* 0x0000bb0033337a20 */ /* 0x000fe20000410000 */
[----:B--2---:R2:W-:Y:S01]  /*1e380*/  STL [R1+0x38], R2 ;  /* 0x0000380201007387 */ /* 0x0045e20000100800 */
[-C--:B---3--:R-:W-:Y:S07]  /*1e390*/  HMMA.16816.F32.BF16 R52, R208, R4.reuse, R52 ;  /* 0x00000004d034723c */ /* 0x088fee0000041834 */
[----:B------:R-:W-:Y:S01]  /*1e3a0*/  MUFU.TANH R34, R34 ;  /* 0x0000002200227308 */ /* 0x000fe20000002400 */
[C---:B------:R-:W-:Y:S09]  /*1e3b0*/  HMMA.16816.F32.BF16 R56, R204.reuse, R4, R56 ;  /* 0x00000004cc38723c */ /* 0x040ff20000041838 */
[----:B-1----:R-:W1:Y:S01]  /*1e3c0*/  MUFU.TANH R0, R15 ;  /* 0x0000000f00007308 */ /* 0x002e620000002400 */
[-C--:B------:R-:W-:Y:S09]  /*1e3d0*/  HMMA.16816.F32.BF16 R60, R204, R6.reuse, R60 ;  /* 0x00000006cc3c723c */ /* 0x080ff2000004183c */
[----:B--2---:R-:W-:Y:S01]  /*1e3e0*/  MUFU.TANH R2, R26 ;  /* 0x0000001a00027308 */ /* 0x004fe20000002400 */
[C---:B------:R-:W-:Y:S01]  /*1e3f0*/  HMMA.16816.F32.BF16 R64, R208.reuse, R6, R64 ;  /* 0x00000006d040723c */ /* 0x040fe20000041840 */
[----:B------:R-:W2:Y:S03]  /*1e400*/  LDSM.16.M88.4 R4, [R217+0x2000] ;  /* 0x00200000d904783b */ /* 0x000ea60000000200 */
[----:B------:R-:W-:Y:S02]  /*1e410*/  FMUL.FTZ R53, R53, c[0x0][0x2ec] ;  /* 0x0000bb0035357a20 */ /* 0x000fe40000410000 */
[----:B------:R-:W-:Y:S02]  /*1e420*/  FMUL.FTZ R52, R52, c[0x0][0x2ec] ;  /* 0x0000bb0034347a20 */ /* 0x000fe40000410000 */
[----:B------:R-:W-:Y:S01]  /*1e430*/  FMUL.FTZ R58, R58, c[0x0][0x2ec] ;  /* 0x0000bb003a3a7a20 */ /* 0x000fe20000410000 */
[----:B------:R-:W-:Y:S03]  /*1e440*/  MUFU.TANH R35, R35 ;  /* 0x0000002300237308 */ /* 0x000fe60000002400 */
        /* <DEDUP_REMOVED lines=18> */
[-C--:B--2---:R-:W-:Y:S09]  /*1e570*/  HMMA.16816.F32.BF16 R68, R208, R4.reuse, R68 ;  /* 0x00000004d044723c */ /* 0x084ff20000041844 */
[----:B------:R-:W-:Y:S01]  /*1e580*/  MUFU.TANH R248, R40 ;  /* 0x0000002800f87308 */ /* 0x000fe20000002400 */
[C---:B------:R-:W-:Y:S08]  /*1e590*/  HMMA.16816.F32.BF16 R72, R204.reuse, R4, R72 ;  /* 0x00000004cc48723c */ /* 0x040ff00000041848 */
[-C--:B------:R-:W-:Y:S01]  /*1e5a0*/  HMMA.16816.F32.BF16 R76, R204, R6.reuse, R76 ;  /* 0x00000006cc4c723c */ /* 0x080fe2000004184c */
[----:B------:R-:W-:Y:S01]  /*1e5b0*/  MUFU.TANH R252, R41 ;  /* 0x0000002900fc7308 */ /* 0x000fe20000002400 */
[----:B-1----:R1:W-:Y:S04]  /*1e5c0*/  STL [R1+0x10], R0 ;  /* 0x0000100001007387 */ /* 0x0023e80000100800 */
[----:B------:R-:W-:Y:S02]  /*1e5d0*/  FMUL.FTZ R70, R70, c[0x0][0x2ec] ;  /* 0x0000bb0046467a20 */ /* 0x000fe40000410000 */
[C---:B------:R-:W-:Y:S01]  /*1e5e0*/  HMMA.16816.F32.BF16 R80, R208.reuse, R6, R80 ;  /* 0x00000006d050723c */ /* 0x040fe20000041850 */
[----:B------:R-:W2:Y:S02]  /*1e5f0*/  LDSM.16.M88.4 R4, [R217+0x2800] ;  /* 0x00280000d904783b */ /* 0x000ea40000000200 */
        /* <DEDUP_REMOVED lines=17> */
[----:B------:R-:W-:Y:S01]  /*1e710*/  MUFU.TANH R41, R50 ;  /* 0x0000003200297308 */ /* 0x000fe20000002400 */
[-C--:B--2---:R-:W-:Y:S09]  /*1e720*/  HMMA.16816.F32.BF16 R84, R208, R4.reuse, R84 ;  /* 0x00000004d054723c */ /* 0x084ff20000041854 */
[----:B------:R-:W-:Y:S01]  /*1e730*/  MUFU.TANH R44, R51 ;  /* 0x00000033002c7308 */ /* 0x000fe20000002400 */
[----:B-1----:R1:W-:Y:S01]  /*1e740*/  STL [R1+0x18], R0 ;  /* 0x0000180001007387 */ /* 0x0023e20000100800 */
[C---:B------:R-:W-:Y:S03]  /*1e750*/  HMMA.16816.F32.BF16 R88, R204.reuse, R4, R88 ;  /* 0x00000004cc58723c */ /* 0x040fe60000041858 */
[----:B------:R2:W-:Y:S05]  /*1e760*/  STL [R1+0x3c], R2 ;  /* 0x00003c0201007387 */ /* 0x0005ea0000100800 */
[----:B------:R-:W-:Y:S01]  /*1e770*/  MUFU.TANH R51, R54 ;  /* 0x0000003600337308 */ /* 0x000fe20000002400 */
[-C--:B------:R-:W-:Y:S09]  /*1e780*/  HMMA.16816.F32.BF16 R92, R204, R6.reuse, R92 ;  /* 0x00000006cc5c723c */ /* 0x080ff2000004185c */
[----:B------:R-:W-:Y:S01]  /*1e790*/  MUFU.TANH R50, R55 ;  /* 0x0000003700327308 */ /* 0x000fe20000002400 */
[C---:B------:R-:W-:Y:S01]  /*1e7a0*/  HMMA.16816.F32.BF16 R96, R208.reuse, R6, R96 ;  /* 0x00000006d060723c */ /* 0x040fe20000041860 */
[----:B------:R-:W3:Y:S03]  /*1e7b0*/  LDSM.16.M88.4 R4, [R217+0x3000] ;  /* 0x00300000d904783b */ /* 0x000ee60000000200 */
[----:B------:R-:W-:Y:S02]  /*1e7c0*/  FMUL.FTZ R84, R84, c[0x0][0x2ec] ;  /* 0x0000bb0054547a20 */ /* 0x000fe40000410000 */
[----:B------:R-:W-:Y:S03]  /*1e7d0*/  FMUL.FTZ R85, R85, c[0x0][0x2ec] ;  /* 0x0000bb0055557a20 */ /* 0x000fe60000410000 */
[----:B-1----:R-:W1:Y:S03]  /*1e7e0*/  MUFU.TANH R0, R27 ;  /* 0x0000001b00007308 */ /* 0x002e660000002400 */
[----:B------:R-:W-:Y:S02]  /*1e7f0*/  FMUL.FTZ R90, R90, c[0x0][0x2ec] ;  /* 0x0000bb005a5a7a20 */ /* 0x000fe40000410000 */
[----:B------:R-:W-:Y:S02]  /*1e800*/  FMUL.FTZ R91, R91, c[0x0][0x2ec] ;  /* 0x0000bb005b5b7a20 */ /* 0x000fe40000410000 */
        /* <DEDUP_REMOVED lines=13> */
[----:B------:R-:W-:Y:S03]  /*1e8e0*/  FMUL.FTZ R98, R98, c[0x0][0x2ec] ;  /* 0x0000bb0062627a20 */ /* 0x000fe60000410000 */
[----:B------:R-:W-:Y:S01]  /*1e8f0*/  MUFU.TANH R64, R64 ;  /* 0x0000004000407308 */ /* 0x000fe20000002400 */
[-C--:B---3--:R-:W-:Y:S01]  /*1e900*/  HMMA.16816.F32.BF16 R100, R208, R4.reuse, R100 ;  /* 0x00000004d064723c */ /* 0x088fe20000041864 */
[----:B--2---:R2:W-:Y:S02]  /*1e910*/  STL [R1+0x1c], R2 ;  /* 0x00001c0201007387 */ /* 0x0045e40000100800 */
[----:B------:R-:W-:Y:S06]  /*1e920*/  FMUL.FTZ R28, R93, c[0x0][0x2ec] ;  /* 0x0000bb005d1c7a20 */ /* 0x000fec0000410000 */
[----:B------:R-:W-:Y:S01]  /*1e930*/  MUFU.TANH R69, R69 ;  /* 0x0000004500457308 */ /* 0x000fe20000002400 */
[C---:B------:R-:W-:Y:S08]  /*1e940*/  HMMA.16816.F32.BF16 R104, R204.reuse, R4, R104 ;  /* 0x00000004cc68723c */ /* 0x040ff00000041868 */
[-C--:B------:R-:W-:Y:S01]  /*1e950*/  HMMA.16816.F32.BF16 R108, R204, R6.reuse, R108 ;  /* 0x00000006cc6c723c */ /* 0x080fe2000004186c */
[----:B-1----:R-:W1:Y:S07]  /*1e960*/  MUFU.TANH R0, R29 ;  /* 0x0000001d00007308 */ /* 0x002e6e0000002400 */
[C---:B------:R-:W-:Y:S01]  /*1e970*/  HMMA.16816.F32.BF16 R112, R208.reuse, R6, R112 ;  /* 0x00000006d070723c */ /* 0x040fe20000041870 */
[----:B------:R-:W3:Y:S01]  /*1e980*/  LDSM.16.M88.4 R4, [R217+0x3800] ;  /* 0x00380000d904783b */ /* 0x000ee20000000200 */
[----:B------:R-:W-:Y:S04]  /*1e990*/  DEPBAR.LE SB0, 0x0 ;  /* 0x000080000000791a */ /* 0x000fe80000000000 */
[----:B--2---:R-:W2:Y:S01]  /*1e9a0*/  MUFU.TANH R2, R30 ;  /* 0x0000001e00027308 */ /* 0x004ea20000002400 */
[----:B------:R-:W-:Y:S02]  /*1e9b0*/  FMUL.FTZ R21, R103, c[0x0][0x2ec] ;  /* 0x0000bb0067157a20 */ /* 0x000fe40000410000 */
[----:B------:R-:W-:Y:S03]  /*1e9c0*/  BAR.SYNC.DEFER_BLOCKING 0x0 ;  /* 0x0000000000007b1d */ /* 0x000fe60000010000 */
[----:B------:R-:W-:Y:S02]  /*1e9d0*/  FMUL.FTZ R106, R106, c[0x0][0x2ec] ;  /* 0x0000bb006a6a7a20 */ /* 0x000fe40000410000 */
[----:B------:R-:W-:Y:S02]  /*1e9e0*/  FMUL.FTZ R107, R107, c[0x0][0x2ec] ;  /* 0x0000bb006b6b7a20 */ /* 0x000fe40000410000 */
[----:B------:R-:W-:Y:S01]  /*1e9f0*/  MUFU.TANH R55, R71 ;  /* 0x0000004700377308 */ /* 0x000fe20000002400 */
[----:B-1----:R1:W-:Y:S01]  /*1ea00*/  STL [R1+0x30], R0 ;  /* 0x0000300001007387 */ /* 0x0023e20000100800 */
[----:B------:R-:W-:Y:S02]  /*1ea10*/  FMUL.FTZ R111, R111, c[0x0][0x2ec] ;  /* 0x0000bb006f6f7a20 */ /* 0x000fe40000410000 */
[----:B------:R-:W-:Y:S02]  /*1ea20*/  FMUL.FTZ R18, R109, c[0x0][0x2ec] ;  /* 0x0000bb006d127a20 */ /* 0x000fe40000410000 */
[----:B------:R-:W-:Y:S02]  /*1ea30*/  FMUL.FTZ R16, R110, c[0x0][0x2ec] ;  /* 0x0000bb006e107a20 */ /* 0x000fe40000410000 */
[----:B------:R-:W-:Y:S02]  /*1ea40*/  FMUL.FTZ R112, R112, c[0x0][0x2ec] ;  /* 0x0000bb0070707a20 */ /* 0x000fe40000410000 */
[----:B------:R-:W-:Y:S01]  /*1ea50*/  MUFU.TANH R38, R72 ;  /* 0x0000004800267308 */ /* 0x000fe20000002400 */
[----:B------:R-:W-:Y:S02]  /*1ea60*/  FMUL.FTZ R113, R113, c[0x0][0x2ec] ;  /* 0x0000bb0071717a20 */ /* 0x000fe40000410000 */
[----:B------:R-:W-:Y:S01]  /*1ea70*/  FMUL.FTZ R114, R114, c[0x0][0x2ec] ;  /* 0x0000bb0072727a20 */ /* 0x000fe20000410000 */
[----:B--2---:R2:W-:Y:S01]  /*1ea80*/  STL [R1+0x50], R2 ;  /* 0x0000500201007387 */ /* 0x0045e20000100800 */
[----:B------:R-:W-:Y:S02]  /*1ea90*/  FMUL.FTZ R115, R115, c[0x0][0x2ec] ;  /* 0x0000bb0073737a20 */ /* 0x000fe40000410000 */
[----:B------:R-:W-:Y:S02]  /*1eaa0*/  FMUL.FTZ R100, R100, c[0x0][0x2ec] ;  /* 0x0000bb0064647a20 */ /* 0x000fe40000410000 */
[----:B------:R-:W-:Y:S01]  /*1eab0*/  FMUL.FTZ R101, R101, c[0x0][0x2ec] ;  /* 0x0000bb0065657a20 */ /* 0x000fe20000410000 */
[----:B------:R-:W-:Y:S01]  /*1eac0*/  MUFU.TANH R72, R77 ;  /* 0x0000004d00487308 */ /* 0x000fe20000002400 */
[----:B------:R-:W-:Y:S02]  /*1ead0*/  FMUL.FTZ R102, R102, c[0x0][0x2ec] ;  /* 0x0000bb0066667a20 */ /* 0x000fe40000410000 */
[----:B------:R-:W-:Y:S01]  /*1eae0*/  FMUL.FTZ R104, R104, c[0x0][0x2ec] ;  /* 0x0000bb0068687a20 */ /* 0x000fe20000410000 */
[-C--:B---3--:R-:W-:Y:S06]  /*1eaf0*/  HMMA.16816.F32.BF16 R116, R208, R4.reuse, R116 ;  /* 0x00000004d074723c */ /* 0x088fec0000041874 */
[----:B-1----:R-:W1:Y:S01]  /*1eb00*/  MUFU.TANH R0, R31 ;  /* 0x0000001f00007308 */ /* 0x002e620000002400 */
[----:B------:R-:W-:Y:S01]  /*1eb10*/  FMUL.FTZ R105, R105, c[0x0][0x2ec] ;  /* 0x0000bb0069697a20 */ /* 0x000fe20000410000 */
[C---:B------:R-:W-:Y:S04]  /*1eb20*/  HMMA.16816.F32.BF16 R120, R204.reuse, R4, R120 ;  /* 0x00000004cc78723c */ /* 0x040fe80000041878 */
[----:B------:R-:W-:Y:S04]  /*1eb30*/  FMUL.FTZ R108, R108, c[0x0][0x2ec] ;  /* 0x0000bb006c6c7a20 */ /* 0x000fe80000410000 */
[----:B--2---:R-:W-:Y:S01]  /*1eb40*/  MUFU.TANH R2, R42 ;  /* 0x0000002a00027308 */ /* 0x004fe20000002400 */
[-C--:B------:R-:W-:Y:S08]  /*1eb50*/  HMMA.16816.F32.BF16 R124, R204, R6.reuse, R124 ;  /* 0x00000006cc7c723c */ /* 0x080ff0000004187c */
[----:B------:R-:W-:Y:S01]  /*1eb60*/  HMMA.16816.F32.BF16 R128, R208, R6, R128 ;  /* 0x00000006d080723c */ /* 0x000fe20000041880 */
[----:B------:R-:W-:Y:S03]  /*1eb70*/  MUFU.TANH R42, R62 ;  /* 0x0000003e002a7308 */ /* 0x000fe60000002400 */
[----:B------:R-:W-:Y:S01]  /*1eb80*/  FMUL.FTZ R116, R116, c[0x0][0x2ec] ;  /* 0x0000bb0074747a20 */ /* 0x000fe20000410000 */
[----:B-1----:R1:W-:Y:S01]  /*1eb90*/  STL [R1+0x5c], R0 ;  /* 0x00005c0001007387 */ /* 0x0023e20000100800 */
        /* <DEDUP_REMOVED lines=42> */
[----:B------:R3:W-:Y:S10]  /*1ee40*/  MUFU.TANH R70, R74 ;  /* 0x0000004a00467308 */ /* 0x0007f40000002400 */
[----:B-1----:R-:W1:Y:S10]  /*1ee50*/  MUFU.TANH R0, R47 ;  /* 0x0000002f00007308 */ /* 0x002e740000002400 */
[----:B--2---:R-:W2:Y:S01]  /*1ee60*/  MUFU.TANH R2, R58 ;  /* 0x0000003a00027308 */ /* 0x004ea20000002400 */
[----:B---3--:R-:W-:Y:S09]  /*1ee70*/  FMUL.FTZ R74, R127, c[0x0][0x2ec] ;  /* 0x0000bb007f4a7a20 */ /* 0x008ff20000410000 */
        /* <DEDUP_REMOVED lines=56> */
[----:B------:R2:W3:Y:S10]  /*1f200*/  MUFU.TANH R85, R119 ;  /* 0x0000007700557308 */ /* 0x0004f40000002400 */
[----:B------:R2:W4:Y:S01]  /*1f210*/  MUFU.TANH R94, R120 ;  /* 0x00000078005e7308 */ /* 0x0005220000002400 */
[----:B-1----:R2:W-:Y:S09]  /*1f220*/  STL [R1+0x94], R0 ;  /* 0x0000940001007387 */ /* 0x0025f20000100800 */
[----:B------:R2:W1:Y:S10]  /*1f230*/  MUFU.TANH R93, R121 ;  /* 0x00000079005d7308 */ /* 0x0004740000002400 */
[----:B------:R2:W1:Y:S10]  /*1f240*/  MUFU.TANH R111, R124 ;  /* 0x0000007c006f7308 */ /* 0x0004740000002400 */
[----:B------:R2:W1:Y:S10]  /*1f250*/  MUFU.TANH R207, R125 ;  /* 0x0000007d00cf7308 */ /* 0x0004740000002400 */
[----:B------:R-:W1:Y:S10]  /*1f260*/  MUFU.TANH R74, R74 ;  /* 0x0000004a004a7308 */ /* 0x000e740000002400 */
[----:B------:R-:W1:Y:S10]  /*1f270*/  MUFU.TANH R128, R128 ;  /* 0x0000008000807308 */ /* 0x000e740000002400 */
[----:B------:R2:W1:Y:S10]  /*1f280*/  MUFU.TANH R121, R129 ;  /* 0x0000008100797308 */ /* 0x0004740000002400 */
[----:B------:R2:W1:Y:S10]  /*1f290*/  MUFU.TANH R110, R130 ;  /* 0x00000082006e7308 */ /* 0x0004740000002400 */
[----:B------:R2:W1:Y:S02]  /*1f2a0*/  MUFU.TANH R205, R131 ;  /* 0x0000008300cd7308 */ /* 0x0004640000002400 */
[----:B-1234-:R-:W-:-:S05]  /*1f2b0*/  @P0 BRA `(.L_x_934) ;  /* 0xffffd85000000947 */ /* 0x01efca000383ffff */
.L_x_933:
[----:B-1----:R-:W2:Y:S01]  /*1f2c0*/  LDL.LU R11, [R1+0x4] ;  /* 0x00000400010b7983 */ /* 0x002ea20000300800 */
[----:B------:R-:W-:Y:S01]  /*1f2d0*/  IMAD.U32 R0, RZ, RZ, UR7 ;  /* 0x00000007ff007e24 */ /* 0x000fe2000f8e00ff */
[----:B------:R-:W-:Y:S01]  /*1f2e0*/  LOP3.LUT R232, R232, 0xfeffffff, RZ, 0xc0, !PT ;  /* 0xfeffffffe8e87812 */ /* 0x000fe200078ec0ff */
[----:B------:R-:W-:Y:S01]  /*1f2f0*/  IMAD.MOV.U32 R120, RZ, RZ, R83 ;  /* 0x000000ffff787224 */ /* 0x000fe200078e0053 */
[----:B------:R1:W-:Y:S01]  /*1f300*/  STL [R1+0x134], R246 ;  /* 0x000134f601007387 */ /* 0x0003e20000100800 */
[----:B------:R-:W-:Y:S01]  /*1f310*/  IMAD.MOV.U32 R83, RZ, RZ, R52 ;  /* 0x000000ffff537224 */ /* 0x000fe200078e0034 */
[----:B------:R-:W-:Y:S01]  /*1f320*/  @P4 LOP3.LUT R232, R232, 0x1000000, RZ, 0xfc, !PT ;  /* 0x01000000e8e84812 */ /* 0x000fe200078efcff */
[----:B------:R-:W-:Y:S01]  /*1f330*/  IMAD.MOV.U32 R125, RZ, RZ, R87 ;  /* 0x000000ffff7d7224 */ /* 0x000fe200078e0057 */
[----:B------:R3:W-:Y:S01]  /*1f340*/  STL [R1+0x130], R230 ;  /* 0x000130e601007387 */ /* 0x0007e20000100800 */
[----:B------:R-:W-:Y:S01]  /*1f350*/  IMAD.MOV.U32 R87, RZ, RZ, R83 ;  /* 0x000000ffff577224 */ /* 0x000fe200078e0053 */
[----:B------:R-:W-:Y:S01]  /*1f360*/  LOP3.LUT R232, R232, 0xff7fffff, RZ, 0xc0, !PT ;  /* 0xff7fffffe8e87812 */ /* 0x000fe200078ec0ff */
[----:B------:R-:W-:Y:S01]  /*1f370*/  IMAD.MOV.U32 R83, RZ, RZ, R59 ;  /* 0x000000ffff537224 */ /* 0x000fe200078e003b */
[----:B------:R-:W-:Y:S01]  /*1f380*/  STL [R1+0x12c], R229 ;  /* 0x00012ce501007387 */ /* 0x000fe20000100800 */
[----:B------:R-:W-:Y:S01]  /*1f390*/  IMAD.MOV.U32 R208, RZ, RZ, R120 ;  /* 0x000000ffffd07224 */ /* 0x000fe200078e0078 */
[----:B------:R-:W-:Y:S01]  /*1f3a0*/  LOP3.LUT R231, R231, 0x7fffffff, RZ, 0xc0, !PT ;  /* 0x7fffffffe7e77812 */ /* 0x000fe200078ec0ff */
[----:B------:R-:W-:Y:S01]  /*1f3b0*/  IMAD.MOV.U32 R120, RZ, RZ, R91 ;  /* 0x000000ffff787224 */ /* 0x000fe200078e005b */
[----:B------:R4:W-:Y:S01]  /*1f3c0*/  STL [R1+0x128], R228 ;  /* 0x000128e401007387 */ /* 0x0009e20000100800 */
[----:B------:R-:W-:Y:S01]  /*1f3d0*/  IMAD.MOV.U32 R210, RZ, RZ, R208 ;  /* 0x000000ffffd27224 */ /* 0x000fe200078e00d0 */
[----:B------:R-:W-:Y:S01]  /*1f3e0*/  LOP3.LUT R233, R233, 0xfffffffd, RZ, 0xc0, !PT ;  /* 0xfffffffde9e97812 */ /* 0x000fe200078ec0ff */
[----:B------:R-:W-:Y:S01]  /*1f3f0*/  IMAD.MOV.U32 R208, RZ, RZ, R90 ;  /* 0x000000ffffd07224 */ /* 0x000fe200078e005a */
[----:B------:R-:W-:Y:S01]  /*1f400*/  STL [R1+0x124], R227 ;  /* 0x000124e301007387 */ /* 0x000fe20000100800 */
[----:B------:R-:W-:Y:S01]  /*1f410*/  IMAD.MOV.U32 R209, RZ, RZ, R125 ;  /* 0x000000ffffd17224 */ /* 0x000fe200078e007d */
[----:B------:R-:W-:Y:S01]  /*1f420*/  UISETP.GT.AND UP0, UPT, UR7, UR8, UPT ;  /* 0x000000080700728c */ /* 0x000fe2000bf04270 */
[----:B------:R-:W-:Y:S01]  /*1f430*/  IMAD.MOV.U32 R211, RZ, RZ, R120 ;  /* 0x000000ffffd37224 */ /* 0x000fe200078e0078 */
[----:B------:R4:W-:Y:S01]  /*1f440*/  STL [R1+0x120], R226 ;  /* 0x000120e201007387 */ /* 0x0009e20000100800 */
[----:B------:R-:W-:Y:S03]  /*1f450*/  UMOV UR9, UR7 ;  /* 0x0000000700097c82 */ /* 0x000fe60008000000 */
[----:B------:R2:W-:Y:S01]  /*1f460*/  STL [R1+0x11c], R225 ;  /* 0x00011ce101007387 */ /* 0x0005e20000100800 */
[----:B-1----:R-:W-:Y:S03]  /*1f470*/  IMAD.MOV.U32 R246, RZ, RZ, R210 ;  /* 0x000000fffff67224 */ /* 0x002fe600078e00d2 */
[----:B------:R-:W-:Y:S01]  /*1f480*/  STL [R1+0x118], R224 ;  /* 0x000118e001007387 */ /* 0x000fe20000100800 */
[----:B---3--:R-:W-:Y:S02]  /*1f490*/  IMAD.MOV.U32 R230, RZ, RZ, R246 ;  /* 0x000000ffffe67224 */ /* 0x008fe400078e00f6 */
[----:B------:R-:W-:Y:S01]  /*1f4a0*/  IMAD.MOV.U32 R246, RZ, RZ, R209 ;  /* 0x000000fffff67224 */ /* 0x000fe200078e00d1 */
[----:B------:R-:W-:Y:S01]  /*1f4b0*/  STL [R1+0x114], R223 ;  /* 0x000114df01007387 */ /* 0x000fe20000100800 */
[----:B------:R-:W-:Y:S02]  /*1f4c0*/  IMAD.MOV.U32 R209, RZ, RZ, R93 ;  /* 0x000000ffffd17224 */ /* 0x000fe400078e005d */
[----:B------:R-:W-:Y:S01]  /*1f4d0*/  IMAD.MOV.U32 R93, RZ, RZ, R89 ;  /* 0x000000ffff5d7224 */ /* 0x000fe200078e0059 */
[----:B------:R-:W-:Y:S01]  /*1f4e0*/  STL [R1+0x110], R222 ;  /* 0x000110de01007387 */ /* 0x000fe20000100800 */
[----:B------:R-:W-:Y:S02]  /*1f4f0*/  IMAD.MOV.U32 R89, RZ, RZ, R87 ;  /* 0x000000ffff597224 */ /* 0x000fe400078e0057 */
[----:B----4-:R-:W-:Y:S01]  /*1f500*/  IMAD.MOV.U32 R228, RZ, RZ, R211 ;  /* 0x000000ffffe47224 */ /* 0x010fe200078e00d3 */
[----:B------:R-:W-:Y:S01]  /*1f510*/  STL [R1+0x10c], R221 ;  /* 0x00010cdd01007387 */ /* 0x000fe20000100800 */
[----:B------:R-:W-:Y:S02]  /*1f520*/  IMAD.MOV.U32 R211, RZ, RZ, R85 ;  /* 0x000000ffffd37224 */ /* 0x000fe400078e0055 */
[----:B------:R-:W-:Y:S01]  /*1f530*/  IMAD.MOV.U32 R229, RZ, RZ, R208 ;  /* 0x000000ffffe57224 */ /* 0x000fe200078e00d0 */
[----:B------:R1:W-:Y:S01]  /*1f540*/  STL [R1+0x108], R220 ;  /* 0x000108dc01007387 */ /* 0x0003e20000100800 */
[----:B------:R-:W-:Y:S02]  /*1f550*/  IMAD.MOV.U32 R208, RZ, RZ, R111 ;  /* 0x000000ffffd07224 */ /* 0x000fe400078e006f */
[----:B------:R-:W-:Y:S01]  /*1f560*/  IMAD.MOV.U32 R226, RZ, RZ, R93 ;  /* 0x000000ffffe27224 */ /* 0x000fe200078e005d */
[----:B------:R-:W-:Y:S04]  /*1f570*/  STL [R1+0x104], R219 ;  /* 0x000104db01007387 */ /* 0x000fe80000100800 */
[----:B------:R3:W-:Y:S04]  /*1f580*/  STL [R1+0x100], R218 ;  /* 0x000100da01007387 */ /* 0x0007e80000100800 */
[----:B------:R-:W-:Y:S04]  /*1f590*/  STL [R1+0xfc], R217 ;  /* 0x0000fcd901007387 */ /* 0x000fe80000100800 */
[----:B------:R4:W-:Y:S04]  /*1f5a0*/  STL [R1+0xf8], R212 ;  /* 0x0000f8d401007387 */ /* 0x0009e80000100800 */
[----:B------:R-:W3:Y:S04]  /*1f5b0*/  LDL.LU R22, [R1] ;  /* 0x0000000001167983 */ /* 0x000ee80000300800 */
[----:B------:R-:W4:Y:S04]  /*1f5c0*/  LDL.LU R13, [R1+0x14] ;  /* 0x00001400010d7983 */ /* 0x000f280000300800 */
[----:B------:R-:W1:Y:S08]  /*1f5d0*/  S2R R2, SR_TID.X ;  /* 0x0000000000027919 */ /* 0x000e700000002100 */
[----:B------:R-:W4:Y:S04]  /*1f5e0*/  LDL.LU R67, [R1+0x20] ;  /* 0x0000200001437983 */ /* 0x000f280000300800 */
[----:B------:R-:W4:Y:S04]  /*1f5f0*/  LDL.LU R95, [R1+0x24] ;  /* 0x00002400015f7983 */ /* 0x000f280000300800 */
[----:B------:R-:W4:Y:S04]  /*1f600*/  LDL.LU R88, [R1+0x2c] ;  /* 0x00002c0001587983 */ /* 0x000f280000300800 */
[----:B------:R-:W4:Y:S01]  /*1f610*/  LDL.LU R79, [R1+0x28] ;  /* 0x00002800014f7983 */ /* 0x000f220000300800 */
[----:B-1----:R-:W-:Y:S05]  /*1f620*/  IMAD.SHL.U32 R2, R2, 0x2, RZ ;  /* 0x0000000202027824 */ /* 0x002fea00078e00ff */
[----:B------:R-:W-:Y:S05]  /*1f630*/  LOP3.LUT R2, R2, 0x6, RZ, 0xc0, !PT ;  /* 0x0000000602027812 */ /* 0x000fea00078ec0ff */
[----:B------:R-:W-:Y:S04]  /*1f640*/  IMAD R0, R0, 0x80, R2 ;  /* 0x0000008000007824 */ /* 0x000fe800078e0202 */
[--C-:B------:R-:W-:Y:S01]  /*1f650*/  IMAD.IADD R2, R236, 0x1, -R0.reuse ;  /* 0x00000001ec027824 */ /* 0x100fe200078e0a00 */
[C---:B------:R-:W-:Y:S01]  /*1f660*/  IADD3 R6, R0.reuse, 0x1, RZ ;  /* 0x0000000100067810 */ /* 0x040fe20007ffe0ff */
[--C-:B------:R-:W-:Y:S01]  /*1f670*/  IMAD.IADD R3, R235, 0x1, -R0.reuse ;  /* 0x00000001eb037824 */ /* 0x100fe200078e0a00 */
[----:B------:R-:W-:Y:S02]  /*1f680*/  IADD3 R5, R0, 0x8, RZ ;  /* 0x0000000800057810 */ /* 0x000fe40007ffe0ff */
[----:B------:R-:W-:Y:S02]  /*1f690*/  IABS R2, R2 ;  /* 0x0000000200027213 */ /* 0x000fe40000000000 */
[----:B------:R-:W-:Y:S02]  /*1f6a0*/  ISETP.GE.AND P3, PT, R6, R240, PT ;  /* 0x000000f00600720c */ /* 0x000fe40003f66270 */
[----:B------:R1:W-:Y:S01]  /*1f6b0*/  I2F R10, R2 ;  /* 0x00000002000a7306 */ /* 0x0003e20000201400 */
[----:B------:R-:W-:Y:S02]  /*1f6c0*/  IADD3 R4, R0, 0x9, RZ ;  /* 0x0000000900047810 */ /* 0x000fe40007ffe0ff */
[C---:B------:R-:W-:Y:S02]  /*1f6d0*/  ISETP.GE.AND P2, PT, R6.reuse, R239, PT ;  /* 0x000000ef0600720c */ /* 0x040fe40003f46270 */
[C---:B------:R-:W-:Y:S02]  /*1f6e0*/  ISETP.GE.AND P1, PT, R6.reuse, R238, PT ;  /* 0x000000ee0600720c */ /* 0x040fe40003f26270 */
[C---:B------:R-:W-:Y:S02]  /*1f6f0*/  ISETP.GE.AND P0, PT, R6.reuse, R237, PT ;  /* 0x000000ed0600720c */ /* 0x040fe40003f06270 */
[C---:B------:R-:W-:Y:S02]  /*1f700*/  ISETP.GE.OR P3, PT, R6.reuse, R245, !P3 ;  /* 0x000000f50600720c */ /* 0x040fe40005f66670 */
[C---:B------:R-:W-:Y:S02]  /*1f710*/  ISETP.GE.OR P4, PT, R6.reuse, R244, !P2 ;  /* 0x000000f40600720c */ /* 0x040fe40005786670 */
[C---:B------:R-:W-:Y:S02]  /*1f720*/  ISETP.GE.OR P1, PT, R6.reuse, R243, !P1 ;  /* 0x000000f30600720c */ /* 0x040fe40004f26670 */
[----:B------:R-:W-:Y:S02]  /*1f730*/  ISETP.GE.OR P0, PT, R6, R242, !P0 ;  /* 0x000000f20600720c */ /* 0x000fe40004706670 */
[CC--:B------:R-:W-:Y:S04]  /*1f740*/  ISETP.GE.AND P2, PT, R5.reuse, R240.reuse, PT ;  /* 0x000000f00500720c */ /* 0x0c0fe80003f46270 */
[----:B------:R-:W-:Y:S02]  /*1f750*/  ISETP.GE.OR P2, PT, R5, R245, !P2 ;  /* 0x000000f50500720c */ /* 0x000fe40005746670 */
[----:B-1----:R-:W-:Y:S01]  /*1f760*/  IABS R2, R3 ;  /* 0x0000000300027213 */ /* 0x002fe20000000000 */
[--C-:B------:R-:W-:Y:S02]  /*1f770*/  IMAD.IADD R3, R234, 0x1, -R0.reuse ;  /* 0x00000001ea037824 */ /* 0x100fe400078e0a00 */
[----:B------:R-:W-:Y:S01]  /*1f780*/  @P1 LOP3.LUT R232, R232, 0x800000, RZ, 0xfc, !PT ;  /* 0x00800000e8e81812 */ /* 0x000fe200078efcff */
[----:B------:R1:W-:Y:S01]  /*1f790*/  I2F R9, R2 ;  /* 0x0000000200097306 */ /* 0x0003e20000201400 */
[----:B------:R-:W-:Y:S02]  /*1f7a0*/  ISETP.GE.AND P1, PT, R0, R240, PT ;  /* 0x000000f00000720c */ /* 0x000fe40003f26270 */
[----:B------:R-:W-:Y:S02]  /*1f7b0*/  LOP3.LUT R232, R232, 0xffbfffff, RZ, 0xc0, !PT ;  /* 0xffbfffffe8e87812 */ /* 0x000fe400078ec0ff */
[----:B------:R-:W-:Y:S02]  /*1f7c0*/  ISETP.GE.OR P1, PT, R0, R245, !P1 ;  /* 0x000000f50000720c */ /* 0x000fe40004f26670 */
[----:B------:R-:W-:Y:S02]  /*1f7d0*/  @P0 LOP3.LUT R232, R232, 0x400000, RZ, 0xfc, !PT ;  /* 0x00400000e8e80812 */ /* 0x000fe400078efcff */
[----:B------:R-:W-:Y:S02]  /*1f7e0*/  ISETP.GE.AND P0, PT, R0, R239, PT ;  /* 0x000000ef0000720c */ /* 0x000fe40003f06270 */
[----:B------:R-:W-:Y:S02]  /*1f7f0*/  LOP3.LUT R232, R232, 0xffdfffff, RZ, 0xc0, !PT ;  /* 0xffdfffffe8e87812 */ /* 0x000fe400078ec0ff */
[----:B------:R-:W-:Y:S02]  /*1f800*/  ISETP.GE.OR P0, PT, R0, R244, !P0 ;  /* 0x000000f40000720c */ /* 0x000fe40004706670 */
[----:B-1----:R-:W-:Y:S01]  /*1f810*/  IABS R2, R3 ;  /* 0x0000000300027213 */ /* 0x002fe20000000000 */
[----:B------:R-:W-:Y:S03]  /*1f820*/  IMAD.IADD R3, R241, 0x1, -R0 ;  /* 0x00000001f1037824 */ /* 0x000fe600078e0a00 */
[----:B------:R1:W1:Y:S02]  /*1f830*/  I2F R7, R2 ;  /* 0x0000000200077306 */ /* 0x0002640000201400 */
[----:B-1----:R-:W-:Y:S01]  /*1f840*/  IABS R2, R3 ;  /* 0x0000000300027213 */ /* 0x002fe20000000000 */
[C---:B------:R-:W-:Y:S02]  /*1f850*/  IMAD.IADD R3, R236.reuse, 0x1, -R6 ;  /* 0x00000001ec037824 */ /* 0x040fe400078e0a06 */
[----:B------:R-:W-:Y:S05]  /*1f860*/  FFMA.FTZ R27, R7, -UR35, R201 ;  /* 0x80000023071b7c23 */ /* 0x000fea00080100c9 */
[----:B------:R1:W1:Y:S02]  /*1f870*/  I2F R8, R2 ;  /* 0x0000000200087306 */ /* 0x0002640000201400 */
[----:B-1----:R-:W-:Y:S01]  /*1f880*/  IABS R2, R3 ;  /* 0x0000000300027213 */ /* 0x002fe20000000000 */
[----:B------:R-:W-:Y:S02]  /*1f890*/  IMAD.IADD R3, R236, 0x1, -R5 ;  /* 0x00000001ec037824 */ /* 0x000fe400078e0a05 */
[----:B------:R-:W-:Y:S05]  /*1f8a0*/  FFMA.FTZ R25, R8, -UR35, R202 ;  /* 0x8000002308197c23 */ /* 0x000fea00080100ca */
[----:B------:R1:W-:Y:S02]  /*1f8b0*/  I2F R12, R2 ;  /* 0x00000002000c7306 */ /* 0x0003e40000201400 */
[----:B-1----:R-:W-:Y:S01]  /*1f8c0*/  IABS R2, R3 ;  /* 0x0000000300027213 */ /* 0x002fe20000000000 */
[----:B------:R-:W-:Y:S02]  /*1f8d0*/  IMAD.IADD R3, R236, 0x1, -R4 ;  /* 0x00000001ec037824 */ /* 0x000fe400078e0a04 */
[----:B--2---:R-:W-:Y:S05]  /*1f8e0*/  FFMA.FTZ R30, R10, -UR35, R11 ;  /* 0x800000230a1e7c23 */ /* 0x004fea000801000b */
[----:B------:R1:W2:Y:S02]  /*1f8f0*/  I2F R11, R2 ;  /* 0x00000002000b7306 */ /* 0x0002a40000201400 */
[----:B-1----:R-:W-:Y:S01]  /*1f900*/  IABS R2, R3 ;  /* 0x0000000300027213 */ /* 0x002fe20000000000 */
[----:B--2---:R-:W-:Y:S01]  /*1f910*/  FFMA.FTZ R23, R11, -UR35, R14 ;  /* 0x800000230b177c23 */ /* 0x004fe2000801000e */
[C---:B------:R-:W-:Y:S06]  /*1f920*/  IADD3 R3, R0.reuse, 0x10, RZ ;  /* 0x0000001000037810 */ /* 0x040fec0007ffe0ff */
[----:B------:R1:W2:Y:S01]  /*1f930*/  I2F R10, R2 ;  /* 0x00000002000a7306 */ /* 0x0002a20000201400 */
[----:B------:R-:W-:Y:S01]  /*1f940*/  IADD3 R14, R0, 0x28, RZ ;  /* 0x00000028000e7810 */ /* 0x000fe20007ffe0ff */
[----:B------:R-:W-:Y:S01]  /*1f950*/  IMAD.IADD R7, R236, 0x1, -R3 ;  /* 0x00000001ec077824 */ /* 0x000fe200078e0a03 */
[----:B------:R-:W-:Y:S04]  /*1f960*/  FSEL R99, R23, -INF , !P2 ;  /* 0xff80000017637808 */ /* 0x000fe80005000000 */
[----:B-1----:R-:W-:Y:S01]  /*1f970*/  IABS R2, R7 ;  /* 0x0000000700027213 */ /* 0x002fe20000000000 */
[----:B------:R-:W-:Y:S05]  /*1f980*/  IMAD.IADD R7, R235, 0x1, -R6 ;  /* 0x00000001eb077824 */ /* 0x000fea00078e0a06 */
[----:B------:R-:W-:Y:S01]  /*1f990*/  IABS R7, R7 ;  /* 0x0000000700077213 */ /* 0x000fe20000000000 */
[----:B---3--:R-:W-:Y:S02]  /*1f9a0*/  FFMA.FTZ R29, R9, -UR35, R22 ;  /* 0x80000023091d7c23 */ /* 0x008fe40008010016 */
[----:B------:R1:W3:Y:S01]  /*1f9b0*/  I2F R9, R2 ;  /* 0x0000000200097306 */ /* 0x0002e20000201400 */
[----:B--2---:R-:W-:Y:S02]  /*1f9c0*/  FFMA.FTZ R22, R10, -UR35, R200 ;  /* 0x800000230a167c23 */ /* 0x004fe400080100c8 */
[----:B----4-:R-:W-:Y:S01]  /*1f9d0*/  FFMA.FTZ R24, R12, -UR35, R13 ;  /* 0x800000230c187c23 */ /* 0x010fe2000801000d */
[----:B------:R-:W-:Y:S02]  /*1f9e0*/  FSEL R97, R29, -INF , !P0 ;  /* 0xff8000001d617808 */ /* 0x000fe40004000000 */
[C---:B------:R-:W-:Y:S04]  /*1f9f0*/  ISETP.GE.AND P0, PT, R0.reuse, R237, PT ;  /* 0x000000ed0000720c */ /* 0x040fe80003f06270 */
[----:B------:R2:W4:Y:S01]  /*1fa00*/  I2F R12, R7 ;  /* 0x00000007000c7306 */ /* 0x0005220000201400 */
[C---:B------:R-:W-:Y:S04]  /*1fa10*/  ISETP.GE.OR P0, PT, R0.reuse, R242, !P0 ;  /* 0x000000f20000720c */ /* 0x040fe80004706670 */
[----:B------:R-:W-:Y:S02]  /*1fa20*/  FSEL R225, R25, -INF , !P0 ;  /* 0xff80000019e17808 */ /* 0x000fe40004000000 */
[CC--:B------:R-:W-:Y:S04]  /*1fa30*/  ISETP.GE.AND P0, PT, R3.reuse, R240.reuse, PT ;  /* 0x000000f00300720c */ /* 0x0c0fe80003f06270 */
[-C--:B------:R-:W-:Y:S02]  /*1fa40*/  ISETP.GE.OR P0, PT, R3, R245.reuse, !P0 ;  /* 0x000000f50300720c */ /* 0x080fe40004706670 */
[----:B-1----:R-:W-:Y:S01]  /*1fa50*/  IADD3 R2, R0, 0x11, RZ ;  /* 0x0000001100027810 */ /* 0x002fe20007ffe0ff */
[----:B---3--:R-:W-:Y:S03]  /*1fa60*/  FFMA.FTZ R20, R9, -UR35, R20 ;  /* 0x8000002309147c23 */ /* 0x008fe60008010014 */
[----:B------:R-:W-:Y:S01]  /*1fa70*/  ISETP.GE.AND P2, PT, R2, R240, PT ;  /* 0x000000f00200720c */ /* 0x000fe20003f46270 */
[----:B------:R-:W-:Y:S01]  /*1fa80*/  IMAD.IADD R8, R236, 0x1, -R2 ;  /* 0x00000001ec087824 */ /* 0x000fe200078e0a02 */
[----:B------:R-:W-:Y:S02]  /*1fa90*/  FSEL R220, R20, -INF , !P0 ;  /* 0xff80000014dc7808 */ /* 0x000fe40004000000 */
[----:B------:R-:W-:Y:S02]  /*1faa0*/  ISETP.GE.OR P2, PT, R2, R245, !P2 ;  /* 0x000000f50200720c */ /* 0x000fe40005746670 */
[----:B--2---:R-:W-:Y:S01]  /*1fab0*/  IABS R7, R8 ;  /* 0x0000000800077213 */ /* 0x004fe20000000000 */
[----:B----4-:R-:W-:Y:S02]  /*1fac0*/  FFMA.FTZ R68, R12, -UR35, R67 ;  /* 0x800000230c447c23 */ /* 0x010fe40008010043 */
[----:B------:R-:W2:Y:S01]  /*1fad0*/  LDL.LU R67, [R1+0x10] ;  /* 0x0000100001437983 */ /* 0x000ea20000300800 */
[----:B------:R1:W3:Y:S01]  /*1fae0*/  I2F R13, R7 ;  /* 0x00000007000d7306 */ /* 0x0002e20000201400 */
[C---:B------:R-:W-:Y:S01]  /*1faf0*/  IMAD.IADD R8, R235.reuse, 0x1, -R5 ;  /* 0x00000001eb087824 */ /* 0x040fe200078e0a05 */
[----:B------:R-:W-:Y:S04]  /*1fb00*/  FSEL R68, R68, -INF , !P4 ;  /* 0xff80000044447808 */ /* 0x000fe80006000000 */
[----:B-1----:R-:W-:Y:S01]  /*1fb10*/  IABS R7, R8 ;  /* 0x0000000800077213 */ /* 0x002fe20000000000 */
[----:B------:R-:W-:Y:S02]  /*1fb20*/  IMAD.IADD R8, R235, 0x1, -R4 ;  /* 0x00000001eb087824 */ /* 0x000fe400078e0a04 */
[----:B---3--:R-:W-:Y:S01]  /*1fb30*/  FFMA.FTZ R19, R13, -UR35, R19 ;  /* 0x800000230d137c23 */ /* 0x008fe20008010013 */
[----:B------:R1:W3:Y:S04]  /*1fb40*/  I2F R11, R7 ;  /* 0x00000007000b7306 */ /* 0x0002e80000201400 */
[----:B------:R-:W-:Y:S02]  /*1fb50*/  FSEL R102, R19, -INF , !P2 ;  /* 0xff80000013667808 */ /* 0x000fe40005000000 */
[----:B-1----:R-:W-:Y:S01]  /*1fb60*/  IABS R7, R8 ;  /* 0x0000000800077213 */ /* 0x002fe20000000000 */
[----:B------:R-:W-:Y:S02]  /*1fb70*/  IMAD.IADD R8, R235, 0x1, -R3 ;  /* 0x00000001eb087824 */ /* 0x000fe400078e0a03 */
[----:B---3--:R-:W-:Y:S01]  /*1fb80*/  FFMA.FTZ R250, R11, -UR35, R250 ;  /* 0x800000230bfa7c23 */ /* 0x008fe200080100fa */
[----:B------:R1:W3:Y:S02]  /*1fb90*/  I2F R9, R7 ;  /* 0x0000000700097306 */ /* 0x0002e40000201400 */
[----:B-1----:R-:W-:Y:S01]  /*1fba0*/  IABS R7, R8 ;  /* 0x0000000800077213 */ /* 0x002fe20000000000 */
[----:B---3--:R-:W-:Y:S01]  /*1fbb0*/  FFMA.FTZ R249, R9, -UR35, R249 ;  /* 0x8000002309f97c23 */ /* 0x008fe200080100f9 */
[----:B------:R-:W-:Y:S01]  /*1fbc0*/  IADD3 R8, R0, 0x18, RZ ;  /* 0x0000001800087810 */ /* 0x000fe20007ffe0ff */
[----:B------:R-:W-:Y:S05]  /*1fbd0*/  IMAD.IADD R9, R235, 0x1, -R2 ;  /* 0x00000001eb097824 */ /* 0x000fea00078e0a02 */
[----:B------:R1:W3:Y:S02]  /*1fbe0*/  I2F R10, R7 ;  /* 0x00000007000a7306 */ /* 0x0002e40000201400 */
[----:B-1----:R-:W-:Y:S02]  /*1fbf0*/  IMAD.IADD R7, R236, 0x1, -R8 ;  /* 0x00000001ec077824 */ /* 0x002fe400078e0a08 */
[----:B---3--:R-:W-:Y:S03]  /*1fc00*/  FFMA.FTZ R203, R10, -UR35, R203 ;  /* 0x800000230acb7c23 */ /* 0x008fe600080100cb */
[----:B------:R-:W-:Y:S04]  /*1fc10*/  IABS R7, R7 ;  /* 0x0000000700077213 */ /* 0x000fe80000000000 */
[----:B------:R1:W3:Y:S02]  /*1fc20*/  I2F R12, R7 ;  /* 0x00000007000c7306 */ /* 0x0002e40000201400 */
[----:B-1----:R-:W-:Y:S01]  /*1fc30*/  IABS R7, R9 ;  /* 0x0000000900077213 */ /* 0x002fe20000000000 */
[--C-:B------:R-:W-:Y:S02]  /*1fc40*/  IMAD.IADD R9, R234, 0x1, -R6.reuse ;  /* 0x00000001ea097824 */ /* 0x100fe400078e0a06 */
[----:B---3--:R-:W-:Y:S05]  /*1fc50*/  FFMA.FTZ R17, R12, -UR35, R17 ;  /* 0x800000230c117c23 */ /* 0x008fea0008010011 */
[----:B------:R1:W3:Y:S01]  /*1fc60*/  I2F R11, R7 ;  /* 0x00000007000b7306 */ /* 0x0002e20000201400 */
[----:B------:R-:W-:Y:S01]  /*1fc70*/  IMAD.IADD R6, R241, 0x1, -R6 ;  /* 0x00000001f1067824 */ /* 0x000fe200078e0a06 */
[----:B-1----:R-:W-:Y:S01]  /*1fc80*/  IABS R7, R9 ;  /* 0x0000000900077213 */ /* 0x002fe20000000000 */
[----:B------:R-:W-:Y:S02]  /*1fc90*/  IMAD.IADD R9, R234, 0x1, -R5 ;  /* 0x00000001ea097824 */ /* 0x000fe400078e0a05 */
[----:B---3--:R-:W-:Y:S05]  /*1fca0*/  FFMA.FTZ R247, R11, -UR35, R247 ;  /* 0x800000230bf77c23 */ /* 0x008fea00080100f7 */
[----:B------:R1:W3:Y:S02]  /*1fcb0*/  I2F R10, R7 ;  /* 0x00000007000a7306 */ /* 0x0002e40000201400 */
[----:B-1----:R-:W-:Y:S02]  /*1fcc0*/  IMAD.IADD R7, R235, 0x1, -R8 ;  /* 0x00000001eb077824 */ /* 0x002fe400078e0a08 */
[----:B---3--:R-:W-:Y:S01]  /*1fcd0*/  FFMA.FTZ R108, R10, -UR35, R95 ;  /* 0x800000230a6c7c23 */ /* 0x008fe2000801005f */
[----:B------:R-:W-:Y:S02]  /*1fce0*/  IADD3 R10, R0, 0x19, RZ ;  /* 0x00000019000a7810 */ /* 0x000fe40007ffe0ff */
[----:B------:R-:W-:Y:S02]  /*1fcf0*/  IABS R7, R7 ;  /* 0x0000000700077213 */ /* 0x000fe40000000000 */
[C---:B------:R-:W-:Y:S02]  /*1fd00*/  ISETP.GE.AND P0, PT, R10.reuse, R240, PT ;  /* 0x000000f00a00720c */ /* 0x040fe40003f06270 */
[----:B------:R1:W3:Y:S02]  /*1fd10*/  I2F R12, R7 ;  /* 0x00000007000c7306 */ /* 0x0002e40000201400 */
[----:B------:R-:W-:Y:S02]  /*1fd20*/  ISETP.GE.OR P0, PT, R10, R245, !P0 ;  /* 0x000000f50a00720c */ /* 0x000fe40004706670 */
[----:B-1----:R-:W-:Y:S01]  /*1fd30*/  IABS R7, R9 ;  /* 0x0000000900077213 */ /* 0x002fe20000000000 */
[----:B------:R-:W-:Y:S02]  /*1fd40*/  IMAD.IADD R9, R234, 0x1, -R4 ;  /* 0x00000001ea097824 */ /* 0x000fe400078e0a04 */
[----:B---3--:R-:W-:Y:S03]  /*1fd50*/  FFMA.FTZ R34, R12, -UR35, R34 ;  /* 0x800000230c227c23 */ /* 0x008fe60008010022 */
[----:B------:R1:W3:Y:S01]  /*1fd60*/  I2F R11, R7 ;  /* 0x00000007000b7306 */ /* 0x0002e20000201400 */
[----:B------:R-:W-:Y:S09]  /*1fd70*/  IABS R12, R6 ;  /* 0x00000006000c7213 */ /* 0x000ff20000000000 */
[----:B------:R-:W-:Y:S01]  /*1fd80*/  I2F R12, R12 ;  /* 0x0000000c000c7306 */ /* 0x000fe20000201400 */
[----:B-1----:R-:W-:Y:S01]  /*1fd90*/  IABS R7, R9 ;  /* 0x0000000900077213 */ /* 0x002fe20000000000 */
[----:B---3--:R-:W-:Y:S08]  /*1fda0*/  FFMA.FTZ R107, R11, -UR35, R88 ;  /* 0x800000230b6b7c23 */ /* 0x008ff00008010058 */
[----:B------:R-:W1:Y:S02]  /*1fdb0*/  I2F R9, R7 ;  /* 0x0000000700097306 */ /* 0x000e640000201400 */
[----:B-1----:R-:W-:Y:S02]  /*1fdc0*/  FFMA.FTZ R103, R9, -UR35, R79 ;  /* 0x8000002309677c23 */ /* 0x002fe4000801004f */
[----:B------:R-:W3:Y:S01]  /*1fdd0*/  LDL.LU R79, [R1+0x18] ;  /* 0x00001800014f7983 */ /* 0x000ee20000300800 */
[--C-:B------:R-:W-:Y:S02]  /*1fde0*/  IMAD.IADD R7, R236, 0x1, -R10.reuse ;  /* 0x00000001ec077824 */ /* 0x100fe400078e0a0a */
[----:B------:R-:W-:Y:S01]  /*1fdf0*/  IMAD.IADD R9, R234, 0x1, -R3 ;  /* 0x00000001ea097824 */ /* 0x000fe200078e0a03 */
[----:B------:R-:W4:Y:S02]  /*1fe00*/  LDL.LU R96, [R1+0x34] ;  /* 0x0000340001607983 */ /* 0x000f240000300800 */
[----:B------:R-:W-:Y:S02]  /*1fe10*/  IABS R7, R7 ;  /* 0x0000000700077213 */ /* 0x000fe40000000000 */
[----:B------:R-:W4:Y:S02]  /*1fe20*/  LDL.LU R95, [R1+0x1c] ;  /* 0x00001c00015f7983 */ /* 0x000f240000300800 */
[----:B------:R1:W1:Y:S02]  /*1fe30*/  I2F R11, R7 ;  /* 0x00000007000b7306 */ /* 0x0002640000201400 */
[----:B-1----:R-:W-:Y:S01]  /*1fe40*/  IABS R7, R9 ;  /* 0x0000000900077213 */ /* 0x002fe20000000000 */
[----:B------:R-:W-:Y:S07]  /*1fe50*/  FFMA.FTZ R15, R11, -UR35, R15 ;  /* 0x800000230b0f7c23 */ /* 0x000fee000801000f */
[----:B------:R-:W2:Y:S01]  /*1fe60*/  I2F R9, R7 ;  /* 0x0000000700097306 */ /* 0x000ea20000201400 */
[----:B------:R-:W-:Y:S02]  /*1fe70*/  FSEL R221, R15, -INF , !P0 ;  /* 0xff8000000fdd7808 */ /* 0x000fe40004000000 */
[CC--:B------:R-:W-:Y:S04]  /*1fe80*/  ISETP.GE.AND P0, PT, R14.reuse, R240.reuse, PT ;  /* 0x000000f00e00720c */ /* 0x0c0fe80003f06270 */
[----:B------:R-:W-:Y:S01]  /*1fe90*/  ISETP.GE.OR P0, PT, R14, R245, !P0 ;  /* 0x000000f50e00720c */ /* 0x000fe20004706670 */
[----:B--2---:R-:W-:Y:S02]  /*1fea0*/  FFMA.FTZ R104, R9, -UR35, R67 ;  /* 0x8000002309687c23 */ /* 0x004fe40008010043 */
[----:B------:R-:W2:Y:S01]  /*1feb0*/  LDL.LU R67, [R1+0x38] ;  /* 0x0000380001437983 */ /* 0x000ea20000300800 */
[----:B------:R-:W-:Y:S02]  /*1fec0*/  IMAD.IADD R7, R235, 0x1, -R10 ;  /* 0x00000001eb077824 */ /* 0x000fe400078e0a0a */
[----:B------:R-:W-:Y:S01]  /*1fed0*/  IMAD.IADD R9, R234, 0x1, -R2 ;  /* 0x00000001ea097824 */ /* 0x000fe200078e0a02 */
[----:B------:R-:W2:Y:S02]  /*1fee0*/  LDL.LU R88, [R1+0x8] ;  /* 0x0000080001587983 */ /* 0x000ea40000300800 */
[----:B------:R-:W-:Y:S04]  /*1fef0*/  IABS R7, R7 ;  /* 0x0000000700077213 */ /* 0x000fe80000000000 */
[----:B------:R1:W1:Y:S02]  /*1ff00*/  I2F R11, R7 ;  /* 0x00000007000b7306 */ /* 0x0002640000201400 */
[----:B-1----:R-:W-:Y:S01]  /*1ff10*/  IABS R7, R9 ;  /* 0x0000000900077213 */ /* 0x002fe20000000000 */
[----:B------:R-:W-:Y:S01]  /*1ff20*/  FFMA.FTZ R35, R11, -UR35, R35 ;  /* 0x800000230b237c23 */ /* 0x000fe20008010023 */
[----:B------:R-:W-:Y:S06]  /*1ff30*/  IADD3 R9, R0, 0x20, RZ ;  /* 0x0000002000097810 */ /* 0x000fec0007ffe0ff */
[----:B------:R-:W-:Y:S01]  /*1ff40*/  I2F R7, R7 ;  /* 0x0000000700077306 */ /* 0x000fe20000201400 */
[----:B------:R-:W-:Y:S01]  /*1ff50*/  IMAD.IADD R6, R236, 0x1, -R9 ;  /* 0x00000001ec067824 */ /* 0x000fe200078e0a09 */
[C---:B------:R-:W-:Y:S04]  /*1ff60*/  ISETP.GE.AND P2, PT, R9.reuse, R240, PT ;  /* 0x000000f00900720c */ /* 0x040fe80003f46270 */
[----:B------:R-:W-:Y:S02]  /*1ff70*/  IABS R6, R6 ;  /* 0x0000000600067213 */ /* 0x000fe40000000000 */
[----:B------:R-:W-:Y:S02]  /*1ff80*/  ISETP.GE.OR P2, PT, R9, R245, !P2 ;  /* 0x000000f50900720c */ /* 0x000fe40005746670 */
[----:B------:R-:W1:Y:S02]  /*1ff90*/  I2F R11, R6 ;  /* 0x00000006000b7306 */ /* 0x000e640000201400 */
[----:B-1----:R-:W-:Y:S05]  /*1ffa0*/  FFMA.FTZ R13, R11, -UR35, R32 ;  /* 0x800000230b0d7c23 */ /* 0x002fea0008010020 */
[----:B------:R-:W-:Y:S02]  /*1ffb0*/  FSEL R109, R13, -INF , !P2 ;  /* 0xff8000000d6d7808 */ /* 0x000fe40005000000 */
[C---:B------:R-:W-:Y:S02]  /*1ffc0*/  ISETP.GE.AND P2, PT, R5.reuse, R239, PT ;  /* 0x000000ef0500720c */ /* 0x040fe40003f46270 */
[----:B------:R-:W-:Y:S02]  /*1ffd0*/  IADD3 R13, R0, 0x29, RZ ;  /* 0x00000029000d7810 */ /* 0x000fe40007ffe0ff */
[----:B------:R-:W-:Y:S01]  /*1ffe0*/  ISETP.GE.OR P6, PT, R5, R244, !P2 ;  /* 0x000000f40500720c */ /* 0x000fe200057c6670 */
[----:B---3--:R-:W-:Y:S02]  /*1fff0*/  FFMA.FTZ R118, R7, -UR35, R79 ;  /* 0x8000002307767c23 */ /* 0x008fe4000801004f */
[----:B------:R-:W-:Y:S02]  /*20000*/  IMAD.IADD R7, R234, 0x1, -R8 ;  /* 0x00000001ea077824 */ /* 0x000fe400078e0a08 */
[----:B------:R-:W-:Y:S02]  /*20010*/  IMAD.MOV.U32 R79, RZ, RZ, R42 ;  /* 0x000000ffff4f7224 */ /* 0x000fe400078e002a */
[----:B------:R-:W3:Y:S01]  /*20020*/  LDL.LU R42, [R1+0xc] ;  /* 0x00000c00012a7983 */ /* 0x000ee20000300800 */
[----:B------:R-:W-:Y:S01]  /*20030*/  IABS R6, R7 ;  /* 0x0000000700067213 */ /* 0x000fe20000000000 */
[----:B----4-:R-:W-:Y:S01]  /*20040*/  FFMA.FTZ R98, R12, -UR35, R96 ;  /* 0x800000230c627c23 */ /* 0x010fe20008010060 */
[----:B------:R-:W-:Y:S01]  /*20050*/  IADD3 R12, R0, 0x21, RZ ;  /* 0x00000021000c7810 */ /* 0x000fe20007ffe0ff */
[----:B------:R-:W4:Y:S01]  /*20060*/  LDL.LU R106, [R1+0x30] ;  /* 0x00003000016a7983 */ /* 0x000f220000300800 */
[----:B------:R1:W1:Y:S01]  /*20070*/  I2F R7, R6 ;  /* 0x0000000600077306 */ /* 0x0002620000201400 */
[----:B------:R-:W-:Y:S01]  /*20080*/  FSEL R96, R30, -INF , !P1 ;  /* 0xff8000001e607808 */ /* 0x000fe20004800000 */
[----:B------:R-:W-:Y:S01]  /*20090*/  IMAD.MOV.U32 R223, RZ, RZ, R79 ;  /* 0x000000ffffdf7224 */ /* 0x000fe200078e004f */
[C---:B------:R-:W-:Y:S04]  /*200a0*/  ISETP.GE.AND P1, PT, R0.reuse, R238, PT ;  /* 0x000000ee0000720c */ /* 0x040fe80003f26270 */
[----:B------:R-:W-:Y:S04]  /*200b0*/  ISETP.GE.OR P1, PT, R0, R243, !P1 ;  /* 0x000000f30000720c */ /* 0x000fe80004f26670 */
[----:B------:R-:W-:Y:S02]  /*200c0*/  FSEL R101, R27, -INF , !P1 ;  /* 0xff8000001b657808 */ /* 0x000fe40004800000 */
[CC--:B------:R-:W-:Y:S04]  /*200d0*/  ISETP.GE.AND P1, PT, R4.reuse, R240.reuse, PT ;  /* 0x000000f00400720c */ /* 0x0c0fe80003f26270 */
[-C--:B------:R-:W-:Y:S04]  /*200e0*/  ISETP.GE.OR P1, PT, R4, R245.reuse, !P1 ;  /* 0x000000f50400720c */ /* 0x080fe80004f26670 */
[----:B------:R-:W-:Y:S02]  /*200f0*/  FSEL R100, R22, -INF , !P1 ;  /* 0xff80000016647808 */ /* 0x000fe40004800000 */
[C---:B------:R-:W-:Y:S01]  /*20100*/  ISETP.GE.AND P1, PT, R8.reuse, R240, PT ;  /* 0x000000f00800720c */ /* 0x040fe20003f26270 */
[----:B-1----:R-:W-:Y:S02]  /*20110*/  IMAD.IADD R6, R235, 0x1, -R9 ;  /* 0x00000001eb067824 */ /* 0x002fe400078e0a09 */
[----:B------:R-:W-:Y:S01]  /*20120*/  FFMA.FTZ R117, R7, -UR35, R95 ;  /* 0x8000002307757c23 */ /* 0x000fe2000801005f */
[-C--:B------:R-:W-:Y:S01]  /*20130*/  ISETP.GE.OR P1, PT, R8, R245.reuse, !P1 ;  /* 0x000000f50800720c */ /* 0x080fe20004f26670 */
[----:B------:R-:W-:Y:S01]  /*20140*/  IMAD.IADD R7, R241, 0x1, -R5 ;  /* 0x00000001f1077824 */ /* 0x000fe200078e0a05 */
[----:B------:R-:W-:Y:S02]  /*20150*/  IABS R6, R6 ;  /* 0x0000000600067213 */ /* 0x000fe40000000000 */
[----:B------:R-:W-:Y:S02]  /*20160*/  FSEL R105, R17, -INF , !P1 ;  /* 0xff80000011697808 */ /* 0x000fe40004800000 */
[----:B------:R1:W1:Y:S01]  /*20170*/  I2F R11, R6 ;  /* 0x00000006000b7306 */ /* 0x0002620000201400 */
[----:B------:R-:W-:Y:S02]  /*20180*/  ISETP.GE.AND P1, PT, R12, R240, PT ;  /* 0x000000f00c00720c */ /* 0x000fe40003f26270 */
[----:B------:R-:W-:Y:S02]  /*20190*/  FSEL R95, R24, -INF , !P3 ;  /* 0xff800000185f7808 */ /* 0x000fe40005800000 */
[----:B------:R-:W-:Y:S02]  /*201a0*/  ISETP.GE.OR P1, PT, R12, R245, !P1 ;  /* 0x000000f50c00720c */ /* 0x000fe40004f26670 */
[----:B-1----:R-:W-:Y:S01]  /*201b0*/  IABS R6, R7 ;  /* 0x0000000700067213 */ /* 0x002fe20000000000 */
[----:B------:R-:W-:Y:S01]  /*201c0*/  FFMA.FTZ R33, R11, -UR35, R33 ;  /* 0x800000230b217c23 */ /* 0x000fe20008010021 */
[----:B------:R-:W-:Y:S04]  /*201d0*/  IADD3 R11, R0, 0x30, RZ ;  /* 0x00000030000b7810 */ /* 0x000fe80007ffe0ff */
[----:B------:R-:W2:Y:S02]  /*201e0*/  I2F R6, R6 ;  /* 0x0000000600067306 */ /* 0x000ea40000201400 */
[----:B--2---:R-:W-:Y:S02]  /*201f0*/  FFMA.FTZ R67, R6, -UR35, R67 ;  /* 0x8000002306437c23 */ /* 0x004fe40008010043 */
[----:B------:R-:W-:Y:S05]  /*20200*/  IMAD.IADD R6, R236, 0x1, -R12 ;  /* 0x00000001ec067824 */ /* 0x000fea00078e0a0c */
[----:B------:R-:W-:Y:S06]  /*20210*/  IABS R6, R6 ;  /* 0x0000000600067213 */ /* 0x000fec0000000000 */
[----:B------:R-:W1:Y:S02]  /*20220*/  I2F R6, R6 ;  /* 0x0000000600067306 */ /* 0x000e640000201400 */
[----:B-1----:R-:W-:Y:S02]  /*20230*/  FFMA.FTZ R7, R6, -UR35, R88 ;  /* 0x8000002306077c23 */ /* 0x002fe40008010058 */
[----:B------:R-:W-:Y:S02]  /*20240*/  IMAD.MOV.U32 R88, RZ, RZ, R76 ;  /* 0x000000ffff587224 */ /* 0x000fe400078e004c */
[----:B------:R-:W2:Y:S01]  /*20250*/  LDL.LU R76, [R1+0x48] ;  /* 0x00004800014c7983 */ /* 0x000ea20000300800 */
[----:B------:R-:W-:Y:S01]  /*20260*/  IMAD.IADD R6, R235, 0x1, -R12 ;  /* 0x00000001eb067824 */ /* 0x000fe200078e0a0c */
[----:B------:R-:W-:Y:S01]  /*20270*/  FSEL R131, R7, -INF , !P1 ;  /* 0xff80000007837808 */ /* 0x000fe20004800000 */
[----:B------:R-:W-:Y:S01]  /*20280*/  IMAD.MOV.U32 R210, RZ, RZ, R88 ;  /* 0x000000ffffd27224 */ /* 0x000fe200078e0058 */
[----:B------:R-:W2:Y:S01]  /*20290*/  LDL.LU R119, [R1+0x3c] ;  /* 0x00003c0001777983 */ /* 0x000ea20000300800 */
[C---:B------:R-:W-:Y:S02]  /*202a0*/  ISETP.GE.AND P1, PT, R5.reuse, R238, PT ;  /* 0x000000ee0500720c */ /* 0x040fe40003f26270 */
[----:B------:R-:W-:Y:S01]  /*202b0*/  IABS R6, R6 ;  /* 0x0000000600067213 */ /* 0x000fe20000000000 */
[----:B------:R-:W2:Y:S01]  /*202c0*/  LDL.LU R122, [R1+0x44] ;  /* 0x00004400017a7983 */ /* 0x000ea20000300800 */
[----:B------:R-:W-:Y:S01]  /*202d0*/  IMAD.MOV.U32 R227, RZ, RZ, R210 ;  /* 0x000000ffffe37224 */ /* 0x000fe200078e00d2 */
[C---:B------:R-:W-:Y:S01]  /*202e0*/  ISETP.GE.OR P1, PT, R5.reuse, R243, !P1 ;  /* 0x000000f30500720c */ /* 0x040fe20004f26670 */
[----:B------:R-:W-:Y:S01]  /*202f0*/  IMAD.MOV.U32 R210, RZ, RZ, R94 ;  /* 0x000000ffffd27224 */ /* 0x000fe200078e005e */
[----:B------:R-:W-:Y:S01]  /*20300*/  IADD3 R7, R0, 0x31, RZ ;  /* 0x0000003100077810 */ /* 0x000fe20007ffe0ff */
[----:B------:R-:W3:Y:S10]  /*20310*/  I2F R6, R6 ;  /* 0x0000000600067306 */ /* 0x000ef40000201400 */
[----:B------:R-:W-:Y:S04]  /*20320*/  @P1 LOP3.LUT R232, R232, 0x200000, RZ, 0xfc, !PT ;  /* 0x00200000e8e81812 */ /* 0x000fe800078efcff */
[----:B------:R-:W-:Y:S01]  /*20330*/  LOP3.LUT R232, R232, 0xffefffff, RZ, 0xc0, !PT ;  /* 0xffefffffe8e87812 */ /* 0x000fe200078ec0ff */
[----:B---3--:R-:W-:Y:S02]  /*20340*/  FFMA.FTZ R42, R6, -UR35, R42 ;  /* 0x80000023062a7c23 */ /* 0x008fe4000801002a */
[----:B------:R-:W-:Y:S05]  /*20350*/  IMAD.IADD R6, R236, 0x1, -R14 ;  /* 0x00000001ec067824 */ /* 0x000fea00078e0a0e */
[----:B------:R-:W-:Y:S06]  /*20360*/  IABS R6, R6 ;  /* 0x0000000600067213 */ /* 0x000fec0000000000 */
[----:B------:R-:W1:Y:S02]  /*20370*/  I2F R6, R6 ;  /* 0x0000000600067306 */ /* 0x000e640000201400 */
[----:B-1----:R-:W-:Y:S05]  /*20380*/  FFMA.FTZ R6, R6, -UR35, R48 ;  /* 0x8000002306067c23 */ /* 0x002fea0008010030 */
[----:B------:R-:W-:Y:S02]  /*20390*/  FSEL R130, R6, -INF , !P0 ;  /* 0xff80000006827808 */ /* 0x000fe40004000000 */
[C---:B------:R-:W-:Y:S02]  /*203a0*/  ISETP.GE.AND P0, PT, R5.reuse, R237, PT ;  /* 0x000000ed0500720c */ /* 0x040fe40003f06270 */
[----:B------:R-:W-:Y:S02]  /*203b0*/  IADD3 R6, R0, 0x38, RZ ;  /* 0x0000003800067810 */ /* 0x000fe40007ffe0ff */
[----:B------:R-:W-:Y:S01]  /*203c0*/  ISETP.GE.OR P0, PT, R5, R242, !P0 ;  /* 0x000000f20500720c */ /* 0x000fe20004706670 */
[----:B------:R-:W-:Y:S05]  /*203d0*/  IMAD.IADD R5, R234, 0x1, -R10 ;  /* 0x00000001ea057824 */ /* 0x000fea00078e0a0a */
[----:B------:R-:W-:Y:S06]  /*203e0*/  IABS R5, R5 ;  /* 0x0000000500057213 */ /* 0x000fec0000000000 */
[----:B------:R-:W4:Y:S01]  /*203f0*/  I2F R5, R5 ;  /* 0x0000000500057306 */ /* 0x000f220000201400 */
[----:B------:R-:W-:Y:S02]  /*20400*/  @P0 LOP3.LUT R232, R232, 0x100000, RZ, 0xfc, !PT ;  /* 0x00100000e8e80812 */ /* 0x000fe400078efcff */
[C---:B------:R-:W-:Y:S02]  /*20410*/  ISETP.GE.AND P0, PT, R13.reuse, R240, PT ;  /* 0x000000f00d00720c */ /* 0x040fe40003f06270 */
[----:B------:R-:W-:Y:S02]  /*20420*/  LOP3.LUT R232, R232, 0xfffbffff, RZ, 0xc0, !PT ;  /* 0xfffbffffe8e87812 */ /* 0x000fe400078ec0ff */
[----:B------:R-:W-:Y:S01]  /*20430*/  ISETP.GE.OR P0, PT, R13, R245, !P0 ;  /* 0x000000f50d00720c */ /* 0x000fe20004706670 */
[----:B----4-:R-:W-:Y:S02]  /*20440*/  FFMA.FTZ R106, R5, -UR35, R106 ;  /* 0x80000023056a7c23 */ /* 0x010fe4000801006a */
[----:B------:R-:W-:Y:S05]  /*20450*/  IMAD.IADD R5, R241, 0x1, -R4 ;  /* 0x00000001f1057824 */ /* 0x000fea00078e0a04 */
[----:B------:R-:W-:Y:S06]  /*20460*/  IABS R5, R5 ;  /* 0x0000000500057213 */ /* 0x000fec0000000000 */
[----:B------:R-:W2:Y:S02]  /*20470*/  I2F R5, R5 ;  /* 0x0000000500057306 */ /* 0x000ea40000201400 */
[----:B--2---:R-:W-:Y:S02]  /*20480*/  FFMA.FTZ R76, R5, -UR35, R76 ;  /* 0x80000023054c7c23 */ /* 0x004fe4000801004c */
[----:B------:R-:W-:Y:S05]  /*20490*/  IMAD.IADD R5, R235, 0x1, -R14 ;  /* 0x00000001eb057824 */ /* 0x000fea00078e0a0e */
[----:B------:R-:W-:Y:S06]  /*204a0*/  IABS R5, R5 ;  /* 0x0000000500057213 */ /* 0x000fec0000000000 */
[----:B------:R-:W1:Y:S02]  /*204b0*/  I2F R5, R5 ;  /* 0x0000000500057306 */ /* 0x000e640000201400 */
[----:B-1----:R-:W-:Y:S02]  /*204c0*/  FFMA.FTZ R41, R5, -UR35, R41 ;  /* 0x8000002305297c23 */ /* 0x002fe40008010029 */
[----:B------:R-:W-:Y:S05]  /*204d0*/  IMAD.IADD R5, R236, 0x1, -R13 ;  /* 0x00000001ec057824 */ /* 0x000fea00078e0a0d */
[----:B------:R-:W-:Y:S06]  /*204e0*/  IABS R5, R5 ;  /* 0x0000000500057213 */ /* 0x000fec0000000000 */
[----:B------:R-:W1:Y:S02]  /*204f0*/  I2F R5, R5 ;  /* 0x0000000500057306 */ /* 0x000e640000201400 */
[----:B-1----:R-:W-:Y:S05]  /*20500*/  FFMA.FTZ R5, R5, -UR35, R37 ;  /* 0x8000002305057c23 */ /* 0x002fea0008010025 */
[----:B------:R-:W-:Y:S02]  /*20510*/  FSEL R129, R5, -INF , !P0 ;  /* 0xff80000005817808 */ /* 0x000fe40004000000 */
[----:B------:R-:W-:Y:S02]  /*20520*/  ISETP.GE.AND P0, PT, R4, R239, PT ;  /* 0x000000ef0400720c */ /* 0x000fe40003f06270 */
[----:B------:R-:W-:Y:S02]  /*20530*/  IADD3 R5, R0, 0x39, RZ ;  /* 0x0000003900057810 */ /* 0x000fe40007ffe0ff */
        /* <DEDUP_REMOVED lines=30> */
[C---:B------:R-:W-:Y:S02]  /*20720*/  ISETP.GE.AND P0, PT, R3.reuse, R239, PT ;  /* 0x000000ef0300720c */ /* 0x040fe40003f06270 */
        /* <DEDUP_REMOVED lines=22> */
[----:B------:R-:W2:Y:S01]  /*20890*/  LDL.LU R122, [R1+0x50] ;  /* 0x00005000017a7983 */ /* 0x000ea20000300800 */
[----:B------:R-:W-:Y:S03]  /*208a0*/  IMAD.IADD R3, R235, 0x1, -R11 ;  /* 0x00000001eb037824 */ /* 0x000fe600078e0a0b */
[----:B------:R-:W3:Y:S02]  /*208b0*/  LDL.LU R59, [R1+0x40] ;  /* 0x00004000013b7983 */ /* 0x000ee40000300800 */
        /* <DEDUP_REMOVED lines=23> */
[----:B------:R-:W-:Y:S02]  /*20a30*/  ISETP.GE.AND P0, PT, R6, R240, PT ;  /* 0x000000f00600720c */ /* 0x000fe40003f06270 */
[----:B------:R-:W-:Y:S02]  /*20a40*/  LOP3.LUT R232, R232, 0xfffffbff, RZ, 0xc0, !PT ;  /* 0xfffffbffe8e87812 */ /* 0x000fe400078ec0ff */
[----:B------:R-:W-:Y:S01]  /*20a50*/  ISETP.GE.OR P0, PT, R6, R245, !P0 ;  /* 0x000000f50600720c */ /* 0x000fe20004706670 */
[----:B-1----:R-:W-:Y:S02]  /*20a60*/  FFMA.FTZ R251, R2, -UR35, R251 ;  /* 0x8000002302fb7c23 */ /* 0x002fe400080100fb */
[----:B------:R-:W-:Y:S05]  /*20a70*/  IMAD.IADD R2, R241, 0x1, -R8 ;  /* 0x00000001f1027824 */ /* 0x000fea00078e0a08 */
[----:B------:R-:W-:Y:S06]  /*20a80*/  IABS R2, R2 ;  /* 0x0000000200027213 */ /* 0x000fec0000000000 */
[----:B------:R-:W2:Y:S02]  /*20a90*/  I2F R2, R2 ;  /* 0x0000000200027306 */ /* 0x000ea40000201400 */
[----:B--2---:R-:W-:Y:S02]  /*20aa0*/  FFMA.FTZ R123, R2, -UR35, R122 ;  /* 0x80000023027b7c23 */ /* 0x004fe4000801007a */
[----:B------:R-:W2:Y:S01]  /*20ab0*/  LDL.LU R122, [R1+0x5c] ;  /* 0x00005c00017a7983 */ /* 0x000ea20000300800 */
[----:B------:R-:W-:Y:S03]  /*20ac0*/  IMAD.IADD R2, R235, 0x1, -R7 ;  /* 0x00000001eb027824 */ /* 0x000fe600078e0a07 */
[----:B------:R-:W4:Y:S02]  /*20ad0*/  LDL.LU R91, [R1+0x4c] ;  /* 0x00004c00015b7983 */ /* 0x000f240000300800 */
[----:B------:R-:W-:Y:S02]  /*20ae0*/  IABS R2, R2 ;  /* 0x0000000200027213 */ /* 0x000fe40000000000 */
[----:B------:R-:W4:Y:S04]  /*20af0*/  LDL.LU R90, [R1+0x58] ;  /* 0x00005800015a7983 */ /* 0x000f280000300800 */
[----:B------:R-:W1:Y:S01]  /*20b00*/  I2F R2, R2 ;  /* 0x0000000200027306 */ /* 0x000e620000201400 */
[----:B------:R-:W4:Y:S04]  /*20b10*/  LDL.LU R88, [R1+0x64] ;  /* 0x0000640001587983 */ /* 0x000f280000300800 */
[----:B------:R-:W4:Y:S04]  /*20b20*/  LDL.LU R87, [R1+0x70] ;  /* 0x0000700001577983 */ /* 0x000f280000300800 */
[----:B------:R-:W4:Y:S04]  /*20b30*/  LDL.LU R85, [R1+0x60] ;  /* 0x0000600001557983 */ /* 0x000f280000300800 */
[----:B------:R-:W4:Y:S01]  /*20b40*/  LDL.LU R224, [R1+0x6c] ;  /* 0x00006c0001e07983 */ /* 0x000f220000300800 */
[----:B-1----:R-:W-:Y:S02]  /*20b50*/  FFMA.FTZ R50, R2, -UR35, R50 ;  /* 0x8000002302327c23 */ /* 0x002fe40008010032 */
[----:B------:R-:W-:Y:S05]  /*20b60*/  IMAD.IADD R2, R236, 0x1, -R6 ;  /* 0x00000001ec027824 */ /* 0x000fea00078e0a06 */
[----:B------:R-:W-:Y:S06]  /*20b70*/  IABS R2, R2 ;  /* 0x0000000200027213 */ /* 0x000fec0000000000 */
[----:B------:R-:W1:Y:S02]  /*20b80*/  I2F R2, R2 ;  /* 0x0000000200027306 */ /* 0x000e640000201400 */
[----:B-1----:R-:W-:Y:S01]  /*20b90*/  FFMA.FTZ R2, R2, -UR35, R64 ;  /* 0x8000002302027c23 */ /* 0x002fe20008010040 */
[----:B------:R-:W-:Y:S04]  /*20ba0*/  FSEL R64, R250, -INF , !P6 ;  /* 0xff800000fa407808 */ /* 0x000fe80007000000 */
[----:B------:R-:W-:Y:S01]  /*20bb0*/  FSEL R206, R2, -INF , !P0 ;  /* 0xff80000002ce7808 */ /* 0x000fe20004000000 */
[----:B------:R-:W-:Y:S01]  /*20bc0*/  IMAD.IADD R2, R234, 0x1, -R13 ;  /* 0x00000001ea027824 */ /* 0x000fe200078e0a0d */
[C---:B------:R-:W-:Y:S04]  /*20bd0*/  ISETP.GE.AND P0, PT, R8.reuse, R239, PT ;  /* 0x000000ef0800720c */ /* 0x040fe80003f06270 */
[----:B------:R-:W-:Y:S02]  /*20be0*/  IABS R2, R2 ;  /* 0x0000000200027213 */ /* 0x000fe40000000000 */
[C---:B------:R-:W-:Y:S02]  /*20bf0*/  ISETP.GE.OR P2, PT, R8.reuse, R244, !P0 ;  /* 0x000000f40800720c */ /* 0x040fe40004746670 */
[C---:B------:R-:W-:Y:S02]  /*20c00*/  ISETP.GE.AND P0, PT, R8.reuse, R238, PT ;  /* 0x000000ee0800720c */ /* 0x040fe40003f06270 */
[----:B------:R-:W3:Y:S02]  /*20c10*/  I2F R2, R2 ;  /* 0x0000000200027306 */ /* 0x000ee40000201400 */
[C---:B------:R-:W-:Y:S02]  /*20c20*/  ISETP.GE.OR P1, PT, R8.reuse, R243, !P0 ;  /* 0x000000f30800720c */ /* 0x040fe40004726670 */
[C---:B------:R-:W-:Y:S04]  /*20c30*/  ISETP.GE.AND P0, PT, R8.reuse, R237, PT ;  /* 0x000000ed0800720c */ /* 0x040fe80003f06270 */
[----:B------:R-:W-:Y:S02]  /*20c40*/  ISETP.GE.OR P0, PT, R8, R242, !P0 ;  /* 0x000000f20800720c */ /* 0x000fe40004706670 */
[----:B------:R-:W-:Y:S04]  /*20c50*/  @P2 LOP3.LUT R232, R232, 0x400, RZ, 0xfc, !PT ;  /* 0x00000400e8e82812 */ /* 0x000fe800078efcff */
[----:B------:R-:W-:Y:S04]  /*20c60*/  LOP3.LUT R232, R232, 0xfffffeff, RZ, 0xc0, !PT ;  /* 0xfffffeffe8e87812 */ /* 0x000fe800078ec0ff */
[----:B------:R-:W-:Y:S04]  /*20c70*/  @P1 LOP3.LUT R232, R232, 0x100, RZ, 0xfc, !PT ;  /* 0x00000100e8e81812 */ /* 0x000fe800078efcff */
[----:B------:R-:W-:Y:S01]  /*20c80*/  LOP3.LUT R232, R232, 0xfffffdff, RZ, 0xc0, !PT ;  /* 0xfffffdffe8e87812 */ /* 0x000fe200078ec0ff */
[----:B---3--:R-:W-:Y:S02]  /*20c90*/  FFMA.FTZ R59, R2, -UR35, R59 ;  /* 0x80000023023b7c23 */ /* 0x008fe4000801003b */
[----:B------:R-:W-:Y:S01]  /*20ca0*/  IMAD.IADD R2, R241, 0x1, -R10 ;  /* 0x00000001f1027824 */ /* 0x000fe200078e0a0a */
[----:B------:R-:W-:Y:S02]  /*20cb0*/  @P0 LOP3.LUT R232, R232, 0x200, RZ, 0xfc, !PT ;  /* 0x00000200e8e80812 */ /* 0x000fe400078efcff */
[C---:B------:R-:W-:Y:S02]  /*20cc0*/  ISETP.GE.AND P0, PT, R5.reuse, R240, PT ;  /* 0x000000f00500720c */ /* 0x040fe40003f06270 */
[----:B------:R-:W-:Y:S02]  /*20cd0*/  IABS R2, R2 ;  /* 0x0000000200027213 */ /* 0x000fe40000000000 */
[----:B------:R-:W-:Y:S02]  /*20ce0*/  ISETP.GE.OR P0, PT, R5, R245, !P0 ;  /* 0x000000f50500720c */ /* 0x000fe40004706670 */
[----:B------:R-:W-:Y:S02]  /*20cf0*/  LOP3.LUT R232, R232, 0xffffffbf, RZ, 0xc0, !PT ;  /* 0xffffffbfe8e87812 */ /* 0x000fe400078ec0ff */
        /* <DEDUP_REMOVED lines=10> */
[----:B------:R-:W-:Y:S01]  /*20da0*/  FSEL R204, R2, -INF , !P0 ;  /* 0xff80000002cc7808 */ /* 0x000fe20004000000 */
[----:B------:R-:W-:Y:S01]  /*20db0*/  IMAD.IADD R2, R234, 0x1, -R11 ;  /* 0x00000001ea027824 */ /* 0x000fe200078e0a0b */
[C---:B------:R-:W-:Y:S04]  /*20dc0*/  ISETP.GE.AND P0, PT, R10.reuse, R239, PT ;  /* 0x000000ef0a00720c */ /* 0x040fe80003f06270 */
[----:B------:R-:W-:Y:S02]  /*20dd0*/  IABS R2, R2 ;  /* 0x0000000200027213 */ /* 0x000fe40000000000 */
[C---:B------:R-:W-:Y:S02]  /*20de0*/  ISETP.GE.OR P2, PT, R10.reuse, R244, !P0 ;  /* 0x000000f40a00720c */ /* 0x040fe40004746670 */
[C---:B------:R-:W-:Y:S02]  /*20df0*/  ISETP.GE.AND P0, PT, R10.reuse, R238, PT ;  /* 0x000000ee0a00720c */ /* 0x040fe40003f06270 */
[----:B------:R-:W1:Y:S02]  /*20e00*/  I2F R2, R2 ;  /* 0x0000000200027306 */ /* 0x000e640000201400 */
[C---:B------:R-:W-:Y:S02]  /*20e10*/  ISETP.GE.OR P1, PT, R10.reuse, R243, !P0 ;  /* 0x000000f30a00720c */ /* 0x040fe40004726670 */
[C---:B------:R-:W-:Y:S04]  /*20e20*/  ISETP.GE.AND P0, PT, R10.reuse, R237, PT ;  /* 0x000000ed0a00720c */ /* 0x040fe80003f06270 */
[----:B------:R-:W-:Y:S02]  /*20e30*/  ISETP.GE.OR P0, PT, R10, R242, !P0 ;  /* 0x000000f20a00720c */ /* 0x000fe40004706670 */
[----:B------:R-:W-:Y:S02]  /*20e40*/  @P2 LOP3.LUT R232, R232, 0x40, RZ, 0xfc, !PT ;  /* 0x00000040e8e82812 */ /* 0x000fe400078efcff */
[----:B------:R-:W-:Y:S02]  /*20e50*/  IADD3 R10, R0, 0x59, RZ ;  /* 0x00000059000a7810 */ /* 0x000fe40007ffe0ff */
[----:B------:R-:W-:Y:S04]  /*20e60*/  LOP3.LUT R232, R232, 0xffffffdf, RZ, 0xc0, !PT ;  /* 0xffffffdfe8e87812 */ /* 0x000fe800078ec0ff */
[----:B------:R-:W-:Y:S04]  /*20e70*/  @P1 LOP3.LUT R232, R232, 0x20, RZ, 0xfc, !PT ;  /* 0x00000020e8e81812 */ /* 0x000fe800078efcff */
[----:B------:R-:W-:Y:S01]  /*20e80*/  LOP3.LUT R232, R232, 0xffffff7f, RZ, 0xc0, !PT ;  /* 0xffffff7fe8e87812 */ /* 0x000fe200078ec0ff */
[----:B-1----:R-:W-:Y:S02]  /*20e90*/  FFMA.FTZ R53, R2, -UR35, R53 ;  /* 0x8000002302357c23 */ /* 0x002fe40008010035 */
[----:B------:R-:W-:Y:S01]  /*20ea0*/  IMAD.IADD R2, R241, 0x1, -R9 ;  /* 0x00000001f1027824 */ /* 0x000fe200078e0a09 */
[----:B------:R-:W-:Y:S02]  /*20eb0*/  @P0 LOP3.LUT R232, R232, 0x80, RZ, 0xfc, !PT ;  /* 0x00000080e8e80812 */ /* 0x000fe400078efcff */
[C---:B------:R-:W-:Y:S02]  /*20ec0*/  ISETP.GE.AND P0, PT, R4.reuse, R240, PT ;  /* 0x000000f00400720c */ /* 0x040fe40003f06270 */
[----:B------:R-:W-:Y:S02]  /*20ed0*/  IABS R2, R2 ;  /* 0x0000000200027213 */ /* 0x000fe40000000000 */
[----:B------:R-:W-:Y:S02]  /*20ee0*/  ISETP.GE.OR P0, PT, R4, R245, !P0 ;  /* 0x000000f50400720c */ /* 0x000fe40004706670 */
[----:B------:R-:W-:Y:S02]  /*20ef0*/  LOP3.LUT R232, R232, 0xfffffffb, RZ, 0xc0, !PT ;  /* 0xfffffffbe8e87812 */ /* 0x000fe400078ec0ff */
[----:B------:R-:W4:Y:S02]  /*20f00*/  I2F R2, R2 ;  /* 0x0000000200027306 */ /* 0x000f240000201400 */
[----:B----4-:R-:W-:Y:S02]  /*20f10*/  FFMA.FTZ R91, R2, -UR35, R91 ;  /* 0x80000023025b7c23 */ /* 0x010fe4000801005b */
        /* <DEDUP_REMOVED lines=18> */
[----:B------:R-:W-:Y:S04]  /*21040*/  @P2 LOP3.LUT R232, R232, 0x4, RZ, 0xfc, !PT ;  /* 0x00000004e8e82812 */ /* 0x000fe800078efcff */
        /* <DEDUP_REMOVED lines=33> */
[----:B------:R-:W-:Y:S03]  /*21260*/  @P1 LOP3.LUT R231, R231, 0x20000000, RZ, 0xfc, !PT ;  /* 0x20000000e7e71812 */ /* 0x000fe600078efcff */
[----:B------:R-:W-:Y:S02]  /*21270*/  @P0 LOP3.LUT R232, R232, 0x8, RZ, 0xfc, !PT ;  /* 0x00000008e8e80812 */ /* 0x000fe400078efcff */
[----:B------:R-:W-:Y:S01]  /*21280*/  LOP3.LUT R231, R231, 0xf7ffffff, RZ, 0xc0, !PT ;  /* 0xf7ffffffe7e77812 */ /* 0x000fe200078ec0ff */
[----:B-1----:R-:W-:Y:S01]  /*21290*/  FFMA.FTZ R40, R2, -UR35, R40 ;  /* 0x8000002302287c23 */ /* 0x002fe20008010028 */
[----:B------:R-:W-:Y:S01]  /*212a0*/  LOP3.LUT R232, R232, 0xfffffffe, RZ, 0xc0, !PT ;  /* 0xfffffffee8e87812 */ /* 0x000fe200078ec0ff */
        /* <DEDUP_REMOVED lines=89> */
[----:B------:R-:W-:Y:S02]  /*21840*/  IADD3 R11, R0, 0x51, RZ ;  /* 0x00000051000b7810 */ /* 0x000fe40007ffe0ff */
[----:B------:R-:W-:Y:S04]  /*21850*/  @P2 LOP3.LUT R231, R231, 0x80000, RZ, 0xfc, !PT ;  /* 0x00080000e7e72812 */ /* 0x000fe800078efcff */
[----:B------:R-:W-:Y:S04]  /*21860*/  LOP3.LUT R231, R231, 0xffdfffff, RZ, 0xc0, !PT ;  /* 0xffdfffffe7e77812 */ /* 0x000fe800078ec0ff */
[----:B------:R-:W-:Y:S01]  /*21870*/  @P1 LOP3.LUT R231, R231, 0x200000, RZ, 0xfc, !PT ;  /* 0x00200000e7e71812 */ /* 0x000fe200078efcff */
[----:B-1----:R-:W-:Y:S03]  /*21880*/  FFMA.FTZ R83, R9, -UR35, R83 ;  /* 0x8000002309537c23 */ /* 0x002fe60008010053 */
[----:B------:R-:W-:Y:S01]  /*21890*/  LOP3.LUT R231, R231, 0xefffffff, RZ, 0xc0, !PT ;  /* 0xefffffffe7e77812 */ /* 0x000fe200078ec0ff */
[----:B------:R-:W-:Y:S03]  /*218a0*/  IMAD.IADD R9, R241, 0x1, -R7 ;  /* 0x00000001f1097824 */ /* 0x000fe600078e0a07 */
[----:B------:R-:W-:Y:S02]  /*218b0*/  @P0 LOP3.LUT R231, R231, 0x10000000, RZ, 0xfc, !PT ;  /* 0x10000000e7e70812 */ /* 0x000fe400078efcff */
[----:B------:R-:W-:Y:S02]  /*218c0*/  IABS R9, R9 ;  /* 0x0000000900097213 */ /* 0x000fe40000000000 */
[----:B------:R-:W-:Y:S02]  /*218d0*/  ISETP.GE.AND P0, PT, R11, R240, PT ;  /* 0x000000f00b00720c */ /* 0x000fe40003f06270 */
[----:B------:R-:W-:Y:S02]  /*218e0*/  LOP3.LUT R231, R231, 0xffff7fff, RZ, 0xc0, !PT ;  /* 0xffff7fffe7e77812 */ /* 0x000fe400078ec0ff */
[----:B------:R-:W1:Y:S01]  /*218f0*/  I2F R9, R9 ;  /* 0x0000000900097306 */ /* 0x000e620000201400 */
[----:B------:R-:W-:Y:S01]  /*21900*/  ISETP.GE.OR P0, PT, R11, R245, !P0 ;  /* 0x000000f50b00720c */ /* 0x000fe20004706670 */
[----:B-1----:R-:W-:Y:S02]  /*21910*/  FFMA.FTZ R81, R9, -UR35, R224 ;  /* 0x8000002309517c23 */ /* 0x002fe400080100e0 */
[----:B------:R-:W-:Y:S02]  /*21920*/  IMAD.IADD R9, R235, 0x1, -R12 ;  /* 0x00000001eb097824 */ /* 0x000fe400078e0a0c */
[----:B------:R-:W-:Y:S02]  /*21930*/  IMAD.MOV.U32 R224, RZ, RZ, R226 ;  /* 0x000000ffffe07224 */ /* 0x000fe400078e00e2 */
[----:B------:R-:W-:Y:S01]  /*21940*/  IMAD.MOV.U32 R226, RZ, RZ, R227 ;  /* 0x000000ffffe27224 */ /* 0x000fe200078e00e3 */
[----:B------:R-:W-:Y:S01]  /*21950*/  IABS R9, R9 ;  /* 0x0000000900097213 */ /* 0x000fe20000000000 */
[----:B------:R-:W-:Y:S05]  /*21960*/  IMAD.MOV.U32 R227, RZ, RZ, R92 ;  /* 0x000000ffffe37224 */ /* 0x000fea00078e005c */
        /* <DEDUP_REMOVED lines=28> */
[----:B------:R-:W1:Y:S02]  /*21b30*/  I2F R7, R7 ;  /* 0x0000000700077306 */ /* 0x000e640000201400 */
[----:B-1----:R-:W-:Y:S02]  /*21b40*/  FFMA.FTZ R75, R7, -UR35, R223 ;  /* 0x80000023074b7c23 */ /* 0x002fe400080100df */
[----:B------:R-:W-:Y:S02]  /*21b50*/  IMAD.IADD R7, R235, 0x1, -R11 ;  /* 0x00000001eb077824 */ /* 0x000fe400078e0a0b */
[----:B------:R-:W-:Y:S03]  /*21b60*/  IMAD.MOV.U32 R223, RZ, RZ, R89 ;  /* 0x000000ffffdf7224 */ /* 0x000fe600078e0059 */
        /* <DEDUP_REMOVED lines=128> */
[----:B------:R-:W-:Y:S02]  /*22370*/  IMAD.MOV.U32 R226, RZ, RZ, R227 ;  /* 0x000000ffffe27224 */ /* 0x000fe400078e00e3 */
[----:B------:R-:W-:Y:S01]  /*22380*/  IMAD.IADD R3, R235, 0x1, -R7 ;  /* 0x00000001eb037824 */ /* 0x000fe200078e0a07 */
[----:B------:R-:W2:Y:S04]  /*22390*/  LDL.LU R227, [R1+0x74] ;  /* 0x0000740001e37983 */ /* 0x000ea80000300800 */
        /* <DEDUP_REMOVED lines=50> */
[----:B------:R-:W-:Y:S02]  /*226c0*/  LOP3.LUT R233, R233, 0xffffdfff, RZ, 0xc0, !PT ;  /* 0xffffdfffe9e97812 */ /* 0x000fe400078ec0ff */
[----:B------:R-:W-:Y:S04]  /*226d0*/  @P1 LOP3.LUT R231, R231, 0x8, RZ, 0xfc, !PT ;  /* 0x00000008e7e71812 */ /* 0x000fe800078efcff */
[----:B------:R-:W-:Y:S01]  /*226e0*/  LOP3.LUT R231, R231, 0xfffff7ff, RZ, 0xc0, !PT ;  /* 0xfffff7ffe7e77812 */ /* 0x000fe200078ec0ff */
[----:B-1----:R-:W-:Y:S03]  /*226f0*/  FFMA.FTZ R25, R2, -UR35, R226 ;  /* 0x8000002302197c23 */ /* 0x002fe600080100e2 */
[----:B------:R-:W-:Y:S01]  /*22700*/  @P0 LOP3.LUT R231, R231, 0x800, RZ, 0xfc, !PT ;  /* 0x00000800e7e70812 */ /* 0x000fe200078efcff */
[----:B------:R-:W-:Y:S01]  /*22710*/  IMAD.IADD R2, R241, 0x1, -R12 ;  /* 0x00000001f1027824 */ /* 0x000fe200078e0a0c */
[C---:B------:R-:W-:Y:S02]  /*22720*/  ISETP.GE.AND P0, PT, R4.reuse, R240, PT ;  /* 0x000000f00400720c */ /* 0x040fe40003f06270 */
[----:B------:R-:W-:Y:S02]  /*22730*/  LOP3.LUT R231, R231, 0xfffffffd, RZ, 0xc0, !PT ;  /* 0xfffffffde7e77812 */ /* 0x000fe400078ec0ff */
[----:B------:R-:W-:Y:S02]  /*22740*/  IABS R2, R2 ;  /* 0x0000000200027213 */ /* 0x000fe40000000000 */
[----:B------:R-:W-:Y:S04]  /*22750*/  ISETP.GE.OR P0, PT, R4, R245, !P0 ;  /* 0x000000f50400720c */ /* 0x000fe80004706670 */
[----:B------:R-:W2:Y:S02]  /*22760*/  I2F R2, R2 ;  /* 0x0000000200027306 */ /* 0x000ea40000201400 */
[----:B--2---:R-:W-:Y:S02]  /*22770*/  FFMA.FTZ R23, R2, -UR35, R227 ;  /* 0x8000002302177c23 */ /* 0x004fe400080100e3 */
[----:B------:R-:W-:Y:S02]  /*22780*/  IMAD.MOV.U32 R227, RZ, RZ, R228 ;  /* 0x000000ffffe37224 */ /* 0x000fe400078e00e4 */
[----:B------:R-:W2:Y:S01]  /*22790*/  LDL.LU R228, [R1+0x7c] ;  /* 0x00007c0001e47983 */ /* 0x000ea20000300800 */
        /* <DEDUP_REMOVED lines=19> */
[C---:B------:R-:W-:Y:S02]  /*228d0*/  LOP3.LUT P5, RZ, R232.reuse, 0x2000, RZ, 0xc0, !PT ;  /* 0x00002000e8ff7812 */ /* 0x040fe400078ac0ff */
[----:B------:R-:W-:Y:S02]  /*228e0*/  @P1 LOP3.LUT R231, R231, 0x2, RZ, 0xfc, !PT ;  /* 0x00000002e7e71812 */ /* 0x000fe400078efcff */
[C---:B------:R-:W-:Y:S02]  /*228f0*/  LOP3.LUT P2, RZ, R232.reuse, 0x40000, RZ, 0xc0, !PT ;  /* 0x00040000e8ff7812 */ /* 0x040fe4000784c0ff */
[----:B------:R-:W-:Y:S02]  /*22900*/  LOP3.LUT R231, R231, 0xfffffdff, RZ, 0xc0, !PT ;  /* 0xfffffdffe7e77812 */ /* 0x000fe400078ec0ff */
[----:B------:R-:W-:Y:S01]  /*22910*/  LOP3.LUT P3, RZ, R232, 0x10000, RZ, 0xc0, !PT ;  /* 0x00010000e8ff7812 */ /* 0x000fe2000786c0ff */
[----:B-1----:R-:W-:Y:S01]  /*22920*/  FFMA.FTZ R24, R2, -UR35, R227 ;  /* 0x8000002302187c23 */ /* 0x002fe200080100e3 */
[----:B------:R-:W-:Y:S01]  /*22930*/  @P0 LOP3.LUT R231, R231, 0x200, RZ, 0xfc, !PT ;  /* 0x00000200e7e70812 */ /* 0x000fe200078efcff */
[----:B------:R-:W-:Y:S01]  /*22940*/  IMAD.IADD R2, R241, 0x1, -R11 ;  /* 0x00000001f1027824 */ /* 0x000fe200078e0a0b */
[C---:B------:R-:W-:Y:S01]  /*22950*/  ISETP.GE.AND P0, PT, R3.reuse, R240, PT ;  /* 0x000000f00300720c */ /* 0x040fe20003f06270 */
[----:B------:R-:W-:Y:S01]  /*22960*/  IMAD.MOV.U32 R227, RZ, RZ, R205 ;  /* 0x000000ffffe37224 */ /* 0x000fe200078e00cd */
[----:B------:R-:W-:Y:S02]  /*22970*/  LOP3.LUT R232, R232, 0xdfffffff, RZ, 0xc0, !PT ;  /* 0xdfffffffe8e87812 */ /* 0x000fe400078ec0ff */
[----:B------:R-:W-:Y:S02]  /*22980*/  IABS R2, R2 ;  /* 0x0000000200027213 */ /* 0x000fe40000000000 */
[----:B------:R-:W-:Y:S02]  /*22990*/  ISETP.GE.OR P0, PT, R3, R245, !P0 ;  /* 0x000000f50300720c */ /* 0x000fe40004706670 */
[----:B------:R-:W-:Y:S02]  /*229a0*/  FSEL R46, R247, -INF , !P5 ;  /* 0xff800000f72e7808 */ /* 0x000fe40006800000 */
[----:B------:R-:W2:Y:S01]  /*229b0*/  I2F R2, R2 ;  /* 0x0000000200027306 */ /* 0x000ea20000201400 */
[----:B------:R-:W-:Y:S02]  /*229c0*/  FSEL R32, R249, -INF , !P2 ;  /* 0xff800000f9207808 */ /* 0x000fe40005000000 */
[----:B------:R-:W-:Y:S01]  /*229d0*/  FSEL R47, R203, -INF , !P3 ;  /* 0xff800000cb2f7808 */ /* 0x000fe20005800000 */
[----:B--2---:R-:W-:Y:S02]  /*229e0*/  FFMA.FTZ R22, R2, -UR35, R228 ;  /* 0x8000002302167c23 */ /* 0x004fe400080100e4 */
[----:B------:R-:W-:Y:S02]  /*229f0*/  IMAD.IADD R2, R235, 0x1, -R4 ;  /* 0x00000001eb027824 */ /* 0x000fe400078e0a04 */
[----:B------:R-:W-:Y:S03]  /*22a00*/  IMAD.MOV.U32 R228, RZ, RZ, R210 ;  /* 0x000000ffffe47224 */ /* 0x000fe600078e00d2 */
[----:B------:R-:W-:Y:S06]  /*22a10*/  IABS R2, R2 ;  /* 0x0000000200027213 */ /* 0x000fec0000000000 */
[----:B------:R-:W1:Y:S02]  /*22a20*/  I2F R2, R2 ;  /* 0x0000000200027306 */ /* 0x000e640000201400 */
[----:B-1----:R-:W-:Y:S02]  /*22a30*/  FFMA.FTZ R14, R2, -UR35, R230 ;  /* 0x80000023020e7c23 */ /* 0x002fe400080100e6 */
[----:B------:R-:W-:Y:S02]  /*22a40*/  IMAD.MOV.U32 R230, RZ, RZ, R246 ;  /* 0x000000ffffe67224 */ /* 0x000fe400078e00f6 */
[----:B------:R-:W2:Y:S01]  /*22a50*/  LDL.LU R246, [R1+0x80] ;  /* 0x0000800001f67983 */ /* 0x000ea20000300800 */
[----:B------:R-:W-:Y:S03]  /*22a60*/  IMAD.IADD R2, R236, 0x1, -R3 ;  /* 0x00000001ec027824 */ /* 0x000fe600078e0a03 */
[----:B------:R-:W-:Y:S02]  /*22a70*/  STL [R1+0x138], R236 ;  /* 0x000138ec01007387 */ /* 0x000fe40000100800 */
[----:B------:R-:W-:Y:S02]  /*22a80*/  IABS R2, R2 ;  /* 0x0000000200027213 */ /* 0x000fe40000000000 */
[----:B------:R-:W-:Y:S04]  /*22a90*/  STL [R1+0x13c], R240 ;  /* 0x00013cf001007387 */ /* 0x000fe80000100800 */
[----:B------:R-:W1:Y:S01]  /*22aa0*/  I2F R2, R2 ;  /* 0x0000000200027306 */ /* 0x000e620000201400 */
[----:B------:R-:W-:Y:S01]  /*22ab0*/  STL [R1+0x140], R245 ;  /* 0x000140f501007387 */ /* 0x000fe20000100800 */
[----:B-1----:R-:W-:Y:S02]  /*22ac0*/  FFMA.FTZ R2, R2, -UR35, R229 ;  /* 0x8000002302027c23 */ /* 0x002fe400080100e5 */
[----:B------:R-:W-:Y:S03]  /*22ad0*/  IMAD.MOV.U32 R229, RZ, RZ, R209 ;  /* 0x000000ffffe57224 */ /* 0x000fe600078e00d1 */
        /* <DEDUP_REMOVED lines=11> */
[----:B------:R-:W-:Y:S02]  /*22b90*/  LOP3.LUT P1, RZ, R231, 0x8000000, RZ, 0xc0, !PT ;  /* 0x08000000e7ff7812 */ /* 0x000fe4000782c0ff */
[----:B------:R-:W-:Y:S04]  /*22ba0*/  LOP3.LUT R232, R232, 0xfdffffff, RZ, 0xc0, !PT ;  /* 0xfdffffffe8e87812 */ /* 0x000fe800078ec0ff */
[----:B------:R-:W-:Y:S04]  /*22bb0*/  @P6 LOP3.LUT R232, R232, 0x2000000, RZ, 0xfc, !PT ;  /* 0x02000000e8e86812 */ /* 0x000fe800078efcff */
[----:B------:R-:W-:Y:S01]  /*22bc0*/  LOP3.LUT R232, R232, 0xfbffffff, RZ, 0xc0, !PT ;  /* 0xfbffffffe8e87812 */ /* 0x000fe200078ec0ff */
[----:B-1----:R-:W-:Y:S02]  /*22bd0*/  FFMA.FTZ R20, R2, -UR35, R230 ;  /* 0x8000002302147c23 */ /* 0x002fe400080100e6 */
[----:B------:R-:W-:Y:S01]  /*22be0*/  @P1 LOP3.LUT R233, R233, 0x2000, RZ, 0xfc, !PT ;  /* 0x00002000e9e91812 */ /* 0x000fe200078efcff */
[----:B------:R-:W-:Y:S01]  /*22bf0*/  IMAD.IADD R2, R241, 0x1, -R13 ;  /* 0x00000001f1027824 */ /* 0x000fe200078e0a0d */
[----:B------:R-:W-:Y:S01]  /*22c00*/  @P4 LOP3.LUT R232, R232, 0x4000000, RZ, 0xfc, !PT ;  /* 0x04000000e8e84812 */ /* 0x000fe200078efcff */
[----:B------:R-:W-:Y:S01]  /*22c10*/  IMAD.MOV.U32 R230, RZ, RZ, R207 ;  /* 0x000000ffffe67224 */ /* 0x000fe200078e00cf */
[----:B------:R-:W-:Y:S02]  /*22c20*/  LOP3.LUT R233, R233, 0xfffffbff, RZ, 0xc0, !PT ;  /* 0xfffffbffe9e97812 */ /* 0x000fe400078ec0ff */
[----:B------:R-:W-:Y:S02]  /*22c30*/  IABS R2, R2 ;  /* 0x0000000200027213 */ /* 0x000fe40000000000 */
[C---:B------:R-:W-:Y:S02]  /*22c40*/  LOP3.LUT P5, RZ, R232.reuse, 0x100, RZ, 0xc0, !PT ;  /* 0x00000100e8ff7812 */ /* 0x040fe400078ac0ff */
[----:B------:R-:W-:Y:S02]  /*22c50*/  LOP3.LUT P4, RZ, R231, 0x1, RZ, 0xc0, !PT ;  /* 0x00000001e7ff7812 */ /* 0x000fe4000788c0ff */
[----:B------:R-:W2:Y:S01]  /*22c60*/  I2F R2, R2 ;  /* 0x0000000200027306 */ /* 0x000ea20000201400 */
[C---:B------:R-:W-:Y:S02]  /*22c70*/  LOP3.LUT P2, RZ, R232.reuse, 0x4, RZ, 0xc0, !PT ;  /* 0x00000004e8ff7812 */ /* 0x040fe4000784c0ff */
[C---:B------:R-:W-:Y:S02]  /*22c80*/  LOP3.LUT P6, RZ, R232.reuse, 0x400, RZ, 0xc0, !PT ;  /* 0x00000400e8ff7812 */ /* 0x040fe400078cc0ff */
[----:B------:R-:W-:Y:S02]  /*22c90*/  FSEL R43, R33, -INF , !P2 ;  /* 0xff800000212b7808 */ /* 0x000fe40005000000 */
[C---:B------:R-:W-:Y:S02]  /*22ca0*/  LOP3.LUT P2, RZ, R232.reuse, 0x2, RZ, 0xc0, !PT ;  /* 0x00000002e8ff7812 */ /* 0x040fe4000784c0ff */
[----:B------:R-:W-:Y:S02]  /*22cb0*/  LOP3.LUT P3, RZ, R232, 0x40, RZ, 0xc0, !PT ;  /* 0x00000040e8ff7812 */ /* 0x000fe4000786c0ff */
[----:B------:R-:W-:Y:S02]  /*22cc0*/  LOP3.LUT P1, RZ, R231, 0x80000000, RZ, 0xc0, !PT ;  /* 0x80000000e7ff7812 */ /* 0x000fe4000782c0ff */
[----:B------:R-:W-:Y:S02]  /*22cd0*/  FSEL R45, R34, -INF , !P6 ;  /* 0xff800000222d7808 */ /* 0x000fe40007000000 */
[----:B------:R-:W-:Y:S02]  /*22ce0*/  FSEL R44, R35, -INF , !P3 ;  /* 0xff800000232c7808 */ /* 0x000fe40005800000 */
[C---:B------:R-:W-:Y:S02]  /*22cf0*/  LOP3.LUT P3, RZ, R232.reuse, 0x100000, RZ, 0xc0, !PT ;  /* 0x00100000e8ff7812 */ /* 0x040fe4000786c0ff */
[----:B------:R-:W-:Y:S02]  /*22d00*/  LOP3.LUT P6, RZ, R232, 0x20, RZ, 0xc0, !PT ;  /* 0x00000020e8ff7812 */ /* 0x000fe400078cc0ff */
[----:B------:R-:W-:Y:S02]  /*22d10*/  FSEL R42, R42, -INF , !P1 ;  /* 0xff8000002a2a7808 */ /* 0x000fe40004800000 */
[----:B------:R-:W-:Y:S02]  /*22d20*/  FSEL R67, R67, -INF , !P3 ;  /* 0xff80000043437808 */ /* 0x000fe40005800000 */
[----:B------:R-:W-:Y:S02]  /*22d30*/  FSEL R106, R106, -INF , !P6 ;  /* 0xff8000006a6a7808 */ /* 0x000fe40007000000 */
[----:B------:R-:W-:Y:S04]  /*22d40*/  LOP3.LUT P6, RZ, R231, 0x40000, RZ, 0xc0, !PT ;  /* 0x00040000e7ff7812 */ /* 0x000fe800078cc0ff */
[----:B------:R-:W-:Y:S02]  /*22d50*/  FSEL R247, R49, -INF , !P6 ;  /* 0xff80000031f77808 */ /* 0x000fe40007000000 */
[----:B------:R-:W-:Y:S04]  /*22d60*/  LOP3.LUT P6, RZ, R231, 0x800000, RZ, 0xc0, !PT ;  /* 0x00800000e7ff7812 */ /* 0x000fe800078cc0ff */
[----:B------:R-:W-:Y:S01]  /*22d70*/  FSEL R75, R75, -INF , !P6 ;  /* 0xff8000004b4b7808 */ /* 0x000fe20007000000 */
[----:B--2---:R-:W-:Y:S02]  /*22d80*/  FFMA.FTZ R19, R2, -UR35, R246 ;  /* 0x8000002302137c23 */ /* 0x004fe400080100f6 */
[C---:B------:R-:W-:Y:S02]  /*22d90*/  IMAD.IADD R2, R235.reuse, 0x1, -R3 ;  /* 0x00000001eb027824 */ /* 0x040fe400078e0a03 */
[----:B------:R-:W-:Y:S03]  /*22da0*/  IMAD.MOV.U32 R246, RZ, RZ, R208 ;  /* 0x000000fffff67224 */ /* 0x000fe600078e00d0 */
[----:B------:R-:W-:Y:S06]  /*22db0*/  IABS R2, R2 ;  /* 0x0000000200027213 */ /* 0x000fec0000000000 */
[----:B------:R-:W1:Y:S02]  /*22dc0*/  I2F R2, R2 ;  /* 0x0000000200027306 */ /* 0x000e640000201400 */
[----:B-1----:R-:W-:Y:S01]  /*22dd0*/  FFMA.FTZ R12, R2, -UR35, R211 ;  /* 0x80000023020c7c23 */ /* 0x002fe200080100d3 */
[C---:B------:R-:W-:Y:S02]  /*22de0*/  IADD3 R2, R0.reuse, 0x78, RZ ;  /* 0x0000007800027810 */ /* 0x040fe40007ffe0ff */
[----:B------:R-:W-:Y:S02]  /*22df0*/  IADD3 R0, R0, 0x79, RZ ;  /* 0x0000007900007810 */ /* 0x000fe40007ffe0ff */
[----:B------:R-:W-:Y:S01]  /*22e00*/  ISETP.GE.AND P0, PT, R2, R240, PT ;  /* 0x000000f00200720c */ /* 0x000fe20003f06270 */
[----:B------:R-:W-:Y:S03]  /*22e10*/  IMAD.IADD R8, R236, 0x1, -R2 ;  /* 0x00000001ec087824 */ /* 0x000fe600078e0a02 */
[-C--:B------:R-:W-:Y:S02]  /*22e20*/  ISETP.GE.OR P0, PT, R2, R245.reuse, !P0 ;  /* 0x000000f50200720c */ /* 0x080fe40004706670 */
[----:B------:R-:W-:Y:S06]  /*22e30*/  IABS R8, R8 ;  /* 0x0000000800087213 */ /* 0x000fec0000000000 */
[----:B------:R-:W1:Y:S02]  /*22e40*/  I2F R8, R8 ;  /* 0x0000000800087306 */ /* 0x000e640000201400 */
[----:B-1----:R-:W-:Y:S05]  /*22e50*/  FFMA.FTZ R8, R8, -UR35, R128 ;  /* 0x8000002308087c23 */ /* 0x002fea0008010080 */
[----:B------:R-:W-:Y:S01]  /*22e60*/  FSEL R66, R8, -INF , !P0 ;  /* 0xff80000008427808 */ /* 0x000fe20004000000 */
[C---:B------:R-:W-:Y:S01]  /*22e70*/  IMAD.IADD R8, R235.reuse, 0x1, -R2 ;  /* 0x00000001eb087824 */ /* 0x040fe200078e0a02 */
[C---:B------:R-:W-:Y:S04]  /*22e80*/  ISETP.GE.AND P0, PT, R0.reuse, R240, PT ;  /* 0x000000f00000720c */ /* 0x040fe80003f06270 */
[----:B------:R-:W-:Y:S02]  /*22e90*/  IABS R8, R8 ;  /* 0x0000000800087213 */ /* 0x000fe40000000000 */
[----:B------:R-:W-:Y:S04]  /*22ea0*/  ISETP.GE.OR P0, PT, R0, R245, !P0 ;  /* 0x000000f50000720c */ /* 0x000fe80004706670 */
[----:B------:R-:W1:Y:S02]  /*22eb0*/  I2F R8, R8 ;  /* 0x0000000800087306 */ /* 0x000e640000201400 */
[----:B-1----:R-:W-:Y:S02]  /*22ec0*/  FFMA.FTZ R11, R8, -UR35, R110 ;  /* 0x80000023080b7c23 */ /* 0x002fe4000801006e */
[--C-:B------:R-:W-:Y:S05]  /*22ed0*/  IMAD.IADD R8, R236, 0x1, -R0.reuse ;  /* 0x00000001ec087824 */ /* 0x100fea00078e0a00 */
[----:B------:R-:W-:Y:S06]  /*22ee0*/  IABS R8, R8 ;  /* 0x0000000800087213 */ /* 0x000fec0000000000 */
[----:B------:R-:W1:Y:S02]  /*22ef0*/  I2F R8, R8 ;  /* 0x0000000800087306 */ /* 0x000e640000201400 */
[----:B-1----:R-:W-:Y:S05]  /*22f00*/  FFMA.FTZ R8, R8, -UR35, R121 ;  /* 0x8000002308087c23 */ /* 0x002fea0008010079 */
[----:B------:R-:W-:Y:S01]  /*22f10*/  FSEL R48, R8, -INF , !P0 ;  /* 0xff80000008307808 */ /* 0x000fe20004000000 */
[----:B------:R-:W-:Y:S01]  /*22f20*/  IMAD.IADD R8, R235, 0x1, -R0 ;  /* 0x00000001eb087824 */ /* 0x000fe200078e0a00 */
[----:B------:R-:W-:Y:S04]  /*22f30*/  LOP3.LUT P0, RZ, R231, 0x8000, RZ, 0xc0, !PT ;  /* 0x00008000e7ff7812 */ /* 0x000fe8000780c0ff */
[----:B------:R-:W-:Y:S06]  /*22f40*/  IABS R8, R8 ;  /* 0x0000000800087213 */ /* 0x000fec0000000000 */
[----:B------:R-:W1:Y:S03]  /*22f50*/  I2F R8, R8 ;  /* 0x0000000800087306 */ /* 0x000e660000201400 */
[----:B------:R-:W-:Y:S02]  /*22f60*/  @P0 LOP3.LUT R233, R233, 0x400, RZ, 0xfc, !PT ;  /* 0x00000400e9e90812 */ /* 0x000fe400078efcff */
[----:B------:R-:W-:Y:S02]  /*22f70*/  LOP3.LUT P0, RZ, R232, 0x800000, RZ, 0xc0, !PT ;  /* 0x00800000e8ff7812 */ /* 0x000fe4000780c0ff */
        /* <DEDUP_REMOVED lines=29> */
[----:B------:R-:W-:Y:S02]  /*23150*/  LOP3.LUT R233, R233, 0xfffffffb, RZ, 0xc0, !PT ;  /* 0xfffffffbe9e97812 */ /* 0x000fe400078ec0ff */
[----:B------:R-:W-:Y:S02]  /*23160*/  FSEL R34, R107, -INF , !P4 ;  /* 0xff8000006b227808 */ /* 0x000fe40006000000 */
[----:B------:R-:W-:Y:S02]  /*23170*/  @P5 LOP3.LUT R233, R233, 0x4, RZ, 0xfc, !PT ;  /* 0x00000004e9e95812 */ /* 0x000fe400078efcff */
[C---:B------:R-:W-:Y:S02]  /*23180*/  LOP3.LUT P5, RZ, R232.reuse, 0x400000, RZ, 0xc0, !PT ;  /* 0x00400000e8ff7812 */ /* 0x040fe400078ac0ff */
[----:B------:R-:W-:Y:S01]  /*23190*/  LOP3.LUT P0, RZ, R233, 0x1000, RZ, 0xc0, !PT ;  /* 0x00001000e9ff7812 */ /* 0x000fe2000780c0ff */
[----:B------:R-:W-:Y:S01]  /*231a0*/  STL [R1+0x144], R233 ;  /* 0x000144e901007387 */ /* 0x000fe20000100800 */
[----:B------:R-:W-:Y:S02]  /*231b0*/  LOP3.LUT R232, R232, 0x7fffffff, RZ, 0xc0, !PT ;  /* 0x7fffffffe8e87812 */ /* 0x000fe400078ec0ff */
[----:B------:R-:W-:Y:S02]  /*231c0*/  FSEL R51, R51, -INF , !P0 ;  /* 0xff80000033337808 */ /* 0x000fe40004000000 */
[C---:B------:R-:W-:Y:S02]  /*231d0*/  LOP3.LUT P0, RZ, R233.reuse, 0x800, RZ, 0xc0, !PT ;  /* 0x00000800e9ff7812 */ /* 0x040fe4000780c0ff */
[C---:B------:R-:W-:Y:S02]  /*231e0*/  LOP3.LUT P1, RZ, R233.reuse, 0x2000, RZ, 0xc0, !PT ;  /* 0x00002000e9ff7812 */ /* 0x040fe4000782c0ff */
        /* <DEDUP_REMOVED lines=9> */
[C---:B------:R-:W-:Y:S02]  /*23280*/  LOP3.LUT P4, RZ, R233.reuse, 0x200, RZ, 0xc0, !PT ;  /* 0x00000200e9ff7812 */ /* 0x040fe4000788c0ff */
        /* <DEDUP_REMOVED lines=18> */
[C---:B------:R-:W-:Y:S02]  /*233b0*/  LOP3.LUT P4, RZ, R233.reuse, 0x10, RZ, 0xc0, !PT ;  /* 0x00000010e9ff7812 */ /* 0x040fe4000788c0ff */
[C---:B------:R-:W-:Y:S02]  /*233c0*/  LOP3.LUT P3, RZ, R233.reuse, 0x1, RZ, 0xc0, !PT ;  /* 0x00000001e9ff7812 */ /* 0x040fe4000786c0ff */
[----:B------:R-:W-:Y:S02]  /*233d0*/  FSEL R118, R118, -INF , !P4 ;  /* 0xff80000076767808 */ /* 0x000fe40006000000 */
[----:B------:R-:W-:Y:S02]  /*233e0*/  LOP3.LUT P4, RZ, R233, 0x8, RZ, 0xc0, !PT ;  /* 0x00000008e9ff7812 */ /* 0x000fe4000788c0ff */
[----:B------:R-:W-:Y:S02]  /*233f0*/  FSEL R62, R62, -INF , !P3 ;  /* 0xff8000003e3e7808 */ /* 0x000fe40005800000 */
[----:B------:R-:W-:Y:S02]  /*23400*/  FSEL R55, R55, -INF , !P4 ;  /* 0xff80000037377808 */ /* 0x000fe40006000000 */
[C---:B------:R-:W-:Y:S02]  /*23410*/  LOP3.LUT P4, RZ, R232.reuse, 0x80, RZ, 0xc0, !PT ;  /* 0x00000080e8ff7812 */ /* 0x040fe4000788c0ff */
[----:B------:R-:W-:Y:S02]  /*23420*/  FSEL R119, R119, -INF , !P1 ;  /* 0xff80000077777808 */ /* 0x000fe40004800000 */
[C---:B------:R-:W-:Y:S02]  /*23430*/  LOP3.LUT P1, RZ, R232.reuse, 0x20000000, RZ, 0xc0, !PT ;  /* 0x20000000e8ff7812 */ /* 0x040fe4000782c0ff */
        /* <DEDUP_REMOVED lines=9> */
[-C--:B------:R-:W-:Y:S02]  /*234d0*/  ISETP.GE.AND P0, PT, R13, R239.reuse, PT ;  /* 0x000000ef0d00720c */ /* 0x080fe40003f06270 */
[----:B------:R-:W-:Y:S02]  /*234e0*/  FSEL R117, R117, -INF , !P5 ;  /* 0xff80000075757808 */ /* 0x000fe40006800000 */
[-C--:B------:R-:W-:Y:S02]  /*234f0*/  ISETP.GE.OR P0, PT, R13, R244.reuse, !P0 ;  /* 0x000000f40d00720c */ /* 0x080fe40004706670 */
[----:B------:R-:W-:Y:S02]  /*23500*/  LOP3.LUT P5, RZ, R233, 0x2, RZ, 0xc0, !PT ;  /* 0x00000002e9ff7812 */ /* 0x000fe400078ac0ff */
[----:B------:R-:W-:Y:S02]  /*23510*/  FSEL R63, R63, -INF , !P0 ;  /* 0xff8000003f3f7808 */ /* 0x000fe40004000000 */
[----:B------:R-:W-:Y:S02]  /*23520*/  LOP3.LUT P0, RZ, R231, 0x1000000, RZ, 0xc0, !PT ;  /* 0x01000000e7ff7812 */ /* 0x000fe4000780c0ff */
[----:B------:R-:W-:Y:S02]  /*23530*/  FSEL R54, R54, -INF , !P5 ;  /* 0xff80000036367808 */ /* 0x000fe40006800000 */
[----:B------:R-:W-:Y:S02]  /*23540*/  FSEL R250, R59, -INF , !P0 ;  /* 0xff8000003bfa7808 */ /* 0x000fe40004000000 */
[CC--:B------:R-:W-:Y:S02]  /*23550*/  ISETP.GE.AND P0, PT, R10.reuse, R239.reuse, PT ;  /* 0x000000ef0a00720c */ /* 0x0c0fe40003f06270 */
[----:B------:R-:W-:Y:S02]  /*23560*/  LOP3.LUT P5, RZ, R231, 0x200000, RZ, 0xc0, !PT ;  /* 0x00200000e7ff7812 */ /* 0x000fe400078ac0ff */
[-C--:B------:R-:W-:Y:S02]  /*23570*/  ISETP.GE.OR P0, PT, R10, R244.reuse, !P0 ;  /* 0x000000f40a00720c */ /* 0x080fe40004706670 */
[----:B------:R-:W-:Y:S02]  /*23580*/  FSEL R249, R53, -INF , !P5 ;  /* 0xff80000035f97808 */ /* 0x000fe40006800000 */
[----:B------:R-:W-:Y:S02]  /*23590*/  FSEL R59, R36, -INF , !P0 ;  /* 0xff800000243b7808 */ /* 0x000fe40004000000 */
[CC--:B------:R-:W-:Y:S02]  /*235a0*/  ISETP.GE.AND P0, PT, R9.reuse, R239.reuse, PT ;  /* 0x000000ef0900720c */ /* 0x0c0fe40003f06270 */
[----:B------:R-:W-:Y:S02]  /*235b0*/  LOP3.LUT P2, RZ, R232, 0x8, RZ, 0xc0, !PT ;  /* 0x00000008e8ff7812 */ /* 0x000fe4000784c0ff */
[-C--:B------:R-:W-:Y:S02]  /*235c0*/  ISETP.GE.OR P0, PT, R9, R244.reuse, !P0 ;  /* 0x000000f40900720c */ /* 0x080fe40004706670 */
[----:B------:R-:W-:Y:S02]  /*235d0*/  FSEL R218, R90, -INF , !P2 ;  /* 0xff8000005ada7808 */ /* 0x000fe40005000000 */
[----:B------:R-:W-:Y:S02]  /*235e0*/  FSEL R53, R30, -INF , !P0 ;  /* 0xff8000001e357808 */ /* 0x000fe40004000000 */
[C---:B------:R-:W-:Y:S02]  /*235f0*/  LOP3.LUT P0, RZ, R232.reuse, 0x10, RZ, 0xc0, !PT ;  /* 0x00000010e8ff7812 */ /* 0x040fe4000780c0ff */
[----:B------:R-:W-:Y:S02]  /*23600*/  LOP3.LUT P2, RZ, R232, 0x8000000, RZ, 0xc0, !PT ;  /* 0x08000000e8ff7812 */ /* 0x000fe4000784c0ff */
[----:B------:R-:W-:Y:S02]  /*23610*/  FSEL R91, R91, -INF , !P0 ;  /* 0xff8000005b5b7808 */ /* 0x000fe40004000000 */
[-C--:B------:R-:W-:Y:S02]  /*23620*/  ISETP.GE.AND P0, PT, R7, R239.reuse, PT ;  /* 0x000000ef0700720c */ /* 0x080fe40003f06270 */
[----:B------:R-:W-:Y:S01]  /*23630*/  FSEL R210, R39, -INF , !P2 ;  /* 0xff80000027d27808 */ /* 0x000fe20005000000 */
[----:B------:R-:W-:Y:S01]  /*23640*/  STL [R1+0x18], R91 ;  /* 0x0000185b01007387 */ /* 0x000fe20000100800 */
[-C--:B------:R-:W-:Y:S02]  /*23650*/  ISETP.GE.OR P0, PT, R7, R244.reuse, !P0 ;  /* 0x000000f40700720c */ /* 0x080fe40004706670 */
[----:B------:R-:W-:Y:S01]  /*23660*/  FSEL R60, R60, -INF , !P1 ;  /* 0xff8000003c3c7808 */ /* 0x000fe20004800000 */
[----:B------:R-:W-:Y:S01]  /*23670*/  STL [R1+0x148], R235 ;  /* 0x000148eb01007387 */ /* 0x000fe20000100800 */
[----:B------:R-:W-:Y:S02]  /*23680*/  FSEL R49, R21, -INF , !P0 ;  /* 0xff80000015317808 */ /* 0x000fe40004000000 */
[C---:B------:R-:W-:Y:S01]  /*23690*/  LOP3.LUT P0, RZ, R231.reuse, 0x10000, RZ, 0xc0, !PT ;  /* 0x00010000e7ff7812 */ /* 0x040fe2000780c0ff */
[----:B------:R-:W2:Y:S01]  /*236a0*/  LDL.LU R227, [R1+0x88] ;  /* 0x0000880001e37983 */ /* 0x000ea20000300800 */
[----:B------:R-:W-:Y:S02]  /*236b0*/  LOP3.LUT P1, RZ, R232, 0x1, RZ, 0xc0, !PT ;  /* 0x00000001e8ff7812 */ /* 0x000fe4000782c0ff */
[----:B------:R-:W-:Y:S01]  /*236c0*/  FSEL R211, R40, -INF , !P0 ;  /* 0xff80000028d37808 */ /* 0x000fe20004000000 */
[----:B------:R-:W-:Y:S01]  /*236d0*/  STL [R1+0x14c], R239 ;  /* 0x00014cef01007387 */ /* 0x000fe20000100800 */
[-C--:B------:R-:W-:Y:S02]  /*236e0*/  ISETP.GE.AND P0, PT, R6, R239.reuse, PT ;  /* 0x000000ef0600720c */ /* 0x080fe40003f06270 */
[----:B------:R-:W-:Y:S01]  /*236f0*/  FSEL R212, R88, -INF , !P1 ;  /* 0xff80000058d47808 */ /* 0x000fe20004800000 */
[----:B------:R-:W-:Y:S01]  /*23700*/  STL [R1+0x150], R244 ;  /* 0x000150f401007387 */ /* 0x000fe20000100800 */
[-C--:B------:R-:W-:Y:S02]  /*23710*/  ISETP.GE.OR P0, PT, R6, R244.reuse, !P0 ;  /* 0x000000f40600720c */ /* 0x080fe40004706670 */
[----:B------:R-:W-:Y:S02]  /*23720*/  LOP3.LUT P1, RZ, R231, 0x2, RZ, 0xc0, !PT ;  /* 0x00000002e7ff7812 */ /* 0x000fe4000782c0ff */
[----:B------:R-:W-:Y:S02]  /*23730*/  FSEL R40, R17, -INF , !P0 ;  /* 0xff80000011287808 */ /* 0x000fe40004000000 */
[----:B------:R-:W-:Y:S02]  /*23740*/  ISETP.GE.AND P0, PT, R5, R239, PT ;  /* 0x000000ef0500720c */ /* 0x000fe40003f06270 */
[----:B------:R-:W-:Y:S02]  /*23750*/  LOP3.LUT P2, RZ, R231, 0x20000, RZ, 0xc0, !PT ;  /* 0x00020000e7ff7812 */ /* 0x000fe4000784c0ff */
[-C--:B------:R-:W-:Y:S02]  /*23760*/  ISETP.GE.OR P0, PT, R5, R244.reuse, !P0 ;  /* 0x000000f40500720c */ /* 0x080fe40004706670 */
[----:B------:R-:W-:Y:S02]  /*23770*/  FSEL R203, R71, -INF , !P1 ;  /* 0xff80000047cb7808 */ /* 0x000fe40004800000 */
[----:B------:R-:W-:Y:S02]  /*23780*/  FSEL R39, R15, -INF , !P0 ;  /* 0xff8000000f277808 */ /* 0x000fe40004000000 */
[----:B------:R-:W-:Y:S02]  /*23790*/  LOP3.LUT P0, RZ, R231, 0x400, RZ, 0xc0, !PT ;  /* 0x00000400e7ff7812 */ /* 0x000fe4000780c0ff */
[----:B------:R-:W-:Y:S02]  /*237a0*/  ISETP.GE.AND P1, PT, R13, R237, PT ;  /* 0x000000ed0d00720c */ /* 0x000fe40003f26270 */
[----:B------:R-:W-:Y:S02]  /*237b0*/  FSEL R209, R38, -INF , !P0 ;  /* 0xff80000026d17808 */ /* 0x000fe40004000000 */
[CC--:B------:R-:W-:Y:S02]  /*237c0*/  ISETP.GE.AND P0, PT, R4.reuse, R239.reuse, PT ;  /* 0x000000ef0400720c */ /* 0x0c0fe40003f06270 */
[----:B------:R-:W-:Y:S02]  /*237d0*/  FSEL R123, R123, -INF , !P3 ;  /* 0xff8000007b7b7808 */ /* 0x000fe40005800000 */
[----:B------:R-:W-:Y:S02]  /*237e0*/  ISETP.GE.OR P0, PT, R4, R244, !P0 ;  /* 0x000000f40400720c */ /* 0x000fe40004706670 */
[C---:B------:R-:W-:Y:S02]  /*237f0*/  LOP3.LUT P3, RZ, R231.reuse, 0x40000000, RZ, 0xc0, !PT ;  /* 0x40000000e7ff7812 */ /* 0x040fe4000786c0ff */
[----:B------:R-:W-:Y:S02]  /*23800*/  FSEL R38, R14, -INF , !P0 ;  /* 0xff8000000e267808 */ /* 0x000fe40004000000 */
[----:B------:R-:W-:Y:S02]  /*23810*/  LOP3.LUT P0, RZ, R231, 0x40, RZ, 0xc0, !PT ;  /* 0x00000040e7ff7812 */ /* 0x000fe4000780c0ff */
[----:B------:R-:W-:Y:S02]  /*23820*/  FSEL R70, R70, -INF , !P2 ;  /* 0xff80000046467808 */ /* 0x000fe40005000000 */
[----:B------:R-:W-:Y:S02]  /*23830*/  FSEL R208, R83, -INF , !P0 ;  /* 0xff80000053d07808 */ /* 0x000fe40004000000 */
[----:B------:R-:W-:Y:S01]  /*23840*/  ISETP.GE.AND P0, PT, R3, R239, PT ;  /* 0x000000ef0300720c */ /* 0x000fe20003f06270 */
[----:B------:R-:W-:Y:S01]  /*23850*/  STL [R1+0x44], R70 ;  /* 0x0000444601007387 */ /* 0x000fe20000100800 */
[----:B------:R-:W-:Y:S02]  /*23860*/  ISETP.GE.OR P2, PT, R13, R242, !P1 ;  /* 0x000000f20d00720c */ /* 0x000fe40004f46670 */
[-C--:B------:R-:W-:Y:S02]  /*23870*/  ISETP.GE.OR P0, PT, R3, R244.reuse, !P0 ;  /* 0x000000f40300720c */ /* 0x080fe40004706670 */
[----:B------:R-:W-:Y:S02]  /*23880*/  ISETP.GE.AND P1, PT, R10, R237, PT ;  /* 0x000000ed0a00720c */ /* 0x000fe40003f26270 */
[----:B------:R-:W-:Y:S02]  /*23890*/  FSEL R36, R12, -INF , !P0 ;  /* 0xff8000000c247808 */ /* 0x000fe40004000000 */
[----:B------:R-:W-:Y:S02]  /*238a0*/  LOP3.LUT P0, RZ, R231, 0x2000000, RZ, 0xc0, !PT ;  /* 0x02000000e7ff7812 */ /* 0x000fe4000780c0ff */
[----:B------:R-:W-:Y:S02]  /*238b0*/  FSEL R87, R87, -INF , !P3 ;  /* 0xff80000057577808 */ /* 0x000fe40005800000 */
[----:B------:R-:W-:Y:S02]  /*238c0*/  FSEL R112, R81, -INF , !P0 ;  /* 0xff80000051707808 */ /* 0x000fe40004000000 */
[CC--:B------:R-:W-:Y:S02]  /*238d0*/  ISETP.GE.AND P0, PT, R2.reuse, R239.reuse, PT ;  /* 0x000000ef0200720c */ /* 0x0c0fe40003f06270 */
[----:B------:R-:W-:Y:S02]  /*238e0*/  LOP3.LUT P3, RZ, R231, 0x2000, RZ, 0xc0, !PT ;  /* 0x00002000e7ff7812 */ /* 0x000fe4000786c0ff */
[----:B------:R-:W-:Y:S02]  /*238f0*/  ISETP.GE.OR P0, PT, R2, R244, !P0 ;  /* 0x000000f40200720c */ /* 0x000fe40004706670 */
[----:B------:R-:W-:Y:S02]  /*23900*/  FSEL R217, R31, -INF , !P3 ;  /* 0xff8000001fd97808 */ /* 0x000fe40005800000 */
[----:B------:R-:W-:Y:S01]  /*23910*/  FSEL R30, R11, -INF , !P0 ;  /* 0xff8000000b1e7808 */ /* 0x000fe20004000000 */
[----:B------:R-:W-:Y:S01]  /*23920*/  IMAD.IADD R11, R234, 0x1, -R4 ;  /* 0x00000001ea0b7824 */ /* 0x000fe200078e0a04 */
[C---:B------:R-:W-:Y:S02]  /*23930*/  LOP3.LUT P0, RZ, R231.reuse, 0x8, RZ, 0xc0, !PT ;  /* 0x00000008e7ff7812 */ /* 0x040fe4000780c0ff */
[----:B------:R-:W-:Y:S02]  /*23940*/  ISETP.GE.OR P3, PT, R10, R242, !P1 ;  /* 0x000000f20a00720c */ /* 0x000fe40004f66670 */
[----:B------:R-:W-:Y:S02]  /*23950*/  FSEL R205, R72, -INF , !P0 ;  /* 0xff80000048cd7808 */ /* 0x000fe40004000000 */
[C---:B------:R-:W-:Y:S02]  /*23960*/  ISETP.GE.AND P0, PT, R0.reuse, R239, PT ;  /* 0x000000ef0000720c */ /* 0x040fe40003f06270 */
[----:B------:R-:W-:Y:S02]  /*23970*/  LOP3.LUT P5, RZ, R231, 0x10, RZ, 0xc0, !PT ;  /* 0x00000010e7ff7812 */ /* 0x000fe400078ac0ff */
[----:B------:R-:W-:Y:S02]  /*23980*/  ISETP.GE.OR P0, PT, R0, R244, !P0 ;  /* 0x000000f40000720c */ /* 0x000fe40004706670 */
[----:B------:R-:W-:Y:S01]  /*23990*/  FSEL R207, R79, -INF , !P5 ;  /* 0xff8000004fcf7808 */ /* 0x000fe20006800000 */
[----:B------:R-:W-:Y:S01]  /*239a0*/  IMAD.MOV.U32 R79, RZ, RZ, R87 ;  /* 0x000000ffff4f7224 */ /* 0x000fe200078e0057 */
[----:B------:R-:W-:Y:S01]  /*239b0*/  FSEL R21, R8, -INF , !P0 ;  /* 0xff80000008157808 */ /* 0x000fe20004000000 */
[----:B------:R-:W-:Y:S01]  /*239c0*/  IMAD.IADD R8, R234, 0x1, -R5 ;  /* 0x00000001ea087824 */ /* 0x000fe200078e0a05 */
[C---:B------:R-:W-:Y:S02]  /*239d0*/  LOP3.LUT P0, RZ, R231.reuse, 0x100000, RZ, 0xc0, !PT ;  /* 0x00100000e7ff7812 */ /* 0x040fe4000780c0ff */
[----:B------:R-:W-:Y:S02]  /*239e0*/  LOP3.LUT P5, RZ, R231, 0x1000, RZ, 0xc0, !PT ;  /* 0x00001000e7ff7812 */ /* 0x000fe400078ac0ff */
[----:B------:R-:W-:Y:S02]  /*239f0*/  FSEL R81, R73, -INF , !P0 ;  /* 0xff80000049517808 */ /* 0x000fe40004000000 */
[C---:B------:R-:W-:Y:S02]  /*23a00*/  ISETP.GE.AND P0, PT, R13.reuse, R238, PT ;  /* 0x000000ee0d00720c */ /* 0x040fe40003f06270 */
[----:B------:R-:W-:Y:S02]  /*23a10*/  IABS R8, R8 ;  /* 0x0000000800087213 */ /* 0x000fe40000000000 */
[-C--:B------:R-:W-:Y:S02]  /*23a20*/  ISETP.GE.OR P0, PT, R13, R243.reuse, !P0 ;  /* 0x000000f30d00720c */ /* 0x080fe40004706670 */
[----:B------:R-:W-:Y:S02]  /*23a30*/  FSEL R72, R27, -INF , !P5 ;  /* 0xff8000001b487808 */ /* 0x000fe40006800000 */
[----:B------:R-:W1:Y:S01]  /*23a40*/  I2F R8, R8 ;  /* 0x0000000800087306 */ /* 0x000e620000201400 */
[----:B------:R-:W-:Y:S02]  /*23a50*/  FSEL R201, R29, -INF , !P0 ;  /* 0xff8000001dc97808 */ /* 0x000fe40004000000 */
[----:B------:R-:W-:Y:S01]  /*23a60*/  ISETP.GE.AND P0, PT, R10, R238, PT ;  /* 0x000000ee0a00720c */ /* 0x000fe20003f06270 */
[----:B------:R-:W-:Y:S01]  /*23a70*/  STL [R1+0x3c], R72 ;  /* 0x00003c4801007387 */ /* 0x000fe20000100800 */
[----:B------:R-:W-:Y:S02]  /*23a80*/  LOP3.LUT P6, RZ, R232, 0x2000000, RZ, 0xc0, !PT ;  /* 0x02000000e8ff7812 */ /* 0x000fe400078cc0ff */
[----:B------:R-:W-:Y:S01]  /*23a90*/  ISETP.GE.OR P0, PT, R10, R243, !P0 ;  /* 0x000000f30a00720c */ /* 0x000fe20004706670 */
[----:B------:R-:W-:Y:S01]  /*23aa0*/  IMAD.IADD R10, R241, 0x1, -R10 ;  /* 0x00000001f10a7824 */ /* 0x000fe200078e0a0a */
[----:B------:R-:W-:Y:S02]  /*23ab0*/  ISETP.GE.AND P1, PT, R9, R237, PT ;  /* 0x000000ed0900720c */ /* 0x000fe40003f26270 */
[----:B------:R-:W-:Y:S02]  /*23ac0*/  FSEL R202, R65, -INF , !P6 ;  /* 0xff80000041ca7808 */ /* 0x000fe40007000000 */
[----:B------:R-:W-:Y:S02]  /*23ad0*/  IABS R10, R10 ;  /* 0x0000000a000a7213 */ /* 0x000fe40000000000 */
[C---:B------:R-:W-:Y:S02]  /*23ae0*/  LOP3.LUT P6, RZ, R231.reuse, 0x800, RZ, 0xc0, !PT ;  /* 0x00000800e7ff7812 */ /* 0x040fe400078cc0ff */
[----:B------:R-:W-:Y:S02]  /*23af0*/  LOP3.LUT P5, RZ, R231, 0x200, RZ, 0xc0, !PT ;  /* 0x00000200e7ff7812 */ /* 0x000fe400078ac0ff */
[----:B------:R-:W2:Y:S01]  /*23b00*/  I2F R10, R10 ;  /* 0x0000000a000a7306 */ /* 0x000ea20000201400 */
[----:B------:R-:W-:Y:S02]  /*23b10*/  FSEL R200, R28, -INF , !P0 ;  /* 0xff8000001cc87808 */ /* 0x000fe40004000000 */
[C---:B------:R-:W-:Y:S01]  /*23b20*/  ISETP.GE.AND P0, PT, R9.reuse, R238, PT ;  /* 0x000000ee0900720c */ /* 0x040fe20003f06270 */
[----:B-1----:R-:W-:Y:S01]  /*23b30*/  FFMA.FTZ R18, R8, -UR35, R18 ;  /* 0x8000002308127c23 */ /* 0x002fe20008010012 */
[----:B------:R-:W-:Y:S02]  /*23b40*/  FMNMX.FTZ R8, R96, R132, !PT ;  /* 0x0000008460087209 */ /* 0x000fe40007810000 */
[----:B------:R-:W-:Y:S02]  /*23b50*/  FSEL R83, R26, -INF , !P6 ;  /* 0xff8000001a537808 */ /* 0x000fe40007000000 */
[C---:B------:R-:W-:Y:S02]  /*23b60*/  ISETP.GE.OR P6, PT, R9.reuse, R242, !P1 ;  /* 0x000000f20900720c */ /* 0x040fe40004fc6670 */
[----:B------:R-:W-:Y:S01]  /*23b70*/  ISETP.GE.OR P0, PT, R9, R243, !P0 ;  /* 0x000000f30900720c */ /* 0x000fe20004706670 */
[----:B------:R-:W-:Y:S01]  /*23b80*/  IMAD.IADD R9, R241, 0x1, -R9 ;  /* 0x00000001f1097824 */ /* 0x000fe200078e0a09 */
[----:B------:R-:W-:Y:S02]  /*23b90*/  ISETP.GE.AND P1, PT, R7, R237, PT ;  /* 0x000000ed0700720c */ /* 0x000fe40003f26270 */
[----:B------:R-:W-:Y:S02]  /*23ba0*/  FSEL R128, R25, -INF , !P0 ;  /* 0xff80000019807808 */ /* 0x000fe40004000000 */
[----:B------:R-:W-:Y:S02]  /*23bb0*/  IABS R9, R9 ;  /* 0x0000000900097213 */ /* 0x000fe40000000000 */
[----:B------:R-:W-:Y:S02]  /*23bc0*/  ISETP.GE.AND P0, PT, R7, R238, PT ;  /* 0x000000ee0700720c */ /* 0x000fe40003f06270 */
[----:B------:R-:W-:Y:S02]  /*23bd0*/  FSEL R222, R23, -INF , !P5 ;  /* 0xff80000017de7808 */ /* 0x000fe40006800000 */
[C---:B------:R-:W-:Y:S02]  /*23be0*/  ISETP.GE.OR P5, PT, R7.reuse, R242, !P1 ;  /* 0x000000f20700720c */ /* 0x040fe40004fa6670 */
[----:B------:R-:W-:Y:S02]  /*23bf0*/  ISETP.GE.OR P0, PT, R7, R243, !P0 ;  /* 0x000000f30700720c */ /* 0x000fe40004706670 */
[----:B------:R-:W-:Y:S02]  /*23c00*/  ISETP.GE.AND P1, PT, R6, R237, PT ;  /* 0x000000ed0600720c */ /* 0x000fe40003f26270 */
[----:B------:R-:W-:Y:S02]  /*23c10*/  FSEL R121, R24, -INF , !P0 ;  /* 0xff80000018797808 */ /* 0x000fe40004000000 */
[C---:B------:R-:W-:Y:S02]  /*23c20*/  ISETP.GE.AND P0, PT, R6.reuse, R238, PT ;  /* 0x000000ee0600720c */ /* 0x040fe40003f06270 */
[C---:B------:R-:W-:Y:S02]  /*23c30*/  ISETP.GE.OR P1, PT, R6.reuse, R242, !P1 ;  /* 0x000000f20600720c */ /* 0x040fe40004f26670 */
[----:B------:R-:W-:Y:S02]  /*23c40*/  ISETP.GE.OR P0, PT, R6, R243, !P0 ;  /* 0x000000f30600720c */ /* 0x000fe40004706670 */
[----:B------:R-:W-:Y:S02]  /*23c50*/  FSEL R65, R19, -INF , !P2 ;  /* 0xff80000013417808 */ /* 0x000fe40005000000 */
[----:B------:R-:W-:Y:S02]  /*23c60*/  FSEL R122, R122, -INF , !P4 ;  /* 0xff8000007a7a7808 */ /* 0x000fe40006000000 */
[C---:B------:R-:W-:Y:S02]  /*23c70*/  LOP3.LUT P4, RZ, R231.reuse, 0x10000000, RZ, 0xc0, !PT ;  /* 0x10000000e7ff7812 */ /* 0x040fe4000788c0ff */
[----:B------:R-:W-:Y:S02]  /*23c80*/  LOP3.LUT R231, R231, 0xfffffffd, RZ, 0xc0, !PT ;  /* 0xfffffffde7e77812 */ /* 0x000fe400078ec0ff */
[----:B------:R-:W-:Y:S02]  /*23c90*/  FSEL R224, R85, -INF , !P4 ;  /* 0xff80000055e07808 */ /* 0x000fe40006000000 */
[----:B------:R-:W-:Y:S02]  /*23ca0*/  @P1 LOP3.LUT R231, R231, 0x2, RZ, 0xfc, !PT ;  /* 0x00000002e7e71812 */ /* 0x000fe400078efcff */
[----:B------:R-:W-:Y:S02]  /*23cb0*/  LOP3.LUT P4, RZ, R232, 0x4000000, RZ, 0xc0, !PT ;  /* 0x04000000e8ff7812 */ /* 0x000fe4000788c0ff */
[----:B------:R-:W-:Y:S02]  /*23cc0*/  FSEL R116, R20, -INF , !P0 ;  /* 0xff80000014747808 */ /* 0x000fe40004000000 */
[C---:B------:R-:W-:Y:S02]  /*23cd0*/  ISETP.GE.AND P0, PT, R5.reuse, R238, PT ;  /* 0x000000ee0500720c */ /* 0x040fe40003f06270 */
[C---:B------:R-:W-:Y:S02]  /*23ce0*/  ISETP.GE.AND P1, PT, R5.reuse, R237, PT ;  /* 0x000000ed0500720c */ /* 0x040fe40003f26270 */
[----:B------:R-:W-:Y:S02]  /*23cf0*/  FSEL R27, R22, -INF , !P4 ;  /* 0xff800000161b7808 */ /* 0x000fe40006000000 */
[C---:B------:R-:W-:Y:S02]  /*23d00*/  ISETP.GE.OR P4, PT, R5.reuse, R242, !P1 ;  /* 0x000000f20500720c */ /* 0x040fe40004f86670 */
[----:B------:R-:W-:Y:S02]  /*23d10*/  ISETP.GE.OR P0, PT, R5, R243, !P0 ;  /* 0x000000f30500720c */ /* 0x000fe40004706670 */
[C---:B------:R-:W-:Y:S02]  /*23d20*/  ISETP.GE.AND P2, PT, R3.reuse, R237, PT ;  /* 0x000000ed0300720c */ /* 0x040fe40003f46270 */
[----:B------:R-:W-:Y:S02]  /*23d30*/  FSEL R115, R18, -INF , !P0 ;  /* 0xff80000012737808 */ /* 0x000fe40004000000 */
[CC--:B------:R-:W-:Y:S04]  /*23d40*/  ISETP.GE.AND P0, PT, R4.reuse, R238.reuse, PT ;  /* 0x000000ee0400720c */ /* 0x0c0fe80003f06270 */
[-C--:B------:R-:W-:Y:S02]  /*23d50*/  ISETP.GE.OR P1, PT, R4, R243.reuse, !P0 ;  /* 0x000000f30400720c */ /* 0x080fe40004726670 */
[C---:B------:R-:W-:Y:S04]  /*23d60*/  ISETP.GE.AND P0, PT, R3.reuse, R238, PT ;  /* 0x000000ee0300720c */ /* 0x040fe80003f06270 */
[----:B------:R-:W-:Y:S01]  /*23d70*/  ISETP.GE.OR P0, PT, R3, R243, !P0 ;  /* 0x000000f30300720c */ /* 0x000fe20004706670 */
[----:B--2---:R-:W-:Y:S01]  /*23d80*/  FFMA.FTZ R17, R10, -UR35, R227 ;  /* 0x800000230a117c23 */ /* 0x004fe200080100e3 */
[----:B------:R-:W-:Y:S01]  /*23d90*/  FMNMX.FTZ R10, R95, R8, !PT ;  /* 0x000000085f0a7209 */ /* 0x000fe20007810000 */
[----:B------:R-:W2:Y:S01]  /*23da0*/  LDL.LU R227, [R1+0x84] ;  /* 0x0000840001e37983 */ /* 0x000ea20000300800 */
[----:B------:R-:W-:Y:S02]  /*23db0*/  IABS R8, R11 ;  /* 0x0000000b00087213 */ /* 0x000fe40000000000 */
[----:B------:R-:W-:Y:S01]  /*23dc0*/  FSEL R219, R17, -INF , !P3 ;  /* 0xff80000011db7808 */ /* 0x000fe20005800000 */
[----:B------:R-:W-:Y:S01]  /*23dd0*/  IMAD.MOV.U32 R17, RZ, RZ, R75 ;  /* 0x000000ffff117224 */ /* 0x000fe200078e004b */
[----:B------:R-:W1:Y:S01]  /*23de0*/  I2F R11, R8 ;  /* 0x00000008000b7306 */ /* 0x000e620000201400 */
[----:B------:R-:W-:Y:S02]  /*23df0*/  FMNMX.FTZ R10, R99, R10, !PT ;  /* 0x0000000a630a7209 */ /* 0x000fe40007810000 */
[-C--:B------:R-:W-:Y:S02]  /*23e00*/  ISETP.GE.AND P3, PT, R4, R237.reuse, PT ;  /* 0x000000ed0400720c */ /* 0x080fe40003f66270 */
[----:B------:R-:W-:Y:S01]  /*23e10*/  FMNMX.FTZ R10, R100, R10, !PT ;  /* 0x0000000a640a7209 */ /* 0x000fe20007810000 */
[----:B-1----:R-:W-:Y:S03]  /*23e20*/  FFMA.FTZ R15, R11, -UR35, R228 ;  /* 0x800000230b0f7c23 */ /* 0x002fe600080100e4 */
[----:B------:R-:W-:Y:S01]  /*23e30*/  FMNMX.FTZ R8, R220, R10, !PT ;  /* 0x0000000adc087209 */ /* 0x000fe20007810000 */
[----:B------:R-:W-:Y:S02]  /*23e40*/  IMAD.MOV.U32 R228, RZ, RZ, R229 ;  /* 0x000000ffffe47224 */ /* 0x000fe400078e00e5 */
[----:B------:R-:W3:Y:S01]  /*23e50*/  LDL.LU R229, [R1+0x8c] ;  /* 0x00008c0001e57983 */ /* 0x000ee20000300800 */
[----:B------:R-:W-:Y:S01]  /*23e60*/  FMNMX.FTZ R8, R102, R8, !PT ;  /* 0x0000000866087209 */ /* 0x000fe20007810000 */
[----:B------:R-:W-:Y:S01]  /*23e70*/  IMAD.IADD R10, R234, 0x1, -R3 ;  /* 0x00000001ea0a7824 */ /* 0x000fe200078e0a03 */
[----:B------:R-:W-:Y:S01]  /*23e80*/  FSEL R113, R15, -INF , !P1 ;  /* 0xff8000000f717808 */ /* 0x000fe20004800000 */
[----:B------:R-:W-:Y:S01]  /*23e90*/  IMAD.MOV.U32 R11, RZ, RZ, R9 ;  /* 0x000000ffff0b7224 */ /* 0x000fe200078e0009 */
[----:B------:R-:W-:Y:S01]  /*23ea0*/  FMNMX.FTZ R8, R105, R8, !PT ;  /* 0x0000000869087209 */ /* 0x000fe20007810000 */
[----:B------:R-:W-:Y:S01]  /*23eb0*/  IMAD.MOV.U32 R15, RZ, RZ, R112 ;  /* 0x000000ffff0f7224 */ /* 0x000fe200078e0070 */
[----:B------:R-:W-:Y:S01]  /*23ec0*/  ISETP.GE.AND P1, PT, R2, R237, PT ;  /* 0x000000ed0200720c */ /* 0x000fe20003f26270 */
[----:B------:R-:W-:Y:S01]  /*23ed0*/  I2F R12, R11 ;  /* 0x0000000b000c7306 */ /* 0x000fe20000201400 */
[----:B------:R-:W-:Y:S04]  /*23ee0*/  FMNMX.FTZ R8, R221, R8, !PT ;  /* 0x00000008dd087209 */ /* 0x000fe80007810000 */
[----:B------:R-:W-:Y:S04]  /*23ef0*/  FMNMX.FTZ R8, R109, R8, !PT ;  /* 0x000000086d087209 */ /* 0x000fe80007810000 */
[----:B------:R-:W-:Y:S04]  /*23f00*/  FMNMX.FTZ R8, R131, R8, !PT ;  /* 0x0000000883087209 */ /* 0x000fe80007810000 */
[----:B------:R-:W-:Y:S04]  /*23f10*/  FMNMX.FTZ R8, R130, R8, !PT ;  /* 0x0000000882087209 */ /* 0x000fe80007810000 */
[----:B------:R-:W-:Y:S02]  /*23f20*/  FMNMX.FTZ R9, R129, R8, !PT ;  /* 0x0000000881097209 */ /* 0x000fe40007810000 */
[----:B------:R-:W-:Y:S02]  /*23f30*/  IABS R8, R10 ;  /* 0x0000000a00087213 */ /* 0x000fe40000000000 */
[----:B------:R-:W-:Y:S02]  /*23f40*/  FMNMX.FTZ R9, R127, R9, !PT ;  /* 0x000000097f097209 */ /* 0x000fe40007810000 */
[----:B------:R1:W4:Y:S02]  /*23f50*/  I2F R10, R8 ;  /* 0x00000008000a7306 */ /* 0x0003240000201400 */
[----:B------:R-:W-:Y:S04]  /*23f60*/  FMNMX.FTZ R9, R126, R9, !PT ;  /* 0x000000097e097209 */ /* 0x000fe80007810000 */
[----:B-1----:R-:W-:Y:S01]  /*23f70*/  FMNMX.FTZ R8, R206, R9, !PT ;  /* 0x00000009ce087209 */ /* 0x002fe20007810000 */
[----:B------:R-:W-:Y:S02]  /*23f80*/  IMAD.IADD R9, R241, 0x1, -R7 ;  /* 0x00000001f1097824 */ /* 0x000fe400078e0a07 */
[----:B----4-:R-:W-:Y:S01]  /*23f90*/  FFMA.FTZ R13, R10, -UR35, R228 ;  /* 0x800000230a0d7c23 */ /* 0x010fe200080100e4 */
[----:B------:R-:W-:Y:S02]  /*23fa0*/  FMNMX.FTZ R7, R204, R8, !PT ;  /* 0x00000008cc077209 */ /* 0x000fe40007810000 */
[----:B------:R-:W-:Y:S02]  /*23fb0*/  IABS R8, R9 ;  /* 0x0000000900087213 */ /* 0x000fe40000000000 */
[----:B------:R-:W-:Y:S02]  /*23fc0*/  FSEL R112, R13, -INF , !P0 ;  /* 0xff8000000d707808 */ /* 0x000fe40004000000 */
[----:B------:R1:W-:Y:S01]  /*23fd0*/  I2F R11, R8 ;  /* 0x00000008000b7306 */ /* 0x0003e20000201400 */
[C---:B------:R-:W-:Y:S02]  /*23fe0*/  ISETP.GE.AND P0, PT, R2.reuse, R238, PT ;  /* 0x000000ee0200720c */ /* 0x040fe40003f06270 */
[----:B------:R-:W-:Y:S02]  /*23ff0*/  FMNMX.FTZ R7, R125, R7, !PT ;  /* 0x000000077d077209 */ /* 0x000fe40007810000 */
[----:B------:R-:W-:Y:S02]  /*24000*/  ISETP.GE.OR P0, PT, R2, R243, !P0 ;  /* 0x000000f30200720c */ /* 0x000fe40004706670 */
[----:B------:R-:W-:Y:S04]  /*24010*/  FMNMX.FTZ R7, R120, R7, !PT ;  /* 0x0000000778077209 */ /* 0x000fe80007810000 */
[----:B------:R-:W-:Y:S04]  /*24020*/  FMNMX.FTZ R7, R111, R7, !PT ;  /* 0x000000076f077209 */ /* 0x000fe80007810000 */
[----:B------:R-:W-:Y:S04]  /*24030*/  FMNMX.FTZ R7, R94, R7, !PT ;  /* 0x000000075e077209 */ /* 0x000fe80007810000 */
[----:B------:R-:W-:Y:S04]  /*24040*/  FMNMX.FTZ R7, R93, R7, !PT ;  /* 0x000000075d077209 */ /* 0x000fe80007810000 */
[----:B------:R-:W-:Y:S01]  /*24050*/  FMNMX.FTZ R7, R92, R7, !PT ;  /* 0x000000075c077209 */ /* 0x000fe20007810000 */
[----:B-1----:R-:W-:Y:S03]  /*24060*/  IMAD.IADD R8, R234, 0x1, -R2 ;  /* 0x00000001ea087824 */ /* 0x002fe600078e0a02 */
[----:B------:R-:W-:Y:S02]  /*24070*/  FMNMX.FTZ R7, R89, R7, !PT ;  /* 0x0000000759077209 */ /* 0x000fe40007810000 */
[----:B------:R-:W-:Y:S01]  /*24080*/  IABS R9, R8 ;  /* 0x0000000800097213 */ /* 0x000fe20000000000 */
[----:B------:R-:W-:Y:S01]  /*24090*/  IMAD.IADD R8, R241, 0x1, -R6 ;  /* 0x00000001f1087824 */ /* 0x000fe200078e0a06 */
[----:B------:R-:W-:Y:S03]  /*240a0*/  FMNMX.FTZ R6, R86, R7, !PT ;  /* 0x0000000756067209 */ /* 0x000fe60007810000 */
[----:B------:R-:W-:Y:S01]  /*240b0*/  IMAD.MOV.U32 R7, RZ, RZ, R9 ;  /* 0x000000ffff077224 */ /* 0x000fe200078e0009 */
[----:B------:R-:W-:Y:S02]  /*240c0*/  IABS R8, R8 ;  /* 0x0000000800087213 */ /* 0x000fe40000000000 */
[----:B------:R-:W-:Y:S01]  /*240d0*/  FMNMX.FTZ R6, R84, R6, !PT ;  /* 0x0000000654067209 */ /* 0x000fe20007810000 */
[----:B------:R1:W-:Y:S03]  /*240e0*/  I2F R10, R7 ;  /* 0x00000007000a7306 */ /* 0x0003e60000201400 */
[----:B------:R-:W-:Y:S04]  /*240f0*/  FMNMX.FTZ R6, R82, R6, !PT ;  /* 0x0000000652067209 */ /* 0x000fe80007810000 */
[----:B------:R-:W-:Y:S03]  /*24100*/  FMNMX.FTZ R6, R80, R6, !PT ;  /* 0x0000000650067209 */ /* 0x000fe60007810000 */
[----:B------:R-:W4:Y:S01]  /*24110*/  I2F R19, R8 ;  /* 0x0000000800137306 */ /* 0x000f220000201400 */
[----:B------:R-:W-:Y:S04]  /*24120*/  FMNMX.FTZ R6, R78, R6, !PT ;  /* 0x000000064e067209 */ /* 0x000fe80007810000 */
[----:B------:R-:W-:Y:S01]  /*24130*/  FMNMX.FTZ R9, R77, R6, !PT ;  /* 0x000000064d097209 */ /* 0x000fe20007810000 */
[----:B------:R-:W-:Y:S05]  /*24140*/  IMAD.IADD R6, R241, 0x1, -R5 ;  /* 0x00000001f1067824 */ /* 0x000fea00078e0a05 */
[----:B------:R-:W-:Y:S01]  /*24150*/  IABS R6, R6 ;  /* 0x0000000600067213 */ /* 0x000fe20000000000 */
[----:B-1----:R-:W-:Y:S05]  /*24160*/  IMAD.IADD R7, R234, 0x1, -R0 ;  /* 0x00000001ea077824 */ /* 0x002fea00078e0a00 */
[----:B------:R-:W-:Y:S01]  /*24170*/  IABS R7, R7 ;  /* 0x0000000700077213 */ /* 0x000fe20000000000 */
[----:B----4-:R-:W-:Y:S01]  /*24180*/  FFMA.FTZ R16, R19, -UR35, R16 ;  /* 0x8000002313107c23 */ /* 0x010fe20008010010 */
[----:B------:R-:W-:Y:S04]  /*24190*/  FMNMX.FTZ R8, R97, R133, !PT ;  /* 0x0000008561087209 */ /* 0x000fe80007810000 */
[----:B------:R-:W-:Y:S02]  /*241a0*/  FMNMX.FTZ R5, R68, R8, !PT ;  /* 0x0000000844057209 */ /* 0x000fe40007810000 */
[----:B------:R-:W-:Y:S02]  /*241b0*/  FMNMX.FTZ R8, R69, R9, !PT ;  /* 0x0000000945087209 */ /* 0x000fe40007810000 */
[----:B------:R-:W1:Y:S01]  /*241c0*/  I2F R9, R7 ;  /* 0x0000000700097306 */ /* 0x000e620000201400 */
[----:B------:R-:W-:Y:S01]  /*241d0*/  FMNMX.FTZ R5, R64, R5, !PT ;  /* 0x0000000540057209 */ /* 0x000fe20007810000 */
[----:B-1----:R-:W-:Y:S01]  /*241e0*/  FFMA.FTZ R19, R9, -UR35, R230 ;  /* 0x8000002309137c23 */ /* 0x002fe200080100e6 */
[----:B------:R-:W-:Y:S01]  /*241f0*/  FMNMX.FTZ R7, R66, R8, !PT ;  /* 0x0000000842077209 */ /* 0x000fe20007810000 */
[----:B------:R-:W-:Y:S01]  /*24200*/  IMAD.MOV.U32 R8, RZ, RZ, R6 ;  /* 0x000000ffff087224 */ /* 0x000fe200078e0006 */
[----:B------:R-:W-:Y:S01]  /*24210*/  FMNMX.FTZ R6, R32, R5, !PT ;  /* 0x0000000520067209 */ /* 0x000fe20007810000 */
[----:B------:R-:W-:Y:S01]  /*24220*/  IMAD.IADD R9, R241, 0x1, -R4 ;  /* 0x00000001f1097824 */ /* 0x000fe200078e0a04 */
[----:B------:R-:W-:Y:S02]  /*24230*/  FMNMX.FTZ R5, R48, R7, !PT ;  /* 0x0000000730057209 */ /* 0x000fe40007810000 */
[----:B------:R-:W-:Y:S01]  /*24240*/  FMNMX.FTZ R6, R47, R6, !PT ;  /* 0x000000062f067209 */ /* 0x000fe20007810000 */
[----:B------:R-:W1:Y:S02]  /*24250*/  I2F R8, R8 ;  /* 0x0000000800087306 */ /* 0x000e640000201400 */
[----:B------:R-:W4:Y:S01]  /*24260*/  SHFL.BFLY PT, R7, R5, 0x2, 0x1f ;  /* 0x0c401f0005077f89 */ /* 0x000f2200000e0000 */
        /* <DEDUP_REMOVED lines=8> */
[----:B--2---:R-:W-:Y:S02]  /*242f0*/  FFMA.FTZ R12, R12, -UR35, R227 ;  /* 0x800000230c0c7c23 */ /* 0x004fe400080100e3 */
[----:B---3--:R-:W-:Y:S02]  /*24300*/  FFMA.FTZ R11, R11, -UR35, R229 ;  /* 0x800000230b0b7c23 */ /* 0x008fe400080100e5 */
[----:B------:R-:W-:Y:S02]  /*24310*/  IMAD.MOV.U32 R229, RZ, RZ, R246 ;  /* 0x000000ffffe57224 */ /* 0x000fe400078e00f6 */
[----:B------:R-:W1:Y:S01]  /*24320*/  LDL.LU R246, [R1+0x90] ;  /* 0x0000900001f67983 */ /* 0x000e620000300800 */
[----:B------:R-:W-:Y:S01]  /*24330*/  FSEL R20, R11, -INF , !P5 ;  /* 0xff8000000b147808 */ /* 0x000fe20006800000 */
[----:B------:R-:W-:Y:S01]  /*24340*/  FFMA.FTZ R14, R10, -UR35, R229 ;  /* 0x800000230a0e7c23 */ /* 0x000fe200080100e5 */
[-C--:B------:R-:W-:Y:S01]  /*24350*/  ISETP.GE.OR P5, PT, R4, R242.reuse, !P3 ;  /* 0x000000f20400720c */ /* 0x080fe20005fa6670 */
[----:B------:R-:W-:Y:S01]  /*24360*/  IMAD.IADD R10, R241, 0x1, -R2 ;  /* 0x00000001f10a7824 */ /* 0x000fe200078e0a02 */
[----:B------:R-:W-:Y:S01]  /*24370*/  STL [R1+0x154], R234 ;  /* 0x000154ea01007387 */ /* 0x000fe20000100800 */
[-C--:B------:R-:W-:Y:S02]  /*24380*/  ISETP.GE.OR P3, PT, R3, R242.reuse, !P2 ;  /* 0x000000f20300720c */ /* 0x080fe40005766670 */
[----:B------:R-:W-:Y:S01]  /*24390*/  FSEL R110, R14, -INF , !P0 ;  /* 0xff8000000e6e7808 */ /* 0x000fe20004000000 */
[----:B------:R-:W-:Y:S01]  /*243a0*/  IMAD.MOV.U32 R14, RZ, RZ, R20 ;  /* 0x000000ffff0e7224 */ /* 0x000fe200078e0014 */
[----:B------:R-:W-:Y:S01]  /*243b0*/  STL [R1+0x158], R231 ;  /* 0x000158e701007387 */ /* 0x000fe20000100800 */
[----:B------:R-:W-:Y:S02]  /*243c0*/  ISETP.GE.AND P0, PT, R0, R237, PT ;  /* 0x000000ed0000720c */ /* 0x000fe40003f06270 */
[----:B------:R-:W-:Y:S01]  /*243d0*/  ISETP.GE.OR P2, PT, R2, R242, !P1 ;  /* 0x000000f20200720c */ /* 0x000fe20004f46670 */
[----:B------:R-:W-:Y:S01]  /*243e0*/  STL [R1+0x15c], R238 ;  /* 0x00015cee01007387 */ /* 0x000fe20000100800 */
[C---:B------:R-:W-:Y:S02]  /*243f0*/  ISETP.GE.AND P1, PT, R0.reuse, R238, PT ;  /* 0x000000ee0000720c */ /* 0x040fe40003f26270 */
[C---:B------:R-:W-:Y:S01]  /*24400*/  ISETP.GE.OR P0, PT, R0.reuse, R242, !P0 ;  /* 0x000000f20000720c */ /* 0x040fe20004706670 */
[----:B------:R-:W2:Y:S01]  /*24410*/  LDL.LU R228, [R1+0x98] ;  /* 0x0000980001e47983 */ /* 0x000ea20000300800 */
[----:B------:R-:W-:Y:S03]  /*24420*/  ISETP.GE.OR P1, PT, R0, R243, !P1 ;  /* 0x000000f30000720c */ /* 0x000fe60004f26670 */
[----:B------:R-:W-:Y:S01]  /*24430*/  STL [R1+0x160], R237 ;  /* 0x000160ed01007387 */ /* 0x000fe20000100800 */
[----:B------:R-:W-:Y:S03]  /*24440*/  FSEL R103, R19, -INF , !P1 ;  /* 0xff80000013677808 */ /* 0x000fe60004800000 */
[----:B------:R-:W3:Y:S04]  /*24450*/  LDL.LU R229, [R1+0x9c] ;  /* 0x00009c0001e57983 */ /* 0x000ee80000300800 */
[----:B------:R-:W2:Y:S01]  /*24460*/  LDL.LU R230, [R1+0x94] ;  /* 0x0000940001e67983 */ /* 0x000ea20000300800 */
[----:B-1----:R-:W-:Y:S01]  /*24470*/  FFMA.FTZ R18, R8, -UR35, R246 ;  /* 0x8000002308127c23 */ /* 0x002fe200080100f6 */
[----:B----4-:R-:W-:Y:S02]  /*24480*/  FMNMX.FTZ R8, R5, R7, !PT ;  /* 0x0000000705087209 */ /* 0x010fe40007810000 */
        /* <DEDUP_REMOVED lines=32> */
[----:B------:R-:W-:Y:S02]  /*24690*/  FSEL R246, R12, -INF , !P6 ;  /* 0xff8000000cf67808 */ /* 0x000fe40007000000 */
[----:B------:R-:W-:Y:S01]  /*246a0*/  FMNMX.FTZ R4, R252, R4, !PT ;  /* 0x00000004fc047209 */ /* 0x000fe20007810000 */
[----:B------:R1:W-:Y:S01]  /*246b0*/  I2F R12, R3 ;  /* 0x00000003000c7306 */ /* 0x0003e20000201400 */
[----:B------:R-:W-:Y:S02]  /*246c0*/  FMNMX.FTZ R2, R91, R2, !PT ;  /* 0x000000025b027209 */ /* 0x000fe40007810000 */
[----:B------:R-:W-:Y:S02]  /*246d0*/  FMNMX.FTZ R5, R49, R5, !PT ;  /* 0x0000000531057209 */ /* 0x000fe40007810000 */
[----:B------:R-:W-:Y:S02]  /*246e0*/  FMNMX.FTZ R4, R251, R4, !PT ;  /* 0x00000004fb047209 */ /* 0x000fe40007810000 */
[----:B------:R-:W-:Y:S02]  /*246f0*/  IABS R6, R7 ;  /* 0x0000000700067213 */ /* 0x000fe40000000000 */
[----:B------:R-:W-:Y:S02]  /*24700*/  FMNMX.FTZ R2, R218, R2, !PT ;  /* 0x00000002da027209 */ /* 0x000fe40007810000 */
[----:B------:R-:W-:Y:S01]  /*24710*/  FMNMX.FTZ R5, R40, R5, !PT ;  /* 0x0000000528057209 */ /* 0x000fe20007810000 */
[----:B------:R4:W-:Y:S01]  /*24720*/  I2F R11, R6 ;  /* 0x00000006000b7306 */ /* 0x0009e20000201400 */
        /* <DEDUP_REMOVED lines=15> */
[----:B------:R-:W-:Y:S02]  /*24820*/  IABS R5, R10 ;  /* 0x0000000a00057213 */ /* 0x000fe40000000000 */
[----:B------:R-:W-:Y:S01]  /*24830*/  FMNMX.FTZ R4, R209, R4, !PT ;  /* 0x00000004d1047209 */ /* 0x000fe20007810000 */
[----:B----4-:R-:W1:Y:S01]  /*24840*/  SHFL.BFLY PT, R6, R2, 0x2, 0x1f ;  /* 0x0c401f0002067f89 */ /* 0x010e6200000e0000 */
[----:B------:R4:W2:Y:S01]  /*24850*/  I2F R7, R5 ;  /* 0x0000000500077306 */ /* 0x0008a20000201400 */
[----:B------:R-:W-:Y:S02]  /*24860*/  FMNMX.FTZ R3, R81, R3, !PT ;  /* 0x0000000351037209 */ /* 0x000fe40007810000 */
[----:B------:R-:W-:Y:S02]  /*24870*/  FMNMX.FTZ R4, R208, R4, !PT ;  /* 0x00000004d0047209 */ /* 0x000fe40007810000 */
[----:B------:R-:W-:Y:S02]  /*24880*/  FMNMX.FTZ R3, R70, R3, !PT ;  /* 0x0000000346037209 */ /* 0x000fe40007810000 */
[----:B------:R-:W-:Y:S02]  /*24890*/  FMNMX.FTZ R4, R207, R4, !PT ;  /* 0x00000004cf047209 */ /* 0x000fe40007810000 */
[----:B------:R-:W-:Y:S02]  /*248a0*/  FMNMX.FTZ R3, R217, R3, !PT ;  /* 0x00000003d9037209 */ /* 0x000fe40007810000 */
[----:B------:R-:W-:Y:S02]  /*248b0*/  FMNMX.FTZ R4, R205, R4, !PT ;  /* 0x00000004cd047209 */ /* 0x000fe40007810000 */
[----:B------:R-:W-:Y:S02]  /*248c0*/  FSEL R223, R18, -INF , !P4 ;  /* 0xff80000012df7808 */ /* 0x000fe40006000000 */
[----:B------:R-:W-:Y:S02]  /*248d0*/  FMNMX.FTZ R4, R203, R4, !PT ;  /* 0x00000004cb047209 */ /* 0x000fe40007810000 */
[----:B------:R-:W-:Y:S02]  /*248e0*/  FMNMX.FTZ R3, R72, R3, !PT ;  /* 0x0000000348037209 */ /* 0x000fe40007810000 */
[----:B------:R-:W-:Y:S02]  /*248f0*/  FMNMX.FTZ R4, R202, R4, !PT ;  /* 0x00000004ca047209 */ /* 0x000fe40007810000 */
[----:B------:R-:W-:Y:S02]  /*24900*/  FMNMX.FTZ R3, R83, R3, !PT ;  /* 0x0000000353037209 */ /* 0x000fe40007810000 */
[----:B------:R-:W-:Y:S01]  /*24910*/  FMNMX.FTZ R4, R201, R4, !PT ;  /* 0x00000004c9047209 */ /* 0x000fe20007810000 */
[----:B----4-:R-:W-:Y:S01]  /*24920*/  IMAD.IADD R5, R241, 0x1, -R0 ;  /* 0x00000001f1057824 */ /* 0x010fe200078e0a00 */
[----:B-1----:R-:W-:Y:S01]  /*24930*/  FMNMX.FTZ R2, R2, R6, !PT ;  /* 0x0000000602027209 */ /* 0x002fe20007810000 */
[----:B--2---:R-:W-:Y:S01]  /*24940*/  FFMA.FTZ R7, R7, -UR35, R230 ;  /* 0x8000002307077c23 */ /* 0x004fe200080100e6 */
[----:B------:R-:W-:Y:S02]  /*24950*/  FMNMX.FTZ R4, R200, R4, !PT ;  /* 0x00000004c8047209 */ /* 0x000fe40007810000 */
[----:B------:R-:W-:Y:S01]  /*24960*/  IABS R5, R5 ;  /* 0x0000000500057213 */ /* 0x000fe20000000000 */
[----:B------:R-:W1:Y:S01]  /*24970*/  SHFL.BFLY PT, R72, R2, 0x1, 0x1f ;  /* 0x0c201f0002487f89 */ /* 0x000e6200000e0000 */
[----:B------:R-:W-:Y:S02]  /*24980*/  FMNMX.FTZ R4, R128, R4, !PT ;  /* 0x0000000480047209 */ /* 0x000fe40007810000 */
[----:B------:R-:W-:Y:S02]  /*24990*/  FMNMX.FTZ R0, R222, R3, !PT ;  /* 0x00000003de007209 */ /* 0x000fe40007810000 */
[----:B------:R-:W-:Y:S01]  /*249a0*/  FMNMX.FTZ R3, R121, R4, !PT ;  /* 0x0000000479037209 */ /* 0x000fe20007810000 */
[----:B------:R-:W-:Y:S01]  /*249b0*/  IMAD.MOV.U32 R4, RZ, RZ, R5 ;  /* 0x000000ffff047224 */ /* 0x000fe200078e0005 */
[----:B------:R-:W-:Y:S01]  /*249c0*/  FMNMX.FTZ R0, R27, R0, !PT ;  /* 0x000000001b007209 */ /* 0x000fe20007810000 */
[----:B------:R-:W-:Y:S01]  /*249d0*/  FFMA.FTZ R5, R12, -UR35, R228 ;  /* 0x800000230c057c23 */ /* 0x000fe200080100e4 */
[----:B------:R-:W-:Y:S01]  /*249e0*/  FMNMX.FTZ R3, R116, R3, !PT ;  /* 0x0000000374037209 */ /* 0x000fe20007810000 */
[----:B------:R3:W2:Y:S01]  /*249f0*/  I2F R9, R4 ;  /* 0x0000000400097306 */ /* 0x0006a20000201400 */
[----:B------:R-:W-:Y:S02]  /*24a00*/  FMNMX.FTZ R73, R8, R73, !PT ;  /* 0x0000004908497209 */ /* 0x000fe40007810000 */
[----:B------:R-:W-:Y:S02]  /*24a10*/  FMNMX.FTZ R0, R65, R0, !PT ;  /* 0x0000000041007209 */ /* 0x000fe40007810000 */
[----:B------:R-:W-:Y:S01]  /*24a20*/  LOP3.LUT P6, RZ, R231, 0x2, RZ, 0xc0, !PT ;  /* 0x00000002e7ff7812 */ /* 0x000fe200078cc0ff */
[----:B------:R-:W-:Y:S01]  /*24a30*/  FMUL.FTZ R6, R73, c[0x0][0x23c] ;  /* 0x00008f0049067a20 */ /* 0x000fe20000410000 */
[----:B------:R-:W-:Y:S02]  /*24a40*/  FMNMX.FTZ R3, R115, R3, !PT ;  /* 0x0000000373037209 */ /* 0x000fe40007810000 */
[----:B------:R-:W-:Y:S02]  /*24a50*/  FMNMX.FTZ R0, R219, R0, !PT ;  /* 0x00000000db007209 */ /* 0x000fe40007810000 */
[----:B------:R-:W-:Y:S02]  /*24a60*/  FSETP.NEU.FTZ.AND P1, PT, R73, -INF , PT ;  /* 0xff8000004900780b */ /* 0x000fe40003f3d000 */
[----:B------:R-:W-:Y:S01]  /*24a70*/  FSEL R13, R16, -INF , !P6 ;  /* 0xff800000100d7808 */ /* 0x000fe20007000000 */
[----:B------:R-:W-:Y:S01]  /*24a80*/  IMAD.MOV.U32 R16, RZ, RZ, R224 ;  /* 0x000000ffff107224 */ /* 0x000fe200078e00e0 */
[----:B------:R-:W-:Y:S02]  /*24a90*/  FMNMX.FTZ R3, R113, R3, !PT ;  /* 0x0000000371037209 */ /* 0x000fe40007810000 */
[----:B------:R-:W-:Y:S01]  /*24aa0*/  FMNMX.FTZ R0, R246, R0, !PT ;  /* 0x00000000f6007209 */ /* 0x000fe20007810000 */
[----:B------:R-:W-:Y:S01]  /*24ab0*/  IMAD.MOV.U32 R18, RZ, RZ, R13 ;  /* 0x000000ffff127224 */ /* 0x000fe200078e000d */
[----:B------:R-:W-:Y:S02]  /*24ac0*/  FSEL R6, R6, RZ, P1 ;  /* 0x000000ff06067208 */ /* 0x000fe40000800000 */
[----:B------:R-:W-:Y:S02]  /*24ad0*/  FMNMX.FTZ R3, R112, R3, !PT ;  /* 0x0000000370037209 */ /* 0x000fe40007810000 */
[----:B------:R-:W-:Y:S01]  /*24ae0*/  FMNMX.FTZ R0, R14, R0, !PT ;  /* 0x000000000e007209 */ /* 0x000fe20007810000 */
[----:B---3--:R-:W-:Y:S01]  /*24af0*/  FFMA.FTZ R4, R11, -UR35, R229 ;  /* 0x800000230b047c23 */ /* 0x008fe200080100e5 */
[----:B-1----:R-:W-:Y:S01]  /*24b00*/  FMNMX.FTZ R72, R2, R72, !PT ;  /* 0x0000004802487209 */ /* 0x002fe20007810000 */
[--C-:B------:R-:W-:Y:S01]  /*24b10*/  FFMA.FTZ R2, R96, c[0x0][0x23c], -R6.reuse ;  /* 0x00008f0060027a23 */ /* 0x100fe20000010806 */
[----:B------:R-:W-:Y:S01]  /*24b20*/  FMNMX.FTZ R71, R110, R3, !PT ;  /* 0x000000036e477209 */ /* 0x000fe20007810000 */
[----:B------:R-:W-:Y:S01]  /*24b30*/  FFMA.FTZ R3, R95, c[0x0][0x23c], -R6 ;  /* 0x00008f005f037a23 */ /* 0x000fe20000010806 */
[----:B------:R-:W-:Y:S01]  /*24b40*/  FMNMX.FTZ R0, R18, R0, !PT ;  /* 0x0000000012007209 */ /* 0x000fe20007810000 */
[----:B--2---:R-:W-:Y:S01]  /*24b50*/  FFMA.FTZ R74, R9, -UR35, R74 ;  /* 0x80000023094a7c23 */ /* 0x004fe2000801004a */
[----:B------:R1:W-:Y:S01]  /*24b60*/  MUFU.EX2 R90, R2 ;  /* 0x00000002005a7308 */ /* 0x0003e20000000800 */
[--C-:B------:R-:W-:Y:S01]  /*24b70*/  FFMA.FTZ R227, R69, c[0x0][0x23c], -R6.reuse ;  /* 0x00008f0045e37a23 */ /* 0x100fe20000010806 */
[----:B------:R-:W-:Y:S01]  /*24b80*/  FSEL R238, R5, -INF , !P5 ;  /* 0xff80000005ee7808 */ /* 0x000fe20006800000 */
[----:B------:R-:W-:Y:S01]  /*24b90*/  FFMA.FTZ R237, R111, c[0x0][0x23c], -R6 ;  /* 0x00008f006fed7a23 */ /* 0x000fe20000010806 */
[----:B------:R-:W-:Y:S01]  /*24ba0*/  FMNMX.FTZ R0, R223, R0, !PT ;  /* 0x00000000df007209 */ /* 0x000fe20007810000 */
[----:B------:R-:W-:Y:S01]  /*24bb0*/  IMAD.MOV.U32 R111, RZ, RZ, R16 ;  /* 0x000000ffff6f7224 */ /* 0x000fe200078e0010 */
[----:B------:R-:W-:Y:S01]  /*24bc0*/  FSEL R19, R4, -INF , !P3 ;  /* 0xff80000004137808 */ /* 0x000fe20005800000 */
[--C-:B------:R-:W-:Y:S01]  /*24bd0*/  FFMA.FTZ R102, R102, c[0x0][0x23c], -R6.reuse ;  /* 0x00008f0066667a23 */ /* 0x100fe20000010806 */
[----:B------:R-:W-:Y:S01]  /*24be0*/  FMNMX.FTZ R0, R238, R0, !PT ;  /* 0x00000000ee007209 */ /* 0x000fe20007810000 */
[--C-:B------:R-:W-:Y:S01]  /*24bf0*/  FFMA.FTZ R105, R105, c[0x0][0x23c], -R6.reuse ;  /* 0x00008f0069697a23 */ /* 0x100fe20000010806 */
[----:B------:R2:W-:Y:S01]  /*24c00*/  MUFU.EX2 R98, R3 ;  /* 0x0000000300627308 */ /* 0x0005e20000000800 */
[--C-:B------:R-:W-:Y:S01]  /*24c10*/  FFMA.FTZ R88, R221, c[0x0][0x23c], -R6.reuse ;  /* 0x00008f00dd587a23 */ /* 0x100fe20000010806 */
[----:B------:R-:W-:Y:S01]  /*24c20*/  FSEL R25, R7, -INF , !P2 ;  /* 0xff80000007197808 */ /* 0x000fe20005000000 */
[----:B------:R-:W-:Y:S01]  /*24c30*/  FMUL.FTZ R7, R72, c[0x0][0x23c] ;  /* 0x00008f0048077a20 */ /* 0x000fe20000410000 */
[----:B------:R-:W-:Y:S01]  /*24c40*/  FMNMX.FTZ R0, R19, R0, !PT ;  /* 0x0000000013007209 */ /* 0x000fe20007810000 */
[--C-:B------:R-:W-:Y:S01]  /*24c50*/  FFMA.FTZ R109, R109, c[0x0][0x23c], -R6.reuse ;  /* 0x00008f006d6d7a23 */ /* 0x100fe20000010806 */
[----:B------:R-:W-:Y:S01]  /*24c60*/  FMNMX.FTZ R71, R103, R71, !PT ;  /* 0x0000004767477209 */ /* 0x000fe20007810000 */
[--C-:B------:R-:W-:Y:S01]  /*24c70*/  FFMA.FTZ R96, R129, c[0x0][0x23c], -R6.reuse ;  /* 0x00008f0081607a23 */ /* 0x100fe20000010806 */
[----:B------:R-:W-:Y:S01]  /*24c80*/  FSEL R74, R74, -INF , !P0 ;  /* 0xff8000004a4a7808 */ /* 0x000fe20004000000 */
[--C-:B------:R-:W-:Y:S01]  /*24c90*/  FFMA.FTZ R206, R206, c[0x0][0x23c], -R6.reuse ;  /* 0x00008f00cece7a23 */ /* 0x100fe20000010806 */
[----:B------:R-:W-:Y:S01]  /*24ca0*/  FMNMX.FTZ R0, R25, R0, !PT ;  /* 0x0000000019007209 */ /* 0x000fe20007810000 */
[--C-:B------:R-:W-:Y:S01]  /*24cb0*/  FFMA.FTZ R204, R204, c[0x0][0x23c], -R6.reuse ;  /* 0x00008f00cccc7a23 */ /* 0x100fe20000010806 */
[----:B------:R-:W-:Y:S01]  /*24cc0*/  FSETP.NEU.FTZ.AND P0, PT, R72, -INF , PT ;  /* 0xff8000004800780b */ /* 0x000fe20003f1d000 */
[--C-:B------:R-:W-:Y:S01]  /*24cd0*/  FFMA.FTZ R245, R120, c[0x0][0x23c], -R6.reuse ;  /* 0x00008f0078f57a23 */ /* 0x100fe20000010806 */
[----:B------:R-:W3:Y:S01]  /*24ce0*/  SHFL.BFLY PT, R4, R71, 0x2, 0x1f ;  /* 0x0c401f0047047f89 */ /* 0x000ee200000e0000 */
[--C-:B------:R-:W-:Y:S01]  /*24cf0*/  FFMA.FTZ R236, R94, c[0x0][0x23c], -R6.reuse ;  /* 0x00008f005eec7a23 */ /* 0x100fe20000010806 */
[----:B------:R-:W-:Y:S01]  /*24d00*/  FMNMX.FTZ R0, R74, R0, !PT ;  /* 0x000000004a007209 */ /* 0x000fe20007810000 */
[--C-:B------:R-:W-:Y:S01]  /*24d10*/  FFMA.FTZ R29, R93, c[0x0][0x23c], -R6.reuse ;  /* 0x00008f005d1d7a23 */ /* 0x100fe20000010806 */
[----:B------:R-:W-:Y:S01]  /*24d20*/  FSEL R7, R7, RZ, P0 ;  /* 0x000000ff07077208 */ /* 0x000fe20000000000 */
[--C-:B------:R-:W-:Y:S01]  /*24d30*/  FFMA.FTZ R226, R92, c[0x0][0x23c], -R6.reuse ;  /* 0x00008f005ce27a23 */ /* 0x100fe20000010806 */
[----:B------:R-:W-:Y:S01]  /*24d40*/  MUFU.EX2 R102, R102 ;  /* 0x0000006600667308 */ /* 0x000fe20000000800 */
[--C-:B------:R-:W-:Y:S01]  /*24d50*/  FFMA.FTZ R231, R89, c[0x0][0x23c], -R6.reuse ;  /* 0x00008f0059e77a23 */ /* 0x100fe20000010806 */
[----:B-1----:R-:W1:Y:S01]  /*24d60*/  SHFL.BFLY PT, R2, R0, 0x2, 0x1f ;  /* 0x0c401f0000027f89 */ /* 0x002e6200000e0000 */
[--C-:B------:R-:W-:Y:S01]  /*24d70*/  FFMA.FTZ R85, R45, c[0x0][0x23c], -R7.reuse ;  /* 0x00008f002d557a23 */ /* 0x100fe20000010807 */
[----:B------:R-:W-:Y:S01]  /*24d80*/  LOP3.LUT P4, RZ, R232, 0x1000000, RZ, 0xc0, !PT ;  /* 0x01000000e8ff7812 */ /* 0x000fe2000788c0ff */
[--C-:B--2---:R-:W-:Y:S02]  /*24d90*/  FFMA.FTZ R3, R97, c[0x0][0x23c], -R7.reuse ;  /* 0x00008f0061037a23 */ /* 0x104fe40000010807 */
[--C-:B------:R-:W-:Y:S02]  /*24da0*/  FFMA.FTZ R97, R220, c[0x0][0x23c], -R6.reuse ;  /* 0x00008f00dc617a23 */ /* 0x100fe40000010806 */
[--C-:B------:R-:W-:Y:S01]  /*24db0*/  FFMA.FTZ R11, R84, c[0x0][0x23c], -R6.reuse ;  /* 0x00008f00540b7a23 */ /* 0x100fe20000010806 */
[----:B------:R2:W-:Y:S01]  /*24dc0*/  MUFU.EX2 R95, R3 ;  /* 0x00000003005f7308 */ /* 0x0005e20000000800 */
[--C-:B------:R-:W-:Y:S02]  /*24dd0*/  FFMA.FTZ R233, R80, c[0x0][0x23c], -R6.reuse ;  /* 0x00008f0050e97a23 */ /* 0x100fe40000010806 */
[--C-:B------:R-:W-:Y:S02]  /*24de0*/  FFMA.FTZ R221, R78, c[0x0][0x23c], -R6.reuse ;  /* 0x00008f004edd7a23 */ /* 0x100fe40000010806 */
[--C-:B------:R-:W-:Y:S02]  /*24df0*/  FFMA.FTZ R31, R77, c[0x0][0x23c], -R6.reuse ;  /* 0x00008f004d1f7a23 */ /* 0x100fe40000010806 */
[--C-:B------:R-:W-:Y:S01]  /*24e00*/  FFMA.FTZ R239, R66, c[0x0][0x23c], -R6.reuse ;  /* 0x00008f0042ef7a23 */ /* 0x100fe20000010806 */
[----:B---3--:R-:W-:Y:S01]  /*24e10*/  FMNMX.FTZ R71, R71, R4, !PT ;  /* 0x0000000447477209 */ /* 0x008fe20007810000 */
[--C-:B------:R-:W-:Y:S01]  /*24e20*/  FFMA.FTZ R87, R47, c[0x0][0x23c], -R7.reuse ;  /* 0x00008f002f577a23 */ /* 0x100fe20000010807 */
[----:B------:R-:W-:Y:S01]  /*24e30*/  MUFU.EX2 R97, R97 ;  /* 0x0000006100617308 */ /* 0x000fe20000000800 */
[--C-:B------:R-:W-:Y:S02]  /*24e40*/  FFMA.FTZ R84, R44, c[0x0][0x23c], -R7.reuse ;  /* 0x00008f002c547a23 */ /* 0x100fe40000010807 */
[--C-:B------:R-:W-:Y:S01]  /*24e50*/  FFMA.FTZ R94, R43, c[0x0][0x23c], -R7.reuse ;  /* 0x00008f002b5e7a23 */ /* 0x100fe20000010807 */
[----:B------:R-:W3:Y:S01]  /*24e60*/  SHFL.BFLY PT, R5, R71, 0x1, 0x1f ;  /* 0x0c201f0047057f89 */ /* 0x000ee200000e0000 */
[--C-:B------:R-:W-:Y:S01]  /*24e70*/  FFMA.FTZ R93, R42, c[0x0][0x23c], -R7.reuse ;  /* 0x00008f002a5d7a23 */ /* 0x100fe20000010807 */
[----:B-1----:R-:W-:Y:S01]  /*24e80*/  FMNMX.FTZ R0, R0, R2, !PT ;  /* 0x0000000200007209 */ /* 0x002fe20007810000 */
[----:B------:R-:W-:Y:S02]  /*24e90*/  FFMA.FTZ R2, R100, c[0x0][0x23c], -R6 ;  /* 0x00008f0064027a23 */ /* 0x000fe40000010806 */
[--C-:B------:R-:W-:Y:S01]  /*24ea0*/  FFMA.FTZ R92, R41, c[0x0][0x23c], -R7.reuse ;  /* 0x00008f00295c7a23 */ /* 0x100fe20000010807 */
[----:B------:R-:W-:Y:S01]  /*24eb0*/  MUFU.EX2 R105, R105 ;  /* 0x0000006900697308 */ /* 0x000fe20000000800 */
[--C-:B------:R-:W-:Y:S01]  /*24ec0*/  FFMA.FTZ R89, R52, c[0x0][0x23c], -R7.reuse ;  /* 0x00008f0034597a23 */ /* 0x100fe20000010807 */
[----:B------:R-:W1:Y:S01]  /*24ed0*/  SHFL.BFLY PT, R4, R0, 0x1, 0x1f ;  /* 0x0c201f0000047f89 */ /* 0x000e6200000e0000 */
[--C-:B------:R-:W-:Y:S02]  /*24ee0*/  FFMA.FTZ R120, R57, c[0x0][0x23c], -R7.reuse ;  /* 0x00008f0039787a23 */ /* 0x100fe40000010807 */
        /* <DEDUP_REMOVED lines=10> */
[----:B------:R-:W3:Y:S01]  /*24f90*/  MUFU.EX2 R234, R3 ;  /* 0x0000000300ea7308 */ /* 0x000ee20000000800 */
[--C-:B------:R-:W-:Y:S01]  /*24fa0*/  FFMA.FTZ R235, R36, c[0x0][0x23c], -R7.reuse ;  /* 0x00008f0024eb7a23 */ /* 0x100fe20000010807 */
[C---:B------:R-:W-:Y:S01]  /*24fb0*/  FSETP.NEU.FTZ.AND P2, PT, R71.reuse, -INF , PT ;  /* 0xff8000004700780b */ /* 0x040fe20003f5d000 */
[----:B------:R-:W-:Y:S02]  /*24fc0*/  FMUL.FTZ R75, R71, c[0x0][0x23c] ;  /* 0x00008f00474b7a20 */ /* 0x000fe40000410000 */
[----:B------:R-:W-:Y:S01]  /*24fd0*/  FFMA.FTZ R230, R30, c[0x0][0x23c], -R7 ;  /* 0x00008f001ee67a23 */ /* 0x000fe20000010807 */
[----:B-1----:R-:W-:Y:S01]  /*24fe0*/  FMNMX.FTZ R70, R0, R4, !PT ;  /* 0x0000000400467209 */ /* 0x002fe20007810000 */
[----:B------:R-:W-:Y:S01]  /*24ff0*/  IMAD.MOV.U32 R47, RZ, RZ, R18 ;  /* 0x000000ffff2f7224 */ /* 0x000fe200078e0012 */
[----:B------:R-:W-:Y:S01]  /*25000*/  FSEL R75, R75, RZ, P2 ;  /* 0x000000ff4b4b7208 */ /* 0x000fe20001000000 */
[----:B------:R-:W-:Y:S01]  /*25010*/  IMAD.MOV.U32 R80, RZ, RZ, R19 ;  /* 0x000000ffff507224 */ /* 0x000fe200078e0013 */
[----:B------:R-:W-:Y:S01]  /*25020*/  MUFU.EX2 R109, R109 ;  /* 0x0000006d006d7308 */ /* 0x000fe20000000800 */
[----:B------:R-:W-:Y:S02]  /*25030*/  FMUL.FTZ R100, R70, c[0x0][0x23c] ;  /* 0x00008f0046647a20 */ /* 0x000fe40000410000 */
[----:B------:R-:W-:Y:S02]  /*25040*/  FFMA.FTZ R5, R101, c[0x0][0x23c], -R75 ;  /* 0x00008f0065057a23 */ /* 0x000fe4000001084b */
[----:B--2---:R-:W-:Y:S02]  /*25050*/  FFMA.FTZ R2, R64, c[0x0][0x23c], -R7 ;  /* 0x00008f0040027a23 */ /* 0x004fe40000010807 */
[----:B------:R-:W-:Y:S02]  /*25060*/  IMAD.MOV.U32 R64, RZ, RZ, R217 ;  /* 0x000000ffff407224 */ /* 0x000fe400078e00d9 */
[----:B------:R-:W-:Y:S01]  /*25070*/  FFMA.FTZ R9, R35, c[0x0][0x23c], -R75 ;  /* 0x00008f0023097a23 */ /* 0x000fe2000001084b */
[----:B------:R1:W-:Y:S01]  /*25080*/  MUFU.EX2 R107, R2 ;  /* 0x00000002006b7308 */ /* 0x0003e20000000800 */
[----:B------:R-:W-:Y:S02]  /*25090*/  IMAD.MOV.U32 R35, RZ, RZ, R212 ;  /* 0x000000ffff237224 */ /* 0x000fe400078e00d4 */
[----:B------:R-:W-:Y:S01]  /*250a0*/  FFMA.FTZ R212, R21, c[0x0][0x23c], -R7 ;  /* 0x00008f0015d47a23 */ /* 0x000fe20000010807 */
[----:B---3--:R-:W-:Y:S01]  /*250b0*/  F2FP.BF16.PACK_AB R77, R234, R95 ;  /* 0x0000005fea4d723e */ /* 0x008fe200000010ff */
[--C-:B------:R-:W-:Y:S01]  /*250c0*/  FFMA.FTZ R3, R99, c[0x0][0x23c], -R6.reuse ;  /* 0x00008f0063037a23 */ /* 0x100fe20000010806 */
[----:B------:R-:W2:Y:S01]  /*250d0*/  LDSM.16.MT88.4 R20, [R213+0x8000] ;  /* 0x00800000d514783b */ /* 0x000ea20000004200 */
[----:B------:R-:W-:Y:S02]  /*250e0*/  FFMA.FTZ R10, R34, c[0x0][0x23c], -R75 ;  /* 0x00008f00220a7a23 */ /* 0x000fe4000001084b */
[--C-:B------:R-:W-:Y:S01]  /*250f0*/  FFMA.FTZ R101, R131, c[0x0][0x23c], -R6.reuse ;  /* 0x00008f0083657a23 */ /* 0x100fe20000010806 */
[----:B------:R3:W4:Y:S01]  /*25100*/  MUFU.EX2 R108, R3 ;  /* 0x00000003006c7308 */ /* 0x0007220000000800 */
[--C-:B------:R-:W-:Y:S02]  /*25110*/  FFMA.FTZ R99, R130, c[0x0][0x23c], -R6.reuse ;  /* 0x00008f0082637a23 */ /* 0x100fe40000010806 */
[--C-:B------:R-:W-:Y:S02]  /*25120*/  FFMA.FTZ R34, R82, c[0x0][0x23c], -R6.reuse ;  /* 0x00008f0052227a23 */ /* 0x100fe40000010806 */
[--C-:B------:R-:W-:Y:S02]  /*25130*/  FFMA.FTZ R131, R56, c[0x0][0x23c], -R7.reuse ;  /* 0x00008f0038837a23 */ /* 0x100fe40000010807 */
[--C-:B------:R-:W-:Y:S02]  /*25140*/  FFMA.FTZ R130, R55, c[0x0][0x23c], -R7.reuse ;  /* 0x00008f0037827a23 */ /* 0x100fe40000010807 */
[----:B------:R-:W-:Y:S01]  /*25150*/  FFMA.FTZ R82, R53, c[0x0][0x23c], -R7 ;  /* 0x00008f0035527a23 */ /* 0x000fe20000010807 */
[----:B------:R2:W-:Y:S01]  /*25160*/  MUFU.EX2 R91, R5 ;  /* 0x00000005005b7308 */ /* 0x0005e20000000800 */
[----:B------:R-:W-:Y:S01]  /*25170*/  IMAD.MOV.U32 R57, RZ, RZ, R47 ;  /* 0x000000ffff397224 */ /* 0x000fe200078e002f */
[----:B------:R-:W-:Y:S01]  /*25180*/  LDSM.16.MT88.4 R52, [R214+0x8000] ;  /* 0x00800000d634783b */ /* 0x000fe20000004200 */
[----:B------:R-:W-:Y:S02]  /*25190*/  IMAD.MOV.U32 R47, RZ, RZ, R31 ;  /* 0x000000ffff2f7224 */ /* 0x000fe400078e001f */
[----:B-1----:R-:W-:Y:S02]  /*251a0*/  FFMA.FTZ R2, R32, c[0x0][0x23c], -R7 ;  /* 0x00008f0020027a23 */ /* 0x002fe40000010807 */
[----:B------:R-:W-:Y:S02]  /*251b0*/  FFMA.FTZ R32, R48, c[0x0][0x23c], -R6 ;  /* 0x00008f0030207a23 */ /* 0x000fe40000010806 */
[--C-:B------:R-:W-:Y:S01]  /*251c0*/  FFMA.FTZ R115, R115, c[0x0][0x23c], -R75.reuse ;  /* 0x00008f0073737a23 */ /* 0x100fe2000001084b */
[----:B------:R1:W-:Y:S01]  /*251d0*/  MUFU.EX2 R28, R2 ;  /* 0x00000002001c7308 */ /* 0x0003e20000000800 */
[----:B---3--:R-:W-:Y:S02]  /*251e0*/  FSEL R3, R73, RZ, P1 ;  /* 0x000000ff49037208 */ /* 0x008fe40000800000 */
[----:B----4-:R-:W-:Y:S07]  /*251f0*/  F2FP.BF16.PACK_AB R78, R114, R108 ;  /* 0x0000006c724e723e */ /* 0x010fee00000010ff */
[----:B------:R-:W-:Y:S01]  /*25200*/  MUFU.EX2 R220, R10 ;  /* 0x0000000a00dc7308 */ /* 0x000fe20000000800 */
[----:B--2---:R-:W-:Y:S02]  /*25210*/  FADD.FTZ R5, -R3, R132 ;  /* 0x0000008403057221 */ /* 0x004fe40000010100 */
[----:B------:R-:W-:Y:S02]  /*25220*/  FFMA.FTZ R3, R33, c[0x0][0x23c], -R75 ;  /* 0x00008f0021037a23 */ /* 0x000fe4000001084b */
[----:B------:R-:W-:Y:S02]  /*25230*/  FFMA.FTZ R33, R86, c[0x0][0x23c], -R6 ;  /* 0x00008f0056217a23 */ /* 0x000fe40000010806 */
[----:B------:R-:W-:Y:S03]  /*25240*/  FFMA.FTZ R86, R46, c[0x0][0x23c], -R7 ;  /* 0x00008f002e567a23 */ /* 0x000fe60000010807 */
[----:B------:R2:W3:Y:S01]  /*25250*/  MUFU.EX2 R12, R3 ;  /* 0x00000003000c7308 */ /* 0x0004e20000000800 */
[----:B------:R-:W-:Y:S02]  /*25260*/  IMAD.MOV.U32 R46, RZ, RZ, R32 ;  /* 0x000000ffff2e7224 */ /* 0x000fe400078e0020 */
[----:B------:R-:W-:Y:S01]  /*25270*/  IMAD.MOV.U32 R32, RZ, RZ, R15 ;  /* 0x000000ffff207224 */ /* 0x000fe200078e000f */
[----:B-1----:R-:W-:Y:S01]  /*25280*/  FSEL R2, R72, RZ, P0 ;  /* 0x000000ff48027208 */ /* 0x002fe20000000000 */
[----:B------:R-:W-:Y:S01]  /*25290*/  FFMA.FTZ R132, R125, c[0x0][0x23c], -R6 ;  /* 0x00008f007d847a23 */ /* 0x000fe20000010806 */
[----:B------:R-:W-:Y:S01]  /*252a0*/  FSETP.NEU.FTZ.AND P0, PT, R70, -INF , PT ;  /* 0xff8000004600780b */ /* 0x000fe20003f1d000 */
[----:B------:R-:W-:Y:S02]  /*252b0*/  FFMA.FTZ R125, R58, c[0x0][0x23c], -R7 ;  /* 0x00008f003a7d7a23 */ /* 0x000fe40000010807 */
[----:B------:R-:W-:Y:S01]  /*252c0*/  FADD.FTZ R4, -R2, R133 ;  /* 0x0000008502047221 */ /* 0x000fe20000010100 */
[----:B------:R-:W-:Y:S01]  /*252d0*/  FSEL R0, R70, RZ, P0 ;  /* 0x000000ff46007208 */ /* 0x000fe20000000000 */
[--C-:B------:R-:W-:Y:S01]  /*252e0*/  FFMA.FTZ R133, R62, c[0x0][0x23c], -R7.reuse ;  /* 0x00008f003e857a23 */ /* 0x100fe20000010807 */
[----:B------:R-:W-:Y:S01]  /*252f0*/  FSEL R100, R100, RZ, P0 ;  /* 0x000000ff64647208 */ /* 0x000fe20000000000 */
[----:B------:R-:W-:Y:S01]  /*25300*/  IMAD.MOV.U32 R56, RZ, RZ, R46 ;  /* 0x000000ffff387224 */ /* 0x000fe200078e002e */
[----:B------:R-:W-:Y:S01]  /*25310*/  FSEL R2, R71, RZ, P2 ;  /* 0x000000ff47027208 */ /* 0x000fe20001000000 */
[----:B------:R-:W-:Y:S01]  /*25320*/  IMAD.MOV.U32 R46, RZ, RZ, R32 ;  /* 0x000000ffff2e7224 */ /* 0x000fe200078e0020 */
[----:B------:R-:W1:Y:S01]  /*25330*/  MUFU.EX2 R9, R9 ;  /* 0x0000000900097308 */ /* 0x000e620000000800 */
[----:B------:R-:W-:Y:S01]  /*25340*/  FFMA.FTZ R8, R225, c[0x0][0x23c], -R100 ;  /* 0x00008f00e1087a23 */ /* 0x000fe20000010864 */
[----:B------:R-:W-:Y:S01]  /*25350*/  PLOP3.LUT P0, PT, PT, PT, UP0, 0x80, 0x0 ;  /* 0x000000000000781c */ /* 0x000fe20003f0f008 */
[----:B------:R-:W-:Y:S02]  /*25360*/  FFMA.FTZ R225, R61, c[0x0][0x23c], -R7 ;  /* 0x00008f003de17a23 */ /* 0x000fe40000010807 */
[----:B------:R-:W-:Y:S02]  /*25370*/  IMAD.MOV.U32 R58, RZ, RZ, R80 ;  /* 0x000000ffff3a7224 */ /* 0x000fe400078e0050 */
[----:B------:R-:W-:Y:S02]  /*25380*/  IMAD.MOV.U32 R80, RZ, RZ, R29 ;  /* 0x000000ffff507224 */ /* 0x000fe400078e001d */
[----:B--2---:R-:W-:Y:S01]  /*25390*/  FADD.FTZ R3, -R2, R134 ;  /* 0x0000008602037221 */ /* 0x004fe20000010100 */
[----:B------:R-:W-:Y:S01]  /*253a0*/  MUFU.EX2 R240, R8 ;  /* 0x0000000800f07308 */ /* 0x000fe20000000800 */
[----:B------:R-:W-:Y:S02]  /*253b0*/  FADD.FTZ R2, -R0, R135 ;  /* 0x0000008700027221 */ /* 0x000fe40000010100 */
[----:B------:R-:W-:Y:S02]  /*253c0*/  FFMA.FTZ R0, R37, c[0x0][0x23c], -R100 ;  /* 0x00008f0025007a23 */ /* 0x000fe40000010864 */
[--C-:B------:R-:W-:Y:S01]  /*253d0*/  FFMA.FTZ R134, R127, c[0x0][0x23c], -R6.reuse ;  /* 0x00008f007f867a23 */ /* 0x100fe20000010806 */
[----:B------:R-:W2:Y:S01]  /*253e0*/  LDSM.16.MT88.4 R36, [R216+0x8000] ;  /* 0x00800000d824783b */ /* 0x000ea20000004200 */
[----:B------:R-:W-:Y:S02]  /*253f0*/  FFMA.FTZ R135, R126, c[0x0][0x23c], -R6 ;  /* 0x00008f007e877a23 */ /* 0x000fe40000010806 */
[----:B---3--:R-:W-:Y:S01]  /*25400*/  IMAD.MOV.U32 R48, RZ, RZ, R12 ;  /* 0x000000ffff307224 */ /* 0x008fe200078e000c */
[----:B------:R-:W3:Y:S01]  /*25410*/  MUFU.EX2 R0, R0 ;  /* 0x0000000000007308 */ /* 0x000ee20000000800 */
[----:B------:R-:W-:Y:S02]  /*25420*/  IMAD.MOV.U32 R12, RZ, RZ, R218 ;  /* 0x000000ffff0c7224 */ /* 0x000fe400078e00da */
[----:B------:R-:W-:Y:S02]  /*25430*/  FFMA.FTZ R127, R51, c[0x0][0x23c], -R7 ;  /* 0x00008f00337f7a23 */ /* 0x000fe40000010807 */
[----:B-1----:R-:W-:Y:S02]  /*25440*/  IMAD.MOV.U32 R44, RZ, RZ, R9 ;  /* 0x000000ffff2c7224 */ /* 0x002fe400078e0009 */
[--C-:B------:R-:W-:Y:S02]  /*25450*/  FFMA.FTZ R126, R50, c[0x0][0x23c], -R7.reuse ;  /* 0x00008f00327e7a23 */ /* 0x100fe40000010807 */
[----:B------:R-:W-:Y:S01]  /*25460*/  FFMA.FTZ R218, R59, c[0x0][0x23c], -R7 ;  /* 0x00008f003bda7a23 */ /* 0x000fe20000010807 */
[----:B------:R-:W-:Y:S01]  /*25470*/  F2FP.BF16.PACK_AB R66, R44, R220 ;  /* 0x000000dc2c42723e */ /* 0x000fe200000010ff */
[----:B------:R-:W-:Y:S01]  /*25480*/  IMAD.MOV.U32 R50, RZ, RZ, R111 ;  /* 0x000000ffff327224 */ /* 0x000fe200078e006f */
[----:B------:R-:W-:Y:S01]  /*25490*/  MUFU.EX2 R206, R206 ;  /* 0x000000ce00ce7308 */ /* 0x000fe20000000800 */
[----:B------:R-:W-:Y:S09]  /*254a0*/  IMAD.MOV.U32 R51, RZ, RZ, R34 ;  /* 0x000000ffff337224 */ /* 0x000ff200078e0022 */
[----:B------:R-:W-:Y:S01]  /*254b0*/  MUFU.EX2 R204, R204 ;  /* 0x000000cc00cc7308 */ /* 0x000fe20000000800 */
[----:B---3--:R-:W-:Y:S02]  /*254c0*/  IMAD.MOV.U32 R45, RZ, RZ, R0 ;  /* 0x000000ffff2d7224 */ /* 0x008fe400078e0000 */
[----:B------:R-:W-:Y:S07]  /*254d0*/  FMUL.FTZ R0, R5, c[0x0][0x23c] ;  /* 0x00008f0005007a20 */ /* 0x000fee0000410000 */
[----:B------:R1:W3:Y:S02]  /*254e0*/  MUFU.EX2 R69, R0 ;  /* 0x0000000000457308 */ /* 0x0002e40000000800 */
[----:B-1----:R-:W-:Y:S02]  /*254f0*/  FMUL.FTZ R0, R4, c[0x0][0x23c] ;  /* 0x00008f0004007a20 */ /* 0x002fe40000410000 */
[C---:B---3--:R-:W-:Y:S02]  /*25500*/  FMUL.FTZ R16, R69.reuse, R144 ;  /* 0x0000009045107220 */ /* 0x048fe40000410000 */
[C---:B------:R-:W-:Y:S04]  /*25510*/  FMUL.FTZ R4, R69.reuse, R140 ;  /* 0x0000008c45047220 */ /* 0x040fe80000410000 */
[----:B------:R1:W3:Y:S01]  /*25520*/  MUFU.EX2 R68, R0 ;  /* 0x0000000000447308 */ /* 0x0002e20000000800 */
[C---:B------:R-:W-:Y:S02]  /*25530*/  FMUL.FTZ R5, R69.reuse, R141 ;  /* 0x0000008d45057220 */ /* 0x040fe40000410000 */
[----:B------:R-:W-:Y:S01]  /*25540*/  IMAD.MOV.U32 R141, RZ, RZ, R64 ;  /* 0x000000ffff8d7224 */ /* 0x000fe200078e0040 */
[----:B------:R-:W-:Y:S01]  /*25550*/  F2FP.BF16.PACK_AB R64, R48, R91 ;  /* 0x0000005b3040723e */ /* 0x000fe200000010ff */
[----:B------:R-:W-:Y:S02]  /*25560*/  IMAD.MOV.U32 R140, RZ, RZ, R12 ;  /* 0x000000ffff8c7224 */ /* 0x000fe400078e000c */
[C---:B------:R-:W-:Y:S02]  /*25570*/  FMUL.FTZ R32, R69.reuse, R160 ;  /* 0x000000a045207220 */ /* 0x040fe40000410000 */
[----:B------:R-:W-:Y:S02]  /*25580*/  FMUL.FTZ R49, R69, R177 ;  /* 0x000000b145317220 */ /* 0x000fe40000410000 */
[----:B-1----:R-:W-:Y:S02]  /*25590*/  FMUL.FTZ R0, R3, c[0x0][0x23c] ;  /* 0x00008f0003007a20 */ /* 0x002fe40000410000 */
[C---:B---3--:R-:W-:Y:S02]  /*255a0*/  FMUL.FTZ R6, R68.reuse, R142 ;  /* 0x0000008e44067220 */ /* 0x048fe40000410000 */
[C---:B------:R-:W-:Y:S01]  /*255b0*/  FMUL.FTZ R7, R68.reuse, R143 ;  /* 0x0000008f44077220 */ /* 0x040fe20000410000 */
[----:B------:R1:W3:Y:S01]  /*255c0*/  MUFU.EX2 R3, R0 ;  /* 0x0000000000037308 */ /* 0x0002e20000000800 */
        /* <DEDUP_REMOVED lines=8> */
[----:B------:R-:W-:Y:S05]  /*25650*/  IMAD.MOV.U32 R163, RZ, RZ, R58 ;  /* 0x000000ffffa37224 */ /* 0x000fea00078e003a */
[----:B------:R-:W-:Y:S01]  /*25660*/  MUFU.EX2 R147, R85 ;  /* 0x0000005500937308 */ /* 0x000fe20000000800 */
[----:B-1----:R-:W-:Y:S02]  /*25670*/  FMUL.FTZ R0, R2, c[0x0][0x23c] ;  /* 0x00008f0002007a20 */ /* 0x002fe40000410000 */
[----:B------:R-:W-:Y:S02]  /*25680*/  FFMA.FTZ R2, R67, c[0x0][0x23c], -R100 ;  /* 0x00008f0043027a23 */ /* 0x000fe40000010864 */
[C---:B---3--:R-:W-:Y:S02]  /*25690*/  FMUL.FTZ R8, R3.reuse, R136 ;  /* 0x0000008803087220 */ /* 0x048fe40000410000 */
[----:B------:R-:W-:Y:S03]  /*256a0*/  IMAD.MOV.U32 R136, RZ, RZ, R14 ;  /* 0x000000ffff887224 */ /* 0x000fe600078e000e */
[----:B------:R1:W-:Y:S01]  /*256b0*/  MUFU.EX2 R224, R2 ;  /* 0x0000000200e07308 */ /* 0x0003e20000000800 */
[C---:B------:R-:W-:Y:S02]  /*256c0*/  FMUL.FTZ R9, R3.reuse, R137 ;  /* 0x0000008903097220 */ /* 0x040fe40000410000 */
[----:B------:R-:W-:Y:S01]  /*256d0*/  IMAD.MOV.U32 R137, RZ, RZ, R79 ;  /* 0x000000ffff897224 */ /* 0x000fe200078e004f */
[----:B------:R-:W-:Y:S01]  /*256e0*/  F2FP.BF16.PACK_AB R79, R28, R107 ;  /* 0x0000006b1c4f723e */ /* 0x000fe200000010ff */
[C---:B------:R-:W-:Y:S02]  /*256f0*/  FMUL.FTZ R12, R3.reuse, R148 ;  /* 0x00000094030c7220 */ /* 0x040fe40000410000 */
[----:B------:R-:W-:Y:S02]  /*25700*/  IMAD.MOV.U32 R148, RZ, RZ, R13 ;  /* 0x000000ffff947224 */ /* 0x000fe400078e000d */
[C---:B------:R-:W-:Y:S01]  /*25710*/  FMUL.FTZ R13, R3.reuse, R149 ;  /* 0x00000095030d7220 */ /* 0x040fe20000410000 */
[----:B------:R-:W3:Y:S01]  /*25720*/  MUFU.EX2 R0, R0 ;  /* 0x0000000000007308 */ /* 0x000ee20000000800 */
[C---:B------:R-:W-:Y:S02]  /*25730*/  FMUL.FTZ R41, R3.reuse, R169 ;  /* 0x000000a903297220 */ /* 0x040fe40000410000 */
[----:B------:R-:W-:Y:S02]  /*25740*/  IMAD.MOV.U32 R169, RZ, RZ, R45 ;  /* 0x000000ffffa97224 */ /* 0x000fe400078e002d */
[C---:B------:R-:W-:Y:S02]  /*25750*/  FMUL.FTZ R40, R3.reuse, R168 ;  /* 0x000000a803287220 */ /* 0x040fe40000410000 */
[----:B------:R-:W-:Y:S02]  /*25760*/  IMAD.MOV.U32 R168, RZ, RZ, R46 ;  /* 0x000000ffffa87224 */ /* 0x000fe400078e002e */
[C---:B------:R-:W-:Y:S01]  /*25770*/  FMUL.FTZ R25, R3.reuse, R153 ;  /* 0x0000009903197220 */ /* 0x040fe20000410000 */
[----:B------:R-:W-:Y:S01]  /*25780*/  MUFU.EX2 R143, R87 ;  /* 0x00000057008f7308 */ /* 0x000fe20000000800 */
[C---:B------:R-:W-:Y:S02]  /*25790*/  FMUL.FTZ R29, R3.reuse, R165 ;  /* 0x000000a5031d7220 */ /* 0x040fe40000410000 */
[----:B------:R-:W-:Y:S02]  /*257a0*/  IMAD.MOV.U32 R165, RZ, RZ, R83 ;  /* 0x000000ffffa57224 */ /* 0x000fe400078e0053 */
[----:B-1----:R-:W-:Y:S01]  /*257b0*/  FFMA.FTZ R2, R76, c[0x0][0x23c], -R100 ;  /* 0x00008f004c027a23 */ /* 0x002fe20000010864 */
[----:B------:R-:W-:Y:S01]  /*257c0*/  F2FP.BF16.PACK_AB R76, R98, R90 ;  /* 0x0000005a624c723e */ /* 0x000fe200000010ff */
[C---:B------:R-:W-:Y:S02]  /*257d0*/  FMUL.FTZ R60, R3.reuse, R192 ;  /* 0x000000c0033c7220 */ /* 0x040fe40000410000 */
[----:B------:R-:W-:Y:S01]  /*257e0*/  FMUL.FTZ R61, R3, R193 ;  /* 0x000000c1033d7220 */ /* 0x000fe20000410000 */
[----:B------:R-:W1:Y:S01]  /*257f0*/  MUFU.EX2 R217, R2 ;  /* 0x0000000200d97308 */ /* 0x000e620000000800 */
[----:B------:R-:W-:Y:S02]  /*25800*/  IMAD.MOV.U32 R149, RZ, RZ, R81 ;  /* 0x000000ffff957224 */ /* 0x000fe400078e0051 */
[-C--:B------:R-:W-:Y:S01]  /*25810*/  HMMA.16816.F32.BF16 R4, R76, R20.reuse, R4 ;  /* 0x000000144c04723c */ /* 0x080fe20000041804 */
[C---:B---3--:R-:W-:Y:S02]  /*25820*/  FMUL.FTZ R14, R0.reuse, R150 ;  /* 0x00000096000e7220 */ /* 0x048fe40000410000 */
[----:B------:R-:W-:Y:S02]  /*25830*/  IMAD.MOV.U32 R150, RZ, RZ, R33 ;  /* 0x000000ffff967224 */ /* 0x000fe400078e0021 */
[----:B------:R-:W-:Y:S02]  /*25840*/  IMAD.MOV.U32 R33, RZ, RZ, R17 ;  /* 0x000000ffff217224 */ /* 0x000fe400078e0011 */
[----:B------:R-:W-:Y:S01]  /*25850*/  FMUL.FTZ R17, R69, R145 ;  /* 0x0000009145117220 */ /* 0x000fe20000410000 */
[----:B------:R-:W-:Y:S01]  /*25860*/  MUFU.EX2 R153, R84 ;  /* 0x0000005400997308 */ /* 0x000fe20000000800 */
[C---:B------:R-:W-:Y:S03]  /*25870*/  FMUL.FTZ R15, R0.reuse, R151 ;  /* 0x00000097000f7220 */ /* 0x040fe60000410000 */
[C---:B------:R-:W-:Y:S02]  /*25880*/  FMUL.FTZ R10, R0.reuse, R138 ;  /* 0x0000008a000a7220 */ /* 0x040fe40000410000 */
[----:B------:R-:W-:Y:S02]  /*25890*/  IMAD.MOV.U32 R138, RZ, RZ, R11 ;  /* 0x000000ffff8a7224 */ /* 0x000fe400078e000b */
[----:B------:R-:W-:Y:S02]  /*258a0*/  FMUL.FTZ R11, R0, R139 ;  /* 0x0000008b000b7220 */ /* 0x000fe40000410000 */
[----:B------:R-:W-:Y:S01]  /*258b0*/  IMAD.MOV.U32 R139, RZ, RZ, R65 ;  /* 0x000000ffff8b7224 */ /* 0x000fe200078e0041 */
[----:B------:R-:W-:Y:S01]  /*258c0*/  F2FP.BF16.PACK_AB R65, R45, R240 ;  /* 0x000000f02d41723e */ /* 0x000fe200000010ff */
[----:B------:R-:W-:Y:S01]  /*258d0*/  IMAD.MOV.U32 R111, RZ, RZ, R33 ;  /* 0x000000ffff6f7224 */ /* 0x000fe200078e0021 */
[----:B-1----:R-:W-:Y:S01]  /*258e0*/  F2FP.BF16.PACK_AB R67, R217, R224 ;  /* 0x000000e0d943723e */ /* 0x002fe200000010ff */
[--C-:B------:R-:W-:Y:S02]  /*258f0*/  FFMA.FTZ R2, R104, c[0x0][0x23c], -R75.reuse ;  /* 0x00008f0068027a23 */ /* 0x100fe4000001084b */
[----:B------:R-:W-:Y:S02]  /*25900*/  FMUL.FTZ R33, R69, R161 ;  /* 0x000000a145217220 */ /* 0x000fe40000410000 */
[----:B------:R-:W-:Y:S01]  /*25910*/  FMUL.FTZ R45, R3, R181 ;  /* 0x000000b5032d7220 */ /* 0x000fe20000410000 */
[----:B------:R1:W-:Y:S01]  /*25920*/  MUFU.EX2 R144, R2 ;  /* 0x0000000200907308 */ /* 0x0003e20000000800 */
[C---:B------:R-:W-:Y:S01]  /*25930*/  FMUL.FTZ R46, R0.reuse, R182 ;  /* 0x000000b6002e7220 */ /* 0x040fe20000410000 */
[----:B------:R-:W3:Y:S01]  /*25940*/  LDL.LU R181, [R1+0xa8] ;  /* 0x0000a80001b57983 */ /* 0x000ee20000300800 */
[C---:B------:R-:W-:Y:S01]  /*25950*/  FMUL.FTZ R59, R0.reuse, R187 ;  /* 0x000000bb003b7220 */ /* 0x040fe20000410000 */
[C---:B------:R-:W-:Y:S01]  /*25960*/  HMMA.16816.F32.BF16 R8, R64.reuse, R20, R8 ;  /* 0x000000144008723c */ /* 0x040fe20000041808 */
[C---:B------:R-:W-:Y:S01]  /*25970*/  FMUL.FTZ R30, R0.reuse, R166 ;  /* 0x000000a6001e7220 */ /* 0x040fe20000410000 */
[----:B------:R-:W4:Y:S01]  /*25980*/  LDL.LU R182, [R1+0xa4] ;  /* 0x0000a40001b67983 */ /* 0x000f220000300800 */
[C---:B------:R-:W-:Y:S02]  /*25990*/  FMUL.FTZ R31, R0.reuse, R167 ;  /* 0x000000a7001f7220 */ /* 0x040fe40000410000 */
[----:B------:R-:W-:Y:S02]  /*259a0*/  FMUL.FTZ R42, R0, R170 ;  /* 0x000000aa002a7220 */ /* 0x000fe40000410000 */
[----:B------:R-:W-:Y:S01]  /*259b0*/  FMUL.FTZ R21, R69, R157 ;  /* 0x0000009d45157220 */ /* 0x000fe20000410000 */
[-C--:B------:R-:W-:Y:S01]  /*259c0*/  HMMA.16816.F32.BF16 R12, R64, R22.reuse, R12 ;  /* 0x00000016400c723c */ /* 0x080fe2000004180c */
[----:B------:R-:W-:Y:S03]  /*259d0*/  IMAD.MOV.U32 R157, RZ, RZ, R24 ;  /* 0x000000ffff9d7224 */ /* 0x000fe600078e0018 */
[----:B------:R-:W-:Y:S02]  /*259e0*/  FMUL.FTZ R24, R3, R152 ;  /* 0x0000009803187220 */ /* 0x000fe40000410000 */
[----:B------:R-:W-:Y:S02]  /*259f0*/  FMUL.FTZ R20, R69, R156 ;  /* 0x0000009c45147220 */ /* 0x000fe40000410000 */
[----:B------:R-:W-:Y:S01]  /*25a00*/  IMAD.MOV.U32 R156, RZ, RZ, R26 ;  /* 0x000000ffff9c7224 */ /* 0x000fe200078e001a */
[C---:B------:R-:W-:Y:S03]  /*25a10*/  HMMA.16816.F32.BF16 R16, R76.reuse, R22, R16 ;  /* 0x000000164c10723c */ /* 0x040fe60000041810 */
[----:B-1----:R-:W-:Y:S02]  /*25a20*/  FFMA.FTZ R2, R118, c[0x0][0x23c], -R75 ;  /* 0x00008f0076027a23 */ /* 0x002fe4000001084b */
[----:B------:R-:W-:Y:S02]  /*25a30*/  FMUL.FTZ R26, R0, R154 ;  /* 0x0000009a001a7220 */ /* 0x000fe40000410000 */
[C---:B------:R-:W-:Y:S01]  /*25a40*/  FMUL.FTZ R22, R68.reuse, R158 ;  /* 0x0000009e44167220 */ /* 0x040fe20000410000 */
[----:B------:R-:W1:Y:S01]  /*25a50*/  MUFU.EX2 R145, R2 ;  /* 0x0000000200917308 */ /* 0x000e620000000800 */
[----:B------:R-:W-:Y:S03]  /*25a60*/  FMUL.FTZ R23, R68, R159 ;  /* 0x0000009f44177220 */ /* 0x000fe60000410000 */
[----:B------:R-:W-:Y:S02]  /*25a70*/  IMAD.MOV.U32 R154, RZ, RZ, R27 ;  /* 0x000000ffff9a7224 */ /* 0x000fe400078e001b */
[C---:B------:R-:W-:Y:S02]  /*25a80*/  FMUL.FTZ R27, R0.reuse, R155 ;  /* 0x0000009b001b7220 */ /* 0x040fe40000410000 */
[----:B------:R-:W-:Y:S01]  /*25a90*/  IMAD.MOV.U32 R155, RZ, RZ, R28 ;  /* 0x000000ffff9b7224 */ /* 0x000fe200078e001c */
[-C--:B--2---:R-:W-:Y:S01]  /*25aa0*/  HMMA.16816.F32.BF16 R20, R76, R36.reuse, R20 ;  /* 0x000000244c14723c */ /* 0x084fe20000041814 */
[C---:B------:R-:W-:Y:S02]  /*25ab0*/  FMUL.FTZ R28, R3.reuse, R164 ;  /* 0x000000a4031c7220 */ /* 0x040fe40000410000 */
[----:B------:R-:W-:Y:S02]  /*25ac0*/  FMUL.FTZ R43, R0, R171 ;  /* 0x000000ab002b7220 */ /* 0x000fe40000410000 */
[----:B------:R-:W-:Y:S02]  /*25ad0*/  IMAD.MOV.U32 R164, RZ, RZ, R44 ;  /* 0x000000ffffa47224 */ /* 0x000fe400078e002c */
[----:B------:R-:W-:Y:S01]  /*25ae0*/  FMUL.FTZ R44, R3, R180 ;  /* 0x000000b4032c7220 */ /* 0x000fe20000410000 */
[C---:B------:R-:W-:Y:S01]  /*25af0*/  HMMA.16816.F32.BF16 R24, R64.reuse, R36, R24 ;  /* 0x000000244018723c */ /* 0x040fe20000041818 */
[----:B------:R-:W-:Y:S03]  /*25b00*/  IMAD.MOV.U32 R170, RZ, RZ, R50 ;  /* 0x000000ffffaa7224 */ /* 0x000fe600078e0032 */
[C---:B------:R-:W-:Y:S02]  /*25b10*/  FMUL.FTZ R50, R68.reuse, R178 ;  /* 0x000000b244327220 */ /* 0x040fe40000410000 */
[----:B------:R-:W-:Y:S01]  /*25b20*/  IMAD.MOV.U32 R180, RZ, RZ, R56 ;  /* 0x000000ffffb47224 */ /* 0x000fe200078e0038 */
[----:B-1----:R-:W-:Y:S01]  /*25b30*/  F2FP.BF16.PACK_AB R84, R145, R144 ;  /* 0x000000909154723e */ /* 0x002fe200000010ff */
[----:B------:R-:W-:Y:S01]  /*25b40*/  FFMA.FTZ R2, R117, c[0x0][0x23c], -R75 ;  /* 0x00008f0075027a23 */ /* 0x000fe2000001084b */
[-C--:B------:R-:W-:Y:S03]  /*25b50*/  HMMA.16816.F32.BF16 R28, R64, R38.reuse, R28 ;  /* 0x00000026401c723c */ /* 0x080fe6000004181c */
[C---:B------:R-:W-:Y:S01]  /*25b60*/  FMUL.FTZ R36, R69.reuse, R172 ;  /* 0x000000ac45247220 */ /* 0x040fe20000410000 */
[----:B------:R1:W-:Y:S01]  /*25b70*/  MUFU.EX2 R151, R2 ;  /* 0x0000000200977308 */ /* 0x0003e20000000800 */
[C---:B------:R-:W-:Y:S02]  /*25b80*/  FMUL.FTZ R37, R69.reuse, R173 ;  /* 0x000000ad45257220 */ /* 0x040fe40000410000 */
[----:B------:R-:W-:Y:S01]  /*25b90*/  IMAD.MOV.U32 R173, RZ, RZ, R51 ;  /* 0x000000ffffad7224 */ /* 0x000fe200078e0033 */
[C---:B------:R-:W-:Y:S01]  /*25ba0*/  HMMA.16816.F32.BF16 R32, R76.reuse, R38, R32 ;  /* 0x000000264c20723c */ /* 0x040fe20000041820 */
[C---:B------:R-:W-:Y:S03]  /*25bb0*/  FMUL.FTZ R51, R68.reuse, R179 ;  /* 0x000000b344337220 */ /* 0x040fe60000410000 */
[----:B------:R-:W-:Y:S02]  /*25bc0*/  IMAD.MOV.U32 R171, RZ, RZ, R57 ;  /* 0x000000ffffab7224 */ /* 0x000fe400078e0039 */
[----:B------:R-:W-:Y:S01]  /*25bd0*/  IMAD.MOV.U32 R167, RZ, RZ, R82 ;  /* 0x000000ffffa77224 */ /* 0x000fe200078e0052 */
[----:B------:R-:W-:Y:S01]  /*25be0*/  MUFU.EX2 R179, R89 ;  /* 0x0000005900b37308 */ /* 0x000fe20000000800 */
[C---:B------:R-:W-:Y:S04]  /*25bf0*/  FMUL.FTZ R38, R68.reuse, R174 ;  /* 0x000000ae44267220 */ /* 0x040fe80000410000 */
[----:B------:R-:W-:Y:S02]  /*25c00*/  FMUL.FTZ R39, R68, R175 ;  /* 0x000000af44277220 */ /* 0x000fe40000410000 */
[----:B------:R-:W-:Y:S02]  /*25c10*/  IMAD.MOV.U32 R175, RZ, RZ, R47 ;  /* 0x000000ffffaf7224 */ /* 0x000fe400078e002f */
[----:B------:R-:W-:Y:S02]  /*25c20*/  FMUL.FTZ R47, R0, R183 ;  /* 0x000000b7002f7220 */ /* 0x000fe40000410000 */
[----:B------:R-:W-:Y:S01]  /*25c30*/  IMAD.MOV.U32 R174, RZ, RZ, R48 ;  /* 0x000000ffffae7224 */ /* 0x000fe200078e0030 */
[-C--:B------:R-:W-:Y:S01]  /*25c40*/  HMMA.16816.F32.BF16 R36, R76, R52.reuse, R36 ;  /* 0x000000344c24723c */ /* 0x080fe20000041824 */
[----:B-1----:R-:W-:Y:S02]  /*25c50*/  FFMA.FTZ R2, R106, c[0x0][0x23c], -R75 ;  /* 0x00008f006a027a23 */ /* 0x002fe4000001084b */
[----:B------:R-:W-:Y:S02]  /*25c60*/  IMAD.MOV.U32 R172, RZ, RZ, R80 ;  /* 0x000000ffffac7224 */ /* 0x000fe400078e0050 */
[----:B------:R1:W2:Y:S01]  /*25c70*/  MUFU.EX2 R152, R2 ;  /* 0x0000000200987308 */ /* 0x0002a20000000800 */
[----:B------:R-:W-:Y:S01]  /*25c80*/  FMUL.FTZ R48, R69, R176 ;  /* 0x000000b045307220 */ /* 0x000fe20000410000 */
[----:B------:R-:W2:Y:S01]  /*25c90*/  LDSM.16.MT88.4 R80, [R215+0x8000] ;  /* 0x00800000d750783b */ /* 0x000ea20000004200 */
[----:B------:R-:W-:Y:S01]  /*25ca0*/  FMUL.FTZ R57, R3, R185 ;  /* 0x000000b903397220 */ /* 0x000fe20000410000 */
[C---:B------:R-:W-:Y:S03]  /*25cb0*/  HMMA.16816.F32.BF16 R40, R64.reuse, R52, R40 ;  /* 0x000000344028723c */ /* 0x040fe60000041828 */
[----:B------:R-:W-:Y:S02]  /*25cc0*/  IMAD.MOV.U32 R176, RZ, RZ, R157 ;  /* 0x000000ffffb07224 */ /* 0x000fe400078e009d */
[----:B------:R-:W-:Y:S01]  /*25cd0*/  IMAD.MOV.U32 R185, RZ, RZ, R142 ;  /* 0x000000ffffb97224 */ /* 0x000fe200078e008e */
[----:B------:R-:W-:Y:S01]  /*25ce0*/  MUFU.EX2 R157, R92 ;  /* 0x0000005c009d7308 */ /* 0x000fe20000000800 */
[----:B------:R-:W-:Y:S01]  /*25cf0*/  FMUL.FTZ R52, R69, R188 ;  /* 0x000000bc45347220 */ /* 0x000fe20000410000 */
[-C--:B------:R-:W-:Y:S01]  /*25d00*/  HMMA.16816.F32.BF16 R44, R64, R54.reuse, R44 ;  /* 0x00000036402c723c */ /* 0x080fe2000004182c */
[----:B------:R-:W-:Y:S03]  /*25d10*/  FMUL.FTZ R56, R3, R184 ;  /* 0x000000b803387220 */ /* 0x000fe60000410000 */
[----:B------:R-:W-:Y:S02]  /*25d20*/  FMUL.FTZ R58, R0, R186 ;  /* 0x000000ba003a7220 */ /* 0x000fe40000410000 */
[----:B------:R-:W-:Y:S02]  /*25d30*/  IMAD.MOV.U32 R188, RZ, RZ, R156 ;  /* 0x000000ffffbc7224 */ /* 0x000fe400078e009c */
[----:B------:R-:W-:Y:S01]  /*25d40*/  MUFU.EX2 R156, R93 ;  /* 0x0000005d009c7308 */ /* 0x000fe20000000800 */
[----:B------:R-:W-:Y:S01]  /*25d50*/  IMAD.MOV.U32 R184, RZ, RZ, R137 ;  /* 0x000000ffffb87224 */ /* 0x000fe200078e0089 */
[C---:B------:R-:W-:Y:S02]  /*25d60*/  HMMA.16816.F32.BF16 R48, R76.reuse, R54, R48 ;  /* 0x000000364c30723c */ /* 0x040fe40000041830 */
[----:B-1----:R-:W-:Y:S01]  /*25d70*/  FFMA.FTZ R2, R119, c[0x0][0x23c], -R100 ;  /* 0x00008f0077027a23 */ /* 0x002fe20000010864 */
[----:B--2---:R-:W-:Y:S01]  /*25d80*/  F2FP.BF16.PACK_AB R86, R152, R151 ;  /* 0x000000979856723e */ /* 0x004fe200000010ff */
[----:B------:R-:W-:Y:S02]  /*25d90*/  IMAD.MOV.U32 R186, RZ, RZ, R140 ;  /* 0x000000ffffba7224 */ /* 0x000fe400078e008c */
[----:B------:R-:W-:Y:S02]  /*25da0*/  IMAD.MOV.U32 R166, RZ, RZ, R111 ;  /* 0x000000ffffa67224 */ /* 0x000fe400078e006f */
[C---:B------:R-:W-:Y:S01]  /*25db0*/  FMUL.FTZ R54, R68.reuse, R190 ;  /* 0x000000be44367220 */ /* 0x040fe20000410000 */
[----:B------:R1:W-:Y:S03]  /*25dc0*/  MUFU.EX2 R161, R2 ;  /* 0x0000000200a17308 */ /* 0x0003e60000000800 */
        /* <DEDUP_REMOVED lines=8> */
[----:B------:R-:W-:Y:S02]  /*25e50*/  FMUL.FTZ R53, R69, R189 ;  /* 0x000000bd45357220 */ /* 0x000fe40000410000 */
[----:B------:R-:W-:Y:S01]  /*25e60*/  FMUL.FTZ R55, R68, R191 ;  /* 0x000000bf44377220 */ /* 0x000fe20000410000 */
[----:B------:R-:W-:Y:S01]  /*25e70*/  MUFU.EX2 R132, R101 ;  /* 0x0000006500847308 */ /* 0x000fe20000000800 */
[C---:B------:R-:W-:Y:S02]  /*25e80*/  FMUL.FTZ R62, R0.reuse, R194 ;  /* 0x000000c2003e7220 */ /* 0x040fe40000410000 */
[----:B------:R-:W-:Y:S02]  /*25e90*/  FMUL.FTZ R63, R0, R195 ;  /* 0x000000c3003f7220 */ /* 0x000fe40000410000 */
[----:B-1----:R-:W-:Y:S01]  /*25ea0*/  FFMA.FTZ R2, R124, c[0x0][0x23c], -R100 ;  /* 0x00008f007c027a23 */ /* 0x002fe20000010864 */
[-C--:B------:R-:W-:Y:S01]  /*25eb0*/  HMMA.16816.F32.BF16 R52, R76, R80.reuse, R52 ;  /* 0x000000504c34723c */ /* 0x080fe20000041834 */
[----:B------:R-:W-:Y:S02]  /*25ec0*/  IMAD.MOV.U32 R191, RZ, RZ, R148 ;  /* 0x000000ffffbf7224 */ /* 0x000fe400078e0094 */
[----:B------:R-:W-:Y:S01]  /*25ed0*/  IMAD.MOV.U32 R189, RZ, RZ, R139 ;  /* 0x000000ffffbd7224 */ /* 0x000fe200078e008b */
[----:B------:R1:W1:Y:S01]  /*25ee0*/  MUFU.EX2 R158, R2 ;  /* 0x00000002009e7308 */ /* 0x0002620000000800 */
[----:B------:R-:W-:Y:S02]  /*25ef0*/  IMAD.MOV.U32 R137, RZ, RZ, R136 ;  /* 0x000000ffff897224 */ /* 0x000fe400078e0088 */
[--C-:B------:R-:W-:Y:S01]  /*25f00*/  FFMA.FTZ R92, R209, c[0x0][0x23c], -R75.reuse ;  /* 0x00008f00d15c7a23 */ /* 0x100fe2000001084b */
[C---:B------:R-:W-:Y:S01]  /*25f10*/  HMMA.16816.F32.BF16 R56, R64.reuse, R80, R56 ;  /* 0x000000504038723c */ /* 0x040fe20000041838 */
[--C-:B--2---:R-:W-:Y:S03]  /*25f20*/  FFMA.FTZ R88, R247, c[0x0][0x23c], -R75.reuse ;  /* 0x00008f00f7587a23 */ /* 0x104fe6000001084b */
[--C-:B------:R-:W-:Y:S02]  /*25f30*/  FFMA.FTZ R93, R208, c[0x0][0x23c], -R75.reuse ;  /* 0x00008f00d05d7a23 */ /* 0x100fe4000001084b */
[--C-:B------:R-:W-:Y:S01]  /*25f40*/  FFMA.FTZ R118, R116, c[0x0][0x23c], -R75.reuse ;  /* 0x00008f0074767a23 */ /* 0x100fe2000001084b */
[----:B------:R2:W-:Y:S01]  /*25f50*/  MUFU.EX2 R148, R94 ;  /* 0x0000005e00947308 */ /* 0x0005e20000000800 */
[-C--:B------:R-:W-:Y:S01]  /*25f60*/  HMMA.16816.F32.BF16 R60, R64, R82.reuse, R60 ;  /* 0x00000052403c723c */ /* 0x080fe2000004183c */
[--C-:B------:R-:W-:Y:S03]  /*25f70*/  FFMA.FTZ R104, R201, c[0x0][0x23c], -R75.reuse ;  /* 0x00008f00c9687a23 */ /* 0x100fe6000001084b */
[--C-:B------:R-:W-:Y:S02]  /*25f80*/  FFMA.FTZ R106, R200, c[0x0][0x23c], -R75.reuse ;  /* 0x00008f00c86a7a23 */ /* 0x100fe4000001084b */
[--C-:B------:R-:W-:Y:S02]  /*25f90*/  FFMA.FTZ R119, R121, c[0x0][0x23c], -R75.reuse ;  /* 0x00008f0079777a23 */ /* 0x100fe4000001084b */
[----:B------:R-:W-:Y:S01]  /*25fa0*/  FMUL.FTZ R67, R68, R199 ;  /* 0x000000c744437220 */ /* 0x000fe20000410000 */
[----:B------:R2:W-:Y:S03]  /*25fb0*/  MUFU.EX2 R139, R96 ;  /* 0x00000060008b7308 */ /* 0x0005e60000000800 */
[--C-:B-1----:R-:W-:Y:S01]  /*25fc0*/  FFMA.FTZ R2, R123, c[0x0][0x23c], -R100.reuse ;  /* 0x00008f007b027a23 */ /* 0x102fe20000010864 */
[----:B------:R-:W-:Y:S01]  /*25fd0*/  F2FP.BF16.PACK_AB R85, R158, R161 ;  /* 0x000000a19e55723e */ /* 0x000fe200000010ff */
[C---:B------:R-:W-:Y:S02]  /*25fe0*/  FMUL.FTZ R64, R69.reuse, R196 ;  /* 0x000000c445407220 */ /* 0x040fe40000410000 */
[----:B------:R-:W-:Y:S02]  /*25ff0*/  FMUL.FTZ R65, R69, R197 ;  /* 0x000000c545417220 */ /* 0x000fe40000410000 */
[----:B------:R-:W-:Y:S01]  /*26000*/  FMUL.FTZ R66, R68, R198 ;  /* 0x000000c644427220 */ /* 0x000fe20000410000 */
[----:B------:R1:W-:Y:S01]  /*26010*/  MUFU.EX2 R160, R2 ;  /* 0x0000000200a07308 */ /* 0x0003e20000000800 */
[--C-:B------:R-:W-:Y:S02]  /*26020*/  FFMA.FTZ R89, R249, c[0x0][0x23c], -R75.reuse ;  /* 0x00008f00f9597a23 */ /* 0x100fe4000001084b */
[--C-:B------:R-:W-:Y:S02]  /*26030*/  FFMA.FTZ R140, R113, c[0x0][0x23c], -R75.reuse ;  /* 0x00008f00718c7a23 */ /* 0x100fe4000001084b */
[--C-:B--2---:R-:W-:Y:S01]  /*26040*/  FFMA.FTZ R94, R207, c[0x0][0x23c], -R75.reuse ;  /* 0x00008f00cf5e7a23 */ /* 0x104fe2000001084b */
[----:B------:R-:W-:Y:S01]  /*26050*/  HMMA.16816.F32.BF16 R64, R76, R82, R64 ;  /* 0x000000524c40723c */ /* 0x000fe20000041840 */
[----:B------:R-:W2:Y:S01]  /*26060*/  LDSM.16.MT88.4 R80, [R213+0x8800] ;  /* 0x00880000d550783b */ /* 0x000ea20000004200 */
[--C-:B------:R-:W-:Y:S02]  /*26070*/  FFMA.FTZ R101, R202, c[0x0][0x23c], -R75.reuse ;  /* 0x00008f00ca657a23 */ /* 0x100fe4000001084b */
[----:B------:R1:W-:Y:S01]  /*26080*/  MUFU.EX2 R136, R99 ;  /* 0x0000006300887308 */ /* 0x0003e20000000800 */
[--C-:B------:R-:W-:Y:S02]  /*26090*/  FFMA.FTZ R117, R128, c[0x0][0x23c], -R75.reuse ;  /* 0x00008f0080757a23 */ /* 0x100fe4000001084b */
[----:B------:R-:W-:Y:S01]  /*260a0*/  F2FP.BF16.PACK_AB R76, R102, R97 ;  /* 0x00000061664c723e */ /* 0x000fe200000010ff */
[--C-:B------:R-:W-:Y:S01]  /*260b0*/  FFMA.FTZ R96, R205, c[0x0][0x23c], -R75.reuse ;  /* 0x00008f00cd607a23 */ /* 0x100fe2000001084b */
[----:B------:R-:W-:Y:S03]  /*260c0*/  F2FP.BF16.PACK_AB R77, R146, R143 ;  /* 0x0000008f924d723e */ /* 0x000fe600000010ff */
[----:B------:R-:W-:Y:S01]  /*260d0*/  F2FP.BF16.PACK_AB R79, R153, R147 ;  /* 0x00000093994f723e */ /* 0x000fe200000010ff */
[--C-:B------:R-:W-:Y:S01]  /*260e0*/  FFMA.FTZ R142, R110, c[0x0][0x23c], -R75.reuse ;  /* 0x00008f006e8e7a23 */ /* 0x100fe2000001084b */
[----:B------:R-:W-:Y:S01]  /*260f0*/  F2FP.BF16.PACK_AB R78, R111, R105 ;  /* 0x000000696f4e723e */ /* 0x000fe200000010ff */
[----:B------:R-:W-:Y:S01]  /*26100*/  MUFU.EX2 R119, R119 ;  /* 0x0000007700777308 */ /* 0x000fe20000000800 */
[----:B-1----:R-:W-:Y:S09]  /*26110*/  FFMA.FTZ R2, R122, c[0x0][0x23c], -R100 ;  /* 0x00008f007a027a23 */ /* 0x002ff20000010864 */
[----:B------:R1:W1:Y:S01]  /*26120*/  MUFU.EX2 R159, R2 ;  /* 0x00000002009f7308 */ /* 0x0002620000000800 */
[----:B------:R-:W-:Y:S09]  /*26130*/  FFMA.FTZ R99, R203, c[0x0][0x23c], -R75 ;  /* 0x00008f00cb637a23 */ /* 0x000ff2000001084b */
[----:B------:R-:W-:Y:S01]  /*26140*/  MUFU.EX2 R118, R118 ;  /* 0x0000007600767308 */ /* 0x000fe20000000800 */
[-C--:B--2---:R-:W-:Y:S01]  /*26150*/  HMMA.16816.F32.BF16 R4, R76, R80.reuse, R4 ;  /* 0x000000504c04723c */ /* 0x084fe20000041804 */
[----:B-1----:R-:W2:Y:S01]  /*26160*/  LDL.LU R2, [R1+0xa0] ;  /* 0x0000a00001027983 */ /* 0x002ea20000300800 */
[----:B------:R-:W-:Y:S03]  /*26170*/  F2FP.BF16.PACK_AB R87, R159, R160 ;  /* 0x000000a09f57723e */ /* 0x000fe600000010ff */
[----:B------:R-:W2:Y:S04]  /*26180*/  LDL.LU R187, [R1+0x18] ;  /* 0x0000180001bb7983 */ /* 0x000ea80000300800 */
[C---:B------:R-:W-:Y:S08]  /*26190*/  HMMA.16816.F32.BF16 R8, R84.reuse, R80, R8 ;  /* 0x000000505408723c */ /* 0x040ff00000041808 */
[-C--:B------:R-:W-:Y:S08]  /*261a0*/  HMMA.16816.F32.BF16 R12, R84, R82.reuse, R12 ;  /* 0x00000052540c723c */ /* 0x080ff0000004180c */
[C---:B------:R-:W-:Y:S01]  /*261b0*/  HMMA.16816.F32.BF16 R16, R76.reuse, R82, R16 ;  /* 0x000000524c10723c */ /* 0x040fe20000041810 */
[----:B------:R-:W1:Y:S07]  /*261c0*/  LDSM.16.MT88.4 R80, [R216+0x8800] ;  /* 0x00880000d850783b */ /* 0x000e6e0000004200 */
[-C--:B-1----:R-:W-:Y:S01]  /*261d0*/  HMMA.16816.F32.BF16 R20, R76, R80.reuse, R20 ;  /* 0x000000504c14723c */ /* 0x082fe20000041814 */
[----:B---3--:R-:W-:Y:S03]  /*261e0*/  FFMA.FTZ R95, R68, R181, R95 ;  /* 0x000000b5445f7223 */ /* 0x008fe6000001005f */
[----:B------:R-:W-:Y:S02]  /*261f0*/  IMAD.MOV.U32 R181, RZ, RZ, R164 ;  /* 0x000000ffffb57224 */ /* 0x000fe400078e00a4 */
[----:B----4-:R-:W-:Y:S02]  /*26200*/  FFMA.FTZ R90, R69, R182, R90 ;  /* 0x000000b6455a7223 */ /* 0x010fe4000001005a */
[C---:B------:R-:W-:Y:S01]  /*26210*/  HMMA.16816.F32.BF16 R24, R84.reuse, R80, R24 ;  /* 0x000000505418723c */ /* 0x040fe20000041818 */
[----:B------:R-:W-:Y:S03]  /*26220*/  IMAD.MOV.U32 R182, RZ, RZ, R155 ;  /* 0x000000ffffb67224 */ /* 0x000fe600078e009b */
[----:B------:R-:W-:Y:S02]  /*26230*/  IMAD.MOV.U32 R183, RZ, RZ, R181 ;  /* 0x000000ffffb77224 */ /* 0x000fe400078e00b5 */
[----:B------:R-:W-:Y:S02]  /*26240*/  IMAD.MOV.U32 R181, RZ, RZ, R171 ;  /* 0x000000ffffb57224 */ /* 0x000fe400078e00ab */
[----:B------:R-:W-:Y:S01]  /*26250*/  IMAD.MOV.U32 R171, RZ, RZ, R169 ;  /* 0x000000ffffab7224 */ /* 0x000fe200078e00a9 */
[-C--:B------:R-:W-:Y:S03]  /*26260*/  HMMA.16816.F32.BF16 R28, R84, R82.reuse, R28 ;  /* 0x00000052541c723c */ /* 0x080fe6000004181c */
[----:B------:R-:W-:Y:S02]  /*26270*/  IMAD.MOV.U32 R169, RZ, RZ, R175 ;  /* 0x000000ffffa97224 */ /* 0x000fe400078e00af */
[----:B------:R-:W-:Y:S02]  /*26280*/  IMAD.MOV.U32 R175, RZ, RZ, R172 ;  /* 0x000000ffffaf7224 */ /* 0x000fe400078e00ac */
[----:B------:R-:W-:Y:S01]  /*26290*/  IMAD.MOV.U32 R172, RZ, RZ, R166 ;  /* 0x000000ffffac7224 */ /* 0x000fe200078e00a6 */
[C---:B------:R-:W-:Y:S01]  /*262a0*/  HMMA.16816.F32.BF16 R32, R76.reuse, R82, R32 ;  /* 0x000000524c20723c */ /* 0x040fe20000041820 */
[----:B------:R-:W-:Y:S01]  /*262b0*/  IMAD.MOV.U32 R166, RZ, RZ, R149 ;  /* 0x000000ffffa67224 */ /* 0x000fe200078e0095 */
[----:B------:R-:W1:Y:S02]  /*262c0*/  LDSM.16.MT88.4 R80, [R214+0x8800] ;  /* 0x00880000d650783b */ /* 0x000e640000004200 */
[----:B------:R-:W-:Y:S02]  /*262d0*/  IMAD.MOV.U32 R164, RZ, RZ, R138 ;  /* 0x000000ffffa47224 */ /* 0x000fe400078e008a */
[--C-:B------:R-:W-:Y:S02]  /*262e0*/  FFMA.FTZ R68, R250, c[0x0][0x23c], -R75.reuse ;  /* 0x00008f00fa447a23 */ /* 0x100fe4000001084b */
[----:B------:R-:W-:Y:S01]  /*262f0*/  FFMA.FTZ R69, R211, c[0x0][0x23c], -R75 ;  /* 0x00008f00d3457a23 */ /* 0x000fe2000001084b */
[----:B------:R-:W-:Y:S03]  /*26300*/  MUFU.EX2 R250, R120 ;  /* 0x0000007800fa7308 */ /* 0x000fe60000000800 */
[----:B------:R-:W-:Y:S02]  /*26310*/  IMAD.MOV.U32 R138, RZ, RZ, R141 ;  /* 0x000000ffff8a7224 */ /* 0x000fe400078e008d */
[----:B------:R-:W-:Y:S05]  /*26320*/  FFMA.FTZ R141, R112, c[0x0][0x23c], -R75 ;  /* 0x00008f00708d7a23 */ /* 0x000fea000001084b */
[----:B------:R3:W-:Y:S10]  /*26330*/  MUFU.EX2 R177, R68 ;  /* 0x0000004400b17308 */ /* 0x0007f40000000800 */
[----:B------:R4:W-:Y:S01]  /*26340*/  MUFU.EX2 R249, R69 ;  /* 0x0000004500f97308 */ /* 0x0009e20000000800 */
[-C--:B-1----:R-:W-:Y:S01]  /*26350*/  HMMA.16816.F32.BF16 R36, R76, R80.reuse, R36 ;  /* 0x000000504c24723c */ /* 0x082fe20000041824 */
[----:B---3--:R-:W-:Y:S07]  /*26360*/  FADD.FTZ R68, R98, R90 ;  /* 0x0000005a62447221 */ /* 0x008fee0000010000 */
[C---:B------:R-:W-:Y:S01]  /*26370*/  HMMA.16816.F32.BF16 R40, R84.reuse, R80, R40 ;  /* 0x000000505428723c */ /* 0x040fe20000041828 */
[----:B----4-:R-:W-:Y:S07]  /*26380*/  FADD.FTZ R69, R108, R68 ;  /* 0x000000446c457221 */ /* 0x010fee0000010000 */
[-C--:B------:R-:W-:Y:S08]  /*26390*/  HMMA.16816.F32.BF16 R44, R84, R82.reuse, R44 ;  /* 0x00000052542c723c */ /* 0x080ff0000004182c */
        /* <DEDUP_REMOVED lines=9> */
[----:B------:R-:W-:Y:S02]  /*26430*/  F2FP.BF16.PACK_AB R77, R156, R148 ;  /* 0x000000949c4d723e */ /* 0x000fe400000010ff */
[----:B------:R-:W-:Y:S01]  /*26440*/  F2FP.BF16.PACK_AB R78, R139, R136 ;  /* 0x000000888b4e723e */ /* 0x000fe200000010ff */
[----:B--2---:R-:W-:Y:S02]  /*26450*/  FFMA.FTZ R91, R3, R2, R91 ;  /* 0x00000002035b7223 */ /* 0x004fe4000001005b */
[--C-:B------:R-:W-:Y:S02]  /*26460*/  FFMA.FTZ R2, R248, c[0x0][0x23c], -R75.reuse ;  /* 0x00008f00f8027a23 */ /* 0x100fe4000001084b */
[--C-:B------:R-:W-:Y:S02]  /*26470*/  FFMA.FTZ R3, R252, c[0x0][0x23c], -R75.reuse ;  /* 0x00008f00fc037a23 */ /* 0x100fe4000001084b */
[----:B------:R1:W-:Y:S10]  /*26480*/  MUFU.EX2 R155, R2 ;  /* 0x00000002009b7308 */ /* 0x0003f40000000800 */
[----:B------:R2:W3:Y:S01]  /*26490*/  MUFU.EX2 R154, R3 ;  /* 0x00000003009a7308 */ /* 0x0004e20000000800 */
[--C-:B-1----:R-:W-:Y:S09]  /*264a0*/  FFMA.FTZ R2, R251, c[0x0][0x23c], -R75.reuse ;  /* 0x00008f00fb027a23 */ /* 0x102ff2000001084b */
[----:B------:R1:W4:Y:S01]  /*264b0*/  MUFU.EX2 R178, R2 ;  /* 0x0000000200b27308 */ /* 0x0003220000000800 */
[--C-:B--2---:R-:W-:Y:S01]  /*264c0*/  FFMA.FTZ R3, R210, c[0x0][0x23c], -R75.reuse ;  /* 0x00008f00d2037a23 */ /* 0x104fe2000001084b */
[----:B---3--:R-:W-:Y:S01]  /*264d0*/  F2FP.BF16.PACK_AB R80, R154, R155 ;  /* 0x0000009b9a50723e */ /* 0x008fe200000010ff */
[----:B------:R-:W-:Y:S07]  /*264e0*/  FFMA.FTZ R75, R103, c[0x0][0x23c], -R75 ;  /* 0x00008f00674b7a23 */ /* 0x000fee000001084b */
[----:B------:R-:W-:Y:S01]  /*264f0*/  MUFU.EX2 R251, R3 ;  /* 0x0000000300fb7308 */ /* 0x000fe20000000800 */
[----:B-1----:R-:W-:Y:S01]  /*26500*/  FFMA.FTZ R2, R187, c[0x0][0x23c], -R100 ;  /* 0x00008f00bb027a23 */ /* 0x002fe20000010864 */
[----:B----4-:R-:W-:Y:S01]  /*26510*/  F2FP.BF16.PACK_AB R82, R177, R178 ;  /* 0x000000b2b152723e */ /* 0x010fe200000010ff */
[----:B------:R-:W-:Y:S02]  /*26520*/  IMAD.MOV.U32 R187, RZ, RZ, R185 ;  /* 0x000000ffffbb7224 */ /* 0x000fe400078e00b9 */
[----:B------:R-:W-:Y:S05]  /*26530*/  IMAD.MOV.U32 R185, RZ, RZ, R190 ;  /* 0x000000ffffb97224 */ /* 0x000fea00078e00be */
        /* <DEDUP_REMOVED lines=47> */
[----:B------:R-:W-:Y:S01]  /*26830*/  FADD.FTZ R3, R234, R95 ;  /* 0x0000005fea037221 */ /* 0x000fe20000010000 */
[----:B-1----:R-:W-:Y:S01]  /*26840*/  F2FP.BF16.PACK_AB R81, R150, R149 ;  /* 0x000000959651723e */ /* 0x002fe200000010ff */
        /* <DEDUP_REMOVED lines=31> */
[----:B------:R-:W-:Y:S02]  /*26a40*/  FADD.FTZ R68, R107, R3 ;  /* 0x000000036b447221 */ /* 0x000fe40000010000 */
[----:B------:R-:W-:Y:S02]  /*26a50*/  FADD.FTZ R3, R114, R69 ;  /* 0x0000004572037221 */ /* 0x000fe40000010000 */
[----:B------:R-:W-:Y:S05]  /*26a60*/  IMAD.MOV.U32 R193, RZ, RZ, R238 ;  /* 0x000000ffffc17224 */ /* 0x000fea00078e00ee */
[----:B------:R-:W-:Y:S10]  /*26a70*/  MUFU.EX2 R174, R127 ;  /* 0x0000007f00ae7308 */ /* 0x000ff40000000800 */
[----:B------:R-:W-:Y:S10]  /*26a80*/  MUFU.EX2 R171, R171 ;  /* 0x000000ab00ab7308 */ /* 0x000ff40000000800 */
[----:B------:R-:W-:Y:S10]  /*26a90*/  MUFU.EX2 R190, R190 ;  /* 0x000000be00be7308 */ /* 0x000ff40000000800 */
[----:B------:R-:W-:Y:S10]  /*26aa0*/  MUFU.EX2 R182, R133 ;  /* 0x0000008500b67308 */ /* 0x000ff40000000800 */
[----:B------:R-:W-:Y:S10]  /*26ab0*/  MUFU.EX2 R133, R106 ;  /* 0x0000006a00857308 */ /* 0x000ff40000000800 */
[----:B------:R-:W-:Y:S10]  /*26ac0*/  MUFU.EX2 R106, R212 ;  /* 0x000000d4006a7308 */ /* 0x000ff40000000800 */
[----:B------:R-:W-:Y:S01]  /*26ad0*/  MUFU.EX2 R180, R180 ;  /* 0x000000b400b47308 */ /* 0x000fe20000000800 */
[----:B--2---:R-:W-:Y:S02]  /*26ae0*/  IMAD.MOV.U32 R167, RZ, RZ, R165 ;  /* 0x000000ffffa77224 */ /* 0x004fe400078e00a5 */
[----:B------:R-:W2:Y:S02]  /*26af0*/  LDL.LU R165, [R1+0x44] ;  /* 0x0000440001a57983 */ /* 0x000ea40000300800 */
[----:B------:R-:W-:Y:S02]  /*26b00*/  IMAD.MOV.U32 R172, RZ, RZ, R167 ;  /* 0x000000ffffac7224 */ /* 0x000fe400078e00a7 */
[----:B------:R1:W5:Y:S04]  /*26b10*/  LDL.LU R237, [R1+0x160] ;  /* 0x0001600001ed7983 */ /* 0x0003680000300800 */
[----:B------:R1:W5:Y:S01]  /*26b20*/  LDL.LU R238, [R1+0x15c] ;  /* 0x00015c0001ee7983 */ /* 0x0003620000300800 */
[----:B--2---:R-:W-:Y:S02]  /*26b30*/  IMAD.MOV.U32 R167, RZ, RZ, R165 ;  /* 0x000000ffffa77224 */ /* 0x004fe400078e00a5 */
[----:B------:R2:W-:Y:S02]  /*26b40*/  MUFU.EX2 R165, R2 ;  /* 0x0000000200a57308 */ /* 0x0005e40000000800 */
[----:B------:R-:W-:Y:S04]  /*26b50*/  IMAD.MOV.U32 R169, RZ, RZ, R167 ;  /* 0x000000ffffa97224 */ /* 0x000fe800078e00a7 */
[----:B------:R-:W-:Y:S02]  /*26b60*/  IMAD.MOV.U32 R116, RZ, RZ, R169 ;  /* 0x000000ffff747224 */ /* 0x000fe400078e00a9 */
[----:B------:R-:W-:Y:S02]  /*26b70*/  IMAD.MOV.U32 R169, RZ, RZ, R246 ;  /* 0x000000ffffa97224 */ /* 0x000fe400078e00f6 */
[----:B--2---:R-:W-:Y:S02]  /*26b80*/  FFMA.FTZ R2, R194, c[0x0][0x23c], -R100 ;  /* 0x00008f00c2027a23 */ /* 0x004fe40000010864 */
[----:B------:R-:W-:Y:S02]  /*26b90*/  IMAD.MOV.U32 R194, RZ, RZ, R188 ;  /* 0x000000ffffc27224 */ /* 0x000fe400078e00bc */
[----:B------:R2:W3:Y:S01]  /*26ba0*/  MUFU.EX2 R167, R2 ;  /* 0x0000000200a77308 */ /* 0x0004e20000000800 */
[----:B------:R-:W-:Y:S02]  /*26bb0*/  IMAD.MOV.U32 R188, RZ, RZ, R183 ;  /* 0x000000ffffbc7224 */ /* 0x000fe400078e00b7 */
[----:B------:R-:W-:Y:S02]  /*26bc0*/  IMAD.MOV.U32 R183, RZ, RZ, R181 ;  /* 0x000000ffffb77224 */ /* 0x000fe400078e00b5 */
[----:B------:R-:W-:Y:S02]  /*26bd0*/  IMAD.MOV.U32 R181, RZ, RZ, R170 ;  /* 0x000000ffffb57224 */ /* 0x000fe400078e00aa */
[----:B------:R-:W-:Y:S02]  /*26be0*/  IMAD.MOV.U32 R170, RZ, RZ, R168 ;  /* 0x000000ffffaa7224 */ /* 0x000fe400078e00a8 */
[----:B------:R-:W-:Y:S02]  /*26bf0*/  IMAD.MOV.U32 R168, RZ, RZ, R137 ;  /* 0x000000ffffa87224 */ /* 0x000fe400078e0089 */
[----:B------:R-:W4:Y:S01]  /*26c00*/  MUFU.EX2 R137, R134 ;  /* 0x0000008600897308 */ /* 0x000f220000000800 */
[----:B--2---:R-:W-:Y:S01]  /*26c10*/  FFMA.FTZ R2, R122, c[0x0][0x23c], -R100 ;  /* 0x00008f007a027a23 */ /* 0x004fe20000010864 */
[----:B---3--:R-:W-:Y:S01]  /*26c20*/  F2FP.BF16.PACK_AB R83, R167, R165 ;  /* 0x000000a5a753723e */ /* 0x008fe200000010ff */
[----:B------:R-:W-:Y:S07]  /*26c30*/  IMAD.MOV.U32 R122, RZ, RZ, R124 ;  /* 0x000000ffff7a7224 */ /* 0x000fee00078e007c */
[----:B------:R2:W-:Y:S01]  /*26c40*/  MUFU.EX2 R164, R2 ;  /* 0x0000000200a47308 */ /* 0x0005e20000000800 */
        /* <DEDUP_REMOVED lines=8> */
[----:B------:R-:W-:Y:S01]  /*26cd0*/  FADD.FTZ R98, R252, R91 ;  /* 0x0000005bfc627221 */ /* 0x000fe20000010000 */
[----:B------:R1:W5:Y:S01]  /*26ce0*/  LDL.LU R234, [R1+0x154] ;  /* 0x0001540001ea7983 */ /* 0x0003620000300800 */
[----:B------:R-:W-:Y:S02]  /*26cf0*/  IMAD.MOV.U32 R124, RZ, RZ, R199 ;  /* 0x000000ffff7c7224 */ /* 0x000fe400078e00c7 */
[----:B------:R-:W-:Y:S01]  /*26d00*/  IMAD.MOV.U32 R199, RZ, RZ, R196 ;  /* 0x000000ffffc77224 */ /* 0x000fe200078e00c4 */
[----:B------:R-:W3:Y:S01]  /*26d10*/  LDSM.16.MT88.4 R88, [R213+0x9000] ;  /* 0x00900000d558783b */ /* 0x000ee20000004200 */
[----:B------:R-:W-:Y:S02]  /*26d20*/  IMAD.MOV.U32 R196, RZ, RZ, R191 ;  /* 0x000000ffffc47224 */ /* 0x000fe400078e00bf */
[----:B------:R-:W-:Y:S02]  /*26d30*/  IMAD.MOV.U32 R191, RZ, RZ, R188 ;  /* 0x000000ffffbf7224 */ /* 0x000fe400078e00bc */
[----:B--2---:R-:W-:Y:S02]  /*26d40*/  FFMA.FTZ R2, R248, c[0x0][0x23c], -R100 ;  /* 0x00008f00f8027a23 */ /* 0x004fe40000010864 */
        /* <DEDUP_REMOVED lines=19> */
[-C--:B---3--:R-:W-:Y:S01]  /*26e80*/  HMMA.16816.F32.BF16 R4, R76, R88.reuse, R4 ;  /* 0x000000584c04723c */ /* 0x088fe20000041804 */
[----:B--2---:R-:W-:Y:S01]  /*26e90*/  FFMA.FTZ R2, R252, c[0x0][0x23c], -R100 ;  /* 0x00008f00fc027a23 */ /* 0x004fe20000010864 */
[----:B------:R2:W5:Y:S01]  /*26ea0*/  LDL.LU R244, [R1+0x150] ;  /* 0x0001500001f47983 */ /* 0x0005620000300800 */
[----:B------:R-:W-:Y:S02]  /*26eb0*/  IMAD.MOV.U32 R252, RZ, RZ, R248 ;  /* 0x000000fffffc7224 */ /* 0x000fe400078e00f8 */
[----:B------:R-:W-:Y:S01]  /*26ec0*/  IMAD.MOV.U32 R248, RZ, RZ, R123 ;  /* 0x000000fffff87224 */ /* 0x000fe200078e007b */
[----:B------:R2:W5:Y:S02]  /*26ed0*/  LDL.LU R239, [R1+0x14c] ;  /* 0x00014c0001ef7983 */ /* 0x0005640000300800 */
[----:B------:R3:W-:Y:S01]  /*26ee0*/  MUFU.EX2 R211, R2 ;  /* 0x0000000200d37308 */ /* 0x0007e20000000800 */
[C---:B------:R-:W-:Y:S03]  /*26ef0*/  HMMA.16816.F32.BF16 R8, R80.reuse, R88, R8 ;  /* 0x000000585008723c */ /* 0x040fe60000041808 */
[----:B------:R-:W-:Y:S02]  /*26f00*/  IMAD.MOV.U32 R123, RZ, RZ, R199 ;  /* 0x000000ffff7b7224 */ /* 0x000fe400078e00c7 */
[----:B------:R-:W-:Y:S02]  /*26f10*/  IMAD.MOV.U32 R199, RZ, RZ, R197 ;  /* 0x000000ffffc77224 */ /* 0x000fe400078e00c5 */
[----:B------:R-:W-:Y:S01]  /*26f20*/  IMAD.MOV.U32 R197, RZ, RZ, R196 ;  /* 0x000000ffffc57224 */ /* 0x000fe200078e00c4 */
[-C--:B------:R-:W-:Y:S01]  /*26f30*/  HMMA.16816.F32.BF16 R12, R80, R90.reuse, R12 ;  /* 0x0000005a500c723c */ /* 0x080fe2000004180c */
[----:B------:R-:W-:Y:S01]  /*26f40*/  IMAD.MOV.U32 R196, RZ, RZ, R191 ;  /* 0x000000ffffc47224 */ /* 0x000fe200078e00bf */
[----:B------:R-:W-:Y:S02]  /*26f50*/  MUFU.EX2 R188, R188 ;  /* 0x000000bc00bc7308 */ /* 0x000fe40000000800 */
[----:B------:R-:W-:Y:S02]  /*26f60*/  IMAD.MOV.U32 R191, RZ, RZ, R189 ;  /* 0x000000ffffbf7224 */ /* 0x000fe400078e00bd */
[----:B------:R-:W-:Y:S02]  /*26f70*/  IMAD.MOV.U32 R189, RZ, RZ, R183 ;  /* 0x000000ffffbd7224 */ /* 0x000fe400078e00b7 */
[C---:B------:R-:W-:Y:S01]  /*26f80*/  HMMA.16816.F32.BF16 R16, R76.reuse, R90, R16 ;  /* 0x0000005a4c10723c */ /* 0x040fe20000041810 */
[----:B------:R-:W-:Y:S01]  /*26f90*/  IMAD.MOV.U32 R183, RZ, RZ, R181 ;  /* 0x000000ffffb77224 */ /* 0x000fe200078e00b5 */
[----:B------:R-:W1:Y:S02]  /*26fa0*/  LDSM.16.MT88.4 R88, [R214+0x9000] ;  /* 0x00900000d658783b */ /* 0x000e640000004200 */
[----:B------:R-:W-:Y:S02]  /*26fb0*/  IMAD.MOV.U32 R247, RZ, RZ, R123 ;  /* 0x000000fffff77224 */ /* 0x000fe400078e007b */
[----:B------:R-:W-:Y:S02]  /*26fc0*/  IMAD.MOV.U32 R123, RZ, RZ, R199 ;  /* 0x000000ffff7b7224 */ /* 0x000fe400078e00c7 */
[-C--:B------:R-:W-:Y:S01]  /*26fd0*/  HMMA.16816.F32.BF16 R20, R76, R84.reuse, R20 ;  /* 0x000000544c14723c */ /* 0x080fe20000041814 */
[----:B---3--:R-:W-:Y:S03]  /*26fe0*/  FFMA.FTZ R2, R252, c[0x0][0x23c], -R100 ;  /* 0x00008f00fc027a23 */ /* 0x008fe60000010864 */
[----:B------:R-:W-:Y:S02]  /*26ff0*/  IMAD.MOV.U32 R252, RZ, RZ, R248 ;  /* 0x000000fffffc7224 */ /* 0x000fe400078e00f8 */
[----:B------:R-:W-:Y:S02]  /*27000*/  IMAD.MOV.U32 R248, RZ, RZ, R196 ;  /* 0x000000fffff87224 */ /* 0x000fe400078e00c4 */
[C---:B------:R-:W-:Y:S01]  /*27010*/  HMMA.16816.F32.BF16 R24, R80.reuse, R84, R24 ;  /* 0x000000545018723c */ /* 0x040fe20000041818 */
[----:B------:R-:W-:Y:S03]  /*27020*/  IMAD.MOV.U32 R196, RZ, RZ, R189 ;  /* 0x000000ffffc47224 */ /* 0x000fe600078e00bd */
[----:B------:R-:W-:Y:S02]  /*27030*/  IMAD.MOV.U32 R189, RZ, RZ, R170 ;  /* 0x000000ffffbd7224 */ /* 0x000fe400078e00aa */
[----:B------:R3:W2:Y:S01]  /*27040*/  MUFU.EX2 R170, R2 ;  /* 0x0000000200aa7308 */ /* 0x0006a20000000800 */
        /* <DEDUP_REMOVED lines=8> */
[----:B------:R-:W-:Y:S02]  /*270d0*/  IMAD.MOV.U32 R248, RZ, RZ, R197 ;  /* 0x000000fffff87224 */ /* 0x000fe400078e00c5 */
[----:B------:R-:W-:Y:S02]  /*270e0*/  IMAD.MOV.U32 R197, RZ, RZ, R191 ;  /* 0x000000ffffc57224 */ /* 0x000fe400078e00bf */
[----:B------:R-:W-:Y:S01]  /*270f0*/  IMAD.MOV.U32 R191, RZ, RZ, R189 ;  /* 0x000000ffffbf7224 */ /* 0x000fe200078e00bd */
[-C--:B-1----:R-:W-:Y:S03]  /*27100*/  HMMA.16816.F32.BF16 R36, R76, R88.reuse, R36 ;  /* 0x000000584c24723c */ /* 0x082fe60000041824 */
[----:B------:R-:W-:Y:S02]  /*27110*/  IMAD.MOV.U32 R208, RZ, RZ, R247 ;  /* 0x000000ffffd07224 */ /* 0x000fe400078e00f7 */
[----:B------:R-:W-:Y:S01]  /*27120*/  IMAD.MOV.U32 R209, RZ, RZ, R248 ;  /* 0x000000ffffd17224 */ /* 0x000fe200078e00f8 */
[----:B------:R-:W-:Y:S01]  /*27130*/  MUFU.EX2 R247, R131 ;  /* 0x0000008300f77308 */ /* 0x000fe20000000800 */
[----:B------:R-:W-:Y:S01]  /*27140*/  IMAD.MOV.U32 R207, RZ, RZ, R210 ;  /* 0x000000ffffcf7224 */ /* 0x000fe200078e00d2 */
[C---:B------:R-:W-:Y:S01]  /*27150*/  HMMA.16816.F32.BF16 R40, R80.reuse, R88, R40 ;  /* 0x000000585028723c */ /* 0x040fe20000041828 */
[----:B------:R-:W-:Y:S03]  /*27160*/  IMAD.MOV.U32 R210, RZ, RZ, R197 ;  /* 0x000000ffffd27224 */ /* 0x000fe600078e00c5 */
[----:B------:R-:W-:Y:S02]  /*27170*/  IMAD.MOV.U32 R197, RZ, RZ, R191 ;  /* 0x000000ffffc57224 */ /* 0x000fe400078e00bf */
[----:B------:R-:W-:Y:S02]  /*27180*/  IMAD.MOV.U32 R205, RZ, RZ, R207 ;  /* 0x000000ffffcd7224 */ /* 0x000fe400078e00cf */
[----:B------:R-:W-:Y:S01]  /*27190*/  MUFU.EX2 R248, R130 ;  /* 0x0000008200f87308 */ /* 0x000fe20000000800 */
        /* <DEDUP_REMOVED lines=8> */
[----:B------:R-:W-:Y:S01]  /*27220*/  IMAD.MOV.U32 R200, RZ, RZ, R210 ;  /* 0x000000ffffc87224 */ /* 0x000fe200078e00d2 */
[----:B------:R-:W-:Y:S01]  /*27230*/  MUFU.EX2 R209, R93 ;  /* 0x0000005d00d17308 */ /* 0x000fe20000000800 */
[-C--:B--2---:R-:W-:Y:S01]  /*27240*/  HMMA.16816.F32.BF16 R52, R76, R84.reuse, R52 ;  /* 0x000000544c34723c */ /* 0x084fe20000041834 */
[----:B------:R-:W-:Y:S03]  /*27250*/  IMAD.MOV.U32 R203, RZ, RZ, R207 ;  /* 0x000000ffffcb7224 */ /* 0x000fe600078e00cf */
[----:B---3--:R-:W-:Y:S02]  /*27260*/  FFMA.FTZ R2, R116, c[0x0][0x23c], -R100 ;  /* 0x00008f0074027a23 */ /* 0x008fe40000010864 */
[----:B------:R-:W-:Y:S02]  /*27270*/  IMAD.MOV.U32 R121, RZ, RZ, R200 ;  /* 0x000000ffff797224 */ /* 0x000fe400078e00c8 */
[C---:B------:R-:W-:Y:S01]  /*27280*/  HMMA.16816.F32.BF16 R56, R80.reuse, R84, R56 ;  /* 0x000000545038723c */ /* 0x040fe20000041838 */
[----:B------:R-:W-:Y:S01]  /*27290*/  IMAD.MOV.U32 R200, RZ, RZ, R201 ;  /* 0x000000ffffc87224 */ /* 0x000fe200078e00c9 */
[----:B------:R-:W2:Y:S02]  /*272a0*/  MUFU.EX2 R210, R92 ;  /* 0x0000005c00d27308 */ /* 0x000ea40000000800 */
[----:B------:R-:W-:Y:S02]  /*272b0*/  IMAD.MOV.U32 R201, RZ, RZ, R203 ;  /* 0x000000ffffc97224 */ /* 0x000fe400078e00cb */
[----:B------:R-:W-:Y:S02]  /*272c0*/  IMAD.MOV.U32 R203, RZ, RZ, R252 ;  /* 0x000000ffffcb7224 */ /* 0x000fe400078e00fc */
[-C--:B------:R-:W-:Y:S01]  /*272d0*/  HMMA.16816.F32.BF16 R60, R80, R86.reuse, R60 ;  /* 0x00000056503c723c */ /* 0x080fe2000004183c */
[----:B------:R-:W-:Y:S03]  /*272e0*/  IMAD.MOV.U32 R252, RZ, RZ, R198 ;  /* 0x000000fffffc7224 */ /* 0x000fe600078e00c6 */
[----:B------:R-:W-:Y:S01]  /*272f0*/  IMAD.MOV.U32 R198, RZ, RZ, R168 ;  /* 0x000000ffffc67224 */ /* 0x000fe200078e00a8 */
[----:B------:R-:W-:Y:S01]  /*27300*/  MUFU.EX2 R207, R96 ;  /* 0x0000006000cf7308 */ /* 0x000fe20000000800 */
[----:B------:R-:W-:Y:S01]  /*27310*/  IMAD.MOV.U32 R183, RZ, RZ, R233 ;  /* 0x000000ffffb77224 */ /* 0x000fe200078e00e9 */
[----:B------:R-:W-:Y:S01]  /*27320*/  F2FP.BF16.PACK_AB R80, R175, R166 ;  /* 0x000000a6af50723e */ /* 0x000fe200000010ff */
[----:B------:R-:W-:Y:S01]  /*27330*/  HMMA.16816.F32.BF16 R64, R76, R86, R64 ;  /* 0x000000564c40723c */ /* 0x000fe20000041840 */
[----:B------:R-:W-:Y:S01]  /*27340*/  IMAD.MOV.U32 R202, RZ, RZ, R208 ;  /* 0x000000ffffca7224 */ /* 0x000fe200078e00d0 */
[----:B------:R-:W-:Y:S02]  /*27350*/  LDSM.16.MT88.4 R84, [R214+0x9800] ;  /* 0x00980000d654783b */ /* 0x000fe40000004200 */
[----:B------:R-:W-:Y:S01]  /*27360*/  IMAD.MOV.U32 R189, RZ, RZ, R183 ;  /* 0x000000ffffbd7224 */ /* 0x000fe200078e00b7 */
[----:B------:R-:W-:Y:S01]  /*27370*/  F2FP.BF16.PACK_AB R82, R251, R249 ;  /* 0x000000f9fb52723e */ /* 0x000fe200000010ff */
[----:B------:R-:W-:Y:S01]  /*27380*/  IMAD.MOV.U32 R183, RZ, RZ, R172 ;  /* 0x000000ffffb77224 */ /* 0x000fe200078e00ac */
[----:B------:R3:W-:Y:S01]  /*27390*/  MUFU.EX2 R168, R2 ;  /* 0x0000000200a87308 */ /* 0x0007e20000000800 */
[----:B------:R-:W-:Y:S01]  /*273a0*/  IMAD.MOV.U32 R181, RZ, RZ, R235 ;  /* 0x000000ffffb57224 */ /* 0x000fe200078e00eb */
[----:B------:R-:W-:Y:S01]  /*273b0*/  F2FP.BF16.PACK_AB R77, R176, R174 ;  /* 0x000000aeb04d723e */ /* 0x000fe200000010ff */
[----:B------:R2:W5:Y:S02]  /*273c0*/  LDL.LU R235, [R1+0x148] ;  /* 0x0001480001eb7983 */ /* 0x0005640000300800 */
[----:B------:R-:W-:Y:S01]  /*273d0*/  IMAD.MOV.U32 R191, RZ, RZ, R183 ;  /* 0x000000ffffbf7224 */ /* 0x000fe200078e00b7 */
[----:B----4-:R-:W-:Y:S01]  /*273e0*/  F2FP.BF16.PACK_AB R76, R138, R137 ;  /* 0x000000898a4c723e */ /* 0x010fe200000010ff */
[----:B------:R-:W-:Y:S01]  /*273f0*/  IMAD.MOV.U32 R183, RZ, RZ, R240 ;  /* 0x000000ffffb77224 */ /* 0x000fe200078e00f0 */
[----:B------:R4:W5:Y:S01]  /*27400*/  LDL.LU R233, [R1+0x144] ;  /* 0x0001440001e97983 */ /* 0x0009620000300800 */
[----:B------:R-:W-:Y:S01]  /*27410*/  IMAD.MOV.U32 R197, RZ, RZ, R191 ;  /* 0x000000ffffc57224 */ /* 0x000fe200078e00bf */
[----:B------:R2:W-:Y:S01]  /*27420*/  MUFU.EX2 R172, R245 ;  /* 0x000000f500ac7308 */ /* 0x0005e20000000800 */
[----:B------:R-:W-:Y:S02]  /*27430*/  F2FP.BF16.PACK_AB R78, R204, R206 ;  /* 0x000000cecc4e723e */ /* 0x000fe400000010ff */
[----:B------:R-:W-:Y:S01]  /*27440*/  IMAD.MOV.U32 R128, RZ, RZ, R197 ;  /* 0x000000ffff807224 */ /* 0x000fe200078e00c5 */
[----:B------:R-:W-:Y:S01]  /*27450*/  F2FP.BF16.PACK_AB R79, R250, R192 ;  /* 0x000000c0fa4f723e */ /* 0x000fe200000010ff */
[----:B------:R-:W-:Y:S01]  /*27460*/  IMAD.MOV.U32 R197, RZ, RZ, R183 ;  /* 0x000000ffffc57224 */ /* 0x000fe200078e00b7 */
[----:B------:R-:W-:Y:S01]  /*27470*/  F2FP.BF16.PACK_AB R81, R173, R164 ;  /* 0x000000a4ad51723e */ /* 0x000fe200000010ff */
[----:B------:R-:W-:Y:S01]  /*27480*/  IMAD.MOV.U32 R116, RZ, RZ, R128 ;  /* 0x000000ffff747224 */ /* 0x000fe200078e0080 */
[----:B------:R-:W-:Y:S01]  /*27490*/  F2FP.BF16.PACK_AB R83, R170, R211 ;  /* 0x000000d3aa53723e */ /* 0x000fe200000010ff */
[----:B------:R-:W-:Y:S01]  /*274a0*/  IMAD.MOV.U32 R128, RZ, RZ, R202 ;  /* 0x000000ffff807224 */ /* 0x000fe200078e00ca */
[----:B------:R-:W-:Y:S01]  /*274b0*/  MUFU.EX2 R183, R129 ;  /* 0x0000008100b77308 */ /* 0x000fe20000000800 */
[-C--:B-1----:R-:W-:Y:S01]  /*274c0*/  HMMA.16816.F32.BF16 R4, R76, R88.reuse, R4 ;  /* 0x000000584c04723c */ /* 0x082fe20000041804 */
[----:B------:R-:W-:Y:S02]  /*274d0*/  IMAD.MOV.U32 R202, RZ, RZ, R205 ;  /* 0x000000ffffca7224 */ /* 0x000fe400078e00cd */
[----:B------:R-:W-:Y:S02]  /*274e0*/  IMAD.MOV.U32 R205, RZ, RZ, R124 ;  /* 0x000000ffffcd7224 */ /* 0x000fe400078e007c */
[----:B------:R-:W-:Y:S02]  /*274f0*/  IMAD.MOV.U32 R124, RZ, RZ, R194 ;  /* 0x000000ffff7c7224 */ /* 0x000fe400078e00c2 */
[----:B---3--:R-:W-:Y:S01]  /*27500*/  FFMA.FTZ R2, R113, c[0x0][0x23c], -R100 ;  /* 0x00008f0071027a23 */ /* 0x008fe20000010864 */
[C---:B------:R-:W-:Y:S01]  /*27510*/  HMMA.16816.F32.BF16 R8, R80.reuse, R88, R8 ;  /* 0x000000585008723c */ /* 0x040fe20000041808 */
[----:B------:R-:W-:Y:S01]  /*27520*/  IMAD.MOV.U32 R113, RZ, RZ, R121 ;  /* 0x000000ffff717224 */ /* 0x000fe200078e0079 */
[----:B------:R1:W-:Y:S02]  /*27530*/  MUFU.EX2 R191, R236 ;  /* 0x000000ec00bf7308 */ /* 0x0003e40000000800 */
[----:B------:R-:W-:Y:S01]  /*27540*/  IMAD.MOV.U32 R121, RZ, RZ, R201 ;  /* 0x000000ffff797224 */ /* 0x000fe200078e00c9 */
[----:B--2---:R4:W5:Y:S01]  /*27550*/  LDL.LU R245, [R1+0x140] ;  /* 0x0001400001f57983 */ /* 0x0049620000300800 */
[----:B------:R-:W-:Y:S02]  /*27560*/  IMAD.MOV.U32 R201, RZ, RZ, R205 ;  /* 0x000000ffffc97224 */ /* 0x000fe400078e00cd */
[-C--:B------:R-:W-:Y:S01]  /*27570*/  HMMA.16816.F32.BF16 R12, R80, R90.reuse, R12 ;  /* 0x0000005a500c723c */ /* 0x080fe2000004180c */
[----:B------:R-:W-:Y:S01]  /*27580*/  IMAD.MOV.U32 R205, RZ, RZ, R124 ;  /* 0x000000ffffcd7224 */ /* 0x000fe200078e007c */
[----:B------:R4:W5:Y:S02]  /*27590*/  LDL.LU R240, [R1+0x13c] ;  /* 0x00013c0001f07983 */ /* 0x0009640000300800 */
[----:B------:R-:W-:Y:S01]  /*275a0*/  IMAD.MOV.U32 R124, RZ, RZ, R169 ;  /* 0x000000ffff7c7224 */ /* 0x000fe200078e00a9 */
[----:B------:R2:W3:Y:S01]  /*275b0*/  MUFU.EX2 R208, R94 ;  /* 0x0000005e00d07308 */ /* 0x0004e20000000800 */
[----:B------:R-:W-:Y:S02]  /*275c0*/  IMAD.MOV.U32 R112, RZ, RZ, R116 ;  /* 0x000000ffff707224 */ /* 0x000fe400078e0074 */
[C---:B------:R-:W-:Y:S01]  /*275d0*/  HMMA.16816.F32.BF16 R16, R76.reuse, R90, R16 ;  /* 0x0000005a4c10723c */ /* 0x040fe20000041810 */
[----:B------:R-:W-:Y:S01]  /*275e0*/  IMAD.MOV.U32 R116, RZ, RZ, R128 ;  /* 0x000000ffff747224 */ /* 0x000fe200078e0080 */
[----:B------:R-:W-:Y:S02]  /*275f0*/  LDSM.16.MT88.4 R88, [R215+0x9800] ;  /* 0x00980000d758783b */ /* 0x000fe40000004200 */
[----:B------:R-:W-:Y:S02]  /*27600*/  IMAD.MOV.U32 R128, RZ, RZ, R203 ;  /* 0x000000ffff807224 */ /* 0x000fe400078e00cb */
[----:B------:R-:W-:Y:S01]  /*27610*/  IMAD.MOV.U32 R203, RZ, RZ, R252 ;  /* 0x000000ffffcb7224 */ /* 0x000fe200078e00fc */
[----:B------:R3:W3:Y:S01]  /*27620*/  MUFU.EX2 R169, R2 ;  /* 0x0000000200a97308 */ /* 0x0006e20000000800 */
[----:B------:R-:W-:Y:S02]  /*27630*/  IMAD.MOV.U32 R110, RZ, RZ, R113 ;  /* 0x000000ffff6e7224 */ /* 0x000fe400078e0071 */
[----:B-1----:R4:W5:Y:S02]  /*27640*/  LDL.LU R236, [R1+0x138] ;  /* 0x0001380001ec7983 */ /* 0x0029640000300800 */
[----:B------:R-:W-:Y:S02]  /*27650*/  IMAD.MOV.U32 R113, RZ, RZ, R116 ;  /* 0x000000ffff717224 */ /* 0x000fe400078e0074 */
[----:B------:R-:W-:Y:S01]  /*27660*/  IMAD.MOV.U32 R116, RZ, RZ, R201 ;  /* 0x000000ffff747224 */ /* 0x000fe200078e00c9 */
[----:B------:R4:W5:Y:S01]  /*27670*/  LDL.LU R246, [R1+0x134] ;  /* 0x0001340001f67983 */ /* 0x0009620000300800 */
[----:B------:R-:W-:Y:S02]  /*27680*/  IMAD.MOV.U32 R252, RZ, RZ, R198 ;  /* 0x000000fffffc7224 */ /* 0x000fe400078e00c6 */
[----:B------:R-:W-:Y:S01]  /*27690*/  IMAD.MOV.U32 R201, RZ, RZ, R205 ;  /* 0x000000ffffc97224 */ /* 0x000fe200078e00cd */
[----:B------:R-:W-:Y:S01]  /*276a0*/  MUFU.EX2 R113, R113 ;  /* 0x0000007100717308 */ /* 0x000fe20000000800 */
[----:B------:R-:W-:Y:S01]  /*276b0*/  IMAD.MOV.U32 R205, RZ, RZ, R252 ;  /* 0x000000ffffcd7224 */ /* 0x000fe200078e00fc */
[----:B--2---:R-:W1:Y:S01]  /*276c0*/  LDSM.16.MT88.4 R92, [R216+0x9800] ;  /* 0x00980000d85c783b */ /* 0x004e620000004200 */
        /* <DEDUP_REMOVED lines=20> */
[-C--:B-1----:R-:W-:Y:S01]  /*27810*/  HMMA.16816.F32.BF16 R20, R76, R92.reuse, R20 ;  /* 0x0000005c4c14723c */ /* 0x082fe20000041814 */
[----:B--2---:R-:W-:Y:S01]  /*27820*/  FFMA.FTZ R2, R110, c[0x0][0x23c], -R100 ;  /* 0x00008f006e027a23 */ /* 0x004fe20000010864 */
[----:B------:R4:W5:Y:S01]  /*27830*/  LDL.LU R230, [R1+0x130] ;  /* 0x0001300001e67983 */ /* 0x0009620000300800 */
[----:B------:R-:W-:Y:S01]  /*27840*/  IMAD.MOV.U32 R110, RZ, RZ, R116 ;  /* 0x000000ffff6e7224 */ /* 0x000fe200078e0074 */
[----:B------:R-:W-:Y:S01]  /*27850*/  MUFU.EX2 R107, R193 ;  /* 0x000000c1006b7308 */ /* 0x000fe20000000800 */
[----:B------:R-:W-:Y:S01]  /*27860*/  IMAD.MOV.U32 R116, RZ, RZ, R205 ;  /* 0x000000ffff747224 */ /* 0x000fe200078e00cd */
[----:B------:R4:W5:Y:S01]  /*27870*/  LDL.LU R229, [R1+0x12c] ;  /* 0x00012c0001e57983 */ /* 0x0009620000300800 */
[----:B------:R-:W-:Y:S01]  /*27880*/  IMAD.MOV.U32 R103, RZ, RZ, R110 ;  /* 0x000000ffff677224 */ /* 0x000fe200078e006e */
[C---:B------:R-:W-:Y:S01]  /*27890*/  HMMA.16816.F32.BF16 R24, R80.reuse, R92, R24 ;  /* 0x0000005c5018723c */ /* 0x040fe20000041818 */
[----:B------:R-:W-:Y:S01]  /*278a0*/  IMAD.MOV.U32 R110, RZ, RZ, R112 ;  /* 0x000000ffff6e7224 */ /* 0x000fe200078e0070 */
[----:B------:R4:W5:Y:S02]  /*278b0*/  LDL.LU R228, [R1+0x128] ;  /* 0x0001280001e47983 */ /* 0x0009640000300800 */
[----:B------:R-:W-:Y:S02]  /*278c0*/  IMAD.MOV.U32 R135, RZ, RZ, R103 ;  /* 0x000000ffff877224 */ /* 0x000fe400078e0067 */
[----:B------:R-:W-:Y:S01]  /*278d0*/  IMAD.MOV.U32 R103, RZ, RZ, R110 ;  /* 0x000000ffff677224 */ /* 0x000fe200078e006e */
[----:B------:R1:W2:Y:S01]  /*278e0*/  MUFU.EX2 R205, R2 ;  /* 0x0000000200cd7308 */ /* 0x0002a20000000800 */
[-C--:B------:R-:W-:Y:S01]  /*278f0*/  HMMA.16816.F32.BF16 R28, R80, R94.reuse, R28 ;  /* 0x0000005e501c723c */ /* 0x080fe2000004181c */
[----:B------:R-:W-:Y:S01]  /*27900*/  IMAD.MOV.U32 R127, RZ, RZ, R135 ;  /* 0x000000ffff7f7224 */ /* 0x000fe200078e0087 */
[----:B------:R4:W5:Y:S02]  /*27910*/  LDL.LU R227, [R1+0x124] ;  /* 0x0001240001e37983 */ /* 0x0009640000300800 */
        /* <DEDUP_REMOVED lines=18> */
[----:B------:R-:W-:Y:S01]  /*27a40*/  IMAD.MOV.U32 R135, RZ, RZ, R134 ;  /* 0x000000ffff877224 */ /* 0x000fe200078e0086 */
[----:B------:R-:W-:Y:S01]  /*27a50*/  MUFU.EX2 R126, R126 ;  /* 0x0000007e007e7308 */ /* 0x000fe20000000800 */
[C---:B------:R-:W-:Y:S01]  /*27a60*/  HMMA.16816.F32.BF16 R48, R76.reuse, R86, R48 ;  /* 0x000000564c30723c */ /* 0x040fe20000041830 */
[----:B------:R-:W-:Y:S01]  /*27a70*/  IMAD.MOV.U32 R134, RZ, RZ, R128 ;  /* 0x000000ffff867224 */ /* 0x000fe200078e0080 */
[----:B------:R-:W2:Y:S02]  /*27a80*/  LDSM.16.MT88.4 R84, [R216+0xa000] ;  /* 0x00a00000d854783b */ /* 0x000ea40000004200 */
        /* <DEDUP_REMOVED lines=8> */
[----:B------:R-:W-:Y:S03]  /*27b10*/  IMAD.MOV.U32 R134, RZ, RZ, R128 ;  /* 0x000000ffff867224 */ /* 0x000fe600078e0080 */
[----:B------:R-:W-:Y:S02]  /*27b20*/  FADD.FTZ R68, R131, R68 ;  /* 0x0000004483447221 */ /* 0x000fe40000010000 */
[----:B------:R-:W-:Y:S02]  /*27b30*/  IMAD.MOV.U32 R131, RZ, RZ, R120 ;  /* 0x000000ffff837224 */ /* 0x000fe400078e0078 */
[-C--:B------:R-:W-:Y:S01]  /*27b40*/  HMMA.16816.F32.BF16 R60, R80, R90.reuse, R60 ;  /* 0x0000005a503c723c */ /* 0x080fe2000004183c */
[----:B------:R-:W-:Y:S03]  /*27b50*/  IMAD.MOV.U32 R120, RZ, RZ, R125 ;  /* 0x000000ffff787224 */ /* 0x000fe600078e007d */
[----:B-1----:R-:W-:Y:S02]  /*27b60*/  FADD.FTZ R2, R220, R98 ;  /* 0x00000062dc027221 */ /* 0x002fe40000010000 */
[----:B------:R-:W-:Y:S01]  /*27b70*/  IMAD.MOV.U32 R125, RZ, RZ, R135 ;  /* 0x000000ffff7d7224 */ /* 0x000fe200078e0087 */
[----:B------:R-:W-:Y:S01]  /*27b80*/  F2FP.BF16.PACK_AB R80, R209, R210 ;  /* 0x000000d2d150723e */ /* 0x000fe200000010ff */
[----:B------:R-:W-:Y:S01]  /*27b90*/  HMMA.16816.F32.BF16 R64, R76, R90, R64 ;  /* 0x0000005a4c40723c */ /* 0x000fe20000041840 */
[----:B------:R-:W-:Y:S01]  /*27ba0*/  IMAD.MOV.U32 R135, RZ, RZ, R134 ;  /* 0x000000ffff877224 */ /* 0x000fe200078e0086 */
[----:B------:R-:W-:Y:S02]  /*27bb0*/  LDSM.16.MT88.4 R88, [R215+0xa000] ;  /* 0x00a00000d758783b */ /* 0x000fe40000004200 */
[----:B------:R-:W-:Y:S01]  /*27bc0*/  IMAD.MOV.U32 R130, RZ, RZ, R120 ;  /* 0x000000ffff827224 */ /* 0x000fe200078e0078 */
[----:B------:R-:W-:Y:S01]  /*27bd0*/  F2FP.BF16.PACK_AB R82, R207, R208 ;  /* 0x000000d0cf52723e */ /* 0x000fe200000010ff */
[----:B------:R-:W-:Y:S01]  /*27be0*/  FADD.FTZ R69, R131, R2 ;  /* 0x0000000283457221 */ /* 0x000fe20000010000 */
[----:B------:R-:W-:Y:S01]  /*27bf0*/  F2FP.BF16.PACK_AB R76, R172, R171 ;  /* 0x000000abac4c723e */ /* 0x000fe200000010ff */
[----:B------:R-:W-:Y:S01]  /*27c00*/  IMAD.MOV.U32 R131, RZ, RZ, R135 ;  /* 0x000000ffff837224 */ /* 0x000fe200078e0087 */
[----:B------:R-:W-:Y:S01]  /*27c10*/  F2FP.BF16.PACK_AB R77, R248, R247 ;  /* 0x000000f7f84d723e */ /* 0x000fe200000010ff */
[----:B------:R-:W-:Y:S02]  /*27c20*/  MUFU.EX2 R135, R101 ;  /* 0x0000006500877308 */ /* 0x000fe40000000800 */
[----:B------:R-:W-:Y:S01]  /*27c30*/  FFMA.FTZ R2, R130, c[0x0][0x23c], -R100 ;  /* 0x00008f0082027a23 */ /* 0x000fe20000010864 */
[----:B------:R-:W-:Y:S01]  /*27c40*/  F2FP.BF16.PACK_AB R78, R191, R190 ;  /* 0x000000bebf4e723e */ /* 0x000fe200000010ff */
[----:B------:R-:W-:Y:S01]  /*27c50*/  IMAD.MOV.U32 R130, RZ, RZ, R131 ;  /* 0x000000ffff827224 */ /* 0x000fe200078e0083 */
[----:B------:R-:W-:Y:S01]  /*27c60*/  F2FP.BF16.PACK_AB R79, R182, R183 ;  /* 0x000000b7b64f723e */ /* 0x000fe200000010ff */
[----:B------:R-:W-:Y:S01]  /*27c70*/  IMAD.MOV.U32 R202, RZ, RZ, R123 ;  /* 0x000000ffffca7224 */ /* 0x000fe200078e007b */
[----:B------:R-:W-:Y:S01]  /*27c80*/  F2FP.BF16.PACK_AB R81, R169, R168 ;  /* 0x000000a8a951723e */ /* 0x000fe200000010ff */
[----:B------:R-:W-:Y:S01]  /*27c90*/  IMAD.MOV.U32 R112, RZ, RZ, R121 ;  /* 0x000000ffff707224 */ /* 0x000fe200078e0079 */
[----:B--2---:R-:W-:Y:S01]  /*27ca0*/  F2FP.BF16.PACK_AB R83, R205, R203 ;  /* 0x000000cbcd53723e */ /* 0x004fe200000010ff */
[----:B------:R1:W-:Y:S01]  /*27cb0*/  MUFU.EX2 R131, R2 ;  /* 0x0000000200837308 */ /* 0x0003e20000000800 */
[----:B------:R-:W-:Y:S01]  /*27cc0*/  IMAD.MOV.U32 R128, RZ, RZ, R202 ;  /* 0x000000ffff807224 */ /* 0x000fe200078e00ca */
[-C--:B---3--:R-:W-:Y:S01]  /*27cd0*/  HMMA.16816.F32.BF16 R4, R76, R92.reuse, R4 ;  /* 0x0000005c4c04723c */ /* 0x088fe20000041804 */
[----:B------:R-:W-:Y:S02]  /*27ce0*/  IMAD.MOV.U32 R202, RZ, RZ, R219 ;  /* 0x000000ffffca7224 */ /* 0x000fe400078e00db */
[----:B------:R-:W-:Y:S02]  /*27cf0*/  IMAD.MOV.U32 R121, RZ, RZ, R124 ;  /* 0x000000ffff797224 */ /* 0x000fe400078e007c */
[----:B------:R-:W-:Y:S02]  /*27d00*/  IMAD.MOV.U32 R134, RZ, RZ, R202 ;  /* 0x000000ffff867224 */ /* 0x000fe400078e00ca */
[----:B------:R-:W-:Y:S01]  /*27d10*/  IMAD.MOV.U32 R202, RZ, RZ, R185 ;  /* 0x000000ffffca7224 */ /* 0x000fe200078e00b9 */
[C---:B------:R-:W-:Y:S01]  /*27d20*/  HMMA.16816.F32.BF16 R8, R80.reuse, R92, R8 ;  /* 0x0000005c5008723c */ /* 0x040fe20000041808 */
[----:B------:R-:W-:Y:S01]  /*27d30*/  IMAD.MOV.U32 R110, RZ, RZ, R112 ;  /* 0x000000ffff6e7224 */ /* 0x000fe200078e0070 */
[----:B------:R-:W-:Y:S02]  /*27d40*/  MUFU.EX2 R185, R218 ;  /* 0x000000da00b97308 */ /* 0x000fe40000000800 */
[----:B------:R-:W-:Y:S02]  /*27d50*/  IMAD.MOV.U32 R112, RZ, RZ, R121 ;  /* 0x000000ffff707224 */ /* 0x000fe400078e0079 */
[----:B------:R-:W-:Y:S02]  /*27d60*/  IMAD.MOV.U32 R129, RZ, RZ, R202 ;  /* 0x000000ffff817224 */ /* 0x000fe400078e00ca */
[-C--:B------:R-:W-:Y:S01]  /*27d70*/  HMMA.16816.F32.BF16 R12, R80, R94.reuse, R12 ;  /* 0x0000005e500c723c */ /* 0x080fe2000004180c */
[----:B------:R-:W-:Y:S03]  /*27d80*/  IMAD.MOV.U32 R103, RZ, RZ, R112 ;  /* 0x000000ffff677224 */ /* 0x000fe600078e0070 */
[----:B------:R-:W-:Y:S01]  /*27d90*/  IMAD.MOV.U32 R120, RZ, RZ, R134 ;  /* 0x000000ffff787224 */ /* 0x000fe200078e0086 */
[----:B------:R-:W2:Y:S01]  /*27da0*/  MUFU.EX2 R202, R99 ;  /* 0x0000006300ca7308 */ /* 0x000ea20000000800 */
[----:B-1----:R-:W-:Y:S02]  /*27db0*/  FFMA.FTZ R2, R129, c[0x0][0x23c], -R100 ;  /* 0x00008f0081027a23 */ /* 0x002fe40000010864 */
[C---:B------:R-:W-:Y:S01]  /*27dc0*/  HMMA.16816.F32.BF16 R16, R76.reuse, R94, R16 ;  /* 0x0000005e4c10723c */ /* 0x040fe20000041810 */
[----:B------:R-:W-:Y:S01]  /*27dd0*/  IMAD.MOV.U32 R129, RZ, RZ, R120 ;  /* 0x000000ffff817224 */ /* 0x000fe200078e0078 */
[----:B------:R-:W-:Y:S02]  /*27de0*/  LDSM.16.MT88.4 R92, [R216+0xa800] ;  /* 0x00a80000d85c783b */ /* 0x000fe40000004200 */
[----:B------:R-:W-:Y:S02]  /*27df0*/  IMAD.MOV.U32 R120, RZ, RZ, R103 ;  /* 0x000000ffff787224 */ /* 0x000fe400078e0067 */
[----:B------:R-:W-:Y:S01]  /*27e00*/  IMAD.MOV.U32 R103, RZ, RZ, R116 ;  /* 0x000000ffff677224 */ /* 0x000fe200078e0074 */
[----:B------:R-:W1:Y:S01]  /*27e10*/  MUFU.EX2 R134, R104 ;  /* 0x0000006800867308 */ /* 0x000e620000000800 */
[-C--:B------:R-:W-:Y:S01]  /*27e20*/  HMMA.16816.F32.BF16 R20, R76, R84.reuse, R20 ;  /* 0x000000544c14723c */ /* 0x080fe20000041814 */
[----:B------:R-:W-:Y:S03]  /*27e30*/  IMAD.MOV.U32 R116, RZ, RZ, R201 ;  /* 0x000000ffff747224 */ /* 0x000fe600078e00c9 */
[----:B------:R-:W-:Y:S02]  /*27e40*/  IMAD.MOV.U32 R124, RZ, RZ, R198 ;  /* 0x000000ffff7c7224 */ /* 0x000fe400078e00c6 */
[----:B------:R-:W-:Y:S02]  /*27e50*/  IMAD.MOV.U32 R198, RZ, RZ, R197 ;  /* 0x000000ffffc67224 */ /* 0x000fe400078e00c5 */
[C---:B------:R-:W-:Y:S01]  /*27e60*/  HMMA.16816.F32.BF16 R24, R80.reuse, R84, R24 ;  /* 0x000000545018723c */ /* 0x040fe20000041818 */
[----:B------:R3:W1:Y:S03]  /*27e70*/  MUFU.EX2 R201, R2 ;  /* 0x0000000200c97308 */ /* 0x0006660000000800 */
        /* <DEDUP_REMOVED lines=9> */
[----:B------:R-:W-:Y:S02]  /*27f10*/  LDSM.16.MT88.4 R84, [R213+0xa800] ;  /* 0x00a80000d554783b */ /* 0x000fe40000004200 */
[----:B------:R-:W-:Y:S01]  /*27f20*/  IMAD.MOV.U32 R198, RZ, RZ, R197 ;  /* 0x000000ffffc67224 */ /* 0x000fe200078e00c5 */
[----:B------:R2:W-:Y:S01]  /*27f30*/  MUFU.EX2 R181, R225 ;  /* 0x000000e100b57308 */ /* 0x0005e20000000800 */
[----:B------:R-:W-:Y:S02]  /*27f40*/  IMAD.MOV.U32 R197, RZ, RZ, R224 ;  /* 0x000000ffffc57224 */ /* 0x000fe400078e00e0 */
[----:B------:R-:W-:Y:S04]  /*27f50*/  IMAD.MOV.U32 R200, RZ, RZ, R223 ;  /* 0x000000ffffc87224 */ /* 0x000fe800078e00df */
[----:B---3--:R-:W-:Y:S02]  /*27f60*/  FFMA.FTZ R2, R130, c[0x0][0x23c], -R100 ;  /* 0x00008f0082027a23 */ /* 0x008fe40000010864 */
[----:B------:R-:W-:Y:S01]  /*27f70*/  IMAD.MOV.U32 R123, RZ, RZ, R221 ;  /* 0x000000ffff7b7224 */ /* 0x000fe200078e00dd */
[----:B------:R-:W-:Y:S01]  /*27f80*/  MUFU.EX2 R104, R141 ;  /* 0x0000008d00687308 */ /* 0x000fe20000000800 */
[----:B------:R-:W-:Y:S02]  /*27f90*/  FADD.FTZ R96, R97, R3 ;  /* 0x0000000361607221 */ /* 0x000fe40000010000 */
[----:B------:R-:W-:Y:S01]  /*27fa0*/  FADD.FTZ R3, R143, R68 ;  /* 0x000000448f037221 */ /* 0x000fe20000010000 */
[----:B-1----:R4:W5:Y:S01]  /*27fb0*/  LDL.LU R226, [R1+0x120] ;  /* 0x0001200001e27983 */ /* 0x0029620000300800 */
[----:B------:R-:W-:Y:S02]  /*27fc0*/  FADD.FTZ R68, R102, R96 ;  /* 0x0000006066447221 */ /* 0x000fe40000010000 */
[----:B------:R-:W-:Y:S01]  /*27fd0*/  FADD.FTZ R3, R146, R3 ;  /* 0x0000000392037221 */ /* 0x000fe20000010000 */
[----:B------:R-:W1:Y:S01]  /*27fe0*/  LDSM.16.MT88.4 R96, [R214+0xa000] ;  /* 0x00a00000d660783b */ /* 0x000e620000004200 */
[----:B------:R-:W-:Y:S01]  /*27ff0*/  IMAD.MOV.U32 R108, RZ, RZ, R120 ;  /* 0x000000ffff6c7224 */ /* 0x000fe200078e0078 */
[----:B------:R3:W-:Y:S01]  /*28000*/  MUFU.EX2 R130, R2 ;  /* 0x0000000200827308 */ /* 0x0007e20000000800 */
[----:B------:R-:W-:Y:S02]  /*28010*/  FADD.FTZ R3, R147, R3 ;  /* 0x0000000393037221 */ /* 0x000fe40000010000 */
[----:B------:R-:W-:Y:S02]  /*28020*/  FADD.FTZ R68, R105, R68 ;  /* 0x0000004469447221 */ /* 0x000fe40000010000 */
[----:B------:R-:W-:Y:S01]  /*28030*/  FADD.FTZ R3, R153, R3 ;  /* 0x0000000399037221 */ /* 0x000fe20000010000 */
[----:B--2---:R4:W5:Y:S01]  /*28040*/  LDL.LU R225, [R1+0x11c] ;  /* 0x00011c0001e17983 */ /* 0x0049620000300800 */
[----:B------:R-:W-:Y:S02]  /*28050*/  FADD.FTZ R68, R111, R68 ;  /* 0x000000446f447221 */ /* 0x000fe40000010000 */
[----:B------:R-:W-:Y:S01]  /*28060*/  FADD.FTZ R3, R148, R3 ;  /* 0x0000000394037221 */ /* 0x000fe20000010000 */
[----:B------:R4:W5:Y:S01]  /*28070*/  LDL.LU R224, [R1+0x118] ;  /* 0x0001180001e07983 */ /* 0x0009620000300800 */
[----:B------:R-:W-:Y:S01]  /*28080*/  MUFU.EX2 R105, R140 ;  /* 0x0000008c00697308 */ /* 0x000fe20000000800 */
[----:B------:R-:W-:Y:S02]  /*28090*/  FADD.FTZ R68, R109, R68 ;  /* 0x000000446d447221 */ /* 0x000fe40000010000 */
[----:B------:R4:W5:Y:S01]  /*280a0*/  LDL.LU R223, [R1+0x114] ;  /* 0x0001140001df7983 */ /* 0x0009620000300800 */
[----:B------:R-:W-:Y:S02]  /*280b0*/  FADD.FTZ R3, R156, R3 ;  /* 0x000000039c037221 */ /* 0x000fe40000010000 */
[----:B------:R-:W-:Y:S01]  /*280c0*/  FADD.FTZ R68, R132, R68 ;  /* 0x0000004484447221 */ /* 0x000fe20000010000 */
[----:B------:R4:W5:Y:S01]  /*280d0*/  LDL.LU R222, [R1+0x110] ;  /* 0x0001100001de7983 */ /* 0x0009620000300800 */
[----:B------:R-:W-:Y:S02]  /*280e0*/  IMAD.MOV.U32 R132, RZ, RZ, R73 ;  /* 0x000000ffff847224 */ /* 0x000fe400078e0049 */
[----:B------:R-:W-:Y:S01]  /*280f0*/  MUFU.EX2 R128, R128 ;  /* 0x0000008000807308 */ /* 0x000fe20000000800 */
[----:B------:R4:W5:Y:S01]  /*28100*/  LDL.LU R221, [R1+0x10c] ;  /* 0x00010c0001dd7983 */ /* 0x0009620000300800 */
[----:B---3--:R-:W-:Y:S03]  /*28110*/  FFMA.FTZ R2, R129, c[0x0][0x23c], -R100 ;  /* 0x00008f0081027a23 */ /* 0x008fe60000010864 */
[----:B------:R4:W5:Y:S04]  /*28120*/  LDL.LU R220, [R1+0x108] ;  /* 0x0001080001dc7983 */ /* 0x0009680000300800 */
[----:B------:R4:W5:Y:S01]  /*28130*/  LDL.LU R219, [R1+0x104] ;  /* 0x0001040001db7983 */ /* 0x0009620000300800 */
[----:B------:R2:W3:Y:S03]  /*28140*/  MUFU.EX2 R129, R2 ;  /* 0x0000000200817308 */ /* 0x0004e60000000800 */
[----:B------:R4:W5:Y:S01]  /*28150*/  LDL.LU R218, [R1+0x100] ;  /* 0x0001000001da7983 */ /* 0x0009620000300800 */
[-C--:B-1----:R-:W-:Y:S06]  /*28160*/  HMMA.16816.F32.BF16 R36, R76, R96.reuse, R36 ;  /* 0x000000604c24723c */ /* 0x082fec0000041824 */
[----:B------:R-:W-:Y:S02]  /*28170*/  MUFU.EX2 R125, R125 ;  /* 0x0000007d007d7308 */ /* 0x000fe40000000800 */
[C---:B------:R-:W-:Y:S08]  /*28180*/  HMMA.16816.F32.BF16 R40, R80.reuse, R96, R40 ;  /* 0x000000605028723c */ /* 0x040ff00000041828 */
[----:B------:R-:W-:Y:S01]  /*28190*/  MUFU.EX2 R124, R124 ;  /* 0x0000007c007c7308 */ /* 0x000fe20000000800 */
[-C--:B------:R-:W-:Y:S03]  /*281a0*/  HMMA.16816.F32.BF16 R44, R80, R98.reuse, R44 ;  /* 0x00000062502c723c */ /* 0x080fe6000004182c */
[----:B--2---:R-:W-:Y:S04]  /*281b0*/  FADD.FTZ R2, R144, R69 ;  /* 0x0000004590027221 */ /* 0x004fe80000010000 */
[----:B------:R-:W-:Y:S02]  /*281c0*/  FADD.FTZ R101, R145, R2 ;  /* 0x0000000291657221 */ /* 0x000fe40000010000 */
[----:B------:R-:W2:Y:S01]  /*281d0*/  LDL.LU R2, [R1+0xac] ;  /* 0x0000ac0001027983 */ /* 0x000ea20000300800 */
[C---:B------:R-:W-:Y:S01]  /*281e0*/  HMMA.16816.F32.BF16 R48, R76.reuse, R98, R48 ;  /* 0x000000624c30723c */ /* 0x040fe20000041830 */
[----:B------:R-:W-:Y:S02]  /*281f0*/  MUFU.EX2 R123, R123 ;  /* 0x0000007b007b7308 */ /* 0x000fe40000000800 */
[----:B------:R-:W1:Y:S05]  /*28200*/  LDSM.16.MT88.4 R96, [R214+0xa800] ;  /* 0x00a80000d660783b */ /* 0x000e6a0000004200 */
[-C--:B------:R-:W-:Y:S03]  /*28210*/  HMMA.16816.F32.BF16 R52, R76, R88.reuse, R52 ;  /* 0x000000584c34723c */ /* 0x080fe60000041834 */
[----:B------:R-:W-:Y:S01]  /*28220*/  LDSM.16.MT88.4 R144, [R213+0xb800] ;  /* 0x00b80000d590783b */ /* 0x000fe20000004200 */
[----:B------:R-:W-:Y:S04]  /*28230*/  MUFU.EX2 R121, R121 ;  /* 0x0000007900797308 */ /* 0x000fe80000000800 */
[C---:B------:R-:W-:Y:S06]  /*28240*/  HMMA.16816.F32.BF16 R56, R80.reuse, R88, R56 ;  /* 0x000000585038723c */ /* 0x040fec0000041838 */
[----:B------:R-:W-:Y:S02]  /*28250*/  MUFU.EX2 R112, R112 ;  /* 0x0000007000707308 */ /* 0x000fe40000000800 */
[-C--:B------:R-:W-:Y:S07]  /*28260*/  HMMA.16816.F32.BF16 R60, R80, R90.reuse, R60 ;  /* 0x0000005a503c723c */ /* 0x080fee000004183c */
[----:B------:R-:W-:Y:S01]  /*28270*/  F2FP.BF16.PACK_AB R80, R135, R202 ;  /* 0x000000ca8750723e */ /* 0x000fe200000010ff */
[----:B------:R-:W-:Y:S01]  /*28280*/  HMMA.16816.F32.BF16 R64, R76, R90, R64 ;  /* 0x0000005a4c40723c */ /* 0x000fe20000041840 */
[----:B------:R-:W-:Y:S01]  /*28290*/  F2FP.BF16.PACK_AB R82, R133, R134 ;  /* 0x000000868552723e */ /* 0x000fe200000010ff */
[----:B------:R-:W1:Y:S01]  /*282a0*/  LDSM.16.MT88.4 R88, [R215+0xa800] ;  /* 0x00a80000d758783b */ /* 0x000e620000004200 */
[----:B------:R-:W-:Y:S01]  /*282b0*/  MUFU.EX2 R111, R252 ;  /* 0x000000fc006f7308 */ /* 0x000fe20000000800 */
[----:B------:R-:W-:Y:S02]  /*282c0*/  F2FP.BF16.PACK_AB R81, R201, R131 ;  /* 0x00000083c951723e */ /* 0x000fe400000010ff */
[----:B---3--:R-:W-:Y:S02]  /*282d0*/  F2FP.BF16.PACK_AB R83, R129, R130 ;  /* 0x000000828153723e */ /* 0x008fe400000010ff */
[----:B------:R-:W-:Y:S04]  /*282e0*/  F2FP.BF16.PACK_AB R76, R189, R180 ;  /* 0x000000b4bd4c723e */ /* 0x000fe800000010ff */
[----:B------:R-:W-:Y:S01]  /*282f0*/  F2FP.BF16.PACK_AB R77, R188, R181 ;  /* 0x000000b5bc4d723e */ /* 0x000fe200000010ff */
[----:B------:R-:W-:Y:S01]  /*28300*/  MUFU.EX2 R109, R198 ;  /* 0x000000c6006d7308 */ /* 0x000fe20000000800 */
[----:B------:R-:W-:Y:S02]  /*28310*/  F2FP.BF16.PACK_AB R78, R186, R187 ;  /* 0x000000bbba4e723e */ /* 0x000fe400000010ff */
[----:B------:R-:W-:Y:S07]  /*28320*/  F2FP.BF16.PACK_AB R79, R185, R184 ;  /* 0x000000b8b94f723e */ /* 0x000fee00000010ff */
[-C--:B------:R-:W-:Y:S01]  /*28330*/  HMMA.16816.F32.BF16 R4, R76, R84.reuse, R4 ;  /* 0x000000544c04723c */ /* 0x080fe20000041804 */
[----:B------:R-:W3:Y:S07]  /*28340*/  MUFU.EX2 R120, R117 ;  /* 0x0000007500787308 */ /* 0x000eee0000000800 */
[C---:B------:R-:W-:Y:S03]  /*28350*/  HMMA.16816.F32.BF16 R8, R80.reuse, R84, R8 ;  /* 0x000000545008723c */ /* 0x040fe60000041808 */
[----:B------:R-:W1:Y:S05]  /*28360*/  MUFU.EX2 R117, R115 ;  /* 0x0000007300757308 */ /* 0x000e6a0000000800 */
[-C--:B------:R-:W-:Y:S08]  /*28370*/  HMMA.16816.F32.BF16 R12, R80, R86.reuse, R12 ;  /* 0x00000056500c723c */ /* 0x080ff0000004180c */
[C---:B------:R-:W-:Y:S01]  /*28380*/  HMMA.16816.F32.BF16 R16, R76.reuse, R86, R16 ;  /* 0x000000564c10723c */ /* 0x040fe20000041810 */
[----:B------:R-:W3:Y:S07]  /*28390*/  LDSM.16.MT88.4 R84, [R213+0xb000] ;  /* 0x00b00000d554783b */ /* 0x000eee0000004200 */
        /* <DEDUP_REMOVED lines=13> */
[----:B---3--:R-:W-:Y:S01]  /*28470*/  F2FP.BF16.PACK_AB R80, R119, R120 ;  /* 0x000000787750723e */ /* 0x008fe200000010ff */
[----:B------:R-:W-:Y:S01]  /*28480*/  HMMA.16816.F32.BF16 R64, R76, R90, R64 ;  /* 0x0000005a4c40723c */ /* 0x000fe20000041840 */
[----:B------:R-:W-:Y:S01]  /*28490*/  F2FP.BF16.PACK_AB R82, R117, R118 ;  /* 0x000000767552723e */ /* 0x000fe200000010ff */
[----:B------:R-:W3:Y:S05]  /*284a0*/  LDSM.16.MT88.4 R88, [R215+0xb000] ;  /* 0x00b00000d758783b */ /* 0x000eea0000004200 */
[----:B------:R-:W-:Y:S02]  /*284b0*/  F2FP.BF16.PACK_AB R76, R127, R128 ;  /* 0x000000807f4c723e */ /* 0x000fe400000010ff */
[----:B------:R-:W-:Y:S03]  /*284c0*/  F2FP.BF16.PACK_AB R77, R125, R126 ;  /* 0x0000007e7d4d723e */ /* 0x000fe600000010ff */
[----:B------:R-:W-:Y:S02]  /*284d0*/  F2FP.BF16.PACK_AB R78, R123, R124 ;  /* 0x0000007c7b4e723e */ /* 0x000fe400000010ff */
[----:B------:R-:W-:Y:S07]  /*284e0*/  F2FP.BF16.PACK_AB R79, R121, R122 ;  /* 0x0000007a794f723e */ /* 0x000fee00000010ff */
[-C--:B------:R-:W-:Y:S01]  /*284f0*/  HMMA.16816.F32.BF16 R4, R76, R84.reuse, R4 ;  /* 0x000000544c04723c */ /* 0x080fe20000041804 */
[----:B--2---:R-:W-:Y:S02]  /*28500*/  FFMA.FTZ R69, R0, R2, R108 ;  /* 0x0000000200457223 */ /* 0x004fe4000001006c */
[----:B------:R-:W-:Y:S01]  /*28510*/  FFMA.FTZ R2, R110, c[0x0][0x23c], -R100 ;  /* 0x00008f006e027a23 */ /* 0x000fe20000010864 */
[----:B------:R-:W-:Y:S01]  /*28520*/  MUFU.EX2 R108, R195 ;  /* 0x000000c3006c7308 */ /* 0x000fe20000000800 */
[----:B------:R-:W-:Y:S02]  /*28530*/  IMAD.MOV.U32 R110, RZ, RZ, R116 ;  /* 0x000000ffff6e7224 */ /* 0x000fe400078e0074 */
[----:B------:R-:W-:Y:S02]  /*28540*/  FADD.FTZ R0, R151, R101 ;  /* 0x0000006597007221 */ /* 0x000fe40000010000 */
[----:B------:R-:W-:Y:S05]  /*28550*/  FFMA.FTZ R101, R163, c[0x0][0x23c], -R100 ;  /* 0x00008f00a3657a23 */ /* 0x000fea0000010864 */
[----:B------:R2:W-:Y:S10]  /*28560*/  MUFU.EX2 R116, R2 ;  /* 0x0000000200747308 */ /* 0x0005f40000000800 */
[----:B------:R-:W-:Y:S01]  /*28570*/  MUFU.EX2 R101, R101 ;  /* 0x0000006500657308 */ /* 0x000fe20000000800 */
[----:B--2---:R-:W-:Y:S02]  /*28580*/  FADD.FTZ R2, R152, R0 ;  /* 0x0000000098027221 */ /* 0x004fe40000010000 */
[--C-:B------:R-:W-:Y:S02]  /*28590*/  FFMA.FTZ R0, R103, c[0x0][0x23c], -R100.reuse ;  /* 0x00008f0067007a23 */ /* 0x100fe40000010864 */
[----:B------:R-:W-:Y:S05]  /*285a0*/  FFMA.FTZ R103, R162, c[0x0][0x23c], -R100 ;  /* 0x00008f00a2677a23 */ /* 0x000fea0000010864 */
[----:B------:R2:W1:Y:S01]  /*285b0*/  MUFU.EX2 R114, R0 ;  /* 0x0000000000727308 */ /* 0x0004620000000800 */
[----:B------:R-:W-:Y:S04]  /*285c0*/  FADD.FTZ R2, R155, R2 ;  /* 0x000000029b027221 */ /* 0x000fe80000010000 */
[----:B------:R-:W-:Y:S02]  /*285d0*/  FADD.FTZ R102, R154, R2 ;  /* 0x000000029a667221 */ /* 0x000fe40000010000 */
[----:B------:R-:W-:Y:S04]  /*285e0*/  FADD.FTZ R2, R136, R68 ;  /* 0x0000004488027221 */ /* 0x000fe80000010000 */
[----:B------:R-:W-:Y:S02]  /*285f0*/  FADD.FTZ R2, R139, R2 ;  /* 0x000000028b027221 */ /* 0x000fe40000010000 */
[--C-:B--2---:R-:W-:Y:S01]  /*28600*/  FFMA.FTZ R0, R110, c[0x0][0x23c], -R100.reuse ;  /* 0x00008f006e007a23 */ /* 0x104fe20000010864 */
[----:B-1----:R-:W-:Y:S01]  /*28610*/  F2FP.BF16.PACK_AB R81, R114, R116 ;  /* 0x000000747251723e */ /* 0x002fe200000010ff */
[----:B------:R1:W2:Y:S10]  /*28620*/  MUFU.EX2 R110, R196 ;  /* 0x000000c4006e7308 */ /* 0x0002b40000000800 */
[----:B------:R3:W-:Y:S01]  /*28630*/  MUFU.EX2 R115, R0 ;  /* 0x0000000000737308 */ /* 0x0007e20000000800 */
[----:B-1----:R-:W-:Y:S02]  /*28640*/  F2FP.BF16.PACK_AB R196, R112, R113 ;  /* 0x0000007170c4723e */ /* 0x002fe400000010ff */
[----:B--2---:R-:W-:Y:S01]  /*28650*/  F2FP.BF16.PACK_AB R198, R108, R110 ;  /* 0x0000006e6cc6723e */ /* 0x004fe200000010ff */
[--C-:B---3--:R-:W-:Y:S06]  /*28660*/  FFMA.FTZ R0, R200, c[0x0][0x23c], -R100.reuse ;  /* 0x00008f00c8007a23 */ /* 0x108fec0000010864 */
[----:B------:R1:W2:Y:S02]  /*28670*/  MUFU.EX2 R200, R0 ;  /* 0x0000000000c87308 */ /* 0x0002a40000000800 */
[----:B-1----:R-:W-:Y:S01]  /*28680*/  FADD.FTZ R0, R199, R69 ;  /* 0x00000045c7007221 */ /* 0x002fe20000010000 */
[----:B--2---:R-:W-:Y:S01]  /*28690*/  F2FP.BF16.PACK_AB R83, R200, R115 ;  /* 0x00000073c853723e */ /* 0x004fe200000010ff */
[----:B------:R-:W-:Y:S01]  /*286a0*/  FFMA.FTZ R69, R194, c[0x0][0x23c], -R100 ;  /* 0x00008f00c2457a23 */ /* 0x000fe20000010864 */
[----:B------:R-:W-:Y:S01]  /*286b0*/  F2FP.BF16.PACK_AB R199, R106, R107 ;  /* 0x0000006b6ac7723e */ /* 0x000fe200000010ff */
[----:B------:R-:W-:Y:S01]  /*286c0*/  FADD.FTZ R0, R197, R0 ;  /* 0x00000000c5007221 */ /* 0x000fe20000010000 */
[----:B------:R-:W-:Y:S01]  /*286d0*/  F2FP.BF16.PACK_AB R197, R109, R111 ;  /* 0x0000006f6dc5723e */ /* 0x000fe200000010ff */
[----:B------:R-:W-:Y:S02]  /*286e0*/  FFMA.FTZ R100, R74, c[0x0][0x23c], -R100 ;  /* 0x00008f004a647a23 */ /* 0x000fe40000010864 */
[C---:B------:R-:W-:Y:S01]  /*286f0*/  HMMA.16816.F32.BF16 R8, R80.reuse, R84, R8 ;  /* 0x000000545008723c */ /* 0x040fe20000041808 */
[----:B------:R-:W-:Y:S01]  /*28700*/  FADD.FTZ R0, R217, R0 ;  /* 0x00000000d9007221 */ /* 0x000fe20000010000 */
[----:B------:R1:W2:Y:S01]  /*28710*/  MUFU.EX2 R84, R69 ;  /* 0x0000004500547308 */ /* 0x0002a20000000800 */
[----:B------:R4:W5:Y:S01]  /*28720*/  LDL.LU R217, [R1+0xfc] ;  /* 0x0000fc0001d97983 */ /* 0x0009620000300800 */
[----:B------:R-:W-:Y:S02]  /*28730*/  FADD.FTZ R74, R157, R3 ;  /* 0x000000039d4a7221 */ /* 0x000fe40000010000 */
[----:B------:R-:W-:Y:S01]  /*28740*/  FADD.FTZ R0, R161, R0 ;  /* 0x00000000a1007221 */ /* 0x000fe20000010000 */
[----:B------:R4:W5:Y:S01]  /*28750*/  LDL.LU R212, [R1+0xf8] ;  /* 0x0000f80001d47983 */ /* 0x0009620000300800 */
[-C--:B------:R-:W-:Y:S01]  /*28760*/  HMMA.16816.F32.BF16 R12, R80, R86.reuse, R12 ;  /* 0x00000056500c723c */ /* 0x080fe2000004180c */
[----:B------:R-:W-:Y:S03]  /*28770*/  FADD.FTZ R74, R179, R74 ;  /* 0x0000004ab34a7221 */ /* 0x000fe60000010000 */
[----:B------:R-:W-:Y:S01]  /*28780*/  FADD.FTZ R3, R178, R102 ;  /* 0x00000066b2037221 */ /* 0x000fe20000010000 */
[----:B------:R-:W-:Y:S01]  /*28790*/  MUFU.EX2 R85, R75 ;  /* 0x0000004b00557308 */ /* 0x000fe20000000800 */
[----:B------:R-:W-:Y:S02]  /*287a0*/  FADD.FTZ R0, R158, R0 ;  /* 0x000000009e007221 */ /* 0x000fe40000010000 */
[C---:B------:R-:W-:Y:S04]  /*287b0*/  HMMA.16816.F32.BF16 R16, R76.reuse, R86, R16 ;  /* 0x000000564c10723c */ /* 0x040fe80000041810 */
[----:B------:R-:W-:Y:S02]  /*287c0*/  FADD.FTZ R0, R160, R0 ;  /* 0x00000000a0007221 */ /* 0x000fe40000010000 */
[----:B------:R-:W3:Y:S01]  /*287d0*/  LDSM.16.MT88.4 R160, [R216+0xb800] ;  /* 0x00b80000d8a0783b */ /* 0x000ee20000004200 */
[----:B------:R-:W4:Y:S01]  /*287e0*/  MUFU.EX2 R86, R142 ;  /* 0x0000008e00567308 */ /* 0x000f220000000800 */
[-C--:B------:R-:W-:Y:S01]  /*287f0*/  HMMA.16816.F32.BF16 R20, R76, R92.reuse, R20 ;  /* 0x0000005c4c14723c */ /* 0x080fe20000041814 */
[----:B------:R-:W-:Y:S03]  /*28800*/  FADD.FTZ R0, R159, R0 ;  /* 0x000000009f007221 */ /* 0x000fe60000010000 */
[----:B-1----:R-:W-:Y:S01]  /*28810*/  FADD.FTZ R69, R177, R3 ;  /* 0x00000003b1457221 */ /* 0x002fe20000010000 */
[----:B--2---:R-:W-:Y:S01]  /*28820*/  F2FP.BF16.PACK_AB R193, R101, R84 ;  /* 0x0000005465c1723e */ /* 0x004fe200000010ff */
[----:B------:R-:W-:Y:S02]  /*28830*/  FADD.FTZ R0, R149, R0 ;  /* 0x0000000095007221 */ /* 0x000fe40000010000 */
[C---:B------:R-:W-:Y:S01]  /*28840*/  HMMA.16816.F32.BF16 R24, R80.reuse, R92, R24 ;  /* 0x0000005c5018723c */ /* 0x040fe20000041818 */
[----:B------:R-:W-:Y:S03]  /*28850*/  MUFU.EX2 R100, R100 ;  /* 0x0000006400647308 */ /* 0x000fe60000000800 */
[----:B------:R-:W-:Y:S02]  /*28860*/  FADD.FTZ R0, R150, R0 ;  /* 0x0000000096007221 */ /* 0x000fe40000010000 */
[----:B------:R-:W-:Y:S02]  /*28870*/  FADD.FTZ R3, R137, R2 ;  /* 0x0000000289037221 */ /* 0x000fe40000010000 */
[-C--:B------:R-:W-:Y:S01]  /*28880*/  HMMA.16816.F32.BF16 R28, R80, R94.reuse, R28 ;  /* 0x0000005e501c723c */ /* 0x080fe2000004181c */
[----:B------:R-:W-:Y:S02]  /*28890*/  FADD.FTZ R0, R165, R0 ;  /* 0x00000000a5007221 */ /* 0x000fe40000010000 */
[----:B------:R-:W1:Y:S01]  /*288a0*/  MUFU.EX2 R75, R103 ;  /* 0x00000067004b7308 */ /* 0x000e620000000800 */
[----:B------:R-:W-:Y:S02]  /*288b0*/  FADD.FTZ R2, R166, R69 ;  /* 0x00000045a6027221 */ /* 0x000fe40000010000 */
[----:B------:R-:W-:Y:S01]  /*288c0*/  FADD.FTZ R68, R167, R0 ;  /* 0x00000000a7447221 */ /* 0x000fe20000010000 */
[----:B----4-:R-:W-:Y:S01]  /*288d0*/  F2FP.BF16.PACK_AB R194, R85, R86 ;  /* 0x0000005655c2723e */ /* 0x010fe200000010ff */
[C---:B------:R-:W-:Y:S01]  /*288e0*/  HMMA.16816.F32.BF16 R32, R76.reuse, R94, R32 ;  /* 0x0000005e4c20723c */ /* 0x040fe20000041820 */
[----:B------:R-:W-:Y:S03]  /*288f0*/  FADD.FTZ R0, R174, R74 ;  /* 0x0000004aae007221 */ /* 0x000fe60000010000 */
[----:B------:R-:W-:Y:S02]  /*28900*/  FADD.FTZ R2, R175, R2 ;  /* 0x00000002af027221 */ /* 0x000fe40000010000 */
[----:B------:R-:W-:Y:S02]  /*28910*/  FADD.FTZ R0, R176, R0 ;  /* 0x00000000b0007221 */ /* 0x000fe40000010000 */
[-C--:B------:R-:W-:Y:S01]  /*28920*/  HMMA.16816.F32.BF16 R36, R76, R96.reuse, R36 ;  /* 0x000000604c24723c */ /* 0x080fe20000041824 */
[----:B------:R-:W2:Y:S03]  /*28930*/  LDSM.16.MT88.4 R176, [R214+0xb800] ;  /* 0x00b80000d6b0783b */ /* 0x000ea60000004200 */
[----:B------:R-:W-:Y:S01]  /*28940*/  FADD.FTZ R69, R192, R0 ;  /* 0x00000000c0457221 */ /* 0x000fe20000010000 */
[----:B------:R-:W-:Y:S01]  /*28950*/  F2FP.BF16.PACK_AB R192, R104, R105 ;  /* 0x0000006968c0723e */ /* 0x000fe200000010ff */
[----:B------:R-:W-:Y:S02]  /*28960*/  FADD.FTZ R3, R138, R3 ;  /* 0x000000038a037221 */ /* 0x000fe40000010000 */
[C---:B------:R-:W-:Y:S01]  /*28970*/  HMMA.16816.F32.BF16 R40, R80.reuse, R96, R40 ;  /* 0x000000605028723c */ /* 0x040fe20000041828 */
[----:B------:R-:W-:Y:S03]  /*28980*/  FADD.FTZ R68, R164, R68 ;  /* 0x00000044a4447221 */ /* 0x000fe60000010000 */
[----:B-1----:R-:W-:Y:S01]  /*28990*/  F2FP.BF16.PACK_AB R195, R100, R75 ;  /* 0x0000004b64c3723e */ /* 0x002fe200000010ff */
        /* <DEDUP_REMOVED lines=12> */
[----:B------:R-:W-:Y:S04]  /*28a60*/  FADD.FTZ R2, R251, R2 ;  /* 0x00000002fb027221 */ /* 0x000fe80000010000 */
[C---:B------:R-:W-:Y:S01]  /*28a70*/  HMMA.16816.F32.BF16 R56, R80.reuse, R88, R56 ;  /* 0x000000585038723c */ /* 0x040fe20000041838 */
[----:B------:R-:W-:Y:S04]  /*28a80*/  FADD.FTZ R2, R210, R2 ;  /* 0x00000002d2027221 */ /* 0x000fe80000010000 */
[----:B------:R-:W-:Y:S03]  /*28a90*/  FADD.FTZ R2, R209, R2 ;  /* 0x00000002d1027221 */ /* 0x000fe60000010000 */
[-C--:B------:R-:W-:Y:S08]  /*28aa0*/  HMMA.16816.F32.BF16 R60, R80, R90.reuse, R60 ;  /* 0x0000005a503c723c */ /* 0x080ff0000004183c */
[----:B------:R-:W-:Y:S08]  /*28ab0*/  HMMA.16816.F32.BF16 R64, R76, R90, R64 ;  /* 0x0000005a4c40723c */ /* 0x000ff00000041840 */
[-C--:B------:R-:W-:Y:S01]  /*28ac0*/  HMMA.16816.F32.BF16 R140, R196, R144.reuse, R4 ;  /* 0x00000090c48c723c */ /* 0x080fe20000041804 */
        /* <DEDUP_REMOVED lines=83> */
[----:B-1---5:R-:W-:-:S05]  /*29000*/  @P0 BRA `(.L_x_932) ;  /* 0xffff406000000947 */ /* 0x022fca000383ffff */
.L_x_931:
        /* <DEDUP_REMOVED lines=267> */
[----:B-----5:R-:W1:Y:S01]  /*2a0c0*/  LDS.128 R244, [R246+0x3800] ;  /* 0x00380000f6f47984 */ /* 0x020e620000000c00 */
[----:B------:R-:W-:Y:S05]  /*2a0d0*/  @P1 BRA `(.L_x_936) ;  /* 0x000002d000001947 */ /* 0x000fea0003800000 */
[----:B------:R-:W5:Y:S02]  /*2a0e0*/  S2R R4, SR_TID.X ;  /* 0x0000000000047919 */ /* 0x000f640000002100 */
[----:B-----5:R-:W-:-:S04]  /*2a0f0*/  SHF.R.S32.HI R2, RZ, 0x1f, R4 ;  /* 0x0000001fff027819 */ /* 0x020fc80000011404 */
        /* <DEDUP_REMOVED lines=43> */
.L_x_936:
[----:B------:R-:W-:Y:S05]  /*2a3b0*/  BSYNC B0 ;  /* 0x0000000000007941 */ /* 0x000fea0003800000 */
.L_x_935:
        /* <DEDUP_REMOVED lines=36> */
.L_x_938:
[----:B------:R-:W-:Y:S05]  /*2a600*/  BSYNC B0 ;  /* 0x0000000000007941 */ /* 0x000fea0003800000 */
.L_x_937:
        /* <DEDUP_REMOVED lines=15> */
.L_x_940:
[----:B------:R-:W-:Y:S05]  /*2a700*/  BSYNC B0 ;  /* 0x0000000000007941 */ /* 0x000fea0003800000 */
.L_x_939:
        /* <DEDUP_REMOVED lines=15> */
.L_x_942:
[----:B------:R-:W-:Y:S05]  /*2a800*/  BSYNC B0 ;  /* 0x0000000000007941 */ /* 0x000fea0003800000 */
.L_x_941:
        /* <DEDUP_REMOVED lines=15> */
.L_x_944:
[----:B------:R-:W-:Y:S05]  /*2a900*/  BSYNC B0 ;  /* 0x0000000000007941 */ /* 0x000fea0003800000 */
.L_x_943:
        /* <DEDUP_REMOVED lines=15> */
.L_x_946:
[----:B------:R-:W-:Y:S05]  /*2aa00*/  BSYNC B0 ;  /* 0x0000000000007941 */ /* 0x000fea0003800000 */
.L_x_945:
        /* <DEDUP_REMOVED lines=15> */
.L_x_948:
[----:B------:R-:W-:Y:S05]  /*2ab00*/  BSYNC B0 ;  /* 0x0000000000007941 */ /* 0x000fea0003800000 */
.L_x_947:
        /* <DEDUP_REMOVED lines=15> */
.L_x_950:
[----:B------:R-:W-:Y:S05]  /*2ac00*/  BSYNC B0 ;  /* 0x0000000000007941 */ /* 0x000fea0003800000 */
.L_x_949:
        /* <DEDUP_REMOVED lines=15> */
.L_x_951:
        /* <DEDUP_REMOVED lines=16> */
.L_x_2125:


//--------------------- .text._ZN5flash16flash_fwd_kernelI23Flash_fwd_kernel_traitsILi64ELi128ELi64ELi4ELb0ELb0EN7cutlass10bfloat16_tE19Flash_kernel_traitsILi64ELi128ELi64ELi4ES3_EELb1ELb0ELb0ELb0ELb0ELb1ELb0ELb0EEEvNS_16Flash_fwd_paramsE --------------------------
	.section	.text._ZN5flash16flash_fwd_kernelI23Flash_fwd_kernel_traitsILi64ELi128ELi64ELi4ELb0ELb0EN7cutlass10bfloat16_tE19Flash_kernel_traitsILi64ELi128ELi64ELi4ES3_EELb1ELb0ELb0ELb0ELb0ELb1ELb0ELb0EEEvNS_16Flash_fwd_paramsE,"ax",@progbits
	.sectioninfo	@"SHI_REGISTERS=254"
	.align	128
        .global         _ZN5flash16flash_fwd_kernelI23Flash_fwd_kernel_traitsILi64ELi128ELi64ELi4ELb0ELb0EN7cutlass10bfloat16_tE19Flash_kernel_traitsILi64ELi128ELi64ELi4ES3_EELb1ELb0ELb0ELb0ELb0ELb1ELb0ELb0EEEvNS_16Flash_fwd_paramsE
        .type           _ZN5flash16flash_fwd_kernelI23Flash_fwd_kernel_traitsILi64ELi128ELi64ELi4ELb0ELb0EN7cutlass10bfloat16_tE19Flash_kernel_traitsILi64ELi128ELi64ELi4ES3_EELb1ELb0ELb0ELb0ELb0ELb1ELb0ELb0EEEvNS_16Flash_fwd_paramsE,@function
        .size           _ZN5flash16flash_fwd_kernelI23Flash_fwd_kernel_traitsILi64ELi128ELi64ELi4ELb0ELb0EN7cutlass10bfloat16_tE19Flash_kernel_traitsILi64ELi128ELi64ELi4ES3_EELb1ELb0ELb0ELb0ELb0ELb1ELb0ELb0EEEvNS_16Flash_fwd_paramsE,(.L_x_2126 - _ZN5flash16flash_fwd_kernelI23Flash_fwd_kernel_traitsILi64ELi128ELi64ELi4ELb0ELb0EN7cutlass10bfloat16_tE19Flash_kernel_traitsILi64ELi128ELi64ELi4ES3_EELb1ELb0ELb0ELb0ELb0ELb1ELb0ELb0EEEvNS_16Flash_fwd_paramsE)
        .other          _ZN5flash16flash_fwd_kernelI23Flash_fwd_kernel_traitsILi64ELi128ELi64ELi4ELb0ELb0EN7cutlass10bfloat16_tE19Flash_kernel_traitsILi64ELi128ELi64ELi4ES3_EELb1ELb0ELb0ELb0ELb0ELb1ELb0ELb0EEEvNS_16Flash_fwd_paramsE,@"STO_CUDA_ENTRY STV_DEFAULT"
_ZN5flash16flash_fwd_kernelI23Flash_fwd_kernel_traitsILi64ELi128ELi64ELi4ELb0ELb0EN7cutlass10bfloat16_tE19Flash_kernel_traitsILi64ELi128ELi64ELi4ES3_EELb1ELb0ELb0ELb0ELb0ELb1ELb0ELb0EEEvNS_16Flash_fwd_paramsE:
.text._ZN5flash16flash_fwd_kernelI23Flash_fwd_kernel_traitsILi64ELi128ELi64ELi4ELb0ELb0EN7cutlass10bfloat16_tE19Flash_kernel_traitsILi64ELi128ELi64ELi4ES3_EELb1ELb0ELb0ELb0ELb0ELb1ELb0ELb0EEEvNS_16Flash_fwd_paramsE:
[----:B------:R-:W-:Y:S02]  /*0000*/  MOV R1, c[0x0][0x28] ;  /* 0x00000a0000017a02 */ /* 0x000fe40000000f00 */
[----:B------:R-:W-:Y:S02]  /*0010*/  ULDC.U8 UR4, c[0x0][0x304] ;  /* 0x0000c10000047ab9 */ /* 0x000fe40000000000 */
[----:B------:R-:W-:Y:S01]  /*0020*/  ISETP.NE.AND P1, PT, RZ, UR4, PT ;  /* 0x00000004ff007c0c */ /* 0x000fe2000bf25270 */
[----:B------:R-:W-:Y:S02]  /*0030*/  ULDC.64 UR24, c[0x0][0x2f0] ;  /* 0x0000bc0000187ab9 */ /* 0x000fe40000000a00 */
[----:B------:R-:W-:Y:S01]  /*0040*/  IMAD.U32 R10, RZ, RZ, UR24 ;  /* 0x00000018ff0a7e24 */ /* 0x000fe2000f8e00ff */
[----:B------:R-:W-:Y:S01]  /*0050*/  ULDC.64 UR20, c[0x0][0x118] ;  /* 0x0000460000147ab9 */ /* 0x000fe20000000a00 */
[----:B------:R-:W-:Y:S02]  /*0060*/  IMAD.U32 R11, RZ, RZ, UR25 ;  /* 0x00000019ff0b7e24 */ /* 0x000fe4000f8e00ff */
[----:B------:R-:W-:-:S06]  /*0070*/  IMAD.MOV.U32 R136, RZ, RZ, c[0x0][0x2f8] ;  /* 0x0000be00ff887624 */ /* 0x000fcc00078e00ff */
[----:B------:R-:W2:Y:S01]  /*0080*/  @P1 LDG.E.64 R10, [R10.64] ;  /* 0x000000140a0a1981 */ /* 0x000ea2000c1e1b00 */
[----:B------:R-:W-:Y:S02]  /*0090*/  IMAD.MOV.U32 R3, RZ, RZ, c[0x0][0x2fc] ;  /* 0x0000bf00ff037624 */ /* 0x000fe400078e00ff */
[----:B------:R-:W-:-:S05]  /*00a0*/  @P1 IMAD.MOV.U32 R2, RZ, RZ, R136 ;  /* 0x000000ffff021224 */ /* 0x000fca00078e0088 */
[----:B------:R1:W3:Y:S01]  /*00b0*/  @P1 LDG.E.64 R8, [R2.64] ;  /* 0x0000001402081981 */ /* 0x0002e2000c1e1b00 */
[----:B------:R-:W-:Y:S01]  /*00c0*/  ISETP.NE.U32.AND P3, PT, RZ, c[0x0][0x240], PT ;  /* 0x00009000ff007a0c */ /* 0x000fe20003f65070 */
[----:B------:R-:W4:Y:S01]  /*00d0*/  LDC.U8 R0, c[0x0][0x312] ;  /* 0x0000c480ff007b82 */ /* 0x000f220000000000 */
[----:B------:R-:W-:Y:S01]  /*00e0*/  MOV R197, 0xffffffff ;  /* 0xffffffff00c57802 */ /* 0x000fe20000000f00 */
[----:B------:R-:W1:Y:S01]  /*00f0*/  S2R R123, SR_CTAID.X ;  /* 0x00000000007b7919 */ /* 0x000e620000002500 */
[----:B------:R-:W-:-:S03]  /*0100*/  ISETP.NE.AND.EX P3, PT, RZ, c[0x0][0x244], PT, P3 ;  /* 0x00009100ff007a0c */ /* 0x000fc60003f65330 */
[----:B------:R-:W1:Y:S04]  /*0110*/  S2R R7, SR_CTAID.Y ;  /* 0x0000000000077919 */ /* 0x000e680000002600 */
[----:B------:R-:W1:Y:S04]  /*0120*/  S2R R4, SR_CTAID.Z ;  /* 0x0000000000047919 */ /* 0x000e680000002700 */
[----:B------:R-:W1:Y:S01]  /*0130*/  S2R R127, SR_TID.X ;  /* 0x00000000007f7919 */ /* 0x000e620000002100 */
[----:B----4-:R-:W-:Y:S02]  /*0140*/  ISETP.NE.AND P4, PT, R0, RZ, PT ;  /* 0x000000ff0000720c */ /* 0x010fe40003f85270 */
[----:B-1----:R-:W-:-:S04]  /*0150*/  LOP3.LUT R2, R4, R123, R7, 0xfe, !PT ;  /* 0x0000007b04027212 */ /* 0x002fc800078efe07 */
[----:B------:R-:W-:Y:S02]  /*0160*/  LOP3.LUT P2, RZ, R2, R127, RZ, 0xfc, !PT ;  /* 0x0000007f02ff7212 */ /* 0x000fe4000784fcff */
[----:B------:R-:W-:-:S05]  /*0170*/  MOV R2, 0x4 ;  /* 0x0000000400027802 */ /* 0x000fca0000000f00 */
[----:B------:R-:W-:-:S06]  /*0180*/  IMAD.WIDE R16, R7, R2, c[0x0][0x240] ;  /* 0x0000900007107625 */ /* 0x000fcc00078e0202 */
[----:B------:R-:W-:Y:S02]  /*0190*/  @!P2 IMAD.MOV.U32 R18, RZ, RZ, c[0x0][0x308] ;  /* 0x0000c200ff12a624 */ /* 0x000fe400078e00ff */
[----:B------:R-:W-:Y:S01]  /*01a0*/  @!P2 IMAD.MOV.U32 R19, RZ, RZ, c[0x0][0x30c] ;  /* 0x0000c300ff13a624 */ /* 0x000fe200078e00ff */
[----:B--2---:R-:W1:Y:S08]  /*01b0*/  @P1 R2UR UR24, R10 ;  /* 0x000000000a1813c2 */ /* 0x004e7000000e0000 */
[----:B------:R-:W2:Y:S01]  /*01c0*/  @P1 R2UR UR25, R11 ;  /* 0x000000000b1913c2 */ /* 0x000ea200000e0000 */
[----:B---3--:R-:W-:-:S05]  /*01d0*/  @P1 IADD3 R136, P0, R8, c[0x0][0x300], RZ ;  /* 0x0000c00008881a10 */ /* 0x008fca0007f1e0ff */
[----:B------:R-:W-:Y:S01]  /*01e0*/  @P1 IMAD.X R3, RZ, RZ, R9, P0 ;  /* 0x000000ffff031224 */ /* 0x000fe200000e0609 */
[----:B------:R-:W-:Y:S02]  /*01f0*/  ISETP.NE.U32.AND P0, PT, RZ, c[0x0][0x250], PT ;  /* 0x00009400ff007a0c */ /* 0x000fe40003f05070 */
[----:B------:R-:W-:Y:S01]  /*0200*/  ISETP.EQ.U32.AND P1, PT, RZ, c[0x0][0x248], PT ;  /* 0x00009200ff007a0c */ /* 0x000fe20003f22070 */
[----:B------:R-:W-:Y:S01]  /*0210*/  @!P2 IMAD.MOV.U32 R137, RZ, RZ, R3 ;  /* 0x000000ffff89a224 */ /* 0x000fe200078e0003 */
[----:B------:R-:W-:Y:S02]  /*0220*/  ISETP.NE.AND.EX P0, PT, RZ, c[0x0][0x254], PT, P0 ;  /* 0x00009500ff007a0c */ /* 0x000fe40003f05300 */
[----:B------:R-:W-:Y:S02]  /*0230*/  ISETP.EQ.OR.EX P1, PT, RZ, c[0x0][0x24c], !P4, P1 ;  /* 0x00009300ff007a0c */ /* 0x000fe40006722710 */
[----:B------:R-:W-:Y:S01]  /*0240*/  @!P2 STG.E.64 [R18.64+0x8], R136 ;  /* 0x000008881200a986 */ /* 0x000fe2000c101b14 */
[----:B-1----:R-:W-:-:S02]  /*0250*/  IMAD.U32 R8, RZ, RZ, UR24 ;  /* 0x00000018ff087e24 */ /* 0x002fc4000f8e00ff */
[----:B--2---:R-:W-:-:S05]  /*0260*/  IMAD.U32 R9, RZ, RZ, UR25 ;  /* 0x00000019ff097e24 */ /* 0x004fca000f8e00ff */
[----:B------:R1:W-:Y:S04]  /*0270*/  @!P2 STG.E.64 [R18.64], R8 ;  /* 0x000000081200a986 */ /* 0x0003e8000c101b14 */
[----:B------:R-:W2:Y:S04]  /*0280*/  @P3 LDG.E R197, [R16.64] ;  /* 0x0000001410c53981 */ /* 0x000ea8000c1e1900 */
[----:B------:R-:W2:Y:S01]  /*0290*/  @P3 LDG.E R6, [R16.64+0x4] ;  /* 0x0000041410063981 */ /* 0x000ea2000c1e1900 */
[----:B------:R-:W-:Y:S01]  /*02a0*/  ISETP.NE.U32.AND P2, PT, RZ, c[0x0][0x248], PT ;  /* 0x00009200ff007a0c */ /* 0x000fe20003f45070 */
[----:B------:R-:W-:-:S02]  /*02b0*/  IMAD R5, R7, c[0x0][0x1c0], R4 ;  /* 0x0000700007057a24 */ /* 0x000fc400078e0204 */
[----:B------:R-:W-:Y:S01]  /*02c0*/  IMAD.MOV.U32 R0, RZ, RZ, RZ ;  /* 0x000000ffff007224 */ /* 0x000fe200078e00ff */
[----:B------:R-:W-:Y:S01]  /*02d0*/  ISETP.NE.AND.EX P2, PT, RZ, c[0x0][0x24c], PT, P2 ;  /* 0x00009300ff007a0c */ /* 0x000fe20003f45320 */
[----:B------:R-:W-:Y:S02]  /*02e0*/  IMAD.MOV.U32 R11, RZ, RZ, -0x1 ;  /* 0xffffffffff0b7424 */ /* 0x000fe400078e00ff */
[----:B------:R-:W-:-:S04]  /*02f0*/  @P0 IMAD.WIDE R14, R7, R2, c[0x0][0x250] ;  /* 0x00009400070e0625 */ /* 0x000fc800078e0202 */
[----:B------:R-:W-:Y:S01]  /*0300*/  IMAD.WIDE R12, R7, R2, c[0x0][0x248] ;  /* 0x00009200070c7625 */ /* 0x000fe200078e0202 */
[----:B------:R3:W5:Y:S01]  /*0310*/  @P0 LDG.E R0, [R14.64] ;  /* 0x000000140e000981 */ /* 0x000762000c1e1900 */
[----:B-1----:R-:W-:Y:S02]  /*0320*/  SHF.R.S32.HI R8, RZ, 0x1f, R127 ;  /* 0x0000001fff087819 */ /* 0x002fe4000001147f */
[----:B------:R-:W-:Y:S01]  /*0330*/  IMAD.SHL.U32 R5, R5, 0x20, RZ ;  /* 0x0000002005057824 */ /* 0x000fe200078e00ff */
[----:B------:R3:W5:Y:S01]  /*0340*/  @!P1 LDG.E R11, [R12.64] ;  /* 0x000000140c0b9981 */ /* 0x000762000c1e1900 */
[----:B------:R-:W-:-:S03]  /*0350*/  LEA.HI R122, R8, R127, RZ, 0x5 ;  /* 0x0000007f087a7211 */ /* 0x000fc600078f28ff */
[----:B------:R-:W-:Y:S02]  /*0360*/  SHF.R.S32.HI R116, RZ, 0x1f, R5 ;  /* 0x0000001fff747819 */ /* 0x000fe40000011405 */
[----:B------:R-:W-:-:S04]  /*0370*/  LOP3.LUT R200, R122, 0xffffffe0, RZ, 0xc0, !PT ;  /* 0xffffffe07ac87812 */ /* 0x000fc800078ec0ff */
[----:B------:R-:W-:-:S04]  /*0380*/  IADD3 R200, -R200, R127, RZ ;  /* 0x0000007fc8c87210 */ /* 0x000fc80007ffe1ff */
[--C-:B------:R-:W-:Y:S02]  /*0390*/  IADD3 R136, P1, P0, R5, R136, R200.reuse ;  /* 0x0000008805887210 */ /* 0x100fe4000783e0c8 */
[----:B------:R-:W-:-:S04]  /*03a0*/  SHF.R.S32.HI R5, RZ, 0x1f, R200 ;  /* 0x0000001fff057819 */ /* 0x000fc800000114c8 */
[----:B------:R-:W-:Y:S01]  /*03b0*/  IADD3.X R116, R116, R3, R5, P1, P0 ;  /* 0x0000000374747210 */ /* 0x000fe20000fe0405 */
[----:B--2---:R-:W-:Y:S02]  /*03c0*/  @P3 IMAD.IADD R9, R6, 0x1, -R197 ;  /* 0x0000000106093824 */ /* 0x004fe400078e0ac5 */
[----:B------:R-:W-:Y:S01]  /*03d0*/  @!P3 IMAD.MOV.U32 R9, RZ, RZ, c[0x0][0x214] ;  /* 0x00008500ff09b624 */ /* 0x000fe200078e00ff */
[----:B------:R-:W-:Y:S05]  /*03e0*/  @!P2 BRA `(.L_x_952) ;  /* 0x000000400000a947 */ /* 0x000fea0003800000 */
[----:B---3--:R-:W2:Y:S02]  /*03f0*/  @P4 LDG.E R6, [R12.64+0x4] ;  /* 0x000004140c064981 */ /* 0x008ea4000c1e1900 */
[----:B--2--5:R-:W-:-:S06]  /*0400*/  @P4 IADD3 R3, R6, -R11, RZ ;  /* 0x8000000b06034210 */ /* 0x024fcc0007ffe0ff */
[----:B------:R1:W5:Y:S01]  /*0410*/  @!P4 LDG.E R3, [R12.64] ;  /* 0x000000140c03c981 */ /* 0x000362000c1e1900 */
[----:B------:R-:W-:Y:S05]  /*0420*/  BRA `(.L_x_953) ;  /* 0x0000001000007947 */ /* 0x000fea0003800000 */
.L_x_952:
[----:B---3--:R-:W-:Y:S02]  /*0430*/  MOV R3, c[0x0][0x218] ;  /* 0x0000860000037a02 */ /* 0x008fe40000000f00 */
.L_x_953:
[----:B------:R-:W-:-:S04]  /*0440*/  ISETP.NE.U32.AND P2, PT, RZ, c[0x0][0x258], PT ;  /* 0x00009600ff007a0c */ /* 0x000fc80003f45070 */
[----:B------:R-:W-:-:S13]  /*0450*/  ISETP.NE.AND.EX P2, PT, RZ, c[0x0][0x25c], PT, P2 ;  /* 0x00009700ff007a0c */ /* 0x000fda0003f45320 */
[----:B-1----:R-:W-:-:S05]  /*0460*/  @P2 IMAD.WIDE R12, R7, R2, c[0x0][0x258] ;  /* 0x00009600070c2625 */ /* 0x002fca00078e0202 */
        /* <DEDUP_REMOVED lines=9> */
[C---:B------:R-:W-:Y:S02]  /*0500*/  ISETP.GE.AND P0, PT, R126.reuse, 0x1, PT ;  /* 0x000000017e00780c */ /* 0x040fe40003f06270 */
[----:B------:R-:W-:-:S04]  /*0510*/  IADD3 R3, R126, 0x3f, RZ ;  /* 0x0000003f7e037810 */ /* 0x000fc80007ffe0ff */
[----:B------:R-:W-:-:S04]  /*0520*/  SHF.R.S32.HI R132, RZ, 0x1f, R3 ;  /* 0x0000001fff847819 */ /* 0x000fc80000011403 */
[----:B------:R-:W-:-:S03]  /*0530*/  LEA.HI R132, R132, R3, RZ, 0x6 ;  /* 0x0000000384847211 */ /* 0x000fc600078f30ff */
[----:B------:R-:W-:Y:S05]  /*0540*/  @!P0 BRA `(.L_x_954) ;  /* 0x0000a31000008947 */ /* 0x000fea0003800000 */
[----:B------:R-:W-:Y:S01]  /*0550*/  ISETP.NE.AND P1, PT, R197, -0x1, PT ;  /* 0xffffffffc500780c */ /* 0x000fe20003f25270 */
[----:B------:R-:W1:Y:S01]  /*0560*/  LDC.U8 R137, c[0x0][0x2d8] ;  /* 0x0000b600ff897b82 */ /* 0x000e620000000000 */
        /* <DEDUP_REMOVED lines=13> */
[----:B-1----:R-:W-:Y:S01]  /*0640*/  SHF.R.S32.HI R3, RZ, 0x1f, R0 ;  /* 0x0000001fff037819 */ /* 0x002fe20000011400 */
        /* <DEDUP_REMOVED lines=9> */
.L_x_955:
[----:B-1----:R-:W-:-:S04]  /*06e0*/  IABS R10, c[0x0][0x1c8] ;  /* 0x00007200000a7a13 */ /* 0x002fc80000000000 */
        /* <DEDUP_REMOVED lines=10> */
[----:B------:R-:W-:-:S04]  /*0790*/  IMAD.HI.U32 R212, R13, R2, RZ ;  /* 0x000000020dd47227 */ /* 0x000fc800078e00ff */
[----:B------:R-:W-:Y:S02]  /*07a0*/  IMAD.MOV R13, RZ, RZ, -R212 ;  /* 0x000000ffff0d7224 */ /* 0x000fe400078e0ad4 */
[----:B------:R-:W-:-:S04]  /*07b0*/  @P0 IMAD.WIDE.U32 R22, R6, c[0x0][0x1a0], RZ ;  /* 0x0000680006160a25 */ /* 0x000fc800078e00ff */
[----:B------:R-:W-:Y:S01]  /*07c0*/  IMAD R13, R10, R13, R2 ;  /* 0x0000000d0a0d7224 */ /* 0x000fe200078e0202 */
[----:B------:R-:W-:Y:S01]  /*07d0*/  LOP3.LUT R2, R4, c[0x0][0x1c8], RZ, 0x3c, !PT ;  /* 0x0000720004027a12 */ /* 0x000fe200078e3cff */
[----:B------:R-:W-:-:S03]  /*07e0*/  @P0 IMAD R6, R6, c[0x0][0x1a4], R23 ;  /* 0x0000690006060a24 */ /* 0x000fc600078e0217 */
[----:B------:R-:W-:Y:S02]  /*07f0*/  ISETP.GT.U32.AND P2, PT, R10, R13, PT ;  /* 0x0000000d0a00720c */ /* 0x000fe40003f44070 */
[----:B------:R-:W-:-:S11]  /*0800*/  ISETP.GE.AND P1, PT, R2, RZ, PT ;  /* 0x000000ff0200720c */ /* 0x000fd60003f26270 */
[----:B------:R-:W-:Y:S01]  /*0810*/  @!P2 IMAD.IADD R13, R13, 0x1, -R10 ;  /* 0x000000010d0da824 */ /* 0x000fe200078e0a0a */
[----:B------:R-:W-:Y:S02]  /*0820*/  @!P2 IADD3 R212, R212, 0x1, RZ ;  /* 0x00000001d4d4a810 */ /* 0x000fe40007ffe0ff */
[----:B------:R-:W-:Y:S02]  /*0830*/  ISETP.NE.AND P2, PT, RZ, c[0x0][0x1c8], PT ;  /* 0x00007200ff007a0c */ /* 0x000fe40003f45270 */
[----:B------:R-:W-:Y:S02]  /*0840*/  ISETP.GE.U32.AND P3, PT, R13, R10, PT ;  /* 0x0000000a0d00720c */ /* 0x000fe40003f66070 */
[----:B------:R-:W-:-:S11]  /*0850*/  SHF.R.S32.HI R13, RZ, 0x1f, R4 ;  /* 0x0000001fff0d7819 */ /* 0x000fd60000011404 */
[----:B------:R-:W-:-:S05]  /*0860*/  @P3 IADD3 R212, R212, 0x1, RZ ;  /* 0x00000001d4d43810 */ /* 0x000fca0007ffe0ff */
        /* <DEDUP_REMOVED lines=13> */
.L_x_956:
[-C--:B------:R-:W-:Y:S01]  /*0940*/  LEA.HI R228, R8, R127.reuse, RZ, 0x3 ;  /* 0x0000007f08e47211 */ /* 0x080fe200078f18ff */
[----:B------:R-:W-:Y:S01]  /*0950*/  IMAD.IADD R196, R9, 0x1, -R196 ;  /* 0x0000000109c47824 */ /* 0x000fe200078e0ac4 */
[----:B------:R-:W-:Y:S01]  /*0960*/  LEA.HI.SX32 R117, R132, 0xffffffff, 0x1a ;  /* 0xffffffff84757811 */ /* 0x000fe200078fd2ff */
[----:B------:R-:W-:Y:S01]  /*0970*/  IMAD R13, R13, c[0x0][0x1a8], RZ ;  /* 0x00006a000d0d7a24 */ /* 0x000fe200078e02ff */
[----:B------:R-:W-:Y:S01]  /*0980*/  LOP3.LUT R2, R228, 0xfffffff8, RZ, 0xc0, !PT ;  /* 0xfffffff8e4027812 */ /* 0x000fe200078ec0ff */
[----:B------:R-:W-:Y:S01]  /*0990*/  IMAD.MOV.U32 R119, RZ, RZ, c[0x0][0x198] ;  /* 0x00006600ff777624 */ /* 0x000fe200078e00ff */
[----:B------:R-:W-:Y:S01]  /*09a0*/  SHF.R.S32.HI R228, RZ, 0x3, R228 ;  /* 0x00000003ffe47819 */ /* 0x000fe200000114e4 */
[----:B------:R-:W-:Y:S01]  /*09b0*/  IMAD R13, R4, c[0x0][0x1ac], R13 ;  /* 0x00006b00040d7a24 */ /* 0x000fe200078e020d */
[----:B------:R-:W-:Y:S01]  /*09c0*/  SHF.R.S32.HI R195, RZ, 0x1f, R212 ;  /* 0x0000001fffc37819 */ /* 0x000fe200000114d4 */
[----:B------:R-:W-:Y:S01]  /*09d0*/  IMAD.IADD R2, R127, 0x1, -R2 ;  /* 0x000000017f027824 */ /* 0x000fe200078e0a02 */
[C---:B------:R-:W-:Y:S01]  /*09e0*/  IADD3 R211, R228.reuse, 0x10, RZ ;  /* 0x00000010e4d37810 */ /* 0x040fe20007ffe0ff */
[----:B------:R-:W-:Y:S01]  /*09f0*/  IMAD.SHL.U32 R9, R228, 0x40, RZ ;  /* 0x00000040e4097824 */ /* 0x000fe200078e00ff */
[--C-:B------:R-:W-:Y:S01]  /*0a00*/  SHF.R.S32.HI R229, RZ, 0x1f, R228.reuse ;  /* 0x0000001fffe57819 */ /* 0x100fe200000114e4 */
[----:B------:R-:W-:Y:S01]  /*0a10*/  IMAD.SHL.U32 R218, R2, 0x8, RZ ;  /* 0x0000000802da7824 */ /* 0x000fe200078e00ff */
[----:B------:R-:W-:Y:S01]  /*0a20*/  ISETP.GE.AND P0, PT, R211, R196, PT ;  /* 0x000000c4d300720c */ /* 0x000fe20003f06270 */
[----:B------:R-:W-:Y:S01]  /*0a30*/  IMAD.MOV.U32 R120, RZ, RZ, 0x6 ;  /* 0x00000006ff787424 */ /* 0x000fe200078e00ff */
[----:B------:R-:W-:Y:S01]  /*0a40*/  IADD3 R209, R228, 0x20, RZ ;  /* 0x00000020e4d17810 */ /* 0x000fe20007ffe0ff */
[----:B------:R-:W-:Y:S01]  /*0a50*/  IMAD.WIDE R220, R123, 0x80, R228 ;  /* 0x000000807bdc7825 */ /* 0x000fe200078e02e4 */
[----:B------:R-:W-:Y:S01]  /*0a60*/  IADD3 R14, P2, R218, R14, RZ ;  /* 0x0000000eda0e7210 */ /* 0x000fe20007f5e0ff */
[----:B------:R-:W-:Y:S01]  /*0a70*/  ULDC.64 UR4, c[0x0][0x1a0] ;  /* 0x0000680000047ab9 */ /* 0x000fe20000000a00 */
[----:B------:R-:W-:Y:S01]  /*0a80*/  SHF.R.S32.HI R219, RZ, 0x1f, R218 ;  /* 0x0000001fffdb7819 */ /* 0x000fe200000114da */
[----:B------:R-:W-:Y:S01]  /*0a90*/  IMAD R217, R195, c[0x0][0x1b0], RZ ;  /* 0x00006c00c3d97a24 */ /* 0x000fe200078e02ff */
[-C--:B------:R-:W-:Y:S01]  /*0aa0*/  ISETP.GE.AND P1, PT, R228, R196.reuse, PT ;  /* 0x000000c4e400720c */ /* 0x080fe20003f26270 */
[----:B------:R-:W-:Y:S01]  /*0ab0*/  IMAD.SHL.U32 R121, R119, 0x40, RZ ;  /* 0x0000004077797824 */ /* 0x000fe200078e00ff */
[----:B------:R-:W-:Y:S01]  /*0ac0*/  ISETP.GE.AND P5, PT, R209, R196, PT ;  /* 0x000000c4d100720c */ /* 0x000fe20003fa6270 */
[----:B------:R-:W-:Y:S01]  /*0ad0*/  IMAD.X R15, R219, 0x1, R5, P2 ;  /* 0x00000001db0f7824 */ /* 0x000fe200010e0605 */
[----:B------:R-:W-:Y:S01]  /*0ae0*/  LOP3.LUT R9, R9, 0x1c0, RZ, 0xc0, !PT ;  /* 0x000001c009097812 */ /* 0x000fe200078ec0ff */
[----:B------:R-:W-:Y:S01]  /*0af0*/  IMAD R217, R212, c[0x0][0x1b4], R217 ;  /* 0x00006d00d4d97a24 */ /* 0x000fe200078e02d9 */
[----:B------:R-:W-:Y:S01]  /*0b00*/  @!P0 IADD3 R16, P2, R220, 0x10, RZ ;  /* 0x00000010dc108810 */ /* 0x000fe20007f5e0ff */
[----:B------:R-:W-:Y:S01]  /*0b10*/  IMAD.WIDE.U32 R4, R4, c[0x0][0x1a8], R14 ;  /* 0x00006a0004047a25 */ /* 0x000fe200078e000e */
[----:B------:R-:W-:Y:S01]  /*0b20*/  LOP3.LUT R7, R9, 0x38, R218, 0xf8, !PT ;  /* 0x0000003809077812 */ /* 0x000fe200078ef8da */
[----:B------:R-:W-:Y:S01]  /*0b30*/  USHF.L.U32 UR6, UR5, 0x5, URZ ;  /* 0x0000000505067899 */ /* 0x000fe2000800063f */
[----:B------:R-:W-:Y:S01]  /*0b40*/  SHF.R.U32.HI R198, RZ, 0x3, R9 ;  /* 0x00000003ffc67819 */ /* 0x000fe20000011609 */
[----:B------:R-:W-:Y:S01]  /*0b50*/  @!P0 IMAD.X R11, RZ, RZ, R221, P2 ;  /* 0x000000ffff0b8224 */ /* 0x000fe200010e06dd */
[-C--:B------:R-:W-:Y:S01]  /*0b60*/  LEA.HI R9, R8, R127.reuse, RZ, 0x6 ;  /* 0x0000007f08097211 */ /* 0x080fe200078f30ff */
[----:B------:R-:W-:Y:S01]  /*0b70*/  IMAD.IADD R13, R5, 0x1, R13 ;  /* 0x00000001050d7824 */ /* 0x000fe200078e020d */
[----:B------:R-:W-:Y:S01]  /*0b80*/  LOP3.LUT R198, R7, R198, RZ, 0x3c, !PT ;  /* 0x000000c607c67212 */ /* 0x000fe200078e3cff */
[----:B------:R-:W-:Y:S01]  /*0b90*/  @!P0 IMAD R11, R11, c[0x0][0x190], RZ ;  /* 0x000064000b0b8a24 */ /* 0x000fe200078e02ff */
[----:B------:R-:W-:Y:S01]  /*0ba0*/  @!P5 IADD3 R14, P2, R220, 0x20, RZ ;  /* 0x00000020dc0ed810 */ /* 0x000fe20007f5e0ff */
[----:B------:R-:W-:Y:S01]  /*0bb0*/  @!P1 IMAD R7, R221, c[0x0][0x190], RZ ;  /* 0x00006400dd079a24 */ /* 0x000fe200078e02ff */
[C---:B------:R-:W-:Y:S01]  /*0bc0*/  IADD3 R207, R228.reuse, 0x30, RZ ;  /* 0x00000030e4cf7810 */ /* 0x040fe20007ffe0ff */
[----:B------:R-:W-:Y:S01]  /*0bd0*/  @!P1 IMAD.MOV.U32 R12, RZ, RZ, R4 ;  /* 0x000000ffff0c9224 */ /* 0x000fe200078e0004 */
[----:B------:R-:W-:Y:S01]  /*0be0*/  IADD3 R205, R228, 0x40, RZ ;  /* 0x00000040e4cd7810 */ /* 0x000fe20007ffe0ff */
[----:B------:R-:W-:Y:S01]  /*0bf0*/  IMAD.SHL.U32 R9, R9, 0x8, RZ ;  /* 0x0000000809097824 */ /* 0x000fe200078e00ff */
[----:B------:R-:W-:Y:S01]  /*0c00*/  ISETP.GE.AND P4, PT, R207, R196, PT ;  /* 0x000000c4cf00720c */ /* 0x000fe20003f86270 */
[----:B------:R-:W-:Y:S01]  /*0c10*/  @!P0 IMAD R5, R16, c[0x0][0x194], R11 ;  /* 0x0000650010058a24 */ /* 0x000fe200078e020b */
[----:B------:R-:W-:Y:S01]  /*0c20*/  IADD3 R203, R228, 0x50, RZ ;  /* 0x00000050e4cb7810 */ /* 0x000fe20007ffe0ff */
[----:B------:R-:W-:Y:S01]  /*0c30*/  @!P1 IMAD R7, R220, c[0x0][0x194], R7 ;  /* 0x00006500dc079a24 */ /* 0x000fe200078e0207 */
[----:B------:R-:W-:Y:S01]  /*0c40*/  LOP3.LUT R198, R198, 0xfffffe00, R9, 0xf8, !PT ;  /* 0xfffffe00c6c67812 */ /* 0x000fe200078ef809 */
[----:B------:R-:W-:Y:S01]  /*0c50*/  @!P1 IMAD.WIDE.U32 R10, R220, c[0x0][0x190], R12 ;  /* 0x00006400dc0a9a25 */ /* 0x000fe200078e000c */
[C---:B------:R-:W-:Y:S01]  /*0c60*/  IADD3 R201, R228.reuse, 0x60, RZ ;  /* 0x00000060e4c97810 */ /* 0x040fe20007ffe0ff */
[----:B------:R-:W-:Y:S01]  /*0c70*/  UIMAD.WIDE.U32 UR8, UR4, 0x20, URZ ;  /* 0x00000020040878a5 */ /* 0x000fe2000f8e003f */
[----:B------:R-:W-:Y:S01]  /*0c80*/  IADD3 R199, R228, 0x70, RZ ;  /* 0x00000070e4c77810 */ /* 0x000fe20007ffe0ff */
[----:B------:R-:W-:Y:S01]  /*0c90*/  @!P5 IMAD.X R9, RZ, RZ, R221, P2 ;  /* 0x000000ffff09d224 */ /* 0x000fe200010e06dd */
[----:B------:R-:W-:Y:S01]  /*0ca0*/  @!P1 LEA R18, P2, R10, c[0x0][0x160], 0x1 ;  /* 0x000058000a129a11 */ /* 0x000fe200078408ff */
[----:B------:R-:W-:Y:S01]  /*0cb0*/  @!P0 IMAD.MOV.U32 R12, RZ, RZ, R4 ;  /* 0x000000ffff0c8224 */ /* 0x000fe200078e0004 */
[----:B------:R-:W-:Y:S01]  /*0cc0*/  SHF.L.U64.HI R120, R119, R120, c[0x0][0x19c] ;  /* 0x0000670077787619 */ /* 0x000fe20000010278 */
[----:B------:R-:W-:Y:S01]  /*0cd0*/  @!P1 IMAD.IADD R7, R11, 0x1, R7 ;  /* 0x000000010b079824 */ /* 0x000fe200078e0207 */
[----:B------:R-:W-:Y:S01]  /*0ce0*/  LEA.HI R8, R8, R127, RZ, 0x4 ;  /* 0x0000007f08087211 */ /* 0x000fe200078f20ff */
[----:B------:R-:W-:Y:S01]  /*0cf0*/  @!P0 IMAD.WIDE.U32 R16, R16, c[0x0][0x190], R12 ;  /* 0x0000640010108a25 */ /* 0x000fe200078e000c */
[----:B------:R-:W-:-:S02]  /*0d00*/  SHF.R.S32.HI R122, RZ, 0x5, R122 ;  /* 0x00000005ff7a7819 */ /* 0x000fc4000001147a */
[----:B------:R-:W-:Y:S01]  /*0d10*/  @!P1 LEA.HI.X R19, R10, c[0x0][0x164], R7, 0x1, P2 ;  /* 0x000059000a139a11 */ /* 0x000fe200010f0c07 */
[----:B------:R-:W-:Y:S01]  /*0d20*/  @!P5 IMAD R9, R9, c[0x0][0x190], RZ ;  /* 0x000064000909da24 */ /* 0x000fe200078e02ff */
[-C--:B------:R-:W-:Y:S01]  /*0d30*/  ISETP.GE.AND P2, PT, R205, R196.reuse, PT ;  /* 0x000000c4cd00720c */ /* 0x080fe20003f46270 */
[----:B------:R-:W-:Y:S01]  /*0d40*/  @!P5 IMAD.MOV.U32 R12, RZ, RZ, R4 ;  /* 0x000000ffff0cd224 */ /* 0x000fe200078e0004 */
[----:B------:R-:W-:Y:S01]  /*0d50*/  @!P0 LEA R26, P6, R16, c[0x0][0x160], 0x1 ;  /* 0x00005800101a8a11 */ /* 0x000fe200078c08ff */
        /* <DEDUP_REMOVED lines=12> */
[----:B------:R-:W-:Y:S01]  /*0e20*/  IMAD.MOV.U32 R118, RZ, RZ, c[0x0][0x19c] ;  /* 0x00006700ff767624 */ /* 0x000fe200078e00ff */
[----:B------:R-:W-:Y:S01]  /*0e30*/  @!P4 IADD3 R20, P6, R220, 0x30, RZ ;  /* 0x00000030dc14c810 */ /* 0x000fe20007fde0ff */
[----:B------:R2:W-:Y:S01]  /*0e40*/  @!P0 LDGSTS.E.BYPASS.LTC128B.128 [R198+0x800], [R26.64] ;  /* 0x008000001ac68fae */ /* 0x0005e2000b901d54 */
[----:B------:R-:W-:Y:S01]  /*0e50*/  @!P5 LEA.HI.X R11, R14, c[0x0][0x164], R0, 0x1, P3 ;  /* 0x000059000e0bda11 */ /* 0x000fe200018f0c00 */
[----:B------:R-:W-:Y:S01]  /*0e60*/  IMAD R195, R195, c[0x0][0x1b8], RZ ;  /* 0x00006e00c3c37a24 */ /* 0x000fe200078e02ff */
[-C--:B------:R-:W-:Y:S01]  /*0e70*/  ISETP.GE.AND P3, PT, R201, R196.reuse, PT ;  /* 0x000000c4c900720c */ /* 0x080fe20003f66270 */
[----:B------:R-:W-:Y:S01]  /*0e80*/  @!P4 IMAD.X R5, RZ, RZ, R221, P6 ;  /* 0x000000ffff05c224 */ /* 0x000fe200030e06dd */
[----:B------:R-:W-:Y:S01]  /*0e90*/  ISETP.GE.AND P0, PT, R199, R196, PT ;  /* 0x000000c4c700720c */ /* 0x000fe20003f06270 */
[----:B------:R-:W-:Y:S01]  /*0ea0*/  @!P1 IMAD.MOV.U32 R28, RZ, RZ, R4 ;  /* 0x000000ffff1c9224 */ /* 0x000fe200078e0004 */
[----:B------:R3:W-:Y:S01]  /*0eb0*/  @!P5 LDGSTS.E.BYPASS.LTC128B.128 [R198+0x1000], [R10.64] ;  /* 0x010000000ac6dfae */ /* 0x0007e2000b901d54 */
[----:B------:R-:W-:-:S02]  /*0ec0*/  @!P4 IMAD R5, R5, c[0x0][0x190], RZ ;  /* 0x000064000505ca24 */ /* 0x000fc400078e02ff */
[----:B------:R-:W-:Y:S02]  /*0ed0*/  @!P1 IMAD.MOV.U32 R29, RZ, RZ, R13 ;  /* 0x000000ffff1d9224 */ /* 0x000fe400078e000d */
[----:B------:R-:W-:Y:S02]  /*0ee0*/  @!P4 IMAD R12, R20, c[0x0][0x194], R5 ;  /* 0x00006500140cca24 */ /* 0x000fe400078e0205 */
[----:B------:R-:W-:Y:S02]  /*0ef0*/  @!P4 IMAD.MOV.U32 R5, RZ, RZ, R13 ;  /* 0x000000ffff05c224 */ /* 0x000fe400078e000d */
[--C-:B------:R-:W-:Y:S01]  /*0f00*/  @!P3 IMAD.MOV.U32 R30, RZ, RZ, R4.reuse ;  /* 0x000000ffff1eb224 */ /* 0x100fe200078e0004 */
[----:B-1----:R-:W-:Y:S01]  /*0f10*/  @!P2 IADD3 R18, P6, R220, 0x40, RZ ;  /* 0x00000040dc12a810 */ /* 0x002fe20007fde0ff */
[----:B------:R-:W-:-:S04]  /*0f20*/  @!P4 IMAD.WIDE.U32 R20, R20, c[0x0][0x190], R4 ;  /* 0x000064001414ca25 */ /* 0x000fc800078e0004 */
[----:B------:R-:W-:Y:S01]  /*0f30*/  @!P2 IMAD.X R7, RZ, RZ, R221, P6 ;  /* 0x000000ffff07a224 */ /* 0x000fe200030e06dd */
[C---:B------:R-:W-:Y:S01]  /*0f40*/  @!P1 IADD3 R15, P6, R220.reuse, 0x50, RZ ;  /* 0x00000050dc0f9810 */ /* 0x040fe20007fde0ff */
[----:B------:R-:W-:Y:S02]  /*0f50*/  @!P2 IMAD.MOV.U32 R5, RZ, RZ, R13 ;  /* 0x000000ffff05a224 */ /* 0x000fe400078e000d */
[----:B------:R-:W-:Y:S02]  /*0f60*/  @!P2 IMAD R7, R7, c[0x0][0x190], RZ ;  /* 0x000064000707aa24 */ /* 0x000fe400078e02ff */
[----:B------:R-:W-:Y:S01]  /*0f70*/  @!P1 IMAD.X R16, RZ, RZ, R221, P6 ;  /* 0x000000ffff109224 */ /* 0x000fe200030e06dd */
[----:B------:R-:W-:Y:S01]  /*0f80*/  @!P3 IADD3 R9, P6, R220, 0x60, RZ ;  /* 0x00000060dc09b810 */ /* 0x000fe20007fde0ff */
[----:B------:R-:W-:Y:S02]  /*0f90*/  @!P2 IMAD R7, R18, c[0x0][0x194], R7 ;  /* 0x000065001207aa24 */ /* 0x000fe400078e0207 */
[----:B------:R-:W-:-:S02]  /*0fa0*/  @!P1 IMAD R16, R16, c[0x0][0x190], RZ ;  /* 0x0000640010109a24 */ /* 0x000fc400078e02ff */
[----:B------:R-:W-:Y:S01]  /*0fb0*/  @!P3 IMAD.X R0, RZ, RZ, R221, P6 ;  /* 0x000000ffff00b224 */ /* 0x000fe200030e06dd */
[----:B------:R-:W-:Y:S01]  /*0fc0*/  @!P4 LEA R14, P6, R20, c[0x0][0x160], 0x1 ;  /* 0x00005800140eca11 */ /* 0x000fe200078c08ff */
[----:B------:R-:W-:Y:S02]  /*0fd0*/  @!P4 IMAD.IADD R12, R21, 0x1, R12 ;  /* 0x00000001150cc824 */ /* 0x000fe400078e020c */
[----:B------:R-:W-:-:S04]  /*0fe0*/  @!P2 IMAD.WIDE.U32 R18, R18, c[0x0][0x190], R4 ;  /* 0x000064001212aa25 */ /* 0x000fc800078e0004 */
[C---:B------:R-:W-:Y:S02]  /*0ff0*/  @!P1 IMAD R5, R15.reuse, c[0x0][0x194], R16 ;  /* 0x000065000f059a24 */ /* 0x040fe400078e0210 */
[----:B------:R-:W-:Y:S01]  /*1000*/  @!P1 IMAD.WIDE.U32 R28, R15, c[0x0][0x190], R28 ;  /* 0x000064000f1c9a25 */ /* 0x000fe200078e001c */
[----:B------:R-:W-:Y:S02]  /*1010*/  @!P4 LEA.HI.X R15, R20, c[0x0][0x164], R12, 0x1, P6 ;  /* 0x00005900140fca11 */ /* 0x000fe400030f0c0c */
[----:B------:R-:W-:Y:S01]  /*1020*/  @!P2 LEA R24, P6, R18, c[0x0][0x160], 0x1 ;  /* 0x000058001218aa11 */ /* 0x000fe200078c08ff */
[----:B------:R-:W-:Y:S02]  /*1030*/  @!P2 IMAD.IADD R7, R19, 0x1, R7 ;  /* 0x000000011307a824 */ /* 0x000fe400078e0207 */
[----:B------:R-:W-:Y:S01]  /*1040*/  @!P3 IMAD R0, R0, c[0x0][0x190], RZ ;  /* 0x000064000000ba24 */ /* 0x000fe200078e02ff */
[----:B------:R1:W-:Y:S01]  /*1050*/  @!P4 LDGSTS.E.BYPASS.LTC128B.128 [R198+0x1800], [R14.64] ;  /* 0x018000000ec6cfae */ /* 0x0003e2000b901d54 */
[----:B------:R-:W-:Y:S01]  /*1060*/  @!P3 IMAD.MOV.U32 R31, RZ, RZ, R13 ;  /* 0x000000ffff1fb224 */ /* 0x000fe200078e000d */
[----:B------:R-:W-:Y:S01]  /*1070*/  @!P2 LEA.HI.X R25, R18, c[0x0][0x164], R7, 0x1, P6 ;  /* 0x000059001219aa11 */ /* 0x000fe200030f0c07 */
[----:B------:R-:W-:Y:S01]  /*1080*/  @!P1 IMAD.IADD R5, R29, 0x1, R5 ;  /* 0x000000011d059824 */ /* 0x000fe200078e0205 */
[----:B------:R-:W-:Y:S01]  /*1090*/  @!P1 LEA R16, P6, R28, c[0x0][0x160], 0x1 ;  /* 0x000058001c109a11 */ /* 0x000fe200078c08ff */
[----:B------:R-:W-:-:S02]  /*10a0*/  @!P3 IMAD R0, R9, c[0x0][0x194], R0 ;  /* 0x000065000900ba24 */ /* 0x000fc400078e0200 */
[----:B------:R-:W-:Y:S01]  /*10b0*/  @!P3 IMAD.WIDE.U32 R30, R9, c[0x0][0x190], R30 ;  /* 0x00006400091eba25 */ /* 0x000fe200078e001e */
[----:B------:R-:W-:Y:S01]  /*10c0*/  @!P1 LEA.HI.X R17, R28, c[0x0][0x164], R5, 0x1, P6 ;  /* 0x000059001c119a11 */ /* 0x000fe200030f0c05 */
[----:B------:R4:W-:Y:S01]  /*10d0*/  @!P2 LDGSTS.E.BYPASS.LTC128B.128 [R198+0x2000], [R24.64] ;  /* 0x0200000018c6afae */ /* 0x0009e2000b901d54 */
[----:B------:R-:W-:Y:S01]  /*10e0*/  SHF.R.S32.HI R9, RZ, 0x4, R8 ;  /* 0x00000004ff097819 */ /* 0x000fe20000011408 */
[----:B------:R-:W-:Y:S01]  /*10f0*/  @!P3 IMAD.IADD R0, R31, 0x1, R0 ;  /* 0x000000011f00b824 */ /* 0x000fe200078e0200 */
[----:B------:R-:W-:Y:S01]  /*1100*/  @!P3 LEA R20, P6, R30, c[0x0][0x160], 0x1 ;  /* 0x000058001e14ba11 */ /* 0x000fe200078c08ff */
[----:B------:R-:W-:Y:S01]  /*1110*/  IMAD R5, R229, c[0x0][0x198], RZ ;  /* 0x00006600e5057a24 */ /* 0x000fe200078e02ff */
[----:B------:R5:W-:Y:S01]  /*1120*/  @!P1 LDGSTS.E.BYPASS.LTC128B.128 [R198+0x2800], [R16.64] ;  /* 0x0280000010c69fae */ /* 0x000be2000b901d54 */
[----:B------:R-:W-:Y:S01]  /*1130*/  IMAD.WIDE.U32 R18, R228, c[0x0][0x198], R218 ;  /* 0x00006600e4127a25 */ /* 0x000fe200078e00da */
[----:B------:R-:W-:Y:S02]  /*1140*/  @!P3 LEA.HI.X R21, R30, c[0x0][0x164], R0, 0x1, P6 ;  /* 0x000059001e15ba11 */ /* 0x000fe400030f0c00 */
[----:B------:R-:W-:Y:S01]  /*1150*/  @!P0 IADD3 R12, P6, R220, 0x70, RZ ;  /* 0x00000070dc0c8810 */ /* 0x000fe20007fde0ff */
[----:B------:R-:W-:-:S02]  /*1160*/  IMAD R0, R228, c[0x0][0x19c], R5 ;  /* 0x00006700e4007a24 */ /* 0x000fc400078e0205 */
[----:B------:R-:W-:Y:S01]  /*1170*/  @!P0 IMAD.MOV.U32 R5, RZ, RZ, R13 ;  /* 0x000000ffff058224 */ /* 0x000fe200078e000d */
[----:B------:R1:W-:Y:S01]  /*1180*/  @!P3 LDGSTS.E.BYPASS.LTC128B.128 [R198+0x3000], [R20.64] ;  /* 0x0300000014c6bfae */ /* 0x0003e2000b901d54 */
[----:B------:R-:W-:Y:S01]  /*1190*/  @!P0 IMAD.X R7, RZ, RZ, R221, P6 ;  /* 0x000000ffff078224 */ /* 0x000fe200030e06dd */
[----:B------:R-:W-:Y:S01]  /*11a0*/  IADD3 R214, P6, R214, R18, RZ ;  /* 0x00000012d6d67210 */ /* 0x000fe20007fde0ff */
[----:B---3--:R-:W-:-:S03]  /*11b0*/  IMAD.WIDE.U32 R10, R228, c[0x0][0x1a0], R218 ;  /* 0x00006800e40a7a25 */ /* 0x008fc600078e00da */
[----:B------:R-:W-:Y:S01]  /*11c0*/  IADD3.X R215, R3, R19, R0, P6, !PT ;  /* 0x0000001303d77210 */ /* 0x000fe200037fe400 */
[----:B------:R-:W-:Y:S01]  /*11d0*/  @!P0 IMAD R7, R7, c[0x0][0x190], RZ ;  /* 0x0000640007078a24 */ /* 0x000fe200078e02ff */
[----:B------:R-:W-:Y:S01]  /*11e0*/  IADD3 R22, P4, R22, R10, RZ ;  /* 0x0000000a16167210 */ /* 0x000fe20007f9e0ff */
[----:B------:R-:W-:Y:S02]  /*11f0*/  IMAD R0, R117, -0x40, R126 ;  /* 0xffffffc075007824 */ /* 0x000fe400078e027e */
[C---:B------:R-:W-:Y:S02]  /*1200*/  @!P0 IMAD R7, R12.reuse, c[0x0][0x194], R7 ;  /* 0x000065000c078a24 */ /* 0x040fe400078e0207 */
[----:B------:R-:W-:Y:S01]  /*1210*/  @!P0 IMAD.WIDE.U32 R12, R12, c[0x0][0x190], R4 ;  /* 0x000064000c0c8a25 */ /* 0x000fe200078e0004 */
[-C--:B------:R-:W-:Y:S02]  /*1220*/  ISETP.GE.AND P6, PT, R228, R0.reuse, PT ;  /* 0x00000000e400720c */ /* 0x080fe40003fc6270 */
[----:B------:R-:W-:Y:S01]  /*1230*/  SHF.R.S32.HI R4, RZ, 0x1f, R117 ;  /* 0x0000001fff047819 */ /* 0x000fe20000011475 */
[----:B------:R-:W-:Y:S01]  /*1240*/  @!P0 IMAD.IADD R7, R13, 0x1, R7 ;  /* 0x000000010d078824 */ /* 0x000fe200078e0207 */
[----:B------:R-:W-:Y:S01]  /*1250*/  @!P0 LEA R18, P5, R12, c[0x0][0x160], 0x1 ;  /* 0x000058000c128a11 */ /* 0x000fe200078a08ff */
[----:B------:R-:W-:Y:S01]  /*1260*/  IMAD.WIDE.U32 R214, R212, c[0x0][0x1b0], R214 ;  /* 0x00006c00d4d67a25 */ /* 0x000fe200078e00d6 */
[----:B------:R-:W-:-:S02]  /*1270*/  ISETP.GE.AND P2, PT, R209, R0, PT ;  /* 0x00000000d100720c */ /* 0x000fc40003f46270 */
[----:B------:R-:W-:Y:S01]  /*1280*/  @!P0 LEA.HI.X R19, R12, c[0x0][0x164], R7, 0x1, P5 ;  /* 0x000059000c138a11 */ /* 0x000fe200028f0c07 */
[----:B------:R-:W-:Y:S01]  /*1290*/  IMAD R3, R120, R117, RZ ;  /* 0x0000007578037224 */ /* 0x000fe200078e02ff */
[-C--:B------:R-:W-:Y:S01]  /*12a0*/  ISETP.GE.AND P5, PT, R211, R0.reuse, PT ;  /* 0x00000000d300720c */ /* 0x080fe20003fa6270 */
[----:B------:R-:W-:Y:S01]  /*12b0*/  IMAD.IADD R217, R215, 0x1, R217 ;  /* 0x00000001d7d97824 */ /* 0x000fe200078e02d9 */
[----:B------:R-:W-:Y:S01]  /*12c0*/  ISETP.GE.AND P3, PT, R207, R0, PT ;  /* 0x00000000cf00720c */ /* 0x000fe20003f66270 */
[----:B------:R-:W-:Y:S01]  /*12d0*/  IMAD.MOV.U32 R216, RZ, RZ, R214 ;  /* 0x000000ffffd87224 */ /* 0x000fe200078e00d6 */
[----:B------:R3:W-:Y:S01]  /*12e0*/  @!P0 LDGSTS.E.BYPASS.LTC128B.128 [R198+0x3800], [R18.64] ;  /* 0x0380000012c68fae */ /* 0x0007e2000b901d54 */
[----:B------:R-:W-:Y:S02]  /*12f0*/  IMAD R5, R229, c[0x0][0x1a0], RZ ;  /* 0x00006800e5057a24 */ /* 0x000fe400078e02ff */
[-C--:B------:R-:W-:Y:S02]  /*1300*/  IMAD R3, R4, R121.reuse, R3 ;  /* 0x0000007904037224 */ /* 0x080fe400078e0203 */
[----:B-1----:R-:W-:-:S04]  /*1310*/  IMAD.WIDE.U32 R14, R117, R121, R216 ;  /* 0x00000079750e7225 */ /* 0x002fc800078e00d8 */
[----:B------:R-:W-:Y:S01]  /*1320*/  IMAD R5, R228, c[0x0][0x1a4], R5 ;  /* 0x00006900e4057a24 */ /* 0x000fe200078e0205 */
[----:B------:R-:W-:Y:S01]  /*1330*/  @!P6 LEA R12, P1, R14, c[0x0][0x168], 0x1 ;  /* 0x00005a000e0cea11 */ /* 0x000fe200078208ff */
[----:B------:R-:W-:Y:S01]  /*1340*/  IMAD.IADD R15, R15, 0x1, R3 ;  /* 0x000000010f0f7824 */ /* 0x000fe200078e0203 */
[----:B------:R-:W-:Y:S01]  /*1350*/  VOTEU.ALL UP0, P3 ;  /* 0x00000000003f7886 */ /* 0x000fe20001800000 */
[C---:B----4-:R-:W-:Y:S01]  /*1360*/  IMAD.WIDE.U32 R24, R119.reuse, 0x20, RZ ;  /* 0x0000002077187825 */ /* 0x050fe200078e00ff */
[----:B------:R-:W-:Y:S02]  /*1370*/  IADD3.X R23, R6, R11, R5, P4, !PT ;  /* 0x0000000b06177210 */ /* 0x000fe400027fe405 */
[----:B------:R-:W-:Y:S01]  /*1380*/  @!P5 LEA R6, P4, R119, R14, 0x4 ;  /* 0x0000000e7706d211 */ /* 0x000fe200078820ff */
[----:B------:R-:W-:Y:S01]  /*1390*/  IMAD.SHL.U32 R5, R118, 0x20, RZ ;  /* 0x0000002076057824 */ /* 0x000fe200078e00ff */
[----:B------:R-:W-:Y:S01]  /*13a0*/  @!P6 LEA.HI.X R13, R14, c[0x0][0x16c], R15, 0x1, P1 ;  /* 0x00005b000e0dea11 */ /* 0x000fe200008f0c0f */
[----:B------:R-:W-:Y:S01]  /*13b0*/  IMAD R4, R4, c[0x0][0x1a0], RZ ;  /* 0x0000680004047a24 */ /* 0x000fe200078e02ff */
[-C--:B------:R-:W-:Y:S01]  /*13c0*/  ISETP.GE.AND P1, PT, R207, R0.reuse, PT ;  /* 0x00000000cf00720c */ /* 0x080fe20003f26270 */
[----:B------:R-:W-:Y:S01]  /*13d0*/  IMAD R195, R212, c[0x0][0x1bc], R195 ;  /* 0x00006f00d4c37a24 */ /* 0x000fe200078e02c3 */
[----:B------:R-:W-:Y:S01]  /*13e0*/  @!P5 LEA.HI.X R3, R119, R15, R118, 0x4, P4 ;  /* 0x0000000f7703d211 */ /* 0x000fe200020f2476 */
[----:B------:R1:W-:Y:S01]  /*13f0*/  @!P6 LDGSTS.E.BYPASS.LTC128B.128 [R198+0x4000], [R12.64] ;  /* 0x040000000cc6efae */ /* 0x0003e2000b901d54 */
[----:B------:R-:W-:Y:S01]  /*1400*/  @!P5 LEA R10, P4, R6, c[0x0][0x168], 0x1 ;  /* 0x00005a00060ada11 */ /* 0x000fe200078808ff */
[----:B------:R-:W-:Y:S01]  /*1410*/  IMAD.WIDE.U32 R212, R212, c[0x0][0x1b8], R22 ;  /* 0x00006e00d4d47a25 */ /* 0x000fe200078e0016 */
[----:B------:R-:W-:-:S02]  /*1420*/  ISETP.GE.AND P6, PT, R228, R0, PT ;  /* 0x00000000e400720c */ /* 0x000fc40003fc6270 */
[----:B------:R-:W-:Y:S01]  /*1430*/  @!P5 LEA.HI.X R11, R6, c[0x0][0x16c], R3, 0x1, P4 ;  /* 0x00005b00060bda11 */ /* 0x000fe200020f0c03 */
[----:B------:R-:W-:Y:S01]  /*1440*/  IMAD.WIDE.U32 R22, R117, c[0x0][0x1a0], RZ ;  /* 0x0000680075167a25 */ /* 0x000fe200078e00ff */
[----:B------:R-:W-:-:S03]  /*1450*/  @!P2 IADD3 R6, P4, R14, R24, RZ ;  /* 0x000000180e06a210 */ /* 0x000fc60007f9e0ff */
[----:B------:R-:W-:Y:S01]  /*1460*/  @!P1 IMAD R3, R118, 0x30, RZ ;  /* 0x0000003076039824 */ /* 0x000fe200078e02ff */
[----:B------:R-:W-:Y:S01]  /*1470*/  @!P2 IADD3.X R5, R15, R25, R5, P4, !PT ;  /* 0x000000190f05a210 */ /* 0x000fe200027fe405 */
[----:B------:R-:W-:Y:S01]  /*1480*/  @!P1 IMAD.WIDE.U32 R24, R119, 0x30, R14 ;  /* 0x0000003077189825 */ /* 0x000fe200078e000e */
[C---:B-----5:R-:W-:Y:S01]  /*1490*/  @!P2 LEA R16, P4, R6.reuse, c[0x0][0x168], 0x1 ;  /* 0x00005a000610aa11 */ /* 0x060fe200078808ff */
[----:B------:R4:W-:Y:S01]  /*14a0*/  @!P5 LDGSTS.E.BYPASS.LTC128B.128 [R198+0x4800], [R10.64] ;  /* 0x048000000ac6dfae */ /* 0x0009e2000b901d54 */
[----:B------:R-:W-:Y:S01]  /*14b0*/  ISETP.GE.AND P5, PT, R211, R0, PT ;  /* 0x00000000d300720c */ /* 0x000fe20003fa6270 */
[----:B------:R-:W-:Y:S01]  /*14c0*/  @!P1 IMAD.IADD R3, R25, 0x1, R3 ;  /* 0x0000000119039824 */ /* 0x000fe200078e0203 */
[----:B------:R-:W-:Y:S01]  /*14d0*/  @!P2 LEA.HI.X R17, R6, c[0x0][0x16c], R5, 0x1, P4 ;  /* 0x00005b000611aa11 */ /* 0x000fe200020f0c05 */
[----:B------:R-:W-:Y:S01]  /*14e0*/  IMAD R4, R117, c[0x0][0x1a4], R4 ;  /* 0x0000690075047a24 */ /* 0x000fe200078e0204 */
[----:B------:R-:W-:Y:S01]  /*14f0*/  @!P1 LEA R14, P4, R24, c[0x0][0x168], 0x1 ;  /* 0x00005a00180e9a11 */ /* 0x000fe200078808ff */
[----:B------:R-:W-:Y:S01]  /*1500*/  IMAD.IADD R195, R213, 0x1, R195 ;  /* 0x00000001d5c37824 */ /* 0x000fe200078e02c3 */
[----:B------:R-:W-:Y:S01]  /*1510*/  LOP3.LUT R6, R8, 0xfffffff0, RZ, 0xc0, !PT ;  /* 0xfffffff008067812 */ /* 0x000fe200078ec0ff */
[----:B------:R5:W-:Y:S01]  /*1520*/  @!P2 LDGSTS.E.BYPASS.LTC128B.128 [R198+0x5000], [R16.64] ;  /* 0x0500000010c6afae */ /* 0x000be2000b901d54 */
[----:B------:R-:W-:Y:S01]  /*1530*/  @!P1 LEA.HI.X R15, R24, c[0x0][0x16c], R3, 0x1, P4 ;  /* 0x00005b00180f9a11 */ /* 0x000fe200020f0c03 */
[----:B------:R-:W-:Y:S01]  /*1540*/  IMAD.IADD R4, R23, 0x1, R4 ;  /* 0x0000000117047824 */ /* 0x000fe200078e0204 */
[----:B------:R-:W-:Y:S01]  /*1550*/  LEA.HI R8, R8, R9, RZ, 0x1 ;  /* 0x0000000908087211 */ /* 0x000fe200078f08ff */
[----:B------:R-:W-:Y:S01]  /*1560*/  IMAD.SHL.U32 R7, R228, 0x8, RZ ;  /* 0x00000008e4077824 */ /* 0x000fe200078e00ff */
[----:B-1----:R-:W-:Y:S01]  /*1570*/  LEA R12, P0, R22, R212, 0x6 ;  /* 0x000000d4160c7211 */ /* 0x002fe200078030ff */
[----:B------:R1:W-:Y:S01]  /*1580*/  @!P1 LDGSTS.E.BYPASS.LTC128B.128 [R198+0x5800], [R14.64] ;  /* 0x058000000ec69fae */ /* 0x0003e2000b901d54 */
[----:B------:R-:W-:Y:S01]  /*1590*/  LOP3.LUT R8, R8, 0xfffffffe, RZ, 0xc0, !PT ;  /* 0xfffffffe08087812 */ /* 0x000fe200078ec0ff */
[----:B------:R-:W-:Y:S01]  /*15a0*/  IMAD.U32 R5, RZ, RZ, UR4 ;  /* 0x00000004ff057e24 */ /* 0x000fe2000f8e00ff */
[----:B------:R-:W-:Y:S01]  /*15b0*/  LEA.HI.X R13, R22, R195, R4, 0x6, P0 ;  /* 0x000000c3160d7211 */ /* 0x000fe200000f3404 */
[----:B------:R-:W0:Y:S01]  /*15c0*/  LDGDEPBAR ;  /* 0x00000000000079af */ /* 0x000e220000000000 */
[----:B------:R-:W-:Y:S01]  /*15d0*/  ISETP.GE.AND P4, PT, R209, R0, PT ;  /* 0x00000000d100720c */ /* 0x000fe20003f86270 */
[----:B------:R-:W-:-:S02]  /*15e0*/  IMAD.IADD R8, R9, 0x1, -R8 ;  /* 0x0000000109087824 */ /* 0x000fc400078e0a08 */
[----:B------:R-:W-:Y:S02]  /*15f0*/  IMAD.U32 R0, RZ, RZ, UR4 ;  /* 0x00000004ff007e24 */ /* 0x000fe4000f8e00ff */
[----:B------:R-:W-:Y:S02]  /*1600*/  IMAD.U32 R9, RZ, RZ, UR4 ;  /* 0x00000004ff097e24 */ /* 0x000fe4000f8e00ff */
[C---:B----4-:R-:W-:Y:S01]  /*1610*/  IMAD.IADD R11, R127.reuse, 0x1, -R6 ;  /* 0x000000017f0b7824 */ /* 0x050fe200078e0a06 */
[----:B------:R-:W-:Y:S01]  /*1620*/  @!P5 LEA R0, P0, R0, R12, 0x4 ;  /* 0x0000000c0000d211 */ /* 0x000fe200078020ff */
[----:B------:R-:W-:Y:S02]  /*1630*/  IMAD.SHL.U32 R6, R2, 0x40, RZ ;  /* 0x0000004002067824 */ /* 0x000fe400078e00ff */
[----:B------:R-:W-:Y:S01]  /*1640*/  IMAD.SHL.U32 R127, R127, 0x2, RZ ;  /* 0x000000027f7f7824 */ /* 0x000fe200078e00ff */
[----:B------:R-:W-:Y:S02]  /*1650*/  SHF.R.S32.HI R4, RZ, 0x1f, R11 ;  /* 0x0000001fff047819 */ /* 0x000fe4000001140b */
[----:B------:R-:W-:-:S02]  /*1660*/  LOP3.LUT R6, R6, 0x1c0, RZ, 0xc0, !PT ;  /* 0x000001c006067812 */ /* 0x000fc400078ec0ff */
[----:B------:R-:W-:Y:S01]  /*1670*/  LEA.HI R3, R4, R11, RZ, 0x3 ;  /* 0x0000000b04037211 */ /* 0x000fe200078f18ff */
[----:B------:R-:W-:Y:S01]  /*1680*/  IMAD.U32 R4, RZ, RZ, UR5 ;  /* 0x00000005ff047e24 */ /* 0x000fe2000f8e00ff */
[----:B------:R-:W-:Y:S02]  /*1690*/  LOP3.LUT R7, R6, 0x8, R7, 0xf8, !PT ;  /* 0x0000000806077812 */ /* 0x000fe400078ef807 */
[----:B------:R-:W-:Y:S01]  /*16a0*/  SHF.R.U32.HI R6, RZ, 0x3, R6 ;  /* 0x00000003ff067819 */ /* 0x000fe20000011606 */
[C---:B------:R-:W-:Y:S01]  /*16b0*/  IMAD.SHL.U32 R125, R3.reuse, 0x40, RZ ;  /* 0x00000040037d7824 */ /* 0x040fe200078e00ff */
[----:B------:R-:W-:Y:S01]  /*16c0*/  LOP3.LUT R10, R3, 0xfffffff8, RZ, 0xc0, !PT ;  /* 0xfffffff8030a7812 */ /* 0x000fe200078ec0ff */
[----:B------:R-:W-:-:S04]  /*16d0*/  DEPBAR.LE SB0, 0x0 ;  /* 0x000080000000791a */ /* 0x000fc80000000000 */
[----:B------:R-:W-:Y:S01]  /*16e0*/  LOP3.LUT R7, R7, R6, RZ, 0x3c, !PT ;  /* 0x0000000607077212 */ /* 0x000fe200078e3cff */
[----:B------:R-:W-:Y:S01]  /*16f0*/  IMAD.IADD R10, R11, 0x1, -R10 ;  /* 0x000000010b0a7824 */ /* 0x000fe200078e0a0a */
[----:B------:R-:W-:Y:S01]  /*1700*/  BAR.SYNC.DEFER_BLOCKING 0x0 ;  /* 0x0000000000007b1d */ /* 0x000fe20000010000 */
[----:B------:R-:W-:Y:S01]  /*1710*/  @!P5 LEA.HI.X R5, R5, R13, R4, 0x4, P0 ;  /* 0x0000000d0505d211 */ /* 0x000fe200000f2404 */
[----:B------:R-:W-:Y:S01]  /*1720*/  IMAD.U32 R11, RZ, RZ, UR6 ;  /* 0x00000006ff0b7e24 */ /* 0x000fe2000f8e00ff */
[----:B------:R-:W-:Y:S01]  /*1730*/  @!P4 IADD3 R4, P0, R12, UR8, RZ ;  /* 0x000000080c04cc10 */ /* 0x000fe2000ff1e0ff */
[----:B------:R-:W-:Y:S01]  /*1740*/  IMAD R193, R8, 0x200, R7 ;  /* 0x0000020008c17824 */ /* 0x000fe200078e0207 */
[----:B-----5:R-:W-:Y:S01]  /*1750*/  @!P6 LEA R16, P1, R12, c[0x0][0x170], 0x1 ;  /* 0x00005c000c10ea11 */ /* 0x020fe200078208ff */
[----:B------:R-:W-:Y:S01]  /*1760*/  IMAD.SHL.U32 R7, R10, 0x40, RZ ;  /* 0x000000400a077824 */ /* 0x000fe200078e00ff */
[----:B------:R-:W-:Y:S01]  /*1770*/  LOP3.LUT R125, R125, 0xfffffe00, RZ, 0xc0, !PT ;  /* 0xfffffe007d7d7812 */ /* 0x000fe200078ec0ff */
[----:B------:R-:W-:Y:S01]  /*1780*/  IMAD.SHL.U32 R8, R8, 0x8, RZ ;  /* 0x0000000808087824 */ /* 0x000fe200078e00ff */
[----:B------:R-:W-:Y:S01]  /*1790*/  @!UP0 UIMAD UR6, UR5, 0x30, URZ ;  /* 0x00000030050688a4 */ /* 0x000fe2000f8e023f */
[----:B------:R-:W-:Y:S01]  /*17a0*/  @!P4 IADD3.X R11, R13, UR9, R11, P0, !PT ;  /* 0x000000090d0bcc10 */ /* 0x000fe200087fe40b */
[----:B------:R-:W-:Y:S01]  /*17b0*/  IMAD.SHL.U32 R193, R193, 0x2, RZ ;  /* 0x00000002c1c17824 */ /* 0x000fe200078e00ff */
[----:B------:R-:W-:Y:S01]  /*17c0*/  LOP3.LUT R7, R7, 0x1c0, RZ, 0xc0, !PT ;  /* 0x000001c007077812 */ /* 0x000fe200078ec0ff */
[----:B------:R-:W-:Y:S01]  /*17d0*/  IMAD R3, R122, 0x400, R125 ;  /* 0x000004007a037824 */ /* 0x000fe200078e027d */
[--C-:B------:R-:W-:Y:S01]  /*17e0*/  @!P6 LEA.HI.X R17, R12, c[0x0][0x174], R13.reuse, 0x1, P1 ;  /* 0x00005d000c11ea11 */ /* 0x100fe200008f0c0d */
[----:B------:R-:W-:Y:S01]  /*17f0*/  @!P3 IMAD.WIDE.U32 R12, R9, 0x30, R12 ;  /* 0x00000030090cb825 */ /* 0x000fe200078e000c */
[----:B------:R-:W-:-:S02]  /*1800*/  LOP3.LUT R8, R7, 0x8, R8, 0xf8, !PT ;  /* 0x0000000807087812 */ /* 0x000fc400078ef808 */
[----:B------:R-:W-:Y:S02]  /*1810*/  SHF.R.U32.HI R7, RZ, 0x3, R7 ;  /* 0x00000003ff077819 */ /* 0x000fe40000011607 */
[----:B---3--:R-:W-:Y:S02]  /*1820*/  @!P5 LEA R18, P1, R0, c[0x0][0x170], 0x1 ;  /* 0x00005c000012da11 */ /* 0x008fe400078208ff */
[----:B-1----:R-:W-:Y:S02]  /*1830*/  @!P4 LEA R14, P0, R4, c[0x0][0x170], 0x1 ;  /* 0x00005c00040eca11 */ /* 0x002fe400078008ff */
[----:B------:R-:W-:Y:S01]  /*1840*/  LOP3.LUT R124, R8, R7, RZ, 0x3c, !PT ;  /* 0x00000007087c7212 */ /* 0x000fe200078e3cff */
[----:B------:R-:W-:Y:S01]  /*1850*/  @P6 STS.128 [R198+0x6000], RZ ;  /* 0x006000ffc6006388 */ /* 0x000fe20000000c00 */
[----:B------:R-:W-:Y:S02]  /*1860*/  @!P5 LEA.HI.X R19, R0, c[0x0][0x174], R5, 0x1, P1 ;  /* 0x00005d000013da11 */ /* 0x000fe400008f0c05 */
[----:B------:R-:W-:Y:S01]  /*1870*/  @!P4 LEA.HI.X R15, R4, c[0x0][0x174], R11, 0x1, P0 ;  /* 0x00005d00040fca11 */ /* 0x000fe200000f0c0b */
[----:B------:R-:W-:Y:S01]  /*1880*/  IMAD.IADD R194, R124, 0x1, R3 ;  /* 0x000000017cc27824 */ /* 0x000fe200078e0203 */
[----:B------:R-:W-:Y:S01]  /*1890*/  @!P3 IADD3 R0, R13, UR6, RZ ;  /* 0x000000060d00bc10 */ /* 0x000fe2000fffe0ff */
[----:B------:R-:W-:Y:S01]  /*18a0*/  @!PT LDS RZ, [RZ] ;  /* 0x00000000fffff984 */ /* 0x000fe20000000800 */
[----:B------:R-:W-:Y:S01]  /*18b0*/  @!PT LDS RZ, [RZ] ;  /* 0x00000000fffff984 */ /* 0x000fe20000000800 */
[----:B------:R-:W-:Y:S01]  /*18c0*/  @!PT LDS RZ, [RZ] ;  /* 0x00000000fffff984 */ /* 0x000fe20000000800 */
[----:B------:R1:W-:Y:S01]  /*18d0*/  @!P6 LDGSTS.E.BYPASS.LTC128B.128 [R198+0x6000], [R16.64] ;  /* 0x0600000010c6efae */ /* 0x0003e2000b901d54 */
[----:B------:R-:W-:Y:S01]  /*18e0*/  @!P3 LEA R6, P0, R12, c[0x0][0x170], 0x1 ;  /* 0x00005c000c06ba11 */ /* 0x000fe200078008ff */
[----:B------:R-:W-:Y:S01]  /*18f0*/  IMAD.SHL.U32 R194, R194, 0x2, RZ ;  /* 0x00000002c2c27824 */ /* 0x000fe200078e00ff */
[----:B------:R-:W-:Y:S01]  /*1900*/  IADD3 R190, R193, 0x4040, RZ ;  /* 0x00004040c1be7810 */ /* 0x000fe20007ffe0ff */
[----:B------:R-:W-:Y:S01]  /*1910*/  @P5 STS.128 [R198+0x6800], RZ ;  /* 0x006800ffc6005388 */ /* 0x000fe20000000c00 */
[----:B------:R-:W-:Y:S01]  /*1920*/  @!P3 LEA.HI.X R7, R12, c[0x0][0x174], R0, 0x1, P0 ;  /* 0x00005d000c07ba11 */ /* 0x000fe200000f0c00 */
[----:B------:R-:W-:-:S02]  /*1930*/  IMAD.MOV.U32 R0, RZ, RZ, 0x10 ;  /* 0x00000010ff007424 */ /* 0x000fc400078e00ff */
[----:B------:R-:W-:Y:S01]  /*1940*/  @!PT LDS RZ, [RZ] ;  /* 0x00000000fffff984 */ /* 0x000fe20000000800 */
[----:B------:R-:W-:Y:S01]  /*1950*/  @!PT LDS RZ, [RZ] ;  /* 0x00000000fffff984 */ /* 0x000fe20000000800 */
[----:B------:R-:W-:Y:S01]  /*1960*/  @!PT LDS RZ, [RZ] ;  /* 0x00000000fffff984 */ /* 0x000fe20000000800 */
[----:B------:R1:W-:Y:S01]  /*1970*/  @!P5 LDGSTS.E.BYPASS.LTC128B.128 [R198+0x6800], [R18.64] ;  /* 0x0680000012c6dfae */ /* 0x0003e2000b901d54 */
[----:B------:R-:W-:-:S03]  /*1980*/  IMAD.MOV.U32 R4, RZ, RZ, 0x20 ;  /* 0x00000020ff047424 */ /* 0x000fc600078e00ff */
[----:B------:R-:W-:Y:S02]  /*1990*/  @P4 STS.128 [R198+0x7000], RZ ;  /* 0x007000ffc6004388 */ /* 0x000fe40000000c00 */
[----:B------:R-:W-:Y:S02]  /*19a0*/  R2P PR, R10, 0x6 ;  /* 0x000000060a007804 */ /* 0x000fe40000000000 */
[----:B------:R-:W-:Y:S01]  /*19b0*/  @!PT LDS RZ, [RZ] ;  /* 0x00000000fffff984 */ /* 0x000fe20000000800 */
[----:B------:R-:W-:Y:S01]  /*19c0*/  @!PT LDS RZ, [RZ] ;  /* 0x00000000fffff984 */ /* 0x000fe20000000800 */
[----:B------:R-:W-:Y:S01]  /*19d0*/  @!PT LDS RZ, [RZ] ;  /* 0x00000000fffff984 */ /* 0x000fe20000000800 */
[----:B------:R3:W-:Y:S03]  /*19e0*/  @!P4 LDGSTS.E.BYPASS.LTC128B.128 [R198+0x7000], [R14.64] ;  /* 0x070000000ec6cfae */ /* 0x0007e6000b901d54 */
[----:B------:R-:W-:Y:S01]  /*19f0*/  SEL R0, R0, 0xfffffff0, !P1 ;  /* 0xfffffff000007807 */ /* 0x000fe20004800000 */
[----:B------:R-:W-:Y:S01]  /*1a00*/  @P3 STS.128 [R198+0x7800], RZ ;  /* 0x007800ffc6003388 */ /* 0x000fe20000000c00 */
[----:B------:R-:W-:Y:S02]  /*1a10*/  SEL R3, R4, 0xffffffe0, !P2 ;  /* 0xffffffe004037807 */ /* 0x000fe40005000000 */
[----:B------:R-:W-:Y:S01]  /*1a20*/  R2P PR, R2, 0x6 ;  /* 0x0000000602007804 */ /* 0x000fe20000000000 */
[----:B------:R-:W-:Y:S01]  /*1a30*/  @!PT LDS RZ, [RZ] ;  /* 0x00000000fffff984 */ /* 0x000fe20000000800 */
[----:B------:R-:W-:Y:S01]  /*1a40*/  @!PT LDS RZ, [RZ] ;  /* 0x00000000fffff984 */ /* 0x000fe20000000800 */
[----:B------:R-:W-:Y:S01]  /*1a50*/  @!PT LDS RZ, [RZ] ;  /* 0x00000000fffff984 */ /* 0x000fe20000000800 */
[----:B------:R4:W-:Y:S01]  /*1a60*/  @!P3 LDGSTS.E.BYPASS.LTC128B.128 [R198+0x7800], [R6.64] ;  /* 0x0780000006c6bfae */ /* 0x0009e2000b901d54 */
[----:B------:R-:W-:-:S02]  /*1a70*/  IMAD R192, R0, 0x2, R194 ;  /* 0x0000000200c07824 */ /* 0x000fc400078e02c2 */
[----:B------:R-:W-:Y:S01]  /*1a80*/  IMAD R191, R3, 0x2, R194 ;  /* 0x0000000203bf7824 */ /* 0x000fe200078e02c2 */
[----:B------:R-:W-:Y:S01]  /*1a90*/  LDSM.16.M88.4 R56, [R193+0x4000] ;  /* 0x00400000c138783b */ /* 0x000fe20000000200 */
[----:B------:R-:W-:Y:S02]  /*1aa0*/  SEL R2, R4, 0xffffffe0, !P1 ;  /* 0xffffffe004027807 */ /* 0x000fe40004800000 */
[----:B------:R-:W-:Y:S01]  /*1ab0*/  IMAD R189, R0, 0x2, R191 ;  /* 0x0000000200bd7824 */ /* 0x000fe200078e02bf */
[----:B------:R-:W-:Y:S02]  /*1ac0*/  LDSM.16.M88.4 R44, [R193+0x4800] ;  /* 0x00480000c12c783b */ /* 0x000fe40000000200 */
[C---:B------:R-:W-:Y:S02]  /*1ad0*/  IMAD.IADD R187, R193.reuse, 0x1, R2 ;  /* 0x00000001c1bb7824 */ /* 0x040fe400078e0202 */
[----:B-1----:R-:W4:Y:S04]  /*1ae0*/  LDSM.16.M88.4 R16, [R194+0x2000] ;  /* 0x00200000c210783b */ /* 0x002f280000000200 */
[----:B------:R-:W1:Y:S04]  /*1af0*/  LDSM.16.M88.4 R28, [R193+0x5000] ;  /* 0x00500000c11c783b */ /* 0x000e680000000200 */
[----:B------:R-:W5:Y:S04]  /*1b00*/  LDSM.16.M88.4 R80, [R193+0x5800] ;  /* 0x00580000c150783b */ /* 0x000f680000000200 */
[----:B---3--:R-:W3:Y:S04]  /*1b10*/  LDSM.16.M88.4 R12, [R194] ;  /* 0x00000000c20c783b */ /* 0x008ee80000000200 */
[----:B------:R-:W-:Y:S04]  /*1b20*/  LDSM.16.M88.4 R84, [R187+0x4000] ;  /* 0x00400000bb54783b */ /* 0x000fe80000000200 */
[----:B------:R-:W2:Y:S04]  /*1b30*/  LDSM.16.M88.4 R76, [R192+0x2000] ;  /* 0x00200000c04c783b */ /* 0x000ea80000000200 */
[----:B------:R-:W2:Y:S04]  /*1b40*/  LDSM.16.M88.4 R72, [R187+0x4800] ;  /* 0x00480000bb48783b */ /* 0x000ea80000000200 */
[----:B------:R-:W2:Y:S04]  /*1b50*/  LDSM.16.M88.4 R68, [R187+0x5000] ;  /* 0x00500000bb44783b */ /* 0x000ea80000000200 */
[----:B------:R-:W2:Y:S04]  /*1b60*/  LDSM.16.M88.4 R64, [R187+0x5800] ;  /* 0x00580000bb40783b */ /* 0x000ea80000000200 */
[----:B------:R-:W2:Y:S01]  /*1b70*/  LDSM.16.M88.4 R8, [R192] ;  /* 0x00000000c008783b */ /* 0x000ea20000000200 */
[C---:B----4-:R-:W-:Y:S03]  /*1b80*/  HMMA.16816.F32.BF16 R4, R16.reuse, R56, RZ ;  /* 0x000000381004723c */ /* 0x050fe600000418ff */
[----:B------:R-:W-:Y:S04]  /*1b90*/  LDSM.16.M88.4 R108, [R189+0x2000] ;  /* 0x00200000bd6c783b */ /* 0x000fe80000000200 */
[----:B------:R-:W0:Y:S01]  /*1ba0*/  LDGDEPBAR ;  /* 0x00000000000079af */ /* 0x000e220000000000 */
[C---:B------:R-:W-:Y:S08]  /*1bb0*/  HMMA.16816.F32.BF16 R88, R16.reuse, R44, RZ ;  /* 0x0000002c1058723c */ /* 0x040ff000000418ff */
[C---:B-1----:R-:W-:Y:S08]  /*1bc0*/  HMMA.16816.F32.BF16 R36, R16.reuse, R28, RZ ;  /* 0x0000001c1024723c */ /* 0x042ff000000418ff */
[C---:B-----5:R-:W-:Y:S08]  /*1bd0*/  HMMA.16816.F32.BF16 R20, R16.reuse, R80, RZ ;  /* 0x000000501014723c */ /* 0x060ff000000418ff */
[C---:B------:R-:W-:Y:S08]  /*1be0*/  HMMA.16816.F32.BF16 R60, R16.reuse, R58, RZ ;  /* 0x0000003a103c723c */ /* 0x040ff000000418ff */
[C---:B------:R-:W-:Y:S08]  /*1bf0*/  HMMA.16816.F32.BF16 R48, R16.reuse, R46, RZ ;  /* 0x0000002e1030723c */ /* 0x040ff000000418ff */
[C---:B------:R-:W-:Y:S08]  /*1c00*/  HMMA.16816.F32.BF16 R32, R16.reuse, R30, RZ ;  /* 0x0000001e1020723c */ /* 0x040ff000000418ff */
[----:B------:R-:W-:Y:S08]  /*1c10*/  HMMA.16816.F32.BF16 R16, R16, R82, RZ ;  /* 0x000000521010723c */ /* 0x000ff000000418ff */
[C---:B---3--:R-:W-:Y:S08]  /*1c20*/  HMMA.16816.F32.BF16 R52, R12.reuse, R44, RZ ;  /* 0x0000002c0c34723c */ /* 0x048ff000000418ff */
[----:B------:R-:W-:Y:S08]  /*1c30*/  HMMA.16816.F32.BF16 R44, R12, R46, RZ ;  /* 0x0000002e0c2c723c */ /* 0x000ff000000418ff */
[C---:B--2---:R-:W-:Y:S08]  /*1c40*/  HMMA.16816.F32.BF16 R4, R76.reuse, R84, R4 ;  /* 0x000000544c04723c */ /* 0x044ff00000041804 */
[C---:B------:R-:W-:Y:S08]  /*1c50*/  HMMA.16816.F32.BF16 R88, R76.reuse, R72, R88 ;  /* 0x000000484c58723c */ /* 0x040ff00000041858 */
[C---:B------:R-:W-:Y:S08]  /*1c60*/  HMMA.16816.F32.BF16 R36, R76.reuse, R68, R36 ;  /* 0x000000444c24723c */ /* 0x040ff00000041824 */
[C---:B------:R-:W-:Y:S08]  /*1c70*/  HMMA.16816.F32.BF16 R20, R76.reuse, R64, R20 ;  /* 0x000000404c14723c */ /* 0x040ff00000041814 */
[C---:B------:R-:W-:Y:S08]  /*1c80*/  HMMA.16816.F32.BF16 R60, R76.reuse, R86, R60 ;  /* 0x000000564c3c723c */ /* 0x040ff0000004183c */
[C---:B------:R-:W-:Y:S08]  /*1c90*/  HMMA.16816.F32.BF16 R48, R76.reuse, R74, R48 ;  /* 0x0000004a4c30723c */ /* 0x040ff00000041830 */
[C---:B------:R-:W-:Y:S08]  /*1ca0*/  HMMA.16816.F32.BF16 R32, R76.reuse, R70, R32 ;  /* 0x000000464c20723c */ /* 0x040ff00000041820 */
[----:B------:R-:W-:Y:S07]  /*1cb0*/  HMMA.16816.F32.BF16 R16, R76, R66, R16 ;  /* 0x000000424c10723c */ /* 0x000fee0000041810 */
[----:B------:R-:W-:Y:S01]  /*1cc0*/  IADD3 R76, R193, 0x4000, RZ ;  /* 0x00004000c14c7810 */ /* 0x000fe20007ffe0ff */
[----:B------:R-:W-:Y:S03]  /*1cd0*/  HMMA.16816.F32.BF16 R40, R12, R28, RZ ;  /* 0x0000001c0c28723c */ /* 0x000fe600000418ff */
[----:B------:R-:W-:-:S02]  /*1ce0*/  @P2 IADD3 R190, R76, -0x40, RZ ;  /* 0xffffffc04cbe2810 */ /* 0x000fc40007ffe0ff */
[----:B------:R-:W-:Y:S02]  /*1cf0*/  LDSM.16.M88.4 R76, [R191+0x2000] ;  /* 0x00200000bf4c783b */ /* 0x000fe40000000200 */
[----:B------:R-:W-:Y:S01]  /*1d00*/  IADD3 R183, R190, 0x800, RZ ;  /* 0x00000800beb77810 */ /* 0x000fe20007ffe0ff */
[C---:B------:R-:W-:Y:S01]  /*1d10*/  HMMA.16816.F32.BF16 R28, R12.reuse, R30, RZ ;  /* 0x0000001e0c1c723c */ /* 0x040fe200000418ff */
[----:B------:R-:W1:Y:S01]  /*1d20*/  LDSM.16.M88.4 R112, [R190] ;  /* 0x00000000be70783b */ /* 0x000e620000000200 */
[----:B------:R-:W-:Y:S01]  /*1d30*/  IMAD.IADD R180, R2, 0x1, R190 ;  /* 0x0000000102b47824 */ /* 0x000fe200078e02be */
[----:B------:R-:W-:Y:S02]  /*1d40*/  LOP3.LUT R2, R127, 0x6, RZ, 0xc0, !PT ;  /* 0x000000067f027812 */ /* 0x000fe400078ec0ff */
[C---:B------:R-:W-:Y:S02]  /*1d50*/  IADD3 R182, R190.reuse, 0x1000, RZ ;  /* 0x00001000beb67810 */ /* 0x040fe40007ffe0ff */
[----:B------:R-:W-:Y:S01]  /*1d60*/  LDSM.16.M88.4 R104, [R180] ;  /* 0x00000000b468783b */ /* 0x000fe20000000200 */
[----:B------:R-:W-:Y:S01]  /*1d70*/  HMMA.16816.F32.BF16 R92, R12, R56, RZ ;  /* 0x000000380c5c723c */ /* 0x000fe200000418ff */
[----:B------:R-:W-:-:S02]  /*1d80*/  IADD3 R181, R190, 0x1800, RZ ;  /* 0x00001800beb57810 */ /* 0x000fc40007ffe0ff */
[----:B------:R-:W-:Y:S04]  /*1d90*/  LDSM.16.M88.4 R100, [R180+0x800] ;  /* 0x00080000b464783b */ /* 0x000fe80000000200 */
[----:B------:R-:W-:Y:S01]  /*1da0*/  LDSM.16.M88.4 R96, [R180+0x1000] ;  /* 0x00100000b460783b */ /* 0x000fe20000000200 */
[C---:B------:R-:W-:Y:S08]  /*1db0*/  HMMA.16816.F32.BF16 R56, R12.reuse, R58, RZ ;  /* 0x0000003a0c38723c */ /* 0x040ff000000418ff */
[C---:B------:R-:W-:Y:S08]  /*1dc0*/  HMMA.16816.F32.BF16 R24, R12.reuse, R80, RZ ;  /* 0x000000500c18723c */ /* 0x040ff000000418ff */
[----:B------:R-:W-:Y:S01]  /*1dd0*/  HMMA.16816.F32.BF16 R12, R12, R82, RZ ;  /* 0x000000520c0c723c */ /* 0x000fe200000418ff */
[----:B------:R-:W2:Y:S07]  /*1de0*/  LDSM.16.M88.4 R80, [R191] ;  /* 0x00000000bf50783b */ /* 0x000eae0000000200 */
        /* <DEDUP_REMOVED lines=10> */
[----:B------:R-:W-:Y:S01]  /*1e90*/  HMMA.16816.F32.BF16 R12, R8, R66, R12 ;  /* 0x00000042080c723c */ /* 0x000fe2000004180c */
[----:B------:R-:W5:Y:S04]  /*1ea0*/  LDSM.16.M88.4 R8, [R189] ;  /* 0x00000000bd08783b */ /* 0x000f680000000200 */
[----:B------:R-:W4:Y:S01]  /*1eb0*/  LDSM.16.M88.4 R64, [R190+0x1800] ;  /* 0x00180000be40783b */ /* 0x000f220000000200 */
[----:B------:R-:W-:-:S04]  /*1ec0*/  DEPBAR.LE SB0, 0x0 ;  /* 0x000080000000791a */ /* 0x000fc80000000000 */
[-C--:B-1----:R-:W-:Y:S08]  /*1ed0*/  HMMA.16816.F32.BF16 R4, R76, R112.reuse, R4 ;  /* 0x000000704c04723c */ /* 0x082ff00000041804 */
[----:B--2---:R-:W-:Y:S08]  /*1ee0*/  HMMA.16816.F32.BF16 R92, R80, R112, R92 ;  /* 0x00000070505c723c */ /* 0x004ff0000004185c */
[-C--:B------:R-:W-:Y:S08]  /*1ef0*/  HMMA.16816.F32.BF16 R60, R76, R114.reuse, R60 ;  /* 0x000000724c3c723c */ /* 0x080ff0000004183c */
[C---:B------:R-:W-:Y:S08]  /*1f00*/  HMMA.16816.F32.BF16 R56, R80.reuse, R114, R56 ;  /* 0x000000725038723c */ /* 0x040ff00000041838 */
[-C--:B---3--:R-:W-:Y:S08]  /*1f10*/  HMMA.16816.F32.BF16 R52, R80, R72.reuse, R52 ;  /* 0x000000485034723c */ /* 0x088ff00000041834 */
[C---:B------:R-:W-:Y:S08]  /*1f20*/  HMMA.16816.F32.BF16 R88, R76.reuse, R72, R88 ;  /* 0x000000484c58723c */ /* 0x040ff00000041858 */
[-C--:B----4-:R-:W-:Y:S08]  /*1f30*/  HMMA.16816.F32.BF16 R36, R76, R68.reuse, R36 ;  /* 0x000000444c24723c */ /* 0x090ff00000041824 */
[----:B------:R-:W-:Y:S08]  /*1f40*/  HMMA.16816.F32.BF16 R40, R80, R68, R40 ;  /* 0x000000445028723c */ /* 0x000ff00000041828 */
[----:B------:R-:W-:Y:S08]  /*1f50*/  HMMA.16816.F32.BF16 R4, R108, R104, R4 ;  /* 0x000000686c04723c */ /* 0x000ff00000041804 */
[-C--:B------:R-:W-:Y:S08]  /*1f60*/  HMMA.16816.F32.BF16 R48, R76, R74.reuse, R48 ;  /* 0x0000004a4c30723c */ /* 0x080ff00000041830 */
[----:B------:R-:W-:Y:S08]  /*1f70*/  HMMA.16816.F32.BF16 R44, R80, R74, R44 ;  /* 0x0000004a502c723c */ /* 0x000ff0000004182c */
[----:B-----5:R-:W-:Y:S08]  /*1f80*/  HMMA.16816.F32.BF16 R92, R8, R104, R92 ;  /* 0x00000068085c723c */ /* 0x020ff0000004185c */
[-C--:B------:R-:W-:Y:S08]  /*1f90*/  HMMA.16816.F32.BF16 R60, R108, R106.reuse, R60 ;  /* 0x0000006a6c3c723c */ /* 0x080ff0000004183c */
[----:B------:R-:W-:Y:S08]  /*1fa0*/  HMMA.16816.F32.BF16 R56, R8, R106, R56 ;  /* 0x0000006a0838723c */ /* 0x000ff00000041838 */
[-C--:B------:R-:W-:Y:S08]  /*1fb0*/  HMMA.16816.F32.BF16 R16, R76, R66.reuse, R16 ;  /* 0x000000424c10723c */ /* 0x080ff00000041810 */
[----:B------:R-:W-:Y:S07]  /*1fc0*/  HMMA.16816.F32.BF16 R12, R80, R66, R12 ;  /* 0x00000042500c723c */ /* 0x000fee000004180c */
[----:B------:R-:W-:Y:S01]  /*1fd0*/  IMAD R67, R117, 0x40, R2 ;  /* 0x0000004075437824 */ /* 0x000fe200078e0202 */
[----:B------:R-:W-:Y:S01]  /*1fe0*/  HMMA.16816.F32.BF16 R32, R76, R70, R32 ;  /* 0x000000464c20723c */ /* 0x000fe20000041820 */
[----:B------:R-:W-:-:S03]  /*1ff0*/  IMAD.IADD R2, R125, 0x1, R124 ;  /* 0x000000017d027824 */ /* 0x000fc600078e027c */
[C---:B------:R-:W-:Y:S02]  /*2000*/  IADD3 R69, R67.reuse, 0x1, RZ ;  /* 0x0000000143457810 */ /* 0x040fe40007ffe0ff */
[-C--:B------:R-:W-:Y:S02]  /*2010*/  ISETP.GE.AND P2, PT, R67, R126.reuse, PT ;  /* 0x0000007e4300720c */ /* 0x080fe40003f46270 */
[----:B------:R-:W-:Y:S01]  /*2020*/  HMMA.16816.F32.BF16 R20, R76, R64, R20 ;  /* 0x000000404c14723c */ /* 0x000fe20000041814 */
[-C--:B------:R-:W-:Y:S02]  /*2030*/  ISETP.GE.AND P1, PT, R69, R126.reuse, PT ;  /* 0x0000007e4500720c */ /* 0x080fe40003f26270 */
[C---:B------:R-:W-:Y:S02]  /*2040*/  IADD3 R69, R67.reuse, 0x11, RZ ;  /* 0x0000001143457810 */ /* 0x040fe40007ffe0ff */
[----:B------:R-:W-:Y:S02]  /*2050*/  IADD3 R73, R67, 0x19, RZ ;  /* 0x0000001943497810 */ /* 0x000fe40007ffe0ff */
[----:B------:R-:W-:Y:S01]  /*2060*/  ISETP.GE.AND P4, PT, R69, R126, PT ;  /* 0x0000007e4500720c */ /* 0x000fe20003f86270 */
[----:B------:R-:W-:Y:S01]  /*2070*/  HMMA.16816.F32.BF16 R28, R80, R70, R28 ;  /* 0x00000046501c723c */ /* 0x000fe2000004181c */
[----:B------:R-:W-:-:S02]  /*2080*/  FSEL R69, R92, -INF , !P2 ;  /* 0xff8000005c457808 */ /* 0x000fc40005000000 */
[----:B------:R-:W-:Y:S02]  /*2090*/  FSEL R75, R4, -INF , !P2 ;  /* 0xff800000044b7808 */ /* 0x000fe40005000000 */
[----:B------:R-:W-:Y:S02]  /*20a0*/  FSEL R72, R95, -INF , !P1 ;  /* 0xff8000005f487808 */ /* 0x000fe40004800000 */
[----:B------:R-:W-:Y:S01]  /*20b0*/  IADD3 R71, R67, 0x10, RZ ;  /* 0x0000001043477810 */ /* 0x000fe20007ffe0ff */
[----:B------:R-:W-:Y:S01]  /*20c0*/  HMMA.16816.F32.BF16 R24, R80, R64, R24 ;  /* 0x000000405018723c */ /* 0x000fe20000041818 */
[----:B------:R-:W-:Y:S02]  /*20d0*/  FSEL R76, R93, -INF , !P1 ;  /* 0xff8000005d4c7808 */ /* 0x000fe40004800000 */
[----:B------:R-:W-:Y:S02]  /*20e0*/  ISETP.GE.AND P5, PT, R71, R126, PT ;  /* 0x0000007e4700720c */ /* 0x000fe40003fa6270 */
[----:B------:R-:W-:-:S02]  /*20f0*/  FSEL R71, R6, -INF , !P2 ;  /* 0xff80000006477808 */ /* 0x000fc40005000000 */
[----:B------:R-:W-:Y:S01]  /*2100*/  IADD3 R65, R67, 0x8, RZ ;  /* 0x0000000843417810 */ /* 0x000fe20007ffe0ff */
[-C--:B------:R-:W-:Y:S01]  /*2110*/  HMMA.16816.F32.BF16 R52, R8, R100.reuse, R52 ;  /* 0x000000640834723c */ /* 0x080fe20000041834 */
[----:B------:R-:W-:Y:S02]  /*2120*/  FSEL R80, R7, -INF , !P1 ;  /* 0xff80000007507808 */ /* 0x000fe40004800000 */
[-C--:B------:R-:W-:Y:S02]  /*2130*/  ISETP.GE.AND P0, PT, R65, R126.reuse, PT ;  /* 0x0000007e4100720c */ /* 0x080fe40003f06270 */
[----:B------:R-:W-:Y:S02]  /*2140*/  IADD3 R65, R67, 0x9, RZ ;  /* 0x0000000943417810 */ /* 0x000fe40007ffe0ff */
[----:B------:R-:W-:Y:S01]  /*2150*/  FSEL R7, R5, -INF , !P1 ;  /* 0xff80000005077808 */ /* 0x000fe20004800000 */
[----:B------:R-:W-:Y:S01]  /*2160*/  HMMA.16816.F32.BF16 R88, R108, R100, R88 ;  /* 0x000000646c58723c */ /* 0x000fe20000041858 */
[----:B------:R-:W-:-:S02]  /*2170*/  ISETP.GE.AND P6, PT, R65, R126, PT ;  /* 0x0000007e4100720c */ /* 0x000fc40003fc6270 */
[C---:B------:R-:W-:Y:S02]  /*2180*/  IADD3 R5, R67.reuse, 0x21, RZ ;  /* 0x0000002143057810 */ /* 0x040fe40007ffe0ff */
[----:B------:R-:W-:Y:S02]  /*2190*/  IADD3 R65, R67, 0x18, RZ ;  /* 0x0000001843417810 */ /* 0x000fe40007ffe0ff */
[----:B------:R-:W-:Y:S01]  /*21a0*/  FSEL R92, R62, -INF , !P0 ;  /* 0xff8000003e5c7808 */ /* 0x000fe20004000000 */
[----:B------:R-:W-:Y:S01]  /*21b0*/  HMMA.16816.F32.BF16 R36, R108, R96, R36 ;  /* 0x000000606c24723c */ /* 0x000fe20000041824 */
[----:B------:R-:W-:Y:S02]  /*21c0*/  FSEL R77, R60, -INF , !P0 ;  /* 0xff8000003c4d7808 */ /* 0x000fe40004000000 */
[----:B------:R-:W-:Y:S02]  /*21d0*/  FSEL R70, R58, -INF , !P0 ;  /* 0xff8000003a467808 */ /* 0x000fe40004000000 */
[----:B------:R-:W-:-:S02]  /*21e0*/  FSEL R82, R56, -INF , !P0 ;  /* 0xff80000038527808 */ /* 0x000fc40004000000 */
[-C--:B------:R-:W-:Y:S01]  /*21f0*/  ISETP.GE.AND P0, PT, R5, R126.reuse, PT ;  /* 0x0000007e0500720c */ /* 0x080fe20003f06270 */
[----:B------:R-:W-:Y:S01]  /*2200*/  HMMA.16816.F32.BF16 R40, R8, R96, R40 ;  /* 0x000000600828723c */ /* 0x000fe20000041828 */
[-C--:B------:R-:W-:Y:S02]  /*2210*/  ISETP.GE.AND P3, PT, R65, R126.reuse, PT ;  /* 0x0000007e4100720c */ /* 0x080fe40003f66270 */
[----:B------:R-:W-:Y:S02]  /*2220*/  IADD3 R5, R67, 0x28, RZ ;  /* 0x0000002843057810 */ /* 0x000fe40007ffe0ff */
[----:B------:R-:W-:Y:S02]  /*2230*/  FSEL R65, R94, -INF , !P2 ;  /* 0xff8000005e417808 */ /* 0x000fe40005000000 */
[----:B------:R-:W-:Y:S01]  /*2240*/  ISETP.GE.AND P2, PT, R73, R126, PT ;  /* 0x0000007e4900720c */ /* 0x000fe20003f46270 */
[----:B------:R-:W-:Y:S01]  /*2250*/  HMMA.16816.F32.BF16 R48, R108, R102, R48 ;  /* 0x000000666c30723c */ /* 0x000fe20000041830 */
[----:B------:R-:W-:-:S02]  /*2260*/  FSEL R94, R63, -INF , !P6 ;  /* 0xff8000003f5e7808 */ /* 0x000fc40007000000 */
[----:B------:R-:W-:Y:S02]  /*2270*/  IADD3 R73, R67, 0x20, RZ ;  /* 0x0000002043497810 */ /* 0x000fe40007ffe0ff */
[----:B------:R-:W-:Y:S02]  /*2280*/  FSEL R63, R61, -INF , !P6 ;  /* 0xff8000003d3f7808 */ /* 0x000fe40007000000 */
[----:B------:R-:W-:Y:S01]  /*2290*/  FSEL R68, R59, -INF , !P6 ;  /* 0xff8000003b447808 */ /* 0x000fe20007000000 */
[----:B------:R-:W-:Y:S01]  /*22a0*/  HMMA.16816.F32.BF16 R44, R8, R102, R44 ;  /* 0x00000066082c723c */ /* 0x000fe2000004182c */
[----:B------:R-:W-:Y:S02]  /*22b0*/  FSEL R78, R57, -INF , !P6 ;  /* 0xff800000394e7808 */ /* 0x000fe40007000000 */
[----:B------:R-:W-:Y:S02]  /*22c0*/  ISETP.GE.AND P6, PT, R5, R126, PT ;  /* 0x0000007e0500720c */ /* 0x000fe40003fc6270 */
[----:B------:R-:W-:-:S02]  /*22d0*/  IADD3 R5, R67, 0x29, RZ ;  /* 0x0000002943057810 */ /* 0x000fc40007ffe0ff */
[----:B------:R-:W-:Y:S01]  /*22e0*/  ISETP.GE.AND P1, PT, R73, R126, PT ;  /* 0x0000007e4900720c */ /* 0x000fe20003f26270 */
[C---:B------:R-:W-:Y:S01]  /*22f0*/  HMMA.16816.F32.BF16 R32, R108.reuse, R98, R32 ;  /* 0x000000626c20723c */ /* 0x040fe20000041820 */
[----:B------:R-:W-:Y:S02]  /*2300*/  FSEL R60, R54, -INF , !P5 ;  /* 0xff800000363c7808 */ /* 0x000fe40006800000 */
[----:B------:R-:W-:Y:S02]  /*2310*/  FSEL R54, R90, -INF , !P5 ;  /* 0xff8000005a367808 */ /* 0x000fe40006800000 */
[----:B------:R-:W-:Y:S02]  /*2320*/  FSEL R73, R88, -INF , !P5 ;  /* 0xff80000058497808 */ /* 0x000fe40006800000 */
[----:B------:R-:W-:Y:S01]  /*2330*/  FSEL R57, R89, -INF , !P4 ;  /* 0xff80000059397808 */ /* 0x000fe20006000000 */
        /* <DEDUP_REMOVED lines=8> */
[----:B------:R-:W-:-:S02]  /*23c0*/  ISETP.GE.AND P0, PT, R126, 0x41, PT ;  /* 0x000000417e00780c */ /* 0x000fc40003f06270 */
[----:B------:R-:W-:Y:S01]  /*23d0*/  FSEL R108, R52, -INF , !P5 ;  /* 0xff800000346c7808 */ /* 0x000fe20006800000 */
[C---:B------:R-:W-:Y:S01]  /*23e0*/  HMMA.16816.F32.BF16 R28, R8.reuse, R98, R28 ;  /* 0x00000062081c723c */ /* 0x040fe2000004181c */
[-C--:B------:R-:W-:Y:S02]  /*23f0*/  ISETP.GE.AND P5, PT, R5, R126.reuse, PT ;  /* 0x0000007e0500720c */ /* 0x080fe40003fa6270 */
[----:B------:R-:W-:Y:S02]  /*2400*/  IADD3 R5, R67, 0x30, RZ ;  /* 0x0000003043057810 */ /* 0x000fe40007ffe0ff */
        /* <DEDUP_REMOVED lines=11> */
[----:B------:R-:W-:Y:S02]  /*24c0*/  IADD3 R67, R67, 0x39, RZ ;  /* 0x0000003943437810 */ /* 0x000fe40007ffe0ff */
        /* <DEDUP_REMOVED lines=8> */
[-C--:B------:R-:W-:Y:S02]  /*2550*/  ISETP.GE.AND P2, PT, R5, R126.reuse, PT ;  /* 0x0000007e0500720c */ /* 0x080fe40003f46270 */
[----:B------:R-:W-:Y:S02]  /*2560*/  ISETP.GE.AND P1, PT, R67, R126, PT ;  /* 0x0000007e4300720c */ /* 0x000fe40003f26270 */
        /* <DEDUP_REMOVED lines=39> */
[----:B------:R-:W-:Y:S01]  /*27e0*/  IADD3 R8, P1, R4, R5, RZ ;  /* 0x0000000504087210 */ /* 0x000fe20007f3e0ff */
[----:B------:R-:W-:Y:S01]  /*27f0*/  @!PT LDS RZ, [RZ] ;  /* 0x00000000fffff984 */ /* 0x000fe20000000800 */
[----:B------:R-:W-:Y:S01]  /*2800*/  @!PT LDS RZ, [RZ] ;  /* 0x00000000fffff984 */ /* 0x000fe20000000800 */
[----:B------:R-:W-:Y:S01]  /*2810*/  @!PT LDS RZ, [RZ] ;  /* 0x00000000fffff984 */ /* 0x000fe20000000800 */
[----:B------:R1:W-:Y:S02]  /*2820*/  LDGSTS.E.BYPASS.LTC128B.128 [R198+0x4000], [R10.64] ;  /* 0x040000000ac67fae */ /* 0x0003e4000b901d54 */
[--C-:B------:R-:W-:Y:S02]  /*2830*/  IMAD.X R5, R13, 0x1, R118.reuse, P2 ;  /* 0x000000010d057824 */ /* 0x100fe400010e0676 */
[----:B------:R1:W-:Y:S02]  /*2840*/  LDGSTS.E.BYPASS.LTC128B.128 [R198+0x4800], [R12.64] ;  /* 0x048000000cc67fae */ /* 0x0003e4000b901d54 */
[----:B------:R-:W-:Y:S02]  /*2850*/  IMAD.X R9, R5, 0x1, R118, P1 ;  /* 0x0000000105097824 */ /* 0x000fe400008e0676 */
[----:B------:R1:W-:Y:S04]  /*2860*/  LDGSTS.E.BYPASS.LTC128B.128 [R198+0x5000], [R4.64] ;  /* 0x0500000004c67fae */ /* 0x0003e8000b901d54 */
[----:B------:R1:W-:Y:S04]  /*2870*/  LDGSTS.E.BYPASS.LTC128B.128 [R198+0x5800], [R8.64] ;  /* 0x0580000008c67fae */ /* 0x0003e8000b901d54 */
[----:B------:R-:W0:Y:S02]  /*2880*/  LDGDEPBAR ;  /* 0x00000000000079af */ /* 0x000e240000000000 */
.L_x_957:
[----:B-1----:R-:W-:Y:S01]  /*2890*/  FMNMX.FTZ R8, R75, R7, !PT ;  /* 0x000000074b087209 */ /* 0x002fe20007810000 */
[----:B------:R-:W-:Y:S01]  /*28a0*/  IMAD R6, R123, 0x8, R122 ;  /* 0x000000087b067824 */ /* 0x000fe200078e027a */
[----:B------:R-:W-:Y:S01]  /*28b0*/  FMNMX.FTZ R15, R71, R80, !PT ;  /* 0x00000050470f7209 */ /* 0x000fe20007810000 */
[----:B------:R-:W-:Y:S01]  /*28c0*/  IMAD.SHL.U32 R139, R117, 0x2, RZ ;  /* 0x00000002758b7824 */ /* 0x000fe200078e00ff */
[----:B------:R-:W-:Y:S01]  /*28d0*/  FMNMX.FTZ R8, R77, R8, !PT ;  /* 0x000000084d087209 */ /* 0x000fe20007810000 */
[----:B------:R-:W-:Y:S01]  /*28e0*/  IMAD.WIDE.U32 R166, R136, -0x2daee0ad, RZ ;  /* 0xd2511f5388a67825 */ /* 0x000fe200078e00ff */
[----:B------:R-:W-:Y:S01]  /*28f0*/  FMNMX.FTZ R15, R92, R15, !PT ;  /* 0x0000000f5c0f7209 */ /* 0x000fe20007810000 */
[----:B------:R-:W-:Y:S01]  /*2900*/  UIADD3 UR15, UR24, -0x61c88647, URZ ;  /* 0x9e3779b9180f7890 */ /* 0x000fe2000fffe03f */
[----:B------:R-:W-:Y:S01]  /*2910*/  FMNMX.FTZ R8, R63, R8, !PT ;  /* 0x000000083f087209 */ /* 0x000fe20007810000 */
[----:B------:R-:W-:Y:S01]  /*2920*/  UIADD3 UR14, UR25, -0x4498517b, URZ ;  /* 0xbb67ae85190e7890 */ /* 0x000fe2000fffe03f */
[----:B------:R-:W-:Y:S01]  /*2930*/  FMNMX.FTZ R15, R94, R15, !PT ;  /* 0x0000000f5e0f7209 */ /* 0x000fe20007810000 */
[----:B------:R-:W-:Y:S01]  /*2940*/  IMAD.WIDE.U32 R226, R6, -0x326172a9, RZ ;  /* 0xcd9e8d5706e27825 */ /* 0x000fe200078e00ff */
[----:B------:R-:W-:Y:S01]  /*2950*/  FMNMX.FTZ R8, R73, R8, !PT ;  /* 0x0000000849087209 */ /* 0x000fe20007810000 */
[----:B------:R-:W-:Y:S01]  /*2960*/  UIADD3 UR13, UR24, 0x3c6ef372, URZ ;  /* 0x3c6ef372180d7890 */ /* 0x000fe2000fffe03f */
[----:B------:R-:W-:Y:S01]  /*2970*/  FMNMX.FTZ R15, R54, R15, !PT ;  /* 0x0000000f360f7209 */ /* 0x000fe20007810000 */
[----:B------:R-:W-:Y:S01]  /*2980*/  UIADD3 UR12, UR25, 0x76cf5d0a, URZ ;  /* 0x76cf5d0a190c7890 */ /* 0x000fe2000fffe03f */
[----:B------:R-:W-:Y:S01]  /*2990*/  FMNMX.FTZ R8, R57, R8, !PT ;  /* 0x0000000839087209 */ /* 0x000fe20007810000 */
[----:B------:R-:W-:Y:S01]  /*29a0*/  UIADD3 UR10, UR25, 0x32370b8f, URZ ;  /* 0x32370b8f190a7890 */ /* 0x000fe2000fffe03f */
[----:B------:R-:W-:Y:S01]  /*29b0*/  FMNMX.FTZ R15, R110, R15, !PT ;  /* 0x0000000f6e0f7209 */ /* 0x000fe20007810000 */
[----:B------:R-:W-:Y:S01]  /*29c0*/  UIADD3 UR11, UR24, -0x255992d5, URZ ;  /* 0xdaa66d2b180b7890 */ /* 0x000fe2000fffe03f */
[----:B------:R-:W-:Y:S01]  /*29d0*/  FMNMX.FTZ R8, R61, R8, !PT ;  /* 0x000000083d087209 */ /* 0x000fe20007810000 */
[----:B------:R-:W-:Y:S01]  /*29e0*/  UIADD3 UR9, UR24, 0x78dde6e4, URZ ;  /* 0x78dde6e418097890 */ /* 0x000fe2000fffe03f */
[----:B------:R-:W-:Y:S01]  /*29f0*/  FMNMX.FTZ R15, R74, R15, !PT ;  /* 0x0000000f4a0f7209 */ /* 0x000fe20007810000 */
[----:B------:R-:W-:Y:S01]  /*2a00*/  UIADD3 UR6, UR25, -0x56f99767, URZ ;  /* 0xa906689919067890 */ /* 0x000fe2000fffe03f */
[----:B------:R-:W-:Y:S01]  /*2a10*/  FMNMX.FTZ R8, R59, R8, !PT ;  /* 0x000000083b087209 */ /* 0x000fe20007810000 */
[----:B------:R-:W-:Y:S01]  /*2a20*/  UIADD3 UR8, UR25, -0x126145ec, URZ ;  /* 0xed9eba1419087890 */ /* 0x000fe2000fffe03f */
[----:B------:R-:W-:Y:S01]  /*2a30*/  FMNMX.FTZ R15, R208, R15, !PT ;  /* 0x0000000fd00f7209 */ /* 0x000fe20007810000 */
[----:B------:R-:W-:Y:S01]  /*2a40*/  IMAD.SHL.U32 R188, R2, 0x2, RZ ;  /* 0x0000000202bc7824 */ /* 0x000fe200078e00ff */
[----:B------:R-:W-:Y:S01]  /*2a50*/  FMNMX.FTZ R8, R147, R8, !PT ;  /* 0x0000000893087209 */ /* 0x000fe20007810000 */
[----:B------:R-:W-:Y:S01]  /*2a60*/  UIADD3 UR17, UR24, -0x4ab325aa, URZ ;  /* 0xb54cda5618117890 */ /* 0x000fe2000fffe03f */
[----:B------:R-:W-:Y:S01]  /*2a70*/  FMNMX.FTZ R13, R69, R76, !PT ;  /* 0x0000004c450d7209 */ /* 0x000fe20007810000 */
[--C-:B------:R-:W-:Y:S01]  /*2a80*/  IMAD R185, R3, 0x2, R188.reuse ;  /* 0x0000000203b97824 */ /* 0x100fe200078e02bc */
[----:B------:R-:W-:Y:S01]  /*2a90*/  FMNMX.FTZ R8, R149, R8, !PT ;  /* 0x0000000895087209 */ /* 0x000fe20007810000 */
[----:B------:R-:W-:Y:S01]  /*2aa0*/  IMAD R186, R0, 0x2, R188 ;  /* 0x0000000200ba7824 */ /* 0x000fe200078e02bc */
[----:B------:R-:W-:Y:S01]  /*2ab0*/  IADD3 R4, R6, 0x4, RZ ;  /* 0x0000000406047810 */ /* 0x000fe20007ffe0ff */
[----:B------:R-:W-:Y:S01]  /*2ac0*/  IMAD R184, R0, 0x2, R185 ;  /* 0x0000000200b87824 */ /* 0x000fe200078e02b9 */
[----:B------:R-:W-:Y:S01]  /*2ad0*/  FMNMX.FTZ R8, R163, R8, !PT ;  /* 0x00000008a3087209 */ /* 0x000fe20007810000 */
[----:B------:R-:W-:Y:S01]  /*2ae0*/  UIADD3 UR7, UR24, 0x1715609d, URZ ;  /* 0x1715609d18077890 */ /* 0x000fe2000fffe03f */
[----:B------:R-:W-:Y:S01]  /*2af0*/  LOP3.LUT R236, R167, UR25, R139, 0x96, !PT ;  /* 0x00000019a7ec7c12 */ /* 0x000fe2000f8e968b */
[----:B------:R-:W-:Y:S01]  /*2b00*/  IMAD.WIDE.U32 R230, R4, -0x326172a9, RZ ;  /* 0xcd9e8d5704e67825 */ /* 0x000fe200078e00ff */
[----:B------:R-:W-:Y:S01]  /*2b10*/  FMNMX.FTZ R8, R155, R8, !PT ;  /* 0x000000089b087209 */ /* 0x000fe20007810000 */
[----:B------:R-:W-:Y:S01]  /*2b20*/  LDSM.16.MT88.4 R120, [R188+0x6000] ;  /* 0x00600000bc78783b */ /* 0x000fe20000004200 */
[----:B------:R-:W-:Y:S01]  /*2b30*/  FMNMX.FTZ R15, R154, R15, !PT ;  /* 0x0000000f9a0f7209 */ /* 0x000fe20007810000 */
[----:B------:R-:W-:Y:S01]  /*2b40*/  IMAD.WIDE.U32 R236, R236, -0x326172a9, RZ ;  /* 0xcd9e8d57ecec7825 */ /* 0x000fe200078e00ff */
[----:B------:R-:W-:Y:S01]  /*2b50*/  FMNMX.FTZ R8, R161, R8, !PT ;  /* 0x00000008a1087209 */ /* 0x000fe20007810000 */
[----:B------:R-:W-:Y:S01]  /*2b60*/  UIADD3 UR16, UR25, 0x646e171e, URZ ;  /* 0x646e171e19107890 */ /* 0x000fe2000fffe03f */
        /* <DEDUP_REMOVED lines=9> */
[----:B------:R-:W-:Y:S02]  /*2c00*/  LOP3.LUT R8, R237, UR15, R230, 0x96, !PT ;  /* 0x0000000fed087c12 */ /* 0x000fe4000f8e96e6 */
[----:B------:R-:W-:Y:S02]  /*2c10*/  FMNMX.FTZ R15, R178, R15, !PT ;  /* 0x0000000fb20f7209 */ /* 0x000fe40007810000 */
[----:B------:R-:W-:Y:S01]  /*2c20*/  FMNMX.FTZ R11, R65, R72, !PT ;  /* 0x00000048410b7209 */ /* 0x000fe20007810000 */
[----:B------:R-:W-:Y:S01]  /*2c30*/  IMAD.WIDE.U32 R18, R8, -0x2daee0ad, RZ ;  /* 0xd2511f5308127825 */ /* 0x000fe200078e00ff */
        /* <DEDUP_REMOVED lines=9> */
[----:B------:R-:W-:Y:S02]  /*2cd0*/  LOP3.LUT R5, R116, UR24, RZ, 0x3c, !PT ;  /* 0x0000001874057c12 */ /* 0x000fe4000f8e3cff */
[----:B------:R-:W-:Y:S01]  /*2ce0*/  FMNMX.FTZ R13, R164, R13, !PT ;  /* 0x0000000da40d7209 */ /* 0x000fe20007810000 */
[----:B------:R-:W-:Y:S01]  /*2cf0*/  LDSM.16.MT88.4 R116, [R186+0x6000] ;  /* 0x00600000ba74783b */ /* 0x000fe20000004200 */
[----:B------:R-:W-:Y:S02]  /*2d00*/  FMNMX.FTZ R20, R150, R15, !PT ;  /* 0x0000000f96147209 */ /* 0x000fe40007810000 */
[----:B------:R-:W-:Y:S02]  /*2d10*/  FMNMX.FTZ R11, R146, R11, !PT ;  /* 0x0000000b920b7209 */ /* 0x000fe40007810000 */
[----:B------:R-:W-:-:S02]  /*2d20*/  LOP3.LUT R224, R231, R5, RZ, 0x3c, !PT ;  /* 0x00000005e7e07212 */ /* 0x000fc400078e3cff */
[----:B------:R-:W-:Y:S02]  /*2d30*/  FMNMX.FTZ R13, R172, R13, !PT ;  /* 0x0000000dac0d7209 */ /* 0x000fe40007810000 */
[----:B-1----:R-:W-:Y:S01]  /*2d40*/  FMNMX.FTZ R16, R9, R16, !PT ;  /* 0x0000001009107209 */ /* 0x002fe20007810000 */
[----:B------:R-:W-:Y:S01]  /*2d50*/  IMAD.WIDE.U32 R224, R224, -0x2daee0ad, RZ ;  /* 0xd2511f53e0e07825 */ /* 0x000fe200078e00ff */
[----:B------:R-:W1:Y:S01]  /*2d60*/  SHFL.BFLY PT, R9, R20, 0x2, 0x1f ;  /* 0x0c401f0014097f89 */ /* 0x000e6200000e0000 */
[----:B------:R-:W-:Y:S02]  /*2d70*/  FMNMX.FTZ R11, R206, R11, !PT ;  /* 0x0000000bce0b7209 */ /* 0x000fe40007810000 */
[----:B------:R-:W-:Y:S01]  /*2d80*/  FMNMX.FTZ R13, R176, R13, !PT ;  /* 0x0000000db00d7209 */ /* 0x000fe20007810000 */
[----:B------:R-:W2:Y:S01]  /*2d90*/  SHFL.BFLY PT, R133, R16, 0x1, 0x1f ;  /* 0x0c201f0010857f89 */ /* 0x000ea200000e0000 */
[----:B------:R-:W-:Y:S02]  /*2da0*/  FMNMX.FTZ R11, R204, R11, !PT ;  /* 0x0000000bcc0b7209 */ /* 0x000fe40007810000 */
[----:B------:R-:W-:-:S02]  /*2db0*/  FMNMX.FTZ R13, R174, R13, !PT ;  /* 0x0000000dae0d7209 */ /* 0x000fc40007810000 */
[----:B------:R-:W-:Y:S02]  /*2dc0*/  LOP3.LUT R222, R225, UR14, R166, 0x96, !PT ;  /* 0x0000000ee1de7c12 */ /* 0x000fe4000f8e96a6 */
[----:B------:R-:W-:Y:S02]  /*2dd0*/  FMNMX.FTZ R11, R162, R11, !PT ;  /* 0x0000000ba20b7209 */ /* 0x000fe40007810000 */
[----:B------:R-:W-:Y:S01]  /*2de0*/  FMNMX.FTZ R8, R144, R13, !PT ;  /* 0x0000000d90087209 */ /* 0x000fe20007810000 */
[----:B------:R-:W-:Y:S01]  /*2df0*/  IMAD.WIDE.U32 R222, R222, -0x326172a9, RZ ;  /* 0xcd9e8d57dede7825 */ /* 0x000fe200078e00ff */
[----:B------:R-:W-:Y:S02]  /*2e00*/  FMNMX.FTZ R11, R156, R11, !PT ;  /* 0x0000000b9c0b7209 */ /* 0x000fe40007810000 */
[----:B------:R-:W-:Y:S02]  /*2e10*/  FMNMX.FTZ R13, R143, R8, !PT ;  /* 0x000000088f0d7209 */ /* 0x000fe40007810000 */
[----:B------:R-:W-:-:S02]  /*2e20*/  LOP3.LUT R8, R237, UR15, R226, 0x96, !PT ;  /* 0x0000000fed087c12 */ /* 0x000fc4000f8e96e2 */
[----:B------:R-:W-:Y:S02]  /*2e30*/  FMNMX.FTZ R11, R170, R11, !PT ;  /* 0x0000000baa0b7209 */ /* 0x000fe40007810000 */
[----:B------:R-:W-:Y:S01]  /*2e40*/  LOP3.LUT R22, R223, UR13, R236, 0x96, !PT ;  /* 0x0000000ddf167c12 */ /* 0x000fe2000f8e96ec */
[----:B------:R-:W-:Y:S01]  /*2e50*/  IMAD.WIDE.U32 R234, R8, -0x2daee0ad, RZ ;  /* 0xd2511f5308ea7825 */ /* 0x000fe200078e00ff */
[----:B------:R-:W-:Y:S02]  /*2e60*/  FMNMX.FTZ R8, R168, R11, !PT ;  /* 0x0000000ba8087209 */ /* 0x000fe40007810000 */
[----:B------:R-:W-:Y:S01]  /*2e70*/  LOP3.LUT R10, R19, UR12, R224, 0x96, !PT ;  /* 0x0000000c130a7c12 */ /* 0x000fe2000f8e96e0 */
[----:B------:R-:W-:Y:S01]  /*2e80*/  IMAD.WIDE.U32 R22, R22, -0x2daee0ad, RZ ;  /* 0xd2511f5316167825 */ /* 0x000fe200078e00ff */
[----:B------:R-:W-:Y:S02]  /*2e90*/  FMNMX.FTZ R13, R142, R13, !PT ;  /* 0x0000000d8e0d7209 */ /* 0x000fe40007810000 */
[----:B-1----:R-:W-:Y:S01]  /*2ea0*/  FMNMX.FTZ R9, R20, R9, !PT ;  /* 0x0000000914097209 */ /* 0x002fe20007810000 */
[----:B------:R-:W-:Y:S01]  /*2eb0*/  IMAD.WIDE.U32 R24, R10, -0x326172a9, RZ ;  /* 0xcd9e8d570a187825 */ /* 0x000fe200078e00ff */
[----:B------:R-:W-:-:S02]  /*2ec0*/  FMNMX.FTZ R19, R67, R8, !PT ;  /* 0x0000000843137209 */ /* 0x000fc40007810000 */
[----:B------:R-:W-:Y:S01]  /*2ed0*/  LOP3.LUT R14, R23, UR10, R18, 0x96, !PT ;  /* 0x0000000a170e7c12 */ /* 0x000fe2000f8e9612 */
[----:B------:R-:W1:Y:S01]  /*2ee0*/  SHFL.BFLY PT, R8, R9, 0x1, 0x1f ;  /* 0x0c201f0009087f89 */ /* 0x000e6200000e0000 */
[----:B------:R-:W-:Y:S02]  /*2ef0*/  FMNMX.FTZ R18, R140, R13, !PT ;  /* 0x0000000d8c127209 */ /* 0x000fe40007810000 */
[----:B------:R-:W-:Y:S01]  /*2f00*/  FMNMX.FTZ R19, R64, R19, !PT ;  /* 0x0000001340137209 */ /* 0x000fe20007810000 */
[----:B------:R-:W-:Y:S01]  /*2f10*/  IMAD.WIDE.U32 R14, R14, -0x326172a9, RZ ;  /* 0xcd9e8d570e0e7825 */ /* 0x000fe200078e00ff */
[----:B------:R-:W-:Y:S01]  /*2f20*/  LOP3.LUT R30, R227, R5, RZ, 0x3c, !PT ;  /* 0x00000005e31e7212 */ /* 0x000fe200078e3cff */
[----:B------:R-:W3:Y:S01]  /*2f30*/  SHFL.BFLY PT, R135, R18, 0x2, 0x1f ;  /* 0x0c401f0012877f89 */ /* 0x000ee200000e0000 */
[----:B------:R-:W-:Y:S02]  /*2f40*/  FMNMX.FTZ R19, R138, R19, !PT ;  /* 0x000000138a137209 */ /* 0x000fe40007810000 */
[----:B--2---:R-:W-:Y:S01]  /*2f50*/  FMNMX.FTZ R133, R16, R133, !PT ;  /* 0x0000008510857209 */ /* 0x004fe20007810000 */
[----:B------:R-:W-:Y:S01]  /*2f60*/  IMAD.WIDE.U32 R30, R30, -0x2daee0ad, RZ ;  /* 0xd2511f531e1e7825 */ /* 0x000fe200078e00ff */
[----:B------:R-:W-:-:S02]  /*2f70*/  FMNMX.FTZ R19, R66, R19, !PT ;  /* 0x0000001342137209 */ /* 0x000fc40007810000 */
[----:B------:R-:W-:Y:S02]  /*2f80*/  FSETP.NEU.FTZ.AND P1, PT, R133, -INF , PT ;  /* 0xff8000008500780b */ /* 0x000fe40003f3d000 */
[----:B------:R-:W-:Y:S01]  /*2f90*/  LOP3.LUT R28, R31, UR14, R166, 0x96, !PT ;  /* 0x0000000e1f1c7c12 */ /* 0x000fe2000f8e96a6 */
[----:B------:R-:W2:Y:S01]  /*2fa0*/  SHFL.BFLY PT, R134, R19, 0x2, 0x1f ;  /* 0x0c401f0013867f89 */ /* 0x000ea200000e0000 */
[----:B------:R-:W-:Y:S01]  /*2fb0*/  FMUL.FTZ R166, R133, c[0x0][0x23c] ;  /* 0x00008f0085a67a20 */ /* 0x000fe20000410000 */
[----:B------:R-:W-:Y:S02]  /*2fc0*/  LOP3.LUT R10, R25, UR11, R222, 0x96, !PT ;  /* 0x0000000b190a7c12 */ /* 0x000fe4000f8e96de */
[----:B------:R-:W-:Y:S01]  /*2fd0*/  LOP3.LUT R12, R15, UR9, R24, 0x96, !PT ;  /* 0x000000090f0c7c12 */ /* 0x000fe2000f8e9618 */
[----:B------:R-:W-:Y:S01]  /*2fe0*/  IMAD.WIDE.U32 R28, R28, -0x326172a9, RZ ;  /* 0xcd9e8d571c1c7825 */ /* 0x000fe200078e00ff */
[----:B------:R-:W-:Y:S02]  /*2ff0*/  FSEL R166, R166, RZ, P1 ;  /* 0x000000ffa6a67208 */ /* 0x000fe40000800000 */
[----:B------:R-:W-:Y:S01]  /*3000*/  LOP3.LUT R11, R235, UR12, R30, 0x96, !PT ;  /* 0x0000000ceb0b7c12 */ /* 0x000fe2000f8e961e */
[----:B------:R-:W-:Y:S01]  /*3010*/  IMAD.WIDE.U32 R20, R10, -0x2daee0ad, RZ ;  /* 0xd2511f530a147825 */ /* 0x000fe200078e00ff */
[----:B------:R-:W-:-:S02]  /*3020*/  LOP3.LUT R236, R29, UR13, R236, 0x96, !PT ;  /* 0x0000000d1dec7c12 */ /* 0x000fc4000f8e96ec */
[----:B------:R-:W-:Y:S01]  /*3030*/  IADD3 R139, R139, 0x1, RZ ;  /* 0x000000018b8b7810 */ /* 0x000fe20007ffe0ff */
[----:B------:R-:W-:Y:S01]  /*3040*/  FFMA.FTZ R44, R7, c[0x0][0x23c], -R166 ;  /* 0x00008f00072c7a23 */ /* 0x000fe200000108a6 */
[----:B-1----:R-:W-:Y:S01]  /*3050*/  FMNMX.FTZ R7, R9, R8, !PT ;  /* 0x0000000809077209 */ /* 0x002fe20007810000 */
[----:B------:R-:W-:Y:S01]  /*3060*/  IMAD.WIDE.U32 R12, R12, -0x2daee0ad, RZ ;  /* 0xd2511f530c0c7825 */ /* 0x000fe200078e00ff */
[----:B---3--:R-:W-:Y:S02]  /*3070*/  FMNMX.FTZ R135, R18, R135, !PT ;  /* 0x0000008712877209 */ /* 0x008fe40007810000 */
[C---:B------:R-:W-:Y:S01]  /*3080*/  FSETP.NEU.FTZ.AND P1, PT, R7.reuse, -INF , PT ;  /* 0xff8000000700780b */ /* 0x040fe20003f3d000 */
[----:B------:R-:W-:Y:S01]  /*3090*/  FMUL.FTZ R153, R7, c[0x0][0x23c] ;  /* 0x00008f0007997a20 */ /* 0x000fe20000410000 */
[----:B------:R-:W-:Y:S01]  /*30a0*/  LOP3.LUT R10, R13, UR6, R20, 0x96, !PT ;  /* 0x000000060d0a7c12 */ /* 0x000fe2000f8e9614 */
[----:B------:R-:W1:Y:S01]  /*30b0*/  SHFL.BFLY PT, R18, R135, 0x1, 0x1f ;  /* 0x0c201f0087127f89 */ /* 0x000e6200000e0000 */
[----:B------:R-:W-:Y:S01]  /*30c0*/  LOP3.LUT R16, R21, UR8, R22, 0x96, !PT ;  /* 0x0000000815107c12 */ /* 0x000fe2000f8e9616 */
[----:B------:R-:W-:Y:S01]  /*30d0*/  IMAD.WIDE.U32 R232, R11, -0x326172a9, RZ ;  /* 0xcd9e8d570be87825 */ /* 0x000fe200078e00ff */
[----:B------:R-:W-:Y:S01]  /*30e0*/  FSEL R153, R153, RZ, P1 ;  /* 0x000000ff99997208 */ /* 0x000fe20000800000 */
[----:B------:R-:W-:Y:S01]  /*30f0*/  MUFU.EX2 R44, R44 ;  /* 0x0000002c002c7308 */ /* 0x000fe20000000800 */
[----:B--2---:R-:W-:Y:S01]  /*3100*/  FMNMX.FTZ R134, R19, R134, !PT ;  /* 0x0000008613867209 */ /* 0x004fe20007810000 */
[----:B------:R-:W-:Y:S01]  /*3110*/  IMAD.WIDE.U32 R20, R10, -0x326172a9, RZ ;  /* 0xcd9e8d570a147825 */ /* 0x000fe200078e00ff */
[----:B------:R-:W-:-:S02]  /*3120*/  LOP3.LUT R13, R233, UR11, R28, 0x96, !PT ;  /* 0x0000000be90d7c12 */ /* 0x000fc4000f8e961c */
[----:B------:R-:W-:Y:S01]  /*3130*/  LOP3.LUT R167, R167, UR25, R139, 0x96, !PT ;  /* 0x00000019a7a77c12 */ /* 0x000fe2000f8e968b */
[----:B------:R-:W-:Y:S01]  /*3140*/  IMAD.WIDE.U32 R16, R16, -0x326172a9, RZ ;  /* 0xcd9e8d5710107825 */ /* 0x000fe200078e00ff */
[C---:B------:R-:W-:Y:S01]  /*3150*/  LOP3.LUT R11, R20.reuse, 0xffff, RZ, 0xc0, !PT ;  /* 0x0000ffff140b7812 */ /* 0x040fe200078ec0ff */
[----:B------:R-:W2:Y:S01]  /*3160*/  SHFL.BFLY PT, R3, R134, 0x1, 0x1f ;  /* 0x0c201f0086037f89 */ /* 0x000ea200000e0000 */
[----:B------:R-:W-:Y:S01]  /*3170*/  LOP3.LUT R10, R20, 0xff, RZ, 0xc0, !PT ;  /* 0x000000ff140a7812 */ /* 0x000fe200078ec0ff */
[--C-:B------:R-:W-:Y:S01]  /*3180*/  FFMA.FTZ R49, R71, c[0x0][0x23c], -R153.reuse ;  /* 0x00008f0047317a23 */ /* 0x100fe20000010899 */
[----:B------:R-:W-:Y:S01]  /*3190*/  LOP3.LUT R9, R21, UR17, R16, 0x96, !PT ;  /* 0x0000001115097c12 */ /* 0x000fe2000f8e9610 */
[----:B------:R-:W-:Y:S01]  /*31a0*/  FFMA.FTZ R46, R80, c[0x0][0x23c], -R153 ;  /* 0x00008f00502e7a23 */ /* 0x000fe20000010899 */
[----:B------:R-:W-:Y:S01]  /*31b0*/  SHF.R.U32.HI R11, RZ, 0x8, R11 ;  /* 0x00000008ff0b7819 */ /* 0x000fe2000001160b */
[----:B------:R-:W-:Y:S01]  /*31c0*/  IMAD.WIDE.U32 R236, R236, -0x2daee0ad, RZ ;  /* 0xd2511f53ecec7825 */ /* 0x000fe200078e00ff */
[----:B------:R-:W-:Y:S01]  /*31d0*/  SHF.R.U32.HI R0, RZ, 0x10, R9 ;  /* 0x00000010ff007819 */ /* 0x000fe20000011609 */
[----:B------:R-:W-:Y:S01]  /*31e0*/  MUFU.EX2 R49, R49 ;  /* 0x0000003100317308 */ /* 0x000fe20000000800 */
[----:B------:R-:W-:Y:S01]  /*31f0*/  PRMT R10, R10, 0x5410, R11 ;  /* 0x000054100a0a7816 */ /* 0x000fe2000000000b */
[----:B------:R-:W-:Y:S01]  /*3200*/  FFMA.FTZ R45, R75, c[0x0][0x23c], -R166 ;  /* 0x00008f004b2d7a23 */ /* 0x000fe200000108a6 */
[----:B------:R-:W-:Y:S01]  /*3210*/  LOP3.LUT R234, R237, UR10, R234, 0x96, !PT ;  /* 0x0000000aedea7c12 */ /* 0x000fe2000f8e96ea */
[--C-:B------:R-:W-:Y:S01]  /*3220*/  FFMA.FTZ R37, R63, c[0x0][0x23c], -R166.reuse ;  /* 0x00008f003f257a23 */ /* 0x100fe200000108a6 */
[----:B------:R-:W-:Y:S01]  /*3230*/  LOP3.LUT R16, R9, 0xffff, RZ, 0xc0, !PT ;  /* 0x0000ffff09107812 */ /* 0x000fe200078ec0ff */
[----:B------:R-:W-:Y:S01]  /*3240*/  IMAD R63, R137, 0x10000, R137 ;  /* 0x00010000893f7824 */ /* 0x000fe200078e0289 */
[----:B------:R-:W-:Y:S01]  /*3250*/  LOP3.LUT R11, R9, 0xff, RZ, 0xc0, !PT ;  /* 0x000000ff090b7812 */ /* 0x000fe200078ec0ff */
[----:B------:R-:W3:Y:S01]  /*3260*/  MUFU.EX2 R46, R46 ;  /* 0x0000002e002e7308 */ /* 0x000ee20000000800 */
[----:B------:R-:W-:Y:S01]  /*3270*/  IMAD.WIDE.U32 R234, R234, -0x326172a9, RZ ;  /* 0xcd9e8d57eaea7825 */ /* 0x000fe200078e00ff */
[----:B------:R-:W-:Y:S01]  /*3280*/  SHF.R.U32.HI R9, RZ, 0x18, R9 ;  /* 0x00000018ff097819 */ /* 0x000fe20000011609 */
[--C-:B------:R-:W-:Y:S01]  /*3290*/  HSET2.LE.AND R10, R10, R63.reuse, PT ;  /* 0x0000003f0a0a7233 */ /* 0x100fe20003803000 */
[----:B------:R-:W-:Y:S01]  /*32a0*/  LOP3.LUT R0, R0, 0xff, RZ, 0xc0, !PT ;  /* 0x000000ff00007812 */ /* 0x000fe200078ec0ff */
[----:B------:R-:W-:Y:S01]  /*32b0*/  FFMA.FTZ R38, R77, c[0x0][0x23c], -R166 ;  /* 0x00008f004d267a23 */ /* 0x000fe200000108a6 */
[----:B------:R-:W-:Y:S01]  /*32c0*/  LOP3.LUT R232, R235, UR9, R232, 0x96, !PT ;  /* 0x00000009ebe87c12 */ /* 0x000fe2000f8e96e8 */
[----:B------:R-:W-:Y:S01]  /*32d0*/  FFMA.FTZ R36, R92, c[0x0][0x23c], -R153 ;  /* 0x00008f005c247a23 */ /* 0x000fe20000010899 */
[----:B------:R-:W4:Y:S01]  /*32e0*/  MUFU.EX2 R45, R45 ;  /* 0x0000002d002d7308 */ /* 0x000f220000000800 */
[----:B------:R-:W-:Y:S01]  /*32f0*/  PRMT R0, R0, 0x5410, R9 ;  /* 0x0000541000007816 */ /* 0x000fe20000000009 */
[--C-:B------:R-:W-:Y:S01]  /*3300*/  FFMA.FTZ R41, R94, c[0x0][0x23c], -R153.reuse ;  /* 0x00008f005e297a23 */ /* 0x100fe20000010899 */
[----:B-1----:R-:W-:Y:S01]  /*3310*/  FMNMX.FTZ R135, R135, R18, !PT ;  /* 0x0000001287877209 */ /* 0x002fe20007810000 */
[----:B------:R-:W-:Y:S01]  /*3320*/  IMAD.WIDE.U32 R18, R13, -0x2daee0ad, RZ ;  /* 0xd2511f530d127825 */ /* 0x000fe200078e00ff */
[----:B------:R-:W-:Y:S01]  /*3330*/  SHF.R.U32.HI R16, RZ, 0x8, R16 ;  /* 0x00000008ff107819 */ /* 0x000fe20000011610 */
[--C-:B------:R-:W-:Y:S01]  /*3340*/  HSET2.LE.AND R101, R0, R63.reuse, PT ;  /* 0x0000003f00657233 */ /* 0x100fe20003803000 */
[----:B------:R-:W-:Y:S01]  /*3350*/  SHF.R.U32.HI R8, RZ, 0x10, R20 ;  /* 0x00000010ff087819 */ /* 0x000fe20000011614 */
[----:B------:R-:W-:Y:S01]  /*3360*/  IMAD.WIDE.U32 R232, R232, -0x2daee0ad, RZ ;  /* 0xd2511f53e8e87825 */ /* 0x000fe200078e00ff */
[----:B---3--:R-:W-:Y:S01]  /*3370*/  F2FP.BF16.PACK_AB R0, R46, R49 ;  /* 0x000000312e00723e */ /* 0x008fe200000010ff */
[----:B------:R-:W-:Y:S01]  /*3380*/  MUFU.EX2 R38, R38 ;  /* 0x0000002600267308 */ /* 0x000fe20000000800 */
[C---:B------:R-:W-:Y:S01]  /*3390*/  FSETP.NEU.FTZ.AND P1, PT, R135.reuse, -INF , PT ;  /* 0xff8000008700780b */ /* 0x040fe20003f3d000 */
[----:B------:R-:W-:Y:S01]  /*33a0*/  FMUL.FTZ R145, R135, c[0x0][0x23c] ;  /* 0x00008f0087917a20 */ /* 0x000fe20000410000 */
[----:B------:R-:W-:Y:S01]  /*33b0*/  PRMT R2, R11, 0x5410, R16 ;  /* 0x000054100b027816 */ /* 0x000fe20000000010 */
[----:B------:R-:W1:Y:S01]  /*33c0*/  LDSM.16.MT88.4 R92, [R185+0x6000] ;  /* 0x00600000b95c783b */ /* 0x000e620000004200 */
[----:B------:R-:W-:Y:S01]  /*33d0*/  LOP3.LUT R101, R101, R0, RZ, 0xc0, !PT ;  /* 0x0000000065657212 */ /* 0x000fe200078ec0ff */
[--C-:B------:R-:W-:Y:S01]  /*33e0*/  FFMA.FTZ R40, R74, c[0x0][0x23c], -R153.reuse ;  /* 0x00008f004a287a23 */ /* 0x100fe20000010899 */
[----:B--2---:R-:W-:Y:S01]  /*33f0*/  FMNMX.FTZ R134, R134, R3, !PT ;  /* 0x0000000386867209 */ /* 0x004fe20007810000 */
[----:B------:R-:W2:Y:S01]  /*3400*/  MUFU.EX2 R37, R37 ;  /* 0x0000002500257308 */ /* 0x000ea20000000800 */
[----:B------:R-:W-:Y:S01]  /*3410*/  SHF.R.U32.HI R15, RZ, 0x18, R20 ;  /* 0x00000018ff0f7819 */ /* 0x000fe20000011614 */
[--C-:B------:R-:W-:Y:S01]  /*3420*/  HSET2.LE.AND R2, R2, R63.reuse, PT ;  /* 0x0000003f02027233 */ /* 0x100fe20003803000 */
[----:B------:R-:W-:Y:S01]  /*3430*/  LOP3.LUT R8, R8, 0xff, RZ, 0xc0, !PT ;  /* 0x000000ff08087812 */ /* 0x000fe200078ec0ff */
[----:B------:R-:W-:Y:S01]  /*3440*/  FMUL.FTZ R141, R134, c[0x0][0x23c] ;  /* 0x00008f00868d7a20 */ /* 0x000fe20000410000 */
[----:B------:R-:W-:Y:S01]  /*3450*/  LOP3.LUT R236, R19, UR8, R236, 0x96, !PT ;  /* 0x0000000813ec7c12 */ /* 0x000fe2000f8e96ec */
[----:B------:R-:W-:Y:S01]  /*3460*/  FFMA.FTZ R47, R208, c[0x0][0x23c], -R153 ;  /* 0x00008f00d02f7a23 */ /* 0x000fe20000010899 */
[----:B------:R-:W-:Y:S01]  /*3470*/  LOP3.LUT R0, R233, UR6, R18, 0x96, !PT ;  /* 0x00000006e9007c12 */ /* 0x000fe2000f8e9612 */
[----:B------:R-:W-:Y:S01]  /*3480*/  MUFU.EX2 R36, R36 ;  /* 0x0000002400247308 */ /* 0x000fe20000000800 */
[----:B------:R-:W-:Y:S01]  /*3490*/  FSEL R145, R145, RZ, P1 ;  /* 0x000000ff91917208 */ /* 0x000fe20000800000 */
[----:B------:R-:W-:Y:S01]  /*34a0*/  IMAD.WIDE.U32 R236, R236, -0x326172a9, RZ ;  /* 0xcd9e8d57ecec7825 */ /* 0x000fe200078e00ff */
[----:B------:R-:W-:Y:S01]  /*34b0*/  PRMT R8, R8, 0x5410, R15 ;  /* 0x0000541008087816 */ /* 0x000fe2000000000f */
[----:B------:R-:W-:Y:S01]  /*34c0*/  LDSM.16.MT88.4 R20, [R188+0x6800] ;  /* 0x00680000bc14783b */ /* 0x000fe20000004200 */
[----:B----4-:R-:W-:Y:S01]  /*34d0*/  F2FP.BF16.PACK_AB R15, R44, R45 ;  /* 0x0000002d2c0f723e */ /* 0x010fe200000010ff */
[----:B------:R-:W-:Y:S01]  /*34e0*/  IMAD.WIDE.U32 R18, R0, -0x326172a9, RZ ;  /* 0xcd9e8d5700127825 */ /* 0x000fe200078e00ff */
[----:B------:R-:W-:Y:S01]  /*34f0*/  FSETP.NEU.FTZ.AND P1, PT, R134, -INF , PT ;  /* 0xff8000008600780b */ /* 0x000fe20003f3d000 */
[----:B------:R-:W3:Y:S01]  /*3500*/  MUFU.EX2 R41, R41 ;  /* 0x0000002900297308 */ /* 0x000ee20000000800 */
[----:B------:R-:W-:Y:S01]  /*3510*/  LOP3.LUT R100, R2, R15, RZ, 0xc0, !PT ;  /* 0x0000000f02647212 */ /* 0x000fe200078ec0ff */
[--C-:B------:R-:W-:Y:S01]  /*3520*/  FFMA.FTZ R55, R69, c[0x0][0x23c], -R145.reuse ;  /* 0x00008f0045377a23 */ /* 0x100fe20000010891 */
[----:B------:R-:W-:Y:S01]  /*3530*/  FSEL R141, R141, RZ, P1 ;  /* 0x000000ff8d8d7208 */ /* 0x000fe20000800000 */
[----:B------:R-:W-:Y:S01]  /*3540*/  FFMA.FTZ R52, R76, c[0x0][0x23c], -R145 ;  /* 0x00008f004c347a23 */ /* 0x000fe20000010891 */
[----:B------:R-:W-:Y:S01]  /*3550*/  LOP3.LUT R15, R19, UR17, R236, 0x96, !PT ;  /* 0x00000011130f7c12 */ /* 0x000fe2000f8e96ec */
[--C-:B------:R-:W-:Y:S01]  /*3560*/  HSET2.LE.AND R8, R8, R63.reuse, PT ;  /* 0x0000003f08087233 */ /* 0x100fe20003803000 */
[----:B--2---:R-:W-:Y:S01]  /*3570*/  F2FP.BF16.PACK_AB R11, R37, R38 ;  /* 0x00000026250b723e */ /* 0x004fe200000010ff */
[----:B------:R-:W-:Y:S01]  /*3580*/  MUFU.EX2 R55, R55 ;  /* 0x0000003700377308 */ /* 0x000fe20000000800 */
[----:B------:R-:W-:Y:S01]  /*3590*/  LOP3.LUT R3, R15, 0xffff, RZ, 0xc0, !PT ;  /* 0x0000ffff0f037812 */ /* 0x000fe200078ec0ff */
[--C-:B------:R-:W-:Y:S01]  /*35a0*/  FFMA.FTZ R53, R65, c[0x0][0x23c], -R141.reuse ;  /* 0x00008f0041357a23 */ /* 0x100fe2000001088d */
[----:B------:R-:W-:Y:S01]  /*35b0*/  LOP3.LUT R104, R15, 0xff, RZ, 0xc0, !PT ;  /* 0x000000ff0f687812 */ /* 0x000fe200078ec0ff */
[----:B------:R-:W-:Y:S01]  /*35c0*/  FFMA.FTZ R48, R72, c[0x0][0x23c], -R141 ;  /* 0x00008f0048307a23 */ /* 0x000fe2000001088d */
[----:B------:R-:W-:Y:S01]  /*35d0*/  SHF.R.U32.HI R3, RZ, 0x8, R3 ;  /* 0x00000008ff037819 */ /* 0x000fe20000011603 */
[----:B------:R-:W-:Y:S01]  /*35e0*/  FFMA.FTZ R51, R70, c[0x0][0x23c], -R141 ;  /* 0x00008f0046337a23 */ /* 0x000fe2000001088d */
[----:B------:R-:W-:Y:S01]  /*35f0*/  SHF.R.U32.HI R0, RZ, 0x10, R15 ;  /* 0x00000010ff007819 */ /* 0x000fe2000001160f */
[----:B------:R-:W2:Y:S01]  /*3600*/  MUFU.EX2 R52, R52 ;  /* 0x0000003400347308 */ /* 0x000ea20000000800 */
[----:B---3--:R-:W-:Y:S01]  /*3610*/  F2FP.BF16.PACK_AB R103, R41, R36 ;  /* 0x000000242967723e */ /* 0x008fe200000010ff */
[----:B------:R-:W-:Y:S01]  /*3620*/  FFMA.FTZ R42, R68, c[0x0][0x23c], -R141 ;  /* 0x00008f00442a7a23 */ /* 0x000fe2000001088d */
[----:B------:R-:W-:Y:S01]  /*3630*/  LOP3.LUT R102, R10, R11, RZ, 0xc0, !PT ;  /* 0x0000000b0a667212 */ /* 0x000fe200078ec0ff */
[--C-:B------:R-:W-:Y:S01]  /*3640*/  FFMA.FTZ R50, R82, c[0x0][0x23c], -R145.reuse ;  /* 0x00008f0052327a23 */ /* 0x100fe20000010891 */
[----:B------:R-:W-:Y:S01]  /*3650*/  LOP3.LUT R103, R8, R103, RZ, 0xc0, !PT ;  /* 0x0000006708677212 */ /* 0x000fe200078ec0ff */
[----:B------:R-:W-:Y:S01]  /*3660*/  FFMA.FTZ R43, R78, c[0x0][0x23c], -R145 ;  /* 0x00008f004e2b7a23 */ /* 0x000fe20000010891 */
[----:B------:R-:W3:Y:S01]  /*3670*/  LDSM.16.MT88.4 R8, [R184+0x6000] ;  /* 0x00600000b808783b */ /* 0x000ee20000004200 */
[----:B------:R-:W-:Y:S01]  /*3680*/  MUFU.EX2 R53, R53 ;  /* 0x0000003500357308 */ /* 0x000fe20000000800 */
[----:B------:R-:W-:Y:S01]  /*3690*/  PRMT R104, R104, 0x5410, R3 ;  /* 0x0000541068687816 */ /* 0x000fe20000000003 */
[----:B------:R-:W-:Y:S01]  /*36a0*/  FFMA.FTZ R39, R59, c[0x0][0x23c], -R166 ;  /* 0x00008f003b277a23 */ /* 0x000fe200000108a6 */
[----:B------:R-:W-:Y:S01]  /*36b0*/  LOP3.LUT R13, R17, UR7, R14, 0x96, !PT ;  /* 0x00000007110d7c12 */ /* 0x000fe2000f8e960e */
[----:B------:R-:W-:Y:S01]  /*36c0*/  FFMA.FTZ R54, R54, c[0x0][0x23c], -R153 ;  /* 0x00008f0036367a23 */ /* 0x000fe20000010899 */
[----:B------:R-:W-:Y:S01]  /*36d0*/  SHF.R.U32.HI R15, RZ, 0x18, R15 ;  /* 0x00000018ff0f7819 */ /* 0x000fe2000001160f */
[--C-:B------:R-:W-:Y:S01]  /*36e0*/  HSET2.LE.AND R104, R104, R63.reuse, PT ;  /* 0x0000003f68687233 */ /* 0x100fe20003803000 */
[----:B------:R-:W-:Y:S01]  /*36f0*/  LOP3.LUT R0, R0, 0xff, RZ, 0xc0, !PT ;  /* 0x000000ff00007812 */ /* 0x000fe200078ec0ff */
[----:B------:R-:W4:Y:S01]  /*3700*/  MUFU.EX2 R48, R48 ;  /* 0x0000003000307308 */ /* 0x000f220000000800 */
[----:B------:R-:W-:Y:S01]  /*3710*/  SHF.R.U32.HI R2, RZ, 0x10, R18 ;  /* 0x00000010ff027819 */ /* 0x000fe20000011612 */
[----:B------:R-:W-:Y:S01]  /*3720*/  IMAD.WIDE.U32 R32, R13, -0x2daee0ad, RZ ;  /* 0xd2511f530d207825 */ /* 0x000fe200078e00ff */
[----:B------:R-:W-:Y:S01]  /*3730*/  PRMT R0, R0, 0x5410, R15 ;  /* 0x0000541000007816 */ /* 0x000fe2000000000f */
[C---:B------:R-:W-:Y:S01]  /*3740*/  HMMA.16816.F32.BF16 R124, R100.reuse, R120, RZ ;  /* 0x00000078647c723c */ /* 0x040fe200000418ff */
[----:B--2---:R-:W-:Y:S01]  /*3750*/  F2FP.BF16.PACK_AB R15, R52, R55 ;  /* 0x00000037340f723e */ /* 0x004fe200000010ff */
[----:B------:R-:W-:Y:S01]  /*3760*/  FFMA.FTZ R73, R73, c[0x0][0x23c], -R166 ;  /* 0x00008f0049497a23 */ /* 0x000fe200000108a6 */
[----:B------:R-:W-:Y:S01]  /*3770*/  SHF.R.U32.HI R17, RZ, 0x18, R18 ;  /* 0x00000018ff117819 */ /* 0x000fe20000011612 */
[----:B------:R-:W-:Y:S01]  /*3780*/  MUFU.EX2 R51, R51 ;  /* 0x0000003300337308 */ /* 0x000fe20000000800 */
[----:B------:R-:W-:Y:S01]  /*3790*/  LOP3.LUT R2, R2, 0xff, RZ, 0xc0, !PT ;  /* 0x000000ff02027812 */ /* 0x000fe200078ec0ff */
[--C-:B------:R-:W-:Y:S01]  /*37a0*/  HSET2.LE.AND R105, R0, R63.reuse, PT ;  /* 0x0000003f00697233 */ /* 0x100fe20003803000 */
[----:B------:R-:W-:Y:S01]  /*37b0*/  LOP3.LUT R104, R104, R15, RZ, 0xc0, !PT ;  /* 0x0000000f68687212 */ /* 0x000fe200078ec0ff */
[C---:B------:R-:W-:Y:S01]  /*37c0*/  HMMA.16816.F32.BF16 R76, R100.reuse, R116, RZ ;  /* 0x00000074644c723c */ /* 0x040fe200000418ff */
[--C-:B------:R-:W-:Y:S01]  /*37d0*/  SHF.R.U32.HI R15, RZ, 0x10, R32.reuse ;  /* 0x00000010ff0f7819 */ /* 0x100fe20000011620 */
[----:B------:R-:W-:Y:S01]  /*37e0*/  FFMA.FTZ R59, R108, c[0x0][0x23c], -R145 ;  /* 0x00008f006c3b7a23 */ /* 0x000fe20000010891 */
[----:B------:R-:W-:Y:S01]  /*37f0*/  LOP3.LUT R13, R32, 0xffff, RZ, 0xc0, !PT ;  /* 0x0000ffff200d7812 */ /* 0x000fe200078ec0ff */
[----:B------:R-:W2:Y:S01]  /*3800*/  MUFU.EX2 R42, R42 ;  /* 0x0000002a002a7308 */ /* 0x000ea20000000800 */
[----:B------:R-:W-:Y:S01]  /*3810*/  PRMT R2, R2, 0x5410, R17 ;  /* 0x0000541002027816 */ /* 0x000fe20000000011 */
[----:B------:R-:W-:Y:S01]  /*3820*/  FFMA.FTZ R65, R204, c[0x0][0x23c], -R141 ;  /* 0x00008f00cc417a23 */ /* 0x000fe2000001088d */
[----:B------:R-:W-:Y:S01]  /*3830*/  LOP3.LUT R19, R18, 0xffff, RZ, 0xc0, !PT ;  /* 0x0000ffff12137812 */ /* 0x000fe200078ec0ff */
[C---:B-1----:R-:W-:Y:S01]  /*3840*/  HMMA.16816.F32.BF16 R88, R100.reuse, R92, RZ ;  /* 0x0000005c6458723c */ /* 0x042fe200000418ff */
[----:B----4-:R-:W-:Y:S01]  /*3850*/  F2FP.BF16.PACK_AB R0, R48, R53 ;  /* 0x000000353000723e */ /* 0x010fe200000010ff */
[--C-:B------:R-:W-:Y:S01]  /*3860*/  HSET2.LE.AND R107, R2, R63.reuse, PT ;  /* 0x0000003f026b7233 */ /* 0x100fe20003803000 */
[----:B------:R-:W-:Y:S01]  /*3870*/  LOP3.LUT R26, R32, 0xff, RZ, 0xc0, !PT ;  /* 0x000000ff201a7812 */ /* 0x000fe200078ec0ff */
[----:B------:R-:W-:Y:S01]  /*3880*/  MUFU.EX2 R40, R40 ;  /* 0x0000002800287308 */ /* 0x000fe20000000800 */
[----:B------:R-:W-:Y:S01]  /*3890*/  SHF.R.U32.HI R32, RZ, 0x18, R32 ;  /* 0x00000018ff207819 */ /* 0x000fe20000011620 */
[----:B------:R-:W-:Y:S01]  /*38a0*/  FFMA.FTZ R56, R56, c[0x0][0x23c], -R145 ;  /* 0x00008f0038387a23 */ /* 0x000fe20000010891 */
[----:B------:R-:W-:Y:S01]  /*38b0*/  LOP3.LUT R15, R15, 0xff, RZ, 0xc0, !PT ;  /* 0x000000ff0f0f7812 */ /* 0x000fe200078ec0ff */
[C---:B------:R-:W-:Y:S01]  /*38c0*/  HMMA.16816.F32.BF16 R68, R100.reuse, R122, RZ ;  /* 0x0000007a6444723c */ /* 0x040fe200000418ff */
[----:B------:R-:W-:Y:S01]  /*38d0*/  SHF.R.U32.HI R13, RZ, 0x8, R13 ;  /* 0x00000008ff0d7819 */ /* 0x000fe2000001160d */
[----:B------:R-:W-:Y:S01]  /*38e0*/  FFMA.FTZ R58, R58, c[0x0][0x23c], -R145 ;  /* 0x00008f003a3a7a23 */ /* 0x000fe20000010891 */
[----:B------:R-:W-:Y:S01]  /*38f0*/  LOP3.LUT R31, R33, UR16, R12, 0x96, !PT ;  /* 0x00000010211f7c12 */ /* 0x000fe2000f8e960c */
[----:B------:R-:W1:Y:S01]  /*3900*/  MUFU.EX2 R47, R47 ;  /* 0x0000002f002f7308 */ /* 0x000e620000000800 */
[----:B------:R-:W-:Y:S01]  /*3910*/  LOP3.LUT R106, R18, 0xff, RZ, 0xc0, !PT ;  /* 0x000000ff126a7812 */ /* 0x000fe200078ec0ff */
[----:B------:R-:W-:Y:S01]  /*3920*/  FFMA.FTZ R139, R146, c[0x0][0x23c], -R141 ;  /* 0x00008f00928b7a23 */ /* 0x000fe2000001088d */
[----:B------:R-:W-:Y:S01]  /*3930*/  SHF.R.U32.HI R19, RZ, 0x8, R19 ;  /* 0x00000008ff137819 */ /* 0x000fe20000011613 */
[C---:B------:R-:W-:Y:S01]  /*3940*/  HMMA.16816.F32.BF16 R80, R100.reuse, R118, RZ ;  /* 0x000000766450723c */ /* 0x040fe200000418ff */
[----:B------:R-:W-:Y:S01]  /*3950*/  LOP3.LUT R105, R105, R0, RZ, 0xc0, !PT ;  /* 0x0000000069697212 */ /* 0x000fe200078ec0ff */
[----:B------:R-:W-:Y:S01]  /*3960*/  FFMA.FTZ R0, R61, c[0x0][0x23c], -R166 ;  /* 0x00008f003d007a23 */ /* 0x000fe200000108a6 */
[----:B--2---:R-:W-:Y:S01]  /*3970*/  F2FP.BF16.PACK_AB R2, R42, R51 ;  /* 0x000000332a02723e */ /* 0x004fe200000010ff */
[----:B------:R-:W-:Y:S01]  /*3980*/  MUFU.EX2 R50, R50 ;  /* 0x0000003200327308 */ /* 0x000fe20000000800 */
[----:B------:R-:W-:Y:S01]  /*3990*/  PRMT R32, R15, 0x5410, R32 ;  /* 0x000054100f207816 */ /* 0x000fe20000000020 */
[----:B------:R-:W-:Y:S01]  /*39a0*/  FFMA.FTZ R61, R62, c[0x0][0x23c], -R145 ;  /* 0x00008f003e3d7a23 */ /* 0x000fe20000010891 */
[----:B------:R-:W-:Y:S01]  /*39b0*/  PRMT R26, R26, 0x5410, R13 ;  /* 0x000054101a1a7816 */ /* 0x000fe2000000000d */
[C---:B------:R-:W-:Y:S01]  /*39c0*/  HMMA.16816.F32.BF16 R112, R100.reuse, R94, RZ ;  /* 0x0000005e6470723c */ /* 0x040fe200000418ff */
[----:B------:R-:W-:Y:S01]  /*39d0*/  LOP3.LUT R13, R31, 0xffff, RZ, 0xc0, !PT ;  /* 0x0000ffff1f0d7812 */ /* 0x000fe200078ec0ff */
[--C-:B------:R-:W-:Y:S01]  /*39e0*/  HSET2.LE.AND R27, R32, R63.reuse, PT ;  /* 0x0000003f201b7233 */ /* 0x100fe20003803000 */
[----:B------:R-:W-:Y:S01]  /*39f0*/  PRMT R106, R106, 0x5410, R19 ;  /* 0x000054106a6a7816 */ /* 0x000fe20000000013 */
[----:B------:R-:W2:Y:S01]  /*3a00*/  MUFU.EX2 R43, R43 ;  /* 0x0000002b002b7308 */ /* 0x000ea20000000800 */
[----:B------:R-:W-:Y:S01]  /*3a10*/  LOP3.LUT R107, R107, R2, RZ, 0xc0, !PT ;  /* 0x000000026b6b7212 */ /* 0x000fe200078ec0ff */
[----:B------:R-:W-:Y:S01]  /*3a20*/  FFMA.FTZ R2, R57, c[0x0][0x23c], -R166 ;  /* 0x00008f0039027a23 */ /* 0x000fe200000108a6 */
[----:B------:R-:W-:Y:S01]  /*3a30*/  SHF.R.U32.HI R13, RZ, 0x8, R13 ;  /* 0x00000008ff0d7819 */ /* 0x000fe2000001160d */
[----:B------:R-:W-:Y:S01]  /*3a40*/  FFMA.FTZ R57, R110, c[0x0][0x23c], -R153 ;  /* 0x00008f006e397a23 */ /* 0x000fe20000010899 */
[----:B-1----:R-:W-:Y:S01]  /*3a50*/  F2FP.BF16.PACK_AB R32, R47, R40 ;  /* 0x000000282f20723e */ /* 0x002fe200000010ff */
[--C-:B------:R-:W-:Y:S01]  /*3a60*/  HSET2.LE.AND R106, R106, R63.reuse, PT ;  /* 0x0000003f6a6a7233 */ /* 0x100fe20003803000 */
[----:B------:R-:W-:Y:S01]  /*3a70*/  LOP3.LUT R24, R31, 0xff, RZ, 0xc0, !PT ;  /* 0x000000ff1f187812 */ /* 0x000fe200078ec0ff */
[----:B------:R-:W-:Y:S01]  /*3a80*/  MUFU.EX2 R0, R0 ;  /* 0x0000000000007308 */ /* 0x000fe20000000800 */
[----:B------:R-:W-:Y:S01]  /*3a90*/  LOP3.LUT R27, R27, R32, RZ, 0xc0, !PT ;  /* 0x000000201b1b7212 */ /* 0x000fe200078ec0ff */
[----:B------:R-:W1:Y:S01]  /*3aa0*/  LDSM.16.MT88.4 R16, [R186+0x6800] ;  /* 0x00680000ba10783b */ /* 0x000e620000004200 */
[----:B------:R-:W-:Y:S01]  /*3ab0*/  PRMT R24, R24, 0x5410, R13 ;  /* 0x0000541018187816 */ /* 0x000fe2000000000d */
[C---:B---3--:R-:W-:Y:S01]  /*3ac0*/  HMMA.16816.F32.BF16 R96, R100.reuse, R8, RZ ;  /* 0x000000086460723c */ /* 0x048fe200000418ff */
[----:B------:R-:W-:Y:S01]  /*3ad0*/  LOP3.LUT R234, R237, UR7, R234, 0x96, !PT ;  /* 0x00000007edea7c12 */ /* 0x000fe2000f8e96ea */
[----:B------:R-:W3:Y:S01]  /*3ae0*/  LDSM.16.MT88.4 R12, [R185+0x6800] ;  /* 0x00680000b90c783b */ /* 0x000ee20000004200 */
[--C-:B------:R-:W-:Y:S01]  /*3af0*/  SHF.R.U32.HI R208, RZ, 0x10, R31.reuse ;  /* 0x00000010ffd07819 */ /* 0x100fe2000001161f */
[----:B------:R-:W4:Y:S01]  /*3b00*/  MUFU.EX2 R39, R39 ;  /* 0x0000002700277308 */ /* 0x000f220000000800 */
[----:B--2---:R-:W-:Y:S01]  /*3b10*/  F2FP.BF16.PACK_AB R3, R43, R50 ;  /* 0x000000322b03723e */ /* 0x004fe200000010ff */
[----:B------:R-:W2:Y:S01]  /*3b20*/  LDSM.16.MT88.4 R32, [R184+0x6800] ;  /* 0x00680000b820783b */ /* 0x000ea20000004200 */
[----:B------:R-:W-:Y:S01]  /*3b30*/  SHF.R.U32.HI R31, RZ, 0x18, R31 ;  /* 0x00000018ff1f7819 */ /* 0x000fe2000001161f */
[----:B------:R-:W-:Y:S01]  /*3b40*/  IMAD.WIDE.U32 R234, R234, -0x2daee0ad, RZ ;  /* 0xd2511f53eaea7825 */ /* 0x000fe200078e00ff */
[----:B------:R-:W-:Y:S01]  /*3b50*/  LOP3.LUT R106, R106, R3, RZ, 0xc0, !PT ;  /* 0x000000036a6a7212 */ /* 0x000fe200078ec0ff */
[--C-:B------:R-:W-:Y:S01]  /*3b60*/  HSET2.LE.AND R26, R26, R63.reuse, PT ;  /* 0x0000003f1a1a7233 */ /* 0x100fe20003803000 */
[----:B------:R-:W-:Y:S01]  /*3b70*/  LOP3.LUT R208, R208, 0xff, RZ, 0xc0, !PT ;  /* 0x000000ffd0d07812 */ /* 0x000fe200078ec0ff */
[----:B------:R-:W-:Y:S01]  /*3b80*/  MUFU.EX2 R54, R54 ;  /* 0x0000003600367308 */ /* 0x000fe20000000800 */
[----:B------:R-:W-:Y:S01]  /*3b90*/  HMMA.16816.F32.BF16 R100, R100, R10, RZ ;  /* 0x0000000a6464723c */ /* 0x000fe200000418ff */
[----:B------:R-:W-:Y:S01]  /*3ba0*/  FFMA.FTZ R62, R60, c[0x0][0x23c], -R141 ;  /* 0x00008f003c3e7a23 */ /* 0x000fe2000001088d */
[----:B------:R-:W-:Y:S01]  /*3bb0*/  PRMT R208, R208, 0x5410, R31 ;  /* 0x00005410d0d07816 */ /* 0x000fe2000000001f */
[----:B------:R-:W-:Y:S01]  /*3bc0*/  FFMA.FTZ R60, R206, c[0x0][0x23c], -R141 ;  /* 0x00008f00ce3c7a23 */ /* 0x000fe2000001088d */
[----:B------:R-:W-:Y:S01]  /*3bd0*/  LOP3.LUT R232, R235, UR16, R232, 0x96, !PT ;  /* 0x00000010ebe87c12 */ /* 0x000fe2000f8e96e8 */
[--C-:B------:R-:W-:Y:S01]  /*3be0*/  HSET2.LE.AND R24, R24, R63.reuse, PT ;  /* 0x0000003f18187233 */ /* 0x100fe20003803000 */
[----:B------:R-:W-:Y:S01]  /*3bf0*/  FFMA.FTZ R147, R147, c[0x0][0x23c], -R166 ;  /* 0x00008f0093937a23 */ /* 0x000fe200000108a6 */
[----:B------:R-:W5:Y:S01]  /*3c00*/  MUFU.EX2 R57, R57 ;  /* 0x0000003900397308 */ /* 0x000f620000000800 */
[C---:B------:R-:W-:Y:S01]  /*3c10*/  HMMA.16816.F32.BF16 R128, R104.reuse, R120, RZ ;  /* 0x000000786880723c */ /* 0x040fe200000418ff */
[----:B----4-:R-:W-:Y:S01]  /*3c20*/  F2FP.BF16.PACK_AB R25, R39, R0 ;  /* 0x000000002719723e */ /* 0x010fe200000010ff */
[----:B------:R-:W-:Y:S01]  /*3c30*/  FFMA.FTZ R154, R154, c[0x0][0x23c], -R153 ;  /* 0x00008f009a9a7a23 */ /* 0x000fe20000010899 */
[----:B------:R-:W-:Y:S01]  /*3c40*/  SHF.R.U32.HI R146, RZ, 0x10, R232 ;  /* 0x00000010ff927819 */ /* 0x000fe200000116e8 */
[----:B------:R-:W-:Y:S01]  /*3c50*/  FFMA.FTZ R164, R164, c[0x0][0x23c], -R145 ;  /* 0x00008f00a4a47a23 */ /* 0x000fe20000010891 */
[----:B------:R-:W-:Y:S01]  /*3c60*/  LOP3.LUT R26, R26, R25, RZ, 0xc0, !PT ;  /* 0x000000191a1a7212 */ /* 0x000fe200078ec0ff */
[----:B------:R-:W-:Y:S01]  /*3c70*/  HSET2.LE.AND R25, R208, R63, PT ;  /* 0x0000003fd0197233 */ /* 0x000fe20003803000 */
[----:B------:R4:W-:Y:S01]  /*3c80*/  MUFU.EX2 R3, R73 ;  /* 0x0000004900037308 */ /* 0x0009e20000000800 */
[----:B------:R-:W-:Y:S01]  /*3c90*/  HMMA.16816.F32.BF16 R84, R104, R92, RZ ;  /* 0x0000005c6854723c */ /* 0x000fe200000418ff */
[----:B------:R-:W-:-:S02]  /*3ca0*/  FFMA.FTZ R162, R162, c[0x0][0x23c], -R141 ;  /* 0x00008f00a2a27a23 */ /* 0x000fc4000001088d */
[----:B------:R-:W-:Y:S02]  /*3cb0*/  FFMA.FTZ R168, R168, c[0x0][0x23c], -R141 ;  /* 0x00008f00a8a87a23 */ /* 0x000fe4000001088d */
[--C-:B------:R-:W-:Y:S02]  /*3cc0*/  FFMA.FTZ R152, R152, c[0x0][0x23c], -R153.reuse ;  /* 0x00008f0098987a23 */ /* 0x100fe40000010899 */
[----:B------:R-:W1:Y:S01]  /*3cd0*/  MUFU.EX2 R2, R2 ;  /* 0x0000000200027308 */ /* 0x000e620000000800 */
[----:B------:R-:W-:Y:S01]  /*3ce0*/  HMMA.16816.F32.BF16 R120, R104, R122, RZ ;  /* 0x0000007a6878723c */ /* 0x000fe200000418ff */
[----:B------:R-:W-:Y:S02]  /*3cf0*/  FFMA.FTZ R151, R151, c[0x0][0x23c], -R153 ;  /* 0x00008f0097977a23 */ /* 0x000fe40000010899 */
[--C-:B------:R-:W-:Y:S02]  /*3d00*/  FFMA.FTZ R159, R159, c[0x0][0x23c], -R166.reuse ;  /* 0x00008f009f9f7a23 */ /* 0x100fe400000108a6 */
[----:B------:R-:W-:-:S02]  /*3d10*/  FFMA.FTZ R160, R160, c[0x0][0x23c], -R166 ;  /* 0x00008f00a0a07a23 */ /* 0x000fc400000108a6 */
[----:B------:R-:W-:Y:S01]  /*3d20*/  MUFU.EX2 R60, R60 ;  /* 0x0000003c003c7308 */ /* 0x000fe20000000800 */
[C---:B----4-:R-:W-:Y:S01]  /*3d30*/  HMMA.16816.F32.BF16 R72, R104.reuse, R116, RZ ;  /* 0x000000746848723c */ /* 0x050fe200000418ff */
[----:B------:R-:W-:Y:S02]  /*3d40*/  FFMA.FTZ R148, R148, c[0x0][0x23c], -R153 ;  /* 0x00008f0094947a23 */ /* 0x000fe40000010899 */
[----:B------:R-:W-:Y:S02]  /*3d50*/  FADD.FTZ R55, R55, R52 ;  /* 0x0000003437377221 */ /* 0x000fe40000010000 */
[----:B------:R-:W-:Y:S02]  /*3d60*/  FADD.FTZ R48, R53, R48 ;  /* 0x0000003035307221 */ /* 0x000fe40000010000 */
[----:B------:R-:W4:Y:S01]  /*3d70*/  MUFU.EX2 R65, R65 ;  /* 0x0000004100417308 */ /* 0x000f220000000800 */
[----:B------:R-:W-:Y:S01]  /*3d80*/  HMMA.16816.F32.BF16 R116, R104, R118, RZ ;  /* 0x000000766874723c */ /* 0x000fe200000418ff */
[----:B------:R-:W-:-:S02]  /*3d90*/  FADD.FTZ R45, R45, R44 ;  /* 0x0000002c2d2d7221 */ /* 0x000fc40000010000 */
[----:B------:R-:W-:Y:S02]  /*3da0*/  FADD.FTZ R49, R49, R46 ;  /* 0x0000002e31317221 */ /* 0x000fe40000010000 */
[----:B------:R-:W-:Y:S02]  /*3db0*/  FADD.FTZ R50, R50, R55 ;  /* 0x0000003732327221 */ /* 0x000fe40000010000 */
[----:B------:R-:W-:Y:S01]  /*3dc0*/  MUFU.EX2 R59, R59 ;  /* 0x0000003b003b7308 */ /* 0x000fe20000000800 */
[----:B------:R-:W-:Y:S01]  /*3dd0*/  HMMA.16816.F32.BF16 R92, R104, R94, RZ ;  /* 0x0000005e685c723c */ /* 0x000fe200000418ff */
[----:B------:R-:W-:Y:S02]  /*3de0*/  FADD.FTZ R51, R51, R48 ;  /* 0x0000003033337221 */ /* 0x000fe40000010000 */
[----:B------:R-:W-:Y:S02]  /*3df0*/  FADD.FTZ R38, R38, R45 ;  /* 0x0000002d26267221 */ /* 0x000fe40000010000 */
[----:B------:R-:W-:-:S02]  /*3e00*/  FADD.FTZ R36, R36, R49 ;  /* 0x0000003124247221 */ /* 0x000fc40000010000 */
[----:B------:R-:W-:Y:S01]  /*3e10*/  MUFU.EX2 R56, R56 ;  /* 0x0000003800387308 */ /* 0x000fe20000000800 */
[C---:B------:R-:W-:Y:S01]  /*3e20*/  HMMA.16816.F32.BF16 R108, R104.reuse, R8, RZ ;  /* 0x00000008686c723c */ /* 0x040fe200000418ff */
[----:B------:R-:W-:Y:S02]  /*3e30*/  FADD.FTZ R50, R43, R50 ;  /* 0x000000322b327221 */ /* 0x000fe40000010000 */
[----:B------:R-:W-:Y:S02]  /*3e40*/  FADD.FTZ R51, R42, R51 ;  /* 0x000000332a337221 */ /* 0x000fe40000010000 */
[----:B------:R-:W-:Y:S02]  /*3e50*/  FADD.FTZ R38, R37, R38 ;  /* 0x0000002625267221 */ /* 0x000fe40000010000 */
[----:B-----5:R-:W-:Y:S01]  /*3e60*/  F2FP.BF16.PACK_AB R8, R57, R54 ;  /* 0x000000363908723e */ /* 0x020fe200000010ff */
[----:B------:R-:W-:Y:S01]  /*3e70*/  HMMA.16816.F32.BF16 R104, R104, R10, RZ ;  /* 0x0000000a6868723c */ /* 0x000fe200000418ff */
[----:B-1----:R-:W-:Y:S01]  /*3e80*/  F2FP.BF16.PACK_AB R9, R2, R3 ;  /* 0x000000030209723e */ /* 0x002fe200000010ff */
[----:B------:R-:W-:Y:S01]  /*3e90*/  MUFU.EX2 R58, R58 ;  /* 0x0000003a003a7308 */ /* 0x000fe20000000800 */
[----:B------:R-:W-:Y:S01]  /*3ea0*/  LOP3.LUT R25, R25, R8, RZ, 0xc0, !PT ;  /* 0x0000000819197212 */ /* 0x000fe200078ec0ff */
[----:B------:R-:W-:Y:S01]  /*3eb0*/  FADD.FTZ R41, R41, R36 ;  /* 0x0000002429297221 */ /* 0x000fe20000010000 */
[----:B------:R-:W-:Y:S01]  /*3ec0*/  SHF.R.U32.HI R8, RZ, 0x10, R234 ;  /* 0x00000010ff087819 */ /* 0x000fe200000116ea */
[----:B------:R-:W-:Y:S01]  /*3ed0*/  FADD.FTZ R3, R3, R38 ;  /* 0x0000002603037221 */ /* 0x000fe20000010000 */
[----:B------:R-:W-:Y:S01]  /*3ee0*/  LOP3.LUT R11, R234, 0xffff, RZ, 0xc0, !PT ;  /* 0x0000ffffea0b7812 */ /* 0x000fe200078ec0ff */
[----:B------:R-:W-:Y:S01]  /*3ef0*/  FADD.FTZ R54, R54, R41 ;  /* 0x0000002936367221 */ /* 0x000fe20000010000 */
[----:B------:R-:W-:Y:S01]  /*3f00*/  LOP3.LUT R10, R234, 0xff, RZ, 0xc0, !PT ;  /* 0x000000ffea0a7812 */ /* 0x000fe200078ec0ff */
[----:B------:R-:W1:Y:S01]  /*3f10*/  MUFU.EX2 R61, R61 ;  /* 0x0000003d003d7308 */ /* 0x000e620000000800 */
[----:B------:R-:W-:Y:S01]  /*3f20*/  SHF.R.U32.HI R11, RZ, 0x8, R11 ;  /* 0x00000008ff0b7819 */ /* 0x000fe2000001160b */
[----:B------:R-:W-:Y:S01]  /*3f30*/  FADD.FTZ R3, R2, R3 ;  /* 0x0000000302037221 */ /* 0x000fe20000010000 */
[----:B------:R-:W-:Y:S01]  /*3f40*/  LOP3.LUT R24, R24, R9, RZ, 0xc0, !PT ;  /* 0x0000000918187212 */ /* 0x000fe200078ec0ff */
[----:B------:R-:W-:Y:S01]  /*3f50*/  FADD.FTZ R57, R57, R54 ;  /* 0x0000003639397221 */ /* 0x000fe20000010000 */
[----:B------:R-:W-:Y:S01]  /*3f60*/  PRMT R204, R10, 0x5410, R11 ;  /* 0x000054100acc7816 */ /* 0x000fe2000000000b */
[----:B------:R-:W-:Y:S01]  /*3f70*/  FFMA.FTZ R144, R144, c[0x0][0x23c], -R145 ;  /* 0x00008f0090907a23 */ /* 0x000fe20000010891 */
[C---:B------:R-:W-:Y:S01]  /*3f80*/  LOP3.LUT R11, R232.reuse, 0xffff, RZ, 0xc0, !PT ;  /* 0x0000ffffe80b7812 */ /* 0x040fe200078ec0ff */
[----:B------:R-:W-:Y:S01]  /*3f90*/  MUFU.EX2 R62, R62 ;  /* 0x0000003e003e7308 */ /* 0x000fe20000000800 */
[----:B------:R-:W-:Y:S01]  /*3fa0*/  LOP3.LUT R10, R232, 0xff, RZ, 0xc0, !PT ;  /* 0x000000ffe80a7812 */ /* 0x000fe200078ec0ff */
[--C-:B------:R-:W-:Y:S01]  /*3fb0*/  HSET2.LE.AND R204, R204, R63.reuse, PT ;  /* 0x0000003fcccc7233 */ /* 0x100fe20003803000 */
[----:B------:R-:W-:Y:S01]  /*3fc0*/  SHF.R.U32.HI R31, RZ, 0x8, R11 ;  /* 0x00000008ff1f7819 */ /* 0x000fe2000001160b */
[C---:B------:R-:W-:Y:S01]  /*3fd0*/  HMMA.16816.F32.BF16 R124, R24.reuse, R20, R124 ;  /* 0x00000014187c723c */ /* 0x040fe2000004187c */
[----:B------:R-:W-:Y:S01]  /*3fe0*/  SHF.R.U32.HI R9, RZ, 0x18, R234 ;  /* 0x00000018ff097819 */ /* 0x000fe200000116ea */
[--C-:B------:R-:W-:Y:S01]  /*3ff0*/  FFMA.FTZ R143, R143, c[0x0][0x23c], -R145.reuse ;  /* 0x00008f008f8f7a23 */ /* 0x100fe20000010891 */
[----:B------:R-:W-:Y:S01]  /*4000*/  LOP3.LUT R8, R8, 0xff, RZ, 0xc0, !PT ;  /* 0x000000ff08087812 */ /* 0x000fe200078ec0ff */
[----:B------:R-:W5:Y:S01]  /*4010*/  MUFU.EX2 R139, R139 ;  /* 0x0000008b008b7308 */ /* 0x000f620000000800 */
[----:B------:R-:W-:Y:S01]  /*4020*/  SHF.R.U32.HI R232, RZ, 0x18, R232 ;  /* 0x00000018ffe87819 */ /* 0x000fe200000116e8 */
[----:B------:R-:W-:Y:S01]  /*4030*/  FFMA.FTZ R142, R142, c[0x0][0x23c], -R145 ;  /* 0x00008f008e8e7a23 */ /* 0x000fe20000010891 */
[----:B------:R-:W-:Y:S01]  /*4040*/  LOP3.LUT R11, R146, 0xff, RZ, 0xc0, !PT ;  /* 0x000000ff920b7812 */ /* 0x000fe200078ec0ff */
[C---:B------:R-:W-:Y:S01]  /*4050*/  HMMA.16816.F32.BF16 R76, R24.reuse, R16, R76 ;  /* 0x00000010184c723c */ /* 0x040fe2000004184c */
[----:B------:R-:W-:Y:S01]  /*4060*/  PRMT R146, R8, 0x5410, R9 ;  /* 0x0000541008927816 */ /* 0x000fe20000000009 */
[----:B------:R-:W-:Y:S01]  /*4070*/  FFMA.FTZ R67, R67, c[0x0][0x23c], -R141 ;  /* 0x00008f0043437a23 */ /* 0x000fe2000001088d */
[----:B------:R-:W-:Y:S01]  /*4080*/  PRMT R232, R11, 0x5410, R232 ;  /* 0x000054100be87816 */ /* 0x000fe200000000e8 */
[----:B------:R-:W-:Y:S01]  /*4090*/  MUFU.EX2 R147, R147 ;  /* 0x0000009300937308 */ /* 0x000fe20000000800 */
[----:B------:R-:W-:Y:S01]  /*40a0*/  PRMT R8, R10, 0x5410, R31 ;  /* 0x000054100a087816 */ /* 0x000fe2000000001f */
[--C-:B------:R-:W-:Y:S01]  /*40b0*/  HSET2.LE.AND R11, R146, R63.reuse, PT ;  /* 0x0000003f920b7233 */ /* 0x100fe20003803000 */
[----:B----4-:R-:W-:Y:S01]  /*40c0*/  F2FP.BF16.PACK_AB R146, R65, R60 ;  /* 0x0000003c4192723e */ /* 0x010fe200000010ff */
[--C-:B------:R-:W-:Y:S01]  /*40d0*/  HSET2.LE.AND R9, R232, R63.reuse, PT ;  /* 0x0000003fe8097233 */ /* 0x100fe20003803000 */
[----:B------:R-:W-:Y:S01]  /*40e0*/  IMAD.WIDE.U32 R232, R167, -0x326172a9, RZ ;  /* 0xcd9e8d57a7e87825 */ /* 0x000fe200078e00ff */
[----:B------:R-:W-:Y:S01]  /*40f0*/  HSET2.LE.AND R8, R8, R63, PT ;  /* 0x0000003f08087233 */ /* 0x000fe20003803000 */
[----:B------:R-:W-:Y:S01]  /*4100*/  LOP3.LUT R11, R11, R146, RZ, 0xc0, !PT ;  /* 0x000000920b0b7212 */ /* 0x000fe200078ec0ff */
[C---:B---3--:R-:W-:Y:S01]  /*4110*/  HMMA.16816.F32.BF16 R88, R24.reuse, R12, R88 ;  /* 0x0000000c1858723c */ /* 0x048fe20000041858 */
[----:B-1----:R-:W-:Y:S01]  /*4120*/  F2FP.BF16.PACK_AB R165, R61, R58 ;  /* 0x0000003a3da5723e */ /* 0x002fe200000010ff */
[----:B------:R-:W-:Y:S01]  /*4130*/  MUFU.EX2 R154, R154 ;  /* 0x0000009a009a7308 */ /* 0x000fe20000000800 */
[----:B------:R-:W-:Y:S01]  /*4140*/  F2FP.BF16.PACK_AB R31, R56, R59 ;  /* 0x0000003b381f723e */ /* 0x000fe200000010ff */
[----:B------:R-:W-:Y:S01]  /*4150*/  FADD.FTZ R59, R59, R50 ;  /* 0x000000323b3b7221 */ /* 0x000fe20000010000 */
[----:B-----5:R-:W-:Y:S01]  /*4160*/  F2FP.BF16.PACK_AB R146, R139, R62 ;  /* 0x0000003e8b92723e */ /* 0x020fe200000010ff */
[----:B------:R-:W-:Y:S01]  /*4170*/  FADD.FTZ R62, R62, R51 ;  /* 0x000000333e3e7221 */ /* 0x000fe20000010000 */
[----:B------:R-:W-:Y:S01]  /*4180*/  LOP3.LUT R230, R233, UR15, R230, 0x96, !PT ;  /* 0x0000000fe9e67c12 */ /* 0x000fe2000f8e96e6 */
[----:B--2---:R-:W-:Y:S01]  /*4190*/  HMMA.16816.F32.BF16 R96, R24, R32, R96 ;  /* 0x000000201860723c */ /* 0x004fe20000041860 */
[----:B------:R-:W-:Y:S01]  /*41a0*/  LOP3.LUT R10, R204, R165, RZ, 0xc0, !PT ;  /* 0x000000a5cc0a7212 */ /* 0x000fe200078ec0ff */
[----:B------:R-:W-:Y:S01]  /*41b0*/  MUFU.EX2 R164, R164 ;  /* 0x000000a400a47308 */ /* 0x000fe20000000800 */
[----:B------:R-:W-:Y:S01]  /*41c0*/  LOP3.LUT R8, R8, R31, RZ, 0xc0, !PT ;  /* 0x0000001f08087212 */ /* 0x000fe200078ec0ff */
[----:B------:R-:W-:Y:S01]  /*41d0*/  IMAD.WIDE.U32 R230, R230, -0x2daee0ad, RZ ;  /* 0xd2511f53e6e67825 */ /* 0x000fe200078e00ff */
[----:B------:R-:W-:-:S03]  /*41e0*/  LOP3.LUT R9, R9, R146, RZ, 0xc0, !PT ;  /* 0x0000009209097212 */ /* 0x000fc600078ec0ff */
[C---:B------:R-:W-:Y:S01]  /*41f0*/  HMMA.16816.F32.BF16 R68, R24.reuse, R22, R68 ;  /* 0x000000161844723c */ /* 0x040fe20000041844 */
[----:B------:R-:W-:Y:S01]  /*4200*/  LOP3.LUT R225, R231, UR12, R224, 0x96, !PT ;  /* 0x0000000ce7e17c12 */ /* 0x000fe2000f8e96e0 */
[--C-:B------:R-:W-:Y:S01]  /*4210*/  FFMA.FTZ R146, R149, c[0x0][0x23c], -R166.reuse ;  /* 0x00008f0095927a23 */ /* 0x100fe200000108a6 */
[----:B------:R-:W-:Y:S01]  /*4220*/  MUFU.EX2 R162, R162 ;  /* 0x000000a200a27308 */ /* 0x000fe20000000800 */
[----:B------:R-:W-:Y:S02]  /*4230*/  FFMA.FTZ R149, R163, c[0x0][0x23c], -R166 ;  /* 0x00008f00a3957a23 */ /* 0x000fe400000108a6 */
[----:B------:R-:W-:Y:S02]  /*4240*/  FFMA.FTZ R163, R172, c[0x0][0x23c], -R145 ;  /* 0x00008f00aca37a23 */ /* 0x000fe40000010891 */
[----:B------:R-:W-:Y:S01]  /*4250*/  HMMA.16816.F32.BF16 R80, R24, R18, R80 ;  /* 0x000000121850723c */ /* 0x000fe20000041850 */
[----:B------:R-:W-:Y:S02]  /*4260*/  FADD.FTZ R59, R56, R59 ;  /* 0x0000003b383b7221 */ /* 0x000fe40000010000 */
[----:B------:R-:W1:Y:S01]  /*4270*/  MUFU.EX2 R146, R146 ;  /* 0x0000009200927308 */ /* 0x000e620000000800 */
[----:B------:R-:W-:-:S02]  /*4280*/  FADD.FTZ R139, R139, R62 ;  /* 0x0000003e8b8b7221 */ /* 0x000fc40000010000 */
[--C-:B------:R-:W-:Y:S02]  /*4290*/  FFMA.FTZ R138, R138, c[0x0][0x23c], -R141.reuse ;  /* 0x00008f008a8a7a23 */ /* 0x100fe4000001088d */
[C---:B------:R-:W-:Y:S01]  /*42a0*/  HMMA.16816.F32.BF16 R112, R24.reuse, R14, R112 ;  /* 0x0000000e1870723c */ /* 0x040fe20000041870 */
[----:B------:R-:W-:Y:S02]  /*42b0*/  FFMA.FTZ R64, R64, c[0x0][0x23c], -R141 ;  /* 0x00008f0040407a23 */ /* 0x000fe4000001088d */
[----:B------:R-:W-:Y:S01]  /*42c0*/  MUFU.EX2 R149, R149 ;  /* 0x0000009500957308 */ /* 0x000fe20000000800 */
[----:B------:R-:W-:Y:S02]  /*42d0*/  FADD.FTZ R58, R58, R59 ;  /* 0x0000003b3a3a7221 */ /* 0x000fe40000010000 */
[----:B------:R-:W-:Y:S02]  /*42e0*/  FADD.FTZ R60, R60, R139 ;  /* 0x0000008b3c3c7221 */ /* 0x000fe40000010000 */
[----:B------:R-:W-:Y:S01]  /*42f0*/  HMMA.16816.F32.BF16 R100, R24, R34, R100 ;  /* 0x000000221864723c */ /* 0x000fe20000041864 */
[----:B------:R-:W-:-:S02]  /*4300*/  FADD.FTZ R0, R0, R3 ;  /* 0x0000000300007221 */ /* 0x000fc40000010000 */
[----:B------:R-:W-:Y:S01]  /*4310*/  MUFU.EX2 R163, R163 ;  /* 0x000000a300a37308 */ /* 0x000fe20000000800 */
[----:B------:R-:W-:Y:S02]  /*4320*/  FADD.FTZ R40, R40, R57 ;  /* 0x0000003928287221 */ /* 0x000fe40000010000 */
[----:B------:R-:W-:Y:S01]  /*4330*/  FADD.FTZ R61, R61, R58 ;  /* 0x0000003a3d3d7221 */ /* 0x000fe20000010000 */
[----:B------:R-:W-:Y:S01]  /*4340*/  LOP3.LUT R24, R223, UR13, R232, 0x96, !PT ;  /* 0x0000000ddf187c12 */ /* 0x000fe2000f8e96e8 */
[----:B------:R-:W-:Y:S01]  /*4350*/  HMMA.16816.F32.BF16 R72, R8, R16, R72 ;  /* 0x000000100848723c */ /* 0x000fe20000041848 */
[----:B------:R-:W-:Y:S02]  /*4360*/  FADD.FTZ R65, R65, R60 ;  /* 0x0000003c41417221 */ /* 0x000fe40000010000 */
[----:B------:R-:W-:Y:S01]  /*4370*/  MUFU.EX2 R168, R168 ;  /* 0x000000a800a87308 */ /* 0x000fe20000000800 */
[----:B------:R-:W-:-:S03]  /*4380*/  IMAD.WIDE.U32 R24, R24, -0x2daee0ad, RZ ;  /* 0xd2511f5318187825 */ /* 0x000fc600078e00ff */
[----:B------:R-:W-:Y:S01]  /*4390*/  LOP3.LUT R16, R233, UR15, R226, 0x96, !PT ;  /* 0x0000000fe9107c12 */ /* 0x000fe2000f8e96e2 */
[C---:B------:R-:W-:Y:S01]  /*43a0*/  HMMA.16816.F32.BF16 R128, R8.reuse, R20, R128 ;  /* 0x000000140880723c */ /* 0x040fe20000041880 */
[----:B------:R-:W-:Y:S01]  /*43b0*/  LOP3.LUT R224, R25, UR10, R230, 0x96, !PT ;  /* 0x0000000a19e07c12 */ /* 0x000fe2000f8e96e6 */
[----:B------:R-:W-:Y:S01]  /*43c0*/  FADD.FTZ R0, R39, R0 ;  /* 0x0000000027007221 */ /* 0x000fe20000010000 */
[----:B------:R-:W-:Y:S01]  /*43d0*/  LOP3.LUT R230, R29, UR13, R232, 0x96, !PT ;  /* 0x0000000d1de67c12 */ /* 0x000fe2000f8e96e8 */
[----:B------:R-:W-:Y:S01]  /*43e0*/  IMAD.WIDE.U32 R16, R16, -0x2daee0ad, RZ ;  /* 0xd2511f5310107825 */ /* 0x000fe200078e00ff */
[----:B------:R-:W-:Y:S03]  /*43f0*/  MUFU.EX2 R152, R152 ;  /* 0x0000009800987308 */ /* 0x000fe60000000800 */
[----:B------:R-:W-:Y:S01]  /*4400*/  IMAD.WIDE.U32 R20, R225, -0x326172a9, RZ ;  /* 0xcd9e8d57e1147825 */ /* 0x000fe200078e00ff */
[----:B------:R-:W-:Y:S01]  /*4410*/  LOP3.LUT R233, R17, UR12, R30, 0x96, !PT ;  /* 0x0000000c11e97c12 */ /* 0x000fe2000f8e961e */
[C---:B------:R-:W-:Y:S02]  /*4420*/  HMMA.16816.F32.BF16 R84, R8.reuse, R12, R84 ;  /* 0x0000000c0854723c */ /* 0x040fe40000041854 */
[----:B------:R-:W-:Y:S01]  /*4430*/  IMAD.WIDE.U32 R224, R224, -0x326172a9, RZ ;  /* 0xcd9e8d57e0e07825 */ /* 0x000fe200078e00ff */
[----:B------:R-:W-:Y:S01]  /*4440*/  LOP3.LUT R223, R21, UR11, R222, 0x96, !PT ;  /* 0x0000000b15df7c12 */ /* 0x000fe2000f8e96de */
[----:B------:R-:W-:Y:S02]  /*4450*/  MUFU.EX2 R151, R151 ;  /* 0x0000009700977308 */ /* 0x000fe40000000800 */
        /* <DEDUP_REMOVED lines=8> */
[C---:B------:R-:W-:Y:S01]  /*44e0*/  HMMA.16816.F32.BF16 R108, R8.reuse, R32, R108 ;  /* 0x00000020086c723c */ /* 0x040fe2000004186c */
[----:B------:R-:W-:Y:S01]  /*44f0*/  LDSM.16.MT88.4 R24, [R188+0x7000] ;  /* 0x00700000bc18783b */ /* 0x000fe20000004200 */
[----:B------:R-:W-:Y:S01]  /*4500*/  IMAD.WIDE.U32 R232, R233, -0x326172a9, RZ ;  /* 0xcd9e8d57e9e87825 */ /* 0x000fe200078e00ff */
[----:B------:R-:W-:Y:S01]  /*4510*/  LOP3.LUT R12, R223, UR6, R12, 0x96, !PT ;  /* 0x00000006df0c7c12 */ /* 0x000fe2000f8e960c */
[----:B------:R-:W-:Y:S02]  /*4520*/  MUFU.EX2 R160, R160 ;  /* 0x000000a000a07308 */ /* 0x000fe40000000800 */
[----:B------:R-:W-:Y:S01]  /*4530*/  IMAD.WIDE.U32 R172, R173, -0x326172a9, RZ ;  /* 0xcd9e8d57adac7825 */ /* 0x000fe200078e00ff */
[----:B------:R-:W-:Y:S01]  /*4540*/  LOP3.LUT R165, R233, UR11, R28, 0x96, !PT ;  /* 0x0000000be9a57c12 */ /* 0x000fe2000f8e961c */
[C---:B------:R-:W-:Y:S02]  /*4550*/  HMMA.16816.F32.BF16 R120, R8.reuse, R22, R120 ;  /* 0x000000160878723c */ /* 0x040fe40000041878 */
[----:B------:R-:W-:Y:S01]  /*4560*/  FFMA.FTZ R34, R176, c[0x0][0x23c], -R145 ;  /* 0x00008f00b0227a23 */ /* 0x000fe20000010891 */
[----:B------:R-:W-:Y:S01]  /*4570*/  LOP3.LUT R176, R173, UR9, R232, 0x96, !PT ;  /* 0x00000009adb07c12 */ /* 0x000fe2000f8e96e8 */
[----:B------:R-:W-:Y:S01]  /*4580*/  IMAD.WIDE.U32 R226, R226, -0x326172a9, RZ ;  /* 0xcd9e8d57e2e27825 */ /* 0x000fe200078e00ff */
[----:B------:R-:W-:Y:S03]  /*4590*/  MUFU.EX2 R148, R148 ;  /* 0x0000009400947308 */ /* 0x000fe60000000800 */
[----:B------:R-:W-:Y:S01]  /*45a0*/  IMAD.WIDE.U32 R20, R12, -0x326172a9, RZ ;  /* 0xcd9e8d570c147825 */ /* 0x000fe200078e00ff */
[----:B------:R-:W-:Y:S01]  /*45b0*/  HMMA.16816.F32.BF16 R116, R8, R18, R116 ;  /* 0x000000120874723c */ /* 0x000fe20000041874 */
[----:B------:R-:W-:-:S02]  /*45c0*/  LOP3.LUT R224, R227, UR7, R224, 0x96, !PT ;  /* 0x00000007e3e07c12 */ /* 0x000fc4000f8e96e0 */
[----:B------:R-:W-:Y:S01]  /*45d0*/  IMAD.WIDE.U32 R176, R176, -0x2daee0ad, RZ ;  /* 0xd2511f53b0b07825 */ /* 0x000fe200078e00ff */
[----:B------:R-:W-:Y:S01]  /*45e0*/  LOP3.LUT R13, R21, UR17, R226, 0x96, !PT ;  /* 0x00000011150d7c12 */ /* 0x000fe2000f8e96e2 */
[----:B------:R-:W-:Y:S01]  /*45f0*/  MUFU.EX2 R34, R34 ;  /* 0x0000002200227308 */ /* 0x000fe20000000800 */
[----:B------:R-:W-:Y:S01]  /*4600*/  LOP3.LUT R21, R20, 0xffff, RZ, 0xc0, !PT ;  /* 0x0000ffff14157812 */ /* 0x000fe200078ec0ff */
[----:B------:R-:W-:Y:S01]  /*4610*/  FFMA.FTZ R35, R174, c[0x0][0x23c], -R145 ;  /* 0x00008f00ae237a23 */ /* 0x000fe20000010891 */
[----:B------:R-:W-:Y:S01]  /*4620*/  HMMA.16816.F32.BF16 R92, R8, R14, R92 ;  /* 0x0000000e085c723c */ /* 0x000fe2000004185c */
[----:B------:R-:W-:Y:S01]  /*4630*/  LOP3.LUT R23, R13, 0xffff, RZ, 0xc0, !PT ;  /* 0x0000ffff0d177812 */ /* 0x000fe200078ec0ff */
[----:B------:R-:W-:Y:S01]  /*4640*/  FFMA.FTZ R32, R155, c[0x0][0x23c], -R166 ;  /* 0x00008f009b207a23 */ /* 0x000fe200000108a6 */
[----:B------:R-:W-:Y:S01]  /*4650*/  SHF.R.U32.HI R21, RZ, 0x8, R21 ;  /* 0x00000008ff157819 */ /* 0x000fe20000011615 */
[--C-:B------:R-:W-:Y:S01]  /*4660*/  FFMA.FTZ R33, R158, c[0x0][0x23c], -R153.reuse ;  /* 0x00008f009e217a23 */ /* 0x100fe20000010899 */
[----:B------:R-:W-:Y:S01]  /*4670*/  LOP3.LUT R16, R13, 0xff, RZ, 0xc0, !PT ;  /* 0x000000ff0d107812 */ /* 0x000fe200078ec0ff */
[----:B------:R-:W-:Y:S01]  /*4680*/  FFMA.FTZ R155, R178, c[0x0][0x23c], -R153 ;  /* 0x00008f00b29b7a23 */ /* 0x000fe20000010899 */
[----:B------:R-:W-:Y:S01]  /*4690*/  SHF.R.U32.HI R23, RZ, 0x8, R23 ;  /* 0x00000008ff177819 */ /* 0x000fe20000011617 */
[----:B------:R-:W-:Y:S01]  /*46a0*/  IMAD.WIDE.U32 R8, R165, -0x2daee0ad, RZ ;  /* 0xd2511f53a5087825 */ /* 0x000fe200078e00ff */
[----:B------:R-:W-:Y:S01]  /*46b0*/  LOP3.LUT R12, R20, 0xff, RZ, 0xc0, !PT ;  /* 0x000000ff140c7812 */ /* 0x000fe200078ec0ff */
[----:B------:R-:W2:Y:S01]  /*46c0*/  MUFU.EX2 R32, R32 ;  /* 0x0000002000207308 */ /* 0x000ea20000000800 */
[----:B------:R-:W-:Y:S01]  /*46d0*/  PRMT R16, R16, 0x5410, R23 ;  /* 0x0000541010107816 */ /* 0x000fe20000000017 */
[----:B------:R-:W-:Y:S01]  /*46e0*/  FFMA.FTZ R158, R202, c[0x0][0x23c], -R153 ;  /* 0x00008f00ca9e7a23 */ /* 0x000fe20000010899 */
[----:B------:R-:W-:Y:S01]  /*46f0*/  LOP3.LUT R8, R177, UR6, R8, 0x96, !PT ;  /* 0x00000006b1087c12 */ /* 0x000fe2000f8e9608 */
[----:B------:R-:W-:Y:S01]  /*4700*/  FFMA.FTZ R165, R170, c[0x0][0x23c], -R141 ;  /* 0x00008f00aaa57a23 */ /* 0x000fe2000001088d */
[----:B------:R-:W-:Y:S01]  /*4710*/  LOP3.LUT R174, R9, UR8, R230, 0x96, !PT ;  /* 0x0000000809ae7c12 */ /* 0x000fe2000f8e96e6 */
[--C-:B------:R-:W-:Y:S01]  /*4720*/  HSET2.LE.AND R16, R16, R63.reuse, PT ;  /* 0x0000003f10107233 */ /* 0x100fe20003803000 */
[--C-:B------:R-:W-:Y:S01]  /*4730*/  SHF.R.U32.HI R28, RZ, 0x10, R20.reuse ;  /* 0x00000010ff1c7819 */ /* 0x100fe20000011614 */
[----:B------:R-:W-:Y:S01]  /*4740*/  IMAD.WIDE.U32 R10, R8, -0x326172a9, RZ ;  /* 0xcd9e8d57080a7825 */ /* 0x000fe200078e00ff */
[----:B------:R-:W-:Y:S01]  /*4750*/  SHF.R.U32.HI R17, RZ, 0x18, R20 ;  /* 0x00000018ff117819 */ /* 0x000fe20000011614 */
[----:B------:R-:W3:Y:S01]  /*4760*/  MUFU.EX2 R35, R35 ;  /* 0x0000002300237308 */ /* 0x000ee20000000800 */
[----:B------:R-:W-:Y:S01]  /*4770*/  PRMT R12, R12, 0x5410, R21 ;  /* 0x000054100c0c7816 */ /* 0x000fe20000000015 */
[----:B------:R-:W-:Y:S01]  /*4780*/  IMAD.WIDE.U32 R174, R174, -0x326172a9, RZ ;  /* 0xcd9e8d57aeae7825 */ /* 0x000fe200078e00ff */
[C---:B------:R-:W-:Y:S01]  /*4790*/  LOP3.LUT R9, R10.reuse, 0xffff, RZ, 0xc0, !PT ;  /* 0x0000ffff0a097812 */ /* 0x040fe200078ec0ff */
[----:B------:R-:W4:Y:S01]  /*47a0*/  LDSM.16.MT88.4 R20, [R186+0x7000] ;  /* 0x00700000ba14783b */ /* 0x000f220000004200 */
[----:B------:R-:W-:Y:S01]  /*47b0*/  LOP3.LUT R8, R10, 0xff, RZ, 0xc0, !PT ;  /* 0x000000ff0a087812 */ /* 0x000fe200078ec0ff */
[--C-:B------:R-:W-:Y:S01]  /*47c0*/  HSET2.LE.AND R31, R12, R63.reuse, PT ;  /* 0x0000003f0c1f7233 */ /* 0x100fe20003803000 */
[----:B------:R-:W-:Y:S01]  /*47d0*/  SHF.R.U32.HI R9, RZ, 0x8, R9 ;  /* 0x00000008ff097819 */ /* 0x000fe20000011609 */
[----:B------:R-:W5:Y:S01]  /*47e0*/  MUFU.EX2 R33, R33 ;  /* 0x0000002100217308 */ /* 0x000f620000000800 */
[----:B------:R-:W-:Y:S01]  /*47f0*/  SHF.R.U32.HI R167, RZ, 0x10, R10 ;  /* 0x00000010ffa77819 */ /* 0x000fe2000001160a */
[----:B------:R-:W-:Y:S01]  /*4800*/  FFMA.FTZ R225, R157, c[0x0][0x23c], -R166 ;  /* 0x00008f009de17a23 */ /* 0x000fe200000108a6 */
[----:B------:R-:W-:Y:S01]  /*4810*/  SHF.R.U32.HI R18, RZ, 0x10, R13 ;  /* 0x00000010ff127819 */ /* 0x000fe2000001160d */
[----:B------:R-:W-:Y:S01]  /*4820*/  FFMA.FTZ R223, R150, c[0x0][0x23c], -R153 ;  /* 0x00008f0096df7a23 */ /* 0x000fe20000010899 */
[----:B------:R-:W-:Y:S01]  /*4830*/  LOP3.LUT R28, R28, 0xff, RZ, 0xc0, !PT ;  /* 0x000000ff1c1c7812 */ /* 0x000fe200078ec0ff */
[----:B------:R-:W-:Y:S01]  /*4840*/  FFMA.FTZ R227, R140, c[0x0][0x23c], -R145 ;  /* 0x00008f008ce37a23 */ /* 0x000fe20000010891 */
[----:B-1----:R-:W-:Y:S01]  /*4850*/  F2FP.BF16.PACK_AB R19, R146, R147 ;  /* 0x000000939213723e */ /* 0x002fe200000010ff */
[----:B------:R-:W-:Y:S01]  /*4860*/  MUFU.EX2 R158, R158 ;  /* 0x0000009e009e7308 */ /* 0x000fe20000000800 */
[----:B------:R-:W-:Y:S01]  /*4870*/  PRMT R8, R8, 0x5410, R9 ;  /* 0x0000541008087816 */ /* 0x000fe20000000009 */
[----:B------:R-:W-:Y:S01]  /*4880*/  FFMA.FTZ R150, R66, c[0x0][0x23c], -R141 ;  /* 0x00008f0042967a23 */ /* 0x000fe2000001088d */
[----:B------:R-:W-:Y:S01]  /*4890*/  SHF.R.U32.HI R30, RZ, 0x18, R13 ;  /* 0x00000018ff1e7819 */ /* 0x000fe2000001160d */
[----:B------:R-:W-:Y:S01]  /*48a0*/  FADD.FTZ R47, R47, R40 ;  /* 0x000000282f2f7221 */ /* 0x000fe20000010000 */
[----:B------:R-:W-:Y:S01]  /*48b0*/  LOP3.LUT R9, R167, 0xff, RZ, 0xc0, !PT ;  /* 0x000000ffa7097812 */ /* 0x000fe200078ec0ff */
[----:B------:R-:W-:Y:S01]  /*48c0*/  FFMA.FTZ R167, R156, c[0x0][0x23c], -R141 ;  /* 0x00008f009ca77a23 */ /* 0x000fe2000001088d */
[----:B------:R-:W-:Y:S01]  /*48d0*/  LOP3.LUT R13, R18, 0xff, RZ, 0xc0, !PT ;  /* 0x000000ff120d7812 */ /* 0x000fe200078ec0ff */
[----:B------:R-:W1:Y:S01]  /*48e0*/  MUFU.EX2 R155, R155 ;  /* 0x0000009b009b7308 */ /* 0x000e620000000800 */
[----:B------:R-:W-:Y:S01]  /*48f0*/  PRMT R178, R28, 0x5410, R17 ;  /* 0x000054101cb27816 */ /* 0x000fe20000000011 */
[----:B------:R-:W-:Y:S01]  /*4900*/  HSET2.LE.AND R8, R8, R63, PT ;  /* 0x0000003f08087233 */ /* 0x000fe20003803000 */
[----:B------:R-:W-:Y:S01]  /*4910*/  LOP3.LUT R28, R16, R19, RZ, 0xc0, !PT ;  /* 0x00000013101c7212 */ /* 0x000fe200078ec0ff */
[----:B------:R-:W-:Y:S01]  /*4920*/  FADD.FTZ R147, R147, R0 ;  /* 0x0000000093937221 */ /* 0x000fe20000010000 */
[----:B------:R-:W4:Y:S01]  /*4930*/  LDSM.16.MT88.4 R16, [R185+0x7000] ;  /* 0x00700000b910783b */ /* 0x000f220000004200 */
[----:B------:R-:W-:-:S02]  /*4940*/  LOP3.LUT R11, R11, UR17, R174, 0x96, !PT ;  /* 0x000000110b0b7c12 */ /* 0x000fc4000f8e96ae */
[----:B------:R-:W-:Y:S01]  /*4950*/  PRMT R30, R13, 0x5410, R30 ;  /* 0x000054100d1e7816 */ /* 0x000fe2000000001e */
[----:B------:R-:W1:Y:S01]  /*4960*/  MUFU.EX2 R165, R165 ;  /* 0x000000a500a57308 */ /* 0x000e620000000800 */
[----:B------:R-:W4:Y:S01]  /*4970*/  LDSM.16.MT88.4 R12, [R184+0x7000] ;  /* 0x00700000b80c783b */ /* 0x000f220000004200 */
[C---:B------:R-:W-:Y:S01]  /*4980*/  LOP3.LUT R169, R11.reuse, 0xffff, RZ, 0xc0, !PT ;  /* 0x0000ffff0ba97812 */ /* 0x040fe200078ec0ff */
[----:B------:R-:W-:Y:S01]  /*4990*/  FADD.FTZ R146, R146, R147 ;  /* 0x0000009392927221 */ /* 0x000fe20000010000 */
[----:B------:R-:W-:Y:S01]  /*49a0*/  SHF.R.U32.HI R170, RZ, 0x10, R11 ;  /* 0x00000010ffaa7819 */ /* 0x000fe2000001160b */
[----:B------:R-:W-:Y:S01]  /*49b0*/  HSET2.LE.AND R29, R30, R63, PT ;  /* 0x0000003f1e1d7233 */ /* 0x000fe20003803000 */
[----:B------:R-:W-:Y:S02]  /*49c0*/  LOP3.LUT R156, R11, 0xff, RZ, 0xc0, !PT ;  /* 0x000000ff0b9c7812 */ /* 0x000fe400078ec0ff */
[----:B------:R-:W1:Y:S01]  /*49d0*/  MUFU.EX2 R167, R167 ;  /* 0x000000a700a77308 */ /* 0x000e620000000800 */
[----:B------:R-:W-:-:S02]  /*49e0*/  SHF.R.U32.HI R10, RZ, 0x18, R10 ;  /* 0x00000018ff0a7819 */ /* 0x000fc4000001160a */
[----:B------:R-:W-:Y:S02]  /*49f0*/  SHF.R.U32.HI R11, RZ, 0x18, R11 ;  /* 0x00000018ff0b7819 */ /* 0x000fe4000001160b */
[----:B------:R-:W-:Y:S02]  /*4a00*/  SHF.R.U32.HI R169, RZ, 0x8, R169 ;  /* 0x00000008ffa97819 */ /* 0x000fe400000116a9 */
[----:B------:R-:W-:Y:S01]  /*4a10*/  LOP3.LUT R170, R170, 0xff, RZ, 0xc0, !PT ;  /* 0x000000ffaaaa7812 */ /* 0x000fe200078ec0ff */
[----:B------:R-:W-:Y:S01]  /*4a20*/  MUFU.EX2 R225, R225 ;  /* 0x000000e100e17308 */ /* 0x000fe20000000800 */
[C---:B--2---:R-:W-:Y:S01]  /*4a30*/  F2FP.BF16.PACK_AB R30, R32.reuse, R149 ;  /* 0x00000095201e723e */ /* 0x044fe200000010ff */
[----:B------:R-:W-:Y:S01]  /*4a40*/  FADD.FTZ R149, R149, R146 ;  /* 0x0000009295957221 */ /* 0x000fe20000010000 */
[----:B---3--:R-:W-:Y:S02]  /*4a50*/  F2FP.BF16.PACK_AB R171, R35, R34 ;  /* 0x0000002223ab723e */ /* 0x008fe400000010ff */
[----:B------:R-:W-:Y:S01]  /*4a60*/  PRMT R174, R9, 0x5410, R10 ;  /* 0x0000541009ae7816 */ /* 0x000fe2000000000a */
[----:B------:R-:W-:Y:S01]  /*4a70*/  FADD.FTZ R149, R32, R149 ;  /* 0x0000009520957221 */ /* 0x000fe20000010000 */
[----:B------:R-:W-:Y:S01]  /*4a80*/  PRMT R156, R156, 0x5410, R169 ;  /* 0x000054109c9c7816 */ /* 0x000fe200000000a9 */
[----:B------:R-:W-:Y:S01]  /*4a90*/  MUFU.EX2 R223, R223 ;  /* 0x000000df00df7308 */ /* 0x000fe20000000800 */
[----:B------:R-:W-:Y:S01]  /*4aa0*/  PRMT R170, R170, 0x5410, R11 ;  /* 0x00005410aaaa7816 */ /* 0x000fe2000000000b */
[--C-:B------:R-:W-:Y:S01]  /*4ab0*/  HSET2.LE.AND R11, R174, R63.reuse, PT ;  /* 0x0000003fae0b7233 */ /* 0x100fe20003803000 */
[----:B------:R-:W-:Y:S01]  /*4ac0*/  LOP3.LUT R30, R31, R30, RZ, 0xc0, !PT ;  /* 0x0000001e1f1e7212 */ /* 0x000fe200078ec0ff */
[--C-:B------:R-:W-:Y:S01]  /*4ad0*/  HSET2.LE.AND R31, R178, R63.reuse, PT ;  /* 0x0000003fb21f7233 */ /* 0x100fe20003803000 */
[----:B------:R-:W-:Y:S01]  /*4ae0*/  LOP3.LUT R10, R8, R171, RZ, 0xc0, !PT ;  /* 0x000000ab080a7212 */ /* 0x000fe200078ec0ff */
[--C-:B------:R-:W-:Y:S01]  /*4af0*/  HSET2.LE.AND R8, R156, R63.reuse, PT ;  /* 0x0000003f9c087233 */ /* 0x100fe20003803000 */
[----:B-----5:R-:W-:Y:S01]  /*4b00*/  F2FP.BF16.PACK_AB R202, R33, R154 ;  /* 0x0000009a21ca723e */ /* 0x020fe200000010ff */
[----:B------:R-:W-:Y:S01]  /*4b10*/  HSET2.LE.AND R9, R170, R63, PT ;  /* 0x0000003faa097233 */ /* 0x000fe20003803000 */
[----:B-1----:R-:W-:Y:S01]  /*4b20*/  F2FP.BF16.PACK_AB R178, R155, R158 ;  /* 0x0000009e9bb2723e */ /* 0x002fe200000010ff */
[----:B------:R-:W-:Y:S01]  /*4b30*/  MUFU.EX2 R144, R144 ;  /* 0x0000009000907308 */ /* 0x000fe20000000800 */
[----:B------:R-:W-:Y:S01]  /*4b40*/  F2FP.BF16.PACK_AB R174, R168, R165 ;  /* 0x000000a5a8ae723e */ /* 0x000fe200000010ff */
[----:B------:R-:W-:Y:S01]  /*4b50*/  FADD.FTZ R154, R154, R47 ;  /* 0x0000002f9a9a7221 */ /* 0x000fe20000010000 */
[----:B------:R-:W-:Y:S01]  /*4b60*/  F2FP.BF16.PACK_AB R169, R163, R164 ;  /* 0x000000a4a3a9723e */ /* 0x000fe200000010ff */
[----:B------:R-:W-:Y:S01]  /*4b70*/  FADD.FTZ R164, R164, R61 ;  /* 0x0000003da4a47221 */ /* 0x000fe20000010000 */
[----:B------:R-:W-:Y:S01]  /*4b80*/  F2FP.BF16.PACK_AB R156, R167, R162 ;  /* 0x000000a2a79c723e */ /* 0x000fe200000010ff */
[----:B------:R-:W-:Y:S01]  /*4b90*/  FADD.FTZ R162, R162, R65 ;  /* 0x00000041a2a27221 */ /* 0x000fe20000010000 */
[----:B------:R-:W-:Y:S01]  /*4ba0*/  LOP3.LUT R29, R29, R202, RZ, 0xc0, !PT ;  /* 0x000000ca1d1d7212 */ /* 0x000fe200078ec0ff */
[----:B------:R-:W-:Y:S01]  /*4bb0*/  MUFU.EX2 R143, R143 ;  /* 0x0000008f008f7308 */ /* 0x000fe20000000800 */
[----:B------:R-:W-:Y:S01]  /*4bc0*/  LOP3.LUT R31, R31, R178, RZ, 0xc0, !PT ;  /* 0x000000b21f1f7212 */ /* 0x000fe200078ec0ff */
[----:B------:R-:W-:Y:S01]  /*4bd0*/  FADD.FTZ R163, R163, R164 ;  /* 0x000000a4a3a37221 */ /* 0x000fe20000010000 */
[----:B------:R-:W-:Y:S01]  /*4be0*/  LOP3.LUT R11, R11, R174, RZ, 0xc0, !PT ;  /* 0x000000ae0b0b7212 */ /* 0x000fe200078ec0ff */
[----:B------:R-:W-:Y:S01]  /*4bf0*/  FADD.FTZ R162, R167, R162 ;  /* 0x000000a2a7a27221 */ /* 0x000fe20000010000 */
[----:B------:R-:W-:Y:S01]  /*4c00*/  LOP3.LUT R8, R8, R169, RZ, 0xc0, !PT ;  /* 0x000000a908087212 */ /* 0x000fe200078ec0ff */
[----:B------:R-:W-:Y:S01]  /*4c10*/  FADD.FTZ R33, R33, R154 ;  /* 0x0000009a21217221 */ /* 0x000fe20000010000 */
[----:B------:R-:W-:Y:S01]  /*4c20*/  LOP3.LUT R9, R9, R156, RZ, 0xc0, !PT ;  /* 0x0000009c09097212 */ /* 0x000fe200078ec0ff */
[----:B----4-:R-:W-:Y:S01]  /*4c30*/  HMMA.16816.F32.BF16 R80, R28, R22, R80 ;  /* 0x000000161c50723c */ /* 0x010fe20000041850 */
[----:B------:R-:W-:Y:S01]  /*4c40*/  FFMA.FTZ R156, R161, c[0x0][0x23c], -R166 ;  /* 0x00008f00a19c7a23 */ /* 0x000fe200000108a6 */
[----:B------:R-:W-:Y:S01]  /*4c50*/  LOP3.LUT R170, R175, UR7, R172, 0x96, !PT ;  /* 0x00000007afaa7c12 */ /* 0x000fe2000f8e96ac */
[----:B------:R-:W-:Y:S01]  /*4c60*/  MUFU.EX2 R142, R142 ;  /* 0x0000008e008e7308 */ /* 0x000fe20000000800 */
[----:B------:R-:W-:-:S02]  /*4c70*/  FADD.FTZ R34, R34, R163 ;  /* 0x000000a322227221 */ /* 0x000fc40000010000 */
[----:B------:R-:W-:Y:S02]  /*4c80*/  FADD.FTZ R165, R165, R162 ;  /* 0x000000a2a5a57221 */ /* 0x000fe40000010000 */
[----:B------:R-:W-:Y:S01]  /*4c90*/  HMMA.16816.F32.BF16 R116, R8, R22, R116 ;  /* 0x000000160874723c */ /* 0x000fe20000041874 */
[----:B------:R-:W-:Y:S02]  /*4ca0*/  IMAD.WIDE.U32 R170, R170, -0x2daee0ad, RZ ;  /* 0xd2511f53aaaa7825 */ /* 0x000fe400078e00ff */
[----:B------:R-:W-:Y:S02]  /*4cb0*/  MUFU.EX2 R156, R156 ;  /* 0x0000009c009c7308 */ /* 0x000fe40000000800 */
[----:B------:R-:W-:Y:S01]  /*4cc0*/  FADD.FTZ R158, R158, R33 ;  /* 0x000000219e9e7221 */ /* 0x000fe20000010000 */
[----:B------:R-:W-:Y:S01]  /*4cd0*/  LOP3.LUT R176, R171, UR16, R176, 0x96, !PT ;  /* 0x00000010abb07c12 */ /* 0x000fe2000f8e96b0 */
[----:B------:R-:W-:Y:S01]  /*4ce0*/  IMAD.WIDE.U32 R22, R224, -0x2daee0ad, RZ ;  /* 0xd2511f53e0167825 */ /* 0x000fe200078e00ff */
[-C--:B------:R-:W-:Y:S02]  /*4cf0*/  HMMA.16816.F32.BF16 R112, R28, R18.reuse, R112 ;  /* 0x000000121c70723c */ /* 0x080fe40000041870 */
[----:B------:R-:W-:Y:S01]  /*4d00*/  LOP3.LUT R140, R176, 0xffff, RZ, 0xc0, !PT ;  /* 0x0000ffffb08c7812 */ /* 0x000fe200078ec0ff */
[----:B------:R-:W1:Y:S01]  /*4d10*/  MUFU.EX2 R227, R227 ;  /* 0x000000e300e37308 */ /* 0x000e620000000800 */
[----:B------:R-:W-:Y:S01]  /*4d20*/  LOP3.LUT R222, R23, UR16, R222, 0x96, !PT ;  /* 0x0000001017de7c12 */ /* 0x000fe2000f8e96de */
[----:B------:R-:W-:Y:S01]  /*4d30*/  FADD.FTZ R35, R35, R34 ;  /* 0x0000002223237221 */ /* 0x000fe20000010000 */
[----:B------:R-:W-:Y:S01]  /*4d40*/  SHF.R.U32.HI R153, RZ, 0x10, R176 ;  /* 0x00000010ff997819 */ /* 0x000fe200000116b0 */
[----:B------:R-:W-:Y:S01]  /*4d50*/  FADD.FTZ R168, R168, R165 ;  /* 0x000000a5a8a87221 */ /* 0x000fe20000010000 */
[----:B------:R-:W-:Y:S01]  /*4d60*/  HMMA.16816.F32.BF16 R92, R8, R18, R92 ;  /* 0x00000012085c723c */ /* 0x000fe2000004185c */
[----:B------:R-:W-:Y:S01]  /*4d70*/  LOP3.LUT R66, R176, 0xff, RZ, 0xc0, !PT ;  /* 0x000000ffb0427812 */ /* 0x000fe200078ec0ff */
[----:B------:R-:W-:Y:S01]  /*4d80*/  FADD.FTZ R155, R155, R158 ;  /* 0x0000009e9b9b7221 */ /* 0x000fe20000010000 */
[----:B------:R-:W-:Y:S01]  /*4d90*/  MUFU.EX2 R67, R67 ;  /* 0x0000004300437308 */ /* 0x000fe20000000800 */
[----:B------:R-:W-:-:S02]  /*4da0*/  SHF.R.U32.HI R176, RZ, 0x18, R176 ;  /* 0x00000018ffb07819 */ /* 0x000fc400000116b0 */
[----:B------:R-:W-:Y:S02]  /*4db0*/  SHF.R.U32.HI R145, RZ, 0x8, R140 ;  /* 0x00000008ff917819 */ /* 0x000fe4000001168c */
[----:B------:R-:W-:Y:S01]  /*4dc0*/  SHF.R.U32.HI R19, RZ, 0x10, R222 ;  /* 0x00000010ff137819 */ /* 0x000fe200000116de */
[C---:B------:R-:W-:Y:S01]  /*4dd0*/  HMMA.16816.F32.BF16 R124, R28.reuse, R24, R124 ;  /* 0x000000181c7c723c */ /* 0x040fe2000004187c */
[----:B------:R-:W-:Y:S01]  /*4de0*/  LOP3.LUT R18, R222, 0xffff, RZ, 0xc0, !PT ;  /* 0x0000ffffde127812 */ /* 0x000fe200078ec0ff */
[----:B------:R-:W-:Y:S01]  /*4df0*/  MUFU.EX2 R138, R138 ;  /* 0x0000008a008a7308 */ /* 0x000fe20000000800 */
[----:B------:R-:W-:Y:S02]  /*4e00*/  LOP3.LUT R19, R19, 0xff, RZ, 0xc0, !PT ;  /* 0x000000ff13137812 */ /* 0x000fe400078ec0ff */
[----:B------:R-:W-:Y:S02]  /*4e10*/  LOP3.LUT R153, R153, 0xff, RZ, 0xc0, !PT ;  /* 0x000000ff99997812 */ /* 0x000fe400078ec0ff */
[----:B------:R-:W-:Y:S01]  /*4e20*/  PRMT R66, R66, 0x5410, R145 ;  /* 0x0000541042427816 */ /* 0x000fe20000000091 */
[----:B------:R-:W-:Y:S01]  /*4e30*/  HMMA.16816.F32.BF16 R76, R28, R20, R76 ;  /* 0x000000141c4c723c */ /* 0x000fe2000004184c */
[----:B------:R-:W-:Y:S01]  /*4e40*/  PRMT R176, R153, 0x5410, R176 ;  /* 0x0000541099b07816 */ /* 0x000fe200000000b0 */
[----:B------:R-:W2:Y:S01]  /*4e50*/  MUFU.EX2 R141, R150 ;  /* 0x00000096008d7308 */ /* 0x000ea20000000800 */
[----:B-1----:R-:W-:-:S05]  /*4e60*/  F2FP.BF16.PACK_AB R145, R227, R142 ;  /* 0x0000008ee391723e */ /* 0x002fca00000010ff */
[C---:B------:R-:W-:Y:S02]  /*4e70*/  HMMA.16816.F32.BF16 R88, R28.reuse, R16, R88 ;  /* 0x000000101c58723c */ /* 0x040fe40000041858 */
[----:B------:R-:W1:Y:S06]  /*4e80*/  MUFU.EX2 R64, R64 ;  /* 0x0000004000407308 */ /* 0x000e6c0000000800 */
[C---:B------:R-:W-:Y:S08]  /*4e90*/  HMMA.16816.F32.BF16 R96, R28.reuse, R12, R96 ;  /* 0x0000000c1c60723c */ /* 0x040ff00000041860 */
[C---:B------:R-:W-:Y:S08]  /*4ea0*/  HMMA.16816.F32.BF16 R68, R28.reuse, R26, R68 ;  /* 0x0000001a1c44723c */ /* 0x040ff00000041844 */
[----:B------:R-:W-:Y:S07]  /*4eb0*/  HMMA.16816.F32.BF16 R100, R28, R14, R100 ;  /* 0x0000000e1c64723c */ /* 0x000fee0000041864 */
[----:B------:R-:W-:Y:S01]  /*4ec0*/  SHF.R.U32.HI R28, RZ, 0x18, R222 ;  /* 0x00000018ff1c7819 */ /* 0x000fe200000116de */
[----:B------:R-:W-:Y:S01]  /*4ed0*/  HMMA.16816.F32.BF16 R72, R8, R20, R72 ;  /* 0x000000140848723c */ /* 0x000fe20000041848 */
[----:B------:R-:W-:-:S02]  /*4ee0*/  LOP3.LUT R30, R222, 0xff, RZ, 0xc0, !PT ;  /* 0x000000ffde1e7812 */ /* 0x000fc400078ec0ff */
[----:B------:R-:W-:-:S04]  /*4ef0*/  PRMT R28, R19, 0x5410, R28 ;  /* 0x00005410131c7816 */ /* 0x000fc8000000001c */
[C---:B------:R-:W-:Y:S01]  /*4f00*/  LOP3.LUT R20, R22.reuse, 0xffff, RZ, 0xc0, !PT ;  /* 0x0000ffff16147812 */ /* 0x040fe200078ec0ff */
[C---:B------:R-:W-:Y:S01]  /*4f10*/  HMMA.16816.F32.BF16 R84, R8.reuse, R16, R84 ;  /* 0x000000100854723c */ /* 0x040fe20000041854 */
[----:B------:R-:W-:Y:S01]  /*4f20*/  SHF.R.U32.HI R21, RZ, 0x10, R22 ;  /* 0x00000010ff157819 */ /* 0x000fe20000011616 */
[----:B------:R-:W-:Y:S01]  /*4f30*/  HSET2.LE.AND R29, R28, R63, PT ;  /* 0x0000003f1c1d7233 */ /* 0x000fe20003803000 */
[----:B------:R-:W-:Y:S02]  /*4f40*/  SHF.R.U32.HI R23, RZ, 0x8, R18 ;  /* 0x00000008ff177819 */ /* 0x000fe40000011612 */
[----:B------:R-:W-:Y:S02]  /*4f50*/  SHF.R.U32.HI R20, RZ, 0x8, R20 ;  /* 0x00000008ff147819 */ /* 0x000fe40000011614 */
[----:B------:R-:W-:Y:S01]  /*4f60*/  LOP3.LUT R17, R22, 0xff, RZ, 0xc0, !PT ;  /* 0x000000ff16117812 */ /* 0x000fe200078ec0ff */
[----:B------:R-:W-:Y:S01]  /*4f70*/  HMMA.16816.F32.BF16 R108, R8, R12, R108 ;  /* 0x0000000c086c723c */ /* 0x000fe2000004186c */
[----:B------:R-:W-:-:S02]  /*4f80*/  SHF.R.U32.HI R16, RZ, 0x18, R22 ;  /* 0x00000018ff107819 */ /* 0x000fc40000011616 */
[----:B------:R-:W-:Y:S02]  /*4f90*/  LOP3.LUT R21, R21, 0xff, RZ, 0xc0, !PT ;  /* 0x000000ff15157812 */ /* 0x000fe400078ec0ff */
[----:B------:R-:W-:Y:S02]  /*4fa0*/  PRMT R30, R30, 0x5410, R23 ;  /* 0x000054101e1e7816 */ /* 0x000fe40000000017 */
[----:B------:R-:W-:Y:S01]  /*4fb0*/  PRMT R18, R17, 0x5410, R20 ;  /* 0x0000541011127816 */ /* 0x000fe20000000014 */
[C---:B------:R-:W-:Y:S01]  /*4fc0*/  HMMA.16816.F32.BF16 R128, R8.reuse, R24, R128 ;  /* 0x000000180880723c */ /* 0x040fe20000041880 */
[----:B------:R-:W-:Y:S01]  /*4fd0*/  PRMT R16, R21, 0x5410, R16 ;  /* 0x0000541015107816 */ /* 0x000fe20000000010 */
[--C-:B------:R-:W-:Y:S01]  /*4fe0*/  HSET2.LE.AND R30, R30, R63.reuse, PT ;  /* 0x0000003f1e1e7233 */ /* 0x100fe20003803000 */
[----:B------:R-:W-:Y:S01]  /*4ff0*/  F2FP.BF16.PACK_AB R12, R151, R152 ;  /* 0x00000098970c723e */ /* 0x000fe200000010ff */
[--C-:B------:R-:W-:Y:S01]  /*5000*/  HSET2.LE.AND R18, R18, R63.reuse, PT ;  /* 0x0000003f12127233 */ /* 0x100fe20003803000 */
[----:B------:R-:W-:Y:S01]  /*5010*/  F2FP.BF16.PACK_AB R17, R159, R156 ;  /* 0x0000009c9f11723e */ /* 0x000fe200000010ff */
[----:B------:R-:W-:Y:S01]  /*5020*/  HSET2.LE.AND R31, R16, R63, PT ;  /* 0x0000003f101f7233 */ /* 0x000fe20003803000 */
[----:B------:R-:W-:Y:S01]  /*5030*/  LOP3.LUT R29, R29, R12, RZ, 0xc0, !PT ;  /* 0x0000000c1d1d7212 */ /* 0x000fe200078ec0ff */
[C---:B------:R-:W-:Y:S01]  /*5040*/  HMMA.16816.F32.BF16 R120, R8.reuse, R26, R120 ;  /* 0x0000001a0878723c */ /* 0x040fe20000041878 */
[----:B------:R-:W-:Y:S01]  /*5050*/  F2FP.BF16.PACK_AB R13, R225, R160 ;  /* 0x000000a0e10d723e */ /* 0x000fe200000010ff */
[----:B------:R-:W3:Y:S01]  /*5060*/  LDSM.16.MT88.4 R24, [R188+0x7800] ;  /* 0x00780000bc18783b */ /* 0x000ee20000004200 */
[----:B------:R-:W-:Y:S01]  /*5070*/  F2FP.BF16.PACK_AB R12, R223, R148 ;  /* 0x00000094df0c723e */ /* 0x000fe200000010ff */
[----:B------:R-:W-:Y:S01]  /*5080*/  FADD.FTZ R156, R156, R149 ;  /* 0x000000959c9c7221 */ /* 0x000fe20000010000 */
[----:B------:R-:W-:Y:S01]  /*5090*/  LOP3.LUT R28, R30, R17, RZ, 0xc0, !PT ;  /* 0x000000111e1c7212 */ /* 0x000fe200078ec0ff */
[----:B------:R-:W4:Y:S01]  /*50a0*/  LDSM.16.MT88.4 R20, [R186+0x7800] ;  /* 0x00780000ba14783b */ /* 0x000f220000004200 */
[----:B------:R-:W-:Y:S01]  /*50b0*/  LOP3.LUT R30, R18, R13, RZ, 0xc0, !PT ;  /* 0x0000000d121e7212 */ /* 0x000fe200078ec0ff */
[----:B------:R-:W-:Y:S01]  /*50c0*/  HMMA.16816.F32.BF16 R104, R8, R14, R104 ;  /* 0x0000000e0868723c */ /* 0x000fe20000041868 */
[----:B------:R-:W-:Y:S01]  /*50d0*/  LOP3.LUT R31, R31, R12, RZ, 0xc0, !PT ;  /* 0x0000000c1f1f7212 */ /* 0x000fe200078ec0ff */
[----:B------:R-:W5:Y:S01]  /*50e0*/  LDSM.16.MT88.4 R16, [R185+0x7800] ;  /* 0x00780000b910783b */ /* 0x000f620000004200 */
[----:B------:R-:W-:-:S02]  /*50f0*/  FADD.FTZ R152, R152, R155 ;  /* 0x0000009b98987221 */ /* 0x000fc40000010000 */
[----:B------:R-:W-:Y:S01]  /*5100*/  FADD.FTZ R159, R159, R156 ;  /* 0x0000009c9f9f7221 */ /* 0x000fe20000010000 */
[----:B------:R-:W4:Y:S01]  /*5110*/  LDSM.16.MT88.4 R12, [R184+0x7800] ;  /* 0x00780000b80c783b */ /* 0x000f220000004200 */
[----:B------:R-:W-:Y:S01]  /*5120*/  LOP3.LUT R11, R170, 0xffff, RZ, 0xc0, !PT ;  /* 0x0000ffffaa0b7812 */ /* 0x000fe200078ec0ff */
[----:B------:R-:W-:Y:S01]  /*5130*/  FADD.FTZ R151, R151, R152 ;  /* 0x0000009897977221 */ /* 0x000fe20000010000 */
[----:B------:R-:W-:Y:S01]  /*5140*/  SHF.R.U32.HI R10, RZ, 0x10, R170 ;  /* 0x00000010ff0a7819 */ /* 0x000fe200000116aa */
[----:B------:R-:W-:Y:S01]  /*5150*/  FADD.FTZ R160, R160, R159 ;  /* 0x0000009fa0a07221 */ /* 0x000fe20000010000 */
[----:B------:R-:W-:Y:S01]  /*5160*/  LOP3.LUT R8, R170, 0xff, RZ, 0xc0, !PT ;  /* 0x000000ffaa087812 */ /* 0x000fe200078ec0ff */
[----:B------:R-:W-:Y:S01]  /*5170*/  FADD.FTZ R148, R148, R151 ;  /* 0x0000009794947221 */ /* 0x000fe20000010000 */
[----:B------:R-:W-:Y:S01]  /*5180*/  SHF.R.U32.HI R11, RZ, 0x8, R11 ;  /* 0x00000008ff0b7819 */ /* 0x000fe2000001160b */
[----:B------:R-:W-:Y:S01]  /*5190*/  FADD.FTZ R225, R225, R160 ;  /* 0x000000a0e1e17221 */ /* 0x000fe20000010000 */
[----:B------:R-:W-:Y:S01]  /*51a0*/  SHF.R.U32.HI R9, RZ, 0x18, R170 ;  /* 0x00000018ff097819 */ /* 0x000fe200000116aa */
[----:B------:R-:W-:Y:S01]  /*51b0*/  FADD.FTZ R223, R223, R148 ;  /* 0x00000094dfdf7221 */ /* 0x000fe20000010000 */
[----:B------:R-:W-:-:S02]  /*51c0*/  LOP3.LUT R10, R10, 0xff, RZ, 0xc0, !PT ;  /* 0x000000ff0a0a7812 */ /* 0x000fc400078ec0ff */
[----:B------:R-:W-:Y:S02]  /*51d0*/  PRMT R8, R8, 0x5410, R11 ;  /* 0x0000541008087816 */ /* 0x000fe4000000000b */
[----:B------:R-:W-:Y:S01]  /*51e0*/  PRMT R140, R10, 0x5410, R9 ;  /* 0x000054100a8c7816 */ /* 0x000fe20000000009 */
[--C-:B------:R-:W-:Y:S02]  /*51f0*/  HSET2.LE.AND R9, R176, R63.reuse, PT ;  /* 0x0000003fb0097233 */ /* 0x100fe40003803000 */
[--C-:B------:R-:W-:Y:S02]  /*5200*/  HSET2.LE.AND R10, R8, R63.reuse, PT ;  /* 0x0000003f080a7233 */ /* 0x100fe40003803000 */
[--C-:B------:R-:W-:Y:S01]  /*5210*/  HSET2.LE.AND R11, R140, R63.reuse, PT ;  /* 0x0000003f8c0b7233 */ /* 0x100fe20003803000 */
[----:B--2---:R-:W-:Y:S01]  /*5220*/  F2FP.BF16.PACK_AB R140, R141, R138 ;  /* 0x0000008a8d8c723e */ /* 0x004fe200000010ff */
[----:B------:R-:W-:Y:S01]  /*5230*/  HSET2.LE.AND R8, R66, R63, PT ;  /* 0x0000003f42087233 */ /* 0x000fe20003803000 */
[----:B------:R-:W-:Y:S01]  /*5240*/  F2FP.BF16.PACK_AB R63, R143, R144 ;  /* 0x000000908f3f723e */ /* 0x000fe200000010ff */
[----:B------:R-:W-:Y:S01]  /*5250*/  FADD.FTZ R144, R144, R35 ;  /* 0x0000002390907221 */ /* 0x000fe20000010000 */
[----:B-1----:R-:W-:Y:S01]  /*5260*/  F2FP.BF16.PACK_AB R66, R64, R67 ;  /* 0x000000434042723e */ /* 0x002fe200000010ff */
[----:B------:R-:W-:Y:S01]  /*5270*/  FADD.FTZ R67, R67, R168 ;  /* 0x000000a843437221 */ /* 0x000fe20000010000 */
[----:B------:R-:W-:Y:S01]  /*5280*/  LOP3.LUT R10, R10, R145, RZ, 0xc0, !PT ;  /* 0x000000910a0a7212 */ /* 0x000fe200078ec0ff */
[----:B------:R-:W-:Y:S01]  /*5290*/  FADD.FTZ R143, R143, R144 ;  /* 0x000000908f8f7221 */ /* 0x000fe20000010000 */
[----:B------:R-:W-:Y:S01]  /*52a0*/  LOP3.LUT R11, R11, R140, RZ, 0xc0, !PT ;  /* 0x0000008c0b0b7212 */ /* 0x000fe200078ec0ff */
[----:B------:R-:W-:Y:S01]  /*52b0*/  FADD.FTZ R67, R64, R67 ;  /* 0x0000004340437221 */ /* 0x000fe20000010000 */
[----:B------:R-:W-:Y:S01]  /*52c0*/  LOP3.LUT R8, R8, R63, RZ, 0xc0, !PT ;  /* 0x0000003f08087212 */ /* 0x000fe200078ec0ff */
[----:B------:R-:W-:Y:S01]  /*52d0*/  FADD.FTZ R142, R142, R143 ;  /* 0x0000008f8e8e7221 */ /* 0x000fe20000010000 */
[----:B------:R-:W-:Y:S01]  /*52e0*/  LOP3.LUT R9, R9, R66, RZ, 0xc0, !PT ;  /* 0x0000004209097212 */ /* 0x000fe200078ec0ff */
[----:B------:R-:W-:Y:S01]  /*52f0*/  FADD.FTZ R138, R138, R67 ;  /* 0x000000438a8a7221 */ /* 0x000fe20000010000 */
[----:B---3--:R-:W-:Y:S01]  /*5300*/  HMMA.16816.F32.BF16 R124, R28, R24, R124 ;  /* 0x000000181c7c723c */ /* 0x008fe2000004187c */
[----:B------:R-:W-:-:S02]  /*5310*/  FADD.FTZ R227, R227, R142 ;  /* 0x0000008ee3e37221 */ /* 0x000fc40000010000 */
[----:B------:R-:W-:-:S05]  /*5320*/  FADD.FTZ R206, R141, R138 ;  /* 0x0000008a8dce7221 */ /* 0x000fca0000010000 */
[C---:B------:R-:W-:Y:S08]  /*5330*/  HMMA.16816.F32.BF16 R68, R28.reuse, R26, R68 ;  /* 0x0000001a1c44723c */ /* 0x040ff00000041844 */
[C---:B----4-:R-:W-:Y:S08]  /*5340*/  HMMA.16816.F32.BF16 R76, R28.reuse, R20, R76 ;  /* 0x000000141c4c723c */ /* 0x050ff0000004184c */
[C---:B------:R-:W-:Y:S08]  /*5350*/  HMMA.16816.F32.BF16 R80, R28.reuse, R22, R80 ;  /* 0x000000161c50723c */ /* 0x040ff00000041850 */
[C---:B-----5:R-:W-:Y:S08]  /*5360*/  HMMA.16816.F32.BF16 R88, R28.reuse, R16, R88 ;  /* 0x000000101c58723c */ /* 0x060ff00000041858 */
        /* <DEDUP_REMOVED lines=12> */
[----:B------:R-:W-:Y:S01]  /*5430*/  IMAD.WIDE.U32 R236, R6, -0x326172a9, RZ ;  /* 0xcd9e8d5706ec7825 */ /* 0x000fe200078e00ff */
[----:B------:R-:W-:Y:S01]  /*5440*/  LEA.HI.SX32 R204, R132, 0xfffffffe, 0x1a ;  /* 0xfffffffe84cc7811 */ /* 0x000fe200078fd2ff */
[----:B------:R-:W-:Y:S01]  /*5450*/  USHF.L.U64.HI UR18, UR4, 0x5, UR5 ;  /* 0x0000000504127899 */ /* 0x000fe20008010205 */
[----:B------:R-:W-:Y:S01]  /*5460*/  MOV R3, R134 ;  /* 0x0000008600037202 */ /* 0x000fe20000000f00 */
[----:B------:R-:W-:Y:S01]  /*5470*/  IMAD.WIDE.U32 R232, R4, -0x326172a9, RZ ;  /* 0xcd9e8d5704e87825 */ /* 0x000fe200078e00ff */
[----:B------:R-:W-:Y:S01]  /*5480*/  LOP3.LUT R234, R237, R5, RZ, 0x3c, !PT ;  /* 0x00000005edea7212 */ /* 0x000fe200078e3cff */
[----:B------:R-:W-:Y:S01]  /*5490*/  USHF.L.U32 UR22, UR4, 0x5, URZ ;  /* 0x0000000504167899 */ /* 0x000fe2000800063f */
[----:B------:R-:W-:Y:S01]  /*54a0*/  MOV R132, R135 ;  /* 0x0000008700847202 */ /* 0x000fe20000000f00 */
[----:B------:R-:W-:Y:S01]  /*54b0*/  IMAD.WIDE.U32 R238, R136, -0x2daee0ad, RZ ;  /* 0xd2511f5388ee7825 */ /* 0x000fe200078e00ff */
[----:B------:R-:W-:-:S02]  /*54c0*/  LOP3.LUT R230, R233, R5, RZ, 0x3c, !PT ;  /* 0x00000005e9e67212 */ /* 0x000fc400078e3cff */
[----:B------:R-:W-:Y:S01]  /*54d0*/  MOV R0, R7 ;  /* 0x0000000700007202 */ /* 0x000fe20000000f00 */
[----:B------:R-:W-:Y:S01]  /*54e0*/  IMAD.WIDE.U32 R234, R234, -0x2daee0ad, RZ ;  /* 0xd2511f53eaea7825 */ /* 0x000fe200078e00ff */
[----:B------:R-:W-:Y:S02]  /*54f0*/  MOV R2, R133 ;  /* 0x0000008500027202 */ /* 0x000fe40000000f00 */
[----:B------:R-:W-:Y:S01]  /*5500*/  PRMT R202, R137, 0x7054, R137 ;  /* 0x0000705489ca7816 */ /* 0x000fe20000000089 */
[----:B------:R-:W-:Y:S01]  /*5510*/  IMAD.WIDE.U32 R230, R230, -0x2daee0ad, RZ ;  /* 0xd2511f53e6e67825 */ /* 0x000fe200078e00ff */
[----:B------:R-:W-:Y:S05]  /*5520*/  BRA `(.L_x_959) ;  /* 0x000001c000007947 */ /* 0x000fea0003800000 */
.L_x_961:
[----:B------:R-:W-:Y:S01]  /*5530*/  IADD3 R134, R204, -0x1, RZ ;  /* 0xffffffffcc867810 */ /* 0x000fe20007ffe0ff */
[----:B------:R-:W-:Y:S02]  /*5540*/  ULDC.64 UR4, c[0x0][0x198] ;  /* 0x0000660000047ab9 */ /* 0x000fe40000000a00 */
[----:B------:R-:W-:Y:S01]  /*5550*/  USHF.L.U32 UR19, UR4, 0x5, URZ ;  /* 0x0000000504137899 */ /* 0x000fe2000800063f */
[----:B------:R-:W-:Y:S01]  /*5560*/  SHF.R.S32.HI R133, RZ, 0x1f, R134 ;  /* 0x0000001fff857819 */ /* 0x000fe20000011486 */
[C---:B------:R-:W-:Y:S01]  /*5570*/  IMAD.WIDE.U32 R136, R134.reuse, c[0x0][0x198], RZ ;  /* 0x0000660086887a25 */ /* 0x040fe200078e00ff */
[----:B------:R-:W-:Y:S03]  /*5580*/  USHF.L.U64.HI UR5, UR4, 0x5, UR5 ;  /* 0x0000000504057899 */ /* 0x000fe60008010205 */
[----:B------:R-:W-:Y:S04]  /*5590*/  IMAD R133, R133, c[0x0][0x198], RZ ;  /* 0x0000660085857a24 */ /* 0x000fe800078e02ff */
[----:B------:R-:W-:Y:S01]  /*55a0*/  IMAD R133, R134, c[0x0][0x19c], R133 ;  /* 0x0000670086857a24 */ /* 0x000fe200078e0285 */
[----:B------:R-:W-:Y:S03]  /*55b0*/  LEA R134, P1, R136, R214, 0x6 ;  /* 0x000000d688867211 */ /* 0x000fe600078230ff */
[----:B------:R-:W-:Y:S01]  /*55c0*/  IMAD.IADD R133, R137, 0x1, R133 ;  /* 0x0000000189857824 */ /* 0x000fe200078e0285 */
        /* <DEDUP_REMOVED lines=18> */
.L_x_959:
[----:B------:R-:W-:Y:S01]  /*56f0*/  SHF.R.S32.HI R133, RZ, 0x1f, R204 ;  /* 0x0000001fff857819 */ /* 0x000fe200000114cc */
[----:B------:R-:W-:Y:S04]  /*5700*/  DEPBAR.LE SB0, 0x0 ;  /* 0x000080000000791a */ /* 0x000fe80000000000 */
[----:B------:R-:W-:Y:S01]  /*5710*/  BAR.SYNC.DEFER_BLOCKING 0x0 ;  /* 0x0000000000007b1d */ /* 0x000fe20000010000 */
[----:B------:R-:W-:Y:S02]  /*5720*/  IMAD R133, R133, c[0x0][0x1a0], RZ ;  /* 0x0000680085857a24 */ /* 0x000fe400078e02ff */
[C---:B------:R-:W-:Y:S04]  /*5730*/  IMAD.WIDE.U32 R240, R204.reuse, c[0x0][0x1a0], RZ ;  /* 0x00006800ccf07a25 */ /* 0x040fe800078e00ff */
        /* <DEDUP_REMOVED lines=14> */
[----:B------:R-:W-:Y:S04]  /*5820*/  IADD3.X R245, R241, UR18, RZ, P1, !PT ;  /* 0x00000012f1f57c10 */ /* 0x000fe80008ffe4ff */
[----:B------:R1:W-:Y:S01]  /*5830*/  LDGSTS.E.BYPASS.LTC128B.128 [R198+0x6800], [R240.64] ;  /* 0x06800000f0c67fae */ /* 0x0003e2000b901d54 */
[----:B------:R-:W-:Y:S02]  /*5840*/  IADD3.X R135, R245, UR18, RZ, P0, !PT ;  /* 0x00000012f5877c10 */ /* 0x000fe400087fe4ff */
[----:B------:R-:W-:Y:S04]  /*5850*/  ISETP.GT.AND P0, PT, R204, RZ, PT ;  /* 0x000000ffcc00720c */ /* 0x000fe80003f04270 */
[----:B------:R1:W-:Y:S07]  /*5860*/  LDGSTS.E.BYPASS.LTC128B.128 [R198+0x7000], [R244.64] ;  /* 0x07000000f4c67fae */ /* 0x0003ee000b901d54 */
[----:B------:R1:W-:Y:S07]  /*5870*/  LDGSTS.E.BYPASS.LTC128B.128 [R198+0x7800], [R134.64] ;  /* 0x0780000086c67fae */ /* 0x0003ee000b901d54 */
[----:B------:R-:W-:Y:S07]  /*5880*/  LDSM.16.M88.4 R136, [R194] ;  /* 0x00000000c288783b */ /* 0x000fee0000000200 */
[----:B------:R-:W2:Y:S07]  /*5890*/  LDSM.16.M88.4 R140, [R193+0x4000] ;  /* 0x00400000c18c783b */ /* 0x000eae0000000200 */
[----:B------:R-:W3:Y:S07]  /*58a0*/  LDSM.16.M88.4 R144, [R194+0x2000] ;  /* 0x00200000c290783b */ /* 0x000eee0000000200 */
[----:B------:R-:W4:Y:S07]  /*58b0*/  LDSM.16.M88.4 R148, [R193+0x4800] ;  /* 0x00480000c194783b */ /* 0x000f2e0000000200 */
[----:B------:R-:W0:Y:S07]  /*58c0*/  LDGDEPBAR ;  /* 0x00000000000079af */ /* 0x000e2e0000000000 */
[----:B------:R-:W5:Y:S07]  /*58d0*/  LDSM.16.M88.4 R152, [R193+0x5000] ;  /* 0x00500000c198783b */ /* 0x000f6e0000000200 */
[----:B------:R-:W1:Y:S01]  /*58e0*/  LDSM.16.M88.4 R156, [R193+0x5800] ;  /* 0x00580000c19c783b */ /* 0x000e620000000200 */
[-C--:B--2---:R-:W-:Y:S06]  /*58f0*/  HMMA.16816.F32.BF16 R4, R136, R140.reuse, RZ ;  /* 0x0000008c8804723c */ /* 0x084fec00000418ff */
[----:B------:R-:W-:Y:S02]  /*5900*/  LDSM.16.M88.4 R160, [R192] ;  /* 0x00000000c0a0783b */ /* 0x000fe40000000200 */
[C---:B---3--:R-:W-:Y:S05]  /*5910*/  HMMA.16816.F32.BF16 R8, R144.reuse, R140, RZ ;  /* 0x0000008c9008723c */ /* 0x048fea00000418ff */
[----:B------:R-:W2:Y:S03]  /*5920*/  LDSM.16.M88.4 R164, [R187+0x4000] ;  /* 0x00400000bba4783b */ /* 0x000ea60000000200 */
[-C--:B------:R-:W-:Y:S04]  /*5930*/  HMMA.16816.F32.BF16 R12, R144, R142.reuse, RZ ;  /* 0x0000008e900c723c */ /* 0x080fe800000418ff */
[----:B------:R-:W3:Y:S04]  /*5940*/  LDSM.16.M88.4 R168, [R192+0x2000] ;  /* 0x00200000c0a8783b */ /* 0x000ee80000000200 */
[C---:B------:R-:W-:Y:S03]  /*5950*/  HMMA.16816.F32.BF16 R16, R136.reuse, R142, RZ ;  /* 0x0000008e8810723c */ /* 0x040fe600000418ff */
[----:B------:R-:W1:Y:S05]  /*5960*/  LDSM.16.M88.4 R140, [R187+0x4800] ;  /* 0x00480000bb8c783b */ /* 0x000e6a0000000200 */
[-C--:B----4-:R-:W-:Y:S02]  /*5970*/  HMMA.16816.F32.BF16 R20, R136, R148.reuse, RZ ;  /* 0x000000948814723c */ /* 0x090fe400000418ff */
[----:B------:R-:W4:Y:S06]  /*5980*/  LDSM.16.M88.4 R172, [R187+0x5000] ;  /* 0x00500000bbac783b */ /* 0x000f2c0000000200 */
[C---:B------:R-:W-:Y:S01]  /*5990*/  HMMA.16816.F32.BF16 R24, R144.reuse, R148, RZ ;  /* 0x000000949018723c */ /* 0x040fe200000418ff */
[----:B------:R-:W1:Y:S07]  /*59a0*/  LDSM.16.M88.4 R176, [R187+0x5800] ;  /* 0x00580000bbb0783b */ /* 0x000e6e0000000200 */
[-C--:B------:R-:W-:Y:S08]  /*59b0*/  HMMA.16816.F32.BF16 R28, R144, R150.reuse, RZ ;  /* 0x00000096901c723c */ /* 0x080ff000000418ff */
[C---:B------:R-:W-:Y:S01]  /*59c0*/  HMMA.16816.F32.BF16 R32, R136.reuse, R150, RZ ;  /* 0x000000968820723c */ /* 0x040fe200000418ff */
[----:B------:R-:W-:Y:S07]  /*59d0*/  LDSM.16.M88.4 R148, [R191+0x2000] ;  /* 0x00200000bf94783b */ /* 0x000fee0000000200 */
[-C--:B-----5:R-:W-:Y:S08]  /*59e0*/  HMMA.16816.F32.BF16 R36, R136, R152.reuse, RZ ;  /* 0x000000988824723c */ /* 0x0a0ff000000418ff */
[C---:B------:R-:W-:Y:S08]  /*59f0*/  HMMA.16816.F32.BF16 R40, R144.reuse, R152, RZ ;  /* 0x000000989028723c */ /* 0x040ff000000418ff */
[-C--:B------:R-:W-:Y:S08]  /*5a00*/  HMMA.16816.F32.BF16 R44, R144, R154.reuse, RZ ;  /* 0x0000009a902c723c */ /* 0x080ff000000418ff */
[C---:B------:R-:W-:Y:S01]  /*5a10*/  HMMA.16816.F32.BF16 R48, R136.reuse, R154, RZ ;  /* 0x0000009a8830723c */ /* 0x040fe200000418ff */
[----:B------:R-:W-:Y:S07]  /*5a20*/  LDSM.16.M88.4 R152, [R182] ;  /* 0x00000000b698783b */ /* 0x000fee0000000200 */
[-C--:B-1----:R-:W-:Y:S08]  /*5a30*/  HMMA.16816.F32.BF16 R52, R136, R156.reuse, RZ ;  /* 0x0000009c8834723c */ /* 0x082ff000000418ff */
[C---:B------:R-:W-:Y:S08]  /*5a40*/  HMMA.16816.F32.BF16 R56, R144.reuse, R156, RZ ;  /* 0x0000009c9038723c */ /* 0x040ff000000418ff */
[-C--:B------:R-:W-:Y:S01]  /*5a50*/  HMMA.16816.F32.BF16 R60, R144, R158.reuse, RZ ;  /* 0x0000009e903c723c */ /* 0x080fe200000418ff */
[----:B------:R-:W-:Y:S07]  /*5a60*/  LDSM.16.M88.4 R144, [R190] ;  /* 0x00000000be90783b */ /* 0x000fee0000000200 */
[----:B------:R-:W-:Y:S01]  /*5a70*/  HMMA.16816.F32.BF16 R64, R136, R158, RZ ;  /* 0x0000009e8840723c */ /* 0x000fe200000418ff */
[----:B------:R-:W1:Y:S07]  /*5a80*/  LDSM.16.M88.4 R136, [R191] ;  /* 0x00000000bf88783b */ /* 0x000e6e0000000200 */
[-C--:B--2---:R-:W-:Y:S01]  /*5a90*/  HMMA.16816.F32.BF16 R4, R160, R164.reuse, R4 ;  /* 0x000000a4a004723c */ /* 0x084fe20000041804 */
[----:B------:R-:W-:Y:S07]  /*5aa0*/  LDSM.16.M88.4 R156, [R181] ;  /* 0x00000000b59c783b */ /* 0x000fee0000000200 */
[C---:B---3--:R-:W-:Y:S08]  /*5ab0*/  HMMA.16816.F32.BF16 R8, R168.reuse, R164, R8 ;  /* 0x000000a4a808723c */ /* 0x048ff00000041808 */
[-C--:B------:R-:W-:Y:S08]  /*5ac0*/  HMMA.16816.F32.BF16 R12, R168, R166.reuse, R12 ;  /* 0x000000a6a80c723c */ /* 0x080ff0000004180c */
[C---:B------:R-:W-:Y:S01]  /*5ad0*/  HMMA.16816.F32.BF16 R16, R160.reuse, R166, R16 ;  /* 0x000000a6a010723c */ /* 0x040fe20000041810 */
[----:B------:R-:W-:Y:S07]  /*5ae0*/  LDSM.16.M88.4 R164, [R180] ;  /* 0x00000000b4a4783b */ /* 0x000fee0000000200 */
[-C--:B------:R-:W-:Y:S08]  /*5af0*/  HMMA.16816.F32.BF16 R20, R160, R140.reuse, R20 ;  /* 0x0000008ca014723c */ /* 0x080ff00000041814 */
        /* <DEDUP_REMOVED lines=8> */
[----:B------:R-:W-:Y:S07]  /*5b80*/  LDSM.16.M88.4 R172, [R180+0x800] ;  /* 0x00080000b4ac783b */ /* 0x000fee0000000200 */
[-C--:B------:R-:W-:Y:S08]  /*5b90*/  HMMA.16816.F32.BF16 R52, R160, R176.reuse, R52 ;  /* 0x000000b0a034723c */ /* 0x080ff00000041834 */
[C---:B------:R-:W-:Y:S08]  /*5ba0*/  HMMA.16816.F32.BF16 R56, R168.reuse, R176, R56 ;  /* 0x000000b0a838723c */ /* 0x040ff00000041838 */
[-C--:B------:R-:W-:Y:S01]  /*5bb0*/  HMMA.16816.F32.BF16 R60, R168, R178.reuse, R60 ;  /* 0x000000b2a83c723c */ /* 0x080fe2000004183c */
[----:B------:R-:W-:Y:S07]  /*5bc0*/  LDSM.16.M88.4 R168, [R189+0x2000] ;  /* 0x00200000bda8783b */ /* 0x000fee0000000200 */
[----:B------:R-:W-:Y:S01]  /*5bd0*/  HMMA.16816.F32.BF16 R64, R160, R178, R64 ;  /* 0x000000b2a040723c */ /* 0x000fe20000041840 */
[----:B------:R-:W3:Y:S07]  /*5be0*/  LDSM.16.M88.4 R160, [R189] ;  /* 0x00000000bda0783b */ /* 0x000eee0000000200 */
[-C--:B-1----:R-:W-:Y:S01]  /*5bf0*/  HMMA.16816.F32.BF16 R4, R136, R144.reuse, R4 ;  /* 0x000000908804723c */ /* 0x082fe20000041804 */
[----:B------:R-:W1:Y:S07]  /*5c00*/  LDSM.16.M88.4 R176, [R180+0x1000] ;  /* 0x00100000b4b0783b */ /* 0x000e6e0000000200 */
[C---:B------:R-:W-:Y:S08]  /*5c10*/  HMMA.16816.F32.BF16 R8, R148.reuse, R144, R8 ;  /* 0x000000909408723c */ /* 0x040ff00000041808 */
[-C--:B------:R-:W-:Y:S08]  /*5c20*/  HMMA.16816.F32.BF16 R12, R148, R146.reuse, R12 ;  /* 0x00000092940c723c */ /* 0x080ff0000004180c */
[C---:B------:R-:W-:Y:S01]  /*5c30*/  HMMA.16816.F32.BF16 R16, R136.reuse, R146, R16 ;  /* 0x000000928810723c */ /* 0x040fe20000041810 */
[----:B------:R-:W4:Y:S01]  /*5c40*/  LDSM.16.M88.4 R144, [R180+0x1800] ;  /* 0x00180000b490783b */ /* 0x000f220000000200 */
[----:B------:R-:W-:Y:S06]  /*5c50*/  DEPBAR.LE SB0, 0x0 ;  /* 0x000080000000791a */ /* 0x000fec0000000000 */
[-C--:B--2---:R-:W-:Y:S01]  /*5c60*/  HMMA.16816.F32.BF16 R20, R136, R140.reuse, R20 ;  /* 0x0000008c8814723c */ /* 0x084fe20000041814 */
[----:B------:R-:W-:Y:S07]  /*5c70*/  BAR.SYNC.DEFER_BLOCKING 0x0 ;  /* 0x0000000000007b1d */ /* 0x000fee0000010000 */
[C---:B------:R-:W-:Y:S08]  /*5c80*/  HMMA.16816.F32.BF16 R24, R148.reuse, R140, R24 ;  /* 0x0000008c9418723c */ /* 0x040ff00000041818 */
[-C--:B------:R-:W-:Y:S08]  /*5c90*/  HMMA.16816.F32.BF16 R28, R148, R142.reuse, R28 ;  /* 0x0000008e941c723c */ /* 0x080ff0000004181c */
        /* <DEDUP_REMOVED lines=8> */
[----:B------:R-:W-:Y:S08]  /*5d20*/  HMMA.16816.F32.BF16 R64, R136, R158, R64 ;  /* 0x0000009e8840723c */ /* 0x000ff00000041840 */
[-C--:B---3--:R-:W-:Y:S08]  /*5d30*/  HMMA.16816.F32.BF16 R4, R160, R164.reuse, R4 ;  /* 0x000000a4a004723c */ /* 0x088ff00000041804 */
[C---:B------:R-:W-:Y:S08]  /*5d40*/  HMMA.16816.F32.BF16 R8, R168.reuse, R164, R8 ;  /* 0x000000a4a808723c */ /* 0x040ff00000041808 */
[-C--:B------:R-:W-:Y:S08]  /*5d50*/  HMMA.16816.F32.BF16 R12, R168, R166.reuse, R12 ;  /* 0x000000a6a80c723c */ /* 0x080ff0000004180c */
[C---:B------:R-:W-:Y:S08]  /*5d60*/  HMMA.16816.F32.BF16 R16, R160.reuse, R166, R16 ;  /* 0x000000a6a010723c */ /* 0x040ff00000041810 */
[-C--:B------:R-:W-:Y:S08]  /*5d70*/  HMMA.16816.F32.BF16 R20, R160, R172.reuse, R20 ;  /* 0x000000aca014723c */ /* 0x080ff00000041814 */
[C---:B------:R-:W-:Y:S08]  /*5d80*/  HMMA.16816.F32.BF16 R24, R168.reuse, R172, R24 ;  /* 0x000000aca818723c */ /* 0x040ff00000041818 */
[-C--:B------:R-:W-:Y:S08]  /*5d90*/  HMMA.16816.F32.BF16 R28, R168, R174.reuse, R28 ;  /* 0x000000aea81c723c */ /* 0x080ff0000004181c */
[C---:B------:R-:W-:Y:S08]  /*5da0*/  HMMA.16816.F32.BF16 R32, R160.reuse, R174, R32 ;  /* 0x000000aea020723c */ /* 0x040ff00000041820 */
[-C--:B-1----:R-:W-:Y:S08]  /*5db0*/  HMMA.16816.F32.BF16 R36, R160, R176.reuse, R36 ;  /* 0x000000b0a024723c */ /* 0x082ff00000041824 */
[C---:B------:R-:W-:Y:S08]  /*5dc0*/  HMMA.16816.F32.BF16 R40, R168.reuse, R176, R40 ;  /* 0x000000b0a828723c */ /* 0x040ff00000041828 */
[-C--:B------:R-:W-:Y:S08]  /*5dd0*/  HMMA.16816.F32.BF16 R44, R168, R178.reuse, R44 ;  /* 0x000000b2a82c723c */ /* 0x080ff0000004182c */
[C---:B------:R-:W-:Y:S08]  /*5de0*/  HMMA.16816.F32.BF16 R48, R160.reuse, R178, R48 ;  /* 0x000000b2a030723c */ /* 0x040ff00000041830 */
[-C--:B----4-:R-:W-:Y:S08]  /*5df0*/  HMMA.16816.F32.BF16 R52, R160, R144.reuse, R52 ;  /* 0x00000090a034723c */ /* 0x090ff00000041834 */
[C---:B------:R-:W-:Y:S08]  /*5e00*/  HMMA.16816.F32.BF16 R56, R168.reuse, R144, R56 ;  /* 0x00000090a838723c */ /* 0x040ff00000041838 */
[-C--:B------:R-:W-:Y:S08]  /*5e10*/  HMMA.16816.F32.BF16 R60, R168, R146.reuse, R60 ;  /* 0x00000092a83c723c */ /* 0x080ff0000004183c */
[----:B------:R-:W-:Y:S01]  /*5e20*/  HMMA.16816.F32.BF16 R64, R160, R146, R64 ;  /* 0x00000092a040723c */ /* 0x000fe20000041840 */
[----:B------:R-:W-:-:S07]  /*5e30*/  @P0 BRA `(.L_x_961) ;  /* 0xfffff6f000000947 */ /* 0x000fce000383ffff */
.L_x_960:
[----:B-1----:R-:W-:Y:S01]  /*5e40*/  FMNMX.FTZ R134, R4, R132, !PT ;  /* 0x0000008404867209 */ /* 0x002fe20007810000 */
[----:B------:R-:W-:Y:S01]  /*5e50*/  IMAD.SHL.U32 R245, R204, 0x2, RZ ;  /* 0x00000002ccf57824 */ /* 0x000fe200078e00ff */
        /* <DEDUP_REMOVED lines=47> */
[--C-:B------:R-:W-:Y:S02]  /*6150*/  LOP3.LUT R242, R235, UR14, R238.reuse, 0x96, !PT ;  /* 0x0000000eebf27c12 */ /* 0x100fe4000f8e96ee */
[----:B------:R-:W-:Y:S01]  /*6160*/  FMNMX.FTZ R142, R61, R140, !PT ;  /* 0x0000008c3d8e7209 */ /* 0x000fe20007810000 */
[----:B------:R-:W2:Y:S01]  /*6170*/  SHFL.BFLY PT, R134, R139, 0x2, 0x1f ;  /* 0x0c401f008b867f89 */ /* 0x000ea200000e0000 */
[----:B------:R-:W-:Y:S01]  /*6180*/  FMNMX.FTZ R140, R10, R0, !PT ;  /* 0x000000000a8c7209 */ /* 0x000fe20007810000 */
[----:B------:R-:W-:Y:S01]  /*6190*/  IMAD.WIDE.U32 R242, R242, -0x326172a9, RZ ;  /* 0xcd9e8d57f2f27825 */ /* 0x000fe200078e00ff */
[----:B------:R-:W-:Y:S02]  /*61a0*/  LOP3.LUT R240, R231, UR14, R238, 0x96, !PT ;  /* 0x0000000ee7f07c12 */ /* 0x000fe4000f8e96ee */
[----:B------:R-:W-:Y:S03]  /*61b0*/  IADD3 R204, R204, -0x1, RZ ;  /* 0xffffffffcccc7810 */ /* 0x000fe60007ffe0ff */
[----:B------:R-:W3:Y:S01]  /*61c0*/  SHFL.BFLY PT, R133, R142, 0x2, 0x1f ;  /* 0x0c401f008e857f89 */ /* 0x000ee200000e0000 */
[----:B------:R-:W-:Y:S01]  /*61d0*/  IMAD.WIDE.U32 R240, R240, -0x326172a9, RZ ;  /* 0xcd9e8d57f0f07825 */ /* 0x000fe200078e00ff */
[----:B-1----:R-:W-:Y:S06]  /*61e0*/  FMNMX.FTZ R136, R138, R135, !PT ;  /* 0x000000878a887209 */ /* 0x002fec0007810000 */
[----:B------:R-:W1:Y:S01]  /*61f0*/  SHFL.BFLY PT, R135, R136, 0x1, 0x1f ;  /* 0x0c201f0088877f89 */ /* 0x000e6200000e0000 */
[----:B--2---:R-:W-:Y:S07]  /*6200*/  FMNMX.FTZ R141, R139, R134, !PT ;  /* 0x000000868b8d7209 */ /* 0x004fee0007810000 */
[----:B------:R-:W2:Y:S01]  /*6210*/  SHFL.BFLY PT, R134, R141, 0x1, 0x1f ;  /* 0x0c201f008d867f89 */ /* 0x000ea200000e0000 */
[----:B---3--:R-:W-:Y:S02]  /*6220*/  FMNMX.FTZ R138, R142, R133, !PT ;  /* 0x000000858e8a7209 */ /* 0x008fe40007810000 */
[----:B------:R-:W-:Y:S05]  /*6230*/  FMNMX.FTZ R133, R11, R140, !PT ;  /* 0x0000008c0b857209 */ /* 0x000fea0007810000 */
[----:B------:R-:W3:Y:S01]  /*6240*/  SHFL.BFLY PT, R137, R138, 0x1, 0x1f ;  /* 0x0c201f008a897f89 */ /* 0x000ee200000e0000 */
[----:B------:R-:W-:Y:S04]  /*6250*/  FMNMX.FTZ R140, R14, R133, !PT ;  /* 0x000000850e8c7209 */ /* 0x000fe80007810000 */
[----:B------:R-:W-:Y:S02]  /*6260*/  FMNMX.FTZ R133, R15, R140, !PT ;  /* 0x0000008c0f857209 */ /* 0x000fe40007810000 */
[----:B-1----:R-:W-:Y:S02]  /*6270*/  FMNMX.FTZ R135, R136, R135, !PT ;  /* 0x0000008788877209 */ /* 0x002fe40007810000 */
[----:B------:R-:W-:Y:S02]  /*6280*/  FMNMX.FTZ R140, R26, R133, !PT ;  /* 0x000000851a8c7209 */ /* 0x000fe40007810000 */
[C---:B------:R-:W-:Y:S01]  /*6290*/  FSETP.NEU.FTZ.AND P1, PT, R135.reuse, -INF , PT ;  /* 0xff8000008700780b */ /* 0x040fe20003f3d000 */
[----:B------:R-:W-:Y:S01]  /*62a0*/  FADD.FTZ R133, -R135, R132 ;  /* 0x0000008487857221 */ /* 0x000fe20000010100 */
[----:B------:R-:W-:Y:S01]  /*62b0*/  FMNMX.FTZ R139, R27, R140, !PT ;  /* 0x0000008c1b8b7209 */ /* 0x000fe20007810000 */
[----:B------:R-:W-:Y:S01]  /*62c0*/  FMUL.FTZ R174, R135, c[0x0][0x23c] ;  /* 0x00008f0087ae7a20 */ /* 0x000fe20000410000 */
[----:B--2---:R-:W-:Y:S01]  /*62d0*/  FMNMX.FTZ R134, R141, R134, !PT ;  /* 0x000000868d867209 */ /* 0x004fe20007810000 */
[----:B------:R-:W-:Y:S01]  /*62e0*/  FMUL.FTZ R132, R133, c[0x0][0x23c] ;  /* 0x00008f0085847a20 */ /* 0x000fe20000410000 */
[----:B------:R-:W-:Y:S02]  /*62f0*/  FMNMX.FTZ R136, R30, R139, !PT ;  /* 0x0000008b1e887209 */ /* 0x000fe40007810000 */
[----:B------:R-:W-:Y:S01]  /*6300*/  FSEL R174, R174, RZ, P1 ;  /* 0x000000ffaeae7208 */ /* 0x000fe20000800000 */
[----:B------:R-:W-:Y:S01]  /*6310*/  FMUL.FTZ R172, R134, c[0x0][0x23c] ;  /* 0x00008f0086ac7a20 */ /* 0x000fe20000410000 */
[----:B------:R-:W-:Y:S01]  /*6320*/  FMNMX.FTZ R139, R31, R136, !PT ;  /* 0x000000881f8b7209 */ /* 0x000fe20007810000 */
[----:B------:R-:W1:Y:S01]  /*6330*/  MUFU.EX2 R132, R132 ;  /* 0x0000008400847308 */ /* 0x000e620000000800 */
[----:B---3--:R-:W-:Y:S01]  /*6340*/  FMNMX.FTZ R133, R138, R137, !PT ;  /* 0x000000898a857209 */ /* 0x008fe20007810000 */
[----:B------:R-:W-:Y:S01]  /*6350*/  FADD.FTZ R136, -R134, R3 ;  /* 0x0000000386887221 */ /* 0x000fe20000010100 */
[----:B------:R-:W-:Y:S01]  /*6360*/  FMNMX.FTZ R138, R42, R139, !PT ;  /* 0x0000008b2a8a7209 */ /* 0x000fe20007810000 */
[----:B------:R-:W-:Y:S01]  /*6370*/  FFMA.FTZ R149, R17, c[0x0][0x23c], -R174 ;  /* 0x00008f0011957a23 */ /* 0x000fe200000108ae */
[----:B------:R-:W-:Y:S01]  /*6380*/  FSETP.NEU.FTZ.AND P1, PT, R134, -INF , PT ;  /* 0xff8000008600780b */ /* 0x000fe20003f3d000 */
[----:B------:R-:W-:Y:S01]  /*6390*/  FMUL.FTZ R3, R136, c[0x0][0x23c] ;  /* 0x00008f0088037a20 */ /* 0x000fe20000410000 */
[----:B------:R-:W-:Y:S01]  /*63a0*/  FMNMX.FTZ R137, R43, R138, !PT ;  /* 0x0000008a2b897209 */ /* 0x000fe20007810000 */
[C---:B------:R-:W-:Y:S01]  /*63b0*/  FADD.FTZ R136, -R133.reuse, R2 ;  /* 0x0000000285887221 */ /* 0x040fe20000010100 */
[----:B------:R-:W-:Y:S01]  /*63c0*/  FSEL R172, R172, RZ, P1 ;  /* 0x000000ffacac7208 */ /* 0x000fe20000800000 */
[----:B------:R-:W-:Y:S01]  /*63d0*/  MUFU.EX2 R149, R149 ;  /* 0x0000009500957308 */ /* 0x000fe20000000800 */
[----:B------:R-:W-:Y:S01]  /*63e0*/  FMNMX.FTZ R138, R46, R137, !PT ;  /* 0x000000892e8a7209 */ /* 0x000fe20007810000 */
[----:B------:R-:W-:Y:S01]  /*63f0*/  FMUL.FTZ R2, R136, c[0x0][0x23c] ;  /* 0x00008f0088027a20 */ /* 0x000fe20000410000 */
[----:B------:R-:W-:Y:S01]  /*6400*/  FSETP.NEU.FTZ.AND P1, PT, R133, -INF , PT ;  /* 0xff8000008500780b */ /* 0x000fe20003f3d000 */
[----:B------:R-:W-:Y:S01]  /*6410*/  FFMA.FTZ R249, R67, c[0x0][0x23c], -R172 ;  /* 0x00008f0043f97a23 */ /* 0x000fe200000108ac */
[----:B------:R-:W-:Y:S01]  /*6420*/  FMNMX.FTZ R137, R47, R138, !PT ;  /* 0x0000008a2f897209 */ /* 0x000fe20007810000 */
[--C-:B------:R-:W-:Y:S02]  /*6430*/  FFMA.FTZ R164, R32, c[0x0][0x23c], -R174.reuse ;  /* 0x00008f0020a47a23 */ /* 0x100fe400000108ae */
[----:B------:R-:W-:Y:S01]  /*6440*/  FFMA.FTZ R165, R33, c[0x0][0x23c], -R174 ;  /* 0x00008f0021a57a23 */ /* 0x000fe200000108ae */
[----:B------:R-:W-:Y:S01]  /*6450*/  FMNMX.FTZ R136, R58, R137, !PT ;  /* 0x000000893a887209 */ /* 0x000fe20007810000 */
[----:B------:R-:W2:Y:S01]  /*6460*/  MUFU.EX2 R3, R3 ;  /* 0x0000000300037308 */ /* 0x000ea20000000800 */
[--C-:B------:R-:W-:Y:S01]  /*6470*/  FFMA.FTZ R151, R19, c[0x0][0x23c], -R172.reuse ;  /* 0x00008f0013977a23 */ /* 0x100fe200000108ac */
[----:B------:R-:W-:Y:S01]  /*6480*/  LOP3.LUT R19, R239, UR25, R245, 0x96, !PT ;  /* 0x00000019ef137c12 */ /* 0x000fe2000f8e96f5 */
[--C-:B------:R-:W-:Y:S01]  /*6490*/  FFMA.FTZ R150, R18, c[0x0][0x23c], -R172.reuse ;  /* 0x00008f0012967a23 */ /* 0x100fe200000108ac */
[----:B------:R-:W-:Y:S01]  /*64a0*/  FMNMX.FTZ R137, R59, R136, !PT ;  /* 0x000000883b897209 */ /* 0x000fe20007810000 */
[----:B-1----:R-:W-:Y:S01]  /*64b0*/  FMUL.FTZ R32, R132, R120 ;  /* 0x0000007884207220 */ /* 0x002fe20000410000 */
[----:B------:R-:W-:Y:S01]  /*64c0*/  IADD3 R245, R245, 0x1, RZ ;  /* 0x00000001f5f57810 */ /* 0x000fe20007ffe0ff */
[----:B------:R-:W-:Y:S01]  /*64d0*/  IMAD.WIDE.U32 R176, R19, -0x326172a9, RZ ;  /* 0xcd9e8d5713b07825 */ /* 0x000fe200078e00ff */
[----:B------:R-:W-:Y:S02]  /*64e0*/  FMNMX.FTZ R138, R62, R137, !PT ;  /* 0x000000893e8a7209 */ /* 0x000fe40007810000 */
[----:B------:R-:W-:Y:S01]  /*64f0*/  MUFU.EX2 R150, R150 ;  /* 0x0000009600967308 */ /* 0x000fe20000000800 */
[----:B------:R-:W-:Y:S01]  /*6500*/  FMUL.FTZ R33, R132, R121 ;  /* 0x0000007984217220 */ /* 0x000fe20000410000 */
[----:B------:R-:W-:Y:S01]  /*6510*/  FMNMX.FTZ R136, R63, R138, !PT ;  /* 0x0000008a3f887209 */ /* 0x000fe20007810000 */
[----:B------:R-:W-:Y:S01]  /*6520*/  FFMA.FTZ R155, R7, c[0x0][0x23c], -R172 ;  /* 0x00008f00079b7a23 */ /* 0x000fe200000108ac */
[--C-:B------:R-:W-:Y:S01]  /*6530*/  LOP3.LUT R246, R243, UR13, R176.reuse, 0x96, !PT ;  /* 0x0000000df3f67c12 */ /* 0x100fe2000f8e96b0 */
[----:B------:R-:W-:Y:S01]  /*6540*/  FMUL.FTZ R167, R133, c[0x0][0x23c] ;  /* 0x00008f0085a77a20 */ /* 0x000fe20000410000 */
[----:B------:R-:W-:Y:S01]  /*6550*/  LOP3.LUT R176, R241, UR13, R176, 0x96, !PT ;  /* 0x0000000df1b07c12 */ /* 0x000fe2000f8e96b0 */
[----:B------:R-:W1:Y:S01]  /*6560*/  SHFL.BFLY PT, R17, R136, 0x2, 0x1f ;  /* 0x0c401f0088117f89 */ /* 0x000e6200000e0000 */
[----:B------:R-:W-:Y:S01]  /*6570*/  LOP3.LUT R19, R177, UR15, R232, 0x96, !PT ;  /* 0x0000000fb1137c12 */ /* 0x000fe2000f8e96e8 */
[----:B------:R-:W-:Y:S01]  /*6580*/  IMAD.WIDE.U32 R246, R246, -0x2daee0ad, RZ ;  /* 0xd2511f53f6f67825 */ /* 0x000fe200078e00ff */
[----:B------:R-:W-:Y:S01]  /*6590*/  MUFU.EX2 R151, R151 ;  /* 0x0000009700977308 */ /* 0x000fe20000000800 */
[----:B------:R-:W-:Y:S02]  /*65a0*/  FSEL R167, R167, RZ, P1 ;  /* 0x000000ffa7a77208 */ /* 0x000fe40000800000 */
[----:B------:R-:W-:Y:S01]  /*65b0*/  IMAD.WIDE.U32 R168, R19, -0x2daee0ad, RZ ;  /* 0xd2511f5313a87825 */ /* 0x000fe200078e00ff */
[----:B------:R-:W-:Y:S03]  /*65c0*/  LOP3.LUT R245, R239, UR25, R245, 0x96, !PT ;  /* 0x00000019eff57c12 */ /* 0x000fe6000f8e96f5 */
[----:B------:R-:W-:Y:S01]  /*65d0*/  FFMA.FTZ R148, R16, c[0x0][0x23c], -R174 ;  /* 0x00008f0010947a23 */ /* 0x000fe200000108ae */
[----:B------:R-:W-:Y:S01]  /*65e0*/  LOP3.LUT R19, R169, UR12, R230, 0x96, !PT ;  /* 0x0000000ca9137c12 */ /* 0x000fe2000f8e96e6 */
[----:B------:R-:W-:Y:S01]  /*65f0*/  FFMA.FTZ R154, R6, c[0x0][0x23c], -R172 ;  /* 0x00008f00069a7a23 */ /* 0x000fe200000108ac */
[----:B------:R-:W-:Y:S01]  /*6600*/  MUFU.EX2 R155, R155 ;  /* 0x0000009b009b7308 */ /* 0x000fe20000000800 */
[--C-:B------:R-:W-:Y:S02]  /*6610*/  FFMA.FTZ R156, R12, c[0x0][0x23c], -R167.reuse ;  /* 0x00008f000c9c7a23 */ /* 0x100fe400000108a7 */
[--C-:B------:R-:W-:Y:S02]  /*6620*/  FFMA.FTZ R160, R8, c[0x0][0x23c], -R167.reuse ;  /* 0x00008f0008a07a23 */ /* 0x100fe400000108a7 */
[--C-:B------:R-:W-:Y:S02]  /*6630*/  FFMA.FTZ R152, R4, c[0x0][0x23c], -R174.reuse ;  /* 0x00008f0004987a23 */ /* 0x100fe400000108ae */
[--C-:B------:R-:W-:Y:S02]  /*6640*/  FFMA.FTZ R153, R5, c[0x0][0x23c], -R174.reuse ;  /* 0x00008f0005997a23 */ /* 0x100fe400000108ae */
[----:B------:R-:W-:Y:S01]  /*6650*/  FFMA.FTZ R20, R20, c[0x0][0x23c], -R174 ;  /* 0x00008f0014147a23 */ /* 0x000fe200000108ae */
[----:B------:R-:W3:Y:S01]  /*6660*/  MUFU.EX2 R148, R148 ;  /* 0x0000009400947308 */ /* 0x000ee20000000800 */
[----:B-1----:R-:W-:Y:S01]  /*6670*/  FMNMX.FTZ R18, R136, R17, !PT ;  /* 0x0000001188127209 */ /* 0x002fe20007810000 */
[--C-:B------:R-:W-:Y:S01]  /*6680*/  FFMA.FTZ R157, R13, c[0x0][0x23c], -R167.reuse ;  /* 0x00008f000d9d7a23 */ /* 0x100fe200000108a7 */
[----:B------:R-:W-:Y:S01]  /*6690*/  LOP3.LUT R136, R177, UR15, R236, 0x96, !PT ;  /* 0x0000000fb1887c12 */ /* 0x000fe2000f8e96ec */
[----:B------:R-:W-:Y:S02]  /*66a0*/  IMAD.WIDE.U32 R176, R176, -0x2daee0ad, RZ ;  /* 0xd2511f53b0b07825 */ /* 0x000fe400078e00ff */
[----:B------:R-:W1:Y:S02]  /*66b0*/  SHFL.BFLY PT, R17, R18, 0x1, 0x1f ;  /* 0x0c201f0012117f89 */ /* 0x000e6400000e0000 */
[----:B------:R-:W-:Y:S01]  /*66c0*/  IMAD.WIDE.U32 R136, R136, -0x2daee0ad, RZ ;  /* 0xd2511f5388887825 */ /* 0x000fe200078e00ff */
[----:B------:R-:W-:Y:S01]  /*66d0*/  LOP3.LUT R168, R177, UR10, R168, 0x96, !PT ;  /* 0x0000000ab1a87c12 */ /* 0x000fe2000f8e96a8 */
[----:B------:R-:W4:Y:S02]  /*66e0*/  MUFU.EX2 R154, R154 ;  /* 0x0000009a009a7308 */ /* 0x000f240000000800 */
[--C-:B------:R-:W-:Y:S01]  /*66f0*/  FFMA.FTZ R161, R9, c[0x0][0x23c], -R167.reuse ;  /* 0x00008f0009a17a23 */ /* 0x100fe200000108a7 */
[----:B------:R-:W-:Y:S01]  /*6700*/  LOP3.LUT R178, R247, UR10, R136, 0x96, !PT ;  /* 0x0000000af7b27c12 */ /* 0x000fe2000f8e9688 */
[----:B------:R-:W-:Y:S01]  /*6710*/  IMAD.WIDE.U32 R168, R168, -0x326172a9, RZ ;  /* 0xcd9e8d57a8a87825 */ /* 0x000fe200078e00ff */
[----:B------:R-:W-:Y:S03]  /*6720*/  LOP3.LUT R7, R137, UR12, R234, 0x96, !PT ;  /* 0x0000000c89077c12 */ /* 0x000fe6000f8e96ea */
[----:B------:R-:W-:Y:S02]  /*6730*/  IMAD.WIDE.U32 R178, R178, -0x326172a9, RZ ;  /* 0xcd9e8d57b2b27825 */ /* 0x000fe400078e00ff */
[----:B------:R-:W-:Y:S02]  /*6740*/  MUFU.EX2 R156, R156 ;  /* 0x0000009c009c7308 */ /* 0x000fe40000000800 */
[----:B------:R-:W-:Y:S04]  /*6750*/  IMAD.WIDE.U32 R170, R7, -0x326172a9, RZ ;  /* 0xcd9e8d5707aa7825 */ /* 0x000fe800078e00ff */
[C---:B------:R-:W-:Y:S01]  /*6760*/  FMUL.FTZ R92, R132.reuse, R92 ;  /* 0x0000005c845c7220 */ /* 0x040fe20000410000 */
[----:B------:R-:W-:Y:S01]  /*6770*/  LOP3.LUT R170, R179, UR9, R170, 0x96, !PT ;  /* 0x00000009b3aa7c12 */ /* 0x000fe2000f8e96aa */
[----:B------:R-:W-:Y:S02]  /*6780*/  FMUL.FTZ R93, R132, R93 ;  /* 0x0000005d845d7220 */ /* 0x000fe40000410000 */
[----:B------:R-:W5:Y:S01]  /*6790*/  MUFU.EX2 R157, R157 ;  /* 0x0000009d009d7308 */ /* 0x000f620000000800 */
[----:B-1----:R-:W-:Y:S01]  /*67a0*/  FMNMX.FTZ R7, R18, R17, !PT ;  /* 0x0000001112077209 */ /* 0x002fe20007810000 */
[----:B------:R-:W-:Y:S01]  /*67b0*/  IMAD.WIDE.U32 R18, R19, -0x326172a9, RZ ;  /* 0xcd9e8d5713127825 */ /* 0x000fe200078e00ff */
[----:B------:R-:W-:Y:S02]  /*67c0*/  LOP3.LUT R17, R171, UR11, R242, 0x96, !PT ;  /* 0x0000000bab117c12 */ /* 0x000fe4000f8e96f2 */
[----:B------:R-:W-:Y:S01]  /*67d0*/  FSETP.NEU.FTZ.AND P1, PT, R7, -INF , PT ;  /* 0xff8000000700780b */ /* 0x000fe20003f3d000 */
[----:B------:R-:W-:Y:S01]  /*67e0*/  IMAD.WIDE.U32 R170, R170, -0x2daee0ad, RZ ;  /* 0xd2511f53aaaa7825 */ /* 0x000fe200078e00ff */
[----:B------:R-:W-:Y:S02]  /*67f0*/  LOP3.LUT R12, R19, UR11, R240, 0x96, !PT ;  /* 0x0000000b130c7c12 */ /* 0x000fe4000f8e96f0 */
[----:B------:R-:W-:Y:S01]  /*6800*/  LOP3.LUT R18, R169, UR9, R18, 0x96, !PT ;  /* 0x00000009a9127c12 */ /* 0x000fe2000f8e9612 */
[----:B------:R-:W-:Y:S01]  /*6810*/  MUFU.EX2 R152, R152 ;  /* 0x0000009800987308 */ /* 0x000fe20000000800 */
[----:B------:R-:W-:Y:S04]  /*6820*/  IMAD.WIDE.U32 R136, R17, -0x2daee0ad, RZ ;  /* 0xd2511f5311887825 */ /* 0x000fe800078e00ff */
[----:B------:R-:W-:Y:S01]  /*6830*/  IMAD.WIDE.U32 R138, R12, -0x2daee0ad, RZ ;  /* 0xd2511f530c8a7825 */ /* 0x000fe200078e00ff */
[----:B------:R-:W-:Y:S02]  /*6840*/  LOP3.LUT R13, R171, UR6, R136, 0x96, !PT ;  /* 0x00000006ab0d7c12 */ /* 0x000fe4000f8e9688 */
[----:B------:R-:W-:Y:S01]  /*6850*/  LOP3.LUT R246, R137, UR8, R246, 0x96, !PT ;  /* 0x0000000889f67c12 */ /* 0x000fe2000f8e96f6 */
[----:B------:R-:W-:Y:S01]  /*6860*/  IMAD.WIDE.U32 R18, R18, -0x2daee0ad, RZ ;  /* 0xd2511f5312127825 */ /* 0x000fe200078e00ff */
[----:B------:R-:W1:Y:S01]  /*6870*/  MUFU.EX2 R153, R153 ;  /* 0x0000009900997308 */ /* 0x000e620000000800 */
[----:B------:R-:W-:Y:S02]  /*6880*/  LOP3.LUT R176, R139, UR8, R176, 0x96, !PT ;  /* 0x000000088bb07c12 */ /* 0x000fe4000f8e96b0 */
[----:B------:R-:W-:Y:S01]  /*6890*/  FMUL.FTZ R166, R7, c[0x0][0x23c] ;  /* 0x00008f0007a67a20 */ /* 0x000fe20000410000 */
[----:B------:R-:W-:Y:S01]  /*68a0*/  LOP3.LUT R12, R19, UR6, R138, 0x96, !PT ;  /* 0x00000006130c7c12 */ /* 0x000fe2000f8e968a */
[----:B------:R-:W-:Y:S03]  /*68b0*/  IMAD.WIDE.U32 R136, R13, -0x326172a9, RZ ;  /* 0xcd9e8d570d887825 */ /* 0x000fe600078e00ff */
[----:B------:R-:W-:Y:S01]  /*68c0*/  FSEL R166, R166, RZ, P1 ;  /* 0x000000ffa6a67208 */ /* 0x000fe20000800000 */
[----:B------:R-:W-:Y:S01]  /*68d0*/  IMAD.WIDE.U32 R246, R246, -0x326172a9, RZ ;  /* 0xcd9e8d57f6f67825 */ /* 0x000fe200078e00ff */
[----:B------:R-:W-:Y:S01]  /*68e0*/  MUFU.EX2 R160, R160 ;  /* 0x000000a000a07308 */ /* 0x000fe20000000800 */
[----:B------:R-:W-:Y:S02]  /*68f0*/  LOP3.LUT R140, R136, 0xffff, RZ, 0xc0, !PT ;  /* 0x0000ffff888c7812 */ /* 0x000fe400078ec0ff */
[----:B------:R-:W-:Y:S01]  /*6900*/  IMAD.WIDE.U32 R142, R12, -0x326172a9, RZ ;  /* 0xcd9e8d570c8e7825 */ /* 0x000fe200078e00ff */
[----:B------:R-:W-:Y:S02]  /*6910*/  SHF.R.U32.HI R12, RZ, 0x10, R136 ;  /* 0x00000010ff0c7819 */ /* 0x000fe40000011688 */
[----:B------:R-:W-:Y:S01]  /*6920*/  SHF.R.U32.HI R140, RZ, 0x8, R140 ;  /* 0x00000008ff8c7819 */ /* 0x000fe2000001168c */
[----:B------:R-:W-:Y:S01]  /*6930*/  IMAD.WIDE.U32 R176, R176, -0x326172a9, RZ ;  /* 0xcd9e8d57b0b07825 */ /* 0x000fe200078e00ff */
[----:B------:R-:W-:Y:S02]  /*6940*/  LOP3.LUT R13, R136, 0xff, RZ, 0xc0, !PT ;  /* 0x000000ff880d7812 */ /* 0x000fe400078ec0ff */
[----:B------:R-:W-:Y:S01]  /*6950*/  MUFU.EX2 R161, R161 ;  /* 0x000000a100a17308 */ /* 0x000fe20000000800 */
[----:B------:R-:W-:Y:S01]  /*6960*/  FFMA.FTZ R158, R14, c[0x0][0x23c], -R166 ;  /* 0x00008f000e9e7a23 */ /* 0x000fe200000108a6 */
[----:B------:R-:W-:Y:S01]  /*6970*/  LOP3.LUT R14, R137, UR17, R246, 0x96, !PT ;  /* 0x00000011890e7c12 */ /* 0x000fe2000f8e96f6 */
[----:B------:R-:W-:Y:S01]  /*6980*/  FFMA.FTZ R159, R15, c[0x0][0x23c], -R166 ;  /* 0x00008f000f9f7a23 */ /* 0x000fe200000108a6 */
[----:B------:R-:W-:Y:S01]  /*6990*/  SHF.R.U32.HI R139, RZ, 0x18, R136 ;  /* 0x00000018ff8b7819 */ /* 0x000fe20000011688 */
[--C-:B------:R-:W-:Y:S01]  /*69a0*/  FFMA.FTZ R162, R10, c[0x0][0x23c], -R166.reuse ;  /* 0x00008f000aa27a23 */ /* 0x100fe200000108a6 */
[----:B------:R-:W-:Y:S01]  /*69b0*/  LOP3.LUT R8, R12, 0xff, RZ, 0xc0, !PT ;  /* 0x000000ff0c087812 */ /* 0x000fe200078ec0ff */
[----:B------:R-:W-:Y:S01]  /*69c0*/  FFMA.FTZ R163, R11, c[0x0][0x23c], -R166 ;  /* 0x00008f000ba37a23 */ /* 0x000fe200000108a6 */
[----:B------:R-:W-:Y:S01]  /*69d0*/  LOP3.LUT R12, R143, UR17, R176, 0x96, !PT ;  /* 0x000000118f0c7c12 */ /* 0x000fe2000f8e96b0 */
[----:B------:R-:W-:Y:S01]  /*69e0*/  FFMA.FTZ R226, R47, c[0x0][0x23c], -R166 ;  /* 0x00008f002fe27a23 */ /* 0x000fe200000108a6 */
[----:B------:R-:W-:Y:S01]  /*69f0*/  MUFU.EX2 R158, R158 ;  /* 0x0000009e009e7308 */ /* 0x000fe20000000800 */
[----:B------:R-:W-:Y:S01]  /*6a00*/  SHF.R.U32.HI R137, RZ, 0x10, R14 ;  /* 0x00000010ff897819 */ /* 0x000fe2000001160e */
[----:B------:R-:W-:Y:S01]  /*6a10*/  FFMA.FTZ R176, R27, c[0x0][0x23c], -R166 ;  /* 0x00008f001bb07a23 */ /* 0x000fe200000108a6 */
[----:B------:R-:W-:Y:S01]  /*6a20*/  LOP3.LUT R138, R142, 0xffff, RZ, 0xc0, !PT ;  /* 0x0000ffff8e8a7812 */ /* 0x000fe200078ec0ff */
[----:B------:R-:W-:Y:S01]  /*6a30*/  FFMA.FTZ R19, R22, c[0x0][0x23c], -R172 ;  /* 0x00008f0016137a23 */ /* 0x000fe200000108ac */
[--C-:B------:R-:W-:Y:S01]  /*6a40*/  SHF.R.U32.HI R136, RZ, 0x10, R142.reuse ;  /* 0x00000010ff887819 */ /* 0x100fe2000001168e */
[----:B--2---:R-:W-:Y:S01]  /*6a50*/  FMUL.FTZ R22, R3, R118 ;  /* 0x0000007603167220 */ /* 0x004fe20000410000 */
[----:B------:R-:W-:Y:S01]  /*6a60*/  LOP3.LUT R15, R142, 0xff, RZ, 0xc0, !PT ;  /* 0x000000ff8e0f7812 */ /* 0x000fe200078ec0ff */
[----:B------:R-:W-:Y:S01]  /*6a70*/  FFMA.FTZ R171, R25, c[0x0][0x23c], -R167 ;  /* 0x00008f0019ab7a23 */ /* 0x000fe200000108a7 */
[----:B------:R-:W-:Y:S01]  /*6a80*/  SHF.R.U32.HI R147, RZ, 0x18, R142 ;  /* 0x00000018ff937819 */ /* 0x000fe2000001168e */
[----:B------:R-:W-:Y:S01]  /*6a90*/  MUFU.EX2 R159, R159 ;  /* 0x0000009f009f7308 */ /* 0x000fe20000000800 */
[----:B------:R-:W-:Y:S01]  /*6aa0*/  PRMT R13, R13, 0x5410, R140 ;  /* 0x000054100d0d7816 */ /* 0x000fe2000000008c */
[----:B------:R-:W-:Y:S01]  /*6ab0*/  FFMA.FTZ R173, R26, c[0x0][0x23c], -R166 ;  /* 0x00008f001aad7a23 */ /* 0x000fe200000108a6 */
[----:B------:R-:W-:Y:S01]  /*6ac0*/  PRMT R139, R8, 0x5410, R139 ;  /* 0x00005410088b7816 */ /* 0x000fe2000000008b */
[----:B------:R-:W2:Y:S01]  /*6ad0*/  LDSM.16.MT88.4 R140, [R188+0x6000] ;  /* 0x00600000bc8c783b */ /* 0x000ea20000004200 */
[----:B------:R-:W-:Y:S01]  /*6ae0*/  LOP3.LUT R11, R12, 0xffff, RZ, 0xc0, !PT ;  /* 0x0000ffff0c0b7812 */ /* 0x000fe200078ec0ff */
[----:B------:R-:W-:Y:S01]  /*6af0*/  FMUL.FTZ R94, R3, R94 ;  /* 0x0000005e035e7220 */ /* 0x000fe20000410000 */
[----:B------:R-:W-:Y:S01]  /*6b00*/  SHF.R.U32.HI R8, RZ, 0x18, R14 ;  /* 0x00000018ff087819 */ /* 0x000fe2000001160e */
[--C-:B------:R-:W-:Y:S01]  /*6b10*/  HSET2.LE.AND R139, R139, R202.reuse, PT ;  /* 0x000000ca8b8b7233 */ /* 0x100fe20003803000 */
[----:B------:R-:W-:Y:S01]  /*6b20*/  LOP3.LUT R137, R137, 0xff, RZ, 0xc0, !PT ;  /* 0x000000ff89897812 */ /* 0x000fe200078ec0ff */
[----:B------:R-:W-:Y:S01]  /*6b30*/  MUFU.EX2 R162, R162 ;  /* 0x000000a200a27308 */ /* 0x000fe20000000800 */
[----:B------:R-:W-:Y:S01]  /*6b40*/  SHF.R.U32.HI R11, RZ, 0x8, R11 ;  /* 0x00000008ff0b7819 */ /* 0x000fe2000001160b */
[C---:B------:R-:W-:Y:S01]  /*6b50*/  FMUL.FTZ R72, R132.reuse, R72 ;  /* 0x0000004884487220 */ /* 0x040fe20000410000 */
[----:B------:R-:W-:Y:S01]  /*6b60*/  SHF.R.U32.HI R138, RZ, 0x8, R138 ;  /* 0x00000008ff8a7819 */ /* 0x000fe2000001168a */
[----:B------:R-:W-:Y:S01]  /*6b70*/  FMUL.FTZ R73, R132, R73 ;  /* 0x0000004984497220 */ /* 0x000fe20000410000 */
[----:B------:R-:W-:Y:S01]  /*6b80*/  PRMT R137, R137, 0x5410, R8 ;  /* 0x0000541089897816 */ /* 0x000fe20000000008 */
[C---:B------:R-:W-:Y:S01]  /*6b90*/  FMUL.FTZ R74, R3.reuse, R74 ;  /* 0x0000004a034a7220 */ /* 0x040fe20000410000 */
[----:B------:R-:W-:Y:S01]  /*6ba0*/  LOP3.LUT R8, R12, 0xff, RZ, 0xc0, !PT ;  /* 0x000000ff0c087812 */ /* 0x000fe200078ec0ff */
[----:B------:R-:W-:Y:S01]  /*6bb0*/  FMUL.FTZ R75, R3, R75 ;  /* 0x0000004b034b7220 */ /* 0x000fe20000410000 */
[----:B------:R-:W-:Y:S01]  /*6bc0*/  PRMT R15, R15, 0x5410, R138 ;  /* 0x000054100f0f7816 */ /* 0x000fe2000000008a */
[----:B------:R-:W-:Y:S01]  /*6bd0*/  MUFU.EX2 R163, R163 ;  /* 0x000000a300a37308 */ /* 0x000fe20000000800 */
[--C-:B------:R-:W-:Y:S01]  /*6be0*/  HSET2.LE.AND R138, R13, R202.reuse, PT ;  /* 0x000000ca0d8a7233 */ /* 0x100fe20003803000 */
[----:B------:R-:W-:Y:S01]  /*6bf0*/  PRMT R13, R8, 0x5410, R11 ;  /* 0x00005410080d7816 */ /* 0x000fe2000000000b */
[----:B------:R-:W-:Y:S01]  /*6c00*/  FADD.FTZ R8, -R7, R0 ;  /* 0x0000000007087221 */ /* 0x000fe20000010100 */
[----:B------:R-:W-:Y:S01]  /*6c10*/  LOP3.LUT R9, R14, 0xffff, RZ, 0xc0, !PT ;  /* 0x0000ffff0e097812 */ /* 0x000fe200078ec0ff */
[--C-:B------:R-:W-:Y:S01]  /*6c20*/  HSET2.LE.AND R146, R15, R202.reuse, PT ;  /* 0x000000ca0f927233 */ /* 0x100fe20003803000 */
[--C-:B------:R-:W-:Y:S01]  /*6c30*/  SHF.R.U32.HI R145, RZ, 0x10, R12.reuse ;  /* 0x00000010ff917819 */ /* 0x100fe2000001160c */
[----:B------:R-:W-:Y:S01]  /*6c40*/  FMUL.FTZ R0, R8, c[0x0][0x23c] ;  /* 0x00008f0008007a20 */ /* 0x000fe20000410000 */
[----:B------:R-:W-:Y:S01]  /*6c50*/  LOP3.LUT R136, R136, 0xff, RZ, 0xc0, !PT ;  /* 0x000000ff88887812 */ /* 0x000fe200078ec0ff */
[--C-:B------:R-:W-:Y:S01]  /*6c60*/  HSET2.LE.AND R137, R137, R202.reuse, PT ;  /* 0x000000ca89897233 */ /* 0x100fe20003803000 */
[----:B------:R-:W-:Y:S01]  /*6c70*/  LOP3.LUT R17, R14, 0xff, RZ, 0xc0, !PT ;  /* 0x000000ff0e117812 */ /* 0x000fe200078ec0ff */
[----:B------:R-:W2:Y:S01]  /*6c80*/  MUFU.EX2 R2, R2 ;  /* 0x0000000200027308 */ /* 0x000ea20000000800 */
[----:B------:R-:W-:Y:S01]  /*6c90*/  SHF.R.U32.HI R14, RZ, 0x8, R9 ;  /* 0x00000008ff0e7819 */ /* 0x000fe20000011609 */
[--C-:B------:R-:W-:Y:S01]  /*6ca0*/  HSET2.LE.AND R144, R13, R202.reuse, PT ;  /* 0x000000ca0d907233 */ /* 0x100fe20003803000 */
[----:B------:R-:W-:Y:S01]  /*6cb0*/  SHF.R.U32.HI R10, RZ, 0x18, R12 ;  /* 0x00000018ff0a7819 */ /* 0x000fe2000001160c */
[----:B------:R-:W-:Y:S01]  /*6cc0*/  FMUL.FTZ R95, R3, R95 ;  /* 0x0000005f035f7220 */ /* 0x000fe20000410000 */
[----:B------:R-:W-:Y:S01]  /*6cd0*/  LOP3.LUT R145, R145, 0xff, RZ, 0xc0, !PT ;  /* 0x000000ff91917812 */ /* 0x000fe200078ec0ff */
[----:B------:R-:W-:Y:S01]  /*6ce0*/  FFMA.FTZ R208, R31, c[0x0][0x23c], -R166 ;  /* 0x00008f001fd07a23 */ /* 0x000fe200000108a6 */
[----:B---3--:R-:W-:Y:S01]  /*6cf0*/  F2FP.BF16.PACK_AB R9, R149, R148 ;  /* 0x000000949509723e */ /* 0x008fe200000010ff */
[----:B------:R-:W-:Y:S01]  /*6d00*/  FMUL.FTZ R31, R3, R111 ;  /* 0x0000006f031f7220 */ /* 0x000fe20000410000 */
[----:B------:R-:W-:Y:S01]  /*6d10*/  PRMT R17, R17, 0x5410, R14 ;  /* 0x0000541011117816 */ /* 0x000fe2000000000e */
[----:B------:R-:W3:Y:S01]  /*6d20*/  MUFU.EX2 R0, R0 ;  /* 0x0000000000007308 */ /* 0x000ee20000000800 */
[----:B------:R-:W-:Y:S01]  /*6d30*/  PRMT R147, R136, 0x5410, R147 ;  /* 0x0000541088937816 */ /* 0x000fe20000000093 */
[----:B------:R-:W-:Y:S01]  /*6d40*/  FFMA.FTZ R179, R48, c[0x0][0x23c], -R174 ;  /* 0x00008f0030b37a23 */ /* 0x000fe200000108ae */
[----:B------:R-:W-:Y:S01]  /*6d50*/  PRMT R145, R145, 0x5410, R10 ;  /* 0x0000541091917816 */ /* 0x000fe2000000000a */
[--C-:B------:R-:W-:Y:S01]  /*6d60*/  HSET2.LE.AND R136, R17, R202.reuse, PT ;  /* 0x000000ca11887233 */ /* 0x100fe20003803000 */
[----:B------:R-:W-:Y:S01]  /*6d70*/  LOP3.LUT R138, R138, R9, RZ, 0xc0, !PT ;  /* 0x000000098a8a7212 */ /* 0x000fe200078ec0ff */
[--C-:B------:R-:W-:Y:S01]  /*6d80*/  HSET2.LE.AND R147, R147, R202.reuse, PT ;  /* 0x000000ca93937233 */ /* 0x100fe20003803000 */
[----:B------:R-:W-:Y:S01]  /*6d90*/  F2FP.BF16.PACK_AB R10, R151, R150 ;  /* 0x00000096970a723e */ /* 0x000fe200000010ff */
[--C-:B------:R-:W-:Y:S01]  /*6da0*/  HSET2.LE.AND R145, R145, R202.reuse, PT ;  /* 0x000000ca91917233 */ /* 0x100fe20003803000 */
[----:B----4-:R-:W-:Y:S01]  /*6db0*/  F2FP.BF16.PACK_AB R8, R155, R154 ;  /* 0x0000009a9b08723e */ /* 0x010fe200000010ff */
[----:B------:R-:W-:Y:S01]  /*6dc0*/  FFMA.FTZ R17, R34, c[0x0][0x23c], -R172 ;  /* 0x00008f0022117a23 */ /* 0x000fe200000108ac */
[----:B-----5:R-:W-:Y:S01]  /*6dd0*/  F2FP.BF16.PACK_AB R9, R157, R156 ;  /* 0x0000009c9d09723e */ /* 0x020fe200000010ff */
[----:B------:R-:W-:Y:S01]  /*6de0*/  FMUL.FTZ R34, R3, R122 ;  /* 0x0000007a03227220 */ /* 0x000fe20000410000 */
[----:B-1----:R-:W-:Y:S01]  /*6df0*/  F2FP.BF16.PACK_AB R11, R153, R152 ;  /* 0x00000098990b723e */ /* 0x002fe200000010ff */
[C---:B--2---:R-:W-:Y:S01]  /*6e00*/  FMUL.FTZ R12, R2.reuse, R124 ;  /* 0x0000007c020c7220 */ /* 0x044fe20000410000 */
[----:B------:R-:W-:Y:S01]  /*6e10*/  LOP3.LUT R139, R139, R10, RZ, 0xc0, !PT ;  /* 0x0000000a8b8b7212 */ /* 0x000fe200078ec0ff */
[C---:B------:R-:W-:Y:S01]  /*6e20*/  FMUL.FTZ R13, R2.reuse, R125 ;  /* 0x0000007d020d7220 */ /* 0x040fe20000410000 */
[----:B------:R-:W-:Y:S01]  /*6e30*/  LOP3.LUT R137, R137, R8, RZ, 0xc0, !PT ;  /* 0x0000000889897212 */ /* 0x000fe200078ec0ff */
[----:B------:R-:W-:Y:S01]  /*6e40*/  FMUL.FTZ R68, R2, R68 ;  /* 0x0000004402447220 */ /* 0x000fe20000410000 */
[----:B------:R-:W-:Y:S01]  /*6e50*/  LOP3.LUT R146, R146, R9, RZ, 0xc0, !PT ;  /* 0x0000000992927212 */ /* 0x000fe200078ec0ff */
[C---:B------:R-:W-:Y:S01]  /*6e60*/  FMUL.FTZ R69, R2.reuse, R69 ;  /* 0x0000004502457220 */ /* 0x040fe20000410000 */
[----:B------:R-:W-:Y:S01]  /*6e70*/  F2FP.BF16.PACK_AB R10, R159, R158 ;  /* 0x0000009e9f0a723e */ /* 0x000fe200000010ff */
[----:B------:R-:W-:Y:S01]  /*6e80*/  FMUL.FTZ R76, R2, R76 ;  /* 0x0000004c024c7220 */ /* 0x000fe20000410000 */
[----:B------:R-:W-:Y:S01]  /*6e90*/  F2FP.BF16.PACK_AB R9, R161, R160 ;  /* 0x000000a0a109723e */ /* 0x000fe200000010ff */
[C---:B---3--:R-:W-:Y:S01]  /*6ea0*/  FMUL.FTZ R14, R0.reuse, R126 ;  /* 0x0000007e000e7220 */ /* 0x048fe20000410000 */
[----:B------:R-:W-:Y:S01]  /*6eb0*/  F2FP.BF16.PACK_AB R8, R163, R162 ;  /* 0x000000a2a308723e */ /* 0x000fe200000010ff */
[----:B------:R-:W-:Y:S01]  /*6ec0*/  FMUL.FTZ R15, R0, R127 ;  /* 0x0000007f000f7220 */ /* 0x000fe20000410000 */
[----:B------:R-:W-:Y:S01]  /*6ed0*/  LOP3.LUT R136, R136, R11, RZ, 0xc0, !PT ;  /* 0x0000000b88887212 */ /* 0x000fe200078ec0ff */
[----:B------:R-:W-:Y:S01]  /*6ee0*/  FMUL.FTZ R11, R3, R131 ;  /* 0x00000083030b7220 */ /* 0x000fe20000410000 */
[----:B------:R-:W-:Y:S01]  /*6ef0*/  LOP3.LUT R147, R147, R10, RZ, 0xc0, !PT ;  /* 0x0000000a93937212 */ /* 0x000fe200078ec0ff */
[----:B------:R-:W-:Y:S01]  /*6f00*/  FMUL.FTZ R10, R3, R130 ;  /* 0x00000082030a7220 */ /* 0x000fe20000410000 */
[----:B------:R-:W-:Y:S01]  /*6f10*/  LOP3.LUT R144, R144, R9, RZ, 0xc0, !PT ;  /* 0x0000000990907212 */ /* 0x000fe200078ec0ff */
[C---:B------:R-:W-:Y:S01]  /*6f20*/  FMUL.FTZ R9, R132.reuse, R129 ;  /* 0x0000008184097220 */ /* 0x040fe20000410000 */
[----:B------:R-:W-:Y:S01]  /*6f30*/  LOP3.LUT R145, R145, R8, RZ, 0xc0, !PT ;  /* 0x0000000891917212 */ /* 0x000fe200078ec0ff */
[----:B------:R-:W-:Y:S01]  /*6f40*/  FMUL.FTZ R8, R132, R128 ;  /* 0x0000008084087220 */ /* 0x000fe20000410000 */
[----:B------:R-:W-:Y:S01]  /*6f50*/  LOP3.LUT R124, R247, UR7, R178, 0x96, !PT ;  /* 0x00000007f77c7c12 */ /* 0x000fe2000f8e96b2 */
[----:B------:R-:W1:Y:S01]  /*6f60*/  LDSM.16.MT88.4 R128, [R186+0x6000] ;  /* 0x00600000ba80783b */ /* 0x000e620000004200 */
[----:B------:R-:W-:Y:S01]  /*6f70*/  FMUL.FTZ R27, R0, R115 ;  /* 0x00000073001b7220 */ /* 0x000fe20000410000 */
[----:B------:R-:W-:Y:S01]  /*6f80*/  LOP3.LUT R169, R177, UR7, R168, 0x96, !PT ;  /* 0x00000007b1a97c12 */ /* 0x000fe2000f8e96a8 */
[----:B------:R-:W-:Y:S01]  /*6f90*/  FFMA.FTZ R247, R65, c[0x0][0x23c], -R174 ;  /* 0x00008f0041f77a23 */ /* 0x000fe200000108ae */
[----:B------:R2:W-:Y:S01]  /*6fa0*/  MUFU.EX2 R168, R19 ;  /* 0x0000001300a87308 */ /* 0x0005e20000000800 */
[-C--:B------:R-:W-:Y:S01]  /*6fb0*/  HMMA.16816.F32.BF16 R8, R136, R140.reuse, R8 ;  /* 0x0000008c8808723c */ /* 0x080fe20000041808 */
[--C-:B------:R-:W-:Y:S02]  /*6fc0*/  FFMA.FTZ R126, R23, c[0x0][0x23c], -R172.reuse ;  /* 0x00008f00177e7a23 */ /* 0x100fe400000108ac */
[----:B------:R-:W-:Y:S02]  /*6fd0*/  FMUL.FTZ R23, R3, R119 ;  /* 0x0000007703177220 */ /* 0x000fe40000410000 */
[----:B------:R-:W-:Y:S03]  /*6fe0*/  IMAD.WIDE.U32 R124, R124, -0x2daee0ad, RZ ;  /* 0xd2511f537c7c7825 */ /* 0x000fe600078e00ff */
[C---:B------:R-:W-:Y:S01]  /*6ff0*/  HMMA.16816.F32.BF16 R12, R144.reuse, R140, R12 ;  /* 0x0000008c900c723c */ /* 0x040fe2000004180c */
[C---:B------:R-:W-:Y:S01]  /*7000*/  FMUL.FTZ R70, R0.reuse, R70 ;  /* 0x0000004600467220 */ /* 0x040fe20000410000 */
[----:B------:R3:W-:Y:S02]  /*7010*/  MUFU.EX2 R140, R17 ;  /* 0x00000011008c7308 */ /* 0x0007e40000000800 */
[----:B------:R-:W-:Y:S01]  /*7020*/  FMUL.FTZ R71, R0, R71 ;  /* 0x0000004700477220 */ /* 0x000fe20000410000 */
[----:B------:R-:W-:Y:S01]  /*7030*/  LOP3.LUT R127, R124, 0xff, RZ, 0xc0, !PT ;  /* 0x000000ff7c7f7812 */ /* 0x000fe200078ec0ff */
[----:B------:R-:W-:Y:S02]  /*7040*/  FMUL.FTZ R25, R2, R113 ;  /* 0x0000007102197220 */ /* 0x000fe40000410000 */
[----:B------:R-:W-:Y:S03]  /*7050*/  FFMA.FTZ R141, R35, c[0x0][0x23c], -R172 ;  /* 0x00008f00238d7a23 */ /* 0x000fe600000108ac */
[-C--:B------:R-:W-:Y:S01]  /*7060*/  HMMA.16816.F32.BF16 R68, R144, R142.reuse, R68 ;  /* 0x0000008e9044723c */ /* 0x080fe20000041844 */
[----:B------:R-:W-:Y:S01]  /*7070*/  FMUL.FTZ R35, R3, R123 ;  /* 0x0000007b03237220 */ /* 0x000fe20000410000 */
[----:B------:R-:W-:Y:S01]  /*7080*/  MUFU.EX2 R173, R173 ;  /* 0x000000ad00ad7308 */ /* 0x000fe20000000800 */
[----:B------:R-:W4:Y:S01]  /*7090*/  LDSM.16.MT88.4 R120, [R185+0x6000] ;  /* 0x00600000b978783b */ /* 0x000f220000004200 */
[----:B--2---:R-:W-:Y:S01]  /*70a0*/  SHF.R.U32.HI R19, RZ, 0x18, R124 ;  /* 0x00000018ff137819 */ /* 0x004fe2000001167c */
[----:B------:R-:W-:Y:S02]  /*70b0*/  FMUL.FTZ R26, R0, R114 ;  /* 0x00000072001a7220 */ /* 0x000fe40000410000 */
[C---:B------:R-:W-:Y:S01]  /*70c0*/  FMUL.FTZ R96, R2.reuse, R96 ;  /* 0x0000006002607220 */ /* 0x040fe20000410000 */
[C---:B------:R-:W-:Y:S01]  /*70d0*/  HMMA.16816.F32.BF16 R32, R136.reuse, R142, R32 ;  /* 0x0000008e8820723c */ /* 0x040fe20000041820 */
[----:B------:R-:W-:Y:S03]  /*70e0*/  FMUL.FTZ R97, R2, R97 ;  /* 0x0000006102617220 */ /* 0x000fe60000410000 */
[----:B------:R2:W-:Y:S01]  /*70f0*/  MUFU.EX2 R142, R20 ;  /* 0x00000014008e7308 */ /* 0x0005e20000000800 */
[----:B------:R-:W-:Y:S01]  /*7100*/  FMUL.FTZ R98, R0, R98 ;  /* 0x0000006200627220 */ /* 0x000fe20000410000 */
[----:B---3--:R-:W-:Y:S02]  /*7110*/  LOP3.LUT R17, R125, UR16, R170, 0x96, !PT ;  /* 0x000000107d117c12 */ /* 0x008fe4000f8e96aa */
[-C--:B-1----:R-:W-:Y:S01]  /*7120*/  HMMA.16816.F32.BF16 R72, R136, R128.reuse, R72 ;  /* 0x000000808848723c */ /* 0x082fe20000041848 */
[----:B------:R-:W-:Y:S03]  /*7130*/  FMUL.FTZ R77, R2, R77 ;  /* 0x0000004d024d7220 */ /* 0x000fe60000410000 */
[C---:B------:R-:W-:Y:S01]  /*7140*/  FMUL.FTZ R78, R0.reuse, R78 ;  /* 0x0000004e004e7220 */ /* 0x040fe20000410000 */
[----:B------:R-:W-:Y:S01]  /*7150*/  SHF.R.U32.HI R114, RZ, 0x10, R17 ;  /* 0x00000010ff727819 */ /* 0x000fe20000011611 */
[C---:B------:R-:W-:Y:S01]  /*7160*/  FMUL.FTZ R79, R0.reuse, R79 ;  /* 0x0000004f004f7220 */ /* 0x040fe20000410000 */
[----:B------:R-:W-:Y:S01]  /*7170*/  MUFU.EX2 R176, R176 ;  /* 0x000000b000b07308 */ /* 0x000fe20000000800 */
[----:B------:R-:W-:Y:S04]  /*7180*/  FMUL.FTZ R99, R0, R99 ;  /* 0x0000006300637220 */ /* 0x000fe80000410000 */
[C---:B------:R-:W-:Y:S01]  /*7190*/  FMUL.FTZ R100, R2.reuse, R100 ;  /* 0x0000006402647220 */ /* 0x040fe20000410000 */
[C---:B------:R-:W-:Y:S01]  /*71a0*/  HMMA.16816.F32.BF16 R76, R144.reuse, R128, R76 ;  /* 0x00000080904c723c */ /* 0x040fe2000004184c */
[C---:B------:R-:W-:Y:S02]  /*71b0*/  FMUL.FTZ R80, R2.reuse, R80 ;  /* 0x0000005002507220 */ /* 0x040fe40000410000 */
[----:B------:R-:W-:Y:S01]  /*71c0*/  FMUL.FTZ R81, R2, R81 ;  /* 0x0000005102517220 */ /* 0x000fe20000410000 */
[----:B------:R-:W-:Y:S01]  /*71d0*/  MUFU.EX2 R171, R171 ;  /* 0x000000ab00ab7308 */ /* 0x000fe20000000800 */
[C---:B------:R-:W-:Y:S02]  /*71e0*/  FMUL.FTZ R82, R0.reuse, R82 ;  /* 0x0000005200527220 */ /* 0x040fe40000410000 */
[----:B------:R-:W-:Y:S02]  /*71f0*/  FMUL.FTZ R83, R0, R83 ;  /* 0x0000005300537220 */ /* 0x000fe40000410000 */
[----:B------:R-:W-:Y:S04]  /*7200*/  IMAD.WIDE.U32 R128, R169, -0x2daee0ad, RZ ;  /* 0xd2511f53a9807825 */ /* 0x000fe800078e00ff */
[----:B------:R-:W-:Y:S01]  /*7210*/  FMUL.FTZ R101, R2, R101 ;  /* 0x0000006502657220 */ /* 0x000fe20000410000 */
[-C--:B------:R-:W-:Y:S01]  /*7220*/  HMMA.16816.F32.BF16 R80, R144, R130.reuse, R80 ;  /* 0x000000829050723c */ /* 0x080fe20000041850 */
[----:B------:R-:W-:Y:S01]  /*7230*/  FFMA.FTZ R143, R21, c[0x0][0x23c], -R174 ;  /* 0x00008f00158f7a23 */ /* 0x000fe200000108ae */
[----:B------:R-:W-:Y:S01]  /*7240*/  LOP3.LUT R18, R129, UR16, R18, 0x96, !PT ;  /* 0x0000001081127c12 */ /* 0x000fe2000f8e9612 */
[C---:B------:R-:W-:Y:S01]  /*7250*/  FMUL.FTZ R21, R132.reuse, R117 ;  /* 0x0000007584157220 */ /* 0x040fe20000410000 */
[----:B------:R-:W-:Y:S01]  /*7260*/  SHF.R.U32.HI R117, RZ, 0x10, R124 ;  /* 0x00000010ff757819 */ /* 0x000fe2000001167c */
[----:B--2---:R-:W-:Y:S01]  /*7270*/  FMUL.FTZ R20, R132, R116 ;  /* 0x0000007484147220 */ /* 0x004fe20000410000 */
[----:B------:R-:W-:Y:S01]  /*7280*/  LOP3.LUT R113, R18, 0xffff, RZ, 0xc0, !PT ;  /* 0x0000ffff12717812 */ /* 0x000fe200078ec0ff */
[C---:B------:R-:W-:Y:S01]  /*7290*/  FMUL.FTZ R102, R0.reuse, R102 ;  /* 0x0000006600667220 */ /* 0x040fe20000410000 */
[----:B------:R-:W-:Y:S01]  /*72a0*/  LOP3.LUT R118, R117, 0xff, RZ, 0xc0, !PT ;  /* 0x000000ff75767812 */ /* 0x000fe200078ec0ff */
[----:B------:R-:W-:Y:S01]  /*72b0*/  FMUL.FTZ R103, R0, R103 ;  /* 0x0000006700677220 */ /* 0x000fe20000410000 */
[----:B------:R1:W-:Y:S02]  /*72c0*/  MUFU.EX2 R169, R126 ;  /* 0x0000007e00a97308 */ /* 0x0003e40000000800 */
[C---:B------:R-:W-:Y:S01]  /*72d0*/  HMMA.16816.F32.BF16 R20, R136.reuse, R130, R20 ;  /* 0x000000828814723c */ /* 0x040fe20000041814 */
[----:B------:R-:W-:Y:S01]  /*72e0*/  FMUL.FTZ R84, R132, R84 ;  /* 0x0000005484547220 */ /* 0x000fe20000410000 */
[----:B------:R-:W-:Y:S01]  /*72f0*/  LOP3.LUT R116, R124, 0xffff, RZ, 0xc0, !PT ;  /* 0x0000ffff7c747812 */ /* 0x000fe200078ec0ff */
[----:B------:R-:W-:Y:S01]  /*7300*/  FMUL.FTZ R85, R132, R85 ;  /* 0x0000005584557220 */ /* 0x000fe20000410000 */
[----:B------:R-:W-:Y:S01]  /*7310*/  PRMT R19, R118, 0x5410, R19 ;  /* 0x0000541076137816 */ /* 0x000fe20000000013 */
[C---:B------:R-:W-:Y:S01]  /*7320*/  FMUL.FTZ R86, R3.reuse, R86 ;  /* 0x0000005603567220 */ /* 0x040fe20000410000 */
[----:B------:R-:W-:Y:S01]  /*7330*/  SHF.R.U32.HI R116, RZ, 0x8, R116 ;  /* 0x00000008ff747819 */ /* 0x000fe20000011674 */
[----:B------:R-:W-:Y:S01]  /*7340*/  FMUL.FTZ R87, R3, R87 ;  /* 0x0000005703577220 */ /* 0x000fe20000410000 */
[----:B------:R-:W-:Y:S01]  /*7350*/  LOP3.LUT R125, R128, 0xff, RZ, 0xc0, !PT ;  /* 0x000000ff807d7812 */ /* 0x000fe200078ec0ff */
[----:B------:R-:W-:Y:S01]  /*7360*/  FMUL.FTZ R48, R132, R104 ;  /* 0x0000006884307220 */ /* 0x000fe20000410000 */
[----:B------:R-:W2:Y:S02]  /*7370*/  MUFU.EX2 R143, R143 ;  /* 0x0000008f008f7308 */ /* 0x000ea40000000800 */
[----:B------:R-:W-:Y:S01]  /*7380*/  PRMT R127, R127, 0x5410, R116 ;  /* 0x000054107f7f7816 */ /* 0x000fe20000000074 */
[C---:B------:R-:W-:Y:S01]  /*7390*/  FMUL.FTZ R88, R2.reuse, R88 ;  /* 0x0000005802587220 */ /* 0x040fe20000410000 */
[-C--:B----4-:R-:W-:Y:S01]  /*73a0*/  HMMA.16816.F32.BF16 R84, R136, R120.reuse, R84 ;  /* 0x000000788854723c */ /* 0x090fe20000041854 */
[----:B------:R-:W-:Y:S01]  /*73b0*/  FMUL.FTZ R89, R2, R89 ;  /* 0x0000005902597220 */ /* 0x000fe20000410000 */
[----:B------:R-:W3:Y:S01]  /*73c0*/  LDSM.16.MT88.4 R116, [R184+0x6000] ;  /* 0x00600000b874783b */ /* 0x000ee20000004200 */
[C---:B------:R-:W-:Y:S01]  /*73d0*/  FMUL.FTZ R90, R0.reuse, R90 ;  /* 0x0000005a005a7220 */ /* 0x040fe20000410000 */
[----:B------:R-:W-:Y:S01]  /*73e0*/  SHF.R.U32.HI R124, RZ, 0x10, R128 ;  /* 0x00000010ff7c7819 */ /* 0x000fe20000011680 */
[----:B------:R-:W-:Y:S01]  /*73f0*/  FMUL.FTZ R91, R0, R91 ;  /* 0x0000005b005b7220 */ /* 0x000fe20000410000 */
[----:B------:R-:W-:Y:S01]  /*7400*/  MUFU.EX2 R208, R208 ;  /* 0x000000d000d07308 */ /* 0x000fe20000000800 */
[--C-:B------:R-:W-:Y:S01]  /*7410*/  FFMA.FTZ R170, R24, c[0x0][0x23c], -R167.reuse ;  /* 0x00008f0018aa7a23 */ /* 0x100fe200000108a7 */
[----:B------:R-:W-:Y:S01]  /*7420*/  LOP3.LUT R24, R128, 0xffff, RZ, 0xc0, !PT ;  /* 0x0000ffff80187812 */ /* 0x000fe200078ec0ff */
[----:B------:R-:W-:Y:S03]  /*7430*/  FFMA.FTZ R177, R30, c[0x0][0x23c], -R166 ;  /* 0x00008f001eb17a23 */ /* 0x000fe600000108a6 */
[C---:B------:R-:W-:Y:S01]  /*7440*/  HMMA.16816.F32.BF16 R88, R144.reuse, R120, R88 ;  /* 0x000000789058723c */ /* 0x040fe20000041858 */
[--C-:B------:R-:W-:Y:S01]  /*7450*/  FFMA.FTZ R175, R28, c[0x0][0x23c], -R167.reuse ;  /* 0x00008f001caf7a23 */ /* 0x100fe200000108a7 */
[----:B------:R-:W-:Y:S01]  /*7460*/  LOP3.LUT R28, R17, 0xffff, RZ, 0xc0, !PT ;  /* 0x0000ffff111c7812 */ /* 0x000fe200078ec0ff */
[----:B------:R-:W-:Y:S01]  /*7470*/  FMUL.FTZ R30, R3, R110 ;  /* 0x0000006e031e7220 */ /* 0x000fe20000410000 */
[----:B------:R-:W-:Y:S01]  /*7480*/  LOP3.LUT R110, R114, 0xff, RZ, 0xc0, !PT ;  /* 0x000000ff726e7812 */ /* 0x000fe200078ec0ff */
[----:B------:R-:W-:Y:S01]  /*7490*/  FFMA.FTZ R178, R29, c[0x0][0x23c], -R167 ;  /* 0x00008f001db27a23 */ /* 0x000fe200000108a7 */
[----:B------:R-:W-:Y:S01]  /*74a0*/  LOP3.LUT R129, R18, 0xff, RZ, 0xc0, !PT ;  /* 0x000000ff12817812 */ /* 0x000fe200078ec0ff */
[----:B------:R-:W-:Y:S01]  /*74b0*/  FMUL.FTZ R29, R132, R109 ;  /* 0x0000006d841d7220 */ /* 0x000fe20000410000 */
[----:B------:R-:W-:Y:S01]  /*74c0*/  SHF.R.U32.HI R120, RZ, 0x8, R24 ;  /* 0x00000008ff787819 */ /* 0x000fe20000011618 */
[----:B------:R-:W-:Y:S01]  /*74d0*/  FMUL.FTZ R24, R2, R112 ;  /* 0x0000007002187220 */ /* 0x000fe20000410000 */
[----:B------:R-:W4:Y:S02]  /*74e0*/  MUFU.EX2 R170, R170 ;  /* 0x000000aa00aa7308 */ /* 0x000f240000000800 */
[----:B------:R-:W-:Y:S01]  /*74f0*/  SHF.R.U32.HI R112, RZ, 0x10, R18 ;  /* 0x00000010ff707819 */ /* 0x000fe20000011612 */
[----:B------:R-:W-:Y:S01]  /*7500*/  FFMA.FTZ R210, R49, c[0x0][0x23c], -R174 ;  /* 0x00008f0031d27a23 */ /* 0x000fe200000108ae */
[----:B-1----:R-:W-:Y:S01]  /*7510*/  SHF.R.U32.HI R126, RZ, 0x18, R128 ;  /* 0x00000018ff7e7819 */ /* 0x002fe20000011680 */
[----:B------:R-:W-:Y:S01]  /*7520*/  FMUL.FTZ R49, R132, R105 ;  /* 0x0000006984317220 */ /* 0x000fe20000410000 */
[-C--:B------:R-:W-:Y:S01]  /*7530*/  HMMA.16816.F32.BF16 R24, R144, R122.reuse, R24 ;  /* 0x0000007a9018723c */ /* 0x080fe20000041818 */
[----:B------:R-:W-:Y:S01]  /*7540*/  LOP3.LUT R112, R112, 0xff, RZ, 0xc0, !PT ;  /* 0x000000ff70707812 */ /* 0x000fe200078ec0ff */
[--C-:B------:R-:W-:Y:S01]  /*7550*/  HSET2.LE.AND R111, R19, R202.reuse, PT ;  /* 0x000000ca136f7233 */ /* 0x100fe20003803000 */
[----:B--2---:R-:W-:Y:S01]  /*7560*/  F2FP.BF16.PACK_AB R105, R143, R142 ;  /* 0x0000008e8f69723e */ /* 0x004fe200000010ff */
[----:B------:R-:W-:Y:S01]  /*7570*/  MUFU.EX2 R175, R175 ;  /* 0x000000af00af7308 */ /* 0x000fe20000000800 */
[----:B------:R-:W-:Y:S01]  /*7580*/  F2FP.BF16.PACK_AB R104, R169, R168 ;  /* 0x000000a8a968723e */ /* 0x000fe200000010ff */
[----:B------:R-:W-:Y:S01]  /*7590*/  FFMA.FTZ R222, R42, c[0x0][0x23c], -R166 ;  /* 0x00008f002ade7a23 */ /* 0x000fe200000108a6 */
[----:B------:R-:W-:Y:S01]  /*75a0*/  LOP3.LUT R131, R17, 0xff, RZ, 0xc0, !PT ;  /* 0x000000ff11837812 */ /* 0x000fe200078ec0ff */
[C---:B------:R-:W-:Y:S01]  /*75b0*/  HMMA.16816.F32.BF16 R92, R136.reuse, R122, R92 ;  /* 0x0000007a885c723c */ /* 0x040fe2000004185c */
[----:B------:R-:W-:Y:S03]  /*75c0*/  SHF.R.U32.HI R17, RZ, 0x18, R17 ;  /* 0x00000018ff117819 */ /* 0x000fe60000011611 */
[----:B------:R-:W-:Y:S01]  /*75d0*/  PRMT R125, R125, 0x5410, R120 ;  /* 0x000054107d7d7816 */ /* 0x000fe20000000078 */
[----:B------:R-:W-:Y:S01]  /*75e0*/  FFMA.FTZ R120, R51, c[0x0][0x23c], -R172 ;  /* 0x00008f0033787a23 */ /* 0x000fe200000108ac */
[----:B------:R-:W-:Y:S01]  /*75f0*/  MUFU.EX2 R164, R164 ;  /* 0x000000a400a47308 */ /* 0x000fe20000000800 */
[----:B------:R-:W-:Y:S01]  /*7600*/  SHF.R.U32.HI R123, RZ, 0x18, R18 ;  /* 0x00000018ff7b7819 */ /* 0x000fe20000011612 */
[----:B------:R-:W-:Y:S01]  /*7610*/  FFMA.FTZ R122, R50, c[0x0][0x23c], -R172 ;  /* 0x00008f00327a7a23 */ /* 0x000fe200000108ac */
[----:B------:R-:W-:Y:S03]  /*7620*/  SHF.R.U32.HI R18, RZ, 0x8, R28 ;  /* 0x00000008ff127819 */ /* 0x000fe6000001161c */
[----:B------:R-:W-:Y:S01]  /*7630*/  PRMT R123, R112, 0x5410, R123 ;  /* 0x00005410707b7816 */ /* 0x000fe2000000007b */
[----:B------:R-:W-:Y:S01]  /*7640*/  FMUL.FTZ R28, R132, R108 ;  /* 0x0000006c841c7220 */ /* 0x000fe20000410000 */
[----:B------:R-:W-:Y:S01]  /*7650*/  SHF.R.U32.HI R108, RZ, 0x8, R113 ;  /* 0x00000008ff6c7819 */ /* 0x000fe20000011671 */
[----:B------:R-:W-:Y:S01]  /*7660*/  FMUL.FTZ R50, R3, R106 ;  /* 0x0000006a03327220 */ /* 0x000fe20000410000 */
[----:B------:R-:W1:Y:S01]  /*7670*/  LDSM.16.MT88.4 R112, [R188+0x6800] ;  /* 0x00680000bc70783b */ /* 0x000e620000004200 */
[----:B------:R-:W2:Y:S01]  /*7680*/  MUFU.EX2 R165, R165 ;  /* 0x000000a500a57308 */ /* 0x000ea20000000800 */
[----:B------:R-:W-:Y:S01]  /*7690*/  PRMT R131, R131, 0x5410, R18 ;  /* 0x0000541083837816 */ /* 0x000fe20000000012 */
[----:B------:R-:W-:Y:S01]  /*76a0*/  FMUL.FTZ R51, R3, R107 ;  /* 0x0000006b03337220 */ /* 0x000fe20000410000 */
[-C--:B---3--:R-:W-:Y:S01]  /*76b0*/  HMMA.16816.F32.BF16 R28, R136, R116.reuse, R28 ;  /* 0x00000074881c723c */ /* 0x088fe2000004181c */
[----:B------:R-:W-:Y:S01]  /*76c0*/  PRMT R129, R129, 0x5410, R108 ;  /* 0x0000541081817816 */ /* 0x000fe2000000006c */
[----:B------:R-:W-:Y:S01]  /*76d0*/  FFMA.FTZ R224, R44, c[0x0][0x23c], -R167 ;  /* 0x00008f002ce07a23 */ /* 0x000fe200000108a7 */
[--C-:B------:R-:W-:Y:S01]  /*76e0*/  HSET2.LE.AND R108, R131, R202.reuse, PT ;  /* 0x000000ca836c7233 */ /* 0x100fe20003803000 */
[----:B------:R-:W-:Y:S01]  /*76f0*/  F2FP.BF16.PACK_AB R106, R176, R173 ;  /* 0x000000adb06a723e */ /* 0x000fe200000010ff */
[----:B------:R-:W-:Y:S01]  /*7700*/  FFMA.FTZ R246, R54, c[0x0][0x23c], -R172 ;  /* 0x00008f0036f67a23 */ /* 0x000fe200000108ac */
[----:B----4-:R-:W-:Y:S01]  /*7710*/  F2FP.BF16.PACK_AB R19, R171, R170 ;  /* 0x000000aaab13723e */ /* 0x010fe200000010ff */
[----:B------:R-:W3:Y:S01]  /*7720*/  MUFU.EX2 R141, R141 ;  /* 0x0000008d008d7308 */ /* 0x000ee20000000800 */
[C---:B------:R-:W-:Y:S01]  /*7730*/  HMMA.16816.F32.BF16 R96, R144.reuse, R116, R96 ;  /* 0x000000749060723c */ /* 0x040fe20000041860 */
[----:B------:R-:W-:Y:S03]  /*7740*/  PRMT R109, R110, 0x5410, R17 ;  /* 0x000054106e6d7816 */ /* 0x000fe60000000011 */
[----:B------:R-:W-:Y:S01]  /*7750*/  LOP3.LUT R108, R108, R105, RZ, 0xc0, !PT ;  /* 0x000000696c6c7212 */ /* 0x000fe200078ec0ff */
[--C-:B------:R-:W-:Y:S01]  /*7760*/  HSET2.LE.AND R110, R127, R202.reuse, PT ;  /* 0x000000ca7f6e7233 */ /* 0x100fe20003803000 */
[----:B------:R-:W-:Y:S01]  /*7770*/  FFMA.FTZ R244, R52, c[0x0][0x23c], -R174 ;  /* 0x00008f0034f47a23 */ /* 0x000fe200000108ae */
[--C-:B------:R-:W-:Y:S01]  /*7780*/  HSET2.LE.AND R109, R109, R202.reuse, PT ;  /* 0x000000ca6d6d7233 */ /* 0x100fe20003803000 */
[-C--:B------:R-:W-:Y:S01]  /*7790*/  HMMA.16816.F32.BF16 R100, R144, R118.reuse, R100 ;  /* 0x000000769064723c */ /* 0x080fe20000041864 */
[----:B------:R-:W4:Y:S03]  /*77a0*/  MUFU.EX2 R178, R178 ;  /* 0x000000b200b27308 */ /* 0x000f260000000800 */
[----:B------:R-:W-:Y:S01]  /*77b0*/  LOP3.LUT R121, R124, 0xff, RZ, 0xc0, !PT ;  /* 0x000000ff7c797812 */ /* 0x000fe200078ec0ff */
[--C-:B------:R-:W-:Y:S01]  /*77c0*/  FFMA.FTZ R56, R56, c[0x0][0x23c], -R167.reuse ;  /* 0x00008f0038387a23 */ /* 0x100fe200000108a7 */
[----:B--2---:R-:W-:Y:S01]  /*77d0*/  F2FP.BF16.PACK_AB R17, R165, R164 ;  /* 0x000000a4a511723e */ /* 0x004fe200000010ff */
[----:B------:R-:W-:Y:S01]  /*77e0*/  FFMA.FTZ R145, R39, c[0x0][0x23c], -R172 ;  /* 0x00008f0027917a23 */ /* 0x000fe200000108ac */
[----:B------:R-:W-:Y:S01]  /*77f0*/  HMMA.16816.F32.BF16 R48, R136, R118, R48 ;  /* 0x000000768830723c */ /* 0x000fe20000041830 */
[----:B------:R-:W-:Y:S01]  /*7800*/  PRMT R121, R121, 0x5410, R126 ;  /* 0x0000541079797816 */ /* 0x000fe2000000007e */
[----:B------:R-:W2:Y:S01]  /*7810*/  LDSM.16.MT88.4 R116, [R186+0x6800] ;  /* 0x00680000ba74783b */ /* 0x000ea20000004200 */
[----:B------:R-:W5:Y:S01]  /*7820*/  MUFU.EX2 R177, R177 ;  /* 0x000000b100b17308 */ /* 0x000f620000000800 */
[----:B------:R-:W-:Y:S01]  /*7830*/  LOP3.LUT R110, R110, R17, RZ, 0xc0, !PT ;  /* 0x000000116e6e7212 */ /* 0x000fe200078ec0ff */
[--C-:B------:R-:W-:Y:S01]  /*7840*/  HSET2.LE.AND R17, R123, R202.reuse, PT ;  /* 0x000000ca7b117233 */ /* 0x100fe20003803000 */
[----:B------:R-:W-:Y:S01]  /*7850*/  LOP3.LUT R109, R109, R104, RZ, 0xc0, !PT ;  /* 0x000000686d6d7212 */ /* 0x000fe200078ec0ff */
[--C-:B------:R-:W-:Y:S01]  /*7860*/  HSET2.LE.AND R107, R121, R202.reuse, PT ;  /* 0x000000ca796b7233 */ /* 0x100fe20003803000 */
[----:B---3--:R-:W-:Y:S01]  /*7870*/  F2FP.BF16.PACK_AB R18, R141, R140 ;  /* 0x0000008c8d12723e */ /* 0x008fe200000010ff */
[--C-:B------:R-:W-:Y:S03]  /*7880*/  FFMA.FTZ R136, R36, c[0x0][0x23c], -R174.reuse ;  /* 0x00008f0024887a23 */ /* 0x100fe600000108ae */
[----:B------:R-:W-:Y:S01]  /*7890*/  LOP3.LUT R111, R111, R18, RZ, 0xc0, !PT ;  /* 0x000000126f6f7212 */ /* 0x000fe200078ec0ff */
[--C-:B------:R-:W-:Y:S01]  /*78a0*/  HSET2.LE.AND R18, R129, R202.reuse, PT ;  /* 0x000000ca81127233 */ /* 0x100fe20003803000 */
[----:B------:R-:W-:Y:S01]  /*78b0*/  LOP3.LUT R105, R17, R106, RZ, 0xc0, !PT ;  /* 0x0000006a11697212 */ /* 0x000fe200078ec0ff */
[--C-:B------:R-:W-:Y:S01]  /*78c0*/  HSET2.LE.AND R106, R125, R202.reuse, PT ;  /* 0x000000ca7d6a7233 */ /* 0x100fe20003803000 */
[----:B------:R-:W-:Y:S01]  /*78d0*/  MUFU.EX2 R144, R122 ;  /* 0x0000007a00907308 */ /* 0x000fe20000000800 */
[----:B----4-:R-:W-:Y:S01]  /*78e0*/  F2FP.BF16.PACK_AB R17, R178, R175 ;  /* 0x000000afb211723e */ /* 0x010fe200000010ff */
[----:B------:R-:W-:Y:S01]  /*78f0*/  FFMA.FTZ R139, R37, c[0x0][0x23c], -R174 ;  /* 0x00008f00258b7a23 */ /* 0x000fe200000108ae */
[-C--:B-1----:R-:W-:Y:S01]  /*7900*/  HMMA.16816.F32.BF16 R8, R108, R112.reuse, R8 ;  /* 0x000000706c08723c */ /* 0x082fe20000041808 */
[----:B------:R-:W-:Y:S01]  /*7910*/  LOP3.LUT R104, R18, R19, RZ, 0xc0, !PT ;  /* 0x0000001312687212 */ /* 0x000fe200078ec0ff */
[----:B------:R-:W-:Y:S01]  /*7920*/  FFMA.FTZ R138, R38, c[0x0][0x23c], -R172 ;  /* 0x00008f00268a7a23 */ /* 0x000fe200000108ac */
[----:B------:R-:W-:Y:S01]  /*7930*/  LOP3.LUT R106, R106, R17, RZ, 0xc0, !PT ;  /* 0x000000116a6a7212 */ /* 0x000fe200078ec0ff */
[--C-:B------:R-:W-:Y:S02]  /*7940*/  FFMA.FTZ R147, R41, c[0x0][0x23c], -R167.reuse ;  /* 0x00008f0029937a23 */ /* 0x100fe400000108a7 */
[--C-:B------:R-:W-:Y:S01]  /*7950*/  FFMA.FTZ R146, R40, c[0x0][0x23c], -R167.reuse ;  /* 0x00008f0028927a23 */ /* 0x100fe200000108a7 */
[----:B------:R1:W3:Y:S01]  /*7960*/  MUFU.EX2 R137, R120 ;  /* 0x0000007800897308 */ /* 0x0002e20000000800 */
[----:B-----5:R-:W-:Y:S01]  /*7970*/  F2FP.BF16.PACK_AB R18, R208, R177 ;  /* 0x000000b1d012723e */ /* 0x020fe200000010ff */
[--C-:B------:R-:W-:Y:S03]  /*7980*/  FFMA.FTZ R57, R57, c[0x0][0x23c], -R167.reuse ;  /* 0x00008f0039397a23 */ /* 0x100fe600000108a7 */
[----:B------:R-:W-:Y:S01]  /*7990*/  LOP3.LUT R107, R107, R18, RZ, 0xc0, !PT ;  /* 0x000000126b6b7212 */ /* 0x000fe200078ec0ff */
[----:B------:R-:W-:Y:S04]  /*79a0*/  IMAD.WIDE.U32 R18, R245, -0x326172a9, RZ ;  /* 0xcd9e8d57f5127825 */ /* 0x000fe800078e00ff */
[----:B------:R-:W-:Y:S01]  /*79b0*/  FFMA.FTZ R245, R46, c[0x0][0x23c], -R166 ;  /* 0x00008f002ef57a23 */ /* 0x000fe200000108a6 */
[----:B------:R-:W-:Y:S01]  /*79c0*/  LOP3.LUT R36, R243, UR13, R18, 0x96, !PT ;  /* 0x0000000df3247c12 */ /* 0x000fe2000f8e9612 */
[C---:B------:R-:W-:Y:S01]  /*79d0*/  HMMA.16816.F32.BF16 R12, R104.reuse, R112, R12 ;  /* 0x00000070680c723c */ /* 0x040fe2000004180c */
[C---:B------:R-:W-:Y:S01]  /*79e0*/  LOP3.LUT R124, R19.reuse, UR15, R236, 0x96, !PT ;  /* 0x0000000f137c7c12 */ /* 0x040fe2000f8e96ec */
[----:B------:R-:W-:Y:S01]  /*79f0*/  MUFU.EX2 R136, R136 ;  /* 0x0000008800887308 */ /* 0x000fe20000000800 */
[----:B------:R-:W-:Y:S01]  /*7a00*/  LOP3.LUT R17, R19, UR15, R232, 0x96, !PT ;  /* 0x0000000f13117c12 */ /* 0x000fe2000f8e96e8 */
[----:B------:R-:W-:Y:S01]  /*7a10*/  IMAD.WIDE.U32 R36, R36, -0x2daee0ad, RZ ;  /* 0xd2511f5324247825 */ /* 0x000fe200078e00ff */
[----:B------:R-:W-:Y:S03]  /*7a20*/  LOP3.LUT R18, R241, UR13, R18, 0x96, !PT ;  /* 0x0000000df1127c12 */ /* 0x000fe6000f8e9612 */
[-C--:B------:R-:W-:Y:S01]  /*7a30*/  HMMA.16816.F32.BF16 R68, R104, R114.reuse, R68 ;  /* 0x000000726844723c */ /* 0x080fe20000041844 */
[----:B------:R-:W-:Y:S03]  /*7a40*/  IMAD.WIDE.U32 R124, R124, -0x2daee0ad, RZ ;  /* 0xd2511f537c7c7825 */ /* 0x000fe600078e00ff */
[----:B------:R-:W4:Y:S01]  /*7a50*/  MUFU.EX2 R139, R139 ;  /* 0x0000008b008b7308 */ /* 0x000f220000000800 */
[----:B-1----:R-:W-:Y:S01]  /*7a60*/  IMAD.WIDE.U32 R120, R17, -0x2daee0ad, RZ ;  /* 0xd2511f5311787825 */ /* 0x002fe200078e00ff */
[----:B------:R-:W-:Y:S02]  /*7a70*/  LOP3.LUT R124, R37, UR10, R124, 0x96, !PT ;  /* 0x0000000a257c7c12 */ /* 0x000fe4000f8e967c */
[C---:B------:R-:W-:Y:S01]  /*7a80*/  HMMA.16816.F32.BF16 R32, R108.reuse, R114, R32 ;  /* 0x000000726c20723c */ /* 0x040fe20000041820 */
[----:B------:R-:W1:Y:S03]  /*7a90*/  LDSM.16.MT88.4 R112, [R185+0x6800] ;  /* 0x00680000b970783b */ /* 0x000e660000004200 */
[----:B------:R-:W-:Y:S01]  /*7aa0*/  LOP3.LUT R38, R125, UR12, R234, 0x96, !PT ;  /* 0x0000000c7d267c12 */ /* 0x000fe2000f8e96ea */
[----:B------:R-:W-:Y:S01]  /*7ab0*/  IMAD.WIDE.U32 R124, R124, -0x326172a9, RZ ;  /* 0xcd9e8d577c7c7825 */ /* 0x000fe200078e00ff */
[----:B------:R-:W-:Y:S01]  /*7ac0*/  LOP3.LUT R17, R121, UR12, R230, 0x96, !PT ;  /* 0x0000000c79117c12 */ /* 0x000fe2000f8e96e6 */
[----:B------:R-:W-:Y:S01]  /*7ad0*/  MUFU.EX2 R224, R224 ;  /* 0x000000e000e07308 */ /* 0x000fe20000000800 */
[-C--:B--2---:R-:W-:Y:S01]  /*7ae0*/  HMMA.16816.F32.BF16 R72, R108, R116.reuse, R72 ;  /* 0x000000746c48723c */ /* 0x084fe20000041848 */
[----:B------:R-:W-:Y:S04]  /*7af0*/  IMAD.WIDE.U32 R38, R38, -0x326172a9, RZ ;  /* 0xcd9e8d5726267825 */ /* 0x000fe800078e00ff */
[----:B------:R-:W-:Y:S01]  /*7b00*/  IMAD.WIDE.U32 R18, R18, -0x2daee0ad, RZ ;  /* 0xd2511f5312127825 */ /* 0x000fe200078e00ff */
[----:B------:R-:W-:Y:S02]  /*7b10*/  LOP3.LUT R242, R39, UR11, R242, 0x96, !PT ;  /* 0x0000000b27f27c12 */ /* 0x000fe4000f8e96f2 */
[C---:B------:R-:W-:Y:S01]  /*7b20*/  HMMA.16816.F32.BF16 R76, R104.reuse, R116, R76 ;  /* 0x00000074684c723c */ /* 0x040fe2000004184c */
[----:B------:R-:W-:Y:S01]  /*7b30*/  LOP3.LUT R122, R125, UR9, R38, 0x96, !PT ;  /* 0x000000097d7a7c12 */ /* 0x000fe2000f8e9626 */
[----:B------:R-:W-:Y:S02]  /*7b40*/  MUFU.EX2 R245, R245 ;  /* 0x000000f500f57308 */ /* 0x000fe40000000800 */
[----:B------:R-:W-:Y:S01]  /*7b50*/  IMAD.WIDE.U32 R242, R242, -0x2daee0ad, RZ ;  /* 0xd2511f53f2f27825 */ /* 0x000fe200078e00ff */
[----:B------:R-:W-:Y:S03]  /*7b60*/  LOP3.LUT R120, R19, UR10, R120, 0x96, !PT ;  /* 0x0000000a13787c12 */ /* 0x000fe6000f8e9678 */
[-C--:B------:R-:W-:Y:S01]  /*7b70*/  HMMA.16816.F32.BF16 R80, R104, R118.reuse, R80 ;  /* 0x000000766850723c */ /* 0x080fe20000041850 */
[----:B------:R-:W-:Y:S03]  /*7b80*/  IMAD.WIDE.U32 R122, R122, -0x2daee0ad, RZ ;  /* 0xd2511f537a7a7825 */ /* 0x000fe600078e00ff */
[----:B------:R-:W-:Y:S01]  /*7b90*/  MUFU.EX2 R226, R226 ;  /* 0x000000e200e27308 */ /* 0x000fe20000000800 */
[----:B------:R-:W-:Y:S01]  /*7ba0*/  IMAD.WIDE.U32 R126, R17, -0x326172a9, RZ ;  /* 0xcd9e8d57117e7825 */ /* 0x000fe200078e00ff */
[----:B------:R-:W-:Y:S02]  /*7bb0*/  LOP3.LUT R17, R243, UR8, R36, 0x96, !PT ;  /* 0x00000008f3117c12 */ /* 0x000fe4000f8e9624 */
[C---:B------:R-:W-:Y:S01]  /*7bc0*/  HMMA.16816.F32.BF16 R20, R108.reuse, R118, R20 ;  /* 0x000000766c14723c */ /* 0x040fe20000041814 */
[----:B------:R-:W-:Y:S03]  /*7bd0*/  LOP3.LUT R36, R123, UR6, R242, 0x96, !PT ;  /* 0x000000067b247c12 */ /* 0x000fe6000f8e96f2 */
[----:B------:R-:W-:Y:S01]  /*7be0*/  IMAD.WIDE.U32 R120, R120, -0x326172a9, RZ ;  /* 0xcd9e8d5778787825 */ /* 0x000fe200078e00ff */
[----:B------:R-:W-:Y:S01]  /*7bf0*/  LOP3.LUT R240, R127, UR11, R240, 0x96, !PT ;  /* 0x0000000b7ff07c12 */ /* 0x000fe2000f8e96f0 */
[----:B------:R-:W-:Y:S02]  /*7c00*/  MUFU.EX2 R179, R179 ;  /* 0x000000b300b37308 */ /* 0x000fe40000000800 */
[----:B------:R-:W-:Y:S01]  /*7c10*/  IMAD.WIDE.U32 R128, R36, -0x326172a9, RZ ;  /* 0xcd9e8d5724807825 */ /* 0x000fe200078e00ff */
[-C--:B-1----:R-:W-:Y:S01]  /*7c20*/  HMMA.16816.F32.BF16 R84, R108, R112.reuse, R84 ;  /* 0x000000706c54723c */ /* 0x082fe20000041854 */
[----:B------:R-:W1:Y:S02]  /*7c30*/  LDSM.16.MT88.4 R36, [R184+0x6800] ;  /* 0x00680000b824783b */ /* 0x000e640000004200 */
[----:B------:R-:W-:Y:S01]  /*7c40*/  LOP3.LUT R116, R121, UR9, R126, 0x96, !PT ;  /* 0x0000000979747c12 */ /* 0x000fe2000f8e967e */
[--C-:B------:R-:W-:Y:S01]  /*7c50*/  FFMA.FTZ R243, R45, c[0x0][0x23c], -R167.reuse ;  /* 0x00008f002df37a23 */ /* 0x100fe200000108a7 */
[----:B------:R-:W-:Y:S01]  /*7c60*/  SHF.R.U32.HI R41, RZ, 0x10, R128 ;  /* 0x00000010ff297819 */ /* 0x000fe20000011680 */
[----:B------:R-:W-:Y:S01]  /*7c70*/  FFMA.FTZ R242, R66, c[0x0][0x23c], -R172 ;  /* 0x00008f0042f27a23 */ /* 0x000fe200000108ac */
[----:B------:R-:W-:Y:S01]  /*7c80*/  LOP3.LUT R42, R128, 0xffff, RZ, 0xc0, !PT ;  /* 0x0000ffff802a7812 */ /* 0x000fe200078ec0ff */
[C---:B------:R-:W-:Y:S01]  /*7c90*/  HMMA.16816.F32.BF16 R88, R104.reuse, R112, R88 ;  /* 0x000000706858723c */ /* 0x040fe20000041858 */
[----:B------:R-:W-:Y:S01]  /*7ca0*/  IMAD.WIDE.U32 R116, R116, -0x2daee0ad, RZ ;  /* 0xd2511f5374747825 */ /* 0x000fe200078e00ff */
[----:B------:R-:W-:Y:S02]  /*7cb0*/  MUFU.EX2 R243, R243 ;  /* 0x000000f300f37308 */ /* 0x000fe40000000800 */
[----:B------:R-:W-:Y:S01]  /*7cc0*/  LOP3.LUT R44, R41, 0xff, RZ, 0xc0, !PT ;  /* 0x000000ff292c7812 */ /* 0x000fe200078ec0ff */
[----:B------:R-:W-:Y:S03]  /*7cd0*/  IMAD.WIDE.U32 R240, R240, -0x2daee0ad, RZ ;  /* 0xd2511f53f0f07825 */ /* 0x000fe600078e00ff */
[-C--:B------:R-:W-:Y:S01]  /*7ce0*/  HMMA.16816.F32.BF16 R24, R104, R114.reuse, R24 ;  /* 0x000000726818723c */ /* 0x080fe20000041818 */
[----:B------:R-:W-:Y:S03]  /*7cf0*/  IMAD.WIDE.U32 R118, R17, -0x326172a9, RZ ;  /* 0xcd9e8d5711767825 */ /* 0x000fe600078e00ff */
[----:B------:R-:W-:Y:S01]  /*7d00*/  LOP3.LUT R19, R241, UR8, R18, 0x96, !PT ;  /* 0x00000008f1137c12 */ /* 0x000fe2000f8e9612 */
[----:B------:R-:W-:Y:S01]  /*7d10*/  FFMA.FTZ R241, R43, c[0x0][0x23c], -R166 ;  /* 0x00008f002bf17a23 */ /* 0x000fe200000108a6 */
[----:B------:R-:W-:Y:S01]  /*7d20*/  LOP3.LUT R18, R117, UR6, R240, 0x96, !PT ;  /* 0x0000000675127c12 */ /* 0x000fe2000f8e96f0 */
[----:B------:R-:W-:Y:S01]  /*7d30*/  FFMA.FTZ R240, R64, c[0x0][0x23c], -R174 ;  /* 0x00008f0040f07a23 */ /* 0x000fe200000108ae */
[C---:B------:R-:W-:Y:S01]  /*7d40*/  HMMA.16816.F32.BF16 R92, R108.reuse, R114, R92 ;  /* 0x000000726c5c723c */ /* 0x040fe2000004185c */
[----:B------:R-:W-:Y:S01]  /*7d50*/  IMAD.WIDE.U32 R112, R19, -0x326172a9, RZ ;  /* 0xcd9e8d5713707825 */ /* 0x000fe200078e00ff */
[----:B------:R-:W-:Y:S01]  /*7d60*/  LDSM.16.MT88.4 R64, [R186+0x7000] ;  /* 0x00700000ba40783b */ /* 0x000fe20000004200 */
[----:B------:R-:W2:Y:S01]  /*7d70*/  MUFU.EX2 R210, R210 ;  /* 0x000000d200d27308 */ /* 0x000ea20000000800 */
[----:B------:R-:W-:Y:S01]  /*7d80*/  SHF.R.U32.HI R43, RZ, 0x18, R128 ;  /* 0x00000018ff2b7819 */ /* 0x000fe20000011680 */
[----:B------:R-:W-:Y:S01]  /*7d90*/  IMAD.WIDE.U32 R126, R18, -0x326172a9, RZ ;  /* 0xcd9e8d57127e7825 */ /* 0x000fe200078e00ff */
[----:B------:R-:W-:Y:S02]  /*7da0*/  LOP3.LUT R18, R129, UR17, R118, 0x96, !PT ;  /* 0x0000001181127c12 */ /* 0x000fe4000f8e9676 */
[----:B------:R-:W-:Y:S01]  /*7db0*/  LOP3.LUT R17, R128, 0xff, RZ, 0xc0, !PT ;  /* 0x000000ff80117812 */ /* 0x000fe200078ec0ff */
[----:B------:R-:W-:Y:S03]  /*7dc0*/  FFMA.FTZ R172, R55, c[0x0][0x23c], -R172 ;  /* 0x00008f0037ac7a23 */ /* 0x000fe600000108ac */
[C---:B------:R-:W-:Y:S01]  /*7dd0*/  LOP3.LUT R117, R126.reuse, 0xffff, RZ, 0xc0, !PT ;  /* 0x0000ffff7e757812 */ /* 0x040fe200078ec0ff */
[----:B------:R-:W-:Y:S01]  /*7de0*/  FFMA.FTZ R174, R53, c[0x0][0x23c], -R174 ;  /* 0x00008f0035ae7a23 */ /* 0x000fe200000108ae */
[--C-:B------:R-:W-:Y:S01]  /*7df0*/  SHF.R.U32.HI R118, RZ, 0x10, R126.reuse ;  /* 0x00000010ff767819 */ /* 0x100fe2000001167e */
[----:B------:R-:W-:Y:S01]  /*7e00*/  MUFU.EX2 R138, R138 ;  /* 0x0000008a008a7308 */ /* 0x000fe20000000800 */
[----:B------:R-:W-:Y:S01]  /*7e10*/  LOP3.LUT R121, R126, 0xff, RZ, 0xc0, !PT ;  /* 0x000000ff7e797812 */ /* 0x000fe200078ec0ff */
[-C--:B-1----:R-:W-:Y:S01]  /*7e20*/  HMMA.16816.F32.BF16 R28, R108, R36.reuse, R28 ;  /* 0x000000246c1c723c */ /* 0x082fe2000004181c */
[----:B------:R-:W-:Y:S01]  /*7e30*/  SHF.R.U32.HI R40, RZ, 0x18, R126 ;  /* 0x00000018ff287819 */ /* 0x000fe2000001167e */
[--C-:B------:R-:W-:Y:S01]  /*7e40*/  FFMA.FTZ R60, R60, c[0x0][0x23c], -R167.reuse ;  /* 0x00008f003c3c7a23 */ /* 0x100fe200000108a7 */
[----:B------:R-:W-:Y:S01]  /*7e50*/  LOP3.LUT R19, R127, UR17, R112, 0x96, !PT ;  /* 0x000000117f137c12 */ /* 0x000fe2000f8e9670 */
[----:B------:R-:W-:Y:S01]  /*7e60*/  FFMA.FTZ R167, R61, c[0x0][0x23c], -R167 ;  /* 0x00008f003da77a23 */ /* 0x000fe200000108a7 */
[----:B------:R-:W-:Y:S01]  /*7e70*/  PRMT R43, R44, 0x5410, R43 ;  /* 0x000054102c2b7816 */ /* 0x000fe2000000002b */
[----:B------:R-:W-:Y:S01]  /*7e80*/  FFMA.FTZ R58, R58, c[0x0][0x23c], -R166 ;  /* 0x00008f003a3a7a23 */ /* 0x000fe200000108a6 */
[----:B------:R-:W-:Y:S01]  /*7e90*/  LOP3.LUT R44, R18, 0xffff, RZ, 0xc0, !PT ;  /* 0x0000ffff122c7812 */ /* 0x000fe200078ec0ff */
[C---:B------:R-:W-:Y:S01]  /*7ea0*/  HMMA.16816.F32.BF16 R96, R104.reuse, R36, R96 ;  /* 0x000000246860723c */ /* 0x040fe20000041860 */
[----:B------:R-:W-:Y:S01]  /*7eb0*/  SHF.R.U32.HI R112, RZ, 0x8, R42 ;  /* 0x00000008ff707819 */ /* 0x000fe2000001162a */
[----:B------:R-:W1:Y:S02]  /*7ec0*/  MUFU.EX2 R145, R145 ;  /* 0x0000009100917308 */ /* 0x000e640000000800 */
[----:B------:R-:W-:Y:S01]  /*7ed0*/  SHF.R.U32.HI R42, RZ, 0x8, R117 ;  /* 0x00000008ff2a7819 */ /* 0x000fe20000011675 */
[--C-:B------:R-:W-:Y:S01]  /*7ee0*/  HSET2.LE.AND R43, R43, R202.reuse, PT ;  /* 0x000000ca2b2b7233 */ /* 0x100fe20003803000 */
[----:B------:R-:W-:Y:S01]  /*7ef0*/  LOP3.LUT R117, R118, 0xff, RZ, 0xc0, !PT ;  /* 0x000000ff76757812 */ /* 0x000fe200078ec0ff */
[----:B------:R-:W-:Y:S01]  /*7f00*/  FFMA.FTZ R59, R59, c[0x0][0x23c], -R166 ;  /* 0x00008f003b3b7a23 */ /* 0x000fe200000108a6 */
[-C--:B------:R-:W-:Y:S01]  /*7f10*/  HMMA.16816.F32.BF16 R100, R104, R38.reuse, R100 ;  /* 0x000000266864723c */ /* 0x080fe20000041864 */
[----:B------:R-:W-:Y:S01]  /*7f20*/  PRMT R121, R121, 0x5410, R42 ;  /* 0x0000541079797816 */ /* 0x000fe2000000002a */
[----:B------:R-:W-:Y:S02]  /*7f30*/  LDSM.16.MT88.4 R104, [R185+0x7000] ;  /* 0x00700000b968783b */ /* 0x000fe40000004200 */
[----:B------:R-:W-:Y:S01]  /*7f40*/  PRMT R117, R117, 0x5410, R40 ;  /* 0x0000541075757816 */ /* 0x000fe20000000028 */
[----:B------:R-:W-:Y:S01]  /*7f50*/  MUFU.EX2 R146, R146 ;  /* 0x0000009200927308 */ /* 0x000fe20000000800 */
[C---:B------:R-:W-:Y:S01]  /*7f60*/  LOP3.LUT R40, R19.reuse, 0xffff, RZ, 0xc0, !PT ;  /* 0x0000ffff13287812 */ /* 0x040fe200078ec0ff */
[--C-:B------:R-:W-:Y:S01]  /*7f70*/  FFMA.FTZ R62, R62, c[0x0][0x23c], -R166.reuse ;  /* 0x00008f003e3e7a23 */ /* 0x100fe200000108a6 */
[----:B------:R-:W-:Y:S01]  /*7f80*/  HMMA.16816.F32.BF16 R48, R108, R38, R48 ;  /* 0x000000266c30723c */ /* 0x000fe20000041830 */
[--C-:B------:R-:W-:Y:S03]  /*7f90*/  SHF.R.U32.HI R115, RZ, 0x10, R19.reuse ;  /* 0x00000010ff737819 */ /* 0x100fe60000011613 */
[----:B------:R-:W-:Y:S01]  /*7fa0*/  LOP3.LUT R123, R19, 0xff, RZ, 0xc0, !PT ;  /* 0x000000ff137b7812 */ /* 0x000fe200078ec0ff */
[----:B------:R-:W-:Y:S01]  /*7fb0*/  FFMA.FTZ R166, R63, c[0x0][0x23c], -R166 ;  /* 0x00008f003fa67a23 */ /* 0x000fe200000108a6 */
[----:B------:R-:W-:Y:S01]  /*7fc0*/  LOP3.LUT R42, R18, 0xff, RZ, 0xc0, !PT ;  /* 0x000000ff122a7812 */ /* 0x000fe200078ec0ff */
[----:B------:R-:W5:Y:S01]  /*7fd0*/  MUFU.EX2 R147, R147 ;  /* 0x0000009300937308 */ /* 0x000f620000000800 */
[----:B------:R-:W-:Y:S01]  /*7fe0*/  SHF.R.U32.HI R41, RZ, 0x18, R18 ;  /* 0x00000018ff297819 */ /* 0x000fe20000011612 */
[--C-:B------:R-:W-:Y:S03]  /*7ff0*/  HSET2.LE.AND R38, R121, R202.reuse, PT ;  /* 0x000000ca79267233 */ /* 0x100fe60003803000 */
[----:B------:R-:W-:Y:S01]  /*8000*/  PRMT R17, R17, 0x5410, R112 ;  /* 0x0000541011117816 */ /* 0x000fe20000000070 */
[--C-:B------:R-:W-:Y:S01]  /*8010*/  HSET2.LE.AND R39, R117, R202.reuse, PT ;  /* 0x000000ca75277233 */ /* 0x100fe20003803000 */
[----:B------:R-:W-:Y:S01]  /*8020*/  SHF.R.U32.HI R112, RZ, 0x10, R18 ;  /* 0x00000010ff707819 */ /* 0x000fe20000011612 */
[----:B------:R-:W-:Y:S01]  /*8030*/  FFMA.FTZ R152, R132, R227, R152 ;  /* 0x000000e384987223 */ /* 0x000fe20000010098 */
[----:B------:R-:W-:Y:S01]  /*8040*/  SHF.R.U32.HI R18, RZ, 0x18, R19 ;  /* 0x00000018ff127819 */ /* 0x000fe20000011613 */
[----:B------:R-:W-:Y:S01]  /*8050*/  MUFU.EX2 R222, R222 ;  /* 0x000000de00de7308 */ /* 0x000fe20000000800 */
[----:B------:R-:W-:Y:S01]  /*8060*/  SHF.R.U32.HI R19, RZ, 0x8, R44 ;  /* 0x00000008ff137819 */ /* 0x000fe2000001162c */
[----:B------:R-:W-:Y:S01]  /*8070*/  FFMA.FTZ R154, R3, R206, R154 ;  /* 0x000000ce039a7223 */ /* 0x000fe2000001009a */
[----:B------:R-:W5:Y:S01]  /*8080*/  LDSM.16.MT88.4 R44, [R188+0x7000] ;  /* 0x00700000bc2c783b */ /* 0x000f620000004200 */
[----:B------:R-:W-:Y:S01]  /*8090*/  LOP3.LUT R112, R112, 0xff, RZ, 0xc0, !PT ;  /* 0x000000ff70707812 */ /* 0x000fe200078ec0ff */
[----:B------:R-:W-:Y:S01]  /*80a0*/  FFMA.FTZ R160, R2, R225, R160 ;  /* 0x000000e102a07223 */ /* 0x000fe200000100a0 */
[----:B------:R-:W-:Y:S01]  /*80b0*/  LOP3.LUT R115, R115, 0xff, RZ, 0xc0, !PT ;  /* 0x000000ff73737812 */ /* 0x000fe200078ec0ff */
[----:B------:R-:W-:Y:S01]  /*80c0*/  FFMA.FTZ R162, R0, R223, R162 ;  /* 0x000000df00a27223 */ /* 0x000fe200000100a2 */
[----:B------:R-:W-:Y:S01]  /*80d0*/  SHF.R.U32.HI R40, RZ, 0x8, R40 ;  /* 0x00000008ff287819 */ /* 0x000fe20000011628 */
[----:B------:R-:W-:Y:S01]  /*80e0*/  FADD.FTZ R153, R153, R152 ;  /* 0x0000009899997221 */ /* 0x000fe20000010000 */
[----:B------:R-:W5:Y:S01]  /*80f0*/  MUFU.EX2 R241, R241 ;  /* 0x000000f100f17308 */ /* 0x000f620000000800 */
[----:B------:R-:W-:Y:S01]  /*8100*/  PRMT R19, R42, 0x5410, R19 ;  /* 0x000054102a137816 */ /* 0x000fe20000000013 */
[--C-:B------:R-:W-:Y:S01]  /*8110*/  HSET2.LE.AND R42, R17, R202.reuse, PT ;  /* 0x000000ca112a7233 */ /* 0x100fe20003803000 */
[----:B------:R-:W-:Y:S01]  /*8120*/  PRMT R41, R112, 0x5410, R41 ;  /* 0x0000541070297816 */ /* 0x000fe20000000029 */
[----:B------:R-:W-:Y:S01]  /*8130*/  FADD.FTZ R155, R155, R154 ;  /* 0x0000009a9b9b7221 */ /* 0x000fe20000010000 */
[----:B------:R-:W-:Y:S01]  /*8140*/  PRMT R115, R115, 0x5410, R18 ;  /* 0x0000541073737816 */ /* 0x000fe20000000012 */
[----:B------:R-:W-:Y:S01]  /*8150*/  FADD.FTZ R161, R161, R160 ;  /* 0x000000a0a1a17221 */ /* 0x000fe20000010000 */
[----:B---3--:R-:W-:Y:S01]  /*8160*/  F2FP.BF16.PACK_AB R18, R137, R144 ;  /* 0x000000908912723e */ /* 0x008fe200000010ff */
[--C-:B------:R-:W-:Y:S01]  /*8170*/  HSET2.LE.AND R41, R41, R202.reuse, PT ;  /* 0x000000ca29297233 */ /* 0x100fe20003803000 */
[----:B------:R-:W-:Y:S01]  /*8180*/  PRMT R123, R123, 0x5410, R40 ;  /* 0x000054107b7b7816 */ /* 0x000fe20000000028 */
[--C-:B------:R-:W-:Y:S01]  /*8190*/  HSET2.LE.AND R40, R19, R202.reuse, PT ;  /* 0x000000ca13287233 */ /* 0x100fe20003803000 */
[----:B------:R-:W-:Y:S01]  /*81a0*/  LOP3.LUT R43, R43, R18, RZ, 0xc0, !PT ;  /* 0x000000122b2b7212 */ /* 0x000fe200078ec0ff */
[--C-:B------:R-:W-:Y:S01]  /*81b0*/  HSET2.LE.AND R37, R115, R202.reuse, PT ;  /* 0x000000ca73257233 */ /* 0x100fe20003803000 */
[----:B----4-:R-:W-:Y:S01]  /*81c0*/  F2FP.BF16.PACK_AB R19, R139, R136 ;  /* 0x000000888b13723e */ /* 0x010fe200000010ff */
[--C-:B------:R-:W-:Y:S01]  /*81d0*/  HSET2.LE.AND R36, R123, R202.reuse, PT ;  /* 0x000000ca7b247233 */ /* 0x100fe20003803000 */
[----:B--2---:R-:W-:Y:S01]  /*81e0*/  F2FP.BF16.PACK_AB R17, R210, R179 ;  /* 0x000000b3d211723e */ /* 0x004fe200000010ff */
[----:B------:R-:W-:Y:S01]  /*81f0*/  MUFU.EX2 R240, R240 ;  /* 0x000000f000f07308 */ /* 0x000fe20000000800 */
        /* <DEDUP_REMOVED lines=8> */
[----:B-----5:R-:W-:Y:S01]  /*8280*/  F2FP.BF16.PACK_AB R17, R147, R146 ;  /* 0x000000929311723e */ /* 0x020fe200000010ff */
[----:B------:R-:W-:Y:S01]  /*8290*/  MUFU.EX2 R247, R247 ;  /* 0x000000f700f77308 */ /* 0x000fe20000000800 */
[----:B------:R-:W-:Y:S01]  /*82a0*/  F2FP.BF16.PACK_AB R18, R241, R222 ;  /* 0x000000def112723e */ /* 0x000fe200000010ff */
[----:B------:R-:W-:Y:S01]  /*82b0*/  FADD.FTZ R158, R158, R163 ;  /* 0x000000a39e9e7221 */ /* 0x000fe20000010000 */
[----:B------:R-:W-:Y:S01]  /*82c0*/  LOP3.LUT R36, R36, R17, RZ, 0xc0, !PT ;  /* 0x0000001124247212 */ /* 0x000fe200078ec0ff */
[----:B------:R-:W-:Y:S01]  /*82d0*/  FADD.FTZ R149, R149, R148 ;  /* 0x0000009495957221 */ /* 0x000fe20000010000 */
[----:B------:R-:W-:Y:S01]  /*82e0*/  F2FP.BF16.PACK_AB R17, R243, R224 ;  /* 0x000000e0f311723e */ /* 0x000fe200000010ff */
[----:B------:R-:W-:Y:S01]  /*82f0*/  FADD.FTZ R151, R151, R150 ;  /* 0x0000009697977221 */ /* 0x000fe20000010000 */
[-C--:B------:R-:W-:Y:S01]  /*8300*/  HMMA.16816.F32.BF16 R8, R40, R44.reuse, R8 ;  /* 0x0000002c2808723c */ /* 0x080fe20000041808 */
[----:B------:R-:W-:Y:S01]  /*8310*/  LOP3.LUT R37, R37, R18, RZ, 0xc0, !PT ;  /* 0x0000001225257212 */ /* 0x000fe200078ec0ff */
[----:B------:R-:W-:Y:S01]  /*8320*/  FADD.FTZ R157, R157, R156 ;  /* 0x0000009c9d9d7221 */ /* 0x000fe20000010000 */
[----:B------:R-:W-:Y:S01]  /*8330*/  F2FP.BF16.PACK_AB R18, R226, R245 ;  /* 0x000000f5e212723e */ /* 0x000fe200000010ff */
[----:B------:R-:W-:Y:S01]  /*8340*/  MUFU.EX2 R242, R242 ;  /* 0x000000f200f27308 */ /* 0x000fe20000000800 */
[----:B------:R-:W-:Y:S01]  /*8350*/  LOP3.LUT R38, R38, R17, RZ, 0xc0, !PT ;  /* 0x0000001126267212 */ /* 0x000fe200078ec0ff */
[----:B------:R-:W-:Y:S01]  /*8360*/  FADD.FTZ R158, R159, R158 ;  /* 0x0000009e9f9e7221 */ /* 0x000fe20000010000 */
[----:B------:R-:W-:Y:S01]  /*8370*/  LOP3.LUT R39, R39, R18, RZ, 0xc0, !PT ;  /* 0x0000001227277212 */ /* 0x000fe200078ec0ff */
[----:B------:R-:W-:Y:S01]  /*8380*/  FADD.FTZ R142, R142, R149 ;  /* 0x000000958e8e7221 */ /* 0x000fe20000010000 */
[----:B------:R-:W-:Y:S03]  /*8390*/  LOP3.LUT R108, R113, UR7, R120, 0x96, !PT ;  /* 0x00000007716c7c12 */ /* 0x000fe6000f8e9678 */
[----:B------:R-:W-:Y:S01]  /*83a0*/  LOP3.LUT R118, R119, UR7, R124, 0x96, !PT ;  /* 0x0000000777767c12 */ /* 0x000fe2000f8e967c */
[----:B------:R-:W-:Y:S01]  /*83b0*/  FADD.FTZ R168, R168, R151 ;  /* 0x00000097a8a87221 */ /* 0x000fe20000010000 */
[C---:B------:R-:W-:Y:S01]  /*83c0*/  HMMA.16816.F32.BF16 R12, R36.reuse, R44, R12 ;  /* 0x0000002c240c723c */ /* 0x040fe2000004180c */
[----:B------:R-:W-:Y:S01]  /*83d0*/  IMAD.WIDE.U32 R108, R108, -0x2daee0ad, RZ ;  /* 0xd2511f536c6c7825 */ /* 0x000fe200078e00ff */
[----:B------:R-:W-:Y:S03]  /*83e0*/  MUFU.EX2 R249, R249 ;  /* 0x000000f900f97308 */ /* 0x000fe60000000800 */
[----:B------:R-:W-:Y:S01]  /*83f0*/  IMAD.WIDE.U32 R118, R118, -0x2daee0ad, RZ ;  /* 0xd2511f5376767825 */ /* 0x000fe200078e00ff */
[----:B------:R-:W-:Y:S02]  /*8400*/  LOP3.LUT R17, R109, UR16, R116, 0x96, !PT ;  /* 0x000000106d117c12 */ /* 0x000fe4000f8e9674 */
[-C--:B------:R-:W-:Y:S01]  /*8410*/  HMMA.16816.F32.BF16 R68, R36, R46.reuse, R68 ;  /* 0x0000002e2444723c */ /* 0x080fe20000041844 */
[----:B------:R-:W-:Y:S03]  /*8420*/  LOP3.LUT R52, R108, 0xffff, RZ, 0xc0, !PT ;  /* 0x0000ffff6c347812 */ /* 0x000fe600078ec0ff */
[----:B------:R-:W-:Y:S01]  /*8430*/  LOP3.LUT R122, R119, UR16, R122, 0x96, !PT ;  /* 0x00000010777a7c12 */ /* 0x000fe2000f8e967a */
[----:B------:R-:W-:Y:S01]  /*8440*/  MUFU.EX2 R244, R244 ;  /* 0x000000f400f47308 */ /* 0x000fe20000000800 */
[----:B------:R-:W-:Y:S01]  /*8450*/  LOP3.LUT R18, R118, 0xffff, RZ, 0xc0, !PT ;  /* 0x0000ffff76127812 */ /* 0x000fe200078ec0ff */
[----:B------:R-:W-:Y:S01]  /*8460*/  FADD.FTZ R170, R170, R157 ;  /* 0x0000009daaaa7221 */ /* 0x000fe20000010000 */
[C---:B------:R-:W-:Y:S01]  /*8470*/  HMMA.16816.F32.BF16 R32, R40.reuse, R46, R32 ;  /* 0x0000002e2820723c */ /* 0x040fe20000041820 */
[----:B------:R-:W1:Y:S03]  /*8480*/  LDSM.16.MT88.4 R44, [R184+0x7000] ;  /* 0x00700000b82c783b */ /* 0x000e660000004200 */
[----:B------:R-:W-:Y:S01]  /*8490*/  SHF.R.U32.HI R55, RZ, 0x10, R118 ;  /* 0x00000010ff377819 */ /* 0x000fe20000011676 */
[----:B------:R-:W-:Y:S01]  /*84a0*/  FADD.FTZ R173, R173, R158 ;  /* 0x0000009eadad7221 */ /* 0x000fe20000010000 */
[----:B------:R-:W-:Y:S01]  /*84b0*/  LOP3.LUT R53, R118, 0xff, RZ, 0xc0, !PT ;  /* 0x000000ff76357812 */ /* 0x000fe200078ec0ff */
[----:B------:R-:W2:Y:S01]  /*84c0*/  MUFU.EX2 R251, R174 ;  /* 0x000000ae00fb7308 */ /* 0x000ea20000000800 */
[-C--:B------:R-:W-:Y:S01]  /*84d0*/  HMMA.16816.F32.BF16 R72, R40, R64.reuse, R72 ;  /* 0x000000402848723c */ /* 0x080fe20000041848 */
[----:B------:R-:W-:Y:S02]  /*84e0*/  SHF.R.U32.HI R19, RZ, 0x18, R118 ;  /* 0x00000018ff137819 */ /* 0x000fe40000011676 */
[----:B------:R-:W-:Y:S01]  /*84f0*/  LDSM.16.MT88.4 R116, [R186+0x7800] ;  /* 0x00780000ba74783b */ /* 0x000fe20000004200 */
[----:B------:R-:W-:Y:S01]  /*8500*/  SHF.R.U32.HI R52, RZ, 0x8, R52 ;  /* 0x00000008ff347819 */ /* 0x000fe20000011634 */
[----:B------:R-:W-:Y:S01]  /*8510*/  FADD.FTZ R143, R143, R142 ;  /* 0x0000008e8f8f7221 */ /* 0x000fe20000010000 */
[----:B------:R-:W-:Y:S01]  /*8520*/  SHF.R.U32.HI R54, RZ, 0x10, R108 ;  /* 0x00000010ff367819 */ /* 0x000fe2000001166c */
[----:B------:R-:W-:Y:S01]  /*8530*/  FADD.FTZ R169, R169, R168 ;  /* 0x000000a8a9a97221 */ /* 0x000fe20000010000 */
[C---:B------:R-:W-:Y:S01]  /*8540*/  HMMA.16816.F32.BF16 R76, R36.reuse, R64, R76 ;  /* 0x00000040244c723c */ /* 0x040fe2000004184c */
[----:B------:R-:W-:Y:S03]  /*8550*/  MUFU.EX2 R246, R246 ;  /* 0x000000f600f67308 */ /* 0x000fe60000000800 */
[----:B------:R-:W-:Y:S01]  /*8560*/  LOP3.LUT R61, R54, 0xff, RZ, 0xc0, !PT ;  /* 0x000000ff363d7812 */ /* 0x000fe200078ec0ff */
[----:B------:R-:W-:Y:S01]  /*8570*/  FADD.FTZ R170, R171, R170 ;  /* 0x000000aaabaa7221 */ /* 0x000fe20000010000 */
[----:B------:R-:W-:Y:S01]  /*8580*/  LOP3.LUT R54, R122, 0xffff, RZ, 0xc0, !PT ;  /* 0x0000ffff7a367812 */ /* 0x000fe200078ec0ff */
[----:B------:R-:W-:Y:S01]  /*8590*/  FADD.FTZ R176, R176, R173 ;  /* 0x000000adb0b07221 */ /* 0x000fe20000010000 */
[-C--:B------:R-:W-:Y:S01]  /*85a0*/  HMMA.16816.F32.BF16 R80, R36, R66.reuse, R80 ;  /* 0x000000422450723c */ /* 0x080fe20000041850 */
[----:B------:R-:W-:Y:S02]  /*85b0*/  LOP3.LUT R64, R55, 0xff, RZ, 0xc0, !PT ;  /* 0x000000ff37407812 */ /* 0x000fe400078ec0ff */
[----:B------:R-:W3:Y:S01]  /*85c0*/  MUFU.EX2 R172, R172 ;  /* 0x000000ac00ac7308 */ /* 0x000ee20000000800 */
[----:B------:R-:W-:Y:S01]  /*85d0*/  SHF.R.U32.HI R54, RZ, 0x8, R54 ;  /* 0x00000008ff367819 */ /* 0x000fe20000011636 */
[----:B------:R-:W-:Y:S01]  /*85e0*/  FADD.FTZ R164, R164, R143 ;  /* 0x0000008fa4a47221 */ /* 0x000fe20000010000 */
[----:B------:R-:W-:Y:S01]  /*85f0*/  LOP3.LUT R65, R108, 0xff, RZ, 0xc0, !PT ;  /* 0x000000ff6c417812 */ /* 0x000fe200078ec0ff */
[----:B------:R-:W-:Y:S01]  /*8600*/  FADD.FTZ R140, R140, R169 ;  /* 0x000000a98c8c7221 */ /* 0x000fe20000010000 */
[C---:B------:R-:W-:Y:S01]  /*8610*/  HMMA.16816.F32.BF16 R20, R40.reuse, R66, R20 ;  /* 0x000000422814723c */ /* 0x040fe20000041814 */
[----:B------:R-:W-:Y:S03]  /*8620*/  SHF.R.U32.HI R63, RZ, 0x10, R17 ;  /* 0x00000010ff3f7819 */ /* 0x000fe60000011611 */
[----:B------:R-:W-:Y:S01]  /*8630*/  PRMT R65, R65, 0x5410, R52 ;  /* 0x0000541041417816 */ /* 0x000fe20000000034 */
[----:B------:R-:W-:Y:S01]  /*8640*/  MUFU.EX2 R56, R56 ;  /* 0x0000003800387308 */ /* 0x000fe20000000800 */
[----:B------:R-:W-:Y:S01]  /*8650*/  PRMT R19, R64, 0x5410, R19 ;  /* 0x0000541040137816 */ /* 0x000fe20000000013 */
[----:B------:R-:W-:Y:S01]  /*8660*/  FADD.FTZ R175, R175, R170 ;  /* 0x000000aaafaf7221 */ /* 0x000fe20000010000 */
[-C--:B------:R-:W-:Y:S01]  /*8670*/  HMMA.16816.F32.BF16 R84, R40, R104.reuse, R84 ;  /* 0x000000682854723c */ /* 0x080fe20000041854 */
[----:B------:R-:W-:Y:S03]  /*8680*/  LOP3.LUT R67, R122, 0xff, RZ, 0xc0, !PT ;  /* 0x000000ff7a437812 */ /* 0x000fe600078ec0ff */
[----:B------:R-:W-:Y:S01]  /*8690*/  SHF.R.U32.HI R66, RZ, 0x8, R18 ;  /* 0x00000008ff427819 */ /* 0x000fe20000011612 */
[----:B------:R-:W-:Y:S01]  /*86a0*/  FADD.FTZ R177, R177, R176 ;  /* 0x000000b0b1b17221 */ /* 0x000fe20000010000 */
[----:B------:R-:W-:Y:S01]  /*86b0*/  PRMT R67, R67, 0x5410, R54 ;  /* 0x0000541043437816 */ /* 0x000fe20000000036 */
[----:B------:R-:W4:Y:S01]  /*86c0*/  MUFU.EX2 R57, R57 ;  /* 0x0000003900397308 */ /* 0x000f220000000800 */
[C---:B------:R-:W-:Y:S01]  /*86d0*/  HMMA.16816.F32.BF16 R88, R36.reuse, R104, R88 ;  /* 0x000000682458723c */ /* 0x040fe20000041858 */
[----:B------:R-:W-:Y:S03]  /*86e0*/  PRMT R53, R53, 0x5410, R66 ;  /* 0x0000541035357816 */ /* 0x000fe60000000042 */
[----:B------:R-:W-:Y:S01]  /*86f0*/  LOP3.LUT R109, R17, 0xff, RZ, 0xc0, !PT ;  /* 0x000000ff116d7812 */ /* 0x000fe200078ec0ff */
[----:B------:R-:W-:Y:S01]  /*8700*/  FADD.FTZ R165, R165, R164 ;  /* 0x000000a4a5a57221 */ /* 0x000fe20000010000 */
[----:B------:R-:W-:Y:S01]  /*8710*/  SHF.R.U32.HI R18, RZ, 0x18, R108 ;  /* 0x00000018ff127819 */ /* 0x000fe2000001166c */
[--C-:B------:R-:W-:Y:S01]  /*8720*/  HSET2.LE.AND R104, R67, R202.reuse, PT ;  /* 0x000000ca43687233 */ /* 0x100fe20003803000 */
[-C--:B------:R-:W-:Y:S01]  /*8730*/  HMMA.16816.F32.BF16 R24, R36, R106.reuse, R24 ;  /* 0x0000006a2418723c */ /* 0x080fe20000041818 */
[--C-:B------:R-:W-:Y:S01]  /*8740*/  SHF.R.U32.HI R105, RZ, 0x10, R122.reuse ;  /* 0x00000010ff697819 */ /* 0x100fe2000001167a */
[----:B------:R-:W-:Y:S02]  /*8750*/  MUFU.EX2 R58, R58 ;  /* 0x0000003a003a7308 */ /* 0x000fe40000000800 */
[----:B------:R-:W-:Y:S01]  /*8760*/  SHF.R.U32.HI R122, RZ, 0x18, R122 ;  /* 0x00000018ff7a7819 */ /* 0x000fe2000001167a */
[----:B------:R-:W-:Y:S01]  /*8770*/  FADD.FTZ R141, R141, R140 ;  /* 0x0000008c8d8d7221 */ /* 0x000fe20000010000 */
[----:B------:R-:W-:Y:S01]  /*8780*/  LOP3.LUT R105, R105, 0xff, RZ, 0xc0, !PT ;  /* 0x000000ff69697812 */ /* 0x000fe200078ec0ff */
[----:B------:R-:W-:Y:S01]  /*8790*/  FADD.FTZ R175, R178, R175 ;  /* 0x000000afb2af7221 */ /* 0x000fe20000010000 */
[C---:B------:R-:W-:Y:S01]  /*87a0*/  HMMA.16816.F32.BF16 R92, R40.reuse, R106, R92 ;  /* 0x0000006a285c723c */ /* 0x040fe2000004185c */
[----:B------:R-:W-:Y:S03]  /*87b0*/  PRMT R61, R61, 0x5410, R18 ;  /* 0x000054103d3d7816 */ /* 0x000fe60000000012 */
[----:B------:R-:W-:Y:S01]  /*87c0*/  PRMT R105, R105, 0x5410, R122 ;  /* 0x0000541069697816 */ /* 0x000fe2000000007a */
[----:B------:R-:W5:Y:S01]  /*87d0*/  MUFU.EX2 R59, R59 ;  /* 0x0000003b003b7308 */ /* 0x000f620000000800 */
[----:B------:R-:W4:Y:S01]  /*87e0*/  LDSM.16.MT88.4 R120, [R188+0x7800] ;  /* 0x00780000bc78783b */ /* 0x000f220000004200 */
[--C-:B------:R-:W-:Y:S01]  /*87f0*/  HSET2.LE.AND R106, R53, R202.reuse, PT ;  /* 0x000000ca356a7233 */ /* 0x100fe20003803000 */
[-C--:B-1----:R-:W-:Y:S01]  /*8800*/  HMMA.16816.F32.BF16 R28, R40, R44.reuse, R28 ;  /* 0x0000002c281c723c */ /* 0x082fe2000004181c */
[--C-:B------:R-:W-:Y:S03]  /*8810*/  HSET2.LE.AND R107, R19, R202.reuse, PT ;  /* 0x000000ca136b7233 */ /* 0x100fe60003803000 */
[--C-:B------:R-:W-:Y:S01]  /*8820*/  HSET2.LE.AND R105, R105, R202.reuse, PT ;  /* 0x000000ca69697233 */ /* 0x100fe20003803000 */
[----:B--2---:R-:W-:Y:S01]  /*8830*/  F2FP.BF16.PACK_AB R19, R251, R244 ;  /* 0x000000f4fb13723e */ /* 0x004fe200000010ff */
[----:B------:R-:W1:Y:S01]  /*8840*/  LDSM.16.MT88.4 R52, [R185+0x7800] ;  /* 0x00780000b934783b */ /* 0x000e620000004200 */
[----:B------:R-:W-:Y:S01]  /*8850*/  SHF.R.U32.HI R18, RZ, 0x18, R17 ;  /* 0x00000018ff127819 */ /* 0x000fe20000011611 */
[C---:B------:R-:W-:Y:S01]  /*8860*/  HMMA.16816.F32.BF16 R96, R36.reuse, R44, R96 ;  /* 0x0000002c2460723c */ /* 0x040fe20000041860 */
[----:B------:R-:W-:Y:S03]  /*8870*/  MUFU.EX2 R60, R60 ;  /* 0x0000003c003c7308 */ /* 0x000fe60000000800 */
[----:B------:R-:W-:Y:S01]  /*8880*/  LOP3.LUT R104, R104, R19, RZ, 0xc0, !PT ;  /* 0x0000001368687212 */ /* 0x000fe200078ec0ff */
[----:B------:R-:W-:Y:S01]  /*8890*/  FADD.FTZ R177, R208, R177 ;  /* 0x000000b1d0b17221 */ /* 0x000fe20000010000 */
[----:B------:R-:W-:Y:S01]  /*88a0*/  LOP3.LUT R63, R63, 0xff, RZ, 0xc0, !PT ;  /* 0x000000ff3f3f7812 */ /* 0x000fe200078ec0ff */
[----:B------:R-:W-:Y:S01]  /*88b0*/  FADD.FTZ R136, R136, R165 ;  /* 0x000000a588887221 */ /* 0x000fe20000010000 */
[-C--:B------:R-:W-:Y:S01]  /*88c0*/  HMMA.16816.F32.BF16 R100, R36, R46.reuse, R100 ;  /* 0x0000002e2464723c */ /* 0x080fe20000041864 */
[----:B------:R-:W-:Y:S02]  /*88d0*/  LOP3.LUT R44, R17, 0xffff, RZ, 0xc0, !PT ;  /* 0x0000ffff112c7812 */ /* 0x000fe400078ec0ff */
[----:B------:R-:W2:Y:S01]  /*88e0*/  MUFU.EX2 R167, R167 ;  /* 0x000000a700a77308 */ /* 0x000ea20000000800 */
[----:B------:R-:W-:Y:S01]  /*88f0*/  F2FP.BF16.PACK_AB R17, R247, R240 ;  /* 0x000000f0f711723e */ /* 0x000fe200000010ff */
[----:B------:R-:W-:Y:S01]  /*8900*/  FADD.FTZ R138, R138, R141 ;  /* 0x0000008d8a8a7221 */ /* 0x000fe20000010000 */
[----:B------:R-:W-:Y:S01]  /*8910*/  SHF.R.U32.HI R44, RZ, 0x8, R44 ;  /* 0x00000008ff2c7819 */ /* 0x000fe2000001162c */
[--C-:B------:R-:W-:Y:S01]  /*8920*/  HSET2.LE.AND R39, R61, R202.reuse, PT ;  /* 0x000000ca3d277233 */ /* 0x100fe20003803000 */
[----:B------:R-:W-:Y:S01]  /*8930*/  HMMA.16816.F32.BF16 R48, R40, R46, R48 ;  /* 0x0000002e2830723c */ /* 0x000fe20000041830 */
[----:B------:R-:W-:Y:S03]  /*8940*/  F2FP.BF16.PACK_AB R38, R249, R242 ;  /* 0x000000f2f926723e */ /* 0x000fe600000010ff */
[----:B------:R-:W-:Y:S01]  /*8950*/  PRMT R109, R109, 0x5410, R44 ;  /* 0x000054106d6d7816 */ /* 0x000fe2000000002c */
[----:B------:R-:W-:Y:S01]  /*8960*/  MUFU.EX2 R45, R62 ;  /* 0x0000003e002d7308 */ /* 0x000fe20000000800 */
[----:B------:R-:W-:Y:S01]  /*8970*/  PRMT R63, R63, 0x5410, R18 ;  /* 0x000054103f3f7816 */ /* 0x000fe20000000012 */
[----:B------:R-:W-:Y:S01]  /*8980*/  FADD.FTZ R146, R146, R175 ;  /* 0x000000af92927221 */ /* 0x000fe20000010000 */
[----:B---3--:R-:W-:Y:S01]  /*8990*/  F2FP.BF16.PACK_AB R18, R172, R246 ;  /* 0x000000f6ac12723e */ /* 0x008fe200000010ff */
[--C-:B------:R-:W-:Y:S03]  /*89a0*/  HSET2.LE.AND R36, R109, R202.reuse, PT ;  /* 0x000000ca6d247233 */ /* 0x100fe60003803000 */
[----:B------:R-:W-:Y:S01]  /*89b0*/  LOP3.LUT R106, R106, R17, RZ, 0xc0, !PT ;  /* 0x000000116a6a7212 */ /* 0x000fe200078ec0ff */
[--C-:B------:R-:W-:Y:S01]  /*89c0*/  HSET2.LE.AND R37, R63, R202.reuse, PT ;  /* 0x000000ca3f257233 */ /* 0x100fe20003803000 */
[----:B------:R-:W-:Y:S01]  /*89d0*/  LOP3.LUT R107, R107, R38, RZ, 0xc0, !PT ;  /* 0x000000266b6b7212 */ /* 0x000fe200078ec0ff */
[----:B------:R-:W3:Y:S01]  /*89e0*/  MUFU.EX2 R166, R166 ;  /* 0x000000a600a67308 */ /* 0x000ee20000000800 */
[----:B------:R-:W-:Y:S01]  /*89f0*/  LOP3.LUT R105, R105, R18, RZ, 0xc0, !PT ;  /* 0x0000001269697212 */ /* 0x000fe200078ec0ff */
[----:B------:R-:W-:Y:S01]  /*8a00*/  HSET2.LE.AND R38, R65, R202, PT ;  /* 0x000000ca41267233 */ /* 0x000fe20003803000 */
[----:B----4-:R-:W-:Y:S01]  /*8a10*/  F2FP.BF16.PACK_AB R17, R57, R56 ;  /* 0x000000383911723e */ /* 0x010fe200000010ff */
[----:B------:R-:W-:Y:S01]  /*8a20*/  FADD.FTZ R222, R222, R177 ;  /* 0x000000b1dede7221 */ /* 0x000fe20000010000 */
[----:B-----5:R-:W-:Y:S01]  /*8a30*/  F2FP.BF16.PACK_AB R40, R59, R58 ;  /* 0x0000003a3b28723e */ /* 0x020fe200000010ff */
[----:B------:R-:W-:Y:S01]  /*8a40*/  FADD.FTZ R136, R139, R136 ;  /* 0x000000888b887221 */ /* 0x000fe20000010000 */
[----:B------:R-:W-:Y:S01]  /*8a50*/  LOP3.LUT R36, R36, R17, RZ, 0xc0, !PT ;  /* 0x0000001124247212 */ /* 0x000fe200078ec0ff */
[-C--:B------:R-:W-:Y:S01]  /*8a60*/  HMMA.16816.F32.BF16 R128, R104, R120.reuse, R8 ;  /* 0x000000786880723c */ /* 0x080fe20000041808 */
[----:B--2---:R-:W-:Y:S01]  /*8a70*/  F2FP.BF16.PACK_AB R17, R167, R60 ;  /* 0x0000003ca711723e */ /* 0x004fe200000010ff */
[----:B------:R-:W2:Y:S01]  /*8a80*/  LDSM.16.MT88.4 R8, [R184+0x7800] ;  /* 0x00780000b808783b */ /* 0x000ea20000004200 */
[----:B------:R-:W-:Y:S01]  /*8a90*/  LOP3.LUT R37, R37, R40, RZ, 0xc0, !PT ;  /* 0x0000002825257212 */ /* 0x000fe200078ec0ff */
[----:B------:R-:W-:Y:S01]  /*8aa0*/  FADD.FTZ R145, R145, R138 ;  /* 0x0000008a91917221 */ /* 0x000fe20000010000 */
[----:B------:R-:W-:Y:S01]  /*8ab0*/  LOP3.LUT R38, R38, R17, RZ, 0xc0, !PT ;  /* 0x0000001126267212 */ /* 0x000fe200078ec0ff */
[----:B------:R-:W-:Y:S02]  /*8ac0*/  FADD.FTZ R147, R147, R146 ;  /* 0x0000009293937221 */ /* 0x000fe40000010000 */
[----:B------:R-:W-:Y:S04]  /*8ad0*/  FADD.FTZ R222, R241, R222 ;  /* 0x000000def1de7221 */ /* 0x000fe80000010000 */
[----:B------:R-:W-:Y:S02]  /*8ae0*/  FADD.FTZ R179, R179, R136 ;  /* 0x00000088b3b37221 */ /* 0x000fe40000010000 */
[----:B------:R-:W-:Y:S01]  /*8af0*/  FADD.FTZ R144, R144, R145 ;  /* 0x0000009190907221 */ /* 0x000fe20000010000 */
[----:B---3--:R-:W-:Y:S01]  /*8b00*/  F2FP.BF16.PACK_AB R18, R166, R45 ;  /* 0x0000002da612723e */ /* 0x008fe200000010ff */
[----:B------:R-:W-:Y:S02]  /*8b10*/  FADD.FTZ R224, R224, R147 ;  /* 0x00000093e0e07221 */ /* 0x000fe40000010000 */
[----:B------:R-:W-:Y:S01]  /*8b20*/  FADD.FTZ R245, R245, R222 ;  /* 0x000000def5f57221 */ /* 0x000fe20000010000 */
[----:B------:R-:W-:Y:S01]  /*8b30*/  LOP3.LUT R39, R39, R18, RZ, 0xc0, !PT ;  /* 0x0000001227277212 */ /* 0x000fe200078ec0ff */
[----:B------:R-:W-:Y:S02]  /*8b40*/  FADD.FTZ R179, R210, R179 ;  /* 0x000000b3d2b37221 */ /* 0x000fe40000010000 */
[----:B------:R-:W-:Y:S02]  /*8b50*/  FADD.FTZ R137, R137, R144 ;  /* 0x0000009089897221 */ /* 0x000fe40000010000 */
[----:B------:R-:W-:Y:S02]  /*8b60*/  FADD.FTZ R243, R243, R224 ;  /* 0x000000e0f3f37221 */ /* 0x000fe40000010000 */
[C---:B------:R-:W-:Y:S01]  /*8b70*/  HMMA.16816.F32.BF16 R124, R36.reuse, R120, R12 ;  /* 0x00000078247c723c */ /* 0x040fe2000004180c */
[----:B------:R-:W-:Y:S02]  /*8b80*/  FADD.FTZ R245, R226, R245 ;  /* 0x000000f5e2f57221 */ /* 0x000fe40000010000 */
[----:B------:R-:W-:Y:S02]  /*8b90*/  FADD.FTZ R244, R244, R179 ;  /* 0x000000b3f4f47221 */ /* 0x000fe40000010000 */
        /* <DEDUP_REMOVED lines=20> */
[----:B------:R-:W-:Y:S02]  /*8ce0*/  IMAD.MOV.U32 R0, RZ, RZ, R7 ;  /* 0x000000ffff007224 */ /* 0x000fe400078e0007 */
[----:B------:R-:W-:Y:S02]  /*8cf0*/  IMAD.MOV.U32 R3, RZ, RZ, R134 ;  /* 0x000000ffff037224 */ /* 0x000fe400078e0086 */
[C---:B------:R-:W-:Y:S01]  /*8d00*/  HMMA.16816.F32.BF16 R116, R104.reuse, R118, R20 ;  /* 0x000000766874723c */ /* 0x040fe20000041814 */
[----:B------:R-:W-:Y:S03]  /*8d10*/  IMAD.MOV.U32 R132, RZ, RZ, R135 ;  /* 0x000000ffff847224 */ /* 0x000fe600078e0087 */
[----:B------:R-:W-:Y:S04]  /*8d20*/  IMAD.MOV.U32 R2, RZ, RZ, R133 ;  /* 0x000000ffff027224 */ /* 0x000fe800078e0085 */
        /* <DEDUP_REMOVED lines=9> */
.L_x_958:
[----:B------:R-:W1:Y:S01]  /*8dc0*/  SHFL.BFLY PT, R0, R227, 0x2, 0x1f ;  /* 0x0c401f00e3007f89 */ /* 0x000e6200000e0000 */
[----:B------:R-:W-:Y:S01]  /*8dd0*/  MOV R10, 0x3f800000 ;  /* 0x3f800000000a7802 */ /* 0x000fe20000000f00 */
[----:B------:R-:W-:Y:S01]  /*8de0*/  BSSY B0, `(.L_x_962) ;  /* 0x000012d000007945 */ /* 0x000fe20003800000 */
[----:B------:R-:W-:Y:S01]  /*8df0*/  MOV R12, 0x3f800000 ;  /* 0x3f800000000c7802 */ /* 0x000fe20000000f00 */
[----:B------:R-:W2:Y:S01]  /*8e00*/  SHFL.BFLY PT, R4, R225, 0x2, 0x1f ;  /* 0x0c401f00e1047f89 */ /* 0x000ea200000e0000 */
[----:B------:R-:W-:-:S03]  /*8e10*/  ISETP.NE.AND P0, PT, R197, -0x1, PT ;  /* 0xffffffffc500780c */ /* 0x000fc60003f05270 */
[----:B------:R-:W3:Y:S04]  /*8e20*/  SHFL.BFLY PT, R5, R206, 0x2, 0x1f ;  /* 0x0c401f00ce057f89 */ /* 0x000ee800000e0000 */
[----:B------:R-:W4:Y:S06]  /*8e30*/  SHFL.BFLY PT, R8, R223, 0x2, 0x1f ;  /* 0x0c401f00df087f89 */ /* 0x000f2c00000e0000 */
[----:B------:R-:W-:-:S04]  /*8e40*/  @P0 IMAD.WIDE.U32 R16, R197, c[0x0][0x1e8], RZ ;  /* 0x00007a00c5100a25 */ /* 0x000fc800078e00ff */
[----:B-1----:R-:W-:Y:S02]  /*8e50*/  FADD.FTZ R3, R0, R227 ;  /* 0x000000e300037221 */ /* 0x002fe40000010000 */
[----:B------:R-:W1:Y:S01]  /*8e60*/  S2R R0, SR_TID.X ;  /* 0x0000000000007919 */ /* 0x000e620000002100 */
[----:B--2---:R-:W-:-:S03]  /*8e70*/  FADD.FTZ R9, R4, R225 ;  /* 0x000000e104097221 */ /* 0x004fc60000010000 */
[----:B------:R-:W2:Y:S01]  /*8e80*/  SHFL.BFLY PT, R2, R3, 0x1, 0x1f ;  /* 0x0c201f0003027f89 */ /* 0x000ea200000e0000 */
[----:B---3--:R-:W-:-:S03]  /*8e90*/  FADD.FTZ R6, R5, R206 ;  /* 0x000000ce05067221 */ /* 0x008fc60000010000 */
[----:B------:R-:W3:Y:S01]  /*8ea0*/  SHFL.BFLY PT, R4, R9, 0x1, 0x1f ;  /* 0x0c201f0009047f89 */ /* 0x000ee200000e0000 */
[----:B----4-:R-:W-:-:S03]  /*8eb0*/  FADD.FTZ R15, R8, R223 ;  /* 0x000000df080f7221 */ /* 0x010fc60000010000 */
[----:B------:R-:W4:Y:S04]  /*8ec0*/  SHFL.BFLY PT, R5, R6, 0x1, 0x1f ;  /* 0x0c201f0006057f89 */ /* 0x000f2800000e0000 */
[----:B------:R-:W5:Y:S01]  /*8ed0*/  SHFL.BFLY PT, R14, R15, 0x1, 0x1f ;  /* 0x0c201f000f0e7f89 */ /* 0x000f6200000e0000 */
[----:B--2---:R-:W-:Y:S01]  /*8ee0*/  FADD.FTZ R2, R3, R2 ;  /* 0x0000000203027221 */ /* 0x004fe20000010000 */
[----:B-1----:R-:W-:Y:S01]  /*8ef0*/  SHF.R.S32.HI R3, RZ, 0x1f, R0 ;  /* 0x0000001fff037819 */ /* 0x002fe20000011400 */
[----:B---3--:R-:W-:-:S03]  /*8f00*/  FADD.FTZ R4, R9, R4 ;  /* 0x0000000409047221 */ /* 0x008fc60000010000 */
[-C--:B------:R-:W-:Y:S01]  /*8f10*/  LEA.HI R11, R3, R0.reuse, RZ, 0x2 ;  /* 0x00000000030b7211 */ /* 0x080fe200078f10ff */
[----:B------:R-:W-:Y:S01]  /*8f20*/  @P0 IMAD R9, R197, c[0x0][0x1ec], R17 ;  /* 0x00007b00c5090a24 */ /* 0x000fe200078e0211 */
[----:B------:R-:W-:Y:S01]  /*8f30*/  LEA.HI R3, R3, R0, RZ, 0x5 ;  /* 0x0000000003037211 */ /* 0x000fe200078f28ff */
[----:B----4-:R-:W-:Y:S01]  /*8f40*/  FADD.FTZ R5, R6, R5 ;  /* 0x0000000506057221 */ /* 0x010fe20000010000 */
[----:B------:R-:W-:Y:S02]  /*8f50*/  FSETP.NE.FTZ.AND P4, PT, R4, RZ, PT ;  /* 0x000000ff0400720b */ /* 0x000fe40003f95000 */
[--C-:B------:R-:W-:Y:S01]  /*8f60*/  SHF.R.S32.HI R13, RZ, 0x2, R11.reuse ;  /* 0x00000002ff0d7819 */ /* 0x100fe2000001140b */
[----:B-----5:R-:W-:Y:S01]  /*8f70*/  FADD.FTZ R14, R15, R14 ;  /* 0x0000000e0f0e7221 */ /* 0x020fe20000010000 */
[----:B------:R-:W-:Y:S02]  /*8f80*/  SHF.R.S32.HI R8, RZ, 0x1f, R11 ;  /* 0x0000001fff087819 */ /* 0x000fe4000001140b */
[----:B------:R-:W-:-:S02]  /*8f90*/  LOP3.LUT R11, R11, 0x3ffffffc, RZ, 0xc0, !PT ;  /* 0x3ffffffc0b0b7812 */ /* 0x000fc400078ec0ff */
[----:B------:R-:W-:Y:S02]  /*8fa0*/  FSETP.NE.FTZ.AND P6, PT, R2, RZ, PT ;  /* 0x000000ff0200720b */ /* 0x000fe40003fd5000 */
[----:B------:R-:W-:Y:S02]  /*8fb0*/  IADD3 R11, -R11, R0, RZ ;  /* 0x000000000b0b7210 */ /* 0x000fe40007ffe1ff */
[----:B------:R-:W-:Y:S02]  /*8fc0*/  MOV R0, 0x3f800000 ;  /* 0x3f80000000007802 */ /* 0x000fe40000000f00 */
[----:B------:R-:W-:Y:S02]  /*8fd0*/  LEA.HI R8, R8, R13, RZ, 0x3 ;  /* 0x0000000d08087211 */ /* 0x000fe400078f18ff */
[----:B------:R-:W-:Y:S02]  /*8fe0*/  FSETP.NE.FTZ.AND P5, PT, R5, RZ, PT ;  /* 0x000000ff0500720b */ /* 0x000fe40003fb5000 */
[----:B------:R-:W1:Y:S01]  /*8ff0*/  @P4 MUFU.RCP R0, R4 ;  /* 0x0000000400004308 */ /* 0x000e620000001000 */
[----:B------:R-:W-:-:S02]  /*9000*/  LOP3.LUT R8, R8, 0xfffffff8, RZ, 0xc0, !PT ;  /* 0xfffffff808087812 */ /* 0x000fc400078ec0ff */
[----:B------:R-:W-:Y:S02]  /*9010*/  FSETP.NE.FTZ.AND P3, PT, R14, RZ, PT ;  /* 0x000000ff0e00720b */ /* 0x000fe40003f75000 */
[----:B------:R-:W-:Y:S02]  /*9020*/  IADD3 R8, R13, -R8, RZ ;  /* 0x800000080d087210 */ /* 0x000fe40007ffe0ff */
[----:B------:R-:W-:Y:S01]  /*9030*/  MOV R13, 0x3f800000 ;  /* 0x3f800000000d7802 */ /* 0x000fe20000000f00 */
[----:B------:R-:W2:Y:S01]  /*9040*/  @P6 MUFU.RCP R10, R2 ;  /* 0x00000002000a6308 */ /* 0x000ea20000001000 */
[----:B------:R-:W-:Y:S01]  /*9050*/  @P0 MOV R6, R16 ;  /* 0x0000001000060202 */ /* 0x000fe20000000f00 */
[----:B------:R-:W-:Y:S02]  /*9060*/  IMAD.MOV.U32 R16, RZ, RZ, 0x20 ;  /* 0x00000020ff107424 */ /* 0x000fe400078e00ff */
[----:B-1----:R-:W-:-:S04]  /*9070*/  FMUL.FTZ R0, R0, c[0x0][0x2dc] ;  /* 0x0000b70000007a20 */ /* 0x002fc80000410000 */
[----:B------:R-:W1:Y:S01]  /*9080*/  @P5 MUFU.RCP R12, R5 ;  /* 0x00000005000c5308 */ /* 0x000e620000001000 */
[C---:B------:R-:W-:Y:S02]  /*9090*/  FMUL.FTZ R124, R0.reuse, R124 ;  /* 0x0000007c007c7220 */ /* 0x040fe40000410000 */
[C---:B------:R-:W-:Y:S02]  /*90a0*/  FMUL.FTZ R125, R0.reuse, R125 ;  /* 0x0000007d007d7220 */ /* 0x040fe40000410000 */
[----:B------:R-:W-:-:S03]  /*90b0*/  FMUL.FTZ R68, R0, R68 ;  /* 0x0000004400447220 */ /* 0x000fc60000410000 */
[----:B------:R-:W3:Y:S01]  /*90c0*/  @P3 MUFU.RCP R13, R14 ;  /* 0x0000000e000d3308 */ /* 0x000ee20000001000 */
[C---:B------:R-:W-:Y:S01]  /*90d0*/  FMUL.FTZ R69, R0.reuse, R69 ;  /* 0x0000004500457220 */ /* 0x040fe20000410000 */
[----:B------:R-:W-:Y:S01]  /*90e0*/  F2FP.BF16.PACK_AB R124, R125, R124 ;  /* 0x0000007c7d7c723e */ /* 0x000fe200000010ff */
[C---:B------:R-:W-:Y:S02]  /*90f0*/  FMUL.FTZ R76, R0.reuse, R76 ;  /* 0x0000004c004c7220 */ /* 0x040fe40000410000 */
[C---:B------:R-:W-:Y:S01]  /*9100*/  FMUL.FTZ R77, R0.reuse, R77 ;  /* 0x0000004d004d7220 */ /* 0x040fe20000410000 */
[----:B------:R-:W-:Y:S01]  /*9110*/  F2FP.BF16.PACK_AB R68, R69, R68 ;  /* 0x000000444544723e */ /* 0x000fe200000010ff */
[C---:B------:R-:W-:Y:S01]  /*9120*/  FMUL.FTZ R80, R0.reuse, R80 ;  /* 0x0000005000507220 */ /* 0x040fe20000410000 */
[----:B------:R-:W4:Y:S01]  /*9130*/  @P6 MUFU.LG2 R2, R2 ;  /* 0x0000000200026308 */ /* 0x000f220000000c00 */
        /* <DEDUP_REMOVED lines=13> */
[----:B------:R-:W5:Y:S01]  /*9210*/  @P5 MUFU.LG2 R5, R5 ;  /* 0x0000000500055308 */ /* 0x000f620000000c00 */
[----:B------:R-:W-:Y:S01]  /*9220*/  FMUL.FTZ R101, R0, R101 ;  /* 0x0000006500657220 */ /* 0x000fe20000410000 */
[----:B------:R-:W-:Y:S01]  /*9230*/  LOP3.LUT R0, R8, 0x1, RZ, 0xc0, !PT ;  /* 0x0000000108007812 */ /* 0x000fe200078ec0ff */
[----:B--2---:R-:W-:Y:S01]  /*9240*/  FMUL.FTZ R10, R10, c[0x0][0x2dc] ;  /* 0x0000b7000a0a7a20 */ /* 0x004fe20000410000 */
[----:B------:R-:W-:Y:S01]  /*9250*/  F2FP.BF16.PACK_AB R96, R97, R96 ;  /* 0x000000606160723e */ /* 0x000fe200000010ff */
[----:B-1----:R-:W-:Y:S01]  /*9260*/  FMUL.FTZ R12, R12, c[0x0][0x2dc] ;  /* 0x0000b7000c0c7a20 */ /* 0x002fe20000410000 */
[----:B------:R-:W-:Y:S01]  /*9270*/  ISETP.NE.U32.AND P1, PT, R0, 0x1, PT ;  /* 0x000000010000780c */ /* 0x000fe20003f25070 */
[----:B------:R-:W-:Y:S01]  /*9280*/  IMAD.MOV.U32 R0, RZ, RZ, -0x10 ;  /* 0xfffffff0ff007424 */ /* 0x000fe200078e00ff */
[----:B------:R-:W-:Y:S01]  /*9290*/  F2FP.BF16.PACK_AB R100, R101, R100 ;  /* 0x000000646564723e */ /* 0x000fe200000010ff */
[C---:B------:R-:W-:Y:S01]  /*92a0*/  FMUL.FTZ R128, R10.reuse, R128 ;  /* 0x000000800a807220 */ /* 0x040fe20000410000 */
[----:B------:R-:W1:Y:S01]  /*92b0*/  @P4 MUFU.LG2 R4, R4 ;  /* 0x0000000400044308 */ /* 0x000e620000000c00 */
[----:B------:R-:W-:Y:S01]  /*92c0*/  FMUL.FTZ R129, R10, R129 ;  /* 0x000000810a817220 */ /* 0x000fe20000410000 */
[----:B------:R-:W-:Y:S01]  /*92d0*/  SEL R0, R0, 0x10, !P1 ;  /* 0x0000001000007807 */ /* 0x000fe20004800000 */
[----:B------:R-:W-:Y:S01]  /*92e0*/  FMUL.FTZ R120, R10, R120 ;  /* 0x000000780a787220 */ /* 0x000fe20000410000 */
[----:B------:R-:W-:Y:S01]  /*92f0*/  R2P PR, R8, 0x6 ;  /* 0x0000000608007804 */ /* 0x000fe20000000000 */
[----:B------:R-:W-:Y:S01]  /*9300*/  FMUL.FTZ R121, R10, R121 ;  /* 0x000000790a797220 */ /* 0x000fe20000410000 */
[----:B------:R-:W-:Y:S01]  /*9310*/  SHF.L.U32 R8, R8, 0x6, RZ ;  /* 0x0000000608087819 */ /* 0x000fe200000006ff */
[C---:B------:R-:W-:Y:S01]  /*9320*/  FMUL.FTZ R72, R10.reuse, R72 ;  /* 0x000000480a487220 */ /* 0x040fe20000410000 */
[----:B------:R-:W-:Y:S01]  /*9330*/  F2FP.BF16.PACK_AB R128, R129, R128 ;  /* 0x000000808180723e */ /* 0x000fe200000010ff */
[----:B------:R-:W-:Y:S01]  /*9340*/  FMUL.FTZ R73, R10, R73 ;  /* 0x000000490a497220 */ /* 0x000fe20000410000 */
[----:B------:R-:W-:Y:S01]  /*9350*/  LOP3.LUT R8, R8, 0x1c0, RZ, 0xc0, !PT ;  /* 0x000001c008087812 */ /* 0x000fe200078ec0ff */
[----:B------:R-:W-:Y:S01]  /*9360*/  FMUL.FTZ R116, R10, R116 ;  /* 0x000000740a747220 */ /* 0x000fe20000410000 */
[----:B------:R-:W-:Y:S01]  /*9370*/  SEL R16, R16, 0xffffffe0, !P1 ;  /* 0xffffffe010107807 */ /* 0x000fe20004800000 */
[----:B------:R-:W-:Y:S01]  /*9380*/  FMUL.FTZ R117, R10, R117 ;  /* 0x000000750a757220 */ /* 0x000fe20000410000 */
[----:B------:R-:W-:Y:S01]  /*9390*/  LEA.HI R8, R8, R8, RZ, 0x1d ;  /* 0x0000000808087211 */ /* 0x000fe200078fe8ff */
        /* <DEDUP_REMOVED lines=12> */
[----:B------:R-:W-:Y:S01]  /*9460*/  FMUL.FTZ R105, R10, R105 ;  /* 0x000000690a697220 */ /* 0x000fe20000410000 */
[----:B------:R-:W-:Y:S01]  /*9470*/  SHF.R.S32.HI R10, RZ, 0x5, R3 ;  /* 0x00000005ff0a7819 */ /* 0x000fe20000011403 */
[----:B---3--:R-:W-:Y:S01]  /*9480*/  FMUL.FTZ R13, R13, c[0x0][0x2dc] ;  /* 0x0000b7000d0d7a20 */ /* 0x008fe20000410000 */
[----:B------:R-:W2:Y:S01]  /*9490*/  LDC.U8 R3, c[0x0][0x329] ;  /* 0x0000ca40ff037b82 */ /* 0x000ea20000000000 */
[----:B------:R-:W-:Y:S01]  /*94a0*/  FMUL.FTZ R130, R12, R130 ;  /* 0x000000820c827220 */ /* 0x000fe20000410000 */
[----:B------:R-:W-:Y:S01]  /*94b0*/  LEA R11, R10, R11, 0x9 ;  /* 0x0000000b0a0b7211 */ /* 0x000fe200078e48ff */
[C---:B------:R-:W-:Y:S01]  /*94c0*/  FMUL.FTZ R131, R12.reuse, R131 ;  /* 0x000000830c837220 */ /* 0x040fe20000410000 */
[----:B------:R-:W-:Y:S01]  /*94d0*/  F2FP.BF16.PACK_AB R108, R109, R108 ;  /* 0x0000006c6d6c723e */ /* 0x000fe200000010ff */
[C---:B------:R-:W-:Y:S01]  /*94e0*/  FMUL.FTZ R122, R12.reuse, R122 ;  /* 0x0000007a0c7a7220 */ /* 0x040fe20000410000 */
[----:B------:R-:W-:Y:S01]  /*94f0*/  LEA R8, R11, R8, 0x1 ;  /* 0x000000080b087211 */ /* 0x000fe200078e08ff */
[C---:B------:R-:W-:Y:S01]  /*9500*/  FMUL.FTZ R123, R12.reuse, R123 ;  /* 0x0000007b0c7b7220 */ /* 0x040fe20000410000 */
[----:B------:R-:W-:Y:S01]  /*9510*/  F2FP.BF16.PACK_AB R130, R131, R130 ;  /* 0x000000828382723e */ /* 0x000fe200000010ff */
[----:B------:R-:W-:Y:S01]  /*9520*/  FMUL.FTZ R74, R12, R74 ;  /* 0x0000004a0c4a7220 */ /* 0x000fe20000410000 */
[----:B------:R-:W-:Y:S01]  /*9530*/  SHF.L.U32 R11, R8, 0x1, RZ ;  /* 0x00000001080b7819 */ /* 0x000fe200000006ff */
[C---:B------:R-:W-:Y:S01]  /*9540*/  FMUL.FTZ R75, R12.reuse, R75 ;  /* 0x0000004b0c4b7220 */ /* 0x040fe20000410000 */
[----:B------:R-:W-:Y:S01]  /*9550*/  F2FP.BF16.PACK_AB R122, R123, R122 ;  /* 0x0000007a7b7a723e */ /* 0x000fe200000010ff */
[C---:B------:R-:W-:Y:S01]  /*9560*/  FMUL.FTZ R118, R12.reuse, R118 ;  /* 0x000000760c767220 */ /* 0x040fe20000410000 */
[C---:B------:R-:W-:Y:S01]  /*9570*/  IADD3 R15, R11.reuse, 0x40, RZ ;  /* 0x000000400b0f7810 */ /* 0x040fe20007ffe0ff */
[C---:B------:R-:W-:Y:S01]  /*9580*/  FMUL.FTZ R119, R12.reuse, R119 ;  /* 0x000000770c777220 */ /* 0x040fe20000410000 */
[----:B------:R-:W-:Y:S01]  /*9590*/  @P2 IADD3 R15, R11, -0x40, RZ ;  /* 0xffffffc00b0f2810 */ /* 0x000fe20007ffe0ff */
[C---:B------:R-:W-:Y:S01]  /*95a0*/  FMUL.FTZ R86, R12.reuse, R86 ;  /* 0x000000560c567220 */ /* 0x040fe20000410000 */
[----:B------:R-:W-:Y:S01]  /*95b0*/  F2FP.BF16.PACK_AB R74, R75, R74 ;  /* 0x0000004a4b4a723e */ /* 0x000fe200000010ff */
[C---:B------:R-:W-:Y:S01]  /*95c0*/  FMUL.FTZ R87, R12.reuse, R87 ;  /* 0x000000570c577220 */ /* 0x040fe20000410000 */
[----:B------:R-:W-:Y:S01]  /*95d0*/  IADD3 R17, R11, R16, RZ ;  /* 0x000000100b117210 */ /* 0x000fe20007ffe0ff */
[C---:B------:R-:W-:Y:S01]  /*95e0*/  FMUL.FTZ R94, R12.reuse, R94 ;  /* 0x0000005e0c5e7220 */ /* 0x040fe20000410000 */
[----:B------:R-:W-:Y:S01]  /*95f0*/  F2FP.BF16.PACK_AB R118, R119, R118 ;  /* 0x000000767776723e */ /* 0x000fe200000010ff */
[C---:B------:R-:W-:Y:S01]  /*9600*/  FMUL.FTZ R95, R12.reuse, R95 ;  /* 0x0000005f0c5f7220 */ /* 0x040fe20000410000 */
[----:B--2---:R-:W-:Y:S01]  /*9610*/  ISETP.NE.AND P1, PT, R3, RZ, PT ;  /* 0x000000ff0300720c */ /* 0x004fe20003f25270 */
[C---:B------:R-:W-:Y:S01]  /*9620*/  FMUL.FTZ R110, R12.reuse, R110 ;  /* 0x0000006e0c6e7220 */ /* 0x040fe20000410000 */
[----:B------:R-:W-:Y:S01]  /*9630*/  STS [R11], R128 ;  /* 0x000000800b007388 */ /* 0x000fe20000000800 */
[C---:B------:R-:W-:Y:S01]  /*9640*/  FMUL.FTZ R111, R12.reuse, R111 ;  /* 0x0000006f0c6f7220 */ /* 0x040fe20000410000 */
[----:B------:R-:W-:Y:S01]  /*9650*/  F2FP.BF16.PACK_AB R86, R87, R86 ;  /* 0x000000565756723e */ /* 0x000fe200000010ff */
[C---:B------:R-:W-:Y:S01]  /*9660*/  FMUL.FTZ R106, R12.reuse, R106 ;  /* 0x0000006a0c6a7220 */ /* 0x040fe20000410000 */
[----:B------:R-:W-:Y:S01]  /*9670*/  STS [R11+0x400], R130 ;  /* 0x000400820b007388 */ /* 0x000fe20000000800 */
[----:B------:R-:W-:Y:S01]  /*9680*/  FMUL.FTZ R107, R12, R107 ;  /* 0x0000006b0c6b7220 */ /* 0x000fe20000410000 */
[----:B------:R-:W-:Y:S01]  /*9690*/  F2FP.BF16.PACK_AB R94, R95, R94 ;  /* 0x0000005e5f5e723e */ /* 0x000fe200000010ff */
[----:B------:R-:W2:Y:S01]  /*96a0*/  LDC.U8 R12, c[0x0][0x328] ;  /* 0x0000ca00ff0c7b82 */ /* 0x000ea20000000000 */
[C---:B------:R-:W-:Y:S01]  /*96b0*/  FMUL.FTZ R126, R13.reuse, R126 ;  /* 0x0000007e0d7e7220 */ /* 0x040fe20000410000 */
[----:B------:R-:W-:Y:S01]  /*96c0*/  IADD3 R21, R16, 0x400, R15 ;  /* 0x0000040010157810 */ /* 0x000fe20007ffe00f */
        /* <DEDUP_REMOVED lines=13> */
[----:B------:R-:W-:Y:S01]  /*97a0*/  F2FP.BF16.PACK_AB R78, R79, R78 ;  /* 0x0000004e4f4e723e */ /* 0x000fe200000010ff */
[C---:B------:R-:W-:Y:S01]  /*97b0*/  FMUL.FTZ R90, R13.reuse, R90 ;  /* 0x0000005a0d5a7220 */ /* 0x040fe20000410000 */
[----:B------:R-:W3:Y:S01]  /*97c0*/  S2R R8, SR_CTAID.Y ;  /* 0x0000000000087919 */ /* 0x000ee20000002600 */
[----:B------:R-:W-:Y:S01]  /*97d0*/  FMUL.FTZ R91, R13, R91 ;  /* 0x0000005b0d5b7220 */ /* 0x000fe20000410000 */
[----:B------:R-:W-:Y:S01]  /*97e0*/  F2FP.BF16.PACK_AB R82, R83, R82 ;  /* 0x000000525352723e */ /* 0x000fe200000010ff */
[----:B------:R-:W-:-:S02]  /*97f0*/  FMUL.FTZ R114, R13, R114 ;  /* 0x000000720d727220 */ /* 0x000fc40000410000 */
[----:B------:R-:W-:Y:S01]  /*9800*/  FMUL.FTZ R115, R13, R115 ;  /* 0x000000730d737220 */ /* 0x000fe20000410000 */
[----:B------:R-:W-:Y:S01]  /*9810*/  F2FP.BF16.PACK_AB R90, R91, R90 ;  /* 0x0000005a5b5a723e */ /* 0x000fe200000010ff */
[C---:B------:R-:W-:Y:S01]  /*9820*/  FMUL.FTZ R98, R13.reuse, R98 ;  /* 0x000000620d627220 */ /* 0x040fe20000410000 */
[----:B--2---:R-:W-:Y:S01]  /*9830*/  @!P1 ISETP.NE.AND P2, PT, R12, RZ, PT ;  /* 0x000000ff0c00920c */ /* 0x004fe20003f45270 */
[----:B------:R-:W-:Y:S01]  /*9840*/  FMUL.FTZ R99, R13, R99 ;  /* 0x000000630d637220 */ /* 0x000fe20000410000 */
[----:B------:R-:W-:Y:S01]  /*9850*/  F2FP.BF16.PACK_AB R114, R115, R114 ;  /* 0x000000727372723e */ /* 0x000fe200000010ff */
[C---:B------:R-:W-:Y:S02]  /*9860*/  FMUL.FTZ R102, R13.reuse, R102 ;  /* 0x000000660d667220 */ /* 0x040fe40000410000 */
[----:B------:R-:W-:Y:S01]  /*9870*/  FMUL.FTZ R13, R13, R103 ;  /* 0x000000670d0d7220 */ /* 0x000fe20000410000 */
[----:B------:R-:W-:Y:S01]  /*9880*/  F2FP.BF16.PACK_AB R98, R99, R98 ;  /* 0x000000626362723e */ /* 0x000fe200000010ff */
[----:B------:R-:W-:-:S02]  /*9890*/  IMAD.IADD R23, R0, 0x1, R15 ;  /* 0x0000000100177824 */ /* 0x000fc400078e020f */
[----:B----4-:R-:W-:Y:S01]  /*98a0*/  @P6 FMUL.FTZ R2, R2, 0.69314718246459960938 ;  /* 0x3f31721802026820 */ /* 0x010fe20000410000 */
[----:B------:R-:W-:Y:S01]  /*98b0*/  F2FP.BF16.PACK_AB R102, R13, R102 ;  /* 0x000000660d66723e */ /* 0x000fe200000010ff */
[----:B-----5:R-:W-:Y:S01]  /*98c0*/  @P5 FMUL.FTZ R5, R5, 0.69314718246459960938 ;  /* 0x3f31721805055820 */ /* 0x020fe20000410000 */
[----:B------:R-:W-:Y:S01]  /*98d0*/  IADD3 R13, R11, R0, RZ ;  /* 0x000000000b0d7210 */ /* 0x000fe20007ffe0ff */
[----:B-1----:R-:W-:-:S03]  /*98e0*/  @P4 FMUL.FTZ R4, R4, 0.69314718246459960938 ;  /* 0x3f31721804044820 */ /* 0x002fc60000410000 */
[----:B------:R-:W-:Y:S01]  /*98f0*/  IADD3 R19, R13, R16, RZ ;  /* 0x000000100d137210 */ /* 0x000fe20007ffe0ff */
[----:B------:R-:W-:Y:S01]  /*9900*/  STS [R13], R120 ;  /* 0x000000780d007388 */ /* 0x000fe20000000800 */
[----:B---3--:R-:W-:-:S03]  /*9910*/  @!P0 IMAD.WIDE.U32 R48, R8, c[0x0][0x1e0], RZ ;  /* 0x0000780008308a25 */ /* 0x008fc600078e00ff */
[----:B------:R-:W-:Y:S02]  /*9920*/  STS [R13+0x400], R122 ;  /* 0x0004007a0d007388 */ /* 0x000fe40000000800 */
[----:B------:R-:W-:Y:S01]  /*9930*/  @!P0 MOV R6, R48 ;  /* 0x0000003000068202 */ /* 0x000fe20000000f00 */
[----:B------:R-:W-:Y:S01]  /*9940*/  @P3 FMUL.FTZ R48, R14, 0.69314718246459960938 ;  /* 0x3f3172180e303820 */ /* 0x000fe20000410000 */
[----:B------:R-:W-:Y:S04]  /*9950*/  STS [R11+0x2000], R124 ;  /* 0x0020007c0b007388 */ /* 0x000fe80000000800 */
[----:B------:R1:W-:Y:S04]  /*9960*/  STS [R11+0x2400], R126 ;  /* 0x0024007e0b007388 */ /* 0x0003e80000000800 */
[----:B------:R-:W-:Y:S04]  /*9970*/  STS [R13+0x2000], R68 ;  /* 0x002000440d007388 */ /* 0x000fe80000000800 */
[----:B------:R2:W-:Y:S04]  /*9980*/  STS [R13+0x2400], R70 ;  /* 0x002400460d007388 */ /* 0x0005e80000000800 */
[----:B------:R-:W-:Y:S04]  /*9990*/  STS [R17], R72 ;  /* 0x0000004811007388 */ /* 0x000fe80000000800 */
[----:B------:R-:W-:Y:S04]  /*99a0*/  STS [R17+0x400], R74 ;  /* 0x0004004a11007388 */ /* 0x000fe80000000800 */
[----:B------:R-:W-:Y:S04]  /*99b0*/  STS [R19], R116 ;  /* 0x0000007413007388 */ /* 0x000fe80000000800 */
[----:B------:R-:W-:Y:S01]  /*99c0*/  STS [R19+0x400], R118 ;  /* 0x0004007613007388 */ /* 0x000fe20000000800 */
[----:B-1----:R-:W-:-:S03]  /*99d0*/  @P1 MOV R11, c[0x0][0x210] ;  /* 0x00008400000b1a02 */ /* 0x002fc60000000f00 */
[----:B------:R-:W-:Y:S02]  /*99e0*/  STS [R17+0x2000], R76 ;  /* 0x0020004c11007388 */ /* 0x000fe40000000800 */
[----:B------:R-:W-:Y:S02]  /*99f0*/  @P1 IMAD R11, R11, c[0x0][0x214], RZ ;  /* 0x000085000b0b1a24 */ /* 0x000fe400078e02ff */
[----:B------:R1:W-:Y:S01]  /*9a00*/  STS [R17+0x2400], R78 ;  /* 0x0024004e11007388 */ /* 0x0003e20000000800 */
[----:B--2---:R-:W-:-:S03]  /*9a10*/  @!P1 MOV R13, c[0x0][0x214] ;  /* 0x00008500000d9a02 */ /* 0x004fc60000000f00 */
[----:B------:R-:W-:Y:S01]  /*9a20*/  STS [R19+0x2000], R80 ;  /* 0x0020005013007388 */ /* 0x000fe20000000800 */
[----:B------:R-:W-:Y:S02]  /*9a30*/  @!P1 SEL R11, R13, c[0x0][0x234], !P2 ;  /* 0x00008d000d0b9a07 */ /* 0x000fe40005000000 */
[----:B------:R-:W-:Y:S01]  /*9a40*/  ISETP.NE.AND P2, PT, R12, RZ, PT ;  /* 0x000000ff0c00720c */ /* 0x000fe20003f45270 */
[----:B------:R2:W-:Y:S01]  /*9a50*/  STS [R19+0x2400], R82 ;  /* 0x0024005213007388 */ /* 0x0005e20000000800 */
[----:B------:R-:W-:Y:S01]  /*9a60*/  @P1 MOV R13, 0x1 ;  /* 0x00000001000d1802 */ /* 0x000fe20000000f00 */
[----:B------:R-:W-:Y:S01]  /*9a70*/  @!P1 IMAD R13, R11, c[0x0][0x1c0], RZ ;  /* 0x000070000b0d9a24 */ /* 0x000fe200078e02ff */
[----:B------:R-:W-:Y:S01]  /*9a80*/  ISETP.EQ.AND P2, PT, R3, RZ, P2 ;  /* 0x000000ff0300720c */ /* 0x000fe20001742270 */
[----:B------:R-:W-:Y:S01]  /*9a90*/  STS [R15], R84 ;  /* 0x000000540f007388 */ /* 0x000fe20000000800 */
[----:B------:R-:W-:Y:S01]  /*9aa0*/  @!P0 SHF.R.S32.HI R3, RZ, 0x1f, R8 ;  /* 0x0000001fff038819 */ /* 0x000fe20000011408 */
[----:B------:R-:W-:-:S02]  /*9ab0*/  IMAD R13, R8, R13, RZ ;  /* 0x0000000d080d7224 */ /* 0x000fc400078e02ff */
[----:B------:R-:W-:Y:S02]  /*9ac0*/  STS [R15+0x400], R86 ;  /* 0x000400560f007388 */ /* 0x000fe40000000800 */
[----:B------:R-:W-:Y:S01]  /*9ad0*/  @!P0 IMAD R3, R3, c[0x0][0x1e0], RZ ;  /* 0x0000780003038a24 */ /* 0x000fe200078e02ff */
[----:B------:R-:W-:Y:S01]  /*9ae0*/  SEL R13, R13, RZ, !P2 ;  /* 0x000000ff0d0d7207 */ /* 0x000fe20005000000 */
[----:B------:R-:W-:Y:S02]  /*9af0*/  STS [R23], R92 ;  /* 0x0000005c17007388 */ /* 0x000fe40000000800 */
[----:B------:R-:W-:Y:S02]  /*9b00*/  @!P0 IMAD R3, R8, c[0x0][0x1e4], R3 ;  /* 0x0000790008038a24 */ /* 0x000fe400078e0203 */
[----:B------:R-:W-:Y:S01]  /*9b10*/  STS [R23+0x400], R94 ;  /* 0x0004005e17007388 */ /* 0x000fe20000000800 */
[----:B-1----:R-:W-:Y:S01]  /*9b20*/  IADD3 R17, R16, R15, RZ ;  /* 0x0000000f10117210 */ /* 0x002fe20007ffe0ff */
[----:B------:R-:W-:Y:S01]  /*9b30*/  @P2 IMAD R0, R8, c[0x0][0x214], RZ ;  /* 0x0000850008002a24 */ /* 0x000fe200078e02ff */
[----:B------:R-:W-:Y:S01]  /*9b40*/  @!P2 CS2R R50, SRZ ;  /* 0x000000000032a805 */ /* 0x000fe2000001ff00 */
[----:B------:R-:W-:Y:S01]  /*9b50*/  STS [R15+0x2000], R88 ;  /* 0x002000580f007388 */ /* 0x000fe20000000800 */
[----:B------:R-:W-:-:S02]  /*9b60*/  @!P0 IADD3 R9, R49, R3, RZ ;  /* 0x0000000331098210 */ /* 0x000fc40007ffe0ff */
[----:B------:R-:W-:Y:S01]  /*9b70*/  @P2 SEL R197, R0, R197, !P0 ;  /* 0x000000c500c52207 */ /* 0x000fe20004000000 */
[----:B------:R1:W-:Y:S01]  /*9b80*/  STS [R15+0x2400], R90 ;  /* 0x0024005a0f007388 */ /* 0x0003e20000000800 */
[----:B--2---:R-:W-:Y:S02]  /*9b90*/  IADD3 R19, R16, R23, RZ ;  /* 0x0000001710137210 */ /* 0x004fe40007ffe0ff */
[----:B------:R-:W-:Y:S01]  /*9ba0*/  @P2 SHF.R.S32.HI R51, RZ, 0x1f, R197 ;  /* 0x0000001fff332819 */ /* 0x000fe200000114c5 */
[----:B------:R2:W-:Y:S01]  /*9bb0*/  STS [R23+0x2000], R112 ;  /* 0x0020007017007388 */ /* 0x0005e20000000800 */
[----:B------:R-:W-:Y:S02]  /*9bc0*/  @P2 MOV R50, R197 ;  /* 0x000000c500322202 */ /* 0x000fe40000000f00 */
[----:B------:R-:W-:Y:S01]  /*9bd0*/  LOP3.LUT P2, RZ, R200, 0x3, RZ, 0xc0, !PT ;  /* 0x00000003c8ff7812 */ /* 0x000fe2000784c0ff */
[----:B------:R2:W-:Y:S01]  /*9be0*/  STS [R23+0x2400], R114 ;  /* 0x0024007217007388 */ /* 0x0005e20000000800 */
[----:B------:R-:W-:Y:S01]  /*9bf0*/  MOV R8, 0x7f800000 ;  /* 0x7f80000000087802 */ /* 0x000fe20000000f00 */
[----:B------:R-:W-:Y:S01]  /*9c00*/  @P6 FFMA.FTZ R8, R135, c[0x0][0x238], R2 ;  /* 0x00008e0087086a23 */ /* 0x000fe20000010002 */
[----:B------:R-:W-:Y:S01]  /*9c10*/  MOV R2, 0x7f800000 ;  /* 0x7f80000000027802 */ /* 0x000fe20000000f00 */
[----:B------:R2:W-:Y:S01]  /*9c20*/  STS [R17], R108 ;  /* 0x0000006c11007388 */ /* 0x0005e20000000800 */
[----:B------:R-:W-:Y:S01]  /*9c30*/  MOV R3, 0x7f800000 ;  /* 0x7f80000000037802 */ /* 0x000fe20000000f00 */
[----:B------:R-:W-:-:S02]  /*9c40*/  @P4 FFMA.FTZ R2, R133, c[0x0][0x238], R4 ;  /* 0x00008e0085024a23 */ /* 0x000fc40000010004 */
[----:B------:R2:W-:Y:S01]  /*9c50*/  STS [R17+0x400], R110 ;  /* 0x0004006e11007388 */ /* 0x0005e20000000800 */
[----:B------:R-:W-:-:S03]  /*9c60*/  @P3 FFMA.FTZ R3, R7, c[0x0][0x238], R48 ;  /* 0x00008e0007033a23 */ /* 0x000fc60000010030 */
[----:B------:R2:W-:Y:S04]  /*9c70*/  STS [R19], R104 ;  /* 0x0000006813007388 */ /* 0x0005e80000000800 */
[----:B------:R2:W-:Y:S01]  /*9c80*/  STS [R21], R106 ;  /* 0x0000006a15007388 */ /* 0x0005e20000000800 */
[----:B-1----:R-:W-:Y:S01]  /*9c90*/  @P1 MOV R15, c[0x0][0x210] ;  /* 0x00008400000f1a02 */ /* 0x002fe20000000f00 */
[----:B------:R-:W-:Y:S02]  /*9ca0*/  @!P1 IMAD.MOV.U32 R15, RZ, RZ, 0x1 ;  /* 0x00000001ff0f9424 */ /* 0x000fe400078e00ff */
[----:B------:R2:W-:Y:S04]  /*9cb0*/  STS [R17+0x2000], R96 ;  /* 0x0020006011007388 */ /* 0x0005e80000000800 */
[----:B------:R2:W-:Y:S04]  /*9cc0*/  STS [R17+0x2400], R98 ;  /* 0x0024006211007388 */ /* 0x0005e80000000800 */
[----:B------:R2:W-:Y:S04]  /*9cd0*/  STS [R19+0x2000], R100 ;  /* 0x0020006413007388 */ /* 0x0005e80000000800 */
[----:B------:R2:W-:Y:S04]  /*9ce0*/  STS [R21+0x2000], R102 ;  /* 0x0020006615007388 */ /* 0x0005e80000000800 */
[----:B------:R-:W-:Y:S06]  /*9cf0*/  BAR.SYNC.DEFER_BLOCKING 0x0 ;  /* 0x0000000000007b1d */ /* 0x000fec0000010000 */
[----:B------:R-:W1:Y:S04]  /*9d00*/  S2R R0, SR_CTAID.X ;  /* 0x0000000000007919 */ /* 0x000e680000002500 */
[----:B------:R-:W3:Y:S04]  /*9d10*/  S2R R12, SR_CTAID.Z ;  /* 0x00000000000c7919 */ /* 0x000ee80000002700 */
[----:B------:R2:W4:Y:S04]  /*9d20*/  LDS.128 R40, [R198] ;  /* 0x00000000c6287984 */ /* 0x0005280000000c00 */
[----:B------:R2:W2:Y:S01]  /*9d30*/  LDS.128 R36, [R198+0x800] ;  /* 0x00080000c6247984 */ /* 0x0004a20000000c00 */
[----:B-1----:R-:W-:-:S03]  /*9d40*/  IMAD R0, R0, R15, RZ ;  /* 0x0000000f00007224 */ /* 0x002fc600078e02ff */
[----:B------:R1:W1:Y:S01]  /*9d50*/  LDS.128 R32, [R198+0x1000] ;  /* 0x00100000c6207984 */ /* 0x0002620000000c00 */
[----:B---3--:R-:W-:Y:S01]  /*9d60*/  IMAD R13, R12, R11, R13 ;  /* 0x0000000b0c0d7224 */ /* 0x008fe200078e020d */
[----:B------:R-:W-:Y:S02]  /*9d70*/  SHF.L.U32 R0, R0, 0x7, RZ ;  /* 0x0000000700007819 */ /* 0x000fe400000006ff */
[----:B------:R3:W1:Y:S01]  /*9d80*/  LDS.128 R28, [R198+0x1800] ;  /* 0x00180000c61c7984 */ /* 0x0006620000000c00 */
[----:B------:R-:W-:Y:S01]  /*9d90*/  MOV R11, 0x7f800000 ;  /* 0x7f800000000b7802 */ /* 0x000fe20000000f00 */
[----:B------:R-:W-:Y:S01]  /*9da0*/  @P5 FFMA.FTZ R11, R134, c[0x0][0x238], R5 ;  /* 0x00008e00860b5a23 */ /* 0x000fe20000010005 */
[--C-:B------:R-:W-:Y:S01]  /*9db0*/  IADD3 R14, P1, P0, R0, R50, R13.reuse ;  /* 0x00000032000e7210 */ /* 0x100fe2000783e00d */
[----:B------:R3:W1:Y:S01]  /*9dc0*/  LDS.128 R24, [R198+0x2000] ;  /* 0x00200000c6187984 */ /* 0x0006620000000c00 */
[----:B------:R-:W-:Y:S02]  /*9dd0*/  SHF.R.S32.HI R0, RZ, 0x1f, R0 ;  /* 0x0000001fff007819 */ /* 0x000fe40000011400 */
[----:B------:R-:W-:Y:S01]  /*9de0*/  SHF.R.S32.HI R13, RZ, 0x1f, R13 ;  /* 0x0000001fff0d7819 */ /* 0x000fe2000001140d */
[----:B------:R3:W1:Y:S03]  /*9df0*/  LDS.128 R20, [R198+0x2800] ;  /* 0x00280000c6147984 */ /* 0x0006660000000c00 */
[----:B------:R-:W-:Y:S01]  /*9e00*/  IADD3.X R0, R0, R51, R13, P1, P0 ;  /* 0x0000003300007210 */ /* 0x000fe20000fe040d */
[----:B------:R3:W1:Y:S04]  /*9e10*/  LDS.128 R16, [R198+0x3000] ;  /* 0x00300000c6107984 */ /* 0x0006680000000c00 */
[----:B------:R3:W1:Y:S01]  /*9e20*/  LDS.128 R44, [R198+0x3800] ;  /* 0x00380000c62c7984 */ /* 0x0006620000000c00 */
        /* <DEDUP_REMOVED lines=18> */
[-C--:B------:R-:W-:Y:S01]  /*9f50*/  @!P5 IMAD R13, R13, R15.reuse, RZ ;  /* 0x0000000f0d0dd224 */ /* 0x080fe200078e02ff */
        /* <DEDUP_REMOVED lines=21> */
.L_x_963:
[----:B------:R-:W-:Y:S05]  /*a0b0*/  BSYNC B0 ;  /* 0x0000000000007941 */ /* 0x000fea0003800000 */
.L_x_962:
[----:B------:R-:W-:Y:S01]  /*a0c0*/  IADD3 R6, P0, R218, R6, RZ ;  /* 0x00000006da067210 */ /* 0x000fe20007f1e0ff */
[----:B------:R-:W-:Y:S01]  /*a0d0*/  BSSY B0, `(.L_x_964) ;  /* 0x0000011000007945 */ /* 0x000fe20003800000 */
[----:B------:R-:W-:-:S02]  /*a0e0*/  SHF.R.S32.HI R0, RZ, 0x1f, R12 ;  /* 0x0000001fff007819 */ /* 0x000fc4000001140c */
[----:B------:R-:W-:Y:S02]  /*a0f0*/  IADD3.X R7, R219, R9, RZ, P0, !PT ;  /* 0x00000009db077210 */ /* 0x000fe400007fe4ff */
[----:B------:R-:W-:Y:S01]  /*a100*/  ISETP.GE.AND P0, PT, R228, R196, PT ;  /* 0x000000c4e400720c */ /* 0x000fe20003f06270 */
[----:B---3--:R-:W-:-:S04]  /*a110*/  IMAD R3, R0, c[0x0][0x1f0], RZ ;  /* 0x00007c0000037a24 */ /* 0x008fc800078e02ff */
[C---:B------:R-:W-:Y:S02]  /*a120*/  IMAD R3, R12.reuse, c[0x0][0x1f4], R3 ;  /* 0x00007d000c037a24 */ /* 0x040fe400078e0203 */
[----:B------:R-:W-:-:S05]  /*a130*/  IMAD.WIDE.U32 R12, R12, c[0x0][0x1f0], R6 ;  /* 0x00007c000c0c7a25 */ /* 0x000fca00078e0006 */
[----:B------:R-:W-:Y:S01]  /*a140*/  IADD3 R5, R13, R3, RZ ;  /* 0x000000030d057210 */ /* 0x000fe20007ffe0ff */
        /* <DEDUP_REMOVED lines=8> */
[----:B----4-:R3:W-:Y:S02]  /*a1d0*/  STG.E.128 [R2.64], R40 ;  /* 0x0000002802007986 */ /* 0x0107e4000c101d14 */
.L_x_965:
[----:B------:R-:W-:Y:S05]  /*a1e0*/  BSYNC B0 ;  /* 0x0000000000007941 */ /* 0x000fea0003800000 */
.L_x_964:
[----:B------:R-:W-:Y:S01]  /*a1f0*/  ISETP.GE.AND P0, PT, R211, R196, PT ;  /* 0x000000c4d300720c */ /* 0x000fe20003f06270 */
[----:B------:R-:W-:-:S12]  /*a200*/  BSSY B0, `(.L_x_966) ;  /* 0x000000d000007945 */ /* 0x000fd80003800000 */
        /* <DEDUP_REMOVED lines=12> */
.L_x_967:
[----:B------:R-:W-:Y:S05]  /*a2d0*/  BSYNC B0 ;  /* 0x0000000000007941 */ /* 0x000fea0003800000 */
.L_x_966:
[----:B------:R-:W-:Y:S01]  /*a2e0*/  ISETP.GE.AND P0, PT, R209, R196, PT ;  /* 0x000000c4d100720c */ /* 0x000fe20003f06270 */
[----:B------:R-:W-:-:S12]  /*a2f0*/  BSSY B0, `(.L_x_968) ;  /* 0x000000d000007945 */ /* 0x000fd80003800000 */
        /* <DEDUP_REMOVED lines=12> */
.L_x_969:
[----:B------:R-:W-:Y:S05]  /*a3c0*/  BSYNC B0 ;  /* 0x0000000000007941 */ /* 0x000fea0003800000 */
.L_x_968:
[----:B------:R-:W-:Y:S01]  /*a3d0*/  ISETP.GE.AND P0, PT, R207, R196, PT ;  /* 0x000000c4cf00720c */ /* 0x000fe20003f06270 */
[----:B------:R-:W-:-:S12]  /*a3e0*/  BSSY B0, `(.L_x_970) ;  /* 0x000000d000007945 */ /* 0x000fd80003800000 */
        /* <DEDUP_REMOVED lines=12> */
.L_x_971:
[----:B------:R-:W-:Y:S05]  /*a4b0*/  BSYNC B0 ;  /* 0x0000000000007941 */ /* 0x000fea0003800000 */
.L_x_970:
        /* <DEDUP_REMOVED lines=14> */
.L_x_973:
[----:B------:R-:W-:Y:S05]  /*a5a0*/  BSYNC B0 ;  /* 0x0000000000007941 */ /* 0x000fea0003800000 */
.L_x_972:
        /* <DEDUP_REMOVED lines=14> */
.L_x_975:
[----:B------:R-:W-:Y:S05]  /*a690*/  BSYNC B0 ;  /* 0x0000000000007941 */ /* 0x000fea0003800000 */
.L_x_974:
        /* <DEDUP_REMOVED lines=14> */
.L_x_977:
[----:B------:R-:W-:Y:S05]  /*a780*/  BSYNC B0 ;  /* 0x0000000000007941 */ /* 0x000fea0003800000 */
.L_x_976:
[----:B------:R-:W-:-:S13]  /*a790*/  ISETP.GE.AND P0, PT, R199, R196, PT ;  /* 0x000000c4c700720c */ /* 0x000fda0003f06270 */
[----:B------:R-:W-:Y:S05]  /*a7a0*/  @P0 EXIT ;  /* 0x000000000000094d */ /* 0x000fea0003800000 */
[----:B------:R-:W-:Y:S02]  /*a7b0*/  IADD3 R0, P0, R220, 0x70, RZ ;  /* 0x00000070dc007810 */ /* 0x000fe40007f1e0ff */
[----:B------:R-:W-:Y:S02]  /*a7c0*/  MOV R4, R12 ;  /* 0x0000000c00047202 */ /* 0x000fe40000000f00 */
[----:B------:R-:W-:-:S03]  /*a7d0*/  IADD3.X R220, RZ, R221, RZ, P0, !PT ;  /* 0x000000ddffdc7210 */ /* 0x000fc600007fe4ff */
[----:B------:R-:W-:-:S04]  /*a7e0*/  IMAD.WIDE.U32 R4, R0, c[0x0][0x1e8], R4 ;  /* 0x00007a0000047a25 */ /* 0x000fc800078e0004 */
[----:B-123--:R-:W-:Y:S01]  /*a7f0*/  IMAD R3, R220, c[0x0][0x1e8], RZ ;  /* 0x00007a00dc037a24 */ /* 0x00efe200078e02ff */
[----:B------:R-:W-:-:S03]  /*a800*/  LEA R2, P0, R4, c[0x0][0x1d0], 0x1 ;  /* 0x0000740004027a11 */ /* 0x000fc600078008ff */
[----:B------:R-:W-:-:S05]  /*a810*/  IMAD R3, R0, c[0x0][0x1ec], R3 ;  /* 0x00007b0000037a24 */ /* 0x000fca00078e0203 */
[----:B------:R-:W-:-:S04]  /*a820*/  IADD3 R3, R5, R3, RZ ;  /* 0x0000000305037210 */ /* 0x000fc80007ffe0ff */
[----:B------:R-:W-:-:S05]  /*a830*/  LEA.HI.X R3, R4, c[0x0][0x1d4], R3, 0x1, P0 ;  /* 0x0000750004037a11 */ /* 0x000fca00000f0c03 */
[----:B------:R-:W-:Y:S01]  /*a840*/  STG.E.128 [R2.64], R44 ;  /* 0x0000002c02007986 */ /* 0x000fe2000c101d14 */
[----:B------:R-:W-:Y:S05]  /*a850*/  EXIT ;  /* 0x000000000000794d */ /* 0x000fea0003800000 */
.L_x_954:
[----:B------:R-:W1:Y:S01]  /*a860*/  LDC.U8 R3, c[0x0][0x329] ;  /* 0x0000ca40ff037b82 */ /* 0x000e620000000000 */
[----:B------:R-:W-:Y:S01]  /*a870*/  ISETP.NE.AND P4, PT, R197, -0x1, PT ;  /* 0xffffffffc500780c */ /* 0x000fe20003f85270 */
[----:B------:R-:W-:Y:S01]  /*a880*/  IMAD.IADD R9, R9, 0x1, -R196 ;  /* 0x0000000109097824 */ /* 0x000fe200078e0ac4 */
[----:B------:R-:W-:Y:S01]  /*a890*/  LEA.HI R6, R8, R127, RZ, 0x3 ;  /* 0x0000007f08067211 */ /* 0x000fe200078f18ff */
[----:B------:R-:W-:Y:S01]  /*a8a0*/  BSSY B0, `(.L_x_978) ;  /* 0x000003a000007945 */ /* 0x000fe20003800000 */
[----:B------:R-:W-:Y:S02]  /*a8b0*/  SHF.R.S32.HI R23, RZ, 0x1f, R4 ;  /* 0x0000001fff177819 */ /* 0x000fe40000011404 */
[----:B------:R-:W-:Y:S01]  /*a8c0*/  LOP3.LUT R14, R6, 0x1ffffff8, RZ, 0xc0, !PT ;  /* 0x1ffffff8060e7812 */ /* 0x000fe200078ec0ff */
[----:B------:R-:W2:Y:S01]  /*a8d0*/  LDC.U8 R2, c[0x0][0x328] ;  /* 0x0000ca00ff027b82 */ /* 0x000ea20000000000 */
[----:B------:R-:W-:Y:S01]  /*a8e0*/  SHF.R.S32.HI R6, RZ, 0x3, R6 ;  /* 0x00000003ff067819 */ /* 0x000fe20000011406 */
[----:B------:R-:W-:-:S04]  /*a8f0*/  IMAD R23, R23, c[0x0][0x1f0], RZ ;  /* 0x00007c0017177a24 */ /* 0x000fc800078e02ff */
[----:B------:R-:W-:Y:S01]  /*a900*/  @!P4 SHF.R.S32.HI R8, RZ, 0x1f, R7 ;  /* 0x0000001fff08c819 */ /* 0x000fe20000011407 */
[----:B------:R-:W-:-:S04]  /*a910*/  @!P4 IMAD.WIDE.U32 R12, R7, c[0x0][0x1e0], RZ ;  /* 0x00007800070cca25 */ /* 0x000fc800078e00ff */
[----:B------:R-:W-:Y:S02]  /*a920*/  @!P4 IMAD R8, R8, c[0x0][0x1e0], RZ ;  /* 0x000078000808ca24 */ /* 0x000fe400078e02ff */
[----:B------:R-:W-:Y:S01]  /*a930*/  @P4 IMAD.WIDE.U32 R10, R197, c[0x0][0x1e8], RZ ;  /* 0x00007a00c50a4a25 */ /* 0x000fe200078e00ff */
[----:B------:R-:W-:Y:S02]  /*a940*/  @!P4 MOV R10, R12 ;  /* 0x0000000c000ac202 */ /* 0x000fe40000000f00 */
[----:B-1----:R-:W-:Y:S01]  /*a950*/  ISETP.NE.AND P3, PT, R3, RZ, PT ;  /* 0x000000ff0300720c */ /* 0x002fe20003f65270 */
[----:B------:R-:W-:Y:S02]  /*a960*/  @!P4 IMAD R8, R7, c[0x0][0x1e4], R8 ;  /* 0x000079000708ca24 */ /* 0x000fe400078e0208 */
[----:B------:R-:W-:Y:S02]  /*a970*/  @P4 IMAD R0, R197, c[0x0][0x1ec], R11 ;  /* 0x00007b00c5004a24 */ /* 0x000fe400078e020b */
[----:B------:R-:W-:Y:S01]  /*a980*/  IMAD R23, R4, c[0x0][0x1f4], R23 ;  /* 0x00007d0004177a24 */ /* 0x000fe200078e0217 */
[----:B------:R-:W-:-:S02]  /*a990*/  @!P4 IADD3 R0, R13, R8, RZ ;  /* 0x000000080d00c210 */ /* 0x000fc40007ffe0ff */
[----:B--2---:R-:W-:-:S04]  /*a9a0*/  ISETP.NE.AND P2, PT, R2, RZ, PT ;  /* 0x000000ff0200720c */ /* 0x004fc80003f45270 */
[----:B------:R-:W-:Y:S01]  /*a9b0*/  ISETP.EQ.AND P2, PT, R3, RZ, P2 ;  /* 0x000000ff0300720c */ /* 0x000fe20001742270 */
[----:B------:R-:W-:Y:S01]  /*a9c0*/  @P3 IMAD.MOV.U32 R5, RZ, RZ, c[0x0][0x210] ;  /* 0x00008400ff053624 */ /* 0x000fe200078e00ff */
[----:B------:R-:W-:Y:S01]  /*a9d0*/  @!P3 ISETP.NE.AND P1, PT, R2, RZ, PT ;  /* 0x000000ff0200b20c */ /* 0x000fe20003f25270 */
[----:B------:R-:W-:Y:S01]  /*a9e0*/  @!P3 IMAD.MOV.U32 R2, RZ, RZ, c[0x0][0x214] ;  /* 0x00008500ff02b624 */ /* 0x000fe200078e00ff */
[----:B------:R-:W-:Y:S01]  /*a9f0*/  ISETP.NE.OR P0, PT, R197, -0x1, !P2 ;  /* 0xffffffffc500780c */ /* 0x000fe20005705670 */
[----:B------:R-:W-:Y:S02]  /*aa00*/  IMAD.IADD R3, R127, 0x1, -R14 ;  /* 0x000000017f037824 */ /* 0x000fe400078e0a0e */
[----:B------:R-:W-:Y:S01]  /*aa10*/  @P3 IMAD R5, R5, c[0x0][0x214], RZ ;  /* 0x0000850005053a24 */ /* 0x000fe200078e02ff */
[----:B------:R-:W-:Y:S01]  /*aa20*/  @!P3 SEL R5, R2, c[0x0][0x234], !P1 ;  /* 0x00008d000205ba07 */ /* 0x000fe20004800000 */
[----:B------:R-:W-:Y:S02]  /*aa30*/  IMAD.SHL.U32 R3, R3, 0x8, RZ ;  /* 0x0000000803037824 */ /* 0x000fe400078e00ff */
[----:B------:R-:W-:-:S02]  /*aa40*/  @P3 IMAD.MOV.U32 R2, RZ, RZ, 0x1 ;  /* 0x00000001ff023424 */ /* 0x000fc400078e00ff */
[----:B------:R-:W-:Y:S01]  /*aa50*/  @!P3 IMAD R2, R5, c[0x0][0x1c0], RZ ;  /* 0x000070000502ba24 */ /* 0x000fe200078e02ff */
[----:B------:R-:W-:Y:S01]  /*aa60*/  IADD3 R10, P1, R3, R10, RZ ;  /* 0x0000000a030a7210 */ /* 0x000fe20007f3e0ff */
[----:B------:R-:W-:Y:S02]  /*aa70*/  @!P2 CS2R R12, SRZ ;  /* 0x00000000000ca805 */ /* 0x000fe4000001ff00 */
[----:B------:R-:W-:Y:S01]  /*aa80*/  @!P0 IMAD R197, R7, c[0x0][0x214], RZ ;  /* 0x0000850007c58a24 */ /* 0x000fe200078e02ff */
[----:B------:R-:W-:Y:S01]  /*aa90*/  LEA.HI.X.SX32 R11, R3, R0, 0x1, P1 ;  /* 0x00000000030b7211 */ /* 0x000fe200008f0eff */
[----:B------:R-:W-:Y:S01]  /*aaa0*/  IMAD R0, R7, R2, RZ ;  /* 0x0000000207007224 */ /* 0x000fe200078e02ff */
[----:B------:R-:W-:Y:S01]  /*aab0*/  SHF.R.S32.HI R7, RZ, 0x1f, R6 ;  /* 0x0000001fff077819 */ /* 0x000fe20000011406 */
[----:B------:R-:W-:Y:S01]  /*aac0*/  @P3 IMAD.MOV.U32 R3, RZ, RZ, c[0x0][0x210] ;  /* 0x00008400ff033624 */ /* 0x000fe200078e00ff */
[--C-:B------:R-:W-:Y:S01]  /*aad0*/  @P2 SHF.R.S32.HI R13, RZ, 0x1f, R197.reuse ;  /* 0x0000001fff0d2819 */ /* 0x100fe200000114c5 */
[----:B------:R-:W-:Y:S01]  /*aae0*/  @P2 IMAD.MOV.U32 R12, RZ, RZ, R197 ;  /* 0x000000ffff0c2224 */ /* 0x000fe200078e00c5 */
[----:B------:R-:W-:Y:S01]  /*aaf0*/  SEL R0, R0, RZ, !P2 ;  /* 0x000000ff00007207 */ /* 0x000fe20005000000 */
[----:B------:R-:W-:Y:S01]  /*ab00*/  IMAD.WIDE.U32 R10, R4, c[0x0][0x1f0], R10 ;  /* 0x00007c00040a7a25 */ /* 0x000fe200078e000a */
[----:B------:R-:W-:-:S02]  /*ab10*/  @!P3 MOV R3, 0x1 ;  /* 0x000000010003b802 */ /* 0x000fc40000000f00 */
[----:B------:R-:W-:Y:S01]  /*ab20*/  ISETP.GE.AND P2, PT, R6, R9, PT ;  /* 0x000000090600720c */ /* 0x000fe20003f46270 */
[----:B------:R-:W-:Y:S01]  /*ab30*/  IMAD R15, R4, R5, R0 ;  /* 0x00000005040f7224 */ /* 0x000fe200078e0200 */
[----:B------:R-:W-:Y:S01]  /*ab40*/  IADD3 R23, R23, R11, RZ ;  /* 0x0000000b17177210 */ /* 0x000fe20007ffe0ff */
[----:B------:R-:W-:Y:S02]  /*ab50*/  IMAD R196, R196, R3, RZ ;  /* 0x00000003c4c47224 */ /* 0x000fe400078e02ff */
[----:B------:R-:W-:-:S03]  /*ab60*/  IMAD.WIDE R24, R123, 0x80, R6 ;  /* 0x000000807b187825 */ /* 0x000fc600078e0206 */
[--C-:B------:R-:W-:Y:S02]  /*ab70*/  IADD3 R0, P1, P0, R196, R12, R15.reuse ;  /* 0x0000000cc4007210 */ /* 0x100fe4000783e00f */
[----:B------:R-:W-:Y:S02]  /*ab80*/  SHF.R.S32.HI R5, RZ, 0x1f, R196 ;  /* 0x0000001fff057819 */ /* 0x000fe400000114c4 */
        /* <DEDUP_REMOVED lines=11> */
.L_x_979:
[----:B------:R-:W-:Y:S05]  /*ac40*/  BSYNC B0 ;  /* 0x0000000000007941 */ /* 0x000fea0003800000 */
.L_x_978:
[----:B------:R-:W-:Y:S01]  /*ac50*/  IADD3 R20, R6, 0x10, RZ ;  /* 0x0000001006147810 */ /* 0x000fe20007ffe0ff */
[----:B------:R-:W-:Y:S03]  /*ac60*/  BSSY B0, `(.L_x_980) ;  /* 0x000000e000007945 */ /* 0x000fe60003800000 */
[----:B------:R-:W-:-:S13]  /*ac70*/  ISETP.GE.AND P0, PT, R20, R9, PT ;  /* 0x000000091400720c */ /* 0x000fda0003f06270 */
        /* <DEDUP_REMOVED lines=12> */
.L_x_981:
[----:B------:R-:W-:Y:S05]  /*ad40*/  BSYNC B0 ;  /* 0x0000000000007941 */ /* 0x000fea0003800000 */
.L_x_980:
        /* <DEDUP_REMOVED lines=15> */
.L_x_983:
[----:B------:R-:W-:Y:S05]  /*ae40*/  BSYNC B0 ;  /* 0x0000000000007941 */ /* 0x000fea0003800000 */
.L_x_982:
        /* <DEDUP_REMOVED lines=15> */
.L_x_985:
[----:B------:R-:W-:Y:S05]  /*af40*/  BSYNC B0 ;  /* 0x0000000000007941 */ /* 0x000fea0003800000 */
.L_x_984:
        /* <DEDUP_REMOVED lines=15> */
.L_x_987:
[----:B------:R-:W-:Y:S05]  /*b040*/  BSYNC B0 ;  /* 0x0000000000007941 */ /* 0x000fea0003800000 */
.L_x_986:
        /* <DEDUP_REMOVED lines=15> */
.L_x_989:
[----:B------:R-:W-:Y:S05]  /*b140*/  BSYNC B0 ;  /* 0x0000000000007941 */ /* 0x000fea0003800000 */
.L_x_988:
        /* <DEDUP_REMOVED lines=15> */
.L_x_991:
[----:B------:R-:W-:Y:S05]  /*b240*/  BSYNC B0 ;  /* 0x0000000000007941 */ /* 0x000fea0003800000 */
.L_x_990:
[----:B-1----:R-:W-:Y:S01]  /*b250*/  IADD3 R4, R6, 0x70, RZ ;  /* 0x0000007006047810 */ /* 0x002fe20007ffe0ff */
        /* <DEDUP_REMOVED lines=13> */
.L_x_993:
[----:B------:R-:W-:Y:S05]  /*b330*/  BSYNC B0 ;  /* 0x0000000000007941 */ /* 0x000fea0003800000 */
.L_x_992:
        /* <DEDUP_REMOVED lines=27> */
[----:B--2---:R-:W-:Y:S01]  /*b4f0*/  @!P4 LEA.HI.X.SX32 R7, R16, R13, 0x1, P0 ;  /* 0x0000000d1007c211 */ /* 0x004fe200000f0eff */
[----:B------:R-:W-:Y:S01]  /*b500*/  @!P1 IMAD.MOV.U32 R5, RZ, RZ, 0x7f800000 ;  /* 0x7f800000ff059424 */ /* 0x000fe200078e00ff */
[----:B------:R-:W-:-:S09]  /*b510*/  @!P4 LEA R6, P0, R2, c[0x0][0x200], 0x2 ;  /* 0x000080000206ca11 */ /* 0x000fd200078010ff */
[----:B------:R-:W-:Y:S02]  /*b520*/  @!P2 IMAD R12, R12, R3, RZ ;  /* 0x000000030c0ca224 */ /* 0x000fe400078e02ff */
[----:B------:R-:W-:Y:S01]  /*b530*/  @!P2 IMAD.MOV.U32 R27, RZ, RZ, 0x7f800000 ;  /* 0x7f800000ff1ba424 */ /* 0x000fe200078e00ff */
        /* <DEDUP_REMOVED lines=15> */
[----:B--2---:R-:W-:-:S03]  /*b630*/  @!P5 IMAD.MOV.U32 R5, RZ, RZ, 0x7f800000 ;  /* 0x7f800000ff05d424 */ /* 0x004fc600078e00ff */
[----:B------:R-:W-:Y:S01]  /*b640*/  @!P1 LEA.HI.X.SX32 R15, R8, R13, 0x1, P0 ;  /* 0x0000000d080f9211 */ /* 0x000fe200000f0eff */
[----:B------:R-:W-:Y:S01]  /*b650*/  @!P3 IMAD.MOV.U32 R21, RZ, RZ, 0x7f800000 ;  /* 0x7f800000ff15b424 */ /* 0x000fe200078e00ff */
[C---:B-1----:R-:W-:Y:S01]  /*b660*/  @!P1 LEA R22, P0, R2.reuse, c[0x0][0x200], 0x2 ;  /* 0x0000800002169a11 */ /* 0x042fe200078010ff */
        /* <DEDUP_REMOVED lines=9> */
[----:B-1----:R-:W-:-:S03]  /*b700*/  IMAD.MOV.U32 R5, RZ, RZ, 0x7f800000 ;  /* 0x7f800000ff057424 */ /* 0x002fc600078e00ff */
[----:B------:R-:W-:-:S04]  /*b710*/  IADD3 R0, P0, R3, R0, RZ ;  /* 0x0000000003007210 */ /* 0x000fc80007f1e0ff */
[----:B------:R-:W-:Y:S02]  /*b720*/  LEA.HI.X.SX32 R3, R3, R13, 0x1, P0 ;  /* 0x0000000d03037211 */ /* 0x000fe400000f0eff */
[----:B------:R-:W-:-:S04]  /*b730*/  LEA R2, P0, R0, c[0x0][0x200], 0x2 ;  /* 0x0000800000027a11 */ /* 0x000fc800078010ff */
[----:B------:R-:W-:-:S05]  /*b740*/  LEA.HI.X R3, R0, c[0x0][0x204], R3, 0x2, P0 ;  /* 0x0000810000037a11 */ /* 0x000fca00000f1403 */
[----:B------:R-:W-:Y:S01]  /*b750*/  STG.E [R2.64], R5 ;  /* 0x0000000502007986 */ /* 0x000fe2000c101914 */
[----:B------:R-:W-:Y:S05]  /*b760*/  EXIT ;  /* 0x000000000000794d */ /* 0x000fea0003800000 */
.L_x_994:
        /* <DEDUP_REMOVED lines=9> */
.L_x_2126:


//--------------------- .text._ZN5flash16flash_fwd_kernelI23Flash_fwd_kernel_traitsILi64ELi128ELi64ELi4ELb0ELb0EN7cutlass10bfloat16_tE19Flash_kernel_traitsILi64ELi128ELi64ELi4ES3_EELb0ELb0ELb0ELb0ELb0ELb1ELb1ELb0EEEvNS_16Flash_fwd_paramsE --------------------------
	.section	.text._ZN5flash16flash_fwd_kernelI23Flash_fwd_kernel_traitsILi64ELi128ELi64ELi4ELb0ELb0EN7cutlass10bfloat16_tE19Flash_kernel_traitsILi64ELi128ELi64ELi4ES3_EELb0ELb0ELb0ELb0ELb0ELb1ELb1ELb0EEEvNS_16Flash_fwd_paramsE,"ax",@progbits
	.sectioninfo	@"SHI_REGISTERS=253"
	.align	128
        .global         _ZN5flash16flash_fwd_kernelI23Flash_fwd_kernel_traitsILi64ELi128ELi64ELi4ELb0ELb0EN7cutlass10bfloat16_tE19Flash_kernel_traitsILi64ELi128ELi64ELi4ES3_EELb0ELb0ELb0ELb0ELb0ELb1ELb1ELb0EEEvNS_16Flash_fwd_paramsE
        .type           _ZN5flash16flash_fwd_kernelI23Flash_fwd_kernel_traitsILi64ELi128ELi64ELi4ELb0ELb0EN7cutlass10bfloat16_tE19Flash_kernel_traitsILi64ELi128ELi64ELi4ES3_EELb0ELb0ELb0ELb0ELb0ELb1ELb1ELb0EEEvNS_16Flash_fwd_paramsE,@function
        .size           _ZN5flash16flash_fwd_kernelI23Flash_fwd_kernel_traitsILi64ELi128ELi64ELi4ELb0ELb0EN7cutlass10bfloat16_tE19Flash_kernel_traitsILi64ELi128ELi64ELi4ES3_EELb0ELb0ELb0ELb0ELb0ELb1ELb1ELb0EEEvNS_16Flash_fwd_paramsE,(.L_x_2127 - _ZN5flash16flash_fwd_kernelI23Flash_fwd_kernel_traitsILi64ELi128ELi64ELi4ELb0ELb0EN7cutlass10bfloat16_tE19Flash_kernel_traitsILi64ELi128ELi64ELi4ES3_EELb0ELb0ELb0ELb0ELb0ELb1ELb1ELb0EEEvNS_16Flash_fwd_paramsE)
        .other          _ZN5flash16flash_fwd_kernelI23Flash_fwd_kernel_traitsILi64ELi128ELi64ELi4ELb0ELb0EN7cutlass10bfloat16_tE19Flash_kernel_traitsILi64ELi128ELi64ELi4ES3_EELb0ELb0ELb0ELb0ELb0ELb1ELb1ELb0EEEvNS_16Flash_fwd_paramsE,@"STO_CUDA_ENTRY STV_DEFAULT"
_ZN5flash16flash_fwd_kernelI23Flash_fwd_kernel_traitsILi64ELi128ELi64ELi4ELb0ELb0EN7cutlass10bfloat16_tE19Flash_kernel_traitsILi64ELi128ELi64ELi4ES3_EELb0ELb0ELb0ELb0ELb0ELb1ELb1ELb0EEEvNS_16Flash_fwd_paramsE:
.text._ZN5flash16flash_fwd_kernelI23Flash_fwd_kernel_traitsILi64ELi128ELi64ELi4ELb0ELb0EN7cutlass10bfloat16_tE19Flash_kernel_traitsILi64ELi128ELi64ELi4ES3_EELb0ELb0ELb0ELb0ELb0ELb1ELb1ELb0EEEvNS_16Flash_fwd_paramsE:
[----:B------:R-:W-:Y:S02]  /*0000*/  MOV R1, c[0x0][0x28] ;  /* 0x00000a0000017a02 */ /* 0x000fe40000000f00 */
[----:B------:R-:W1:Y:S01]  /*0010*/  LDC.U8 R0, c[0x0][0x312] ;  /* 0x0000c480ff007b82 */ /* 0x000e620000000000 */
[----:B------:R-:W2:Y:S01]  /*0020*/  S2R R3, SR_CTAID.Y ;  /* 0x0000000000037919 */ /* 0x000ea20000002600 */
[----:B------:R-:W-:Y:S01]  /*0030*/  ISETP.NE.U32.AND P2, PT, RZ, c[0x0][0x240], PT ;  /* 0x00009000ff007a0c */ /* 0x000fe20003f45070 */
[----:B------:R-:W-:Y:S01]  /*0040*/  IMAD.MOV.U32 R2, RZ, RZ, 0x4 ;  /* 0x00000004ff027424 */ /* 0x000fe200078e00ff */
[----:B------:R-:W-:Y:S01]  /*0050*/  ISETP.EQ.U32.AND P1, PT, RZ, c[0x0][0x248], PT ;  /* 0x00009200ff007a0c */ /* 0x000fe20003f22070 */
[----:B------:R-:W-:Y:S01]  /*0060*/  IMAD.MOV.U32 R201, RZ, RZ, -0x1 ;  /* 0xffffffffffc97424 */ /* 0x000fe200078e00ff */
[----:B------:R-:W-:Y:S01]  /*0070*/  ISETP.NE.AND.EX P2, PT, RZ, c[0x0][0x244], PT, P2 ;  /* 0x00009100ff007a0c */ /* 0x000fe20003f45320 */
[----:B------:R-:W-:Y:S01]  /*0080*/  ULDC.64 UR8, c[0x0][0x118] ;  /* 0x0000460000087ab9 */ /* 0x000fe20000000a00 */
[----:B------:R-:W-:Y:S01]  /*0090*/  IMAD.MOV.U32 R10, RZ, RZ, -0x1 ;  /* 0xffffffffff0a7424 */ /* 0x000fe200078e00ff */
[----:B------:R-:W-:-:S04]  /*00a0*/  ISETP.NE.U32.AND P0, PT, RZ, c[0x0][0x250], PT ;  /* 0x00009400ff007a0c */ /* 0x000fc80003f05070 */
[----:B------:R-:W-:Y:S02]  /*00b0*/  ISETP.NE.AND.EX P0, PT, RZ, c[0x0][0x254], PT, P0 ;  /* 0x00009500ff007a0c */ /* 0x000fe40003f05300 */
[----:B-1----:R-:W-:Y:S01]  /*00c0*/  ISETP.NE.AND P3, PT, R0, RZ, PT ;  /* 0x000000ff0000720c */ /* 0x002fe20003f65270 */
[----:B--2---:R-:W-:-:S03]  /*00d0*/  IMAD.WIDE R4, R3, R2, c[0x0][0x240] ;  /* 0x0000900003047625 */ /* 0x004fc600078e0202 */
[----:B------:R-:W-:Y:S01]  /*00e0*/  ISETP.EQ.OR.EX P1, PT, RZ, c[0x0][0x24c], !P3, P1 ;  /* 0x00009300ff007a0c */ /* 0x000fe20005f22710 */
[----:B------:R-:W-:Y:S01]  /*00f0*/  IMAD.WIDE R8, R3, R2, c[0x0][0x248] ;  /* 0x0000920003087625 */ /* 0x000fe200078e0202 */
[----:B------:R1:W2:Y:S04]  /*0100*/  @P2 LDG.E R201, [R4.64] ;  /* 0x0000000804c92981 */ /* 0x0002a8000c1e1900 */
[----:B------:R1:W2:Y:S01]  /*0110*/  @P2 LDG.E R0, [R4.64+0x4] ;  /* 0x0000040804002981 */ /* 0x0002a2000c1e1900 */
[----:B------:R-:W-:-:S06]  /*0120*/  IMAD.MOV.U32 R7, RZ, RZ, RZ ;  /* 0x000000ffff077224 */ /* 0x000fcc00078e00ff */
[----:B------:R3:W5:Y:S04]  /*0130*/  @!P1 LDG.E R10, [R8.64] ;  /* 0x00000008080a9981 */ /* 0x000768000c1e1900 */
[----:B------:R-:W4:Y:S04]  /*0140*/  S2R R220, SR_CTAID.X ;  /* 0x0000000000dc7919 */ /* 0x000f280000002500 */
[----:B------:R-:W2:Y:S04]  /*0150*/  S2R R16, SR_CTAID.Z ;  /* 0x0000000000107919 */ /* 0x000ea80000002700 */
[----:B------:R-:W2:Y:S01]  /*0160*/  S2R R128, SR_TID.X ;  /* 0x0000000000807919 */ /* 0x000ea20000002100 */
[----:B-1----:R-:W-:-:S05]  /*0170*/  @P0 IMAD.WIDE R4, R3, R2, c[0x0][0x250] ;  /* 0x0000940003040625 */ /* 0x002fca00078e0202 */
[----:B------:R3:W5:Y:S01]  /*0180*/  @P0 LDG.E R7, [R4.64] ;  /* 0x0000000804070981 */ /* 0x000762000c1e1900 */
[----:B------:R-:W-:-:S04]  /*0190*/  ISETP.NE.U32.AND P0, PT, RZ, c[0x0][0x248], PT ;  /* 0x00009200ff007a0c */ /* 0x000fc80003f05070 */
[----:B------:R-:W-:Y:S01]  /*01a0*/  ISETP.NE.AND.EX P0, PT, RZ, c[0x0][0x24c], PT, P0 ;  /* 0x00009300ff007a0c */ /* 0x000fe20003f05300 */
[----:B--2---:R-:W-:Y:S02]  /*01b0*/  @P2 IMAD.IADD R0, R0, 0x1, -R201 ;  /* 0x0000000100002824 */ /* 0x004fe400078e0ac9 */
[----:B------:R-:W-:-:S10]  /*01c0*/  @!P2 IMAD.MOV.U32 R0, RZ, RZ, c[0x0][0x214] ;  /* 0x00008500ff00a624 */ /* 0x000fd400078e00ff */
[----:B------:R-:W-:Y:S05]  /*01d0*/  @!P0 BRA `(.L_x_995) ;  /* 0x0000004000008947 */ /* 0x000fea0003800000 */
[----:B---34-:R-:W2:Y:S02]  /*01e0*/  @P3 LDG.E R4, [R8.64+0x4] ;  /* 0x0000040808043981 */ /* 0x018ea4000c1e1900 */
[----:B--2--5:R-:W-:-:S06]  /*01f0*/  @P3 IADD3 R4, R4, -R10, RZ ;  /* 0x8000000a04043210 */ /* 0x024fcc0007ffe0ff */
[----:B------:R1:W5:Y:S01]  /*0200*/  @!P3 LDG.E R4, [R8.64] ;  /* 0x000000080804b981 */ /* 0x000362000c1e1900 */
[----:B------:R-:W-:Y:S05]  /*0210*/  BRA `(.L_x_996) ;  /* 0x0000001000007947 */ /* 0x000fea0003800000 */
.L_x_995:
[----:B---34-:R-:W-:Y:S02]  /*0220*/  MOV R4, c[0x0][0x218] ;  /* 0x0000860000047a02 */ /* 0x018fe40000000f00 */
.L_x_996:
[----:B------:R-:W-:-:S04]  /*0230*/  ISETP.NE.U32.AND P2, PT, RZ, c[0x0][0x258], PT ;  /* 0x00009600ff007a0c */ /* 0x000fc80003f45070 */
[----:B------:R-:W-:-:S13]  /*0240*/  ISETP.NE.AND.EX P2, PT, RZ, c[0x0][0x25c], PT, P2 ;  /* 0x00009700ff007a0c */ /* 0x000fda0003f45320 */
[----:B------:R-:W-:-:S06]  /*0250*/  @P2 IMAD.WIDE R126, R3, R2, c[0x0][0x258] ;  /* 0x00009600037e2625 */ /* 0x000fcc00078e0202 */
        /* <DEDUP_REMOVED lines=17> */
[----:B-1----:R-:W-:Y:S01]  /*0370*/  @P1 IMAD.WIDE.U32 R8, R201, c[0x0][0x190], RZ ;  /* 0x00006400c9081a25 */ /* 0x002fe200078e00ff */
[----:B------:R-:W-:-:S03]  /*0380*/  @P0 IADD3 R5, R7, R10, RZ ;  /* 0x0000000a07050210 */ /* 0x000fc60007ffe0ff */
[----:B------:R-:W-:Y:S01]  /*0390*/  @!P1 IMAD R2, R2, c[0x0][0x178], RZ ;  /* 0x00005e0002029a24 */ /* 0x000fe200078e02ff */
[----:B------:R-:W-:Y:S01]  /*03a0*/  @P1 MOV R6, R8 ;  /* 0x0000000800061202 */ /* 0x000fe20000000f00 */
[----:B------:R-:W-:Y:S02]  /*03b0*/  @P1 IMAD R4, R201, c[0x0][0x194], R9 ;  /* 0x00006500c9041a24 */ /* 0x000fe400078e0209 */
[----:B------:R-:W-:-:S04]  /*03c0*/  @!P1 IMAD.WIDE.U32 R8, R3, c[0x0][0x178], RZ ;  /* 0x00005e0003089a25 */ /* 0x000fc800078e00ff */
[----:B------:R-:W-:Y:S01]  /*03d0*/  @!P1 IMAD R2, R3, c[0x0][0x17c], R2 ;  /* 0x00005f0003029a24 */ /* 0x000fe200078e0202 */
[----:B------:R-:W-:Y:S01]  /*03e0*/  @!P1 MOV R6, R8 ;  /* 0x0000000800069202 */ /* 0x000fe20000000f00 */
[----:B------:R-:W-:-:S03]  /*03f0*/  @P0 IMAD.WIDE.U32 R212, R5, c[0x0][0x198], RZ ;  /* 0x0000660005d40a25 */ /* 0x000fc600078e00ff */
        /* <DEDUP_REMOVED lines=13> */
[----:B------:R-:W-:Y:S02]  /*04d0*/  MOV R212, R8 ;  /* 0x0000000800d47202 */ /* 0x000fe40000000f00 */
.L_x_998:
[----:B------:R-:W-:-:S04]  /*04e0*/  IABS R9, c[0x0][0x1c8] ;  /* 0x0000720000097a13 */ /* 0x000fc80000000000 */
        /* <DEDUP_REMOVED lines=9> */
[----:B------:R-:W-:-:S04]  /*0580*/  IMAD.MOV.U32 R8, RZ, RZ, R2 ;  /* 0x000000ffff087224 */ /* 0x000fc800078e0002 */
[----:B------:R-:W-:-:S05]  /*0590*/  IMAD.HI.U32 R210, R12, R8, RZ ;  /* 0x000000080cd27227 */ /* 0x000fca00078e00ff */
[----:B------:R-:W-:-:S05]  /*05a0*/  IADD3 R2, -R210, RZ, RZ ;  /* 0x000000ffd2027210 */ /* 0x000fca0007ffe1ff */
[----:B------:R-:W-:Y:S01]  /*05b0*/  IMAD R2, R9, R2, R8 ;  /* 0x0000000209027224 */ /* 0x000fe200078e0208 */
[----:B------:R-:W-:-:S04]  /*05c0*/  SHF.R.S32.HI R8, RZ, 0x1f, R16 ;  /* 0x0000001fff087819 */ /* 0x000fc80000011410 */
[----:B------:R-:W-:-:S13]  /*05d0*/  ISETP.GT.U32.AND P2, PT, R9, R2, PT ;  /* 0x000000020900720c */ /* 0x000fda0003f44070 */
[----:B------:R-:W-:Y:S01]  /*05e0*/  @!P2 IMAD.IADD R2, R2, 0x1, -R9 ;  /* 0x000000010202a824 */ /* 0x000fe200078e0a09 */
[----:B------:R-:W-:Y:S02]  /*05f0*/  @!P2 IADD3 R210, R210, 0x1, RZ ;  /* 0x00000001d2d2a810 */ /* 0x000fe40007ffe0ff */
[----:B------:R-:W-:Y:S02]  /*0600*/  ISETP.NE.AND P2, PT, RZ, c[0x0][0x1c8], PT ;  /* 0x00007200ff007a0c */ /* 0x000fe40003f45270 */
[----:B------:R-:W-:Y:S02]  /*0610*/  ISETP.GE.U32.AND P3, PT, R2, R9, PT ;  /* 0x000000090200720c */ /* 0x000fe40003f66070 */
[----:B------:R-:W-:-:S04]  /*0620*/  LOP3.LUT R2, R16, c[0x0][0x1c8], RZ, 0x3c, !PT ;  /* 0x0000720010027a12 */ /* 0x000fc800078e3cff */
[----:B------:R-:W-:Y:S01]  /*0630*/  ISETP.GE.AND P1, PT, R2, RZ, PT ;  /* 0x000000ff0200720c */ /* 0x000fe20003f26270 */
[----:B------:R-:W-:-:S04]  /*0640*/  @P0 IMAD.IADD R2, R7, 0x1, R10 ;  /* 0x0000000107020824 */ /* 0x000fc800078e020a */
[----:B------:R-:W-:Y:S02]  /*0650*/  @P0 IMAD.WIDE.U32 R22, R2, c[0x0][0x1a0], RZ ;  /* 0x0000680002160a25 */ /* 0x000fe400078e00ff */
[----:B------:R-:W-:Y:S02]  /*0660*/  @P3 IADD3 R210, R210, 0x1, RZ ;  /* 0x00000001d2d23810 */ /* 0x000fe40007ffe0ff */
[----:B------:R-:W-:-:S04]  /*0670*/  @P0 IMAD R2, R2, c[0x0][0x1a4], R23 ;  /* 0x0000690002020a24 */ /* 0x000fc800078e0217 */
        /* <DEDUP_REMOVED lines=14> */
.L_x_999:
[----:B------:R-:W-:Y:S01]  /*0760*/  SHF.R.S32.HI R129, RZ, 0x1f, R128 ;  /* 0x0000001fff817819 */ /* 0x000fe20000011480 */
[----:B------:R-:W-:Y:S01]  /*0770*/  IMAD.IADD R200, R0, 0x1, -R200 ;  /* 0x0000000100c87824 */ /* 0x000fe200078e0ac8 */
[----:B------:R-:W-:Y:S01]  /*0780*/  LEA.HI.SX32 R127, R138, 0xffffffff, 0x1a ;  /* 0xffffffff8a7f7811 */ /* 0x000fe200078fd2ff */
[----:B------:R-:W-:Y:S01]  /*0790*/  IMAD R8, R8, c[0x0][0x1a8], RZ ;  /* 0x00006a0008087a24 */ /* 0x000fe200078e02ff */
[----:B------:R-:W-:Y:S01]  /*07a0*/  LEA.HI R3, R129, R128, RZ, 0x3 ;  /* 0x0000008081037211 */ /* 0x000fe200078f18ff */
[----:B------:R-:W-:Y:S02]  /*07b0*/  IMAD.MOV.U32 R121, RZ, RZ, c[0x0][0x198] ;  /* 0x00006600ff797624 */ /* 0x000fe400078e00ff */
[----:B------:R-:W-:Y:S01]  /*07c0*/  IMAD R8, R16, c[0x0][0x1ac], R8 ;  /* 0x00006b0010087a24 */ /* 0x000fe200078e0208 */
[----:B------:R-:W-:Y:S01]  /*07d0*/  SHF.R.S32.HI R228, RZ, 0x3, R3 ;  /* 0x00000003ffe47819 */ /* 0x000fe20000011403 */
[----:B------:R-:W-:Y:S01]  /*07e0*/  IMAD.MOV.U32 R122, RZ, RZ, 0x6 ;  /* 0x00000006ff7a7424 */ /* 0x000fe200078e00ff */
[----:B------:R-:W-:Y:S01]  /*07f0*/  LOP3.LUT R3, R3, 0xfffffff8, RZ, 0xc0, !PT ;  /* 0xfffffff803037812 */ /* 0x000fe200078ec0ff */
[----:B------:R-:W-:Y:S01]  /*0800*/  IMAD.SHL.U32 R123, R121, 0x40, RZ ;  /* 0x00000040797b7824 */ /* 0x000fe200078e00ff */
[C---:B------:R-:W-:Y:S01]  /*0810*/  IADD3 R208, R228.reuse, 0x10, RZ ;  /* 0x00000010e4d07810 */ /* 0x040fe20007ffe0ff */
[C---:B------:R-:W-:Y:S01]  /*0820*/  IMAD.SHL.U32 R209, R228.reuse, 0x40, RZ ;  /* 0x00000040e4d17824 */ /* 0x040fe200078e00ff */
[----:B------:R-:W-:Y:S01]  /*0830*/  IADD3 R207, R228, 0x20, RZ ;  /* 0x00000020e4cf7810 */ /* 0x000fe20007ffe0ff */
[----:B------:R-:W-:Y:S01]  /*0840*/  IMAD.IADD R3, R128, 0x1, -R3 ;  /* 0x0000000180037824 */ /* 0x000fe200078e0a03 */
[-C--:B------:R-:W-:Y:S01]  /*0850*/  ISETP.GE.AND P0, PT, R208, R200.reuse, PT ;  /* 0x000000c8d000720c */ /* 0x080fe20003f06270 */
[----:B------:R-:W-:Y:S01]  /*0860*/  IMAD.MOV.U32 R120, RZ, RZ, c[0x0][0x19c] ;  /* 0x00006700ff787624 */ /* 0x000fe200078e00ff */
[--C-:B------:R-:W-:Y:S01]  /*0870*/  SHF.R.S32.HI R229, RZ, 0x1f, R228.reuse ;  /* 0x0000001fffe57819 */ /* 0x100fe200000114e4 */
[----:B------:R-:W-:Y:S01]  /*0880*/  IMAD.SHL.U32 R218, R3, 0x8, RZ ;  /* 0x0000000803da7824 */ /* 0x000fe200078e00ff */
[----:B------:R-:W-:Y:S01]  /*0890*/  ISETP.GE.AND P5, PT, R207, R200, PT ;  /* 0x000000c8cf00720c */ /* 0x000fe20003fa6270 */
[----:B------:R-:W-:Y:S01]  /*08a0*/  IMAD.SHL.U32 R197, R3, 0x40, RZ ;  /* 0x0000004003c57824 */ /* 0x000fe200078e00ff */
[----:B------:R-:W-:Y:S01]  /*08b0*/  IADD3 R206, R228, 0x30, RZ ;  /* 0x00000030e4ce7810 */ /* 0x000fe20007ffe0ff */
[----:B------:R-:W-:Y:S01]  /*08c0*/  IMAD.WIDE R220, R220, 0x80, R228 ;  /* 0x00000080dcdc7825 */ /* 0x000fe200078e02e4 */
[----:B------:R-:W-:-:S02]  /*08d0*/  IADD3 R6, P1, R218, R6, RZ ;  /* 0x00000006da067210 */ /* 0x000fc40007f3e0ff */
[----:B------:R-:W-:Y:S01]  /*08e0*/  SHF.R.S32.HI R219, RZ, 0x1f, R218 ;  /* 0x0000001fffdb7819 */ /* 0x000fe200000114da */
[----:B------:R-:W-:Y:S01]  /*08f0*/  IMAD.MOV.U32 R132, RZ, RZ, c[0x0][0x1a0] ;  /* 0x00006800ff847624 */ /* 0x000fe200078e00ff */
[-C--:B------:R-:W-:Y:S01]  /*0900*/  ISETP.GE.AND P4, PT, R206, R200.reuse, PT ;  /* 0x000000c8ce00720c */ /* 0x080fe20003f86270 */
[----:B------:R-:W-:Y:S01]  /*0910*/  IMAD.MOV.U32 R137, RZ, RZ, c[0x0][0x1a4] ;  /* 0x00006900ff897624 */ /* 0x000fe200078e00ff */
[----:B------:R-:W-:Y:S01]  /*0920*/  IADD3 R205, R228, 0x40, RZ ;  /* 0x00000040e4cd7810 */ /* 0x000fe20007ffe0ff */
[----:B------:R-:W-:Y:S01]  /*0930*/  IMAD.X R7, R219, 0x1, R4, P1 ;  /* 0x00000001db077824 */ /* 0x000fe200008e0604 */
[----:B------:R-:W-:Y:S02]  /*0940*/  @!P0 IADD3 R12, P1, R220, 0x10, RZ ;  /* 0x00000010dc0c8810 */ /* 0x000fe40007f3e0ff */
[----:B------:R-:W-:Y:S01]  /*0950*/  LOP3.LUT R209, R209, 0x1c0, RZ, 0xc0, !PT ;  /* 0x000001c0d1d17812 */ /* 0x000fe200078ec0ff */
[----:B------:R-:W-:Y:S01]  /*0960*/  IMAD.WIDE.U32 R16, R16, c[0x0][0x1a8], R6 ;  /* 0x00006a0010107a25 */ /* 0x000fe200078e0006 */
[----:B------:R-:W-:-:S02]  /*0970*/  ISETP.GE.AND P2, PT, R205, R200, PT ;  /* 0x000000c8cd00720c */ /* 0x000fc40003f46270 */
[----:B------:R-:W-:Y:S01]  /*0980*/  LOP3.LUT R0, R209, 0x38, R218, 0xf8, !PT ;  /* 0x00000038d1007812 */ /* 0x000fe200078ef8da */
[----:B------:R-:W-:Y:S01]  /*0990*/  @!P0 IMAD.X R7, RZ, RZ, R221, P1 ;  /* 0x000000ffff078224 */ /* 0x000fe200008e06dd */
[----:B------:R-:W-:Y:S01]  /*09a0*/  @!P5 IADD3 R26, P1, R220, 0x20, RZ ;  /* 0x00000020dc1ad810 */ /* 0x000fe20007f3e0ff */
[----:B------:R-:W-:Y:S01]  /*09b0*/  IMAD.IADD R9, R17, 0x1, R8 ;  /* 0x0000000111097824 */ /* 0x000fe200078e0208 */
[----:B------:R-:W-:Y:S01]  /*09c0*/  SHF.R.U32.HI R209, RZ, 0x3, R209 ;  /* 0x00000003ffd17819 */ /* 0x000fe200000116d1 */
[----:B------:R-:W-:Y:S01]  /*09d0*/  @!P0 IMAD R7, R7, c[0x0][0x190], RZ ;  /* 0x0000640007078a24 */ /* 0x000fe200078e02ff */
[----:B------:R-:W-:Y:S01]  /*09e0*/  ISETP.GE.AND P3, PT, R228, R200, PT ;  /* 0x000000c8e400720c */ /* 0x000fe20003f66270 */
[--C-:B------:R-:W-:Y:S01]  /*09f0*/  @!P5 IMAD.X R6, RZ, RZ, R221.reuse, P1 ;  /* 0x000000ffff06d224 */ /* 0x100fe200008e06dd */
[----:B------:R-:W-:Y:S01]  /*0a00*/  @!P4 IADD3 R24, P6, R220, 0x30, RZ ;  /* 0x00000030dc18c810 */ /* 0x000fe20007fde0ff */
[--C-:B------:R-:W-:Y:S01]  /*0a10*/  @!P0 IMAD.MOV.U32 R8, RZ, RZ, R16.reuse ;  /* 0x000000ffff088224 */ /* 0x100fe200078e0010 */
[----:B------:R-:W-:Y:S01]  /*0a20*/  LOP3.LUT R209, R0, R209, RZ, 0x3c, !PT ;  /* 0x000000d100d17212 */ /* 0x000fe200078e3cff */
        /* <DEDUP_REMOVED lines=9> */
[----:B------:R-:W-:Y:S01]  /*0ac0*/  IADD3 R202, R228, 0x70, RZ ;  /* 0x00000070e4ca7810 */ /* 0x000fe20007ffe0ff */
[----:B------:R-:W-:Y:S01]  /*0ad0*/  @!P0 IMAD R7, R12, c[0x0][0x194], R7 ;  /* 0x000065000c078a24 */ /* 0x000fe200078e0207 */
[----:B------:R-:W-:Y:S01]  /*0ae0*/  SHF.L.U64.HI R122, R121, R122, c[0x0][0x19c] ;  /* 0x00006700797a7619 */ /* 0x000fe2000001027a */
[----:B------:R-:W-:Y:S01]  /*0af0*/  @!P5 IMAD R6, R26, c[0x0][0x194], R6 ;  /* 0x000065001a06da24 */ /* 0x000fe200078e0206 */
[----:B------:R-:W-:Y:S01]  /*0b00*/  LOP3.LUT R209, R209, 0xfffffe00, R0, 0xf8, !PT ;  /* 0xfffffe00d1d17812 */ /* 0x000fe200078ef800 */
[----:B------:R-:W-:Y:S01]  /*0b10*/  @!P0 IMAD.WIDE.U32 R12, R12, c[0x0][0x190], R8 ;  /* 0x000064000c0c8a25 */ /* 0x000fe200078e0008 */
[----:B------:R-:W-:-:S03]  /*0b20*/  LOP3.LUT R197, R197, 0x1c0, RZ, 0xc0, !PT ;  /* 0x000001c0c5c57812 */ /* 0x000fc600078ec0ff */
[----:B------:R-:W-:Y:S02]  /*0b30*/  @!P4 IMAD R4, R4, c[0x0][0x190], RZ ;  /* 0x000064000404ca24 */ /* 0x000fe400078e02ff */
[----:B------:R-:W-:-:S04]  /*0b40*/  @!P5 IMAD.WIDE.U32 R26, R26, c[0x0][0x190], R10 ;  /* 0x000064001a1ada25 */ /* 0x000fc800078e000a */
[--C-:B------:R-:W-:Y:S02]  /*0b50*/  @!P4 IMAD.MOV.U32 R10, RZ, RZ, R16.reuse ;  /* 0x000000ffff0ac224 */ /* 0x100fe400078e0010 */
[--C-:B------:R-:W-:Y:S02]  /*0b60*/  @!P4 IMAD.MOV.U32 R11, RZ, RZ, R9.reuse ;  /* 0x000000ffff0bc224 */ /* 0x100fe400078e0009 */
[----:B------:R-:W-:Y:S02]  /*0b70*/  @!P3 IMAD R8, R221, c[0x0][0x190], RZ ;  /* 0x00006400dd08ba24 */ /* 0x000fe400078e02ff */
[----:B------:R-:W-:Y:S02]  /*0b80*/  @!P3 IMAD.MOV.U32 R14, RZ, RZ, R16 ;  /* 0x000000ffff0eb224 */ /* 0x000fe400078e0010 */
[----:B------:R-:W-:Y:S02]  /*0b90*/  @!P3 IMAD.MOV.U32 R15, RZ, RZ, R9 ;  /* 0x000000ffff0fb224 */ /* 0x000fe400078e0009 */
[----:B------:R-:W-:Y:S01]  /*0ba0*/  @!P2 IMAD.X R0, RZ, RZ, R221, P1 ;  /* 0x000000ffff00a224 */ /* 0x000fe200008e06dd */
[----:B------:R-:W-:Y:S01]  /*0bb0*/  @!P0 LEA R20, P1, R12, c[0x0][0x160], 0x1 ;  /* 0x000058000c148a11 */ /* 0x000fe200078208ff */
[----:B------:R-:W-:-:S02]  /*0bc0*/  @!P4 IMAD R4, R24, c[0x0][0x194], R4 ;  /* 0x000065001804ca24 */ /* 0x000fc400078e0204 */
[----:B------:R-:W-:Y:S02]  /*0bd0*/  @!P0 IMAD.IADD R7, R13, 0x1, R7 ;  /* 0x000000010d078824 */ /* 0x000fe400078e0207 */
[----:B------:R-:W-:-:S03]  /*0be0*/  @!P4 IMAD.WIDE.U32 R24, R24, c[0x0][0x190], R10 ;  /* 0x000064001818ca25 */ /* 0x000fc600078e000a */
[----:B------:R-:W-:Y:S01]  /*0bf0*/  @!P0 LEA.HI.X R21, R12, c[0x0][0x164], R7, 0x1, P1 ;  /* 0x000059000c158a11 */ /* 0x000fe200008f0c07 */
[----:B------:R-:W-:Y:S01]  /*0c00*/  @!P3 IMAD R8, R220, c[0x0][0x194], R8 ;  /* 0x00006500dc08ba24 */ /* 0x000fe200078e0208 */
[----:B------:R-:W-:Y:S01]  /*0c10*/  @!P4 LEA R12, P1, R24, c[0x0][0x160], 0x1 ;  /* 0x00005800180cca11 */ /* 0x000fe200078208ff */
[----:B------:R-:W-:-:S04]  /*0c20*/  @!P3 IMAD.WIDE.U32 R14, R220, c[0x0][0x190], R14 ;  /* 0x00006400dc0eba25 */ /* 0x000fc800078e000e */
[----:B------:R-:W-:Y:S01]  /*0c30*/  @!P4 IMAD.IADD R4, R25, 0x1, R4 ;  /* 0x000000011904c824 */ /* 0x000fe200078e0204 */
[----:B------:R-:W-:Y:S01]  /*0c40*/  @!P3 LEA R10, P6, R14, c[0x0][0x160], 0x1 ;  /* 0x000058000e0aba11 */ /* 0x000fe200078c08ff */
[----:B------:R-:W-:Y:S02]  /*0c50*/  @!P3 IMAD.IADD R8, R15, 0x1, R8 ;  /* 0x000000010f08b824 */ /* 0x000fe400078e0208 */
[----:B------:R-:W-:Y:S01]  /*0c60*/  @!P2 IMAD R0, R0, c[0x0][0x190], RZ ;  /* 0x000064000000aa24 */ /* 0x000fe200078e02ff */
[----:B------:R-:W-:Y:S01]  /*0c70*/  @!P4 LEA.HI.X R13, R24, c[0x0][0x164], R4, 0x1, P1 ;  /* 0x00005900180dca11 */ /* 0x000fe200008f0c04 */
[----:B------:R-:W-:Y:S01]  /*0c80*/  @!P2 IMAD.MOV.U32 R17, RZ, RZ, R9 ;  /* 0x000000ffff11a224 */ /* 0x000fe200078e0009 */
[----:B------:R-:W-:Y:S01]  /*0c90*/  @!P3 LEA.HI.X R11, R14, c[0x0][0x164], R8, 0x1, P6 ;  /* 0x000059000e0bba11 */ /* 0x000fe200030f0c08 */
[----:B------:R-:W-:Y:S01]  /*0ca0*/  IMAD.SHL.U32 R209, R209, 0x2, RZ ;  /* 0x00000002d1d17824 */ /* 0x000fe200078e00ff */
[-C--:B------:R-:W-:Y:S01]  /*0cb0*/  ISETP.GE.AND P1, PT, R204, R200.reuse, PT ;  /* 0x000000c8cc00720c */ /* 0x080fe20003f26270 */
[----:B------:R-:W-:Y:S01]  /*0cc0*/  @!P2 IMAD R0, R18, c[0x0][0x194], R0 ;  /* 0x000065001200aa24 */ /* 0x000fe200078e0200 */
[----:B------:R-:W-:Y:S01]  /*0cd0*/  @!P5 LEA R14, P6, R26, c[0x0][0x160], 0x1 ;  /* 0x000058001a0eda11 */ /* 0x000fe200078c08ff */
        /* <DEDUP_REMOVED lines=9> */
[----:B------:R2:W-:Y:S01]  /*0d70*/  @!P0 LDGSTS.E.BYPASS.LTC128B.128 [R209+0x800], [R20.64] ;  /* 0x0080000014d18fae */ /* 0x0005e2000b901d48 */
[----:B------:R-:W-:Y:S01]  /*0d80*/  ISETP.GE.AND P0, PT, R202, R200, PT ;  /* 0x000000c8ca00720c */ /* 0x000fe20003f06270 */
[----:B------:R-:W-:Y:S02]  /*0d90*/  IMAD.WIDE.U32 R26, R121, 0x20, RZ ;  /* 0x00000020791a7825 */ /* 0x000fe400078e00ff */
[----:B------:R3:W-:Y:S04]  /*0da0*/  @!P5 LDGSTS.E.BYPASS.LTC128B.128 [R209+0x1000], [R14.64] ;  /* 0x010000000ed1dfae */ /* 0x0007e8000b901d48 */
[----:B------:R4:W-:Y:S01]  /*0db0*/  @!P4 LDGSTS.E.BYPASS.LTC128B.128 [R209+0x1800], [R12.64] ;  /* 0x018000000cd1cfae */ /* 0x0009e2000b901d48 */
[----:B------:R-:W-:-:S05]  /*0dc0*/  @!P3 IMAD.MOV.U32 R19, RZ, RZ, R9 ;  /* 0x000000ffff13b224 */ /* 0x000fca00078e0009 */
[----:B------:R-:W-:Y:S01]  /*0dd0*/  @!P0 IMAD.MOV.U32 R17, RZ, RZ, R9 ;  /* 0x000000ffff118224 */ /* 0x000fe200078e0009 */
[----:B-1----:R-:W-:-:S04]  /*0de0*/  @!P2 LEA R10, P6, R18, c[0x0][0x160], 0x1 ;  /* 0x00005800120aaa11 */ /* 0x002fc800078c08ff */
[----:B------:R-:W-:Y:S01]  /*0df0*/  @!P2 LEA.HI.X R11, R18, c[0x0][0x164], R0, 0x1, P6 ;  /* 0x00005900120baa11 */ /* 0x000fe200030f0c00 */
[--C-:B------:R-:W-:Y:S01]  /*0e00*/  @!P3 IMAD.MOV.U32 R18, RZ, RZ, R16.reuse ;  /* 0x000000ffff12b224 */ /* 0x100fe200078e0010 */
[C---:B------:R-:W-:Y:S01]  /*0e10*/  @!P1 IADD3 R0, P6, R220.reuse, 0x50, RZ ;  /* 0x00000050dc009810 */ /* 0x040fe20007fde0ff */
[----:B--2---:R-:W-:Y:S02]  /*0e20*/  @!P1 IMAD.MOV.U32 R20, RZ, RZ, R16 ;  /* 0x000000ffff149224 */ /* 0x004fe400078e0010 */
[----:B------:R-:W-:Y:S01]  /*0e30*/  @!P1 IMAD.MOV.U32 R21, RZ, RZ, R9 ;  /* 0x000000ffff159224 */ /* 0x000fe200078e0009 */
[----:B------:R1:W-:Y:S01]  /*0e40*/  @!P2 LDGSTS.E.BYPASS.LTC128B.128 [R209+0x2000], [R10.64] ;  /* 0x020000000ad1afae */ /* 0x0003e2000b901d48 */
[----:B------:R-:W-:Y:S01]  /*0e50*/  @!P1 IMAD.X R7, RZ, RZ, R221, P6 ;  /* 0x000000ffff079224 */ /* 0x000fe200030e06dd */
[----:B------:R-:W-:Y:S01]  /*0e60*/  @!P3 IADD3 R8, P6, R220, 0x60, RZ ;  /* 0x00000060dc08b810 */ /* 0x000fe20007fde0ff */
[----:B------:R-:W-:Y:S01]  /*0e70*/  @!P1 IMAD.WIDE.U32 R20, R0, c[0x0][0x190], R20 ;  /* 0x0000640000149a25 */ /* 0x000fe200078e0014 */
[----:B----4-:R-:W-:-:S02]  /*0e80*/  LEA.HI R13, R129, R128, RZ, 0x4 ;  /* 0x00000080810d7211 */ /* 0x010fc400078f20ff */
[----:B------:R-:W-:Y:S01]  /*0e90*/  LEA.HI R129, R129, R128, RZ, 0x5 ;  /* 0x0000008081817211 */ /* 0x000fe200078f28ff */
[----:B------:R-:W-:Y:S01]  /*0ea0*/  @!P3 IMAD.X R6, RZ, RZ, R221, P6 ;  /* 0x000000ffff06b224 */ /* 0x000fe200030e06dd */
[----:B------:R-:W-:Y:S01]  /*0eb0*/  @!P0 IADD3 R4, P6, R220, 0x70, RZ ;  /* 0x00000070dc048810 */ /* 0x000fe20007fde0ff */
[----:B------:R-:W-:Y:S01]  /*0ec0*/  @!P1 IMAD R7, R7, c[0x0][0x190], RZ ;  /* 0x0000640007079a24 */ /* 0x000fe200078e02ff */
[----:B------:R-:W-:Y:S01]  /*0ed0*/  LOP3.LUT R216, R129, 0xffffffe0, RZ, 0xc0, !PT ;  /* 0xffffffe081d87812 */ /* 0x000fe200078ec0ff */
[----:B------:R-:W-:Y:S02]  /*0ee0*/  @!P3 IMAD R6, R6, c[0x0][0x190], RZ ;  /* 0x000064000606ba24 */ /* 0x000fe400078e02ff */
[----:B------:R-:W-:Y:S02]  /*0ef0*/  @!P1 IMAD R7, R0, c[0x0][0x194], R7 ;  /* 0x0000650000079a24 */ /* 0x000fe400078e0207 */
[----:B------:R-:W-:Y:S02]  /*0f00*/  @!P0 IMAD.X R0, RZ, RZ, R221, P6 ;  /* 0x000000ffff008224 */ /* 0x000fe400030e06dd */
[----:B------:R-:W-:-:S02]  /*0f10*/  @!P3 IMAD R6, R8, c[0x0][0x194], R6 ;  /* 0x000065000806ba24 */ /* 0x000fc400078e0206 */
[----:B------:R-:W-:Y:S01]  /*0f20*/  @!P3 IMAD.WIDE.U32 R18, R8, c[0x0][0x190], R18 ;  /* 0x000064000812ba25 */ /* 0x000fe200078e0012 */
[----:B------:R-:W-:-:S03]  /*0f30*/  @!P1 LEA R8, P6, R20, c[0x0][0x160], 0x1 ;  /* 0x0000580014089a11 */ /* 0x000fc600078c08ff */
[----:B------:R-:W-:Y:S02]  /*0f40*/  @!P1 IMAD.IADD R7, R21, 0x1, R7 ;  /* 0x0000000115079824 */ /* 0x000fe400078e0207 */
        /* <DEDUP_REMOVED lines=13> */
[----:B------:R4:W-:Y:S02]  /*1020*/  @!P3 LDGSTS.E.BYPASS.LTC128B.128 [R209+0x3000], [R20.64] ;  /* 0x0300000014d1bfae */ /* 0x0009e4000b901d48 */
[----:B------:R-:W-:Y:S01]  /*1030*/  IMAD R4, R228, c[0x0][0x19c], R4 ;  /* 0x00006700e4047a24 */ /* 0x000fe200078e0204 */
[----:B------:R-:W-:Y:S01]  /*1040*/  IADD3 R212, P6, R212, R6, RZ ;  /* 0x00000006d4d47210 */ /* 0x000fe20007fde0ff */
[----:B------:R-:W-:Y:S01]  /*1050*/  IMAD R0, R229, c[0x0][0x1a0], RZ ;  /* 0x00006800e5007a24 */ /* 0x000fe200078e02ff */
[----:B------:R-:W-:Y:S01]  /*1060*/  SHF.R.S32.HI R6, RZ, 0x1f, R127 ;  /* 0x0000001fff067819 */ /* 0x000fe2000001147f */
[----:B------:R-:W-:Y:S01]  /*1070*/  IMAD.WIDE.U32 R16, R228, c[0x0][0x1a0], R218 ;  /* 0x00006800e4107a25 */ /* 0x000fe200078e00da */
[----:B------:R-:W-:Y:S01]  /*1080*/  IADD3.X R213, R5, R7, R4, P6, !PT ;  /* 0x0000000705d57210 */ /* 0x000fe200037fe404 */
[----:B------:R5:W-:Y:S01]  /*1090*/  @!P0 LDGSTS.E.BYPASS.LTC128B.128 [R209+0x3800], [R18.64] ;  /* 0x0380000012d18fae */ /* 0x000be2000b901d48 */
[----:B------:R-:W-:Y:S01]  /*10a0*/  SHF.R.S32.HI R7, RZ, 0x1f, R210 ;  /* 0x0000001fff077819 */ /* 0x000fe200000114d2 */
[----:B------:R-:W-:Y:S01]  /*10b0*/  IMAD R4, R127, -0x40, R126 ;  /* 0xffffffc07f047824 */ /* 0x000fe200078e027e */
[----:B------:R-:W-:Y:S01]  /*10c0*/  IADD3 R22, P6, R22, R16, RZ ;  /* 0x0000001016167210 */ /* 0x000fe20007fde0ff */
[----:B------:R-:W-:-:S02]  /*10d0*/  IMAD R0, R228, c[0x0][0x1a4], R0 ;  /* 0x00006900e4007a24 */ /* 0x000fc400078e0200 */
[----:B------:R-:W-:Y:S01]  /*10e0*/  IMAD R214, R7, c[0x0][0x1b0], RZ ;  /* 0x00006c0007d67a24 */ /* 0x000fe200078e02ff */
[-C--:B------:R-:W-:Y:S01]  /*10f0*/  ISETP.GE.AND P5, PT, R208, R4.reuse, PT ;  /* 0x00000004d000720c */ /* 0x080fe20003fa6270 */
[----:B------:R-:W-:Y:S01]  /*1100*/  IMAD.WIDE.U32 R212, R210, c[0x0][0x1b0], R212 ;  /* 0x00006c00d2d47a25 */ /* 0x000fe200078e00d4 */
[----:B------:R-:W-:Y:S02]  /*1110*/  IADD3.X R23, R2, R17, R0, P6, !PT ;  /* 0x0000001102177210 */ /* 0x000fe400037fe400 */
[-C--:B------:R-:W-:Y:S01]  /*1120*/  ISETP.GE.AND P6, PT, R228, R4.reuse, PT ;  /* 0x00000004e400720c */ /* 0x080fe20003fc6270 */
[----:B------:R-:W-:Y:S01]  /*1130*/  IMAD R214, R210, c[0x0][0x1b4], R214 ;  /* 0x00006d00d2d67a24 */ /* 0x000fe200078e02d6 */
[-C--:B------:R-:W-:Y:S01]  /*1140*/  ISETP.GE.AND P2, PT, R207, R4.reuse, PT ;  /* 0x00000004cf00720c */ /* 0x080fe20003f46270 */
[----:B------:R-:W-:Y:S01]  /*1150*/  IMAD R0, R122, R127, RZ ;  /* 0x0000007f7a007224 */ /* 0x000fe200078e02ff */
[----:B------:R-:W-:Y:S01]  /*1160*/  ISETP.GE.AND P3, PT, R206, R4, PT ;  /* 0x00000004ce00720c */ /* 0x000fe20003f66270 */
[----:B------:R-:W-:-:S02]  /*1170*/  IMAD.IADD R215, R213, 0x1, R214 ;  /* 0x00000001d5d77824 */ /* 0x000fc400078e02d6 */
[----:B------:R-:W-:Y:S02]  /*1180*/  IMAD.MOV.U32 R214, RZ, RZ, R212 ;  /* 0x000000ffffd67224 */ /* 0x000fe400078e00d4 */
[-C--:B------:R-:W-:Y:S02]  /*1190*/  IMAD R0, R6, R123.reuse, R0 ;  /* 0x0000007b06007224 */ /* 0x080fe400078e0200 */
[----:B------:R-:W-:-:S04]  /*11a0*/  IMAD.WIDE.U32 R24, R127, R123, R214 ;  /* 0x0000007b7f187225 */ /* 0x000fc800078e00d6 */
[----:B------:R-:W-:Y:S01]  /*11b0*/  IMAD.IADD R25, R25, 0x1, R0 ;  /* 0x0000000119197824 */ /* 0x000fe200078e0200 */
[----:B------:R-:W-:Y:S01]  /*11c0*/  SHF.R.S32.HI R0, RZ, 0x4, R13 ;  /* 0x00000004ff007819 */ /* 0x000fe2000001140d */
[----:B--2---:R-:W-:Y:S01]  /*11d0*/  IMAD.SHL.U32 R9, R120, 0x20, RZ ;  /* 0x0000002078097824 */ /* 0x004fe200078e00ff */
[----:B------:R-:W-:Y:S01]  /*11e0*/  @!P5 LEA R5, P1, R121, R24, 0x4 ;  /* 0x000000187905d211 */ /* 0x000fe200078220ff */
[----:B------:R-:W-:Y:S01]  /*11f0*/  IMAD.SHL.U32 R12, R228, 0x8, RZ ;  /* 0x00000008e40c7824 */ /* 0x000fe200078e00ff */
[----:B------:R-:W-:Y:S01]  /*1200*/  LEA.HI R8, R13, R0, RZ, 0x1 ;  /* 0x000000000d087211 */ /* 0x000fe200078f08ff */
[----:B------:R-:W-:Y:S01]  /*1210*/  IMAD R7, R7, c[0x0][0x1b8], RZ ;  /* 0x00006e0007077a24 */ /* 0x000fe200078e02ff */
[----:B------:R-:W-:Y:S01]  /*1220*/  @!P6 LEA R16, P4, R24, c[0x0][0x168], 0x1 ;  /* 0x00005a001810ea11 */ /* 0x000fe200078808ff */
[----:B------:R-:W-:Y:S01]  /*1230*/  IMAD R6, R6, c[0x0][0x1a0], RZ ;  /* 0x0000680006067a24 */ /* 0x000fe200078e02ff */
[----:B------:R-:W-:Y:S01]  /*1240*/  LOP3.LUT R13, R13, 0xfffffff0, RZ, 0xc0, !PT ;  /* 0xfffffff00d0d7812 */ /* 0x000fe200078ec0ff */
[C---:B------:R-:W-:Y:S01]  /*1250*/  IMAD R7, R210.reuse, c[0x0][0x1bc], R7 ;  /* 0x00006f00d2077a24 */ /* 0x040fe200078e0207 */
[----:B------:R-:W-:Y:S01]  /*1260*/  @!P5 LEA.HI.X R2, R121, R25, R120, 0x4, P1 ;  /* 0x000000197902d211 */ /* 0x000fe200008f2478 */
[----:B------:R-:W-:Y:S01]  /*1270*/  IMAD.WIDE.U32 R210, R210, c[0x0][0x1b8], R22 ;  /* 0x00006e00d2d27a25 */ /* 0x000fe200078e0016 */
[----:B------:R-:W-:-:S02]  /*1280*/  ISETP.GE.AND P1, PT, R206, R4, PT ;  /* 0x00000004ce00720c */ /* 0x000fc40003f26270 */
[----:B------:R-:W-:Y:S01]  /*1290*/  @!P6 LEA.HI.X R17, R24, c[0x0][0x16c], R25, 0x1, P4 ;  /* 0x00005b001811ea11 */ /* 0x000fe200020f0c19 */
[----:B------:R-:W-:Y:S01]  /*12a0*/  IMAD.IADD R13, R128, 0x1, -R13 ;  /* 0x00000001800d7824 */ /* 0x000fe200078e0a0d */
[----:B---3--:R-:W-:Y:S01]  /*12b0*/  @!P5 LEA R14, P4, R5, c[0x0][0x168], 0x1 ;  /* 0x00005a00050eda11 */ /* 0x008fe200078808ff */
[----:B------:R-:W-:Y:S01]  /*12c0*/  IMAD R6, R127, c[0x0][0x1a4], R6 ;  /* 0x000069007f067a24 */ /* 0x000fe200078e0206 */
[----:B------:R-:W-:Y:S01]  /*12d0*/  LOP3.LUT R12, R197, 0x8, R12, 0xf8, !PT ;  /* 0x00000008c50c7812 */ /* 0x000fe200078ef80c */
[----:B------:R2:W-:Y:S01]  /*12e0*/  @!P6 LDGSTS.E.BYPASS.LTC128B.128 [R209+0x4000], [R16.64] ;  /* 0x0400000010d1efae */ /* 0x0005e2000b901d48 */
[----:B------:R-:W-:Y:S01]  /*12f0*/  @!P5 LEA.HI.X R15, R5, c[0x0][0x16c], R2, 0x1, P4 ;  /* 0x00005b00050fda11 */ /* 0x000fe200020f0c02 */
[----:B------:R-:W-:Y:S01]  /*1300*/  IMAD.IADD R199, R211, 0x1, R7 ;  /* 0x00000001d3c77824 */ /* 0x000fe200078e0207 */
[----:B-1----:R-:W-:Y:S01]  /*1310*/  @!P2 IADD3 R11, P4, R24, R26, RZ ;  /* 0x0000001a180ba210 */ /* 0x002fe20007f9e0ff */
[----:B------:R-:W-:Y:S01]  /*1320*/  IMAD.IADD R216, R128, 0x1, -R216 ;  /* 0x0000000180d87824 */ /* 0x000fe200078e0ad8 */
[----:B------:R-:W-:Y:S01]  /*1330*/  SHF.R.S32.HI R2, RZ, 0x1f, R13 ;  /* 0x0000001fff027819 */ /* 0x000fe2000001140d */
[----:B------:R1:W-:Y:S01]  /*1340*/  @!P5 LDGSTS.E.BYPASS.LTC128B.128 [R209+0x4800], [R14.64] ;  /* 0x048000000ed1dfae */ /* 0x0003e2000b901d48 */
[----:B------:R-:W-:Y:S01]  /*1350*/  LOP3.LUT R5, R8, 0xfffffffe, RZ, 0xc0, !PT ;  /* 0xfffffffe08057812 */ /* 0x000fe200078ec0ff */
[----:B------:R-:W-:Y:S01]  /*1360*/  @!P1 IMAD R8, R120, 0x30, RZ ;  /* 0x0000003078089824 */ /* 0x000fe200078e02ff */
[----:B------:R-:W-:Y:S01]  /*1370*/  @!P2 IADD3.X R9, R25, R27, R9, P4, !PT ;  /* 0x0000001b1909a210 */ /* 0x000fe200027fe409 */
[----:B------:R-:W-:Y:S01]  /*1380*/  @!P1 IMAD.WIDE.U32 R24, R121, 0x30, R24 ;  /* 0x0000003079189825 */ /* 0x000fe200078e0018 */
[----:B------:R-:W-:-:S02]  /*1390*/  LEA.HI R2, R2, R13, RZ, 0x3 ;  /* 0x0000000d02027211 */ /* 0x000fc400078f18ff */
[----:B------:R-:W-:Y:S01]  /*13a0*/  SHF.R.U32.HI R197, RZ, 0x3, R197 ;  /* 0x00000003ffc57819 */ /* 0x000fe200000116c5 */
[----:B------:R-:W-:Y:S01]  /*13b0*/  IMAD.IADD R5, R0, 0x1, -R5 ;  /* 0x0000000100057824 */ /* 0x000fe200078e0a05 */
[----:B------:R-:W-:Y:S01]  /*13c0*/  @!P2 LEA R10, P4, R11, c[0x0][0x168], 0x1 ;  /* 0x00005a000b0aaa11 */ /* 0x000fe200078808ff */
[----:B------:R-:W-:Y:S01]  /*13d0*/  @!P1 IMAD.IADD R8, R25, 0x1, R8 ;  /* 0x0000000119089824 */ /* 0x000fe200078e0208 */
[C---:B------:R-:W-:Y:S01]  /*13e0*/  LOP3.LUT R0, R2.reuse, 0xfffffff8, RZ, 0xc0, !PT ;  /* 0xfffffff802007812 */ /* 0x040fe200078ec0ff */
[----:B------:R-:W-:Y:S01]  /*13f0*/  IMAD.SHL.U32 R125, R2, 0x40, RZ ;  /* 0x00000040027d7824 */ /* 0x000fe200078e00ff */
[----:B------:R-:W-:Y:S02]  /*1400*/  LOP3.LUT R197, R12, R197, RZ, 0x3c, !PT ;  /* 0x000000c50cc57212 */ /* 0x000fe400078e3cff */
[----:B------:R-:W-:Y:S01]  /*1410*/  @!P2 LEA.HI.X R11, R11, c[0x0][0x16c], R9, 0x1, P4 ;  /* 0x00005b000b0baa11 */ /* 0x000fe200020f0c09 */
[----:B------:R-:W-:Y:S01]  /*1420*/  IMAD.IADD R0, R13, 0x1, -R0 ;  /* 0x000000010d007824 */ /* 0x000fe200078e0a00 */
[----:B------:R-:W-:Y:S01]  /*1430*/  @!P1 LEA R12, P4, R24, c[0x0][0x168], 0x1 ;  /* 0x00005a00180c9a11 */ /* 0x000fe200078808ff */
[----:B------:R-:W-:Y:S01]  /*1440*/  IMAD R197, R5, 0x200, R197 ;  /* 0x0000020005c57824 */ /* 0x000fe200078e02c5 */
[-C--:B------:R-:W-:Y:S01]  /*1450*/  ISETP.GE.AND P5, PT, R208, R4.reuse, PT ;  /* 0x00000004d000720c */ /* 0x080fe20003fa6270 */
[----:B------:R3:W-:Y:S01]  /*1460*/  @!P2 LDGSTS.E.BYPASS.LTC128B.128 [R209+0x5000], [R10.64] ;  /* 0x050000000ad1afae */ /* 0x0007e2000b901d48 */
[----:B------:R-:W-:Y:S01]  /*1470*/  @!P1 LEA.HI.X R13, R24, c[0x0][0x16c], R8, 0x1, P4 ;  /* 0x00005b00180d9a11 */ /* 0x000fe200020f0c08 */
[----:B------:R-:W-:Y:S01]  /*1480*/  IMAD.SHL.U32 R124, R0, 0x40, RZ ;  /* 0x00000040007c7824 */ /* 0x000fe200078e00ff */
[-C--:B------:R-:W-:Y:S01]  /*1490*/  ISETP.GE.AND P4, PT, R207, R4.reuse, PT ;  /* 0x00000004cf00720c */ /* 0x080fe20003f86270 */
[----:B------:R-:W-:Y:S01]  /*14a0*/  IMAD.SHL.U32 R8, R5, 0x8, RZ ;  /* 0x0000000805087824 */ /* 0x000fe200078e00ff */
[----:B------:R-:W-:Y:S01]  /*14b0*/  ISETP.GE.AND P6, PT, R228, R4, PT ;  /* 0x00000004e400720c */ /* 0x000fe20003fc6270 */
[----:B------:R4:W-:Y:S01]  /*14c0*/  @!P1 LDGSTS.E.BYPASS.LTC128B.128 [R209+0x5800], [R12.64] ;  /* 0x058000000cd19fae */ /* 0x0009e2000b901d48 */
[----:B------:R-:W-:Y:S01]  /*14d0*/  LOP3.LUT R124, R124, 0x1c0, RZ, 0xc0, !PT ;  /* 0x000001c07c7c7812 */ /* 0x000fe200078ec0ff */
[----:B--2---:R-:W-:Y:S01]  /*14e0*/  IMAD.WIDE.U32 R16, R127, c[0x0][0x1a0], RZ ;  /* 0x000068007f107a25 */ /* 0x004fe200078e00ff */
[----:B------:R-:W-:Y:S01]  /*14f0*/  SHF.R.S32.HI R2, RZ, 0x5, R129 ;  /* 0x00000005ff027819 */ /* 0x000fe20000011481 */
[----:B------:R-:W0:Y:S01]  /*1500*/  LDGDEPBAR ;  /* 0x00000000000079af */ /* 0x000e220000000000 */
[----:B------:R-:W-:Y:S01]  /*1510*/  LOP3.LUT R8, R124, 0x8, R8, 0xf8, !PT ;  /* 0x000000087c087812 */ /* 0x000fe200078ef808 */
[----:B------:R-:W-:Y:S01]  /*1520*/  IMAD.IADD R6, R17, 0x1, R6 ;  /* 0x0000000111067824 */ /* 0x000fe200078e0206 */
[----:B------:R-:W-:Y:S01]  /*1530*/  SHF.R.U32.HI R124, RZ, 0x3, R124 ;  /* 0x00000003ff7c7819 */ /* 0x000fe2000001167c */
[----:B------:R-:W-:Y:S01]  /*1540*/  IMAD.SHL.U32 R4, R137, 0x20, RZ ;  /* 0x0000002089047824 */ /* 0x000fe200078e00ff */
[----:B-1----:R-:W-:Y:S01]  /*1550*/  LEA R14, P0, R16, R210, 0x6 ;  /* 0x000000d2100e7211 */ /* 0x002fe200078030ff */
[----:B------:R-:W-:Y:S01]  /*1560*/  IMAD.SHL.U32 R197, R197, 0x2, RZ ;  /* 0x00000002c5c57824 */ /* 0x000fe200078e00ff */
[----:B------:R-:W-:-:S02]  /*1570*/  LOP3.LUT R124, R8, R124, RZ, 0x3c, !PT ;  /* 0x0000007c087c7212 */ /* 0x000fc400078e3cff */
[----:B------:R-:W-:Y:S01]  /*1580*/  LEA.HI.X R15, R16, R199, R6, 0x6, P0 ;  /* 0x000000c7100f7211 */ /* 0x000fe200000f3406 */
[----:B------:R-:W-:Y:S01]  /*1590*/  @!P3 IMAD R6, R137, 0x30, RZ ;  /* 0x000000308906b824 */ /* 0x000fe200078e02ff */
[C---:B------:R-:W-:Y:S02]  /*15a0*/  @!P5 LEA R8, P1, R132.reuse, R14, 0x4 ;  /* 0x0000000e8408d211 */ /* 0x040fe400078220ff */
[----:B------:R-:W-:Y:S01]  /*15b0*/  LOP3.LUT R125, R125, 0xfffffe00, RZ, 0xc0, !PT ;  /* 0xfffffe007d7d7812 */ /* 0x000fe200078ec0ff */
[C---:B------:R-:W-:Y:S01]  /*15c0*/  @!P3 IMAD.WIDE.U32 R16, R132.reuse, 0x30, R14 ;  /* 0x000000308410b825 */ /* 0x040fe200078e000e */
[C---:B------:R-:W-:Y:S02]  /*15d0*/  @!P5 LEA.HI.X R7, R132.reuse, R15, R137, 0x4, P1 ;  /* 0x0000000f8407d211 */ /* 0x040fe400008f2489 */
[----:B------:R-:W-:Y:S01]  /*15e0*/  IADD3 R194, R197, 0x4040, RZ ;  /* 0x00004040c5c27810 */ /* 0x000fe20007ffe0ff */
[----:B---3--:R-:W-:-:S04]  /*15f0*/  IMAD.WIDE.U32 R10, R132, 0x20, RZ ;  /* 0x00000020840a7825 */ /* 0x008fc800078e00ff */
[----:B------:R-:W-:Y:S01]  /*1600*/  IMAD R2, R2, 0x400, R125 ;  /* 0x0000040002027824 */ /* 0x000fe200078e027d */
[----:B------:R-:W-:Y:S01]  /*1610*/  @!P4 IADD3 R5, P0, R14, R10, RZ ;  /* 0x0000000a0e05c210 */ /* 0x000fe20007f1e0ff */
[----:B------:R-:W-:-:S04]  /*1620*/  DEPBAR.LE SB0, 0x0 ;  /* 0x000080000000791a */ /* 0x000fc80000000000 */
[----:B------:R-:W-:Y:S01]  /*1630*/  BAR.SYNC.DEFER_BLOCKING 0x0 ;  /* 0x0000000000007b1d */ /* 0x000fe20000010000 */
[----:B----4-:R-:W-:Y:S01]  /*1640*/  @!P6 LEA R12, P2, R14, c[0x0][0x170], 0x1 ;  /* 0x00005c000e0cea11 */ /* 0x010fe200078408ff */
[----:B------:R-:W-:Y:S01]  /*1650*/  @!P3 IMAD.IADD R6, R17, 0x1, R6 ;  /* 0x000000011106b824 */ /* 0x000fe200078e0206 */
[----:B------:R-:W-:Y:S01]  /*1660*/  @!P5 LEA R10, P1, R8, c[0x0][0x170], 0x1 ;  /* 0x00005c00080ada11 */ /* 0x000fe200078208ff */
[----:B------:R-:W-:Y:S01]  /*1670*/  IMAD.IADD R198, R124, 0x1, R2 ;  /* 0x000000017cc67824 */ /* 0x000fe200078e0202 */
[----:B------:R-:W-:Y:S01]  /*1680*/  @!P4 IADD3.X R4, R15, R11, R4, P0, !PT ;  /* 0x0000000b0f04c210 */ /* 0x000fe200007fe404 */
[----:B------:R-:W-:Y:S01]  /*1690*/  IMAD.IADD R192, R125, 0x1, R124 ;  /* 0x000000017dc07824 */ /* 0x000fe200078e027c */
[----:B------:R-:W-:Y:S01]  /*16a0*/  @!P6 LEA.HI.X R13, R14, c[0x0][0x174], R15, 0x1, P2 ;  /* 0x00005d000e0dea11 */ /* 0x000fe200010f0c0f */
[----:B------:R-:W-:Y:S01]  /*16b0*/  IMAD.SHL.U32 R198, R198, 0x2, RZ ;  /* 0x00000002c6c67824 */ /* 0x000fe200078e00ff */
[----:B------:R-:W-:Y:S02]  /*16c0*/  @!P5 LEA.HI.X R11, R8, c[0x0][0x174], R7, 0x1, P1 ;  /* 0x00005d00080bda11 */ /* 0x000fe400008f0c07 */
[----:B------:R-:W-:-:S02]  /*16d0*/  @!P4 LEA R14, P1, R5, c[0x0][0x170], 0x1 ;  /* 0x00005c00050eca11 */ /* 0x000fc400078208ff */
[C---:B------:R-:W-:Y:S02]  /*16e0*/  @!P3 LEA R8, P0, R16.reuse, c[0x0][0x170], 0x1 ;  /* 0x00005c001008ba11 */ /* 0x040fe400078008ff */
[----:B------:R-:W-:Y:S01]  /*16f0*/  @!P4 LEA.HI.X R15, R5, c[0x0][0x174], R4, 0x1, P1 ;  /* 0x00005d00050fca11 */ /* 0x000fe200008f0c04 */
[----:B------:R-:W-:Y:S01]  /*1700*/  IMAD.MOV.U32 R4, RZ, RZ, 0x20 ;  /* 0x00000020ff047424 */ /* 0x000fe200078e00ff */
[----:B------:R-:W-:Y:S01]  /*1710*/  @!P3 LEA.HI.X R9, R16, c[0x0][0x174], R6, 0x1, P0 ;  /* 0x00005d001009ba11 */ /* 0x000fe200000f0c06 */
[----:B------:R-:W-:Y:S08]  /*1720*/  @P6 STS.128 [R209+0x6000], RZ ;  /* 0x006000ffd1006388 */ /* 0x000ff00000000c00 */
[----:B------:R-:W-:Y:S01]  /*1730*/  R2P PR, R0, 0x6 ;  /* 0x0000000600007804 */ /* 0x000fe20000000000 */
[----:B------:R-:W-:Y:S01]  /*1740*/  IMAD.MOV.U32 R0, RZ, RZ, 0x10 ;  /* 0x00000010ff007424 */ /* 0x000fe200078e00ff */
[----:B------:R-:W-:Y:S01]  /*1750*/  @!PT LDS RZ, [RZ] ;  /* 0x00000000fffff984 */ /* 0x000fe20000000800 */
[----:B------:R-:W-:Y:S01]  /*1760*/  @!PT LDS RZ, [RZ] ;  /* 0x00000000fffff984 */ /* 0x000fe20000000800 */
[----:B------:R-:W-:Y:S01]  /*1770*/  @!PT LDS RZ, [RZ] ;  /* 0x00000000fffff984 */ /* 0x000fe20000000800 */
[----:B------:R1:W-:Y:S03]  /*1780*/  @!P6 LDGSTS.E.BYPASS.LTC128B.128 [R209+0x6000], [R12.64] ;  /* 0x060000000cd1efae */ /* 0x0003e6000b901d48 */
[----:B------:R-:W-:Y:S01]  /*1790*/  SEL R2, R4, 0xffffffe0, !P2 ;  /* 0xffffffe004027807 */ /* 0x000fe20005000000 */
[----:B------:R-:W-:Y:S01]  /*17a0*/  @P5 STS.128 [R209+0x6800], RZ ;  /* 0x006800ffd1005388 */ /* 0x000fe20000000c00 */
[----:B------:R-:W-:-:S02]  /*17b0*/  SEL R0, R0, 0xfffffff0, !P1 ;  /* 0xfffffff000007807 */ /* 0x000fc40004800000 */
[----:B------:R-:W-:Y:S01]  /*17c0*/  R2P PR, R3, 0x6 ;  /* 0x0000000603007804 */ /* 0x000fe20000000000 */
[----:B------:R-:W-:Y:S01]  /*17d0*/  @!PT LDS RZ, [RZ] ;  /* 0x00000000fffff984 */ /* 0x000fe20000000800 */
[----:B------:R-:W-:Y:S01]  /*17e0*/  @!PT LDS RZ, [RZ] ;  /* 0x00000000fffff984 */ /* 0x000fe20000000800 */
[----:B------:R-:W-:Y:S01]  /*17f0*/  @!PT LDS RZ, [RZ] ;  /* 0x00000000fffff984 */ /* 0x000fe20000000800 */
[----:B------:R2:W-:Y:S01]  /*1800*/  @!P5 LDGSTS.E.BYPASS.LTC128B.128 [R209+0x6800], [R10.64] ;  /* 0x068000000ad1dfae */ /* 0x0005e2000b901d48 */
[--C-:B------:R-:W-:Y:S02]  /*1810*/  IMAD R195, R2, 0x2, R198.reuse ;  /* 0x0000000202c37824 */ /* 0x100fe400078e02c6 */
[----:B------:R-:W-:Y:S01]  /*1820*/  IMAD R196, R0, 0x2, R198 ;  /* 0x0000000200c47824 */ /* 0x000fe200078e02c6 */
[----:B------:R-:W-:Y:S01]  /*1830*/  @P4 STS.128 [R209+0x7000], RZ ;  /* 0x007000ffd1004388 */ /* 0x000fe20000000c00 */
[----:B------:R-:W-:Y:S01]  /*1840*/  SEL R3, R4, 0xffffffe0, !P1 ;  /* 0xffffffe004037807 */ /* 0x000fe20004800000 */
[----:B------:R-:W-:Y:S02]  /*1850*/  IMAD R193, R0, 0x2, R195 ;  /* 0x0000000200c17824 */ /* 0x000fe400078e02c3 */
[----:B------:R-:W-:Y:S01]  /*1860*/  @!PT LDS RZ, [RZ] ;  /* 0x00000000fffff984 */ /* 0x000fe20000000800 */
[----:B------:R-:W-:Y:S01]  /*1870*/  @!PT LDS RZ, [RZ] ;  /* 0x00000000fffff984 */ /* 0x000fe20000000800 */
[----:B------:R-:W-:Y:S01]  /*1880*/  @!PT LDS RZ, [RZ] ;  /* 0x00000000fffff984 */ /* 0x000fe20000000800 */
[----:B------:R1:W-:Y:S02]  /*1890*/  @!P4 LDGSTS.E.BYPASS.LTC128B.128 [R209+0x7000], [R14.64] ;  /* 0x070000000ed1cfae */ /* 0x0003e4000b901d48 */
[----:B------:R-:W-:-:S02]  /*18a0*/  IMAD.IADD R191, R197, 0x1, R3 ;  /* 0x00000001c5bf7824 */ /* 0x000fc400078e0203 */
[----:B------:R-:W-:Y:S04]  /*18b0*/  @P3 STS.128 [R209+0x7800], RZ ;  /* 0x007800ffd1003388 */ /* 0x000fe80000000c00 */
[----:B------:R-:W-:Y:S01]  /*18c0*/  @!PT LDS RZ, [RZ] ;  /* 0x00000000fffff984 */ /* 0x000fe20000000800 */
[----:B------:R-:W-:Y:S01]  /*18d0*/  @!PT LDS RZ, [RZ] ;  /* 0x00000000fffff984 */ /* 0x000fe20000000800 */
[----:B------:R-:W-:Y:S01]  /*18e0*/  @!PT LDS RZ, [RZ] ;  /* 0x00000000fffff984 */ /* 0x000fe20000000800 */
[----:B------:R3:W-:Y:S04]  /*18f0*/  @!P3 LDGSTS.E.BYPASS.LTC128B.128 [R209+0x7800], [R8.64] ;  /* 0x0780000008d1bfae */ /* 0x0007e8000b901d48 */
[----:B------:R-:W-:Y:S04]  /*1900*/  LDSM.16.M88.4 R48, [R198] ;  /* 0x00000000c630783b */ /* 0x000fe80000000200 */
[----:B------:R-:W4:Y:S04]  /*1910*/  LDSM.16.M88.4 R112, [R197+0x4000] ;  /* 0x00400000c570783b */ /* 0x000f280000000200 */
[----:B------:R-:W-:Y:S04]  /*1920*/  LDSM.16.M88.4 R32, [R196] ;  /* 0x00000000c420783b */ /* 0x000fe80000000200 */
[----:B------:R-:W-:Y:S04]  /*1930*/  LDSM.16.M88.4 R116, [R191+0x4000] ;  /* 0x00400000bf74783b */ /* 0x000fe80000000200 */
[----:B------:R-:W5:Y:S04]  /*1940*/  LDSM.16.M88.4 R44, [R197+0x4800] ;  /* 0x00480000c52c783b */ /* 0x000f680000000200 */
[----:B------:R-:W5:Y:S01]  /*1950*/  LDSM.16.M88.4 R40, [R197+0x5000] ;  /* 0x00500000c528783b */ /* 0x000f620000000200 */
[----:B---3--:R-:W-:-:S03]  /*1960*/  IADD3 R8, R197, 0x4000, RZ ;  /* 0x00004000c5087810 */ /* 0x008fc60007ffe0ff */
[----:B------:R-:W-:Y:S01]  /*1970*/  LDSM.16.M88.4 R20, [R195] ;  /* 0x00000000c314783b */ /* 0x000fe20000000200 */
[----:B------:R-:W-:-:S03]  /*1980*/  @P2 IADD3 R194, R8, -0x40, RZ ;  /* 0xffffffc008c22810 */ /* 0x000fc60007ffe0ff */
[----:B------:R-:W3:Y:S01]  /*1990*/  LDSM.16.M88.4 R24, [R191+0x4800] ;  /* 0x00480000bf18783b */ /* 0x000ee20000000200 */
[----:B------:R-:W-:-:S03]  /*19a0*/  IADD3 R187, R194, 0x800, RZ ;  /* 0x00000800c2bb7810 */ /* 0x000fc60007ffe0ff */
[----:B-1----:R-:W1:Y:S01]  /*19b0*/  LDSM.16.M88.4 R12, [R194] ;  /* 0x00000000c20c783b */ /* 0x002e620000000200 */
[----:B------:R-:W-:Y:S01]  /*19c0*/  IMAD.IADD R184, R3, 0x1, R194 ;  /* 0x0000000103b87824 */ /* 0x000fe200078e02c2 */
[C---:B------:R-:W-:Y:S02]  /*19d0*/  IADD3 R186, R194.reuse, 0x1000, RZ ;  /* 0x00001000c2ba7810 */ /* 0x040fe40007ffe0ff */
[----:B------:R-:W1:Y:S01]  /*19e0*/  LDSM.16.M88.4 R100, [R191+0x5000] ;  /* 0x00500000bf64783b */ /* 0x000e620000000200 */
[----:B------:R-:W-:-:S03]  /*19f0*/  IADD3 R185, R194, 0x1800, RZ ;  /* 0x00001800c2b97810 */ /* 0x000fc60007ffe0ff */
[----:B------:R-:W1:Y:S01]  /*1a00*/  LDSM.16.M88.4 R104, [R198+0x2000] ;  /* 0x00200000c668783b */ /* 0x000e620000000200 */
[C---:B----4-:R-:W-:Y:S03]  /*1a10*/  HMMA.16816.F32.BF16 R4, R48.reuse, R112, RZ ;  /* 0x000000703004723c */ /* 0x050fe600000418ff */
[----:B--2---:R-:W-:Y:S04]  /*1a20*/  LDSM.16.M88.4 R8, [R193] ;  /* 0x00000000c108783b */ /* 0x004fe80000000200 */
[----:B------:R-:W2:Y:S01]  /*1a30*/  LDSM.16.M88.4 R80, [R184] ;  /* 0x00000000b850783b */ /* 0x000ea20000000200 */
[C---:B------:R-:W-:Y:S03]  /*1a40*/  HMMA.16816.F32.BF16 R96, R48.reuse, R114, RZ ;  /* 0x000000723060723c */ /* 0x040fe600000418ff */
[----:B------:R-:W4:Y:S04]  /*1a50*/  LDSM.16.M88.4 R92, [R194+0x800] ;  /* 0x00080000c25c783b */ /* 0x000f280000000200 */
[----:B------:R-:W2:Y:S01]  /*1a60*/  LDSM.16.M88.4 R88, [R194+0x1000] ;  /* 0x00100000c258783b */ /* 0x000ea20000000200 */
[----:B-----5:R-:W-:Y:S03]  /*1a70*/  HMMA.16816.F32.BF16 R108, R48, R44, RZ ;  /* 0x0000002c306c723c */ /* 0x020fe600000418ff */
[----:B------:R-:W5:Y:S04]  /*1a80*/  LDSM.16.M88.4 R28, [R196+0x2000] ;  /* 0x00200000c41c783b */ /* 0x000f680000000200 */
[----:B------:R-:W2:Y:S01]  /*1a90*/  LDSM.16.M88.4 R36, [R197+0x5800] ;  /* 0x00580000c524783b */ /* 0x000ea20000000200 */
[----:B------:R-:W-:Y:S03]  /*1aa0*/  HMMA.16816.F32.BF16 R4, R32, R116, R4 ;  /* 0x000000742004723c */ /* 0x000fe60000041804 */
[----:B------:R-:W2:Y:S04]  /*1ab0*/  LDSM.16.M88.4 R76, [R184+0x800] ;  /* 0x00080000b84c783b */ /* 0x000ea80000000200 */
[----:B------:R-:W2:Y:S01]  /*1ac0*/  LDSM.16.M88.4 R72, [R184+0x1000] ;  /* 0x00100000b848783b */ /* 0x000ea20000000200 */
[----:B------:R-:W-:Y:S03]  /*1ad0*/  HMMA.16816.F32.BF16 R64, R48, R40, RZ ;  /* 0x000000283040723c */ /* 0x000fe600000418ff */
[----:B------:R-:W2:Y:S04]  /*1ae0*/  LDSM.16.M88.4 R16, [R195+0x2000] ;  /* 0x00200000c310783b */ /* 0x000ea80000000200 */
[----:B------:R-:W2:Y:S01]  /*1af0*/  LDSM.16.M88.4 R60, [R191+0x5800] ;  /* 0x00580000bf3c783b */ /* 0x000ea20000000200 */
[----:B---3--:R-:W-:Y:S03]  /*1b00*/  HMMA.16816.F32.BF16 R108, R32, R24, R108 ;  /* 0x00000018206c723c */ /* 0x008fe6000004186c */
[----:B------:R-:W-:Y:S04]  /*1b10*/  LDSM.16.M88.4 R56, [R194+0x1800] ;  /* 0x00180000c238783b */ /* 0x000fe80000000200 */
[----:B------:R-:W-:Y:S01]  /*1b20*/  LDSM.16.M88.4 R52, [R184+0x1800] ;  /* 0x00180000b834783b */ /* 0x000fe20000000200 */
[----:B-1----:R-:W-:Y:S03]  /*1b30*/  HMMA.16816.F32.BF16 R4, R20, R12, R4 ;  /* 0x0000000c1404723c */ /* 0x002fe60000041804 */
[----:B------:R-:W0:Y:S05]  /*1b40*/  LDGDEPBAR ;  /* 0x00000000000079af */ /* 0x000e2a0000000000 */
[----:B------:R-:W-:Y:S08]  /*1b50*/  HMMA.16816.F32.BF16 R64, R32, R100, R64 ;  /* 0x000000642040723c */ /* 0x000ff00000041840 */
[C---:B------:R-:W-:Y:S08]  /*1b60*/  HMMA.16816.F32.BF16 R84, R104.reuse, R112, RZ ;  /* 0x000000706854723c */ /* 0x040ff000000418ff */
[----:B------:R-:W-:Y:S08]  /*1b70*/  HMMA.16816.F32.BF16 R112, R104, R114, RZ ;  /* 0x000000726870723c */ /* 0x000ff000000418ff */
[----:B--2---:R-:W-:Y:S08]  /*1b80*/  HMMA.16816.F32.BF16 R4, R8, R80, R4 ;  /* 0x000000500804723c */ /* 0x004ff00000041804 */
[C---:B----4-:R-:W-:Y:S08]  /*1b90*/  HMMA.16816.F32.BF16 R108, R20.reuse, R92, R108 ;  /* 0x0000005c146c723c */ /* 0x050ff0000004186c */
[----:B------:R-:W-:Y:S08]  /*1ba0*/  HMMA.16816.F32.BF16 R64, R20, R88, R64 ;  /* 0x000000581440723c */ /* 0x000ff00000041840 */
[----:B-----5:R-:W-:Y:S01]  /*1bb0*/  HMMA.16816.F32.BF16 R84, R28, R116, R84 ;  /* 0x000000741c54723c */ /* 0x020fe20000041854 */
[----:B------:R-:W-:-:S02]  /*1bc0*/  FMUL.FTZ R5, R5, c[0x0][0x2ec] ;  /* 0x0000bb0005057a20 */ /* 0x000fc40000410000 */
[----:B------:R-:W-:Y:S02]  /*1bd0*/  FMUL.FTZ R6, R6, c[0x0][0x2ec] ;  /* 0x0000bb0006067a20 */ /* 0x000fe40000410000 */
[----:B------:R-:W-:Y:S01]  /*1be0*/  FMUL.FTZ R7, R7, c[0x0][0x2ec] ;  /* 0x0000bb0007077a20 */ /* 0x000fe20000410000 */
[----:B------:R-:W-:Y:S01]  /*1bf0*/  MUFU.TANH R116, R5 ;  /* 0x0000000500747308 */ /* 0x000fe20000002400 */
[----:B------:R-:W-:Y:S01]  /*1c00*/  FMUL.FTZ R3, R4, c[0x0][0x2ec] ;  /* 0x0000bb0004037a20 */ /* 0x000fe20000410000 */
[-C--:B------:R-:W-:Y:S06]  /*1c10*/  HMMA.16816.F32.BF16 R96, R32, R118.reuse, R96 ;  /* 0x000000762060723c */ /* 0x080fec0000041860 */
[----:B------:R-:W-:Y:S02]  /*1c20*/  MUFU.TANH R117, R6 ;  /* 0x0000000600757308 */ /* 0x000fe40000002400 */
[----:B------:R-:W-:Y:S06]  /*1c30*/  HMMA.16816.F32.BF16 R112, R28, R118, R112 ;  /* 0x000000761c70723c */ /* 0x000fec0000041870 */
[----:B------:R1:W-:Y:S02]  /*1c40*/  MUFU.TANH R130, R7 ;  /* 0x0000000700827308 */ /* 0x0003e40000002400 */
[----:B------:R-:W-:Y:S06]  /*1c50*/  HMMA.16816.F32.BF16 R68, R48, R36, RZ ;  /* 0x000000243044723c */ /* 0x000fec00000418ff */
[----:B------:R-:W-:Y:S02]  /*1c60*/  MUFU.TANH R3, R3 ;  /* 0x0000000300037308 */ /* 0x000fe40000002400 */
[----:B------:R-:W-:Y:S01]  /*1c70*/  HMMA.16816.F32.BF16 R108, R8, R76, R108 ;  /* 0x0000004c086c723c */ /* 0x000fe2000004186c */
[----:B-1----:R-:W1:Y:S01]  /*1c80*/  LDSM.16.M88.4 R4, [R193+0x2000] ;  /* 0x00200000c104783b */ /* 0x002e620000000200 */
[----:B------:R-:W-:-:S06]  /*1c90*/  DEPBAR.LE SB0, 0x0 ;  /* 0x000080000000791a */ /* 0x000fcc0000000000 */
[----:B------:R-:W-:Y:S08]  /*1ca0*/  HMMA.16816.F32.BF16 R64, R8, R72, R64 ;  /* 0x000000480840723c */ /* 0x000ff00000041840 */
[----:B------:R-:W-:Y:S08]  /*1cb0*/  HMMA.16816.F32.BF16 R84, R16, R12, R84 ;  /* 0x0000000c1054723c */ /* 0x000ff00000041854 */
[----:B------:R-:W-:-:S02]  /*1cc0*/  FMUL.FTZ R108, R108, c[0x0][0x2ec] ;  /* 0x0000bb006c6c7a20 */ /* 0x000fc40000410000 */
[----:B------:R-:W-:Y:S01]  /*1cd0*/  FMUL.FTZ R109, R109, c[0x0][0x2ec] ;  /* 0x0000bb006d6d7a20 */ /* 0x000fe20000410000 */
[----:B------:R-:W-:Y:S01]  /*1ce0*/  HMMA.16816.F32.BF16 R96, R20, R14, R96 ;  /* 0x0000000e1460723c */ /* 0x000fe20000041860 */
[----:B------:R-:W-:Y:S01]  /*1cf0*/  FMUL.FTZ R110, R110, c[0x0][0x2ec] ;  /* 0x0000bb006e6e7a20 */ /* 0x000fe20000410000 */
[----:B------:R-:W-:Y:S01]  /*1d00*/  MUFU.TANH R131, R108 ;  /* 0x0000006c00837308 */ /* 0x000fe20000002400 */
[----:B------:R-:W-:-:S05]  /*1d10*/  FMUL.FTZ R111, R111, c[0x0][0x2ec] ;  /* 0x0000bb006f6f7a20 */ /* 0x000fca0000410000 */
[----:B------:R-:W-:Y:S01]  /*1d20*/  HMMA.16816.F32.BF16 R112, R16, R14, R112 ;  /* 0x0000000e1070723c */ /* 0x000fe20000041870 */
[----:B------:R-:W-:Y:S01]  /*1d30*/  FMUL.FTZ R64, R64, c[0x0][0x2ec] ;  /* 0x0000bb0040407a20 */ /* 0x000fe20000410000 */
[----:B------:R-:W-:Y:S01]  /*1d40*/  MUFU.TANH R133, R109 ;  /* 0x0000006d00857308 */ /* 0x000fe20000002400 */
[----:B------:R-:W-:Y:S02]  /*1d50*/  FMUL.FTZ R65, R65, c[0x0][0x2ec] ;  /* 0x0000bb0041417a20 */ /* 0x000fe40000410000 */
[----:B------:R-:W-:Y:S02]  /*1d60*/  FMUL.FTZ R66, R66, c[0x0][0x2ec] ;  /* 0x0000bb0042427a20 */ /* 0x000fe40000410000 */
[----:B------:R-:W-:Y:S01]  /*1d70*/  FMUL.FTZ R67, R67, c[0x0][0x2ec] ;  /* 0x0000bb0043437a20 */ /* 0x000fe20000410000 */
[----:B------:R-:W-:Y:S02]  /*1d80*/  HMMA.16816.F32.BF16 R12, R48, R46, RZ ;  /* 0x0000002e300c723c */ /* 0x000fe400000418ff */
[----:B------:R-:W-:Y:S06]  /*1d90*/  MUFU.TANH R134, R110 ;  /* 0x0000006e00867308 */ /* 0x000fec0000002400 */
[----:B------:R-:W-:Y:S02]  /*1da0*/  HMMA.16816.F32.BF16 R68, R32, R60, R68 ;  /* 0x0000003c2044723c */ /* 0x000fe40000041844 */
[----:B------:R2:W-:Y:S06]  /*1db0*/  MUFU.TANH R135, R111 ;  /* 0x0000006f00877308 */ /* 0x0005ec0000002400 */
[----:B-1----:R-:W-:Y:S02]  /*1dc0*/  HMMA.16816.F32.BF16 R84, R4, R80, R84 ;  /* 0x000000500454723c */ /* 0x002fe40000041854 */
[----:B------:R-:W-:Y:S06]  /*1dd0*/  MUFU.TANH R136, R64 ;  /* 0x0000004000887308 */ /* 0x000fec0000002400 */
[----:B------:R-:W-:Y:S02]  /*1de0*/  HMMA.16816.F32.BF16 R12, R32, R26, R12 ;  /* 0x0000001a200c723c */ /* 0x000fe4000004180c */
[----:B------:R-:W-:Y:S06]  /*1df0*/  MUFU.TANH R139, R65 ;  /* 0x00000041008b7308 */ /* 0x000fec0000002400 */
[C---:B--2---:R-:W-:Y:S02]  /*1e00*/  HMMA.16816.F32.BF16 R108, R104.reuse, R44, RZ ;  /* 0x0000002c686c723c */ /* 0x044fe400000418ff */
[----:B------:R-:W-:Y:S06]  /*1e10*/  MUFU.TANH R118, R66 ;  /* 0x0000004200767308 */ /* 0x000fec0000002400 */
[----:B------:R-:W-:Y:S02]  /*1e20*/  HMMA.16816.F32.BF16 R44, R104, R46, RZ ;  /* 0x0000002e682c723c */ /* 0x000fe400000418ff */
[----:B------:R1:W-:Y:S06]  /*1e30*/  MUFU.TANH R80, R67 ;  /* 0x0000004300507308 */ /* 0x0003ec0000002400 */
[C---:B------:R-:W-:Y:S08]  /*1e40*/  HMMA.16816.F32.BF16 R68, R20.reuse, R56, R68 ;  /* 0x000000381444723c */ /* 0x040ff00000041844 */
[----:B------:R-:W-:Y:S08]  /*1e50*/  HMMA.16816.F32.BF16 R12, R20, R94, R12 ;  /* 0x0000005e140c723c */ /* 0x000ff0000004180c */
[----:B-1----:R-:W-:Y:S08]  /*1e60*/  HMMA.16816.F32.BF16 R64, R104, R40, RZ ;  /* 0x000000286840723c */ /* 0x002ff000000418ff */
[----:B------:R-:W-:Y:S08]  /*1e70*/  HMMA.16816.F32.BF16 R44, R28, R26, R44 ;  /* 0x0000001a1c2c723c */ /* 0x000ff0000004182c */
[----:B------:R-:W-:Y:S08]  /*1e80*/  HMMA.16816.F32.BF16 R68, R8, R52, R68 ;  /* 0x000000340844723c */ /* 0x000ff00000041844 */
[----:B------:R-:W-:Y:S08]  /*1e90*/  HMMA.16816.F32.BF16 R64, R28, R100, R64 ;  /* 0x000000641c40723c */ /* 0x000ff00000041840 */
[C---:B------:R-:W-:Y:S08]  /*1ea0*/  HMMA.16816.F32.BF16 R12, R8.reuse, R78, R12 ;  /* 0x0000004e080c723c */ /* 0x040ff0000004180c */
[----:B------:R-:W-:Y:S01]  /*1eb0*/  HMMA.16816.F32.BF16 R96, R8, R82, R96 ;  /* 0x000000520860723c */ /* 0x000fe20000041860 */
[----:B------:R-:W-:-:S02]  /*1ec0*/  FMUL.FTZ R70, R70, c[0x0][0x2ec] ;  /* 0x0000bb0046467a20 */ /* 0x000fc40000410000 */
[----:B------:R-:W-:Y:S02]  /*1ed0*/  FMUL.FTZ R68, R68, c[0x0][0x2ec] ;  /* 0x0000bb0044447a20 */ /* 0x000fe40000410000 */
[----:B------:R1:W-:Y:S01]  /*1ee0*/  MUFU.TANH R81, R70 ;  /* 0x0000004600517308 */ /* 0x0003e20000002400 */
[----:B------:R-:W-:Y:S02]  /*1ef0*/  FMUL.FTZ R69, R69, c[0x0][0x2ec] ;  /* 0x0000bb0045457a20 */ /* 0x000fe40000410000 */
[C---:B------:R-:W-:Y:S05]  /*1f00*/  HMMA.16816.F32.BF16 R44, R16.reuse, R94, R44 ;  /* 0x0000005e102c723c */ /* 0x040fea000004182c */
[----:B------:R-:W-:Y:S03]  /*1f10*/  MUFU.TANH R68, R68 ;  /* 0x0000004400447308 */ /* 0x000fe60000002400 */
[----:B------:R-:W-:Y:S01]  /*1f20*/  HMMA.16816.F32.BF16 R64, R16, R88, R64 ;  /* 0x000000581040723c */ /* 0x000fe20000041840 */
[----:B------:R-:W-:-:S02]  /*1f30*/  FMUL.FTZ R12, R12, c[0x0][0x2ec] ;  /* 0x0000bb000c0c7a20 */ /* 0x000fc40000410000 */
[----:B------:R-:W-:Y:S02]  /*1f40*/  FMUL.FTZ R13, R13, c[0x0][0x2ec] ;  /* 0x0000bb000d0d7a20 */ /* 0x000fe40000410000 */
[----:B-1----:R-:W-:Y:S01]  /*1f50*/  FMUL.FTZ R70, R71, c[0x0][0x2ec] ;  /* 0x0000bb0047467a20 */ /* 0x002fe20000410000 */
[----:B------:R-:W-:Y:S01]  /*1f60*/  MUFU.TANH R69, R69 ;  /* 0x0000004500457308 */ /* 0x000fe20000002400 */
[----:B------:R-:W-:Y:S01]  /*1f70*/  FMUL.FTZ R71, R84, c[0x0][0x2ec] ;  /* 0x0000bb0054477a20 */ /* 0x000fe20000410000 */
[----:B------:R-:W-:Y:S01]  /*1f80*/  HMMA.16816.F32.BF16 R108, R28, R24, R108 ;  /* 0x000000181c6c723c */ /* 0x000fe2000004186c */
[----:B------:R-:W-:Y:S02]  /*1f90*/  FMUL.FTZ R14, R14, c[0x0][0x2ec] ;  /* 0x0000bb000e0e7a20 */ /* 0x000fe40000410000 */
[----:B------:R-:W-:Y:S02]  /*1fa0*/  FMUL.FTZ R15, R15, c[0x0][0x2ec] ;  /* 0x0000bb000f0f7a20 */ /* 0x000fe40000410000 */
[----:B------:R-:W-:Y:S01]  /*1fb0*/  FMUL.FTZ R84, R85, c[0x0][0x2ec] ;  /* 0x0000bb0055547a20 */ /* 0x000fe20000410000 */
[----:B------:R-:W-:Y:S01]  /*1fc0*/  MUFU.TANH R89, R13 ;  /* 0x0000000d00597308 */ /* 0x000fe20000002400 */
[----:B------:R-:W-:Y:S01]  /*1fd0*/  FMUL.FTZ R85, R86, c[0x0][0x2ec] ;  /* 0x0000bb0056557a20 */ /* 0x000fe20000410000 */
[----:B------:R-:W-:Y:S01]  /*1fe0*/  HMMA.16816.F32.BF16 R24, R48, R42, RZ ;  /* 0x0000002a3018723c */ /* 0x000fe200000418ff */
[----:B------:R-:W-:-:S05]  /*1ff0*/  FMUL.FTZ R86, R97, c[0x0][0x2ec] ;  /* 0x0000bb0061567a20 */ /* 0x000fca0000410000 */
[----:B------:R-:W-:Y:S02]  /*2000*/  MUFU.TANH R97, R14 ;  /* 0x0000000e00617308 */ /* 0x000fe40000002400 */
[C---:B------:R-:W-:Y:S06]  /*2010*/  HMMA.16816.F32.BF16 R44, R4.reuse, R78, R44 ;  /* 0x0000004e042c723c */ /* 0x040fec000004182c */
[----:B------:R-:W-:Y:S02]  /*2020*/  MUFU.TANH R79, R12 ;  /* 0x0000000c004f7308 */ /* 0x000fe40000002400 */
[----:B------:R-:W-:Y:S06]  /*2030*/  HMMA.16816.F32.BF16 R64, R4, R72, R64 ;  /* 0x000000480440723c */ /* 0x000fec0000041840 */
[----:B------:R1:W-:Y:S02]  /*2040*/  MUFU.TANH R72, R15 ;  /* 0x0000000f00487308 */ /* 0x0003e40000002400 */
[----:B------:R-:W-:Y:S06]  /*2050*/  HMMA.16816.F32.BF16 R40, R104, R42, RZ ;  /* 0x0000002a6828723c */ /* 0x000fec00000418ff */
[----:B------:R-:W-:Y:S02]  /*2060*/  MUFU.TANH R71, R71 ;  /* 0x0000004700477308 */ /* 0x000fe40000002400 */
[----:B------:R-:W-:Y:S01]  /*2070*/  HMMA.16816.F32.BF16 R48, R48, R38, RZ ;  /* 0x000000263030723c */ /* 0x000fe200000418ff */
[----:B------:R-:W-:-:S02]  /*2080*/  FMUL.FTZ R44, R44, c[0x0][0x2ec] ;  /* 0x0000bb002c2c7a20 */ /* 0x000fc40000410000 */
[----:B------:R-:W-:-:S03]  /*2090*/  FMUL.FTZ R45, R45, c[0x0][0x2ec] ;  /* 0x0000bb002d2d7a20 */ /* 0x000fc60000410000 */
[----:B------:R-:W2:Y:S02]  /*20a0*/  MUFU.TANH R85, R85 ;  /* 0x0000005500557308 */ /* 0x000ea40000002400 */
[C---:B-1----:R-:W-:Y:S06]  /*20b0*/  HMMA.16816.F32.BF16 R12, R104.reuse, R36, RZ ;  /* 0x00000024680c723c */ /* 0x042fec00000418ff */
[----:B------:R-:W-:Y:S01]  /*20c0*/  MUFU.TANH R84, R84 ;  /* 0x0000005400547308 */ /* 0x000fe20000002400 */
[----:B------:R-:W-:Y:S01]  /*20d0*/  FMUL.FTZ R36, R46, c[0x0][0x2ec] ;  /* 0x0000bb002e247a20 */ /* 0x000fe20000410000 */
[----:B------:R-:W-:Y:S01]  /*20e0*/  HMMA.16816.F32.BF16 R104, R104, R38, RZ ;  /* 0x000000266868723c */ /* 0x000fe200000418ff */
[----:B------:R-:W-:-:S02]  /*20f0*/  FMUL.FTZ R46, R64, c[0x0][0x2ec] ;  /* 0x0000bb00402e7a20 */ /* 0x000fc40000410000 */
[----:B------:R-:W-:Y:S02]  /*2100*/  FMUL.FTZ R64, R66, c[0x0][0x2ec] ;  /* 0x0000bb0042407a20 */ /* 0x000fe40000410000 */
[----:B------:R-:W-:Y:S01]  /*2110*/  FMUL.FTZ R37, R47, c[0x0][0x2ec] ;  /* 0x0000bb002f257a20 */ /* 0x000fe20000410000 */
[----:B------:R-:W-:Y:S01]  /*2120*/  MUFU.TANH R86, R86 ;  /* 0x0000005600567308 */ /* 0x000fe20000002400 */
[----:B------:R-:W-:Y:S01]  /*2130*/  FMUL.FTZ R47, R65, c[0x0][0x2ec] ;  /* 0x0000bb00412f7a20 */ /* 0x000fe20000410000 */
[----:B------:R-:W-:Y:S06]  /*2140*/  HMMA.16816.F32.BF16 R24, R32, R102, R24 ;  /* 0x000000662018723c */ /* 0x000fec0000041818 */
[----:B------:R-:W-:Y:S02]  /*2150*/  MUFU.TANH R46, R46 ;  /* 0x0000002e002e7308 */ /* 0x000fe40000002400 */
[----:B------:R-:W-:Y:S06]  /*2160*/  HMMA.16816.F32.BF16 R108, R16, R92, R108 ;  /* 0x0000005c106c723c */ /* 0x000fec000004186c */
[----:B------:R-:W-:Y:S02]  /*2170*/  MUFU.TANH R64, R64 ;  /* 0x0000004000407308 */ /* 0x000fe40000002400 */
[C---:B------:R-:W-:Y:S06]  /*2180*/  HMMA.16816.F32.BF16 R40, R28.reuse, R102, R40 ;  /* 0x000000661c28723c */ /* 0x040fec0000041828 */
[----:B------:R-:W-:Y:S02]  /*2190*/  MUFU.TANH R44, R44 ;  /* 0x0000002c002c7308 */ /* 0x000fe40000002400 */
[----:B------:R-:W-:Y:S06]  /*21a0*/  HMMA.16816.F32.BF16 R12, R28, R60, R12 ;  /* 0x0000003c1c0c723c */ /* 0x000fec000004180c */
[----:B------:R-:W-:Y:S01]  /*21b0*/  MUFU.TANH R36, R36 ;  /* 0x0000002400247308 */ /* 0x000fe20000002400 */
[----:B------:R-:W-:Y:S01]  /*21c0*/  FMUL.FTZ R61, R67, c[0x0][0x2ec] ;  /* 0x0000bb00433d7a20 */ /* 0x000fe20000410000 */
[-C--:B------:R-:W-:Y:S06]  /*21d0*/  HMMA.16816.F32.BF16 R48, R32, R62.reuse, R48 ;  /* 0x0000003e2030723c */ /* 0x080fec0000041830 */
[----:B------:R-:W-:Y:S02]  /*21e0*/  MUFU.TANH R45, R45 ;  /* 0x0000002d002d7308 */ /* 0x000fe40000002400 */
[----:B------:R-:W-:Y:S06]  /*21f0*/  HMMA.16816.F32.BF16 R104, R28, R62, R104 ;  /* 0x0000003e1c68723c */ /* 0x000fec0000041868 */
[----:B------:R-:W-:Y:S02]  /*2200*/  MUFU.TANH R37, R37 ;  /* 0x0000002500257308 */ /* 0x000fe40000002400 */
[----:B------:R-:W-:Y:S06]  /*2210*/  HMMA.16816.F32.BF16 R24, R20, R90, R24 ;  /* 0x0000005a1418723c */ /* 0x000fec0000041818 */
[----:B------:R-:W-:Y:S02]  /*2220*/  MUFU.TANH R47, R47 ;  /* 0x0000002f002f7308 */ /* 0x000fe40000002400 */
[C---:B------:R-:W-:Y:S06]  /*2230*/  HMMA.16816.F32.BF16 R112, R4.reuse, R82, R112 ;  /* 0x000000520470723c */ /* 0x040fec0000041870 */
[----:B------:R-:W-:Y:S01]  /*2240*/  MUFU.TANH R61, R61 ;  /* 0x0000003d003d7308 */ /* 0x000fe20000002400 */
[----:B------:R-:W-:Y:S01]  /*2250*/  FMUL.FTZ R82, R87, c[0x0][0x2ec] ;  /* 0x0000bb0057527a20 */ /* 0x000fe20000410000 */
[----:B------:R-:W-:Y:S01]  /*2260*/  HMMA.16816.F32.BF16 R108, R4, R76, R108 ;  /* 0x0000004c046c723c */ /* 0x000fe2000004186c */
[----:B------:R-:W-:-:S02]  /*2270*/  FMUL.FTZ R83, R96, c[0x0][0x2ec] ;  /* 0x0000bb0060537a20 */ /* 0x000fc40000410000 */
[----:B------:R-:W-:-:S03]  /*2280*/  FMUL.FTZ R87, R98, c[0x0][0x2ec] ;  /* 0x0000bb0062577a20 */ /* 0x000fc60000410000 */
[----:B------:R-:W1:Y:S01]  /*2290*/  MUFU.TANH R82, R82 ;  /* 0x0000005200527308 */ /* 0x000e620000002400 */
[----:B------:R-:W-:Y:S01]  /*22a0*/  FMUL.FTZ R76, R99, c[0x0][0x2ec] ;  /* 0x0000bb00634c7a20 */ /* 0x000fe20000410000 */
[C---:B------:R-:W-:Y:S06]  /*22b0*/  HMMA.16816.F32.BF16 R40, R16.reuse, R90, R40 ;  /* 0x0000005a1028723c */ /* 0x040fec0000041828 */
[----:B------:R-:W-:Y:S02]  /*22c0*/  MUFU.TANH R83, R83 ;  /* 0x0000005300537308 */ /* 0x000fe40000002400 */
[----:B------:R-:W-:Y:S01]  /*22d0*/  HMMA.16816.F32.BF16 R12, R16, R56, R12 ;  /* 0x00000038100c723c */ /* 0x000fe2000004180c */
[----:B------:R-:W-:-:S02]  /*22e0*/  FMUL.FTZ R77, R112, c[0x0][0x2ec] ;  /* 0x0000bb00704d7a20 */ /* 0x000fc40000410000 */
[----:B------:R-:W-:Y:S02]  /*22f0*/  FMUL.FTZ R93, R114, c[0x0][0x2ec] ;  /* 0x0000bb00725d7a20 */ /* 0x000fe40000410000 */
[----:B------:R-:W-:Y:S01]  /*2300*/  FMUL.FTZ R92, R113, c[0x0][0x2ec] ;  /* 0x0000bb00715c7a20 */ /* 0x000fe20000410000 */
[----:B------:R-:W-:Y:S01]  /*2310*/  MUFU.TANH R87, R87 ;  /* 0x0000005700577308 */ /* 0x000fe20000002400 */
[----:B------:R-:W-:Y:S01]  /*2320*/  FMUL.FTZ R94, R115, c[0x0][0x2ec] ;  /* 0x0000bb00735e7a20 */ /* 0x000fe20000410000 */
[-C--:B------:R-:W-:Y:S01]  /*2330*/  HMMA.16816.F32.BF16 R48, R20, R58.reuse, R48 ;  /* 0x0000003a1430723c */ /* 0x080fe20000041830 */
[----:B------:R-:W-:Y:S02]  /*2340*/  FMUL.FTZ R96, R108, c[0x0][0x2ec] ;  /* 0x0000bb006c607a20 */ /* 0x000fe40000410000 */
[----:B------:R-:W-:Y:S02]  /*2350*/  FMUL.FTZ R88, R110, c[0x0][0x2ec] ;  /* 0x0000bb006e587a20 */ /* 0x000fe40000410000 */
[----:B------:R-:W-:Y:S01]  /*2360*/  FMUL.FTZ R95, R109, c[0x0][0x2ec] ;  /* 0x0000bb006d5f7a20 */ /* 0x000fe20000410000 */
[----:B------:R-:W-:Y:S01]  /*2370*/  MUFU.TANH R77, R77 ;  /* 0x0000004d004d7308 */ /* 0x000fe20000002400 */
[----:B------:R-:W-:Y:S01]  /*2380*/  IMAD.SHL.U32 R20, R128, 0x2, RZ ;  /* 0x0000000280147824 */ /* 0x000fe200078e00ff */
[----:B------:R-:W-:Y:S01]  /*2390*/  HMMA.16816.F32.BF16 R104, R16, R58, R104 ;  /* 0x0000003a1068723c */ /* 0x000fe20000041868 */
[----:B------:R-:W-:-:S03]  /*23a0*/  FMUL.FTZ R78, R111, c[0x0][0x2ec] ;  /* 0x0000bb006f4e7a20 */ /* 0x000fc60000410000 */
[----:B------:R-:W-:Y:S02]  /*23b0*/  LOP3.LUT R20, R20, 0x6, RZ, 0xc0, !PT ;  /* 0x0000000614147812 */ /* 0x000fe400078ec0ff */
[----:B------:R-:W3:Y:S02]  /*23c0*/  MUFU.TANH R93, R93 ;  /* 0x0000005d005d7308 */ /* 0x000ee40000002400 */
[----:B------:R-:W-:Y:S01]  /*23d0*/  HMMA.16816.F32.BF16 R24, R8, R74, R24 ;  /* 0x0000004a0818723c */ /* 0x000fe20000041818 */
[----:B------:R-:W-:-:S05]  /*23e0*/  IMAD R127, R127, 0x40, R20 ;  /* 0x000000407f7f7824 */ /* 0x000fca00078e0214 */
[----:B------:R-:W-:Y:S01]  /*23f0*/  MUFU.TANH R96, R96 ;  /* 0x0000006000607308 */ /* 0x000fe20000002400 */
[CC--:B------:R-:W-:Y:S01]  /*2400*/  ISETP.GE.AND P2, PT, R127.reuse, R126.reuse, PT ;  /* 0x0000007e7f00720c */ /* 0x0c0fe20003f46270 */
[C---:B------:R-:W-:Y:S01]  /*2410*/  HMMA.16816.F32.BF16 R40, R4.reuse, R74, R40 ;  /* 0x0000004a0428723c */ /* 0x040fe20000041828 */
[----:B------:R-:W-:Y:S02]  /*2420*/  IADD3 R22, R127, 0x1, RZ ;  /* 0x000000017f167810 */ /* 0x000fe40007ffe0ff */
[----:B--2---:R-:W-:Y:S02]  /*2430*/  FSEL R85, R85, -INF , !P2 ;  /* 0xff80000055557808 */ /* 0x004fe40005000000 */
[----:B------:R-:W-:Y:S01]  /*2440*/  FSEL R71, R71, -INF , !P2 ;  /* 0xff80000047477808 */ /* 0x000fe20005000000 */
[----:B------:R-:W2:Y:S01]  /*2450*/  MUFU.TANH R88, R88 ;  /* 0x0000005800587308 */ /* 0x000ea20000002400 */
[----:B------:R-:W-:Y:S01]  /*2460*/  FSEL R3, R3, -INF , !P2 ;  /* 0xff80000003037808 */ /* 0x000fe20005000000 */
[----:B------:R-:W-:Y:S01]  /*2470*/  HMMA.16816.F32.BF16 R12, R4, R52, R12 ;  /* 0x00000034040c723c */ /* 0x000fe2000004180c */
[----:B------:R-:W-:-:S02]  /*2480*/  ISETP.GE.AND P0, PT, R22, R126, PT ;  /* 0x0000007e1600720c */ /* 0x000fc40003f06270 */
[C---:B------:R-:W-:Y:S02]  /*2490*/  IADD3 R21, R127.reuse, 0x8, RZ ;  /* 0x000000087f157810 */ /* 0x040fe40007ffe0ff */
[----:B------:R-:W-:Y:S01]  /*24a0*/  IADD3 R22, R127, 0x10, RZ ;  /* 0x000000107f167810 */ /* 0x000fe20007ffe0ff */
[----:B------:R-:W-:Y:S01]  /*24b0*/  MUFU.TANH R76, R76 ;  /* 0x0000004c004c7308 */ /* 0x000fe20000002400 */
[----:B-1----:R-:W-:Y:S01]  /*24c0*/  FSEL R82, R82, -INF , !P0 ;  /* 0xff80000052527808 */ /* 0x002fe20004000000 */
[-C--:B------:R-:W-:Y:S01]  /*24d0*/  HMMA.16816.F32.BF16 R48, R8, R54.reuse, R48 ;  /* 0x000000360830723c */ /* 0x080fe20000041830 */
[----:B------:R-:W-:Y:S01]  /*24e0*/  FSEL R84, R84, -INF , !P0 ;  /* 0xff80000054547808 */ /* 0x000fe20004000000 */
[----:B------:R-:W-:Y:S01]  /*24f0*/  FMUL.FTZ R26, R26, c[0x0][0x2ec] ;  /* 0x0000bb001a1a7a20 */ /* 0x000fe20000410000 */
[----:B------:R-:W-:Y:S01]  /*2500*/  FSEL R130, R130, -INF , !P0 ;  /* 0xff80000082827808 */ /* 0x000fe20004000000 */
[----:B------:R-:W-:Y:S01]  /*2510*/  FMUL.FTZ R27, R27, c[0x0][0x2ec] ;  /* 0x0000bb001b1b7a20 */ /* 0x000fe20000410000 */
[----:B------:R-:W-:Y:S01]  /*2520*/  FSEL R116, R116, -INF , !P0 ;  /* 0xff80000074747808 */ /* 0x000fe20004000000 */
[----:B------:R-:W-:Y:S01]  /*2530*/  MUFU.TANH R92, R92 ;  /* 0x0000005c005c7308 */ /* 0x000fe20000002400 */
[----:B------:R-:W-:Y:S01]  /*2540*/  IADD3 R8, R127, 0x19, RZ ;  /* 0x000000197f087810 */ /* 0x000fe20007ffe0ff */
[----:B------:R-:W-:Y:S01]  /*2550*/  HMMA.16816.F32.BF16 R104, R4, R54, R104 ;  /* 0x000000360468723c */ /* 0x000fe20000041868 */
[----:B------:R-:W-:Y:S01]  /*2560*/  FSEL R10, R117, -INF , !P2 ;  /* 0xff800000750a7808 */ /* 0x000fe20005000000 */
[----:B------:R-:W-:Y:S01]  /*2570*/  FMUL.FTZ R25, R25, c[0x0][0x2ec] ;  /* 0x0000bb0019197a20 */ /* 0x000fe20000410000 */
[-C--:B------:R-:W-:Y:S01]  /*2580*/  ISETP.GE.AND P2, PT, R8, R126.reuse, PT ;  /* 0x0000007e0800720c */ /* 0x080fe20003f46270 */
[----:B------:R-:W-:Y:S01]  /*2590*/  FMUL.FTZ R24, R24, c[0x0][0x2ec] ;  /* 0x0000bb0018187a20 */ /* 0x000fe20000410000 */
[----:B------:R-:W-:Y:S01]  /*25a0*/  IADD3 R8, R127, 0x20, RZ ;  /* 0x000000207f087810 */ /* 0x000fe20007ffe0ff */
[----:B------:R-:W1:Y:S01]  /*25b0*/  MUFU.TANH R94, R94 ;  /* 0x0000005e005e7308 */ /* 0x000e620000002400 */
[-C--:B------:R-:W-:Y:S01]  /*25c0*/  ISETP.GE.AND P1, PT, R21, R126.reuse, PT ;  /* 0x0000007e1500720c */ /* 0x080fe20003f26270 */
[----:B------:R-:W-:Y:S01]  /*25d0*/  FMUL.FTZ R32, R41, c[0x0][0x2ec] ;  /* 0x0000bb0029207a20 */ /* 0x000fe20000410000 */
[-C--:B------:R-:W-:Y:S01]  /*25e0*/  ISETP.GE.AND P0, PT, R8, R126.reuse, PT ;  /* 0x0000007e0800720c */ /* 0x080fe20003f06270 */
[----:B------:R-:W-:Y:S01]  /*25f0*/  FMUL.FTZ R13, R13, c[0x0][0x2ec] ;  /* 0x0000bb000d0d7a20 */ /* 0x000fe20000410000 */
[C---:B------:R-:W-:Y:S01]  /*2600*/  IADD3 R20, R127.reuse, 0x9, RZ ;  /* 0x000000097f147810 */ /* 0x040fe20007ffe0ff */
[----:B------:R-:W-:Y:S01]  /*2610*/  FMUL.FTZ R42, R42, c[0x0][0x2ec] ;  /* 0x0000bb002a2a7a20 */ /* 0x000fe20000410000 */
[-C--:B------:R-:W-:Y:S01]  /*2620*/  ISETP.GE.AND P5, PT, R22, R126.reuse, PT ;  /* 0x0000007e1600720c */ /* 0x080fe20003fa6270 */
[----:B------:R-:W-:Y:S01]  /*2630*/  MUFU.TANH R95, R95 ;  /* 0x0000005f005f7308 */ /* 0x000fe20000002400 */
[----:B------:R-:W-:Y:S01]  /*2640*/  IADD3 R8, R127, 0x21, RZ ;  /* 0x000000217f087810 */ /* 0x000fe20007ffe0ff */
[----:B------:R-:W-:Y:S01]  /*2650*/  FMUL.FTZ R43, R43, c[0x0][0x2ec] ;  /* 0x0000bb002b2b7a20 */ /* 0x000fe20000410000 */
[C---:B------:R-:W-:Y:S01]  /*2660*/  IADD3 R4, R127.reuse, 0x29, RZ ;  /* 0x000000297f047810 */ /* 0x040fe20007ffe0ff */
[----:B------:R-:W-:Y:S01]  /*2670*/  FMUL.FTZ R12, R12, c[0x0][0x2ec] ;  /* 0x0000bb000c0c7a20 */ /* 0x000fe20000410000 */
[----:B------:R-:W-:Y:S01]  /*2680*/  IADD3 R21, R127, 0x11, RZ ;  /* 0x000000117f157810 */ /* 0x000fe20007ffe0ff */
[----:B------:R-:W-:Y:S01]  /*2690*/  FMUL.FTZ R14, R14, c[0x0][0x2ec] ;  /* 0x0000bb000e0e7a20 */ /* 0x000fe20000410000 */
[----:B---3--:R-:W-:Y:S01]  /*26a0*/  FSEL R93, R93, -INF , !P1 ;  /* 0xff8000005d5d7808 */ /* 0x008fe20004800000 */
[----:B------:R-:W3:Y:S01]  /*26b0*/  MUFU.TANH R78, R78 ;  /* 0x0000004e004e7308 */ /* 0x000ee20000002400 */
[----:B------:R-:W-:Y:S01]  /*26c0*/  FSEL R77, R77, -INF , !P1 ;  /* 0xff8000004d4d7808 */ /* 0x000fe20004800000 */
[----:B------:R-:W-:Y:S01]  /*26d0*/  FMUL.FTZ R15, R15, c[0x0][0x2ec] ;  /* 0x0000bb000f0f7a20 */ /* 0x000fe20000410000 */
[----:B------:R-:W-:Y:S01]  /*26e0*/  FSEL R22, R87, -INF , !P1 ;  /* 0xff80000057167808 */ /* 0x000fe20004800000 */
[----:B------:R-:W-:Y:S01]  /*26f0*/  FMUL.FTZ R48, R48, c[0x0][0x2ec] ;  /* 0x0000bb0030307a20 */ /* 0x000fe20000410000 */
[----:B------:R-:W-:Y:S01]  /*2700*/  FSEL R83, R83, -INF , !P1 ;  /* 0xff80000053537808 */ /* 0x000fe20004800000 */
[----:B------:R-:W-:Y:S01]  /*2710*/  FMUL.FTZ R49, R49, c[0x0][0x2ec] ;  /* 0x0000bb0031317a20 */ /* 0x000fe20000410000 */
[-C--:B------:R-:W-:Y:S01]  /*2720*/  ISETP.GE.AND P6, PT, R20, R126.reuse, PT ;  /* 0x0000007e1400720c */ /* 0x080fe20003fc6270 */
[----:B------:R4:W-:Y:S01]  /*2730*/  MUFU.TANH R163, R26 ;  /* 0x0000001a00a37308 */ /* 0x0009e20000002400 */
[-C--:B------:R-:W-:Y:S01]  /*2740*/  ISETP.GE.AND P1, PT, R8, R126.reuse, PT ;  /* 0x0000007e0800720c */ /* 0x080fe20003f26270 */
[----:B------:R-:W-:Y:S01]  /*2750*/  FMUL.FTZ R50, R50, c[0x0][0x2ec] ;  /* 0x0000bb0032327a20 */ /* 0x000fe20000410000 */
[----:B--2---:R-:W-:Y:S01]  /*2760*/  FSEL R9, R88, -INF , !P5 ;  /* 0xff80000058097808 */ /* 0x004fe20006800000 */
[----:B------:R-:W-:Y:S01]  /*2770*/  FMUL.FTZ R51, R51, c[0x0][0x2ec] ;  /* 0x0000bb0033337a20 */ /* 0x000fe20000410000 */
[----:B------:R-:W-:Y:S01]  /*2780*/  FSEL R96, R96, -INF , !P5 ;  /* 0xff80000060607808 */ /* 0x000fe20006800000 */
[----:B------:R-:W-:Y:S01]  /*2790*/  FMUL.FTZ R104, R104, c[0x0][0x2ec] ;  /* 0x0000bb0068687a20 */ /* 0x000fe20000410000 */
[----:B------:R-:W-:Y:S01]  /*27a0*/  FSEL R60, R134, -INF , !P5 ;  /* 0xff800000863c7808 */ /* 0x000fe20006800000 */
[----:B------:R2:W-:Y:S01]  /*27b0*/  MUFU.TANH R161, R27 ;  /* 0x0000001b00a17308 */ /* 0x0005e20000002400 */
[----:B------:R-:W-:Y:S01]  /*27c0*/  FSEL R131, R131, -INF , !P5 ;  /* 0xff80000083837808 */ /* 0x000fe20006800000 */
[----:B------:R-:W-:Y:S01]  /*27d0*/  FMUL.FTZ R105, R105, c[0x0][0x2ec] ;  /* 0x0000bb0069697a20 */ /* 0x000fe20000410000 */
[----:B------:R-:W-:Y:S01]  /*27e0*/  IADD3 R8, R127, 0x28, RZ ;  /* 0x000000287f087810 */ /* 0x000fe20007ffe0ff */
[----:B------:R-:W-:Y:S01]  /*27f0*/  FMUL.FTZ R106, R106, c[0x0][0x2ec] ;  /* 0x0000bb006a6a7a20 */ /* 0x000fe20000410000 */
[-C--:B------:R-:W-:Y:S01]  /*2800*/  ISETP.GE.AND P5, PT, R4, R126.reuse, PT ;  /* 0x0000007e0400720c */ /* 0x080fe20003fa6270 */
[----:B------:R-:W-:Y:S01]  /*2810*/  FMUL.FTZ R107, R107, c[0x0][0x2ec] ;  /* 0x0000bb006b6b7a20 */ /* 0x000fe20000410000 */
[----:B------:R-:W-:Y:S01]  /*2820*/  ISETP.GE.AND P4, PT, R21, R126, PT ;  /* 0x0000007e1500720c */ /* 0x000fe20003f86270 */
[----:B----4-:R-:W-:Y:S01]  /*2830*/  FMUL.FTZ R26, R40, c[0x0][0x2ec] ;  /* 0x0000bb00281a7a20 */ /* 0x010fe20000410000 */
[----:B------:R-:W-:Y:S01]  /*2840*/  IADD3 R4, R127, 0x30, RZ ;  /* 0x000000307f047810 */ /* 0x000fe20007ffe0ff */
[----:B------:R4:W-:Y:S01]  /*2850*/  MUFU.TANH R165, R25 ;  /* 0x0000001900a57308 */ /* 0x0009e20000002400 */
[----:B-1----:R-:W-:-:S02]  /*2860*/  FSEL R94, R94, -INF , !P6 ;  /* 0xff8000005e5e7808 */ /* 0x002fc40007000000 */
[----:B------:R-:W-:Y:S02]  /*2870*/  FSEL R92, R92, -INF , !P6 ;  /* 0xff8000005c5c7808 */ /* 0x000fe40007000000 */
[----:B------:R-:W-:Y:S02]  /*2880*/  FSEL R11, R76, -INF , !P6 ;  /* 0xff8000004c0b7808 */ /* 0x000fe40007000000 */
[----:B--2---:R-:W-:Y:S01]  /*2890*/  FSEL R27, R86, -INF , !P6 ;  /* 0xff800000561b7808 */ /* 0x004fe20007000000 */
[----:B------:R1:W-:Y:S01]  /*28a0*/  MUFU.TANH R154, R13 ;  /* 0x0000000d009a7308 */ /* 0x0003e20000002400 */
[----:B------:R-:W-:Y:S02]  /*28b0*/  IADD3 R20, R127, 0x18, RZ ;  /* 0x000000187f147810 */ /* 0x000fe40007ffe0ff */
[----:B------:R-:W-:Y:S02]  /*28c0*/  ISETP.GE.AND P6, PT, R8, R126, PT ;  /* 0x0000007e0800720c */ /* 0x000fe40003fc6270 */
[----:B---3--:R-:W-:-:S02]  /*28d0*/  FSEL R8, R78, -INF , !P4 ;  /* 0xff8000004e087808 */ /* 0x008fc40006000000 */
[----:B------:R-:W-:Y:S01]  /*28e0*/  FSEL R59, R135, -INF , !P4 ;  /* 0xff800000873b7808 */ /* 0x000fe20006000000 */
[----:B------:R-:W-:Y:S01]  /*28f0*/  MUFU.TANH R70, R70 ;  /* 0x0000004600467308 */ /* 0x000fe20000002400 */
[----:B----4-:R-:W-:Y:S02]  /*2900*/  FSEL R25, R95, -INF , !P4 ;  /* 0xff8000005f197808 */ /* 0x010fe40006000000 */
[----:B------:R-:W-:Y:S02]  /*2910*/  FSEL R28, R133, -INF , !P4 ;  /* 0xff800000851c7808 */ /* 0x000fe40006000000 */
[----:B------:R-:W-:Y:S02]  /*2920*/  ISETP.GE.AND P4, PT, R4, R126, PT ;  /* 0x0000007e0400720c */ /* 0x000fe40003f86270 */
[----:B------:R-:W-:Y:S01]  /*2930*/  FSEL R17, R46, -INF , !P0 ;  /* 0xff8000002e117808 */ /* 0x000fe20004000000 */
[----:B------:R-:W-:Y:S01]  /*2940*/  MUFU.TANH R24, R24 ;  /* 0x0000001800187308 */ /* 0x000fe20000002400 */
[----:B-1----:R-:W-:-:S02]  /*2950*/  FSEL R13, R64, -INF , !P0 ;  /* 0xff800000400d7808 */ /* 0x002fc40004000000 */
[----:B------:R-:W-:Y:S02]  /*2960*/  FSEL R158, R118, -INF , !P0 ;  /* 0xff800000769e7808 */ /* 0x000fe40004000000 */
[----:B------:R-:W-:Y:S02]  /*2970*/  FSEL R57, R136, -INF , !P0 ;  /* 0xff80000088397808 */ /* 0x000fe40004000000 */
[----:B------:R-:W-:Y:S01]  /*2980*/  ISETP.GE.AND P3, PT, R20, R126, PT ;  /* 0x0000007e1400720c */ /* 0x000fe20003f66270 */
[----:B------:R-:W-:Y:S01]  /*2990*/  MUFU.TANH R26, R26 ;  /* 0x0000001a001a7308 */ /* 0x000fe20000002400 */
[----:B------:R-:W-:Y:S02]  /*29a0*/  ISETP.GE.AND P0, PT, R126, 0x41, PT ;  /* 0x000000417e00780c */ /* 0x000fe40003f06270 */
[----:B------:R-:W-:Y:S02]  /*29b0*/  IADD3 R5, R127, 0x31, RZ ;  /* 0x000000317f057810 */ /* 0x000fe40007ffe0ff */
[----:B------:R-:W-:-:S02]  /*29c0*/  FSEL R21, R36, -INF , !P3 ;  /* 0xff80000024157808 */ /* 0x000fc40005800000 */
[----:B------:R-:W-:Y:S01]  /*29d0*/  FSEL R44, R44, -INF , !P3 ;  /* 0xff8000002c2c7808 */ /* 0x000fe20005800000 */
[----:B------:R-:W-:Y:S01]  /*29e0*/  MUFU.TANH R32, R32 ;  /* 0x0000002000207308 */ /* 0x000fe20000002400 */
[----:B------:R-:W-:Y:S02]  /*29f0*/  FSEL R19, R97, -INF , !P3 ;  /* 0xff80000061137808 */ /* 0x000fe40005800000 */
[----:B------:R-:W-:Y:S02]  /*2a00*/  FSEL R55, R79, -INF , !P3 ;  /* 0xff8000004f377808 */ /* 0x000fe40005800000 */
[----:B------:R-:W-:Y:S02]  /*2a10*/  ISETP.GE.AND P3, PT, R5, R126, PT ;  /* 0x0000007e0500720c */ /* 0x000fe40003f66270 */
[C---:B------:R-:W-:Y:S01]  /*2a20*/  IADD3 R5, R127.reuse, 0x38, RZ ;  /* 0x000000387f057810 */ /* 0x040fe20007ffe0ff */
[----:B------:R-:W1:Y:S01]  /*2a30*/  MUFU.TANH R147, R42 ;  /* 0x0000002a00937308 */ /* 0x000e620000002400 */
[----:B------:R-:W-:-:S02]  /*2a40*/  IADD3 R127, R127, 0x39, RZ ;  /* 0x000000397f7f7810 */ /* 0x000fc40007ffe0ff */
[----:B------:R-:W-:Y:S02]  /*2a50*/  FSEL R20, R37, -INF , !P2 ;  /* 0xff80000025147808 */ /* 0x000fe40005000000 */
[----:B------:R-:W-:Y:S02]  /*2a60*/  FSEL R23, R45, -INF , !P2 ;  /* 0xff8000002d177808 */ /* 0x000fe40005000000 */
[----:B------:R-:W-:Y:S01]  /*2a70*/  FSEL R18, R72, -INF , !P2 ;  /* 0xff80000048127808 */ /* 0x000fe20005000000 */
[----:B------:R-:W2:Y:S01]  /*2a80*/  MUFU.TANH R149, R43 ;  /* 0x0000002b00957308 */ /* 0x000ea20000002400 */
[----:B------:R-:W-:Y:S02]  /*2a90*/  FSEL R56, R89, -INF , !P2 ;  /* 0xff80000059387808 */ /* 0x000fe40005000000 */
[----:B------:R-:W-:Y:S02]  /*2aa0*/  FSEL R16, R47, -INF , !P1 ;  /* 0xff8000002f107808 */ /* 0x000fe40004800000 */
[----:B------:R-:W-:-:S02]  /*2ab0*/  FSEL R160, R80, -INF , !P1 ;  /* 0xff80000050a07808 */ /* 0x000fc40004800000 */
[----:B------:R-:W-:Y:S01]  /*2ac0*/  FSEL R58, R139, -INF , !P1 ;  /* 0xff8000008b3a7808 */ /* 0x000fe20004800000 */
[----:B------:R3:W4:Y:S01]  /*2ad0*/  MUFU.TANH R157, R12 ;  /* 0x0000000c009d7308 */ /* 0x0007220000002400 */
[----:B------:R-:W-:Y:S02]  /*2ae0*/  ISETP.GE.AND P2, PT, R5, R126, PT ;  /* 0x0000007e0500720c */ /* 0x000fe40003f46270 */
[----:B-1----:R-:W-:Y:S02]  /*2af0*/  FSEL R147, R147, -INF , !P6 ;  /* 0xff80000093937808 */ /* 0x002fe40007000000 */
[----:B------:R-:W-:Y:S02]  /*2b00*/  FSEL R163, R163, -INF , !P6 ;  /* 0xff800000a3a37808 */ /* 0x000fe40007000000 */
[----:B------:R-:W-:Y:S01]  /*2b10*/  FSEL R63, R24, -INF , !P6 ;  /* 0xff800000183f7808 */ /* 0x000fe20007000000 */
[----:B------:R1:W5:Y:S01]  /*2b20*/  MUFU.TANH R150, R14 ;  /* 0x0000000e00967308 */ /* 0x0003620000002400 */
[----:B--2---:R-:W-:-:S02]  /*2b30*/  FSEL R149, R149, -INF , !P5 ;  /* 0xff80000095957808 */ /* 0x004fc40006800000 */
[----:B------:R-:W-:Y:S02]  /*2b40*/  FSEL R161, R161, -INF , !P5 ;  /* 0xff800000a1a17808 */ /* 0x000fe40006800000 */
[----:B------:R-:W-:Y:S02]  /*2b50*/  FSEL R165, R165, -INF , !P5 ;  /* 0xff800000a5a57808 */ /* 0x000fe40006800000 */
[----:B------:R-:W-:Y:S01]  /*2b60*/  FSEL R143, R81, -INF , !P4 ;  /* 0xff800000518f7808 */ /* 0x000fe20006000000 */
[----:B------:R2:W2:Y:S01]  /*2b70*/  MUFU.TANH R148, R15 ;  /* 0x0000000f00947308 */ /* 0x0004a20000002400 */
[----:B---3--:R-:W-:Y:S02]  /*2b80*/  FSEL R12, R61, -INF , !P1 ;  /* 0xff8000003d0c7808 */ /* 0x008fe40004800000 */
[----:B------:R-:W-:Y:S02]  /*2b90*/  ISETP.GE.AND P1, PT, R127, R126, PT ;  /* 0x0000007e7f00720c */ /* 0x000fe40003f26270 */
[----:B----4-:R-:W-:-:S02]  /*2ba0*/  FSEL R157, R157, -INF , !P4 ;  /* 0xff8000009d9d7808 */ /* 0x010fc40006000000 */
[----:B------:R-:W-:Y:S01]  /*2bb0*/  FSEL R164, R68, -INF , !P4 ;  /* 0xff80000044a47808 */ /* 0x000fe20006000000 */
[----:B------:R-:W3:Y:S01]  /*2bc0*/  MUFU.TANH R156, R48 ;  /* 0x00000030009c7308 */ /* 0x000ee20000002400 */
[----:B-1----:R-:W-:Y:S02]  /*2bd0*/  FSEL R14, R32, -INF , !P5 ;  /* 0xff800000200e7808 */ /* 0x002fe40006800000 */
[----:B-----5:R-:W-:Y:S02]  /*2be0*/  FSEL R150, R150, -INF , !P4 ;  /* 0xff80000096967808 */ /* 0x020fe40006000000 */
[----:B------:R-:W-:Y:S02]  /*2bf0*/  FSEL R154, R154, -INF , !P3 ;  /* 0xff8000009a9a7808 */ /* 0x000fe40005800000 */
[----:B------:R-:W-:Y:S01]  /*2c00*/  FSEL R142, R70, -INF , !P3 ;  /* 0xff800000468e7808 */ /* 0x000fe20005800000 */
[----:B------:R-:W1:Y:S01]  /*2c10*/  MUFU.TANH R159, R49 ;  /* 0x00000031009f7308 */ /* 0x000e620000002400 */
[----:B--2---:R-:W-:-:S02]  /*2c20*/  FSEL R15, R26, -INF , !P6 ;  /* 0xff8000001a0f7808 */ /* 0x004fc40007000000 */
[----:B------:R-:W-:Y:S02]  /*2c30*/  FSEL R148, R148, -INF , !P3 ;  /* 0xff80000094947808 */ /* 0x000fe40005800000 */
[----:B------:R-:W-:-:S03]  /*2c40*/  FSEL R155, R69, -INF , !P3 ;  /* 0xff800000459b7808 */ /* 0x000fc60005800000 */
[----:B------:R-:W2:Y:S01]  /*2c50*/  MUFU.TANH R4, R50 ;  /* 0x0000003200047308 */ /* 0x000ea20000002400 */
[----:B---3--:R-:W-:-:S07]  /*2c60*/  FSEL R156, R156, -INF , !P2 ;  /* 0xff8000009c9c7808 */ /* 0x008fce0005000000 */
[----:B------:R-:W3:Y:S01]  /*2c70*/  MUFU.TANH R66, R51 ;  /* 0x0000003300427308 */ /* 0x000ee20000002400 */
[----:B-1----:R-:W-:-:S07]  /*2c80*/  FSEL R159, R159, -INF , !P1 ;  /* 0xff8000009f9f7808 */ /* 0x002fce0004800000 */
[----:B------:R-:W1:Y:S01]  /*2c90*/  MUFU.TANH R152, R104 ;  /* 0x0000006800987308 */ /* 0x000e620000002400 */
[----:B--2---:R-:W-:-:S07]  /*2ca0*/  FSEL R139, R4, -INF , !P2 ;  /* 0xff800000048b7808 */ /* 0x004fce0005000000 */
[----:B------:R-:W2:Y:S01]  /*2cb0*/  MUFU.TANH R151, R105 ;  /* 0x0000006900977308 */ /* 0x000ea20000002400 */
[----:B---3--:R-:W-:-:S07]  /*2cc0*/  FSEL R66, R66, -INF , !P1 ;  /* 0xff80000042427808 */ /* 0x008fce0004800000 */
[----:B------:R-:W3:Y:S01]  /*2cd0*/  MUFU.TANH R145, R106 ;  /* 0x0000006a00917308 */ /* 0x000ee20000002400 */
[----:B-1----:R-:W-:-:S07]  /*2ce0*/  FSEL R152, R152, -INF , !P2 ;  /* 0xff80000098987808 */ /* 0x002fce0005000000 */
[----:B------:R-:W1:Y:S01]  /*2cf0*/  MUFU.TANH R144, R107 ;  /* 0x0000006b00907308 */ /* 0x000e620000002400 */
[----:B--2---:R-:W-:Y:S02]  /*2d00*/  FSEL R151, R151, -INF , !P1 ;  /* 0xff80000097977808 */ /* 0x004fe40004800000 */
[----:B---3--:R-:W-:Y:S02]  /*2d10*/  FSEL R145, R145, -INF , !P2 ;  /* 0xff80000091917808 */ /* 0x008fe40005000000 */
[----:B-1----:R-:W-:Y:S01]  /*2d20*/  FSEL R144, R144, -INF , !P1 ;  /* 0xff80000090907808 */ /* 0x002fe20004800000 */
        /* <DEDUP_REMOVED lines=26> */
.L_x_1000:
        /* <DEDUP_REMOVED lines=38> */
[----:B------:R-:W-:Y:S01]  /*3130*/  SHF.L.U32 R192, R192, 0x1, RZ ;  /* 0x00000001c0c07819 */ /* 0x000fe200000006ff */
[----:B------:R-:W2:Y:S01]  /*3140*/  SHFL.BFLY PT, R4, R24, 0x2, 0x1f ;  /* 0x0c401f0018047f89 */ /* 0x000ea200000e0000 */
[----:B------:R-:W-:-:S02]  /*3150*/  FMNMX.FTZ R6, R13, R6, !PT ;  /* 0x000000060d067209 */ /* 0x000fc40007810000 */
[----:B------:R-:W-:Y:S02]  /*3160*/  LEA R189, R2, R192, 0x1 ;  /* 0x000000c002bd7211 */ /* 0x000fe400078e08ff */
[----:B------:R-:W-:Y:S02]  /*3170*/  FMNMX.FTZ R6, R12, R6, !PT ;  /* 0x000000060c067209 */ /* 0x000fe40007810000 */
[----:B------:R-:W-:Y:S02]  /*3180*/  LEA R190, R0, R192, 0x1 ;  /* 0x000000c000be7211 */ /* 0x000fe400078e08ff */
[----:B------:R-:W-:Y:S02]  /*3190*/  FMNMX.FTZ R6, R147, R6, !PT ;  /* 0x0000000693067209 */ /* 0x000fe40007810000 */
[----:B-1----:R-:W-:Y:S01]  /*31a0*/  FMNMX.FTZ R7, R5, R7, !PT ;  /* 0x0000000705077209 */ /* 0x002fe20007810000 */
[----:B------:R-:W-:Y:S01]  /*31b0*/  LDSM.16.MT88.4 R100, [R190+0x6000] ;  /* 0x00600000be64783b */ /* 0x000fe20000004200 */
        /* <DEDUP_REMOVED lines=12> */
[----:B------:R-:W-:Y:S01]  /*3280*/  FMNMX.FTZ R6, R144, R6, !PT ;  /* 0x0000000690067209 */ /* 0x000fe20007810000 */
[----:B------:R-:W2:Y:S01]  /*3290*/  SHFL.BFLY PT, R134, R4, 0x1, 0x1f ;  /* 0x0c201f0004867f89 */ /* 0x000ea200000e0000 */
[----:B------:R-:W-:-:S02]  /*32a0*/  FMNMX.FTZ R5, R18, R5, !PT ;  /* 0x0000000512057209 */ /* 0x000fc40007810000 */
[----:B------:R-:W-:Y:S01]  /*32b0*/  LEA R188, R0, R189, 0x1 ;  /* 0x000000bd00bc7211 */ /* 0x000fe200078e08ff */
[----:B------:R-:W3:Y:S01]  /*32c0*/  SHFL.BFLY PT, R133, R6, 0x2, 0x1f ;  /* 0x0c401f0006857f89 */ /* 0x000ee200000e0000 */
[----:B------:R-:W-:Y:S02]  /*32d0*/  FMNMX.FTZ R5, R158, R5, !PT ;  /* 0x000000059e057209 */ /* 0x000fe40007810000 */
[----:B-1----:R-:W-:Y:S02]  /*32e0*/  FMNMX.FTZ R136, R7, R136, !PT ;  /* 0x0000008807887209 */ /* 0x002fe40007810000 */
[----:B------:R-:W-:Y:S02]  /*32f0*/  FMNMX.FTZ R5, R160, R5, !PT ;  /* 0x00000005a0057209 */ /* 0x000fe40007810000 */
[C---:B------:R-:W-:Y:S01]  /*3300*/  FSETP.NEU.FTZ.AND P1, PT, R136.reuse, -INF , PT ;  /* 0xff8000008800780b */ /* 0x040fe20003f3d000 */
[----:B------:R-:W-:Y:S01]  /*3310*/  FMUL.FTZ R162, R136, c[0x0][0x23c] ;  /* 0x00008f0088a27a20 */ /* 0x000fe20000410000 */
[----:B------:R-:W-:-:S04]  /*3320*/  FMNMX.FTZ R5, R163, R5, !PT ;  /* 0x00000005a3057209 */ /* 0x000fc80007810000 */
[----:B------:R-:W-:Y:S02]  /*3330*/  FMNMX.FTZ R5, R161, R5, !PT ;  /* 0x00000005a1057209 */ /* 0x000fe40007810000 */
[----:B------:R-:W-:Y:S02]  /*3340*/  FSEL R162, R162, RZ, P1 ;  /* 0x000000ffa2a27208 */ /* 0x000fe40000800000 */
[----:B------:R-:W-:Y:S02]  /*3350*/  FMNMX.FTZ R5, R143, R5, !PT ;  /* 0x000000058f057209 */ /* 0x000fe40007810000 */
[----:B--2---:R-:W-:Y:S01]  /*3360*/  FMNMX.FTZ R134, R4, R134, !PT ;  /* 0x0000008604867209 */ /* 0x004fe20007810000 */
[--C-:B------:R-:W-:Y:S01]  /*3370*/  FFMA.FTZ R48, R3, c[0x0][0x23c], -R162.reuse ;  /* 0x00008f0003307a23 */ /* 0x100fe200000108a2 */
[----:B------:R-:W-:Y:S01]  /*3380*/  FMNMX.FTZ R135, R142, R5, !PT ;  /* 0x000000058e877209 */ /* 0x000fe20007810000 */
[--C-:B------:R-:W-:Y:S01]  /*3390*/  FFMA.FTZ R47, R116, c[0x0][0x23c], -R162.reuse ;  /* 0x00008f00742f7a23 */ /* 0x100fe200000108a2 */
[----:B---3--:R-:W-:Y:S01]  /*33a0*/  FMNMX.FTZ R133, R6, R133, !PT ;  /* 0x0000008506857209 */ /* 0x008fe20007810000 */
[C---:B------:R-:W-:Y:S01]  /*33b0*/  FMUL.FTZ R153, R134.reuse, c[0x0][0x23c] ;  /* 0x00008f0086997a20 */ /* 0x040fe20000410000 */
[----:B------:R-:W-:Y:S01]  /*33c0*/  FMNMX.FTZ R135, R139, R135, !PT ;  /* 0x000000878b877209 */ /* 0x000fe20007810000 */
[----:B------:R-:W-:Y:S01]  /*33d0*/  LDSM.16.MT88.4 R116, [R192+0x6000] ;  /* 0x00600000c074783b */ /* 0x000fe20000004200 */
[----:B------:R-:W-:Y:S01]  /*33e0*/  FSETP.NEU.FTZ.AND P1, PT, R134, -INF , PT ;  /* 0xff8000008600780b */ /* 0x000fe20003f3d000 */
[--C-:B------:R-:W-:Y:S01]  /*33f0*/  FFMA.FTZ R40, R83, c[0x0][0x23c], -R162.reuse ;  /* 0x00008f0053287a23 */ /* 0x100fe200000108a2 */
[----:B------:R-:W-:Y:S01]  /*3400*/  FMNMX.FTZ R135, R66, R135, !PT ;  /* 0x0000008742877209 */ /* 0x000fe20007810000 */
[----:B------:R-:W1:Y:S01]  /*3410*/  SHFL.BFLY PT, R3, R133, 0x1, 0x1f ;  /* 0x0c201f0085037f89 */ /* 0x000e6200000e0000 */
[----:B------:R-:W-:Y:S01]  /*3420*/  FSEL R153, R153, RZ, P1 ;  /* 0x000000ff99997208 */ /* 0x000fe20000800000 */
[--C-:B------:R-:W-:Y:S01]  /*3430*/  FFMA.FTZ R46, R27, c[0x0][0x23c], -R162.reuse ;  /* 0x00008f001b2e7a23 */ /* 0x100fe200000108a2 */
[----:B------:R-:W-:Y:S01]  /*3440*/  MUFU.EX2 R48, R48 ;  /* 0x0000003000307308 */ /* 0x000fe20000000800 */
[----:B------:R-:W2:Y:S01]  /*3450*/  SHFL.BFLY PT, R4, R135, 0x2, 0x1f ;  /* 0x0c401f0087047f89 */ /* 0x000ea200000e0000 */
[----:B------:R-:W-:-:S02]  /*3460*/  FFMA.FTZ R2, R28, c[0x0][0x23c], -R162 ;  /* 0x00008f001c027a23 */ /* 0x000fc400000108a2 */
[--C-:B------:R-:W-:Y:S01]  /*3470*/  FFMA.FTZ R38, R84, c[0x0][0x23c], -R153.reuse ;  /* 0x00008f0054267a23 */ /* 0x100fe20000010899 */
[----:B------:R-:W-:Y:S01]  /*3480*/  LDSM.16.MT88.4 R28, [R189+0x6800] ;  /* 0x00680000bd1c783b */ /* 0x000fe20000004200 */
[--C-:B------:R-:W-:Y:S02]  /*3490*/  FFMA.FTZ R39, R71, c[0x0][0x23c], -R153.reuse ;  /* 0x00008f0047277a23 */ /* 0x100fe40000010899 */
[--C-:B------:R-:W-:Y:S01]  /*34a0*/  FFMA.FTZ R37, R77, c[0x0][0x23c], -R153.reuse ;  /* 0x00008f004d257a23 */ /* 0x100fe20000010899 */
[----:B------:R-:W3:Y:S01]  /*34b0*/  MUFU.EX2 R47, R47 ;  /* 0x0000002f002f7308 */ /* 0x000ee20000000800 */
[--C-:B------:R-:W-:Y:S02]  /*34c0*/  FFMA.FTZ R42, R44, c[0x0][0x23c], -R153.reuse ;  /* 0x00008f002c2a7a23 */ /* 0x100fe40000010899 */
[--C-:B------:R-:W-:Y:S02]  /*34d0*/  FFMA.FTZ R0, R25, c[0x0][0x23c], -R153.reuse ;  /* 0x00008f0019007a23 */ /* 0x100fe40000010899 */
[----:B------:R-:W-:-:S02]  /*34e0*/  FFMA.FTZ R44, R23, c[0x0][0x23c], -R153 ;  /* 0x00008f00172c7a23 */ /* 0x000fc40000010899 */
[--C-:B------:R-:W-:Y:S01]  /*34f0*/  FFMA.FTZ R33, R96, c[0x0][0x23c], -R153.reuse ;  /* 0x00008f0060217a23 */ /* 0x100fe20000010899 */
[----:B------:R-:W-:Y:S01]  /*3500*/  MUFU.EX2 R39, R39 ;  /* 0x0000002700277308 */ /* 0x000fe20000000800 */
[--C-:B------:R-:W-:Y:S02]  /*3510*/  FFMA.FTZ R35, R131, c[0x0][0x23c], -R162.reuse ;  /* 0x00008f0083237a23 */ /* 0x100fe400000108a2 */
[--C-:B------:R-:W-:Y:S01]  /*3520*/  FFMA.FTZ R55, R55, c[0x0][0x23c], -R162.reuse ;  /* 0x00008f0037377a23 */ /* 0x100fe200000108a2 */
[----:B-1----:R-:W-:Y:S01]  /*3530*/  FMNMX.FTZ R133, R133, R3, !PT ;  /* 0x0000000385857209 */ /* 0x002fe20007810000 */
[--C-:B------:R-:W-:Y:S02]  /*3540*/  FFMA.FTZ R3, R92, c[0x0][0x23c], -R153.reuse ;  /* 0x00008f005c037a23 */ /* 0x100fe40000010899 */
[----:B------:R-:W-:Y:S01]  /*3550*/  FFMA.FTZ R56, R56, c[0x0][0x23c], -R162 ;  /* 0x00008f0038387a23 */ /* 0x000fe200000108a2 */
[----:B--2---:R-:W-:Y:S01]  /*3560*/  FMNMX.FTZ R135, R135, R4, !PT ;  /* 0x0000000487877209 */ /* 0x004fe20007810000 */
[C---:B------:R-:W-:Y:S01]  /*3570*/  FMUL.FTZ R146, R133.reuse, c[0x0][0x23c] ;  /* 0x00008f0085927a20 */ /* 0x040fe20000410000 */
[----:B------:R-:W-:Y:S01]  /*3580*/  FSETP.NEU.FTZ.AND P1, PT, R133, -INF , PT ;  /* 0xff8000008500780b */ /* 0x000fe20003f3d000 */
[----:B------:R-:W-:Y:S01]  /*3590*/  LDSM.16.MT88.4 R4, [R188+0x6000] ;  /* 0x00600000bc04783b */ /* 0x000fe20000004200 */
[----:B------:R-:W1:Y:S01]  /*35a0*/  MUFU.EX2 R38, R38 ;  /* 0x0000002600267308 */ /* 0x000e620000000800 */
[----:B---3--:R-:W-:Y:S01]  /*35b0*/  F2FP.BF16.PACK_AB R68, R47, R48 ;  /* 0x000000302f44723e */ /* 0x008fe200000010ff */
[--C-:B------:R-:W-:Y:S01]  /*35c0*/  FFMA.FTZ R65, R17, c[0x0][0x23c], -R153.reuse ;  /* 0x00008f0011417a23 */ /* 0x100fe20000010899 */
[----:B------:R-:W2:Y:S01]  /*35d0*/  SHFL.BFLY PT, R24, R135, 0x1, 0x1f ;  /* 0x0c201f0087187f89 */ /* 0x000ea200000e0000 */
[----:B------:R-:W-:Y:S01]  /*35e0*/  FSEL R146, R146, RZ, P1 ;  /* 0x000000ff92927208 */ /* 0x000fe20000800000 */
[----:B------:R-:W-:-:S02]  /*35f0*/  FFMA.FTZ R64, R16, c[0x0][0x23c], -R153 ;  /* 0x00008f0010407a23 */ /* 0x000fc40000010899 */
[----:B------:R-:W-:Y:S01]  /*3600*/  FFMA.FTZ R140, R15, c[0x0][0x23c], -R153 ;  /* 0x00008f000f8c7a23 */ /* 0x000fe20000010899 */
[----:B------:R-:W-:Y:S01]  /*3610*/  MUFU.EX2 R37, R37 ;  /* 0x0000002500257308 */ /* 0x000fe20000000800 */
[--C-:B------:R-:W-:Y:S02]  /*3620*/  FFMA.FTZ R36, R85, c[0x0][0x23c], -R146.reuse ;  /* 0x00008f0055247a23 */ /* 0x100fe40000010892 */
[----:B------:R-:W3:Y:S01]  /*3630*/  LDSM.16.MT88.4 R84, [R189+0x6000] ;  /* 0x00600000bd54783b */ /* 0x000ee20000004200 */
[--C-:B------:R-:W-:Y:S02]  /*3640*/  FFMA.FTZ R41, R82, c[0x0][0x23c], -R146.reuse ;  /* 0x00008f0052297a23 */ /* 0x100fe40000010892 */
[--C-:B------:R-:W-:Y:S02]  /*3650*/  FFMA.FTZ R43, R93, c[0x0][0x23c], -R146.reuse ;  /* 0x00008f005d2b7a23 */ /* 0x100fe40000010892 */
[--C-:B------:R-:W-:Y:S01]  /*3660*/  FFMA.FTZ R32, R94, c[0x0][0x23c], -R146.reuse ;  /* 0x00008f005e207a23 */ /* 0x100fe20000010892 */
[----:B------:R-:W4:Y:S01]  /*3670*/  MUFU.EX2 R3, R3 ;  /* 0x0000000300037308 */ /* 0x000f220000000800 */
[--C-:B------:R-:W-:Y:S01]  /*3680*/  FFMA.FTZ R53, R9, c[0x0][0x23c], -R146.reuse ;  /* 0x00008f0009357a23 */ /* 0x100fe20000010892 */
[----:B-1----:R-:W-:Y:S01]  /*3690*/  F2FP.BF16.PACK_AB R72, R38, R39 ;  /* 0x000000272648723e */ /* 0x002fe200000010ff */
[----:B------:R-:W-:-:S02]  /*36a0*/  FFMA.FTZ R49, R8, c[0x0][0x23c], -R146 ;  /* 0x00008f0008317a23 */ /* 0x000fc40000010892 */
[--C-:B------:R-:W-:Y:S02]  /*36b0*/  FFMA.FTZ R52, R21, c[0x0][0x23c], -R146.reuse ;  /* 0x00008f0015347a23 */ /* 0x100fe40000010892 */
[--C-:B------:R-:W-:Y:S01]  /*36c0*/  FFMA.FTZ R54, R20, c[0x0][0x23c], -R146.reuse ;  /* 0x00008f0014367a23 */ /* 0x100fe20000010892 */
[----:B------:R-:W-:Y:S01]  /*36d0*/  MUFU.EX2 R36, R36 ;  /* 0x0000002400247308 */ /* 0x000fe20000000800 */
[----:B------:R-:W-:Y:S01]  /*36e0*/  FFMA.FTZ R141, R14, c[0x0][0x23c], -R153 ;  /* 0x00008f000e8d7a23 */ /* 0x000fe20000010899 */
[----:B--2---:R-:W-:Y:S01]  /*36f0*/  FMNMX.FTZ R135, R135, R24, !PT ;  /* 0x0000001887877209 */ /* 0x004fe20007810000 */
[--C-:B------:R-:W-:Y:S01]  /*3700*/  FFMA.FTZ R147, R147, c[0x0][0x23c], -R146.reuse ;  /* 0x00008f0093937a23 */ /* 0x100fe20000010892 */
[----:B------:R-:W-:Y:S01]  /*3710*/  LDSM.16.MT88.4 R24, [R190+0x6800] ;  /* 0x00680000be18783b */ /* 0x000fe20000004200 */
[----:B------:R-:W-:Y:S01]  /*3720*/  FFMA.FTZ R149, R149, c[0x0][0x23c], -R146 ;  /* 0x00008f0095957a23 */ /* 0x000fe20000010892 */
[C---:B------:R-:W-:Y:S01]  /*3730*/  FSETP.NEU.FTZ.AND P1, PT, R135.reuse, -INF , PT ;  /* 0xff8000008700780b */ /* 0x040fe20003f3d000 */
[----:B------:R-:W-:Y:S01]  /*3740*/  FMUL.FTZ R67, R135, c[0x0][0x23c] ;  /* 0x00008f0087437a20 */ /* 0x000fe20000410000 */
[----:B------:R-:W1:Y:S01]  /*3750*/  MUFU.EX2 R41, R41 ;  /* 0x0000002900297308 */ /* 0x000e620000000800 */
[----:B----4-:R-:W-:Y:S01]  /*3760*/  F2FP.BF16.PACK_AB R74, R3, R37 ;  /* 0x00000025034a723e */ /* 0x010fe200000010ff */
[----:B------:R-:W-:-:S02]  /*3770*/  FFMA.FTZ R57, R57, c[0x0][0x23c], -R162 ;  /* 0x00008f0039397a23 */ /* 0x000fc400000108a2 */
[----:B------:R-:W-:Y:S01]  /*3780*/  FSEL R67, R67, RZ, P1 ;  /* 0x000000ff43437208 */ /* 0x000fe20000800000 */
[--C-:B------:R-:W-:Y:S02]  /*3790*/  FFMA.FTZ R58, R58, c[0x0][0x23c], -R162.reuse ;  /* 0x00008f003a3a7a23 */ /* 0x100fe400000108a2 */
[----:B------:R-:W-:Y:S01]  /*37a0*/  FFMA.FTZ R63, R63, c[0x0][0x23c], -R162 ;  /* 0x00008f003f3f7a23 */ /* 0x000fe200000108a2 */
[----:B------:R-:W-:Y:S01]  /*37b0*/  MUFU.EX2 R43, R43 ;  /* 0x0000002b002b7308 */ /* 0x000fe20000000800 */
[--C-:B------:R-:W-:Y:S02]  /*37c0*/  FFMA.FTZ R51, R10, c[0x0][0x23c], -R67.reuse ;  /* 0x00008f000a337a23 */ /* 0x100fe40000010843 */
[--C-:B------:R-:W-:Y:S02]  /*37d0*/  FFMA.FTZ R50, R130, c[0x0][0x23c], -R67.reuse ;  /* 0x00008f0082327a23 */ /* 0x100fe40000010843 */
[--C-:B------:R-:W-:Y:S02]  /*37e0*/  FFMA.FTZ R45, R22, c[0x0][0x23c], -R67.reuse ;  /* 0x00008f00162d7a23 */ /* 0x100fe40000010843 */
[--C-:B------:R-:W-:Y:S01]  /*37f0*/  FFMA.FTZ R34, R11, c[0x0][0x23c], -R67.reuse ;  /* 0x00008f000b227a23 */ /* 0x100fe20000010843 */
[----:B------:R-:W2:Y:S01]  /*3800*/  MUFU.EX2 R32, R32 ;  /* 0x0000002000207308 */ /* 0x000ea20000000800 */
[----:B------:R-:W4:Y:S01]  /*3810*/  LDSM.16.MT88.4 R8, [R192+0x6800] ;  /* 0x00680000c008783b */ /* 0x000f220000004200 */
[----:B-1----:R-:W-:Y:S01]  /*3820*/  F2FP.BF16.PACK_AB R73, R41, R36 ;  /* 0x000000242949723e */ /* 0x002fe200000010ff */
[----:B------:R-:W-:-:S02]  /*3830*/  FFMA.FTZ R60, R60, c[0x0][0x23c], -R67 ;  /* 0x00008f003c3c7a23 */ /* 0x000fc40000010843 */
[----:B------:R-:W1:Y:S01]  /*3840*/  LDSM.16.MT88.4 R20, [R188+0x6800] ;  /* 0x00680000bc14783b */ /* 0x000e620000004200 */
[--C-:B------:R-:W-:Y:S02]  /*3850*/  FFMA.FTZ R59, R59, c[0x0][0x23c], -R67.reuse ;  /* 0x00008f003b3b7a23 */ /* 0x100fe40000010843 */
[----:B------:R-:W-:Y:S01]  /*3860*/  MUFU.EX2 R40, R40 ;  /* 0x0000002800287308 */ /* 0x000fe20000000800 */
[--C-:B------:R-:W-:Y:S02]  /*3870*/  FFMA.FTZ R61, R19, c[0x0][0x23c], -R67.reuse ;  /* 0x00008f00133d7a23 */ /* 0x100fe40000010843 */
[--C-:B------:R-:W-:Y:S02]  /*3880*/  FFMA.FTZ R62, R18, c[0x0][0x23c], -R67.reuse ;  /* 0x00008f00123e7a23 */ /* 0x100fe40000010843 */
[----:B------:R-:W5:Y:S01]  /*3890*/  LDSM.16.MT88.4 R16, [R192+0x7000] ;  /* 0x00700000c010783b */ /* 0x000f620000004200 */
[--C-:B------:R-:W-:Y:S02]  /*38a0*/  FFMA.FTZ R158, R158, c[0x0][0x23c], -R67.reuse ;  /* 0x00008f009e9e7a23 */ /* 0x100fe40000010843 */
[----:B------:R-:W3:Y:S01]  /*38b0*/  MUFU.EX2 R46, R46 ;  /* 0x0000002e002e7308 */ /* 0x000ee20000000800 */
[----:B--2---:R-:W-:Y:S01]  /*38c0*/  F2FP.BF16.PACK_AB R75, R32, R43 ;  /* 0x0000002b204b723e */ /* 0x004fe200000010ff */
[----:B------:R-:W-:-:S02]  /*38d0*/  FFMA.FTZ R160, R160, c[0x0][0x23c], -R67 ;  /* 0x00008f00a0a07a23 */ /* 0x000fc40000010843 */
[--C-:B------:R-:W-:Y:S02]  /*38e0*/  FFMA.FTZ R163, R163, c[0x0][0x23c], -R67.reuse ;  /* 0x00008f00a3a37a23 */ /* 0x100fe40000010843 */
[----:B------:R-:W-:Y:S02]  /*38f0*/  FFMA.FTZ R161, R161, c[0x0][0x23c], -R67 ;  /* 0x00008f00a1a17a23 */ /* 0x000fe40000010843 */
[----:B------:R-:W-:Y:S01]  /*3900*/  MUFU.EX2 R51, R51 ;  /* 0x0000003300337308 */ /* 0x000fe20000000800 */
[----:B------:R-:W-:Y:S01]  /*3910*/  HMMA.16816.F32.BF16 R124, R72, R116, RZ ;  /* 0x00000074487c723c */ /* 0x000fe200000418ff */
[----:B------:R-:W-:Y:S02]  /*3920*/  FADD.FTZ R47, R48, R47 ;  /* 0x0000002f302f7221 */ /* 0x000fe40000010000 */
[----:B------:R-:W-:Y:S02]  /*3930*/  FADD.FTZ R38, R39, R38 ;  /* 0x0000002627267221 */ /* 0x000fe40000010000 */
[----:B------:R-:W-:-:S02]  /*3940*/  FADD.FTZ R36, R36, R41 ;  /* 0x0000002924247221 */ /* 0x000fc40000010000 */
[----:B------:R-:W2:Y:S01]  /*3950*/  MUFU.EX2 R50, R50 ;  /* 0x0000003200327308 */ /* 0x000ea20000000800 */
[C---:B------:R-:W-:Y:S01]  /*3960*/  HMMA.16816.F32.BF16 R108, R72.reuse, R100, RZ ;  /* 0x00000064486c723c */ /* 0x040fe200000418ff */
[----:B---3--:R-:W-:Y:S01]  /*3970*/  F2FP.BF16.PACK_AB R70, R46, R40 ;  /* 0x000000282e46723e */ /* 0x008fe200000010ff */
[----:B------:R-:W-:Y:S02]  /*3980*/  FADD.FTZ R47, R40, R47 ;  /* 0x0000002f282f7221 */ /* 0x000fe40000010000 */
[----:B------:R-:W-:Y:S02]  /*3990*/  FADD.FTZ R38, R37, R38 ;  /* 0x0000002625267221 */ /* 0x000fe40000010000 */
[----:B------:R-:W-:Y:S01]  /*39a0*/  FADD.FTZ R36, R43, R36 ;  /* 0x000000242b247221 */ /* 0x000fe20000010000 */
[----:B------:R-:W3:Y:S01]  /*39b0*/  MUFU.EX2 R45, R45 ;  /* 0x0000002d002d7308 */ /* 0x000ee20000000800 */
[----:B------:R-:W-:Y:S01]  /*39c0*/  HMMA.16816.F32.BF16 R92, R72, R84, RZ ;  /* 0x00000054485c723c */ /* 0x000fe200000418ff */
[----:B------:R-:W-:-:S02]  /*39d0*/  FADD.FTZ R47, R46, R47 ;  /* 0x0000002f2e2f7221 */ /* 0x000fc40000010000 */
[----:B------:R-:W-:Y:S02]  /*39e0*/  FADD.FTZ R38, R3, R38 ;  /* 0x0000002603267221 */ /* 0x000fe40000010000 */
[----:B------:R-:W-:Y:S02]  /*39f0*/  FADD.FTZ R36, R32, R36 ;  /* 0x0000002420247221 */ /* 0x000fe40000010000 */
[----:B------:R-:W1:Y:S01]  /*3a00*/  MUFU.EX2 R34, R34 ;  /* 0x0000002200227308 */ /* 0x000e620000000800 */
[C---:B------:R-:W-:Y:S01]  /*3a10*/  HMMA.16816.F32.BF16 R76, R72.reuse, R4, RZ ;  /* 0x00000004484c723c */ /* 0x040fe200000418ff */
[----:B--2---:R-:W-:Y:S01]  /*3a20*/  F2FP.BF16.PACK_AB R69, R50, R51 ;  /* 0x000000333245723e */ /* 0x004fe200000010ff */
[----:B------:R-:W-:Y:S02]  /*3a30*/  FADD.FTZ R50, R51, R50 ;  /* 0x0000003233327221 */ /* 0x000fe40000010000 */
[--C-:B------:R-:W-:Y:S02]  /*3a40*/  FFMA.FTZ R157, R157, c[0x0][0x23c], -R153.reuse ;  /* 0x00008f009d9d7a23 */ /* 0x100fe40000010899 */
[----:B------:R-:W-:Y:S01]  /*3a50*/  FFMA.FTZ R154, R154, c[0x0][0x23c], -R153 ;  /* 0x00008f009a9a7a23 */ /* 0x000fe20000010899 */
[----:B------:R-:W2:Y:S01]  /*3a60*/  MUFU.EX2 R33, R33 ;  /* 0x0000002100217308 */ /* 0x000ea20000000800 */
[----:B------:R-:W-:Y:S01]  /*3a70*/  HMMA.16816.F32.BF16 R120, R72, R118, RZ ;  /* 0x000000764878723c */ /* 0x000fe200000418ff */
[----:B---3--:R-:W-:-:S02]  /*3a80*/  FADD.FTZ R50, R45, R50 ;  /* 0x000000322d327221 */ /* 0x008fc40000010000 */
[--C-:B------:R-:W-:Y:S02]  /*3a90*/  FFMA.FTZ R152, R152, c[0x0][0x23c], -R153.reuse ;  /* 0x00008f0098987a23 */ /* 0x100fe40000010899 */
[----:B------:R-:W-:Y:S02]  /*3aa0*/  FFMA.FTZ R225, R151, c[0x0][0x23c], -R153 ;  /* 0x00008f0097e17a23 */ /* 0x000fe40000010899 */
[----:B------:R-:W3:Y:S01]  /*3ab0*/  MUFU.EX2 R0, R0 ;  /* 0x0000000000007308 */ /* 0x000ee20000000800 */
[C---:B------:R-:W-:Y:S01]  /*3ac0*/  HMMA.16816.F32.BF16 R104, R72.reuse, R102, RZ ;  /* 0x000000664868723c */ /* 0x040fe200000418ff */
[C---:B-1----:R-:W-:Y:S01]  /*3ad0*/  F2FP.BF16.PACK_AB R71, R34.reuse, R45 ;  /* 0x0000002d2247723e */ /* 0x042fe200000010ff */
[----:B------:R-:W-:Y:S02]  /*3ae0*/  FADD.FTZ R50, R34, R50 ;  /* 0x0000003222327221 */ /* 0x000fe40000010000 */
[--C-:B------:R-:W-:Y:S02]  /*3af0*/  FFMA.FTZ R150, R150, c[0x0][0x23c], -R146.reuse ;  /* 0x00008f0096967a23 */ /* 0x100fe40000010892 */
[----:B------:R-:W-:Y:S01]  /*3b00*/  FFMA.FTZ R148, R148, c[0x0][0x23c], -R146 ;  /* 0x00008f0094947a23 */ /* 0x000fe20000010892 */
[----:B------:R-:W1:Y:S01]  /*3b10*/  MUFU.EX2 R42, R42 ;  /* 0x0000002a002a7308 */ /* 0x000e620000000800 */
[----:B------:R-:W-:Y:S01]  /*3b20*/  HMMA.16816.F32.BF16 R88, R72, R86, RZ ;  /* 0x000000564858723c */ /* 0x000fe200000418ff */
[----:B--2---:R-:W-:-:S02]  /*3b30*/  FADD.FTZ R38, R33, R38 ;  /* 0x0000002621267221 */ /* 0x004fc40000010000 */
[--C-:B------:R-:W-:Y:S02]  /*3b40*/  FFMA.FTZ R145, R145, c[0x0][0x23c], -R146.reuse ;  /* 0x00008f0091917a23 */ /* 0x100fe40000010892 */
[----:B------:R-:W-:Y:S02]  /*3b50*/  FFMA.FTZ R224, R144, c[0x0][0x23c], -R146 ;  /* 0x00008f0090e07a23 */ /* 0x000fe40000010892 */
[----:B------:R-:W2:Y:S01]  /*3b60*/  MUFU.EX2 R44, R44 ;  /* 0x0000002c002c7308 */ /* 0x000ea20000000800 */
[----:B------:R-:W-:Y:S01]  /*3b70*/  HMMA.16816.F32.BF16 R72, R72, R6, RZ ;  /* 0x000000064848723c */ /* 0x000fe200000418ff */
[----:B---3--:R-:W-:Y:S02]  /*3b80*/  FADD.FTZ R38, R0, R38 ;  /* 0x0000002600267221 */ /* 0x008fe40000010000 */
[--C-:B------:R-:W-:Y:S02]  /*3b90*/  FFMA.FTZ R155, R155, c[0x0][0x23c], -R162.reuse ;  /* 0x00008f009b9b7a23 */ /* 0x100fe400000108a2 */
[----:B------:R-:W-:-:S02]  /*3ba0*/  FFMA.FTZ R156, R156, c[0x0][0x23c], -R162 ;  /* 0x00008f009c9c7a23 */ /* 0x000fc400000108a2 */
[----:B------:R-:W3:Y:S01]  /*3bb0*/  MUFU.EX2 R53, R53 ;  /* 0x0000003500357308 */ /* 0x000ee20000000800 */
[C---:B------:R-:W-:Y:S01]  /*3bc0*/  HMMA.16816.F32.BF16 R128, R68.reuse, R116, RZ ;  /* 0x000000744480723c */ /* 0x040fe200000418ff */
[----:B-1----:R-:W-:Y:S02]  /*3bd0*/  FADD.FTZ R38, R42, R38 ;  /* 0x000000262a267221 */ /* 0x002fe40000010000 */
[----:B------:R-:W-:Y:S02]  /*3be0*/  FFMA.FTZ R227, R159, c[0x0][0x23c], -R162 ;  /* 0x00008f009fe37a23 */ /* 0x000fe400000108a2 */
[----:B------:R-:W-:Y:S02]  /*3bf0*/  FFMA.FTZ R226, R66, c[0x0][0x23c], -R67 ;  /* 0x00008f0042e27a23 */ /* 0x000fe40000010843 */
[----:B------:R-:W1:Y:S01]  /*3c00*/  MUFU.EX2 R49, R49 ;  /* 0x0000003100317308 */ /* 0x000e620000000800 */
[----:B------:R-:W-:Y:S01]  /*3c10*/  HMMA.16816.F32.BF16 R112, R68, R100, RZ ;  /* 0x000000644470723c */ /* 0x000fe200000418ff */
[----:B--2---:R-:W-:-:S06]  /*3c20*/  FADD.FTZ R38, R44, R38 ;  /* 0x000000262c267221 */ /* 0x004fcc0000010000 */
[----:B------:R-:W2:Y:S01]  /*3c30*/  MUFU.EX2 R52, R52 ;  /* 0x0000003400347308 */ /* 0x000ea20000000800 */
[----:B------:R-:W-:Y:S01]  /*3c40*/  HMMA.16816.F32.BF16 R96, R68, R84, RZ ;  /* 0x000000544460723c */ /* 0x000fe200000418ff */
[----:B---3--:R-:W-:-:S06]  /*3c50*/  FADD.FTZ R36, R53, R36 ;  /* 0x0000002435247221 */ /* 0x008fcc0000010000 */
[----:B------:R-:W3:Y:S01]  /*3c60*/  MUFU.EX2 R54, R54 ;  /* 0x0000003600367308 */ /* 0x000ee20000000800 */
[----:B------:R-:W-:Y:S01]  /*3c70*/  HMMA.16816.F32.BF16 R116, R68, R118, RZ ;  /* 0x000000764474723c */ /* 0x000fe200000418ff */
[----:B-1----:R-:W-:-:S06]  /*3c80*/  FADD.FTZ R36, R49, R36 ;  /* 0x0000002431247221 */ /* 0x002fcc0000010000 */
        /* <DEDUP_REMOVED lines=11> */
[----:B------:R-:W-:Y:S01]  /*3d40*/  F2FP.BF16.PACK_AB R4, R0, R33 ;  /* 0x000000210004723e */ /* 0x000fe200000010ff */
[----:B--2---:R-:W-:Y:S01]  /*3d50*/  FADD.FTZ R47, R2, R47 ;  /* 0x0000002f022f7221 */ /* 0x004fe20000010000 */
[----:B------:R-:W-:-:S04]  /*3d60*/  F2FP.BF16.PACK_AB R5, R49, R53 ;  /* 0x000000353105723e */ /* 0x000fc800000010ff */
[----:B------:R-:W2:Y:S01]  /*3d70*/  MUFU.EX2 R60, R60 ;  /* 0x0000003c003c7308 */ /* 0x000ea20000000800 */
[----:B------:R-:W-:Y:S01]  /*3d80*/  F2FP.BF16.PACK_AB R6, R44, R42 ;  /* 0x0000002a2c06723e */ /* 0x000fe200000010ff */
[----:B---3--:R-:W-:Y:S01]  /*3d90*/  FADD.FTZ R47, R55, R47 ;  /* 0x0000002f372f7221 */ /* 0x008fe20000010000 */
[----:B------:R-:W-:-:S05]  /*3da0*/  F2FP.BF16.PACK_AB R7, R54, R52 ;  /* 0x000000343607723e */ /* 0x000fca00000010ff */
[----:B------:R-:W3:Y:S01]  /*3db0*/  MUFU.EX2 R59, R59 ;  /* 0x0000003b003b7308 */ /* 0x000ee20000000800 */
[----:B-1----:R-:W-:Y:S01]  /*3dc0*/  FADD.FTZ R47, R56, R47 ;  /* 0x0000002f382f7221 */ /* 0x002fe20000010000 */
[C---:B----4-:R-:W-:Y:S06]  /*3dd0*/  HMMA.16816.F32.BF16 R124, R4.reuse, R8, R124 ;  /* 0x00000008047c723c */ /* 0x050fec000004187c */
[----:B------:R-:W1:Y:S01]  /*3de0*/  MUFU.EX2 R61, R61 ;  /* 0x0000003d003d7308 */ /* 0x000e620000000800 */
[----:B--2---:R-:W-:Y:S01]  /*3df0*/  FADD.FTZ R50, R60, R50 ;  /* 0x000000323c327221 */ /* 0x004fe20000010000 */
[C---:B------:R-:W-:Y:S06]  /*3e00*/  HMMA.16816.F32.BF16 R108, R4.reuse, R24, R108 ;  /* 0x00000018046c723c */ /* 0x040fec000004186c */
[----:B------:R-:W2:Y:S01]  /*3e10*/  MUFU.EX2 R62, R62 ;  /* 0x0000003e003e7308 */ /* 0x000ea20000000800 */
[----:B---3--:R-:W-:Y:S01]  /*3e20*/  FADD.FTZ R50, R59, R50 ;  /* 0x000000323b327221 */ /* 0x008fe20000010000 */
[C---:B------:R-:W-:Y:S06]  /*3e30*/  HMMA.16816.F32.BF16 R92, R4.reuse, R28, R92 ;  /* 0x0000001c045c723c */ /* 0x040fec000004185c */
[----:B------:R-:W3:Y:S01]  /*3e40*/  MUFU.EX2 R65, R65 ;  /* 0x0000004100417308 */ /* 0x000ee20000000800 */
[----:B-1----:R-:W-:Y:S01]  /*3e50*/  FADD.FTZ R50, R61, R50 ;  /* 0x000000323d327221 */ /* 0x002fe20000010000 */
[C---:B------:R-:W-:Y:S06]  /*3e60*/  HMMA.16816.F32.BF16 R76, R4.reuse, R20, R76 ;  /* 0x00000014044c723c */ /* 0x040fec000004184c */
        /* <DEDUP_REMOVED lines=9> */
[----:B------:R-:W-:Y:S01]  /*3f00*/  MUFU.EX2 R147, R147 ;  /* 0x0000009300937308 */ /* 0x000fe20000000800 */
[----:B--2---:R-:W-:Y:S01]  /*3f10*/  FADD.FTZ R38, R140, R38 ;  /* 0x000000268c267221 */ /* 0x004fe20000010000 */
[----:B------:R-:W-:Y:S06]  /*3f20*/  HMMA.16816.F32.BF16 R72, R4, R22, R72 ;  /* 0x000000160448723c */ /* 0x000fec0000041848 */
[----:B------:R-:W-:Y:S01]  /*3f30*/  MUFU.EX2 R149, R149 ;  /* 0x0000009500957308 */ /* 0x000fe20000000800 */
[----:B------:R-:W-:Y:S01]  /*3f40*/  F2FP.BF16.PACK_AB R4, R2, R35 ;  /* 0x000000230204723e */ /* 0x000fe200000010ff */
[----:B---3--:R-:W-:Y:S01]  /*3f50*/  FADD.FTZ R38, R141, R38 ;  /* 0x000000268d267221 */ /* 0x008fe20000010000 */
[----:B------:R-:W-:-:S02]  /*3f60*/  F2FP.BF16.PACK_AB R5, R59, R60 ;  /* 0x0000003c3b05723e */ /* 0x000fc400000010ff */
[----:B------:R-:W-:Y:S02]  /*3f70*/  F2FP.BF16.PACK_AB R6, R56, R55 ;  /* 0x000000373806723e */ /* 0x000fe400000010ff */
[----:B------:R-:W-:Y:S01]  /*3f80*/  F2FP.BF16.PACK_AB R7, R62, R61 ;  /* 0x0000003d3e07723e */ /* 0x000fe200000010ff */
[----:B------:R-:W1:Y:S06]  /*3f90*/  MUFU.EX2 R57, R57 ;  /* 0x0000003900397308 */ /* 0x000e6c0000000800 */
[C---:B------:R-:W-:Y:S02]  /*3fa0*/  HMMA.16816.F32.BF16 R96, R4.reuse, R28, R96 ;  /* 0x0000001c0460723c */ /* 0x040fe40000041860 */
[----:B------:R-:W2:Y:S05]  /*3fb0*/  MUFU.EX2 R58, R58 ;  /* 0x0000003a003a7308 */ /* 0x000eaa0000000800 */
[--C-:B------:R-:W-:Y:S01]  /*3fc0*/  FFMA.FTZ R28, R13, c[0x0][0x23c], -R146.reuse ;  /* 0x00008f000d1c7a23 */ /* 0x100fe20000010892 */
[----:B------:R-:W-:Y:S01]  /*3fd0*/  HMMA.16816.F32.BF16 R128, R4, R8, R128 ;  /* 0x000000080480723c */ /* 0x000fe20000041880 */
[----:B------:R-:W-:Y:S01]  /*3fe0*/  FFMA.FTZ R29, R12, c[0x0][0x23c], -R146 ;  /* 0x00008f000c1d7a23 */ /* 0x000fe20000010892 */
[----:B------:R-:W3:Y:S01]  /*3ff0*/  MUFU.EX2 R63, R63 ;  /* 0x0000003f003f7308 */ /* 0x000ee20000000800 */
[----:B------:R-:W4:Y:S01]  /*4000*/  LDSM.16.MT88.4 R12, [R190+0x7000] ;  /* 0x00700000be0c783b */ /* 0x000f220000004200 */
[----:B-1----:R-:W-:-:S04]  /*4010*/  FADD.FTZ R47, R57, R47 ;  /* 0x0000002f392f7221 */ /* 0x002fc80000010000 */
[----:B------:R-:W-:Y:S02]  /*4020*/  HMMA.16816.F32.BF16 R112, R4, R24, R112 ;  /* 0x000000180470723c */ /* 0x000fe40000041870 */
[----:B------:R-:W1:Y:S01]  /*4030*/  MUFU.EX2 R28, R28 ;  /* 0x0000001c001c7308 */ /* 0x000e620000000800 */
[----:B--2---:R-:W-:-:S05]  /*4040*/  FADD.FTZ R47, R58, R47 ;  /* 0x0000002f3a2f7221 */ /* 0x004fca0000010000 */
[----:B------:R-:W-:Y:S01]  /*4050*/  HMMA.16816.F32.BF16 R116, R4, R10, R116 ;  /* 0x0000000a0474723c */ /* 0x000fe20000041874 */
[----:B------:R-:W2:Y:S01]  /*4060*/  LDSM.16.MT88.4 R8, [R189+0x7000] ;  /* 0x00700000bd08783b */ /* 0x000ea20000004200 */
[----:B------:R-:W5:Y:S01]  /*4070*/  MUFU.EX2 R29, R29 ;  /* 0x0000001d001d7308 */ /* 0x000f620000000800 */
[----:B---3--:R-:W-:-:S05]  /*4080*/  FADD.FTZ R47, R63, R47 ;  /* 0x0000002f3f2f7221 */ /* 0x008fca0000010000 */
[----:B------:R-:W-:Y:S01]  /*4090*/  HMMA.16816.F32.BF16 R100, R4, R26, R100 ;  /* 0x0000001a0464723c */ /* 0x000fe20000041864 */
[----:B------:R-:W3:Y:S01]  /*40a0*/  LDSM.16.MT88.4 R24, [R188+0x7000] ;  /* 0x00700000bc18783b */ /* 0x000ee20000004200 */
[----:B------:R-:W4:Y:S01]  /*40b0*/  MUFU.EX2 R158, R158 ;  /* 0x0000009e009e7308 */ /* 0x000f220000000800 */
[----:B-1----:R-:W-:-:S05]  /*40c0*/  FADD.FTZ R36, R28, R36 ;  /* 0x000000241c247221 */ /* 0x002fca0000010000 */
[----:B------:R-:W-:Y:S02]  /*40d0*/  HMMA.16816.F32.BF16 R84, R4, R30, R84 ;  /* 0x0000001e0454723c */ /* 0x000fe40000041854 */
[----:B------:R-:W1:Y:S01]  /*40e0*/  MUFU.EX2 R160, R160 ;  /* 0x000000a000a07308 */ /* 0x000e620000000800 */
[----:B-----5:R-:W-:-:S04]  /*40f0*/  FADD.FTZ R36, R29, R36 ;  /* 0x000000241d247221 */ /* 0x020fc80000010000 */
[--C-:B------:R-:W-:Y:S01]  /*4100*/  FFMA.FTZ R30, R165, c[0x0][0x23c], -R162.reuse ;  /* 0x00008f00a51e7a23 */ /* 0x100fe200000108a2 */
[----:B------:R-:W-:Y:S01]  /*4110*/  HMMA.16816.F32.BF16 R80, R4, R20, R80 ;  /* 0x000000140450723c */ /* 0x000fe20000041850 */
[----:B------:R-:W-:Y:S01]  /*4120*/  FFMA.FTZ R31, R164, c[0x0][0x23c], -R162 ;  /* 0x00008f00a41f7a23 */ /* 0x000fe200000108a2 */
[----:B------:R-:W5:Y:S01]  /*4130*/  MUFU.EX2 R163, R163 ;  /* 0x000000a300a37308 */ /* 0x000f620000000800 */
[----:B----4-:R-:W-:Y:S02]  /*4140*/  FADD.FTZ R50, R158, R50 ;  /* 0x000000329e327221 */ /* 0x010fe40000010000 */
[----:B------:R-:W-:-:S03]  /*4150*/  FADD.FTZ R36, R147, R36 ;  /* 0x0000002493247221 */ /* 0x000fc60000010000 */
[----:B------:R-:W-:Y:S01]  /*4160*/  HMMA.16816.F32.BF16 R68, R4, R22, R68 ;  /* 0x000000160444723c */ /* 0x000fe20000041844 */
[----:B------:R-:W4:Y:S01]  /*4170*/  LDSM.16.MT88.4 R20, [R192+0x7800] ;  /* 0x00780000c014783b */ /* 0x000f220000004200 */
[----:B------:R-:W2:Y:S01]  /*4180*/  MUFU.EX2 R30, R30 ;  /* 0x0000001e001e7308 */ /* 0x000ea20000000800 */
[----:B-1----:R-:W-:Y:S02]  /*4190*/  FADD.FTZ R50, R160, R50 ;  /* 0x00000032a0327221 */ /* 0x002fe40000010000 */
[----:B------:R-:W-:Y:S02]  /*41a0*/  FADD.FTZ R36, R149, R36 ;  /* 0x0000002495247221 */ /* 0x000fe40000010000 */
[----:B------:R-:W-:Y:S02]  /*41b0*/  F2FP.BF16.PACK_AB R4, R64, R65 ;  /* 0x000000414004723e */ /* 0x000fe400000010ff */
[----:B------:R-:W-:Y:S01]  /*41c0*/  F2FP.BF16.PACK_AB R5, R29, R28 ;  /* 0x0000001c1d05723e */ /* 0x000fe200000010ff */
[----:B------:R-:W1:Y:S01]  /*41d0*/  MUFU.EX2 R161, R161 ;  /* 0x000000a100a17308 */ /* 0x000e620000000800 */
[----:B------:R-:W-:Y:S01]  /*41e0*/  F2FP.BF16.PACK_AB R6, R141, R140 ;  /* 0x0000008c8d06723e */ /* 0x000fe200000010ff */
[----:B-----5:R-:W-:Y:S01]  /*41f0*/  FADD.FTZ R50, R163, R50 ;  /* 0x00000032a3327221 */ /* 0x020fe20000010000 */
[----:B------:R-:W-:-:S05]  /*4200*/  F2FP.BF16.PACK_AB R7, R149, R147 ;  /* 0x000000939507723e */ /* 0x000fca00000010ff */
[----:B------:R-:W5:Y:S01]  /*4210*/  MUFU.EX2 R157, R157 ;  /* 0x0000009d009d7308 */ /* 0x000f620000000800 */
[----:B--2---:R-:W-:Y:S01]  /*4220*/  FADD.FTZ R47, R30, R47 ;  /* 0x0000002f1e2f7221 */ /* 0x004fe20000010000 */
[C---:B------:R-:W-:Y:S06]  /*4230*/  HMMA.16816.F32.BF16 R124, R4.reuse, R16, R124 ;  /* 0x00000010047c723c */ /* 0x040fec000004187c */
[----:B------:R-:W2:Y:S01]  /*4240*/  MUFU.EX2 R154, R154 ;  /* 0x0000009a009a7308 */ /* 0x000ea20000000800 */
[----:B-1----:R-:W-:Y:S01]  /*4250*/  FADD.FTZ R50, R161, R50 ;  /* 0x00000032a1327221 */ /* 0x002fe20000010000 */
[C---:B------:R-:W-:Y:S06]  /*4260*/  HMMA.16816.F32.BF16 R108, R4.reuse, R12, R108 ;  /* 0x0000000c046c723c */ /* 0x040fec000004186c */
[----:B------:R-:W1:Y:S01]  /*4270*/  MUFU.EX2 R152, R152 ;  /* 0x0000009800987308 */ /* 0x000e620000000800 */
[----:B-----5:R-:W-:Y:S01]  /*4280*/  FADD.FTZ R38, R157, R38 ;  /* 0x000000269d267221 */ /* 0x020fe20000010000 */
[C---:B------:R-:W-:Y:S06]  /*4290*/  HMMA.16816.F32.BF16 R92, R4.reuse, R8, R92 ;  /* 0x00000008045c723c */ /* 0x040fec000004185c */
[----:B------:R-:W-:Y:S01]  /*42a0*/  MUFU.EX2 R225, R225 ;  /* 0x000000e100e17308 */ /* 0x000fe20000000800 */
[----:B--2---:R-:W-:Y:S01]  /*42b0*/  FADD.FTZ R38, R154, R38 ;  /* 0x000000269a267221 */ /* 0x004fe20000010000 */
[C---:B---3--:R-:W-:Y:S06]  /*42c0*/  HMMA.16816.F32.BF16 R76, R4.reuse, R24, R76 ;  /* 0x00000018044c723c */ /* 0x048fec000004184c */
[----:B------:R-:W2:Y:S01]  /*42d0*/  MUFU.EX2 R150, R150 ;  /* 0x0000009600967308 */ /* 0x000ea20000000800 */
[----:B-1----:R-:W-:Y:S01]  /*42e0*/  FADD.FTZ R38, R152, R38 ;  /* 0x0000002698267221 */ /* 0x002fe20000010000 */
[C---:B------:R-:W-:Y:S06]  /*42f0*/  HMMA.16816.F32.BF16 R120, R4.reuse, R18, R120 ;  /* 0x000000120478723c */ /* 0x040fec0000041878 */
[----:B------:R-:W1:Y:S02]  /*4300*/  MUFU.EX2 R148, R148 ;  /* 0x0000009400947308 */ /* 0x000e640000000800 */
[C---:B------:R-:W-:Y:S06]  /*4310*/  HMMA.16816.F32.BF16 R104, R4.reuse, R14, R104 ;  /* 0x0000000e0468723c */ /* 0x040fec0000041868 */
[----:B------:R-:W3:Y:S01]  /*4320*/  MUFU.EX2 R145, R145 ;  /* 0x0000009100917308 */ /* 0x000ee20000000800 */
[----:B--2---:R-:W-:Y:S01]  /*4330*/  FADD.FTZ R36, R150, R36 ;  /* 0x0000002496247221 */ /* 0x004fe20000010000 */
[C---:B------:R-:W-:Y:S06]  /*4340*/  HMMA.16816.F32.BF16 R88, R4.reuse, R10, R88 ;  /* 0x0000000a0458723c */ /* 0x040fec0000041858 */
[----:B------:R-:W-:Y:S01]  /*4350*/  MUFU.EX2 R224, R224 ;  /* 0x000000e000e07308 */ /* 0x000fe20000000800 */
[----:B-1----:R-:W-:Y:S01]  /*4360*/  FADD.FTZ R36, R148, R36 ;  /* 0x0000002494247221 */ /* 0x002fe20000010000 */
[----:B------:R-:W-:Y:S06]  /*4370*/  HMMA.16816.F32.BF16 R72, R4, R26, R72 ;  /* 0x0000001a0448723c */ /* 0x000fec0000041848 */
[----:B------:R-:W1:Y:S01]  /*4380*/  MUFU.EX2 R31, R31 ;  /* 0x0000001f001f7308 */ /* 0x000e620000000800 */
[----:B------:R-:W-:Y:S01]  /*4390*/  F2FP.BF16.PACK_AB R4, R58, R57 ;  /* 0x000000393a04723e */ /* 0x000fe200000010ff */
[----:B---3--:R-:W-:Y:S01]  /*43a0*/  FADD.FTZ R36, R145, R36 ;  /* 0x0000002491247221 */ /* 0x008fe20000010000 */
[----:B------:R-:W-:-:S02]  /*43b0*/  F2FP.BF16.PACK_AB R5, R160, R158 ;  /* 0x0000009ea005723e */ /* 0x000fc400000010ff */
[----:B------:R-:W-:Y:S02]  /*43c0*/  F2FP.BF16.PACK_AB R6, R30, R63 ;  /* 0x0000003f1e06723e */ /* 0x000fe400000010ff */
[----:B------:R-:W-:Y:S01]  /*43d0*/  F2FP.BF16.PACK_AB R7, R161, R163 ;  /* 0x000000a3a107723e */ /* 0x000fe200000010ff */
[----:B------:R-:W2:Y:S06]  /*43e0*/  MUFU.EX2 R155, R155 ;  /* 0x0000009b009b7308 */ /* 0x000eac0000000800 */
[----:B------:R-:W-:Y:S02]  /*43f0*/  HMMA.16816.F32.BF16 R128, R4, R16, R128 ;  /* 0x000000100480723c */ /* 0x000fe40000041880 */
[----:B------:R-:W3:Y:S01]  /*4400*/  MUFU.EX2 R156, R156 ;  /* 0x0000009c009c7308 */ /* 0x000ee20000000800 */
[----:B-1----:R-:W-:-:S05]  /*4410*/  FADD.FTZ R47, R31, R47 ;  /* 0x0000002f1f2f7221 */ /* 0x002fca0000010000 */
[----:B------:R-:W-:Y:S01]  /*4420*/  HMMA.16816.F32.BF16 R116, R4, R18, R116 ;  /* 0x000000120474723c */ /* 0x000fe20000041874 */
[----:B------:R-:W1:Y:S01]  /*4430*/  LDSM.16.MT88.4 R16, [R190+0x7800] ;  /* 0x00780000be10783b */ /* 0x000e620000004200 */
[----:B------:R-:W-:Y:S01]  /*4440*/  MUFU.EX2 R227, R227 ;  /* 0x000000e300e37308 */ /* 0x000fe20000000800 */
[----:B--2---:R-:W-:-:S05]  /*4450*/  FADD.FTZ R47, R155, R47 ;  /* 0x0000002f9b2f7221 */ /* 0x004fca0000010000 */
[----:B------:R-:W-:Y:S02]  /*4460*/  HMMA.16816.F32.BF16 R112, R4, R12, R112 ;  /* 0x0000000c0470723c */ /* 0x000fe40000041870 */
[----:B------:R-:W-:Y:S01]  /*4470*/  MUFU.EX2 R226, R226 ;  /* 0x000000e200e27308 */ /* 0x000fe20000000800 */
[----:B---3--:R-:W-:-:S05]  /*4480*/  FADD.FTZ R47, R156, R47 ;  /* 0x0000002f9c2f7221 */ /* 0x008fca0000010000 */
[C---:B------:R-:W-:Y:S01]  /*4490*/  HMMA.16816.F32.BF16 R100, R4.reuse, R14, R100 ;  /* 0x0000000e0464723c */ /* 0x040fe20000041864 */
[----:B------:R-:W2:Y:S07]  /*44a0*/  LDSM.16.MT88.4 R12, [R189+0x7800] ;  /* 0x00780000bd0c783b */ /* 0x000eae0000004200 */
[C---:B------:R-:W-:Y:S08]  /*44b0*/  HMMA.16816.F32.BF16 R96, R4.reuse, R8, R96 ;  /* 0x000000080460723c */ /* 0x040ff00000041860 */
[C---:B------:R-:W-:Y:S01]  /*44c0*/  HMMA.16816.F32.BF16 R84, R4.reuse, R10, R84 ;  /* 0x0000000a0454723c */ /* 0x040fe20000041854 */
[----:B------:R-:W3:Y:S07]  /*44d0*/  LDSM.16.MT88.4 R8, [R188+0x7800] ;  /* 0x00780000bc08783b */ /* 0x000eee0000004200 */
[C---:B------:R-:W-:Y:S07]  /*44e0*/  HMMA.16816.F32.BF16 R80, R4.reuse, R24, R80 ;  /* 0x000000180450723c */ /* 0x040fee0000041850 */
[--C-:B------:R-:W-:Y:S01]  /*44f0*/  FFMA.FTZ R24, R143, c[0x0][0x23c], -R67.reuse ;  /* 0x00008f008f187a23 */ /* 0x100fe20000010843 */
[----:B------:R-:W-:Y:S01]  /*4500*/  HMMA.16816.F32.BF16 R68, R4, R26, R68 ;  /* 0x0000001a0444723c */ /* 0x000fe20000041844 */
[----:B------:R-:W-:-:S04]  /*4510*/  FFMA.FTZ R25, R142, c[0x0][0x23c], -R67 ;  /* 0x00008f008e197a23 */ /* 0x000fc80000010843 */
[----:B------:R-:W5:Y:S02]  /*4520*/  MUFU.EX2 R24, R24 ;  /* 0x0000001800187308 */ /* 0x000f640000000800 */
[----:B------:R-:W-:Y:S01]  /*4530*/  FFMA.FTZ R26, R139, c[0x0][0x23c], -R67 ;  /* 0x00008f008b1a7a23 */ /* 0x000fe20000010843 */
[----:B------:R-:W-:Y:S02]  /*4540*/  F2FP.BF16.PACK_AB R4, R154, R157 ;  /* 0x0000009d9a04723e */ /* 0x000fe400000010ff */
[----:B------:R-:W-:Y:S02]  /*4550*/  F2FP.BF16.PACK_AB R5, R148, R150 ;  /* 0x000000969405723e */ /* 0x000fe400000010ff */
[C---:B------:R-:W-:Y:S01]  /*4560*/  F2FP.BF16.PACK_AB R6, R225.reuse, R152 ;  /* 0x00000098e106723e */ /* 0x040fe200000010ff */
[----:B------:R-:W1:Y:S01]  /*4570*/  MUFU.EX2 R25, R25 ;  /* 0x0000001900197308 */ /* 0x000e620000000800 */
[----:B------:R-:W-:Y:S01]  /*4580*/  F2FP.BF16.PACK_AB R7, R224, R145 ;  /* 0x00000091e007723e */ /* 0x000fe200000010ff */
[----:B------:R-:W-:-:S02]  /*4590*/  FADD.FTZ R225, R225, R38 ;  /* 0x00000026e1e17221 */ /* 0x000fc40000010000 */
[----:B------:R-:W-:-:S04]  /*45a0*/  FADD.FTZ R224, R224, R36 ;  /* 0x00000024e0e07221 */ /* 0x000fc80000010000 */
[----:B------:R-:W2:Y:S01]  /*45b0*/  MUFU.EX2 R26, R26 ;  /* 0x0000001a001a7308 */ /* 0x000ea20000000800 */
[----:B-----5:R-:W-:Y:S01]  /*45c0*/  FADD.FTZ R50, R24, R50 ;  /* 0x0000003218327221 */ /* 0x020fe20000010000 */
[----:B----4-:R-:W-:Y:S03]  /*45d0*/  HMMA.16816.F32.BF16 R124, R4, R20, R124 ;  /* 0x00000014047c723c */ /* 0x010fe6000004187c */
[----:B-1----:R-:W-:-:S05]  /*45e0*/  FADD.FTZ R50, R25, R50 ;  /* 0x0000003219327221 */ /* 0x002fca0000010000 */
[----:B------:R-:W-:Y:S01]  /*45f0*/  HMMA.16816.F32.BF16 R120, R4, R22, R120 ;  /* 0x000000160478723c */ /* 0x000fe20000041878 */
[----:B--2---:R-:W-:-:S07]  /*4600*/  FADD.FTZ R50, R26, R50 ;  /* 0x000000321a327221 */ /* 0x004fce0000010000 */
[C---:B------:R-:W-:Y:S08]  /*4610*/  HMMA.16816.F32.BF16 R108, R4.reuse, R16, R108 ;  /* 0x00000010046c723c */ /* 0x040ff0000004186c */
[C---:B------:R-:W-:Y:S08]  /*4620*/  HMMA.16816.F32.BF16 R104, R4.reuse, R18, R104 ;  /* 0x000000120468723c */ /* 0x040ff00000041868 */
[C---:B------:R-:W-:Y:S08]  /*4630*/  HMMA.16816.F32.BF16 R92, R4.reuse, R12, R92 ;  /* 0x0000000c045c723c */ /* 0x040ff0000004185c */
[C---:B------:R-:W-:Y:S08]  /*4640*/  HMMA.16816.F32.BF16 R88, R4.reuse, R14, R88 ;  /* 0x0000000e0458723c */ /* 0x040ff00000041858 */
[C---:B---3--:R-:W-:Y:S08]  /*4650*/  HMMA.16816.F32.BF16 R76, R4.reuse, R8, R76 ;  /* 0x00000008044c723c */ /* 0x048ff0000004184c */
[----:B------:R-:W-:Y:S07]  /*4660*/  HMMA.16816.F32.BF16 R72, R4, R10, R72 ;  /* 0x0000000a0448723c */ /* 0x000fee0000041848 */
[----:B------:R-:W-:-:S02]  /*4670*/  F2FP.BF16.PACK_AB R4, R155, R31 ;  /* 0x0000001f9b04723e */ /* 0x000fc400000010ff */
[----:B------:R-:W-:Y:S02]  /*4680*/  F2FP.BF16.PACK_AB R5, R25, R24 ;  /* 0x000000181905723e */ /* 0x000fe400000010ff */
[C---:B------:R-:W-:Y:S01]  /*4690*/  F2FP.BF16.PACK_AB R6, R227.reuse, R156 ;  /* 0x0000009ce306723e */ /* 0x040fe200000010ff */
[----:B------:R-:W-:Y:S01]  /*46a0*/  FADD.FTZ R227, R227, R47 ;  /* 0x0000002fe3e37221 */ /* 0x000fe20000010000 */
[C---:B------:R-:W-:Y:S01]  /*46b0*/  F2FP.BF16.PACK_AB R7, R226.reuse, R26 ;  /* 0x0000001ae207723e */ /* 0x040fe200000010ff */
[----:B------:R-:W-:-:S06]  /*46c0*/  FADD.FTZ R226, R226, R50 ;  /* 0x00000032e2e27221 */ /* 0x000fcc0000010000 */
        /* <DEDUP_REMOVED lines=8> */
[----:B------:R-:W-:Y:S10]  /*4750*/  @!P0 BRA `(.L_x_1001) ;  /* 0x00002f7000008947 */ /* 0x000ff40003800000 */
[C---:B------:R-:W-:Y:S01]  /*4760*/  SHF.L.U64.HI R217, R132.reuse, 0x5, R137 ;  /* 0x0000000584d97819 */ /* 0x040fe20000010289 */
[----:B------:R-:W-:Y:S01]  /*4770*/  IMAD.SHL.U32 R222, R132, 0x20, RZ ;  /* 0x0000002084de7824 */ /* 0x000fe200078e00ff */
[----:B------:R-:W-:Y:S01]  /*4780*/  LEA.HI.SX32 R223, R138, 0xfffffffe, 0x1a ;  /* 0xfffffffe8adf7811 */ /* 0x000fe200078fd2ff */
[----:B------:R-:W-:Y:S01]  /*4790*/  IMAD.MOV.U32 R132, RZ, RZ, R136 ;  /* 0x000000ffff847224 */ /* 0x000fe200078e0088 */
[----:B------:R-:W-:Y:S01]  /*47a0*/  MOV R3, R135 ;  /* 0x0000008700037202 */ /* 0x000fe20000000f00 */
[----:B------:R-:W-:Y:S01]  /*47b0*/  IMAD.MOV.U32 R2, RZ, RZ, R134 ;  /* 0x000000ffff027224 */ /* 0x000fe200078e0086 */
[----:B------:R-:W-:Y:S01]  /*47c0*/  MOV R0, R133 ;  /* 0x0000008500007202 */ /* 0x000fe20000000f00 */
[----:B------:R-:W-:Y:S06]  /*47d0*/  BRA `(.L_x_1002) ;  /* 0x000001c000007947 */ /* 0x000fec0003800000 */
.L_x_1004:
        /* <DEDUP_REMOVED lines=8> */
[C---:B------:R-:W-:Y:S03]  /*4860*/  LEA R5, P1, R6.reuse, R212, 0x6 ;  /* 0x000000d406057211 */ /* 0x040fe600078230ff */
[----:B------:R-:W-:Y:S01]  /*4870*/  IMAD.IADD R4, R7, 0x1, R4 ;  /* 0x0000000107047824 */ /* 0x000fe200078e0204 */
[C---:B------:R-:W-:Y:S04]  /*4880*/  LEA R8, P2, R5.reuse, c[0x0][0x168], 0x1 ;  /* 0x00005a0005087a11 */ /* 0x040fe800078408ff */
        /* <DEDUP_REMOVED lines=17> */
.L_x_1002:
[----:B------:R-:W-:Y:S01]  /*49a0*/  SHF.R.S32.HI R4, RZ, 0x1f, R223 ;  /* 0x0000001fff047819 */ /* 0x000fe200000114df */
[----:B------:R-:W-:Y:S04]  /*49b0*/  DEPBAR.LE SB0, 0x0 ;  /* 0x000080000000791a */ /* 0x000fe80000000000 */
[----:B------:R-:W-:Y:S01]  /*49c0*/  BAR.SYNC.DEFER_BLOCKING 0x0 ;  /* 0x0000000000007b1d */ /* 0x000fe20000010000 */
[----:B------:R-:W-:Y:S02]  /*49d0*/  IMAD R4, R4, c[0x0][0x1a0], RZ ;  /* 0x0000680004047a24 */ /* 0x000fe400078e02ff */
[C---:B------:R-:W-:Y:S04]  /*49e0*/  IMAD.WIDE.U32 R6, R223.reuse, c[0x0][0x1a0], RZ ;  /* 0x00006800df067a25 */ /* 0x040fe800078e00ff */
[----:B------:R-:W-:Y:S01]  /*49f0*/  IMAD R4, R223, c[0x0][0x1a4], R4 ;  /* 0x00006900df047a24 */ /* 0x000fe200078e0204 */
[C---:B------:R-:W-:Y:S04]  /*4a00*/  LEA R5, P0, R6.reuse, R210, 0x6 ;  /* 0x000000d206057211 */ /* 0x040fe800078030ff */
[----:B------:R-:W-:Y:S02]  /*4a10*/  IADD3 R4, R7, R4, RZ ;  /* 0x0000000407047210 */ /* 0x000fe40007ffe0ff */
[C---:B------:R-:W-:Y:S02]  /*4a20*/  LEA R8, P1, R5.reuse, c[0x0][0x170], 0x1 ;  /* 0x00005c0005087a11 */ /* 0x040fe400078208ff */
[----:B------:R-:W-:Y:S02]  /*4a30*/  LEA.HI.X R4, R6, R199, R4, 0x6, P0 ;  /* 0x000000c706047211 */ /* 0x000fe400000f3404 */
[-C--:B------:R-:W-:Y:S02]  /*4a40*/  IADD3 R6, P0, R8, R222.reuse, RZ ;  /* 0x000000de08067210 */ /* 0x080fe40007f1e0ff */
[----:B------:R-:W-:Y:S02]  /*4a50*/  LEA.HI.X R9, R5, c[0x0][0x174], R4, 0x1, P1 ;  /* 0x00005d0005097a11 */ /* 0x000fe400008f0c04 */
[-C--:B------:R-:W-:Y:S02]  /*4a60*/  IADD3 R10, P1, R6, R222.reuse, RZ ;  /* 0x000000de060a7210 */ /* 0x080fe40007f3e0ff */
[-C--:B------:R-:W-:Y:S01]  /*4a70*/  IADD3.X R7, R9, R217.reuse, RZ, P0, !PT ;  /* 0x000000d909077210 */ /* 0x080fe200007fe4ff */
[----:B------:R-:W-:Y:S01]  /*4a80*/  @!PT LDS RZ, [RZ] ;  /* 0x00000000fffff984 */ /* 0x000fe20000000800 */
[----:B------:R-:W-:Y:S01]  /*4a90*/  @!PT LDS RZ, [RZ] ;  /* 0x00000000fffff984 */ /* 0x000fe20000000800 */
[----:B------:R-:W-:Y:S01]  /*4aa0*/  @!PT LDS RZ, [RZ] ;  /* 0x00000000fffff984 */ /* 0x000fe20000000800 */
[----:B------:R1:W-:Y:S01]  /*4ab0*/  LDGSTS.E.BYPASS.LTC128B.128 [R209+0x6000], [R8.64] ;  /* 0x0600000008d17fae */ /* 0x0003e2000b901d48 */
[----:B------:R-:W-:Y:S02]  /*4ac0*/  IADD3 R4, P0, R10, R222, RZ ;  /* 0x000000de0a047210 */ /* 0x000fe40007f1e0ff */
[-C--:B------:R-:W-:Y:S04]  /*4ad0*/  IADD3.X R11, R7, R217.reuse, RZ, P1, !PT ;  /* 0x000000d9070b7210 */ /* 0x080fe80000ffe4ff */
[----:B------:R-:W-:Y:S01]  /*4ae0*/  IADD3.X R5, R11, R217, RZ, P0, !PT ;  /* 0x000000d90b057210 */ /* 0x000fe200007fe4ff */
[----:B------:R2:W-:Y:S01]  /*4af0*/  LDGSTS.E.BYPASS.LTC128B.128 [R209+0x6800], [R6.64] ;  /* 0x0680000006d17fae */ /* 0x0005e2000b901d48 */
[----:B------:R-:W-:Y:S07]  /*4b00*/  ISETP.GT.AND P0, PT, R223, RZ, PT ;  /* 0x000000ffdf00720c */ /* 0x000fee0003f04270 */
[----:B------:R1:W-:Y:S08]  /*4b10*/  LDGSTS.E.BYPASS.LTC128B.128 [R209+0x7000], [R10.64] ;  /* 0x070000000ad17fae */ /* 0x0003f0000b901d48 */
[----:B------:R2:W-:Y:S08]  /*4b20*/  LDGSTS.E.BYPASS.LTC128B.128 [R209+0x7800], [R4.64] ;  /* 0x0780000004d17fae */ /* 0x0005f0000b901d48 */
[----:B------:R-:W-:Y:S08]  /*4b30*/  LDSM.16.M88.4 R64, [R198] ;  /* 0x00000000c640783b */ /* 0x000ff00000000200 */
[----:B------:R-:W2:Y:S08]  /*4b40*/  LDSM.16.M88.4 R16, [R197+0x4000] ;  /* 0x00400000c510783b */ /* 0x000eb00000000200 */
[----:B------:R-:W1:Y:S08]  /*4b50*/  LDSM.16.M88.4 R60, [R198+0x2000] ;  /* 0x00200000c63c783b */ /* 0x000e700000000200 */
[----:B------:R-:W0:Y:S08]  /*4b60*/  LDGDEPBAR ;  /* 0x00000000000079af */ /* 0x000e300000000000 */
[----:B------:R-:W3:Y:S08]  /*4b70*/  LDSM.16.M88.4 R32, [R197+0x4800] ;  /* 0x00480000c520783b */ /* 0x000ef00000000200 */
[----:B------:R-:W4:Y:S08]  /*4b80*/  LDSM.16.M88.4 R48, [R197+0x5000] ;  /* 0x00500000c530783b */ /* 0x000f300000000200 */
[----:B------:R-:W5:Y:S08]  /*4b90*/  LDSM.16.M88.4 R136, [R197+0x5800] ;  /* 0x00580000c588783b */ /* 0x000f700000000200 */
[----:B------:R-:W-:Y:S08]  /*4ba0*/  LDSM.16.M88.4 R140, [R196] ;  /* 0x00000000c48c783b */ /* 0x000ff00000000200 */
[----:B------:R-:W1:Y:S08]  /*4bb0*/  LDSM.16.M88.4 R144, [R191+0x4000] ;  /* 0x00400000bf90783b */ /* 0x000e700000000200 */
[----:B------:R-:W1:Y:S08]  /*4bc0*/  LDSM.16.M88.4 R148, [R196+0x2000] ;  /* 0x00200000c494783b */ /* 0x000e700000000200 */
[----:B------:R-:W1:Y:S08]  /*4bd0*/  LDSM.16.M88.4 R152, [R191+0x4800] ;  /* 0x00480000bf98783b */ /* 0x000e700000000200 */
[----:B------:R-:W-:Y:S08]  /*4be0*/  LDSM.16.M88.4 R156, [R191+0x5800] ;  /* 0x00580000bf9c783b */ /* 0x000ff00000000200 */
[----:B------:R-:W-:Y:S08]  /*4bf0*/  LDSM.16.M88.4 R160, [R195] ;  /* 0x00000000c3a0783b */ /* 0x000ff00000000200 */
[----:B------:R-:W-:Y:S08]  /*4c00*/  LDSM.16.M88.4 R164, [R194] ;  /* 0x00000000c2a4783b */ /* 0x000ff00000000200 */
[----:B------:R-:W-:Y:S08]  /*4c10*/  LDSM.16.M88.4 R168, [R195+0x2000] ;  /* 0x00200000c3a8783b */ /* 0x000ff00000000200 */
[----:B------:R-:W-:Y:S08]  /*4c20*/  LDSM.16.M88.4 R172, [R186] ;  /* 0x00000000baac783b */ /* 0x000ff00000000200 */
[----:B------:R-:W-:Y:S08]  /*4c30*/  LDSM.16.M88.4 R176, [R185] ;  /* 0x00000000b9b0783b */ /* 0x000ff00000000200 */
[----:B------:R-:W-:Y:S01]  /*4c40*/  LDSM.16.M88.4 R180, [R184] ;  /* 0x00000000b8b4783b */ /* 0x000fe20000000200 */
[-C--:B--2---:R-:W-:Y:S08]  /*4c50*/  HMMA.16816.F32.BF16 R4, R64, R16.reuse, RZ ;  /* 0x000000104004723c */ /* 0x084ff000000418ff */
[C---:B-1----:R-:W-:Y:S08]  /*4c60*/  HMMA.16816.F32.BF16 R8, R60.reuse, R16, RZ ;  /* 0x000000103c08723c */ /* 0x042ff000000418ff */
[-C--:B------:R-:W-:Y:S08]  /*4c70*/  HMMA.16816.F32.BF16 R12, R60, R18.reuse, RZ ;  /* 0x000000123c0c723c */ /* 0x080ff000000418ff */
[C---:B------:R-:W-:Y:S08]  /*4c80*/  HMMA.16816.F32.BF16 R16, R64.reuse, R18, RZ ;  /* 0x000000124010723c */ /* 0x040ff000000418ff */
        /* <DEDUP_REMOVED lines=17> */
[----:B------:R-:W2:Y:S07]  /*4da0*/  LDSM.16.M88.4 R144, [R187] ;  /* 0x00000000bb90783b */ /* 0x000eae0000000200 */
[-C--:B------:R-:W-:Y:S08]  /*4db0*/  HMMA.16816.F32.BF16 R20, R140, R152.reuse, R20 ;  /* 0x000000988c14723c */ /* 0x080ff00000041814 */
        /* <DEDUP_REMOVED lines=8> */
[----:B------:R-:W1:Y:S07]  /*4e40*/  LDSM.16.M88.4 R136, [R193+0x2000] ;  /* 0x00200000c188783b */ /* 0x000e6e0000000200 */
[-C--:B------:R-:W-:Y:S08]  /*4e50*/  HMMA.16816.F32.BF16 R52, R140, R156.reuse, R52 ;  /* 0x0000009c8c34723c */ /* 0x080ff00000041834 */
[C---:B------:R-:W-:Y:S08]  /*4e60*/  HMMA.16816.F32.BF16 R56, R148.reuse, R156, R56 ;  /* 0x0000009c9438723c */ /* 0x040ff00000041838 */
[-C--:B------:R-:W-:Y:S08]  /*4e70*/  HMMA.16816.F32.BF16 R60, R148, R158.reuse, R60 ;  /* 0x0000009e943c723c */ /* 0x080ff0000004183c */
[----:B------:R-:W-:Y:S08]  /*4e80*/  HMMA.16816.F32.BF16 R64, R140, R158, R64 ;  /* 0x0000009e8c40723c */ /* 0x000ff00000041840 */
        /* <DEDUP_REMOVED lines=17> */
[C---:B-1----:R-:W-:Y:S08]  /*4fa0*/  HMMA.16816.F32.BF16 R8, R136.reuse, R180, R8 ;  /* 0x000000b48808723c */ /* 0x042ff00000041808 */
        /* <DEDUP_REMOVED lines=17> */
[----:B------:R-:W-:Y:S02]  /*50c0*/  FMUL.FTZ R18, R18, c[0x0][0x2ec] ;  /* 0x0000bb0012127a20 */ /* 0x000fe40000410000 */
[----:B------:R-:W-:Y:S03]  /*50d0*/  FMUL.FTZ R19, R19, c[0x0][0x2ec] ;  /* 0x0000bb0013137a20 */ /* 0x000fe60000410000 */
[----:B------:R4:W1:Y:S10]  /*50e0*/  MUFU.TANH R144, R7 ;  /* 0x0000000700907308 */ /* 0x0008740000002400 */
[----:B------:R-:W1:Y:S10]  /*50f0*/  MUFU.TANH R140, R8 ;  /* 0x00000008008c7308 */ /* 0x000e740000002400 */
[----:B------:R-:W1:Y:S01]  /*5100*/  MUFU.TANH R143, R9 ;  /* 0x00000009008f7308 */ /* 0x000e620000002400 */
[----:B----4-:R-:W4:Y:S09]  /*5110*/  LDSM.16.M88.4 R4, [R184+0x800] ;  /* 0x00080000b804783b */ /* 0x010f320000000200 */
[----:B------:R-:W1:Y:S10]  /*5120*/  MUFU.TANH R142, R10 ;  /* 0x0000000a008e7308 */ /* 0x000e740000002400 */
[----:B------:R5:W1:Y:S10]  /*5130*/  MUFU.TANH R141, R11 ;  /* 0x0000000b008d7308 */ /* 0x000a740000002400 */
[----:B------:R1:W1:Y:S10]  /*5140*/  MUFU.TANH R160, R12 ;  /* 0x0000000c00a07308 */ /* 0x0002740000002400 */
[----:B------:R2:W2:Y:S01]  /*5150*/  MUFU.TANH R148, R13 ;  /* 0x0000000d00947308 */ /* 0x0004a20000002400 */
[----:B-----5:R-:W5:Y:S01]  /*5160*/  LDSM.16.M88.4 R8, [R184+0x1000] ;  /* 0x00100000b808783b */ /* 0x020f620000000200 */
[-C--:B----4-:R-:W-:Y:S08]  /*5170*/  HMMA.16816.F32.BF16 R20, R152, R4.reuse, R20 ;  /* 0x000000049814723c */ /* 0x090ff00000041814 */
[----:B------:R-:W4:Y:S01]  /*5180*/  MUFU.TANH R149, R16 ;  /* 0x0000001000957308 */ /* 0x000f220000002400 */
[C---:B------:R-:W-:Y:S04]  /*5190*/  HMMA.16816.F32.BF16 R24, R136.reuse, R4, R24 ;  /* 0x000000048818723c */ /* 0x040fe80000041818 */
[----:B-1----:R-:W-:Y:S05]  /*51a0*/  FMUL.FTZ R12, R15, c[0x0][0x2ec] ;  /* 0x0000bb000f0c7a20 */ /* 0x002fea0000410000 */
[----:B------:R1:W1:Y:S01]  /*51b0*/  MUFU.TANH R156, R17 ;  /* 0x00000011009c7308 */ /* 0x0002620000002400 */
[-C--:B------:R-:W-:Y:S03]  /*51c0*/  HMMA.16816.F32.BF16 R28, R136, R6.reuse, R28 ;  /* 0x00000006881c723c */ /* 0x080fe6000004181c */
[----:B--2---:R-:W-:Y:S05]  /*51d0*/  FMUL.FTZ R13, R14, c[0x0][0x2ec] ;  /* 0x0000bb000e0d7a20 */ /* 0x004fea0000410000 */
[C---:B------:R-:W-:Y:S01]  /*51e0*/  HMMA.16816.F32.BF16 R32, R152.reuse, R6, R32 ;  /* 0x000000069820723c */ /* 0x040fe20000041820 */
[----:B------:R2:W2:Y:S01]  /*51f0*/  MUFU.TANH R150, R18 ;  /* 0x0000001200967308 */ /* 0x0004a20000002400 */
[----:B------:R-:W3:Y:S01]  /*5200*/  LDSM.16.M88.4 R4, [R184+0x1800] ;  /* 0x00180000b804783b */ /* 0x000ee20000000200 */
[----:B------:R-:W-:Y:S04]  /*5210*/  DEPBAR.LE SB0, 0x0 ;  /* 0x000080000000791a */ /* 0x000fe80000000000 */
[----:B------:R-:W-:Y:S02]  /*5220*/  FMUL.FTZ R15, R23, c[0x0][0x2ec] ;  /* 0x0000bb00170f7a20 */ /* 0x000fe40000410000 */
[----:B------:R-:W-:Y:S02]  /*5230*/  FMUL.FTZ R25, R25, c[0x0][0x2ec] ;  /* 0x0000bb0019197a20 */ /* 0x000fe40000410000 */
[----:B------:R4:W3:Y:S01]  /*5240*/  MUFU.TANH R161, R19 ;  /* 0x0000001300a17308 */ /* 0x0008e20000002400 */
[----:B------:R-:W-:Y:S01]  /*5250*/  BAR.SYNC.DEFER_BLOCKING 0x0 ;  /* 0x0000000000007b1d */ /* 0x000fe20000010000 */
[----:B------:R-:W-:Y:S01]  /*5260*/  FMUL.FTZ R26, R26, c[0x0][0x2ec] ;  /* 0x0000bb001a1a7a20 */ /* 0x000fe20000410000 */
[-C--:B-----5:R-:W-:Y:S05]  /*5270*/  HMMA.16816.F32.BF16 R36, R152, R8.reuse, R36 ;  /* 0x000000089824723c */ /* 0x0a0fea0000041824 */
[----:B-1----:R-:W-:Y:S02]  /*5280*/  FMUL.FTZ R17, R22, c[0x0][0x2ec] ;  /* 0x0000bb0016117a20 */ /* 0x002fe40000410000 */
[----:B------:R1:W1:Y:S01]  /*5290*/  MUFU.TANH R168, R25 ;  /* 0x0000001900a87308 */ /* 0x0002620000002400 */
[----:B------:R-:W-:Y:S01]  /*52a0*/  FMUL.FTZ R24, R24, c[0x0][0x2ec] ;  /* 0x0000bb0018187a20 */ /* 0x000fe20000410000 */
[C---:B------:R-:W-:Y:S04]  /*52b0*/  HMMA.16816.F32.BF16 R40, R136.reuse, R8, R40 ;  /* 0x000000088828723c */ /* 0x040fe80000041828 */
[----:B--2---:R-:W-:Y:S02]  /*52c0*/  FMUL.FTZ R18, R21, c[0x0][0x2ec] ;  /* 0x0000bb0015127a20 */ /* 0x004fe40000410000 */
[----:B------:R-:W-:Y:S02]  /*52d0*/  FMUL.FTZ R16, R33, c[0x0][0x2ec] ;  /* 0x0000bb0021107a20 */ /* 0x000fe40000410000 */
[----:B------:R2:W2:Y:S01]  /*52e0*/  MUFU.TANH R171, R26 ;  /* 0x0000001a00ab7308 */ /* 0x0004a20000002400 */
[-C--:B------:R-:W-:Y:S03]  /*52f0*/  HMMA.16816.F32.BF16 R44, R136, R10.reuse, R44 ;  /* 0x0000000a882c723c */ /* 0x080fe6000004182c */
[----:B----4-:R-:W-:Y:S02]  /*5300*/  FMUL.FTZ R19, R20, c[0x0][0x2ec] ;  /* 0x0000bb0014137a20 */ /* 0x010fe40000410000 */
[----:B------:R-:W-:Y:S02]  /*5310*/  FMUL.FTZ R14, R34, c[0x0][0x2ec] ;  /* 0x0000bb00220e7a20 */ /* 0x000fe40000410000 */
[----:B------:R-:W-:Y:S01]  /*5320*/  FMUL.FTZ R27, R27, c[0x0][0x2ec] ;  /* 0x0000bb001b1b7a20 */ /* 0x000fe20000410000 */
[C---:B------:R-:W-:Y:S01]  /*5330*/  HMMA.16816.F32.BF16 R48, R152.reuse, R10, R48 ;  /* 0x0000000a9830723c */ /* 0x040fe20000041830 */
[----:B------:R-:W4:Y:S03]  /*5340*/  MUFU.TANH R13, R13 ;  /* 0x0000000d000d7308 */ /* 0x000f260000002400 */
[----:B------:R-:W-:Y:S02]  /*5350*/  FMUL.FTZ R28, R28, c[0x0][0x2ec] ;  /* 0x0000bb001c1c7a20 */ /* 0x000fe40000410000 */
[----:B-1----:R-:W-:Y:S02]  /*5360*/  FMUL.FTZ R25, R35, c[0x0][0x2ec] ;  /* 0x0000bb0023197a20 */ /* 0x002fe40000410000 */
[-C--:B---3--:R-:W-:Y:S03]  /*5370*/  HMMA.16816.F32.BF16 R52, R152, R4.reuse, R52 ;  /* 0x000000049834723c */ /* 0x088fe60000041834 */
[----:B------:R-:W1:Y:S01]  /*5380*/  MUFU.TANH R12, R12 ;  /* 0x0000000c000c7308 */ /* 0x000e620000002400 */
[----:B------:R-:W-:Y:S02]  /*5390*/  FMUL.FTZ R29, R29, c[0x0][0x2ec] ;  /* 0x0000bb001d1d7a20 */ /* 0x000fe40000410000 */
[----:B------:R-:W-:Y:S02]  /*53a0*/  FMUL.FTZ R30, R30, c[0x0][0x2ec] ;  /* 0x0000bb001e1e7a20 */ /* 0x000fe40000410000 */
[C---:B------:R-:W-:Y:S04]  /*53b0*/  HMMA.16816.F32.BF16 R56, R136.reuse, R4, R56 ;  /* 0x000000048838723c */ /* 0x040fe80000041838 */
[----:B--2---:R-:W-:Y:S01]  /*53c0*/  FMUL.FTZ R26, R32, c[0x0][0x2ec] ;  /* 0x0000bb00201a7a20 */ /* 0x004fe20000410000 */
[----:B------:R-:W2:Y:S01]  /*53d0*/  MUFU.TANH R19, R19 ;  /* 0x0000001300137308 */ /* 0x000ea20000002400 */
[----:B------:R-:W-:Y:S02]  /*53e0*/  FMUL.FTZ R31, R31, c[0x0][0x2ec] ;  /* 0x0000bb001f1f7a20 */ /* 0x000fe40000410000 */
[-C--:B------:R-:W-:Y:S04]  /*53f0*/  HMMA.16816.F32.BF16 R60, R136, R6.reuse, R60 ;  /* 0x00000006883c723c */ /* 0x080fe8000004183c */
[----:B------:R-:W-:Y:S02]  /*5400*/  FMUL.FTZ R36, R36, c[0x0][0x2ec] ;  /* 0x0000bb0024247a20 */ /* 0x000fe40000410000 */
[----:B------:R-:W-:Y:S01]  /*5410*/  FMUL.FTZ R37, R37, c[0x0][0x2ec] ;  /* 0x0000bb0025257a20 */ /* 0x000fe20000410000 */
[----:B------:R-:W3:Y:S01]  /*5420*/  MUFU.TANH R18, R18 ;  /* 0x0000001200127308 */ /* 0x000ee20000002400 */
[----:B------:R-:W-:Y:S04]  /*5430*/  HMMA.16816.F32.BF16 R64, R152, R6, R64 ;  /* 0x000000069840723c */ /* 0x000fe80000041840 */
        /* <DEDUP_REMOVED lines=35> */
[----:B------:R-:W-:Y:S05]  /*5670*/  FMUL.FTZ R67, R67, c[0x0][0x2ec] ;  /* 0x0000bb0043437a20 */ /* 0x000fea0000410000 */
[----:B------:R1:W1:Y:S10]  /*5680*/  MUFU.TANH R177, R30 ;  /* 0x0000001e00b17308 */ /* 0x0002740000002400 */
[----:B------:R1:W1:Y:S10]  /*5690*/  MUFU.TANH R178, R31 ;  /* 0x0000001f00b27308 */ /* 0x0002740000002400 */
        /* <DEDUP_REMOVED lines=35> */
[----:B------:R1:W1:Y:S02]  /*58d0*/  MUFU.TANH R179, R67 ;  /* 0x0000004300b37308 */ /* 0x0002640000002400 */
[----:B-1234-:R-:W-:-:S05]  /*58e0*/  @P0 BRA `(.L_x_1004) ;  /* 0xffffeef000000947 */ /* 0x01efca000383ffff */
.L_x_1003:
[----:B-1----:R-:W-:Y:S01]  /*58f0*/  FMNMX.FTZ R4, R147, R132, !PT ;  /* 0x0000008493047209 */ /* 0x002fe20007810000 */
[----:B------:R-:W-:Y:S01]  /*5900*/  LDSM.16.MT88.4 R20, [R192+0x6000] ;  /* 0x00600000c014783b */ /* 0x000fe20000004200 */
[----:B------:R-:W-:Y:S02]  /*5910*/  FMNMX.FTZ R10, R145, R3, !PT ;  /* 0x00000003910a7209 */ /* 0x000fe40007810000 */
[----:B------:R-:W-:Y:S02]  /*5920*/  FMNMX.FTZ R4, R146, R4, !PT ;  /* 0x0000000492047209 */ /* 0x000fe40007810000 */
[----:B------:R-:W-:Y:S02]  /*5930*/  FMNMX.FTZ R10, R144, R10, !PT ;  /* 0x0000000a900a7209 */ /* 0x000fe40007810000 */
[----:B------:R-:W-:Y:S01]  /*5940*/  FMNMX.FTZ R4, R149, R4, !PT ;  /* 0x0000000495047209 */ /* 0x000fe20007810000 */
        /* <DEDUP_REMOVED lines=62> */
[----:B------:R-:W-:Y:S02]  /*5d30*/  IADD3 R223, R223, -0x1, RZ ;  /* 0xffffffffdfdf7810 */ /* 0x000fe40007ffe0ff */
        /* <DEDUP_REMOVED lines=21> */
[----:B------:R-:W3:Y:S01]  /*5e90*/  MUFU.EX2 R132, R132 ;  /* 0x0000008400847308 */ /* 0x000ee20000000800 */
[----:B------:R-:W-:Y:S01]  /*5ea0*/  FFMA.FTZ R154, R18, c[0x0][0x23c], -R247 ;  /* 0x00008f00129a7a23 */ /* 0x000fe200000108f7 */
[----:B------:R-:W-:Y:S01]  /*5eb0*/  FSEL R240, R240, RZ, P1 ;  /* 0x000000fff0f07208 */ /* 0x000fe20000800000 */
[----:B------:R-:W-:Y:S01]  /*5ec0*/  FADD.FTZ R3, -R135, R3 ;  /* 0x0000000387037221 */ /* 0x000fe20000010100 */
[----:B-1----:R-:W-:Y:S01]  /*5ed0*/  FMNMX.FTZ R134, R6, R134, !PT ;  /* 0x0000008606867209 */ /* 0x002fe20007810000 */
[--C-:B------:R-:W-:Y:S02]  /*5ee0*/  FFMA.FTZ R159, R147, c[0x0][0x23c], -R247.reuse ;  /* 0x00008f00939f7a23 */ /* 0x100fe400000108f7 */
[----:B------:R-:W-:Y:S01]  /*5ef0*/  FMUL.FTZ R3, R3, c[0x0][0x23c] ;  /* 0x00008f0003037a20 */ /* 0x000fe20000410000 */
[----:B--2---:R-:W-:Y:S01]  /*5f00*/  FMNMX.FTZ R133, R4, R133, !PT ;  /* 0x0000008504857209 */ /* 0x004fe20007810000 */
[--C-:B------:R-:W-:Y:S01]  /*5f10*/  FFMA.FTZ R158, R146, c[0x0][0x23c], -R247.reuse ;  /* 0x00008f00929e7a23 */ /* 0x100fe200000108f7 */
[----:B------:R-:W-:Y:S01]  /*5f20*/  MUFU.EX2 R155, R155 ;  /* 0x0000009b009b7308 */ /* 0x000fe20000000800 */
[--C-:B------:R-:W-:Y:S01]  /*5f30*/  FFMA.FTZ R152, R145, c[0x0][0x23c], -R240.reuse ;  /* 0x00008f0091987a23 */ /* 0x100fe200000108f0 */
[----:B------:R-:W-:Y:S01]  /*5f40*/  FSETP.NEU.FTZ.AND P1, PT, R134, -INF , PT ;  /* 0xff8000008600780b */ /* 0x000fe20003f3d000 */
[--C-:B------:R-:W-:Y:S02]  /*5f50*/  FFMA.FTZ R151, R144, c[0x0][0x23c], -R240.reuse ;  /* 0x00008f0090977a23 */ /* 0x100fe400000108f0 */
[--C-:B------:R-:W-:Y:S02]  /*5f60*/  FFMA.FTZ R157, R149, c[0x0][0x23c], -R247.reuse ;  /* 0x00008f00959d7a23 */ /* 0x100fe400000108f7 */
[--C-:B------:R-:W-:Y:S02]  /*5f70*/  FFMA.FTZ R156, R156, c[0x0][0x23c], -R247.reuse ;  /* 0x00008f009c9c7a23 */ /* 0x100fe400000108f7 */
[--C-:B------:R-:W-:Y:S01]  /*5f80*/  FFMA.FTZ R150, R150, c[0x0][0x23c], -R240.reuse ;  /* 0x00008f0096967a23 */ /* 0x100fe200000108f0 */
[----:B------:R-:W1:Y:S01]  /*5f90*/  MUFU.EX2 R3, R3 ;  /* 0x0000000300037308 */ /* 0x000e620000000800 */
[----:B------:R-:W-:Y:S02]  /*5fa0*/  FFMA.FTZ R149, R161, c[0x0][0x23c], -R240 ;  /* 0x00008f00a1957a23 */ /* 0x000fe400000108f0 */
[----:B------:R-:W-:Y:S02]  /*5fb0*/  FADD.FTZ R2, -R134, R2 ;  /* 0x0000000286027221 */ /* 0x000fe40000010100 */
[C---:B---3--:R-:W-:Y:S02]  /*5fc0*/  FMUL.FTZ R32, R132.reuse, R100 ;  /* 0x0000006484207220 */ /* 0x048fe40000410000 */
[C---:B------:R-:W-:Y:S02]  /*5fd0*/  FMUL.FTZ R33, R132.reuse, R101 ;  /* 0x0000006584217220 */ /* 0x040fe40000410000 */
[C---:B------:R-:W-:Y:S01]  /*5fe0*/  FMUL.FTZ R48, R132.reuse, R84 ;  /* 0x0000005484307220 */ /* 0x040fe20000410000 */
[----:B------:R-:W-:Y:S01]  /*5ff0*/  MUFU.EX2 R159, R159 ;  /* 0x0000009f009f7308 */ /* 0x000fe20000000800 */
[----:B------:R-:W-:Y:S02]  /*6000*/  FMUL.FTZ R49, R132, R85 ;  /* 0x0000005584317220 */ /* 0x000fe40000410000 */
[----:B------:R-:W-:Y:S02]  /*6010*/  FMUL.FTZ R2, R2, c[0x0][0x23c] ;  /* 0x00008f0002027a20 */ /* 0x000fe40000410000 */
[C---:B------:R-:W-:Y:S02]  /*6020*/  FMUL.FTZ R4, R132.reuse, R128 ;  /* 0x0000008084047220 */ /* 0x040fe40000410000 */
[----:B------:R-:W-:Y:S02]  /*6030*/  FMUL.FTZ R5, R132, R129 ;  /* 0x0000008184057220 */ /* 0x000fe40000410000 */
[----:B------:R-:W-:Y:S01]  /*6040*/  FADD.FTZ R0, -R133, R0 ;  /* 0x0000000085007221 */ /* 0x000fe20000010100 */
[----:B------:R-:W2:Y:S01]  /*6050*/  MUFU.EX2 R158, R158 ;  /* 0x0000009e009e7308 */ /* 0x000ea20000000800 */
[--C-:B------:R-:W-:Y:S02]  /*6060*/  FFMA.FTZ R147, R15, c[0x0][0x23c], -R240.reuse ;  /* 0x00008f000f937a23 */ /* 0x100fe400000108f0 */
[----:B------:R-:W-:Y:S02]  /*6070*/  FMUL.FTZ R0, R0, c[0x0][0x23c] ;  /* 0x00008f0000007a20 */ /* 0x000fe40000410000 */
[C---:B-1----:R-:W-:Y:S02]  /*6080*/  FMUL.FTZ R18, R3.reuse, R118 ;  /* 0x0000007603127220 */ /* 0x042fe40000410000 */
[C---:B------:R-:W-:Y:S02]  /*6090*/  FMUL.FTZ R19, R3.reuse, R119 ;  /* 0x0000007703137220 */ /* 0x040fe40000410000 */
[C---:B------:R-:W-:Y:S01]  /*60a0*/  FMUL.FTZ R34, R3.reuse, R102 ;  /* 0x0000006603227220 */ /* 0x040fe20000410000 */
[----:B------:R-:W-:Y:S01]  /*60b0*/  MUFU.EX2 R152, R152 ;  /* 0x0000009800987308 */ /* 0x000fe20000000800 */
[C---:B------:R-:W-:Y:S02]  /*60c0*/  FMUL.FTZ R35, R3.reuse, R103 ;  /* 0x0000006703237220 */ /* 0x040fe40000410000 */
[----:B------:R-:W-:Y:S01]  /*60d0*/  LDSM.16.MT88.4 R100, [R190+0x7800] ;  /* 0x00780000be64783b */ /* 0x000fe20000004200 */
[C---:B------:R-:W-:Y:S02]  /*60e0*/  FMUL.FTZ R50, R3.reuse, R86 ;  /* 0x0000005603327220 */ /* 0x040fe40000410000 */
[C---:B------:R-:W-:Y:S02]  /*60f0*/  FMUL.FTZ R51, R3.reuse, R87 ;  /* 0x0000005703337220 */ /* 0x040fe40000410000 */
[C---:B------:R-:W-:Y:S02]  /*6100*/  FMUL.FTZ R6, R3.reuse, R130 ;  /* 0x0000008203067220 */ /* 0x040fe40000410000 */
[----:B------:R-:W1:Y:S01]  /*6110*/  MUFU.EX2 R151, R151 ;  /* 0x0000009700977308 */ /* 0x000e620000000800 */
[----:B------:R-:W-:Y:S01]  /*6120*/  LDSM.16.MT88.4 R84, [R189+0x6800] ;  /* 0x00680000bd54783b */ /* 0x000fe20000004200 */
[----:B------:R-:W-:Y:S01]  /*6130*/  FMUL.FTZ R7, R3, R131 ;  /* 0x0000008303077220 */ /* 0x000fe20000410000 */
[----:B--2---:R-:W-:Y:S01]  /*6140*/  F2FP.BF16.PACK_AB R128, R158, R159 ;  /* 0x0000009f9e80723e */ /* 0x004fe200000010ff */
[--C-:B------:R-:W-:Y:S02]  /*6150*/  FFMA.FTZ R161, R14, c[0x0][0x23c], -R240.reuse ;  /* 0x00008f000ea17a23 */ /* 0x100fe400000108f0 */
[--C-:B------:R-:W-:Y:S02]  /*6160*/  FFMA.FTZ R153, R26, c[0x0][0x23c], -R247.reuse ;  /* 0x00008f001a997a23 */ /* 0x100fe400000108f7 */
[--C-:B------:R-:W-:Y:S02]  /*6170*/  FFMA.FTZ R162, R25, c[0x0][0x23c], -R240.reuse ;  /* 0x00008f0019a27a23 */ /* 0x100fe400000108f0 */
[----:B------:R-:W-:Y:S01]  /*6180*/  MUFU.EX2 R157, R157 ;  /* 0x0000009d009d7308 */ /* 0x000fe20000000800 */
[----:B------:R-:W-:Y:S02]  /*6190*/  FMUL.FTZ R176, R134, c[0x0][0x23c] ;  /* 0x00008f0086b07a20 */ /* 0x000fe40000410000 */
[----:B------:R-:W-:Y:S02]  /*61a0*/  FMUL.FTZ R170, R133, c[0x0][0x23c] ;  /* 0x00008f0085aa7a20 */ /* 0x000fe40000410000 */
[--C-:B------:R-:W-:Y:S01]  /*61b0*/  FFMA.FTZ R180, R180, c[0x0][0x23c], -R247.reuse ;  /* 0x00008f00b4b47a23 */ /* 0x100fe200000108f7 */
[----:B------:R-:W-:Y:S01]  /*61c0*/  FSEL R176, R176, RZ, P1 ;  /* 0x000000ffb0b07208 */ /* 0x000fe20000800000 */
[--C-:B------:R-:W-:Y:S01]  /*61d0*/  FFMA.FTZ R231, R231, c[0x0][0x23c], -R247.reuse ;  /* 0x00008f00e7e77a23 */ /* 0x100fe200000108f7 */
[----:B------:R-:W-:Y:S01]  /*61e0*/  FSETP.NEU.FTZ.AND P1, PT, R133, -INF , PT ;  /* 0xff8000008500780b */ /* 0x000fe20003f3d000 */
[----:B------:R-:W-:Y:S01]  /*61f0*/  FFMA.FTZ R239, R239, c[0x0][0x23c], -R240 ;  /* 0x00008f00efef7a23 */ /* 0x000fe200000108f0 */
[----:B------:R-:W2:Y:S01]  /*6200*/  MUFU.EX2 R156, R156 ;  /* 0x0000009c009c7308 */ /* 0x000ea20000000800 */
[--C-:B------:R-:W-:Y:S01]  /*6210*/  FFMA.FTZ R144, R160, c[0x0][0x23c], -R176.reuse ;  /* 0x00008f00a0907a23 */ /* 0x100fe200000108b0 */
[----:B------:R-:W-:Y:S01]  /*6220*/  FSEL R170, R170, RZ, P1 ;  /* 0x000000ffaaaa7208 */ /* 0x000fe20000800000 */
[--C-:B------:R-:W-:Y:S01]  /*6230*/  FFMA.FTZ R160, R16, c[0x0][0x23c], -R247.reuse ;  /* 0x00008f0010a07a23 */ /* 0x100fe200000108f7 */
[----:B-1----:R-:W-:Y:S01]  /*6240*/  F2FP.BF16.PACK_AB R129, R151, R152 ;  /* 0x000000989781723e */ /* 0x002fe200000010ff */
[----:B------:R-:W-:Y:S02]  /*6250*/  FMUL.FTZ R16, R132, R116 ;  /* 0x0000007484107220 */ /* 0x000fe40000410000 */
[--C-:B------:R-:W-:Y:S02]  /*6260*/  FFMA.FTZ R145, R143, c[0x0][0x23c], -R176.reuse ;  /* 0x00008f008f917a23 */ /* 0x100fe400000108b0 */
[----:B------:R-:W-:Y:S01]  /*6270*/  FFMA.FTZ R143, R148, c[0x0][0x23c], -R176 ;  /* 0x00008f00948f7a23 */ /* 0x000fe200000108b0 */
[----:B------:R-:W-:Y:S01]  /*6280*/  MUFU.EX2 R150, R150 ;  /* 0x0000009600967308 */ /* 0x000fe20000000800 */
[----:B------:R-:W-:Y:S02]  /*6290*/  FFMA.FTZ R148, R17, c[0x0][0x23c], -R240 ;  /* 0x00008f0011947a23 */ /* 0x000fe400000108f0 */
[----:B------:R-:W-:Y:S02]  /*62a0*/  FMUL.FTZ R17, R132, R117 ;  /* 0x0000007584117220 */ /* 0x000fe40000410000 */
[----:B------:R-:W-:Y:S01]  /*62b0*/  LDSM.16.MT88.4 R116, [R192+0x7800] ;  /* 0x00780000c074783b */ /* 0x000fe20000004200 */
[----:B------:R-:W-:Y:S02]  /*62c0*/  FFMA.FTZ R139, R12, c[0x0][0x23c], -R170 ;  /* 0x00008f000c8b7a23 */ /* 0x000fe400000108aa */
[--C-:B------:R-:W-:Y:S02]  /*62d0*/  FFMA.FTZ R165, R24, c[0x0][0x23c], -R176.reuse ;  /* 0x00008f0018a57a23 */ /* 0x100fe400000108b0 */
[----:B------:R-:W1:Y:S01]  /*62e0*/  MUFU.EX2 R149, R149 ;  /* 0x0000009500957308 */ /* 0x000e620000000800 */
[----:B------:R-:W-:Y:S02]  /*62f0*/  FFMA.FTZ R146, R140, c[0x0][0x23c], -R176 ;  /* 0x00008f008c927a23 */ /* 0x000fe400000108b0 */
[--C-:B------:R-:W-:Y:S01]  /*6300*/  FFMA.FTZ R140, R13, c[0x0][0x23c], -R170.reuse ;  /* 0x00008f000d8c7a23 */ /* 0x100fe200000108aa */
[----:B--2---:R-:W-:Y:S01]  /*6310*/  F2FP.BF16.PACK_AB R130, R156, R157 ;  /* 0x0000009d9c82723e */ /* 0x004fe200000010ff */
[--C-:B------:R-:W-:Y:S02]  /*6320*/  FFMA.FTZ R142, R142, c[0x0][0x23c], -R170.reuse ;  /* 0x00008f008e8e7a23 */ /* 0x100fe400000108aa */
[----:B------:R-:W-:Y:S02]  /*6330*/  FFMA.FTZ R141, R141, c[0x0][0x23c], -R170 ;  /* 0x00008f008d8d7a23 */ /* 0x000fe400000108aa */
[----:B------:R-:W-:Y:S01]  /*6340*/  FFMA.FTZ R168, R168, c[0x0][0x23c], -R176 ;  /* 0x00008f00a8a87a23 */ /* 0x000fe200000108b0 */
[----:B------:R-:W2:Y:S01]  /*6350*/  MUFU.EX2 R2, R2 ;  /* 0x0000000200027308 */ /* 0x000ea20000000800 */
[--C-:B------:R-:W-:Y:S02]  /*6360*/  FFMA.FTZ R171, R171, c[0x0][0x23c], -R170.reuse ;  /* 0x00008f00abab7a23 */ /* 0x100fe400000108aa */
[----:B------:R-:W-:Y:S02]  /*6370*/  FFMA.FTZ R173, R173, c[0x0][0x23c], -R170 ;  /* 0x00008f00adad7a23 */ /* 0x000fe400000108aa */
[--C-:B------:R-:W-:Y:S02]  /*6380*/  FFMA.FTZ R174, R174, c[0x0][0x23c], -R176.reuse ;  /* 0x00008f00aeae7a23 */ /* 0x100fe400000108b0 */
[----:B------:R-:W-:Y:S02]  /*6390*/  FFMA.FTZ R175, R175, c[0x0][0x23c], -R176 ;  /* 0x00008f00afaf7a23 */ /* 0x000fe400000108b0 */
[--C-:B------:R-:W-:Y:S01]  /*63a0*/  FFMA.FTZ R177, R177, c[0x0][0x23c], -R170.reuse ;  /* 0x00008f00b1b17a23 */ /* 0x100fe200000108aa */
[----:B------:R-:W3:Y:S01]  /*63b0*/  MUFU.EX2 R0, R0 ;  /* 0x0000000000007308 */ /* 0x000ee20000000800 */
[----:B------:R-:W-:Y:S02]  /*63c0*/  FFMA.FTZ R178, R178, c[0x0][0x23c], -R170 ;  /* 0x00008f00b2b27a23 */ /* 0x000fe400000108aa */
[--C-:B------:R-:W-:Y:S01]  /*63d0*/  FFMA.FTZ R245, R245, c[0x0][0x23c], -R240.reuse ;  /* 0x00008f00f5f57a23 */ /* 0x100fe200000108f0 */
[----:B-1----:R-:W-:Y:S01]  /*63e0*/  F2FP.BF16.PACK_AB R131, R149, R150 ;  /* 0x000000969583723e */ /* 0x002fe200000010ff */
[--C-:B------:R-:W-:Y:S02]  /*63f0*/  FFMA.FTZ R246, R246, c[0x0][0x23c], -R247.reuse ;  /* 0x00008f00f6f67a23 */ /* 0x100fe400000108f7 */
[--C-:B------:R-:W-:Y:S02]  /*6400*/  FFMA.FTZ R248, R248, c[0x0][0x23c], -R247.reuse ;  /* 0x00008f00f8f87a23 */ /* 0x100fe400000108f7 */
[--C-:B------:R-:W-:Y:S01]  /*6410*/  FFMA.FTZ R249, R249, c[0x0][0x23c], -R240.reuse ;  /* 0x00008f00f9f97a23 */ /* 0x100fe200000108f0 */
[----:B------:R-:W-:Y:S01]  /*6420*/  MUFU.EX2 R146, R146 ;  /* 0x0000009200927308 */ /* 0x000fe20000000800 */
[-C--:B------:R-:W-:Y:S05]  /*6430*/  HMMA.16816.F32.BF16 R4, R128, R20.reuse, R4 ;  /* 0x000000148004723c */ /* 0x080fea0000041804 */
[C---:B--2---:R-:W-:Y:S02]  /*6440*/  FMUL.FTZ R56, R2.reuse, R76 ;  /* 0x0000004c02387220 */ /* 0x044fe40000410000 */
[C---:B------:R-:W-:Y:S02]  /*6450*/  FMUL.FTZ R57, R2.reuse, R77 ;  /* 0x0000004d02397220 */ /* 0x040fe40000410000 */
[----:B------:R-:W1:Y:S03]  /*6460*/  MUFU.EX2 R145, R145 ;  /* 0x0000009100917308 */ /* 0x000e660000000800 */
[----:B------:R-:W-:Y:S02]  /*6470*/  FMUL.FTZ R8, R2, R124 ;  /* 0x0000007c02087220 */ /* 0x000fe40000410000 */
[C---:B---3--:R-:W-:Y:S02]  /*6480*/  FMUL.FTZ R58, R0.reuse, R78 ;  /* 0x0000004e003a7220 */ /* 0x048fe40000410000 */
[----:B------:R-:W-:Y:S02]  /*6490*/  FMUL.FTZ R59, R0, R79 ;  /* 0x0000004f003b7220 */ /* 0x000fe40000410000 */
[----:B------:R-:W-:Y:S01]  /*64a0*/  LDSM.16.MT88.4 R76, [R192+0x6800] ;  /* 0x00680000c04c783b */ /* 0x000fe20000004200 */
[----:B------:R-:W-:Y:S01]  /*64b0*/  MUFU.EX2 R142, R142 ;  /* 0x0000008e008e7308 */ /* 0x000fe20000000800 */
[----:B------:R-:W-:Y:S02]  /*64c0*/  FMUL.FTZ R9, R2, R125 ;  /* 0x0000007d02097220 */ /* 0x000fe40000410000 */
[C---:B------:R-:W-:Y:S02]  /*64d0*/  FMUL.FTZ R10, R0.reuse, R126 ;  /* 0x0000007e000a7220 */ /* 0x040fe40000410000 */
[----:B------:R-:W-:Y:S02]  /*64e0*/  FMUL.FTZ R11, R0, R127 ;  /* 0x0000007f000b7220 */ /* 0x000fe40000410000 */
[C---:B------:R-:W-:Y:S02]  /*64f0*/  FMUL.FTZ R12, R2.reuse, R120 ;  /* 0x00000078020c7220 */ /* 0x040fe40000410000 */
[----:B------:R-:W-:Y:S01]  /*6500*/  FMUL.FTZ R13, R2, R121 ;  /* 0x00000079020d7220 */ /* 0x000fe20000410000 */
[----:B------:R-:W2:Y:S01]  /*6510*/  MUFU.EX2 R141, R141 ;  /* 0x0000008d008d7308 */ /* 0x000ea20000000800 */
[C---:B------:R-:W-:Y:S02]  /*6520*/  FMUL.FTZ R14, R0.reuse, R122 ;  /* 0x0000007a000e7220 */ /* 0x040fe40000410000 */
[----:B------:R-:W-:Y:S01]  /*6530*/  FMUL.FTZ R15, R0, R123 ;  /* 0x0000007b000f7220 */ /* 0x000fe20000410000 */
[----:B-1----:R-:W-:Y:S01]  /*6540*/  F2FP.BF16.PACK_AB R64, R145, R146 ;  /* 0x000000929140723e */ /* 0x002fe200000010ff */
[C---:B------:R-:W-:Y:S02]  /*6550*/  FMUL.FTZ R24, R2.reuse, R108 ;  /* 0x0000006c02187220 */ /* 0x040fe40000410000 */
[----:B------:R-:W-:Y:S02]  /*6560*/  FMUL.FTZ R25, R2, R109 ;  /* 0x0000006d02197220 */ /* 0x000fe40000410000 */
[C---:B------:R-:W-:Y:S01]  /*6570*/  FMUL.FTZ R26, R0.reuse, R110 ;  /* 0x0000006e001a7220 */ /* 0x040fe20000410000 */
[----:B------:R-:W-:Y:S01]  /*6580*/  MUFU.EX2 R144, R144 ;  /* 0x0000009000907308 */ /* 0x000fe20000000800 */
[----:B------:R-:W-:Y:S02]  /*6590*/  FMUL.FTZ R27, R0, R111 ;  /* 0x0000006f001b7220 */ /* 0x000fe40000410000 */
[C---:B------:R-:W-:Y:S02]  /*65a0*/  FMUL.FTZ R28, R2.reuse, R104 ;  /* 0x00000068021c7220 */ /* 0x040fe40000410000 */
[----:B------:R-:W-:Y:S02]  /*65b0*/  FMUL.FTZ R29, R2, R105 ;  /* 0x00000069021d7220 */ /* 0x000fe40000410000 */
[C---:B------:R-:W-:Y:S02]  /*65c0*/  FMUL.FTZ R30, R0.reuse, R106 ;  /* 0x0000006a001e7220 */ /* 0x040fe40000410000 */
[----:B------:R-:W-:Y:S01]  /*65d0*/  FMUL.FTZ R31, R0, R107 ;  /* 0x0000006b001f7220 */ /* 0x000fe20000410000 */
[----:B------:R-:W1:Y:S01]  /*65e0*/  MUFU.EX2 R143, R143 ;  /* 0x0000008f008f7308 */ /* 0x000e620000000800 */
[C---:B------:R-:W-:Y:S02]  /*65f0*/  FMUL.FTZ R40, R2.reuse, R92 ;  /* 0x0000005c02287220 */ /* 0x040fe40000410000 */
[----:B------:R-:W-:Y:S01]  /*6600*/  FMUL.FTZ R41, R2, R93 ;  /* 0x0000005d02297220 */ /* 0x000fe20000410000 */
[----:B--2---:R-:W-:Y:S01]  /*6610*/  F2FP.BF16.PACK_AB R65, R141, R142 ;  /* 0x0000008e8d41723e */ /* 0x004fe200000010ff */
        /* <DEDUP_REMOVED lines=13> */
[----:B------:R-:W-:Y:S02]  /*66f0*/  FFMA.FTZ R250, R250, c[0x0][0x23c], -R240 ;  /* 0x00008f00fafa7a23 */ /* 0x000fe400000108f0 */
        /* <DEDUP_REMOVED lines=9> */
[----:B------:R-:W-:Y:S02]  /*6790*/  FFMA.FTZ R233, R233, c[0x0][0x23c], -R170 ;  /* 0x00008f00e9e97a23 */ /* 0x000fe400000108aa */
[--C-:B------:R-:W-:Y:S01]  /*67a0*/  FFMA.FTZ R230, R230, c[0x0][0x23c], -R247.reuse ;  /* 0x00008f00e6e67a23 */ /* 0x100fe200000108f7 */
[----:B--2---:R-:W-:Y:S01]  /*67b0*/  F2FP.BF16.PACK_AB R67, R139, R140 ;  /* 0x0000008c8b43723e */ /* 0x004fe200000010ff */
[--C-:B------:R-:W-:Y:S02]  /*67c0*/  FFMA.FTZ R232, R232, c[0x0][0x23c], -R247.reuse ;  /* 0x00008f00e8e87a23 */ /* 0x100fe400000108f7 */
[--C-:B------:R-:W-:Y:S02]  /*67d0*/  FFMA.FTZ R183, R183, c[0x0][0x23c], -R240.reuse ;  /* 0x00008f00b7b77a23 */ /* 0x100fe400000108f0 */
[--C-:B------:R-:W-:Y:S01]  /*67e0*/  FFMA.FTZ R182, R182, c[0x0][0x23c], -R240.reuse ;  /* 0x00008f00b6b67a23 */ /* 0x100fe200000108f0 */
[----:B------:R-:W-:Y:S01]  /*67f0*/  MUFU.EX2 R147, R147 ;  /* 0x0000009300937308 */ /* 0x000fe20000000800 */
[C---:B------:R-:W-:Y:S04]  /*6800*/  HMMA.16816.F32.BF16 R8, R64.reuse, R20, R8 ;  /* 0x000000144008723c */ /* 0x040fe80000041808 */
[--C-:B------:R-:W-:Y:S02]  /*6810*/  FFMA.FTZ R242, R242, c[0x0][0x23c], -R247.reuse ;  /* 0x00008f00f2f27a23 */ /* 0x100fe400000108f7 */
[----:B------:R-:W-:Y:S02]  /*6820*/  FFMA.FTZ R247, R234, c[0x0][0x23c], -R247 ;  /* 0x00008f00eaf77a23 */ /* 0x000fe400000108f7 */
[-C--:B------:R-:W-:Y:S01]  /*6830*/  HMMA.16816.F32.BF16 R12, R64, R22.reuse, R12 ;  /* 0x00000016400c723c */ /* 0x080fe2000004180c */
[----:B------:R-:W-:Y:S03]  /*6840*/  MUFU.EX2 R153, R153 ;  /* 0x0000009900997308 */ /* 0x000fe60000000800 */
[C---:B------:R-:W-:Y:S02]  /*6850*/  FMUL.FTZ R20, R132.reuse, R112 ;  /* 0x0000007084147220 */ /* 0x040fe40000410000 */
[----:B------:R-:W-:Y:S02]  /*6860*/  FMUL.FTZ R21, R132, R113 ;  /* 0x0000007184157220 */ /* 0x000fe40000410000 */
[C---:B------:R-:W-:Y:S03]  /*6870*/  HMMA.16816.F32.BF16 R16, R128.reuse, R22, R16 ;  /* 0x000000168010723c */ /* 0x040fe60000041810 */
[----:B------:R-:W-:Y:S01]  /*6880*/  MUFU.EX2 R160, R160 ;  /* 0x000000a000a07308 */ /* 0x000fe20000000800 */
[--C-:B------:R-:W-:Y:S02]  /*6890*/  FFMA.FTZ R181, R181, c[0x0][0x23c], -R240.reuse ;  /* 0x00008f00b5b57a23 */ /* 0x100fe400000108f0 */
[----:B------:R-:W-:Y:S02]  /*68a0*/  FFMA.FTZ R240, R179, c[0x0][0x23c], -R240 ;  /* 0x00008f00b3f07a23 */ /* 0x000fe400000108f0 */
[C---:B------:R-:W-:Y:S04]  /*68b0*/  FMUL.FTZ R22, R3.reuse, R114 ;  /* 0x0000007203167220 */ /* 0x040fe80000410000 */
[----:B------:R-:W-:Y:S01]  /*68c0*/  FMUL.FTZ R23, R3, R115 ;  /* 0x0000007303177220 */ /* 0x000fe20000410000 */
[----:B------:R-:W-:Y:S01]  /*68d0*/  MUFU.EX2 R161, R161 ;  /* 0x000000a100a17308 */ /* 0x000fe20000000800 */
[--C-:B------:R-:W-:Y:S02]  /*68e0*/  FFMA.FTZ R172, R172, c[0x0][0x23c], -R176.reuse ;  /* 0x00008f00acac7a23 */ /* 0x100fe400000108b0 */
[----:B------:R-:W-:Y:S02]  /*68f0*/  FFMA.FTZ R169, R169, c[0x0][0x23c], -R176 ;  /* 0x00008f00a9a97a23 */ /* 0x000fe400000108b0 */
[--C-:B------:R-:W-:Y:S01]  /*6900*/  FFMA.FTZ R166, R166, c[0x0][0x23c], -R170.reuse ;  /* 0x00008f00a6a67a23 */ /* 0x100fe200000108aa */
[-C--:B------:R-:W-:Y:S03]  /*6910*/  HMMA.16816.F32.BF16 R20, R128, R36.reuse, R20 ;  /* 0x000000248014723c */ /* 0x080fe60000041814 */
[----:B------:R-:W-:Y:S01]  /*6920*/  FFMA.FTZ R164, R164, c[0x0][0x23c], -R170 ;  /* 0x00008f00a4a47a23 */ /* 0x000fe200000108aa */
[----:B------:R-:W-:Y:S01]  /*6930*/  MUFU.EX2 R162, R162 ;  /* 0x000000a200a27308 */ /* 0x000fe20000000800 */
[--C-:B------:R-:W-:Y:S02]  /*6940*/  FFMA.FTZ R163, R163, c[0x0][0x23c], -R176.reuse ;  /* 0x00008f00a3a37a23 */ /* 0x100fe400000108b0 */
[----:B------:R-:W-:Y:S01]  /*6950*/  FFMA.FTZ R176, R167, c[0x0][0x23c], -R176 ;  /* 0x00008f00a7b07a23 */ /* 0x000fe200000108b0 */
[C---:B------:R-:W-:Y:S04]  /*6960*/  HMMA.16816.F32.BF16 R24, R64.reuse, R36, R24 ;  /* 0x000000244018723c */ /* 0x040fe80000041818 */
[--C-:B------:R-:W-:Y:S02]  /*6970*/  FFMA.FTZ R138, R138, c[0x0][0x23c], -R170.reuse ;  /* 0x00008f008a8a7a23 */ /* 0x100fe400000108aa */
[----:B------:R-:W-:Y:S01]  /*6980*/  MUFU.EX2 R165, R165 ;  /* 0x000000a500a57308 */ /* 0x000fe20000000800 */
[C---:B------:R-:W-:Y:S01]  /*6990*/  FMUL.FTZ R36, R132.reuse, R96 ;  /* 0x0000006084247220 */ /* 0x040fe20000410000 */
[-C--:B------:R-:W-:Y:S04]  /*69a0*/  HMMA.16816.F32.BF16 R28, R64, R38.reuse, R28 ;  /* 0x00000026401c723c */ /* 0x080fe8000004181c */
[C---:B------:R-:W-:Y:S02]  /*69b0*/  FMUL.FTZ R37, R132.reuse, R97 ;  /* 0x0000006184257220 */ /* 0x040fe40000410000 */
[----:B------:R-:W-:Y:S02]  /*69c0*/  FFMA.FTZ R170, R137, c[0x0][0x23c], -R170 ;  /* 0x00008f0089aa7a23 */ /* 0x000fe400000108aa */
[C---:B------:R-:W-:Y:S01]  /*69d0*/  HMMA.16816.F32.BF16 R32, R128.reuse, R38, R32 ;  /* 0x000000268020723c */ /* 0x040fe20000041820 */
[----:B------:R-:W1:Y:S03]  /*69e0*/  MUFU.EX2 R168, R168 ;  /* 0x000000a800a87308 */ /* 0x000e660000000800 */
[----:B------:R-:W-:Y:S02]  /*69f0*/  FFMA.FTZ R159, R132, R227, R159 ;  /* 0x000000e3849f7223 */ /* 0x000fe4000001009f */
[C---:B------:R-:W-:Y:S02]  /*6a00*/  FFMA.FTZ R152, R3.reuse, R226, R152 ;  /* 0x000000e203987223 */ /* 0x040fe40000010098 */
[C---:B------:R-:W-:Y:S03]  /*6a10*/  FMUL.FTZ R38, R3.reuse, R98 ;  /* 0x0000006203267220 */ /* 0x040fe60000410000 */
[----:B------:R-:W-:Y:S01]  /*6a20*/  MUFU.EX2 R171, R171 ;  /* 0x000000ab00ab7308 */ /* 0x000fe20000000800 */
[----:B------:R-:W-:Y:S02]  /*6a30*/  FMUL.FTZ R39, R3, R99 ;  /* 0x0000006303277220 */ /* 0x000fe40000410000 */
[----:B------:R-:W2:Y:S01]  /*6a40*/  LDSM.16.MT88.4 R96, [R188+0x6000] ;  /* 0x00600000bc60783b */ /* 0x000ea20000004200 */
[----:B------:R-:W-:Y:S01]  /*6a50*/  FFMA.FTZ R146, R2, R225, R146 ;  /* 0x000000e102927223 */ /* 0x000fe20000010092 */
[----:B------:R-:W-:Y:S01]  /*6a60*/  MOV R2, R134 ;  /* 0x0000008600027202 */ /* 0x000fe20000000f00 */
[----:B------:R-:W-:Y:S01]  /*6a70*/  FFMA.FTZ R142, R0, R224, R142 ;  /* 0x000000e0008e7223 */ /* 0x000fe2000001008e */
[----:B------:R-:W-:Y:S01]  /*6a80*/  MOV R0, R133 ;  /* 0x0000008500007202 */ /* 0x000fe20000000f00 */
[-C--:B------:R-:W-:Y:S02]  /*6a90*/  HMMA.16816.F32.BF16 R36, R128, R52.reuse, R36 ;  /* 0x000000348024723c */ /* 0x080fe40000041824 */
[----:B------:R-:W3:Y:S01]  /*6aa0*/  MUFU.EX2 R173, R173 ;  /* 0x000000ad00ad7308 */ /* 0x000ee20000000800 */
[----:B------:R-:W-:Y:S02]  /*6ab0*/  FADD.FTZ R159, R158, R159 ;  /* 0x0000009f9e9f7221 */ /* 0x000fe40000010000 */
[----:B------:R-:W-:Y:S01]  /*6ac0*/  FADD.FTZ R152, R151, R152 ;  /* 0x0000009897987221 */ /* 0x000fe20000010000 */
[----:B-1----:R-:W-:Y:S01]  /*6ad0*/  F2FP.BF16.PACK_AB R72, R168, R165 ;  /* 0x000000a5a848723e */ /* 0x002fe200000010ff */
[----:B------:R-:W-:Y:S01]  /*6ae0*/  FADD.FTZ R146, R145, R146 ;  /* 0x0000009291927221 */ /* 0x000fe20000010000 */
[C---:B------:R-:W-:Y:S04]  /*6af0*/  HMMA.16816.F32.BF16 R40, R64.reuse, R52, R40 ;  /* 0x000000344028723c */ /* 0x040fe80000041828 */
[----:B------:R-:W-:Y:S01]  /*6b00*/  MUFU.EX2 R174, R174 ;  /* 0x000000ae00ae7308 */ /* 0x000fe20000000800 */
[----:B------:R-:W-:Y:S02]  /*6b10*/  FADD.FTZ R142, R141, R142 ;  /* 0x0000008e8d8e7221 */ /* 0x000fe40000010000 */
[C---:B------:R-:W-:Y:S01]  /*6b20*/  FMUL.FTZ R52, R132.reuse, R80 ;  /* 0x0000005084347220 */ /* 0x040fe20000410000 */
[-C--:B------:R-:W-:Y:S04]  /*6b30*/  HMMA.16816.F32.BF16 R44, R64, R54.reuse, R44 ;  /* 0x00000036402c723c */ /* 0x080fe8000004182c */
[----:B------:R-:W-:Y:S02]  /*6b40*/  FMUL.FTZ R53, R132, R81 ;  /* 0x0000005184357220 */ /* 0x000fe40000410000 */
[----:B------:R-:W1:Y:S01]  /*6b50*/  MUFU.EX2 R175, R175 ;  /* 0x000000af00af7308 */ /* 0x000e620000000800 */
[----:B------:R-:W-:Y:S01]  /*6b60*/  FADD.FTZ R159, R157, R159 ;  /* 0x0000009f9d9f7221 */ /* 0x000fe20000010000 */
[C---:B------:R-:W-:Y:S04]  /*6b70*/  HMMA.16816.F32.BF16 R48, R128.reuse, R54, R48 ;  /* 0x000000368030723c */ /* 0x040fe80000041830 */
[----:B---3--:R-:W-:Y:S01]  /*6b80*/  F2FP.BF16.PACK_AB R73, R173, R171 ;  /* 0x000000abad49723e */ /* 0x008fe200000010ff */
[----:B------:R-:W-:Y:S02]  /*6b90*/  FADD.FTZ R152, R150, R152 ;  /* 0x0000009896987221 */ /* 0x000fe40000010000 */
[C---:B------:R-:W-:Y:S01]  /*6ba0*/  FMUL.FTZ R54, R3.reuse, R82 ;  /* 0x0000005203367220 */ /* 0x040fe20000410000 */
[----:B------:R-:W-:Y:S01]  /*6bb0*/  MUFU.EX2 R177, R177 ;  /* 0x000000b100b17308 */ /* 0x000fe20000000800 */
[----:B------:R-:W-:Y:S02]  /*6bc0*/  FMUL.FTZ R55, R3, R83 ;  /* 0x0000005303377220 */ /* 0x000fe40000410000 */
[----:B------:R-:W3:Y:S01]  /*6bd0*/  LDSM.16.MT88.4 R80, [R190+0x6800] ;  /* 0x00680000be50783b */ /* 0x000ee20000004200 */
[----:B------:R-:W-:Y:S02]  /*6be0*/  FADD.FTZ R146, R144, R146 ;  /* 0x0000009290927221 */ /* 0x000fe40000010000 */
[----:B------:R-:W-:Y:S02]  /*6bf0*/  FADD.FTZ R142, R140, R142 ;  /* 0x0000008e8c8e7221 */ /* 0x000fe40000010000 */
[-C--:B--2---:R-:W-:Y:S02]  /*6c00*/  HMMA.16816.F32.BF16 R52, R128, R96.reuse, R52 ;  /* 0x000000608034723c */ /* 0x084fe40000041834 */
[----:B------:R-:W2:Y:S01]  /*6c10*/  MUFU.EX2 R178, R178 ;  /* 0x000000b200b27308 */ /* 0x000ea20000000800 */
[----:B------:R-:W-:Y:S02]  /*6c20*/  FADD.FTZ R159, R156, R159 ;  /* 0x0000009f9c9f7221 */ /* 0x000fe40000010000 */
[----:B------:R-:W-:Y:S01]  /*6c30*/  FADD.FTZ R152, R149, R152 ;  /* 0x0000009895987221 */ /* 0x000fe20000010000 */
[----:B-1----:R-:W-:Y:S01]  /*6c40*/  F2FP.BF16.PACK_AB R74, R175, R174 ;  /* 0x000000aeaf4a723e */ /* 0x002fe200000010ff */
[----:B------:R-:W-:Y:S01]  /*6c50*/  FADD.FTZ R146, R143, R146 ;  /* 0x000000928f927221 */ /* 0x000fe20000010000 */
[C---:B------:R-:W-:Y:S04]  /*6c60*/  HMMA.16816.F32.BF16 R56, R64.reuse, R96, R56 ;  /* 0x000000604038723c */ /* 0x040fe80000041838 */
[----:B------:R-:W1:Y:S01]  /*6c70*/  MUFU.EX2 R180, R180 ;  /* 0x000000b400b47308 */ /* 0x000e620000000800 */
[----:B------:R-:W-:Y:S02]  /*6c80*/  FADD.FTZ R142, R139, R142 ;  /* 0x0000008e8b8e7221 */ /* 0x000fe40000010000 */
[----:B------:R-:W-:Y:S01]  /*6c90*/  FADD.FTZ R159, R155, R159 ;  /* 0x0000009f9b9f7221 */ /* 0x000fe20000010000 */
[-C--:B------:R-:W-:Y:S04]  /*6ca0*/  HMMA.16816.F32.BF16 R60, R64, R98.reuse, R60 ;  /* 0x00000062403c723c */ /* 0x080fe8000004183c */
[----:B------:R-:W-:Y:S02]  /*6cb0*/  FADD.FTZ R152, R148, R152 ;  /* 0x0000009894987221 */ /* 0x000fe40000010000 */
[----:B------:R-:W-:Y:S01]  /*6cc0*/  MUFU.EX2 R231, R231 ;  /* 0x000000e700e77308 */ /* 0x000fe20000000800 */
[----:B------:R-:W-:Y:S01]  /*6cd0*/  FMUL.FTZ R64, R132, R68 ;  /* 0x0000004484407220 */ /* 0x000fe20000410000 */
[----:B------:R-:W-:Y:S01]  /*6ce0*/  F2FP.BF16.PACK_AB R68, R154, R155 ;  /* 0x0000009b9a44723e */ /* 0x000fe200000010ff */
[----:B------:R-:W-:Y:S03]  /*6cf0*/  FMUL.FTZ R65, R132, R69 ;  /* 0x0000004584417220 */ /* 0x000fe60000410000 */
[----:B------:R-:W-:Y:S01]  /*6d00*/  FMUL.FTZ R66, R3, R70 ;  /* 0x0000004603427220 */ /* 0x000fe20000410000 */
[----:B------:R-:W-:Y:S01]  /*6d10*/  F2FP.BF16.PACK_AB R69, R147, R148 ;  /* 0x000000949345723e */ /* 0x000fe200000010ff */
[----:B------:R-:W-:Y:S01]  /*6d20*/  FMUL.FTZ R67, R3, R71 ;  /* 0x0000004703437220 */ /* 0x000fe20000410000 */
[----:B------:R-:W-:Y:S01]  /*6d30*/  F2FP.BF16.PACK_AB R70, R160, R153 ;  /* 0x00000099a046723e */ /* 0x000fe200000010ff */
[----:B------:R-:W4:Y:S01]  /*6d40*/  MUFU.EX2 R239, R239 ;  /* 0x000000ef00ef7308 */ /* 0x000f220000000800 */
[----:B------:R-:W-:Y:S01]  /*6d50*/  F2FP.BF16.PACK_AB R71, R162, R161 ;  /* 0x000000a1a247723e */ /* 0x000fe200000010ff */
[----:B------:R-:W-:Y:S01]  /*6d60*/  FADD.FTZ R146, R165, R146 ;  /* 0x00000092a5927221 */ /* 0x000fe20000010000 */
[----:B--2---:R-:W-:Y:S01]  /*6d70*/  F2FP.BF16.PACK_AB R75, R178, R177 ;  /* 0x000000b1b24b723e */ /* 0x004fe200000010ff */
[----:B------:R-:W-:Y:S01]  /*6d80*/  FADD.FTZ R142, R171, R142 ;  /* 0x0000008eab8e7221 */ /* 0x000fe20000010000 */
[----:B------:R-:W-:Y:S04]  /*6d90*/  HMMA.16816.F32.BF16 R64, R128, R98, R64 ;  /* 0x000000628040723c */ /* 0x000fe80000041840 */
[----:B------:R-:W-:Y:S01]  /*6da0*/  MOV R3, R135 ;  /* 0x0000008700037202 */ /* 0x000fe20000000f00 */
[----:B------:R-:W2:Y:S01]  /*6db0*/  MUFU.EX2 R245, R245 ;  /* 0x000000f500f57308 */ /* 0x000ea20000000800 */
[----:B------:R-:W-:Y:S01]  /*6dc0*/  FADD.FTZ R159, R154, R159 ;  /* 0x0000009f9a9f7221 */ /* 0x000fe20000010000 */
[----:B------:R-:W-:Y:S01]  /*6dd0*/  MOV R132, R136 ;  /* 0x0000008800847202 */ /* 0x000fe20000000f00 */
[-C--:B------:R-:W-:Y:S05]  /*6de0*/  HMMA.16816.F32.BF16 R4, R68, R76.reuse, R4 ;  /* 0x0000004c4404723c */ /* 0x080fea0000041804 */
[----:B------:R-:W-:Y:S02]  /*6df0*/  FADD.FTZ R152, R147, R152 ;  /* 0x0000009893987221 */ /* 0x000fe40000010000 */
[----:B------:R-:W5:Y:S01]  /*6e00*/  MUFU.EX2 R246, R246 ;  /* 0x000000f600f67308 */ /* 0x000f620000000800 */
[C---:B------:R-:W-:Y:S04]  /*6e10*/  HMMA.16816.F32.BF16 R8, R72.reuse, R76, R8 ;  /* 0x0000004c4808723c */ /* 0x040fe80000041808 */
[----:B------:R-:W-:Y:S02]  /*6e20*/  FADD.FTZ R146, R168, R146 ;  /* 0x00000092a8927221 */ /* 0x000fe40000010000 */
[----:B------:R-:W-:Y:S02]  /*6e30*/  FADD.FTZ R142, R173, R142 ;  /* 0x0000008ead8e7221 */ /* 0x000fe40000010000 */
[-C--:B------:R-:W-:Y:S01]  /*6e40*/  HMMA.16816.F32.BF16 R12, R72, R78.reuse, R12 ;  /* 0x0000004e480c723c */ /* 0x080fe2000004180c */
[----:B------:R-:W-:Y:S03]  /*6e50*/  MUFU.EX2 R248, R248 ;  /* 0x000000f800f87308 */ /* 0x000fe60000000800 */
[----:B------:R-:W-:Y:S02]  /*6e60*/  FADD.FTZ R159, R153, R159 ;  /* 0x0000009f999f7221 */ /* 0x000fe40000010000 */
[----:B------:R-:W-:Y:S02]  /*6e70*/  FADD.FTZ R152, R161, R152 ;  /* 0x00000098a1987221 */ /* 0x000fe40000010000 */
[C---:B------:R-:W-:Y:S01]  /*6e80*/  HMMA.16816.F32.BF16 R16, R68.reuse, R78, R16 ;  /* 0x0000004e4410723c */ /* 0x040fe20000041810 */
[----:B------:R-:W5:Y:S02]  /*6e90*/  LDSM.16.MT88.4 R76, [R188+0x6800] ;  /* 0x00680000bc4c783b */ /* 0x000f640000004200 */
[----:B------:R-:W-:Y:S01]  /*6ea0*/  MUFU.EX2 R249, R249 ;  /* 0x000000f900f97308 */ /* 0x000fe20000000800 */
[----:B------:R-:W-:Y:S02]  /*6eb0*/  FADD.FTZ R146, R174, R146 ;  /* 0x00000092ae927221 */ /* 0x000fe40000010000 */
[----:B------:R-:W-:Y:S02]  /*6ec0*/  FADD.FTZ R142, R177, R142 ;  /* 0x0000008eb18e7221 */ /* 0x000fe40000010000 */
[-C--:B---3--:R-:W-:Y:S04]  /*6ed0*/  HMMA.16816.F32.BF16 R20, R68, R80.reuse, R20 ;  /* 0x000000504414723c */ /* 0x088fe80000041814 */
[----:B------:R-:W-:Y:S01]  /*6ee0*/  FADD.FTZ R159, R160, R159 ;  /* 0x0000009fa09f7221 */ /* 0x000fe20000010000 */
[----:B------:R-:W-:Y:S01]  /*6ef0*/  MUFU.EX2 R250, R250 ;  /* 0x000000fa00fa7308 */ /* 0x000fe20000000800 */
[----:B------:R-:W-:Y:S02]  /*6f00*/  FADD.FTZ R152, R162, R152 ;  /* 0x00000098a2987221 */ /* 0x000fe40000010000 */
[C---:B------:R-:W-:Y:S04]  /*6f10*/  HMMA.16816.F32.BF16 R24, R72.reuse, R80, R24 ;  /* 0x000000504818723c */ /* 0x040fe80000041818 */
[----:B------:R-:W-:Y:S02]  /*6f20*/  FADD.FTZ R146, R175, R146 ;  /* 0x00000092af927221 */ /* 0x000fe40000010000 */
[----:B------:R-:W-:Y:S01]  /*6f30*/  FADD.FTZ R142, R178, R142 ;  /* 0x0000008eb28e7221 */ /* 0x000fe20000010000 */
[----:B------:R-:W3:Y:S01]  /*6f40*/  MUFU.EX2 R243, R243 ;  /* 0x000000f300f37308 */ /* 0x000ee20000000800 */
[-C--:B------:R-:W-:Y:S04]  /*6f50*/  HMMA.16816.F32.BF16 R28, R72, R82.reuse, R28 ;  /* 0x00000052481c723c */ /* 0x080fe8000004181c */
[----:B-1----:R-:W-:Y:S02]  /*6f60*/  FADD.FTZ R159, R180, R159 ;  /* 0x0000009fb49f7221 */ /* 0x002fe40000010000 */
[----:B----4-:R-:W-:Y:S02]  /*6f70*/  FADD.FTZ R152, R239, R152 ;  /* 0x00000098ef987221 */ /* 0x010fe40000010000 */
[C---:B------:R-:W-:Y:S01]  /*6f80*/  HMMA.16816.F32.BF16 R32, R68.reuse, R82, R32 ;  /* 0x000000524420723c */ /* 0x040fe20000041820 */
[----:B------:R-:W1:Y:S01]  /*6f90*/  LDSM.16.MT88.4 R80, [R192+0x7000] ;  /* 0x00700000c050783b */ /* 0x000e620000004200 */
[----:B------:R-:W4:Y:S02]  /*6fa0*/  MUFU.EX2 R244, R244 ;  /* 0x000000f400f47308 */ /* 0x000f240000000800 */
[----:B------:R-:W-:Y:S02]  /*6fb0*/  FADD.FTZ R159, R231, R159 ;  /* 0x0000009fe79f7221 */ /* 0x000fe40000010000 */
[----:B--2---:R-:W-:Y:S02]  /*6fc0*/  FADD.FTZ R152, R245, R152 ;  /* 0x00000098f5987221 */ /* 0x004fe40000010000 */
[-C--:B------:R-:W-:Y:S04]  /*6fd0*/  HMMA.16816.F32.BF16 R36, R68, R84.reuse, R36 ;  /* 0x000000544424723c */ /* 0x080fe80000041824 */
[----:B------:R-:W2:Y:S01]  /*6fe0*/  MUFU.EX2 R241, R241 ;  /* 0x000000f100f17308 */ /* 0x000ea20000000800 */
[----:B-----5:R-:W-:Y:S02]  /*6ff0*/  FADD.FTZ R159, R246, R159 ;  /* 0x0000009ff69f7221 */ /* 0x020fe40000010000 */
[----:B---3--:R-:W-:Y:S01]  /*7000*/  FADD.FTZ R146, R243, R146 ;  /* 0x00000092f3927221 */ /* 0x008fe20000010000 */
[C---:B------:R-:W-:Y:S04]  /*7010*/  HMMA.16816.F32.BF16 R40, R72.reuse, R84, R40 ;  /* 0x000000544828723c */ /* 0x040fe80000041828 */
[----:B------:R-:W-:Y:S02]  /*7020*/  FADD.FTZ R152, R249, R152 ;  /* 0x00000098f9987221 */ /* 0x000fe40000010000 */
[----:B------:R-:W3:Y:S01]  /*7030*/  MUFU.EX2 R238, R238 ;  /* 0x000000ee00ee7308 */ /* 0x000ee20000000800 */
[----:B------:R-:W-:Y:S01]  /*7040*/  FADD.FTZ R159, R248, R159 ;  /* 0x0000009ff89f7221 */ /* 0x000fe20000010000 */
[-C--:B------:R-:W-:Y:S04]  /*7050*/  HMMA.16816.F32.BF16 R44, R72, R86.reuse, R44 ;  /* 0x00000056482c723c */ /* 0x080fe8000004182c */
[----:B----4-:R-:W-:Y:S02]  /*7060*/  FADD.FTZ R146, R244, R146 ;  /* 0x00000092f4927221 */ /* 0x010fe40000010000 */
[----:B------:R-:W-:Y:S02]  /*7070*/  FADD.FTZ R152, R250, R152 ;  /* 0x00000098fa987221 */ /* 0x000fe40000010000 */
[C---:B------:R-:W-:Y:S01]  /*7080*/  HMMA.16816.F32.BF16 R48, R68.reuse, R86, R48 ;  /* 0x000000564430723c */ /* 0x040fe20000041830 */
[----:B------:R-:W4:Y:S01]  /*7090*/  LDSM.16.MT88.4 R84, [R190+0x7000] ;  /* 0x00700000be54783b */ /* 0x000f220000004200 */
[----:B------:R-:W5:Y:S02]  /*70a0*/  MUFU.EX2 R236, R236 ;  /* 0x000000ec00ec7308 */ /* 0x000f640000000800 */
[----:B--2---:R-:W-:Y:S04]  /*70b0*/  FADD.FTZ R142, R241, R142 ;  /* 0x0000008ef18e7221 */ /* 0x004fe80000010000 */
[-C--:B------:R-:W-:Y:S04]  /*70c0*/  HMMA.16816.F32.BF16 R52, R68, R76.reuse, R52 ;  /* 0x0000004c4434723c */ /* 0x080fe80000041834 */
[----:B------:R-:W2:Y:S01]  /*70d0*/  MUFU.EX2 R237, R237 ;  /* 0x000000ed00ed7308 */ /* 0x000ea20000000800 */
[----:B---3--:R-:W-:Y:S03]  /*70e0*/  FADD.FTZ R142, R238, R142 ;  /* 0x0000008eee8e7221 */ /* 0x008fe60000010000 */
[C---:B------:R-:W-:Y:S06]  /*70f0*/  HMMA.16816.F32.BF16 R56, R72.reuse, R76, R56 ;  /* 0x0000004c4838723c */ /* 0x040fec0000041838 */
[----:B------:R-:W3:Y:S02]  /*7100*/  MUFU.EX2 R235, R235 ;  /* 0x000000eb00eb7308 */ /* 0x000ee40000000800 */
[-C--:B------:R-:W-:Y:S04]  /*7110*/  HMMA.16816.F32.BF16 R60, R72, R78.reuse, R60 ;  /* 0x0000004e483c723c */ /* 0x080fe8000004183c */
[----:B-----5:R-:W-:Y:S03]  /*7120*/  FADD.FTZ R146, R236, R146 ;  /* 0x00000092ec927221 */ /* 0x020fe60000010000 */
[----:B------:R-:W-:Y:S01]  /*7130*/  F2FP.BF16.PACK_AB R72, R244, R243 ;  /* 0x000000f3f448723e */ /* 0x000fe200000010ff */
[----:B------:R-:W-:Y:S01]  /*7140*/  HMMA.16816.F32.BF16 R64, R68, R78, R64 ;  /* 0x0000004e4440723c */ /* 0x000fe20000041840 */
[----:B------:R-:W5:Y:S01]  /*7150*/  MUFU.EX2 R233, R233 ;  /* 0x000000e900e97308 */ /* 0x000f620000000800 */
[----:B------:R-:W4:Y:S02]  /*7160*/  LDSM.16.MT88.4 R76, [R189+0x7000] ;  /* 0x00700000bd4c783b */ /* 0x000f240000004200 */
[----:B------:R-:W-:Y:S01]  /*7170*/  F2FP.BF16.PACK_AB R73, R238, R241 ;  /* 0x000000f1ee49723e */ /* 0x000fe200000010ff */
[C---:B--2---:R-:W-:Y:S01]  /*7180*/  FADD.FTZ R146, R237.reuse, R146 ;  /* 0x00000092ed927221 */ /* 0x044fe20000010000 */
[----:B------:R-:W-:Y:S02]  /*7190*/  F2FP.BF16.PACK_AB R74, R237, R236 ;  /* 0x000000eced4a723e */ /* 0x000fe400000010ff */
[----:B------:R-:W-:Y:S03]  /*71a0*/  F2FP.BF16.PACK_AB R68, R231, R180 ;  /* 0x000000b4e744723e */ /* 0x000fe600000010ff */
[----:B------:R-:W2:Y:S01]  /*71b0*/  MUFU.EX2 R230, R230 ;  /* 0x000000e600e67308 */ /* 0x000ea20000000800 */
[----:B------:R-:W-:Y:S02]  /*71c0*/  F2FP.BF16.PACK_AB R69, R245, R239 ;  /* 0x000000eff545723e */ /* 0x000fe400000010ff */
[----:B------:R-:W-:Y:S01]  /*71d0*/  F2FP.BF16.PACK_AB R70, R248, R246 ;  /* 0x000000f6f846723e */ /* 0x000fe200000010ff */
[----:B---3--:R-:W-:Y:S01]  /*71e0*/  FADD.FTZ R142, R235, R142 ;  /* 0x0000008eeb8e7221 */ /* 0x008fe20000010000 */
[----:B------:R-:W-:Y:S05]  /*71f0*/  F2FP.BF16.PACK_AB R71, R250, R249 ;  /* 0x000000f9fa47723e */ /* 0x000fea00000010ff */
[----:B------:R-:W3:Y:S02]  /*7200*/  MUFU.EX2 R232, R232 ;  /* 0x000000e800e87308 */ /* 0x000ee40000000800 */
[-C--:B-1----:R-:W-:Y:S03]  /*7210*/  HMMA.16816.F32.BF16 R4, R68, R80.reuse, R4 ;  /* 0x000000504404723c */ /* 0x082fe60000041804 */
[C---:B-----5:R-:W-:Y:S01]  /*7220*/  F2FP.BF16.PACK_AB R75, R233.reuse, R235 ;  /* 0x000000ebe94b723e */ /* 0x060fe200000010ff */
[----:B------:R-:W-:Y:S04]  /*7230*/  FADD.FTZ R142, R233, R142 ;  /* 0x0000008ee98e7221 */ /* 0x000fe80000010000 */
[----:B------:R-:W1:Y:S02]  /*7240*/  MUFU.EX2 R183, R183 ;  /* 0x000000b700b77308 */ /* 0x000e640000000800 */
[C---:B------:R-:W-:Y:S04]  /*7250*/  HMMA.16816.F32.BF16 R8, R72.reuse, R80, R8 ;  /* 0x000000504808723c */ /* 0x040fe80000041808 */
[----:B--2---:R-:W-:Y:S04]  /*7260*/  FADD.FTZ R159, R230, R159 ;  /* 0x0000009fe69f7221 */ /* 0x004fe80000010000 */
[-C--:B------:R-:W-:Y:S01]  /*7270*/  HMMA.16816.F32.BF16 R12, R72, R82.reuse, R12 ;  /* 0x00000052480c723c */ /* 0x080fe2000004180c */
[----:B------:R-:W2:Y:S03]  /*7280*/  MUFU.EX2 R182, R182 ;  /* 0x000000b600b67308 */ /* 0x000ea60000000800 */
[----:B---3--:R-:W-:Y:S04]  /*7290*/  FADD.FTZ R159, R232, R159 ;  /* 0x0000009fe89f7221 */ /* 0x008fe80000010000 */
[C---:B------:R-:W-:Y:S01]  /*72a0*/  HMMA.16816.F32.BF16 R16, R68.reuse, R82, R16 ;  /* 0x000000524410723c */ /* 0x040fe20000041810 */
[----:B------:R-:W3:Y:S02]  /*72b0*/  LDSM.16.MT88.4 R80, [R188+0x7000] ;  /* 0x00700000bc50783b */ /* 0x000ee40000004200 */
[----:B------:R-:W5:Y:S01]  /*72c0*/  MUFU.EX2 R242, R242 ;  /* 0x000000f200f27308 */ /* 0x000f620000000800 */
[----:B-1----:R-:W-:Y:S04]  /*72d0*/  FADD.FTZ R152, R183, R152 ;  /* 0x00000098b7987221 */ /* 0x002fe80000010000 */
[-C--:B----4-:R-:W-:Y:S05]  /*72e0*/  HMMA.16816.F32.BF16 R20, R68, R84.reuse, R20 ;  /* 0x000000544414723c */ /* 0x090fea0000041814 */
[----:B------:R-:W1:Y:S03]  /*72f0*/  MUFU.EX2 R247, R247 ;  /* 0x000000f700f77308 */ /* 0x000e660000000800 */
[C---:B------:R-:W-:Y:S04]  /*7300*/  HMMA.16816.F32.BF16 R24, R72.reuse, R84, R24 ;  /* 0x000000544818723c */ /* 0x040fe80000041818 */
[----:B--2---:R-:W-:Y:S03]  /*7310*/  FADD.FTZ R152, R182, R152 ;  /* 0x00000098b6987221 */ /* 0x004fe60000010000 */
[----:B------:R-:W2:Y:S01]  /*7320*/  MUFU.EX2 R181, R181 ;  /* 0x000000b500b57308 */ /* 0x000ea20000000800 */
[-C--:B------:R-:W-:Y:S04]  /*7330*/  HMMA.16816.F32.BF16 R28, R72, R86.reuse, R28 ;  /* 0x00000056481c723c */ /* 0x080fe8000004181c */
[----:B-----5:R-:W-:Y:S04]  /*7340*/  FADD.FTZ R159, R242, R159 ;  /* 0x0000009ff29f7221 */ /* 0x020fe80000010000 */
[C---:B------:R-:W-:Y:S01]  /*7350*/  HMMA.16816.F32.BF16 R32, R68.reuse, R86, R32 ;  /* 0x000000564420723c */ /* 0x040fe20000041820 */
[----:B------:R-:W4:Y:S01]  /*7360*/  LDSM.16.MT88.4 R84, [R189+0x7800] ;  /* 0x00780000bd54783b */ /* 0x000f220000004200 */
[----:B------:R-:W5:Y:S02]  /*7370*/  MUFU.EX2 R240, R240 ;  /* 0x000000f000f07308 */ /* 0x000f640000000800 */
[----:B-1----:R-:W-:Y:S04]  /*7380*/  FADD.FTZ R227, R247, R159 ;  /* 0x0000009ff7e37221 */ /* 0x002fe80000010000 */
[-C--:B------:R-:W-:Y:S04]  /*7390*/  HMMA.16816.F32.BF16 R36, R68, R76.reuse, R36 ;  /* 0x0000004c4424723c */ /* 0x080fe80000041824 */
[----:B------:R-:W1:Y:S01]  /*73a0*/  MUFU.EX2 R172, R172 ;  /* 0x000000ac00ac7308 */ /* 0x000e620000000800 */
[----:B--2---:R-:W-:Y:S03]  /*73b0*/  FADD.FTZ R152, R181, R152 ;  /* 0x00000098b5987221 */ /* 0x004fe60000010000 */
[C---:B------:R-:W-:Y:S06]  /*73c0*/  HMMA.16816.F32.BF16 R40, R72.reuse, R76, R40 ;  /* 0x0000004c4828723c */ /* 0x040fec0000041828 */
[----:B------:R-:W2:Y:S02]  /*73d0*/  MUFU.EX2 R169, R169 ;  /* 0x000000a900a97308 */ /* 0x000ea40000000800 */
[-C--:B------:R-:W-:Y:S04]  /*73e0*/  HMMA.16816.F32.BF16 R44, R72, R78.reuse, R44 ;  /* 0x0000004e482c723c */ /* 0x080fe8000004182c */
[----:B-----5:R-:W-:Y:S04]  /*73f0*/  FADD.FTZ R226, R240, R152 ;  /* 0x00000098f0e27221 */ /* 0x020fe80000010000 */
[C---:B------:R-:W-:Y:S01]  /*7400*/  HMMA.16816.F32.BF16 R48, R68.reuse, R78, R48 ;  /* 0x0000004e4430723c */ /* 0x040fe20000041830 */
[----:B------:R-:W5:Y:S03]  /*7410*/  MUFU.EX2 R166, R166 ;  /* 0x000000a600a67308 */ /* 0x000f660000000800 */
[----:B-1----:R-:W-:Y:S04]  /*7420*/  FADD.FTZ R146, R172, R146 ;  /* 0x00000092ac927221 */ /* 0x002fe80000010000 */
[-C--:B---3--:R-:W-:Y:S03]  /*7430*/  HMMA.16816.F32.BF16 R52, R68, R80.reuse, R52 ;  /* 0x000000504434723c */ /* 0x088fe60000041834 */
[----:B------:R-:W1:Y:S01]  /*7440*/  MUFU.EX2 R164, R164 ;  /* 0x000000a400a47308 */ /* 0x000e620000000800 */
[C---:B--2---:R-:W-:Y:S04]  /*7450*/  FADD.FTZ R146, R169.reuse, R146 ;  /* 0x00000092a9927221 */ /* 0x044fe80000010000 */
[C---:B------:R-:W-:Y:S05]  /*7460*/  HMMA.16816.F32.BF16 R56, R72.reuse, R80, R56 ;  /* 0x000000504838723c */ /* 0x040fea0000041838 */
[----:B------:R-:W2:Y:S03]  /*7470*/  MUFU.EX2 R163, R163 ;  /* 0x000000a300a37308 */ /* 0x000ea60000000800 */
[-C--:B------:R-:W-:Y:S04]  /*7480*/  HMMA.16816.F32.BF16 R60, R72, R82.reuse, R60 ;  /* 0x00000052483c723c */ /* 0x080fe8000004183c */
[----:B-----5:R-:W-:Y:S03]  /*7490*/  FADD.FTZ R142, R166, R142 ;  /* 0x0000008ea68e7221 */ /* 0x020fe60000010000 */
[----:B------:R-:W3:Y:S01]  /*74a0*/  MUFU.EX2 R176, R176 ;  /* 0x000000b000b07308 */ /* 0x000ee20000000800 */
[----:B------:R-:W-:Y:S04]  /*74b0*/  HMMA.16816.F32.BF16 R64, R68, R82, R64 ;  /* 0x000000524440723c */ /* 0x000fe80000041840 */
[----:B------:R-:W-:Y:S01]  /*74c0*/  F2FP.BF16.PACK_AB R72, R169, R172 ;  /* 0x000000aca948723e */ /* 0x000fe200000010ff */
[C---:B-1----:R-:W-:Y:S01]  /*74d0*/  FADD.FTZ R142, R164.reuse, R142 ;  /* 0x0000008ea48e7221 */ /* 0x042fe20000010000 */
[----:B------:R-:W-:Y:S02]  /*74e0*/  F2FP.BF16.PACK_AB R73, R164, R166 ;  /* 0x000000a6a449723e */ /* 0x000fe400000010ff */
[----:B------:R-:W-:Y:S01]  /*74f0*/  F2FP.BF16.PACK_AB R68, R232, R230 ;  /* 0x000000e6e844723e */ /* 0x000fe200000010ff */
[----:B------:R-:W1:Y:S03]  /*7500*/  MUFU.EX2 R138, R138 ;  /* 0x0000008a008a7308 */ /* 0x000e660000000800 */
[----:B------:R-:W-:Y:S01]  /*7510*/  F2FP.BF16.PACK_AB R69, R182, R183 ;  /* 0x000000b7b645723e */ /* 0x000fe200000010ff */
[----:B--2---:R-:W-:Y:S01]  /*7520*/  FADD.FTZ R146, R163, R146 ;  /* 0x00000092a3927221 */ /* 0x004fe20000010000 */
[----:B------:R-:W-:Y:S02]  /*7530*/  F2FP.BF16.PACK_AB R70, R247, R242 ;  /* 0x000000f2f746723e */ /* 0x000fe400000010ff */
[----:B------:R-:W-:Y:S03]  /*7540*/  F2FP.BF16.PACK_AB R71, R240, R181 ;  /* 0x000000b5f047723e */ /* 0x000fe600000010ff */
[----:B------:R-:W2:Y:S04]  /*7550*/  MUFU.EX2 R170, R170 ;  /* 0x000000aa00aa7308 */ /* 0x000ea80000000800 */
[-C--:B------:R-:W-:Y:S01]  /*7560*/  HMMA.16816.F32.BF16 R128, R68, R116.reuse, R4 ;  /* 0x000000744480723c */ /* 0x080fe20000041804 */
[----:B------:R-:W5:Y:S02]  /*7570*/  LDSM.16.MT88.4 R4, [R188+0x7800] ;  /* 0x00780000bc04783b */ /* 0x000f640000004200 */
[C---:B---3--:R-:W-:Y:S01]  /*7580*/  F2FP.BF16.PACK_AB R74, R176.reuse, R163 ;  /* 0x000000a3b04a723e */ /* 0x048fe200000010ff */
[----:B------:R-:W-:Y:S02]  /*7590*/  FADD.FTZ R225, R176, R146 ;  /* 0x00000092b0e17221 */ /* 0x000fe40000010000 */
[----:B-1----:R-:W-:Y:S01]  /*75a0*/  FADD.FTZ R142, R138, R142 ;  /* 0x0000008e8a8e7221 */ /* 0x002fe20000010000 */
[C---:B--2---:R-:W-:Y:S05]  /*75b0*/  F2FP.BF16.PACK_AB R75, R170.reuse, R138 ;  /* 0x0000008aaa4b723e */ /* 0x044fea00000010ff */
[----:B------:R-:W-:Y:S02]  /*75c0*/  FADD.FTZ R224, R170, R142 ;  /* 0x0000008eaae07221 */ /* 0x000fe40000010000 */
[C---:B------:R-:W-:Y:S08]  /*75d0*/  HMMA.16816.F32.BF16 R124, R72.reuse, R116, R8 ;  /* 0x00000074487c723c */ /* 0x040ff00000041808 */
[-C--:B------:R-:W-:Y:S08]  /*75e0*/  HMMA.16816.F32.BF16 R120, R72, R118.reuse, R12 ;  /* 0x000000764878723c */ /* 0x080ff0000004180c */
[C---:B------:R-:W-:Y:S08]  /*75f0*/  HMMA.16816.F32.BF16 R116, R68.reuse, R118, R16 ;  /* 0x000000764474723c */ /* 0x040ff00000041810 */
[-C--:B------:R-:W-:Y:S08]  /*7600*/  HMMA.16816.F32.BF16 R112, R68, R100.reuse, R20 ;  /* 0x000000644470723c */ /* 0x080ff00000041814 */
[C---:B------:R-:W-:Y:S08]  /*7610*/  HMMA.16816.F32.BF16 R108, R72.reuse, R100, R24 ;  /* 0x00000064486c723c */ /* 0x040ff00000041818 */
[-C--:B------:R-:W-:Y:S08]  /*7620*/  HMMA.16816.F32.BF16 R104, R72, R102.reuse, R28 ;  /* 0x000000664868723c */ /* 0x080ff0000004181c */
[C---:B------:R-:W-:Y:S08]  /*7630*/  HMMA.16816.F32.BF16 R100, R68.reuse, R102, R32 ;  /* 0x000000664464723c */ /* 0x040ff00000041820 */
[-C--:B----4-:R-:W-:Y:S08]  /*7640*/  HMMA.16816.F32.BF16 R96, R68, R84.reuse, R36 ;  /* 0x000000544460723c */ /* 0x090ff00000041824 */
[C---:B------:R-:W-:Y:S08]  /*7650*/  HMMA.16816.F32.BF16 R92, R72.reuse, R84, R40 ;  /* 0x00000054485c723c */ /* 0x040ff00000041828 */
[-C--:B------:R-:W-:Y:S08]  /*7660*/  HMMA.16816.F32.BF16 R88, R72, R86.reuse, R44 ;  /* 0x000000564858723c */ /* 0x080ff0000004182c */
[C---:B------:R-:W-:Y:S08]  /*7670*/  HMMA.16816.F32.BF16 R84, R68.reuse, R86, R48 ;  /* 0x000000564454723c */ /* 0x040ff00000041830 */
[-C--:B-----5:R-:W-:Y:S08]  /*7680*/  HMMA.16816.F32.BF16 R80, R68, R4.reuse, R52 ;  /* 0x000000044450723c */ /* 0x0a0ff00000041834 */
[C---:B------:R-:W-:Y:S08]  /*7690*/  HMMA.16816.F32.BF16 R76, R72.reuse, R4, R56 ;  /* 0x00000004484c723c */ /* 0x040ff00000041838 */
[-C--:B------:R-:W-:Y:S08]  /*76a0*/  HMMA.16816.F32.BF16 R72, R72, R6.reuse, R60 ;  /* 0x000000064848723c */ /* 0x080ff0000004183c */
[----:B------:R-:W-:Y:S01]  /*76b0*/  HMMA.16816.F32.BF16 R68, R68, R6, R64 ;  /* 0x000000064444723c */ /* 0x000fe20000041840 */
[----:B------:R-:W-:-:S07]  /*76c0*/  @P0 BRA `(.L_x_1002) ;  /* 0xffffd2d000000947 */ /* 0x000fce000383ffff */
.L_x_1001:
[----:B------:R-:W1:Y:S01]  /*76d0*/  SHFL.BFLY PT, R2, R227, 0x2, 0x1f ;  /* 0x0c401f00e3027f89 */ /* 0x000e6200000e0000 */
[C---:B------:R-:W-:Y:S01]  /*76e0*/  ISETP.NE.AND P0, PT, R201.reuse, -0x1, PT ;  /* 0xffffffffc900780c */ /* 0x040fe20003f05270 */
[----:B------:R-:W2:Y:S01]  /*76f0*/  LDC.U8 R18, c[0x0][0x328] ;  /* 0x0000ca00ff127b82 */ /* 0x000ea20000000000 */
[----:B------:R-:W-:Y:S01]  /*7700*/  MOV R11, 0x3f800000 ;  /* 0x3f800000000b7802 */ /* 0x000fe20000000f00 */
[----:B------:R-:W3:Y:S01]  /*7710*/  SHFL.BFLY PT, R0, R226, 0x2, 0x1f ;  /* 0x0c401f00e2007f89 */ /* 0x000ee200000e0000 */
[----:B------:R-:W-:Y:S01]  /*7720*/  MOV R16, 0xfffffff0 ;  /* 0xfffffff000107802 */ /* 0x000fe20000000f00 */
[----:B------:R-:W-:Y:S01]  /*7730*/  CS2R R48, SRZ ;  /* 0x0000000000307805 */ /* 0x000fe2000001ff00 */
[----:B------:R-:W-:Y:S01]  /*7740*/  MOV R17, 0x20 ;  /* 0x0000002000117802 */ /* 0x000fe20000000f00 */
[----:B------:R-:W4:Y:S01]  /*7750*/  SHFL.BFLY PT, R4, R225, 0x2, 0x1f ;  /* 0x0c401f00e1047f89 */ /* 0x000f2200000e0000 */
[----:B------:R-:W-:Y:S01]  /*7760*/  MOV R46, 0x7f800000 ;  /* 0x7f800000002e7802 */ /* 0x000fe20000000f00 */
[----:B------:R-:W-:Y:S04]  /*7770*/  BSSY B0, `(.L_x_1005) ;  /* 0x0000120000007945 */ /* 0x000fe80003800000 */
[----:B------:R-:W-:-:S04]  /*7780*/  @P0 IMAD.WIDE.U32 R12, R201, c[0x0][0x1e8], RZ ;  /* 0x00007a00c90c0a25 */ /* 0x000fc800078e00ff */
[----:B------:R-:W-:Y:S01]  /*7790*/  @P0 IMAD R7, R201, c[0x0][0x1ec], R13 ;  /* 0x00007b00c9070a24 */ /* 0x000fe200078e020d */
[----:B------:R-:W-:Y:S01]  /*77a0*/  @P0 MOV R8, R12 ;  /* 0x0000000c00080202 */ /* 0x000fe20000000f00 */
[----:B------:R-:W-:Y:S01]  /*77b0*/  IMAD.MOV.U32 R13, RZ, RZ, 0x3f800000 ;  /* 0x3f800000ff0d7424 */ /* 0x000fe200078e00ff */
[----:B------:R-:W-:Y:S01]  /*77c0*/  MOV R12, 0x3f800000 ;  /* 0x3f800000000c7802 */ /* 0x000fe20000000f00 */
[----:B-1----:R-:W-:Y:S02]  /*77d0*/  FADD.FTZ R227, R2, R227 ;  /* 0x000000e302e37221 */ /* 0x002fe40000010000 */
[----:B------:R-:W1:Y:S01]  /*77e0*/  SHFL.BFLY PT, R2, R224, 0x2, 0x1f ;  /* 0x0c401f00e0027f89 */ /* 0x000e6200000e0000 */
[----:B---3--:R-:W-:-:S03]  /*77f0*/  FADD.FTZ R226, R0, R226 ;  /* 0x000000e200e27221 */ /* 0x008fc60000010000 */
[----:B------:R-:W3:Y:S01]  /*7800*/  S2R R0, SR_TID.X ;  /* 0x0000000000007919 */ /* 0x000ee20000002100 */
[----:B----4-:R-:W-:-:S03]  /*7810*/  FADD.FTZ R4, R4, R225 ;  /* 0x000000e104047221 */ /* 0x010fc60000010000 */
[----:B------:R-:W4:Y:S04]  /*7820*/  SHFL.BFLY PT, R6, R227, 0x1, 0x1f ;  /* 0x0c201f00e3067f89 */ /* 0x000f2800000e0000 */
[----:B------:R-:W5:Y:S04]  /*7830*/  SHFL.BFLY PT, R9, R4, 0x1, 0x1f ;  /* 0x0c201f0004097f89 */ /* 0x000f6800000e0000 */
[----:B------:R-:W2:Y:S01]  /*7840*/  SHFL.BFLY PT, R5, R226, 0x1, 0x1f ;  /* 0x0c201f00e2057f89 */ /* 0x000ea200000e0000 */
[----:B-1----:R-:W-:Y:S01]  /*7850*/  FADD.FTZ R224, R2, R224 ;  /* 0x000000e002e07221 */ /* 0x002fe20000010000 */
[----:B---3--:R-:W-:-:S04]  /*7860*/  SHF.R.S32.HI R2, RZ, 0x1f, R0 ;  /* 0x0000001fff027819 */ /* 0x008fc80000011400 */
[----:B------:R-:W1:Y:S01]  /*7870*/  SHFL.BFLY PT, R3, R224, 0x1, 0x1f ;  /* 0x0c201f00e0037f89 */ /* 0x000e6200000e0000 */
[CC--:B------:R-:W-:Y:S01]  /*7880*/  LEA.HI R10, R2.reuse, R0.reuse, RZ, 0x2 ;  /* 0x00000000020a7211 */ /* 0x0c0fe200078f10ff */
[----:B----4-:R-:W-:Y:S01]  /*7890*/  FADD.FTZ R6, R227, R6 ;  /* 0x00000006e3067221 */ /* 0x010fe20000010000 */
[----:B------:R-:W-:Y:S01]  /*78a0*/  LEA.HI R2, R2, R0, RZ, 0x5 ;  /* 0x0000000002027211 */ /* 0x000fe200078f28ff */
[----:B-----5:R-:W-:Y:S01]  /*78b0*/  FADD.FTZ R4, R4, R9 ;  /* 0x0000000904047221 */ /* 0x020fe20000010000 */
[----:B------:R-:W-:Y:S02]  /*78c0*/  LOP3.LUT R9, R10, 0x3ffffffc, RZ, 0xc0, !PT ;  /* 0x3ffffffc0a097812 */ /* 0x000fe400078ec0ff */
[--C-:B------:R-:W-:Y:S01]  /*78d0*/  SHF.R.S32.HI R14, RZ, 0x2, R10.reuse ;  /* 0x00000002ff0e7819 */ /* 0x100fe2000001140a */
[----:B--2---:R-:W-:Y:S01]  /*78e0*/  FADD.FTZ R5, R226, R5 ;  /* 0x00000005e2057221 */ /* 0x004fe20000010000 */
[----:B------:R-:W-:Y:S02]  /*78f0*/  SHF.R.S32.HI R10, RZ, 0x1f, R10 ;  /* 0x0000001fff0a7819 */ /* 0x000fe4000001140a */
[----:B------:R-:W-:-:S02]  /*7900*/  FSETP.NE.FTZ.AND P6, PT, R6, RZ, PT ;  /* 0x000000ff0600720b */ /* 0x000fc40003fd5000 */
[----:B------:R-:W-:Y:S02]  /*7910*/  LEA.HI R10, R10, R14, RZ, 0x3 ;  /* 0x0000000e0a0a7211 */ /* 0x000fe400078f18ff */
[----:B------:R-:W-:Y:S02]  /*7920*/  FSETP.NE.FTZ.AND P5, PT, R5, RZ, PT ;  /* 0x000000ff0500720b */ /* 0x000fe40003fb5000 */
[----:B------:R-:W-:Y:S02]  /*7930*/  LOP3.LUT R10, R10, 0xfffffff8, RZ, 0xc0, !PT ;  /* 0xfffffff80a0a7812 */ /* 0x000fe400078ec0ff */
[----:B------:R-:W-:Y:S01]  /*7940*/  FSETP.NE.FTZ.AND P4, PT, R4, RZ, PT ;  /* 0x000000ff0400720b */ /* 0x000fe20003f95000 */
[----:B-1----:R-:W-:Y:S01]  /*7950*/  FADD.FTZ R3, R224, R3 ;  /* 0x00000003e0037221 */ /* 0x002fe20000010000 */
[----:B------:R-:W-:Y:S02]  /*7960*/  IADD3 R10, R14, -R10, RZ ;  /* 0x8000000a0e0a7210 */ /* 0x000fe40007ffe0ff */
[----:B------:R-:W-:Y:S01]  /*7970*/  IADD3 R9, -R9, R0, RZ ;  /* 0x0000000009097210 */ /* 0x000fe20007ffe1ff */
[----:B------:R-:W1:Y:S01]  /*7980*/  @P6 MUFU.RCP R11, R6 ;  /* 0x00000006000b6308 */ /* 0x000e620000001000 */
[----:B------:R-:W-:-:S02]  /*7990*/  FSETP.NE.FTZ.AND P3, PT, R3, RZ, PT ;  /* 0x000000ff0300720b */ /* 0x000fc40003f75000 */
[----:B------:R-:W-:Y:S02]  /*79a0*/  SHF.L.U32 R14, R10, 0x6, RZ ;  /* 0x000000060a0e7819 */ /* 0x000fe400000006ff */
[----:B------:R-:W-:Y:S02]  /*79b0*/  MOV R0, 0x3f800000 ;  /* 0x3f80000000007802 */ /* 0x000fe40000000f00 */
[----:B------:R-:W-:Y:S01]  /*79c0*/  LOP3.LUT R15, R14, 0x1c0, RZ, 0xc0, !PT ;  /* 0x000001c00e0f7812 */ /* 0x000fe200078ec0ff */
[----:B------:R-:W2:Y:S01]  /*79d0*/  @P5 MUFU.RCP R12, R5 ;  /* 0x00000005000c5308 */ /* 0x000ea20000001000 */
[----:B------:R-:W-:Y:S02]  /*79e0*/  LOP3.LUT R14, R10, 0x1, RZ, 0xc0, !PT ;  /* 0x000000010a0e7812 */ /* 0x000fe400078ec0ff */
[----:B------:R-:W-:Y:S02]  /*79f0*/  SHF.R.S32.HI R2, RZ, 0x5, R2 ;  /* 0x00000005ff027819 */ /* 0x000fe40000011402 */
[----:B------:R-:W-:-:S02]  /*7a00*/  ISETP.NE.U32.AND P1, PT, R14, 0x1, PT ;  /* 0x000000010e00780c */ /* 0x000fc40003f25070 */
[----:B------:R-:W3:Y:S01]  /*7a10*/  LDC.U8 R14, c[0x0][0x329] ;  /* 0x0000ca40ff0e7b82 */ /* 0x000ee20000000000 */
[----:B------:R-:W4:Y:S01]  /*7a20*/  @P4 MUFU.RCP R0, R4 ;  /* 0x0000000400004308 */ /* 0x000f220000001000 */
[----:B------:R-:W-:Y:S01]  /*7a30*/  LEA R9, R2, R9, 0x9 ;  /* 0x0000000902097211 */ /* 0x000fe200078e48ff */
[----:B-1----:R-:W-:Y:S01]  /*7a40*/  FMUL.FTZ R128, R11, R128 ;  /* 0x000000800b807220 */ /* 0x002fe20000410000 */
[----:B------:R-:W-:Y:S01]  /*7a50*/  LEA.HI R15, R15, R15, RZ, 0x1d ;  /* 0x0000000f0f0f7211 */ /* 0x000fe200078fe8ff */
[C---:B------:R-:W-:Y:S01]  /*7a60*/  FMUL.FTZ R129, R11.reuse, R129 ;  /* 0x000000810b817220 */ /* 0x040fe20000410000 */
[----:B------:R-:W-:Y:S01]  /*7a70*/  SEL R16, R16, 0x10, !P1 ;  /* 0x0000001010107807 */ /* 0x000fe20004800000 */
[----:B------:R-:W-:Y:S01]  /*7a80*/  FMUL.FTZ R116, R11, R116 ;  /* 0x000000740b747220 */ /* 0x000fe20000410000 */
[----:B------:R-:W-:Y:S01]  /*7a90*/  R2P PR, R10, 0x6 ;  /* 0x000000060a007804 */ /* 0x000fe20000000000 */
[----:B------:R-:W1:Y:S01]  /*7aa0*/  @P3 MUFU.RCP R13, R3 ;  /* 0x00000003000d3308 */ /* 0x000e620000001000 */
[----:B------:R-:W-:Y:S01]  /*7ab0*/  IMAD.U32 R9, R9, 0x2, R15 ;  /* 0x0000000209097824 */ /* 0x000fe200078e000f */
[----:B------:R-:W-:Y:S01]  /*7ac0*/  F2FP.BF16.PACK_AB R128, R129, R128 ;  /* 0x000000808180723e */ /* 0x000fe200000010ff */
[C---:B--2---:R-:W-:Y:S01]  /*7ad0*/  FMUL.FTZ R130, R12.reuse, R130 ;  /* 0x000000820c827220 */ /* 0x044fe20000410000 */
[----:B------:R-:W-:Y:S01]  /*7ae0*/  SEL R17, R17, 0xffffffe0, !P1 ;  /* 0xffffffe011117807 */ /* 0x000fe20004800000 */
[C---:B------:R-:W-:Y:S01]  /*7af0*/  FMUL.FTZ R131, R12.reuse, R131 ;  /* 0x000000830c837220 */ /* 0x040fe20000410000 */
[----:B------:R-:W-:Y:S01]  /*7b00*/  SHF.L.U32 R9, R9, 0x1, RZ ;  /* 0x0000000109097819 */ /* 0x000fe200000006ff */
[----:B------:R-:W-:Y:S01]  /*7b10*/  FMUL.FTZ R117, R11, R117 ;  /* 0x000000750b757220 */ /* 0x000fe20000410000 */
[----:B------:R-:W2:Y:S01]  /*7b20*/  @P6 MUFU.LG2 R6, R6 ;  /* 0x0000000600066308 */ /* 0x000ea20000000c00 */
[C---:B------:R-:W-:Y:S01]  /*7b30*/  FMUL.FTZ R118, R12.reuse, R118 ;  /* 0x000000760c767220 */ /* 0x040fe20000410000 */
[----:B------:R-:W-:Y:S01]  /*7b40*/  F2FP.BF16.PACK_AB R130, R131, R130 ;  /* 0x000000828382723e */ /* 0x000fe200000010ff */
[----:B------:R-:W-:Y:S01]  /*7b50*/  FMUL.FTZ R119, R12, R119 ;  /* 0x000000770c777220 */ /* 0x000fe20000410000 */
[----:B------:R-:W-:Y:S01]  /*7b60*/  F2FP.BF16.PACK_AB R116, R117, R116 ;  /* 0x000000747574723e */ /* 0x000fe200000010ff */
[C---:B----4-:R-:W-:Y:S01]  /*7b70*/  FMUL.FTZ R124, R0.reuse, R124 ;  /* 0x0000007c007c7220 */ /* 0x050fe20000410000 */
[----:B------:R-:W-:Y:S01]  /*7b80*/  IADD3 R10, R9, R16, RZ ;  /* 0x00000010090a7210 */ /* 0x000fe20007ffe0ff */
[----:B------:R-:W-:Y:S01]  /*7b90*/  FMUL.FTZ R125, R0, R125 ;  /* 0x0000007d007d7220 */ /* 0x000fe20000410000 */
[----:B------:R-:W-:Y:S01]  /*7ba0*/  F2FP.BF16.PACK_AB R118, R119, R118 ;  /* 0x000000767776723e */ /* 0x000fe200000010ff */
[C---:B-1----:R-:W-:Y:S01]  /*7bb0*/  FMUL.FTZ R127, R13.reuse, R127 ;  /* 0x0000007f0d7f7220 */ /* 0x042fe20000410000 */
[----:B---3--:R-:W-:Y:S01]  /*7bc0*/  ISETP.NE.AND P1, PT, R14, RZ, PT ;  /* 0x000000ff0e00720c */ /* 0x008fe20003f25270 */
[----:B------:R-:W-:Y:S01]  /*7bd0*/  FMUL.FTZ R126, R13, R126 ;  /* 0x0000007e0d7e7220 */ /* 0x000fe20000410000 */
[----:B------:R-:W-:Y:S01]  /*7be0*/  F2FP.BF16.PACK_AB R124, R125, R124 ;  /* 0x0000007c7d7c723e */ /* 0x000fe200000010ff */
[C---:B------:R-:W-:Y:S01]  /*7bf0*/  FMUL.FTZ R120, R0.reuse, R120 ;  /* 0x0000007800787220 */ /* 0x040fe20000410000 */
[----:B------:R-:W-:Y:S01]  /*7c00*/  STS [R9], R128 ;  /* 0x0000008009007388 */ /* 0x000fe20000000800 */
[C---:B------:R-:W-:Y:S01]  /*7c10*/  FMUL.FTZ R121, R0.reuse, R121 ;  /* 0x0000007900797220 */ /* 0x040fe20000410000 */
[----:B------:R-:W-:Y:S01]  /*7c20*/  F2FP.BF16.PACK_AB R126, R127, R126 ;  /* 0x0000007e7f7e723e */ /* 0x000fe200000010ff */
[C---:B------:R-:W-:Y:S01]  /*7c30*/  FMUL.FTZ R108, R0.reuse, R108 ;  /* 0x0000006c006c7220 */ /* 0x040fe20000410000 */
[----:B------:R-:W-:Y:S01]  /*7c40*/  STS [R9+0x400], R130 ;  /* 0x0004008209007388 */ /* 0x000fe20000000800 */
[C---:B------:R-:W-:Y:S01]  /*7c50*/  FMUL.FTZ R109, R0.reuse, R109 ;  /* 0x0000006d006d7220 */ /* 0x040fe20000410000 */
[----:B------:R-:W-:Y:S01]  /*7c60*/  IADD3 R15, R9, 0x40, RZ ;  /* 0x00000040090f7810 */ /* 0x000fe20007ffe0ff */
[C---:B------:R-:W-:Y:S01]  /*7c70*/  FMUL.FTZ R104, R0.reuse, R104 ;  /* 0x0000006800687220 */ /* 0x040fe20000410000 */
[----:B------:R-:W-:Y:S01]  /*7c80*/  STS [R10], R116 ;  /* 0x000000740a007388 */ /* 0x000fe20000000800 */
[C---:B------:R-:W-:Y:S01]  /*7c90*/  FMUL.FTZ R105, R0.reuse, R105 ;  /* 0x0000006900697220 */ /* 0x040fe20000410000 */
[----:B------:R-:W-:Y:S01]  /*7ca0*/  F2FP.BF16.PACK_AB R120, R121, R120 ;  /* 0x000000787978723e */ /* 0x000fe200000010ff */
[C---:B------:R-:W-:Y:S01]  /*7cb0*/  FMUL.FTZ R92, R0.reuse, R92 ;  /* 0x0000005c005c7220 */ /* 0x040fe20000410000 */
[----:B------:R-:W-:Y:S01]  /*7cc0*/  STS [R10+0x400], R118 ;  /* 0x000400760a007388 */ /* 0x000fe20000000800 */
[C---:B------:R-:W-:Y:S01]  /*7cd0*/  FMUL.FTZ R93, R0.reuse, R93 ;  /* 0x0000005d005d7220 */ /* 0x040fe20000410000 */
[----:B------:R-:W-:Y:S01]  /*7ce0*/  @P2 IADD3 R15, R9, -0x40, RZ ;  /* 0xffffffc0090f2810 */ /* 0x000fe20007ffe0ff */
[C---:B------:R-:W-:Y:S01]  /*7cf0*/  FMUL.FTZ R88, R0.reuse, R88 ;  /* 0x0000005800587220 */ /* 0x040fe20000410000 */
[----:B------:R-:W-:Y:S01]  /*7d00*/  STS [R9+0x2000], R124 ;  /* 0x0020007c09007388 */ /* 0x000fe20000000800 */
[C---:B------:R-:W-:Y:S01]  /*7d10*/  FMUL.FTZ R89, R0.reuse, R89 ;  /* 0x0000005900597220 */ /* 0x040fe20000410000 */
[----:B------:R-:W-:Y:S01]  /*7d20*/  F2FP.BF16.PACK_AB R108, R109, R108 ;  /* 0x0000006c6d6c723e */ /* 0x000fe200000010ff */
[C---:B------:R-:W-:Y:S01]  /*7d30*/  FMUL.FTZ R76, R0.reuse, R76 ;  /* 0x0000004c004c7220 */ /* 0x040fe20000410000 */
[----:B------:R1:W-:Y:S01]  /*7d40*/  STS [R9+0x2400], R126 ;  /* 0x0024007e09007388 */ /* 0x0003e20000000800 */
[----:B------:R-:W-:Y:S01]  /*7d50*/  FMUL.FTZ R77, R0, R77 ;  /* 0x0000004d004d7220 */ /* 0x000fe20000410000 */
[----:B------:R-:W-:Y:S01]  /*7d60*/  ISETP.NE.AND P2, PT, R18, RZ, PT ;  /* 0x000000ff1200720c */ /* 0x000fe20003f45270 */
[----:B------:R-:W-:Y:S01]  /*7d70*/  FMUL.FTZ R72, R0, R72 ;  /* 0x0000004800487220 */ /* 0x000fe20000410000 */
[----:B------:R-:W-:Y:S01]  /*7d80*/  STS [R10+0x2000], R120 ;  /* 0x002000780a007388 */ /* 0x000fe20000000800 */
[C---:B------:R-:W-:Y:S01]  /*7d90*/  FMUL.FTZ R123, R13.reuse, R123 ;  /* 0x0000007b0d7b7220 */ /* 0x040fe20000410000 */
[----:B------:R-:W-:Y:S01]  /*7da0*/  @!P1 MOV R18, c[0x0][0x214] ;  /* 0x0000850000129a02 */ /* 0x000fe20000000f00 */
[----:B------:R-:W-:Y:S01]  /*7db0*/  FMUL.FTZ R122, R13, R122 ;  /* 0x0000007a0d7a7220 */ /* 0x000fe20000410000 */
[----:B------:R-:W-:Y:S01]  /*7dc0*/  F2FP.BF16.PACK_AB R104, R105, R104 ;  /* 0x000000686968723e */ /* 0x000fe200000010ff */
[----:B------:R-:W-:Y:S01]  /*7dd0*/  FMUL.FTZ R112, R11, R112 ;  /* 0x000000700b707220 */ /* 0x000fe20000410000 */
[----:B------:R-:W-:Y:S01]  /*7de0*/  F2FP.BF16.PACK_AB R92, R93, R92 ;  /* 0x0000005c5d5c723e */ /* 0x000fe200000010ff */
[----:B------:R-:W-:Y:S01]  /*7df0*/  FMUL.FTZ R113, R11, R113 ;  /* 0x000000710b717220 */ /* 0x000fe20000410000 */
[----:B------:R-:W-:Y:S01]  /*7e00*/  F2FP.BF16.PACK_AB R122, R123, R122 ;  /* 0x0000007a7b7a723e */ /* 0x000fe200000010ff */
[C---:B------:R-:W-:Y:S01]  /*7e10*/  FMUL.FTZ R114, R12.reuse, R114 ;  /* 0x000000720c727220 */ /* 0x040fe20000410000 */
[----:B------:R-:W-:Y:S01]  /*7e20*/  F2FP.BF16.PACK_AB R88, R89, R88 ;  /* 0x000000585958723e */ /* 0x000fe200000010ff */
[----:B------:R-:W-:Y:S01]  /*7e30*/  FMUL.FTZ R115, R12, R115 ;  /* 0x000000730c737220 */ /* 0x000fe20000410000 */
[----:B------:R-:W-:Y:S01]  /*7e40*/  F2FP.BF16.PACK_AB R112, R113, R112 ;  /* 0x000000707170723e */ /* 0x000fe200000010ff */
[----:B------:R-:W-:Y:S01]  /*7e50*/  FMUL.FTZ R0, R0, R73 ;  /* 0x0000004900007220 */ /* 0x000fe20000410000 */
[----:B------:R3:W-:Y:S01]  /*7e60*/  STS [R10+0x2400], R122 ;  /* 0x0024007a0a007388 */ /* 0x0007e20000000800 */
[----:B------:R-:W-:Y:S01]  /*7e70*/  FMUL.FTZ R100, R11, R100 ;  /* 0x000000640b647220 */ /* 0x000fe20000410000 */
[----:B------:R-:W-:Y:S01]  /*7e80*/  F2FP.BF16.PACK_AB R114, R115, R114 ;  /* 0x000000727372723e */ /* 0x000fe200000010ff */
[----:B------:R-:W-:Y:S01]  /*7e90*/  FMUL.FTZ R101, R11, R101 ;  /* 0x000000650b657220 */ /* 0x000fe20000410000 */
[----:B------:R-:W-:Y:S01]  /*7ea0*/  F2FP.BF16.PACK_AB R72, R0, R72 ;  /* 0x000000480048723e */ /* 0x000fe200000010ff */
[C---:B------:R-:W-:Y:S01]  /*7eb0*/  FMUL.FTZ R102, R12.reuse, R102 ;  /* 0x000000660c667220 */ /* 0x040fe20000410000 */
[----:B------:R-:W-:Y:S01]  /*7ec0*/  F2FP.BF16.PACK_AB R76, R77, R76 ;  /* 0x0000004c4d4c723e */ /* 0x000fe200000010ff */
[----:B------:R-:W-:Y:S01]  /*7ed0*/  FMUL.FTZ R103, R12, R103 ;  /* 0x000000670c677220 */ /* 0x000fe20000410000 */
[----:B-1----:R-:W-:Y:S01]  /*7ee0*/  IADD3 R9, R9, R17, RZ ;  /* 0x0000001109097210 */ /* 0x002fe20007ffe0ff */
[----:B------:R-:W-:Y:S01]  /*7ef0*/  FMUL.FTZ R111, R13, R111 ;  /* 0x0000006f0d6f7220 */ /* 0x000fe20000410000 */
[----:B------:R-:W-:Y:S01]  /*7f00*/  F2FP.BF16.PACK_AB R100, R101, R100 ;  /* 0x000000646564723e */ /* 0x000fe200000010ff */
[----:B------:R-:W-:Y:S01]  /*7f10*/  FMUL.FTZ R110, R13, R110 ;  /* 0x0000006e0d6e7220 */ /* 0x000fe20000410000 */
[----:B------:R-:W-:Y:S01]  /*7f20*/  F2FP.BF16.PACK_AB R102, R103, R102 ;  /* 0x000000666766723e */ /* 0x000fe200000010ff */
[----:B------:R-:W-:Y:S01]  /*7f30*/  IMAD.IADD R0, R10, 0x1, R17 ;  /* 0x000000010a007824 */ /* 0x000fe200078e0211 */
[----:B------:R-:W-:Y:S01]  /*7f40*/  STS [R9], R112 ;  /* 0x0000007009007388 */ /* 0x000fe20000000800 */
[----:B------:R-:W-:Y:S01]  /*7f50*/  FMUL.FTZ R107, R13, R107 ;  /* 0x0000006b0d6b7220 */ /* 0x000fe20000410000 */
[----:B------:R-:W-:Y:S01]  /*7f60*/  F2FP.BF16.PACK_AB R110, R111, R110 ;  /* 0x0000006e6f6e723e */ /* 0x000fe200000010ff */
[----:B------:R-:W-:Y:S01]  /*7f70*/  FMUL.FTZ R106, R13, R106 ;  /* 0x0000006a0d6a7220 */ /* 0x000fe20000410000 */
[----:B------:R-:W-:Y:S01]  /*7f80*/  STS [R9+0x400], R114 ;  /* 0x0004007209007388 */ /* 0x000fe20000000800 */
[C---:B------:R-:W-:Y:S01]  /*7f90*/  FMUL.FTZ R96, R11.reuse, R96 ;  /* 0x000000600b607220 */ /* 0x040fe20000410000 */
[----:B------:R-:W-:Y:S01]  /*7fa0*/  @P1 MOV R45, 0x1 ;  /* 0x00000001002d1802 */ /* 0x000fe20000000f00 */
[----:B------:R-:W-:Y:S01]  /*7fb0*/  FMUL.FTZ R97, R11, R97 ;  /* 0x000000610b617220 */ /* 0x000fe20000410000 */
[----:B------:R-:W-:Y:S01]  /*7fc0*/  STS [R0], R100 ;  /* 0x0000006400007388 */ /* 0x000fe20000000800 */
[C---:B------:R-:W-:Y:S01]  /*7fd0*/  FMUL.FTZ R98, R12.reuse, R98 ;  /* 0x000000620c627220 */ /* 0x040fe20000410000 */
[----:B------:R-:W-:Y:S01]  /*7fe0*/  F2FP.BF16.PACK_AB R106, R107, R106 ;  /* 0x0000006a6b6a723e */ /* 0x000fe200000010ff */
[----:B------:R-:W-:Y:S01]  /*7ff0*/  FMUL.FTZ R99, R12, R99 ;  /* 0x000000630c637220 */ /* 0x000fe20000410000 */
[----:B------:R-:W-:Y:S01]  /*8000*/  STS [R0+0x400], R102 ;  /* 0x0004006600007388 */ /* 0x000fe20000000800 */
[----:B---3--:R-:W-:Y:S01]  /*8010*/  IADD3 R10, R17, 0x400, R15 ;  /* 0x00000400110a7810 */ /* 0x008fe20007ffe00f */
[----:B------:R-:W-:Y:S01]  /*8020*/  FMUL.FTZ R84, R11, R84 ;  /* 0x000000540b547220 */ /* 0x000fe20000410000 */
[----:B------:R-:W-:Y:S01]  /*8030*/  F2FP.BF16.PACK_AB R96, R97, R96 ;  /* 0x000000606160723e */ /* 0x000fe200000010ff */
[----:B------:R-:W-:Y:S01]  /*8040*/  STS [R9+0x2000], R108 ;  /* 0x0020006c09007388 */ /* 0x000fe20000000800 */
[----:B------:R-:W-:Y:S01]  /*8050*/  FMUL.FTZ R85, R11, R85 ;  /* 0x000000550b557220 */ /* 0x000fe20000410000 */
[----:B------:R-:W-:Y:S01]  /*8060*/  IADD3 R10, R16, R10, RZ ;  /* 0x0000000a100a7210 */ /* 0x000fe20007ffe0ff */
[C---:B------:R-:W-:Y:S01]  /*8070*/  FMUL.FTZ R86, R12.reuse, R86 ;  /* 0x000000560c567220 */ /* 0x040fe20000410000 */
[----:B------:R1:W-:Y:S01]  /*8080*/  STS [R9+0x2400], R110 ;  /* 0x0024006e09007388 */ /* 0x0003e20000000800 */
[----:B------:R-:W-:Y:S01]  /*8090*/  FMUL.FTZ R87, R12, R87 ;  /* 0x000000570c577220 */ /* 0x000fe20000410000 */
[----:B------:R-:W-:Y:S01]  /*80a0*/  F2FP.BF16.PACK_AB R98, R99, R98 ;  /* 0x000000626362723e */ /* 0x000fe200000010ff */
[C---:B------:R-:W-:Y:S01]  /*80b0*/  FMUL.FTZ R95, R13.reuse, R95 ;  /* 0x0000005f0d5f7220 */ /* 0x040fe20000410000 */
        /* <DEDUP_REMOVED lines=8> */
[----:B------:R-:W-:Y:S01]  /*8140*/  STS [R0+0x2000], R104 ;  /* 0x0020006800007388 */ /* 0x000fe20000000800 */
[----:B------:R-:W-:Y:S01]  /*8150*/  FMUL.FTZ R81, R11, R81 ;  /* 0x000000510b517220 */ /* 0x000fe20000410000 */
[----:B------:R-:W-:Y:S01]  /*8160*/  F2FP.BF16.PACK_AB R90, R91, R90 ;  /* 0x0000005a5b5a723e */ /* 0x000fe200000010ff */
[----:B------:R-:W-:Y:S01]  /*8170*/  FMUL.FTZ R68, R11, R68 ;  /* 0x000000440b447220 */ /* 0x000fe20000410000 */
[----:B------:R3:W-:Y:S01]  /*8180*/  STS [R0+0x2400], R106 ;  /* 0x0024006a00007388 */ /* 0x0007e20000000800 */
[C---:B------:R-:W-:Y:S01]  /*8190*/  FMUL.FTZ R82, R12.reuse, R82 ;  /* 0x000000520c527220 */ /* 0x040fe20000410000 */
[----:B------:R-:W-:Y:S01]  /*81a0*/  F2FP.BF16.PACK_AB R80, R81, R80 ;  /* 0x000000505150723e */ /* 0x000fe200000010ff */
[C---:B------:R-:W-:Y:S01]  /*81b0*/  FMUL.FTZ R83, R12.reuse, R83 ;  /* 0x000000530c537220 */ /* 0x040fe20000410000 */
[----:B------:R-:W-:Y:S01]  /*81c0*/  STS [R15], R96 ;  /* 0x000000600f007388 */ /* 0x000fe20000000800 */
[----:B------:R-:W-:Y:S01]  /*81d0*/  FMUL.FTZ R11, R11, R69 ;  /* 0x000000450b0b7220 */ /* 0x000fe20000410000 */
[----:B------:R-:W4:Y:S01]  /*81e0*/  @P3 MUFU.LG2 R3, R3 ;  /* 0x0000000300033308 */ /* 0x000f220000000c00 */
[C---:B------:R-:W-:Y:S01]  /*81f0*/  FMUL.FTZ R70, R12.reuse, R70 ;  /* 0x000000460c467220 */ /* 0x040fe20000410000 */
[----:B------:R-:W-:Y:S01]  /*8200*/  F2FP.BF16.PACK_AB R82, R83, R82 ;  /* 0x000000525352723e */ /* 0x000fe200000010ff */
[----:B------:R-:W-:Y:S01]  /*8210*/  FMUL.FTZ R12, R12, R71 ;  /* 0x000000470c0c7220 */ /* 0x000fe20000410000 */
[----:B-1----:R-:W-:Y:S01]  /*8220*/  @P1 MOV R9, c[0x0][0x210] ;  /* 0x0000840000091a02 */ /* 0x002fe20000000f00 */
[----:B------:R-:W-:Y:S01]  /*8230*/  FMUL.FTZ R79, R13, R79 ;  /* 0x0000004f0d4f7220 */ /* 0x000fe20000410000 */
[----:B------:R-:W-:Y:S01]  /*8240*/  F2FP.BF16.PACK_AB R11, R11, R68 ;  /* 0x000000440b0b723e */ /* 0x000fe200000010ff */
[----:B------:R-:W-:Y:S01]  /*8250*/  FMUL.FTZ R78, R13, R78 ;  /* 0x0000004e0d4e7220 */ /* 0x000fe20000410000 */
[----:B------:R-:W-:Y:S01]  /*8260*/  STS [R15+0x400], R98 ;  /* 0x000400620f007388 */ /* 0x000fe20000000800 */
[----:B------:R-:W-:Y:S01]  /*8270*/  @P1 IMAD R9, R9, c[0x0][0x214], RZ ;  /* 0x0000850009091a24 */ /* 0x000fe200078e02ff */
[----:B------:R-:W-:Y:S01]  /*8280*/  @!P1 SEL R9, R18, c[0x0][0x234], !P2 ;  /* 0x00008d0012099a07 */ /* 0x000fe20005000000 */
[C---:B------:R-:W-:Y:S01]  /*8290*/  FMUL.FTZ R75, R13.reuse, R75 ;  /* 0x0000004b0d4b7220 */ /* 0x040fe20000410000 */
[----:B------:R-:W-:Y:S01]  /*82a0*/  ISETP.NE.OR P2, PT, R14, RZ, !P2 ;  /* 0x000000ff0e00720c */ /* 0x000fe20005745670 */
[----:B------:R-:W-:Y:S01]  /*82b0*/  FMUL.FTZ R13, R13, R74 ;  /* 0x0000004a0d0d7220 */ /* 0x000fe20000410000 */
[C---:B------:R-:W-:Y:S01]  /*82c0*/  IADD3 R14, R17.reuse, R15, RZ ;  /* 0x0000000f110e7210 */ /* 0x040fe20007ffe0ff */
[----:B------:R-:W-:Y:S01]  /*82d0*/  IMAD.IADD R17, R17, 0x1, R16 ;  /* 0x0000000111117824 */ /* 0x000fe200078e0210 */
[----:B------:R-:W-:Y:S01]  /*82e0*/  F2FP.BF16.PACK_AB R12, R12, R70 ;  /* 0x000000460c0c723e */ /* 0x000fe200000010ff */
[----:B------:R-:W-:Y:S01]  /*82f0*/  STS [R16], R84 ;  /* 0x0000005410007388 */ /* 0x000fe20000000800 */
[----:B------:R-:W-:Y:S01]  /*8300*/  F2FP.BF16.PACK_AB R78, R79, R78 ;  /* 0x0000004e4f4e723e */ /* 0x000fe200000010ff */
[----:B------:R-:W-:Y:S01]  /*8310*/  @!P1 IMAD R45, R9, c[0x0][0x1c0], RZ ;  /* 0x00007000092d9a24 */ /* 0x000fe200078e02ff */
[----:B------:R-:W-:Y:S01]  /*8320*/  F2FP.BF16.PACK_AB R13, R75, R13 ;  /* 0x0000000d4b0d723e */ /* 0x000fe200000010ff */
[----:B------:R-:W-:Y:S01]  /*8330*/  STS [R16+0x400], R86 ;  /* 0x0004005610007388 */ /* 0x000fe20000000800 */
[----:B------:R-:W1:Y:S01]  /*8340*/  @P5 MUFU.LG2 R5, R5 ;  /* 0x0000000500055308 */ /* 0x000e620000000c00 */
[----:B--2---:R-:W-:-:S02]  /*8350*/  @P6 FMUL.FTZ R6, R6, 0.69314718246459960938 ;  /* 0x3f31721806066820 */ /* 0x004fc40000410000 */
[----:B------:R-:W-:Y:S01]  /*8360*/  STS [R15+0x2000], R92 ;  /* 0x0020005c0f007388 */ /* 0x000fe20000000800 */
[----:B----4-:R-:W-:Y:S02]  /*8370*/  @P3 FMUL.FTZ R47, R3, 0.69314718246459960938 ;  /* 0x3f317218032f3820 */ /* 0x010fe40000410000 */
[----:B------:R-:W-:Y:S01]  /*8380*/  @P6 FFMA.FTZ R46, R136, c[0x0][0x238], R6 ;  /* 0x00008e00882e6a23 */ /* 0x000fe20000010006 */
[----:B------:R-:W-:Y:S01]  /*8390*/  STS [R15+0x2400], R94 ;  /* 0x0024005e0f007388 */ /* 0x000fe20000000800 */
[----:B------:R-:W2:Y:S03]  /*83a0*/  @P4 MUFU.LG2 R4, R4 ;  /* 0x0000000400044308 */ /* 0x000ea60000000c00 */
[----:B------:R-:W-:Y:S04]  /*83b0*/  STS [R16+0x2000], R88 ;  /* 0x0020005810007388 */ /* 0x000fe80000000800 */
[----:B------:R-:W-:Y:S01]  /*83c0*/  STS [R16+0x2400], R90 ;  /* 0x0024005a10007388 */ /* 0x000fe20000000800 */
[----:B-1----:R-:W-:-:S03]  /*83d0*/  @P5 FMUL.FTZ R5, R5, 0.69314718246459960938 ;  /* 0x3f31721805055820 */ /* 0x002fc60000410000 */
[----:B------:R-:W-:Y:S04]  /*83e0*/  STS [R14], R80 ;  /* 0x000000500e007388 */ /* 0x000fe80000000800 */
[----:B------:R-:W-:Y:S01]  /*83f0*/  STS [R14+0x400], R82 ;  /* 0x000400520e007388 */ /* 0x000fe20000000800 */
[----:B--2---:R-:W-:-:S03]  /*8400*/  @P4 FMUL.FTZ R4, R4, 0.69314718246459960938 ;  /* 0x3f31721804044820 */ /* 0x004fc60000410000 */
[----:B------:R1:W-:Y:S04]  /*8410*/  STS [R17], R11 ;  /* 0x0000000b11007388 */ /* 0x0003e80000000800 */
[----:B---3--:R-:W1:Y:S04]  /*8420*/  S2R R0, SR_CTAID.Y ;  /* 0x0000000000007919 */ /* 0x008e680000002600 */
[----:B------:R-:W-:Y:S04]  /*8430*/  STS [R10], R12 ;  /* 0x0000000c0a007388 */ /* 0x000fe80000000800 */
[----:B------:R-:W-:Y:S04]  /*8440*/  STS [R14+0x2000], R76 ;  /* 0x0020004c0e007388 */ /* 0x000fe80000000800 */
[----:B------:R-:W-:Y:S04]  /*8450*/  STS [R14+0x2400], R78 ;  /* 0x0024004e0e007388 */ /* 0x000fe80000000800 */
[----:B------:R-:W-:Y:S04]  /*8460*/  STS [R17+0x2000], R72 ;  /* 0x0020004811007388 */ /* 0x000fe80000000800 */
[----:B------:R2:W-:Y:S04]  /*8470*/  STS [R10+0x2000], R13 ;  /* 0x0020000d0a007388 */ /* 0x0005e80000000800 */
[----:B------:R-:W-:Y:S01]  /*8480*/  BAR.SYNC.DEFER_BLOCKING 0x0 ;  /* 0x0000000000007b1d */ /* 0x000fe20000010000 */
[C---:B-1----:R-:W-:Y:S01]  /*8490*/  @!P2 IMAD R11, R0.reuse, c[0x0][0x214], RZ ;  /* 0x00008500000baa24 */ /* 0x042fe200078e02ff */
[----:B------:R-:W-:Y:S01]  /*84a0*/  @!P0 SHF.R.S32.HI R44, RZ, 0x1f, R0 ;  /* 0x0000001fff2c8819 */ /* 0x000fe20000011400 */
[----:B------:R-:W-:-:S03]  /*84b0*/  @!P0 IMAD.WIDE.U32 R50, R0, c[0x0][0x1e0], RZ ;  /* 0x0000780000328a25 */ /* 0x000fc600078e00ff */
[----:B------:R-:W-:Y:S01]  /*84c0*/  @!P2 SEL R201, R11, R201, !P0 ;  /* 0x000000c90bc9a207 */ /* 0x000fe20004000000 */
[----:B------:R-:W-:Y:S01]  /*84d0*/  @!P0 IMAD R44, R44, c[0x0][0x1e0], RZ ;  /* 0x000078002c2c8a24 */ /* 0x000fe200078e02ff */
[----:B------:R-:W1:Y:S01]  /*84e0*/  S2R R11, SR_CTAID.Z ;  /* 0x00000000000b7919 */ /* 0x000e620000002700 */
[C---:B------:R-:W-:Y:S01]  /*84f0*/  IMAD R45, R0.reuse, R45, RZ ;  /* 0x0000002d002d7224 */ /* 0x040fe200078e02ff */
[----:B------:R-:W-:Y:S01]  /*8500*/  @!P2 SHF.R.S32.HI R49, RZ, 0x1f, R201 ;  /* 0x0000001fff31a819 */ /* 0x000fe200000114c9 */
[----:B------:R-:W-:Y:S01]  /*8510*/  @!P0 IMAD R44, R0, c[0x0][0x1e4], R44 ;  /* 0x00007900002c8a24 */ /* 0x000fe200078e022c */
[----:B------:R-:W-:Y:S02]  /*8520*/  @P1 MOV R0, c[0x0][0x210] ;  /* 0x0000840000001a02 */ /* 0x000fe40000000f00 */
[----:B------:R-:W-:Y:S01]  /*8530*/  @!P1 MOV R0, 0x1 ;  /* 0x0000000100009802 */ /* 0x000fe20000000f00 */
[----:B------:R-:W-:Y:S01]  /*8540*/  @!P0 IMAD.IADD R7, R51, 0x1, R44 ;  /* 0x0000000133078824 */ /* 0x000fe200078e022c */
[----:B------:R-:W-:-:S02]  /*8550*/  SEL R45, R45, RZ, P2 ;  /* 0x000000ff2d2d7207 */ /* 0x000fc40001000000 */
[----:B------:R-:W-:Y:S02]  /*8560*/  @!P2 MOV R48, R201 ;  /* 0x000000c90030a202 */ /* 0x000fe40000000f00 */
[----:B------:R-:W-:Y:S01]  /*8570*/  LOP3.LUT P2, RZ, R216, 0x3, RZ, 0xc0, !PT ;  /* 0x00000003d8ff7812 */ /* 0x000fe2000784c0ff */
[----:B--2---:R-:W2:Y:S01]  /*8580*/  S2R R10, SR_CTAID.X ;  /* 0x00000000000a7919 */ /* 0x004ea20000002500 */
[----:B------:R-:W-:Y:S02]  /*8590*/  @!P0 MOV R8, R50 ;  /* 0x0000003200088202 */ /* 0x000fe40000000f00 */
[----:B------:R-:W-:Y:S01]  /*85a0*/  MOV R44, 0x7f800000 ;  /* 0x7f800000002c7802 */ /* 0x000fe20000000f00 */
[----:B------:R3:W4:Y:S01]  /*85b0*/  LDS.128 R36, [R209] ;  /* 0x00000000d1247984 */ /* 0x0007220000000c00 */
[----:B------:R-:W-:-:S03]  /*85c0*/  @P5 FFMA.FTZ R44, R135, c[0x0][0x238], R5 ;  /* 0x00008e00872c5a23 */ /* 0x000fc60000010005 */
[----:B------:R3:W3:Y:S01]  /*85d0*/  LDS.128 R32, [R209+0x800] ;  /* 0x00080000d1207984 */ /* 0x0006e20000000c00 */
[----:B-1----:R-:W-:-:S03]  /*85e0*/  IMAD R45, R11, R9, R45 ;  /* 0x000000090b2d7224 */ /* 0x002fc600078e022d */
[----:B------:R1:W1:Y:S01]  /*85f0*/  LDS.128 R28, [R209+0x1000] ;  /* 0x00100000d11c7984 */ /* 0x0002620000000c00 */
[----:B------:R-:W-:Y:S01]  /*8600*/  MOV R9, 0x7f800000 ;  /* 0x7f80000000097802 */ /* 0x000fe20000000f00 */
[----:B------:R-:W-:Y:S02]  /*8610*/  @P4 FFMA.FTZ R9, R134, c[0x0][0x238], R4 ;  /* 0x00008e0086094a23 */ /* 0x000fe40000010004 */
[----:B------:R1:W1:Y:S04]  /*8620*/  LDS.128 R24, [R209+0x1800] ;  /* 0x00180000d1187984 */ /* 0x0002680000000c00 */
[----:B------:R1:W1:Y:S04]  /*8630*/  LDS.128 R20, [R209+0x2000] ;  /* 0x00200000d1147984 */ /* 0x0002680000000c00 */
[----:B------:R1:W1:Y:S01]  /*8640*/  LDS.128 R16, [R209+0x2800] ;  /* 0x00280000d1107984 */ /* 0x0002620000000c00 */
[----:B--2---:R-:W-:Y:S01]  /*8650*/  IMAD R6, R10, R0, RZ ;  /* 0x000000000a067224 */ /* 0x004fe200078e02ff */
[----:B------:R-:W-:Y:S01]  /*8660*/  MOV R10, 0x7f800000 ;  /* 0x7f800000000a7802 */ /* 0x000fe20000000f00 */
[----:B------:R-:W-:Y:S01]  /*8670*/  @P3 FFMA.FTZ R10, R133, c[0x0][0x238], R47 ;  /* 0x00008e00850a3a23 */ /* 0x000fe2000001002f */
[----:B------:R2:W1:Y:S02]  /*8680*/  LDS.128 R12, [R209+0x3000] ;  /* 0x00300000d10c7984 */ /* 0x0004640000000c00 */
[----:B------:R-:W-:-:S02]  /*8690*/  SHF.L.U32 R6, R6, 0x7, RZ ;  /* 0x0000000706067819 */ /* 0x000fc400000006ff */
[----:B------:R2:W1:Y:S02]  /*86a0*/  LDS.128 R40, [R209+0x3800] ;  /* 0x00380000d1287984 */ /* 0x0004640000000c00 */
[--C-:B------:R-:W-:Y:S02]  /*86b0*/  IADD3 R3, P1, P0, R6, R48, R45.reuse ;  /* 0x0000003006037210 */ /* 0x100fe4000783e02d */
[----:B------:R-:W-:Y:S02]  /*86c0*/  SHF.R.S32.HI R6, RZ, 0x1f, R6 ;  /* 0x0000001fff067819 */ /* 0x000fe40000011406 */
[----:B------:R-:W-:-:S04]  /*86d0*/  SHF.R.S32.HI R45, RZ, 0x1f, R45 ;  /* 0x0000001fff2d7819 */ /* 0x000fc8000001142d */
[----:B------:R-:W-:Y:S01]  /*86e0*/  IADD3.X R6, R6, R49, R45, P1, P0 ;  /* 0x0000003106067210 */ /* 0x000fe20000fe042d */
[----:B------:R-:W-:Y:S05]  /*86f0*/  @P2 BRA `(.L_x_1006) ;  /* 0x0000027000002947 */ /* 0x000fea0003800000 */
[----:B------:R-:W-:Y:S02]  /*8700*/  SHF.R.S32.HI R5, RZ, 0x1f, R2 ;  /* 0x0000001fff057819 */ /* 0x000fe40000011402 */
[----:B------:R-:W-:Y:S02]  /*8710*/  SHF.R.S32.HI R4, RZ, 0x1f, R216 ;  /* 0x0000001fff047819 */ /* 0x000fe400000114d8 */
        /* <DEDUP_REMOVED lines=18> */
[C---:B------:R-:W-:Y:S01]  /*8840*/  @!P6 LEA R48, P0, R4.reuse, c[0x0][0x200], 0x2 ;  /* 0x000080000430ea11 */ /* 0x040fe200078010ff */
        /* <DEDUP_REMOVED lines=18> */
.L_x_1006:
[----:B------:R-:W-:Y:S05]  /*8970*/  BSYNC B0 ;  /* 0x0000000000007941 */ /* 0x000fea0003800000 */
.L_x_1005:
[----:B--2---:R-:W-:Y:S01]  /*8980*/  IADD3 R4, P0, R218, R8, RZ ;  /* 0x00000008da047210 */ /* 0x004fe20007f1e0ff */
[----:B------:R-:W-:Y:S01]  /*8990*/  BSSY B0, `(.L_x_1007) ;  /* 0x0000011000007945 */ /* 0x000fe20003800000 */
[----:B------:R-:W-:-:S02]  /*89a0*/  SHF.R.S32.HI R0, RZ, 0x1f, R11 ;  /* 0x0000001fff007819 */ /* 0x000fc4000001140b */
[----:B------:R-:W-:Y:S02]  /*89b0*/  IADD3.X R5, R219, R7, RZ, P0, !PT ;  /* 0x00000007db057210 */ /* 0x000fe400007fe4ff */
[----:B------:R-:W-:Y:S01]  /*89c0*/  ISETP.GE.AND P0, PT, R228, R200, PT ;  /* 0x000000c8e400720c */ /* 0x000fe20003f06270 */
[----:B------:R-:W-:Y:S02]  /*89d0*/  IMAD R0, R0, c[0x0][0x1f0], RZ ;  /* 0x00007c0000007a24 */ /* 0x000fe400078e02ff */
[----:B------:R-:W-:-:S04]  /*89e0*/  IMAD.WIDE.U32 R4, R11, c[0x0][0x1f0], R4 ;  /* 0x00007c000b047a25 */ /* 0x000fc800078e0004 */
[----:B------:R-:W-:-:S05]  /*89f0*/  IMAD R0, R11, c[0x0][0x1f4], R0 ;  /* 0x00007d000b007a24 */ /* 0x000fca00078e0200 */
        /* <DEDUP_REMOVED lines=10> */
.L_x_1008:
[----:B------:R-:W-:Y:S05]  /*8aa0*/  BSYNC B0 ;  /* 0x0000000000007941 */ /* 0x000fea0003800000 */
.L_x_1007:
[----:B------:R-:W-:Y:S01]  /*8ab0*/  ISETP.GE.AND P0, PT, R208, R200, PT ;  /* 0x000000c8d000720c */ /* 0x000fe20003f06270 */
[----:B------:R-:W-:-:S12]  /*8ac0*/  BSSY B0, `(.L_x_1009) ;  /* 0x000000d000007945 */ /* 0x000fd80003800000 */
[----:B------:R-:W-:Y:S05]  /*8ad0*/  @P0 BRA `(.L_x_1010) ;  /* 0x000000b000000947 */ /* 0x000fea0003800000 */
[----:B------:R-:W-:Y:S01]  /*8ae0*/  IADD3 R2, P0, R220, 0x10, RZ ;  /* 0x00000010dc027810 */ /* 0x000fe20007f1e0ff */
[----:B--2---:R-:W-:Y:S01]  /*8af0*/  IMAD.MOV.U32 R8, RZ, RZ, R4 ;  /* 0x000000ffff087224 */ /* 0x004fe200078e0004 */
        /* <DEDUP_REMOVED lines=9> */
.L_x_1010:
[----:B------:R-:W-:Y:S05]  /*8b90*/  BSYNC B0 ;  /* 0x0000000000007941 */ /* 0x000fea0003800000 */
.L_x_1009:
[----:B------:R-:W-:Y:S01]  /*8ba0*/  ISETP.GE.AND P0, PT, R207, R200, PT ;  /* 0x000000c8cf00720c */ /* 0x000fe20003f06270 */
[----:B------:R-:W-:-:S12]  /*8bb0*/  BSSY B0, `(.L_x_1011) ;  /* 0x000000d000007945 */ /* 0x000fd80003800000 */
        /* <DEDUP_REMOVED lines=12> */
.L_x_1012:
[----:B------:R-:W-:Y:S05]  /*8c80*/  BSYNC B0 ;  /* 0x0000000000007941 */ /* 0x000fea0003800000 */
.L_x_1011:
[----:B------:R-:W-:Y:S01]  /*8c90*/  ISETP.GE.AND P0, PT, R206, R200, PT ;  /* 0x000000c8ce00720c */ /* 0x000fe20003f06270 */
[----:B------:R-:W-:-:S12]  /*8ca0*/  BSSY B0, `(.L_x_1013) ;  /* 0x000000d000007945 */ /* 0x000fd80003800000 */
        /* <DEDUP_REMOVED lines=12> */
.L_x_1014:
[----:B------:R-:W-:Y:S05]  /*8d70*/  BSYNC B0 ;  /* 0x0000000000007941 */ /* 0x000fea0003800000 */
.L_x_1013:
        /* <DEDUP_REMOVED lines=14> */
.L_x_1016:
[----:B------:R-:W-:Y:S05]  /*8e60*/  BSYNC B0 ;  /* 0x0000000000007941 */ /* 0x000fea0003800000 */
.L_x_1015:
        /* <DEDUP_REMOVED lines=14> */
.L_x_1018:
[----:B------:R-:W-:Y:S05]  /*8f50*/  BSYNC B0 ;  /* 0x0000000000007941 */ /* 0x000fea0003800000 */
.L_x_1017:
        /* <DEDUP_REMOVED lines=14> */
.L_x_1020:
[----:B------:R-:W-:Y:S05]  /*9040*/  BSYNC B0 ;  /* 0x0000000000007941 */ /* 0x000fea0003800000 */
.L_x_1019:
[----:B------:R-:W-:-:S13]  /*9050*/  ISETP.GE.AND P0, PT, R202, R200, PT ;  /* 0x000000c8ca00720c */ /* 0x000fda0003f06270 */
[----:B------:R-:W-:Y:S05]  /*9060*/  @P0 EXIT ;  /* 0x000000000000094d */ /* 0x000fea0003800000 */
[----:B------:R-:W-:Y:S01]  /*9070*/  IADD3 R0, P0, R220, 0x70, RZ ;  /* 0x00000070dc007810 */ /* 0x000fe20007f1e0ff */
[----:B-12---:R-:W-:Y:S01]  /*9080*/  IMAD.MOV.U32 R2, RZ, RZ, R4 ;  /* 0x000000ffff027224 */ /* 0x006fe200078e0004 */
        /* <DEDUP_REMOVED lines=10> */
.L_x_997:
[----:B------:R-:W2:Y:S01]  /*9130*/  LDC.U8 R2, c[0x0][0x329] ;  /* 0x0000ca40ff027b82 */ /* 0x000ea20000000000 */
[----:B------:R-:W-:Y:S01]  /*9140*/  ISETP.NE.AND P4, PT, R201, -0x1, PT ;  /* 0xffffffffc900780c */ /* 0x000fe20003f85270 */
[----:B------:R-:W-:Y:S01]  /*9150*/  BSSY B0, `(.L_x_1021) ;  /* 0x000003d000007945 */ /* 0x000fe20003800000 */
[----:B------:R-:W-:Y:S02]  /*9160*/  SHF.R.S32.HI R4, RZ, 0x1f, R128 ;  /* 0x0000001fff047819 */ /* 0x000fe40000011480 */
[----:B------:R-:W-:Y:S02]  /*9170*/  IADD3 R0, -R200, R0, RZ ;  /* 0x00000000c8007210 */ /* 0x000fe40007ffe1ff */
[----:B------:R-:W-:Y:S01]  /*9180*/  LEA.HI R4, R4, R128, RZ, 0x3 ;  /* 0x0000008004047211 */ /* 0x000fe200078f18ff */
[----:B------:R-:W3:Y:S01]  /*9190*/  LDC.U8 R5, c[0x0][0x328] ;  /* 0x0000ca00ff057b82 */ /* 0x000ee20000000000 */
[----:B------:R-:W-:-:S02]  /*91a0*/  SHF.R.S32.HI R18, RZ, 0x1f, R16 ;  /* 0x0000001fff127819 */ /* 0x000fc40000011410 */
[----:B-1----:R-:W-:Y:S02]  /*91b0*/  LOP3.LUT R8, R4, 0x1ffffff8, RZ, 0xc0, !PT ;  /* 0x1ffffff804087812 */ /* 0x002fe400078ec0ff */
[----:B------:R-:W-:Y:S01]  /*91c0*/  SHF.R.S32.HI R4, RZ, 0x3, R4 ;  /* 0x00000003ff047819 */ /* 0x000fe20000011404 */
[----:B------:R-:W-:Y:S01]  /*91d0*/  @P4 IMAD.WIDE.U32 R6, R201, c[0x0][0x1e8], RZ ;  /* 0x00007a00c9064a25 */ /* 0x000fe200078e00ff */
[----:B------:R-:W-:-:S03]  /*91e0*/  IADD3 R8, -R8, R128, RZ ;  /* 0x0000008008087210 */ /* 0x000fc60007ffe1ff */
[----:B------:R-:W-:Y:S01]  /*91f0*/  @P4 IMAD.MOV.U32 R9, RZ, RZ, R6 ;  /* 0x000000ffff094224 */ /* 0x000fe200078e0006 */
[----:B------:R-:W-:Y:S01]  /*9200*/  @!P4 SHF.R.S32.HI R6, RZ, 0x1f, R3 ;  /* 0x0000001fff06c819 */ /* 0x000fe20000011403 */
[----:B------:R-:W-:Y:S01]  /*9210*/  @!P4 IMAD.WIDE.U32 R10, R3, c[0x0][0x1e0], RZ ;  /* 0x00007800030aca25 */ /* 0x000fe200078e00ff */
[----:B--2---:R-:W-:-:S03]  /*9220*/  ISETP.NE.AND P1, PT, R2, RZ, PT ;  /* 0x000000ff0200720c */ /* 0x004fc60003f25270 */
[----:B------:R-:W-:Y:S02]  /*9230*/  @!P4 IMAD R6, R6, c[0x0][0x1e0], RZ ;  /* 0x000078000606ca24 */ /* 0x000fe400078e02ff */
[----:B------:R-:W-:Y:S02]  /*9240*/  @!P4 IMAD.MOV.U32 R9, RZ, RZ, R10 ;  /* 0x000000ffff09c224 */ /* 0x000fe400078e000a */
[----:B------:R-:W-:Y:S02]  /*9250*/  @!P4 IMAD R6, R3, c[0x0][0x1e4], R6 ;  /* 0x000079000306ca24 */ /* 0x000fe400078e0206 */
[----:B------:R-:W-:Y:S01]  /*9260*/  IMAD.SHL.U32 R8, R8, 0x8, RZ ;  /* 0x0000000808087824 */ /* 0x000fe200078e00ff */
[----:B---3--:R-:W-:Y:S01]  /*9270*/  ISETP.NE.AND P3, PT, R5, RZ, PT ;  /* 0x000000ff0500720c */ /* 0x008fe20003f65270 */
[----:B------:R-:W-:Y:S02]  /*9280*/  @P4 IMAD R7, R201, c[0x0][0x1ec], R7 ;  /* 0x00007b00c9074a24 */ /* 0x000fe400078e0207 */
[----:B------:R-:W-:Y:S01]  /*9290*/  @!P4 IMAD.IADD R7, R11, 0x1, R6 ;  /* 0x000000010b07c824 */ /* 0x000fe200078e0206 */
[----:B------:R-:W-:Y:S01]  /*92a0*/  ISETP.NE.OR P2, PT, R2, RZ, !P3 ;  /* 0x000000ff0200720c */ /* 0x000fe20005f45670 */
[----:B------:R-:W-:-:S02]  /*92b0*/  @P1 IMAD.MOV.U32 R5, RZ, RZ, c[0x0][0x210] ;  /* 0x00008400ff051624 */ /* 0x000fc400078e00ff */
[----:B------:R-:W-:Y:S01]  /*92c0*/  @!P1 IMAD.MOV.U32 R2, RZ, RZ, c[0x0][0x214] ;  /* 0x00008500ff029624 */ /* 0x000fe200078e00ff */
[----:B------:R-:W-:Y:S01]  /*92d0*/  ISETP.NE.OR P0, PT, R201, -0x1, P2 ;  /* 0xffffffffc900780c */ /* 0x000fe20001705670 */
[----:B------:R-:W-:Y:S02]  /*92e0*/  @P1 IMAD R5, R5, c[0x0][0x214], RZ ;  /* 0x0000850005051a24 */ /* 0x000fe400078e02ff */
[----:B------:R-:W-:Y:S01]  /*92f0*/  IMAD R18, R18, c[0x0][0x1f0], RZ ;  /* 0x00007c0012127a24 */ /* 0x000fe200078e02ff */
[----:B------:R-:W-:Y:S02]  /*9300*/  @!P1 SEL R5, R2, c[0x0][0x234], !P3 ;  /* 0x00008d0002059a07 */ /* 0x000fe40005800000 */
[----:B------:R-:W-:Y:S01]  /*9310*/  @P1 MOV R2, 0x1 ;  /* 0x0000000100021802 */ /* 0x000fe20000000f00 */
[----:B------:R-:W-:Y:S01]  /*9320*/  IMAD R18, R16, c[0x0][0x1f4], R18 ;  /* 0x00007d0010127a24 */ /* 0x000fe200078e0212 */
[----:B------:R-:W-:Y:S01]  /*9330*/  IADD3 R6, P3, R8, R9, RZ ;  /* 0x0000000908067210 */ /* 0x000fe20007f7e0ff */
[----:B------:R-:W-:-:S03]  /*9340*/  @!P1 IMAD R2, R5, c[0x0][0x1c0], RZ ;  /* 0x0000700005029a24 */ /* 0x000fc600078e02ff */
[----:B------:R-:W-:Y:S01]  /*9350*/  LEA.HI.X.SX32 R7, R8, R7, 0x1, P3 ;  /* 0x0000000708077211 */ /* 0x000fe200018f0eff */
[C---:B------:R-:W-:Y:S01]  /*9360*/  @!P0 IMAD R201, R3.reuse, c[0x0][0x214], RZ ;  /* 0x0000850003c98a24 */ /* 0x040fe200078e02ff */
[----:B------:R-:W-:Y:S01]  /*9370*/  CS2R R8, SRZ ;  /* 0x0000000000087805 */ /* 0x000fe2000001ff00 */
[----:B------:R-:W-:Y:S02]  /*9380*/  IMAD R3, R3, R2, RZ ;  /* 0x0000000203037224 */ /* 0x000fe400078e02ff */
[--C-:B------:R-:W-:Y:S01]  /*9390*/  @!P2 IMAD.MOV.U32 R8, RZ, RZ, R201.reuse ;  /* 0x000000ffff08a224 */ /* 0x100fe200078e00c9 */
[----:B------:R-:W-:Y:S01]  /*93a0*/  @!P2 SHF.R.S32.HI R9, RZ, 0x1f, R201 ;  /* 0x0000001fff09a819 */ /* 0x000fe200000114c9 */
[----:B------:R-:W-:Y:S01]  /*93b0*/  @P1 IMAD.MOV.U32 R2, RZ, RZ, c[0x0][0x210] ;  /* 0x00008400ff021624 */ /* 0x000fe200078e00ff */
[----:B------:R-:W-:Y:S01]  /*93c0*/  SEL R3, R3, RZ, P2 ;  /* 0x000000ff03037207 */ /* 0x000fe20001000000 */
[----:B------:R-:W-:Y:S01]  /*93d0*/  @!P1 IMAD.MOV.U32 R2, RZ, RZ, 0x1 ;  /* 0x00000001ff029424 */ /* 0x000fe200078e00ff */
[----:B------:R-:W-:Y:S01]  /*93e0*/  ISETP.GE.AND P2, PT, R4, R0, PT ;  /* 0x000000000400720c */ /* 0x000fe20003f46270 */
[----:B------:R-:W-:-:S04]  /*93f0*/  IMAD.WIDE.U32 R6, R16, c[0x0][0x1f0], R6 ;  /* 0x00007c0010067a25 */ /* 0x000fc800078e0006 */
        /* <DEDUP_REMOVED lines=18> */
.L_x_1022:
[----:B------:R-:W-:Y:S05]  /*9520*/  BSYNC B0 ;  /* 0x0000000000007941 */ /* 0x000fea0003800000 */
.L_x_1021:
        /* <DEDUP_REMOVED lines=15> */
.L_x_1024:
[----:B------:R-:W-:Y:S05]  /*9620*/  BSYNC B0 ;  /* 0x0000000000007941 */ /* 0x000fea0003800000 */
.L_x_1023:
        /* <DEDUP_REMOVED lines=15> */
.L_x_1026:
[----:B------:R-:W-:Y:S05]  /*9720*/  BSYNC B0 ;  /* 0x0000000000007941 */ /* 0x000fea0003800000 */
.L_x_1025:
        /* <DEDUP_REMOVED lines=15> */
.L_x_1028:
[----:B------:R-:W-:Y:S05]  /*9820*/  BSYNC B0 ;  /* 0x0000000000007941 */ /* 0x000fea0003800000 */
.L_x_1027:
        /* <DEDUP_REMOVED lines=15> */
.L_x_1030:
[----:B------:R-:W-:Y:S05]  /*9920*/  BSYNC B0 ;  /* 0x0000000000007941 */ /* 0x000fea0003800000 */
.L_x_1029:
        /* <DEDUP_REMOVED lines=15> */
.L_x_1032:
[----:B------:R-:W-:Y:S05]  /*9a20*/  BSYNC B0 ;  /* 0x0000000000007941 */ /* 0x000fea0003800000 */
.L_x_1031:
        /* <DEDUP_REMOVED lines=15> */
.L_x_1034:
[----:B------:R-:W-:Y:S05]  /*9b20*/  BSYNC B0 ;  /* 0x0000000000007941 */ /* 0x000fea0003800000 */
.L_x_1033:
        /* <DEDUP_REMOVED lines=14> */
.L_x_1036:
[----:B------:R-:W-:Y:S05]  /*9c10*/  BSYNC B0 ;  /* 0x0000000000007941 */ /* 0x000fea0003800000 */
.L_x_1035:
        /* <DEDUP_REMOVED lines=13> */
[----:B--2---:R-:W-:-:S04]  /*9cf0*/  @!P2 LEA R6, P0, R5, c[0x0][0x200], 0x2 ;  /* 0x000080000506aa11 */ /* 0x004fc800078010ff */
[----:B------:R-:W-:Y:S01]  /*9d00*/  @!P2 LEA.HI.X R7, R5, c[0x0][0x204], R4, 0x2, P0 ;  /* 0x000081000507aa11 */ /* 0x000fe200000f1404 */
[----:B------:R-:W-:Y:S01]  /*9d10*/  @!P2 IMAD.MOV.U32 R4, RZ, RZ, 0x7f800000 ;  /* 0x7f800000ff04a424 */ /* 0x000fe200078e00ff */
[----:B------:R-:W-:-:S04]  /*9d20*/  @!P1 IADD3 R5, P0, R15, R3, RZ ;  /* 0x000000030f059210 */ /* 0x000fc80007f1e0ff */
[----:B------:R2:W-:Y:S01]  /*9d30*/  @!P2 STG.E [R6.64], R4 ;  /* 0x000000040600a986 */ /* 0x0005e2000c101908 */
[-C--:B------:R-:W-:Y:S02]  /*9d40*/  @!P1 LEA.HI.X.SX32 R15, R15, R16.reuse, 0x1, P0 ;  /* 0x000000100f0f9211 */ /* 0x080fe400000f0eff */
[C---:B--2---:R-:W-:Y:S02]  /*9d50*/  @!P1 LEA R6, P2, R5.reuse, c[0x0][0x200], 0x2 ;  /* 0x0000800005069a11 */ /* 0x044fe400078410ff */
[C---:B------:R-:W-:Y:S02]  /*9d60*/  @!P5 IADD3 R4, P0, R14.reuse, R3, RZ ;  /* 0x000000030e04d210 */ /* 0x040fe40007f1e0ff */
[----:B------:R-:W-:Y:S02]  /*9d70*/  @!P1 LEA.HI.X R7, R5, c[0x0][0x204], R15, 0x2, P2 ;  /* 0x0000810005079a11 */ /* 0x000fe400010f140f */
[----:B------:R-:W-:Y:S02]  /*9d80*/  @!P5 LEA.HI.X.SX32 R14, R14, R16, 0x1, P0 ;  /* 0x000000100e0ed211 */ /* 0x000fe400000f0eff */
[----:B------:R-:W-:-:S02]  /*9d90*/  @!P5 LEA R18, P2, R4, c[0x0][0x200], 0x2 ;  /* 0x000080000412da11 */ /* 0x000fc400078410ff */
[----:B------:R-:W-:Y:S02]  /*9da0*/  @!P4 IADD3 R5, P0, R13, R3, RZ ;  /* 0x000000030d05c210 */ /* 0x000fe40007f1e0ff */
[----:B------:R-:W-:Y:S01]  /*9db0*/  @!P5 LEA.HI.X R19, R4, c[0x0][0x204], R14, 0x2, P2 ;  /* 0x000081000413da11 */ /* 0x000fe200010f140e */
[----:B------:R-:W-:Y:S01]  /*9dc0*/  @!P1 IMAD.MOV.U32 R4, RZ, RZ, 0x7f800000 ;  /* 0x7f800000ff049424 */ /* 0x000fe200078e00ff */
[----:B------:R-:W-:Y:S02]  /*9dd0*/  ISETP.GE.OR P2, PT, R11, R0, P6 ;  /* 0x000000000b00720c */ /* 0x000fe40003746670 */
[----:B------:R-:W-:Y:S02]  /*9de0*/  @!P4 LEA.HI.X.SX32 R13, R13, R16, 0x1, P0 ;  /* 0x000000100d0dc211 */ /* 0x000fe400000f0eff */
[----:B------:R-:W-:Y:S01]  /*9df0*/  @!P4 LEA R14, P0, R5, c[0x0][0x200], 0x2 ;  /* 0x00008000050eca11 */ /* 0x000fe200078010ff */
[----:B------:R2:W-:Y:S01]  /*9e00*/  @!P1 STG.E [R6.64], R4 ;  /* 0x0000000406009986 */ /* 0x0005e2000c101908 */
[----:B------:R-:W-:-:S02]  /*9e10*/  ISETP.GE.OR P1, PT, R10, R0, P6 ;  /* 0x000000000a00720c */ /* 0x000fc40003726670 */
[----:B------:R-:W-:Y:S01]  /*9e20*/  @!P4 LEA.HI.X R15, R5, c[0x0][0x204], R13, 0x2, P0 ;  /* 0x00008100050fca11 */ /* 0x000fe200000f140d */
[----:B------:R-:W-:Y:S01]  /*9e30*/  @!P5 IMAD.MOV.U32 R5, RZ, RZ, 0x7f800000 ;  /* 0x7f800000ff05d424 */ /* 0x000fe200078e00ff */
[----:B------:R-:W-:-:S03]  /*9e40*/  ISETP.GE.OR P6, PT, R9, R0, P6 ;  /* 0x000000000900720c */ /* 0x000fc600037c6670 */
[----:B------:R-:W-:Y:S01]  /*9e50*/  @!P2 IMAD R11, R11, R2, RZ ;  /* 0x000000020b0ba224 */ /* 0x000fe200078e02ff */
[----:B------:R3:W-:Y:S01]  /*9e60*/  @!P5 STG.E [R18.64], R5 ;  /* 0x000000051200d986 */ /* 0x0007e2000c101908 */
[----:B------:R-:W-:-:S04]  /*9e70*/  @!P2 IMAD.MOV.U32 R8, RZ, RZ, 0x7f800000 ;  /* 0x7f800000ff08a424 */ /* 0x000fc800078e00ff */
[----:B------:R-:W-:Y:S01]  /*9e80*/  @!P1 IMAD R10, R10, R2, RZ ;  /* 0x000000020a0a9224 */ /* 0x000fe200078e02ff */
[----:B--2---:R-:W-:-:S04]  /*9e90*/  @!P3 IADD3 R4, P0, R12, R3, RZ ;  /* 0x000000030c04b210 */ /* 0x004fc80007f1e0ff */
[----:B------:R-:W-:Y:S02]  /*9ea0*/  @!P3 LEA.HI.X.SX32 R12, R12, R16, 0x1, P0 ;  /* 0x000000100c0cb211 */ /* 0x000fe400000f0eff */
[----:B------:R-:W-:Y:S01]  /*9eb0*/  @!P3 LEA R6, P0, R4, c[0x0][0x200], 0x2 ;  /* 0x000080000406ba11 */ /* 0x000fe200078010ff */
[----:B---3--:R-:W-:-:S03]  /*9ec0*/  @!P3 IMAD.MOV.U32 R5, RZ, RZ, 0x7f800000 ;  /* 0x7f800000ff05b424 */ /* 0x008fc600078e00ff */
[----:B------:R-:W-:Y:S02]  /*9ed0*/  @!P3 LEA.HI.X R7, R4, c[0x0][0x204], R12, 0x2, P0 ;  /* 0x000081000407ba11 */ /* 0x000fe400000f140c */
[----:B------:R-:W-:-:S04]  /*9ee0*/  @!P2 IADD3 R4, P0, R11, R3, RZ ;  /* 0x000000030b04a210 */ /* 0x000fc80007f1e0ff */
[----:B------:R-:W-:Y:S02]  /*9ef0*/  @!P2 LEA.HI.X.SX32 R11, R11, R16, 0x1, P0 ;  /* 0x000000100b0ba211 */ /* 0x000fe400000f0eff */
[----:B------:R-:W-:-:S04]  /*9f00*/  @!P2 LEA R12, P0, R4, c[0x0][0x200], 0x2 ;  /* 0x00008000040caa11 */ /* 0x000fc800078010ff */
[----:B------:R-:W-:Y:S02]  /*9f10*/  @!P2 LEA.HI.X R13, R4, c[0x0][0x204], R11, 0x2, P0 ;  /* 0x00008100040daa11 */ /* 0x000fe400000f140b */
[----:B------:R-:W-:-:S04]  /*9f20*/  @!P1 IADD3 R4, P0, R10, R3, RZ ;  /* 0x000000030a049210 */ /* 0x000fc80007f1e0ff */
[----:B------:R-:W-:Y:S02]  /*9f30*/  @!P1 LEA.HI.X.SX32 R10, R10, R16, 0x1, P0 ;  /* 0x000000100a0a9211 */ /* 0x000fe400000f0eff */
[----:B-1----:R-:W-:-:S04]  /*9f40*/  @!P1 LEA R20, P0, R4, c[0x0][0x200], 0x2 ;  /* 0x0000800004149a11 */ /* 0x002fc800078010ff */
[----:B------:R-:W-:Y:S01]  /*9f50*/  @!P1 LEA.HI.X R21, R4, c[0x0][0x204], R10, 0x2, P0 ;  /* 0x0000810004159a11 */ /* 0x000fe200000f140a */
[----:B------:R-:W-:-:S05]  /*9f60*/  @!P4 IMAD.MOV.U32 R4, RZ, RZ, 0x7f800000 ;  /* 0x7f800000ff04c424 */ /* 0x000fca00078e00ff */
[----:B------:R1:W-:Y:S04]  /*9f70*/  @!P4 STG.E [R14.64], R4 ;  /* 0x000000040e00c986 */ /* 0x0003e8000c101908 */
[----:B------:R2:W-:Y:S04]  /*9f80*/  @!P3 STG.E [R6.64], R5 ;  /* 0x000000050600b986 */ /* 0x0005e8000c101908 */
[----:B------:R2:W-:Y:S01]  /*9f90*/  @!P2 STG.E [R12.64], R8 ;  /* 0x000000080c00a986 */ /* 0x0005e2000c101908 */
[----:B-1----:R-:W-:-:S05]  /*9fa0*/  @!P1 IMAD.MOV.U32 R4, RZ, RZ, 0x7f800000 ;  /* 0x7f800000ff049424 */ /* 0x002fca00078e00ff */
[----:B------:R2:W-:Y:S01]  /*9fb0*/  @!P1 STG.E [R20.64], R4 ;  /* 0x0000000414009986 */ /* 0x0005e2000c101908 */
[----:B------:R-:W-:Y:S05]  /*9fc0*/  @P6 EXIT ;  /* 0x000000000000694d */ /* 0x000fea0003800000 */
[----:B------:R-:W-:Y:S02]  /*9fd0*/  IMAD R2, R9, R2, RZ ;  /* 0x0000000209027224 */ /* 0x000fe400078e02ff */
[----:B------:R-:W-:-:S03]  /*9fe0*/  IMAD.MOV.U32 R0, RZ, RZ, 0x7f800000 ;  /* 0x7f800000ff007424 */ /* 0x000fc600078e00ff */
[----:B------:R-:W-:-:S04]  /*9ff0*/  IADD3 R3, P0, R2, R3, RZ ;  /* 0x0000000302037210 */ /* 0x000fc80007f1e0ff */
[----:B------:R-:W-:Y:S02]  /*a000*/  LEA.HI.X.SX32 R2, R2, R16, 0x1, P0 ;  /* 0x0000001002027211 */ /* 0x000fe400000f0eff */
[----:B--2---:R-:W-:-:S04]  /*a010*/  LEA R4, P0, R3, c[0x0][0x200], 0x2 ;  /* 0x0000800003047a11 */ /* 0x004fc800078010ff */
[----:B------:R-:W-:-:S05]  /*a020*/  LEA.HI.X R5, R3, c[0x0][0x204], R2, 0x2, P0 ;  /* 0x0000810003057a11 */ /* 0x000fca00000f1402 */
[----:B------:R-:W-:Y:S01]  /*a030*/  STG.E [R4.64], R0 ;  /* 0x0000000004007986 */ /* 0x000fe2000c101908 */
[----:B------:R-:W-:Y:S05]  /*a040*/  EXIT ;  /* 0x000000000000794d */ /* 0x000fea0003800000 */
.L_x_1037:
        /* <DEDUP_REMOVED lines=11> */
.L_x_2127:


//--------------------- .text._ZN5flash16flash_fwd_kernelI23Flash_fwd_kernel_traitsILi64ELi128ELi64ELi4ELb0ELb0EN7cutlass10bfloat16_tE19Flash_kernel_traitsILi64ELi128ELi64ELi4ES3_EELb1ELb0ELb0ELb0ELb0ELb0ELb0ELb0EEEvNS_16Flash_fwd_paramsE --------------------------
	.section	.text._ZN5flash16flash_fwd_kernelI23Flash_fwd_kernel_traitsILi64ELi128ELi64ELi4ELb0ELb0EN7cutlass10bfloat16_tE19Flash_kernel_traitsILi64ELi128ELi64ELi4ES3_EELb1ELb0ELb0ELb0ELb0ELb0ELb0ELb0EEEvNS_16Flash_fwd_paramsE,"ax",@progbits
	.sectioninfo	@"SHI_REGISTERS=255"
	.align	128
        .global         _ZN5flash16flash_fwd_kernelI23Flash_fwd_kernel_traitsILi64ELi128ELi64ELi4ELb0ELb0EN7cutlass10bfloat16_tE19Flash_kernel_traitsILi64ELi128ELi64ELi4ES3_EELb1ELb0ELb0ELb0ELb0ELb0ELb0ELb0EEEvNS_16Flash_fwd_paramsE
        .type           _ZN5flash16flash_fwd_kernelI23Flash_fwd_kernel_traitsILi64ELi128ELi64ELi4ELb0ELb0EN7cutlass10bfloat16_tE19Flash_kernel_traitsILi64ELi128ELi64ELi4ES3_EELb1ELb0ELb0ELb0ELb0ELb0ELb0ELb0EEEvNS_16Flash_fwd_paramsE,@function
        .size           _ZN5flash16flash_fwd_kernelI23Flash_fwd_kernel_traitsILi64ELi128ELi64ELi4ELb0ELb0EN7cutlass10bfloat16_tE19Flash_kernel_traitsILi64ELi128ELi64ELi4ES3_EELb1ELb0ELb0ELb0ELb0ELb0ELb0ELb0EEEvNS_16Flash_fwd_paramsE,(.L_x_2128 - _ZN5flash16flash_fwd_kernelI23Flash_fwd_kernel_traitsILi64ELi128ELi64ELi4ELb0ELb0EN7cutlass10bfloat16_tE19Flash_kernel_traitsILi64ELi128ELi64ELi4ES3_EELb1ELb0ELb0ELb0ELb0ELb0ELb0ELb0EEEvNS_16Flash_fwd_paramsE)
        .other          _ZN5flash16flash_fwd_kernelI23Flash_fwd_kernel_traitsILi64ELi128ELi64ELi4ELb0ELb0EN7cutlass10bfloat16_tE19Flash_kernel_traitsILi64ELi128ELi64ELi4ES3_EELb1ELb0ELb0ELb0ELb0ELb0ELb0ELb0EEEvNS_16Flash_fwd_paramsE,@"STO_CUDA_ENTRY STV_DEFAULT"
_ZN5flash16flash_fwd_kernelI23Flash_fwd_kernel_traitsILi64ELi128ELi64ELi4ELb0ELb0EN7cutlass10bfloat16_tE19Flash_kernel_traitsILi64ELi128ELi64ELi4ES3_EELb1ELb0ELb0ELb0ELb0ELb0ELb0ELb0EEEvNS_16Flash_fwd_paramsE:
.text._ZN5flash16flash_fwd_kernelI23Flash_fwd_kernel_traitsILi64ELi128ELi64ELi4ELb0ELb0EN7cutlass10bfloat16_tE19Flash_kernel_traitsILi64ELi128ELi64ELi4ES3_EELb1ELb0ELb0ELb0ELb0ELb0ELb0ELb0EEEvNS_16Flash_fwd_paramsE:
[----:B------:R-:W-:-:S03]  /*0000*/  MOV R1, c[0x0][0x28] ;  /* 0x00000a0000017a02 */ /* 0x000fc60000000f00 */
[----:B------:R-:W-:Y:S01]  /*0010*/  ULDC.U8 UR4, c[0x0][0x304] ;  /* 0x0000c10000047ab9 */ /* 0x000fe20000000000 */
[----:B------:R-:W-:Y:S01]  /*0020*/  IADD3 R1, R1, -0x10, RZ ;  /* 0xfffffff001017810 */ /* 0x000fe20007ffe0ff */
[----:B------:R-:W-:Y:S01]  /*0030*/  ULDC.64 UR18, c[0x0][0x2f0] ;  /* 0x0000bc0000127ab9 */ /* 0x000fe20000000a00 */
[----:B------:R-:W-:Y:S01]  /*0040*/  ISETP.NE.AND P1, PT, RZ, UR4, PT ;  /* 0x00000004ff007c0c */ /* 0x000fe2000bf25270 */
[----:B------:R-:W-:Y:S01]  /*0050*/  IMAD.U32 R2, RZ, RZ, UR18 ;  /* 0x00000012ff027e24 */ /* 0x000fe2000f8e00ff */
[----:B------:R-:W-:Y:S01]  /*0060*/  ULDC.64 UR16, c[0x0][0x118] ;  /* 0x0000460000107ab9 */ /* 0x000fe20000000a00 */
[----:B------:R-:W-:Y:S02]  /*0070*/  IMAD.U32 R3, RZ, RZ, UR19 ;  /* 0x00000013ff037e24 */ /* 0x000fe4000f8e00ff */
[----:B------:R-:W-:-:S08]  /*0080*/  IMAD.MOV.U32 R6, RZ, RZ, c[0x0][0x2f8] ;  /* 0x0000be00ff067624 */ /* 0x000fd000078e00ff */
[----:B------:R1:W2:Y:S01]  /*0090*/  @P1 LDG.E.64 R4, [R2.64] ;  /* 0x0000001002041981 */ /* 0x0002a2000c1e1b00 */
[----:B------:R-:W-:Y:S02]  /*00a0*/  IMAD.MOV.U32 R7, RZ, RZ, c[0x0][0x2fc] ;  /* 0x0000bf00ff077624 */ /* 0x000fe400078e00ff */
[----:B-1----:R-:W-:Y:S02]  /*00b0*/  @P1 IMAD.MOV.U32 R2, RZ, RZ, R6 ;  /* 0x000000ffff021224 */ /* 0x002fe400078e0006 */
[----:B------:R-:W-:-:S06]  /*00c0*/  @P1 IMAD.MOV.U32 R3, RZ, RZ, R7 ;  /* 0x000000ffff031224 */ /* 0x000fcc00078e0007 */
[----:B------:R-:W3:Y:S01]  /*00d0*/  @P1 LDG.E.64 R2, [R2.64] ;  /* 0x0000001002021981 */ /* 0x000ee2000c1e1b00 */
[----:B------:R-:W1:Y:S01]  /*00e0*/  LDC.U8 R8, c[0x0][0x312] ;  /* 0x0000c480ff087b82 */ /* 0x000e620000000000 */
[----:B------:R-:W-:Y:S02]  /*00f0*/  ISETP.NE.U32.AND P3, PT, RZ, c[0x0][0x240], PT ;  /* 0x00009000ff007a0c */ /* 0x000fe40003f65070 */
[----:B------:R-:W4:Y:S01]  /*0100*/  S2R R183, SR_CTAID.X ;  /* 0x0000000000b77919 */ /* 0x000f220000002500 */
[----:B------:R-:W-:Y:S02]  /*0110*/  MOV R22, 0x4 ;  /* 0x0000000400167802 */ /* 0x000fe40000000f00 */
[----:B------:R-:W-:Y:S01]  /*0120*/  ISETP.NE.AND.EX P3, PT, RZ, c[0x0][0x244], PT, P3 ;  /* 0x00009100ff007a0c */ /* 0x000fe20003f65330 */
[----:B------:R-:W4:Y:S01]  /*0130*/  S2R R18, SR_CTAID.Y ;  /* 0x0000000000127919 */ /* 0x000f220000002600 */
[----:B------:R-:W-:-:S03]  /*0140*/  MOV R248, 0xffffffff ;  /* 0xffffffff00f87802 */ /* 0x000fc60000000f00 */
[----:B------:R-:W4:Y:S04]  /*0150*/  S2R R21, SR_CTAID.Z ;  /* 0x0000000000157919 */ /* 0x000f280000002700 */
[----:B------:R-:W4:Y:S01]  /*0160*/  S2R R42, SR_TID.X ;  /* 0x00000000002a7919 */ /* 0x000f220000002100 */
[----:B-1----:R-:W-:Y:S02]  /*0170*/  ISETP.NE.AND P4, PT, R8, RZ, PT ;  /* 0x000000ff0800720c */ /* 0x002fe40003f85270 */
[----:B----4-:R-:W-:-:S04]  /*0180*/  LOP3.LUT R0, R21, R183, R18, 0xfe, !PT ;  /* 0x000000b715007212 */ /* 0x010fc800078efe12 */
[----:B------:R-:W-:-:S13]  /*0190*/  LOP3.LUT P2, RZ, R0, R42, RZ, 0xfc, !PT ;  /* 0x0000002a00ff7212 */ /* 0x000fda000784fcff */
[----:B------:R-:W-:Y:S02]  /*01a0*/  @!P2 IMAD.MOV.U32 R8, RZ, RZ, c[0x0][0x308] ;  /* 0x0000c200ff08a624 */ /* 0x000fe400078e00ff */
[----:B------:R-:W-:Y:S01]  /*01b0*/  @!P2 IMAD.MOV.U32 R9, RZ, RZ, c[0x0][0x30c] ;  /* 0x0000c300ff09a624 */ /* 0x000fe200078e00ff */
[----:B--2---:R1:W2:Y:S08]  /*01c0*/  @P1 R2UR UR18, R4 ;  /* 0x00000000041213c2 */ /* 0x0042b000000e0000 */
[----:B------:R1:W4:Y:S02]  /*01d0*/  @P1 R2UR UR19, R5 ;  /* 0x00000000051313c2 */ /* 0x00032400000e0000 */
[----:B-1----:R-:W-:Y:S01]  /*01e0*/  IMAD.WIDE R4, R18, R22, c[0x0][0x240] ;  /* 0x0000900012047625 */ /* 0x002fe200078e0216 */
[----:B---3--:R-:W-:-:S03]  /*01f0*/  @P1 IADD3 R6, P0, R2, c[0x0][0x300], RZ ;  /* 0x0000c00002061a10 */ /* 0x008fc60007f1e0ff */
[----:B--2---:R-:W-:Y:S02]  /*0200*/  IMAD.U32 R2, RZ, RZ, UR18 ;  /* 0x00000012ff027e24 */ /* 0x004fe4000f8e00ff */
[----:B------:R-:W-:Y:S01]  /*0210*/  @P1 IMAD.X R7, RZ, RZ, R3, P0 ;  /* 0x000000ffff071224 */ /* 0x000fe200000e0603 */
[----:B------:R-:W-:Y:S01]  /*0220*/  ISETP.NE.U32.AND P0, PT, RZ, c[0x0][0x250], PT ;  /* 0x00009400ff007a0c */ /* 0x000fe20003f05070 */
[----:B----4-:R-:W-:Y:S01]  /*0230*/  IMAD.U32 R3, RZ, RZ, UR19 ;  /* 0x00000013ff037e24 */ /* 0x010fe2000f8e00ff */
[----:B------:R-:W-:Y:S02]  /*0240*/  ISETP.EQ.U32.AND P1, PT, RZ, c[0x0][0x248], PT ;  /* 0x00009200ff007a0c */ /* 0x000fe40003f22070 */
[----:B------:R-:W-:Y:S02]  /*0250*/  ISETP.NE.AND.EX P0, PT, RZ, c[0x0][0x254], PT, P0 ;  /* 0x00009500ff007a0c */ /* 0x000fe40003f05300 */
[----:B------:R1:W-:Y:S01]  /*0260*/  @!P2 STG.E.64 [R8.64], R2 ;  /* 0x000000020800a986 */ /* 0x0003e2000c101b10 */
[----:B------:R-:W-:-:S02]  /*0270*/  SHF.R.S32.HI R19, RZ, 0x1f, R42 ;  /* 0x0000001fff137819 */ /* 0x000fc4000001142a */
[----:B------:R-:W-:Y:S01]  /*0280*/  ISETP.EQ.OR.EX P1, PT, RZ, c[0x0][0x24c], !P4, P1 ;  /* 0x00009300ff007a0c */ /* 0x000fe20006722710 */
[----:B-1----:R-:W-:Y:S02]  /*0290*/  @!P2 IMAD.MOV.U32 R2, RZ, RZ, R6 ;  /* 0x000000ffff02a224 */ /* 0x002fe400078e0006 */
[----:B------:R-:W-:-:S05]  /*02a0*/  @!P2 IMAD.MOV.U32 R3, RZ, RZ, R7 ;  /* 0x000000ffff03a224 */ /* 0x000fca00078e0007 */
[----:B------:R1:W-:Y:S04]  /*02b0*/  @!P2 STG.E.64 [R8.64+0x8], R2 ;  /* 0x000008020800a986 */ /* 0x0003e8000c101b10 */
[----:B------:R2:W3:Y:S04]  /*02c0*/  @P3 LDG.E R248, [R4.64] ;  /* 0x0000001004f83981 */ /* 0x0004e8000c1e1900 */
[----:B--2---:R-:W3:Y:S01]  /*02d0*/  @P3 LDG.E R4, [R4.64+0x4] ;  /* 0x0000041004043981 */ /* 0x004ee2000c1e1900 */
[----:B-1----:R-:W-:Y:S02]  /*02e0*/  IMAD.MOV.U32 R8, RZ, RZ, RZ ;  /* 0x000000ffff087224 */ /* 0x002fe400078e00ff */
[----:B------:R-:W-:Y:S01]  /*02f0*/  @P0 IMAD.WIDE R2, R18, R22, c[0x0][0x250] ;  /* 0x0000940012020625 */ /* 0x000fe200078e0216 */
[----:B------:R-:W-:-:S02]  /*0300*/  LEA.HI R17, R19, R42, RZ, 0x5 ;  /* 0x0000002a13117211 */ /* 0x000fc400078f28ff */
[----:B------:R-:W-:Y:S01]  /*0310*/  ISETP.NE.U32.AND P2, PT, RZ, c[0x0][0x248], PT ;  /* 0x00009200ff007a0c */ /* 0x000fe20003f45070 */
[C---:B------:R-:W-:Y:S01]  /*0320*/  IMAD R0, R18.reuse, c[0x0][0x1c0], R21 ;  /* 0x0000700012007a24 */ /* 0x040fe200078e0215 */
[----:B------:R1:W5:Y:S01]  /*0330*/  @P0 LDG.E R8, [R2.64] ;  /* 0x0000001002080981 */ /* 0x000362000c1e1900 */
[----:B------:R-:W-:Y:S01]  /*0340*/  IMAD.MOV.U32 R9, RZ, RZ, -0x1 ;  /* 0xffffffffff097424 */ /* 0x000fe200078e00ff */
[----:B------:R-:W-:Y:S01]  /*0350*/  ISETP.NE.AND.EX P2, PT, RZ, c[0x0][0x24c], PT, P2 ;  /* 0x00009300ff007a0c */ /* 0x000fe20003f45320 */
[----:B------:R-:W-:Y:S01]  /*0360*/  IMAD.WIDE R10, R18, R22, c[0x0][0x248] ;  /* 0x00009200120a7625 */ /* 0x000fe200078e0216 */
[----:B------:R-:W-:-:S04]  /*0370*/  SHF.L.U32 R0, R0, 0x5, RZ ;  /* 0x0000000500007819 */ /* 0x000fc800000006ff */
[----:B------:R2:W5:Y:S01]  /*0380*/  @!P1 LDG.E R9, [R10.64] ;  /* 0x000000100a099981 */ /* 0x000562000c1e1900 */
[----:B-1----:R-:W-:-:S05]  /*0390*/  LOP3.LUT R2, R17, 0xffffffe0, RZ, 0xc0, !PT ;  /* 0xffffffe011027812 */ /* 0x002fca00078ec0ff */
[----:B------:R-:W-:-:S05]  /*03a0*/  IMAD.IADD R249, R42, 0x1, -R2 ;  /* 0x000000012af97824 */ /* 0x000fca00078e0a02 */
[--C-:B------:R-:W-:Y:S02]  /*03b0*/  IADD3 R216, P1, P0, R0, R6, R249.reuse ;  /* 0x0000000600d87210 */ /* 0x100fe4000783e0f9 */
[----:B------:R-:W-:Y:S02]  /*03c0*/  SHF.R.S32.HI R0, RZ, 0x1f, R0 ;  /* 0x0000001fff007819 */ /* 0x000fe40000011400 */
[----:B------:R-:W-:-:S04]  /*03d0*/  SHF.R.S32.HI R2, RZ, 0x1f, R249 ;  /* 0x0000001fff027819 */ /* 0x000fc800000114f9 */
[----:B------:R-:W-:Y:S01]  /*03e0*/  IADD3.X R206, R0, R7, R2, P1, P0 ;  /* 0x0000000700ce7210 */ /* 0x000fe20000fe0402 */
[----:B---3--:R-:W-:Y:S02]  /*03f0*/  @P3 IMAD.IADD R14, R4, 0x1, -R248 ;  /* 0x00000001040e3824 */ /* 0x008fe400078e0af8 */
[----:B------:R-:W-:Y:S01]  /*0400*/  @!P3 IMAD.MOV.U32 R14, RZ, RZ, c[0x0][0x214] ;  /* 0x00008500ff0eb624 */ /* 0x000fe200078e00ff */
[----:B------:R-:W-:Y:S05]  /*0410*/  @!P2 BRA `(.L_x_1038) ;  /* 0x000000400000a947 */ /* 0x000fea0003800000 */
[----:B--2---:R-:W2:Y:S02]  /*0420*/  @P4 LDG.E R0, [R10.64+0x4] ;  /* 0x000004100a004981 */ /* 0x004ea4000c1e1900 */
[----:B--2--5:R-:W-:-:S06]  /*0430*/  @P4 IADD3 R0, R0, -R9, RZ ;  /* 0x8000000900004210 */ /* 0x024fcc0007ffe0ff */
[----:B------:R1:W5:Y:S01]  /*0440*/  @!P4 LDG.E R0, [R10.64] ;  /* 0x000000100a00c981 */ /* 0x000362000c1e1900 */
[----:B------:R-:W-:Y:S05]  /*0450*/  BRA `(.L_x_1039) ;  /* 0x0000001000007947 */ /* 0x000fea0003800000 */
.L_x_1038:
[----:B--2---:R-:W-:Y:S02]  /*0460*/  MOV R0, c[0x0][0x218] ;  /* 0x0000860000007a02 */ /* 0x004fe40000000f00 */
.L_x_1039:
        /* <DEDUP_REMOVED lines=18> */
[----:B------:R-:W2:Y:S01]  /*0590*/  LDC.U8 R201, c[0x0][0x2d8] ;  /* 0x0000b600ffc97b82 */ /* 0x000ea20000000000 */
[----:B------:R-:W-:-:S11]  /*05a0*/  ISETP.NE.AND P0, PT, R9, -0x1, PT ;  /* 0xffffffff0900780c */ /* 0x000fd60003f05270 */
[----:B------:R-:W-:Y:S01]  /*05b0*/  @!P1 SHF.R.S32.HI R4, RZ, 0x1f, R18 ;  /* 0x0000001fff049819 */ /* 0x000fe20000011412 */
[----:B------:R-:W-:Y:S01]  /*05c0*/  @P1 IMAD.WIDE.U32 R2, R248, c[0x0][0x190], RZ ;  /* 0x00006400f8021a25 */ /* 0x000fe200078e00ff */
[----:B------:R-:W-:-:S03]  /*05d0*/  @P0 IADD3 R0, R8, R9, RZ ;  /* 0x0000000908000210 */ /* 0x000fc60007ffe0ff */
[----:B------:R-:W-:Y:S01]  /*05e0*/  @!P1 IMAD R6, R4, c[0x0][0x178], RZ ;  /* 0x00005e0004069a24 */ /* 0x000fe200078e02ff */
[----:B------:R-:W-:Y:S01]  /*05f0*/  @P1 MOV R7, R2 ;  /* 0x0000000200071202 */ /* 0x000fe20000000f00 */
[----:B-1----:R-:W-:Y:S02]  /*0600*/  @P1 IMAD R11, R248, c[0x0][0x194], R3 ;  /* 0x00006500f80b1a24 */ /* 0x002fe400078e0203 */
        /* <DEDUP_REMOVED lines=8> */
[----:B--2---:R-:W-:Y:S01]  /*0690*/  SHF.R.S32.HI R0, RZ, 0x1f, R8 ;  /* 0x0000001fff007819 */ /* 0x004fe20000011408 */
        /* <DEDUP_REMOVED lines=10> */
.L_x_1041:
[----:B--2---:R-:W-:Y:S02]  /*0740*/  IABS R4, c[0x0][0x1c8] ;  /* 0x0000720000047a13 */ /* 0x004fe40000000000 */
        /* <DEDUP_REMOVED lines=41> */
.L_x_1042:
[CC--:B------:R-:W-:Y:S01]  /*09e0*/  LEA.HI R0, R19.reuse, R42.reuse, RZ, 0x3 ;  /* 0x0000002a13007211 */ /* 0x0c0fe200078f18ff */
[----:B------:R-:W-:Y:S01]  /*09f0*/  IMAD.IADD R246, R14, 0x1, -R246 ;  /* 0x000000010ef67824 */ /* 0x000fe200078e0af6 */
[----:B------:R-:W-:Y:S01]  /*0a00*/  LEA.HI R4, R19, R42, RZ, 0x6 ;  /* 0x0000002a13047211 */ /* 0x000fe200078f30ff */
[----:B------:R-:W-:Y:S01]  /*0a10*/  IMAD R5, R5, c[0x0][0x1a8], RZ ;  /* 0x00006a0005057a24 */ /* 0x000fe200078e02ff */
[----:B------:R-:W-:Y:S01]  /*0a20*/  SHF.R.S32.HI R242, RZ, 0x3, R0 ;  /* 0x00000003fff27819 */ /* 0x000fe20000011400 */
[----:B------:R-:W-:Y:S01]  /*0a30*/  BSSY B0, `(.L_x_1043) ;  /* 0x0000026000007945 */ /* 0x000fe20003800000 */
[----:B------:R-:W-:Y:S01]  /*0a40*/  LOP3.LUT R2, R0, 0xfffffff8, RZ, 0xc0, !PT ;  /* 0xfffffff800027812 */ /* 0x000fe200078ec0ff */
[----:B------:R-:W-:Y:S01]  /*0a50*/  IMAD.SHL.U32 R4, R4, 0x8, RZ ;  /* 0x0000000804047824 */ /* 0x000fe200078e00ff */
[----:B------:R-:W-:Y:S01]  /*0a60*/  SHF.R.S32.HI R243, RZ, 0x1f, R242 ;  /* 0x0000001ffff37819 */ /* 0x000fe200000114f2 */
[----:B------:R-:W-:Y:S01]  /*0a70*/  IMAD.SHL.U32 R0, R242, 0x40, RZ ;  /* 0x00000040f2007824 */ /* 0x000fe200078e00ff */
[----:B------:R-:W-:Y:S01]  /*0a80*/  SHF.R.S32.HI R154, RZ, 0x5, R17 ;  /* 0x00000005ff9a7819 */ /* 0x000fe20000011411 */
[----:B------:R-:W-:-:S02]  /*0a90*/  IMAD.IADD R20, R42, 0x1, -R2 ;  /* 0x000000012a147824 */ /* 0x000fc400078e0a02 */
[----:B------:R-:W-:Y:S01]  /*0aa0*/  IMAD.WIDE R238, R183, 0x80, R242 ;  /* 0x00000080b7ee7825 */ /* 0x000fe200078e02f2 */
[----:B------:R-:W-:-:S03]  /*0ab0*/  LOP3.LUT R0, R0, 0x1c0, RZ, 0xc0, !PT ;  /* 0x000001c000007812 */ /* 0x000fc600078ec0ff */
[----:B------:R-:W-:-:S05]  /*0ac0*/  IMAD.SHL.U32 R240, R20, 0x8, RZ ;  /* 0x0000000814f07824 */ /* 0x000fca00078e00ff */
[----:B------:R-:W-:Y:S02]  /*0ad0*/  LOP3.LUT R3, R0, 0x38, R240, 0xf8, !PT ;  /* 0x0000003800037812 */ /* 0x000fe400078ef8f0 */
[----:B------:R-:W-:Y:S02]  /*0ae0*/  SHF.R.U32.HI R0, RZ, 0x3, R0 ;  /* 0x00000003ff007819 */ /* 0x000fe40000011600 */
[----:B------:R-:W-:Y:S02]  /*0af0*/  IADD3 R2, P0, R240, R7, RZ ;  /* 0x00000007f0027210 */ /* 0x000fe40007f1e0ff */
[----:B------:R-:W-:Y:S02]  /*0b00*/  SHF.R.S32.HI R241, RZ, 0x1f, R240 ;  /* 0x0000001ffff17819 */ /* 0x000fe400000114f0 */
[----:B------:R-:W-:-:S03]  /*0b10*/  LOP3.LUT R0, R3, R0, RZ, 0x3c, !PT ;  /* 0x0000000003007212 */ /* 0x000fc600078e3cff */
[----:B------:R-:W-:Y:S01]  /*0b20*/  IMAD.X R3, R241, 0x1, R11, P0 ;  /* 0x00000001f1037824 */ /* 0x000fe200000e060b */
[----:B------:R-:W-:Y:S02]  /*0b30*/  ISETP.GE.AND P0, PT, R242, R246, PT ;  /* 0x000000f6f200720c */ /* 0x000fe40003f06270 */
[----:B------:R-:W-:Y:S01]  /*0b40*/  LOP3.LUT R4, R0, 0xfffffe00, R4, 0xf8, !PT ;  /* 0xfffffe0000047812 */ /* 0x000fe200078ef804 */
[C---:B------:R-:W-:Y:S01]  /*0b50*/  IMAD R0, R21.reuse, c[0x0][0x1ac], R5 ;  /* 0x00006b0015007a24 */ /* 0x040fe200078e0205 */
[----:B------:R-:W-:Y:S01]  /*0b60*/  SHF.R.S32.HI R11, RZ, 0x1f, R10 ;  /* 0x0000001fff0b7819 */ /* 0x000fe2000001140a */
[----:B------:R-:W-:-:S04]  /*0b70*/  IMAD.WIDE.U32 R8, R21, c[0x0][0x1a8], R2 ;  /* 0x00006a0015087a25 */ /* 0x000fc800078e0002 */
[----:B------:R-:W-:Y:S02]  /*0b80*/  IMAD.SHL.U32 R199, R4, 0x2, RZ ;  /* 0x0000000204c77824 */ /* 0x000fe400078e00ff */
[----:B------:R-:W-:Y:S02]  /*0b90*/  IMAD.IADD R7, R9, 0x1, R0 ;  /* 0x0000000109077824 */ /* 0x000fe400078e0200 */
        /* <DEDUP_REMOVED lines=15> */
.L_x_1044:
[----:B------:R-:W-:Y:S05]  /*0c90*/  BSYNC B0 ;  /* 0x0000000000007941 */ /* 0x000fea0003800000 */
.L_x_1043:
[----:B------:R-:W-:Y:S01]  /*0ca0*/  IADD3 R251, R242, 0x10, RZ ;  /* 0x00000010f2fb7810 */ /* 0x000fe20007ffe0ff */
[----:B------:R-:W-:Y:S03]  /*0cb0*/  BSSY B0, `(.L_x_1045) ;  /* 0x0000014000007945 */ /* 0x000fe60003800000 */
[----:B------:R-:W-:-:S13]  /*0cc0*/  ISETP.GE.AND P0, PT, R251, R246, PT ;  /* 0x000000f6fb00720c */ /* 0x000fda0003f06270 */
[----:B------:R-:W-:Y:S05]  /*0cd0*/  @P0 BRA `(.L_x_1046) ;  /* 0x0000011000000947 */ /* 0x000fea0003800000 */
[----:B------:R-:W-:-:S13]  /*0ce0*/  ISETP.GE.AND P0, PT, R240, c[0x0][0x220], PT ;  /* 0x00008800f0007a0c */ /* 0x000fda0003f06270 */
[----:B------:R3:W-:Y:S01]  /*0cf0*/  @P0 STS.128 [R199+0x800], RZ ;  /* 0x000800ffc7000388 */ /* 0x0007e20000000c00 */
        /* <DEDUP_REMOVED lines=15> */
.L_x_1046:
[----:B------:R-:W-:Y:S05]  /*0df0*/  BSYNC B0 ;  /* 0x0000000000007941 */ /* 0x000fea0003800000 */
.L_x_1045:
        /* <DEDUP_REMOVED lines=21> */
.L_x_1048:
[----:B------:R-:W-:Y:S05]  /*0f50*/  BSYNC B0 ;  /* 0x0000000000007941 */ /* 0x000fea0003800000 */
.L_x_1047:
        /* <DEDUP_REMOVED lines=21> */
.L_x_1050:
[----:B------:R-:W-:Y:S05]  /*10b0*/  BSYNC B0 ;  /* 0x0000000000007941 */ /* 0x000fea0003800000 */
.L_x_1049:
[----:B------:R-:W-:Y:S01]  /*10c0*/  IADD3 R0, R242, 0x40, RZ ;  /* 0x00000040f2007810 */ /* 0x000fe20007ffe0ff */
[----:B------:R-:W-:Y:S03]  /*10d0*/  BSSY B0, `(.L_x_1051) ;  /* 0x0000015000007945 */ /* 0x000fe60003800000 */
[----:B------:R-:W-:Y:S01]  /*10e0*/  ISETP.GE.AND P0, PT, R0, R246, PT ;  /* 0x000000f60000720c */ /* 0x000fe20003f06270 */
[----:B------:R1:W-:-:S12]  /*10f0*/  STL [R1+0xc], R0 ;  /* 0x00000c0001007387 */ /* 0x0003d80000100800 */
[----:B------:R-:W-:Y:S05]  /*1100*/  @P0 BRA `(.L_x_1052) ;  /* 0x0000011000000947 */ /* 0x000fea0003800000 */
[----:B------:R-:W-:-:S13]  /*1110*/  ISETP.GE.AND P0, PT, R240, c[0x0][0x220], PT ;  /* 0x00008800f0007a0c */ /* 0x000fda0003f06270 */
[----:B------:R1:W-:Y:S01]  /*1120*/  @P0 STS.128 [R199+0x2000], RZ ;  /* 0x002000ffc7000388 */ /* 0x0003e20000000c00 */
[----:B------:R-:W-:Y:S05]  /*1130*/  @P0 BRA `(.L_x_1052) ;  /* 0x000000e000000947 */ /* 0x000fea0003800000 */
[----:B--2---:R-:W-:Y:S01]  /*1140*/  IADD3 R4, P0, R238, 0x40, RZ ;  /* 0x00000040ee047810 */ /* 0x004fe20007f1e0ff */
[----:B------:R-:W-:Y:S01]  /*1150*/  IMAD.MOV.U32 R2, RZ, RZ, R8 ;  /* 0x000000ffff027224 */ /* 0x000fe200078e0008 */
[----:B------:R-:W-:-:S03]  /*1160*/  MOV R3, R7 ;  /* 0x0000000700037202 */ /* 0x000fc60000000f00 */
[----:B-1----:R-:W-:Y:S02]  /*1170*/  IMAD.X R0, RZ, RZ, R239, P0 ;  /* 0x000000ffff007224 */ /* 0x002fe400000e06ef */
        /* <DEDUP_REMOVED lines=10> */
.L_x_1052:
[----:B------:R-:W-:Y:S05]  /*1220*/  BSYNC B0 ;  /* 0x0000000000007941 */ /* 0x000fea0003800000 */
.L_x_1051:
[----:B-1----:R-:W-:Y:S01]  /*1230*/  IADD3 R0, R242, 0x50, RZ ;  /* 0x00000050f2007810 */ /* 0x002fe20007ffe0ff */
        /* <DEDUP_REMOVED lines=21> */
.L_x_1054:
[----:B------:R-:W-:Y:S05]  /*1390*/  BSYNC B0 ;  /* 0x0000000000007941 */ /* 0x000fea0003800000 */
.L_x_1053:
        /* <DEDUP_REMOVED lines=22> */
.L_x_1056:
[----:B------:R-:W-:Y:S05]  /*1500*/  BSYNC B0 ;  /* 0x0000000000007941 */ /* 0x000fea0003800000 */
.L_x_1055:
[----:B-1----:R-:W-:Y:S01]  /*1510*/  IADD3 R0, R242, 0x70, RZ ;  /* 0x00000070f2007810 */ /* 0x002fe20007ffe0ff */
[----:B------:R-:W-:Y:S01]  /*1520*/  IMAD.MOV.U32 R182, RZ, RZ, c[0x0][0x198] ;  /* 0x00006600ffb67624 */ /* 0x000fe200078e00ff */
[----:B------:R-:W-:Y:S01]  /*1530*/  BSSY B0, `(.L_x_1057) ;  /* 0x0000018000007945 */ /* 0x000fe20003800000 */
[----:B------:R-:W-:Y:S01]  /*1540*/  IMAD.MOV.U32 R181, RZ, RZ, 0x6 ;  /* 0x00000006ffb57424 */ /* 0x000fe200078e00ff */
[----:B------:R-:W-:Y:S01]  /*1550*/  ISETP.GE.AND P0, PT, R0, R246, PT ;  /* 0x000000f60000720c */ /* 0x000fe20003f06270 */
[----:B------:R1:W-:Y:S01]  /*1560*/  STL [R1], R0 ;  /* 0x0000000001007387 */ /* 0x0003e20000100800 */
[C---:B------:R-:W-:Y:S02]  /*1570*/  IMAD.SHL.U32 R185, R182.reuse, 0x40, RZ ;  /* 0x00000040b6b97824 */ /* 0x040fe400078e00ff */
[----:B------:R-:W-:-:S09]  /*1580*/  SHF.L.U64.HI R181, R182, R181, c[0x0][0x19c] ;  /* 0x00006700b6b57619 */ /* 0x000fd200000102b5 */
[----:B------:R-:W-:Y:S05]  /*1590*/  @P0 BRA `(.L_x_1058) ;  /* 0x0000011000000947 */ /* 0x000fea0003800000 */
[----:B------:R-:W-:-:S13]  /*15a0*/  ISETP.GE.AND P0, PT, R240, c[0x0][0x220], PT ;  /* 0x00008800f0007a0c */ /* 0x000fda0003f06270 */
[----:B------:R1:W-:Y:S01]  /*15b0*/  @P0 STS.128 [R199+0x3800], RZ ;  /* 0x003800ffc7000388 */ /* 0x0003e20000000c00 */
[----:B------:R-:W-:Y:S05]  /*15c0*/  @P0 BRA `(.L_x_1058) ;  /* 0x000000e000000947 */ /* 0x000fea0003800000 */
[----:B------:R-:W-:Y:S01]  /*15d0*/  IADD3 R6, P0, R238, 0x70, RZ ;  /* 0x00000070ee067810 */ /* 0x000fe20007f1e0ff */
[----:B------:R-:W-:Y:S01]  /*15e0*/  IMAD.MOV.U32 R2, RZ, RZ, R8 ;  /* 0x000000ffff027224 */ /* 0x000fe200078e0008 */
[----:B------:R-:W-:-:S03]  /*15f0*/  MOV R3, R7 ;  /* 0x0000000700037202 */ /* 0x000fc60000000f00 */
[----:B-1----:R-:W-:Y:S02]  /*1600*/  IMAD.X R0, RZ, RZ, R239, P0 ;  /* 0x000000ffff007224 */ /* 0x002fe400000e06ef */
[----:B--2---:R-:W-:-:S04]  /*1610*/  IMAD.WIDE.U32 R4, R6, c[0x0][0x190], R2 ;  /* 0x0000640006047a25 */ /* 0x004fc800078e0002 */
        /* <DEDUP_REMOVED lines=9> */
.L_x_1058:
[----:B------:R-:W-:Y:S05]  /*16b0*/  BSYNC B0 ;  /* 0x0000000000007941 */ /* 0x000fea0003800000 */
.L_x_1057:
[----:B------:R-:W-:Y:S01]  /*16c0*/  IMAD R6, R243, c[0x0][0x198], RZ ;  /* 0x00006600f3067a24 */ /* 0x000fe200078e02ff */
[----:B------:R-:W-:Y:S01]  /*16d0*/  LEA.HI R14, R19, R42, RZ, 0x4 ;  /* 0x0000002a130e7211 */ /* 0x000fe200078f20ff */
[----:B-1----:R-:W-:Y:S01]  /*16e0*/  IMAD R0, R243, c[0x0][0x1a0], RZ ;  /* 0x00006800f3007a24 */ /* 0x002fe200078e02ff */
[----:B------:R-:W-:Y:S01]  /*16f0*/  LEA.HI.SX32 R41, R200, 0xffffffff, 0x1a ;  /* 0xffffffffc8297811 */ /* 0x000fe200078fd2ff */
[--C-:B--2---:R-:W-:Y:S01]  /*1700*/  IMAD.WIDE.U32 R4, R242, c[0x0][0x198], R240.reuse ;  /* 0x00006600f2047a25 */ /* 0x104fe200078e00f0 */
[----:B------:R-:W-:Y:S01]  /*1710*/  LOP3.LUT R7, R14, 0xfffffff0, RZ, 0xc0, !PT ;  /* 0xfffffff00e077812 */ /* 0x000fe200078ec0ff */
[----:B------:R-:W-:Y:S01]  /*1720*/  BSSY B0, `(.L_x_1059) ;  /* 0x000002e000007945 */ /* 0x000fe20003800000 */
[----:B------:R-:W-:Y:S01]  /*1730*/  MOV R21, 0x20 ;  /* 0x0000002000157802 */ /* 0x000fe20000000f00 */
[----:B------:R-:W-:Y:S01]  /*1740*/  IMAD.WIDE.U32 R2, R242, c[0x0][0x1a0], R240 ;  /* 0x00006800f2027a25 */ /* 0x000fe200078e00f0 */
[----:B------:R-:W-:-:S03]  /*1750*/  IADD3 R4, P1, R15, R4, RZ ;  /* 0x000000040f047210 */ /* 0x000fc60007f3e0ff */
[----:B------:R-:W-:Y:S01]  /*1760*/  IMAD R8, R242, c[0x0][0x19c], R6 ;  /* 0x00006700f2087a24 */ /* 0x000fe200078e0206 */
[----:B------:R-:W-:Y:S01]  /*1770*/  IADD3 R2, P0, R12, R2, RZ ;  /* 0x000000020c027210 */ /* 0x000fe20007f1e0ff */
[----:B------:R-:W-:Y:S01]  /*1780*/  IMAD R6, R242, c[0x0][0x1a4], R0 ;  /* 0x00006900f2067a24 */ /* 0x000fe200078e0200 */
[----:B------:R-:W-:Y:S01]  /*1790*/  IADD3 R0, -R7, R42, RZ ;  /* 0x0000002a07007210 */ /* 0x000fe20007ffe1ff */
[----:B------:R-:W-:Y:S01]  /*17a0*/  IMAD R7, R11, c[0x0][0x1b0], RZ ;  /* 0x00006c000b077a24 */ /* 0x000fe200078e02ff */
[----:B------:R-:W-:Y:S02]  /*17b0*/  IADD3.X R5, R16, R5, R8, P1, !PT ;  /* 0x0000000510057210 */ /* 0x000fe40000ffe408 */
[----:B------:R-:W-:Y:S01]  /*17c0*/  IADD3.X R3, R13, R3, R6, P0, !PT ;  /* 0x000000030d037210 */ /* 0x000fe200007fe406 */
[----:B------:R-:W-:Y:S01]  /*17d0*/  IMAD R6, R11, c[0x0][0x1b8], RZ ;  /* 0x00006e000b067a24 */ /* 0x000fe200078e02ff */
[----:B------:R-:W-:Y:S01]  /*17e0*/  SHF.R.S32.HI R8, RZ, 0x1f, R0 ;  /* 0x0000001fff087819 */ /* 0x000fe20000011400 */
[C---:B------:R-:W-:Y:S01]  /*17f0*/  IMAD R7, R10.reuse, c[0x0][0x1b4], R7 ;  /* 0x00006d000a077a24 */ /* 0x040fe200078e0207 */
[----:B------:R-:W-:Y:S01]  /*1800*/  SHF.R.S32.HI R11, RZ, 0x1f, R41 ;  /* 0x0000001fff0b7819 */ /* 0x000fe20000011429 */
[----:B------:R-:W-:Y:S01]  /*1810*/  IMAD R9, R10, c[0x0][0x1bc], R6 ;  /* 0x00006f000a097a24 */ /* 0x000fe200078e0206 */
[----:B------:R-:W-:Y:S01]  /*1820*/  LEA.HI R8, R8, R0, RZ, 0x3 ;  /* 0x0000000008087211 */ /* 0x000fe200078f18ff */
[----:B------:R-:W-:-:S03]  /*1830*/  IMAD.WIDE.U32 R210, R10, c[0x0][0x1b0], R4 ;  /* 0x00006c000ad27a25 */ /* 0x000fc600078e0004 */
[----:B------:R-:W-:Y:S01]  /*1840*/  LOP3.LUT R6, R8, 0xfffffff8, RZ, 0xc0, !PT ;  /* 0xfffffff808067812 */ /* 0x000fe200078ec0ff */
[----:B------:R-:W-:-:S03]  /*1850*/  IMAD.WIDE.U32 R244, R10, c[0x0][0x1b8], R2 ;  /* 0x00006e000af47a25 */ /* 0x000fc600078e0002 */
[----:B------:R-:W-:Y:S01]  /*1860*/  IADD3 R12, R0, -R6, RZ ;  /* 0x80000006000c7210 */ /* 0x000fe20007ffe0ff */
[----:B------:R-:W-:Y:S01]  /*1870*/  IMAD R10, R41, -0x40, R40 ;  /* 0xffffffc0290a7824 */ /* 0x000fe200078e0228 */
[----:B------:R-:W-:Y:S01]  /*1880*/  IADD3 R247, R245, R9, RZ ;  /* 0x00000009f5f77210 */ /* 0x000fe20007ffe0ff */
[----:B------:R-:W-:Y:S02]  /*1890*/  IMAD R0, R181, R41, RZ ;  /* 0x00000029b5007224 */ /* 0x000fe400078e02ff */
[----:B------:R-:W-:Y:S01]  /*18a0*/  IMAD.IADD R209, R211, 0x1, R7 ;  /* 0x00000001d3d17824 */ /* 0x000fe200078e0207 */
[----:B------:R-:W-:Y:S01]  /*18b0*/  ISETP.GE.AND P0, PT, R242, R10, PT ;  /* 0x0000000af200720c */ /* 0x000fe20003f06270 */
[----:B------:R-:W-:Y:S02]  /*18c0*/  IMAD.MOV.U32 R208, RZ, RZ, R210 ;  /* 0x000000ffffd07224 */ /* 0x000fe400078e00d2 */
[----:B------:R-:W-:Y:S01]  /*18d0*/  IMAD.MOV.U32 R4, RZ, RZ, 0x10 ;  /* 0x00000010ff047424 */ /* 0x000fe200078e00ff */
[----:B------:R-:W-:Y:S01]  /*18e0*/  R2P PR, R12, 0x6 ;  /* 0x000000060c007804 */ /* 0x000fe20000000000 */
[-C--:B------:R-:W-:Y:S01]  /*18f0*/  IMAD R6, R11, R185.reuse, R0 ;  /* 0x000000b90b067224 */ /* 0x080fe200078e0200 */
[----:B------:R-:W-:Y:S01]  /*1900*/  SHF.L.U32 R0, R8, 0x6, RZ ;  /* 0x0000000608007819 */ /* 0x000fe200000006ff */
[----:B------:R-:W-:-:S02]  /*1910*/  IMAD.WIDE.U32 R2, R41, R185, R208 ;  /* 0x000000b929027225 */ /* 0x000fc400078e00d0 */
[----:B------:R-:W-:Y:S02]  /*1920*/  SEL R4, R4, 0xfffffff0, !P1 ;  /* 0xfffffff004047807 */ /* 0x000fe40004800000 */
[----:B------:R-:W-:Y:S01]  /*1930*/  LOP3.LUT R153, R0, 0xfffffe00, RZ, 0xc0, !PT ;  /* 0xfffffe0000997812 */ /* 0x000fe200078ec0ff */
[----:B------:R-:W-:Y:S01]  /*1940*/  IMAD.IADD R7, R3, 0x1, R6 ;  /* 0x0000000103077824 */ /* 0x000fe200078e0206 */
        /* <DEDUP_REMOVED lines=11> */
.L_x_1060:
[----:B------:R-:W-:Y:S05]  /*1a00*/  BSYNC B0 ;  /* 0x0000000000007941 */ /* 0x000fea0003800000 */
.L_x_1059:
[----:B------:R-:W-:Y:S01]  /*1a10*/  ISETP.GE.AND P0, PT, R251, R10, PT ;  /* 0x0000000afb00720c */ /* 0x000fe20003f06270 */
[----:B------:R-:W-:Y:S01]  /*1a20*/  BSSY B0, `(.L_x_1061) ;  /* 0x000000f000007945 */ /* 0x000fe20003800000 */
[C---:B------:R-:W-:Y:S01]  /*1a30*/  SHF.L.U64.HI R186, R182.reuse, R22, c[0x0][0x19c] ;  /* 0x00006700b6ba7619 */ /* 0x040fe20000010216 */
[----:B------:R-:W-:-:S10]  /*1a40*/  IMAD.SHL.U32 R187, R182, 0x10, RZ ;  /* 0x00000010b6bb7824 */ /* 0x000fd400078e00ff */
[----:B------:R-:W-:Y:S05]  /*1a50*/  @P0 BRA `(.L_x_1062) ;  /* 0x000000b000000947 */ /* 0x000fea0003800000 */
[----:B------:R-:W-:-:S13]  /*1a60*/  ISETP.GE.AND P0, PT, R240, c[0x0][0x220], PT ;  /* 0x00008800f0007a0c */ /* 0x000fda0003f06270 */
[----:B------:R1:W-:Y:S01]  /*1a70*/  @P0 STS.128 [R199+0x4800], RZ ;  /* 0x004800ffc7000388 */ /* 0x0003e20000000c00 */
[----:B------:R-:W-:Y:S05]  /*1a80*/  @P0 BRA `(.L_x_1062) ;  /* 0x0000008000000947 */ /* 0x000fea0003800000 */
[----:B------:R-:W-:-:S05]  /*1a90*/  IADD3 R0, P0, R187, R2, RZ ;  /* 0x00000002bb007210 */ /* 0x000fca0007f1e0ff */
[----:B--2---:R-:W-:Y:S01]  /*1aa0*/  IMAD.X R9, R186, 0x1, R7, P0 ;  /* 0x00000001ba097824 */ /* 0x004fe200000e0607 */
[----:B------:R-:W-:-:S04]  /*1ab0*/  LEA R8, P0, R0, c[0x0][0x168], 0x1 ;  /* 0x00005a0000087a11 */ /* 0x000fc800078008ff */
[----:B------:R-:W-:-:S05]  /*1ac0*/  LEA.HI.X R9, R0, c[0x0][0x16c], R9, 0x1, P0 ;  /* 0x00005b0000097a11 */ /* 0x000fca00000f0c09 */
[----:B------:R-:W-:Y:S01]  /*1ad0*/  @!PT LDS RZ, [RZ] ;  /* 0x00000000fffff984 */ /* 0x000fe20000000800 */
[----:B------:R-:W-:Y:S01]  /*1ae0*/  @!PT LDS RZ, [RZ] ;  /* 0x00000000fffff984 */ /* 0x000fe20000000800 */
[----:B------:R-:W-:Y:S01]  /*1af0*/  @!PT LDS RZ, [RZ] ;  /* 0x00000000fffff984 */ /* 0x000fe20000000800 */
[----:B------:R2:W-:Y:S04]  /*1b00*/  LDGSTS.E.BYPASS.LTC128B.128 [R199+0x4800], [R8.64] ;  /* 0x0480000008c77fae */ /* 0x0005e8000b901d50 */
.L_x_1062:
[----:B------:R-:W-:Y:S05]  /*1b10*/  BSYNC B0 ;  /* 0x0000000000007941 */ /* 0x000fea0003800000 */
.L_x_1061:
[----:B------:R-:W-:Y:S01]  /*1b20*/  ISETP.GE.AND P0, PT, R250, R10, PT ;  /* 0x0000000afa00720c */ /* 0x000fe20003f06270 */
[----:B------:R-:W-:-:S12]  /*1b30*/  BSSY B0, `(.L_x_1063) ;  /* 0x000000e000007945 */ /* 0x000fd80003800000 */
[----:B------:R-:W-:Y:S05]  /*1b40*/  @P0 BRA `(.L_x_1064) ;  /* 0x000000c000000947 */ /* 0x000fea0003800000 */
[----:B------:R-:W-:-:S13]  /*1b50*/  ISETP.GE.AND P0, PT, R240, c[0x0][0x220], PT ;  /* 0x00008800f0007a0c */ /* 0x000fda0003f06270 */
[----:B------:R1:W-:Y:S01]  /*1b60*/  @P0 STS.128 [R199+0x5000], RZ ;  /* 0x005000ffc7000388 */ /* 0x0003e20000000c00 */
[----:B------:R-:W-:Y:S05]  /*1b70*/  @P0 BRA `(.L_x_1064) ;  /* 0x0000009000000947 */ /* 0x000fea0003800000 */
[----:B--2---:R-:W-:Y:S01]  /*1b80*/  IMAD.MOV.U32 R9, RZ, RZ, c[0x0][0x19c] ;  /* 0x00006700ff097624 */ /* 0x004fe200078e00ff */
        /* <DEDUP_REMOVED lines=8> */
.L_x_1064:
[----:B------:R-:W-:Y:S05]  /*1c10*/  BSYNC B0 ;  /* 0x0000000000007941 */ /* 0x000fea0003800000 */
.L_x_1063:
[----:B------:R-:W-:Y:S01]  /*1c20*/  ISETP.GE.AND P0, PT, R252, R10, PT ;  /* 0x0000000afc00720c */ /* 0x000fe20003f06270 */
[----:B------:R-:W-:-:S12]  /*1c30*/  BSSY B0, `(.L_x_1065) ;  /* 0x0000010000007945 */ /* 0x000fd80003800000 */
[----:B------:R-:W-:Y:S05]  /*1c40*/  @P0 BRA `(.L_x_1066) ;  /* 0x000000e000000947 */ /* 0x000fea0003800000 */
[----:B------:R-:W-:-:S13]  /*1c50*/  ISETP.GE.AND P0, PT, R240, c[0x0][0x220], PT ;  /* 0x00008800f0007a0c */ /* 0x000fda0003f06270 */
[----:B------:R1:W-:Y:S01]  /*1c60*/  @P0 STS.128 [R199+0x5800], RZ ;  /* 0x005800ffc7000388 */ /* 0x0003e20000000c00 */
[----:B------:R-:W-:Y:S05]  /*1c70*/  @P0 BRA `(.L_x_1066) ;  /* 0x000000b000000947 */ /* 0x000fea0003800000 */
[----:B------:R-:W-:Y:S01]  /*1c80*/  IMAD.MOV.U32 R6, RZ, RZ, R2 ;  /* 0x000000ffff067224 */ /* 0x000fe200078e0002 */
        /* <DEDUP_REMOVED lines=10> */
.L_x_1066:
[----:B------:R-:W-:Y:S05]  /*1d30*/  BSYNC B0 ;  /* 0x0000000000007941 */ /* 0x000fea0003800000 */
.L_x_1065:
[----:B------:R-:W0:Y:S01]  /*1d40*/  LDGDEPBAR ;  /* 0x00000000000079af */ /* 0x000e220000000000 */
[----:B------:R-:W-:Y:S01]  /*1d50*/  ISETP.GE.AND P1, PT, R242, R10, PT ;  /* 0x0000000af200720c */ /* 0x000fe20003f26270 */
[----:B------:R-:W-:Y:S01]  /*1d60*/  IMAD R0, R11, c[0x0][0x1a0], RZ ;  /* 0x000068000b007a24 */ /* 0x000fe200078e02ff */
[----:B------:R-:W-:Y:S01]  /*1d70*/  BSSY B0, `(.L_x_1067) ;  /* 0x0000013000007945 */ /* 0x000fe20003800000 */
[----:B------:R-:W-:-:S04]  /*1d80*/  IMAD.WIDE.U32 R6, R41, c[0x0][0x1a0], RZ ;  /* 0x0000680029067a25 */ /* 0x000fc800078e00ff */
[----:B------:R-:W-:Y:S01]  /*1d90*/  IMAD R0, R41, c[0x0][0x1a4], R0 ;  /* 0x0000690029007a24 */ /* 0x000fe200078e0200 */
[----:B-1----:R-:W-:-:S04]  /*1da0*/  LEA R2, P0, R6, R244, 0x6 ;  /* 0x000000f406027211 */ /* 0x002fc800078030ff */
[----:B------:R-:W-:-:S04]  /*1db0*/  IADD3 R0, R7, R0, RZ ;  /* 0x0000000007007210 */ /* 0x000fc80007ffe0ff */
[----:B------:R-:W-:Y:S01]  /*1dc0*/  LEA.HI.X R3, R6, R247, R0, 0x6, P0 ;  /* 0x000000f706037211 */ /* 0x000fe200000f3400 */
[----:B------:R-:W-:-:S04]  /*1dd0*/  DEPBAR.LE SB0, 0x0 ;  /* 0x000080000000791a */ /* 0x000fc80000000000 */
[----:B------:R-:W-:Y:S06]  /*1de0*/  BAR.SYNC.DEFER_BLOCKING 0x0 ;  /* 0x0000000000007b1d */ /* 0x000fec0000010000 */
        /* <DEDUP_REMOVED lines=11> */
.L_x_1068:
[----:B------:R-:W-:Y:S05]  /*1ea0*/  BSYNC B0 ;  /* 0x0000000000007941 */ /* 0x000fea0003800000 */
.L_x_1067:
[----:B------:R-:W-:Y:S01]  /*1eb0*/  ISETP.GE.AND P0, PT, R251, R10, PT ;  /* 0x0000000afb00720c */ /* 0x000fe20003f06270 */
[----:B------:R-:W-:-:S12]  /*1ec0*/  BSSY B0, `(.L_x_1069) ;  /* 0x0000010000007945 */ /* 0x000fd80003800000 */
[----:B------:R1:W-:Y:S01]  /*1ed0*/  @P0 STS.128 [R199+0x6800], RZ ;  /* 0x006800ffc7000388 */ /* 0x0003e20000000c00 */
[----:B------:R-:W-:Y:S05]  /*1ee0*/  @P0 BRA `(.L_x_1070) ;  /* 0x000000d000000947 */ /* 0x000fea0003800000 */
[----:B------:R-:W-:-:S13]  /*1ef0*/  ISETP.GE.AND P0, PT, R240, c[0x0][0x220], PT ;  /* 0x00008800f0007a0c */ /* 0x000fda0003f06270 */
[----:B------:R1:W-:Y:S01]  /*1f00*/  @P0 STS.128 [R199+0x6800], RZ ;  /* 0x006800ffc7000388 */ /* 0x0003e20000000c00 */
[----:B------:R-:W-:Y:S05]  /*1f10*/  @P0 BRA `(.L_x_1070) ;  /* 0x000000a000000947 */ /* 0x000fea0003800000 */
[----:B-1----:R-:W-:Y:S02]  /*1f20*/  IMAD.MOV.U32 R7, RZ, RZ, c[0x0][0x1a0] ;  /* 0x00006800ff077624 */ /* 0x002fe400078e00ff */
        /* <DEDUP_REMOVED lines=9> */
.L_x_1070:
[----:B------:R-:W-:Y:S05]  /*1fc0*/  BSYNC B0 ;  /* 0x0000000000007941 */ /* 0x000fea0003800000 */
.L_x_1069:
        /* <DEDUP_REMOVED lines=17> */
.L_x_1072:
[----:B------:R-:W-:Y:S05]  /*20e0*/  BSYNC B0 ;  /* 0x0000000000007941 */ /* 0x000fea0003800000 */
.L_x_1071:
[----:B------:R-:W-:Y:S01]  /*20f0*/  ISETP.GE.AND P0, PT, R252, R10, PT ;  /* 0x0000000afc00720c */ /* 0x000fe20003f06270 */
[----:B------:R-:W-:-:S12]  /*2100*/  BSSY B0, `(.L_x_1073) ;  /* 0x0000011000007945 */ /* 0x000fd80003800000 */
[----:B------:R1:W-:Y:S01]  /*2110*/  @P0 STS.128 [R199+0x7800], RZ ;  /* 0x007800ffc7000388 */ /* 0x0003e20000000c00 */
[----:B------:R-:W-:Y:S05]  /*2120*/  @P0 BRA `(.L_x_1074) ;  /* 0x000000e000000947 */ /* 0x000fea0003800000 */
[----:B------:R-:W-:-:S13]  /*2130*/  ISETP.GE.AND P0, PT, R240, c[0x0][0x220], PT ;  /* 0x00008800f0007a0c */ /* 0x000fda0003f06270 */
[----:B------:R1:W-:Y:S01]  /*2140*/  @P0 STS.128 [R199+0x7800], RZ ;  /* 0x007800ffc7000388 */ /* 0x0003e20000000c00 */
[----:B------:R-:W-:Y:S05]  /*2150*/  @P0 BRA `(.L_x_1074) ;  /* 0x000000b000000947 */ /* 0x000fea0003800000 */
[----:B-1----:R-:W-:Y:S01]  /*2160*/  IMAD.MOV.U32 R6, RZ, RZ, c[0x0][0x1a0] ;  /* 0x00006800ff067624 */ /* 0x002fe200078e00ff */
        /* <DEDUP_REMOVED lines=10> */
.L_x_1074:
[----:B------:R-:W-:Y:S05]  /*2210*/  BSYNC B0 ;  /* 0x0000000000007941 */ /* 0x000fea0003800000 */
.L_x_1073:
[----:B-1----:R-:W-:Y:S01]  /*2220*/  SHF.R.S32.HI R7, RZ, 0x4, R14 ;  /* 0x00000004ff077819 */ /* 0x002fe2000001140e */
[C---:B------:R-:W-:Y:S01]  /*2230*/  IMAD.SHL.U32 R6, R20.reuse, 0x40, RZ ;  /* 0x0000004014067824 */ /* 0x040fe200078e00ff */
[----:B------:R-:W-:Y:S01]  /*2240*/  R2P PR, R20, 0x6 ;  /* 0x0000000614007804 */ /* 0x000fe20000000000 */
[----:B------:R-:W-:Y:S01]  /*2250*/  IMAD.SHL.U32 R2, R12, 0x40, RZ ;  /* 0x000000400c027824 */ /* 0x000fe200078e00ff */
[----:B------:R-:W-:Y:S01]  /*2260*/  LEA.HI R0, R14, R7, RZ, 0x1 ;  /* 0x000000070e007211 */ /* 0x000fe200078f08ff */
[----:B------:R-:W-:Y:S01]  /*2270*/  IMAD.SHL.U32 R3, R242, 0x8, RZ ;  /* 0x00000008f2037824 */ /* 0x000fe200078e00ff */
[----:B------:R-:W0:Y:S02]  /*2280*/  LDGDEPBAR ;  /* 0x00000000000079af */ /* 0x000e240000000000 */
[----:B------:R-:W-:Y:S02]  /*2290*/  LOP3.LUT R0, R0, 0xfffffffe, RZ, 0xc0, !PT ;  /* 0xfffffffe00007812 */ /* 0x000fe400078ec0ff */
[----:B------:R-:W-:-:S03]  /*22a0*/  LOP3.LUT R2, R2, 0x1c0, RZ, 0xc0, !PT ;  /* 0x000001c002027812 */ /* 0x000fc600078ec0ff */
[----:B------:R-:W-:Y:S01]  /*22b0*/  IMAD.IADD R7, R7, 0x1, -R0 ;  /* 0x0000000107077824 */ /* 0x000fe200078e0a00 */
[----:B------:R-:W-:-:S03]  /*22c0*/  LOP3.LUT R0, R6, 0x1c0, RZ, 0xc0, !PT ;  /* 0x000001c006007812 */ /* 0x000fc600078ec0ff */
[----:B------:R-:W-:Y:S01]  /*22d0*/  IMAD.SHL.U32 R6, R7, 0x8, RZ ;  /* 0x0000000807067824 */ /* 0x000fe200078e00ff */
[----:B------:R-:W-:Y:S02]  /*22e0*/  LOP3.LUT R3, R0, 0x8, R3, 0xf8, !PT ;  /* 0x0000000800037812 */ /* 0x000fe400078ef803 */
[----:B------:R-:W-:Y:S02]  /*22f0*/  SHF.R.U32.HI R0, RZ, 0x3, R0 ;  /* 0x00000003ff007819 */ /* 0x000fe40000011600 */
[----:B--2---:R-:W-:Y:S02]  /*2300*/  LOP3.LUT R8, R2, 0x8, R6, 0xf8, !PT ;  /* 0x0000000802087812 */ /* 0x004fe400078ef806 */
        /* <DEDUP_REMOVED lines=13> */
[----:B------:R-:W1:Y:S01]  /*23e0*/  LDSM.16.M88.4 R12, [R191+0x2000] ;  /* 0x00200000bf0c783b */ /* 0x000e620000000200 */
[----:B------:R-:W-:Y:S01]  /*23f0*/  IADD3 R195, R184, 0x4040, RZ ;  /* 0x00004040b8c37810 */ /* 0x000fe20007ffe0ff */
[----:B------:R-:W-:Y:S01]  /*2400*/  IMAD R192, R5, 0x2, R191 ;  /* 0x0000000205c07824 */ /* 0x000fe200078e02bf */
[----:B------:R-:W-:Y:S01]  /*2410*/  @P2 IADD3 R195, R2, -0x40, RZ ;  /* 0xffffffc002c32810 */ /* 0x000fe20007ffe0ff */
[----:B------:R-:W2:Y:S02]  /*2420*/  LDSM.16.M88.4 R32, [R184+0x4800] ;  /* 0x00480000b820783b */ /* 0x000ea40000000200 */
[----:B------:R-:W-:Y:S01]  /*2430*/  IMAD R193, R4, 0x2, R192 ;  /* 0x0000000204c17824 */ /* 0x000fe200078e02c0 */
[C---:B------:R-:W-:Y:S01]  /*2440*/  IADD3 R198, R195.reuse, 0x800, RZ ;  /* 0x00000800c3c67810 */ /* 0x040fe20007ffe0ff */
[----:B------:R-:W5:Y:S01]  /*2450*/  LDSM.16.M88.4 R28, [R184+0x5000] ;  /* 0x00500000b81c783b */ /* 0x000f620000000200 */
[----:B------:R-:W-:Y:S01]  /*2460*/  IMAD.IADD R189, R0, 0x1, R195 ;  /* 0x0000000100bd7824 */ /* 0x000fe200078e02c3 */
[C---:B------:R-:W-:Y:S01]  /*2470*/  IADD3 R197, R195.reuse, 0x1000, RZ ;  /* 0x00001000c3c57810 */ /* 0x040fe20007ffe0ff */
[----:B------:R-:W-:Y:S01]  /*2480*/  IMAD.SHL.U32 R0, R42, 0x2, RZ ;  /* 0x000000022a007824 */ /* 0x000fe200078e00ff */
[----:B------:R-:W3:Y:S01]  /*2490*/  LDSM.16.M88.4 R24, [R184+0x5800] ;  /* 0x00580000b818783b */ /* 0x000ee20000000200 */
[----:B------:R-:W-:-:S03]  /*24a0*/  IADD3 R196, R195, 0x1800, RZ ;  /* 0x00001800c3c47810 */ /* 0x000fc60007ffe0ff */
[----:B------:R-:W4:Y:S01]  /*24b0*/  LDSM.16.M88.4 R16, [R191] ;  /* 0x00000000bf10783b */ /* 0x000f220000000200 */
[----:B------:R-:W-:-:S03]  /*24c0*/  LOP3.LUT R0, R0, 0x6, RZ, 0xc0, !PT ;  /* 0x0000000600007812 */ /* 0x000fc600078ec0ff */
[----:B------:R-:W-:Y:S02]  /*24d0*/  LDSM.16.M88.4 R44, [R190+0x4000] ;  /* 0x00400000be2c783b */ /* 0x000fe40000000200 */
[----:B------:R-:W-:Y:S02]  /*24e0*/  IMAD R0, R41, 0x40, R0 ;  /* 0x0000004029007824 */ /* 0x000fe400078e0200 */
[----:B------:R-:W3:Y:S03]  /*24f0*/  LDSM.16.M88.4 R8, [R194+0x2000] ;  /* 0x00200000c208783b */ /* 0x000ee60000000200 */
[C---:B------:R-:W-:Y:S01]  /*2500*/  IADD3 R3, R0.reuse, 0x1, RZ ;  /* 0x0000000100037810 */ /* 0x040fe20007ffe0ff */
[----:B------:R-:W4:Y:S01]  /*2510*/  LDSM.16.M88.4 R48, [R190+0x4800] ;  /* 0x00480000be30783b */ /* 0x000f220000000200 */
[----:B------:R-:W-:Y:S02]  /*2520*/  IADD3 R2, R0, 0x8, RZ ;  /* 0x0000000800027810 */ /* 0x000fe40007ffe0ff */
[-C--:B------:R-:W-:Y:S01]  /*2530*/  ISETP.GE.AND P1, PT, R3, R40.reuse, PT ;  /* 0x000000280300720c */ /* 0x080fe20003f26270 */
[----:B------:R-:W4:Y:S01]  /*2540*/  LDSM.16.M88.4 R52, [R190+0x5000] ;  /* 0x00500000be34783b */ /* 0x000f220000000200 */
[----:B------:R-:W-:-:S02]  /*2550*/  ISETP.GE.AND P0, PT, R2, R40, PT ;  /* 0x000000280200720c */ /* 0x000fc40003f06270 */
[CC--:B------:R-:W-:Y:S01]  /*2560*/  ISETP.GE.AND P2, PT, R0.reuse, R40.reuse, PT ;  /* 0x000000280000720c */ /* 0x0c0fe20003f46270 */
[----:B------:R-:W4:Y:S01]  /*2570*/  LDSM.16.M88.4 R56, [R190+0x5800] ;  /* 0x00580000be38783b */ /* 0x000f220000000200 */
[C---:B------:R-:W-:Y:S02]  /*2580*/  IADD3 R2, R0.reuse, 0x9, RZ ;  /* 0x0000000900027810 */ /* 0x040fe40007ffe0ff */
[----:B------:R-:W-:Y:S01]  /*2590*/  IADD3 R6, R0, 0x10, RZ ;  /* 0x0000001000067810 */ /* 0x000fe20007ffe0ff */
[----:B------:R-:W4:Y:S01]  /*25a0*/  LDSM.16.M88.4 R20, [R194] ;  /* 0x00000000c214783b */ /* 0x000f220000000200 */
[----:B-1----:R-:W-:Y:S01]  /*25b0*/  HMMA.16816.F32.BF16 R88, R12, R36, RZ ;  /* 0x000000240c58723c */ /* 0x002fe200000418ff */
[-C--:B------:R-:W-:Y:S02]  /*25c0*/  ISETP.GE.AND P6, PT, R2, R40.reuse, PT ;  /* 0x000000280200720c */ /* 0x080fe40003fc6270 */
[----:B------:R-:W-:Y:S02]  /*25d0*/  IADD3 R2, R0, 0x18, RZ ;  /* 0x0000001800027810 */ /* 0x000fe40007ffe0ff */
[----:B------:R-:W-:-:S02]  /*25e0*/  ISETP.GE.AND P5, PT, R6, R40, PT ;  /* 0x000000280600720c */ /* 0x000fc40003fa6270 */
[----:B------:R-:W-:Y:S01]  /*25f0*/  ISETP.GE.AND P3, PT, R2, R40, PT ;  /* 0x000000280200720c */ /* 0x000fe20003f66270 */
[----:B--2---:R-:W-:Y:S01]  /*2600*/  HMMA.16816.F32.BF16 R80, R12, R32, RZ ;  /* 0x000000200c50723c */ /* 0x004fe200000418ff */
[C---:B------:R-:W-:Y:S02]  /*2610*/  IADD3 R2, R0.reuse, 0x19, RZ ;  /* 0x0000001900027810 */ /* 0x040fe40007ffe0ff */
[----:B------:R-:W-:-:S04]  /*2620*/  IADD3 R3, R0, 0x11, RZ ;  /* 0x0000001100037810 */ /* 0x000fc80007ffe0ff */
[----:B------:R-:W-:Y:S01]  /*2630*/  ISETP.GE.AND P4, PT, R3, R40, PT ;  /* 0x000000280300720c */ /* 0x000fe20003f86270 */
[C---:B-----5:R-:W-:Y:S08]  /*2640*/  HMMA.16816.F32.BF16 R72, R12.reuse, R28, RZ ;  /* 0x0000001c0c48723c */ /* 0x060ff000000418ff */
[C---:B---3--:R-:W-:Y:S08]  /*2650*/  HMMA.16816.F32.BF16 R64, R12.reuse, R24, RZ ;  /* 0x000000180c40723c */ /* 0x048ff000000418ff */
[C---:B------:R-:W-:Y:S08]  /*2660*/  HMMA.16816.F32.BF16 R84, R12.reuse, R38, RZ ;  /* 0x000000260c54723c */ /* 0x040ff000000418ff */
[C---:B------:R-:W-:Y:S08]  /*2670*/  HMMA.16816.F32.BF16 R76, R12.reuse, R34, RZ ;  /* 0x000000220c4c723c */ /* 0x040ff000000418ff */
[C---:B------:R-:W-:Y:S08]  /*2680*/  HMMA.16816.F32.BF16 R68, R12.reuse, R30, RZ ;  /* 0x0000001e0c44723c */ /* 0x040ff000000418ff */
[----:B------:R-:W-:Y:S08]  /*2690*/  HMMA.16816.F32.BF16 R60, R12, R26, RZ ;  /* 0x0000001a0c3c723c */ /* 0x000ff000000418ff */
[C---:B----4-:R-:W-:Y:S08]  /*26a0*/  HMMA.16816.F32.BF16 R12, R16.reuse, R36, RZ ;  /* 0x00000024100c723c */ /* 0x050ff000000418ff */
[C---:B------:R-:W-:Y:S08]  /*26b0*/  HMMA.16816.F32.BF16 R104, R16.reuse, R38, RZ ;  /* 0x000000261068723c */ /* 0x040ff000000418ff */
[C---:B------:R-:W-:Y:S08]  /*26c0*/  HMMA.16816.F32.BF16 R36, R16.reuse, R32, RZ ;  /* 0x000000201024723c */ /* 0x040ff000000418ff */
[C---:B------:R-:W-:Y:S08]  /*26d0*/  HMMA.16816.F32.BF16 R96, R16.reuse, R34, RZ ;  /* 0x000000221060723c */ /* 0x040ff000000418ff */
[C---:B------:R-:W-:Y:S08]  /*26e0*/  HMMA.16816.F32.BF16 R32, R16.reuse, R24, RZ ;  /* 0x000000181020723c */ /* 0x040ff000000418ff */
[C---:B------:R-:W-:Y:S08]  /*26f0*/  HMMA.16816.F32.BF16 R92, R16.reuse, R28, RZ ;  /* 0x0000001c105c723c */ /* 0x040ff000000418ff */
[C---:B------:R-:W-:Y:S01]  /*2700*/  HMMA.16816.F32.BF16 R100, R16.reuse, R30, RZ ;  /* 0x0000001e1064723c */ /* 0x040fe200000418ff */
[----:B------:R-:W-:Y:S07]  /*2710*/  LDSM.16.M88.4 R28, [R195] ;  /* 0x00000000c31c783b */ /* 0x000fee0000000200 */
[----:B------:R-:W-:Y:S01]  /*2720*/  HMMA.16816.F32.BF16 R24, R16, R26, RZ ;  /* 0x0000001a1018723c */ /* 0x000fe200000418ff */
[----:B------:R-:W1:Y:S07]  /*2730*/  LDSM.16.M88.4 R16, [R192] ;  /* 0x00000000c010783b */ /* 0x000e6e0000000200 */
[C---:B------:R-:W-:Y:S08]  /*2740*/  HMMA.16816.F32.BF16 R88, R8.reuse, R44, R88 ;  /* 0x0000002c0858723c */ /* 0x040ff00000041858 */
[C---:B------:R-:W-:Y:S08]  /*2750*/  HMMA.16816.F32.BF16 R136, R8.reuse, R48, R80 ;  /* 0x000000300888723c */ /* 0x040ff00000041850 */
[C---:B------:R-:W-:Y:S01]  /*2760*/  HMMA.16816.F32.BF16 R144, R8.reuse, R52, R72 ;  /* 0x000000340890723c */ /* 0x040fe20000041848 */
[----:B------:R-:W-:Y:S07]  /*2770*/  LDSM.16.M88.4 R72, [R189+0x1800] ;  /* 0x00180000bd48783b */ /* 0x000fee0000000200 */
[C---:B------:R-:W-:Y:S08]  /*2780*/  HMMA.16816.F32.BF16 R148, R8.reuse, R56, R64 ;  /* 0x000000380894723c */ /* 0x040ff00000041840 */
[C---:B------:R-:W-:Y:S08]  /*2790*/  HMMA.16816.F32.BF16 R140, R8.reuse, R46, R84 ;  /* 0x0000002e088c723c */ /* 0x040ff00000041854 */
[C---:B------:R-:W-:Y:S08]  /*27a0*/  HMMA.16816.F32.BF16 R132, R8.reuse, R50, R76 ;  /* 0x000000320884723c */ /* 0x040ff0000004184c */
[C---:B------:R-:W-:Y:S08]  /*27b0*/  HMMA.16816.F32.BF16 R128, R8.reuse, R54, R68 ;  /* 0x000000360880723c */ /* 0x040ff00000041844 */
[----:B------:R-:W-:Y:S08]  /*27c0*/  HMMA.16816.F32.BF16 R124, R8, R58, R60 ;  /* 0x0000003a087c723c */ /* 0x000ff0000004183c */
[C---:B------:R-:W-:Y:S01]  /*27d0*/  HMMA.16816.F32.BF16 R8, R20.reuse, R44, R12 ;  /* 0x0000002c1408723c */ /* 0x040fe2000004180c */
[----:B------:R-:W2:Y:S07]  /*27e0*/  LDSM.16.M88.4 R12, [R192+0x2000] ;  /* 0x00200000c00c783b */ /* 0x000eae0000000200 */
[C---:B------:R-:W-:Y:S01]  /*27f0*/  HMMA.16816.F32.BF16 R112, R20.reuse, R48, R36 ;  /* 0x000000301470723c */ /* 0x040fe20000041824 */
[----:B------:R-:W-:Y:S07]  /*2800*/  LDSM.16.M88.4 R36, [R195+0x1000] ;  /* 0x00100000c324783b */ /* 0x000fee0000000200 */
[C---:B------:R-:W-:Y:S01]  /*2810*/  HMMA.16816.F32.BF16 R116, R20.reuse, R56, R32 ;  /* 0x000000381474723c */ /* 0x040fe20000041820 */
[----:B------:R-:W-:Y:S07]  /*2820*/  LDSM.16.M88.4 R32, [R195+0x1800] ;  /* 0x00180000c320783b */ /* 0x000fee0000000200 */
[C---:B------:R-:W-:Y:S01]  /*2830*/  HMMA.16816.F32.BF16 R108, R20.reuse, R46, R104 ;  /* 0x0000002e146c723c */ /* 0x040fe20000041868 */
[----:B------:R-:W3:Y:S07]  /*2840*/  LDSM.16.M88.4 R44, [R195+0x800] ;  /* 0x00080000c32c783b */ /* 0x000eee0000000200 */
[C---:B------:R-:W-:Y:S08]  /*2850*/  HMMA.16816.F32.BF16 R120, R20.reuse, R52, R92 ;  /* 0x000000341478723c */ /* 0x040ff0000004185c */
[C---:B------:R-:W-:Y:S01]  /*2860*/  HMMA.16816.F32.BF16 R84, R20.reuse, R50, R96 ;  /* 0x000000321454723c */ /* 0x040fe20000041860 */
[----:B------:R-:W-:Y:S07]  /*2870*/  LDSM.16.M88.4 R48, [R189+0x800] ;  /* 0x00080000bd30783b */ /* 0x000fee0000000200 */
[C---:B------:R-:W-:Y:S01]  /*2880*/  HMMA.16816.F32.BF16 R80, R20.reuse, R54, R100 ;  /* 0x000000361450723c */ /* 0x040fe20000041864 */
[----:B------:R-:W-:Y:S07]  /*2890*/  LDSM.16.M88.4 R52, [R189+0x1000] ;  /* 0x00100000bd34783b */ /* 0x000fee0000000200 */
[----:B------:R-:W-:Y:S01]  /*28a0*/  HMMA.16816.F32.BF16 R64, R20, R58, R24 ;  /* 0x0000003a1440723c */ /* 0x000fe20000041818 */
[----:B------:R-:W-:Y:S04]  /*28b0*/  LDSM.16.M88.4 R24, [R189] ;  /* 0x00000000bd18783b */ /* 0x000fe80000000200 */
[----:B------:R-:W4:Y:S03]  /*28c0*/  LDSM.16.M88.4 R20, [R193] ;  /* 0x00000000c114783b */ /* 0x000f260000000200 */
[----:B-1----:R-:W-:Y:S01]  /*28d0*/  HMMA.16816.F32.BF16 R56, R16, R28, R8 ;  /* 0x0000001c1038723c */ /* 0x002fe20000041808 */
[----:B------:R-:W1:Y:S01]  /*28e0*/  LDSM.16.M88.4 R8, [R193+0x2000] ;  /* 0x00200000c108783b */ /* 0x000e620000000200 */
[----:B------:R-:W-:-:S06]  /*28f0*/  DEPBAR.LE SB0, 0x0 ;  /* 0x000080000000791a */ /* 0x000fcc0000000000 */
[C---:B--2---:R-:W-:Y:S08]  /*2900*/  HMMA.16816.F32.BF16 R60, R12.reuse, R28, R88 ;  /* 0x0000001c0c3c723c */ /* 0x044ff00000041858 */
[C---:B---3--:R-:W-:Y:S08]  /*2910*/  HMMA.16816.F32.BF16 R76, R12.reuse, R44, R136 ;  /* 0x0000002c0c4c723c */ /* 0x048ff00000041888 */
[C---:B------:R-:W-:Y:S08]  /*2920*/  HMMA.16816.F32.BF16 R92, R12.reuse, R36, R144 ;  /* 0x000000240c5c723c */ /* 0x040ff00000041890 */
[C---:B------:R-:W-:Y:S08]  /*2930*/  HMMA.16816.F32.BF16 R68, R12.reuse, R30, R140 ;  /* 0x0000001e0c44723c */ /* 0x040ff0000004188c */
[C---:B------:R-:W-:Y:S08]  /*2940*/  HMMA.16816.F32.BF16 R88, R12.reuse, R46, R132 ;  /* 0x0000002e0c58723c */ /* 0x040ff00000041884 */
[C---:B------:R-:W-:Y:S08]  /*2950*/  HMMA.16816.F32.BF16 R96, R12.reuse, R38, R128 ;  /* 0x000000260c60723c */ /* 0x040ff00000041880 */
[C---:B------:R-:W-:Y:S08]  /*2960*/  HMMA.16816.F32.BF16 R100, R12.reuse, R32, R148 ;  /* 0x000000200c64723c */ /* 0x040ff00000041894 */
[----:B------:R-:W-:Y:S08]  /*2970*/  HMMA.16816.F32.BF16 R104, R12, R34, R124 ;  /* 0x000000220c68723c */ /* 0x000ff0000004187c */
[----:B------:R-:W-:Y:S08]  /*2980*/  HMMA.16816.F32.BF16 R108, R16, R30, R108 ;  /* 0x0000001e106c723c */ /* 0x000ff0000004186c */
[----:B----4-:R-:W-:Y:S08]  /*2990*/  HMMA.16816.F32.BF16 R12, R20, R24, R56 ;  /* 0x00000018140c723c */ /* 0x010ff00000041838 */
[C---:B------:R-:W-:Y:S08]  /*29a0*/  HMMA.16816.F32.BF16 R84, R16.reuse, R46, R84 ;  /* 0x0000002e1054723c */ /* 0x040ff00000041854 */
[C---:B------:R-:W-:Y:S08]  /*29b0*/  HMMA.16816.F32.BF16 R124, R16.reuse, R36, R120 ;  /* 0x00000024107c723c */ /* 0x040ff00000041878 */
[C---:B------:R-:W-:Y:S08]  /*29c0*/  HMMA.16816.F32.BF16 R112, R16.reuse, R44, R112 ;  /* 0x0000002c1070723c */ /* 0x040ff00000041870 */
[C---:B------:R-:W-:Y:S08]  /*29d0*/  HMMA.16816.F32.BF16 R120, R16.reuse, R38, R80 ;  /* 0x000000261078723c */ /* 0x040ff00000041850 */
[C---:B------:R-:W-:Y:S08]  /*29e0*/  HMMA.16816.F32.BF16 R116, R16.reuse, R32, R116 ;  /* 0x000000201074723c */ /* 0x040ff00000041874 */
[----:B------:R-:W-:Y:S08]  /*29f0*/  HMMA.16816.F32.BF16 R80, R16, R34, R64 ;  /* 0x000000221050723c */ /* 0x000ff00000041840 */
[C---:B-1----:R-:W-:Y:S08]  /*2a00*/  HMMA.16816.F32.BF16 R16, R8.reuse, R24, R60 ;  /* 0x000000180810723c */ /* 0x042ff0000004183c */
[C---:B------:R-:W-:Y:S07]  /*2a10*/  HMMA.16816.F32.BF16 R28, R8.reuse, R26, R68 ;  /* 0x0000001a081c723c */ /* 0x040fee0000041844 */
[----:B------:R-:W-:Y:S01]  /*2a20*/  FSEL R68, R12, -INF , !P2 ;  /* 0xff8000000c447808 */ /* 0x000fe20005000000 */
[----:B------:R-:W-:Y:S01]  /*2a30*/  HMMA.16816.F32.BF16 R32, R8, R48, R76 ;  /* 0x000000300820723c */ /* 0x000fe2000004184c */
[----:B------:R-:W-:-:S06]  /*2a40*/  FSEL R69, R13, -INF , !P1 ;  /* 0xff8000000d457808 */ /* 0x000fcc0004800000 */
[----:B------:R-:W-:Y:S01]  /*2a50*/  FSEL R76, R14, -INF , !P2 ;  /* 0xff8000000e4c7808 */ /* 0x000fe20005000000 */
[----:B------:R-:W-:Y:S01]  /*2a60*/  HMMA.16816.F32.BF16 R36, R8, R50, R88 ;  /* 0x000000320824723c */ /* 0x000fe20000041858 */
[----:B------:R-:W-:Y:S02]  /*2a70*/  FSEL R78, R15, -INF , !P1 ;  /* 0xff8000000f4e7808 */ /* 0x000fe40004800000 */
[----:B------:R-:W-:Y:S02]  /*2a80*/  FSEL R42, R16, -INF , !P2 ;  /* 0xff800000102a7808 */ /* 0x000fe40005000000 */
[----:B------:R-:W-:-:S03]  /*2a90*/  FSEL R43, R17, -INF , !P1 ;  /* 0xff800000112b7808 */ /* 0x000fc60004800000 */
[C---:B------:R-:W-:Y:S01]  /*2aa0*/  HMMA.16816.F32.BF16 R44, R8.reuse, R52, R92 ;  /* 0x00000034082c723c */ /* 0x040fe2000004185c */
[----:B------:R-:W-:Y:S02]  /*2ab0*/  FSEL R30, R30, -INF , !P0 ;  /* 0xff8000001e1e7808 */ /* 0x000fe40004000000 */
[----:B------:R-:W-:Y:S02]  /*2ac0*/  FSEL R28, R28, -INF , !P0 ;  /* 0xff8000001c1c7808 */ /* 0x000fe40004000000 */
[----:B------:R-:W-:Y:S02]  /*2ad0*/  FSEL R31, R31, -INF , !P6 ;  /* 0xff8000001f1f7808 */ /* 0x000fe40007000000 */
[----:B------:R-:W-:Y:S01]  /*2ae0*/  FSEL R29, R29, -INF , !P6 ;  /* 0xff8000001d1d7808 */ /* 0x000fe20007000000 */
[----:B------:R-:W-:Y:S01]  /*2af0*/  HMMA.16816.F32.BF16 R64, R8, R54, R96 ;  /* 0x000000360840723c */ /* 0x000fe20000041860 */
[----:B------:R-:W-:Y:S02]  /*2b00*/  FSEL R128, R34, -INF , !P5 ;  /* 0xff80000022807808 */ /* 0x000fe40006800000 */
[----:B------:R-:W-:-:S02]  /*2b10*/  FSEL R129, R35, -INF , !P4 ;  /* 0xff80000023817808 */ /* 0x000fc40006000000 */
[----:B------:R-:W-:-:S03]  /*2b20*/  FSEL R77, R33, -INF , !P4 ;  /* 0xff800000214d7808 */ /* 0x000fc60006000000 */
[C---:B------:R-:W-:Y:S08]  /*2b30*/  HMMA.16816.F32.BF16 R60, R8.reuse, R72, R100 ;  /* 0x00000048083c723c */ /* 0x040ff00000041864 */
[----:B------:R-:W-:Y:S08]  /*2b40*/  HMMA.16816.F32.BF16 R56, R8, R74, R104 ;  /* 0x0000004a0838723c */ /* 0x000ff00000041868 */
[C---:B------:R-:W-:Y:S08]  /*2b50*/  HMMA.16816.F32.BF16 R8, R20.reuse, R26, R108 ;  /* 0x0000001a1408723c */ /* 0x040ff0000004186c */
[C---:B------:R-:W-:Y:S08]  /*2b60*/  HMMA.16816.F32.BF16 R12, R20.reuse, R50, R84 ;  /* 0x00000032140c723c */ /* 0x040ff00000041854 */
[----:B------:R-:W-:Y:S07]  /*2b70*/  HMMA.16816.F32.BF16 R24, R20, R48, R112 ;  /* 0x000000301418723c */ /* 0x000fee0000041870 */
[----:B------:R-:W-:-:S02]  /*2b80*/  FSEL R48, R18, -INF , !P2 ;  /* 0xff80000012307808 */ /* 0x000fc40005000000 */
        /* <DEDUP_REMOVED lines=8> */
[-C--:B------:R-:W-:Y:S02]  /*2c10*/  ISETP.GE.AND P1, PT, R2, R40.reuse, PT ;  /* 0x000000280200720c */ /* 0x080fe40003f26270 */
[----:B------:R-:W-:Y:S01]  /*2c20*/  IADD3 R2, R0, 0x21, RZ ;  /* 0x0000002100027810 */ /* 0x000fe20007ffe0ff */
[----:B------:R-:W-:Y:S01]  /*2c30*/  HMMA.16816.F32.BF16 R16, R20, R54, R120 ;  /* 0x000000361410723c */ /* 0x000fe20000041878 */
[----:B------:R-:W-:Y:S02]  /*2c40*/  FSEL R140, R14, -INF , !P3 ;  /* 0xff8000000e8c7808 */ /* 0x000fe40005800000 */
[----:B------:R-:W-:Y:S02]  /*2c50*/  ISETP.GE.AND P0, PT, R2, R40, PT ;  /* 0x000000280200720c */ /* 0x000fe40003f06270 */
[----:B------:R-:W-:-:S02]  /*2c60*/  IADD3 R2, R0, 0x28, RZ ;  /* 0x0000002800027810 */ /* 0x000fc40007ffe0ff */
[----:B------:R-:W-:Y:S02]  /*2c70*/  FSEL R136, R12, -INF , !P3 ;  /* 0xff8000000c887808 */ /* 0x000fe40005800000 */
[----:B------:R-:W-:Y:S02]  /*2c80*/  FSEL R141, R15, -INF , !P2 ;  /* 0xff8000000f8d7808 */ /* 0x000fe40005000000 */
[----:B------:R-:W-:Y:S02]  /*2c90*/  FSEL R131, R13, -INF , !P2 ;  /* 0xff8000000d837808 */ /* 0x000fe40005000000 */
[----:B------:R-:W-:Y:S01]  /*2ca0*/  ISETP.GE.AND P6, PT, R2, R40, PT ;  /* 0x000000280200720c */ /* 0x000fe20003fc6270 */
[----:B------:R-:W-:Y:S01]  /*2cb0*/  HMMA.16816.F32.BF16 R12, R20, R72, R116 ;  /* 0x00000048140c723c */ /* 0x000fe20000041874 */
[----:B------:R-:W-:Y:S02]  /*2cc0*/  IADD3 R2, R0, 0x29, RZ ;  /* 0x0000002900027810 */ /* 0x000fe40007ffe0ff */
[----:B------:R-:W-:-:S02]  /*2cd0*/  FSEL R142, R26, -INF , !P5 ;  /* 0xff8000001a8e7808 */ /* 0x000fc40006800000 */
[----:B------:R-:W-:Y:S02]  /*2ce0*/  FSEL R52, R32, -INF , !P5 ;  /* 0xff80000020347808 */ /* 0x000fe40006800000 */
[----:B------:R-:W-:Y:S01]  /*2cf0*/  FSEL R130, R24, -INF , !P5 ;  /* 0xff80000018827808 */ /* 0x000fe20006800000 */
[----:B------:R-:W-:Y:S01]  /*2d00*/  HMMA.16816.F32.BF16 R20, R20, R74, R80 ;  /* 0x0000004a1414723c */ /* 0x000fe20000041850 */
[----:B------:R-:W-:Y:S02]  /*2d10*/  ISETP.GE.AND P5, PT, R2, R40, PT ;  /* 0x000000280200720c */ /* 0x000fe40003fa6270 */
[----:B------:R-:W-:Y:S02]  /*2d20*/  IADD3 R2, R0, 0x30, RZ ;  /* 0x0000003000027810 */ /* 0x000fe40007ffe0ff */
[----:B------:R-:W-:Y:S02]  /*2d30*/  FSEL R143, R27, -INF , !P4 ;  /* 0xff8000001b8f7808 */ /* 0x000fe40006000000 */
[----:B------:R-:W-:-:S02]  /*2d40*/  FSEL R132, R25, -INF , !P4 ;  /* 0xff80000019847808 */ /* 0x000fc40006000000 */
[----:B------:R-:W-:Y:S02]  /*2d50*/  FSEL R163, R10, -INF , !P1 ;  /* 0xff8000000aa37808 */ /* 0x000fe40004800000 */
[----:B------:R-:W-:Y:S02]  /*2d60*/  FSEL R155, R46, -INF , !P1 ;  /* 0xff8000002e9b7808 */ /* 0x000fe40004800000 */
[----:B------:R-:W-:Y:S02]  /*2d70*/  FSEL R148, R44, -INF , !P1 ;  /* 0xff8000002c947808 */ /* 0x000fe40004800000 */
[----:B------:R-:W-:Y:S02]  /*2d80*/  FSEL R158, R8, -INF , !P1 ;  /* 0xff800000089e7808 */ /* 0x000fe40004800000 */
[----:B------:R-:W-:Y:S02]  /*2d90*/  ISETP.GE.AND P4, PT, R2, R40, PT ;  /* 0x000000280200720c */ /* 0x000fe40003f86270 */
[----:B------:R-:W-:-:S02]  /*2da0*/  ISETP.GE.AND P1, PT, R40, 0x41, PT ;  /* 0x000000412800780c */ /* 0x000fc40003f26270 */
[----:B------:R-:W-:Y:S02]  /*2db0*/  IADD3 R2, R0, 0x31, RZ ;  /* 0x0000003100027810 */ /* 0x000fe40007ffe0ff */
        /* <DEDUP_REMOVED lines=11> */
[-C--:B------:R-:W-:Y:S02]  /*2e70*/  ISETP.GE.AND P2, PT, R2, R40.reuse, PT ;  /* 0x000000280200720c */ /* 0x080fe40003f46270 */
[----:B------:R-:W-:Y:S01]  /*2e80*/  ISETP.GE.AND P0, PT, R0, R40, PT ;  /* 0x000000280000720c */ /* 0x000fe20003f06270 */
[----:B------:R-:W-:Y:S01]  /*2e90*/  IMAD.IADD R0, R153, 0x1, R152 ;  /* 0x0000000199007824 */ /* 0x000fe200078e0298 */
        /* <DEDUP_REMOVED lines=23> */
[----:B------:R-:W-:Y:S01]  /*3010*/  FSEL R176, R21, -INF , !P0 ;  /* 0xff80000015b07808 */ /* 0x000fe20004000000 */
[----:B------:R-:W-:Y:S06]  /*3020*/  BAR.SYNC.DEFER_BLOCKING 0x0 ;  /* 0x0000000000007b1d */ /* 0x000fec0000010000 */
[----:B------:R-:W-:Y:S05]  /*3030*/  @!P1 BRA `(.L_x_1075) ;  /* 0x0000031000009947 */ /* 0x000fea0003800000 */
[----:B------:R-:W-:Y:S01]  /*3040*/  ISETP.GE.AND P0, PT, R240, c[0x0][0x220], PT ;  /* 0x00008800f0007a0c */ /* 0x000fe20003f06270 */
[----:B------:R-:W-:Y:S01]  /*3050*/  BSSY B0, `(.L_x_1076) ;  /* 0x000002e000007945 */ /* 0x000fe20003800000 */
[----:B------:R-:W-:-:S04]  /*3060*/  LEA.HI.SX32 R6, R200, 0xfffffffe, 0x1a ;  /* 0xfffffffec8067811 */ /* 0x000fc800078fd2ff */
[----:B------:R-:W-:Y:S01]  /*3070*/  SHF.R.S32.HI R2, RZ, 0x1f, R6 ;  /* 0x0000001fff027819 */ /* 0x000fe20000011406 */
[----:B------:R-:W-:Y:S02]  /*3080*/  IMAD R3, R181, R6, RZ ;  /* 0x00000006b5037224 */ /* 0x000fe400078e02ff */
[----:B------:R-:W-:-:S04]  /*3090*/  IMAD.WIDE.U32 R6, R6, R185, R208 ;  /* 0x000000b906067225 */ /* 0x000fc800078e00d0 */
[----:B------:R-:W-:Y:S01]  /*30a0*/  IMAD R3, R2, R185, R3 ;  /* 0x000000b902037224 */ /* 0x000fe200078e0203 */
[-C--:B------:R-:W-:Y:S01]  /*30b0*/  @!P0 IADD3 R2, P5, R187, R6.reuse, RZ ;  /* 0x00000006bb028210 */ /* 0x080fe20007fbe0ff */
[----:B------:R-:W-:Y:S01]  /*30c0*/  @!P0 IMAD.MOV.U32 R14, RZ, RZ, c[0x0][0x19c] ;  /* 0x00006700ff0e8624 */ /* 0x000fe200078e00ff */
[----:B------:R-:W-:Y:S01]  /*30d0*/  @!P0 LEA R9, P3, R182, R6, 0x5 ;  /* 0x00000006b6098211 */ /* 0x000fe200078628ff */
[----:B------:R-:W-:Y:S01]  /*30e0*/  IMAD.IADD R3, R7, 0x1, R3 ;  /* 0x0000000107037824 */ /* 0x000fe200078e0203 */
[----:B------:R-:W-:Y:S01]  /*30f0*/  @!P0 LEA R12, P6, R6, c[0x0][0x168], 0x1 ;  /* 0x00005a00060c8a11 */ /* 0x000fe200078c08ff */
[----:B------:R1:W-:Y:S01]  /*3100*/  @P0 STS.128 [R199+0x4000], RZ ;  /* 0x004000ffc7000388 */ /* 0x0003e20000000c00 */
[----:B------:R-:W-:Y:S01]  /*3110*/  @!P0 LEA R10, P4, R2, c[0x0][0x168], 0x1 ;  /* 0x00005a00020a8a11 */ /* 0x000fe200078808ff */
[----:B------:R-:W-:Y:S01]  /*3120*/  @!P0 IMAD.X R11, R186, 0x1, R3, P5 ;  /* 0x00000001ba0b8824 */ /* 0x000fe200028e0603 */
[----:B------:R-:W-:Y:S02]  /*3130*/  @!P0 LEA R8, P2, R9, c[0x0][0x168], 0x1 ;  /* 0x00005a0009088a11 */ /* 0x000fe400078408ff */
[----:B------:R-:W-:-:S02]  /*3140*/  @!P0 LEA.HI.X R14, R182, R3, R14, 0x5, P3 ;  /* 0x00000003b60e8211 */ /* 0x000fc400018f2c0e */
[----:B------:R-:W-:Y:S02]  /*3150*/  @!P0 LEA.HI.X R13, R6, c[0x0][0x16c], R3, 0x1, P6 ;  /* 0x00005b00060d8a11 */ /* 0x000fe400030f0c03 */
        /* <DEDUP_REMOVED lines=18> */
[----:B------:R-:W-:Y:S01]  /*3280*/  IMAD.MOV.U32 R2, RZ, RZ, R6 ;  /* 0x000000ffff027224 */ /* 0x000fe200078e0006 */
        /* <DEDUP_REMOVED lines=10> */
.L_x_1077:
[----:B------:R-:W-:Y:S05]  /*3330*/  BSYNC B0 ;  /* 0x0000000000007941 */ /* 0x000fea0003800000 */
.L_x_1076:
[----:B------:R-:W0:Y:S02]  /*3340*/  LDGDEPBAR ;  /* 0x00000000000079af */ /* 0x000e240000000000 */
.L_x_1075:
[----:B--2---:R-:W-:Y:S01]  /*3350*/  FMNMX.FTZ R2, R42, R43, !PT ;  /* 0x0000002b2a027209 */ /* 0x004fe20007810000 */
[----:B------:R-:W-:Y:S01]  /*3360*/  IMAD R154, R183, 0x8, R154 ;  /* 0x00000008b79a7824 */ /* 0x000fe200078e029a */
[----:B------:R-:W-:Y:S01]  /*3370*/  FMNMX.FTZ R6, R68, R69, !PT ;  /* 0x0000004544067209 */ /* 0x000fe20007810000 */
[----:B------:R-:W-:Y:S01]  /*3380*/  IMAD.SHL.U32 R116, R41, 0x2, RZ ;  /* 0x0000000229747824 */ /* 0x000fe200078e00ff */
[----:B------:R-:W-:Y:S01]  /*3390*/  FMNMX.FTZ R2, R28, R2, !PT ;  /* 0x000000021c027209 */ /* 0x000fe20007810000 */
[----:B------:R-:W-:Y:S01]  /*33a0*/  IMAD.WIDE.U32 R118, R216, -0x2daee0ad, RZ ;  /* 0xd2511f53d8767825 */ /* 0x000fe200078e00ff */
[----:B------:R-:W-:Y:S01]  /*33b0*/  IADD3 R7, R154, 0x4, RZ ;  /* 0x000000049a077810 */ /* 0x000fe20007ffe0ff */
[----:B------:R-:W-:Y:S01]  /*33c0*/  UIADD3 UR12, UR19, -0x4498517b, URZ ;  /* 0xbb67ae85130c7890 */ /* 0x000fe2000fffe03f */
[----:B------:R-:W-:Y:S01]  /*33d0*/  FMNMX.FTZ R2, R29, R2, !PT ;  /* 0x000000021d027209 */ /* 0x000fe20007810000 */
[----:B------:R-:W-:Y:S01]  /*33e0*/  UIADD3 UR13, UR18, -0x61c88647, URZ ;  /* 0x9e3779b9120d7890 */ /* 0x000fe2000fffe03f */
[----:B------:R-:W-:Y:S01]  /*33f0*/  LOP3.LUT R206, R206, UR18, RZ, 0x3c, !PT ;  /* 0x00000012cece7c12 */ /* 0x000fe2000f8e3cff */
[----:B------:R-:W-:Y:S01]  /*3400*/  IMAD.WIDE.U32 R72, R7, -0x326172a9, RZ ;  /* 0xcd9e8d5707487825 */ /* 0x000fe200078e00ff */
[----:B------:R-:W-:Y:S01]  /*3410*/  FMNMX.FTZ R2, R52, R2, !PT ;  /* 0x0000000234027209 */ /* 0x000fe20007810000 */
[----:B------:R-:W-:Y:S01]  /*3420*/  UIADD3 UR11, UR18, 0x3c6ef372, URZ ;  /* 0x3c6ef372120b7890 */ /* 0x000fe2000fffe03f */
[----:B------:R-:W-:Y:S01]  /*3430*/  FMNMX.FTZ R6, R50, R6, !PT ;  /* 0x0000000632067209 */ /* 0x000fe20007810000 */
[----:B------:R-:W-:Y:S01]  /*3440*/  UIADD3 UR10, UR19, 0x76cf5d0a, URZ ;  /* 0x76cf5d0a130a7890 */ /* 0x000fe2000fffe03f */
[----:B------:R-:W-:Y:S01]  /*3450*/  FMNMX.FTZ R2, R77, R2, !PT ;  /* 0x000000024d027209 */ /* 0x000fe20007810000 */
[----:B------:R-:W-:Y:S01]  /*3460*/  UIADD3 UR8, UR19, 0x32370b8f, URZ ;  /* 0x32370b8f13087890 */ /* 0x000fe2000fffe03f */
[----:B------:R-:W-:Y:S01]  /*3470*/  LOP3.LUT R7, R73, R206, RZ, 0x3c, !PT ;  /* 0x000000ce49077212 */ /* 0x000fe200078e3cff */
[----:B------:R-:W-:Y:S01]  /*3480*/  IMAD.WIDE.U32 R58, R154, -0x326172a9, RZ ;  /* 0xcd9e8d579a3a7825 */ /* 0x000fe200078e00ff */
[----:B------:R-:W-:Y:S01]  /*3490*/  FMNMX.FTZ R2, R53, R2, !PT ;  /* 0x0000000235027209 */ /* 0x000fe20007810000 */
[----:B------:R-:W-:Y:S01]  /*34a0*/  UIADD3 UR9, UR18, -0x255992d5, URZ ;  /* 0xdaa66d2b12097890 */ /* 0x000fe2000fffe03f */
[----:B-1----:R-:W-:Y:S01]  /*34b0*/  FMNMX.FTZ R8, R51, R6, !PT ;  /* 0x0000000633087209 */ /* 0x002fe20007810000 */
[----:B------:R-:W-:Y:S01]  /*34c0*/  IMAD.WIDE.U32 R74, R7, -0x2daee0ad, RZ ;  /* 0xd2511f53074a7825 */ /* 0x000fe200078e00ff */
[----:B------:R-:W-:Y:S01]  /*34d0*/  FMNMX.FTZ R3, R54, R2, !PT ;  /* 0x0000000236037209 */ /* 0x000fe20007810000 */
[----:B------:R-:W-:Y:S01]  /*34e0*/  UIADD3 UR7, UR18, 0x78dde6e4, URZ ;  /* 0x78dde6e412077890 */ /* 0x000fe2000fffe03f */
[----:B------:R-:W-:Y:S01]  /*34f0*/  FMNMX.FTZ R2, R48, R49, !PT ;  /* 0x0000003130027209 */ /* 0x000fe20007810000 */
[----:B------:R-:W-:Y:S01]  /*3500*/  UIADD3 UR6, UR19, -0x126145ec, URZ ;  /* 0xed9eba1413067890 */ /* 0x000fe2000fffe03f */
[----:B------:R-:W-:Y:S01]  /*3510*/  FMNMX.FTZ R3, R148, R3, !PT ;  /* 0x0000000394037209 */ /* 0x000fe20007810000 */
[----:B------:R-:W-:Y:S01]  /*3520*/  UIADD3 UR4, UR19, -0x56f99767, URZ ;  /* 0xa906689913047890 */ /* 0x000fe2000fffe03f */
[----:B------:R-:W-:Y:S01]  /*3530*/  FMNMX.FTZ R2, R30, R2, !PT ;  /* 0x000000021e027209 */ /* 0x000fe20007810000 */
[----:B------:R-:W-:Y:S01]  /*3540*/  UIADD3 UR15, UR18, -0x4ab325aa, URZ ;  /* 0xb54cda56120f7890 */ /* 0x000fe2000fffe03f */
[----:B------:R-:W-:Y:S01]  /*3550*/  FMNMX.FTZ R3, R150, R3, !PT ;  /* 0x0000000396037209 */ /* 0x000fe20007810000 */
[----:B------:R-:W-:Y:S01]  /*3560*/  IMAD.SHL.U32 R185, R0, 0x2, RZ ;  /* 0x0000000200b97824 */ /* 0x000fe200078e00ff */
[----:B------:R-:W-:Y:S01]  /*3570*/  FMNMX.FTZ R2, R31, R2, !PT ;  /* 0x000000021f027209 */ /* 0x000fe20007810000 */
[----:B------:R-:W-:Y:S01]  /*3580*/  UIADD3 UR5, UR18, 0x1715609d, URZ ;  /* 0x1715609d12057890 */ /* 0x000fe2000fffe03f */
[----:B------:R-:W-:Y:S01]  /*3590*/  FMNMX.FTZ R3, R149, R3, !PT ;  /* 0x0000000395037209 */ /* 0x000fe20007810000 */
[--C-:B------:R-:W-:Y:S01]  /*35a0*/  IMAD R186, R5, 0x2, R185.reuse ;  /* 0x0000000205ba7824 */ /* 0x100fe200078e02b9 */
[----:B------:R-:W-:Y:S01]  /*35b0*/  FMNMX.FTZ R2, R128, R2, !PT ;  /* 0x0000000280027209 */ /* 0x000fe20007810000 */
[C---:B------:R-:W-:Y:S01]  /*35c0*/  IMAD R188, R4.reuse, 0x2, R185 ;  /* 0x0000000204bc7824 */ /* 0x040fe200078e02b9 */
[----:B------:R-:W-:Y:S01]  /*35d0*/  FMNMX.FTZ R3, R151, R3, !PT ;  /* 0x0000000397037209 */ /* 0x000fe20007810000 */
[----:B------:R-:W-:Y:S01]  /*35e0*/  IMAD R187, R4, 0x2, R186 ;  /* 0x0000000204bb7824 */ /* 0x000fe200078e02ba */
[----:B------:R-:W-:Y:S01]  /*35f0*/  FMNMX.FTZ R2, R129, R2, !PT ;  /* 0x0000000281027209 */ /* 0x000fe20007810000 */
[----:B------:R-:W-:Y:S01]  /*3600*/  LDSM.16.MT88.4 R24, [R185+0x6000] ;  /* 0x00600000b918783b */ /* 0x000fe20000004200 */
[----:B------:R-:W-:Y:S01]  /*3610*/  FMNMX.FTZ R3, R165, R3, !PT ;  /* 0x00000003a5037209 */ /* 0x000fe20007810000 */
[----:B------:R-:W-:Y:S01]  /*3620*/  UIADD3 UR14, UR19, 0x646e171e, URZ ;  /* 0x646e171e130e7890 */ /* 0x000fe2000fffe03f */
[----:B------:R-:W-:Y:S01]  /*3630*/  FMNMX.FTZ R2, R55, R2, !PT ;  /* 0x0000000237027209 */ /* 0x000fe20007810000 */
[----:B------:R-:W-:Y:S01]  /*3640*/  LDSM.16.MT88.4 R36, [R187+0x6000] ;  /* 0x00600000bb24783b */ /* 0x000fe20000004200 */
[----:B------:R-:W-:-:S02]  /*3650*/  FMNMX.FTZ R3, R167, R3, !PT ;  /* 0x00000003a7037209 */ /* 0x000fc40007810000 */
[----:B------:R-:W-:Y:S02]  /*3660*/  FMNMX.FTZ R6, R124, R2, !PT ;  /* 0x000000027c067209 */ /* 0x000fe40007810000 */
[----:B------:R-:W-:Y:S02]  /*3670*/  FMNMX.FTZ R3, R166, R3, !PT ;  /* 0x00000003a6037209 */ /* 0x000fe40007810000 */
[----:B------:R-:W-:Y:S02]  /*3680*/  LOP3.LUT R2, R119, UR19, R116, 0x96, !PT ;  /* 0x0000001377027c12 */ /* 0x000fe4000f8e9674 */
[----:B------:R-:W-:Y:S02]  /*3690*/  FMNMX.FTZ R6, R155, R6, !PT ;  /* 0x000000069b067209 */ /* 0x000fe40007810000 */
[----:B------:R-:W-:Y:S02]  /*36a0*/  LOP3.LUT R7, R75, UR12, R118, 0x96, !PT ;  /* 0x0000000c4b077c12 */ /* 0x000fe4000f8e9676 */
[----:B------:R-:W-:Y:S01]  /*36b0*/  FMNMX.FTZ R12, R168, R3, !PT ;  /* 0x00000003a80c7209 */ /* 0x000fe20007810000 */
[----:B------:R-:W-:Y:S01]  /*36c0*/  IMAD.WIDE.U32 R2, R2, -0x326172a9, RZ ;  /* 0xcd9e8d5702027825 */ /* 0x000fe200078e00ff */
[----:B------:R-:W-:-:S02]  /*36d0*/  FMNMX.FTZ R8, R130, R8, !PT ;  /* 0x0000000882087209 */ /* 0x000fc40007810000 */
[----:B------:R-:W-:Y:S01]  /*36e0*/  FMNMX.FTZ R6, R156, R6, !PT ;  /* 0x000000069c067209 */ /* 0x000fe20007810000 */
[----:B------:R-:W-:Y:S01]  /*36f0*/  IMAD.WIDE.U32 R56, R7, -0x326172a9, RZ ;  /* 0xcd9e8d5707387825 */ /* 0x000fe200078e00ff */
[----:B------:R-:W-:Y:S01]  /*3700*/  FMNMX.FTZ R9, R132, R8, !PT ;  /* 0x0000000884097209 */ /* 0x000fe20007810000 */
[----:B------:R-:W1:Y:S01]  /*3710*/  SHFL.BFLY PT, R14, R12, 0x2, 0x1f ;  /* 0x0c401f000c0e7f89 */ /* 0x000e6200000e0000 */
[----:B------:R-:W-:Y:S02]  /*3720*/  FMNMX.FTZ R7, R152, R6, !PT ;  /* 0x0000000698077209 */ /* 0x000fe40007810000 */
[----:B------:R-:W-:Y:S02]  /*3730*/  LOP3.LUT R6, R3, UR13, R72, 0x96, !PT ;  /* 0x0000000d03067c12 */ /* 0x000fe4000f8e9648 */
[----:B------:R-:W-:Y:S02]  /*3740*/  FMNMX.FTZ R8, R76, R78, !PT ;  /* 0x0000004e4c087209 */ /* 0x000fe40007810000 */
[----:B------:R-:W-:-:S02]  /*3750*/  FMNMX.FTZ R11, R136, R9, !PT ;  /* 0x00000009880b7209 */ /* 0x000fc40007810000 */
[----:B------:R-:W-:Y:S01]  /*3760*/  FMNMX.FTZ R9, R153, R7, !PT ;  /* 0x0000000799097209 */ /* 0x000fe20007810000 */
[----:B------:R-:W-:Y:S01]  /*3770*/  IMAD.WIDE.U32 R6, R6, -0x2daee0ad, RZ ;  /* 0xd2511f5306067825 */ /* 0x000fe200078e00ff */
[----:B------:R-:W-:Y:S02]  /*3780*/  LOP3.LUT R10, R57, UR11, R2, 0x96, !PT ;  /* 0x0000000b390a7c12 */ /* 0x000fe4000f8e9602 */
[----:B------:R-:W-:Y:S02]  /*3790*/  FMNMX.FTZ R13, R70, R8, !PT ;  /* 0x00000008460d7209 */ /* 0x000fe40007810000 */
[----:B------:R-:W-:Y:S01]  /*37a0*/  FMNMX.FTZ R8, R169, R9, !PT ;  /* 0x00000009a9087209 */ /* 0x000fe20007810000 */
[----:B------:R-:W-:Y:S01]  /*37b0*/  IMAD.WIDE.U32 R16, R10, -0x2daee0ad, RZ ;  /* 0xd2511f530a107825 */ /* 0x000fe200078e00ff */
[----:B------:R-:W-:Y:S02]  /*37c0*/  FMNMX.FTZ R9, R131, R11, !PT ;  /* 0x0000000b83097209 */ /* 0x000fe40007810000 */
[----:B------:R-:W-:-:S02]  /*37d0*/  FMNMX.FTZ R8, R170, R8, !PT ;  /* 0x00000008aa087209 */ /* 0x000fc40007810000 */
[----:B------:R-:W-:Y:S02]  /*37e0*/  LOP3.LUT R18, R7, UR10, R74, 0x96, !PT ;  /* 0x0000000a07127c12 */ /* 0x000fe4000f8e964a */
[----:B------:R-:W-:Y:S02]  /*37f0*/  FMNMX.FTZ R7, R158, R9, !PT ;  /* 0x000000099e077209 */ /* 0x000fe40007810000 */
[----:B------:R-:W-:Y:S02]  /*3800*/  FMNMX.FTZ R8, R171, R8, !PT ;  /* 0x00000008ab087209 */ /* 0x000fe40007810000 */
[----:B------:R-:W-:Y:S02]  /*3810*/  LOP3.LUT R11, R17, UR8, R6, 0x96, !PT ;  /* 0x00000008110b7c12 */ /* 0x000fe4000f8e9606 */
[----:B------:R-:W-:Y:S02]  /*3820*/  FMNMX.FTZ R7, R160, R7, !PT ;  /* 0x00000007a0077209 */ /* 0x000fe40007810000 */
[----:B------:R-:W-:Y:S01]  /*3830*/  FMNMX.FTZ R6, R71, R13, !PT ;  /* 0x0000000d47067209 */ /* 0x000fe20007810000 */
[----:B------:R-:W-:Y:S01]  /*3840*/  IMAD.WIDE.U32 R22, R11, -0x326172a9, RZ ;  /* 0xcd9e8d570b167825 */ /* 0x000fe200078e00ff */
[----:B------:R-:W-:-:S02]  /*3850*/  FMNMX.FTZ R8, R172, R8, !PT ;  /* 0x00000008ac087209 */ /* 0x000fc40007810000 */
[----:B------:R-:W-:Y:S02]  /*3860*/  LOP3.LUT R9, R59, R206, RZ, 0x3c, !PT ;  /* 0x000000ce3b097212 */ /* 0x000fe400078e3cff */
[----:B------:R-:W-:Y:S01]  /*3870*/  FMNMX.FTZ R7, R157, R7, !PT ;  /* 0x000000079d077209 */ /* 0x000fe20007810000 */
[----:B------:R-:W2:Y:S01]  /*3880*/  SHFL.BFLY PT, R15, R8, 0x2, 0x1f ;  /* 0x0c401f00080f7f89 */ /* 0x000ea200000e0000 */
[----:B------:R-:W-:Y:S01]  /*3890*/  FMNMX.FTZ R6, R142, R6, !PT ;  /* 0x000000068e067209 */ /* 0x000fe20007810000 */
[----:B------:R-:W-:Y:S01]  /*38a0*/  IMAD.WIDE.U32 R98, R9, -0x2daee0ad, RZ ;  /* 0xd2511f5309627825 */ /* 0x000fe200078e00ff */
[----:B-1----:R-:W-:Y:S02]  /*38b0*/  FMNMX.FTZ R10, R12, R14, !PT ;  /* 0x0000000e0c0a7209 */ /* 0x002fe40007810000 */
[----:B------:R-:W-:Y:S02]  /*38c0*/  FMNMX.FTZ R7, R159, R7, !PT ;  /* 0x000000079f077209 */ /* 0x000fe40007810000 */
[----:B------:R-:W-:Y:S01]  /*38d0*/  FMNMX.FTZ R6, R143, R6, !PT ;  /* 0x000000068f067209 */ /* 0x000fe20007810000 */
[----:B------:R-:W1:Y:S01]  /*38e0*/  SHFL.BFLY PT, R17, R10, 0x1, 0x1f ;  /* 0x0c201f000a117f89 */ /* 0x000e6200000e0000 */
[----:B------:R-:W-:-:S02]  /*38f0*/  FMNMX.FTZ R7, R173, R7, !PT ;  /* 0x00000007ad077209 */ /* 0x000fc40007810000 */
[----:B------:R-:W-:Y:S02]  /*3900*/  FMNMX.FTZ R6, R140, R6, !PT ;  /* 0x000000068c067209 */ /* 0x000fe40007810000 */
[----:B------:R-:W-:Y:S01]  /*3910*/  LOP3.LUT R9, R99, UR12, R118, 0x96, !PT ;  /* 0x0000000c63097c12 */ /* 0x000fe2000f8e9676 */
[----:B------:R-:W-:Y:S01]  /*3920*/  IMAD R99, R201, 0x10000, R201 ;  /* 0x00010000c9637824 */ /* 0x000fe200078e02c9 */
[----:B------:R-:W-:Y:S02]  /*3930*/  FMNMX.FTZ R7, R174, R7, !PT ;  /* 0x00000007ae077209 */ /* 0x000fe40007810000 */
[----:B------:R-:W-:Y:S01]  /*3940*/  LOP3.LUT R14, R3, UR13, R58, 0x96, !PT ;  /* 0x0000000d030e7c12 */ /* 0x000fe2000f8e963a */
[----:B------:R-:W-:Y:S01]  /*3950*/  IMAD.WIDE.U32 R46, R9, -0x326172a9, RZ ;  /* 0xcd9e8d57092e7825 */ /* 0x000fe200078e00ff */
[----:B------:R-:W-:Y:S02]  /*3960*/  FMNMX.FTZ R3, R141, R6, !PT ;  /* 0x000000068d037209 */ /* 0x000fe40007810000 */
[----:B------:R-:W-:Y:S01]  /*3970*/  FMNMX.FTZ R9, R175, R7, !PT ;  /* 0x00000007af097209 */ /* 0x000fe20007810000 */
[----:B------:R-:W-:Y:S01]  /*3980*/  IMAD.WIDE.U32 R6, R18, -0x326172a9, RZ ;  /* 0xcd9e8d5712067825 */ /* 0x000fe200078e00ff */
[----:B------:R-:W-:-:S02]  /*3990*/  FMNMX.FTZ R3, R163, R3, !PT ;  /* 0x00000003a3037209 */ /* 0x000fc40007810000 */
[----:B------:R-:W-:Y:S02]  /*39a0*/  FMNMX.FTZ R11, R176, R9, !PT ;  /* 0x00000009b00b7209 */ /* 0x000fe40007810000 */
[----:B------:R-:W-:Y:S02]  /*39b0*/  LOP3.LUT R12, R47, UR11, R2, 0x96, !PT ;  /* 0x0000000b2f0c7c12 */ /* 0x000fe4000f8e9602 */
[----:B------:R-:W-:Y:S01]  /*39c0*/  FMNMX.FTZ R2, R164, R3, !PT ;  /* 0x00000003a4027209 */ /* 0x000fe20007810000 */
[----:B------:R-:W3:Y:S01]  /*39d0*/  SHFL.BFLY PT, R97, R11, 0x2, 0x1f ;  /* 0x0c401f000b617f89 */ /* 0x000ee200000e0000 */
[----:B------:R-:W-:Y:S01]  /*39e0*/  LOP3.LUT R9, R7, UR9, R56, 0x96, !PT ;  /* 0x0000000907097c12 */ /* 0x000fe2000f8e9638 */
[----:B------:R-:W-:Y:S01]  /*39f0*/  IMAD.WIDE.U32 R20, R12, -0x2daee0ad, RZ ;  /* 0xd2511f530c147825 */ /* 0x000fe200078e00ff */
[----:B------:R-:W-:Y:S02]  /*3a00*/  FMNMX.FTZ R3, R161, R2, !PT ;  /* 0x00000002a1037209 */ /* 0x000fe40007810000 */
[----:B------:R-:W-:Y:S01]  /*3a10*/  LOP3.LUT R13, R23, UR7, R6, 0x96, !PT ;  /* 0x00000007170d7c12 */ /* 0x000fe2000f8e9606 */
[----:B------:R-:W-:Y:S01]  /*3a20*/  IMAD.WIDE.U32 R6, R14, -0x2daee0ad, RZ ;  /* 0xd2511f530e067825 */ /* 0x000fe200078e00ff */
[----:B--2---:R-:W-:-:S02]  /*3a30*/  FMNMX.FTZ R2, R8, R15, !PT ;  /* 0x0000000f08027209 */ /* 0x004fc40007810000 */
[----:B------:R-:W-:Y:S01]  /*3a40*/  FMNMX.FTZ R8, R162, R3, !PT ;  /* 0x00000003a2087209 */ /* 0x000fe20007810000 */
[----:B------:R-:W-:Y:S01]  /*3a50*/  IMAD.WIDE.U32 R34, R13, -0x2daee0ad, RZ ;  /* 0xd2511f530d227825 */ /* 0x000fe200078e00ff */
[----:B-1----:R-:W-:Y:S01]  /*3a60*/  FMNMX.FTZ R3, R10, R17, !PT ;  /* 0x000000110a037209 */ /* 0x002fe20007810000 */
[----:B------:R-:W1:Y:S01]  /*3a70*/  SHFL.BFLY PT, R15, R2, 0x1, 0x1f ;  /* 0x0c201f00020f7f89 */ /* 0x000e6200000e0000 */
[----:B------:R-:W-:Y:S02]  /*3a80*/  LOP3.LUT R14, R7, UR10, R98, 0x96, !PT ;  /* 0x0000000a070e7c12 */ /* 0x000fe4000f8e9662 */
[----:B------:R-:W-:Y:S01]  /*3a90*/  FMNMX.FTZ R7, R178, R8, !PT ;  /* 0x00000008b2077209 */ /* 0x000fe20007810000 */
[C---:B------:R-:W-:Y:S01]  /*3aa0*/  FMUL.FTZ R10, R3.reuse, c[0x0][0x23c] ;  /* 0x00008f00030a7a20 */ /* 0x040fe20000410000 */
[----:B------:R-:W-:Y:S01]  /*3ab0*/  FSETP.NEU.FTZ.AND P0, PT, R3, -INF , PT ;  /* 0xff8000000300780b */ /* 0x000fe20003f1d000 */
[----:B------:R-:W-:Y:S01]  /*3ac0*/  IMAD.WIDE.U32 R8, R9, -0x2daee0ad, RZ ;  /* 0xd2511f5309087825 */ /* 0x000fe200078e00ff */
[----:B------:R-:W-:-:S02]  /*3ad0*/  FMNMX.FTZ R12, R180, R7, !PT ;  /* 0x00000007b40c7209 */ /* 0x000fc40007810000 */
[----:B------:R-:W-:Y:S02]  /*3ae0*/  FSEL R7, R10, RZ, P0 ;  /* 0x000000ff0a077208 */ /* 0x000fe40000000000 */
[----:B------:R-:W-:Y:S02]  /*3af0*/  FMNMX.FTZ R12, R177, R12, !PT ;  /* 0x0000000cb10c7209 */ /* 0x000fe40007810000 */
[----:B------:R-:W-:Y:S01]  /*3b00*/  LOP3.LUT R13, R21, UR8, R6, 0x96, !PT ;  /* 0x00000008150d7c12 */ /* 0x000fe2000f8e9606 */
[----:B------:R-:W-:Y:S01]  /*3b10*/  FFMA.FTZ R6, R42, c[0x0][0x23c], -R7 ;  /* 0x00008f002a067a23 */ /* 0x000fe20000010807 */
[----:B------:R-:W-:Y:S02]  /*3b20*/  FMNMX.FTZ R12, R179, R12, !PT ;  /* 0x0000000cb30c7209 */ /* 0x000fe40007810000 */
[----:B------:R-:W-:Y:S01]  /*3b30*/  LOP3.LUT R9, R9, UR6, R16, 0x96, !PT ;  /* 0x0000000609097c12 */ /* 0x000fe2000f8e9610 */
[----:B------:R2:W-:Y:S01]  /*3b40*/  MUFU.EX2 R214, R6 ;  /* 0x0000000600d67308 */ /* 0x0005e20000000800 */
[----:B---3--:R-:W-:Y:S01]  /*3b50*/  FMNMX.FTZ R97, R11, R97, !PT ;  /* 0x000000610b617209 */ /* 0x008fe20007810000 */
[----:B------:R-:W3:Y:S01]  /*3b60*/  SHFL.BFLY PT, R16, R12, 0x2, 0x1f ;  /* 0x0c401f000c107f89 */ /* 0x000ee200000e0000 */
[----:B------:R-:W-:Y:S01]  /*3b70*/  LOP3.LUT R8, R35, UR4, R8, 0x96, !PT ;  /* 0x0000000423087c12 */ /* 0x000fe2000f8e9608 */
[----:B------:R-:W-:-:S02]  /*3b80*/  IMAD.WIDE.U32 R10, R14, -0x326172a9, RZ ;  /* 0xcd9e8d570e0a7825 */ /* 0x000fc400078e00ff */
[----:B------:R-:W4:Y:S01]  /*3b90*/  SHFL.BFLY PT, R17, R97, 0x1, 0x1f ;  /* 0x0c201f0061117f89 */ /* 0x000f2200000e0000 */
[----:B-1----:R-:W-:Y:S01]  /*3ba0*/  FMNMX.FTZ R2, R2, R15, !PT ;  /* 0x0000000f02027209 */ /* 0x002fe20007810000 */
[----:B------:R-:W-:Y:S01]  /*3bb0*/  IMAD.WIDE.U32 R44, R13, -0x326172a9, RZ ;  /* 0xcd9e8d570d2c7825 */ /* 0x000fe200078e00ff */
[----:B------:R-:W-:Y:S02]  /*3bc0*/  LOP3.LUT R21, R11, UR9, R46, 0x96, !PT ;  /* 0x000000090b157c12 */ /* 0x000fe4000f8e962e */
[----:B------:R-:W-:Y:S01]  /*3bd0*/  FSETP.NEU.FTZ.AND P0, PT, R2, -INF , PT ;  /* 0xff8000000200780b */ /* 0x000fe20003f1d000 */
[----:B------:R-:W-:Y:S01]  /*3be0*/  IMAD.WIDE.U32 R18, R9, -0x326172a9, RZ ;  /* 0xcd9e8d5709127825 */ /* 0x000fe200078e00ff */
[----:B------:R-:W-:-:S03]  /*3bf0*/  LOP3.LUT R32, R45, UR7, R10, 0x96, !PT ;  /* 0x000000072d207c12 */ /* 0x000fc6000f8e960a */
[--C-:B--2---:R-:W-:Y:S01]  /*3c00*/  FFMA.FTZ R6, R43, c[0x0][0x23c], -R7.reuse ;  /* 0x00008f002b067a23 */ /* 0x104fe20000010807 */
[----:B------:R-:W-:Y:S01]  /*3c10*/  LOP3.LUT R22, R19, UR5, R22, 0x96, !PT ;  /* 0x0000000513167c12 */ /* 0x000fe2000f8e9616 */
[----:B------:R-:W-:Y:S01]  /*3c20*/  IMAD.WIDE.U32 R8, R8, -0x326172a9, RZ ;  /* 0xcd9e8d5708087825 */ /* 0x000fe200078e00ff */
[----:B------:R-:W-:Y:S01]  /*3c30*/  LDSM.16.MT88.4 R40, [R186+0x6000] ;  /* 0x00600000ba28783b */ /* 0x000fe20000004200 */
[----:B------:R1:W-:Y:S02]  /*3c40*/  MUFU.EX2 R213, R6 ;  /* 0x0000000600d57308 */ /* 0x0003e40000000800 */
[----:B------:R-:W-:Y:S01]  /*3c50*/  IMAD.WIDE.U32 R32, R32, -0x2daee0ad, RZ ;  /* 0xd2511f5320207825 */ /* 0x000fe200078e00ff */
[----:B------:R-:W-:Y:S02]  /*3c60*/  LOP3.LUT R10, R9, UR15, R18, 0x96, !PT ;  /* 0x0000000f090a7c12 */ /* 0x000fe4000f8e9612 */
[----:B------:R-:W-:Y:S01]  /*3c70*/  LOP3.LUT R13, R8, 0xffff, RZ, 0xc0, !PT ;  /* 0x0000ffff080d7812 */ /* 0x000fe200078ec0ff */
[----:B------:R-:W-:Y:S01]  /*3c80*/  FFMA.FTZ R9, R29, c[0x0][0x23c], -R7 ;  /* 0x00008f001d097a23 */ /* 0x000fe20000010807 */
[----:B------:R-:W-:-:S02]  /*3c90*/  SHF.R.U32.HI R11, RZ, 0x10, R8 ;  /* 0x00000010ff0b7819 */ /* 0x000fc40000011608 */
[----:B---3--:R-:W-:Y:S01]  /*3ca0*/  FMNMX.FTZ R16, R12, R16, !PT ;  /* 0x000000100c107209 */ /* 0x008fe20007810000 */
[----:B------:R-:W2:Y:S01]  /*3cb0*/  MUFU.EX2 R133, R9 ;  /* 0x0000000900857308 */ /* 0x000ea20000000800 */
[----:B----4-:R-:W-:Y:S02]  /*3cc0*/  FMNMX.FTZ R97, R97, R17, !PT ;  /* 0x0000001161617209 */ /* 0x010fe40007810000 */
[----:B------:R-:W-:Y:S01]  /*3cd0*/  LOP3.LUT R15, R8, 0xff, RZ, 0xc0, !PT ;  /* 0x000000ff080f7812 */ /* 0x000fe200078ec0ff */
[----:B------:R-:W3:Y:S01]  /*3ce0*/  SHFL.BFLY PT, R17, R16, 0x1, 0x1f ;  /* 0x0c201f0010117f89 */ /* 0x000ee200000e0000 */
[----:B------:R-:W-:Y:S01]  /*3cf0*/  SHF.R.U32.HI R14, RZ, 0x18, R8 ;  /* 0x00000018ff0e7819 */ /* 0x000fe20000011608 */
[----:B-1----:R-:W-:Y:S01]  /*3d00*/  FFMA.FTZ R6, R28, c[0x0][0x23c], -R7 ;  /* 0x00008f001c067a23 */ /* 0x002fe20000010807 */
[----:B------:R-:W-:Y:S02]  /*3d10*/  SHF.R.U32.HI R13, RZ, 0x8, R13 ;  /* 0x00000008ff0d7819 */ /* 0x000fe4000001160d */
[----:B------:R-:W-:Y:S01]  /*3d20*/  LOP3.LUT R8, R10, 0xffff, RZ, 0xc0, !PT ;  /* 0x0000ffff0a087812 */ /* 0x000fe200078ec0ff */
[----:B------:R1:W-:Y:S01]  /*3d30*/  MUFU.EX2 R215, R6 ;  /* 0x0000000600d77308 */ /* 0x0003e20000000800 */
[----:B------:R-:W-:-:S02]  /*3d40*/  PRMT R15, R15, 0x5410, R13 ;  /* 0x000054100f0f7816 */ /* 0x000fc4000000000d */
[----:B------:R-:W-:Y:S02]  /*3d50*/  SHF.R.U32.HI R4, RZ, 0x10, R10 ;  /* 0x00000010ff047819 */ /* 0x000fe4000001160a */
[----:B------:R-:W-:Y:S01]  /*3d60*/  LOP3.LUT R12, R10, 0xff, RZ, 0xc0, !PT ;  /* 0x000000ff0a0c7812 */ /* 0x000fe200078ec0ff */
[----:B--2---:R-:W-:Y:S01]  /*3d70*/  IMAD.MOV.U32 R35, RZ, RZ, R133 ;  /* 0x000000ffff237224 */ /* 0x004fe200078e0085 */
[----:B------:R-:W-:Y:S02]  /*3d80*/  LOP3.LUT R9, R11, 0xff, RZ, 0xc0, !PT ;  /* 0x000000ff0b097812 */ /* 0x000fe400078ec0ff */
[----:B------:R-:W-:Y:S02]  /*3d90*/  SHF.R.U32.HI R8, RZ, 0x8, R8 ;  /* 0x00000008ff087819 */ /* 0x000fe40000011608 */
[----:B------:R-:W-:Y:S02]  /*3da0*/  SHF.R.U32.HI R10, RZ, 0x18, R10 ;  /* 0x00000018ff0a7819 */ /* 0x000fe4000001160a */
[----:B------:R-:W-:Y:S01]  /*3db0*/  PRMT R13, R12, 0x5410, R8 ;  /* 0x000054100c0d7816 */ /* 0x000fe20000000008 */
[----:B-1----:R-:W-:Y:S01]  /*3dc0*/  FMUL.FTZ R6, R2, c[0x0][0x23c] ;  /* 0x00008f0002067a20 */ /* 0x002fe20000410000 */
[----:B---3--:R-:W-:-:S04]  /*3dd0*/  FMNMX.FTZ R96, R16, R17, !PT ;  /* 0x0000001110607209 */ /* 0x008fc80007810000 */
[----:B------:R-:W-:Y:S02]  /*3de0*/  FSEL R6, R6, RZ, P0 ;  /* 0x000000ff06067208 */ /* 0x000fe40000000000 */
[----:B------:R-:W-:-:S03]  /*3df0*/  FSETP.NEU.FTZ.AND P0, PT, R97, -INF , PT ;  /* 0xff8000006100780b */ /* 0x000fc60003f1d000 */
[--C-:B------:R-:W-:Y:S02]  /*3e00*/  FFMA.FTZ R11, R30, c[0x0][0x23c], -R6.reuse ;  /* 0x00008f001e0b7a23 */ /* 0x100fe40000010806 */
[--C-:B------:R-:W-:Y:S02]  /*3e10*/  FFMA.FTZ R0, R31, c[0x0][0x23c], -R6.reuse ;  /* 0x00008f001f007a23 */ /* 0x100fe40000010806 */
[----:B------:R1:W-:Y:S01]  /*3e20*/  MUFU.EX2 R134, R11 ;  /* 0x0000000b00867308 */ /* 0x0003e20000000800 */
[----:B------:R-:W-:Y:S01]  /*3e30*/  FFMA.FTZ R5, R49, c[0x0][0x23c], -R6 ;  /* 0x00008f0031057a23 */ /* 0x000fe20000010806 */
[----:B------:R-:W2:Y:S06]  /*3e40*/  LDSM.16.MT88.4 R28, [R188+0x6000] ;  /* 0x00600000bc1c783b */ /* 0x000eac0000004200 */
[----:B------:R3:W4:Y:S01]  /*3e50*/  MUFU.EX2 R117, R0 ;  /* 0x0000000000757308 */ /* 0x0007220000000800 */
[----:B-1----:R-:W-:-:S07]  /*3e60*/  PRMT R11, R9, 0x5410, R14 ;  /* 0x00005410090b7816 */ /* 0x002fce000000000e */
[----:B------:R1:W-:Y:S01]  /*3e70*/  MUFU.EX2 R236, R5 ;  /* 0x0000000500ec7308 */ /* 0x0003e20000000800 */
[----:B------:R-:W-:Y:S01]  /*3e80*/  LOP3.LUT R9, R4, 0xff, RZ, 0xc0, !PT ;  /* 0x000000ff04097812 */ /* 0x000fe200078ec0ff */
[--C-:B------:R-:W-:Y:S01]  /*3e90*/  HSET2.LE.AND R4, R15, R99.reuse, PT ;  /* 0x000000630f047233 */ /* 0x100fe20003803000 */
[----:B------:R-:W-:Y:S01]  /*3ea0*/  IMAD.WIDE.U32 R14, R21, -0x2daee0ad, RZ ;  /* 0xd2511f53150e7825 */ /* 0x000fe200078e00ff */
[--C-:B------:R-:W-:Y:S01]  /*3eb0*/  HSET2.LE.AND R11, R11, R99.reuse, PT ;  /* 0x000000630b0b7233 */ /* 0x100fe20003803000 */
[----:B------:R-:W-:Y:S02]  /*3ec0*/  PRMT R9, R9, 0x5410, R10 ;  /* 0x0000541009097816 */ /* 0x000fe4000000000a */
[----:B---3--:R-:W-:Y:S01]  /*3ed0*/  FFMA.FTZ R0, R48, c[0x0][0x23c], -R6 ;  /* 0x00008f0030007a23 */ /* 0x008fe20000010806 */
[----:B----4-:R-:W-:Y:S02]  /*3ee0*/  F2FP.BF16.PACK_AB R8, R117, R134 ;  /* 0x000000867508723e */ /* 0x010fe400000010ff */
[----:B------:R-:W-:Y:S01]  /*3ef0*/  HSET2.LE.AND R9, R9, R99, PT ;  /* 0x0000006309097233 */ /* 0x000fe20003803000 */
[----:B------:R3:W4:Y:S01]  /*3f00*/  MUFU.EX2 R237, R0 ;  /* 0x0000000000ed7308 */ /* 0x0007220000000800 */
[----:B------:R-:W-:-:S02]  /*3f10*/  LOP3.LUT R11, R11, R8, RZ, 0xc0, !PT ;  /* 0x000000080b0b7212 */ /* 0x000fc400078ec0ff */
[----:B-1----:R-:W-:-:S04]  /*3f20*/  F2FP.BF16.PACK_AB R5, R133, R215 ;  /* 0x000000d78505723e */ /* 0x002fc800000010ff */
[----:B------:R-:W-:Y:S01]  /*3f30*/  LOP3.LUT R10, R4, R5, RZ, 0xc0, !PT ;  /* 0x00000005040a7212 */ /* 0x000fe200078ec0ff */
[----:B------:R-:W-:Y:S01]  /*3f40*/  HSET2.LE.AND R4, R13, R99, PT ;  /* 0x000000630d047233 */ /* 0x000fe20003803000 */
[----:B------:R-:W-:Y:S02]  /*3f50*/  F2FP.BF16.PACK_AB R5, R213, R214 ;  /* 0x000000d6d505723e */ /* 0x000fe400000010ff */
[----:B------:R-:W-:Y:S01]  /*3f60*/  LOP3.LUT R13, R15, UR6, R20, 0x96, !PT ;  /* 0x000000060f0d7c12 */ /* 0x000fe2000f8e9614 */
[----:B---3--:R-:W-:-:S04]  /*3f70*/  FMUL.FTZ R0, R97, c[0x0][0x23c] ;  /* 0x00008f0061007a20 */ /* 0x008fc80000410000 */
[----:B------:R-:W-:Y:S01]  /*3f80*/  IMAD.WIDE.U32 R20, R13, -0x326172a9, RZ ;  /* 0xcd9e8d570d147825 */ /* 0x000fe200078e00ff */
[----:B------:R-:W-:Y:S02]  /*3f90*/  FSEL R0, R0, RZ, P0 ;  /* 0x000000ff00007208 */ /* 0x000fe40000000000 */
[----:B------:R-:W-:-:S03]  /*3fa0*/  FSETP.NEU.FTZ.AND P0, PT, R96, -INF , PT ;  /* 0xff8000006000780b */ /* 0x000fc60003f1d000 */
[--C-:B------:R-:W-:Y:S02]  /*3fb0*/  FFMA.FTZ R8, R69, c[0x0][0x23c], -R0.reuse ;  /* 0x00008f0045087a23 */ /* 0x100fe40000010800 */
[--C-:B------:R-:W-:Y:S02]  /*3fc0*/  FFMA.FTZ R12, R68, c[0x0][0x23c], -R0.reuse ;  /* 0x00008f00440c7a23 */ /* 0x100fe40000010800 */
[----:B------:R1:W-:Y:S08]  /*3fd0*/  MUFU.EX2 R234, R8 ;  /* 0x0000000800ea7308 */ /* 0x0003f00000000800 */
[----:B------:R4:W-:Y:S01]  /*3fe0*/  MUFU.EX2 R235, R12 ;  /* 0x0000000c00eb7308 */ /* 0x0009e20000000800 */
[----:B-1----:R-:W-:Y:S01]  /*3ff0*/  LOP3.LUT R8, R4, R5, RZ, 0xc0, !PT ;  /* 0x0000000504087212 */ /* 0x002fe200078ec0ff */
[----:B------:R-:W-:Y:S01]  /*4000*/  FFMA.FTZ R4, R50, c[0x0][0x23c], -R0 ;  /* 0x00008f0032047a23 */ /* 0x000fe20000010800 */
[----:B------:R-:W-:-:S05]  /*4010*/  LOP3.LUT R5, R33, UR4, R14, 0x96, !PT ;  /* 0x0000000421057c12 */ /* 0x000fca000f8e960e */
[----:B------:R1:W-:Y:S01]  /*4020*/  MUFU.EX2 R232, R4 ;  /* 0x0000000400e87308 */ /* 0x0003e20000000800 */
[----:B----4-:R-:W-:-:S04]  /*4030*/  F2FP.BF16.PACK_AB R12, R236, R237 ;  /* 0x000000edec0c723e */ /* 0x010fc800000010ff */
[----:B------:R-:W-:Y:S01]  /*4040*/  LOP3.LUT R9, R9, R12, RZ, 0xc0, !PT ;  /* 0x0000000c09097212 */ /* 0x000fe200078ec0ff */
[----:B------:R-:W-:Y:S02]  /*4050*/  FFMA.FTZ R12, R51, c[0x0][0x23c], -R0 ;  /* 0x00008f00330c7a23 */ /* 0x000fe40000010800 */
[----:B------:R-:W-:Y:S02]  /*4060*/  LDSM.16.MT88.4 R48, [R186+0x6800] ;  /* 0x00680000ba30783b */ /* 0x000fe40000004200 */
[----:B------:R3:W-:Y:S02]  /*4070*/  MUFU.EX2 R233, R12 ;  /* 0x0000000c00e97308 */ /* 0x0007e40000000800 */
[----:B------:R-:W-:Y:S01]  /*4080*/  HMMA.16816.F32.BF16 R112, R8, R24, RZ ;  /* 0x000000180870723c */ /* 0x000fe200000418ff */
[----:B-1----:R-:W-:-:S05]  /*4090*/  FMUL.FTZ R4, R96, c[0x0][0x23c] ;  /* 0x00008f0060047a20 */ /* 0x002fca0000410000 */
[----:B------:R-:W-:Y:S02]  /*40a0*/  FSEL R4, R4, RZ, P0 ;  /* 0x000000ff04047208 */ /* 0x000fe40000000000 */
[C---:B--2---:R-:W-:Y:S03]  /*40b0*/  HMMA.16816.F32.BF16 R100, R8.reuse, R28, RZ ;  /* 0x0000001c0864723c */ /* 0x044fe600000418ff */
[--C-:B------:R-:W-:Y:S02]  /*40c0*/  FFMA.FTZ R14, R70, c[0x0][0x23c], -R4.reuse ;  /* 0x00008f00460e7a23 */ /* 0x100fe40000010804 */
[----:B---3--:R-:W-:Y:S02]  /*40d0*/  IMAD.WIDE.U32 R12, R5, -0x326172a9, RZ ;  /* 0xcd9e8d57050c7825 */ /* 0x008fe400078e00ff */
[----:B------:R1:W-:Y:S01]  /*40e0*/  MUFU.EX2 R230, R14 ;  /* 0x0000000e00e67308 */ /* 0x0003e20000000800 */
[----:B------:R-:W-:Y:S01]  /*40f0*/  HMMA.16816.F32.BF16 R88, R8, R40, RZ ;  /* 0x000000280858723c */ /* 0x000fe200000418ff */
[----:B------:R-:W-:Y:S01]  /*4100*/  FFMA.FTZ R16, R71, c[0x0][0x23c], -R4 ;  /* 0x00008f0047107a23 */ /* 0x000fe20000010804 */
[----:B------:R-:W-:-:S02]  /*4110*/  LOP3.LUT R5, R13, UR15, R20, 0x96, !PT ;  /* 0x0000000f0d057c12 */ /* 0x000fc4000f8e9614 */
[C---:B------:R-:W-:Y:S02]  /*4120*/  LOP3.LUT R13, R12.reuse, 0xffff, RZ, 0xc0, !PT ;  /* 0x0000ffff0c0d7812 */ /* 0x040fe400078ec0ff */
[----:B------:R-:W-:Y:S01]  /*4130*/  LOP3.LUT R17, R12, 0xff, RZ, 0xc0, !PT ;  /* 0x000000ff0c117812 */ /* 0x000fe200078ec0ff */
[----:B------:R2:W3:Y:S01]  /*4140*/  MUFU.EX2 R231, R16 ;  /* 0x0000001000e77308 */ /* 0x0004e20000000800 */
[----:B------:R-:W-:Y:S01]  /*4150*/  SHF.R.U32.HI R19, RZ, 0x18, R12 ;  /* 0x00000018ff137819 */ /* 0x000fe2000001160c */
[----:B------:R-:W-:Y:S01]  /*4160*/  HMMA.16816.F32.BF16 R104, R8, R36, RZ ;  /* 0x000000240868723c */ /* 0x000fe200000418ff */
[----:B------:R-:W-:-:S04]  /*4170*/  SHF.R.U32.HI R15, RZ, 0x8, R13 ;  /* 0x00000008ff0f7819 */ /* 0x000fc8000001160d */
[----:B------:R-:W-:Y:S02]  /*4180*/  PRMT R18, R17, 0x5410, R15 ;  /* 0x0000541011127816 */ /* 0x000fe4000000000f */
[----:B-1----:R-:W-:Y:S01]  /*4190*/  SHF.R.U32.HI R14, RZ, 0x10, R12 ;  /* 0x00000010ff0e7819 */ /* 0x002fe2000001160c */
[C---:B------:R-:W-:Y:S01]  /*41a0*/  HMMA.16816.F32.BF16 R108, R8.reuse, R26, RZ ;  /* 0x0000001a086c723c */ /* 0x040fe200000418ff */
[C---:B------:R-:W-:Y:S02]  /*41b0*/  LOP3.LUT R12, R5.reuse, 0xffff, RZ, 0xc0, !PT ;  /* 0x0000ffff050c7812 */ /* 0x040fe400078ec0ff */
[----:B------:R-:W-:Y:S01]  /*41c0*/  LOP3.LUT R13, R14, 0xff, RZ, 0xc0, !PT ;  /* 0x000000ff0e0d7812 */ /* 0x000fe200078ec0ff */
[----:B------:R-:W-:Y:S01]  /*41d0*/  FFMA.FTZ R14, R76, c[0x0][0x23c], -R4 ;  /* 0x00008f004c0e7a23 */ /* 0x000fe20000010804 */
[----:B------:R-:W-:Y:S02]  /*41e0*/  LOP3.LUT R17, R5, 0xff, RZ, 0xc0, !PT ;  /* 0x000000ff05117812 */ /* 0x000fe400078ec0ff */
[----:B--2---:R-:W-:Y:S01]  /*41f0*/  SHF.R.U32.HI R16, RZ, 0x8, R12 ;  /* 0x00000008ff107819 */ /* 0x004fe2000001160c */
[----:B------:R1:W-:Y:S01]  /*4200*/  MUFU.EX2 R226, R14 ;  /* 0x0000000e00e27308 */ /* 0x0003e20000000800 */
[----:B------:R-:W-:Y:S01]  /*4210*/  PRMT R15, R13, 0x5410, R19 ;  /* 0x000054100d0f7816 */ /* 0x000fe20000000013 */
[----:B------:R-:W-:Y:S01]  /*4220*/  FFMA.FTZ R13, R78, c[0x0][0x23c], -R4 ;  /* 0x00008f004e0d7a23 */ /* 0x000fe20000010804 */
[--C-:B------:R-:W-:Y:S01]  /*4230*/  SHF.R.U32.HI R12, RZ, 0x10, R5.reuse ;  /* 0x00000010ff0c7819 */ /* 0x100fe20000011605 */
[C---:B------:R-:W-:Y:S01]  /*4240*/  HMMA.16816.F32.BF16 R92, R8.reuse, R30, RZ ;  /* 0x0000001e085c723c */ /* 0x040fe200000418ff */
[----:B------:R-:W-:Y:S01]  /*4250*/  PRMT R19, R17, 0x5410, R16 ;  /* 0x0000541011137816 */ /* 0x000fe20000000010 */
[--C-:B------:R-:W-:Y:S01]  /*4260*/  HSET2.LE.AND R15, R15, R99.reuse, PT ;  /* 0x000000630f0f7233 */ /* 0x100fe20003803000 */
[----:B------:R-:W-:Y:S01]  /*4270*/  SHF.R.U32.HI R17, RZ, 0x18, R5 ;  /* 0x00000018ff117819 */ /* 0x000fe20000011605 */
[----:B------:R-:W-:Y:S01]  /*4280*/  HSET2.LE.AND R5, R18, R99, PT ;  /* 0x0000006312057233 */ /* 0x000fe20003803000 */
[----:B------:R-:W-:Y:S01]  /*4290*/  LOP3.LUT R16, R12, 0xff, RZ, 0xc0, !PT ;  /* 0x000000ff0c107812 */ /* 0x000fe200078ec0ff */
[----:B------:R2:W4:Y:S01]  /*42a0*/  MUFU.EX2 R224, R13 ;  /* 0x0000000d00e07308 */ /* 0x0005220000000800 */
[----:B---3--:R-:W-:Y:S01]  /*42b0*/  F2FP.BF16.PACK_AB R12, R231, R230 ;  /* 0x000000e6e70c723e */ /* 0x008fe200000010ff */
[----:B------:R-:W-:Y:S01]  /*42c0*/  HMMA.16816.F32.BF16 R84, R8, R42, RZ ;  /* 0x0000002a0854723c */ /* 0x000fe200000418ff */
[----:B------:R-:W-:Y:S01]  /*42d0*/  PRMT R16, R16, 0x5410, R17 ;  /* 0x0000541010107816 */ /* 0x000fe20000000011 */
[----:B------:R-:W-:Y:S01]  /*42e0*/  FFMA.FTZ R17, R77, c[0x0][0x23c], -R7 ;  /* 0x00008f004d117a23 */ /* 0x000fe20000010807 */
[----:B------:R-:W-:-:S02]  /*42f0*/  LOP3.LUT R15, R15, R12, RZ, 0xc0, !PT ;  /* 0x0000000c0f0f7212 */ /* 0x000fc400078ec0ff */
[----:B-1----:R-:W-:Y:S01]  /*4300*/  F2FP.BF16.PACK_AB R14, R233, R232 ;  /* 0x000000e8e90e723e */ /* 0x002fe200000010ff */
[----:B------:R1:W-:Y:S01]  /*4310*/  MUFU.EX2 R228, R17 ;  /* 0x0000001100e47308 */ /* 0x0003e20000000800 */
[----:B------:R-:W-:Y:S01]  /*4320*/  F2FP.BF16.PACK_AB R12, R234, R235 ;  /* 0x000000ebea0c723e */ /* 0x000fe200000010ff */
[----:B------:R-:W-:Y:S01]  /*4330*/  HMMA.16816.F32.BF16 R80, R8, R38, RZ ;  /* 0x000000260850723c */ /* 0x000fe200000418ff */
[----:B------:R-:W-:Y:S01]  /*4340*/  LOP3.LUT R14, R5, R14, RZ, 0xc0, !PT ;  /* 0x0000000e050e7212 */ /* 0x000fe200078ec0ff */
[----:B------:R-:W-:Y:S01]  /*4350*/  HSET2.LE.AND R5, R19, R99, PT ;  /* 0x0000006313057233 */ /* 0x000fe20003803000 */
[----:B--2---:R-:W-:-:S04]  /*4360*/  FFMA.FTZ R13, R52, c[0x0][0x23c], -R7 ;  /* 0x00008f00340d7a23 */ /* 0x004fc80000010807 */
[----:B------:R-:W-:Y:S01]  /*4370*/  LOP3.LUT R12, R5, R12, RZ, 0xc0, !PT ;  /* 0x0000000c050c7212 */ /* 0x000fe200078ec0ff */
[----:B------:R-:W-:Y:S02]  /*4380*/  FFMA.FTZ R5, R53, c[0x0][0x23c], -R7 ;  /* 0x00008f0035057a23 */ /* 0x000fe40000010807 */
[----:B------:R-:W-:Y:S01]  /*4390*/  IMAD.WIDE.U32 R8, R22, -0x2daee0ad, RZ ;  /* 0xd2511f5316087825 */ /* 0x000fe200078e00ff */
[----:B------:R2:W-:Y:S04]  /*43a0*/  MUFU.EX2 R229, R13 ;  /* 0x0000000d00e57308 */ /* 0x0005e80000000800 */
[----:B------:R-:W-:Y:S02]  /*43b0*/  LOP3.LUT R11, R8, 0xff, RZ, 0xc0, !PT ;  /* 0x000000ff080b7812 */ /* 0x000fe400078ec0ff */
[----:B-1----:R-:W-:-:S02]  /*43c0*/  SHF.R.U32.HI R17, RZ, 0x10, R8 ;  /* 0x00000010ff117819 */ /* 0x002fc40000011608 */
[----:B------:R1:W-:Y:S01]  /*43d0*/  MUFU.EX2 R227, R5 ;  /* 0x0000000500e37308 */ /* 0x0003e20000000800 */
[----:B--2---:R-:W-:Y:S01]  /*43e0*/  HSET2.LE.AND R13, R16, R99, PT ;  /* 0x00000063100d7233 */ /* 0x004fe20003803000 */
[----:B----4-:R-:W-:-:S04]  /*43f0*/  F2FP.BF16.PACK_AB R16, R224, R226 ;  /* 0x000000e2e010723e */ /* 0x010fc800000010ff */
[----:B------:R-:W-:Y:S01]  /*4400*/  LOP3.LUT R13, R13, R16, RZ, 0xc0, !PT ;  /* 0x000000100d0d7212 */ /* 0x000fe200078ec0ff */
[----:B------:R-:W-:Y:S02]  /*4410*/  FFMA.FTZ R16, R55, c[0x0][0x23c], -R6 ;  /* 0x00008f0037107a23 */ /* 0x000fe40000010806 */
[----:B-1----:R-:W-:Y:S02]  /*4420*/  FFMA.FTZ R5, R54, c[0x0][0x23c], -R7 ;  /* 0x00008f0036057a23 */ /* 0x002fe40000010807 */
[----:B------:R1:W-:Y:S01]  /*4430*/  MUFU.EX2 R223, R16 ;  /* 0x0000001000df7308 */ /* 0x0003e20000000800 */
[----:B------:R-:W-:Y:S01]  /*4440*/  LDSM.16.MT88.4 R52, [R187+0x6800] ;  /* 0x00680000bb34783b */ /* 0x000fe20000004200 */
[C---:B------:R-:W-:Y:S06]  /*4450*/  HMMA.16816.F32.BF16 R60, R12.reuse, R36, RZ ;  /* 0x000000240c3c723c */ /* 0x040fec00000418ff */
[----:B------:R2:W3:Y:S01]  /*4460*/  MUFU.EX2 R225, R5 ;  /* 0x0000000500e17308 */ /* 0x0004e20000000800 */
[----:B------:R-:W-:Y:S01]  /*4470*/  IMAD.MOV.U32 R37, RZ, RZ, R134 ;  /* 0x000000ffff257224 */ /* 0x000fe200078e0086 */
[----:B------:R-:W-:Y:S01]  /*4480*/  HMMA.16816.F32.BF16 R76, R12, R24, RZ ;  /* 0x000000180c4c723c */ /* 0x000fe200000418ff */
[----:B-1----:R-:W-:-:S07]  /*4490*/  SHF.R.U32.HI R16, RZ, 0x18, R8 ;  /* 0x00000018ff107819 */ /* 0x002fce0000011608 */
[----:B------:R-:W-:Y:S01]  /*44a0*/  HMMA.16816.F32.BF16 R120, R12, R26, RZ ;  /* 0x0000001a0c78723c */ /* 0x000fe200000418ff */
[----:B------:R-:W1:Y:S01]  /*44b0*/  LDSM.16.MT88.4 R24, [R185+0x6800] ;  /* 0x00680000b918783b */ /* 0x000e620000004200 */
[----:B--2---:R-:W-:-:S06]  /*44c0*/  LOP3.LUT R5, R8, 0xffff, RZ, 0xc0, !PT ;  /* 0x0000ffff08057812 */ /* 0x004fcc00078ec0ff */
[C---:B------:R-:W-:Y:S01]  /*44d0*/  HMMA.16816.F32.BF16 R68, R12.reuse, R28, RZ ;  /* 0x0000001c0c44723c */ /* 0x040fe200000418ff */
[----:B------:R-:W-:Y:S02]  /*44e0*/  SHF.R.U32.HI R10, RZ, 0x8, R5 ;  /* 0x00000008ff0a7819 */ /* 0x000fe40000011605 */
[----:B------:R-:W-:Y:S01]  /*44f0*/  LOP3.LUT R5, R9, UR14, R34, 0x96, !PT ;  /* 0x0000000e09057c12 */ /* 0x000fe2000f8e9622 */
[----:B------:R-:W-:Y:S01]  /*4500*/  FFMA.FTZ R9, R124, c[0x0][0x23c], -R6 ;  /* 0x00008f007c097a23 */ /* 0x000fe20000010806 */
[----:B------:R-:W-:Y:S01]  /*4510*/  PRMT R18, R11, 0x5410, R10 ;  /* 0x000054100b127816 */ /* 0x000fe2000000000a */
[----:B------:R-:W-:Y:S01]  /*4520*/  IMAD.MOV.U32 R34, RZ, RZ, R117 ;  /* 0x000000ffff227224 */ /* 0x000fe200078e0075 */
[----:B------:R-:W-:Y:S01]  /*4530*/  LOP3.LUT R8, R5, 0xffff, RZ, 0xc0, !PT ;  /* 0x0000ffff05087812 */ /* 0x000fe200078ec0ff */
[----:B------:R2:W4:Y:S01]  /*4540*/  MUFU.EX2 R222, R9 ;  /* 0x0000000900de7308 */ /* 0x0005220000000800 */
[----:B------:R-:W-:Y:S01]  /*4550*/  LOP3.LUT R10, R17, 0xff, RZ, 0xc0, !PT ;  /* 0x000000ff110a7812 */ /* 0x000fe200078ec0ff */
[----:B------:R-:W-:Y:S01]  /*4560*/  HMMA.16816.F32.BF16 R124, R12, R30, RZ ;  /* 0x0000001e0c7c723c */ /* 0x000fe200000418ff */
[----:B------:R-:W-:Y:S01]  /*4570*/  LOP3.LUT R11, R5, 0xff, RZ, 0xc0, !PT ;  /* 0x000000ff050b7812 */ /* 0x000fe200078ec0ff */
[----:B------:R-:W5:Y:S01]  /*4580*/  LDSM.16.MT88.4 R28, [R188+0x6800] ;  /* 0x00680000bc1c783b */ /* 0x000f620000004200 */
[----:B------:R-:W-:-:S02]  /*4590*/  SHF.R.U32.HI R8, RZ, 0x8, R8 ;  /* 0x00000008ff087819 */ /* 0x000fc40000011608 */
[----:B------:R-:W-:Y:S02]  /*45a0*/  PRMT R10, R10, 0x5410, R16 ;  /* 0x000054100a0a7816 */ /* 0x000fe40000000010 */
[----:B------:R-:W-:Y:S01]  /*45b0*/  PRMT R19, R11, 0x5410, R8 ;  /* 0x000054100b137816 */ /* 0x000fe20000000008 */
[C---:B------:R-:W-:Y:S01]  /*45c0*/  HMMA.16816.F32.BF16 R64, R12.reuse, R40, RZ ;  /* 0x000000280c40723c */ /* 0x040fe200000418ff */
[--C-:B------:R-:W-:Y:S01]  /*45d0*/  SHF.R.U32.HI R8, RZ, 0x10, R5.reuse ;  /* 0x00000010ff087819 */ /* 0x100fe20000011605 */
[--C-:B------:R-:W-:Y:S01]  /*45e0*/  HSET2.LE.AND R11, R10, R99.reuse, PT ;  /* 0x000000630a0b7233 */ /* 0x100fe20003803000 */
[----:B------:R-:W-:Y:S01]  /*45f0*/  SHF.R.U32.HI R17, RZ, 0x18, R5 ;  /* 0x00000018ff117819 */ /* 0x000fe20000011605 */
[--C-:B------:R-:W-:Y:S01]  /*4600*/  HSET2.LE.AND R5, R18, R99.reuse, PT ;  /* 0x0000006312057233 */ /* 0x100fe20003803000 */
[----:B------:R-:W-:Y:S01]  /*4610*/  LOP3.LUT R16, R8, 0xff, RZ, 0xc0, !PT ;  /* 0x000000ff08107812 */ /* 0x000fe200078ec0ff */
[----:B--2---:R-:W-:Y:S01]  /*4620*/  FFMA.FTZ R9, R128, c[0x0][0x23c], -R6 ;  /* 0x00008f0080097a23 */ /* 0x004fe20000010806 */
[----:B---3--:R-:W-:Y:S01]  /*4630*/  F2FP.BF16.PACK_AB R10, R225, R227 ;  /* 0x000000e3e10a723e */ /* 0x008fe200000010ff */
[----:B------:R-:W-:Y:S01]  /*4640*/  HMMA.16816.F32.BF16 R144, R12, R42, RZ ;  /* 0x0000002a0c90723c */ /* 0x000fe200000418ff */
[----:B----4-:R-:W-:Y:S01]  /*4650*/  F2FP.BF16.PACK_AB R8, R222, R223 ;  /* 0x000000dfde08723e */ /* 0x010fe200000010ff */
[----:B------:R2:W-:Y:S01]  /*4660*/  MUFU.EX2 R221, R9 ;  /* 0x0000000900dd7308 */ /* 0x0005e20000000800 */
[----:B------:R-:W-:Y:S01]  /*4670*/  LOP3.LUT R10, R5, R10, RZ, 0xc0, !PT ;  /* 0x0000000a050a7212 */ /* 0x000fe200078ec0ff */
[----:B------:R-:W-:Y:S01]  /*4680*/  HSET2.LE.AND R5, R19, R99, PT ;  /* 0x0000006313057233 */ /* 0x000fe20003803000 */
[----:B------:R-:W-:-:S02]  /*4690*/  LOP3.LUT R11, R11, R8, RZ, 0xc0, !PT ;  /* 0x000000080b0b7212 */ /* 0x000fc400078ec0ff */
[----:B------:R-:W-:Y:S02]  /*46a0*/  F2FP.BF16.PACK_AB R8, R228, R229 ;  /* 0x000000e5e408723e */ /* 0x000fe400000010ff */
[----:B------:R-:W-:Y:S01]  /*46b0*/  PRMT R16, R16, 0x5410, R17 ;  /* 0x0000541010107816 */ /* 0x000fe20000000011 */
[--C-:B------:R-:W-:Y:S01]  /*46c0*/  FFMA.FTZ R17, R132, c[0x0][0x23c], -R0.reuse ;  /* 0x00008f0084117a23 */ /* 0x100fe20000010800 */
[----:B------:R-:W-:Y:S01]  /*46d0*/  LOP3.LUT R8, R5, R8, RZ, 0xc0, !PT ;  /* 0x0000000805087212 */ /* 0x000fe200078ec0ff */
[----:B------:R-:W-:Y:S01]  /*46e0*/  FFMA.FTZ R5, R136, c[0x0][0x23c], -R0 ;  /* 0x00008f0088057a23 */ /* 0x000fe20000010800 */
[----:B------:R-:W-:Y:S01]  /*46f0*/  HMMA.16816.F32.BF16 R132, R12, R38, RZ ;  /* 0x000000260c84723c */ /* 0x000fe200000418ff */
[----:B------:R-:W-:Y:S01]  /*4700*/  MUFU.EX2 R218, R17 ;  /* 0x0000001100da7308 */ /* 0x000fe20000000800 */
[----:B--2---:R-:W-:-:S05]  /*4710*/  FFMA.FTZ R9, R129, c[0x0][0x23c], -R6 ;  /* 0x00008f0081097a23 */ /* 0x004fca0000010806 */
[----:B------:R-:W-:Y:S01]  /*4720*/  FFMA.FTZ R15, R142, c[0x0][0x23c], -R4 ;  /* 0x00008f008e0f7a23 */ /* 0x000fe20000010804 */
[----:B------:R-:W-:Y:S01]  /*4730*/  IADD3 R14, R116, 0x1, RZ ;  /* 0x00000001740e7810 */ /* 0x000fe20007ffe0ff */
[----:B------:R2:W3:Y:S08]  /*4740*/  MUFU.EX2 R220, R9 ;  /* 0x0000000900dc7308 */ /* 0x0004f00000000800 */
[----:B------:R4:W-:Y:S01]  /*4750*/  MUFU.EX2 R217, R5 ;  /* 0x0000000500d97308 */ /* 0x0009e20000000800 */
[----:B--2---:R-:W-:-:S07]  /*4760*/  FFMA.FTZ R9, R130, c[0x0][0x23c], -R0 ;  /* 0x00008f0082097a23 */ /* 0x004fce0000010800 */
[----:B------:R2:W-:Y:S01]  /*4770*/  MUFU.EX2 R205, R15 ;  /* 0x0000000f00cd7308 */ /* 0x0005e20000000800 */
[----:B----4-:R-:W-:-:S07]  /*4780*/  FFMA.FTZ R5, R131, c[0x0][0x23c], -R0 ;  /* 0x00008f0083057a23 */ /* 0x010fce0000010800 */
[----:B------:R4:W-:Y:S08]  /*4790*/  MUFU.EX2 R219, R9 ;  /* 0x0000000900db7308 */ /* 0x0009f00000000800 */
[----:B------:R1:W1:Y:S01]  /*47a0*/  MUFU.EX2 R212, R5 ;  /* 0x0000000500d47308 */ /* 0x0002620000000800 */
[----:B--2---:R-:W-:Y:S01]  /*47b0*/  FFMA.FTZ R15, R140, c[0x0][0x23c], -R4 ;  /* 0x00008f008c0f7a23 */ /* 0x004fe20000010804 */
[----:B----4-:R-:W-:Y:S01]  /*47c0*/  HSET2.LE.AND R9, R16, R99, PT ;  /* 0x0000006310097233 */ /* 0x010fe20003803000 */
[----:B---3--:R-:W-:-:S05]  /*47d0*/  F2FP.BF16.PACK_AB R16, R220, R221 ;  /* 0x000000dddc10723e */ /* 0x008fca00000010ff */
[----:B------:R2:W-:Y:S01]  /*47e0*/  MUFU.EX2 R207, R15 ;  /* 0x0000000f00cf7308 */ /* 0x0005e20000000800 */
[----:B------:R-:W-:Y:S02]  /*47f0*/  LOP3.LUT R9, R9, R16, RZ, 0xc0, !PT ;  /* 0x0000001009097212 */ /* 0x000fe400078ec0ff */
[----:B-1----:R-:W-:Y:S02]  /*4800*/  LOP3.LUT R5, R21, UR5, R44, 0x96, !PT ;  /* 0x0000000515057c12 */ /* 0x002fe4000f8e962c */
[----:B------:R-:W-:-:S03]  /*4810*/  LOP3.LUT R21, R119, UR19, R14, 0x96, !PT ;  /* 0x0000001377157c12 */ /* 0x000fc6000f8e960e */
[----:B------:R-:W-:Y:S01]  /*4820*/  HMMA.16816.F32.BF16 R136, R8, R24, R112 ;  /* 0x000000180888723c */ /* 0x000fe20000041870 */
[----:B------:R-:W-:-:S05]  /*4830*/  IMAD.WIDE.U32 R12, R5, -0x2daee0ad, RZ ;  /* 0xd2511f53050c7825 */ /* 0x000fca00078e00ff */
[C---:B------:R-:W-:Y:S01]  /*4840*/  LOP3.LUT R14, R12.reuse, 0xffff, RZ, 0xc0, !PT ;  /* 0x0000ffff0c0e7812 */ /* 0x040fe200078ec0ff */
[----:B--2---:R-:W-:Y:S01]  /*4850*/  FFMA.FTZ R15, R141, c[0x0][0x23c], -R4 ;  /* 0x00008f008d0f7a23 */ /* 0x004fe20000010804 */
[----:B------:R-:W-:Y:S01]  /*4860*/  LOP3.LUT R16, R12, 0xff, RZ, 0xc0, !PT ;  /* 0x000000ff0c107812 */ /* 0x000fe200078ec0ff */
[C---:B-----5:R-:W-:Y:S01]  /*4870*/  HMMA.16816.F32.BF16 R112, R8.reuse, R28, R100 ;  /* 0x0000001c0870723c */ /* 0x060fe20000041864 */
[----:B------:R-:W-:Y:S01]  /*4880*/  SHF.R.U32.HI R14, RZ, 0x8, R14 ;  /* 0x00000008ff0e7819 */ /* 0x000fe2000001160e */
[----:B------:R1:W2:Y:S01]  /*4890*/  MUFU.EX2 R204, R15 ;  /* 0x0000000f00cc7308 */ /* 0x0002a20000000800 */
[----:B------:R-:W-:Y:S02]  /*48a0*/  LOP3.LUT R5, R13, UR14, R32, 0x96, !PT ;  /* 0x0000000e0d057c12 */ /* 0x000fe4000f8e9620 */
[----:B------:R-:W-:Y:S02]  /*48b0*/  SHF.R.U32.HI R13, RZ, 0x10, R12 ;  /* 0x00000010ff0d7819 */ /* 0x000fe4000001160c */
[----:B------:R-:W-:Y:S01]  /*48c0*/  PRMT R16, R16, 0x5410, R14 ;  /* 0x0000541010107816 */ /* 0x000fe2000000000e */
[----:B------:R-:W-:Y:S01]  /*48d0*/  FFMA.FTZ R14, R143, c[0x0][0x23c], -R4 ;  /* 0x00008f008f0e7a23 */ /* 0x000fe20000010804 */
[----:B------:R-:W-:Y:S01]  /*48e0*/  SHF.R.U32.HI R20, RZ, 0x18, R12 ;  /* 0x00000018ff147819 */ /* 0x000fe2000001160c */
[----:B------:R-:W-:Y:S01]  /*48f0*/  HMMA.16816.F32.BF16 R88, R8, R48, R88 ;  /* 0x000000300858723c */ /* 0x000fe20000041858 */
[----:B------:R-:W-:Y:S01]  /*4900*/  LOP3.LUT R17, R13, 0xff, RZ, 0xc0, !PT ;  /* 0x000000ff0d117812 */ /* 0x000fe200078ec0ff */
[----:B------:R3:W4:Y:S01]  /*4910*/  MUFU.EX2 R203, R14 ;  /* 0x0000000e00cb7308 */ /* 0x0007220000000800 */
[----:B------:R-:W-:-:S02]  /*4920*/  LOP3.LUT R12, R5, 0xffff, RZ, 0xc0, !PT ;  /* 0x0000ffff050c7812 */ /* 0x000fc400078ec0ff */
[--C-:B------:R-:W-:Y:S02]  /*4930*/  SHF.R.U32.HI R13, RZ, 0x10, R5.reuse ;  /* 0x00000010ff0d7819 */ /* 0x100fe40000011605 */
[----:B------:R-:W-:Y:S01]  /*4940*/  LOP3.LUT R19, R5, 0xff, RZ, 0xc0, !PT ;  /* 0x000000ff05137812 */ /* 0x000fe200078ec0ff */
[C---:B------:R-:W-:Y:S01]  /*4950*/  HMMA.16816.F32.BF16 R104, R8.reuse, R52, R104 ;  /* 0x000000340868723c */ /* 0x040fe20000041868 */
[----:B------:R-:W-:Y:S01]  /*4960*/  SHF.R.U32.HI R18, RZ, 0x18, R5 ;  /* 0x00000018ff127819 */ /* 0x000fe20000011605 */
[----:B------:R-:W-:Y:S01]  /*4970*/  HSET2.LE.AND R5, R16, R99, PT ;  /* 0x0000006310057233 */ /* 0x000fe20003803000 */
[----:B-1----:R-:W-:Y:S02]  /*4980*/  SHF.R.U32.HI R15, RZ, 0x8, R12 ;  /* 0x00000008ff0f7819 */ /* 0x002fe4000001160c */
[----:B------:R-:W-:Y:S02]  /*4990*/  LOP3.LUT R12, R13, 0xff, RZ, 0xc0, !PT ;  /* 0x000000ff0d0c7812 */ /* 0x000fe400078ec0ff */
[----:B------:R-:W-:Y:S01]  /*49a0*/  PRMT R13, R17, 0x5410, R20 ;  /* 0x00005410110d7816 */ /* 0x000fe20000000014 */
[----:B------:R-:W-:Y:S01]  /*49b0*/  HMMA.16816.F32.BF16 R116, R8, R26, R108 ;  /* 0x0000001a0874723c */ /* 0x000fe2000004186c */
[----:B------:R-:W-:-:S02]  /*49c0*/  PRMT R16, R19, 0x5410, R15 ;  /* 0x0000541013107816 */ /* 0x000fc4000000000f */
[----:B---3--:R-:W-:Y:S02]  /*49d0*/  F2FP.BF16.PACK_AB R14, R212, R217 ;  /* 0x000000d9d40e723e */ /* 0x008fe400000010ff */
[----:B------:R-:W-:Y:S01]  /*49e0*/  PRMT R17, R12, 0x5410, R18 ;  /* 0x000054100c117816 */ /* 0x000fe20000000012 */
[--C-:B------:R-:W-:Y:S01]  /*49f0*/  HSET2.LE.AND R12, R16, R99.reuse, PT ;  /* 0x00000063100c7233 */ /* 0x100fe20003803000 */
[----:B------:R-:W-:Y:S01]  /*4a00*/  LOP3.LUT R14, R5, R14, RZ, 0xc0, !PT ;  /* 0x0000000e050e7212 */ /* 0x000fe200078ec0ff */
[--C-:B------:R-:W-:Y:S01]  /*4a10*/  HSET2.LE.AND R5, R13, R99.reuse, PT ;  /* 0x000000630d057233 */ /* 0x100fe20003803000 */
[----:B--2---:R-:W-:Y:S01]  /*4a20*/  F2FP.BF16.PACK_AB R15, R204, R207 ;  /* 0x000000cfcc0f723e */ /* 0x004fe200000010ff */
[C---:B------:R-:W-:Y:S01]  /*4a30*/  HMMA.16816.F32.BF16 R140, R8.reuse, R30, R92 ;  /* 0x0000001e088c723c */ /* 0x040fe2000004185c */
[----:B------:R-:W-:Y:S02]  /*4a40*/  F2FP.BF16.PACK_AB R13, R218, R219 ;  /* 0x000000dbda0d723e */ /* 0x000fe400000010ff */
[----:B------:R-:W-:Y:S01]  /*4a50*/  LOP3.LUT R15, R5, R15, RZ, 0xc0, !PT ;  /* 0x0000000f050f7212 */ /* 0x000fe200078ec0ff */
[----:B------:R-:W-:Y:S01]  /*4a60*/  HSET2.LE.AND R5, R17, R99, PT ;  /* 0x0000006311057233 */ /* 0x000fe20003803000 */
[----:B----4-:R-:W-:Y:S01]  /*4a70*/  F2FP.BF16.PACK_AB R18, R203, R205 ;  /* 0x000000cdcb12723e */ /* 0x010fe200000010ff */
[----:B------:R-:W-:Y:S01]  /*4a80*/  IMAD.WIDE.U32 R16, R21, -0x326172a9, RZ ;  /* 0xcd9e8d5715107825 */ /* 0x000fe200078e00ff */
[----:B------:R-:W-:Y:S01]  /*4a90*/  LOP3.LUT R12, R12, R13, RZ, 0xc0, !PT ;  /* 0x0000000d0c0c7212 */ /* 0x000fe200078ec0ff */
[----:B------:R-:W-:Y:S01]  /*4aa0*/  HMMA.16816.F32.BF16 R128, R8, R50, R84 ;  /* 0x000000320880723c */ /* 0x000fe20000041854 */
[----:B------:R-:W-:-:S02]  /*4ab0*/  LOP3.LUT R13, R5, R18, RZ, 0xc0, !PT ;  /* 0x00000012050d7212 */ /* 0x000fc400078ec0ff */
[----:B------:R-:W-:-:S05]  /*4ac0*/  LOP3.LUT R5, R17, UR13, R72, 0x96, !PT ;  /* 0x0000000d11057c12 */ /* 0x000fca000f8e9648 */
[----:B------:R-:W-:Y:S07]  /*4ad0*/  HMMA.16816.F32.BF16 R100, R8, R54, R80 ;  /* 0x000000360864723c */ /* 0x000fee0000041850 */
[----:B------:R-:W-:Y:S01]  /*4ae0*/  LOP3.LUT R8, R57, UR11, R16, 0x96, !PT ;  /* 0x0000000b39087c12 */ /* 0x000fe2000f8e9610 */
[----:B------:R-:W-:Y:S01]  /*4af0*/  IMAD.WIDE.U32 R10, R5, -0x2daee0ad, RZ ;  /* 0xd2511f53050a7825 */ /* 0x000fe200078e00ff */
[----:B------:R-:W-:Y:S03]  /*4b00*/  HMMA.16816.F32.BF16 R84, R12, R24, R76 ;  /* 0x000000180c54723c */ /* 0x000fe6000004184c */
[----:B------:R-:W-:Y:S01]  /*4b10*/  IMAD.WIDE.U32 R8, R8, -0x2daee0ad, RZ ;  /* 0xd2511f5308087825 */ /* 0x000fe200078e00ff */
[----:B------:R-:W-:-:S04]  /*4b20*/  LOP3.LUT R11, R11, UR10, R74, 0x96, !PT ;  /* 0x0000000a0b0b7c12 */ /* 0x000fc8000f8e964a */
[----:B------:R-:W-:Y:S01]  /*4b30*/  LOP3.LUT R5, R9, UR8, R10, 0x96, !PT ;  /* 0x0000000809057c12 */ /* 0x000fe2000f8e960a */
[----:B------:R-:W-:Y:S01]  /*4b40*/  IMAD.WIDE.U32 R10, R11, -0x326172a9, RZ ;  /* 0xcd9e8d570b0a7825 */ /* 0x000fe200078e00ff */
[C---:B------:R-:W-:Y:S03]  /*4b50*/  HMMA.16816.F32.BF16 R76, R12.reuse, R28, R68 ;  /* 0x0000001c0c4c723c */ /* 0x040fe60000041844 */
[--C-:B------:R-:W-:Y:S01]  /*4b60*/  FFMA.FTZ R9, R148, c[0x0][0x23c], -R7.reuse ;  /* 0x00008f0094097a23 */ /* 0x100fe20000010807 */
[----:B------:R-:W-:Y:S01]  /*4b70*/  LOP3.LUT R11, R11, UR9, R56, 0x96, !PT ;  /* 0x000000090b0b7c12 */ /* 0x000fe2000f8e9638 */
[----:B------:R-:W-:Y:S01]  /*4b80*/  IMAD.WIDE.U32 R44, R5, -0x326172a9, RZ ;  /* 0xcd9e8d57052c7825 */ /* 0x000fe200078e00ff */
[----:B------:R-:W-:Y:S01]  /*4b90*/  LOP3.LUT R5, R17, UR13, R58, 0x96, !PT ;  /* 0x0000000d11057c12 */ /* 0x000fe2000f8e963a */
[----:B------:R1:W-:Y:S01]  /*4ba0*/  MUFU.EX2 R202, R9 ;  /* 0x0000000900ca7308 */ /* 0x0003e20000000800 */
[----:B------:R-:W-:Y:S01]  /*4bb0*/  HMMA.16816.F32.BF16 R56, R12, R50, R144 ;  /* 0x000000320c38723c */ /* 0x000fe20000041890 */
[----:B------:R-:W-:-:S02]  /*4bc0*/  FFMA.FTZ R17, R150, c[0x0][0x23c], -R7 ;  /* 0x00008f0096117a23 */ /* 0x000fc40000010807 */
[----:B------:R-:W-:-:S04]  /*4bd0*/  IMAD.WIDE.U32 R18, R5, -0x2daee0ad, RZ ;  /* 0xd2511f5305127825 */ /* 0x000fc800078e00ff */
[----:B------:R-:W-:Y:S01]  /*4be0*/  FFMA.FTZ R5, R149, c[0x0][0x23c], -R7 ;  /* 0x00008f0095057a23 */ /* 0x000fe20000010807 */
[----:B------:R2:W3:Y:S01]  /*4bf0*/  MUFU.EX2 R183, R17 ;  /* 0x0000001100b77308 */ /* 0x0004e20000000800 */
[----:B------:R-:W-:Y:S01]  /*4c00*/  HMMA.16816.F32.BF16 R68, R12, R48, R64 ;  /* 0x000000300c44723c */ /* 0x000fe20000041840 */
[----:B------:R-:W-:Y:S01]  /*4c10*/  LDSM.16.MT88.4 R48, [R187+0x7000] ;  /* 0x00700000bb30783b */ /* 0x000fe20000004200 */
[----:B------:R-:W-:Y:S01]  /*4c20*/  IMAD.MOV.U32 R147, RZ, RZ, R214 ;  /* 0x000000ffff937224 */ /* 0x000fe200078e00d6 */
[----:B-1----:R-:W-:Y:S01]  /*4c30*/  LOP3.LUT R9, R45, UR7, R10, 0x96, !PT ;  /* 0x000000072d097c12 */ /* 0x002fe2000f8e960a */
[----:B------:R-:W-:-:S03]  /*4c40*/  IMAD.WIDE.U32 R10, R11, -0x2daee0ad, RZ ;  /* 0xd2511f530b0a7825 */ /* 0x000fc600078e00ff */
[----:B------:R1:W-:Y:S01]  /*4c50*/  MUFU.EX2 R182, R5 ;  /* 0x0000000500b67308 */ /* 0x0003e20000000800 */
[C---:B------:R-:W-:Y:S01]  /*4c60*/  HMMA.16816.F32.BF16 R64, R12.reuse, R26, R120 ;  /* 0x0000001a0c40723c */ /* 0x040fe20000041878 */
[----:B------:R-:W-:Y:S01]  /*4c70*/  IMAD.WIDE.U32 R42, R9, -0x2daee0ad, RZ ;  /* 0xd2511f53092a7825 */ /* 0x000fe200078e00ff */
[----:B------:R-:W-:Y:S02]  /*4c80*/  LOP3.LUT R9, R47, UR11, R16, 0x96, !PT ;  /* 0x0000000b2f097c12 */ /* 0x000fe4000f8e9610 */
[----:B------:R-:W-:Y:S01]  /*4c90*/  LOP3.LUT R8, R11, UR6, R8, 0x96, !PT ;  /* 0x000000060b087c12 */ /* 0x000fe2000f8e9608 */
[----:B------:R-:W-:Y:S01]  /*4ca0*/  FFMA.FTZ R16, R156, c[0x0][0x23c], -R6 ;  /* 0x00008f009c107a23 */ /* 0x000fe20000010806 */
[----:B--2---:R-:W-:Y:S01]  /*4cb0*/  LOP3.LUT R17, R19, UR10, R98, 0x96, !PT ;  /* 0x0000000a13117c12 */ /* 0x004fe2000f8e9662 */
[----:B------:R-:W-:Y:S01]  /*4cc0*/  IMAD.WIDE.U32 R22, R9, -0x2daee0ad, RZ ;  /* 0xd2511f5309167825 */ /* 0x000fe200078e00ff */
[----:B------:R-:W-:Y:S01]  /*4cd0*/  HMMA.16816.F32.BF16 R92, R12, R52, R60 ;  /* 0x000000340c5c723c */ /* 0x000fe2000004183c */
[----:B------:R-:W-:Y:S02]  /*4ce0*/  MUFU.EX2 R150, R16 ;  /* 0x0000001000967308 */ /* 0x000fe40000000800 */
[----:B------:R-:W-:Y:S01]  /*4cf0*/  IMAD.WIDE.U32 R40, R8, -0x326172a9, RZ ;  /* 0xcd9e8d5708287825 */ /* 0x000fe200078e00ff */
[----:B------:R-:W-:-:S02]  /*4d00*/  LOP3.LUT R21, R23, UR8, R18, 0x96, !PT ;  /* 0x0000000817157c12 */ /* 0x000fc4000f8e9612 */
[----:B-1----:R-:W-:Y:S01]  /*4d10*/  LOP3.LUT R5, R43, UR4, R10, 0x96, !PT ;  /* 0x000000042b057c12 */ /* 0x002fe2000f8e960a */
[----:B------:R-:W-:Y:S01]  /*4d20*/  FFMA.FTZ R10, R151, c[0x0][0x23c], -R7 ;  /* 0x00008f00970a7a23 */ /* 0x000fe20000010807 */
[C---:B------:R-:W-:Y:S01]  /*4d30*/  HMMA.16816.F32.BF16 R60, R12.reuse, R30, R124 ;  /* 0x0000001e0c3c723c */ /* 0x040fe2000004187c */
[----:B------:R-:W-:Y:S01]  /*4d40*/  IMAD.WIDE.U32 R24, R17, -0x326172a9, RZ ;  /* 0xcd9e8d5711187825 */ /* 0x000fe200078e00ff */
[----:B------:R-:W-:Y:S01]  /*4d50*/  LDSM.16.MT88.4 R28, [R186+0x7000] ;  /* 0x00700000ba1c783b */ /* 0x000fe20000004200 */
[----:B------:R1:W-:Y:S02]  /*4d60*/  MUFU.EX2 R181, R10 ;  /* 0x0000000a00b57308 */ /* 0x0003e40000000800 */
[----:B------:R-:W-:Y:S01]  /*4d70*/  IMAD.WIDE.U32 R8, R5, -0x326172a9, RZ ;  /* 0xcd9e8d5705087825 */ /* 0x000fe200078e00ff */
[----:B------:R-:W-:Y:S01]  /*4d80*/  LOP3.LUT R23, R25, UR9, R46, 0x96, !PT ;  /* 0x0000000919177c12 */ /* 0x000fe2000f8e962e */
[----:B------:R-:W-:Y:S01]  /*4d90*/  LDSM.16.MT88.4 R124, [R188+0x7800] ;  /* 0x00780000bc7c783b */ /* 0x000fe20000004200 */
[----:B------:R-:W-:Y:S01]  /*4da0*/  HMMA.16816.F32.BF16 R52, R12, R54, R132 ;  /* 0x000000360c34723c */ /* 0x000fe20000041884 */
[----:B------:R-:W-:Y:S01]  /*4db0*/  IMAD.WIDE.U32 R26, R21, -0x326172a9, RZ ;  /* 0xcd9e8d57151a7825 */ /* 0x000fe200078e00ff */
[----:B------:R-:W-:-:S02]  /*4dc0*/  LOP3.LUT R5, R9, UR15, R40, 0x96, !PT ;  /* 0x0000000f09057c12 */ /* 0x000fc4000f8e9628 */
[C---:B------:R-:W-:Y:S01]  /*4dd0*/  LOP3.LUT R11, R8.reuse, 0xffff, RZ, 0xc0, !PT ;  /* 0x0000ffff080b7812 */ /* 0x040fe200078ec0ff */
[----:B------:R-:W-:Y:S01]  /*4de0*/  IMAD.MOV.U32 R156, RZ, RZ, R35 ;  /* 0x000000ffff9c7224 */ /* 0x000fe200078e0023 */
[----:B------:R-:W-:Y:S01]  /*4df0*/  LOP3.LUT R9, R5, 0xffff, RZ, 0xc0, !PT ;  /* 0x0000ffff05097812 */ /* 0x000fe200078ec0ff */
[----:B------:R-:W-:Y:S01]  /*4e00*/  IMAD.WIDE.U32 R12, R23, -0x2daee0ad, RZ ;  /* 0xd2511f53170c7825 */ /* 0x000fe200078e00ff */
[----:B------:R-:W-:Y:S02]  /*4e10*/  LOP3.LUT R17, R8, 0xff, RZ, 0xc0, !PT ;  /* 0x000000ff08117812 */ /* 0x000fe400078ec0ff */
[----:B------:R-:W-:Y:S01]  /*4e20*/  SHF.R.U32.HI R11, RZ, 0x8, R11 ;  /* 0x00000008ff0b7819 */ /* 0x000fe2000001160b */
[----:B-1----:R-:W-:Y:S01]  /*4e30*/  FFMA.FTZ R10, R155, c[0x0][0x23c], -R6 ;  /* 0x00008f009b0a7a23 */ /* 0x002fe20000010806 */
[----:B------:R-:W-:Y:S01]  /*4e40*/  SHF.R.U32.HI R9, RZ, 0x8, R9 ;  /* 0x00000008ff097819 */ /* 0x000fe20000011609 */
[----:B------:R-:W-:Y:S01]  /*4e50*/  IMAD.MOV.U32 R155, RZ, RZ, R34 ;  /* 0x000000ffff9b7224 */ /* 0x000fe200078e0022 */
[----:B------:R-:W-:Y:S01]  /*4e60*/  PRMT R20, R17, 0x5410, R11 ;  /* 0x0000541011147816 */ /* 0x000fe2000000000b */
[----:B------:R1:W2:Y:S01]  /*4e70*/  MUFU.EX2 R151, R10 ;  /* 0x0000000a00977308 */ /* 0x0002a20000000800 */
[--C-:B------:R-:W-:Y:S01]  /*4e80*/  SHF.R.U32.HI R18, RZ, 0x10, R8.reuse ;  /* 0x00000010ff127819 */ /* 0x100fe20000011608 */
[----:B------:R-:W-:Y:S01]  /*4e90*/  LDSM.16.MT88.4 R32, [R185+0x7000] ;  /* 0x00700000b920783b */ /* 0x000fe20000004200 */
[----:B------:R-:W-:Y:S01]  /*4ea0*/  SHF.R.U32.HI R19, RZ, 0x18, R8 ;  /* 0x00000018ff137819 */ /* 0x000fe20000011608 */
[----:B------:R-:W-:Y:S01]  /*4eb0*/  FFMA.FTZ R15, R161, c[0x0][0x23c], -R4 ;  /* 0x00008f00a10f7a23 */ /* 0x000fe20000010804 */
[----:B------:R-:W-:-:S02]  /*4ec0*/  SHF.R.U32.HI R8, RZ, 0x10, R5 ;  /* 0x00000010ff087819 */ /* 0x000fc40000011605 */
[----:B------:R-:W-:Y:S01]  /*4ed0*/  SHF.R.U32.HI R17, RZ, 0x18, R5 ;  /* 0x00000018ff117819 */ /* 0x000fe20000011605 */
[----:B------:R4:W-:Y:S01]  /*4ee0*/  MUFU.EX2 R46, R15 ;  /* 0x0000000f002e7308 */ /* 0x0009e20000000800 */
[----:B------:R-:W-:Y:S02]  /*4ef0*/  LOP3.LUT R16, R18, 0xff, RZ, 0xc0, !PT ;  /* 0x000000ff12107812 */ /* 0x000fe400078ec0ff */
[----:B------:R-:W-:Y:S02]  /*4f00*/  LOP3.LUT R14, R27, UR7, R24, 0x96, !PT ;  /* 0x000000071b0e7c12 */ /* 0x000fe4000f8e9618 */
[----:B------:R-:W-:Y:S01]  /*4f10*/  PRMT R18, R16, 0x5410, R19 ;  /* 0x0000541010127816 */ /* 0x000fe20000000013 */
[----:B------:R-:W-:Y:S01]  /*4f20*/  FFMA.FTZ R16, R160, c[0x0][0x23c], -R0 ;  /* 0x00008f00a0107a23 */ /* 0x000fe20000010800 */
[----:B-1----:R-:W-:Y:S01]  /*4f30*/  LOP3.LUT R10, R5, 0xff, RZ, 0xc0, !PT ;  /* 0x000000ff050a7812 */ /* 0x002fe200078ec0ff */
[----:B------:R-:W-:Y:S01]  /*4f40*/  IMAD.WIDE.U32 R24, R14, -0x2daee0ad, RZ ;  /* 0xd2511f530e187825 */ /* 0x000fe200078e00ff */
[----:B------:R-:W-:Y:S01]  /*4f50*/  LOP3.LUT R14, R13, UR6, R22, 0x96, !PT ;  /* 0x000000060d0e7c12 */ /* 0x000fe2000f8e9616 */
[----:B------:R-:W-:Y:S01]  /*4f60*/  MUFU.EX2 R145, R16 ;  /* 0x0000001000917308 */ /* 0x000fe20000000800 */
[----:B------:R-:W-:Y:S01]  /*4f70*/  PRMT R11, R10, 0x5410, R9 ;  /* 0x000054100a0b7816 */ /* 0x000fe20000000009 */
[----:B------:R-:W-:-:S02]  /*4f80*/  FFMA.FTZ R9, R152, c[0x0][0x23c], -R6 ;  /* 0x00008f0098097a23 */ /* 0x000fc40000010806 */
[----:B------:R-:W-:Y:S02]  /*4f90*/  FFMA.FTZ R10, R153, c[0x0][0x23c], -R6 ;  /* 0x00008f00990a7a23 */ /* 0x000fe40000010806 */
[----:B------:R-:W-:Y:S01]  /*4fa0*/  HSET2.LE.AND R5, R11, R99, PT ;  /* 0x000000630b057233 */ /* 0x000fe20003803000 */
[----:B------:R-:W-:Y:S01]  /*4fb0*/  FFMA.FTZ R11, R158, c[0x0][0x23c], -R0 ;  /* 0x00008f009e0b7a23 */ /* 0x000fe20000010800 */
[----:B------:R1:W-:Y:S01]  /*4fc0*/  MUFU.EX2 R149, R9 ;  /* 0x0000000900957308 */ /* 0x0003e20000000800 */
[----:B------:R-:W-:Y:S02]  /*4fd0*/  IMAD.MOV.U32 R152, RZ, RZ, R37 ;  /* 0x000000ffff987224 */ /* 0x000fe400078e0025 */
[----:B------:R-:W5:Y:S01]  /*4fe0*/  LDSM.16.MT88.4 R36, [R188+0x7000] ;  /* 0x00700000bc24783b */ /* 0x000f620000004200 */
[----:B----4-:R-:W-:Y:S02]  /*4ff0*/  FFMA.FTZ R15, R162, c[0x0][0x23c], -R4 ;  /* 0x00008f00a20f7a23 */ /* 0x010fe40000010804 */
[----:B------:R-:W-:-:S02]  /*5000*/  IMAD.MOV.U32 R153, RZ, RZ, R215 ;  /* 0x000000ffff997224 */ /* 0x000fc400078e00d7 */
[----:B------:R4:W2:Y:S01]  /*5010*/  MUFU.EX2 R148, R10 ;  /* 0x0000000a00947308 */ /* 0x0008a20000000800 */
[----:B------:R-:W-:Y:S01]  /*5020*/  IMAD.MOV.U32 R158, RZ, RZ, R213 ;  /* 0x000000ffff9e7224 */ /* 0x000fe200078e00d5 */
[----:B-1----:R-:W-:-:S06]  /*5030*/  LOP3.LUT R9, R8, 0xff, RZ, 0xc0, !PT ;  /* 0x000000ff08097812 */ /* 0x002fcc00078ec0ff */
[----:B------:R1:W-:Y:S01]  /*5040*/  MUFU.EX2 R146, R11 ;  /* 0x0000000b00927308 */ /* 0x0003e20000000800 */
[----:B---3--:R-:W-:Y:S02]  /*5050*/  F2FP.BF16.PACK_AB R8, R183, R202 ;  /* 0x000000cab708723e */ /* 0x008fe400000010ff */
[----:B------:R-:W-:Y:S02]  /*5060*/  PRMT R9, R9, 0x5410, R17 ;  /* 0x0000541009097816 */ /* 0x000fe40000000011 */
[----:B------:R-:W-:Y:S01]  /*5070*/  LOP3.LUT R8, R5, R8, RZ, 0xc0, !PT ;  /* 0x0000000805087212 */ /* 0x000fe200078ec0ff */
[--C-:B----4-:R-:W-:Y:S01]  /*5080*/  HSET2.LE.AND R10, R20, R99.reuse, PT ;  /* 0x00000063140a7233 */ /* 0x110fe20003803000 */
[----:B------:R-:W-:Y:S01]  /*5090*/  IMAD.WIDE.U32 R20, R14, -0x326172a9, RZ ;  /* 0xcd9e8d570e147825 */ /* 0x000fe200078e00ff */
[--C-:B------:R-:W-:Y:S01]  /*50a0*/  HSET2.LE.AND R5, R9, R99.reuse, PT ;  /* 0x0000006309057233 */ /* 0x100fe20003803000 */
[----:B--2---:R-:W-:Y:S01]  /*50b0*/  F2FP.BF16.PACK_AB R9, R150, R151 ;  /* 0x000000979609723e */ /* 0x004fe200000010ff */
[----:B------:R-:W-:Y:S03]  /*50c0*/  MUFU.EX2 R45, R15 ;  /* 0x0000000f002d7308 */ /* 0x000fe60000000800 */
[----:B------:R-:W-:Y:S01]  /*50d0*/  LOP3.LUT R9, R5, R9, RZ, 0xc0, !PT ;  /* 0x0000000905097212 */ /* 0x000fe200078ec0ff */
[----:B------:R-:W-:Y:S01]  /*50e0*/  HSET2.LE.AND R5, R18, R99, PT ;  /* 0x0000006312057233 */ /* 0x000fe20003803000 */
[----:B-1----:R-:W-:-:S04]  /*50f0*/  F2FP.BF16.PACK_AB R11, R181, R182 ;  /* 0x000000b6b50b723e */ /* 0x002fc800000010ff */
[----:B------:R-:W-:Y:S02]  /*5100*/  LOP3.LUT R10, R10, R11, RZ, 0xc0, !PT ;  /* 0x0000000b0a0a7212 */ /* 0x000fe400078ec0ff */
[----:B------:R-:W-:-:S04]  /*5110*/  F2FP.BF16.PACK_AB R11, R148, R149 ;  /* 0x00000095940b723e */ /* 0x000fc800000010ff */
[----:B------:R-:W-:Y:S01]  /*5120*/  LOP3.LUT R11, R5, R11, RZ, 0xc0, !PT ;  /* 0x0000000b050b7212 */ /* 0x000fe200078ec0ff */
[----:B------:R-:W-:-:S04]  /*5130*/  FFMA.FTZ R5, R157, c[0x0][0x23c], -R0 ;  /* 0x00008f009d057a23 */ /* 0x000fc80000010800 */
[----:B------:R1:W-:Y:S02]  /*5140*/  MUFU.EX2 R144, R5 ;  /* 0x0000000500907308 */ /* 0x0003e40000000800 */
[C---:B-----5:R-:W-:Y:S08]  /*5150*/  HMMA.16816.F32.BF16 R80, R8.reuse, R36, R112 ;  /* 0x000000240850723c */ /* 0x060ff00000041870 */
[----:B------:R-:W-:Y:S01]  /*5160*/  HMMA.16816.F32.BF16 R112, R8, R34, R116 ;  /* 0x000000220870723c */ /* 0x000fe20000041874 */
[----:B------:R-:W-:Y:S01]  /*5170*/  LDSM.16.MT88.4 R116, [R185+0x7800] ;  /* 0x00780000b974783b */ /* 0x000fe20000004200 */
[----:B-1----:R-:W-:-:S06]  /*5180*/  FFMA.FTZ R5, R159, c[0x0][0x23c], -R0 ;  /* 0x00008f009f057a23 */ /* 0x002fcc0000010800 */
[C---:B------:R-:W-:Y:S01]  /*5190*/  HMMA.16816.F32.BF16 R108, R8.reuse, R32, R136 ;  /* 0x00000020086c723c */ /* 0x040fe20000041888 */
[----:B------:R1:W2:Y:S07]  /*51a0*/  MUFU.EX2 R98, R5 ;  /* 0x0000000500627308 */ /* 0x0002ae0000000800 */
[C---:B------:R-:W-:Y:S08]  /*51b0*/  HMMA.16816.F32.BF16 R136, R8.reuse, R48, R104 ;  /* 0x000000300888723c */ /* 0x040ff00000041868 */
[----:B------:R-:W-:Y:S01]  /*51c0*/  HMMA.16816.F32.BF16 R88, R8, R28, R88 ;  /* 0x0000001c0858723c */ /* 0x000fe20000041858 */
[----:B-1----:R-:W-:Y:S01]  /*51d0*/  LOP3.LUT R5, R25, UR4, R12, 0x96, !PT ;  /* 0x0000000419057c12 */ /* 0x002fe2000f8e960c */
[----:B------:R-:W-:-:S04]  /*51e0*/  FFMA.FTZ R12, R163, c[0x0][0x23c], -R4 ;  /* 0x00008f00a30c7a23 */ /* 0x000fc80000010804 */
[----:B------:R1:W-:Y:S02]  /*51f0*/  MUFU.EX2 R47, R12 ;  /* 0x0000000c002f7308 */ /* 0x0003e40000000800 */
[C---:B------:R-:W-:Y:S08]  /*5200*/  HMMA.16816.F32.BF16 R72, R8.reuse, R38, R140 ;  /* 0x000000260848723c */ /* 0x040ff0000004188c */
[----:B------:R-:W-:Y:S01]  /*5210*/  HMMA.16816.F32.BF16 R128, R8, R30, R128 ;  /* 0x0000001e0880723c */ /* 0x000fe20000041880 */
[----:B-1----:R-:W-:-:S07]  /*5220*/  IMAD.WIDE.U32 R12, R5, -0x326172a9, RZ ;  /* 0xcd9e8d57050c7825 */ /* 0x002fce00078e00ff */
[----:B------:R-:W-:Y:S01]  /*5230*/  HMMA.16816.F32.BF16 R100, R8, R50, R100 ;  /* 0x000000320864723c */ /* 0x000fe20000041864 */
[C---:B------:R-:W-:Y:S02]  /*5240*/  LOP3.LUT R14, R12.reuse, 0xffff, RZ, 0xc0, !PT ;  /* 0x0000ffff0c0e7812 */ /* 0x040fe400078ec0ff */
[----:B------:R-:W-:Y:S02]  /*5250*/  LOP3.LUT R16, R12, 0xff, RZ, 0xc0, !PT ;  /* 0x000000ff0c107812 */ /* 0x000fe400078ec0ff */
[----:B------:R-:W-:Y:S02]  /*5260*/  SHF.R.U32.HI R14, RZ, 0x8, R14 ;  /* 0x00000008ff0e7819 */ /* 0x000fe4000001160e */
[----:B------:R-:W-:Y:S02]  /*5270*/  LOP3.LUT R5, R13, UR15, R20, 0x96, !PT ;  /* 0x0000000f0d057c12 */ /* 0x000fe4000f8e9614 */
[----:B------:R-:W-:Y:S01]  /*5280*/  PRMT R16, R16, 0x5410, R14 ;  /* 0x0000541010107816 */ /* 0x000fe2000000000e */
[----:B------:R-:W-:Y:S01]  /*5290*/  FFMA.FTZ R14, R164, c[0x0][0x23c], -R4 ;  /* 0x00008f00a40e7a23 */ /* 0x000fe20000010804 */
[----:B------:R-:W-:-:S02]  /*52a0*/  SHF.R.U32.HI R13, RZ, 0x10, R12 ;  /* 0x00000010ff0d7819 */ /* 0x000fc4000001160c */
[----:B------:R-:W-:Y:S01]  /*52b0*/  SHF.R.U32.HI R20, RZ, 0x18, R12 ;  /* 0x00000018ff147819 */ /* 0x000fe2000001160c */
[----:B------:R2:W1:Y:S01]  /*52c0*/  MUFU.EX2 R43, R14 ;  /* 0x0000000e002b7308 */ /* 0x0004620000000800 */
[----:B------:R-:W-:Y:S02]  /*52d0*/  LOP3.LUT R12, R5, 0xffff, RZ, 0xc0, !PT ;  /* 0x0000ffff050c7812 */ /* 0x000fe400078ec0ff */
[----:B------:R-:W-:Y:S02]  /*52e0*/  LOP3.LUT R17, R13, 0xff, RZ, 0xc0, !PT ;  /* 0x000000ff0d117812 */ /* 0x000fe400078ec0ff */
[----:B------:R-:W-:Y:S02]  /*52f0*/  SHF.R.U32.HI R13, RZ, 0x10, R5 ;  /* 0x00000010ff0d7819 */ /* 0x000fe40000011605 */
[----:B------:R-:W-:Y:S02]  /*5300*/  LOP3.LUT R19, R5, 0xff, RZ, 0xc0, !PT ;  /* 0x000000ff05137812 */ /* 0x000fe400078ec0ff */
[----:B------:R-:W-:-:S02]  /*5310*/  SHF.R.U32.HI R15, RZ, 0x8, R12 ;  /* 0x00000008ff0f7819 */ /* 0x000fc4000001160c */
[----:B------:R-:W-:Y:S01]  /*5320*/  SHF.R.U32.HI R18, RZ, 0x18, R5 ;  /* 0x00000018ff127819 */ /* 0x000fe20000011605 */
[----:B------:R-:W-:Y:S01]  /*5330*/  HSET2.LE.AND R5, R16, R99, PT ;  /* 0x0000006310057233 */ /* 0x000fe20003803000 */
[----:B------:R-:W-:Y:S02]  /*5340*/  LOP3.LUT R12, R13, 0xff, RZ, 0xc0, !PT ;  /* 0x000000ff0d0c7812 */ /* 0x000fe400078ec0ff */
[----:B------:R-:W-:Y:S02]  /*5350*/  PRMT R13, R17, 0x5410, R20 ;  /* 0x00005410110d7816 */ /* 0x000fe40000000014 */
[----:B--2---:R-:W-:Y:S02]  /*5360*/  F2FP.BF16.PACK_AB R14, R98, R144 ;  /* 0x00000090620e723e */ /* 0x004fe400000010ff */
[----:B------:R-:W-:Y:S02]  /*5370*/  PRMT R15, R19, 0x5410, R15 ;  /* 0x00005410130f7816 */ /* 0x000fe4000000000f */
[----:B------:R-:W-:-:S02]  /*5380*/  PRMT R16, R12, 0x5410, R18 ;  /* 0x000054100c107816 */ /* 0x000fc40000000012 */
[----:B------:R-:W-:Y:S01]  /*5390*/  LOP3.LUT R14, R5, R14, RZ, 0xc0, !PT ;  /* 0x0000000e050e7212 */ /* 0x000fe200078ec0ff */
[--C-:B------:R-:W-:Y:S01]  /*53a0*/  HSET2.LE.AND R5, R13, R99.reuse, PT ;  /* 0x000000630d057233 */ /* 0x100fe20003803000 */
[----:B------:R-:W-:Y:S01]  /*53b0*/  F2FP.BF16.PACK_AB R13, R145, R146 ;  /* 0x00000092910d723e */ /* 0x000fe200000010ff */
[--C-:B------:R-:W-:Y:S01]  /*53c0*/  HSET2.LE.AND R12, R15, R99.reuse, PT ;  /* 0x000000630f0c7233 */ /* 0x100fe20003803000 */
[----:B------:R-:W-:Y:S01]  /*53d0*/  F2FP.BF16.PACK_AB R15, R45, R46 ;  /* 0x0000002e2d0f723e */ /* 0x000fe200000010ff */
[----:B------:R-:W-:Y:S01]  /*53e0*/  HSET2.LE.AND R16, R16, R99, PT ;  /* 0x0000006310107233 */ /* 0x000fe20003803000 */
[----:B-1----:R-:W-:Y:S02]  /*53f0*/  F2FP.BF16.PACK_AB R17, R43, R47 ;  /* 0x0000002f2b11723e */ /* 0x002fe400000010ff */
[----:B------:R-:W-:Y:S01]  /*5400*/  LOP3.LUT R15, R5, R15, RZ, 0xc0, !PT ;  /* 0x0000000f050f7212 */ /* 0x000fe200078ec0ff */
[----:B------:R-:W-:Y:S01]  /*5410*/  FFMA.FTZ R5, R165, c[0x0][0x23c], -R7 ;  /* 0x00008f00a5057a23 */ /* 0x000fe20000010807 */
[----:B------:R-:W-:-:S02]  /*5420*/  LOP3.LUT R12, R12, R13, RZ, 0xc0, !PT ;  /* 0x0000000d0c0c7212 */ /* 0x000fc400078ec0ff */
[----:B------:R-:W-:Y:S01]  /*5430*/  LOP3.LUT R13, R16, R17, RZ, 0xc0, !PT ;  /* 0x00000011100d7212 */ /* 0x000fe200078ec0ff */
[----:B------:R1:W-:Y:S06]  /*5440*/  MUFU.EX2 R40, R5 ;  /* 0x0000000500287308 */ /* 0x0003ec0000000800 */
[C---:B------:R-:W-:Y:S08]  /*5450*/  HMMA.16816.F32.BF16 R64, R12.reuse, R34, R64 ;  /* 0x000000220c40723c */ /* 0x040ff00000041840 */
[----:B------:R-:W-:Y:S01]  /*5460*/  HMMA.16816.F32.BF16 R104, R12, R32, R84 ;  /* 0x000000200c68723c */ /* 0x000fe20000041854 */
[----:B------:R-:W2:Y:S01]  /*5470*/  LDSM.16.MT88.4 R84, [R186+0x7800] ;  /* 0x00780000ba54783b */ /* 0x000ea20000004200 */
[----:B-1----:R-:W-:-:S04]  /*5480*/  FFMA.FTZ R5, R167, c[0x0][0x23c], -R7 ;  /* 0x00008f00a7057a23 */ /* 0x002fc80000010807 */
[----:B------:R1:W3:Y:S02]  /*5490*/  MUFU.EX2 R34, R5 ;  /* 0x0000000500227308 */ /* 0x0002e40000000800 */
[C---:B------:R-:W-:Y:S08]  /*54a0*/  HMMA.16816.F32.BF16 R120, R12.reuse, R36, R76 ;  /* 0x000000240c78723c */ /* 0x040ff0000004184c */
[----:B------:R-:W-:Y:S01]  /*54b0*/  HMMA.16816.F32.BF16 R76, R12, R28, R68 ;  /* 0x0000001c0c4c723c */ /* 0x000fe20000041844 */
[----:B-1----:R-:W-:-:S02]  /*54c0*/  FFMA.FTZ R5, R166, c[0x0][0x23c], -R7 ;  /* 0x00008f00a6057a23 */ /* 0x002fc40000010807 */
[----:B------:R-:W-:-:S05]  /*54d0*/  FFMA.FTZ R7, R168, c[0x0][0x23c], -R7 ;  /* 0x00008f00a8077a23 */ /* 0x000fca0000010807 */
[C---:B------:R-:W-:Y:S01]  /*54e0*/  HMMA.16816.F32.BF16 R132, R12.reuse, R48, R92 ;  /* 0x000000300c84723c */ /* 0x040fe2000004185c */
[----:B------:R1:W-:Y:S07]  /*54f0*/  MUFU.EX2 R33, R5 ;  /* 0x0000000500217308 */ /* 0x0003ee0000000800 */
[C---:B------:R-:W-:Y:S01]  /*5500*/  HMMA.16816.F32.BF16 R60, R12.reuse, R38, R60 ;  /* 0x000000260c3c723c */ /* 0x040fe2000004183c */
[----:B------:R4:W-:Y:S07]  /*5510*/  MUFU.EX2 R214, R7 ;  /* 0x0000000700d67308 */ /* 0x0009ee0000000800 */
[----:B------:R-:W-:Y:S01]  /*5520*/  HMMA.16816.F32.BF16 R56, R12, R30, R56 ;  /* 0x0000001e0c38723c */ /* 0x000fe20000041838 */
[----:B-1----:R-:W-:-:S05]  /*5530*/  LOP3.LUT R5, R41, UR5, R44, 0x96, !PT ;  /* 0x0000000529057c12 */ /* 0x002fca000f8e962c */
[----:B------:R-:W-:Y:S02]  /*5540*/  IMAD.WIDE.U32 R8, R5, -0x2daee0ad, RZ ;  /* 0xd2511f5305087825 */ /* 0x000fe400078e00ff */
[----:B------:R-:W-:Y:S02]  /*5550*/  HMMA.16816.F32.BF16 R52, R12, R50, R52 ;  /* 0x000000320c34723c */ /* 0x000fe40000041834 */
[----:B----4-:R-:W-:Y:S01]  /*5560*/  FFMA.FTZ R7, R169, c[0x0][0x23c], -R6 ;  /* 0x00008f00a9077a23 */ /* 0x010fe20000010806 */
[----:B------:R-:W-:Y:S02]  /*5570*/  LOP3.LUT R5, R9, UR14, R42, 0x96, !PT ;  /* 0x0000000e09057c12 */ /* 0x000fe4000f8e962a */
[C---:B------:R-:W-:Y:S01]  /*5580*/  LOP3.LUT R10, R8.reuse, 0xffff, RZ, 0xc0, !PT ;  /* 0x0000ffff080a7812 */ /* 0x040fe200078ec0ff */
[----:B------:R1:W-:Y:S01]  /*5590*/  MUFU.EX2 R32, R7 ;  /* 0x0000000700207308 */ /* 0x0003e20000000800 */
[----:B------:R-:W-:Y:S01]  /*55a0*/  FFMA.FTZ R9, R171, c[0x0][0x23c], -R6 ;  /* 0x00008f00ab097a23 */ /* 0x000fe20000010806 */
[----:B------:R-:W-:-:S02]  /*55b0*/  LOP3.LUT R19, R8, 0xff, RZ, 0xc0, !PT ;  /* 0x000000ff08137812 */ /* 0x000fc400078ec0ff */
[--C-:B------:R-:W-:Y:S02]  /*55c0*/  SHF.R.U32.HI R11, RZ, 0x10, R8.reuse ;  /* 0x00000010ff0b7819 */ /* 0x100fe40000011608 */
[----:B------:R-:W-:Y:S02]  /*55d0*/  SHF.R.U32.HI R18, RZ, 0x18, R8 ;  /* 0x00000018ff127819 */ /* 0x000fe40000011608 */
[----:B------:R-:W-:Y:S01]  /*55e0*/  LOP3.LUT R17, R5, 0xff, RZ, 0xc0, !PT ;  /* 0x000000ff05117812 */ /* 0x000fe200078ec0ff */
[----:B------:R-:W-:Y:S01]  /*55f0*/  MUFU.EX2 R28, R9 ;  /* 0x00000009001c7308 */ /* 0x000fe20000000800 */
[--C-:B------:R-:W-:Y:S02]  /*5600*/  SHF.R.U32.HI R8, RZ, 0x10, R5.reuse ;  /* 0x00000010ff087819 */ /* 0x100fe40000011605 */
[----:B------:R-:W-:Y:S02]  /*5610*/  SHF.R.U32.HI R16, RZ, 0x18, R5 ;  /* 0x00000018ff107819 */ /* 0x000fe40000011605 */
[----:B------:R-:W-:Y:S01]  /*5620*/  LOP3.LUT R8, R8, 0xff, RZ, 0xc0, !PT ;  /* 0x000000ff08087812 */ /* 0x000fe200078ec0ff */
[----:B-1----:R-:W-:-:S02]  /*5630*/  FFMA.FTZ R7, R170, c[0x0][0x23c], -R6 ;  /* 0x00008f00aa077a23 */ /* 0x002fc40000010806 */
[----:B------:R-:W-:Y:S01]  /*5640*/  FFMA.FTZ R6, R172, c[0x0][0x23c], -R6 ;  /* 0x00008f00ac067a23 */ /* 0x000fe20000010806 */
[----:B------:R-:W-:Y:S01]  /*5650*/  PRMT R8, R8, 0x5410, R16 ;  /* 0x0000541008087816 */ /* 0x000fe20000000010 */
[----:B------:R1:W4:Y:S08]  /*5660*/  MUFU.EX2 R29, R7 ;  /* 0x00000007001d7308 */ /* 0x0003300000000800 */
[----:B------:R3:W5:Y:S01]  /*5670*/  MUFU.EX2 R215, R6 ;  /* 0x0000000600d77308 */ /* 0x0007620000000800 */
[----:B-1----:R-:W-:-:S02]  /*5680*/  LOP3.LUT R7, R5, 0xffff, RZ, 0xc0, !PT ;  /* 0x0000ffff05077812 */ /* 0x002fc400078ec0ff */
[----:B------:R-:W-:Y:S02]  /*5690*/  SHF.R.U32.HI R5, RZ, 0x8, R10 ;  /* 0x00000008ff057819 */ /* 0x000fe4000001160a */
[----:B------:R-:W-:Y:S02]  /*56a0*/  SHF.R.U32.HI R7, RZ, 0x8, R7 ;  /* 0x00000008ff077819 */ /* 0x000fe40000011607 */
[----:B------:R-:W-:Y:S02]  /*56b0*/  PRMT R5, R19, 0x5410, R5 ;  /* 0x0000541013057816 */ /* 0x000fe40000000005 */
[----:B------:R-:W-:Y:S02]  /*56c0*/  PRMT R7, R17, 0x5410, R7 ;  /* 0x0000541011077816 */ /* 0x000fe40000000007 */
[----:B------:R-:W-:Y:S01]  /*56d0*/  LOP3.LUT R10, R11, 0xff, RZ, 0xc0, !PT ;  /* 0x000000ff0b0a7812 */ /* 0x000fe200078ec0ff */
[--C-:B------:R-:W-:Y:S01]  /*56e0*/  HSET2.LE.AND R9, R5, R99.reuse, PT ;  /* 0x0000006305097233 */ /* 0x100fe20003803000 */
[----:B---3--:R-:W-:Y:S01]  /*56f0*/  F2FP.BF16.PACK_AB R6, R34, R40 ;  /* 0x000000282206723e */ /* 0x008fe200000010ff */
[--C-:B------:R-:W-:Y:S01]  /*5700*/  HSET2.LE.AND R5, R7, R99.reuse, PT ;  /* 0x0000006307057233 */ /* 0x100fe20003803000 */
[----:B------:R-:W-:Y:S01]  /*5710*/  PRMT R18, R10, 0x5410, R18 ;  /* 0x000054100a127816 */ /* 0x000fe20000000012 */
[--C-:B------:R-:W-:Y:S01]  /*5720*/  HSET2.LE.AND R7, R8, R99.reuse, PT ;  /* 0x0000006308077233 */ /* 0x100fe20003803000 */
[----:B----4-:R-:W-:Y:S01]  /*5730*/  F2FP.BF16.PACK_AB R8, R29, R32 ;  /* 0x000000201d08723e */ /* 0x010fe200000010ff */
[--C-:B------:R-:W-:Y:S01]  /*5740*/  FFMA.FTZ R11, R173, c[0x0][0x23c], -R0.reuse ;  /* 0x00008f00ad0b7a23 */ /* 0x100fe20000010800 */
[----:B------:R-:W-:Y:S01]  /*5750*/  LOP3.LUT R92, R5, R6, RZ, 0xc0, !PT ;  /* 0x00000006055c7212 */ /* 0x000fe200078ec0ff */
[----:B------:R-:W-:Y:S01]  /*5760*/  HSET2.LE.AND R5, R18, R99, PT ;  /* 0x0000006312057233 */ /* 0x000fe20003803000 */
[----:B-----5:R-:W-:Y:S01]  /*5770*/  F2FP.BF16.PACK_AB R6, R215, R28 ;  /* 0x0000001cd706723e */ /* 0x020fe200000010ff */
[----:B------:R-:W1:Y:S01]  /*5780*/  LDSM.16.MT88.4 R16, [R187+0x7800] ;  /* 0x00780000bb10783b */ /* 0x000e620000004200 */
[----:B------:R-:W-:Y:S01]  /*5790*/  LOP3.LUT R93, R7, R8, RZ, 0xc0, !PT ;  /* 0x00000008075d7212 */ /* 0x000fe200078ec0ff */
[--C-:B------:R-:W-:Y:S01]  /*57a0*/  FFMA.FTZ R7, R174, c[0x0][0x23c], -R0.reuse ;  /* 0x00008f00ae077a23 */ /* 0x100fe20000010800 */
[----:B------:R-:W-:Y:S01]  /*57b0*/  LOP3.LUT R95, R5, R6, RZ, 0xc0, !PT ;  /* 0x00000006055f7212 */ /* 0x000fe200078ec0ff */
[--C-:B------:R-:W-:Y:S01]  /*57c0*/  FFMA.FTZ R5, R175, c[0x0][0x23c], -R0.reuse ;  /* 0x00008f00af057a23 */ /* 0x100fe20000010800 */
[----:B------:R-:W-:Y:S01]  /*57d0*/  F2FP.BF16.PACK_AB R10, R214, R33 ;  /* 0x00000021d60a723e */ /* 0x000fe200000010ff */
[----:B------:R-:W-:Y:S01]  /*57e0*/  FFMA.FTZ R0, R176, c[0x0][0x23c], -R0 ;  /* 0x00008f00b0007a23 */ /* 0x000fe20000010800 */
[----:B------:R-:W-:Y:S02]  /*57f0*/  MUFU.EX2 R23, R7 ;  /* 0x0000000700177308 */ /* 0x000fe40000000800 */
[----:B------:R-:W-:Y:S01]  /*5800*/  LOP3.LUT R94, R9, R10, RZ, 0xc0, !PT ;  /* 0x0000000a095e7212 */ /* 0x000fe200078ec0ff */
[----:B------:R-:W-:-:S05]  /*5810*/  FFMA.FTZ R9, R180, c[0x0][0x23c], -R4 ;  /* 0x00008f00b4097a23 */ /* 0x000fca0000010804 */
[----:B------:R3:W-:Y:S01]  /*5820*/  MUFU.EX2 R22, R0 ;  /* 0x0000000000167308 */ /* 0x0007e20000000800 */
[C---:B------:R-:W-:Y:S07]  /*5830*/  HMMA.16816.F32.BF16 R68, R92.reuse, R124, R80 ;  /* 0x0000007c5c44723c */ /* 0x040fee0000041850 */
[----:B------:R4:W5:Y:S01]  /*5840*/  MUFU.EX2 R25, R5 ;  /* 0x0000000500197308 */ /* 0x0009620000000800 */
[----:B--2---:R-:W-:Y:S01]  /*5850*/  HMMA.16816.F32.BF16 R80, R92, R84, R88 ;  /* 0x000000545c50723c */ /* 0x004fe20000041858 */
[----:B---3--:R-:W-:-:S06]  /*5860*/  LOP3.LUT R0, R21, UR5, R26, 0x96, !PT ;  /* 0x0000000515007c12 */ /* 0x008fcc000f8e961a */
[----:B------:R-:W-:Y:S01]  /*5870*/  MUFU.EX2 R14, R9 ;  /* 0x00000009000e7308 */ /* 0x000fe20000000800 */
[----:B------:R-:W-:Y:S01]  /*5880*/  HMMA.16816.F32.BF16 R108, R92, R116, R108 ;  /* 0x000000745c6c723c */ /* 0x000fe2000004186c */
[----:B------:R-:W-:-:S04]  /*5890*/  IMAD.WIDE.U32 R6, R0, -0x2daee0ad, RZ ;  /* 0xd2511f5300067825 */ /* 0x000fc800078e00ff */
[----:B----4-:R-:W-:Y:S01]  /*58a0*/  FFMA.FTZ R5, R178, c[0x0][0x23c], -R4 ;  /* 0x00008f00b2057a23 */ /* 0x010fe20000010804 */
[----:B------:R-:W-:Y:S01]  /*58b0*/  LOP3.LUT R0, R7, UR14, R24, 0x96, !PT ;  /* 0x0000000e07007c12 */ /* 0x000fe2000f8e9618 */
[----:B------:R2:W3:Y:S01]  /*58c0*/  MUFU.EX2 R27, R11 ;  /* 0x0000000b001b7308 */ /* 0x0004e20000000800 */
[C---:B------:R-:W-:Y:S01]  /*58d0*/  LOP3.LUT R8, R6.reuse, 0xffff, RZ, 0xc0, !PT ;  /* 0x0000ffff06087812 */ /* 0x040fe200078ec0ff */
[----:B------:R-:W-:Y:S01]  /*58e0*/  FFMA.FTZ R7, R179, c[0x0][0x23c], -R4 ;  /* 0x00008f00b3077a23 */ /* 0x000fe20000010804 */
[----:B------:R-:W-:Y:S01]  /*58f0*/  LOP3.LUT R10, R6, 0xff, RZ, 0xc0, !PT ;  /* 0x000000ff060a7812 */ /* 0x000fe200078ec0ff */
[C---:B-1----:R-:W-:Y:S01]  /*5900*/  HMMA.16816.F32.BF16 R88, R92.reuse, R16, R136 ;  /* 0x000000105c58723c */ /* 0x042fe20000041888 */
[----:B------:R-:W-:Y:S02]  /*5910*/  SHF.R.U32.HI R13, RZ, 0x18, R6 ;  /* 0x00000018ff0d7819 */ /* 0x000fe40000011606 */
[----:B------:R-:W-:Y:S01]  /*5920*/  LOP3.LUT R12, R0, 0xff, RZ, 0xc0, !PT ;  /* 0x000000ff000c7812 */ /* 0x000fe200078ec0ff */
[----:B------:R1:W4:Y:S04]  /*5930*/  MUFU.EX2 R20, R5 ;  /* 0x0000000500147308 */ /* 0x0003280000000800 */
[----:B------:R-:W-:Y:S04]  /*5940*/  HMMA.16816.F32.BF16 R112, R92, R118, R112 ;  /* 0x000000765c70723c */ /* 0x000fe80000041870 */
[----:B------:R3:W-:Y:S01]  /*5950*/  MUFU.EX2 R213, R7 ;  /* 0x0000000700d57308 */ /* 0x0007e20000000800 */
[----:B--2---:R-:W-:-:S03]  /*5960*/  SHF.R.U32.HI R11, RZ, 0x18, R0 ;  /* 0x00000018ff0b7819 */ /* 0x004fc60000011600 */
[----:B------:R-:W-:Y:S01]  /*5970*/  HMMA.16816.F32.BF16 R72, R92, R126, R72 ;  /* 0x0000007e5c48723c */ /* 0x000fe20000041848 */
[----:B-1----:R-:W-:Y:S01]  /*5980*/  FFMA.FTZ R5, R177, c[0x0][0x23c], -R4 ;  /* 0x00008f00b1057a23 */ /* 0x002fe20000010804 */
[----:B------:R-:W-:-:S03]  /*5990*/  LOP3.LUT R4, R0, 0xffff, RZ, 0xc0, !PT ;  /* 0x0000ffff00047812 */ /* 0x000fc600078ec0ff */
[----:B------:R1:W2:Y:S03]  /*59a0*/  MUFU.EX2 R15, R5 ;  /* 0x00000005000f7308 */ /* 0x0002a60000000800 */
[----:B------:R-:W-:Y:S01]  /*59b0*/  HMMA.16816.F32.BF16 R128, R92, R86, R128 ;  /* 0x000000565c80723c */ /* 0x000fe20000041880 */
[----:B---3--:R-:W-:-:S04]  /*59c0*/  SHF.R.U32.HI R7, RZ, 0x8, R4 ;  /* 0x00000008ff077819 */ /* 0x008fc80000011604 */
[----:B------:R-:W-:-:S03]  /*59d0*/  PRMT R7, R12, 0x5410, R7 ;  /* 0x000054100c077816 */ /* 0x000fc60000000007 */
[----:B------:R-:W-:Y:S02]  /*59e0*/  HMMA.16816.F32.BF16 R92, R92, R18, R100 ;  /* 0x000000125c5c723c */ /* 0x000fe40000041864 */
[----:B------:R-:W-:Y:S01]  /*59f0*/  HSET2.LE.AND R7, R7, R99, PT ;  /* 0x0000006307077233 */ /* 0x000fe20003803000 */
[----:B-1----:R-:W-:Y:S02]  /*5a00*/  SHF.R.U32.HI R5, RZ, 0x10, R6 ;  /* 0x00000010ff057819 */ /* 0x002fe40000011606 */
[----:B------:R-:W-:Y:S02]  /*5a10*/  SHF.R.U32.HI R6, RZ, 0x8, R8 ;  /* 0x00000008ff067819 */ /* 0x000fe40000011608 */
[----:B------:R-:W-:Y:S02]  /*5a20*/  LOP3.LUT R8, R5, 0xff, RZ, 0xc0, !PT ;  /* 0x000000ff05087812 */ /* 0x000fe400078ec0ff */
[----:B------:R-:W-:Y:S02]  /*5a30*/  SHF.R.U32.HI R5, RZ, 0x10, R0 ;  /* 0x00000010ff057819 */ /* 0x000fe40000011600 */
[----:B------:R-:W-:-:S02]  /*5a40*/  PRMT R0, R10, 0x5410, R6 ;  /* 0x000054100a007816 */ /* 0x000fc40000000006 */
[----:B------:R-:W-:Y:S02]  /*5a50*/  LOP3.LUT R4, R5, 0xff, RZ, 0xc0, !PT ;  /* 0x000000ff05047812 */ /* 0x000fe400078ec0ff */
[----:B------:R-:W-:Y:S01]  /*5a60*/  PRMT R5, R8, 0x5410, R13 ;  /* 0x0000541008057816 */ /* 0x000fe2000000000d */
[--C-:B------:R-:W-:Y:S01]  /*5a70*/  HSET2.LE.AND R0, R0, R99.reuse, PT ;  /* 0x0000006300007233 */ /* 0x100fe20003803000 */
[----:B------:R-:W-:Y:S02]  /*5a80*/  PRMT R6, R4, 0x5410, R11 ;  /* 0x0000541004067816 */ /* 0x000fe4000000000b */
[----:B-----5:R-:W-:Y:S01]  /*5a90*/  F2FP.BF16.PACK_AB R4, R22, R25 ;  /* 0x000000191604723e */ /* 0x020fe200000010ff */
[--C-:B------:R-:W-:Y:S01]  /*5aa0*/  HSET2.LE.AND R5, R5, R99.reuse, PT ;  /* 0x0000006305057233 */ /* 0x100fe20003803000 */
[----:B------:R-:W-:Y:S01]  /*5ab0*/  F2FP.BF16.PACK_AB R8, R23, R27 ;  /* 0x0000001b1708723e */ /* 0x000fe200000010ff */
[----:B------:R-:W-:Y:S01]  /*5ac0*/  HSET2.LE.AND R9, R6, R99, PT ;  /* 0x0000006306097233 */ /* 0x000fe20003803000 */
[----:B------:R-:W-:Y:S01]  /*5ad0*/  LOP3.LUT R138, R0, R4, RZ, 0xc0, !PT ;  /* 0x00000004008a7212 */ /* 0x000fe200078ec0ff */
[----:B------:R-:W-:Y:S01]  /*5ae0*/  FADD.FTZ R4, R147, R158 ;  /* 0x0000009e93047221 */ /* 0x000fe20000010000 */
[----:B----4-:R-:W-:-:S02]  /*5af0*/  F2FP.BF16.PACK_AB R0, R14, R20 ;  /* 0x000000140e00723e */ /* 0x010fc400000010ff */
[----:B--2---:R-:W-:Y:S01]  /*5b00*/  F2FP.BF16.PACK_AB R6, R213, R15 ;  /* 0x0000000fd506723e */ /* 0x004fe200000010ff */
[----:B------:R-:W-:Y:S01]  /*5b10*/  FADD.FTZ R4, R153, R4 ;  /* 0x0000000499047221 */ /* 0x000fe20000010000 */
[----:B------:R-:W-:Y:S01]  /*5b20*/  LOP3.LUT R137, R9, R0, RZ, 0xc0, !PT ;  /* 0x0000000009897212 */ /* 0x000fe200078ec0ff */
[----:B------:R-:W-:Y:S01]  /*5b30*/  FADD.FTZ R0, R235, R234 ;  /* 0x000000eaeb007221 */ /* 0x000fe20000010000 */
[----:B------:R-:W-:Y:S01]  /*5b40*/  LOP3.LUT R139, R5, R6, RZ, 0xc0, !PT ;  /* 0x00000006058b7212 */ /* 0x000fe200078ec0ff */
[----:B------:R-:W-:Y:S01]  /*5b50*/  FADD.FTZ R5, R226, R224 ;  /* 0x000000e0e2057221 */ /* 0x000fe20000010000 */
[----:B------:R-:W-:Y:S01]  /*5b60*/  LOP3.LUT R136, R7, R8, RZ, 0xc0, !PT ;  /* 0x0000000807887212 */ /* 0x000fe200078ec0ff */
        /* <DEDUP_REMOVED lines=64> */
[----:B------:R-:W-:Y:S05]  /*5f70*/  @!P1 BRA `(.L_x_1078) ;  /* 0x00003e6000009947 */ /* 0x000fea0003800000 */
[C---:B------:R-:W-:Y:S01]  /*5f80*/  IADD3 R155, R154.reuse, 0x4, RZ ;  /* 0x000000049a9b7810 */ /* 0x040fe20007ffe0ff */
[----:B------:R-:W-:Y:S01]  /*5f90*/  IMAD.WIDE.U32 R220, R154, -0x326172a9, RZ ;  /* 0xcd9e8d579adc7825 */ /* 0x000fe200078e00ff */
[----:B------:R-:W-:-:S02]  /*5fa0*/  ISETP.GE.AND P0, PT, R240, c[0x0][0x220], PT ;  /* 0x00008800f0007a0c */ /* 0x000fc40003f06270 */
[----:B------:R-:W-:Y:S01]  /*5fb0*/  LEA.HI.SX32 R200, R200, 0xfffffffe, 0x1a ;  /* 0xfffffffec8c87811 */ /* 0x000fe200078fd2ff */
[----:B------:R-:W-:Y:S01]  /*5fc0*/  IMAD.WIDE.U32 R218, R155, -0x326172a9, RZ ;  /* 0xcd9e8d579bda7825 */ /* 0x000fe200078e00ff */
[----:B------:R-:W-:Y:S02]  /*5fd0*/  LOP3.LUT R204, R221, R206, RZ, 0x3c, !PT ;  /* 0x000000ceddcc7212 */ /* 0x000fe400078e3cff */
[----:B------:R-:W-:Y:S01]  /*5fe0*/  MOV R98, R96 ;  /* 0x0000006000627202 */ /* 0x000fe20000000f00 */
[----:B------:R-:W-:Y:S01]  /*5ff0*/  IMAD.MOV.U32 R237, RZ, RZ, c[0x0][0x1a4] ;  /* 0x00006900ffed7624 */ /* 0x000fe200078e00ff */
[----:B------:R-:W-:Y:S01]  /*6000*/  LOP3.LUT R206, R219, R206, RZ, 0x3c, !PT ;  /* 0x000000cedbce7212 */ /* 0x000fe200078e3cff */
[----:B------:R-:W-:Y:S01]  /*6010*/  IMAD.MOV.U32 R102, RZ, RZ, R2 ;  /* 0x000000ffff667224 */ /* 0x000fe200078e0002 */
[----:B------:R-:W-:Y:S01]  /*6020*/  MOV R0, R97 ;  /* 0x0000006100007202 */ /* 0x000fe20000000f00 */
[----:B------:R-:W-:Y:S01]  /*6030*/  IMAD.WIDE.U32 R202, R216, -0x2daee0ad, RZ ;  /* 0xd2511f53d8ca7825 */ /* 0x000fe200078e00ff */
[----:B------:R-:W-:-:S02]  /*6040*/  MOV R101, R3 ;  /* 0x0000000300657202 */ /* 0x000fc40000000f00 */
[----:B------:R-:W-:Y:S01]  /*6050*/  PRMT R201, R201, 0x7054, R201 ;  /* 0x00007054c9c97816 */ /* 0x000fe200000000c9 */
[----:B------:R-:W-:Y:S02]  /*6060*/  @!P0 IMAD R237, R237, 0x30, RZ ;  /* 0x00000030eded8824 */ /* 0x000fe400078e02ff */
[----:B------:R-:W-:-:S04]  /*6070*/  IMAD.WIDE.U32 R204, R204, -0x2daee0ad, RZ ;  /* 0xd2511f53cccc7825 */ /* 0x000fc800078e00ff */
[----:B------:R-:W-:Y:S01]  /*6080*/  IMAD.WIDE.U32 R206, R206, -0x2daee0ad, RZ ;  /* 0xd2511f53cece7825 */ /* 0x000fe200078e00ff */
[----:B------:R-:W-:Y:S05]  /*6090*/  BRA `(.L_x_1079) ;  /* 0x000004e000007947 */ /* 0x000fea0003800000 */
.L_x_1081:
[----:B------:R-:W-:Y:S01]  /*60a0*/  IMAD.MOV.U32 R216, RZ, RZ, c[0x0][0x198] ;  /* 0x00006600ffd87624 */ /* 0x000fe200078e00ff */
[C---:B------:R-:W-:Y:S01]  /*60b0*/  @!P0 IADD3 R2, R200.reuse, -0x1, RZ ;  /* 0xffffffffc8028810 */ /* 0x040fe20007ffe0ff */
[----:B------:R-:W-:Y:S01]  /*60c0*/  IMAD.MOV.U32 R217, RZ, RZ, 0x4 ;  /* 0x00000004ffd97424 */ /* 0x000fe200078e00ff */
[----:B------:R-:W-:Y:S01]  /*60d0*/  @!P0 IADD3 R96, R200, -0x1, RZ ;  /* 0xffffffffc8608810 */ /* 0x000fe20007ffe0ff */
[----:B------:R-:W-:Y:S01]  /*60e0*/  IMAD.SHL.U32 R216, R216, 0x10, RZ ;  /* 0x00000010d8d87824 */ /* 0x000fe200078e00ff */
[----:B------:R-:W-:Y:S01]  /*60f0*/  @!P0 SHF.R.S32.HI R3, RZ, 0x1f, R2 ;  /* 0x0000001fff038819 */ /* 0x000fe20000011402 */
[----:B------:R1:W-:Y:S01]  /*6100*/  @P0 STS.128 [R199+0x4000], RZ ;  /* 0x004000ffc7000388 */ /* 0x0003e20000000c00 */
[----:B------:R-:W-:Y:S02]  /*6110*/  @!P0 SHF.R.S32.HI R97, RZ, 0x1f, R96 ;  /* 0x0000001fff618819 */ /* 0x000fe40000011460 */
[C---:B------:R-:W-:Y:S01]  /*6120*/  @!P0 IADD3 R140, R200.reuse, -0x1, RZ ;  /* 0xffffffffc88c8810 */ /* 0x040fe20007ffe0ff */
[----:B------:R-:W-:Y:S01]  /*6130*/  @!P0 IMAD R3, R3, c[0x0][0x198], RZ ;  /* 0x0000660003038a24 */ /* 0x000fe200078e02ff */
[----:B------:R-:W-:Y:S01]  /*6140*/  @!P0 IADD3 R99, R200, -0x1, RZ ;  /* 0xffffffffc8638810 */ /* 0x000fe20007ffe0ff */
[----:B------:R-:W-:Y:S01]  /*6150*/  @!P0 IMAD R97, R97, c[0x0][0x198], RZ ;  /* 0x0000660061618a24 */ /* 0x000fe200078e02ff */
[----:B------:R-:W-:Y:S01]  /*6160*/  @!P0 SHF.R.S32.HI R100, RZ, 0x1f, R140 ;  /* 0x0000001fff648819 */ /* 0x000fe2000001148c */
[C---:B------:R-:W-:Y:S01]  /*6170*/  @!P0 IMAD R142, R2.reuse, c[0x0][0x19c], R3 ;  /* 0x00006700028e8a24 */ /* 0x040fe200078e0203 */
[----:B------:R-:W-:Y:S01]  /*6180*/  @!P0 SHF.R.S32.HI R103, RZ, 0x1f, R99 ;  /* 0x0000001fff678819 */ /* 0x000fe20000011463 */
[----:B------:R-:W-:Y:S04]  /*6190*/  @!P0 IMAD.WIDE.U32 R2, R2, c[0x0][0x198], RZ ;  /* 0x0000660002028a25 */ /* 0x000fe800078e00ff */
[----:B------:R-:W-:Y:S01]  /*61a0*/  @!P0 IMAD R143, R96, c[0x0][0x19c], R97 ;  /* 0x00006700608f8a24 */ /* 0x000fe200078e0261 */
[-C--:B------:R-:W-:Y:S01]  /*61b0*/  @!P0 LEA R145, P3, R2, R210.reuse, 0x6 ;  /* 0x000000d202918211 */ /* 0x080fe200078630ff */
[----:B------:R-:W-:Y:S04]  /*61c0*/  @!P0 IMAD.WIDE.U32 R96, R96, c[0x0][0x198], RZ ;  /* 0x0000660060608a25 */ /* 0x000fe800078e00ff */
[----:B------:R-:W-:Y:S02]  /*61d0*/  @!P0 IMAD R100, R100, c[0x0][0x198], RZ ;  /* 0x0000660064648a24 */ /* 0x000fe400078e02ff */
[----:B------:R-:W-:Y:S01]  /*61e0*/  @!P0 IMAD.IADD R3, R3, 0x1, R142 ;  /* 0x0000000103038824 */ /* 0x000fe200078e028e */
[-C--:B------:R-:W-:Y:S01]  /*61f0*/  @!P0 LEA R142, P2, R96, R210.reuse, 0x6 ;  /* 0x000000d2608e8211 */ /* 0x080fe200078430ff */
[----:B------:R-:W-:Y:S02]  /*6200*/  @!P0 IMAD.IADD R97, R97, 0x1, R143 ;  /* 0x0000000161618824 */ /* 0x000fe400078e028f */
[----:B------:R-:W-:Y:S01]  /*6210*/  @!P0 IMAD R100, R140, c[0x0][0x19c], R100 ;  /* 0x000067008c648a24 */ /* 0x000fe200078e0264 */
[-C--:B------:R-:W-:Y:S01]  /*6220*/  @!P0 LEA.HI.X R146, R2, R209.reuse, R3, 0x6, P3 ;  /* 0x000000d102928211 */ /* 0x080fe200018f3403 */
[----:B------:R-:W-:Y:S01]  /*6230*/  @!P0 IMAD.WIDE.U32 R140, R140, c[0x0][0x198], RZ ;  /* 0x000066008c8c8a25 */ /* 0x000fe200078e00ff */
[-C--:B------:R-:W-:Y:S03]  /*6240*/  @!P0 LEA.HI.X R143, R96, R209.reuse, R97, 0x6, P2 ;  /* 0x000000d1608f8211 */ /* 0x080fe600010f3461 */
[----:B------:R-:W-:Y:S01]  /*6250*/  @!P0 IMAD R103, R103, c[0x0][0x198], RZ ;  /* 0x0000660067678a24 */ /* 0x000fe200078e02ff */
[-C--:B------:R-:W-:Y:S01]  /*6260*/  @!P0 LEA R144, P2, R140, R210.reuse, 0x6 ;  /* 0x000000d28c908211 */ /* 0x080fe200078430ff */
[C---:B------:R-:W-:Y:S04]  /*6270*/  @!P0 IMAD.WIDE.U32 R2, R99.reuse, c[0x0][0x198], RZ ;  /* 0x0000660063028a25 */ /* 0x040fe800078e00ff */
[----:B------:R-:W-:Y:S01]  /*6280*/  @!P0 IMAD R103, R99, c[0x0][0x19c], R103 ;  /* 0x0000670063678a24 */ /* 0x000fe200078e0267 */
[----:B------:R-:W-:Y:S01]  /*6290*/  @!P0 LEA R99, P3, R2, R210, 0x6 ;  /* 0x000000d202638211 */ /* 0x000fe200078630ff */
[----:B------:R-:W-:Y:S02]  /*62a0*/  @!P0 IMAD.IADD R97, R141, 0x1, R100 ;  /* 0x000000018d618824 */ /* 0x000fe400078e0264 */
[----:B------:R-:W-:Y:S02]  /*62b0*/  @!P0 IMAD.MOV.U32 R96, RZ, RZ, c[0x0][0x198] ;  /* 0x00006600ff608624 */ /* 0x000fe400078e00ff */
[----:B------:R-:W-:Y:S01]  /*62c0*/  @!P0 IMAD.IADD R103, R3, 0x1, R103 ;  /* 0x0000000103678824 */ /* 0x000fe200078e0267 */
[----:B------:R-:W-:Y:S01]  /*62d0*/  @!P0 LEA.HI.X R140, R140, R209, R97, 0x6, P2 ;  /* 0x000000d18c8c8211 */ /* 0x000fe200010f3461 */
[----:B------:R-:W-:Y:S01]  /*62e0*/  @!P0 IMAD.MOV.U32 R3, RZ, RZ, c[0x0][0x19c] ;  /* 0x00006700ff038624 */ /* 0x000fe200078e00ff */
[----:B------:R-:W-:Y:S01]  /*62f0*/  @!P0 LEA R97, P2, R96, R145, 0x5 ;  /* 0x0000009160618211 */ /* 0x000fe200078428ff */
[----:B------:R-:W-:Y:S01]  /*6300*/  @!P0 IMAD.MOV.U32 R100, RZ, RZ, c[0x0][0x19c] ;  /* 0x00006700ff648624 */ /* 0x000fe200078e00ff */
[----:B------:R-:W-:Y:S01]  /*6310*/  @!P0 LEA.HI.X R145, R2, R209, R103, 0x6, P3 ;  /* 0x000000d102918211 */ /* 0x000fe200018f3467 */
[----:B------:R-:W-:Y:S01]  /*6320*/  @!P0 IMAD.MOV.U32 R2, RZ, RZ, c[0x0][0x198] ;  /* 0x00006600ff028624 */ /* 0x000fe200078e00ff */
[----:B------:R-:W-:Y:S01]  /*6330*/  @!P0 LEA.HI.X R141, R96, R146, R3, 0x5, P2 ;  /* 0x00000092608d8211 */ /* 0x000fe200010f2c03 */
[----:B------:R-:W-:Y:S01]  /*6340*/  @!P0 IMAD R100, R100, 0x30, RZ ;  /* 0x0000003064648824 */ /* 0x000fe200078e02ff */
[----:B------:R-:W-:Y:S01]  /*6350*/  @!P0 IADD3 R96, P2, R216, R144, RZ ;  /* 0x00000090d8608210 */ /* 0x000fe20007f5e0ff */
[----:B------:R-:W-:Y:S01]  /*6360*/  IMAD.MOV.U32 R216, RZ, RZ, c[0x0][0x198] ;  /* 0x00006600ffd87624 */ /* 0x000fe200078e00ff */
[C---:B------:R-:W-:Y:S01]  /*6370*/  @!P0 LEA R144, P4, R99.reuse, c[0x0][0x168], 0x1 ;  /* 0x00005a0063908a11 */ /* 0x040fe200078808ff */
[----:B------:R-:W-:Y:S01]  /*6380*/  @!P0 IMAD.WIDE.U32 R2, R2, 0x30, R142 ;  /* 0x0000003002028825 */ /* 0x000fe200078e008e */
[----:B------:R-:W-:Y:S02]  /*6390*/  @!P0 LEA R142, P3, R96, c[0x0][0x168], 0x1 ;  /* 0x00005a00608e8a11 */ /* 0x000fe400078608ff */
[----:B------:R-:W-:Y:S01]  /*63a0*/  @!P0 LEA.HI.X R145, R99, c[0x0][0x16c], R145, 0x1, P4 ;  /* 0x00005b0063918a11 */ /* 0x000fe200020f0c91 */
[----:B------:R-:W-:Y:S01]  /*63b0*/  @!P0 IMAD.IADD R3, R100, 0x1, R3 ;  /* 0x0000000164038824 */ /* 0x000fe200078e0203 */
[----:B------:R-:W-:Y:S03]  /*63c0*/  SHF.L.U64.HI R216, R216, R217, c[0x0][0x19c] ;  /* 0x00006700d8d87619 */ /* 0x000fe600000102d9 */
[----:B------:R-:W-:Y:S01]  /*63d0*/  @!PT LDS RZ, [RZ] ;  /* 0x00000000fffff984 */ /* 0x000fe20000000800 */
[----:B------:R-:W-:Y:S01]  /*63e0*/  @!PT LDS RZ, [RZ] ;  /* 0x00000000fffff984 */ /* 0x000fe20000000800 */
[----:B------:R-:W-:Y:S01]  /*63f0*/  @!PT LDS RZ, [RZ] ;  /* 0x00000000fffff984 */ /* 0x000fe20000000800 */
[----:B------:R1:W-:Y:S02]  /*6400*/  @!P0 LDGSTS.E.BYPASS.LTC128B.128 [R199+0x4000], [R144.64] ;  /* 0x0400000090c78fae */ /* 0x0003e4000b901d50 */
[----:B------:R-:W-:Y:S01]  /*6410*/  @!P0 IMAD.X R103, R216, 0x1, R140, P2 ;  /* 0x00000001d8678824 */ /* 0x000fe200010e068c */
[C---:B------:R-:W-:Y:S02]  /*6420*/  @!P0 LEA R140, P2, R97.reuse, c[0x0][0x168], 0x1 ;  /* 0x00005a00618c8a11 */ /* 0x040fe400078408ff */
[----:B------:R1:W-:Y:S02]  /*6430*/  @P0 STS.128 [R199+0x4800], RZ ;  /* 0x004800ffc7000388 */ /* 0x0003e40000000c00 */
[----:B------:R-:W-:Y:S02]  /*6440*/  @!P0 LEA.HI.X R143, R96, c[0x0][0x16c], R103, 0x1, P3 ;  /* 0x00005b00608f8a11 */ /* 0x000fe400018f0c67 */
[----:B------:R-:W-:Y:S02]  /*6450*/  @!P0 LEA.HI.X R141, R97, c[0x0][0x16c], R141, 0x1, P2 ;  /* 0x00005b00618d8a11 */ /* 0x000fe400010f0c8d */
[C---:B------:R-:W-:Y:S01]  /*6460*/  @!P0 LEA R96, P2, R2.reuse, c[0x0][0x168], 0x1 ;  /* 0x00005a0002608a11 */ /* 0x040fe200078408ff */
[----:B------:R-:W-:Y:S01]  /*6470*/  @!PT LDS RZ, [RZ] ;  /* 0x00000000fffff984 */ /* 0x000fe20000000800 */
[----:B------:R-:W-:Y:S01]  /*6480*/  @!PT LDS RZ, [RZ] ;  /* 0x00000000fffff984 */ /* 0x000fe20000000800 */
[----:B------:R-:W-:Y:S01]  /*6490*/  @!PT LDS RZ, [RZ] ;  /* 0x00000000fffff984 */ /* 0x000fe20000000800 */
[----:B------:R1:W-:Y:S03]  /*64a0*/  @!P0 LDGSTS.E.BYPASS.LTC128B.128 [R199+0x4800], [R142.64] ;  /* 0x048000008ec78fae */ /* 0x0003e6000b901d50 */
[----:B------:R-:W-:Y:S02]  /*64b0*/  @!P0 LEA.HI.X R97, R2, c[0x0][0x16c], R3, 0x1, P2 ;  /* 0x00005b0002618a11 */ /* 0x000fe400010f0c03 */
[----:B------:R1:W-:Y:S05]  /*64c0*/  @P0 STS.128 [R199+0x5000], RZ ;  /* 0x005000ffc7000388 */ /* 0x0003ea0000000c00 */
[----:B------:R-:W-:Y:S01]  /*64d0*/  @!PT LDS RZ, [RZ] ;  /* 0x00000000fffff984 */ /* 0x000fe20000000800 */
[----:B------:R-:W-:Y:S01]  /*64e0*/  @!PT LDS RZ, [RZ] ;  /* 0x00000000fffff984 */ /* 0x000fe20000000800 */
[----:B------:R-:W-:Y:S01]  /*64f0*/  @!PT LDS RZ, [RZ] ;  /* 0x00000000fffff984 */ /* 0x000fe20000000800 */
[----:B------:R1:W-:Y:S05]  /*6500*/  @!P0 LDGSTS.E.BYPASS.LTC128B.128 [R199+0x5000], [R140.64] ;  /* 0x050000008cc78fae */ /* 0x0003ea000b901d50 */
[----:B------:R1:W-:Y:S05]  /*6510*/  @P0 STS.128 [R199+0x5800], RZ ;  /* 0x005800ffc7000388 */ /* 0x0003ea0000000c00 */
[----:B------:R-:W-:Y:S01]  /*6520*/  @!PT LDS RZ, [RZ] ;  /* 0x00000000fffff984 */ /* 0x000fe20000000800 */
[----:B------:R-:W-:Y:S01]  /*6530*/  @!PT LDS RZ, [RZ] ;  /* 0x00000000fffff984 */ /* 0x000fe20000000800 */
[----:B------:R-:W-:Y:S01]  /*6540*/  @!PT LDS RZ, [RZ] ;  /* 0x00000000fffff984 */ /* 0x000fe20000000800 */
[----:B------:R1:W-:Y:S05]  /*6550*/  @!P0 LDGSTS.E.BYPASS.LTC128B.128 [R199+0x5800], [R96.64] ;  /* 0x0580000060c78fae */ /* 0x0003ea000b901d50 */
[----:B------:R-:W0:Y:S01]  /*6560*/  LDGDEPBAR ;  /* 0x00000000000079af */ /* 0x000e220000000000 */
[----:B------:R-:W-:-:S05]  /*6570*/  BRA `(.L_x_1080) ;  /* 0x000008d000007947 */ /* 0x000fca0003800000 */
.L_x_1079:
[----:B------:R-:W-:Y:S04]  /*6580*/  DEPBAR.LE SB0, 0x0 ;  /* 0x000080000000791a */ /* 0x000fe80000000000 */
[----:B------:R-:W-:Y:S01]  /*6590*/  BAR.SYNC.DEFER_BLOCKING 0x0 ;  /* 0x0000000000007b1d */ /* 0x000fe20000010000 */
[----:B------:R-:W-:Y:S01]  /*65a0*/  SHF.R.S32.HI R2, RZ, 0x1f, R200 ;  /* 0x0000001fff027819 */ /* 0x000fe200000114c8 */
[----:B------:R-:W-:Y:S04]  /*65b0*/  IMAD.WIDE.U32 R6, R200, c[0x0][0x1a0], RZ ;  /* 0x00006800c8067a25 */ /* 0x000fe800078e00ff */
[----:B------:R-:W-:Y:S02]  /*65c0*/  IMAD R2, R2, c[0x0][0x1a0], RZ ;  /* 0x0000680002027a24 */ /* 0x000fe400078e02ff */
[----:B------:R-:W-:Y:S02]  /*65d0*/  IMAD.MOV.U32 R14, RZ, RZ, c[0x0][0x1a0] ;  /* 0x00006800ff0e7624 */ /* 0x000fe400078e00ff */
[----:B------:R-:W-:Y:S01]  /*65e0*/  IMAD R3, R200, c[0x0][0x1a4], R2 ;  /* 0x00006900c8037a24 */ /* 0x000fe200078e0202 */
[----:B------:R-:W-:Y:S01]  /*65f0*/  LEA R2, P2, R6, R244, 0x6 ;  /* 0x000000f406027211 */ /* 0x000fe200078430ff */
[----:B------:R-:W-:Y:S02]  /*6600*/  IMAD.MOV.U32 R15, RZ, RZ, c[0x0][0x1a4] ;  /* 0x00006900ff0f7624 */ /* 0x000fe400078e00ff */
[----:B------:R-:W-:Y:S01]  /*6610*/  IMAD.IADD R3, R7, 0x1, R3 ;  /* 0x0000000107037824 */ /* 0x000fe200078e0203 */
[----:B------:R-:W-:Y:S01]  /*6620*/  @!P0 LEA R10, P4, R2, c[0x0][0x170], 0x1 ;  /* 0x00005c00020a8a11 */ /* 0x000fe200078808ff */
[----:B------:R-:W-:Y:S01]  /*6630*/  IMAD.MOV.U32 R12, RZ, RZ, c[0x0][0x1a0] ;  /* 0x00006800ff0c7624 */ /* 0x000fe200078e00ff */
[-C--:B------:R-:W-:Y:S01]  /*6640*/  @!P0 LEA R4, P1, R14, R2.reuse, 0x4 ;  /* 0x000000020e048211 */ /* 0x080fe200078220ff */
[----:B------:R-:W-:Y:S01]  /*6650*/  IMAD.MOV.U32 R13, RZ, RZ, c[0x0][0x1a4] ;  /* 0x00006900ff0d7624 */ /* 0x000fe200078e00ff */
[----:B------:R-:W-:Y:S02]  /*6660*/  LEA.HI.X R3, R6, R247, R3, 0x6, P2 ;  /* 0x000000f706037211 */ /* 0x000fe400010f3403 */
[----:B------:R-:W-:Y:S02]  /*6670*/  @!P0 LEA R8, P3, R4, c[0x0][0x170], 0x1 ;  /* 0x00005c0004088a11 */ /* 0x000fe400078608ff */
[----:B------:R-:W-:Y:S01]  /*6680*/  @!P0 LEA.HI.X R11, R2, c[0x0][0x174], R3, 0x1, P4 ;  /* 0x00005d00020b8a11 */ /* 0x000fe200020f0c03 */
[----:B------:R-:W-:Y:S01]  /*6690*/  @P0 STS.128 [R199+0x6000], RZ ;  /* 0x006000ffc7000388 */ /* 0x000fe20000000c00 */
[-C--:B------:R-:W-:Y:S02]  /*66a0*/  @!P0 LEA.HI.X R7, R14, R3.reuse, R15, 0x4, P1 ;  /* 0x000000030e078211 */ /* 0x080fe400008f240f */
[----:B------:R-:W-:Y:S02]  /*66b0*/  @!P0 LEA R5, P2, R12, R2, 0x5 ;  /* 0x000000020c058211 */ /* 0x000fe400078428ff */
[----:B------:R-:W-:Y:S02]  /*66c0*/  @!P0 LEA.HI.X R9, R4, c[0x0][0x174], R7, 0x1, P3 ;  /* 0x00005d0004098a11 */ /* 0x000fe400018f0c07 */
[----:B------:R-:W-:Y:S01]  /*66d0*/  @!PT LDS RZ, [RZ] ;  /* 0x00000000fffff984 */ /* 0x000fe20000000800 */
[----:B------:R-:W-:Y:S01]  /*66e0*/  @!PT LDS RZ, [RZ] ;  /* 0x00000000fffff984 */ /* 0x000fe20000000800 */
[----:B------:R-:W-:Y:S01]  /*66f0*/  @!PT LDS RZ, [RZ] ;  /* 0x00000000fffff984 */ /* 0x000fe20000000800 */
[----:B------:R1:W-:Y:S01]  /*6700*/  @!P0 LDGSTS.E.BYPASS.LTC128B.128 [R199+0x6000], [R10.64] ;  /* 0x060000000ac78fae */ /* 0x0003e2000b901d50 */
[C---:B------:R-:W-:Y:S02]  /*6710*/  @!P0 LEA R6, P1, R5.reuse, c[0x0][0x170], 0x1 ;  /* 0x00005c0005068a11 */ /* 0x040fe400078208ff */
[----:B------:R-:W-:Y:S01]  /*6720*/  @!P0 LEA.HI.X R12, R12, R3, R13, 0x5, P2 ;  /* 0x000000030c0c8211 */ /* 0x000fe200010f2c0d */
[----:B------:R-:W-:Y:S03]  /*6730*/  IMAD.MOV.U32 R13, RZ, RZ, c[0x0][0x1a0] ;  /* 0x00006800ff0d7624 */ /* 0x000fe600078e00ff */
[----:B------:R-:W-:Y:S01]  /*6740*/  @P0 STS.128 [R199+0x6800], RZ ;  /* 0x006800ffc7000388 */ /* 0x000fe20000000c00 */
[----:B------:R-:W-:Y:S01]  /*6750*/  @!P0 LEA.HI.X R7, R5, c[0x0][0x174], R12, 0x1, P1 ;  /* 0x00005d0005078a11 */ /* 0x000fe200008f0c0c */
[----:B------:R-:W-:Y:S04]  /*6760*/  @!P0 IMAD.WIDE.U32 R2, R13, 0x30, R2 ;  /* 0x000000300d028825 */ /* 0x000fe800078e0002 */
[----:B------:R-:W-:Y:S01]  /*6770*/  @!P0 IMAD.IADD R3, R237, 0x1, R3 ;  /* 0x00000001ed038824 */ /* 0x000fe200078e0203 */
[----:B------:R-:W-:Y:S01]  /*6780*/  @!PT LDS RZ, [RZ] ;  /* 0x00000000fffff984 */ /* 0x000fe20000000800 */
[----:B------:R-:W-:Y:S01]  /*6790*/  @!PT LDS RZ, [RZ] ;  /* 0x00000000fffff984 */ /* 0x000fe20000000800 */
[----:B------:R-:W-:Y:S01]  /*67a0*/  @!PT LDS RZ, [RZ] ;  /* 0x00000000fffff984 */ /* 0x000fe20000000800 */
[----:B------:R1:W-:Y:S01]  /*67b0*/  @!P0 LDGSTS.E.BYPASS.LTC128B.128 [R199+0x6800], [R8.64] ;  /* 0x0680000008c78fae */ /* 0x0003e2000b901d50 */
[C---:B------:R-:W-:Y:S04]  /*67c0*/  @!P0 LEA R4, P1, R2.reuse, c[0x0][0x170], 0x1 ;  /* 0x00005c0002048a11 */ /* 0x040fe800078208ff */
[----:B------:R-:W-:Y:S02]  /*67d0*/  @!P0 LEA.HI.X R5, R2, c[0x0][0x174], R3, 0x1, P1 ;  /* 0x00005d0002058a11 */ /* 0x000fe400008f0c03 */
[----:B------:R-:W-:Y:S01]  /*67e0*/  @P0 STS.128 [R199+0x7000], RZ ;  /* 0x007000ffc7000388 */ /* 0x000fe20000000c00 */
[----:B------:R-:W-:Y:S06]  /*67f0*/  ISETP.GT.AND P1, PT, R200, RZ, PT ;  /* 0x000000ffc800720c */ /* 0x000fec0003f24270 */
[----:B------:R-:W-:Y:S01]  /*6800*/  @!PT LDS RZ, [RZ] ;  /* 0x00000000fffff984 */ /* 0x000fe20000000800 */
[----:B------:R-:W-:Y:S01]  /*6810*/  @!PT LDS RZ, [RZ] ;  /* 0x00000000fffff984 */ /* 0x000fe20000000800 */
[----:B------:R-:W-:Y:S01]  /*6820*/  @!PT LDS RZ, [RZ] ;  /* 0x00000000fffff984 */ /* 0x000fe20000000800 */
[----:B------:R2:W-:Y:S07]  /*6830*/  @!P0 LDGSTS.E.BYPASS.LTC128B.128 [R199+0x7000], [R6.64] ;  /* 0x0700000006c78fae */ /* 0x0005ee000b901d50 */
[----:B------:R-:W-:Y:S07]  /*6840*/  @P0 STS.128 [R199+0x7800], RZ ;  /* 0x007800ffc7000388 */ /* 0x000fee0000000c00 */
[----:B------:R-:W-:Y:S01]  /*6850*/  @!PT LDS RZ, [RZ] ;  /* 0x00000000fffff984 */ /* 0x000fe20000000800 */
[----:B------:R-:W-:Y:S01]  /*6860*/  @!PT LDS RZ, [RZ] ;  /* 0x00000000fffff984 */ /* 0x000fe20000000800 */
[----:B------:R-:W-:Y:S01]  /*6870*/  @!PT LDS RZ, [RZ] ;  /* 0x00000000fffff984 */ /* 0x000fe20000000800 */
[----:B------:R2:W-:Y:S07]  /*6880*/  @!P0 LDGSTS.E.BYPASS.LTC128B.128 [R199+0x7800], [R4.64] ;  /* 0x0780000004c78fae */ /* 0x0005ee000b901d50 */
[----:B------:R-:W-:Y:S07]  /*6890*/  LDSM.16.M88.4 R64, [R191] ;  /* 0x00000000bf40783b */ /* 0x000fee0000000200 */
[----:B------:R-:W2:Y:S07]  /*68a0*/  LDSM.16.M88.4 R16, [R184+0x4000] ;  /* 0x00400000b810783b */ /* 0x000eae0000000200 */
[----:B------:R-:W1:Y:S07]  /*68b0*/  LDSM.16.M88.4 R60, [R191+0x2000] ;  /* 0x00200000bf3c783b */ /* 0x000e6e0000000200 */
[----:B------:R-:W3:Y:S07]  /*68c0*/  LDSM.16.M88.4 R32, [R184+0x4800] ;  /* 0x00480000b820783b */ /* 0x000eee0000000200 */
[----:B------:R-:W0:Y:S07]  /*68d0*/  LDGDEPBAR ;  /* 0x00000000000079af */ /* 0x000e2e0000000000 */
[----:B------:R-:W4:Y:S07]  /*68e0*/  LDSM.16.M88.4 R48, [R184+0x5000] ;  /* 0x00500000b830783b */ /* 0x000f2e0000000200 */
[----:B------:R-:W5:Y:S01]  /*68f0*/  LDSM.16.M88.4 R140, [R184+0x5800] ;  /* 0x00580000b88c783b */ /* 0x000f620000000200 */
[-C--:B--2---:R-:W-:Y:S06]  /*6900*/  HMMA.16816.F32.BF16 R4, R64, R16.reuse, RZ ;  /* 0x000000104004723c */ /* 0x084fec00000418ff */
[----:B------:R-:W-:Y:S02]  /*6910*/  LDSM.16.M88.4 R144, [R194] ;  /* 0x00000000c290783b */ /* 0x000fe40000000200 */
[C---:B-1----:R-:W-:Y:S05]  /*6920*/  HMMA.16816.F32.BF16 R8, R60.reuse, R16, RZ ;  /* 0x000000103c08723c */ /* 0x042fea00000418ff */
[----:B------:R-:W1:Y:S03]  /*6930*/  LDSM.16.M88.4 R148, [R190+0x4000] ;  /* 0x00400000be94783b */ /* 0x000e660000000200 */
[-C--:B------:R-:W-:Y:S04]  /*6940*/  HMMA.16816.F32.BF16 R12, R60, R18.reuse, RZ ;  /* 0x000000123c0c723c */ /* 0x080fe800000418ff */
[----:B------:R-:W2:Y:S04]  /*6950*/  LDSM.16.M88.4 R152, [R194+0x2000] ;  /* 0x00200000c298783b */ /* 0x000ea80000000200 */
[C---:B------:R-:W-:Y:S03]  /*6960*/  HMMA.16816.F32.BF16 R16, R64.reuse, R18, RZ ;  /* 0x000000124010723c */ /* 0x040fe600000418ff */
[----:B------:R-:W1:Y:S05]  /*6970*/  LDSM.16.M88.4 R156, [R190+0x4800] ;  /* 0x00480000be9c783b */ /* 0x000e6a0000000200 */
[-C--:B---3--:R-:W-:Y:S02]  /*6980*/  HMMA.16816.F32.BF16 R20, R64, R32.reuse, RZ ;  /* 0x000000204014723c */ /* 0x088fe400000418ff */
[----:B------:R-:W3:Y:S06]  /*6990*/  LDSM.16.M88.4 R160, [R190+0x5000] ;  /* 0x00500000bea0783b */ /* 0x000eec0000000200 */
[C---:B------:R-:W-:Y:S01]  /*69a0*/  HMMA.16816.F32.BF16 R24, R60.reuse, R32, RZ ;  /* 0x000000203c18723c */ /* 0x040fe200000418ff */
[----:B------:R-:W1:Y:S07]  /*69b0*/  LDSM.16.M88.4 R164, [R190+0x5800] ;  /* 0x00580000bea4783b */ /* 0x000e6e0000000200 */
[-C--:B------:R-:W-:Y:S01]  /*69c0*/  HMMA.16816.F32.BF16 R28, R60, R34.reuse, RZ ;  /* 0x000000223c1c723c */ /* 0x080fe200000418ff */
[----:B------:R-:W-:Y:S07]  /*69d0*/  LDSM.16.M88.4 R168, [R192+0x2000] ;  /* 0x00200000c0a8783b */ /* 0x000fee0000000200 */
[C---:B------:R-:W-:Y:S01]  /*69e0*/  HMMA.16816.F32.BF16 R32, R64.reuse, R34, RZ ;  /* 0x000000224020723c */ /* 0x040fe200000418ff */
[----:B------:R-:W-:Y:S07]  /*69f0*/  LDSM.16.M88.4 R172, [R193+0x2000] ;  /* 0x00200000c1ac783b */ /* 0x000fee0000000200 */
[-C--:B----4-:R-:W-:Y:S01]  /*6a00*/  HMMA.16816.F32.BF16 R36, R64, R48.reuse, RZ ;  /* 0x000000304024723c */ /* 0x090fe200000418ff */
[----:B------:R-:W-:Y:S07]  /*6a10*/  LDSM.16.M88.4 R176, [R189+0x800] ;  /* 0x00080000bdb0783b */ /* 0x000fee0000000200 */
[C---:B------:R-:W-:Y:S01]  /*6a20*/  HMMA.16816.F32.BF16 R40, R60.reuse, R48, RZ ;  /* 0x000000303c28723c */ /* 0x040fe200000418ff */
[----:B------:R-:W-:Y:S07]  /*6a30*/  LDSM.16.M88.4 R180, [R189+0x1000] ;  /* 0x00100000bdb4783b */ /* 0x000fee0000000200 */
[-C--:B------:R-:W-:Y:S08]  /*6a40*/  HMMA.16816.F32.BF16 R44, R60, R50.reuse, RZ ;  /* 0x000000323c2c723c */ /* 0x080ff000000418ff */
[C---:B------:R-:W-:Y:S08]  /*6a50*/  HMMA.16816.F32.BF16 R48, R64.reuse, R50, RZ ;  /* 0x000000324030723c */ /* 0x040ff000000418ff */
[-C--:B-----5:R-:W-:Y:S08]  /*6a60*/  HMMA.16816.F32.BF16 R52, R64, R140.reuse, RZ ;  /* 0x0000008c4034723c */ /* 0x0a0ff000000418ff */
[C---:B------:R-:W-:Y:S08]  /*6a70*/  HMMA.16816.F32.BF16 R56, R60.reuse, R140, RZ ;  /* 0x0000008c3c38723c */ /* 0x040ff000000418ff */
[-C--:B------:R-:W-:Y:S08]  /*6a80*/  HMMA.16816.F32.BF16 R60, R60, R142.reuse, RZ ;  /* 0x0000008e3c3c723c */ /* 0x080ff000000418ff */
[----:B------:R-:W-:Y:S01]  /*6a90*/  HMMA.16816.F32.BF16 R64, R64, R142, RZ ;  /* 0x0000008e4040723c */ /* 0x000fe200000418ff */
[----:B------:R-:W-:Y:S07]  /*6aa0*/  LDSM.16.M88.4 R140, [R192] ;  /* 0x00000000c08c783b */ /* 0x000fee0000000200 */
[-C--:B-1----:R-:W-:Y:S08]  /*6ab0*/  HMMA.16816.F32.BF16 R4, R144, R148.reuse, R4 ;  /* 0x000000949004723c */ /* 0x082ff00000041804 */
[C---:B--2---:R-:W-:Y:S08]  /*6ac0*/  HMMA.16816.F32.BF16 R8, R152.reuse, R148, R8 ;  /* 0x000000949808723c */ /* 0x044ff00000041808 */
[-C--:B------:R-:W-:Y:S08]  /*6ad0*/  HMMA.16816.F32.BF16 R12, R152, R150.reuse, R12 ;  /* 0x00000096980c723c */ /* 0x080ff0000004180c */
[C---:B------:R-:W-:Y:S01]  /*6ae0*/  HMMA.16816.F32.BF16 R16, R144.reuse, R150, R16 ;  /* 0x000000969010723c */ /* 0x040fe20000041810 */
[----:B------:R-:W1:Y:S07]  /*6af0*/  LDSM.16.M88.4 R148, [R195] ;  /* 0x00000000c394783b */ /* 0x000e6e0000000200 */
[-C--:B------:R-:W-:Y:S08]  /*6b00*/  HMMA.16816.F32.BF16 R20, R144, R156.reuse, R20 ;  /* 0x0000009c9014723c */ /* 0x080ff00000041814 */
[C---:B------:R-:W-:Y:S08]  /*6b10*/  HMMA.16816.F32.BF16 R24, R152.reuse, R156, R24 ;  /* 0x0000009c9818723c */ /* 0x040ff00000041818 */
[-C--:B------:R-:W-:Y:S08]  /*6b20*/  HMMA.16816.F32.BF16 R28, R152, R158.reuse, R28 ;  /* 0x0000009e981c723c */ /* 0x080ff0000004181c */
[C---:B------:R-:W-:Y:S01]  /*6b30*/  HMMA.16816.F32.BF16 R32, R144.reuse, R158, R32 ;  /* 0x0000009e9020723c */ /* 0x040fe20000041820 */
[----:B------:R-:W2:Y:S07]  /*6b40*/  LDSM.16.M88.4 R156, [R198] ;  /* 0x00000000c69c783b */ /* 0x000eae0000000200 */
[-C--:B---3--:R-:W-:Y:S08]  /*6b50*/  HMMA.16816.F32.BF16 R36, R144, R160.reuse, R36 ;  /* 0x000000a09024723c */ /* 0x088ff00000041824 */
[C---:B------:R-:W-:Y:S08]  /*6b60*/  HMMA.16816.F32.BF16 R40, R152.reuse, R160, R40 ;  /* 0x000000a09828723c */ /* 0x040ff00000041828 */
[-C--:B------:R-:W-:Y:S08]  /*6b70*/  HMMA.16816.F32.BF16 R44, R152, R162.reuse, R44 ;  /* 0x000000a2982c723c */ /* 0x080ff0000004182c */
[C---:B------:R-:W-:Y:S01]  /*6b80*/  HMMA.16816.F32.BF16 R48, R144.reuse, R162, R48 ;  /* 0x000000a29030723c */ /* 0x040fe20000041830 */
[----:B------:R-:W-:Y:S07]  /*6b90*/  LDSM.16.M88.4 R160, [R196] ;  /* 0x00000000c4a0783b */ /* 0x000fee0000000200 */
[-C--:B------:R-:W-:Y:S08]  /*6ba0*/  HMMA.16816.F32.BF16 R52, R144, R164.reuse, R52 ;  /* 0x000000a49034723c */ /* 0x080ff00000041834 */
[C---:B------:R-:W-:Y:S08]  /*6bb0*/  HMMA.16816.F32.BF16 R56, R152.reuse, R164, R56 ;  /* 0x000000a49838723c */ /* 0x040ff00000041838 */
[-C--:B------:R-:W-:Y:S01]  /*6bc0*/  HMMA.16816.F32.BF16 R60, R152, R166.reuse, R60 ;  /* 0x000000a6983c723c */ /* 0x080fe2000004183c */
[----:B------:R-:W3:Y:S07]  /*6bd0*/  LDSM.16.M88.4 R152, [R197] ;  /* 0x00000000c598783b */ /* 0x000eee0000000200 */
[----:B------:R-:W-:Y:S01]  /*6be0*/  HMMA.16816.F32.BF16 R64, R144, R166, R64 ;  /* 0x000000a69040723c */ /* 0x000fe20000041840 */
[----:B------:R-:W-:Y:S07]  /*6bf0*/  LDSM.16.M88.4 R144, [R193] ;  /* 0x00000000c190783b */ /* 0x000fee0000000200 */
[-C--:B-1----:R-:W-:Y:S01]  /*6c00*/  HMMA.16816.F32.BF16 R4, R140, R148.reuse, R4 ;  /* 0x000000948c04723c */ /* 0x082fe20000041804 */
[----:B------:R-:W1:Y:S07]  /*6c10*/  LDSM.16.M88.4 R164, [R189] ;  /* 0x00000000bda4783b */ /* 0x000e6e0000000200 */
        /* <DEDUP_REMOVED lines=10> */
[-C--:B---3--:R-:W-:Y:S08]  /*6cc0*/  HMMA.16816.F32.BF16 R36, R140, R152.reuse, R36 ;  /* 0x000000988c24723c */ /* 0x088ff00000041824 */
[C---:B------:R-:W-:Y:S08]  /*6cd0*/  HMMA.16816.F32.BF16 R40, R168.reuse, R152, R40 ;  /* 0x00000098a828723c */ /* 0x040ff00000041828 */
[-C--:B------:R-:W-:Y:S08]  /*6ce0*/  HMMA.16816.F32.BF16 R44, R168, R154.reuse, R44 ;  /* 0x0000009aa82c723c */ /* 0x080ff0000004182c */
[C---:B------:R-:W-:Y:S08]  /*6cf0*/  HMMA.16816.F32.BF16 R48, R140.reuse, R154, R48 ;  /* 0x0000009a8c30723c */ /* 0x040ff00000041830 */
[-C--:B------:R-:W-:Y:S08]  /*6d00*/  HMMA.16816.F32.BF16 R52, R140, R160.reuse, R52 ;  /* 0x000000a08c34723c */ /* 0x080ff00000041834 */
[C---:B------:R-:W-:Y:S08]  /*6d10*/  HMMA.16816.F32.BF16 R56, R168.reuse, R160, R56 ;  /* 0x000000a0a838723c */ /* 0x040ff00000041838 */
[-C--:B------:R-:W-:Y:S08]  /*6d20*/  HMMA.16816.F32.BF16 R60, R168, R162.reuse, R60 ;  /* 0x000000a2a83c723c */ /* 0x080ff0000004183c */
[----:B------:R-:W-:Y:S08]  /*6d30*/  HMMA.16816.F32.BF16 R64, R140, R162, R64 ;  /* 0x000000a28c40723c */ /* 0x000ff00000041840 */
[-C--:B-1----:R-:W-:Y:S08]  /*6d40*/  HMMA.16816.F32.BF16 R4, R144, R164.reuse, R4 ;  /* 0x000000a49004723c */ /* 0x082ff00000041804 */
        /* <DEDUP_REMOVED lines=16> */
.L_x_1080:
[----:B------:R-:W-:Y:S01]  /*6e50*/  FMNMX.FTZ R2, R4, R0, !PT ;  /* 0x0000000004027209 */ /* 0x000fe20007810000 */
[----:B-1----:R-:W-:Y:S01]  /*6e60*/  LDSM.16.MT88.4 R144, [R185+0x6000] ;  /* 0x00600000b990783b */ /* 0x002fe20000004200 */
[----:B------:R-:W-:Y:S02]  /*6e70*/  IMAD.SHL.U32 R172, R200, 0x2, RZ ;  /* 0x00000002c8ac7824 */ /* 0x000fe400078e00ff */
        /* <DEDUP_REMOVED lines=48> */
[----:B------:R-:W-:Y:S04]  /*7180*/  FMNMX.FTZ R3, R60, R3, !PT ;  /* 0x000000033c037209 */ /* 0x000fe80007810000 */
[----:B------:R-:W-:Y:S03]  /*7190*/  FMNMX.FTZ R3, R61, R3, !PT ;  /* 0x000000033d037209 */ /* 0x000fe60007810000 */
[----:B------:R-:W2:Y:S08]  /*71a0*/  SHFL.BFLY PT, R96, R2, 0x2, 0x1f ;  /* 0x0c401f0002607f89 */ /* 0x000eb000000e0000 */
[----:B------:R-:W3:Y:S01]  /*71b0*/  SHFL.BFLY PT, R99, R3, 0x2, 0x1f ;  /* 0x0c401f0003637f89 */ /* 0x000ee200000e0000 */
[----:B-1----:R-:W-:Y:S04]  /*71c0*/  FMNMX.FTZ R97, R97, R100, !PT ;  /* 0x0000006461617209 */ /* 0x002fe80007810000 */
[C---:B------:R-:W-:Y:S01]  /*71d0*/  FSETP.NEU.FTZ.AND P2, PT, R97.reuse, -INF , PT ;  /* 0xff8000006100780b */ /* 0x040fe20003f5d000 */
[C---:B------:R-:W-:Y:S02]  /*71e0*/  FADD.FTZ R0, -R97.reuse, R0 ;  /* 0x0000000061007221 */ /* 0x040fe40000010100 */
[----:B------:R-:W-:Y:S01]  /*71f0*/  FMUL.FTZ R152, R97, c[0x0][0x23c] ;  /* 0x00008f0061987a20 */ /* 0x000fe20000410000 */
[----:B--2---:R-:W-:Y:S01]  /*7200*/  FMNMX.FTZ R2, R2, R96, !PT ;  /* 0x0000006002027209 */ /* 0x004fe20007810000 */
[----:B------:R-:W-:Y:S01]  /*7210*/  FMUL.FTZ R0, R0, c[0x0][0x23c] ;  /* 0x00008f0000007a20 */ /* 0x000fe20000410000 */
[----:B------:R-:W-:Y:S02]  /*7220*/  FMNMX.FTZ R96, R10, R102, !PT ;  /* 0x000000660a607209 */ /* 0x000fe40007810000 */
[----:B------:R-:W-:Y:S01]  /*7230*/  FSEL R152, R152, RZ, P2 ;  /* 0x000000ff98987208 */ /* 0x000fe20001000000 */
[----:B------:R1:W2:Y:S01]  /*7240*/  MUFU.EX2 R100, R0 ;  /* 0x0000000000647308 */ /* 0x0002a20000000800 */
[----:B------:R-:W4:Y:S01]  /*7250*/  SHFL.BFLY PT, R103, R2, 0x1, 0x1f ;  /* 0x0c201f0002677f89 */ /* 0x000f2200000e0000 */
[----:B------:R-:W-:Y:S02]  /*7260*/  FMNMX.FTZ R96, R11, R96, !PT ;  /* 0x000000600b607209 */ /* 0x000fe40007810000 */
[----:B---3--:R-:W-:Y:S01]  /*7270*/  FMNMX.FTZ R3, R3, R99, !PT ;  /* 0x0000006303037209 */ /* 0x008fe20007810000 */
[--C-:B------:R-:W-:Y:S01]  /*7280*/  FFMA.FTZ R16, R16, c[0x0][0x23c], -R152.reuse ;  /* 0x00008f0010107a23 */ /* 0x100fe20000010898 */
[----:B------:R-:W-:Y:S01]  /*7290*/  FMNMX.FTZ R96, R14, R96, !PT ;  /* 0x000000600e607209 */ /* 0x000fe20007810000 */
[--C-:B------:R-:W-:Y:S02]  /*72a0*/  FFMA.FTZ R64, R64, c[0x0][0x23c], -R152.reuse ;  /* 0x00008f0040407a23 */ /* 0x100fe40000010898 */
[----:B------:R-:W3:Y:S01]  /*72b0*/  SHFL.BFLY PT, R140, R3, 0x1, 0x1f ;  /* 0x0c201f00038c7f89 */ /* 0x000ee200000e0000 */
[----:B------:R5:W-:Y:S01]  /*72c0*/  MUFU.EX2 R236, R16 ;  /* 0x0000001000ec7308 */ /* 0x000be20000000800 */
[----:B------:R-:W-:Y:S01]  /*72d0*/  FMNMX.FTZ R96, R15, R96, !PT ;  /* 0x000000600f607209 */ /* 0x000fe20007810000 */
[--C-:B------:R-:W-:Y:S02]  /*72e0*/  FFMA.FTZ R17, R17, c[0x0][0x23c], -R152.reuse ;  /* 0x00008f0011117a23 */ /* 0x100fe40000010898 */
[--C-:B------:R-:W-:Y:S01]  /*72f0*/  FFMA.FTZ R4, R4, c[0x0][0x23c], -R152.reuse ;  /* 0x00008f0004047a23 */ /* 0x100fe20000010898 */
[----:B------:R-:W-:Y:S01]  /*7300*/  FMNMX.FTZ R96, R26, R96, !PT ;  /* 0x000000601a607209 */ /* 0x000fe20007810000 */
[--C-:B------:R-:W-:Y:S02]  /*7310*/  FFMA.FTZ R65, R65, c[0x0][0x23c], -R152.reuse ;  /* 0x00008f0041417a23 */ /* 0x100fe40000010898 */
[--C-:B------:R-:W-:Y:S01]  /*7320*/  FFMA.FTZ R52, R52, c[0x0][0x23c], -R152.reuse ;  /* 0x00008f0034347a23 */ /* 0x100fe20000010898 */
[----:B------:R-:W-:Y:S01]  /*7330*/  FMNMX.FTZ R99, R27, R96, !PT ;  /* 0x000000601b637209 */ /* 0x000fe20007810000 */
[----:B------:R5:W-:Y:S01]  /*7340*/  MUFU.EX2 R235, R17 ;  /* 0x0000001100eb7308 */ /* 0x000be20000000800 */
[--C-:B------:R-:W-:Y:S02]  /*7350*/  FFMA.FTZ R20, R20, c[0x0][0x23c], -R152.reuse ;  /* 0x00008f0014147a23 */ /* 0x100fe40000010898 */
[--C-:B------:R-:W-:Y:S01]  /*7360*/  FFMA.FTZ R21, R21, c[0x0][0x23c], -R152.reuse ;  /* 0x00008f0015157a23 */ /* 0x100fe20000010898 */
[----:B----4-:R-:W-:Y:S01]  /*7370*/  FMNMX.FTZ R96, R2, R103, !PT ;  /* 0x0000006702607209 */ /* 0x010fe20007810000 */
[--C-:B------:R-:W-:Y:S01]  /*7380*/  FFMA.FTZ R5, R5, c[0x0][0x23c], -R152.reuse ;  /* 0x00008f0005057a23 */ /* 0x100fe20000010898 */
[----:B------:R-:W-:Y:S01]  /*7390*/  FMNMX.FTZ R2, R30, R99, !PT ;  /* 0x000000631e027209 */ /* 0x000fe20007810000 */
[----:B------:R-:W-:Y:S01]  /*73a0*/  FFMA.FTZ R32, R32, c[0x0][0x23c], -R152 ;  /* 0x00008f0020207a23 */ /* 0x000fe20000010898 */
[C---:B------:R-:W-:Y:S02]  /*73b0*/  FSETP.NEU.FTZ.AND P2, PT, R96.reuse, -INF , PT ;  /* 0xff8000006000780b */ /* 0x040fe40003f5d000 */
[----:B------:R4:W-:Y:S01]  /*73c0*/  MUFU.EX2 R232, R4 ;  /* 0x0000000400e87308 */ /* 0x0009e20000000800 */
[C---:B-1----:R-:W-:Y:S01]  /*73d0*/  FADD.FTZ R0, -R96.reuse, R98 ;  /* 0x0000006260007221 */ /* 0x042fe20000010100 */
[----:B------:R-:W-:Y:S01]  /*73e0*/  FMNMX.FTZ R2, R31, R2, !PT ;  /* 0x000000021f027209 */ /* 0x000fe20007810000 */
[----:B------:R-:W-:Y:S01]  /*73f0*/  FMUL.FTZ R153, R96, c[0x0][0x23c] ;  /* 0x00008f0060997a20 */ /* 0x000fe20000410000 */
[----:B---3--:R-:W-:Y:S01]  /*7400*/  FMNMX.FTZ R3, R3, R140, !PT ;  /* 0x0000008c03037209 */ /* 0x008fe20007810000 */
[----:B------:R-:W-:Y:S01]  /*7410*/  FMUL.FTZ R0, R0, c[0x0][0x23c] ;  /* 0x00008f0000007a20 */ /* 0x000fe20000410000 */
[----:B------:R-:W-:Y:S01]  /*7420*/  FMNMX.FTZ R2, R42, R2, !PT ;  /* 0x000000022a027209 */ /* 0x000fe20007810000 */
[----:B------:R-:W-:Y:S01]  /*7430*/  FFMA.FTZ R33, R33, c[0x0][0x23c], -R152 ;  /* 0x00008f0021217a23 */ /* 0x000fe20000010898 */
[----:B------:R-:W-:Y:S01]  /*7440*/  FSEL R153, R153, RZ, P2 ;  /* 0x000000ff99997208 */ /* 0x000fe20001000000 */
[----:B------:R-:W-:Y:S01]  /*7450*/  FMUL.FTZ R154, R3, c[0x0][0x23c] ;  /* 0x00008f00039a7a20 */ /* 0x000fe20000410000 */
[----:B------:R1:W-:Y:S01]  /*7460*/  MUFU.EX2 R99, R0 ;  /* 0x0000000000637308 */ /* 0x0003e20000000800 */
[----:B------:R-:W-:Y:S01]  /*7470*/  FMNMX.FTZ R2, R43, R2, !PT ;  /* 0x000000022b027209 */ /* 0x000fe20007810000 */
[----:B--2---:R-:W-:Y:S01]  /*7480*/  FMUL.FTZ R76, R100, R76 ;  /* 0x0000004c644c7220 */ /* 0x004fe20000410000 */
[----:B------:R-:W-:Y:S01]  /*7490*/  FSETP.NEU.FTZ.AND P2, PT, R3, -INF , PT ;  /* 0xff8000000300780b */ /* 0x000fe20003f5d000 */
[--C-:B------:R-:W-:Y:S01]  /*74a0*/  FFMA.FTZ R22, R22, c[0x0][0x23c], -R153.reuse ;  /* 0x00008f0016167a23 */ /* 0x100fe20000010899 */
[----:B------:R-:W-:Y:S01]  /*74b0*/  FMNMX.FTZ R2, R46, R2, !PT ;  /* 0x000000022e027209 */ /* 0x000fe20007810000 */
[--C-:B------:R-:W-:Y:S01]  /*74c0*/  FFMA.FTZ R23, R23, c[0x0][0x23c], -R153.reuse ;  /* 0x00008f0017177a23 */ /* 0x100fe20000010899 */
[----:B------:R-:W-:Y:S01]  /*74d0*/  FSEL R154, R154, RZ, P2 ;  /* 0x000000ff9a9a7208 */ /* 0x000fe20001000000 */
[--C-:B------:R-:W-:Y:S01]  /*74e0*/  FFMA.FTZ R38, R38, c[0x0][0x23c], -R153.reuse ;  /* 0x00008f0026267a23 */ /* 0x100fe20000010899 */
[----:B------:R-:W-:Y:S01]  /*74f0*/  FMNMX.FTZ R2, R47, R2, !PT ;  /* 0x000000022f027209 */ /* 0x000fe20007810000 */
[----:B------:R-:W2:Y:S01]  /*7500*/  MUFU.EX2 R231, R5 ;  /* 0x0000000500e77308 */ /* 0x000ea20000000800 */
[--C-:B-----5:R-:W-:Y:S01]  /*7510*/  LOP3.LUT R16, R207, UR12, R202.reuse, 0x96, !PT ;  /* 0x0000000ccf107c12 */ /* 0x120fe2000f8e96ca */
[--C-:B------:R-:W-:Y:S01]  /*7520*/  FFMA.FTZ R18, R18, c[0x0][0x23c], -R153.reuse ;  /* 0x00008f0012127a23 */ /* 0x100fe20000010899 */
[----:B------:R-:W-:Y:S01]  /*7530*/  LOP3.LUT R17, R205, UR12, R202, 0x96, !PT ;  /* 0x0000000ccd117c12 */ /* 0x000fe2000f8e96ca */
[----:B------:R-:W-:Y:S01]  /*7540*/  FFMA.FTZ R45, R45, c[0x0][0x23c], -R154 ;  /* 0x00008f002d2d7a23 */ /* 0x000fe2000001089a */
[----:B----4-:R-:W-:Y:S01]  /*7550*/  LOP3.LUT R4, R203, UR19, R172, 0x96, !PT ;  /* 0x00000013cb047c12 */ /* 0x010fe2000f8e96ac */
[----:B------:R-:W-:Y:S04]  /*7560*/  IMAD.WIDE.U32 R170, R16, -0x326172a9, RZ ;  /* 0xcd9e8d5710aa7825 */ /* 0x000fe800078e00ff */
[----:B------:R-:W-:Y:S01]  /*7570*/  MUFU.EX2 R233, R18 ;  /* 0x0000001200e97308 */ /* 0x000fe20000000800 */
[----:B------:R-:W-:Y:S02]  /*7580*/  FFMA.FTZ R16, R6, c[0x0][0x23c], -R153 ;  /* 0x00008f0006107a23 */ /* 0x000fe40000010899 */
[--C-:B------:R-:W-:Y:S02]  /*7590*/  FFMA.FTZ R40, R40, c[0x0][0x23c], -R154.reuse ;  /* 0x00008f0028287a23 */ /* 0x100fe4000001089a */
[----:B-1----:R-:W-:Y:S02]  /*75a0*/  FADD.FTZ R0, -R3, R101 ;  /* 0x0000006503007221 */ /* 0x002fe40000010100 */
[--C-:B------:R-:W-:Y:S02]  /*75b0*/  FFMA.FTZ R101, R7, c[0x0][0x23c], -R153.reuse ;  /* 0x00008f0007657a23 */ /* 0x100fe40000010899 */
[----:B------:R-:W-:Y:S01]  /*75c0*/  FMUL.FTZ R0, R0, c[0x0][0x23c] ;  /* 0x00008f0000007a20 */ /* 0x000fe20000410000 */
[----:B------:R1:W-:Y:S01]  /*75d0*/  MUFU.EX2 R230, R16 ;  /* 0x0000001000e67308 */ /* 0x0003e20000000800 */
[--C-:B------:R-:W-:Y:S02]  /*75e0*/  FFMA.FTZ R41, R41, c[0x0][0x23c], -R154.reuse ;  /* 0x00008f0029297a23 */ /* 0x100fe4000001089a */
[--C-:B------:R-:W-:Y:S01]  /*75f0*/  FFMA.FTZ R56, R56, c[0x0][0x23c], -R154.reuse ;  /* 0x00008f0038387a23 */ /* 0x100fe2000001089a */
[----:B--2---:R-:W-:Y:S01]  /*7600*/  F2FP.BF16.PACK_AB R140, R231, R232 ;  /* 0x000000e8e78c723e */ /* 0x004fe200000010ff */
[----:B------:R-:W-:Y:S04]  /*7610*/  IMAD.WIDE.U32 R168, R17, -0x326172a9, RZ ;  /* 0xcd9e8d5711a87825 */ /* 0x000fe800078e00ff */
[--C-:B------:R-:W-:Y:S01]  /*7620*/  FFMA.FTZ R9, R9, c[0x0][0x23c], -R154.reuse ;  /* 0x00008f0009097a23 */ /* 0x100fe2000001089a */
[----:B------:R2:W-:Y:S01]  /*7630*/  MUFU.EX2 R98, R0 ;  /* 0x0000000000627308 */ /* 0x0005e20000000800 */
[--C-:B------:R-:W-:Y:S02]  /*7640*/  FFMA.FTZ R19, R19, c[0x0][0x23c], -R153.reuse ;  /* 0x00008f0013137a23 */ /* 0x100fe40000010899 */
[--C-:B------:R-:W-:Y:S02]  /*7650*/  FFMA.FTZ R24, R24, c[0x0][0x23c], -R154.reuse ;  /* 0x00008f0018187a23 */ /* 0x100fe4000001089a */
[--C-:B------:R-:W-:Y:S02]  /*7660*/  FFMA.FTZ R29, R29, c[0x0][0x23c], -R154.reuse ;  /* 0x00008f001d1d7a23 */ /* 0x100fe4000001089a */
[--C-:B------:R-:W-:Y:S02]  /*7670*/  FFMA.FTZ R28, R28, c[0x0][0x23c], -R154.reuse ;  /* 0x00008f001c1c7a23 */ /* 0x100fe4000001089a */
[--C-:B------:R-:W-:Y:S01]  /*7680*/  FFMA.FTZ R44, R44, c[0x0][0x23c], -R154.reuse ;  /* 0x00008f002c2c7a23 */ /* 0x100fe2000001089a */
[----:B------:R3:W4:Y:S01]  /*7690*/  MUFU.EX2 R234, R19 ;  /* 0x0000001300ea7308 */ /* 0x0007220000000800 */
[----:B------:R-:W-:Y:S04]  /*76a0*/  IMAD.WIDE.U32 R4, R4, -0x326172a9, RZ ;  /* 0xcd9e8d5704047825 */ /* 0x000fe800078e00ff */
[----:B------:R-:W-:Y:S01]  /*76b0*/  FFMA.FTZ R12, R12, c[0x0][0x23c], -R154 ;  /* 0x00008f000c0c7a23 */ /* 0x000fe2000001089a */
[----:B------:R-:W-:Y:S01]  /*76c0*/  LOP3.LUT R17, R169, UR11, R4, 0x96, !PT ;  /* 0x0000000ba9117c12 */ /* 0x000fe2000f8e9604 */
[----:B------:R-:W-:Y:S01]  /*76d0*/  FFMA.FTZ R8, R8, c[0x0][0x23c], -R154 ;  /* 0x00008f0008087a23 */ /* 0x000fe2000001089a */
[C---:B------:R-:W-:Y:S01]  /*76e0*/  LOP3.LUT R6, R5.reuse, UR13, R220, 0x96, !PT ;  /* 0x0000000d05067c12 */ /* 0x040fe2000f8e96dc */
[--C-:B------:R-:W-:Y:S01]  /*76f0*/  FFMA.FTZ R34, R34, c[0x0][0x23c], -R153.reuse ;  /* 0x00008f0022227a23 */ /* 0x100fe20000010899 */
[----:B------:R5:W-:Y:S01]  /*7700*/  MUFU.EX2 R228, R12 ;  /* 0x0000000c00e47308 */ /* 0x000be20000000800 */
[----:B------:R-:W-:Y:S01]  /*7710*/  LOP3.LUT R5, R5, UR13, R218, 0x96, !PT ;  /* 0x0000000d05057c12 */ /* 0x000fe2000f8e96da */
[----:B-1----:R-:W-:Y:S01]  /*7720*/  IMAD.WIDE.U32 R16, R17, -0x2daee0ad, RZ ;  /* 0xd2511f5311107825 */ /* 0x002fe200078e00ff */
[----:B------:R-:W-:Y:S02]  /*7730*/  LOP3.LUT R18, R171, UR11, R4, 0x96, !PT ;  /* 0x0000000bab127c12 */ /* 0x000fe4000f8e9604 */
[----:B--2---:R-:W-:Y:S01]  /*7740*/  FMNMX.FTZ R0, R58, R2, !PT ;  /* 0x000000023a007209 */ /* 0x004fe20007810000 */
[----:B------:R-:W-:Y:S03]  /*7750*/  IMAD.WIDE.U32 R6, R6, -0x2daee0ad, RZ ;  /* 0xd2511f5306067825 */ /* 0x000fe600078e00ff */
[----:B------:R-:W-:Y:S01]  /*7760*/  FMNMX.FTZ R0, R59, R0, !PT ;  /* 0x000000003b007209 */ /* 0x000fe20007810000 */
[----:B------:R-:W-:Y:S01]  /*7770*/  MUFU.EX2 R224, R8 ;  /* 0x0000000800e07308 */ /* 0x000fe20000000800 */
[----:B------:R-:W-:Y:S01]  /*7780*/  FFMA.FTZ R13, R13, c[0x0][0x23c], -R154 ;  /* 0x00008f000d0d7a23 */ /* 0x000fe2000001089a */
[----:B------:R-:W-:Y:S01]  /*7790*/  LOP3.LUT R17, R17, UR8, R6, 0x96, !PT ;  /* 0x0000000811117c12 */ /* 0x000fe2000f8e9606 */
[----:B------:R-:W-:Y:S01]  /*77a0*/  IMAD.WIDE.U32 R4, R5, -0x2daee0ad, RZ ;  /* 0xd2511f5305047825 */ /* 0x000fe200078e00ff */
[----:B------:R-:W-:Y:S02]  /*77b0*/  FMNMX.FTZ R0, R62, R0, !PT ;  /* 0x000000003e007209 */ /* 0x000fe40007810000 */
[----:B------:R-:W-:Y:S01]  /*77c0*/  LOP3.LUT R7, R7, UR10, R204, 0x96, !PT ;  /* 0x0000000a07077c12 */ /* 0x000fe2000f8e96cc */
[----:B---3--:R-:W-:Y:S01]  /*77d0*/  IMAD.WIDE.U32 R18, R18, -0x2daee0ad, RZ ;  /* 0xd2511f5312127825 */ /* 0x008fe200078e00ff */
[----:B------:R-:W-:Y:S02]  /*77e0*/  FMNMX.FTZ R0, R63, R0, !PT ;  /* 0x000000003f007209 */ /* 0x000fe40007810000 */
[----:B------:R-:W1:Y:S01]  /*77f0*/  MUFU.EX2 R227, R13 ;  /* 0x0000000d00e37308 */ /* 0x000e620000000800 */
[----:B------:R-:W-:Y:S01]  /*7800*/  IMAD.WIDE.U32 R160, R17, -0x326172a9, RZ ;  /* 0xcd9e8d5711a07825 */ /* 0x000fe200078e00ff */
[----:B------:R-:W-:Y:S01]  /*7810*/  LOP3.LUT R19, R19, UR8, R4, 0x96, !PT ;  /* 0x0000000813137c12 */ /* 0x000fe2000f8e9604 */
[----:B------:R-:W2:Y:S01]  /*7820*/  SHFL.BFLY PT, R2, R0, 0x2, 0x1f ;  /* 0x0c401f0000027f89 */ /* 0x000ea200000e0000 */
[----:B------:R-:W-:Y:S01]  /*7830*/  LOP3.LUT R5, R5, UR10, R206, 0x96, !PT ;  /* 0x0000000a05057c12 */ /* 0x000fe2000f8e96ce */
[----:B------:R-:W-:Y:S01]  /*7840*/  IMAD.WIDE.U32 R6, R7, -0x326172a9, RZ ;  /* 0xcd9e8d5707067825 */ /* 0x000fe200078e00ff */
[----:B----4-:R-:W-:Y:S03]  /*7850*/  F2FP.BF16.PACK_AB R143, R234, R233 ;  /* 0x000000e9ea8f723e */ /* 0x010fe600000010ff */
[----:B------:R-:W-:Y:S01]  /*7860*/  IMAD.WIDE.U32 R164, R19, -0x326172a9, RZ ;  /* 0xcd9e8d5713a47825 */ /* 0x000fe200078e00ff */
[----:B------:R-:W-:Y:S01]  /*7870*/  MUFU.EX2 R223, R9 ;  /* 0x0000000900df7308 */ /* 0x000fe20000000800 */
[----:B------:R-:W-:Y:S02]  /*7880*/  LOP3.LUT R6, R161, UR7, R6, 0x96, !PT ;  /* 0x00000007a1067c12 */ /* 0x000fe4000f8e9606 */
[----:B------:R-:W-:Y:S01]  /*7890*/  IMAD.WIDE.U32 R4, R5, -0x326172a9, RZ ;  /* 0xcd9e8d5705047825 */ /* 0x000fe200078e00ff */
[----:B------:R-:W-:Y:S03]  /*78a0*/  LOP3.LUT R7, R7, UR9, R168, 0x96, !PT ;  /* 0x0000000907077c12 */ /* 0x000fe6000f8e96a8 */
[----:B------:R-:W-:Y:S01]  /*78b0*/  IMAD.WIDE.U32 R162, R6, -0x2daee0ad, RZ ;  /* 0xd2511f5306a27825 */ /* 0x000fe200078e00ff */
[----:B-----5:R-:W-:Y:S02]  /*78c0*/  LOP3.LUT R12, R5, UR9, R170, 0x96, !PT ;  /* 0x00000009050c7c12 */ /* 0x020fe4000f8e96aa */
[----:B------:R-:W3:Y:S01]  /*78d0*/  MUFU.EX2 R229, R101 ;  /* 0x0000006500e57308 */ /* 0x000ee20000000800 */
[----:B------:R-:W-:Y:S02]  /*78e0*/  FFMA.FTZ R35, R35, c[0x0][0x23c], -R153 ;  /* 0x00008f0023237a23 */ /* 0x000fe40000010899 */
[----:B------:R-:W-:Y:S01]  /*78f0*/  FMUL.FTZ R19, R99, R119 ;  /* 0x0000007763137220 */ /* 0x000fe20000410000 */
[----:B-1----:R-:W-:Y:S01]  /*7900*/  F2FP.BF16.PACK_AB R150, R227, R228 ;  /* 0x000000e4e396723e */ /* 0x002fe200000010ff */
[----:B------:R-:W-:Y:S01]  /*7910*/  IMAD.WIDE.U32 R12, R12, -0x2daee0ad, RZ ;  /* 0xd2511f530c0c7825 */ /* 0x000fe200078e00ff */
[----:B--2---:R-:W-:Y:S03]  /*7920*/  FMNMX.FTZ R0, R0, R2, !PT ;  /* 0x0000000200007209 */ /* 0x004fe60007810000 */
[C---:B------:R-:W-:Y:S01]  /*7930*/  FMUL.FTZ R72, R98.reuse, R72 ;  /* 0x0000004862487220 */ /* 0x040fe20000410000 */
[----:B------:R1:W-:Y:S01]  /*7940*/  MUFU.EX2 R183, R32 ;  /* 0x0000002000b77308 */ /* 0x0003e20000000800 */
[C---:B------:R-:W-:Y:S01]  /*7950*/  FMUL.FTZ R73, R98.reuse, R73 ;  /* 0x0000004962497220 */ /* 0x040fe20000410000 */
[----:B------:R-:W2:Y:S01]  /*7960*/  SHFL.BFLY PT, R2, R0, 0x1, 0x1f ;  /* 0x0c201f0000027f89 */ /* 0x000ea200000e0000 */
[C---:B------:R-:W-:Y:S02]  /*7970*/  FMUL.FTZ R68, R98.reuse, R68 ;  /* 0x0000004462447220 */ /* 0x040fe40000410000 */
[C---:B------:R-:W-:Y:S02]  /*7980*/  FMUL.FTZ R69, R98.reuse, R69 ;  /* 0x0000004562457220 */ /* 0x040fe40000410000 */
[C---:B------:R-:W-:Y:S02]  /*7990*/  FMUL.FTZ R80, R98.reuse, R80 ;  /* 0x0000005062507220 */ /* 0x040fe40000410000 */
[C---:B------:R-:W-:Y:S01]  /*79a0*/  FMUL.FTZ R81, R98.reuse, R81 ;  /* 0x0000005162517220 */ /* 0x040fe20000410000 */
[----:B------:R4:W-:Y:S01]  /*79b0*/  MUFU.EX2 R216, R33 ;  /* 0x0000002100d87308 */ /* 0x0009e20000000800 */
[C---:B------:R-:W-:Y:S02]  /*79c0*/  FMUL.FTZ R88, R98.reuse, R88 ;  /* 0x0000005862587220 */ /* 0x040fe40000410000 */
[C---:B------:R-:W-:Y:S01]  /*79d0*/  FMUL.FTZ R89, R98.reuse, R89 ;  /* 0x0000005962597220 */ /* 0x040fe20000410000 */
[----:B---3--:R-:W-:Y:S01]  /*79e0*/  F2FP.BF16.PACK_AB R141, R229, R230 ;  /* 0x000000e6e58d723e */ /* 0x008fe200000010ff */
[C---:B------:R-:W-:Y:S02]  /*79f0*/  FMUL.FTZ R92, R98.reuse, R92 ;  /* 0x0000005c625c7220 */ /* 0x040fe40000410000 */
[----:B------:R-:W-:Y:S02]  /*7a00*/  FMUL.FTZ R93, R98, R93 ;  /* 0x0000005d625d7220 */ /* 0x000fe40000410000 */
[----:B------:R-:W-:Y:S01]  /*7a10*/  FFMA.FTZ R25, R25, c[0x0][0x23c], -R154 ;  /* 0x00008f0019197a23 */ /* 0x000fe2000001089a */
[----:B------:R3:W-:Y:S01]  /*7a20*/  MUFU.EX2 R181, R34 ;  /* 0x0000002200b57308 */ /* 0x0007e20000000800 */
[C---:B------:R-:W-:Y:S02]  /*7a30*/  FMUL.FTZ R77, R100.reuse, R77 ;  /* 0x0000004d644d7220 */ /* 0x040fe40000410000 */
[C---:B------:R-:W-:Y:S02]  /*7a40*/  FMUL.FTZ R78, R99.reuse, R78 ;  /* 0x0000004e634e7220 */ /* 0x040fe40000410000 */
[----:B-1----:R-:W-:Y:S01]  /*7a50*/  FMUL.FTZ R32, R100, R120 ;  /* 0x0000007864207220 */ /* 0x002fe20000410000 */
[----:B--2---:R-:W-:Y:S01]  /*7a60*/  FMNMX.FTZ R2, R0, R2, !PT ;  /* 0x0000000200027209 */ /* 0x004fe20007810000 */
[----:B------:R-:W-:Y:S01]  /*7a70*/  FMUL.FTZ R79, R99, R79 ;  /* 0x0000004f634f7220 */ /* 0x000fe20000410000 */
[----:B------:R-:W-:Y:S01]  /*7a80*/  LOP3.LUT R0, R165, UR7, R4, 0x96, !PT ;  /* 0x00000007a5007c12 */ /* 0x000fe2000f8e9604 */
[----:B------:R-:W-:Y:S01]  /*7a90*/  IMAD.WIDE.U32 R4, R7, -0x2daee0ad, RZ ;  /* 0xd2511f5307047825 */ /* 0x000fe200078e00ff */
[C---:B------:R-:W-:Y:S01]  /*7aa0*/  FSETP.NEU.FTZ.AND P2, PT, R2.reuse, -INF , PT ;  /* 0xff8000000200780b */ /* 0x040fe20003f5d000 */
[----:B------:R1:W-:Y:S02]  /*7ab0*/  MUFU.EX2 R182, R35 ;  /* 0x0000002300b67308 */ /* 0x0003e40000000800 */
[----:B------:R-:W-:Y:S01]  /*7ac0*/  FMUL.FTZ R155, R2, c[0x0][0x23c] ;  /* 0x00008f00029b7a20 */ /* 0x000fe20000410000 */
[----:B------:R-:W-:Y:S01]  /*7ad0*/  LOP3.LUT R6, R163, UR4, R4, 0x96, !PT ;  /* 0x00000004a3067c12 */ /* 0x000fe2000f8e9604 */
[----:B------:R-:W-:Y:S01]  /*7ae0*/  IMAD.WIDE.U32 R166, R0, -0x2daee0ad, RZ ;  /* 0xd2511f5300a67825 */ /* 0x000fe200078e00ff */
[----:B------:R-:W-:Y:S02]  /*7af0*/  LOP3.LUT R5, R5, UR6, R16, 0x96, !PT ;  /* 0x0000000605057c12 */ /* 0x000fe4000f8e9610 */
[----:B------:R-:W-:Y:S01]  /*7b00*/  FSEL R155, R155, RZ, P2 ;  /* 0x000000ff9b9b7208 */ /* 0x000fe20001000000 */
[----:B------:R-:W-:Y:S01]  /*7b10*/  IMAD.WIDE.U32 R6, R6, -0x326172a9, RZ ;  /* 0xcd9e8d5706067825 */ /* 0x000fe200078e00ff */
[----:B------:R-:W-:Y:S01]  /*7b20*/  LOP3.LUT R4, R167, UR4, R12, 0x96, !PT ;  /* 0x00000004a7047c12 */ /* 0x000fe2000f8e960c */
[----:B------:R-:W-:Y:S01]  /*7b30*/  MUFU.EX2 R176, R24 ;  /* 0x0000001800b07308 */ /* 0x000fe20000000800 */
[----:B------:R-:W-:Y:S01]  /*7b40*/  LOP3.LUT R12, R13, UR6, R18, 0x96, !PT ;  /* 0x000000060d0c7c12 */ /* 0x000fe2000f8e9612 */
[--C-:B------:R-:W-:Y:S01]  /*7b50*/  FFMA.FTZ R15, R15, c[0x0][0x23c], -R155.reuse ;  /* 0x00008f000f0f7a23 */ /* 0x100fe2000001089b */
[----:B------:R-:W-:Y:S01]  /*7b60*/  LOP3.LUT R0, R6, 0xffff, RZ, 0xc0, !PT ;  /* 0x0000ffff06007812 */ /* 0x000fe200078ec0ff */
[--C-:B------:R-:W-:Y:S01]  /*7b70*/  FFMA.FTZ R14, R14, c[0x0][0x23c], -R155.reuse ;  /* 0x00008f000e0e7a23 */ /* 0x100fe2000001089b */
[----:B------:R-:W-:Y:S01]  /*7b80*/  SHF.R.U32.HI R13, RZ, 0x10, R6 ;  /* 0x00000010ff0d7819 */ /* 0x000fe20000011606 */
[----:B------:R-:W-:Y:S01]  /*7b90*/  IMAD.WIDE.U32 R156, R5, -0x326172a9, RZ ;  /* 0xcd9e8d57059c7825 */ /* 0x000fe200078e00ff */
[----:B------:R-:W-:Y:S03]  /*7ba0*/  LOP3.LUT R16, R6, 0xff, RZ, 0xc0, !PT ;  /* 0x000000ff06107812 */ /* 0x000fe600078ec0ff */
[----:B------:R2:W-:Y:S01]  /*7bb0*/  MUFU.EX2 R225, R15 ;  /* 0x0000000f00e17308 */ /* 0x0005e20000000800 */
[----:B------:R-:W-:Y:S04]  /*7bc0*/  IMAD.WIDE.U32 R158, R12, -0x326172a9, RZ ;  /* 0xcd9e8d570c9e7825 */ /* 0x000fe800078e00ff */
[----:B------:R-:W-:Y:S04]  /*7bd0*/  IMAD.WIDE.U32 R4, R4, -0x326172a9, RZ ;  /* 0xcd9e8d5704047825 */ /* 0x000fe800078e00ff */
[--C-:B------:R-:W-:Y:S01]  /*7be0*/  FFMA.FTZ R10, R10, c[0x0][0x23c], -R155.reuse ;  /* 0x00008f000a0a7a23 */ /* 0x100fe2000001089b */
[----:B------:R5:W5:Y:S01]  /*7bf0*/  MUFU.EX2 R226, R14 ;  /* 0x0000000e00e27308 */ /* 0x000b620000000800 */
[----:B------:R-:W-:Y:S01]  /*7c00*/  LOP3.LUT R18, R4, 0xff, RZ, 0xc0, !PT ;  /* 0x000000ff04127812 */ /* 0x000fe200078ec0ff */
[--C-:B------:R-:W-:Y:S01]  /*7c10*/  FFMA.FTZ R11, R11, c[0x0][0x23c], -R155.reuse ;  /* 0x00008f000b0b7a23 */ /* 0x100fe2000001089b */
[----:B------:R-:W-:Y:S01]  /*7c20*/  SHF.R.U32.HI R17, RZ, 0x18, R4 ;  /* 0x00000018ff117819 */ /* 0x000fe20000011604 */
[----:B----4-:R-:W-:Y:S01]  /*7c30*/  FMUL.FTZ R33, R100, R121 ;  /* 0x0000007964217220 */ /* 0x010fe20000410000 */
[----:B------:R-:W-:Y:S01]  /*7c40*/  LOP3.LUT R12, R4, 0xffff, RZ, 0xc0, !PT ;  /* 0x0000ffff040c7812 */ /* 0x000fe200078ec0ff */
[C---:B---3--:R-:W-:Y:S02]  /*7c50*/  FMUL.FTZ R34, R99.reuse, R122 ;  /* 0x0000007a63227220 */ /* 0x048fe40000410000 */
[----:B-1----:R-:W-:Y:S02]  /*7c60*/  FMUL.FTZ R35, R99, R123 ;  /* 0x0000007b63237220 */ /* 0x002fe40000410000 */
[----:B------:R-:W-:Y:S01]  /*7c70*/  MUFU.EX2 R222, R10 ;  /* 0x0000000a00de7308 */ /* 0x000fe20000000800 */
[--C-:B------:R-:W-:Y:S02]  /*7c80*/  FFMA.FTZ R46, R46, c[0x0][0x23c], -R155.reuse ;  /* 0x00008f002e2e7a23 */ /* 0x100fe4000001089b */
[--C-:B------:R-:W-:Y:S01]  /*7c90*/  FFMA.FTZ R47, R47, c[0x0][0x23c], -R155.reuse ;  /* 0x00008f002f2f7a23 */ /* 0x100fe2000001089b */
[----:B--2---:R-:W-:Y:S01]  /*7ca0*/  SHF.R.U32.HI R15, RZ, 0x18, R6 ;  /* 0x00000018ff0f7819 */ /* 0x004fe20000011606 */
[--C-:B------:R-:W-:Y:S01]  /*7cb0*/  FFMA.FTZ R42, R42, c[0x0][0x23c], -R155.reuse ;  /* 0x00008f002a2a7a23 */ /* 0x100fe2000001089b */
[----:B------:R-:W-:Y:S01]  /*7cc0*/  LOP3.LUT R6, R7, UR15, R156, 0x96, !PT ;  /* 0x0000000f07067c12 */ /* 0x000fe2000f8e969c */
[----:B------:R-:W-:Y:S01]  /*7cd0*/  FFMA.FTZ R26, R26, c[0x0][0x23c], -R155 ;  /* 0x00008f001a1a7a23 */ /* 0x000fe2000001089b */
[----:B------:R-:W-:Y:S01]  /*7ce0*/  SHF.R.U32.HI R7, RZ, 0x8, R0 ;  /* 0x00000008ff077819 */ /* 0x000fe20000011600 */
[----:B------:R-:W-:Y:S01]  /*7cf0*/  FMUL.FTZ R84, R100, R84 ;  /* 0x0000005464547220 */ /* 0x000fe20000410000 */
[----:B------:R-:W-:Y:S01]  /*7d00*/  LOP3.LUT R0, R13, 0xff, RZ, 0xc0, !PT ;  /* 0x000000ff0d007812 */ /* 0x000fe200078ec0ff */
[----:B------:R-:W1:Y:S01]  /*7d10*/  MUFU.EX2 R217, R11 ;  /* 0x0000000b00d97308 */ /* 0x000e620000000800 */
[----:B------:R-:W-:Y:S01]  /*7d20*/  PRMT R16, R16, 0x5410, R7 ;  /* 0x0000541010107816 */ /* 0x000fe20000000007 */
[----:B------:R-:W-:Y:S01]  /*7d30*/  FMUL.FTZ R85, R100, R85 ;  /* 0x0000005564557220 */ /* 0x000fe20000410000 */
[----:B------:R-:W-:Y:S01]  /*7d40*/  PRMT R15, R0, 0x5410, R15 ;  /* 0x00005410000f7816 */ /* 0x000fe2000000000f */
[----:B------:R-:W-:Y:S01]  /*7d50*/  FMUL.FTZ R86, R99, R86 ;  /* 0x0000005663567220 */ /* 0x000fe20000410000 */
[----:B------:R-:W-:Y:S01]  /*7d60*/  LOP3.LUT R0, R6, 0xffff, RZ, 0xc0, !PT ;  /* 0x0000ffff06007812 */ /* 0x000fe200078ec0ff */
[--C-:B------:R-:W-:Y:S01]  /*7d70*/  HSET2.LE.AND R142, R16, R201.reuse, PT ;  /* 0x000000c9108e7233 */ /* 0x100fe20003803000 */
[----:B------:R-:W-:Y:S01]  /*7d80*/  SHF.R.U32.HI R7, RZ, 0x10, R6 ;  /* 0x00000010ff077819 */ /* 0x000fe20000011606 */
[----:B------:R-:W-:Y:S01]  /*7d90*/  FMUL.FTZ R16, R100, R116 ;  /* 0x0000007464107220 */ /* 0x000fe20000410000 */
[----:B-----5:R-:W-:Y:S01]  /*7da0*/  SHF.R.U32.HI R14, RZ, 0x10, R4 ;  /* 0x00000010ff0e7819 */ /* 0x020fe20000011604 */
[----:B------:R-:W-:Y:S01]  /*7db0*/  MUFU.EX2 R180, R20 ;  /* 0x0000001400b47308 */ /* 0x000fe20000000800 */
[----:B------:R-:W-:Y:S01]  /*7dc0*/  LOP3.LUT R4, R5, UR15, R158, 0x96, !PT ;  /* 0x0000000f05047c12 */ /* 0x000fe2000f8e969e */
[----:B------:R-:W-:Y:S01]  /*7dd0*/  FMUL.FTZ R87, R99, R87 ;  /* 0x0000005763577220 */ /* 0x000fe20000410000 */
[----:B------:R-:W-:Y:S01]  /*7de0*/  LOP3.LUT R8, R6, 0xff, RZ, 0xc0, !PT ;  /* 0x000000ff06087812 */ /* 0x000fe200078ec0ff */
[----:B------:R-:W-:Y:S01]  /*7df0*/  FFMA.FTZ R49, R49, c[0x0][0x23c], -R152 ;  /* 0x00008f0031317a23 */ /* 0x000fe20000010898 */
[----:B------:R-:W-:Y:S01]  /*7e00*/  SHF.R.U32.HI R6, RZ, 0x18, R6 ;  /* 0x00000018ff067819 */ /* 0x000fe20000011606 */
[----:B------:R-:W-:Y:S01]  /*7e10*/  FFMA.FTZ R120, R51, c[0x0][0x23c], -R153 ;  /* 0x00008f0033787a23 */ /* 0x000fe20000010899 */
[----:B------:R-:W-:Y:S01]  /*7e20*/  SHF.R.U32.HI R5, RZ, 0x8, R0 ;  /* 0x00000008ff057819 */ /* 0x000fe20000011600 */
[----:B------:R-:W-:Y:S01]  /*7e30*/  FMUL.FTZ R51, R99, R139 ;  /* 0x0000008b63337220 */ /* 0x000fe20000410000 */
[----:B------:R-:W-:Y:S01]  /*7e40*/  LOP3.LUT R0, R7, 0xff, RZ, 0xc0, !PT ;  /* 0x000000ff07007812 */ /* 0x000fe200078ec0ff */
[----:B------:R2:W-:Y:S01]  /*7e50*/  MUFU.EX2 R179, R21 ;  /* 0x0000001500b37308 */ /* 0x0005e20000000800 */
[----:B------:R-:W-:Y:S01]  /*7e60*/  PRMT R9, R8, 0x5410, R5 ;  /* 0x0000541008097816 */ /* 0x000fe20000000005 */
[----:B------:R-:W-:Y:S01]  /*7e70*/  FFMA.FTZ R37, R37, c[0x0][0x23c], -R152 ;  /* 0x00008f0025257a23 */ /* 0x000fe20000010898 */
[----:B------:R-:W-:Y:S01]  /*7e80*/  PRMT R8, R0, 0x5410, R6 ;  /* 0x0000541000087816 */ /* 0x000fe20000000006 */
[----:B------:R-:W-:Y:S01]  /*7e90*/  FFMA.FTZ R36, R36, c[0x0][0x23c], -R152 ;  /* 0x00008f0024247a23 */ /* 0x000fe20000010898 */
[C---:B------:R-:W-:Y:S01]  /*7ea0*/  LOP3.LUT R0, R4.reuse, 0xffff, RZ, 0xc0, !PT ;  /* 0x0000ffff04007812 */ /* 0x040fe200078ec0ff */
[----:B------:R-:W-:Y:S01]  /*7eb0*/  FFMA.FTZ R57, R57, c[0x0][0x23c], -R154 ;  /* 0x00008f0039397a23 */ /* 0x000fe2000001089a */
[----:B------:R-:W-:Y:S01]  /*7ec0*/  LOP3.LUT R7, R4, 0xff, RZ, 0xc0, !PT ;  /* 0x000000ff04077812 */ /* 0x000fe200078ec0ff */
[----:B------:R-:W-:Y:S01]  /*7ed0*/  FFMA.FTZ R58, R58, c[0x0][0x23c], -R155 ;  /* 0x00008f003a3a7a23 */ /* 0x000fe2000001089b */
[----:B------:R-:W-:Y:S01]  /*7ee0*/  SHF.R.U32.HI R0, RZ, 0x8, R0 ;  /* 0x00000008ff007819 */ /* 0x000fe20000011600 */
[----:B------:R-:W-:Y:S01]  /*7ef0*/  MUFU.EX2 R177, R22 ;  /* 0x0000001600b17308 */ /* 0x000fe20000000800 */
[----:B------:R-:W-:Y:S01]  /*7f00*/  SHF.R.U32.HI R5, RZ, 0x10, R4 ;  /* 0x00000010ff057819 */ /* 0x000fe20000011604 */
[----:B------:R-:W-:Y:S01]  /*7f10*/  FFMA.FTZ R54, R54, c[0x0][0x23c], -R153 ;  /* 0x00008f0036367a23 */ /* 0x000fe20000010899 */
[----:B------:R-:W-:Y:S01]  /*7f20*/  PRMT R148, R7, 0x5410, R0 ;  /* 0x0000541007947816 */ /* 0x000fe20000000000 */
[----:B------:R-:W-:Y:S01]  /*7f30*/  FADD.FTZ R0, -R2, R102 ;  /* 0x0000006602007221 */ /* 0x000fe20000010100 */
[----:B------:R-:W-:Y:S01]  /*7f40*/  SHF.R.U32.HI R6, RZ, 0x18, R4 ;  /* 0x00000018ff067819 */ /* 0x000fe20000011604 */
[----:B------:R-:W-:Y:S01]  /*7f50*/  FFMA.FTZ R59, R59, c[0x0][0x23c], -R155 ;  /* 0x00008f003b3b7a23 */ /* 0x000fe2000001089b */
[----:B------:R-:W-:Y:S01]  /*7f60*/  LOP3.LUT R5, R5, 0xff, RZ, 0xc0, !PT ;  /* 0x000000ff05057812 */ /* 0x000fe200078ec0ff */
[----:B------:R-:W-:Y:S01]  /*7f70*/  FMUL.FTZ R0, R0, c[0x0][0x23c] ;  /* 0x00008f0000007a20 */ /* 0x000fe20000410000 */
[----:B------:R-:W-:Y:S01]  /*7f80*/  SHF.R.U32.HI R13, RZ, 0x8, R12 ;  /* 0x00000008ff0d7819 */ /* 0x000fe2000001160c */
[--C-:B------:R-:W-:Y:S01]  /*7f90*/  HSET2.LE.AND R148, R148, R201.reuse, PT ;  /* 0x000000c994947233 */ /* 0x100fe20003803000 */
[----:B------:R-:W-:Y:S01]  /*7fa0*/  LOP3.LUT R12, R14, 0xff, RZ, 0xc0, !PT ;  /* 0x000000ff0e0c7812 */ /* 0x000fe200078ec0ff */
[----:B------:R-:W-:Y:S01]  /*7fb0*/  MUFU.EX2 R178, R23 ;  /* 0x0000001700b27308 */ /* 0x000fe20000000800 */
[----:B------:R-:W-:Y:S01]  /*7fc0*/  F2FP.BF16.PACK_AB R4, R235, R236 ;  /* 0x000000eceb04723e */ /* 0x000fe200000010ff */
[----:B--2---:R-:W-:Y:S01]  /*7fd0*/  FMUL.FTZ R21, R100, R125 ;  /* 0x0000007d64157220 */ /* 0x004fe20000410000 */
[----:B------:R-:W-:Y:S01]  /*7fe0*/  PRMT R13, R18, 0x5410, R13 ;  /* 0x00005410120d7816 */ /* 0x000fe2000000000d */
[----:B------:R-:W-:Y:S01]  /*7ff0*/  FMUL.FTZ R18, R99, R118 ;  /* 0x0000007663127220 */ /* 0x000fe20000410000 */
[----:B------:R-:W-:Y:S01]  /*8000*/  PRMT R12, R12, 0x5410, R17 ;  /* 0x000054100c0c7816 */ /* 0x000fe20000000011 */
[----:B------:R-:W-:Y:S01]  /*8010*/  FMUL.FTZ R17, R100, R117 ;  /* 0x0000007564117220 */ /* 0x000fe20000410000 */
[----:B------:R-:W-:Y:S01]  /*8020*/  PRMT R149, R5, 0x5410, R6 ;  /* 0x0000541005957816 */ /* 0x000fe20000000006 */
[--C-:B------:R-:W-:Y:S01]  /*8030*/  HSET2.LE.AND R5, R9, R201.reuse, PT ;  /* 0x000000c909057233 */ /* 0x100fe20003803000 */
[----:B------:R-:W-:Y:S01]  /*8040*/  LOP3.LUT R142, R142, R4, RZ, 0xc0, !PT ;  /* 0x000000048e8e7212 */ /* 0x000fe200078ec0ff */
[----:B------:R-:W2:Y:S01]  /*8050*/  MUFU.EX2 R0, R0 ;  /* 0x0000000000007308 */ /* 0x000ea20000000800 */
[--C-:B------:R-:W-:Y:S01]  /*8060*/  HSET2.LE.AND R6, R8, R201.reuse, PT ;  /* 0x000000c908067233 */ /* 0x100fe20003803000 */
[----:B------:R-:W-:Y:S01]  /*8070*/  FMUL.FTZ R8, R98, R108 ;  /* 0x0000006c62087220 */ /* 0x000fe20000410000 */
[--C-:B------:R-:W-:Y:S01]  /*8080*/  HSET2.LE.AND R4, R15, R201.reuse, PT ;  /* 0x000000c90f047233 */ /* 0x100fe20003803000 */
[----:B------:R-:W-:Y:S01]  /*8090*/  LOP3.LUT R140, R5, R140, RZ, 0xc0, !PT ;  /* 0x0000008c058c7212 */ /* 0x000fe200078ec0ff */
[--C-:B------:R-:W-:Y:S01]  /*80a0*/  HSET2.LE.AND R7, R13, R201.reuse, PT ;  /* 0x000000c90d077233 */ /* 0x100fe20003803000 */
[----:B------:R-:W-:Y:S01]  /*80b0*/  LOP3.LUT R141, R6, R141, RZ, 0xc0, !PT ;  /* 0x0000008d068d7212 */ /* 0x000fe200078ec0ff */
[--C-:B------:R-:W-:Y:S01]  /*80c0*/  HSET2.LE.AND R151, R12, R201.reuse, PT ;  /* 0x000000c90c977233 */ /* 0x100fe20003803000 */
[----:B------:R-:W-:Y:S01]  /*80d0*/  LOP3.LUT R143, R4, R143, RZ, 0xc0, !PT ;  /* 0x0000008f048f7212 */ /* 0x000fe200078ec0ff */
[--C-:B------:R-:W-:Y:S01]  /*80e0*/  HSET2.LE.AND R149, R149, R201.reuse, PT ;  /* 0x000000c995957233 */ /* 0x100fe20003803000 */
[----:B------:R-:W-:Y:S01]  /*80f0*/  F2FP.BF16.PACK_AB R4, R225, R226 ;  /* 0x000000e2e104723e */ /* 0x000fe200000010ff */
[C---:B------:R-:W-:Y:S01]  /*8100*/  FMUL.FTZ R9, R98.reuse, R109 ;  /* 0x0000006d62097220 */ /* 0x040fe20000410000 */
[----:B------:R-:W-:Y:S01]  /*8110*/  F2FP.BF16.PACK_AB R5, R223, R224 ;  /* 0x000000e0df05723e */ /* 0x000fe200000010ff */
[C---:B------:R-:W-:Y:S01]  /*8120*/  FMUL.FTZ R12, R98.reuse, R112 ;  /* 0x00000070620c7220 */ /* 0x040fe20000410000 */
[----:B-1----:R-:W-:Y:S01]  /*8130*/  F2FP.BF16.PACK_AB R6, R217, R222 ;  /* 0x000000ded906723e */ /* 0x002fe200000010ff */
[----:B------:R-:W-:Y:S01]  /*8140*/  FMUL.FTZ R13, R98, R113 ;  /* 0x00000071620d7220 */ /* 0x000fe20000410000 */
[----:B------:R-:W-:Y:S01]  /*8150*/  LOP3.LUT R150, R7, R150, RZ, 0xc0, !PT ;  /* 0x0000009607967212 */ /* 0x000fe200078ec0ff */
[----:B------:R-:W-:Y:S01]  /*8160*/  FMUL.FTZ R7, R99, R107 ;  /* 0x0000006b63077220 */ /* 0x000fe20000410000 */
[----:B------:R-:W-:Y:S01]  /*8170*/  LOP3.LUT R151, R151, R4, RZ, 0xc0, !PT ;  /* 0x0000000497977212 */ /* 0x000fe200078ec0ff */
[----:B------:R-:W-:Y:S01]  /*8180*/  FMUL.FTZ R4, R100, R104 ;  /* 0x0000006864047220 */ /* 0x000fe20000410000 */
[----:B------:R-:W-:Y:S01]  /*8190*/  LOP3.LUT R148, R148, R5, RZ, 0xc0, !PT ;  /* 0x0000000594947212 */ /* 0x000fe200078ec0ff */
[----:B------:R-:W-:Y:S01]  /*81a0*/  FMUL.FTZ R5, R100, R105 ;  /* 0x0000006964057220 */ /* 0x000fe20000410000 */
[----:B------:R-:W-:Y:S01]  /*81b0*/  LOP3.LUT R149, R149, R6, RZ, 0xc0, !PT ;  /* 0x0000000695957212 */ /* 0x000fe200078ec0ff */
[----:B------:R-:W-:Y:S01]  /*81c0*/  FMUL.FTZ R6, R99, R106 ;  /* 0x0000006a63067220 */ /* 0x000fe20000410000 */
[----:B------:R-:W-:Y:S01]  /*81d0*/  LOP3.LUT R20, R159, UR5, R164, 0x96, !PT ;  /* 0x000000059f147c12 */ /* 0x000fe2000f8e96a4 */
[----:B------:R-:W1:Y:S01]  /*81e0*/  LDSM.16.MT88.4 R104, [R188+0x6000] ;  /* 0x00600000bc68783b */ /* 0x000e620000004200 */
[C---:B--2---:R-:W-:Y:S01]  /*81f0*/  FMUL.FTZ R10, R0.reuse, R110 ;  /* 0x0000006e000a7220 */ /* 0x044fe20000410000 */
[----:B------:R-:W-:Y:S01]  /*8200*/  MUFU.EX2 R158, R40 ;  /* 0x00000028009e7308 */ /* 0x000fe20000000800 */
[C---:B------:R-:W-:Y:S01]  /*8210*/  FMUL.FTZ R11, R0.reuse, R111 ;  /* 0x0000006f000b7220 */ /* 0x040fe20000410000 */
[----:B------:R-:W-:Y:S01]  /*8220*/  LOP3.LUT R102, R157, UR5, R160, 0x96, !PT ;  /* 0x000000059d667c12 */ /* 0x000fe2000f8e96a0 */
[-C--:B------:R-:W-:Y:S01]  /*8230*/  HMMA.16816.F32.BF16 R4, R140, R144.reuse, R4 ;  /* 0x000000908c04723c */ /* 0x080fe20000041804 */
[C---:B------:R-:W-:Y:S02]  /*8240*/  FMUL.FTZ R14, R0.reuse, R114 ;  /* 0x00000072000e7220 */ /* 0x040fe40000410000 */
[----:B------:R-:W2:Y:S01]  /*8250*/  LDSM.16.MT88.4 R108, [R186+0x6000] ;  /* 0x00600000ba6c783b */ /* 0x000ea20000004200 */
[C---:B------:R-:W-:Y:S02]  /*8260*/  FMUL.FTZ R15, R0.reuse, R115 ;  /* 0x00000073000f7220 */ /* 0x040fe40000410000 */
[C---:B------:R-:W-:Y:S01]  /*8270*/  FMUL.FTZ R74, R0.reuse, R74 ;  /* 0x0000004a004a7220 */ /* 0x040fe20000410000 */
[----:B------:R-:W-:Y:S01]  /*8280*/  MUFU.EX2 R157, R41 ;  /* 0x00000029009d7308 */ /* 0x000fe20000000800 */
[C---:B------:R-:W-:Y:S01]  /*8290*/  HMMA.16816.F32.BF16 R8, R148.reuse, R144, R8 ;  /* 0x000000909408723c */ /* 0x040fe20000041808 */
[----:B------:R-:W-:Y:S03]  /*82a0*/  FMUL.FTZ R75, R0, R75 ;  /* 0x0000004b004b7220 */ /* 0x000fe60000410000 */
[C---:B------:R-:W-:Y:S02]  /*82b0*/  FMUL.FTZ R22, R99.reuse, R126 ;  /* 0x0000007e63167220 */ /* 0x040fe40000410000 */
[----:B------:R-:W-:Y:S02]  /*82c0*/  FMUL.FTZ R23, R99, R127 ;  /* 0x0000007f63177220 */ /* 0x000fe40000410000 */
[-C--:B------:R-:W-:Y:S01]  /*82d0*/  HMMA.16816.F32.BF16 R12, R148, R146.reuse, R12 ;  /* 0x00000092940c723c */ /* 0x080fe2000004180c */
[----:B------:R-:W-:Y:S03]  /*82e0*/  MUFU.EX2 R145, R65 ;  /* 0x0000004100917308 */ /* 0x000fe60000000800 */
[----:B------:R-:W-:Y:S04]  /*82f0*/  IMAD.WIDE.U32 R102, R102, -0x2daee0ad, RZ ;  /* 0xd2511f5366667825 */ /* 0x000fe800078e00ff */
[C---:B------:R-:W-:Y:S01]  /*8300*/  HMMA.16816.F32.BF16 R16, R140.reuse, R146, R16 ;  /* 0x000000928c10723c */ /* 0x040fe20000041810 */
[----:B------:R-:W-:Y:S02]  /*8310*/  SHF.R.U32.HI R113, RZ, 0x10, R102 ;  /* 0x00000010ff717819 */ /* 0x000fe40000011666 */
[----:B------:R-:W-:Y:S01]  /*8320*/  MUFU.EX2 R147, R47 ;  /* 0x0000002f00937308 */ /* 0x000fe20000000800 */
[----:B------:R-:W-:Y:S01]  /*8330*/  LOP3.LUT R112, R103, UR14, R162, 0x96, !PT ;  /* 0x0000000e67707c12 */ /* 0x000fe2000f8e96a2 */
[----:B------:R-:W-:Y:S01]  /*8340*/  FMUL.FTZ R70, R0, R70 ;  /* 0x0000004600467220 */ /* 0x000fe20000410000 */
[----:B------:R-:W-:Y:S01]  /*8350*/  LOP3.LUT R116, R102, 0xff, RZ, 0xc0, !PT ;  /* 0x000000ff66747812 */ /* 0x000fe200078ec0ff */
[C---:B------:R-:W-:Y:S01]  /*8360*/  FMUL.FTZ R71, R0.reuse, R71 ;  /* 0x0000004700477220 */ /* 0x040fe20000410000 */
[----:B------:R-:W-:Y:S01]  /*8370*/  LOP3.LUT R24, R113, 0xff, RZ, 0xc0, !PT ;  /* 0x000000ff71187812 */ /* 0x000fe200078ec0ff */
[----:B------:R-:W-:Y:S01]  /*8380*/  FMUL.FTZ R82, R0, R82 ;  /* 0x0000005200527220 */ /* 0x000fe20000410000 */
[-C--:B-1----:R-:W-:Y:S02]  /*8390*/  HMMA.16816.F32.BF16 R32, R140, R104.reuse, R32 ;  /* 0x000000688c20723c */ /* 0x082fe40000041820 */
[----:B------:R-:W-:Y:S01]  /*83a0*/  LOP3.LUT R103, R102, 0xffff, RZ, 0xc0, !PT ;  /* 0x0000ffff66677812 */ /* 0x000fe200078ec0ff */
[----:B------:R-:W-:Y:S01]  /*83b0*/  MUFU.EX2 R146, R64 ;  /* 0x0000004000927308 */ /* 0x000fe20000000800 */
[----:B------:R-:W-:Y:S01]  /*83c0*/  SHF.R.U32.HI R102, RZ, 0x18, R102 ;  /* 0x00000018ff667819 */ /* 0x000fe20000011666 */
[C---:B------:R-:W-:Y:S01]  /*83d0*/  FMUL.FTZ R83, R0.reuse, R83 ;  /* 0x0000005300537220 */ /* 0x040fe20000410000 */
[----:B------:R-:W-:Y:S01]  /*83e0*/  SHF.R.U32.HI R103, RZ, 0x8, R103 ;  /* 0x00000008ff677819 */ /* 0x000fe20000011667 */
[----:B------:R-:W-:Y:S01]  /*83f0*/  FMUL.FTZ R90, R0, R90 ;  /* 0x0000005a005a7220 */ /* 0x000fe20000410000 */
[----:B------:R-:W-:Y:S01]  /*8400*/  PRMT R118, R24, 0x5410, R102 ;  /* 0x0000541018767816 */ /* 0x000fe20000000066 */
[C---:B------:R-:W-:Y:S03]  /*8410*/  HMMA.16816.F32.BF16 R68, R148.reuse, R104, R68 ;  /* 0x000000689444723c */ /* 0x040fe60000041844 */
[----:B------:R-:W-:Y:S01]  /*8420*/  FFMA.FTZ R102, R27, c[0x0][0x23c], -R155 ;  /* 0x00008f001b667a23 */ /* 0x000fe2000001089b */
[----:B------:R-:W-:Y:S03]  /*8430*/  PRMT R119, R116, 0x5410, R103 ;  /* 0x0000541074777816 */ /* 0x000fe60000000067 */
[----:B------:R1:W-:Y:S01]  /*8440*/  MUFU.EX2 R173, R102 ;  /* 0x0000006600ad7308 */ /* 0x0003e20000000800 */
[----:B------:R-:W-:Y:S01]  /*8450*/  FMUL.FTZ R24, R98, R128 ;  /* 0x0000008062187220 */ /* 0x000fe20000410000 */
[-C--:B------:R-:W-:Y:S03]  /*8460*/  HMMA.16816.F32.BF16 R72, R148, R106.reuse, R72 ;  /* 0x0000006a9448723c */ /* 0x080fe60000041848 */
[----:B------:R-:W-:Y:S04]  /*8470*/  IMAD.WIDE.U32 R104, R20, -0x2daee0ad, RZ ;  /* 0xd2511f5314687825 */ /* 0x000fe800078e00ff */
[----:B------:R-:W-:Y:S01]  /*8480*/  FMUL.FTZ R20, R100, R124 ;  /* 0x0000007c64147220 */ /* 0x000fe20000410000 */
[----:B------:R-:W-:Y:S01]  /*8490*/  LOP3.LUT R101, R105, UR14, R166, 0x96, !PT ;  /* 0x0000000e69657c12 */ /* 0x000fe2000f8e96a6 */
[----:B------:R3:W-:Y:S03]  /*84a0*/  MUFU.EX2 R175, R25 ;  /* 0x0000001900af7308 */ /* 0x0007e60000000800 */
[----:B------:R-:W-:Y:S01]  /*84b0*/  LOP3.LUT R115, R104, 0xffff, RZ, 0xc0, !PT ;  /* 0x0000ffff68737812 */ /* 0x000fe200078ec0ff */
[C---:B------:R-:W-:Y:S01]  /*84c0*/  FMUL.FTZ R27, R0.reuse, R131 ;  /* 0x00000083001b7220 */ /* 0x040fe20000410000 */
[C---:B------:R-:W-:Y:S01]  /*84d0*/  HMMA.16816.F32.BF16 R20, R140.reuse, R106, R20 ;  /* 0x0000006a8c14723c */ /* 0x040fe20000041814 */
[--C-:B------:R-:W-:Y:S01]  /*84e0*/  SHF.R.U32.HI R117, RZ, 0x10, R104.reuse ;  /* 0x00000010ff757819 */ /* 0x100fe20000011668 */
[----:B------:R-:W-:Y:S01]  /*84f0*/  FMUL.FTZ R91, R0, R91 ;  /* 0x0000005b005b7220 */ /* 0x000fe20000410000 */
[----:B------:R-:W-:Y:S01]  /*8500*/  LOP3.LUT R114, R104, 0xff, RZ, 0xc0, !PT ;  /* 0x000000ff68727812 */ /* 0x000fe200078ec0ff */
[C---:B------:R-:W-:Y:S01]  /*8510*/  FMUL.FTZ R94, R0.reuse, R94 ;  /* 0x0000005e005e7220 */ /* 0x040fe20000410000 */
[----:B------:R4:W5:Y:S01]  /*8520*/  MUFU.EX2 R174, R26 ;  /* 0x0000001a00ae7308 */ /* 0x0009620000000800 */
[----:B------:R-:W-:Y:S01]  /*8530*/  SHF.R.U32.HI R113, RZ, 0x18, R104 ;  /* 0x00000018ff717819 */ /* 0x000fe20000011668 */
[----:B------:R-:W-:Y:S01]  /*8540*/  FMUL.FTZ R95, R0, R95 ;  /* 0x0000005f005f7220 */ /* 0x000fe20000410000 */
[-C--:B--2---:R-:W-:Y:S01]  /*8550*/  HMMA.16816.F32.BF16 R76, R140, R108.reuse, R76 ;  /* 0x0000006c8c4c723c */ /* 0x084fe2000004184c */
[----:B------:R-:W2:Y:S03]  /*8560*/  LDSM.16.MT88.4 R104, [R187+0x6000] ;  /* 0x00600000bb68783b */ /* 0x000ea60000004200 */
[----:B-1----:R-:W-:Y:S01]  /*8570*/  LOP3.LUT R102, R117, 0xff, RZ, 0xc0, !PT ;  /* 0x000000ff75667812 */ /* 0x002fe200078ec0ff */
[----:B------:R-:W-:Y:S01]  /*8580*/  FFMA.FTZ R60, R60, c[0x0][0x23c], -R154 ;  /* 0x00008f003c3c7a23 */ /* 0x000fe2000001089a */
[----:B------:R-:W-:Y:S01]  /*8590*/  SHF.R.U32.HI R103, RZ, 0x8, R115 ;  /* 0x00000008ff677819 */ /* 0x000fe20000011673 */
[----:B------:R1:W-:Y:S01]  /*85a0*/  MUFU.EX2 R166, R29 ;  /* 0x0000001d00a67308 */ /* 0x0003e20000000800 */
[C---:B------:R-:W-:Y:S01]  /*85b0*/  HMMA.16816.F32.BF16 R80, R148.reuse, R108, R80 ;  /* 0x0000006c9450723c */ /* 0x040fe20000041850 */
[----:B------:R-:W-:Y:S03]  /*85c0*/  FFMA.FTZ R115, R31, c[0x0][0x23c], -R155 ;  /* 0x00008f001f737a23 */ /* 0x000fe6000001089b */
[----:B---3--:R-:W-:Y:S01]  /*85d0*/  FMUL.FTZ R25, R98, R129 ;  /* 0x0000008162197220 */ /* 0x008fe20000410000 */
[----:B------:R-:W-:Y:S01]  /*85e0*/  PRMT R121, R102, 0x5410, R113 ;  /* 0x0000541066797816 */ /* 0x000fe20000000071 */
[----:B------:R-:W-:Y:S01]  /*85f0*/  FFMA.FTZ R113, R30, c[0x0][0x23c], -R155 ;  /* 0x00008f001e717a23 */ /* 0x000fe2000001089b */
[----:B------:R-:W-:Y:S01]  /*8600*/  PRMT R122, R114, 0x5410, R103 ;  /* 0x00005410727a7816 */ /* 0x000fe20000000067 */
[C---:B------:R-:W-:Y:S01]  /*8610*/  FMUL.FTZ R30, R99.reuse, R134 ;  /* 0x00000086631e7220 */ /* 0x040fe20000410000 */
[----:B------:R3:W2:Y:S03]  /*8620*/  MUFU.EX2 R167, R28 ;  /* 0x0000001c00a77308 */ /* 0x0006a60000000800 */
[----:B------:R-:W-:Y:S01]  /*8630*/  FMUL.FTZ R31, R99, R135 ;  /* 0x00000087631f7220 */ /* 0x000fe20000410000 */
[----:B------:R-:W-:Y:S01]  /*8640*/  SHF.R.U32.HI R103, RZ, 0x10, R112 ;  /* 0x00000010ff677819 */ /* 0x000fe20000011670 */
[----:B----4-:R-:W-:Y:S01]  /*8650*/  FMUL.FTZ R26, R0, R130 ;  /* 0x00000082001a7220 */ /* 0x010fe20000410000 */
[----:B------:R-:W-:Y:S01]  /*8660*/  LOP3.LUT R114, R112, 0xff, RZ, 0xc0, !PT ;  /* 0x000000ff70727812 */ /* 0x000fe200078ec0ff */
[----:B------:R-:W-:Y:S01]  /*8670*/  FFMA.FTZ R154, R61, c[0x0][0x23c], -R154 ;  /* 0x00008f003d9a7a23 */ /* 0x000fe2000001089a */
[----:B------:R-:W-:Y:S01]  /*8680*/  LOP3.LUT R103, R103, 0xff, RZ, 0xc0, !PT ;  /* 0x000000ff67677812 */ /* 0x000fe200078ec0ff */
[----:B------:R-:W-:Y:S01]  /*8690*/  FFMA.FTZ R62, R62, c[0x0][0x23c], -R155 ;  /* 0x00008f003e3e7a23 */ /* 0x000fe2000001089b */
[----:B------:R-:W-:Y:S01]  /*86a0*/  MUFU.EX2 R134, R113 ;  /* 0x0000007100867308 */ /* 0x000fe20000000800 */
[----:B------:R-:W-:Y:S01]  /*86b0*/  LOP3.LUT R102, R101, 0xffff, RZ, 0xc0, !PT ;  /* 0x0000ffff65667812 */ /* 0x000fe200078ec0ff */
[-C--:B------:R-:W-:Y:S01]  /*86c0*/  HMMA.16816.F32.BF16 R24, R148, R110.reuse, R24 ;  /* 0x0000006e9418723c */ /* 0x080fe20000041818 */
[--C-:B------:R-:W-:Y:S01]  /*86d0*/  SHF.R.U32.HI R109, RZ, 0x18, R101.reuse ;  /* 0x00000018ff6d7819 */ /* 0x100fe20000011665 */
[----:B-1----:R-:W-:Y:S01]  /*86e0*/  FMUL.FTZ R29, R100, R133 ;  /* 0x00000085641d7220 */ /* 0x002fe20000410000 */
[----:B------:R-:W-:Y:S01]  /*86f0*/  SHF.R.U32.HI R102, RZ, 0x8, R102 ;  /* 0x00000008ff667819 */ /* 0x000fe20000011666 */
[----:B------:R-:W-:Y:S02]  /*8700*/  FFMA.FTZ R0, R0, R215, R222 ;  /* 0x000000d700007223 */ /* 0x000fe400000100de */
[----:B------:R-:W-:Y:S02]  /*8710*/  FFMA.FTZ R98, R98, R214, R224 ;  /* 0x000000d662627223 */ /* 0x000fe400000100e0 */
[C---:B------:R-:W-:Y:S01]  /*8720*/  HMMA.16816.F32.BF16 R84, R140.reuse, R110, R84 ;  /* 0x0000006e8c54723c */ /* 0x040fe20000041854 */
[----:B------:R1:W4:Y:S03]  /*8730*/  MUFU.EX2 R133, R115 ;  /* 0x0000007300857308 */ /* 0x0003260000000800 */
[----:B---3--:R-:W-:Y:S01]  /*8740*/  LOP3.LUT R28, R112, 0xffff, RZ, 0xc0, !PT ;  /* 0x0000ffff701c7812 */ /* 0x008fe200078ec0ff */
[----:B------:R-:W-:Y:S01]  /*8750*/  FADD.FTZ R0, R217, R0 ;  /* 0x00000000d9007221 */ /* 0x000fe20000010000 */
[----:B------:R-:W-:Y:S02]  /*8760*/  SHF.R.U32.HI R112, RZ, 0x18, R112 ;  /* 0x00000018ff707819 */ /* 0x000fe40000011670 */
[----:B------:R-:W-:Y:S01]  /*8770*/  SHF.R.U32.HI R108, RZ, 0x8, R28 ;  /* 0x00000008ff6c7819 */ /* 0x000fe2000001161c */
[----:B------:R-:W-:Y:S02]  /*8780*/  FMUL.FTZ R28, R100, R132 ;  /* 0x00000084641c7220 */ /* 0x000fe40000410000 */
[----:B------:R-:W3:Y:S01]  /*8790*/  MUFU.EX2 R156, R42 ;  /* 0x0000002a009c7308 */ /* 0x000ee20000000800 */
[----:B------:R-:W-:Y:S01]  /*87a0*/  PRMT R116, R114, 0x5410, R108 ;  /* 0x0000541072747816 */ /* 0x000fe2000000006c */
[----:B------:R-:W-:Y:S01]  /*87b0*/  FADD.FTZ R0, R226, R0 ;  /* 0x00000000e2007221 */ /* 0x000fe20000010000 */
[----:B------:R-:W-:Y:S02]  /*87c0*/  PRMT R108, R103, 0x5410, R112 ;  /* 0x00005410676c7816 */ /* 0x000fe40000000070 */
[-C--:B--2---:R-:W-:Y:S01]  /*87d0*/  HMMA.16816.F32.BF16 R28, R140, R104.reuse, R28 ;  /* 0x000000688c1c723c */ /* 0x084fe2000004181c */
[----:B------:R-:W-:Y:S01]  /*87e0*/  LOP3.LUT R111, R101, 0xff, RZ, 0xc0, !PT ;  /* 0x000000ff656f7812 */ /* 0x000fe200078ec0ff */
[----:B------:R-:W-:Y:S01]  /*87f0*/  FADD.FTZ R0, R225, R0 ;  /* 0x00000000e1007221 */ /* 0x000fe20000010000 */
[----:B------:R-:W-:Y:S02]  /*8800*/  SHF.R.U32.HI R110, RZ, 0x10, R101 ;  /* 0x00000010ff6e7819 */ /* 0x000fe40000011665 */
[----:B------:R2:W-:Y:S01]  /*8810*/  MUFU.EX2 R164, R49 ;  /* 0x0000003100a47308 */ /* 0x0005e20000000800 */
[----:B------:R-:W-:Y:S01]  /*8820*/  PRMT R103, R111, 0x5410, R102 ;  /* 0x000054106f677816 */ /* 0x000fe20000000066 */
[--C-:B------:R-:W-:Y:S01]  /*8830*/  FFMA.FTZ R102, R48, c[0x0][0x23c], -R152.reuse ;  /* 0x00008f0030667a23 */ /* 0x100fe20000010898 */
[C---:B------:R-:W-:Y:S01]  /*8840*/  HMMA.16816.F32.BF16 R88, R148.reuse, R104, R88 ;  /* 0x000000689458723c */ /* 0x040fe20000041858 */
[----:B-1----:R-:W1:Y:S03]  /*8850*/  LDSM.16.MT88.4 R112, [R185+0x6800] ;  /* 0x00680000b970783b */ /* 0x002e660000004200 */
[--C-:B------:R-:W-:Y:S01]  /*8860*/  HSET2.LE.AND R48, R118, R201.reuse, PT ;  /* 0x000000c976307233 */ /* 0x100fe20003803000 */
[----:B------:R-:W-:Y:S01]  /*8870*/  F2FP.BF16.PACK_AB R111, R182, R181 ;  /* 0x000000b5b66f723e */ /* 0x000fe200000010ff */
[--C-:B------:R-:W-:Y:S01]  /*8880*/  HSET2.LE.AND R103, R103, R201.reuse, PT ;  /* 0x000000c967677233 */ /* 0x100fe20003803000 */
[----:B------:R3:W-:Y:S01]  /*8890*/  MUFU.EX2 R165, R102 ;  /* 0x0000006600a57308 */ /* 0x0007e20000000800 */
[-C--:B------:R-:W-:Y:S01]  /*88a0*/  HMMA.16816.F32.BF16 R92, R148, R106.reuse, R92 ;  /* 0x0000006a945c723c */ /* 0x080fe2000004185c */
[----:B------:R-:W-:Y:S03]  /*88b0*/  FFMA.FTZ R104, R50, c[0x0][0x23c], -R153 ;  /* 0x00008f0032687a23 */ /* 0x000fe60000010899 */
[----:B------:R-:W-:Y:S01]  /*88c0*/  LOP3.LUT R101, R110, 0xff, RZ, 0xc0, !PT ;  /* 0x000000ff6e657812 */ /* 0x000fe200078ec0ff */
[----:B------:R-:W-:Y:S01]  /*88d0*/  FMUL.FTZ R50, R99, R138 ;  /* 0x0000008a63327220 */ /* 0x000fe20000410000 */
[----:B------:R-:W-:Y:S01]  /*88e0*/  LOP3.LUT R111, R48, R111, RZ, 0xc0, !PT ;  /* 0x0000006f306f7212 */ /* 0x000fe200078ec0ff */
[C---:B------:R-:W-:Y:S01]  /*88f0*/  FMUL.FTZ R48, R100.reuse, R136 ;  /* 0x0000008864307220 */ /* 0x040fe20000410000 */
[----:B------:R-:W-:Y:S01]  /*8900*/  PRMT R109, R101, 0x5410, R109 ;  /* 0x00005410656d7816 */ /* 0x000fe2000000006d */
[----:B------:R1:W-:Y:S03]  /*8910*/  MUFU.EX2 R163, R104 ;  /* 0x0000006800a37308 */ /* 0x0003e60000000800 */
[--C-:B------:R-:W-:Y:S01]  /*8920*/  HSET2.LE.AND R101, R119, R201.reuse, PT ;  /* 0x000000c977657233 */ /* 0x100fe20003803000 */
[----:B--2---:R-:W-:Y:S01]  /*8930*/  FMUL.FTZ R49, R100, R137 ;  /* 0x0000008964317220 */ /* 0x004fe20000410000 */
[----:B------:R-:W-:Y:S01]  /*8940*/  F2FP.BF16.PACK_AB R110, R216, R183 ;  /* 0x000000b7d86e723e */ /* 0x000fe200000010ff */
[----:B------:R-:W-:Y:S01]  /*8950*/  FFMA.FTZ R152, R53, c[0x0][0x23c], -R152 ;  /* 0x00008f0035987a23 */ /* 0x000fe20000010898 */
[----:B-----5:R-:W-:Y:S01]  /*8960*/  F2FP.BF16.PACK_AB R105, R173, R174 ;  /* 0x000000aead69723e */ /* 0x020fe200000010ff */
[----:B------:R-:W-:Y:S01]  /*8970*/  FFMA.FTZ R100, R100, R212, R232 ;  /* 0x000000d464647223 */ /* 0x000fe200000100e8 */
[----:B------:R-:W-:Y:S01]  /*8980*/  LOP3.LUT R110, R101, R110, RZ, 0xc0, !PT ;  /* 0x0000006e656e7212 */ /* 0x000fe200078ec0ff */
[----:B------:R2:W5:Y:S01]  /*8990*/  MUFU.EX2 R162, R120 ;  /* 0x0000007800a27308 */ /* 0x0005620000000800 */
[----:B------:R-:W-:Y:S01]  /*89a0*/  HMMA.16816.F32.BF16 R48, R140, R106, R48 ;  /* 0x0000006a8c30723c */ /* 0x000fe20000041830 */
[--C-:B------:R-:W-:Y:S01]  /*89b0*/  HSET2.LE.AND R101, R116, R201.reuse, PT ;  /* 0x000000c974657233 */ /* 0x100fe20003803000 */
[----:B------:R-:W-:Y:S01]  /*89c0*/  FFMA.FTZ R99, R99, R213, R230 ;  /* 0x000000d563637223 */ /* 0x000fe200000100e6 */
[--C-:B------:R-:W-:Y:S01]  /*89d0*/  HSET2.LE.AND R116, R109, R201.reuse, PT ;  /* 0x000000c96d747233 */ /* 0x100fe20003803000 */
[----:B------:R-:W-:Y:S01]  /*89e0*/  F2FP.BF16.PACK_AB R109, R178, R177 ;  /* 0x000000b1b26d723e */ /* 0x000fe200000010ff */
[--C-:B---3--:R-:W-:Y:S01]  /*89f0*/  HSET2.LE.AND R102, R108, R201.reuse, PT ;  /* 0x000000c96c667233 */ /* 0x108fe20003803000 */
[----:B------:R-:W-:Y:S01]  /*8a00*/  F2FP.BF16.PACK_AB R108, R179, R180 ;  /* 0x000000b4b36c723e */ /* 0x000fe200000010ff */
[--C-:B------:R-:W-:Y:S01]  /*8a10*/  HSET2.LE.AND R106, R122, R201.reuse, PT ;  /* 0x000000c97a6a7233 */ /* 0x100fe20003803000 */
[----:B------:R-:W-:Y:S01]  /*8a20*/  LOP3.LUT R105, R116, R105, RZ, 0xc0, !PT ;  /* 0x0000006974697212 */ /* 0x000fe200078ec0ff */
[----:B------:R3:W-:Y:S01]  /*8a30*/  MUFU.EX2 R161, R37 ;  /* 0x0000002500a17308 */ /* 0x0007e20000000800 */
[----:B------:R-:W5:Y:S02]  /*8a40*/  LDSM.16.MT88.4 R116, [R188+0x6800] ;  /* 0x00680000bc74783b */ /* 0x000f640000004200 */
[----:B------:R-:W-:Y:S01]  /*8a50*/  LOP3.LUT R108, R101, R108, RZ, 0xc0, !PT ;  /* 0x0000006c656c7212 */ /* 0x000fe200078ec0ff */
[--C-:B------:R-:W-:Y:S01]  /*8a60*/  HSET2.LE.AND R107, R121, R201.reuse, PT ;  /* 0x000000c9796b7233 */ /* 0x100fe20003803000 */
[----:B------:R-:W-:Y:S01]  /*8a70*/  LOP3.LUT R109, R102, R109, RZ, 0xc0, !PT ;  /* 0x0000006d666d7212 */ /* 0x000fe200078ec0ff */
[----:B------:R-:W-:Y:S01]  /*8a80*/  FADD.FTZ R0, R174, R0 ;  /* 0x00000000ae007221 */ /* 0x000fe20000010000 */
[----:B------:R-:W-:Y:S02]  /*8a90*/  F2FP.BF16.PACK_AB R101, R166, R167 ;  /* 0x000000a7a665723e */ /* 0x000fe400000010ff */
[----:B-1----:R-:W-:Y:S01]  /*8aa0*/  F2FP.BF16.PACK_AB R104, R175, R176 ;  /* 0x000000b0af68723e */ /* 0x002fe200000010ff */
[----:B------:R-:W-:Y:S01]  /*8ab0*/  MUFU.EX2 R149, R45 ;  /* 0x0000002d00957308 */ /* 0x000fe20000000800 */
[----:B------:R-:W-:Y:S01]  /*8ac0*/  LOP3.LUT R106, R106, R101, RZ, 0xc0, !PT ;  /* 0x000000656a6a7212 */ /* 0x000fe200078ec0ff */
[-C--:B------:R-:W-:Y:S01]  /*8ad0*/  HMMA.16816.F32.BF16 R4, R108, R112.reuse, R4 ;  /* 0x000000706c04723c */ /* 0x080fe20000041804 */
[----:B----4-:R-:W-:Y:S01]  /*8ae0*/  F2FP.BF16.PACK_AB R102, R133, R134 ;  /* 0x000000868566723e */ /* 0x010fe200000010ff */
[----:B------:R-:W-:Y:S01]  /*8af0*/  FADD.FTZ R0, R173, R0 ;  /* 0x00000000ad007221 */ /* 0x000fe20000010000 */
[----:B------:R-:W-:Y:S02]  /*8b00*/  IADD3 R101, R172, 0x1, RZ ;  /* 0x00000001ac657810 */ /* 0x000fe40007ffe0ff */
[----:B------:R-:W-:Y:S01]  /*8b10*/  LOP3.LUT R104, R103, R104, RZ, 0xc0, !PT ;  /* 0x0000006867687212 */ /* 0x000fe200078ec0ff */
[----:B------:R-:W-:Y:S01]  /*8b20*/  FADD.FTZ R0, R134, R0 ;  /* 0x0000000086007221 */ /* 0x000fe20000010000 */
[----:B------:R-:W-:Y:S01]  /*8b30*/  LOP3.LUT R107, R107, R102, RZ, 0xc0, !PT ;  /* 0x000000666b6b7212 */ /* 0x000fe200078ec0ff */
[----:B------:R1:W-:Y:S01]  /*8b40*/  MUFU.EX2 R160, R38 ;  /* 0x0000002600a07308 */ /* 0x0003e20000000800 */
[----:B------:R-:W-:Y:S03]  /*8b50*/  LOP3.LUT R101, R203, UR19, R101, 0x96, !PT ;  /* 0x00000013cb657c12 */ /* 0x000fe6000f8e9665 */
[----:B------:R-:W-:Y:S02]  /*8b60*/  FADD.FTZ R0, R133, R0 ;  /* 0x0000000085007221 */ /* 0x000fe40000010000 */
[C---:B------:R-:W-:Y:S01]  /*8b70*/  HMMA.16816.F32.BF16 R8, R104.reuse, R112, R8 ;  /* 0x000000706808723c */ /* 0x040fe20000041808 */
[----:B--2---:R-:W-:Y:S03]  /*8b80*/  IMAD.WIDE.U32 R120, R101, -0x326172a9, RZ ;  /* 0xcd9e8d5765787825 */ /* 0x004fe600078e00ff */
[----:B------:R2:W-:Y:S01]  /*8b90*/  MUFU.EX2 R132, R36 ;  /* 0x0000002400847308 */ /* 0x0005e20000000800 */
[----:B------:R-:W-:Y:S01]  /*8ba0*/  FFMA.FTZ R101, R39, c[0x0][0x23c], -R153 ;  /* 0x00008f0027657a23 */ /* 0x000fe20000010899 */
[----:B---3--:R-:W-:Y:S01]  /*8bb0*/  LOP3.LUT R37, R169, UR11, R120, 0x96, !PT ;  /* 0x0000000ba9257c12 */ /* 0x008fe2000f8e9678 */
[----:B------:R-:W-:Y:S01]  /*8bc0*/  FADD.FTZ R0, R156, R0 ;  /* 0x000000009c007221 */ /* 0x000fe20000010000 */
[-C--:B------:R-:W-:Y:S01]  /*8bd0*/  HMMA.16816.F32.BF16 R12, R104, R114.reuse, R12 ;  /* 0x00000072680c723c */ /* 0x080fe2000004180c */
[C---:B------:R-:W-:Y:S03]  /*8be0*/  LOP3.LUT R102, R121.reuse, UR13, R220, 0x96, !PT ;  /* 0x0000000d79667c12 */ /* 0x040fe6000f8e96dc */
[----:B------:R-:W-:Y:S02]  /*8bf0*/  LOP3.LUT R121, R121, UR13, R218, 0x96, !PT ;  /* 0x0000000d79797c12 */ /* 0x000fe4000f8e96da */
[----:B------:R3:W4:Y:S01]  /*8c00*/  MUFU.EX2 R159, R101 ;  /* 0x00000065009f7308 */ /* 0x0007220000000800 */
[----:B------:R-:W-:Y:S01]  /*8c10*/  IMAD.WIDE.U32 R102, R102, -0x2daee0ad, RZ ;  /* 0xd2511f5366667825 */ /* 0x000fe200078e00ff */
[C---:B------:R-:W-:Y:S01]  /*8c20*/  HMMA.16816.F32.BF16 R16, R108.reuse, R114, R16 ;  /* 0x000000726c10723c */ /* 0x040fe20000041810 */
[----:B------:R-:W4:Y:S03]  /*8c30*/  LDSM.16.MT88.4 R112, [R186+0x6800] ;  /* 0x00680000ba70783b */ /* 0x000f260000004200 */
[----:B-1----:R-:W-:Y:S01]  /*8c40*/  IMAD.WIDE.U32 R38, R37, -0x2daee0ad, RZ ;  /* 0xd2511f5325267825 */ /* 0x002fe200078e00ff */
[----:B------:R-:W-:Y:S03]  /*8c50*/  LOP3.LUT R120, R171, UR11, R120, 0x96, !PT ;  /* 0x0000000bab787c12 */ /* 0x000fe6000f8e9678 */
[-C--:B-----5:R-:W-:Y:S01]  /*8c60*/  HMMA.16816.F32.BF16 R32, R108, R116.reuse, R32 ;  /* 0x000000746c20723c */ /* 0x0a0fe20000041820 */
[----:B------:R-:W-:Y:S01]  /*8c70*/  LOP3.LUT R102, R39, UR8, R102, 0x96, !PT ;  /* 0x0000000827667c12 */ /* 0x000fe2000f8e9666 */
[----:B------:R-:W-:Y:S02]  /*8c80*/  MUFU.EX2 R148, R46 ;  /* 0x0000002e00947308 */ /* 0x000fe40000000800 */
[----:B--2---:R-:W-:Y:S01]  /*8c90*/  LOP3.LUT R36, R103, UR10, R204, 0x96, !PT ;  /* 0x0000000a67247c12 */ /* 0x004fe2000f8e96cc */
[----:B------:R-:W-:Y:S03]  /*8ca0*/  IMAD.WIDE.U32 R122, R121, -0x2daee0ad, RZ ;  /* 0xd2511f53797a7825 */ /* 0x000fe600078e00ff */
[C---:B------:R-:W-:Y:S01]  /*8cb0*/  HMMA.16816.F32.BF16 R68, R104.reuse, R116, R68 ;  /* 0x000000746844723c */ /* 0x040fe20000041844 */
[----:B------:R-:W-:Y:S03]  /*8cc0*/  IMAD.WIDE.U32 R120, R120, -0x2daee0ad, RZ ;  /* 0xd2511f5378787825 */ /* 0x000fe600078e00ff */
[----:B------:R-:W-:Y:S01]  /*8cd0*/  LOP3.LUT R39, R123, UR10, R206, 0x96, !PT ;  /* 0x0000000a7b277c12 */ /* 0x000fe2000f8e96ce */
[----:B------:R-:W-:Y:S01]  /*8ce0*/  IMAD.WIDE.U32 R126, R102, -0x326172a9, RZ ;  /* 0xcd9e8d57667e7825 */ /* 0x000fe200078e00ff */
[----:B---3--:R-:W-:Y:S01]  /*8cf0*/  LOP3.LUT R101, R121, UR8, R122, 0x96, !PT ;  /* 0x0000000879657c12 */ /* 0x008fe2000f8e967a */
[----:B------:R-:W-:Y:S01]  /*8d00*/  MUFU.EX2 R142, R52 ;  /* 0x00000034008e7308 */ /* 0x000fe20000000800 */
[-C--:B------:R-:W-:Y:S01]  /*8d10*/  HMMA.16816.F32.BF16 R72, R104, R118.reuse, R72 ;  /* 0x000000766848723c */ /* 0x080fe20000041848 */
[----:B------:R-:W-:Y:S04]  /*8d20*/  IMAD.WIDE.U32 R36, R36, -0x326172a9, RZ ;  /* 0xcd9e8d5724247825 */ /* 0x000fe800078e00ff */
[----:B------:R-:W-:Y:S01]  /*8d30*/  IMAD.WIDE.U32 R102, R39, -0x326172a9, RZ ;  /* 0xcd9e8d5727667825 */ /* 0x000fe200078e00ff */
[----:B------:R-:W-:Y:S02]  /*8d40*/  LOP3.LUT R40, R127, UR7, R36, 0x96, !PT ;  /* 0x000000077f287c12 */ /* 0x000fe4000f8e9624 */
[C---:B------:R-:W-:Y:S01]  /*8d50*/  HMMA.16816.F32.BF16 R20, R108.reuse, R118, R20 ;  /* 0x000000766c14723c */ /* 0x040fe20000041814 */
[----:B------:R-:W-:Y:S01]  /*8d60*/  LOP3.LUT R37, R37, UR9, R168, 0x96, !PT ;  /* 0x0000000925257c12 */ /* 0x000fe2000f8e96a8 */
[----:B------:R1:W-:Y:S02]  /*8d70*/  MUFU.EX2 R150, R44 ;  /* 0x0000002c00967308 */ /* 0x0003e40000000800 */
[----:B------:R-:W-:Y:S01]  /*8d80*/  IMAD.WIDE.U32 R128, R101, -0x326172a9, RZ ;  /* 0xcd9e8d5765807825 */ /* 0x000fe200078e00ff */
[----:B------:R-:W-:Y:S03]  /*8d90*/  LOP3.LUT R39, R103, UR9, R170, 0x96, !PT ;  /* 0x0000000967277c12 */ /* 0x000fe6000f8e96aa */
[----:B------:R-:W-:Y:S01]  /*8da0*/  IMAD.WIDE.U32 R36, R37, -0x2daee0ad, RZ ;  /* 0xd2511f5325247825 */ /* 0x000fe200078e00ff */
[-C--:B----4-:R-:W-:Y:S03]  /*8db0*/  HMMA.16816.F32.BF16 R76, R108, R112.reuse, R76 ;  /* 0x000000706c4c723c */ /* 0x090fe6000004184c */
[----:B------:R-:W-:Y:S01]  /*8dc0*/  IMAD.WIDE.U32 R124, R40, -0x2daee0ad, RZ ;  /* 0xd2511f53287c7825 */ /* 0x000fe200078e00ff */
[----:B------:R-:W-:Y:S01]  /*8dd0*/  LOP3.LUT R101, R129, UR7, R102, 0x96, !PT ;  /* 0x0000000781657c12 */ /* 0x000fe2000f8e9666 */
[----:B------:R-:W-:Y:S01]  /*8de0*/  MUFU.EX2 R140, R56 ;  /* 0x00000038008c7308 */ /* 0x000fe20000000800 */
[----:B------:R-:W-:Y:S01]  /*8df0*/  LOP3.LUT R41, R37, UR6, R38, 0x96, !PT ;  /* 0x0000000625297c12 */ /* 0x000fe2000f8e9626 */
[----:B------:R-:W-:Y:S01]  /*8e00*/  IMAD.WIDE.U32 R38, R39, -0x2daee0ad, RZ ;  /* 0xd2511f5327267825 */ /* 0x000fe200078e00ff */
[C---:B------:R-:W-:Y:S01]  /*8e10*/  HMMA.16816.F32.BF16 R80, R104.reuse, R112, R80 ;  /* 0x000000706850723c */ /* 0x040fe20000041850 */
[----:B------:R-:W-:Y:S03]  /*8e20*/  LOP3.LUT R36, R125, UR4, R36, 0x96, !PT ;  /* 0x000000047d247c12 */ /* 0x000fe6000f8e9624 */
[----:B------:R-:W-:Y:S01]  /*8e30*/  IMAD.WIDE.U32 R130, R101, -0x2daee0ad, RZ ;  /* 0xd2511f5365827825 */ /* 0x000fe200078e00ff */
[----:B------:R-:W-:Y:S02]  /*8e40*/  LOP3.LUT R120, R39, UR6, R120, 0x96, !PT ;  /* 0x0000000627787c12 */ /* 0x000fe4000f8e9678 */
[----:B------:R-:W-:Y:S01]  /*8e50*/  MUFU.EX2 R141, R54 ;  /* 0x00000036008d7308 */ /* 0x000fe20000000800 */
[-C--:B------:R-:W-:Y:S01]  /*8e60*/  HMMA.16816.F32.BF16 R24, R104, R114.reuse, R24 ;  /* 0x000000726818723c */ /* 0x080fe20000041818 */
[----:B------:R-:W-:Y:S03]  /*8e70*/  FFMA.FTZ R101, R43, c[0x0][0x23c], -R155 ;  /* 0x00008f002b657a23 */ /* 0x000fe6000001089b */
[----:B------:R-:W-:Y:S01]  /*8e80*/  LOP3.LUT R40, R131, UR4, R38, 0x96, !PT ;  /* 0x0000000483287c12 */ /* 0x000fe2000f8e9626 */
[----:B------:R-:W-:Y:S02]  /*8e90*/  IMAD.WIDE.U32 R42, R36, -0x326172a9, RZ ;  /* 0xcd9e8d57242a7825 */ /* 0x000fe400078e00ff */
[----:B------:R-:W2:Y:S01]  /*8ea0*/  LDSM.16.MT88.4 R36, [R187+0x6800] ;  /* 0x00680000bb24783b */ /* 0x000ea20000004200 */
[C---:B------:R-:W-:Y:S01]  /*8eb0*/  HMMA.16816.F32.BF16 R84, R108.reuse, R114, R84 ;  /* 0x000000726c54723c */ /* 0x040fe20000041854 */
[----:B------:R3:W4:Y:S03]  /*8ec0*/  MUFU.EX2 R151, R101 ;  /* 0x0000006500977308 */ /* 0x0007260000000800 */
[----:B------:R-:W-:Y:S01]  /*8ed0*/  IMAD.WIDE.U32 R122, R41, -0x326172a9, RZ ;  /* 0xcd9e8d57297a7825 */ /* 0x000fe200078e00ff */
[----:B------:R-:W-:Y:S02]  /*8ee0*/  LOP3.LUT R116, R42, 0xffff, RZ, 0xc0, !PT ;  /* 0x0000ffff2a747812 */ /* 0x000fe400078ec0ff */
[--C-:B------:R-:W-:Y:S01]  /*8ef0*/  SHF.R.U32.HI R117, RZ, 0x10, R42.reuse ;  /* 0x00000010ff757819 */ /* 0x100fe2000001162a */
[----:B------:R-:W-:Y:S01]  /*8f00*/  IMAD.WIDE.U32 R40, R40, -0x326172a9, RZ ;  /* 0xcd9e8d5728287825 */ /* 0x000fe200078e00ff */
[----:B------:R-:W-:Y:S02]  /*8f10*/  LOP3.LUT R119, R42, 0xff, RZ, 0xc0, !PT ;  /* 0x000000ff2a777812 */ /* 0x000fe400078ec0ff */
[----:B------:R-:W-:Y:S01]  /*8f20*/  MUFU.EX2 R152, R152 ;  /* 0x0000009800987308 */ /* 0x000fe20000000800 */
[----:B------:R-:W-:Y:S01]  /*8f30*/  IMAD.WIDE.U32 R120, R120, -0x326172a9, RZ ;  /* 0xcd9e8d5778787825 */ /* 0x000fe200078e00ff */
[----:B------:R-:W-:Y:S02]  /*8f40*/  SHF.R.U32.HI R118, RZ, 0x18, R42 ;  /* 0x00000018ff767819 */ /* 0x000fe4000001162a */
[----:B------:R-:W-:Y:S01]  /*8f50*/  LOP3.LUT R42, R43, UR15, R122, 0x96, !PT ;  /* 0x0000000f2b2a7c12 */ /* 0x000fe2000f8e967a */
[----:B------:R-:W-:Y:S01]  /*8f60*/  FFMA.FTZ R115, R67, c[0x0][0x23c], -R153 ;  /* 0x00008f0043737a23 */ /* 0x000fe20000010899 */
[----:B-1----:R-:W-:Y:S01]  /*8f70*/  SHF.R.U32.HI R44, RZ, 0x8, R116 ;  /* 0x00000008ff2c7819 */ /* 0x002fe20000011674 */
[----:B------:R-:W-:Y:S01]  /*8f80*/  FFMA.FTZ R155, R63, c[0x0][0x23c], -R155 ;  /* 0x00008f003f9b7a23 */ /* 0x000fe2000001089b */
[----:B------:R-:W-:Y:S02]  /*8f90*/  SHF.R.U32.HI R43, RZ, 0x10, R40 ;  /* 0x00000010ff2b7819 */ /* 0x000fe40000011628 */
[----:B------:R-:W-:Y:S01]  /*8fa0*/  PRMT R119, R119, 0x5410, R44 ;  /* 0x0000541077777816 */ /* 0x000fe2000000002c */
[----:B------:R-:W-:Y:S01]  /*8fb0*/  MUFU.EX2 R143, R115 ;  /* 0x00000073008f7308 */ /* 0x000fe20000000800 */
[----:B------:R-:W-:Y:S02]  /*8fc0*/  SHF.R.U32.HI R44, RZ, 0x10, R42 ;  /* 0x00000010ff2c7819 */ /* 0x000fe4000001162a */
[C---:B---3--:R-:W-:Y:S02]  /*8fd0*/  LOP3.LUT R101, R40.reuse, 0xffff, RZ, 0xc0, !PT ;  /* 0x0000ffff28657812 */ /* 0x048fe400078ec0ff */
[----:B------:R-:W-:Y:S02]  /*8fe0*/  LOP3.LUT R103, R40, 0xff, RZ, 0xc0, !PT ;  /* 0x000000ff28677812 */ /* 0x000fe400078ec0ff */
[----:B------:R-:W-:Y:S02]  /*8ff0*/  SHF.R.U32.HI R102, RZ, 0x18, R40 ;  /* 0x00000018ff667819 */ /* 0x000fe40000011628 */
[----:B------:R-:W-:Y:S01]  /*9000*/  LOP3.LUT R40, R41, UR15, R120, 0x96, !PT ;  /* 0x0000000f29287c12 */ /* 0x000fe2000f8e9678 */
[----:B------:R-:W-:Y:S01]  /*9010*/  MUFU.EX2 R60, R60 ;  /* 0x0000003c003c7308 */ /* 0x000fe20000000800 */
[----:B------:R-:W-:Y:S02]  /*9020*/  LOP3.LUT R41, R117, 0xff, RZ, 0xc0, !PT ;  /* 0x000000ff75297812 */ /* 0x000fe400078ec0ff */
[----:B------:R-:W-:Y:S02]  /*9030*/  SHF.R.U32.HI R101, RZ, 0x8, R101 ;  /* 0x00000008ff657819 */ /* 0x000fe40000011665 */
[----:B------:R-:W-:Y:S01]  /*9040*/  LOP3.LUT R43, R43, 0xff, RZ, 0xc0, !PT ;  /* 0x000000ff2b2b7812 */ /* 0x000fe200078ec0ff */
[-C--:B--2---:R-:W-:Y:S01]  /*9050*/  HMMA.16816.F32.BF16 R28, R108, R36.reuse, R28 ;  /* 0x000000246c1c723c */ /* 0x084fe2000004181c */
[----:B------:R-:W-:Y:S02]  /*9060*/  PRMT R118, R41, 0x5410, R118 ;  /* 0x0000541029767816 */ /* 0x000fe40000000076 */
[----:B------:R-:W-:Y:S01]  /*9070*/  PRMT R116, R103, 0x5410, R101 ;  /* 0x0000541067747816 */ /* 0x000fe20000000065 */
[----:B------:R-:W-:Y:S01]  /*9080*/  MUFU.EX2 R154, R154 ;  /* 0x0000009a009a7308 */ /* 0x000fe20000000800 */
[----:B------:R-:W-:Y:S02]  /*9090*/  PRMT R117, R43, 0x5410, R102 ;  /* 0x000054102b757816 */ /* 0x000fe40000000066 */
[----:B------:R-:W-:Y:S01]  /*90a0*/  SHF.R.U32.HI R103, RZ, 0x18, R42 ;  /* 0x00000018ff677819 */ /* 0x000fe2000001162a */
[C---:B------:R-:W-:Y:S01]  /*90b0*/  HMMA.16816.F32.BF16 R88, R104.reuse, R36, R88 ;  /* 0x000000246858723c */ /* 0x040fe20000041858 */
[C---:B------:R-:W-:Y:S03]  /*90c0*/  LOP3.LUT R41, R40.reuse, 0xffff, RZ, 0xc0, !PT ;  /* 0x0000ffff28297812 */ /* 0x040fe600078ec0ff */
[----:B------:R-:W-:Y:S02]  /*90d0*/  LOP3.LUT R102, R40, 0xff, RZ, 0xc0, !PT ;  /* 0x000000ff28667812 */ /* 0x000fe400078ec0ff */
[--C-:B------:R-:W-:Y:S01]  /*90e0*/  SHF.R.U32.HI R101, RZ, 0x18, R40.reuse ;  /* 0x00000018ff657819 */ /* 0x100fe20000011628 */
[--C-:B------:R-:W-:Y:S01]  /*90f0*/  HSET2.LE.AND R37, R118, R201.reuse, PT ;  /* 0x000000c976257233 */ /* 0x100fe20003803000 */
[-C--:B------:R-:W-:Y:S01]  /*9100*/  HMMA.16816.F32.BF16 R92, R104, R38.reuse, R92 ;  /* 0x00000026685c723c */ /* 0x080fe2000004185c */
[C---:B------:R-:W-:Y:S01]  /*9110*/  LOP3.LUT R43, R42.reuse, 0xffff, RZ, 0xc0, !PT ;  /* 0x0000ffff2a2b7812 */ /* 0x040fe200078ec0ff */
[----:B------:R-:W-:Y:S01]  /*9120*/  LDSM.16.MT88.4 R104, [R186+0x7000] ;  /* 0x00700000ba68783b */ /* 0x000fe20000004200 */
[----:B------:R-:W-:Y:S01]  /*9130*/  MUFU.EX2 R62, R62 ;  /* 0x0000003e003e7308 */ /* 0x000fe20000000800 */
[----:B------:R-:W-:Y:S01]  /*9140*/  LOP3.LUT R112, R42, 0xff, RZ, 0xc0, !PT ;  /* 0x000000ff2a707812 */ /* 0x000fe200078ec0ff */
[--C-:B------:R-:W-:Y:S01]  /*9150*/  HSET2.LE.AND R36, R119, R201.reuse, PT ;  /* 0x000000c977247233 */ /* 0x100fe20003803000 */
[----:B------:R-:W-:Y:S02]  /*9160*/  SHF.R.U32.HI R42, RZ, 0x10, R40 ;  /* 0x00000010ff2a7819 */ /* 0x000fe40000011628 */
[----:B------:R-:W-:Y:S01]  /*9170*/  HMMA.16816.F32.BF16 R48, R108, R38, R48 ;  /* 0x000000266c30723c */ /* 0x000fe20000041830 */
[----:B------:R-:W-:Y:S02]  /*9180*/  LOP3.LUT R40, R44, 0xff, RZ, 0xc0, !PT ;  /* 0x000000ff2c287812 */ /* 0x000fe400078ec0ff */
[----:B------:R-:W1:Y:S01]  /*9190*/  LDSM.16.MT88.4 R44, [R185+0x7000] ;  /* 0x00700000b92c783b */ /* 0x000e620000004200 */
[----:B------:R-:W-:Y:S01]  /*91a0*/  SHF.R.U32.HI R43, RZ, 0x8, R43 ;  /* 0x00000008ff2b7819 */ /* 0x000fe2000001162b */
[----:B------:R-:W-:Y:S01]  /*91b0*/  MUFU.EX2 R155, R155 ;  /* 0x0000009b009b7308 */ /* 0x000fe20000000800 */
[----:B------:R-:W-:Y:S01]  /*91c0*/  SHF.R.U32.HI R41, RZ, 0x8, R41 ;  /* 0x00000008ff297819 */ /* 0x000fe20000011629 */
[--C-:B------:R-:W-:Y:S01]  /*91d0*/  HSET2.LE.AND R38, R116, R201.reuse, PT ;  /* 0x000000c974267233 */ /* 0x100fe20003803000 */
[----:B------:R-:W-:Y:S04]  /*91e0*/  LOP3.LUT R42, R42, 0xff, RZ, 0xc0, !PT ;  /* 0x000000ff2a2a7812 */ /* 0x000fe800078ec0ff */
[----:B------:R-:W-:Y:S02]  /*91f0*/  PRMT R113, R112, 0x5410, R43 ;  /* 0x0000541070717816 */ /* 0x000fe4000000002b */
[----:B------:R-:W-:Y:S01]  /*9200*/  PRMT R112, R40, 0x5410, R103 ;  /* 0x0000541028707816 */ /* 0x000fe20000000067 */
[----:B------:R-:W-:Y:S01]  /*9210*/  FFMA.FTZ R103, R66, c[0x0][0x23c], -R153 ;  /* 0x00008f0042677a23 */ /* 0x000fe20000010899 */
[----:B------:R-:W-:Y:S01]  /*9220*/  PRMT R102, R102, 0x5410, R41 ;  /* 0x0000541066667816 */ /* 0x000fe20000000029 */
[--C-:B------:R-:W-:Y:S01]  /*9230*/  HSET2.LE.AND R40, R113, R201.reuse, PT ;  /* 0x000000c971287233 */ /* 0x100fe20003803000 */
[----:B------:R-:W-:Y:S01]  /*9240*/  F2FP.BF16.PACK_AB R43, R162, R163 ;  /* 0x000000a3a22b723e */ /* 0x000fe200000010ff */
[--C-:B------:R-:W-:Y:S01]  /*9250*/  HSET2.LE.AND R41, R112, R201.reuse, PT ;  /* 0x000000c970297233 */ /* 0x100fe20003803000 */
[----:B------:R-:W-:Y:S01]  /*9260*/  PRMT R114, R42, 0x5410, R101 ;  /* 0x000054102a727816 */ /* 0x000fe20000000065 */
[--C-:B------:R-:W-:Y:S01]  /*9270*/  HSET2.LE.AND R101, R102, R201.reuse, PT ;  /* 0x000000c966657233 */ /* 0x100fe20003803000 */
[----:B------:R-:W-:Y:S01]  /*9280*/  F2FP.BF16.PACK_AB R42, R164, R165 ;  /* 0x000000a5a42a723e */ /* 0x000fe200000010ff */
[----:B------:R-:W2:Y:S01]  /*9290*/  LDSM.16.MT88.4 R64, [R188+0x7000] ;  /* 0x00700000bc40783b */ /* 0x000ea20000004200 */
[----:B------:R-:W-:Y:S01]  /*92a0*/  LOP3.LUT R43, R37, R43, RZ, 0xc0, !PT ;  /* 0x0000002b252b7212 */ /* 0x000fe200078ec0ff */
[----:B------:R-:W3:Y:S01]  /*92b0*/  MUFU.EX2 R144, R103 ;  /* 0x0000006700907308 */ /* 0x000ee20000000800 */
[----:B------:R-:W-:Y:S01]  /*92c0*/  F2FP.BF16.PACK_AB R37, R159, R160 ;  /* 0x000000a09f25723e */ /* 0x000fe200000010ff */
[----:B------:R-:W-:Y:S01]  /*92d0*/  FFMA.FTZ R153, R55, c[0x0][0x23c], -R153 ;  /* 0x00008f0037997a23 */ /* 0x000fe20000010899 */
[----:B------:R-:W-:Y:S02]  /*92e0*/  LOP3.LUT R42, R36, R42, RZ, 0xc0, !PT ;  /* 0x0000002a242a7212 */ /* 0x000fe400078ec0ff */
[----:B------:R-:W-:Y:S02]  /*92f0*/  F2FP.BF16.PACK_AB R36, R161, R132 ;  /* 0x00000084a124723e */ /* 0x000fe400000010ff */
[----:B------:R-:W-:Y:S02]  /*9300*/  F2FP.BF16.PACK_AB R102, R157, R158 ;  /* 0x0000009e9d66723e */ /* 0x000fe400000010ff */
[----:B------:R-:W-:Y:S01]  /*9310*/  LOP3.LUT R41, R41, R37, RZ, 0xc0, !PT ;  /* 0x0000002529297212 */ /* 0x000fe200078ec0ff */
[--C-:B------:R-:W-:Y:S01]  /*9320*/  HSET2.LE.AND R37, R114, R201.reuse, PT ;  /* 0x000000c972257233 */ /* 0x100fe20003803000 */
[----:B------:R-:W-:Y:S01]  /*9330*/  LOP3.LUT R40, R40, R36, RZ, 0xc0, !PT ;  /* 0x0000002428287212 */ /* 0x000fe200078ec0ff */
[----:B------:R5:W-:Y:S01]  /*9340*/  MUFU.EX2 R103, R57 ;  /* 0x0000003900677308 */ /* 0x000be20000000800 */
[----:B------:R-:W-:Y:S02]  /*9350*/  LOP3.LUT R36, R101, R102, RZ, 0xc0, !PT ;  /* 0x0000006665247212 */ /* 0x000fe400078ec0ff */
[----:B----4-:R-:W-:Y:S02]  /*9360*/  F2FP.BF16.PACK_AB R101, R151, R156 ;  /* 0x0000009c9765723e */ /* 0x010fe400000010ff */
[----:B------:R-:W-:Y:S01]  /*9370*/  F2FP.BF16.PACK_AB R39, R149, R150 ;  /* 0x000000969527723e */ /* 0x000fe200000010ff */
[-C--:B-1----:R-:W-:Y:S01]  /*9380*/  HMMA.16816.F32.BF16 R4, R40, R44.reuse, R4 ;  /* 0x0000002c2804723c */ /* 0x082fe20000041804 */
[----:B------:R-:W-:Y:S01]  /*9390*/  LOP3.LUT R37, R37, R101, RZ, 0xc0, !PT ;  /* 0x0000006525257212 */ /* 0x000fe200078ec0ff */
[--C-:B------:R-:W-:Y:S01]  /*93a0*/  HSET2.LE.AND R101, R117, R201.reuse, PT ;  /* 0x000000c975657233 */ /* 0x100fe20003803000 */
[----:B------:R-:W-:Y:S01]  /*93b0*/  F2FP.BF16.PACK_AB R102, R147, R148 ;  /* 0x000000949366723e */ /* 0x000fe200000010ff */
[----:B------:R-:W-:Y:S01]  /*93c0*/  LDSM.16.MT88.4 R116, [R185+0x7800] ;  /* 0x00780000b974783b */ /* 0x000fe20000004200 */
[----:B------:R-:W-:Y:S01]  /*93d0*/  LOP3.LUT R38, R38, R39, RZ, 0xc0, !PT ;  /* 0x0000002726267212 */ /* 0x000fe200078ec0ff */
[----:B------:R-:W1:Y:S01]  /*93e0*/  MUFU.EX2 R153, R153 ;  /* 0x0000009900997308 */ /* 0x000e620000000800 */
[----:B------:R-:W-:Y:S02]  /*93f0*/  LOP3.LUT R39, R101, R102, RZ, 0xc0, !PT ;  /* 0x0000006665277212 */ /* 0x000fe400078ec0ff */
[----:B------:R-:W-:Y:S03]  /*9400*/  LOP3.LUT R52, R123, UR5, R126, 0x96, !PT ;  /* 0x000000057b347c12 */ /* 0x000fe6000f8e967e */
[----:B------:R-:W-:Y:S02]  /*9410*/  LOP3.LUT R54, R121, UR5, R128, 0x96, !PT ;  /* 0x0000000579367c12 */ /* 0x000fe4000f8e9680 */
[C---:B------:R-:W-:Y:S01]  /*9420*/  HMMA.16816.F32.BF16 R8, R36.reuse, R44, R8 ;  /* 0x0000002c2408723c */ /* 0x040fe20000041808 */
[----:B------:R-:W-:Y:S01]  /*9430*/  IMAD.WIDE.U32 R52, R52, -0x2daee0ad, RZ ;  /* 0xd2511f5334347825 */ /* 0x000fe200078e00ff */
[----:B------:R4:W-:Y:S03]  /*9440*/  MUFU.EX2 R102, R58 ;  /* 0x0000003a00667308 */ /* 0x0009e60000000800 */
[----:B------:R-:W-:Y:S01]  /*9450*/  IMAD.WIDE.U32 R54, R54, -0x2daee0ad, RZ ;  /* 0xd2511f5336367825 */ /* 0x000fe200078e00ff */
[----:B------:R-:W-:Y:S02]  /*9460*/  LOP3.LUT R56, R53, UR14, R124, 0x96, !PT ;  /* 0x0000000e35387c12 */ /* 0x000fe4000f8e967c */
[-C--:B------:R-:W-:Y:S01]  /*9470*/  HMMA.16816.F32.BF16 R12, R36, R46.reuse, R12 ;  /* 0x0000002e240c723c */ /* 0x080fe2000004180c */
[----:B------:R-:W-:Y:S03]  /*9480*/  LDSM.16.MT88.4 R124, [R188+0x7800] ;  /* 0x00780000bc7c783b */ /* 0x000fe60000004200 */
[C---:B------:R-:W-:Y:S01]  /*9490*/  LOP3.LUT R53, R52.reuse, 0xffff, RZ, 0xc0, !PT ;  /* 0x0000ffff34357812 */ /* 0x040fe200078ec0ff */
[----:B------:R1:W1:Y:S01]  /*94a0*/  MUFU.EX2 R101, R59 ;  /* 0x0000003b00657308 */ /* 0x0002620000000800 */
[--C-:B-----5:R-:W-:Y:S02]  /*94b0*/  SHF.R.U32.HI R57, RZ, 0x10, R52.reuse ;  /* 0x00000010ff397819 */ /* 0x120fe40000011634 */
[C---:B------:R-:W-:Y:S01]  /*94c0*/  HMMA.16816.F32.BF16 R16, R40.reuse, R46, R16 ;  /* 0x0000002e2810723c */ /* 0x040fe20000041810 */
[----:B------:R-:W5:Y:S07]  /*94d0*/  LDSM.16.MT88.4 R44, [R187+0x7000] ;  /* 0x00700000bb2c783b */ /* 0x000f6e0000004200 */
[-C--:B--2---:R-:W-:Y:S01]  /*94e0*/  HMMA.16816.F32.BF16 R32, R40, R64.reuse, R32 ;  /* 0x000000402820723c */ /* 0x084fe20000041820 */
[----:B----4-:R-:W-:Y:S07]  /*94f0*/  SHF.R.U32.HI R58, RZ, 0x18, R52 ;  /* 0x00000018ff3a7819 */ /* 0x010fee0000011634 */
[C---:B------:R-:W-:Y:S01]  /*9500*/  HMMA.16816.F32.BF16 R68, R36.reuse, R64, R68 ;  /* 0x000000402444723c */ /* 0x040fe20000041844 */
[----:B-1----:R-:W-:Y:S06]  /*9510*/  SHF.R.U32.HI R59, RZ, 0x18, R54 ;  /* 0x00000018ff3b7819 */ /* 0x002fec0000011636 */
[----:B------:R-:W-:Y:S01]  /*9520*/  LOP3.LUT R64, R52, 0xff, RZ, 0xc0, !PT ;  /* 0x000000ff34407812 */ /* 0x000fe200078ec0ff */
[-C--:B------:R-:W-:Y:S01]  /*9530*/  HMMA.16816.F32.BF16 R72, R36, R66.reuse, R72 ;  /* 0x000000422448723c */ /* 0x080fe20000041848 */
[----:B------:R-:W-:Y:S03]  /*9540*/  LOP3.LUT R52, R55, UR14, R130, 0x96, !PT ;  /* 0x0000000e37347c12 */ /* 0x000fe6000f8e9682 */
[----:B------:R-:W-:Y:S02]  /*9550*/  LOP3.LUT R65, R54, 0xffff, RZ, 0xc0, !PT ;  /* 0x0000ffff36417812 */ /* 0x000fe400078ec0ff */
[----:B------:R-:W-:Y:S02]  /*9560*/  SHF.R.U32.HI R55, RZ, 0x8, R53 ;  /* 0x00000008ff377819 */ /* 0x000fe40000011635 */
[C---:B------:R-:W-:Y:S01]  /*9570*/  HMMA.16816.F32.BF16 R20, R40.reuse, R66, R20 ;  /* 0x000000422814723c */ /* 0x040fe20000041814 */
[----:B------:R-:W-:Y:S03]  /*9580*/  LOP3.LUT R53, R57, 0xff, RZ, 0xc0, !PT ;  /* 0x000000ff39357812 */ /* 0x000fe600078ec0ff */
[----:B------:R-:W-:Y:S02]  /*9590*/  PRMT R64, R64, 0x5410, R55 ;  /* 0x0000541040407816 */ /* 0x000fe40000000037 */
[----:B------:R-:W-:Y:S02]  /*95a0*/  LOP3.LUT R55, R56, 0xff, RZ, 0xc0, !PT ;  /* 0x000000ff38377812 */ /* 0x000fe400078ec0ff */
[-C--:B------:R-:W-:Y:S01]  /*95b0*/  HMMA.16816.F32.BF16 R76, R40, R104.reuse, R76 ;  /* 0x00000068284c723c */ /* 0x080fe2000004184c */
[--C-:B------:R-:W-:Y:S03]  /*95c0*/  HSET2.LE.AND R138, R64, R201.reuse, PT ;  /* 0x000000c9408a7233 */ /* 0x100fe60003803000 */
[----:B------:R-:W-:Y:S02]  /*95d0*/  SHF.R.U32.HI R66, RZ, 0x10, R54 ;  /* 0x00000010ff427819 */ /* 0x000fe40000011636 */
[----:B------:R-:W-:Y:S02]  /*95e0*/  LOP3.LUT R67, R54, 0xff, RZ, 0xc0, !PT ;  /* 0x000000ff36437812 */ /* 0x000fe400078ec0ff */
[C---:B------:R-:W-:Y:S01]  /*95f0*/  HMMA.16816.F32.BF16 R80, R36.reuse, R104, R80 ;  /* 0x000000682450723c */ /* 0x040fe20000041850 */
[----:B------:R-:W-:Y:S03]  /*9600*/  SHF.R.U32.HI R54, RZ, 0x10, R56 ;  /* 0x00000010ff367819 */ /* 0x000fe60000011638 */
[----:B------:R-:W-:Y:S02]  /*9610*/  PRMT R139, R53, 0x5410, R58 ;  /* 0x00005410358b7816 */ /* 0x000fe4000000003a */
[----:B------:R-:W-:Y:S02]  /*9620*/  LOP3.LUT R54, R54, 0xff, RZ, 0xc0, !PT ;  /* 0x000000ff36367812 */ /* 0x000fe400078ec0ff */
[-C--:B------:R-:W-:Y:S01]  /*9630*/  HMMA.16816.F32.BF16 R24, R36, R106.reuse, R24 ;  /* 0x0000006a2418723c */ /* 0x080fe20000041818 */
[----:B------:R-:W-:Y:S03]  /*9640*/  LOP3.LUT R53, R56, 0xffff, RZ, 0xc0, !PT ;  /* 0x0000ffff38357812 */ /* 0x000fe600078ec0ff */
[----:B------:R-:W-:Y:S01]  /*9650*/  SHF.R.U32.HI R56, RZ, 0x18, R56 ;  /* 0x00000018ff387819 */ /* 0x000fe20000011638 */
[--C-:B------:R-:W-:Y:S01]  /*9660*/  HSET2.LE.AND R139, R139, R201.reuse, PT ;  /* 0x000000c98b8b7233 */ /* 0x100fe20003803000 */
[----:B------:R-:W-:Y:S02]  /*9670*/  SHF.R.U32.HI R53, RZ, 0x8, R53 ;  /* 0x00000008ff357819 */ /* 0x000fe40000011635 */
[C---:B------:R-:W-:Y:S01]  /*9680*/  HMMA.16816.F32.BF16 R84, R40.reuse, R106, R84 ;  /* 0x0000006a2854723c */ /* 0x040fe20000041854 */
[----:B------:R-:W-:Y:S03]  /*9690*/  PRMT R137, R54, 0x5410, R56 ;  /* 0x0000541036897816 */ /* 0x000fe60000000038 */
[----:B------:R-:W-:Y:S02]  /*96a0*/  PRMT R136, R55, 0x5410, R53 ;  /* 0x0000541037887816 */ /* 0x000fe40000000035 */
[----:B------:R-:W-:Y:S01]  /*96b0*/  LOP3.LUT R54, R52, 0xff, RZ, 0xc0, !PT ;  /* 0x000000ff34367812 */ /* 0x000fe200078ec0ff */
[--C-:B------:R-:W-:Y:S01]  /*96c0*/  HSET2.LE.AND R137, R137, R201.reuse, PT ;  /* 0x000000c989897233 */ /* 0x100fe20003803000 */
[-C--:B-----5:R-:W-:Y:S01]  /*96d0*/  HMMA.16816.F32.BF16 R28, R40, R44.reuse, R28 ;  /* 0x0000002c281c723c */ /* 0x0a0fe2000004181c */
[----:B------:R-:W-:Y:S03]  /*96e0*/  SHF.R.U32.HI R53, RZ, 0x18, R52 ;  /* 0x00000018ff357819 */ /* 0x000fe60000011634 */
[--C-:B------:R-:W-:Y:S01]  /*96f0*/  HSET2.LE.AND R136, R136, R201.reuse, PT ;  /* 0x000000c988887233 */ /* 0x100fe20003803000 */
[----:B------:R-:W-:Y:S02]  /*9700*/  SHF.R.U32.HI R58, RZ, 0x8, R65 ;  /* 0x00000008ff3a7819 */ /* 0x000fe40000011641 */
[----:B------:R-:W-:Y:S01]  /*9710*/  LOP3.LUT R57, R66, 0xff, RZ, 0xc0, !PT ;  /* 0x000000ff42397812 */ /* 0x000fe200078ec0ff */
[C---:B------:R-:W-:Y:S01]  /*9720*/  HMMA.16816.F32.BF16 R88, R36.reuse, R44, R88 ;  /* 0x0000002c2458723c */ /* 0x040fe20000041858 */
[----:B------:R-:W-:Y:S03]  /*9730*/  PRMT R58, R67, 0x5410, R58 ;  /* 0x00005410433a7816 */ /* 0x000fe6000000003a */
[----:B------:R-:W-:Y:S03]  /*9740*/  PRMT R57, R57, 0x5410, R59 ;  /* 0x0000541039397816 */ /* 0x000fe6000000003b */
[----:B------:R-:W-:Y:S01]  /*9750*/  LOP3.LUT R44, R52, 0xffff, RZ, 0xc0, !PT ;  /* 0x0000ffff342c7812 */ /* 0x000fe200078ec0ff */
[-C--:B------:R-:W-:Y:S01]  /*9760*/  HMMA.16816.F32.BF16 R92, R36, R46.reuse, R92 ;  /* 0x0000002e245c723c */ /* 0x080fe2000004185c */
[----:B------:R-:W-:Y:S03]  /*9770*/  SHF.R.U32.HI R45, RZ, 0x10, R52 ;  /* 0x00000010ff2d7819 */ /* 0x000fe60000011634 */
[----:B------:R-:W-:Y:S02]  /*9780*/  SHF.R.U32.HI R52, RZ, 0x8, R44 ;  /* 0x00000008ff347819 */ /* 0x000fe4000001162c */
[----:B------:R-:W-:Y:S02]  /*9790*/  LOP3.LUT R45, R45, 0xff, RZ, 0xc0, !PT ;  /* 0x000000ff2d2d7812 */ /* 0x000fe400078ec0ff */
[----:B------:R-:W-:Y:S01]  /*97a0*/  HMMA.16816.F32.BF16 R48, R40, R46, R48 ;  /* 0x0000002e2830723c */ /* 0x000fe20000041830 */
[----:B------:R-:W-:Y:S03]  /*97b0*/  PRMT R56, R54, 0x5410, R52 ;  /* 0x0000541036387816 */ /* 0x000fe60000000034 */
[----:B------:R-:W-:Y:S02]  /*97c0*/  F2FP.BF16.PACK_AB R44, R145, R146 ;  /* 0x00000092912c723e */ /* 0x000fe400000010ff */
[----:B---3--:R-:W-:Y:S01]  /*97d0*/  F2FP.BF16.PACK_AB R36, R143, R144 ;  /* 0x000000908f24723e */ /* 0x008fe200000010ff */
[--C-:B------:R-:W-:Y:S01]  /*97e0*/  HSET2.LE.AND R39, R56, R201.reuse, PT ;  /* 0x000000c938277233 */ /* 0x100fe20003803000 */
[----:B------:R-:W-:Y:S01]  /*97f0*/  F2FP.BF16.PACK_AB R37, R152, R142 ;  /* 0x0000008e9825723e */ /* 0x000fe200000010ff */
[--C-:B------:R-:W-:Y:S03]  /*9800*/  HSET2.LE.AND R41, R57, R201.reuse, PT ;  /* 0x000000c939297233 */ /* 0x100fe60003803000 */
[----:B------:R-:W-:Y:S02]  /*9810*/  F2FP.BF16.PACK_AB R38, R153, R141 ;  /* 0x0000008d9926723e */ /* 0x000fe400000010ff */
[----:B------:R-:W-:Y:S02]  /*9820*/  PRMT R45, R45, 0x5410, R53 ;  /* 0x000054102d2d7816 */ /* 0x000fe40000000035 */
[----:B------:R-:W-:Y:S01]  /*9830*/  LOP3.LUT R138, R138, R44, RZ, 0xc0, !PT ;  /* 0x0000002c8a8a7212 */ /* 0x000fe200078ec0ff */
[----:B------:R-:W1:Y:S01]  /*9840*/  LDSM.16.MT88.4 R52, [R186+0x7800] ;  /* 0x00780000ba34783b */ /* 0x000e620000004200 */
[----:B------:R-:W-:Y:S02]  /*9850*/  F2FP.BF16.PACK_AB R44, R103, R140 ;  /* 0x0000008c672c723e */ /* 0x000fe400000010ff */
[----:B------:R-:W-:Y:S02]  /*9860*/  LOP3.LUT R139, R139, R36, RZ, 0xc0, !PT ;  /* 0x000000248b8b7212 */ /* 0x000fe400078ec0ff */
[----:B------:R-:W-:Y:S01]  /*9870*/  LOP3.LUT R136, R136, R37, RZ, 0xc0, !PT ;  /* 0x0000002588887212 */ /* 0x000fe200078ec0ff */
[--C-:B------:R-:W-:Y:S01]  /*9880*/  HSET2.LE.AND R37, R45, R201.reuse, PT ;  /* 0x000000c92d257233 */ /* 0x100fe20003803000 */
[----:B------:R-:W-:Y:S02]  /*9890*/  LOP3.LUT R137, R137, R38, RZ, 0xc0, !PT ;  /* 0x0000002689897212 */ /* 0x000fe400078ec0ff */
[----:B------:R-:W-:Y:S01]  /*98a0*/  LOP3.LUT R36, R39, R44, RZ, 0xc0, !PT ;  /* 0x0000002c27247212 */ /* 0x000fe200078ec0ff */
[----:B------:R-:W-:Y:S01]  /*98b0*/  HSET2.LE.AND R39, R58, R201, PT ;  /* 0x000000c93a277233 */ /* 0x000fe20003803000 */
[----:B------:R-:W-:Y:S02]  /*98c0*/  F2FP.BF16.PACK_AB R38, R101, R102 ;  /* 0x000000666526723e */ /* 0x000fe400000010ff */
[----:B------:R-:W-:Y:S01]  /*98d0*/  F2FP.BF16.PACK_AB R40, R154, R60 ;  /* 0x0000003c9a28723e */ /* 0x000fe200000010ff */
[-C--:B------:R-:W-:Y:S01]  /*98e0*/  HMMA.16816.F32.BF16 R104, R136, R116.reuse, R4 ;  /* 0x000000748868723c */ /* 0x080fe20000041804 */
[----:B------:R-:W-:Y:S01]  /*98f0*/  F2FP.BF16.PACK_AB R42, R155, R62 ;  /* 0x0000003e9b2a723e */ /* 0x000fe200000010ff */
[----:B------:R-:W2:Y:S01]  /*9900*/  LDSM.16.MT88.4 R4, [R187+0x7800] ;  /* 0x00780000bb04783b */ /* 0x000ea20000004200 */
[----:B------:R-:W-:Y:S02]  /*9910*/  LOP3.LUT R37, R37, R38, RZ, 0xc0, !PT ;  /* 0x0000002625257212 */ /* 0x000fe400078ec0ff */
[----:B------:R-:W-:Y:S02]  /*9920*/  LOP3.LUT R38, R39, R40, RZ, 0xc0, !PT ;  /* 0x0000002827267212 */ /* 0x000fe400078ec0ff */
[----:B------:R-:W-:Y:S07]  /*9930*/  LOP3.LUT R39, R41, R42, RZ, 0xc0, !PT ;  /* 0x0000002a29277212 */ /* 0x000fee00078ec0ff */
        /* <DEDUP_REMOVED lines=45> */
[----:B------:R-:W-:Y:S02]  /*9c10*/  IMAD.MOV.U32 R102, RZ, RZ, R2 ;  /* 0x000000ffff667224 */ /* 0x000fe400078e0002 */
[----:B------:R-:W-:Y:S01]  /*9c20*/  FADD.FTZ R0, R101, R0 ;  /* 0x0000000065007221 */ /* 0x000fe20000010000 */
[-C--:B--2---:R-:W-:Y:S01]  /*9c30*/  HMMA.16816.F32.BF16 R132, R136, R4.reuse, R28 ;  /* 0x000000048884723c */ /* 0x084fe2000004181c */
[----:B------:R-:W-:Y:S03]  /*9c40*/  IMAD.MOV.U32 R98, RZ, RZ, R96 ;  /* 0x000000ffff627224 */ /* 0x000fe600078e0060 */
[----:B------:R-:W-:Y:S04]  /*9c50*/  IMAD.MOV.U32 R101, RZ, RZ, R3 ;  /* 0x000000ffff657224 */ /* 0x000fe800078e0003 */
[C---:B------:R-:W-:Y:S07]  /*9c60*/  HMMA.16816.F32.BF16 R88, R36.reuse, R4, R88 ;  /* 0x000000042458723c */ /* 0x040fee0000041858 */
        /* <DEDUP_REMOVED lines=13> */
[----:B------:R-:W-:Y:S01]  /*9d40*/  FADD.FTZ R4, R62, R0 ;  /* 0x000000003e047221 */ /* 0x000fe20000010000 */
[----:B------:R-:W-:Y:S01]  /*9d50*/  IADD3 R0, R200, -0x1, RZ ;  /* 0xffffffffc8007810 */ /* 0x000fe20007ffe0ff */
[----:B------:R-:W-:Y:S02]  /*9d60*/  FADD.FTZ R6, R146, R9 ;  /* 0x0000000992067221 */ /* 0x000fe40000010000 */
[----:B------:R-:W-:Y:S02]  /*9d70*/  FADD.FTZ R213, R143, R7 ;  /* 0x000000078fd57221 */ /* 0x000fe40000010000 */
[----:B------:R-:W-:Y:S02]  /*9d80*/  FADD.FTZ R212, R145, R6 ;  /* 0x0000000691d47221 */ /* 0x000fe40000010000 */
[----:B------:R-:W-:Y:S02]  /*9d90*/  FADD.FTZ R214, R154, R5 ;  /* 0x000000059ad67221 */ /* 0x000fe40000010000 */
[----:B------:R-:W-:Y:S02]  /*9da0*/  FADD.FTZ R215, R155, R4 ;  /* 0x000000049bd77221 */ /* 0x000fe40000010000 */
[----:B------:R-:W-:Y:S02]  /*9db0*/  IMAD.MOV.U32 R200, RZ, RZ, R0 ;  /* 0x000000ffffc87224 */ /* 0x000fe400078e0000 */
[----:B------:R-:W-:Y:S01]  /*9dc0*/  IMAD.MOV.U32 R0, RZ, RZ, R97 ;  /* 0x000000ffff007224 */ /* 0x000fe200078e0061 */
[----:B------:R-:W-:-:S05]  /*9dd0*/  @P1 BRA `(.L_x_1079) ;  /* 0xffffc7a000001947 */ /* 0x000fca000383ffff */
.L_x_1078:
[----:B------:R-:W1:Y:S01]  /*9de0*/  SHFL.BFLY PT, R5, R212, 0x2, 0x1f ;  /* 0x0c401f00d4057f89 */ /* 0x000e6200000e0000 */
[----:B------:R-:W-:Y:S01]  /*9df0*/  ISETP.NE.AND P0, PT, R248, -0x1, PT ;  /* 0xfffffffff800780c */ /* 0x000fe20003f05270 */
[----:B------:R-:W2:Y:S01]  /*9e00*/  LDC.U8 R44, c[0x0][0x329] ;  /* 0x0000ca40ff2c7b82 */ /* 0x000ea20000000000 */
[----:B------:R-:W-:Y:S01]  /*9e10*/  BSSY B0, `(.L_x_1082) ;  /* 0x000012c000007945 */ /* 0x000fe20003800000 */
[----:B------:R-:W3:Y:S04]  /*9e20*/  SHFL.BFLY PT, R0, R214, 0x2, 0x1f ;  /* 0x0c401f00d6007f89 */ /* 0x000ee800000e0000 */
[----:B------:R-:W4:Y:S04]  /*9e30*/  SHFL.BFLY PT, R6, R215, 0x2, 0x1f ;  /* 0x0c401f00d7067f89 */ /* 0x000f2800000e0000 */
[----:B------:R-:W5:Y:S04]  /*9e40*/  SHFL.BFLY PT, R4, R213, 0x2, 0x1f ;  /* 0x0c401f00d5047f89 */ /* 0x000f6800000e0000 */
[----:B------:R-:W2:Y:S01]  /*9e50*/  S2R R43, SR_TID.X ;  /* 0x00000000002b7919 */ /* 0x000ea20000002100 */
[----:B-1----:R-:W-:-:S02]  /*9e60*/  FADD.FTZ R5, R5, R212 ;  /* 0x000000d405057221 */ /* 0x002fc40000010000 */
[----:B---3--:R-:W-:-:S03]  /*9e70*/  FADD.FTZ R0, R0, R214 ;  /* 0x000000d600007221 */ /* 0x008fc60000010000 */
[----:B------:R-:W1:Y:S01]  /*9e80*/  SHFL.BFLY PT, R9, R5, 0x1, 0x1f ;  /* 0x0c201f0005097f89 */ /* 0x000e6200000e0000 */
[----:B----4-:R-:W-:-:S03]  /*9e90*/  FADD.FTZ R6, R6, R215 ;  /* 0x000000d706067221 */ /* 0x010fc60000010000 */
[----:B------:R-:W3:Y:S01]  /*9ea0*/  SHFL.BFLY PT, R8, R0, 0x1, 0x1f ;  /* 0x0c201f0000087f89 */ /* 0x000ee200000e0000 */
[----:B-----5:R-:W-:-:S03]  /*9eb0*/  FADD.FTZ R4, R4, R213 ;  /* 0x000000d504047221 */ /* 0x020fc60000010000 */
[----:B------:R-:W4:Y:S01]  /*9ec0*/  SHFL.BFLY PT, R10, R6, 0x1, 0x1f ;  /* 0x0c201f00060a7f89 */ /* 0x000f2200000e0000 */
[----:B--2---:R-:W-:-:S03]  /*9ed0*/  SHF.R.S32.HI R33, RZ, 0x1f, R43 ;  /* 0x0000001fff217819 */ /* 0x004fc6000001142b */
[----:B------:R-:W2:Y:S01]  /*9ee0*/  SHFL.BFLY PT, R7, R4, 0x1, 0x1f ;  /* 0x0c201f0004077f89 */ /* 0x000ea200000e0000 */
[CC--:B------:R-:W-:Y:S02]  /*9ef0*/  LEA.HI R11, R33.reuse, R43.reuse, RZ, 0x2 ;  /* 0x0000002b210b7211 */ /* 0x0c0fe400078f10ff */
[----:B------:R-:W-:Y:S02]  /*9f00*/  LEA.HI R33, R33, R43, RZ, 0x5 ;  /* 0x0000002b21217211 */ /* 0x000fe400078f28ff */
[----:B------:R-:W-:Y:S02]  /*9f10*/  SHF.R.S32.HI R20, RZ, 0x1f, R11 ;  /* 0x0000001fff147819 */ /* 0x000fe4000001140b */
[----:B------:R-:W-:Y:S01]  /*9f20*/  SHF.R.S32.HI R33, RZ, 0x5, R33 ;  /* 0x00000005ff217819 */ /* 0x000fe20000011421 */
[----:B-1----:R-:W-:Y:S01]  /*9f30*/  FADD.FTZ R39, R5, R9 ;  /* 0x0000000905277221 */ /* 0x002fe20000010000 */
[----:B------:R-:W-:Y:S01]  /*9f40*/  SHF.R.S32.HI R9, RZ, 0x2, R11 ;  /* 0x00000002ff097819 */ /* 0x000fe2000001140b */
[----:B---3--:R-:W-:-:S03]  /*9f50*/  FADD.FTZ R41, R0, R8 ;  /* 0x0000000800297221 */ /* 0x008fc60000010000 */
[----:B------:R-:W-:Y:S02]  /*9f60*/  FSETP.NE.FTZ.AND P6, PT, R39, RZ, PT ;  /* 0x000000ff2700720b */ /* 0x000fe40003fd5000 */
[----:B------:R-:W-:Y:S01]  /*9f70*/  MOV R8, 0x3f800000 ;  /* 0x3f80000000087802 */ /* 0x000fe20000000f00 */
[----:B----4-:R-:W-:Y:S01]  /*9f80*/  FADD.FTZ R42, R6, R10 ;  /* 0x0000000a062a7221 */ /* 0x010fe20000010000 */
[----:B------:R-:W-:Y:S02]  /*9f90*/  FSETP.NE.FTZ.AND P4, PT, R41, RZ, PT ;  /* 0x000000ff2900720b */ /* 0x000fe40003f95000 */
[----:B------:R-:W-:Y:S01]  /*9fa0*/  MOV R6, 0x3f800000 ;  /* 0x3f80000000067802 */ /* 0x000fe20000000f00 */
[----:B--2---:R-:W-:Y:S01]  /*9fb0*/  FADD.FTZ R40, R4, R7 ;  /* 0x0000000704287221 */ /* 0x004fe20000010000 */
[----:B------:R-:W-:Y:S01]  /*9fc0*/  FSETP.NE.FTZ.AND P3, PT, R42, RZ, PT ;  /* 0x000000ff2a00720b */ /* 0x000fe20003f75000 */
[----:B------:R-:W-:Y:S01]  /*9fd0*/  @P0 IMAD.WIDE.U32 R4, R248, c[0x0][0x1e8], RZ ;  /* 0x00007a00f8040a25 */ /* 0x000fe200078e00ff */
[----:B------:R-:W-:-:S02]  /*9fe0*/  MOV R7, 0x3f800000 ;  /* 0x3f80000000077802 */ /* 0x000fc40000000f00 */
[----:B------:R-:W-:Y:S01]  /*9ff0*/  FSETP.NE.FTZ.AND P5, PT, R40, RZ, PT ;  /* 0x000000ff2800720b */ /* 0x000fe20003fb5000 */
[----:B------:R-:W-:Y:S01]  /*a000*/  @P0 IMAD R61, R248, c[0x0][0x1ec], R5 ;  /* 0x00007b00f83d0a24 */ /* 0x000fe200078e0205 */
[----:B------:R-:W-:Y:S02]  /*a010*/  @P0 MOV R60, R4 ;  /* 0x00000004003c0202 */ /* 0x000fe40000000f00 */
[----:B------:R-:W-:Y:S01]  /*a020*/  MOV R4, 0x3f800000 ;  /* 0x3f80000000047802 */ /* 0x000fe20000000f00 */
[----:B------:R-:W1:Y:S01]  /*a030*/  @P6 MUFU.RCP R7, R39 ;  /* 0x0000002700076308 */ /* 0x000e620000001000 */
[----:B------:R-:W-:Y:S02]  /*a040*/  LEA.HI R20, R20, R9, RZ, 0x3 ;  /* 0x0000000914147211 */ /* 0x000fe400078f18ff */
[----:B------:R-:W-:Y:S02]  /*a050*/  LOP3.LUT R0, R11, 0x3ffffffc, RZ, 0xc0, !PT ;  /* 0x3ffffffc0b007812 */ /* 0x000fe400078ec0ff */
[----:B------:R-:W-:-:S02]  /*a060*/  LOP3.LUT R20, R20, 0xfffffff8, RZ, 0xc0, !PT ;  /* 0xfffffff814147812 */ /* 0x000fc400078ec0ff */
[----:B------:R-:W-:Y:S01]  /*a070*/  IADD3 R43, -R0, R43, RZ ;  /* 0x0000002b002b7210 */ /* 0x000fe20007ffe1ff */
[----:B------:R-:W2:Y:S01]  /*a080*/  @P4 MUFU.RCP R4, R41 ;  /* 0x0000002900044308 */ /* 0x000ea20000001000 */
[----:B------:R-:W-:Y:S01]  /*a090*/  IADD3 R20, R9, -R20, RZ ;  /* 0x8000001409147210 */ /* 0x000fe20007ffe0ff */
[----:B------:R-:W-:-:S06]  /*a0a0*/  IMAD.MOV.U32 R9, RZ, RZ, -0x10 ;  /* 0xfffffff0ff097424 */ /* 0x000fcc00078e00ff */
[----:B------:R-:W3:Y:S01]  /*a0b0*/  @P3 MUFU.RCP R6, R42 ;  /* 0x0000002a00063308 */ /* 0x000ee20000001000 */
[----:B-1----:R-:W-:-:S04]  /*a0c0*/  FMUL.FTZ R0, R7, c[0x0][0x2dc] ;  /* 0x0000b70007007a20 */ /* 0x002fc80000410000 */
[C---:B------:R-:W-:Y:S02]  /*a0d0*/  FMUL.FTZ R104, R0.reuse, R104 ;  /* 0x0000006800687220 */ /* 0x040fe40000410000 */
[----:B------:R-:W-:Y:S01]  /*a0e0*/  FMUL.FTZ R10, R0, R105 ;  /* 0x00000069000a7220 */ /* 0x000fe20000410000 */
[----:B------:R-:W1:Y:S01]  /*a0f0*/  @P5 MUFU.RCP R8, R40 ;  /* 0x0000002800085308 */ /* 0x000e620000001000 */
[----:B--2---:R-:W-:Y:S02]  /*a100*/  FMUL.FTZ R4, R4, c[0x0][0x2dc] ;  /* 0x0000b70004047a20 */ /* 0x004fe40000410000 */
[----:B------:R-:W-:Y:S01]  /*a110*/  FMUL.FTZ R116, R0, R116 ;  /* 0x0000007400747220 */ /* 0x000fe20000410000 */
[----:B------:R-:W-:Y:S01]  /*a120*/  F2FP.BF16.PACK_AB R10, R10, R104 ;  /* 0x000000680a0a723e */ /* 0x000fe200000010ff */
[C---:B------:R-:W-:Y:S02]  /*a130*/  FMUL.FTZ R7, R0.reuse, R117 ;  /* 0x0000007500077220 */ /* 0x040fe40000410000 */
        /* <DEDUP_REMOVED lines=18> */
[----:B---3--:R-:W-:-:S02]  /*a260*/  FMUL.FTZ R0, R6, c[0x0][0x2dc] ;  /* 0x0000b70006007a20 */ /* 0x008fc40000410000 */
[----:B------:R-:W-:Y:S01]  /*a270*/  FMUL.FTZ R108, R4, R108 ;  /* 0x0000006c046c7220 */ /* 0x000fe20000410000 */
[----:B------:R-:W-:Y:S01]  /*a280*/  F2FP.BF16.PACK_AB R22, R22, R136 ;  /* 0x000000881616723e */ /* 0x000fe200000010ff */
[C---:B------:R-:W-:Y:S02]  /*a290*/  FMUL.FTZ R38, R4.reuse, R109 ;  /* 0x0000006d04267220 */ /* 0x040fe40000410000 */
        /* <DEDUP_REMOVED lines=20> */
[----:B------:R-:W-:Y:S01]  /*a3e0*/  SHF.L.U32 R4, R20, 0x6, RZ ;  /* 0x0000000614047819 */ /* 0x000fe200000006ff */
[----:B------:R-:W-:Y:S01]  /*a3f0*/  FMUL.FTZ R110, R0, R110 ;  /* 0x0000006e006e7220 */ /* 0x000fe20000410000 */
[----:B------:R-:W-:Y:S01]  /*a400*/  F2FP.BF16.PACK_AB R24, R24, R88 ;  /* 0x000000581818723e */ /* 0x000fe200000010ff */
        /* <DEDUP_REMOVED lines=24> */
[----:B------:R-:W-:Y:S01]  /*a590*/  LOP3.LUT R0, R20, 0x1, RZ, 0xc0, !PT ;  /* 0x0000000114007812 */ /* 0x000fe200078ec0ff */
[----:B-1----:R-:W-:Y:S01]  /*a5a0*/  FMUL.FTZ R5, R8, c[0x0][0x2dc] ;  /* 0x0000b70008057a20 */ /* 0x002fe20000410000 */
[----:B------:R-:W-:Y:S02]  /*a5b0*/  F2FP.BF16.PACK_AB R23, R23, R90 ;  /* 0x0000005a1717723e */ /* 0x000fe400000010ff */
[----:B------:R-:W-:Y:S01]  /*a5c0*/  ISETP.NE.U32.AND P1, PT, R0, 0x1, PT ;  /* 0x000000010000780c */ /* 0x000fe20003f25070 */
[----:B------:R-:W-:Y:S01]  /*a5d0*/  FMUL.FTZ R106, R5, R106 ;  /* 0x0000006a056a7220 */ /* 0x000fe20000410000 */
[----:B------:R-:W-:Y:S01]  /*a5e0*/  LEA R0, R33, R43, 0x9 ;  /* 0x0000002b21007211 */ /* 0x000fe200078e48ff */
[----:B------:R-:W-:Y:S01]  /*a5f0*/  FMUL.FTZ R8, R5, R107 ;  /* 0x0000006b05087220 */ /* 0x000fe20000410000 */
[----:B------:R-:W-:Y:S01]  /*a600*/  SEL R9, R9, 0x10, !P1 ;  /* 0x0000001009097807 */ /* 0x000fe20004800000 */
[C---:B------:R-:W-:Y:S01]  /*a610*/  FMUL.FTZ R118, R5.reuse, R118 ;  /* 0x0000007605767220 */ /* 0x040fe20000410000 */
[----:B------:R-:W-:Y:S01]  /*a620*/  LEA R4, R0, R4, 0x1 ;  /* 0x0000000400047211 */ /* 0x000fe200078e08ff */
[C---:B------:R-:W-:Y:S01]  /*a630*/  FMUL.FTZ R119, R5.reuse, R119 ;  /* 0x0000007705777220 */ /* 0x040fe20000410000 */
[----:B------:R-:W-:Y:S01]  /*a640*/  R2P PR, R20, 0x6 ;  /* 0x0000000614007804 */ /* 0x000fe20000000000 */
[C---:B------:R-:W-:Y:S01]  /*a650*/  FMUL.FTZ R122, R5.reuse, R122 ;  /* 0x0000007a057a7220 */ /* 0x040fe20000410000 */
[----:B------:R-:W-:Y:S01]  /*a660*/  SHF.L.U32 R4, R4, 0x1, RZ ;  /* 0x0000000104047819 */ /* 0x000fe200000006ff */
[C---:B------:R-:W-:Y:S01]  /*a670*/  FMUL.FTZ R17, R5.reuse, R123 ;  /* 0x0000007b05117220 */ /* 0x040fe20000410000 */
[----:B------:R-:W-:Y:S01]  /*a680*/  F2FP.BF16.PACK_AB R8, R8, R106 ;  /* 0x0000006a0808723e */ /* 0x000fe200000010ff */
[----:B------:R-:W-:Y:S01]  /*a690*/  FMUL.FTZ R126, R5, R126 ;  /* 0x0000007e057e7220 */ /* 0x000fe20000410000 */
[----:B------:R-:W-:Y:S01]  /*a6a0*/  F2FP.BF16.PACK_AB R6, R119, R118 ;  /* 0x000000767706723e */ /* 0x000fe200000010ff */
[C---:B------:R-:W-:Y:S01]  /*a6b0*/  FMUL.FTZ R13, R5.reuse, R127 ;  /* 0x0000007f050d7220 */ /* 0x040fe20000410000 */
[----:B------:R1:W-:Y:S01]  /*a6c0*/  STS [R4], R10 ;  /* 0x0000000a04007388 */ /* 0x0003e20000000800 */
[----:B------:R-:W-:Y:S01]  /*a6d0*/  FMUL.FTZ R78, R5, R78 ;  /* 0x0000004e054e7220 */ /* 0x000fe20000410000 */
[----:B------:R-:W-:Y:S01]  /*a6e0*/  F2FP.BF16.PACK_AB R17, R17, R122 ;  /* 0x0000007a1111723e */ /* 0x000fe200000010ff */
[C---:B------:R-:W-:Y:S01]  /*a6f0*/  FMUL.FTZ R32, R5.reuse, R79 ;  /* 0x0000004f05207220 */ /* 0x040fe20000410000 */
[----:B------:R-:W-:Y:S01]  /*a700*/  STS [R4+0x400], R8 ;  /* 0x0004000804007388 */ /* 0x000fe20000000800 */
[----:B------:R-:W-:Y:S01]  /*a710*/  FMUL.FTZ R86, R5, R86 ;  /* 0x0000005605567220 */ /* 0x000fe20000410000 */
[----:B------:R-:W-:Y:S01]  /*a720*/  F2FP.BF16.PACK_AB R13, R13, R126 ;  /* 0x0000007e0d0d723e */ /* 0x000fe200000010ff */
[C---:B------:R-:W-:Y:S01]  /*a730*/  FMUL.FTZ R29, R5.reuse, R87 ;  /* 0x00000057051d7220 */ /* 0x040fe20000410000 */
[----:B------:R-:W-:Y:S01]  /*a740*/  F2FP.BF16.PACK_AB R32, R32, R78 ;  /* 0x0000004e2020723e */ /* 0x000fe200000010ff */
[----:B------:R-:W-:Y:S01]  /*a750*/  FMUL.FTZ R134, R5, R134 ;  /* 0x0000008605867220 */ /* 0x000fe20000410000 */
[----:B------:R-:W-:Y:S01]  /*a760*/  F2FP.BF16.PACK_AB R25, R25, R94 ;  /* 0x0000005e1919723e */ /* 0x000fe200000010ff */
[----:B------:R-:W-:Y:S01]  /*a770*/  FMUL.FTZ R26, R5, R135 ;  /* 0x00000087051a7220 */ /* 0x000fe20000410000 */
[----:B------:R-:W-:Y:S01]  /*a780*/  F2FP.BF16.PACK_AB R29, R29, R86 ;  /* 0x000000561d1d723e */ /* 0x000fe200000010ff */
[----:B------:R-:W-:-:S02]  /*a790*/  FMUL.FTZ R138, R5, R138 ;  /* 0x0000008a058a7220 */ /* 0x000fc40000410000 */
[----:B------:R-:W-:Y:S01]  /*a7a0*/  FMUL.FTZ R5, R5, R139 ;  /* 0x0000008b05057220 */ /* 0x000fe20000410000 */
[----:B------:R-:W-:Y:S01]  /*a7b0*/  F2FP.BF16.PACK_AB R26, R26, R134 ;  /* 0x000000861a1a723e */ /* 0x000fe200000010ff */
[----:B------:R-:W-:-:S03]  /*a7c0*/  IMAD.MOV.U32 R0, RZ, RZ, 0x20 ;  /* 0x00000020ff007424 */ /* 0x000fc600078e00ff */
[----:B------:R-:W-:Y:S02]  /*a7d0*/  F2FP.BF16.PACK_AB R20, R5, R138 ;  /* 0x0000008a0514723e */ /* 0x000fe400000010ff */
[----:B------:R-:W-:Y:S01]  /*a7e0*/  IADD3 R5, R4, R9, RZ ;  /* 0x0000000904057210 */ /* 0x000fe20007ffe0ff */
[----:B-1----:R-:W1:Y:S04]  /*a7f0*/  LDC.U8 R10, c[0x0][0x328] ;  /* 0x0000ca00ff0a7b82 */ /* 0x002e680000000000 */
[----:B------:R2:W-:Y:S04]  /*a800*/  STS [R5], R7 ;  /* 0x0000000705007388 */ /* 0x0005e80000000800 */
[----:B------:R3:W-:Y:S04]  /*a810*/  STS [R5+0x400], R6 ;  /* 0x0004000605007388 */ /* 0x0007e80000000800 */
[----:B------:R-:W-:Y:S04]  /*a820*/  STS [R4+0x2000], R38 ;  /* 0x0020002604007388 */ /* 0x000fe80000000800 */
[----:B------:R4:W-:Y:S04]  /*a830*/  STS [R4+0x2400], R110 ;  /* 0x0024006e04007388 */ /* 0x0009e80000000800 */
[----:B------:R-:W-:Y:S04]  /*a840*/  STS [R5+0x2000], R37 ;  /* 0x0020002505007388 */ /* 0x000fe80000000800 */
[----:B------:R5:W-:Y:S01]  /*a850*/  STS [R5+0x2400], R19 ;  /* 0x0024001305007388 */ /* 0x000be20000000800 */
[----:B--2---:R-:W-:-:S02]  /*a860*/  SEL R7, R0, 0xffffffe0, !P1 ;  /* 0xffffffe000077807 */ /* 0x004fc40004800000 */
[----:B------:R-:W-:Y:S02]  /*a870*/  IADD3 R0, R4, 0x40, RZ ;  /* 0x0000004004007810 */ /* 0x000fe40007ffe0ff */
[----:B------:R-:W-:Y:S02]  /*a880*/  ISETP.NE.AND P1, PT, R44, RZ, PT ;  /* 0x000000ff2c00720c */ /* 0x000fe40003f25270 */
[C---:B---3--:R-:W-:Y:S02]  /*a890*/  IADD3 R6, R4.reuse, R7, RZ ;  /* 0x0000000704067210 */ /* 0x048fe40007ffe0ff */
[----:B------:R-:W-:-:S03]  /*a8a0*/  @P2 IADD3 R0, R4, -0x40, RZ ;  /* 0xffffffc004002810 */ /* 0x000fc60007ffe0ff */
[----:B------:R2:W-:Y:S01]  /*a8b0*/  STS [R6], R18 ;  /* 0x0000001206007388 */ /* 0x0005e20000000800 */
[----:B----4-:R-:W-:-:S03]  /*a8c0*/  IADD3 R4, R5, R7, RZ ;  /* 0x0000000705047210 */ /* 0x010fc60007ffe0ff */
[----:B------:R3:W-:Y:S02]  /*a8d0*/  STS [R6+0x400], R17 ;  /* 0x0004001106007388 */ /* 0x0007e40000000800 */
[----:B------:R-:W-:Y:S02]  /*a8e0*/  @P1 MOV R8, c[0x0][0x210] ;  /* 0x0000840000081a02 */ /* 0x000fe40000000f00 */
[----:B------:R4:W-:Y:S01]  /*a8f0*/  STS [R4], R14 ;  /* 0x0000000e04007388 */ /* 0x0009e20000000800 */
[----:B-1----:R-:W-:Y:S02]  /*a900*/  @!P1 ISETP.NE.AND P2, PT, R10, RZ, PT ;  /* 0x000000ff0a00920c */ /* 0x002fe40003f45270 */
[----:B-----5:R-:W-:Y:S01]  /*a910*/  @!P1 MOV R5, c[0x0][0x214] ;  /* 0x0000850000059a02 */ /* 0x020fe20000000f00 */
[----:B------:R-:W-:Y:S01]  /*a920*/  STS [R4+0x400], R13 ;  /* 0x0004000d04007388 */ /* 0x000fe20000000800 */
[----:B------:R-:W-:Y:S02]  /*a930*/  @P1 IMAD R8, R8, c[0x0][0x214], RZ ;  /* 0x0000850008081a24 */ /* 0x000fe400078e02ff */
[----:B------:R-:W-:Y:S01]  /*a940*/  @!P1 SEL R8, R5, c[0x0][0x234], !P2 ;  /* 0x00008d0005089a07 */ /* 0x000fe20005000000 */
[----:B------:R1:W-:Y:S01]  /*a950*/  STS [R6+0x2000], R16 ;  /* 0x0020001006007388 */ /* 0x0003e20000000800 */
[----:B------:R-:W-:-:S02]  /*a960*/  IADD3 R5, R7, R0, RZ ;  /* 0x0000000007057210 */ /* 0x000fc40007ffe0ff */
[----:B------:R-:W-:Y:S01]  /*a970*/  ISETP.NE.AND P2, PT, R10, RZ, PT ;  /* 0x000000ff0a00720c */ /* 0x000fe20003f45270 */
[----:B------:R5:W-:Y:S03]  /*a980*/  STS [R6+0x2400], R15 ;  /* 0x0024000f06007388 */ /* 0x000be60000000800 */
[----:B------:R-:W-:Y:S01]  /*a990*/  ISETP.EQ.AND P2, PT, R44, RZ, P2 ;  /* 0x000000ff2c00720c */ /* 0x000fe20001742270 */
[----:B------:R-:W-:Y:S01]  /*a9a0*/  STS [R4+0x2000], R12 ;  /* 0x0020000c04007388 */ /* 0x000fe20000000800 */
[----:B--2---:R-:W-:-:S03]  /*a9b0*/  MOV R18, 0x7f800000 ;  /* 0x7f80000000127802 */ /* 0x004fc60000000f00 */
[----:B------:R2:W-:Y:S01]  /*a9c0*/  STS [R4+0x2400], R11 ;  /* 0x0024000b04007388 */ /* 0x0005e20000000800 */
[----:B---3--:R-:W-:-:S03]  /*a9d0*/  MOV R17, 0x7f800000 ;  /* 0x7f80000000117802 */ /* 0x008fc60000000f00 */
[----:B------:R-:W-:Y:S01]  /*a9e0*/  STS [R0], R36 ;  /* 0x0000002400007388 */ /* 0x000fe20000000800 */
[----:B----4-:R-:W-:Y:S03]  /*a9f0*/  @P4 MUFU.LG2 R14, R41 ;  /* 0x00000029000e4308 */ /* 0x010fe60000000c00 */
[----:B------:R-:W-:Y:S04]  /*aa00*/  STS [R0+0x400], R32 ;  /* 0x0004002000007388 */ /* 0x000fe80000000800 */
[----:B------:R-:W3:Y:S04]  /*aa10*/  S2R R19, SR_CTAID.Z ;  /* 0x0000000000137919 */ /* 0x000ee80000002700 */
[----:B-1----:R-:W1:Y:S01]  /*aa20*/  S2R R16, SR_CTAID.X ;  /* 0x0000000000107919 */ /* 0x002e620000002500 */
[----:B-----5:R-:W-:Y:S01]  /*aa30*/  @P5 MUFU.LG2 R15, R40 ;  /* 0x00000028000f5308 */ /* 0x020fe20000000c00 */
[----:B--2---:R-:W-:-:S02]  /*aa40*/  IADD3 R4, R7, 0x400, R0 ;  /* 0x0000040007047810 */ /* 0x004fc40007ffe000 */
[----:B------:R-:W2:Y:S02]  /*aa50*/  S2R R11, SR_CTAID.Y ;  /* 0x00000000000b7919 */ /* 0x000ea40000002600 */
[C---:B------:R-:W-:Y:S01]  /*aa60*/  IADD3 R6, R9.reuse, R4, RZ ;  /* 0x0000000409067210 */ /* 0x040fe20007ffe0ff */
[----:B------:R-:W-:Y:S02]  /*aa70*/  IMAD.IADD R4, R9, 0x1, R0 ;  /* 0x0000000109047824 */ /* 0x000fe400078e0200 */
[----:B------:R-:W4:Y:S03]  /*aa80*/  @P6 MUFU.LG2 R9, R39 ;  /* 0x0000002700096308 */ /* 0x000f260000000c00 */
[----:B------:R-:W-:Y:S04]  /*aa90*/  STS [R4], R30 ;  /* 0x0000001e04007388 */ /* 0x000fe80000000800 */
[----:B------:R-:W-:Y:S04]  /*aaa0*/  STS [R4+0x400], R29 ;  /* 0x0004001d04007388 */ /* 0x000fe80000000800 */
[----:B------:R-:W-:Y:S04]  /*aab0*/  STS [R0+0x2000], R31 ;  /* 0x0020001f00007388 */ /* 0x000fe80000000800 */
[----:B------:R5:W-:Y:S01]  /*aac0*/  STS [R0+0x2400], R35 ;  /* 0x0024002300007388 */ /* 0x000be20000000800 */
[----:B----4-:R-:W-:-:S02]  /*aad0*/  @P6 FMUL.FTZ R9, R9, 0.69314718246459960938 ;  /* 0x3f31721809096820 */ /* 0x010fc40000410000 */
[----:B--2---:R-:W-:Y:S01]  /*aae0*/  @!P0 IMAD.WIDE.U32 R12, R11, c[0x0][0x1e0], RZ ;  /* 0x000078000b0c8a25 */ /* 0x004fe200078e00ff */
[----:B------:R-:W-:Y:S03]  /*aaf0*/  STS [R4+0x2000], R34 ;  /* 0x0020002204007388 */ /* 0x000fe60000000800 */
[----:B------:R-:W-:Y:S01]  /*ab00*/  @P6 FFMA.FTZ R18, R97, c[0x0][0x238], R9 ;  /* 0x00008e0061126a23 */ /* 0x000fe20000010009 */
[----:B------:R2:W-:Y:S01]  /*ab10*/  STS [R4+0x2400], R28 ;  /* 0x0024001c04007388 */ /* 0x0005e20000000800 */
[----:B------:R-:W-:Y:S01]  /*ab20*/  @!P0 MOV R60, R12 ;  /* 0x0000000c003c8202 */ /* 0x000fe20000000f00 */
[----:B------:R-:W-:Y:S01]  /*ab30*/  @P5 FMUL.FTZ R9, R15, 0.69314718246459960938 ;  /* 0x3f3172180f095820 */ /* 0x000fe20000410000 */
[----:B------:R-:W4:Y:S01]  /*ab40*/  @P3 MUFU.LG2 R12, R42 ;  /* 0x0000002a000c3308 */ /* 0x000f220000000c00 */
[----:B------:R-:W-:Y:S02]  /*ab50*/  STS [R5], R27 ;  /* 0x0000001b05007388 */ /* 0x000fe40000000800 */
[----:B------:R-:W-:-:S02]  /*ab60*/  @P5 FFMA.FTZ R17, R96, c[0x0][0x238], R9 ;  /* 0x00008e0060115a23 */ /* 0x000fc40000010009 */
[----:B------:R-:W-:Y:S01]  /*ab70*/  STS [R5+0x400], R26 ;  /* 0x0004001a05007388 */ /* 0x000fe20000000800 */
[----:B-----5:R-:W-:Y:S02]  /*ab80*/  IADD3 R0, R7, R4, RZ ;  /* 0x0000000407007210 */ /* 0x020fe40007ffe0ff */
[----:B------:R-:W-:Y:S01]  /*ab90*/  @P1 MOV R7, c[0x0][0x210] ;  /* 0x0000840000071a02 */ /* 0x000fe20000000f00 */
[----:B------:R-:W-:Y:S02]  /*aba0*/  @!P1 IMAD.MOV.U32 R7, RZ, RZ, 0x1 ;  /* 0x00000001ff079424 */ /* 0x000fe400078e00ff */
[----:B------:R-:W-:Y:S01]  /*abb0*/  STS [R0], R22 ;  /* 0x0000001600007388 */ /* 0x000fe20000000800 */
[----:B--2---:R-:W-:-:S03]  /*abc0*/  @!P0 SHF.R.S32.HI R4, RZ, 0x1f, R11 ;  /* 0x0000001fff048819 */ /* 0x004fc6000001140b */
[----:B------:R-:W-:Y:S04]  /*abd0*/  STS [R6], R20 ;  /* 0x0000001406007388 */ /* 0x000fe80000000800 */
[----:B------:R-:W-:Y:S01]  /*abe0*/  STS [R5+0x2000], R24 ;  /* 0x0020001805007388 */ /* 0x000fe20000000800 */
[----:B------:R-:W-:-:S03]  /*abf0*/  @!P0 IMAD R4, R4, c[0x0][0x1e0], RZ ;  /* 0x0000780004048a24 */ /* 0x000fc600078e02ff */
[----:B------:R2:W-:Y:S01]  /*ac00*/  STS [R5+0x2400], R23 ;  /* 0x0024001705007388 */ /* 0x0005e20000000800 */
[----:B------:R-:W-:-:S03]  /*ac10*/  @!P0 IMAD R10, R11, c[0x0][0x1e4], R4 ;  /* 0x000079000b0a8a24 */ /* 0x000fc600078e0204 */
[----:B------:R5:W-:Y:S02]  /*ac20*/  STS [R0+0x2000], R21 ;  /* 0x0020001500007388 */ /* 0x000be40000000800 */
[----:B------:R-:W-:Y:S02]  /*ac30*/  @!P0 IADD3 R61, R13, R10, RZ ;  /* 0x0000000a0d3d8210 */ /* 0x000fe40007ffe0ff */
[----:B------:R1:W-:Y:S01]  /*ac40*/  STS [R6+0x2000], R25 ;  /* 0x0020001906007388 */ /* 0x0003e20000000800 */
[----:B------:R-:W-:-:S03]  /*ac50*/  MOV R13, 0x7f800000 ;  /* 0x7f800000000d7802 */ /* 0x000fc60000000f00 */
[----:B------:R-:W-:Y:S01]  /*ac60*/  BAR.SYNC.DEFER_BLOCKING 0x0 ;  /* 0x0000000000007b1d */ /* 0x000fe20000010000 */
[----:B--2---:R-:W-:Y:S01]  /*ac70*/  @P2 IMAD R5, R11, c[0x0][0x214], RZ ;  /* 0x000085000b052a24 */ /* 0x004fe200078e02ff */
[----:B-----5:R-:W-:Y:S01]  /*ac80*/  @P1 MOV R0, 0x1 ;  /* 0x0000000100001802 */ /* 0x020fe20000000f00 */
[----:B------:R-:W-:-:S03]  /*ac90*/  @!P1 IMAD R0, R8, c[0x0][0x1c0], RZ ;  /* 0x0000700008009a24 */ /* 0x000fc600078e02ff */
[----:B-1----:R-:W-:Y:S01]  /*aca0*/  @P2 SEL R6, R5, R248, !P0 ;  /* 0x000000f805062207 */ /* 0x002fe20004000000 */
[----:B------:R-:W-:Y:S01]  /*acb0*/  IMAD R0, R11, R0, RZ ;  /* 0x000000000b007224 */ /* 0x000fe200078e02ff */
[----:B------:R-:W-:Y:S01]  /*acc0*/  @!P2 CS2R R4, SRZ ;  /* 0x000000000004a805 */ /* 0x000fe2000001ff00 */
[----:B------:R1:W2:Y:S01]  /*acd0*/  LDS.128 R20, [R199] ;  /* 0x00000000c7147984 */ /* 0x0002a20000000c00 */
[----:B------:R-:W-:Y:S02]  /*ace0*/  @P2 SHF.R.S32.HI R5, RZ, 0x1f, R6 ;  /* 0x0000001fff052819 */ /* 0x000fe40000011406 */
[----:B------:R-:W-:Y:S01]  /*acf0*/  SEL R0, R0, RZ, !P2 ;  /* 0x000000ff00007207 */ /* 0x000fe20005000000 */
[----:B------:R1:W1:Y:S01]  /*ad00*/  LDS.128 R24, [R199+0x800] ;  /* 0x00080000c7187984 */ /* 0x0002620000000c00 */
[----:B------:R-:W-:Y:S01]  /*ad10*/  @P2 MOV R4, R6 ;  /* 0x0000000600042202 */ /* 0x000fe20000000f00 */
[----:B------:R-:W-:Y:S01]  /*ad20*/  IMAD R6, R16, R7, RZ ;  /* 0x0000000710067224 */ /* 0x000fe200078e02ff */
[----:B------:R-:W-:Y:S01]  /*ad30*/  LOP3.LUT P2, RZ, R249, 0x3, RZ, 0xc0, !PT ;  /* 0x00000003f9ff7812 */ /* 0x000fe2000784c0ff */
[----:B------:R1:W1:Y:S01]  /*ad40*/  LDS.128 R28, [R199+0x1000] ;  /* 0x00100000c71c7984 */ /* 0x0002620000000c00 */
[----:B---3--:R-:W-:Y:S01]  /*ad50*/  IMAD R0, R19, R8, R0 ;  /* 0x0000000813007224 */ /* 0x008fe200078e0200 */
[----:B------:R-:W-:Y:S01]  /*ad60*/  MOV R16, 0x7f800000 ;  /* 0x7f80000000107802 */ /* 0x000fe20000000f00 */
[----:B------:R-:W-:Y:S01]  /*ad70*/  @P4 FMUL.FTZ R8, R14, 0.69314718246459960938 ;  /* 0x3f3172180e084820 */ /* 0x000fe20000410000 */
[----:B------:R3:W1:Y:S01]  /*ad80*/  LDS.128 R36, [R199+0x1800] ;  /* 0x00180000c7247984 */ /* 0x0006620000000c00 */
[----:B------:R-:W-:Y:S01]  /*ad90*/  SHF.L.U32 R11, R6, 0x7, RZ ;  /* 0x00000007060b7819 */ /* 0x000fe200000006ff */
[----:B----4-:R-:W-:-:S02]  /*ada0*/  @P3 FMUL.FTZ R6, R12, 0.69314718246459960938 ;  /* 0x3f3172180c063820 */ /* 0x010fc40000410000 */
[----:B------:R3:W4:Y:S01]  /*adb0*/  LDS.128 R44, [R199+0x2000] ;  /* 0x00200000c72c7984 */ /* 0x0007220000000c00 */
[----:B------:R-:W-:Y:S01]  /*adc0*/  IADD3 R10, P1, P0, R11, R4, R0 ;  /* 0x000000040b0a7210 */ /* 0x000fe2000783e000 */
[----:B------:R-:W-:Y:S01]  /*add0*/  @P4 FFMA.FTZ R13, R3, c[0x0][0x238], R8 ;  /* 0x00008e00030d4a23 */ /* 0x000fe20000010008 */
[----:B------:R-:W-:Y:S01]  /*ade0*/  SHF.R.S32.HI R4, RZ, 0x1f, R11 ;  /* 0x0000001fff047819 */ /* 0x000fe2000001140b */
[----:B------:R3:W1:Y:S01]  /*adf0*/  LDS.128 R48, [R199+0x2800] ;  /* 0x00280000c7307984 */ /* 0x0006620000000c00 */
[----:B------:R-:W-:Y:S01]  /*ae00*/  SHF.R.S32.HI R0, RZ, 0x1f, R0 ;  /* 0x0000001fff007819 */ /* 0x000fe20000011400 */
[----:B------:R-:W-:Y:S02]  /*ae10*/  @P3 FFMA.FTZ R16, R2, c[0x0][0x238], R6 ;  /* 0x00008e0002103a23 */ /* 0x000fe40000010006 */
[----:B------:R3:W1:Y:S01]  /*ae20*/  LDS.128 R52, [R199+0x3000] ;  /* 0x00300000c7347984 */ /* 0x0006620000000c00 */
[----:B------:R-:W-:-:S03]  /*ae30*/  IADD3.X R11, R4, R5, R0, P1, P0 ;  /* 0x00000005040b7210 */ /* 0x000fc60000fe0400 */
[----:B------:R3:W1:Y:S01]  /*ae40*/  LDS.128 R56, [R199+0x3800] ;  /* 0x00380000c7387984 */ /* 0x0006620000000c00 */
        /* <DEDUP_REMOVED lines=40> */
.L_x_1083:
[----:B------:R-:W-:Y:S05]  /*b0d0*/  BSYNC B0 ;  /* 0x0000000000007941 */ /* 0x000fea0003800000 */
.L_x_1082:
[C---:B---3--:R-:W-:Y:S01]  /*b0e0*/  IADD3 R2, P0, R240.reuse, R60, RZ ;  /* 0x0000003cf0027210 */ /* 0x048fe20007f1e0ff */
[----:B------:R-:W-:Y:S01]  /*b0f0*/  BSSY B0, `(.L_x_1084) ;  /* 0x0000012000007945 */ /* 0x000fe20003800000 */
[----:B------:R-:W-:-:S02]  /*b100*/  ISETP.GE.AND P1, PT, R240, c[0x0][0x220], PT ;  /* 0x00008800f0007a0c */ /* 0x000fc40003f26270 */
[----:B------:R-:W-:Y:S01]  /*b110*/  SHF.R.S32.HI R0, RZ, 0x1f, R19 ;  /* 0x0000001fff007819 */ /* 0x000fe20000011413 */
[----:B------:R-:W-:Y:S01]  /*b120*/  IMAD.X R3, R241, 0x1, R61, P0 ;  /* 0x00000001f1037824 */ /* 0x000fe200000e063d */
[----:B------:R-:W-:-:S03]  /*b130*/  ISETP.GE.OR P0, PT, R242, R246, P1 ;  /* 0x000000f6f200720c */ /* 0x000fc60000f06670 */
        /* <DEDUP_REMOVED lines=13> */
.L_x_1085:
[----:B------:R-:W-:Y:S05]  /*b210*/  BSYNC B0 ;  /* 0x0000000000007941 */ /* 0x000fea0003800000 */
.L_x_1084:
[----:B------:R-:W-:Y:S01]  /*b220*/  ISETP.GE.OR P0, PT, R251, R246, P1 ;  /* 0x000000f6fb00720c */ /* 0x000fe20000f06670 */
        /* <DEDUP_REMOVED lines=13> */
.L_x_1087:
[----:B------:R-:W-:Y:S05]  /*b300*/  BSYNC B0 ;  /* 0x0000000000007941 */ /* 0x000fea0003800000 */
.L_x_1086:
[----:B------:R-:W-:Y:S01]  /*b310*/  ISETP.GE.OR P0, PT, R250, R246, P1 ;  /* 0x000000f6fa00720c */ /* 0x000fe20000f06670 */
        /* <DEDUP_REMOVED lines=13> */
.L_x_1089:
[----:B------:R-:W-:Y:S05]  /*b3f0*/  BSYNC B0 ;  /* 0x0000000000007941 */ /* 0x000fea0003800000 */
.L_x_1088:
        /* <DEDUP_REMOVED lines=14> */
.L_x_1091:
[----:B------:R-:W-:Y:S05]  /*b4e0*/  BSYNC B0 ;  /* 0x0000000000007941 */ /* 0x000fea0003800000 */
.L_x_1090:
[----:B------:R-:W3:Y:S01]  /*b4f0*/  LDL.LU R0, [R1+0xc] ;  /* 0x00000c0001007983 */ /* 0x000ee20000300800 */
[----:B------:R-:W-:Y:S01]  /*b500*/  BSSY B0, `(.L_x_1092) ;  /* 0x000000e000007945 */ /* 0x000fe20003800000 */
[----:B---3--:R-:W-:-:S13]  /*b510*/  ISETP.GE.OR P0, PT, R0, R246, P1 ;  /* 0x000000f60000720c */ /* 0x008fda0000f06670 */
        /* <DEDUP_REMOVED lines=11> */
[----:B----4-:R1:W-:Y:S02]  /*b5d0*/  STG.E.128 [R4.64], R44 ;  /* 0x0000002c04007986 */ /* 0x0103e4000c101d10 */
.L_x_1093:
[----:B------:R-:W-:Y:S05]  /*b5e0*/  BSYNC B0 ;  /* 0x0000000000007941 */ /* 0x000fea0003800000 */
.L_x_1092:
        /* <DEDUP_REMOVED lines=15> */
.L_x_1095:
[----:B------:R-:W-:Y:S05]  /*b6e0*/  BSYNC B0 ;  /* 0x0000000000007941 */ /* 0x000fea0003800000 */
.L_x_1094:
        /* <DEDUP_REMOVED lines=15> */
.L_x_1097:
[----:B------:R-:W-:Y:S05]  /*b7e0*/  BSYNC B0 ;  /* 0x0000000000007941 */ /* 0x000fea0003800000 */
.L_x_1096:
[----:B------:R-:W3:Y:S02]  /*b7f0*/  LDL.LU R0, [R1] ;  /* 0x0000000001007983 */ /* 0x000ee40000300800 */
[----:B---3--:R-:W-:-:S13]  /*b800*/  ISETP.GE.OR P1, PT, R0, R246, P1 ;  /* 0x000000f60000720c */ /* 0x008fda0000f26670 */
        /* <DEDUP_REMOVED lines=13> */
.L_x_1040:
[----:B------:R-:W2:Y:S01]  /*b8e0*/  LDC.U8 R4, c[0x0][0x329] ;  /* 0x0000ca40ff047b82 */ /* 0x000ea20000000000 */
[----:B------:R-:W-:Y:S01]  /*b8f0*/  ISETP.NE.AND P4, PT, R248, -0x1, PT ;  /* 0xfffffffff800780c */ /* 0x000fe20003f85270 */
[----:B------:R-:W-:Y:S01]  /*b900*/  BSSY B0, `(.L_x_1098) ;  /* 0x0000040000007945 */ /* 0x000fe20003800000 */
[----:B-1----:R-:W-:Y:S02]  /*b910*/  LEA.HI R10, R19, R42, RZ, 0x3 ;  /* 0x0000002a130a7211 */ /* 0x002fe400078f18ff */
[----:B------:R-:W-:Y:S02]  /*b920*/  IADD3 R14, -R246, R14, RZ ;  /* 0x0000000ef60e7210 */ /* 0x000fe40007ffe1ff */
[----:B------:R-:W-:Y:S01]  /*b930*/  LOP3.LUT R8, R10, 0xfffffff8, RZ, 0xc0, !PT ;  /* 0xfffffff80a087812 */ /* 0x000fe200078ec0ff */
[----:B------:R-:W1:Y:S01]  /*b940*/  LDC.U8 R6, c[0x0][0x328] ;  /* 0x0000ca00ff067b82 */ /* 0x000e620000000000 */
[----:B------:R-:W-:-:S03]  /*b950*/  SHF.R.S32.HI R10, RZ, 0x3, R10 ;  /* 0x00000003ff0a7819 */ /* 0x000fc6000001140a */
[----:B------:R-:W-:Y:S01]  /*b960*/  IMAD.IADD R17, R42, 0x1, -R8 ;  /* 0x000000012a117824 */ /* 0x000fe200078e0a08 */
[----:B------:R-:W-:Y:S01]  /*b970*/  SHF.R.S32.HI R8, RZ, 0x1f, R21 ;  /* 0x0000001fff087819 */ /* 0x000fe20000011415 */
[C---:B------:R-:W-:Y:S01]  /*b980*/  @P4 IMAD.WIDE.U32 R2, R248.reuse, c[0x0][0x1e8], RZ ;  /* 0x00007a00f8024a25 */ /* 0x040fe200078e00ff */
[----:B------:R-:W-:Y:S02]  /*b990*/  @!P4 SHF.R.S32.HI R0, RZ, 0x1f, R18 ;  /* 0x0000001fff00c819 */ /* 0x000fe40000011412 */
[----:B------:R-:W-:Y:S01]  /*b9a0*/  SHF.R.S32.HI R11, RZ, 0x1f, R10 ;  /* 0x0000001fff0b7819 */ /* 0x000fe2000001140a */
[----:B------:R-:W-:Y:S02]  /*b9b0*/  @P4 IMAD R5, R248, c[0x0][0x1ec], R3 ;  /* 0x00007b00f8054a24 */ /* 0x000fe400078e0203 */
[----:B------:R-:W-:Y:S02]  /*b9c0*/  @!P4 IMAD R0, R0, c[0x0][0x1e0], RZ ;  /* 0x000078000000ca24 */ /* 0x000fe400078e02ff */
[----:B------:R-:W-:Y:S01]  /*b9d0*/  IMAD R8, R8, c[0x0][0x1f0], RZ ;  /* 0x00007c0008087a24 */ /* 0x000fe200078e02ff */
[----:B--2---:R-:W-:Y:S01]  /*b9e0*/  ISETP.NE.AND P2, PT, R4, RZ, PT ;  /* 0x000000ff0400720c */ /* 0x004fe20003f45270 */
[----:B------:R-:W-:-:S02]  /*b9f0*/  @!P4 IMAD R0, R18, c[0x0][0x1e4], R0 ;  /* 0x000079001200ca24 */ /* 0x000fc400078e0200 */
[----:B------:R-:W-:Y:S01]  /*ba00*/  IMAD R8, R21, c[0x0][0x1f4], R8 ;  /* 0x00007d0015087a24 */ /* 0x000fe200078e0208 */
[----:B-1----:R-:W-:-:S04]  /*ba10*/  ISETP.NE.AND P0, PT, R6, RZ, PT ;  /* 0x000000ff0600720c */ /* 0x002fc80003f05270 */
[----:B------:R-:W-:-:S05]  /*ba20*/  ISETP.EQ.AND P0, PT, R4, RZ, P0 ;  /* 0x000000ff0400720c */ /* 0x000fca0000702270 */
[----:B------:R-:W-:Y:S01]  /*ba30*/  @P2 IMAD.MOV.U32 R7, RZ, RZ, c[0x0][0x210] ;  /* 0x00008400ff072624 */ /* 0x000fe200078e00ff */
[----:B------:R-:W-:Y:S01]  /*ba40*/  @!P2 ISETP.NE.AND P3, PT, R6, RZ, PT ;  /* 0x000000ff0600a20c */ /* 0x000fe20003f65270 */
[----:B------:R-:W-:Y:S01]  /*ba50*/  @!P2 IMAD.MOV.U32 R6, RZ, RZ, c[0x0][0x214] ;  /* 0x00008500ff06a624 */ /* 0x000fe200078e00ff */
[----:B------:R-:W-:Y:S01]  /*ba60*/  ISETP.NE.OR P1, PT, R248, -0x1, !P0 ;  /* 0xfffffffff800780c */ /* 0x000fe20004725670 */
[----:B------:R-:W-:Y:S01]  /*ba70*/  @P4 IMAD.MOV.U32 R4, RZ, RZ, R2 ;  /* 0x000000ffff044224 */ /* 0x000fe200078e0002 */
[----:B------:R-:W-:Y:S01]  /*ba80*/  @P2 MOV R15, c[0x0][0x210] ;  /* 0x00008400000f2a02 */ /* 0x000fe20000000f00 */
[----:B------:R-:W-:-:S04]  /*ba90*/  @!P4 IMAD.WIDE.U32 R2, R18, c[0x0][0x1e0], RZ ;  /* 0x000078001202ca25 */ /* 0x000fc800078e00ff */
[----:B------:R-:W-:Y:S01]  /*baa0*/  @P2 IMAD R7, R7, c[0x0][0x214], RZ ;  /* 0x0000850007072a24 */ /* 0x000fe200078e02ff */
[----:B------:R-:W-:Y:S01]  /*bab0*/  @!P2 SEL R7, R6, c[0x0][0x234], !P3 ;  /* 0x00008d000607aa07 */ /* 0x000fe20005800000 */
[----:B------:R-:W-:Y:S01]  /*bac0*/  @!P4 IMAD.IADD R5, R3, 0x1, R0 ;  /* 0x000000010305c824 */ /* 0x000fe200078e0200 */
[----:B------:R-:W-:Y:S01]  /*bad0*/  @!P4 MOV R4, R2 ;  /* 0x000000020004c202 */ /* 0x000fe20000000f00 */
[----:B------:R-:W-:Y:S01]  /*bae0*/  IMAD.SHL.U32 R0, R17, 0x8, RZ ;  /* 0x0000000811007824 */ /* 0x000fe200078e00ff */
[----:B------:R-:W-:Y:S01]  /*baf0*/  @!P0 CS2R R2, SRZ ;  /* 0x0000000000028805 */ /* 0x000fe2000001ff00 */
[----:B------:R-:W-:Y:S02]  /*bb00*/  @P2 IMAD.MOV.U32 R6, RZ, RZ, 0x1 ;  /* 0x00000001ff062424 */ /* 0x000fe400078e00ff */
[----:B------:R-:W-:Y:S01]  /*bb10*/  @!P2 IMAD R6, R7, c[0x0][0x1c0], RZ ;  /* 0x000070000706aa24 */ /* 0x000fe200078e02ff */
[----:B------:R-:W-:Y:S01]  /*bb20*/  IADD3 R4, P3, R0, R4, RZ ;  /* 0x0000000400047210 */ /* 0x000fe20007f7e0ff */
[----:B------:R-:W-:Y:S01]  /*bb30*/  @!P1 IMAD R248, R18, c[0x0][0x214], RZ ;  /* 0x0000850012f89a24 */ /* 0x000fe200078e02ff */
[----:B------:R-:W-:Y:S01]  /*bb40*/  ISETP.GE.AND P1, PT, R0, c[0x0][0x220], PT ;  /* 0x0000880000007a0c */ /* 0x000fe20003f26270 */
[----:B------:R-:W-:Y:S01]  /*bb50*/  IMAD R6, R18, R6, RZ ;  /* 0x0000000612067224 */ /* 0x000fe200078e02ff */
[----:B------:R-:W-:Y:S01]  /*bb60*/  LEA.HI.X.SX32 R5, R0, R5, 0x1, P3 ;  /* 0x0000000500057211 */ /* 0x000fe200018f0eff */
[----:B------:R-:W-:Y:S01]  /*bb70*/  @!P2 IMAD.MOV.U32 R15, RZ, RZ, 0x1 ;  /* 0x00000001ff0fa424 */ /* 0x000fe200078e00ff */
[-C--:B------:R-:W-:Y:S01]  /*bb80*/  ISETP.GE.OR P3, PT, R10, R14.reuse, P1 ;  /* 0x0000000e0a00720c */ /* 0x080fe20000f66670 */
[--C-:B------:R-:W-:Y:S01]  /*bb90*/  @P0 IMAD.MOV.U32 R2, RZ, RZ, R248.reuse ;  /* 0x000000ffff020224 */ /* 0x100fe200078e00f8 */
[----:B------:R-:W-:Y:S01]  /*bba0*/  SEL R0, R6, RZ, !P0 ;  /* 0x000000ff06007207 */ /* 0x000fe20004000000 */
[----:B------:R-:W-:Y:S01]  /*bbb0*/  IMAD R6, R246, R15, RZ ;  /* 0x0000000ff6067224 */ /* 0x000fe200078e02ff */
[----:B------:R-:W-:Y:S01]  /*bbc0*/  @P0 SHF.R.S32.HI R3, RZ, 0x1f, R248 ;  /* 0x0000001fff030819 */ /* 0x000fe200000114f8 */
[----:B------:R-:W-:Y:S01]  /*bbd0*/  IMAD.WIDE.U32 R12, R21, c[0x0][0x1f0], R4 ;  /* 0x00007c00150c7a25 */ /* 0x000fe200078e0004 */
[----:B------:R-:W-:-:S02]  /*bbe0*/  ISETP.GE.AND P0, PT, R10, R14, PT ;  /* 0x0000000e0a00720c */ /* 0x000fc40003f06270 */
[----:B------:R-:W-:Y:S01]  /*bbf0*/  SHF.R.S32.HI R4, RZ, 0x1f, R6 ;  /* 0x0000001fff047819 */ /* 0x000fe20000011406 */
[----:B------:R-:W-:Y:S01]  /*bc00*/  IMAD R0, R21, R7, R0 ;  /* 0x0000000715007224 */ /* 0x000fe200078e0200 */
[----:B------:R-:W-:Y:S01]  /*bc10*/  P2R R27, PR, RZ, 0x1 ;  /* 0x00000001ff1b7803 */ /* 0x000fe20000000000 */
[----:B------:R-:W-:-:S03]  /*bc20*/  IMAD.IADD R9, R8, 0x1, R13 ;  /* 0x0000000108097824 */ /* 0x000fc600078e020d */
        /* <DEDUP_REMOVED lines=13> */
.L_x_1099:
[----:B------:R-:W-:Y:S05]  /*bd00*/  BSYNC B0 ;  /* 0x0000000000007941 */ /* 0x000fea0003800000 */
.L_x_1098:
[----:B------:R-:W-:Y:S01]  /*bd10*/  IADD3 R25, R10, 0x10, RZ ;  /* 0x000000100a197810 */ /* 0x000fe20007ffe0ff */
[----:B------:R-:W-:Y:S03]  /*bd20*/  BSSY B0, `(.L_x_1100) ;  /* 0x0000010000007945 */ /* 0x000fe60003800000 */
[CC--:B------:R-:W-:Y:S02]  /*bd30*/  ISETP.GE.OR P0, PT, R25.reuse, R14.reuse, P1 ;  /* 0x0000000e1900720c */ /* 0x0c0fe40000f06670 */
[----:B------:R-:W-:-:S04]  /*bd40*/  ISETP.GE.AND P2, PT, R25, R14, PT ;  /* 0x0000000e1900720c */ /* 0x000fc80003f46270 */
        /* <DEDUP_REMOVED lines=13> */
.L_x_1101:
[----:B------:R-:W-:Y:S05]  /*be20*/  BSYNC B0 ;  /* 0x0000000000007941 */ /* 0x000fea0003800000 */
.L_x_1100:
[----:B------:R-:W-:Y:S01]  /*be30*/  IADD3 R24, R10, 0x20, RZ ;  /* 0x000000200a187810 */ /* 0x000fe20007ffe0ff */
[----:B------:R-:W-:Y:S03]  /*be40*/  BSSY B0, `(.L_x_1102) ;  /* 0x000000f000007945 */ /* 0x000fe60003800000 */
[CC--:B------:R-:W-:Y:S02]  /*be50*/  ISETP.GE.OR P0, PT, R24.reuse, R14.reuse, P1 ;  /* 0x0000000e1800720c */ /* 0x0c0fe40000f06670 */
[----:B------:R-:W-:-:S11]  /*be60*/  ISETP.GE.AND P6, PT, R24, R14, PT ;  /* 0x0000000e1800720c */ /* 0x000fd60003fc6270 */
        /* <DEDUP_REMOVED lines=12> */
.L_x_1103:
[----:B------:R-:W-:Y:S05]  /*bf30*/  BSYNC B0 ;  /* 0x0000000000007941 */ /* 0x000fea0003800000 */
.L_x_1102:
        /* <DEDUP_REMOVED lines=16> */
.L_x_1105:
[----:B------:R-:W-:Y:S05]  /*c040*/  BSYNC B0 ;  /* 0x0000000000007941 */ /* 0x000fea0003800000 */
.L_x_1104:
        /* <DEDUP_REMOVED lines=16> */
.L_x_1107:
[----:B------:R-:W-:Y:S05]  /*c150*/  BSYNC B0 ;  /* 0x0000000000007941 */ /* 0x000fea0003800000 */
.L_x_1106:
        /* <DEDUP_REMOVED lines=16> */
.L_x_1109:
[----:B------:R-:W-:Y:S05]  /*c260*/  BSYNC B0 ;  /* 0x0000000000007941 */ /* 0x000fea0003800000 */
.L_x_1108:
        /* <DEDUP_REMOVED lines=16> */
.L_x_1111:
[----:B------:R-:W-:Y:S05]  /*c370*/  BSYNC B0 ;  /* 0x0000000000007941 */ /* 0x000fea0003800000 */
.L_x_1110:
[----:B------:R-:W-:Y:S01]  /*c380*/  IADD3 R20, R10, 0x70, RZ ;  /* 0x000000700a147810 */ /* 0x000fe20007ffe0ff */
[----:B------:R-:W-:Y:S03]  /*c390*/  BSSY B0, `(.L_x_1112) ;  /* 0x000000f000007945 */ /* 0x000fe60003800000 */
[CC--:B------:R-:W-:Y:S02]  /*c3a0*/  ISETP.GE.OR P0, PT, R20.reuse, R14.reuse, P1 ;  /* 0x0000000e1400720c */ /* 0x0c0fe40000f06670 */
[----:B------:R-:W-:-:S11]  /*c3b0*/  ISETP.GE.AND P1, PT, R20, R14, PT ;  /* 0x0000000e1400720c */ /* 0x000fd60003f26270 */
        /* <DEDUP_REMOVED lines=12> */
.L_x_1113:
[----:B------:R-:W-:Y:S05]  /*c480*/  BSYNC B0 ;  /* 0x0000000000007941 */ /* 0x000fea0003800000 */
.L_x_1112:
        /* <DEDUP_REMOVED lines=9> */
[----:B------:R-:W-:-:S05]  /*c520*/  @!P0 IMAD R0, R10, R15, RZ ;  /* 0x0000000f0a008224 */ /* 0x000fca00078e02ff */
[----:B-1----:R-:W-:Y:S01]  /*c530*/  @!P0 IADD3 R2, P1, R0, R18, RZ ;  /* 0x0000001200028210 */ /* 0x002fe20007f3e0ff */
[----:B------:R-:W-:-:S03]  /*c540*/  @!P6 IMAD.MOV.U32 R12, RZ, RZ, 0x7f800000 ;  /* 0x7f800000ff0ce424 */ /* 0x000fc600078e00ff */
[----:B------:R-:W-:Y:S02]  /*c550*/  @!P0 LEA.HI.X.SX32 R5, R0, R16, 0x1, P1 ;  /* 0x0000001000058211 */ /* 0x000fe400008f0eff */
[----:B------:R-:W-:-:S13]  /*c560*/  ISETP.NE.OR P1, PT, R17, RZ, P2 ;  /* 0x000000ff1100720c */ /* 0x000fda0001725670 */
[----:B------:R-:W-:-:S05]  /*c570*/  @!P1 IMAD R0, R25, R15, RZ ;  /* 0x0000000f19009224 */ /* 0x000fca00078e02ff */
[----:B------:R-:W-:-:S04]  /*c580*/  @!P1 IADD3 R3, P2, R0, R18, RZ ;  /* 0x0000001200039210 */ /* 0x000fc80007f5e0ff */
[----:B------:R-:W-:Y:S02]  /*c590*/  @!P1 LEA.HI.X.SX32 R0, R0, R16, 0x1, P2 ;  /* 0x0000001000009211 */ /* 0x000fe400010f0eff */
        /* <DEDUP_REMOVED lines=9> */
[----:B------:R-:W-:-:S03]  /*c630*/  @!P6 IMAD R4, R24, R15, RZ ;  /* 0x0000000f1804e224 */ /* 0x000fc600078e02ff */
[----:B------:R1:W-:Y:S01]  /*c640*/  @!P1 STG.E [R2.64], R0 ;  /* 0x0000000002009986 */ /* 0x0003e2000c101910 */
[----:B------:R-:W-:-:S04]  /*c650*/  ISETP.NE.AND P1, PT, R7, RZ, PT ;  /* 0x000000ff0700720c */ /* 0x000fc80003f25270 */
[----:B------:R-:W-:Y:S02]  /*c660*/  ISETP.NE.OR P1, PT, R17, RZ, P1 ;  /* 0x000000ff1100720c */ /* 0x000fe40000f25670 */
[----:B-1----:R-:W-:Y:S01]  /*c670*/  @!P6 IADD3 R0, P0, R4, R18, RZ ;  /* 0x000000120400e210 */ /* 0x002fe20007f1e0ff */
[----:B------:R-:W-:-:S03]  /*c680*/  @!P5 IMAD R2, R23, R15, RZ ;  /* 0x0000000f1702d224 */ /* 0x000fc600078e02ff */
[----:B------:R-:W-:Y:S02]  /*c690*/  @!P6 LEA.HI.X.SX32 R3, R4, R16, 0x1, P0 ;  /* 0x000000100403e211 */ /* 0x000fe400000f0eff */
[----:B------:R-:W-:-:S04]  /*c6a0*/  @!P6 LEA R10, P0, R0, c[0x0][0x200], 0x2 ;  /* 0x00008000000aea11 */ /* 0x000fc800078010ff */
[----:B------:R-:W-:Y:S02]  /*c6b0*/  @!P6 LEA.HI.X R11, R0, c[0x0][0x204], R3, 0x2, P0 ;  /* 0x00008100000bea11 */ /* 0x000fe400000f1403 */
[----:B------:R-:W-:-:S03]  /*c6c0*/  @!P5 IADD3 R0, P0, R2, R18, RZ ;  /* 0x000000120200d210 */ /* 0x000fc60007f1e0ff */
[----:B------:R1:W-:Y:S01]  /*c6d0*/  @!P6 STG.E [R10.64], R12 ;  /* 0x0000000c0a00e986 */ /* 0x0003e2000c101910 */
[----:B------:R-:W-:Y:S01]  /*c6e0*/  @!P5 LEA.HI.X.SX32 R3, R2, R16, 0x1, P0 ;  /* 0x000000100203d211 */ /* 0x000fe200000f0eff */
[----:B------:R-:W-:Y:S01]  /*c6f0*/  @!P4 IMAD R2, R22, R15, RZ ;  /* 0x0000000f1602c224 */ /* 0x000fe200078e02ff */
[----:B------:R-:W-:-:S04]  /*c700*/  @!P5 LEA R8, P0, R0, c[0x0][0x200], 0x2 ;  /* 0x000080000008da11 */ /* 0x000fc800078010ff */
[----:B------:R-:W-:Y:S01]  /*c710*/  @!P5 LEA.HI.X R9, R0, c[0x0][0x204], R3, 0x2, P0 ;  /* 0x000081000009da11 */ /* 0x000fe200000f1403 */
[----:B------:R-:W-:Y:S01]  /*c720*/  @!P3 IMAD R3, R21, R15, RZ ;  /* 0x0000000f1503b224 */ /* 0x000fe200078e02ff */
[----:B------:R-:W-:-:S04]  /*c730*/  @!P4 IADD3 R0, P0, R2, R18, RZ ;  /* 0x000000120200c210 */ /* 0x000fc80007f1e0ff */
[----:B------:R-:W-:Y:S02]  /*c740*/  @!P4 LEA.HI.X.SX32 R2, R2, R16, 0x1, P0 ;  /* 0x000000100202c211 */ /* 0x000fe400000f0eff */
[----:B------:R-:W-:-:S04]  /*c750*/  @!P4 LEA R6, P0, R0, c[0x0][0x200], 0x2 ;  /* 0x000080000006ca11 */ /* 0x000fc800078010ff */
[----:B------:R-:W-:Y:S01]  /*c760*/  @!P4 LEA.HI.X R7, R0, c[0x0][0x204], R2, 0x2, P0 ;  /* 0x000081000007ca11 */ /* 0x000fe200000f1402 */
[----:B------:R-:W-:Y:S01]  /*c770*/  @!P2 IMAD R2, R19, R15, RZ ;  /* 0x0000000f1302a224 */ /* 0x000fe200078e02ff */
[----:B------:R-:W-:-:S04]  /*c780*/  @!P3 IADD3 R0, P0, R3, R18, RZ ;  /* 0x000000120300b210 */ /* 0x000fc80007f1e0ff */
[----:B------:R-:W-:Y:S02]  /*c790*/  @!P3 LEA.HI.X.SX32 R3, R3, R16, 0x1, P0 ;  /* 0x000000100303b211 */ /* 0x000fe400000f0eff */
[----:B------:R-:W-:Y:S01]  /*c7a0*/  @!P3 LEA R4, P0, R0, c[0x0][0x200], 0x2 ;  /* 0x000080000004ba11 */ /* 0x000fe200078010ff */
[----:B-1----:R-:W-:-:S03]  /*c7b0*/  @!P4 IMAD.MOV.U32 R10, RZ, RZ, 0x7f800000 ;  /* 0x7f800000ff0ac424 */ /* 0x002fc600078e00ff */
        /* <DEDUP_REMOVED lines=13> */
[----:B--2---:R-:W-:-:S05]  /*c890*/  IMAD R0, R20, R15, RZ ;  /* 0x0000000f14007224 */ /* 0x004fca00078e02ff */
[----:B------:R-:W-:-:S04]  /*c8a0*/  IADD3 R3, P0, R0, R18, RZ ;  /* 0x0000001200037210 */ /* 0x000fc80007f1e0ff */
[----:B------:R-:W-:Y:S02]  /*c8b0*/  LEA.HI.X.SX32 R0, R0, R16, 0x1, P0 ;  /* 0x0000001000007211 */ /* 0x000fe400000f0eff */
[----:B------:R-:W-:-:S04]  /*c8c0*/  LEA R2, P0, R3, c[0x0][0x200], 0x2 ;  /* 0x0000800003027a11 */ /* 0x000fc800078010ff */
[----:B------:R-:W-:Y:S01]  /*c8d0*/  LEA.HI.X R3, R3, c[0x0][0x204], R0, 0x2, P0 ;  /* 0x0000810003037a11 */ /* 0x000fe200000f1400 */
[----:B------:R-:W-:-:S05]  /*c8e0*/  IMAD.MOV.U32 R0, RZ, RZ, 0x7f800000 ;  /* 0x7f800000ff007424 */ /* 0x000fca00078e00ff */
[----:B------:R-:W-:Y:S01]  /*c8f0*/  STG.E [R2.64], R0 ;  /* 0x0000000002007986 */ /* 0x000fe2000c101910 */
[----:B------:R-:W-:Y:S05]  /*c900*/  EXIT ;  /* 0x000000000000794d */ /* 0x000fea0003800000 */
.L_x_1114:
        /* <DEDUP_REMOVED lines=15> */
.L_x_2128:


//--------------------- .text._ZN5flash16flash_fwd_kernelI23Flash_fwd_kernel_traitsILi64ELi128ELi64ELi4ELb0ELb0EN7cutlass10bfloat16_tE19Flash_kernel_traitsILi64ELi128ELi64ELi4ES3_EELb1ELb0ELb1ELb0ELb0ELb0ELb0ELb0EEEvNS_16Flash_fwd_paramsE --------------------------
	.section	.text._ZN5flash16flash_fwd_kernelI23Flash_fwd_kernel_traitsILi64ELi128ELi64ELi4ELb0ELb0EN7cutlass10bfloat16_tE19Flash_kernel_traitsILi64ELi128ELi64ELi4ES3_EELb1ELb0ELb1ELb0ELb0ELb0ELb0ELb0EEEvNS_16Flash_fwd_paramsE,"ax",@progbits
	.sectioninfo	@"SHI_REGISTERS=255"
	.align	128
        .global         _ZN5flash16flash_fwd_kernelI23Flash_fwd_kernel_traitsILi64ELi128ELi64ELi4ELb0ELb0EN7cutlass10bfloat16_tE19Flash_kernel_traitsILi64ELi128ELi64ELi4ES3_EELb1ELb0ELb1ELb0ELb0ELb0ELb0ELb0EEEvNS_16Flash_fwd_paramsE
        .type           _ZN5flash16flash_fwd_kernelI23Flash_fwd_kernel_traitsILi64ELi128ELi64ELi4ELb0ELb0EN7cutlass10bfloat16_tE19Flash_kernel_traitsILi64ELi128ELi64ELi4ES3_EELb1ELb0ELb1ELb0ELb0ELb0ELb0ELb0EEEvNS_16Flash_fwd_paramsE,@function
        .size           _ZN5flash16flash_fwd_kernelI23Flash_fwd_kernel_traitsILi64ELi128ELi64ELi4ELb0ELb0EN7cutlass10bfloat16_tE19Flash_kernel_traitsILi64ELi128ELi64ELi4ES3_EELb1ELb0ELb1ELb0ELb0ELb0ELb0ELb0EEEvNS_16Flash_fwd_paramsE,(.L_x_2129 - _ZN5flash16flash_fwd_kernelI23Flash_fwd_kernel_traitsILi64ELi128ELi64ELi4ELb0ELb0EN7cutlass10bfloat16_tE19Flash_kernel_traitsILi64ELi128ELi64ELi4ES3_EELb1ELb0ELb1ELb0ELb0ELb0ELb0ELb0EEEvNS_16Flash_fwd_paramsE)
        .other          _ZN5flash16flash_fwd_kernelI23Flash_fwd_kernel_traitsILi64ELi128ELi64ELi4ELb0ELb0EN7cutlass10bfloat16_tE19Flash_kernel_traitsILi64ELi128ELi64ELi4ES3_EELb1ELb0ELb1ELb0ELb0ELb0ELb0ELb0EEEvNS_16Flash_fwd_paramsE,@"STO_CUDA_ENTRY STV_DEFAULT"
_ZN5flash16flash_fwd_kernelI23Flash_fwd_kernel_traitsILi64ELi128ELi64ELi4ELb0ELb0EN7cutlass10bfloat16_tE19Flash_kernel_traitsILi64ELi128ELi64ELi4ES3_EELb1ELb0ELb1ELb0ELb0ELb0ELb0ELb0EEEvNS_16Flash_fwd_paramsE:
.text._ZN5flash16flash_fwd_kernelI23Flash_fwd_kernel_traitsILi64ELi128ELi64ELi4ELb0ELb0EN7cutlass10bfloat16_tE19Flash_kernel_traitsILi64ELi128ELi64ELi4ES3_EELb1ELb0ELb1ELb0ELb0ELb0ELb0ELb0EEEvNS_16Flash_fwd_paramsE:
        /* <DEDUP_REMOVED lines=38> */
[----:B------:R1:W-:Y:S02]  /*0260*/  @!P0 STG.E.64 [R8.64], R2 ;  /* 0x0000000208008986 */ /* 0x0003e4000c101b16 */
[----:B-1----:R-:W-:-:S02]  /*0270*/  @!P0 IMAD.MOV.U32 R2, RZ, RZ, R6 ;  /* 0x000000ffff028224 */ /* 0x002fc400078e0006 */
[----:B------:R-:W-:-:S05]  /*0280*/  @!P0 IMAD.MOV.U32 R3, RZ, RZ, R7 ;  /* 0x000000ffff038224 */ /* 0x000fca00078e0007 */
[----:B------:R1:W-:Y:S01]  /*0290*/  @!P0 STG.E.64 [R8.64+0x8], R2 ;  /* 0x0000080208008986 */ /* 0x0003e2000c101b16 */
[----:B------:R-:W-:Y:S02]  /*02a0*/  SHF.R.S32.HI R22, RZ, 0x1f, R23 ;  /* 0x0000001fff167819 */ /* 0x000fe40000011417 */
[----:B------:R-:W-:Y:S01]  /*02b0*/  ISETP.EQ.OR.EX P0, PT, RZ, c[0x0][0x24c], !P4, P2 ;  /* 0x00009300ff007a0c */ /* 0x000fe20006702720 */
[----:B------:R2:W3:Y:S04]  /*02c0*/  @P3 LDG.E R30, [R4.64] ;  /* 0x00000016041e3981 */ /* 0x0004e8000c1e1900 */
[----:B--2---:R-:W2:Y:S01]  /*02d0*/  @P3 LDG.E R4, [R4.64+0x4] ;  /* 0x0000041604043981 */ /* 0x004ea2000c1e1900 */
[----:B-1----:R-:W-:Y:S02]  /*02e0*/  IMAD.MOV.U32 R8, RZ, RZ, RZ ;  /* 0x000000ffff087224 */ /* 0x002fe400078e00ff */
[----:B------:R-:W-:Y:S01]  /*02f0*/  @P1 IMAD.WIDE R2, R12, R24, c[0x0][0x250] ;  /* 0x000094000c021625 */ /* 0x000fe200078e0218 */
[----:B------:R-:W-:-:S03]  /*0300*/  LEA.HI R17, R22, R23, RZ, 0x5 ;  /* 0x0000001716117211 */ /* 0x000fc600078f28ff */
[C---:B------:R-:W-:Y:S01]  /*0310*/  IMAD R0, R12.reuse, c[0x0][0x1c0], R18 ;  /* 0x000070000c007a24 */ /* 0x040fe200078e0212 */
[----:B------:R1:W5:Y:S01]  /*0320*/  @P1 LDG.E R8, [R2.64] ;  /* 0x0000001602081981 */ /* 0x000362000c1e1900 */
[----:B------:R-:W-:Y:S02]  /*0330*/  IMAD.MOV.U32 R9, RZ, RZ, -0x1 ;  /* 0xffffffffff097424 */ /* 0x000fe400078e00ff */
[----:B------:R-:W-:Y:S01]  /*0340*/  IMAD.WIDE R10, R12, R24, c[0x0][0x248] ;  /* 0x000092000c0a7625 */ /* 0x000fe200078e0218 */
[----:B------:R-:W-:-:S04]  /*0350*/  SHF.L.U32 R0, R0, 0x5, RZ ;  /* 0x0000000500007819 */ /* 0x000fc800000006ff */
[----:B------:R4:W5:Y:S01]  /*0360*/  @!P0 LDG.E R9, [R10.64] ;  /* 0x000000160a098981 */ /* 0x000962000c1e1900 */
[----:B------:R-:W-:Y:S02]  /*0370*/  ISETP.NE.U32.AND P2, PT, RZ, c[0x0][0x248], PT ;  /* 0x00009200ff007a0c */ /* 0x000fe40003f45070 */
[----:B-1----:R-:W-:-:S05]  /*0380*/  LOP3.LUT R2, R17, 0xffffffe0, RZ, 0xc0, !PT ;  /* 0xffffffe011027812 */ /* 0x002fca00078ec0ff */
[----:B------:R-:W-:-:S05]  /*0390*/  IMAD.IADD R20, R23, 0x1, -R2 ;  /* 0x0000000117147824 */ /* 0x000fca00078e0a02 */
[----:B------:R-:W-:Y:S02]  /*03a0*/  IADD3 R245, P1, P0, R0, R6, R20 ;  /* 0x0000000600f57210 */ /* 0x000fe4000783e014 */
[----:B------:R-:W-:Y:S02]  /*03b0*/  ISETP.NE.AND.EX P2, PT, RZ, c[0x0][0x24c], PT, P2 ;  /* 0x00009300ff007a0c */ /* 0x000fe40003f45320 */
[----:B------:R-:W-:Y:S02]  /*03c0*/  SHF.R.S32.HI R0, RZ, 0x1f, R0 ;  /* 0x0000001fff007819 */ /* 0x000fe40000011400 */
[----:B------:R-:W-:-:S04]  /*03d0*/  SHF.R.S32.HI R2, RZ, 0x1f, R20 ;  /* 0x0000001fff027819 */ /* 0x000fc80000011414 */
[----:B------:R-:W-:Y:S01]  /*03e0*/  IADD3.X R250, R0, R7, R2, P1, P0 ;  /* 0x0000000700fa7210 */ /* 0x000fe20000fe0402 */
[----:B---3--:R4:W-:Y:S04]  /*03f0*/  STL [R1+0x58], R30 ;  /* 0x0000581e01007387 */ /* 0x0089e80000100800 */
[----:B------:R4:W-:Y:S01]  /*0400*/  STL [R1+0x18], R245 ;  /* 0x000018f501007387 */ /* 0x0009e20000100800 */
[----:B--2---:R-:W-:Y:S02]  /*0410*/  @P3 IMAD.IADD R16, R4, 0x1, -R30 ;  /* 0x0000000104103824 */ /* 0x004fe400078e0a1e */
[----:B------:R-:W-:Y:S01]  /*0420*/  @!P3 IMAD.MOV.U32 R16, RZ, RZ, c[0x0][0x214] ;  /* 0x00008500ff10b624 */ /* 0x000fe200078e00ff */
[----:B------:R-:W-:Y:S05]  /*0430*/  @!P2 BRA `(.L_x_1115) ;  /* 0x000000400000a947 */ /* 0x000fea0003800000 */
[----:B------:R-:W2:Y:S02]  /*0440*/  @P4 LDG.E R0, [R10.64+0x4] ;  /* 0x000004160a004981 */ /* 0x000ea4000c1e1900 */
[----:B--2--5:R-:W-:-:S06]  /*0450*/  @P4 IADD3 R0, R0, -R9, RZ ;  /* 0x8000000900004210 */ /* 0x024fcc0007ffe0ff */
[----:B------:R1:W5:Y:S01]  /*0460*/  @!P4 LDG.E R0, [R10.64] ;  /* 0x000000160a00c981 */ /* 0x000362000c1e1900 */
[----:B------:R-:W-:Y:S05]  /*0470*/  BRA `(.L_x_1116) ;  /* 0x0000001000007947 */ /* 0x000fea0003800000 */
.L_x_1115:
[----:B------:R-:W-:Y:S02]  /*0480*/  MOV R0, c[0x0][0x218] ;  /* 0x0000860000007a02 */ /* 0x000fe40000000f00 */
.L_x_1116:
[----:B------:R-:W-:-:S04]  /*0490*/  ISETP.NE.U32.AND P0, PT, RZ, c[0x0][0x258], PT ;  /* 0x00009600ff007a0c */ /* 0x000fc80003f05070 */
[----:B------:R-:W-:-:S13]  /*04a0*/  ISETP.NE.AND.EX P1, PT, RZ, c[0x0][0x25c], PT, P0 ;  /* 0x00009700ff007a0c */ /* 0x000fda0003f25300 */
[----:B------:R-:W-:-:S06]  /*04b0*/  @P1 IMAD.WIDE R2, R12, R24, c[0x0][0x258] ;  /* 0x000096000c021625 */ /* 0x000fcc00078e0218 */
[----:B------:R-:W2:Y:S01]  /*04c0*/  @P1 LDG.E R3, [R2.64] ;  /* 0x0000001602031981 */ /* 0x000ea2000c1e1900 */
[----:B------:R-:W-:Y:S01]  /*04d0*/  @!P1 ISETP.NE.U32.AND P0, PT, RZ, c[0x0][0x268], PT ;  /* 0x00009a00ff009a0c */ /* 0x000fe20003f05070 */
[----:B------:R-:W-:-:S03]  /*04e0*/  IMAD.SHL.U32 R74, R251, 0x80, RZ ;  /* 0x00000080fb4a7824 */ /* 0x000fc600078e00ff */
[----:B------:R-:W-:Y:S02]  /*04f0*/  @!P1 ISETP.NE.AND.EX P2, PT, RZ, c[0x0][0x26c], PT, P0 ;  /* 0x00009b00ff009a0c */ /* 0x000fe40003f45300 */
[----:B------:R-:W-:Y:S02]  /*0500*/  ISETP.GT.AND P0, PT, R16, R74, PT ;  /* 0x0000004a1000720c */ /* 0x000fe40003f04270 */
[----:B------:R-:W-:Y:S01]  /*0510*/  @!P1 SEL R2, RZ, c[0x0][0x21c], !P2 ;  /* 0x00008700ff029a07 */ /* 0x000fe20005000000 */
[----:B--2--5:R-:W-:-:S03]  /*0520*/  @P1 IMAD.IADD R41, R3, 0x1, -R8 ;  /* 0x0000000103291824 */ /* 0x024fc600078e0a08 */
[----:B------:R-:W-:-:S07]  /*0530*/  @!P1 IADD3 R41, R2, R0, -R8 ;  /* 0x0000000002299210 */ /* 0x000fce0007ffe808 */
[----:B------:R-:W-:Y:S05]  /*0540*/  @!P0 EXIT ;  /* 0x000000000000894d */ /* 0x000fea0003800000 */
[----:B------:R-:W-:-:S04]  /*0550*/  IADD3 R0, R41, R74, -R16 ;  /* 0x0000004a29007210 */ /* 0x000fc80007ffe810 */
[----:B------:R-:W-:-:S04]  /*0560*/  IADD3 R0, R0, -c[0x0][0x2e4], RZ ;  /* 0x8000b90000007a10 */ /* 0x000fc80007ffe0ff */
[----:B------:R-:W-:-:S04]  /*0570*/  SHF.R.S32.HI R2, RZ, 0x1f, R0 ;  /* 0x0000001fff027819 */ /* 0x000fc80000011400 */
[----:B------:R-:W-:Y:S02]  /*0580*/  LEA.HI R0, R2, R0, RZ, 0x6 ;  /* 0x0000000002007211 */ /* 0x000fe400078f30ff */
[----:B------:R-:W-:Y:S02]  /*0590*/  IADD3 R2, R41, 0x3f, RZ ;  /* 0x0000003f29027810 */ /* 0x000fe40007ffe0ff */
[----:B------:R2:W3:Y:S02]  /*05a0*/  R2UR UR18, R0 ;  /* 0x00000000001273c2 */ /* 0x0004e400000e0000 */
[----:B------:R-:W-:-:S04]  /*05b0*/  SHF.R.S32.HI R3, RZ, 0x1f, R2 ;  /* 0x0000001fff037819 */ /* 0x000fc80000011402 */
[----:B------:R-:W-:-:S04]  /*05c0*/  LEA.HI R2, R3, R2, RZ, 0x6 ;  /* 0x0000000203027211 */ /* 0x000fc800078f30ff */
[----:B------:R-:W-:Y:S02]  /*05d0*/  SHF.R.S32.HI R2, RZ, 0x6, R2 ;  /* 0x00000006ff027819 */ /* 0x000fe40000011402 */
[----:B--2---:R-:W-:Y:S01]  /*05e0*/  IADD3 R0, -R16, 0xbf, R74 ;  /* 0x000000bf10007810 */ /* 0x004fe20007ffe14a */
[----:B---3--:R-:W-:-:S03]  /*05f0*/  USHF.R.S32.HI UR18, URZ, 0x6, UR18 ;  /* 0x000000063f127899 */ /* 0x008fc60008011412 */
[----:B------:R-:W-:Y:S01]  /*0600*/  IADD3 R0, R0, c[0x0][0x2e8], R41 ;  /* 0x0000ba0000007a10 */ /* 0x000fe20007ffe029 */
[----:B------:R-:W-:-:S03]  /*0610*/  UISETP.LT.AND UP0, UPT, URZ, UR18, UPT ;  /* 0x000000123f00728c */ /* 0x000fc6000bf01270 */
[----:B------:R-:W-:Y:S01]  /*0620*/  SHF.R.S32.HI R4, RZ, 0x1f, R0 ;  /* 0x0000001fff047819 */ /* 0x000fe20000011400 */
[----:B------:R-:W-:-:S03]  /*0630*/  USEL UR18, URZ, UR18, !UP0 ;  /* 0x000000123f127287 */ /* 0x000fc6000c000000 */
[----:B------:R-:W-:-:S04]  /*0640*/  LEA.HI R0, R4, R0, RZ, 0x6 ;  /* 0x0000000004007211 */ /* 0x000fc800078f30ff */
[----:B------:R-:W-:-:S04]  /*0650*/  SHF.R.S32.HI R0, RZ, 0x6, R0 ;  /* 0x00000006ff007819 */ /* 0x000fc80000011400 */
[----:B------:R-:W-:-:S04]  /*0660*/  IMNMX R234, R2, R0, PT ;  /* 0x0000000002ea7217 */ /* 0x000fc80003800200 */
[----:B------:R-:W-:-:S13]  /*0670*/  ISETP.GT.AND P0, PT, R234, UR18, PT ;  /* 0x00000012ea007c0c */ /* 0x000fda000bf04270 */
[----:B------:R-:W-:Y:S05]  /*0680*/  @P0 BRA `(.L_x_1117) ;  /* 0x0000103000000947 */ /* 0x000fea0003800000 */
[----:B------:R-:W2:Y:S01]  /*0690*/  LDC.U8 R0, c[0x0][0x329] ;  /* 0x0000ca40ff007b82 */ /* 0x000ea20000000000 */
[----:B------:R-:W-:Y:S01]  /*06a0*/  ISETP.NE.AND P0, PT, R30, -0x1, PT ;  /* 0xffffffff1e00780c */ /* 0x000fe20003f05270 */
[----:B------:R-:W-:Y:S01]  /*06b0*/  BSSY B0, `(.L_x_1118) ;  /* 0x0000040000007945 */ /* 0x000fe20003800000 */
[----:B-1--4-:R-:W-:Y:S02]  /*06c0*/  LEA.HI R10, R22, R23, RZ, 0x3 ;  /* 0x00000017160a7211 */ /* 0x012fe400078f18ff */
[----:B------:R-:W-:Y:S02]  /*06d0*/  IADD3 R14, -R74, R16, RZ ;  /* 0x000000104a0e7210 */ /* 0x000fe40007ffe1ff */
[----:B------:R-:W-:Y:S01]  /*06e0*/  LOP3.LUT R5, R10, 0xfffffff8, RZ, 0xc0, !PT ;  /* 0xfffffff80a057812 */ /* 0x000fe200078ec0ff */
[----:B------:R-:W1:Y:S01]  /*06f0*/  LDC.U8 R6, c[0x0][0x328] ;  /* 0x0000ca00ff067b82 */ /* 0x000e620000000000 */
[----:B------:R-:W-:Y:S02]  /*0700*/  SHF.R.S32.HI R10, RZ, 0x3, R10 ;  /* 0x00000003ff0a7819 */ /* 0x000fe4000001140a */
[----:B------:R-:W-:Y:S01]  /*0710*/  SHF.R.S32.HI R11, RZ, 0x1f, R18 ;  /* 0x0000001fff0b7819 */ /* 0x000fe20000011412 */
[----:B------:R-:W-:-:S02]  /*0720*/  IMAD.IADD R19, R23, 0x1, -R5 ;  /* 0x0000000117137824 */ /* 0x000fc400078e0a05 */
[----:B------:R-:W-:-:S04]  /*0730*/  @P0 IMAD.WIDE.U32 R2, R30, c[0x0][0x1e8], RZ ;  /* 0x00007a001e020a25 */ /* 0x000fc800078e00ff */
[----:B------:R-:W-:Y:S02]  /*0740*/  @P0 IMAD R9, R30, c[0x0][0x1ec], R3 ;  /* 0x00007b001e090a24 */ /* 0x000fe400078e0203 */
[----:B------:R-:W-:Y:S02]  /*0750*/  @P0 IMAD.MOV.U32 R4, RZ, RZ, R2 ;  /* 0x000000ffff040224 */ /* 0x000fe400078e0002 */
[----:B------:R-:W-:Y:S01]  /*0760*/  @!P0 IMAD.WIDE.U32 R2, R12, c[0x0][0x1e0], RZ ;  /* 0x000078000c028a25 */ /* 0x000fe200078e00ff */
[----:B--2---:R-:W-:-:S04]  /*0770*/  ISETP.NE.AND P2, PT, R0, RZ, PT ;  /* 0x000000ff0000720c */ /* 0x004fc80003f45270 */
[----:B------:R-:W-:Y:S02]  /*0780*/  @!P0 MOV R4, R2 ;  /* 0x0000000200048202 */ /* 0x000fe40000000f00 */
[----:B-1----:R-:W-:-:S04]  /*0790*/  ISETP.NE.AND P1, PT, R6, RZ, PT ;  /* 0x000000ff0600720c */ /* 0x002fc80003f25270 */
[----:B------:R-:W-:-:S03]  /*07a0*/  ISETP.EQ.AND P1, PT, R0, RZ, P1 ;  /* 0x000000ff0000720c */ /* 0x000fc60000f22270 */
[----:B------:R-:W-:Y:S01]  /*07b0*/  @P2 IMAD.MOV.U32 R8, RZ, RZ, c[0x0][0x210] ;  /* 0x00008400ff082624 */ /* 0x000fe200078e00ff */
[----:B------:R-:W-:Y:S01]  /*07c0*/  @!P0 SHF.R.S32.HI R0, RZ, 0x1f, R12 ;  /* 0x0000001fff008819 */ /* 0x000fe2000001140c */
[----:B------:R-:W-:Y:S01]  /*07d0*/  @!P2 IMAD.MOV.U32 R5, RZ, RZ, c[0x0][0x214] ;  /* 0x00008500ff05a624 */ /* 0x000fe200078e00ff */
[----:B------:R-:W-:Y:S01]  /*07e0*/  @!P2 ISETP.NE.AND P3, PT, R6, RZ, PT ;  /* 0x000000ff0600a20c */ /* 0x000fe20003f65270 */
[----:B------:R-:W-:Y:S01]  /*07f0*/  @P2 IMAD R8, R8, c[0x0][0x214], RZ ;  /* 0x0000850008082a24 */ /* 0x000fe200078e02ff */
[----:B------:R-:W-:Y:S01]  /*0800*/  @P2 MOV R15, c[0x0][0x210] ;  /* 0x00008400000f2a02 */ /* 0x000fe20000000f00 */
[----:B------:R-:W-:Y:S01]  /*0810*/  @!P0 IMAD R0, R0, c[0x0][0x1e0], RZ ;  /* 0x0000780000008a24 */ /* 0x000fe200078e02ff */
[----:B------:R-:W-:Y:S01]  /*0820*/  @!P2 SEL R8, R5, c[0x0][0x234], !P3 ;  /* 0x00008d000508aa07 */ /* 0x000fe20005800000 */
[----:B------:R-:W-:Y:S02]  /*0830*/  @P2 IMAD.MOV.U32 R6, RZ, RZ, 0x1 ;  /* 0x00000001ff062424 */ /* 0x000fe400078e00ff */
[----:B------:R-:W-:-:S02]  /*0840*/  @!P0 IMAD R0, R12, c[0x0][0x1e4], R0 ;  /* 0x000079000c008a24 */ /* 0x000fc400078e0200 */
[----:B------:R-:W-:Y:S02]  /*0850*/  @P1 IMAD R7, R12, c[0x0][0x214], RZ ;  /* 0x000085000c071a24 */ /* 0x000fe400078e02ff */
[----:B------:R-:W-:Y:S02]  /*0860*/  @!P0 IMAD.IADD R9, R3, 0x1, R0 ;  /* 0x0000000103098824 */ /* 0x000fe400078e0200 */
[----:B------:R-:W-:Y:S01]  /*0870*/  IMAD.SHL.U32 R0, R19, 0x8, RZ ;  /* 0x0000000813007824 */ /* 0x000fe200078e00ff */
[----:B------:R-:W-:Y:S01]  /*0880*/  @P1 SEL R7, R7, R30, !P0 ;  /* 0x0000001e07071207 */ /* 0x000fe20004000000 */
[----:B------:R-:W-:Y:S01]  /*0890*/  @!P2 IMAD R6, R8, c[0x0][0x1c0], RZ ;  /* 0x000070000806aa24 */ /* 0x000fe200078e02ff */
[----:B------:R-:W-:Y:S01]  /*08a0*/  @!P1 CS2R R2, SRZ ;  /* 0x0000000000029805 */ /* 0x000fe2000001ff00 */
[----:B------:R-:W-:Y:S01]  /*08b0*/  @!P2 IMAD.MOV.U32 R15, RZ, RZ, 0x1 ;  /* 0x00000001ff0fa424 */ /* 0x000fe200078e00ff */
[----:B------:R-:W-:Y:S01]  /*08c0*/  IADD3 R4, P0, R0, R4, RZ ;  /* 0x0000000400047210 */ /* 0x000fe20007f1e0ff */
[----:B------:R-:W-:Y:S01]  /*08d0*/  IMAD R6, R12, R6, RZ ;  /* 0x000000060c067224 */ /* 0x000fe200078e02ff */
[C---:B------:R-:W-:Y:S01]  /*08e0*/  ISETP.GE.AND P3, PT, R0.reuse, c[0x0][0x220], PT ;  /* 0x0000880000007a0c */ /* 0x040fe20003f66270 */
[----:B------:R-:W-:Y:S01]  /*08f0*/  @P1 IMAD.MOV.U32 R2, RZ, RZ, R7 ;  /* 0x000000ffff021224 */ /* 0x000fe200078e0007 */
[----:B------:R-:W-:Y:S01]  /*0900*/  LEA.HI.X.SX32 R5, R0, R9, 0x1, P0 ;  /* 0x0000000900057211 */ /* 0x000fe200000f0eff */
[----:B------:R-:W-:Y:S01]  /*0910*/  IMAD R9, R11, c[0x0][0x1f0], RZ ;  /* 0x00007c000b097a24 */ /* 0x000fe200078e02ff */
[----:B------:R-:W-:Y:S01]  /*0920*/  SEL R0, R6, RZ, !P1 ;  /* 0x000000ff06007207 */ /* 0x000fe20004800000 */
[----:B------:R-:W-:Y:S01]  /*0930*/  IMAD R6, R74, R15, RZ ;  /* 0x0000000f4a067224 */ /* 0x000fe200078e02ff */
[-C--:B------:R-:W-:Y:S01]  /*0940*/  ISETP.GE.OR P2, PT, R10, R14.reuse, P3 ;  /* 0x0000000e0a00720c */ /* 0x080fe20001f46670 */
[----:B------:R-:W-:Y:S01]  /*0950*/  IMAD R9, R18, c[0x0][0x1f4], R9 ;  /* 0x00007d0012097a24 */ /* 0x000fe200078e0209 */
[----:B------:R-:W-:Y:S01]  /*0960*/  ISETP.GE.AND P0, PT, R10, R14, PT ;  /* 0x0000000e0a00720c */ /* 0x000fe20003f06270 */
[C---:B------:R-:W-:Y:S01]  /*0970*/  IMAD R0, R18.reuse, R8, R0 ;  /* 0x0000000812007224 */ /* 0x040fe200078e0200 */
[----:B------:R-:W-:Y:S01]  /*0980*/  @P1 SHF.R.S32.HI R3, RZ, 0x1f, R7 ;  /* 0x0000001fff031819 */ /* 0x000fe20000011407 */
[----:B------:R-:W-:Y:S01]  /*0990*/  IMAD.WIDE.U32 R12, R18, c[0x0][0x1f0], R4 ;  /* 0x00007c00120c7a25 */ /* 0x000fe200078e0004 */
[----:B------:R-:W-:-:S02]  /*09a0*/  P2R R29, PR, RZ, 0x1 ;  /* 0x00000001ff1d7803 */ /* 0x000fc40000000000 */
[----:B------:R-:W-:Y:S01]  /*09b0*/  SHF.R.S32.HI R11, RZ, 0x1f, R10 ;  /* 0x0000001fff0b7819 */ /* 0x000fe2000001140a */
[----:B------:R-:W-:Y:S01]  /*09c0*/  IMAD.IADD R9, R13, 0x1, R9 ;  /* 0x000000010d097824 */ /* 0x000fe200078e0209 */
[----:B------:R-:W-:Y:S02]  /*09d0*/  IADD3 R18, P1, P0, R6, R2, R0 ;  /* 0x0000000206127210 */ /* 0x000fe4000783e000 */
[----:B------:R-:W-:Y:S01]  /*09e0*/  SHF.R.S32.HI R4, RZ, 0x1f, R6 ;  /* 0x0000001fff047819 */ /* 0x000fe20000011406 */
        /* <DEDUP_REMOVED lines=12> */
.L_x_1119:
[----:B------:R-:W-:Y:S05]  /*0ab0*/  BSYNC B0 ;  /* 0x0000000000007941 */ /* 0x000fea0003800000 */
.L_x_1118:
        /* <DEDUP_REMOVED lines=16> */
.L_x_1121:
[----:B------:R-:W-:Y:S05]  /*0bc0*/  BSYNC B0 ;  /* 0x0000000000007941 */ /* 0x000fea0003800000 */
.L_x_1120:
        /* <DEDUP_REMOVED lines=16> */
.L_x_1123:
[----:B------:R-:W-:Y:S05]  /*0cd0*/  BSYNC B0 ;  /* 0x0000000000007941 */ /* 0x000fea0003800000 */
.L_x_1122:
        /* <DEDUP_REMOVED lines=17> */
.L_x_1125:
[----:B------:R-:W-:Y:S05]  /*0df0*/  BSYNC B0 ;  /* 0x0000000000007941 */ /* 0x000fea0003800000 */
.L_x_1124:
        /* <DEDUP_REMOVED lines=17> */
.L_x_1127:
[----:B------:R-:W-:Y:S05]  /*0f10*/  BSYNC B0 ;  /* 0x0000000000007941 */ /* 0x000fea0003800000 */
.L_x_1126:
        /* <DEDUP_REMOVED lines=17> */
.L_x_1129:
[----:B------:R-:W-:Y:S05]  /*1030*/  BSYNC B0 ;  /* 0x0000000000007941 */ /* 0x000fea0003800000 */
.L_x_1128:
        /* <DEDUP_REMOVED lines=16> */
.L_x_1131:
[----:B------:R-:W-:Y:S05]  /*1140*/  BSYNC B0 ;  /* 0x0000000000007941 */ /* 0x000fea0003800000 */
.L_x_1130:
        /* <DEDUP_REMOVED lines=16> */
.L_x_1133:
[----:B------:R-:W-:Y:S05]  /*1250*/  BSYNC B0 ;  /* 0x0000000000007941 */ /* 0x000fea0003800000 */
.L_x_1132:
[----:B------:R-:W-:Y:S02]  /*1260*/  ISETP.NE.AND P0, PT, R29, RZ, PT ;  /* 0x000000ff1d00720c */ /* 0x000fe40003f05270 */
[C---:B------:R-:W-:Y:S02]  /*1270*/  ISETP.NE.OR P4, PT, R19.reuse, RZ, P4 ;  /* 0x000000ff1300720c */ /* 0x040fe40002785670 */
[----:B------:R-:W-:Y:S02]  /*1280*/  ISETP.NE.OR P1, PT, R19, RZ, P0 ;  /* 0x000000ff1300720c */ /* 0x000fe40000725670 */
[----:B------:R-:W-:-:S04]  /*1290*/  ISETP.NE.AND P3, PT, R28, RZ, PT ;  /* 0x000000ff1c00720c */ /* 0x000fc80003f65270 */
[----:B------:R-:W-:-:S05]  /*12a0*/  ISETP.NE.OR P3, PT, R19, RZ, P3 ;  /* 0x000000ff1300720c */ /* 0x000fca0001f65670 */
[----:B------:R-:W-:Y:S02]  /*12b0*/  @!P4 IMAD.MOV.U32 R12, RZ, RZ, 0x7f800000 ;  /* 0x7f800000ff0cc424 */ /* 0x000fe400078e00ff */
[----:B------:R-:W-:-:S05]  /*12c0*/  @!P1 IMAD R0, R10, R15, RZ ;  /* 0x0000000f0a009224 */ /* 0x000fca00078e02ff */
[----:B-1----:R-:W-:-:S04]  /*12d0*/  @!P1 IADD3 R2, P0, R0, R18, RZ ;  /* 0x0000001200029210 */ /* 0x002fc80007f1e0ff */
        /* <DEDUP_REMOVED lines=16> */
[----:B------:R-:W-:-:S03]  /*13e0*/  @!P4 IMAD R4, R24, R15, RZ ;  /* 0x0000000f1804c224 */ /* 0x000fc600078e02ff */
[----:B------:R1:W-:Y:S02]  /*13f0*/  @!P0 STG.E [R2.64], R0 ;  /* 0x0000000002008986 */ /* 0x0003e4000c101916 */
        /* <DEDUP_REMOVED lines=12> */
[----:B------:R-:W-:Y:S02]  /*14c0*/  ISETP.NE.OR P0, PT, R19, RZ, P5 ;  /* 0x000000ff1300720c */ /* 0x000fe40002f05670 */
[----:B------:R-:W-:-:S04]  /*14d0*/  @!P2 IADD3 R0, P5, R2, R18, RZ ;  /* 0x000000120200a210 */ /* 0x000fc80007fbe0ff */
[----:B------:R-:W-:Y:S02]  /*14e0*/  @!P2 LEA.HI.X.SX32 R2, R2, R16, 0x1, P5 ;  /* 0x000000100202a211 */ /* 0x000fe400028f0eff */
[----:B------:R-:W-:-:S04]  /*14f0*/  @!P2 LEA R6, P5, R0, c[0x0][0x200], 0x2 ;  /* 0x000080000006aa11 */ /* 0x000fc800078a10ff */
[----:B------:R-:W-:Y:S01]  /*1500*/  @!P2 LEA.HI.X R7, R0, c[0x0][0x204], R2, 0x2, P5 ;  /* 0x000081000007aa11 */ /* 0x000fe200028f1402 */
[----:B------:R-:W-:Y:S01]  /*1510*/  @!P0 IMAD R2, R17, R15, RZ ;  /* 0x0000000f11028224 */ /* 0x000fe200078e02ff */
[----:B------:R-:W-:-:S04]  /*1520*/  @!P1 IADD3 R0, P5, R3, R18, RZ ;  /* 0x0000001203009210 */ /* 0x000fc80007fbe0ff */
[----:B------:R-:W-:Y:S01]  /*1530*/  @!P1 LEA.HI.X.SX32 R3, R3, R16, 0x1, P5 ;  /* 0x0000001003039211 */ /* 0x000fe200028f0eff */
[----:B-1----:R-:W-:Y:S01]  /*1540*/  @!P2 IMAD.MOV.U32 R10, RZ, RZ, 0x7f800000 ;  /* 0x7f800000ff0aa424 */ /* 0x002fe200078e00ff */
        /* <DEDUP_REMOVED lines=23> */
.L_x_1117:
        /* <DEDUP_REMOVED lines=8> */
[----:B-1--4-:R-:W-:Y:S02]  /*1740*/  @P1 IMAD R11, R30, c[0x0][0x194], R3 ;  /* 0x000065001e0b1a24 */ /* 0x012fe400078e0203 */
        /* <DEDUP_REMOVED lines=19> */
.L_x_1134:
[----:B--2---:R-:W-:Y:S02]  /*1880*/  IABS R4, c[0x0][0x1c8] ;  /* 0x0000720000047a13 */ /* 0x004fe40000000000 */
[----:B------:R-:W-:Y:S02]  /*1890*/  IABS R5, R18 ;  /* 0x0000001200057213 */ /* 0x000fe40000000000 */
[----:B------:R-:W1:Y:S01]  /*18a0*/  I2F.RP R2, R4 ;  /* 0x0000000400027306 */ /* 0x000e620000209400 */
[----:B------:R-:W-:-:S07]  /*18b0*/  SHF.R.S32.HI R6, RZ, 0x1f, R18 ;  /* 0x0000001fff067819 */ /* 0x000fce0000011412 */
[----:B-1----:R-:W1:Y:S02]  /*18c0*/  MUFU.RCP R2, R2 ;  /* 0x0000000200027308 */ /* 0x002e640000001000 */
[----:B-1----:R-:W-:-:S06]  /*18d0*/  IADD3 R2, R2, 0xffffffe, RZ ;  /* 0x0ffffffe02027810 */ /* 0x002fcc0007ffe0ff */
        /* <DEDUP_REMOVED lines=36> */
.L_x_1135:
[-C--:B------:R-:W-:Y:S01]  /*1b20*/  LEA.HI R0, R22, R23.reuse, RZ, 0x3 ;  /* 0x0000001716007211 */ /* 0x080fe200078f18ff */
        /* <DEDUP_REMOVED lines=11> */
[----:B------:R-:W-:Y:S01]  /*1be0*/  IMAD R6, R18, c[0x0][0x1ac], R6 ;  /* 0x00006b0012067a24 */ /* 0x000fe200078e0206 */
[----:B------:R-:W-:Y:S01]  /*1bf0*/  LOP3.LUT R2, R2, 0x1c0, RZ, 0xc0, !PT ;  /* 0x000001c002027812 */ /* 0x000fe200078ec0ff */
[----:B------:R-:W-:-:S03]  /*1c00*/  IMAD.SHL.U32 R182, R36, 0x8, RZ ;  /* 0x0000000824b67824 */ /* 0x000fc600078e00ff */
[----:B------:R-:W-:Y:S02]  /*1c10*/  SHF.R.U32.HI R3, RZ, 0x3, R2 ;  /* 0x00000003ff037819 */ /* 0x000fe40000011602 */
[--C-:B------:R-:W-:Y:S02]  /*1c20*/  LOP3.LUT R0, R2, 0x38, R182.reuse, 0xf8, !PT ;  /* 0x0000003802007812 */ /* 0x100fe400078ef8b6 */
[----:B------:R-:W-:Y:S02]  /*1c30*/  IADD3 R2, P0, R182, R7, RZ ;  /* 0x00000007b6027210 */ /* 0x000fe40007f1e0ff */
[----:B------:R-:W-:Y:S02]  /*1c40*/  SHF.R.S32.HI R183, RZ, 0x1f, R182 ;  /* 0x0000001fffb77819 */ /* 0x000fe400000114b6 */
[----:B------:R-:W-:-:S03]  /*1c50*/  LOP3.LUT R0, R0, R3, RZ, 0x3c, !PT ;  /* 0x0000000300007212 */ /* 0x000fc600078e3cff */
[----:B------:R-:W-:Y:S01]  /*1c60*/  IMAD.X R3, R183, 0x1, R11, P0 ;  /* 0x00000001b7037824 */ /* 0x000fe200000e060b */
[----:B------:R-:W-:Y:S01]  /*1c70*/  SHF.R.S32.HI R11, RZ, 0x1f, R10 ;  /* 0x0000001fff0b7819 */ /* 0x000fe2000001140a */
[----:B------:R1:W-:Y:S01]  /*1c80*/  STL.64 [R1+0x40], R182 ;  /* 0x000040b601007387 */ /* 0x0003e20000100a00 */
[----:B------:R-:W-:Y:S01]  /*1c90*/  ISETP.GE.AND P0, PT, R10, R25, PT ;  /* 0x000000190a00720c */ /* 0x000fe20003f06270 */
[----:B------:R-:W-:Y:S01]  /*1ca0*/  IMAD.WIDE.U32 R8, R18, c[0x0][0x1a8], R2 ;  /* 0x00006a0012087a25 */ /* 0x000fe200078e0002 */
[----:B------:R-:W-:Y:S01]  /*1cb0*/  LOP3.LUT R0, R0, 0xfffffe00, R4, 0xf8, !PT ;  /* 0xfffffe0000007812 */ /* 0x000fe200078ef804 */
[----:B------:R1:W-:Y:S02]  /*1cc0*/  STL [R1+0x2c], R25 ;  /* 0x00002c1901007387 */ /* 0x0003e40000100800 */
[----:B------:R-:W-:-:S04]  /*1cd0*/  IMAD.WIDE R28, R251, 0x80, R10 ;  /* 0x00000080fb1c7825 */ /* 0x000fc800078e020a */
[----:B------:R-:W-:Y:S01]  /*1ce0*/  IMAD.SHL.U32 R207, R0, 0x2, RZ ;  /* 0x0000000200cf7824 */ /* 0x000fe200078e00ff */
[----:B------:R1:W-:Y:S01]  /*1cf0*/  STL.64 [R1+0x38], R28 ;  /* 0x0000381c01007387 */ /* 0x0003e20000100a00 */
        /* <DEDUP_REMOVED lines=16> */
.L_x_1137:
[----:B------:R-:W-:Y:S05]  /*1e00*/  BSYNC B0 ;  /* 0x0000000000007941 */ /* 0x000fea0003800000 */
.L_x_1136:
[----:B------:R-:W-:Y:S01]  /*1e10*/  IADD3 R18, R10, 0x10, RZ ;  /* 0x000000100a127810 */ /* 0x000fe20007ffe0ff */
[----:B------:R-:W-:Y:S03]  /*1e20*/  BSSY B0, `(.L_x_1138) ;  /* 0x0000014000007945 */ /* 0x000fe60003800000 */
[----:B------:R-:W-:-:S13]  /*1e30*/  ISETP.GE.AND P0, PT, R18, R25, PT ;  /* 0x000000191200720c */ /* 0x000fda0003f06270 */
        /* <DEDUP_REMOVED lines=18> */
.L_x_1139:
[----:B------:R-:W-:Y:S05]  /*1f60*/  BSYNC B0 ;  /* 0x0000000000007941 */ /* 0x000fea0003800000 */
.L_x_1138:
        /* <DEDUP_REMOVED lines=21> */
.L_x_1141:
[----:B------:R-:W-:Y:S05]  /*20c0*/  BSYNC B0 ;  /* 0x0000000000007941 */ /* 0x000fea0003800000 */
.L_x_1140:
        /* <DEDUP_REMOVED lines=22> */
.L_x_1143:
[----:B------:R-:W-:Y:S05]  /*2230*/  BSYNC B0 ;  /* 0x0000000000007941 */ /* 0x000fea0003800000 */
.L_x_1142:
        /* <DEDUP_REMOVED lines=22> */
.L_x_1145:
[----:B------:R-:W-:Y:S05]  /*23a0*/  BSYNC B0 ;  /* 0x0000000000007941 */ /* 0x000fea0003800000 */
.L_x_1144:
        /* <DEDUP_REMOVED lines=22> */
.L_x_1147:
[----:B------:R-:W-:Y:S05]  /*2510*/  BSYNC B0 ;  /* 0x0000000000007941 */ /* 0x000fea0003800000 */
.L_x_1146:
        /* <DEDUP_REMOVED lines=22> */
.L_x_1149:
[----:B------:R-:W-:Y:S05]  /*2680*/  BSYNC B0 ;  /* 0x0000000000007941 */ /* 0x000fea0003800000 */
.L_x_1148:
[----:B-1----:R-:W-:Y:S01]  /*2690*/  IADD3 R0, R10, 0x70, RZ ;  /* 0x000000700a007810 */ /* 0x002fe20007ffe0ff */
[----:B------:R-:W-:Y:S01]  /*26a0*/  IMAD.MOV.U32 R147, RZ, RZ, c[0x0][0x198] ;  /* 0x00006600ff937624 */ /* 0x000fe200078e00ff */
[----:B------:R-:W-:Y:S02]  /*26b0*/  BSSY B0, `(.L_x_1150) ;  /* 0x0000018000007945 */ /* 0x000fe40003800000 */
[----:B------:R-:W-:Y:S01]  /*26c0*/  ISETP.GE.AND P0, PT, R0, R25, PT ;  /* 0x000000190000720c */ /* 0x000fe20003f06270 */
[----:B------:R1:W-:Y:S01]  /*26d0*/  STL [R1+0x6c], R0 ;  /* 0x00006c0001007387 */ /* 0x0003e20000100800 */
[----:B------:R-:W-:Y:S02]  /*26e0*/  IMAD.MOV.U32 R25, RZ, RZ, 0x6 ;  /* 0x00000006ff197424 */ /* 0x000fe400078e00ff */
[----:B------:R-:W-:-:S03]  /*26f0*/  IMAD.SHL.U32 R156, R147, 0x40, RZ ;  /* 0x00000040939c7824 */ /* 0x000fc600078e00ff */
[----:B------:R-:W-:-:S06]  /*2700*/  SHF.L.U64.HI R146, R147, R25, c[0x0][0x19c] ;  /* 0x0000670093927619 */ /* 0x000fcc0000010219 */
        /* <DEDUP_REMOVED lines=18> */
.L_x_1151:
[----:B------:R-:W-:Y:S05]  /*2830*/  BSYNC B0 ;  /* 0x0000000000007941 */ /* 0x000fea0003800000 */
.L_x_1150:
[C---:B------:R-:W-:Y:S01]  /*2840*/  IMAD R6, R11.reuse, c[0x0][0x198], RZ ;  /* 0x000066000b067a24 */ /* 0x040fe200078e02ff */
[----:B------:R-:W-:Y:S01]  /*2850*/  IADD3 R40, R234, -0x1, RZ ;  /* 0xffffffffea287810 */ /* 0x000fe20007ffe0ff */
[----:B-1----:R-:W-:Y:S01]  /*2860*/  IMAD R0, R11, c[0x0][0x1a0], RZ ;  /* 0x000068000b007a24 */ /* 0x002fe200078e02ff */
[----:B------:R-:W-:Y:S01]  /*2870*/  BSSY B0, `(.L_x_1152) ;  /* 0x0000031000007945 */ /* 0x000fe20003800000 */
[----:B---3--:R-:W-:-:S04]  /*2880*/  IMAD.WIDE.U32 R4, R10, c[0x0][0x198], R182 ;  /* 0x000066000a047a25 */ /* 0x008fc800078e00b6 */
[----:B------:R-:W-:Y:S01]  /*2890*/  IMAD.WIDE.U32 R2, R10, c[0x0][0x1a0], R182 ;  /* 0x000068000a027a25 */ /* 0x000fe200078e00b6 */
[----:B------:R-:W-:Y:S02]  /*28a0*/  IADD3 R4, P1, R15, R4, RZ ;  /* 0x000000040f047210 */ /* 0x000fe40007f3e0ff */
[----:B------:R-:W-:Y:S01]  /*28b0*/  LEA.HI R15, R22, R23, RZ, 0x4 ;  /* 0x00000017160f7211 */ /* 0x000fe200078f20ff */
[C---:B------:R-:W-:Y:S01]  /*28c0*/  IMAD R6, R10.reuse, c[0x0][0x19c], R6 ;  /* 0x000067000a067a24 */ /* 0x040fe200078e0206 */
[----:B------:R-:W-:Y:S01]  /*28d0*/  IADD3 R2, P0, R13, R2, RZ ;  /* 0x000000020d027210 */ /* 0x000fe20007f1e0ff */
[----:B------:R-:W-:Y:S01]  /*28e0*/  IMAD R0, R10, c[0x0][0x1a4], R0 ;  /* 0x000069000a007a24 */ /* 0x000fe200078e0200 */
[----:B------:R-:W-:Y:S01]  /*28f0*/  SHF.R.S32.HI R13, RZ, 0x1f, R40 ;  /* 0x0000001fff0d7819 */ /* 0x000fe20000011428 */
[----:B------:R-:W-:Y:S01]  /*2900*/  IMAD R7, R12, c[0x0][0x1b8], RZ ;  /* 0x00006e000c077a24 */ /* 0x000fe200078e02ff */
[----:B------:R-:W-:Y:S01]  /*2910*/  IADD3.X R5, R21, R5, R6, P1, !PT ;  /* 0x0000000515057210 */ /* 0x000fe20000ffe406 */
[----:B------:R-:W-:Y:S01]  /*2920*/  IMAD R8, R40, -0x40, R41 ;  /* 0xffffffc028087824 */ /* 0x000fe200078e0229 */
[----:B------:R-:W-:Y:S01]  /*2930*/  IADD3.X R3, R19, R3, R0, P0, !PT ;  /* 0x0000000313037210 */ /* 0x000fe200007fe400 */
[----:B------:R-:W-:Y:S01]  /*2940*/  IMAD R0, R12, c[0x0][0x1b0], RZ ;  /* 0x00006c000c007a24 */ /* 0x000fe200078e02ff */
[----:B------:R-:W-:Y:S01]  /*2950*/  LOP3.LUT R6, R15, 0xfffffff0, RZ, 0xc0, !PT ;  /* 0xfffffff00f067812 */ /* 0x000fe200078ec0ff */
[----:B------:R-:W-:Y:S01]  /*2960*/  IMAD.WIDE.U32 R32, R14, c[0x0][0x1b0], R4 ;  /* 0x00006c000e207a25 */ /* 0x000fe200078e0004 */
[----:B------:R-:W-:-:S02]  /*2970*/  ISETP.GE.AND P0, PT, R10, R8, PT ;  /* 0x000000080a00720c */ /* 0x000fc40003f06270 */
[----:B------:R-:W-:Y:S01]  /*2980*/  IADD3 R6, -R6, R23, RZ ;  /* 0x0000001706067210 */ /* 0x000fe20007ffe1ff */
[C---:B------:R-:W-:Y:S01]  /*2990*/  IMAD R9, R14.reuse, c[0x0][0x1b4], R0 ;  /* 0x00006d000e097a24 */ /* 0x040fe200078e0200 */
[----:B------:R1:W-:Y:S01]  /*29a0*/  STL.64 [R1+0x50], R32 ;  /* 0x0000502001007387 */ /* 0x0003e20000100a00 */
[C---:B------:R-:W-:Y:S01]  /*29b0*/  IMAD R12, R14.reuse, c[0x0][0x1bc], R7 ;  /* 0x00006f000e0c7a24 */ /* 0x040fe200078e0207 */
[----:B------:R-:W-:Y:S01]  /*29c0*/  SHF.R.S32.HI R0, RZ, 0x1f, R6 ;  /* 0x0000001fff007819 */ /* 0x000fe20000011406 */
[----:B------:R-:W-:Y:S01]  /*29d0*/  IMAD.WIDE.U32 R28, R14, c[0x0][0x1b8], R2 ;  /* 0x00006e000e1c7a25 */ /* 0x000fe200078e0002 */
[----:B------:R-:W-:Y:S02]  /*29e0*/  IADD3 R249, R33, R9, RZ ;  /* 0x0000000921f97210 */ /* 0x000fe40007ffe0ff */
[----:B------:R-:W-:Y:S01]  /*29f0*/  LEA.HI R0, R0, R6, RZ, 0x3 ;  /* 0x0000000600007211 */ /* 0x000fe200078f18ff */
[----:B------:R-:W-:Y:S01]  /*2a00*/  IMAD.MOV.U32 R248, RZ, RZ, R32 ;  /* 0x000000fffff87224 */ /* 0x000fe200078e0020 */
[----:B------:R-:W-:Y:S01]  /*2a10*/  IADD3 R31, R29, R12, RZ ;  /* 0x0000000c1d1f7210 */ /* 0x000fe20007ffe0ff */
[----:B------:R1:W-:Y:S01]  /*2a20*/  STL.64 [R1+0x30], R28 ;  /* 0x0000301c01007387 */ /* 0x0003e20000100a00 */
[----:B------:R-:W-:Y:S01]  /*2a30*/  IMAD R7, R146, R40, RZ ;  /* 0x0000002892077224 */ /* 0x000fe200078e02ff */
[----:B------:R-:W-:Y:S01]  /*2a40*/  LOP3.LUT R5, R0, 0xfffffff8, RZ, 0xc0, !PT ;  /* 0xfffffff800057812 */ /* 0x000fe200078ec0ff */
[----:B------:R-:W-:Y:S01]  /*2a50*/  IMAD.WIDE.U32 R2, R40, R156, R248 ;  /* 0x0000009c28027225 */ /* 0x000fe200078e00f8 */
[----:B------:R1:W-:Y:S01]  /*2a60*/  STL.64 [R1+0x48], R248 ;  /* 0x000048f801007387 */ /* 0x0003e20000100a00 */
[----:B------:R-:W-:-:S02]  /*2a70*/  SHF.L.U32 R0, R0, 0x6, RZ ;  /* 0x0000000600007819 */ /* 0x000fc400000006ff */
[----:B------:R-:W-:Y:S01]  /*2a80*/  IMAD R4, R13, R156, R7 ;  /* 0x0000009c0d047224 */ /* 0x000fe200078e0207 */
[----:B------:R1:W-:Y:S01]  /*2a90*/  STL [R1+0x14], R31 ;  /* 0x0000141f01007387 */ /* 0x0003e20000100800 */
[----:B------:R-:W-:Y:S01]  /*2aa0*/  IADD3 R9, R6, -R5, RZ ;  /* 0x8000000506097210 */ /* 0x000fe20007ffe0ff */
[----:B------:R-:W-:Y:S01]  /*2ab0*/  IMAD.MOV.U32 R75, RZ, RZ, R40 ;  /* 0x000000ffff4b7224 */ /* 0x000fe200078e0028 */
[----:B------:R-:W-:Y:S02]  /*2ac0*/  LOP3.LUT R145, R0, 0xfffffe00, RZ, 0xc0, !PT ;  /* 0xfffffe0000917812 */ /* 0x000fe400078ec0ff */
[----:B------:R-:W-:Y:S01]  /*2ad0*/  IADD3 R5, R3, R4, RZ ;  /* 0x0000000403057210 */ /* 0x000fe20007ffe0ff */
        /* <DEDUP_REMOVED lines=10> */
.L_x_1153:
[----:B------:R-:W-:Y:S05]  /*2b80*/  BSYNC B0 ;  /* 0x0000000000007941 */ /* 0x000fea0003800000 */
.L_x_1152:
[C---:B------:R-:W-:Y:S01]  /*2b90*/  SHF.L.U64.HI R247, R147.reuse, R24, c[0x0][0x19c] ;  /* 0x0000670093f77619 */ /* 0x040fe20000010218 */
[----:B------:R-:W-:Y:S01]  /*2ba0*/  BSSY B0, `(.L_x_1154) ;  /* 0x0000010000007945 */ /* 0x000fe20003800000 */
[----:B------:R-:W-:Y:S01]  /*2bb0*/  ISETP.GE.AND P0, PT, R18, R8, PT ;  /* 0x000000081200720c */ /* 0x000fe20003f06270 */
[----:B------:R-:W-:Y:S02]  /*2bc0*/  IMAD.SHL.U32 R157, R147, 0x10, RZ ;  /* 0x00000010939d7824 */ /* 0x000fe400078e00ff */
[----:B------:R1:W-:Y:S10]  /*2bd0*/  STL [R1+0x64], R247 ;  /* 0x000064f701007387 */ /* 0x0003f40000100800 */
[----:B------:R-:W-:Y:S05]  /*2be0*/  @P0 BRA `(.L_x_1155) ;  /* 0x000000b000000947 */ /* 0x000fea0003800000 */
[----:B------:R-:W-:-:S13]  /*2bf0*/  ISETP.GE.AND P0, PT, R182, c[0x0][0x220], PT ;  /* 0x00008800b6007a0c */ /* 0x000fda0003f06270 */
[----:B------:R1:W-:Y:S01]  /*2c00*/  @P0 STS.128 [R207+0x4800], RZ ;  /* 0x004800ffcf000388 */ /* 0x0003e20000000c00 */
[----:B------:R-:W-:Y:S05]  /*2c10*/  @P0 BRA `(.L_x_1155) ;  /* 0x0000008000000947 */ /* 0x000fea0003800000 */
[----:B------:R-:W-:-:S05]  /*2c20*/  IADD3 R0, P0, R157, R2, RZ ;  /* 0x000000029d007210 */ /* 0x000fca0007f1e0ff */
[----:B-1----:R-:W-:Y:S01]  /*2c30*/  IMAD.X R7, R247, 0x1, R5, P0 ;  /* 0x00000001f7077824 */ /* 0x002fe200000e0605 */
[----:B------:R-:W-:-:S04]  /*2c40*/  LEA R6, P0, R0, c[0x0][0x168], 0x1 ;  /* 0x00005a0000067a11 */ /* 0x000fc800078008ff */
[----:B------:R-:W-:-:S05]  /*2c50*/  LEA.HI.X R7, R0, c[0x0][0x16c], R7, 0x1, P0 ;  /* 0x00005b0000077a11 */ /* 0x000fca00000f0c07 */
[----:B------:R-:W-:Y:S01]  /*2c60*/  @!PT LDS RZ, [RZ] ;  /* 0x00000000fffff984 */ /* 0x000fe20000000800 */
[----:B------:R-:W-:Y:S01]  /*2c70*/  @!PT LDS RZ, [RZ] ;  /* 0x00000000fffff984 */ /* 0x000fe20000000800 */
[----:B------:R-:W-:Y:S01]  /*2c80*/  @!PT LDS RZ, [RZ] ;  /* 0x00000000fffff984 */ /* 0x000fe20000000800 */
[----:B------:R1:W-:Y:S04]  /*2c90*/  LDGSTS.E.BYPASS.LTC128B.128 [R207+0x4800], [R6.64] ;  /* 0x0480000006cf7fae */ /* 0x0003e8000b901d56 */
.L_x_1155:
[----:B------:R-:W-:Y:S05]  /*2ca0*/  BSYNC B0 ;  /* 0x0000000000007941 */ /* 0x000fea0003800000 */
.L_x_1154:
[----:B------:R-:W-:Y:S01]  /*2cb0*/  ISETP.GE.AND P0, PT, R17, R8, PT ;  /* 0x000000081100720c */ /* 0x000fe20003f06270 */
[----:B------:R-:W-:-:S12]  /*2cc0*/  BSSY B0, `(.L_x_1156) ;  /* 0x000000e000007945 */ /* 0x000fd80003800000 */
[----:B------:R-:W-:Y:S05]  /*2cd0*/  @P0 BRA `(.L_x_1157) ;  /* 0x000000c000000947 */ /* 0x000fea0003800000 */
[----:B------:R-:W-:-:S13]  /*2ce0*/  ISETP.GE.AND P0, PT, R182, c[0x0][0x220], PT ;  /* 0x00008800b6007a0c */ /* 0x000fda0003f06270 */
[----:B------:R1:W-:Y:S01]  /*2cf0*/  @P0 STS.128 [R207+0x5000], RZ ;  /* 0x005000ffcf000388 */ /* 0x0003e20000000c00 */
[----:B------:R-:W-:Y:S05]  /*2d00*/  @P0 BRA `(.L_x_1157) ;  /* 0x0000009000000947 */ /* 0x000fea0003800000 */
[----:B-1----:R-:W-:Y:S01]  /*2d10*/  IMAD.MOV.U32 R7, RZ, RZ, c[0x0][0x19c] ;  /* 0x00006700ff077624 */ /* 0x002fe200078e00ff */
        /* <DEDUP_REMOVED lines=8> */
.L_x_1157:
[----:B------:R-:W-:Y:S05]  /*2da0*/  BSYNC B0 ;  /* 0x0000000000007941 */ /* 0x000fea0003800000 */
.L_x_1156:
[----:B------:R-:W-:Y:S01]  /*2db0*/  IMAD.MOV.U32 R12, RZ, RZ, c[0x0][0x1a0] ;  /* 0x00006800ff0c7624 */ /* 0x000fe200078e00ff */
[----:B------:R-:W-:Y:S01]  /*2dc0*/  ISETP.GE.AND P0, PT, R26, R8, PT ;  /* 0x000000081a00720c */ /* 0x000fe20003f06270 */
[----:B------:R-:W-:Y:S02]  /*2dd0*/  BSSY B0, `(.L_x_1158) ;  /* 0x0000013000007945 */ /* 0x000fe40003800000 */
[C---:B-1----:R-:W-:Y:S01]  /*2de0*/  IMAD.SHL.U32 R7, R12.reuse, 0x40, RZ ;  /* 0x000000400c077824 */ /* 0x042fe200078e00ff */
[----:B------:R-:W-:-:S05]  /*2df0*/  SHF.L.U64.HI R14, R12, R25, c[0x0][0x1a4] ;  /* 0x000069000c0e7619 */ /* 0x000fca0000010219 */
[----:B------:R1:W-:Y:S04]  /*2e00*/  STL [R1+0x7c], R14 ;  /* 0x00007c0e01007387 */ /* 0x0003e80000100800 */
        /* <DEDUP_REMOVED lines=15> */
.L_x_1159:
[----:B------:R-:W-:Y:S05]  /*2f00*/  BSYNC B0 ;  /* 0x0000000000007941 */ /* 0x000fea0003800000 */
.L_x_1158:
[----:B------:R-:W0:Y:S01]  /*2f10*/  LDGDEPBAR ;  /* 0x00000000000079af */ /* 0x000e220000000000 */
[----:B------:R-:W-:Y:S01]  /*2f20*/  ISETP.GE.AND P0, PT, R10, R8, PT ;  /* 0x000000080a00720c */ /* 0x000fe20003f06270 */
[----:B-1----:R-:W-:Y:S01]  /*2f30*/  IMAD.MOV.U32 R2, RZ, RZ, R30 ;  /* 0x000000ffff027224 */ /* 0x002fe200078e001e */
[----:B------:R-:W-:Y:S01]  /*2f40*/  SHF.R.S32.HI R5, RZ, 0x1f, R20 ;  /* 0x0000001fff057819 */ /* 0x000fe20000011414 */
[----:B------:R-:W-:Y:S01]  /*2f50*/  IMAD.MOV.U32 R3, RZ, RZ, R31 ;  /* 0x000000ffff037224 */ /* 0x000fe200078e001f */
[----:B------:R-:W-:Y:S01]  /*2f60*/  IADD3 R4, R41, 0x1, -R16 ;  /* 0x0000000129047810 */ /* 0x000fe20007ffe810 */
[----:B------:R-:W-:Y:S01]  /*2f70*/  IMAD.MOV.U32 R2, RZ, RZ, R28 ;  /* 0x000000ffff027224 */ /* 0x000fe200078e001c */
[----:B------:R-:W-:Y:S01]  /*2f80*/  LEA.HI R5, R5, R20, RZ, 0x2 ;  /* 0x0000001405057211 */ /* 0x000fe200078f10ff */
[----:B------:R-:W-:Y:S01]  /*2f90*/  IMAD R0, R14, R40, RZ ;  /* 0x000000280e007224 */ /* 0x000fe200078e02ff */
[----:B------:R-:W-:Y:S01]  /*2fa0*/  UIADD3 UR17, UR26, -0x4ab325aa, URZ ;  /* 0xb54cda561a117890 */ /* 0x000fe2000fffe03f */
[----:B------:R-:W-:Y:S01]  /*2fb0*/  IMAD.SHL.U32 R23, R23, 0x2, RZ ;  /* 0x0000000217177824 */ /* 0x000fe200078e00ff */
[----:B------:R-:W-:Y:S01]  /*2fc0*/  SHF.R.S32.HI R149, RZ, 0x2, R5 ;  /* 0x00000002ff957819 */ /* 0x000fe20000011405 */
[----:B------:R1:W-:Y:S01]  /*2fd0*/  STL.64 [R1+0x10], R2 ;  /* 0x0000100201007387 */ /* 0x0003e20000100a00 */
[----:B------:R-:W-:Y:S01]  /*2fe0*/  IMAD R0, R13, R7, R0 ;  /* 0x000000070d007224 */ /* 0x000fe200078e0200 */
[----:B------:R-:W-:Y:S01]  /*2ff0*/  BSSY B0, `(.L_x_1160) ;  /* 0x0000015000007945 */ /* 0x000fe20003800000 */
[----:B------:R-:W-:Y:S01]  /*3000*/  LEA R251, R251, R72, 0x3 ;  /* 0x00000048fbfb7211 */ /* 0x000fe200078e18ff */
[----:B------:R2:W-:Y:S01]  /*3010*/  STL [R1+0x60], R149 ;  /* 0x0000609501007387 */ /* 0x0005e20000100800 */
[----:B------:R-:W-:-:S02]  /*3020*/  IADD3 R43, R41, -c[0x0][0x2e4], -R16 ;  /* 0x8000b900292b7a10 */ /* 0x000fc40007ffe810 */
[----:B------:R-:W-:Y:S02]  /*3030*/  LOP3.LUT R148, R23, 0x6, RZ, 0xc0, !PT ;  /* 0x0000000617947812 */ /* 0x000fe400078ec0ff */
[----:B------:R-:W-:Y:S01]  /*3040*/  IADD3 R42, R4, c[0x0][0x2e8], RZ ;  /* 0x0000ba00042a7a10 */ /* 0x000fe20007ffe0ff */
[----:B------:R-:W-:-:S04]  /*3050*/  DEPBAR.LE SB0, 0x0 ;  /* 0x000080000000791a */ /* 0x000fc80000000000 */
[----:B------:R-:W-:Y:S01]  /*3060*/  BAR.SYNC.DEFER_BLOCKING 0x0 ;  /* 0x0000000000007b1d */ /* 0x000fe20000010000 */
[----:B-1----:R-:W-:-:S05]  /*3070*/  IMAD.WIDE.U32 R2, R40, R7, R2 ;  /* 0x0000000728027225 */ /* 0x002fca00078e0002 */
[----:B------:R-:W-:Y:S01]  /*3080*/  IADD3 R7, R3, R0, RZ ;  /* 0x0000000003077210 */ /* 0x000fe20007ffe0ff */
        /* <DEDUP_REMOVED lines=11> */
.L_x_1161:
[----:B------:R-:W-:Y:S05]  /*3140*/  BSYNC B0 ;  /* 0x0000000000007941 */ /* 0x000fea0003800000 */
.L_x_1160:
[----:B------:R-:W-:Y:S01]  /*3150*/  ISETP.GE.AND P0, PT, R18, R8, PT ;  /* 0x000000081200720c */ /* 0x000fe20003f06270 */
[----:B------:R-:W-:Y:S01]  /*3160*/  BSSY B0, `(.L_x_1162) ;  /* 0x0000011000007945 */ /* 0x000fe20003800000 */
[C---:B-1----:R-:W-:Y:S01]  /*3170*/  SHF.L.U64.HI R4, R12.reuse, R24, c[0x0][0x1a4] ;  /* 0x000069000c047619 */ /* 0x042fe20000010218 */
[----:B------:R-:W-:-:S04]  /*3180*/  IMAD.SHL.U32 R0, R12, 0x10, RZ ;  /* 0x000000100c007824 */ /* 0x000fc800078e00ff */
[----:B------:R1:W-:Y:S06]  /*3190*/  STL [R1+0x68], R4 ;  /* 0x0000680401007387 */ /* 0x0003ec0000100800 */
[----:B------:R1:W-:Y:S01]  /*31a0*/  @P0 STS.128 [R207+0x6800], RZ ;  /* 0x006800ffcf000388 */ /* 0x0003e20000000c00 */
[----:B------:R-:W-:Y:S05]  /*31b0*/  @P0 BRA `(.L_x_1163) ;  /* 0x000000b000000947 */ /* 0x000fea0003800000 */
[----:B------:R-:W-:-:S13]  /*31c0*/  ISETP.GE.AND P0, PT, R182, c[0x0][0x220], PT ;  /* 0x00008800b6007a0c */ /* 0x000fda0003f06270 */
[----:B------:R1:W-:Y:S01]  /*31d0*/  @P0 STS.128 [R207+0x6800], RZ ;  /* 0x006800ffcf000388 */ /* 0x0003e20000000c00 */
[----:B------:R-:W-:Y:S05]  /*31e0*/  @P0 BRA `(.L_x_1163) ;  /* 0x0000008000000947 */ /* 0x000fea0003800000 */
[----:B------:R-:W-:-:S05]  /*31f0*/  IADD3 R0, P0, R0, R2, RZ ;  /* 0x0000000200007210 */ /* 0x000fca0007f1e0ff */
[----:B------:R-:W-:Y:S01]  /*3200*/  IMAD.X R5, R4, 0x1, R7, P0 ;  /* 0x0000000104057824 */ /* 0x000fe200000e0607 */
[----:B-1----:R-:W-:-:S04]  /*3210*/  LEA R4, P0, R0, c[0x0][0x170], 0x1 ;  /* 0x00005c0000047a11 */ /* 0x002fc800078008ff */
[----:B------:R-:W-:-:S05]  /*3220*/  LEA.HI.X R5, R0, c[0x0][0x174], R5, 0x1, P0 ;  /* 0x00005d0000057a11 */ /* 0x000fca00000f0c05 */
[----:B------:R-:W-:Y:S01]  /*3230*/  @!PT LDS RZ, [RZ] ;  /* 0x00000000fffff984 */ /* 0x000fe20000000800 */
[----:B------:R-:W-:Y:S01]  /*3240*/  @!PT LDS RZ, [RZ] ;  /* 0x00000000fffff984 */ /* 0x000fe20000000800 */
[----:B------:R-:W-:Y:S01]  /*3250*/  @!PT LDS RZ, [RZ] ;  /* 0x00000000fffff984 */ /* 0x000fe20000000800 */
[----:B------:R1:W-:Y:S04]  /*3260*/  LDGSTS.E.BYPASS.LTC128B.128 [R207+0x6800], [R4.64] ;  /* 0x0680000004cf7fae */ /* 0x0003e8000b901d56 */
.L_x_1163:
[----:B------:R-:W-:Y:S05]  /*3270*/  BSYNC B0 ;  /* 0x0000000000007941 */ /* 0x000fea0003800000 */
.L_x_1162:
        /* <DEDUP_REMOVED lines=16> */
.L_x_1165:
[----:B------:R-:W-:Y:S05]  /*3380*/  BSYNC B0 ;  /* 0x0000000000007941 */ /* 0x000fea0003800000 */
.L_x_1164:
[----:B------:R-:W-:Y:S01]  /*3390*/  ISETP.GE.AND P0, PT, R26, R8, PT ;  /* 0x000000081a00720c */ /* 0x000fe20003f06270 */
[----:B------:R-:W-:Y:S01]  /*33a0*/  IMAD.MOV.U32 R0, RZ, RZ, 0x10 ;  /* 0x00000010ff007424 */ /* 0x000fe200078e00ff */
[----:B------:R-:W-:Y:S01]  /*33b0*/  BSSY B0, `(.L_x_1166) ;  /* 0x0000015000007945 */ /* 0x000fe20003800000 */
[----:B------:R-:W-:Y:S01]  /*33c0*/  IMAD.MOV.U32 R244, RZ, RZ, 0x20 ;  /* 0x00000020fff47424 */ /* 0x000fe200078e00ff */
[----:B------:R-:W-:-:S05]  /*33d0*/  R2P PR, R9, 0x6 ;  /* 0x0000000609007804 */ /* 0x000fca0000000000 */
[----:B------:R-:W-:Y:S02]  /*33e0*/  SEL R0, R0, 0xfffffff0, !P1 ;  /* 0xfffffff000007807 */ /* 0x000fe40004800000 */
[----:B-1----:R-:W-:Y:S02]  /*33f0*/  SEL R4, R244, 0xffffffe0, !P2 ;  /* 0xffffffe0f4047807 */ /* 0x002fe40005000000 */
[----:B------:R1:W-:Y:S01]  /*3400*/  @P0 STS.128 [R207+0x7800], RZ ;  /* 0x007800ffcf000388 */ /* 0x0003e20000000c00 */
        /* <DEDUP_REMOVED lines=15> */
.L_x_1167:
[----:B------:R-:W-:Y:S05]  /*3500*/  BSYNC B0 ;  /* 0x0000000000007941 */ /* 0x000fea0003800000 */
.L_x_1166:
[----:B------:R-:W-:Y:S01]  /*3510*/  SHF.R.S32.HI R7, RZ, 0x4, R15 ;  /* 0x00000004ff077819 */ /* 0x000fe2000001140f */
[C---:B------:R-:W-:Y:S01]  /*3520*/  IMAD.SHL.U32 R5, R36.reuse, 0x40, RZ ;  /* 0x0000004024057824 */ /* 0x040fe200078e00ff */
[----:B------:R-:W-:Y:S01]  /*3530*/  R2P PR, R36, 0x6 ;  /* 0x0000000624007804 */ /* 0x000fe20000000000 */
[----:B-1----:R-:W-:Y:S01]  /*3540*/  IMAD.SHL.U32 R3, R9, 0x40, RZ ;  /* 0x0000004009037824 */ /* 0x002fe200078e00ff */
[----:B------:R-:W-:Y:S01]  /*3550*/  LEA.HI R2, R15, R7, RZ, 0x1 ;  /* 0x000000070f027211 */ /* 0x000fe200078f08ff */
[----:B------:R-:W-:Y:S01]  /*3560*/  IMAD.SHL.U32 R10, R10, 0x8, RZ ;  /* 0x000000080a0a7824 */ /* 0x000fe200078e00ff */
[----:B------:R-:W0:Y:S01]  /*3570*/  LDGDEPBAR ;  /* 0x00000000000079af */ /* 0x000e220000000000 */
[----:B------:R-:W-:Y:S01]  /*3580*/  UIADD3 UR16, UR27, 0x646e171e, URZ ;  /* 0x646e171e1b107890 */ /* 0x000fe2000fffe03f */
        /* <DEDUP_REMOVED lines=25> */
[----:B------:R-:W-:Y:S02]  /*3720*/  LDSM.16.M88.4 R20, [R184+0x4000] ;  /* 0x00400000b814783b */ /* 0x000fe40000000200 */
[----:B------:R-:W-:Y:S01]  /*3730*/  IMAD R193, R0, 0x2, R192 ;  /* 0x0000000200c17824 */ /* 0x000fe200078e02c0 */
[C---:B------:R-:W-:Y:S01]  /*3740*/  IADD3 R198, R195.reuse, 0x800, RZ ;  /* 0x00000800c3c67810 */ /* 0x040fe20007ffe0ff */
[----:B------:R-:W5:Y:S01]  /*3750*/  LDSM.16.M88.4 R12, [R191] ;  /* 0x00000000bf0c783b */ /* 0x000f620000000200 */
[----:B------:R-:W-:Y:S01]  /*3760*/  IMAD.IADD R189, R2, 0x1, R195 ;  /* 0x0000000102bd7824 */ /* 0x000fe200078e02c3 */
[C---:B------:R-:W-:Y:S01]  /*3770*/  IADD3 R197, R195.reuse, 0x1000, RZ ;  /* 0x00001000c3c57810 */ /* 0x040fe20007ffe0ff */
[----:B------:R-:W-:Y:S01]  /*3780*/  IMAD R2, R72, 0x10, R74 ;  /* 0x0000001048027824 */ /* 0x000fe200078e024a */
[----:B------:R-:W2:Y:S01]  /*3790*/  LDSM.16.M88.4 R24, [R184+0x5800] ;  /* 0x00580000b818783b */ /* 0x000ea20000000200 */
[----:B------:R-:W-:-:S02]  /*37a0*/  IADD3 R196, R195, 0x1800, RZ ;  /* 0x00001800c3c47810 */ /* 0x000fc40007ffe0ff */
[----:B------:R-:W-:Y:S01]  /*37b0*/  IMAD.IADD R2, R149, 0x1, R2 ;  /* 0x0000000195027824 */ /* 0x000fe200078e0202 */
[----:B------:R-:W3:Y:S03]  /*37c0*/  LDSM.16.M88.4 R28, [R184+0x5000] ;  /* 0x00500000b81c783b */ /* 0x000ee60000000200 */
[----:B------:R-:W-:Y:S01]  /*37d0*/  IMAD.IADD R7, R42, 0x1, R2 ;  /* 0x000000012a077824 */ /* 0x000fe200078e0202 */
[----:B------:R-:W-:Y:S01]  /*37e0*/  LDSM.16.M88.4 R16, [R194+0x2000] ;  /* 0x00200000c210783b */ /* 0x000fe20000000200 */
[C---:B------:R-:W-:Y:S02]  /*37f0*/  IADD3 R5, R2.reuse, 0x8, RZ ;  /* 0x0000000802057810 */ /* 0x040fe40007ffe0ff */
[----:B------:R-:W-:Y:S01]  /*3800*/  IADD3 R3, R2, 0x40, RZ ;  /* 0x0000004002037810 */ /* 0x000fe20007ffe0ff */
[----:B------:R-:W4:Y:S01]  /*3810*/  LDSM.16.M88.4 R48, [R190+0x4800] ;  /* 0x00480000be30783b */ /* 0x000f220000000200 */
[----:B------:R-:W-:Y:S01]  /*3820*/  IMNMX R205, R7, R41, PT ;  /* 0x0000002907cd7217 */ /* 0x000fe20003800200 */
[----:B------:R-:W-:-:S02]  /*3830*/  IMAD.IADD R6, R42, 0x1, R5 ;  /* 0x000000012a067824 */ /* 0x000fc400078e0205 */
[----:B------:R-:W2:Y:S03]  /*3840*/  LDSM.16.M88.4 R36, [R190+0x4000] ;  /* 0x00400000be24783b */ /* 0x000ea60000000200 */
[----:B------:R-:W-:Y:S01]  /*3850*/  IMNMX R204, R6, R41, PT ;  /* 0x0000002906cc7217 */ /* 0x000fe20003800200 */
[----:B------:R-:W2:Y:S04]  /*3860*/  LDSM.16.M88.4 R52, [R190+0x5800] ;  /* 0x00580000be34783b */ /* 0x000ea80000000200 */
[----:B------:R-:W2:Y:S01]  /*3870*/  LDSM.16.M88.4 R56, [R190+0x5000] ;  /* 0x00500000be38783b */ /* 0x000ea20000000200 */
[----:B-1----:R-:W-:Y:S08]  /*3880*/  HMMA.16816.F32.BF16 R88, R8, R32, RZ ;  /* 0x000000200858723c */ /* 0x002ff000000418ff */
[-C--:B-----5:R-:W-:Y:S08]  /*3890*/  HMMA.16816.F32.BF16 R96, R12, R20.reuse, RZ ;  /* 0x000000140c60723c */ /* 0x0a0ff000000418ff */
[C---:B------:R-:W-:Y:S08]  /*38a0*/  HMMA.16816.F32.BF16 R44, R8.reuse, R20, RZ ;  /* 0x00000014082c723c */ /* 0x040ff000000418ff */
[-C--:B------:R-:W-:Y:S08]  /*38b0*/  HMMA.16816.F32.BF16 R64, R8, R22.reuse, RZ ;  /* 0x000000160840723c */ /* 0x080ff000000418ff */
[----:B------:R-:W-:Y:S01]  /*38c0*/  HMMA.16816.F32.BF16 R92, R12, R22, RZ ;  /* 0x000000160c5c723c */ /* 0x000fe200000418ff */
[----:B------:R-:W1:Y:S07]  /*38d0*/  LDSM.16.M88.4 R20, [R194] ;  /* 0x00000000c214783b */ /* 0x000e6e0000000200 */
[C---:B------:R-:W-:Y:S08]  /*38e0*/  HMMA.16816.F32.BF16 R84, R8.reuse, R34, RZ ;  /* 0x000000220854723c */ /* 0x040ff000000418ff */
[C---:B--2---:R-:W-:Y:S08]  /*38f0*/  HMMA.16816.F32.BF16 R68, R8.reuse, R24, RZ ;  /* 0x000000180844723c */ /* 0x044ff000000418ff */
[C---:B---3--:R-:W-:Y:S08]  /*3900*/  HMMA.16816.F32.BF16 R80, R8.reuse, R28, RZ ;  /* 0x0000001c0850723c */ /* 0x048ff000000418ff */
[C---:B------:R-:W-:Y:S08]  /*3910*/  HMMA.16816.F32.BF16 R76, R8.reuse, R30, RZ ;  /* 0x0000001e084c723c */ /* 0x040ff000000418ff */
[----:B------:R-:W-:Y:S08]  /*3920*/  HMMA.16816.F32.BF16 R60, R8, R26, RZ ;  /* 0x0000001a083c723c */ /* 0x000ff000000418ff */
[C---:B------:R-:W-:Y:S08]  /*3930*/  HMMA.16816.F32.BF16 R8, R12.reuse, R32, RZ ;  /* 0x000000200c08723c */ /* 0x040ff000000418ff */
[C---:B------:R-:W-:Y:S01]  /*3940*/  HMMA.16816.F32.BF16 R100, R12.reuse, R34, RZ ;  /* 0x000000220c64723c */ /* 0x040fe200000418ff */
[----:B------:R-:W-:Y:S07]  /*3950*/  LDSM.16.M88.4 R32, [R195+0x1000] ;  /* 0x00100000c320783b */ /* 0x000fee0000000200 */
[C---:B------:R-:W-:Y:S08]  /*3960*/  HMMA.16816.F32.BF16 R112, R12.reuse, R24, RZ ;  /* 0x000000180c70723c */ /* 0x040ff000000418ff */
[C---:B------:R-:W-:Y:S08]  /*3970*/  HMMA.16816.F32.BF16 R116, R12.reuse, R28, RZ ;  /* 0x0000001c0c74723c */ /* 0x040ff000000418ff */
[----:B------:R-:W-:Y:S01]  /*3980*/  HMMA.16816.F32.BF16 R124, R12, R30, RZ ;  /* 0x0000001e0c7c723c */ /* 0x000fe200000418ff */
[----:B------:R-:W-:Y:S07]  /*3990*/  LDSM.16.M88.4 R28, [R195+0x1800] ;  /* 0x00180000c31c783b */ /* 0x000fee0000000200 */
[----:B----4-:R-:W-:Y:S08]  /*39a0*/  HMMA.16816.F32.BF16 R140, R16, R48, R88 ;  /* 0x00000030108c723c */ /* 0x010ff00000041858 */
[----:B------:R-:W-:Y:S01]  /*39b0*/  HMMA.16816.F32.BF16 R12, R12, R26, RZ ;  /* 0x0000001a0c0c723c */ /* 0x000fe200000418ff */
[----:B------:R-:W-:Y:S07]  /*39c0*/  LDSM.16.M88.4 R24, [R192+0x2000] ;  /* 0x00200000c018783b */ /* 0x000fee0000000200 */
[C---:B------:R-:W-:Y:S01]  /*39d0*/  HMMA.16816.F32.BF16 R128, R16.reuse, R36, R44 ;  /* 0x000000241080723c */ /* 0x040fe2000004182c */
[----:B------:R-:W-:Y:S07]  /*39e0*/  LDSM.16.M88.4 R44, [R195] ;  /* 0x00000000c32c783b */ /* 0x000fee0000000200 */
[C---:B------:R-:W-:Y:S08]  /*39f0*/  HMMA.16816.F32.BF16 R136, R16.reuse, R38, R64 ;  /* 0x000000261088723c */ /* 0x040ff00000041840 */
[C---:B------:R-:W-:Y:S08]  /*3a00*/  HMMA.16816.F32.BF16 R132, R16.reuse, R50, R84 ;  /* 0x000000321084723c */ /* 0x040ff00000041854 */
[C---:B------:R-:W-:Y:S08]  /*3a10*/  HMMA.16816.F32.BF16 R120, R16.reuse, R52, R68 ;  /* 0x000000341078723c */ /* 0x040ff00000041844 */
[C---:B------:R-:W-:Y:S08]  /*3a20*/  HMMA.16816.F32.BF16 R108, R16.reuse, R56, R80 ;  /* 0x00000038106c723c */ /* 0x040ff00000041850 */
[C---:B------:R-:W-:Y:S08]  /*3a30*/  HMMA.16816.F32.BF16 R104, R16.reuse, R58, R76 ;  /* 0x0000003a1068723c */ /* 0x040ff0000004184c */
[----:B------:R-:W-:Y:S01]  /*3a40*/  HMMA.16816.F32.BF16 R88, R16, R54, R60 ;  /* 0x000000361058723c */ /* 0x000fe2000004183c */
[----:B------:R-:W2:Y:S07]  /*3a50*/  LDSM.16.M88.4 R16, [R192] ;  /* 0x00000000c010783b */ /* 0x000eae0000000200 */
[C---:B-1----:R-:W-:Y:S08]  /*3a60*/  HMMA.16816.F32.BF16 R84, R20.reuse, R36, R96 ;  /* 0x000000241454723c */ /* 0x042ff00000041860 */
[C---:B------:R-:W-:Y:S01]  /*3a70*/  HMMA.16816.F32.BF16 R92, R20.reuse, R38, R92 ;  /* 0x00000026145c723c */ /* 0x040fe2000004185c */
[----:B------:R-:W1:Y:S07]  /*3a80*/  LDSM.16.M88.4 R36, [R195+0x800] ;  /* 0x00080000c324783b */ /* 0x000e6e0000000200 */
[C---:B------:R-:W-:Y:S01]  /*3a90*/  HMMA.16816.F32.BF16 R80, R20.reuse, R48, R8 ;  /* 0x000000301450723c */ /* 0x040fe20000041808 */
[----:B------:R-:W-:Y:S07]  /*3aa0*/  LDSM.16.M88.4 R8, [R193+0x2000] ;  /* 0x00200000c108783b */ /* 0x000fee0000000200 */
[C---:B------:R-:W-:Y:S01]  /*3ab0*/  HMMA.16816.F32.BF16 R76, R20.reuse, R50, R100 ;  /* 0x00000032144c723c */ /* 0x040fe20000041864 */
[----:B------:R-:W-:Y:S07]  /*3ac0*/  LDSM.16.M88.4 R48, [R189] ;  /* 0x00000000bd30783b */ /* 0x000fee0000000200 */
[C---:B------:R-:W-:Y:S08]  /*3ad0*/  HMMA.16816.F32.BF16 R68, R20.reuse, R52, R112 ;  /* 0x000000341444723c */ /* 0x040ff00000041870 */
[C---:B------:R-:W-:Y:S08]  /*3ae0*/  HMMA.16816.F32.BF16 R64, R20.reuse, R56, R116 ;  /* 0x000000381440723c */ /* 0x040ff00000041874 */
[C---:B------:R-:W-:Y:S08]  /*3af0*/  HMMA.16816.F32.BF16 R60, R20.reuse, R58, R124 ;  /* 0x0000003a143c723c */ /* 0x040ff0000004187c */
[----:B------:R-:W-:Y:S01]  /*3b00*/  HMMA.16816.F32.BF16 R20, R20, R54, R12 ;  /* 0x000000361414723c */ /* 0x000fe2000004180c */
[----:B------:R-:W3:Y:S07]  /*3b10*/  LDSM.16.M88.4 R12, [R193] ;  /* 0x00000000c10c783b */ /* 0x000eee0000000200 */
[C---:B--2---:R-:W-:Y:S08]  /*3b20*/  HMMA.16816.F32.BF16 R56, R16.reuse, R44, R84 ;  /* 0x0000002c1038723c */ /* 0x044ff00000041854 */
[----:B------:R-:W-:Y:S08]  /*3b30*/  HMMA.16816.F32.BF16 R92, R16, R46, R92 ;  /* 0x0000002e105c723c */ /* 0x000ff0000004185c */
[----:B------:R-:W-:Y:S08]  /*3b40*/  HMMA.16816.F32.BF16 R52, R24, R44, R128 ;  /* 0x0000002c1834723c */ /* 0x000ff00000041880 */
[C---:B-1----:R-:W-:Y:S08]  /*3b50*/  HMMA.16816.F32.BF16 R80, R16.reuse, R36, R80 ;  /* 0x000000241050723c */ /* 0x042ff00000041850 */
[C---:B------:R-:W-:Y:S08]  /*3b60*/  HMMA.16816.F32.BF16 R76, R16.reuse, R38, R76 ;  /* 0x00000026104c723c */ /* 0x040ff0000004184c */
[C---:B------:R-:W-:Y:S08]  /*3b70*/  HMMA.16816.F32.BF16 R64, R16.reuse, R32, R64 ;  /* 0x000000201040723c */ /* 0x040ff00000041840 */
[C---:B------:R-:W-:Y:S08]  /*3b80*/  HMMA.16816.F32.BF16 R60, R16.reuse, R34, R60 ;  /* 0x00000022103c723c */ /* 0x040ff0000004183c */
[C---:B------:R-:W-:Y:S08]  /*3b90*/  HMMA.16816.F32.BF16 R68, R16.reuse, R28, R68 ;  /* 0x0000001c1044723c */ /* 0x040ff00000041844 */
[----:B------:R-:W-:Y:S07]  /*3ba0*/  HMMA.16816.F32.BF16 R84, R16, R30, R20 ;  /* 0x0000001e1054723c */ /* 0x000fee0000041814 */
[C---:B------:R-:W-:Y:S01]  /*3bb0*/  IMAD.IADD R17, R43.reuse, 0x1, R2 ;  /* 0x000000012b117824 */ /* 0x040fe200078e0202 */
[----:B------:R-:W-:Y:S01]  /*3bc0*/  IADD3 R2, R2, 0x48, RZ ;  /* 0x0000004802027810 */ /* 0x000fe20007ffe0ff */
[C---:B------:R-:W-:Y:S01]  /*3bd0*/  IMAD.IADD R16, R43.reuse, 0x1, R5 ;  /* 0x000000012b107824 */ /* 0x040fe200078e0205 */
[C---:B------:R-:W-:Y:S01]  /*3be0*/  HMMA.16816.F32.BF16 R120, R24.reuse, R28, R120 ;  /* 0x0000001c1878723c */ /* 0x040fe20000041878 */
[--C-:B------:R-:W-:Y:S01]  /*3bf0*/  IMAD.IADD R20, R43, 0x1, R3.reuse ;  /* 0x000000012b147824 */ /* 0x100fe200078e0203 */
[----:B------:R-:W-:Y:S01]  /*3c00*/  IMNMX R202, RZ, R17, !PT ;  /* 0x00000011ffca7217 */ /* 0x000fe20007800200 */
[C---:B------:R-:W-:Y:S01]  /*3c10*/  IMAD.IADD R5, R42.reuse, 0x1, R3 ;  /* 0x000000012a057824 */ /* 0x040fe200078e0203 */
[----:B------:R-:W-:Y:S01]  /*3c20*/  IMNMX R201, RZ, R16, !PT ;  /* 0x00000010ffc97217 */ /* 0x000fe20007800200 */
[----:B------:R-:W-:Y:S01]  /*3c30*/  IMAD.IADD R3, R42, 0x1, R2 ;  /* 0x000000012a037824 */ /* 0x000fe200078e0202 */
[----:B------:R-:W1:Y:S01]  /*3c40*/  LDSM.16.M88.4 R16, [R189+0x800] ;  /* 0x00080000bd10783b */ /* 0x000e620000000200 */
[----:B------:R-:W-:Y:S01]  /*3c50*/  IMNMX R200, RZ, R20, !PT ;  /* 0x00000014ffc87217 */ /* 0x000fe20007800200 */
[----:B------:R-:W-:Y:S01]  /*3c60*/  HMMA.16816.F32.BF16 R100, R24, R30, R88 ;  /* 0x0000001e1864723c */ /* 0x000fe20000041858 */
[----:B------:R-:W-:-:S02]  /*3c70*/  IMNMX R203, R5, R41, PT ;  /* 0x0000002905cb7217 */ /* 0x000fc40003800200 */
[----:B------:R-:W-:-:S05]  /*3c80*/  IMNMX R206, R3, R41, PT ;  /* 0x0000002903ce7217 */ /* 0x000fca0003800200 */
[C---:B------:R-:W-:Y:S08]  /*3c90*/  HMMA.16816.F32.BF16 R96, R24.reuse, R46, R136 ;  /* 0x0000002e1860723c */ /* 0x040ff00000041888 */
[C---:B------:R-:W-:Y:S08]  /*3ca0*/  HMMA.16816.F32.BF16 R140, R24.reuse, R36, R140 ;  /* 0x00000024188c723c */ /* 0x040ff0000004188c */
[C---:B------:R-:W-:Y:S08]  /*3cb0*/  HMMA.16816.F32.BF16 R132, R24.reuse, R38, R132 ;  /* 0x000000261884723c */ /* 0x040ff00000041884 */
[C---:B------:R-:W-:Y:S08]  /*3cc0*/  HMMA.16816.F32.BF16 R108, R24.reuse, R32, R108 ;  /* 0x00000020186c723c */ /* 0x040ff0000004186c */
[----:B------:R-:W-:Y:S07]  /*3cd0*/  HMMA.16816.F32.BF16 R104, R24, R34, R104 ;  /* 0x000000221868723c */ /* 0x000fee0000041868 */
[----:B------:R-:W-:Y:S01]  /*3ce0*/  IMAD.IADD R24, R43, 0x1, R2 ;  /* 0x000000012b187824 */ /* 0x000fe200078e0202 */
[----:B---3--:R-:W-:Y:S01]  /*3cf0*/  HMMA.16816.F32.BF16 R28, R12, R48, R56 ;  /* 0x000000300c1c723c */ /* 0x008fe20000041838 */
[----:B------:R-:W-:-:S03]  /*3d00*/  IMAD R2, R40, 0x40, R148 ;  /* 0x0000004028027824 */ /* 0x000fc600078e0294 */
[----:B------:R-:W-:Y:S02]  /*3d10*/  IMNMX R199, RZ, R24, !PT ;  /* 0x00000018ffc77217 */ /* 0x000fe40007800200 */
[C---:B------:R-:W-:Y:S02]  /*3d20*/  IADD3 R3, R2.reuse, 0x1, RZ ;  /* 0x0000000102037810 */ /* 0x040fe40007ffe0ff */
[----:B------:R-:W-:Y:S01]  /*3d30*/  HMMA.16816.F32.BF16 R20, R12, R50, R92 ;  /* 0x000000320c14723c */ /* 0x000fe2000004185c */
[-C--:B------:R-:W-:Y:S02]  /*3d40*/  ISETP.GE.AND P4, PT, R2, R205.reuse, PT ;  /* 0x000000cd0200720c */ /* 0x080fe40003f86270 */
[C---:B------:R-:W-:Y:S02]  /*3d50*/  ISETP.GE.AND P0, PT, R3.reuse, R206, PT ;  /* 0x000000ce0300720c */ /* 0x040fe40003f06270 */
[C---:B------:R-:W-:Y:S02]  /*3d60*/  ISETP.GE.AND P3, PT, R3.reuse, R205, PT ;  /* 0x000000cd0300720c */ /* 0x040fe40003f66270 */
[C---:B------:R-:W-:Y:S01]  /*3d70*/  ISETP.LT.OR P0, PT, R3.reuse, R199, P0 ;  /* 0x000000c70300720c */ /* 0x040fe20000701670 */
[----:B------:R-:W-:Y:S01]  /*3d80*/  HMMA.16816.F32.BF16 R52, R8, R48, R52 ;  /* 0x000000300834723c */ /* 0x000fe20000041834 */
[----:B------:R-:W-:-:S02]  /*3d90*/  ISETP.GE.AND P2, PT, R3, R204, PT ;  /* 0x000000cc0300720c */ /* 0x000fc40003f46270 */
[----:B------:R-:W-:Y:S02]  /*3da0*/  P2R R6, PR, RZ, 0x1 ;  /* 0x00000001ff067803 */ /* 0x000fe40000000000 */
[-C--:B------:R-:W-:Y:S02]  /*3db0*/  ISETP.LT.OR P0, PT, R2, R202.reuse, P4 ;  /* 0x000000ca0200720c */ /* 0x080fe40002701670 */
[C---:B------:R-:W-:Y:S01]  /*3dc0*/  ISETP.GE.AND P1, PT, R3.reuse, R203, PT ;  /* 0x000000cb0300720c */ /* 0x040fe20003f26270 */
[----:B------:R-:W-:Y:S01]  /*3dd0*/  HMMA.16816.F32.BF16 R48, R8, R50, R96 ;  /* 0x000000320830723c */ /* 0x000fe20000041860 */
[----:B------:R-:W-:Y:S02]  /*3de0*/  FSEL R95, R28, -INF , !P0 ;  /* 0xff8000001c5f7808 */ /* 0x000fe40004000000 */
[C---:B------:R-:W-:Y:S02]  /*3df0*/  ISETP.LT.OR P3, PT, R3.reuse, R202, P3 ;  /* 0x000000ca0300720c */ /* 0x040fe40001f61670 */
[----:B------:R-:W-:-:S02]  /*3e00*/  ISETP.LT.OR P5, PT, R3, R201, P2 ;  /* 0x000000c90300720c */ /* 0x000fc400017a1670 */
[----:B------:R-:W-:Y:S01]  /*3e10*/  ISETP.LT.OR P6, PT, R3, R200, P1 ;  /* 0x000000c80300720c */ /* 0x000fe20000fc1670 */
[C---:B-1----:R-:W-:Y:S01]  /*3e20*/  HMMA.16816.F32.BF16 R32, R8.reuse, R16, R140 ;  /* 0x000000100820723c */ /* 0x042fe2000004188c */
[C---:B------:R-:W-:Y:S02]  /*3e30*/  ISETP.GE.AND P0, PT, R2.reuse, R204, PT ;  /* 0x000000cc0200720c */ /* 0x040fe40003f06270 */
[C---:B------:R-:W-:Y:S02]  /*3e40*/  IADD3 R3, R2.reuse, 0x9, RZ ;  /* 0x0000000902037810 */ /* 0x040fe40007ffe0ff */
[C---:B------:R-:W-:Y:S02]  /*3e50*/  ISETP.LT.OR P0, PT, R2.reuse, R201, P0 ;  /* 0x000000c90200720c */ /* 0x040fe40000701670 */
[----:B------:R-:W-:Y:S01]  /*3e60*/  IADD3 R5, R2, 0x8, RZ ;  /* 0x0000000802057810 */ /* 0x000fe20007ffe0ff */
[----:B------:R-:W-:Y:S01]  /*3e70*/  HMMA.16816.F32.BF16 R36, R8, R18, R132 ;  /* 0x000000120824723c */ /* 0x000fe20000041884 */
[----:B------:R-:W-:-:S02]  /*3e80*/  ISETP.GE.AND P1, PT, R3, R205, PT ;  /* 0x000000cd0300720c */ /* 0x000fc40003f26270 */
[----:B------:R-:W-:Y:S02]  /*3e90*/  FSEL R117, R30, -INF , !P0 ;  /* 0xff8000001e757808 */ /* 0x000fe40004000000 */
[----:B------:R-:W-:Y:S02]  /*3ea0*/  ISETP.GE.AND P2, PT, R5, R205, PT ;  /* 0x000000cd0500720c */ /* 0x000fe40003f46270 */
[-C--:B------:R-:W-:Y:S01]  /*3eb0*/  ISETP.LT.OR P1, PT, R3, R202.reuse, P1 ;  /* 0x000000ca0300720c */ /* 0x080fe20000f21670 */
[----:B------:R-:W-:Y:S01]  /*3ec0*/  HMMA.16816.F32.BF16 R24, R12, R18, R76 ;  /* 0x000000120c18723c */ /* 0x000fe2000004184c */
[----:B------:R-:W-:Y:S02]  /*3ed0*/  ISETP.GE.AND P0, PT, R2, R203, PT ;  /* 0x000000cb0200720c */ /* 0x000fe40003f06270 */
[----:B------:R-:W-:Y:S02]  /*3ee0*/  ISETP.LT.OR P2, PT, R5, R202, P2 ;  /* 0x000000ca0500720c */ /* 0x000fe40001741670 */
[----:B------:R-:W-:-:S02]  /*3ef0*/  FSEL R115, R21, -INF , !P1 ;  /* 0xff80000015737808 */ /* 0x000fc40004800000 */
[----:B------:R-:W-:Y:S02]  /*3f00*/  ISETP.LT.OR P0, PT, R2, R200, P0 ;  /* 0x000000c80200720c */ /* 0x000fe40000701670 */
[C---:B------:R-:W-:Y:S02]  /*3f10*/  ISETP.GE.AND P4, PT, R5.reuse, R204, PT ;  /* 0x000000cc0500720c */ /* 0x040fe40003f86270 */
[----:B------:R-:W-:Y:S02]  /*3f20*/  ISETP.GE.AND P1, PT, R5, R206, PT ;  /* 0x000000ce0500720c */ /* 0x000fe40003f26270 */
[----:B------:R-:W-:Y:S02]  /*3f30*/  FSEL R112, R29, -INF , !P3 ;  /* 0xff8000001d707808 */ /* 0x000fe40005800000 */
[----:B------:R-:W-:Y:S02]  /*3f40*/  FSEL R119, R31, -INF , !P5 ;  /* 0xff8000001f777808 */ /* 0x000fe40006800000 */
[----:B------:R-:W-:Y:S01]  /*3f50*/  HMMA.16816.F32.BF16 R28, R12, R16, R80 ;  /* 0x000000100c1c723c */ /* 0x000fe20000041850 */
[----:B------:R-:W-:Y:S01]  /*3f60*/  FSEL R114, R20, -INF , !P2 ;  /* 0xff80000014727808 */ /* 0x000fe20005000000 */
[----:B------:R-:W-:Y:S01]  /*3f70*/  LDSM.16.M88.4 R16, [R189+0x1800] ;  /* 0x00180000bd10783b */ /* 0x000fe20000000200 */
[----:B------:R-:W-:-:S02]  /*3f80*/  ISETP.GE.AND P3, PT, R5, R203, PT ;  /* 0x000000cb0500720c */ /* 0x000fc40003f66270 */
[----:B------:R-:W-:Y:S02]  /*3f90*/  FSEL R44, R52, -INF , !P0 ;  /* 0xff800000342c7808 */ /* 0x000fe40004000000 */
[C---:B------:R-:W-:Y:S02]  /*3fa0*/  ISETP.LT.OR P2, PT, R5.reuse, R201, P4 ;  /* 0x000000c90500720c */ /* 0x040fe40002741670 */
[----:B------:R-:W-:Y:S02]  /*3fb0*/  ISETP.LT.OR P1, PT, R5, R199, P1 ;  /* 0x000000c70500720c */ /* 0x000fe40000f21670 */
[----:B------:R-:W-:Y:S02]  /*3fc0*/  ISETP.GE.AND P0, PT, R3, R206, PT ;  /* 0x000000ce0300720c */ /* 0x000fe40003f06270 */
[----:B------:R-:W-:Y:S02]  /*3fd0*/  ISETP.LT.OR P4, PT, R5, R200, P3 ;  /* 0x000000c80500720c */ /* 0x000fe40001f81670 */
[----:B------:R-:W-:-:S02]  /*3fe0*/  P2R R5, PR, RZ, 0x2 ;  /* 0x00000002ff057803 */ /* 0x000fc40000000000 */
[C---:B------:R-:W-:Y:S02]  /*3ff0*/  ISETP.GE.AND P3, PT, R3.reuse, R204, PT ;  /* 0x000000cc0300720c */ /* 0x040fe40003f66270 */
[----:B------:R-:W-:Y:S02]  /*4000*/  FSEL R116, R22, -INF , !P2 ;  /* 0xff80000016747808 */ /* 0x000fe40005000000 */
[C---:B------:R-:W-:Y:S02]  /*4010*/  ISETP.LT.OR P0, PT, R3.reuse, R199, P0 ;  /* 0x000000c70300720c */ /* 0x040fe40000701670 */
[----:B------:R-:W-:Y:S02]  /*4020*/  ISETP.GE.AND P2, PT, R3, R203, PT ;  /* 0x000000cb0300720c */ /* 0x000fe40003f46270 */
[----:B------:R-:W-:Y:S02]  /*4030*/  ISETP.GE.AND P1, PT, R2, R206, PT ;  /* 0x000000ce0200720c */ /* 0x000fe40003f26270 */
[----:B------:R-:W-:-:S02]  /*4040*/  ISETP.NE.AND P5, PT, R6, RZ, PT ;  /* 0x000000ff0600720c */ /* 0x000fc40003fa5270 */
[----:B------:R-:W-:Y:S02]  /*4050*/  FSEL R45, R53, -INF , !P6 ;  /* 0xff800000352d7808 */ /* 0x000fe40007000000 */
[----:B------:R-:W-:Y:S02]  /*4060*/  ISETP.LT.OR P3, PT, R3, R201, P3 ;  /* 0x000000c90300720c */ /* 0x000fe40001f61670 */
[----:B------:R-:W-:Y:S02]  /*4070*/  P2R R6, PR, RZ, 0x1 ;  /* 0x00000001ff067803 */ /* 0x000fe40000000000 */
[----:B------:R-:W-:Y:S02]  /*4080*/  ISETP.NE.AND P6, PT, R5, RZ, PT ;  /* 0x000000ff0500720c */ /* 0x000fe40003fc5270 */
[----:B------:R-:W-:Y:S02]  /*4090*/  ISETP.LT.OR P2, PT, R3, R200, P2 ;  /* 0x000000c80300720c */ /* 0x000fe40001741670 */
[----:B------:R-:W-:-:S02]  /*40a0*/  ISETP.LT.OR P0, PT, R2, R199, P1 ;  /* 0x000000c70200720c */ /* 0x000fc40000f01670 */
[C---:B------:R-:W-:Y:S02]  /*40b0*/  IADD3 R5, R2.reuse, 0x10, RZ ;  /* 0x0000001002057810 */ /* 0x040fe40007ffe0ff */
[----:B------:R-:W-:Y:S02]  /*40c0*/  IADD3 R3, R2, 0x11, RZ ;  /* 0x0000001102037810 */ /* 0x000fe40007ffe0ff */
[----:B------:R-:W-:Y:S02]  /*40d0*/  FSEL R113, R23, -INF , !P3 ;  /* 0xff80000017717808 */ /* 0x000fe40005800000 */
[----:B------:R-:W-:Y:S01]  /*40e0*/  FSEL R56, R54, -INF , !P0 ;  /* 0xff80000036387808 */ /* 0x000fe20004000000 */
[----:B------:R-:W1:Y:S01]  /*40f0*/  LDSM.16.M88.4 R20, [R189+0x1000] ;  /* 0x00100000bd14783b */ /* 0x000e620000000200 */
[----:B------:R-:W-:Y:S01]  /*4100*/  ISETP.GE.AND P1, PT, R5, R205, PT ;  /* 0x000000cd0500720c */ /* 0x000fe20003f26270 */
[----:B------:R-:W-:-:S04]  /*4110*/  DEPBAR.LE SB0, 0x0 ;  /* 0x000080000000791a */ /* 0x000fc80000000000 */
[----:B------:R-:W-:Y:S02]  /*4120*/  ISETP.GE.AND P0, PT, R3, R205, PT ;  /* 0x000000cd0300720c */ /* 0x000fe40003f06270 */
[-C--:B------:R-:W-:Y:S02]  /*4130*/  ISETP.LT.OR P1, PT, R5, R202.reuse, P1 ;  /* 0x000000ca0500720c */ /* 0x080fe40000f21670 */
[----:B------:R-:W-:Y:S02]  /*4140*/  ISETP.LT.OR P0, PT, R3, R202, P0 ;  /* 0x000000ca0300720c */ /* 0x000fe40000701670 */
[----:B------:R-:W-:Y:S02]  /*4150*/  FSEL R47, R49, -INF , !P2 ;  /* 0xff800000312f7808 */ /* 0x000fe40005000000 */
[----:B------:R-:W-:Y:S02]  /*4160*/  FSEL R118, R28, -INF , !P1 ;  /* 0xff8000001c767808 */ /* 0x000fe40004800000 */
[----:B------:R-:W-:-:S02]  /*4170*/  FSEL R124, R29, -INF , !P0 ;  /* 0xff8000001d7c7808 */ /* 0x000fc40004000000 */
[----:B------:R-:W-:Y:S02]  /*4180*/  FSEL R74, R55, -INF , !P5 ;  /* 0xff800000374a7808 */ /* 0x000fe40006800000 */
[----:B------:R-:W-:Y:S02]  /*4190*/  FSEL R46, R48, -INF , !P4 ;  /* 0xff800000302e7808 */ /* 0x000fe40006000000 */
[----:B------:R-:W-:Y:S01]  /*41a0*/  ISETP.GE.AND P2, PT, R5, R206, PT ;  /* 0x000000ce0500720c */ /* 0x000fe20003f46270 */
[----:B------:R-:W-:Y:S01]  /*41b0*/  BAR.SYNC.DEFER_BLOCKING 0x0 ;  /* 0x0000000000007b1d */ /* 0x000fe20000010000 */
[C---:B------:R-:W-:Y:S02]  /*41c0*/  ISETP.GE.AND P0, PT, R3.reuse, R204, PT ;  /* 0x000000cc0300720c */ /* 0x040fe40003f06270 */
[C---:B------:R-:W-:Y:S02]  /*41d0*/  ISETP.GE.AND P3, PT, R3.reuse, R203, PT ;  /* 0x000000cb0300720c */ /* 0x040fe40003f66270 */
[----:B------:R-:W-:-:S02]  /*41e0*/  ISETP.GE.AND P1, PT, R3, R206, PT ;  /* 0x000000ce0300720c */ /* 0x000fc40003f26270 */
[C---:B------:R-:W-:Y:S02]  /*41f0*/  ISETP.GE.AND P5, PT, R5.reuse, R204, PT ;  /* 0x000000cc0500720c */ /* 0x040fe40003fa6270 */
[C---:B------:R-:W-:Y:S02]  /*4200*/  ISETP.GE.AND P4, PT, R5.reuse, R203, PT ;  /* 0x000000cb0500720c */ /* 0x040fe40003f86270 */
[----:B------:R-:W-:Y:S02]  /*4210*/  FSEL R50, R50, -INF , !P6 ;  /* 0xff80000032327808 */ /* 0x000fe40007000000 */
[----:B------:R-:W-:Y:S02]  /*4220*/  ISETP.LT.OR P6, PT, R5, R199, P2 ;  /* 0x000000c70500720c */ /* 0x000fe400017c1670 */
[C---:B------:R-:W-:Y:S02]  /*4230*/  ISETP.LT.OR P0, PT, R3.reuse, R201, P0 ;  /* 0x000000c90300720c */ /* 0x040fe40000701670 */
[C---:B------:R-:W-:Y:S01]  /*4240*/  ISETP.LT.OR P3, PT, R3.reuse, R200, P3 ;  /* 0x000000c80300720c */ /* 0x040fe20001f61670 */
[----:B-1----:R-:W-:Y:S01]  /*4250*/  HMMA.16816.F32.BF16 R40, R8, R20, R108 ;  /* 0x000000140828723c */ /* 0x002fe2000004186c */
[----:B------:R-:W-:-:S02]  /*4260*/  ISETP.LT.OR P1, PT, R3, R199, P1 ;  /* 0x000000c70300720c */ /* 0x000fc40000f21670 */
[C---:B------:R-:W-:Y:S02]  /*4270*/  ISETP.LT.OR P5, PT, R5.reuse, R201, P5 ;  /* 0x000000c90500720c */ /* 0x040fe40002fa1670 */
[----:B------:R-:W-:Y:S02]  /*4280*/  ISETP.LT.OR P4, PT, R5, R200, P4 ;  /* 0x000000c80500720c */ /* 0x000fe40002781670 */
[----:B------:R-:W-:Y:S02]  /*4290*/  ISETP.NE.AND P2, PT, R6, RZ, PT ;  /* 0x000000ff0600720c */ /* 0x000fe40003f45270 */
[C---:B------:R-:W-:Y:S02]  /*42a0*/  IADD3 R3, R2.reuse, 0x19, RZ ;  /* 0x0000001902037810 */ /* 0x040fe40007ffe0ff */
[----:B------:R-:W-:Y:S02]  /*42b0*/  IADD3 R5, R2, 0x18, RZ ;  /* 0x0000001802057810 */ /* 0x000fe40007ffe0ff */
[----:B------:R-:W-:-:S02]  /*42c0*/  FSEL R148, R31, -INF , !P0 ;  /* 0xff8000001f947808 */ /* 0x000fc40004000000 */
[----:B------:R-:W-:Y:S02]  /*42d0*/  FSEL R51, R51, -INF , !P2 ;  /* 0xff80000033337808 */ /* 0x000fe40005000000 */
[----:B------:R-:W-:Y:S02]  /*42e0*/  ISETP.GE.AND P0, PT, R3, R203, PT ;  /* 0x000000cb0300720c */ /* 0x000fe40003f06270 */
[----:B------:R-:W-:Y:S02]  /*42f0*/  P2R R6, PR, RZ, 0x2 ;  /* 0x00000002ff067803 */ /* 0x000fe40000000000 */
[C---:B------:R-:W-:Y:S02]  /*4300*/  ISETP.GE.AND P2, PT, R5.reuse, R205, PT ;  /* 0x000000cd0500720c */ /* 0x040fe40003f46270 */
[----:B------:R-:W-:Y:S02]  /*4310*/  ISETP.GE.AND P1, PT, R5, R203, PT ;  /* 0x000000cb0500720c */ /* 0x000fe40003f26270 */
[----:B------:R-:W-:-:S02]  /*4320*/  ISETP.LT.OR P0, PT, R3, R200, P0 ;  /* 0x000000c80300720c */ /* 0x000fc40000701670 */
[----:B------:R-:W-:Y:S02]  /*4330*/  FSEL R49, R33, -INF , !P3 ;  /* 0xff80000021317808 */ /* 0x000fe40005800000 */
[C---:B------:R-:W-:Y:S02]  /*4340*/  ISETP.LT.OR P2, PT, R5.reuse, R202, P2 ;  /* 0x000000ca0500720c */ /* 0x040fe40001741670 */
[C---:B------:R-:W-:Y:S02]  /*4350*/  ISETP.LT.OR P1, PT, R5.reuse, R200, P1 ;  /* 0x000000c80500720c */ /* 0x040fe40000f21670 */
[----:B------:R-:W-:Y:S02]  /*4360*/  ISETP.GE.AND P3, PT, R5, R204, PT ;  /* 0x000000cc0500720c */ /* 0x000fe40003f66270 */
[----:B------:R-:W-:Y:S02]  /*4370*/  FSEL R37, R37, -INF , !P0 ;  /* 0xff80000025257808 */ /* 0x000fe40004000000 */
[----:B------:R-:W-:-:S02]  /*4380*/  P2R R7, PR, RZ, 0x4 ;  /* 0x00000004ff077803 */ /* 0x000fc40000000000 */
[----:B------:R-:W-:Y:S02]  /*4390*/  ISETP.GE.AND P0, PT, R5, R206, PT ;  /* 0x000000ce0500720c */ /* 0x000fe40003f06270 */
[----:B------:R-:W-:Y:S02]  /*43a0*/  FSEL R48, R32, -INF , !P4 ;  /* 0xff80000020307808 */ /* 0x000fe40006000000 */
[----:B------:R-:W-:Y:S02]  /*43b0*/  FSEL R36, R36, -INF , !P1 ;  /* 0xff80000024247808 */ /* 0x000fe40004800000 */
[----:B------:R-:W-:Y:S02]  /*43c0*/  ISETP.GE.AND P2, PT, R3, R204, PT ;  /* 0x000000cc0300720c */ /* 0x000fe40003f46270 */
[----:B------:R-:W-:Y:S02]  /*43d0*/  ISETP.LT.OR P3, PT, R5, R201, P3 ;  /* 0x000000c90500720c */ /* 0x000fe40001f61670 */
[----:B------:R-:W-:-:S02]  /*43e0*/  ISETP.GE.AND P4, PT, R3, R205, PT ;  /* 0x000000cd0300720c */ /* 0x000fc40003f86270 */
[----:B------:R-:W-:Y:S02]  /*43f0*/  ISETP.GE.AND P1, PT, R3, R206, PT ;  /* 0x000000ce0300720c */ /* 0x000fe40003f26270 */
[----:B------:R-:W-:Y:S02]  /*4400*/  FSEL R125, R30, -INF , !P5 ;  /* 0xff8000001e7d7808 */ /* 0x000fe40006800000 */
[----:B------:R-:W-:Y:S01]  /*4410*/  FSEL R88, R34, -INF , !P6 ;  /* 0xff80000022587808 */ /* 0x000fe20007000000 */
[----:B------:R-:W-:Y:S01]  /*4420*/  HMMA.16816.F32.BF16 R28, R12, R20, R64 ;  /* 0x000000140c1c723c */ /* 0x000fe20000041840 */
[----:B------:R-:W-:Y:S02]  /*4430*/  ISETP.LT.OR P5, PT, R5, R199, P0 ;  /* 0x000000c70500720c */ /* 0x000fe400007a1670 */
[----:B------:R-:W-:Y:S02]  /*4440*/  P2R R5, PR, RZ, 0x8 ;  /* 0x00000008ff057803 */ /* 0x000fe40000000000 */
[----:B------:R-:W-:-:S02]  /*4450*/  ISETP.LT.OR P6, PT, R3, R201, P2 ;  /* 0x000000c90300720c */ /* 0x000fc400017c1670 */
[C---:B------:R-:W-:Y:S02]  /*4460*/  ISETP.LT.OR P0, PT, R3.reuse, R202, P4 ;  /* 0x000000ca0300720c */ /* 0x040fe40002701670 */
[----:B------:R-:W-:Y:S02]  /*4470*/  ISETP.NE.AND P2, PT, R6, RZ, PT ;  /* 0x000000ff0600720c */ /* 0x000fe40003f45270 */
[----:B------:R-:W-:Y:S02]  /*4480*/  ISETP.LT.OR P3, PT, R3, R199, P1 ;  /* 0x000000c70300720c */ /* 0x000fe40000f61670 */
[----:B------:R-:W-:Y:S02]  /*4490*/  IADD3 R3, R2, 0x20, RZ ;  /* 0x0000002002037810 */ /* 0x000fe40007ffe0ff */
[----:B------:R-:W-:Y:S02]  /*44a0*/  FSEL R94, R35, -INF , !P2 ;  /* 0xff800000235e7808 */ /* 0x000fe40005000000 */
[----:B------:R-:W-:Y:S01]  /*44b0*/  ISETP.GE.AND P2, PT, R3, R204, PT ;  /* 0x000000cc0300720c */ /* 0x000fe20003f46270 */
[----:B------:R-:W-:Y:S01]  /*44c0*/  HMMA.16816.F32.BF16 R32, R12, R16, R68 ;  /* 0x000000100c20723c */ /* 0x000fe20000041844 */
[----:B------:R-:W-:-:S02]  /*44d0*/  ISETP.NE.AND P4, PT, R7, RZ, PT ;  /* 0x000000ff0700720c */ /* 0x000fc40003f85270 */
[----:B------:R-:W-:Y:S02]  /*44e0*/  FSEL R38, R38, -INF , !P5 ;  /* 0xff80000026267808 */ /* 0x000fe40006800000 */
[----:B------:R-:W-:Y:S02]  /*44f0*/  ISETP.LT.OR P5, PT, R3, R201, P2 ;  /* 0x000000c90300720c */ /* 0x000fe400017a1670 */
[----:B------:R-:W-:Y:S02]  /*4500*/  ISETP.NE.AND P2, PT, R5, RZ, PT ;  /* 0x000000ff0500720c */ /* 0x000fe40003f45270 */
[----:B------:R-:W-:Y:S02]  /*4510*/  FSEL R108, R24, -INF , !P4 ;  /* 0xff800000186c7808 */ /* 0x000fe40006000000 */
[----:B------:R-:W-:Y:S02]  /*4520*/  FSEL R109, R25, -INF , !P0 ;  /* 0xff800000196d7808 */ /* 0x000fe40004000000 */
[----:B------:R-:W-:-:S02]  /*4530*/  ISETP.GE.AND P4, PT, R3, R205, PT ;  /* 0x000000cd0300720c */ /* 0x000fc40003f86270 */
[C---:B------:R-:W-:Y:S02]  /*4540*/  ISETP.GE.AND P1, PT, R3.reuse, R203, PT ;  /* 0x000000cb0300720c */ /* 0x040fe40003f26270 */
[----:B------:R-:W-:Y:S02]  /*4550*/  ISETP.GE.AND P0, PT, R3, R206, PT ;  /* 0x000000ce0300720c */ /* 0x000fe40003f06270 */
[----:B------:R-:W-:Y:S02]  /*4560*/  FSEL R110, R26, -INF , !P2 ;  /* 0xff8000001a6e7808 */ /* 0x000fe40005000000 */
[----:B------:R-:W-:Y:S02]  /*4570*/  FSEL R111, R27, -INF , !P6 ;  /* 0xff8000001b6f7808 */ /* 0x000fe40007000000 */
[----:B------:R-:W-:Y:S01]  /*4580*/  HMMA.16816.F32.BF16 R24, R8, R22, R104 ;  /* 0x000000160818723c */ /* 0x000fe20000041868 */
[C---:B------:R-:W-:Y:S02]  /*4590*/  ISETP.LT.OR P4, PT, R3.reuse, R202, P4 ;  /* 0x000000ca0300720c */ /* 0x040fe40002781670 */
[----:B------:R-:W-:-:S02]  /*45a0*/  ISETP.LT.OR P1, PT, R3, R200, P1 ;  /* 0x000000c80300720c */ /* 0x000fc40000f21670 */
[----:B------:R-:W-:Y:S02]  /*45b0*/  ISETP.LT.OR P0, PT, R3, R199, P0 ;  /* 0x000000c70300720c */ /* 0x000fe40000701670 */
[----:B------:R-:W-:Y:S01]  /*45c0*/  IADD3 R3, R2, 0x21, RZ ;  /* 0x0000002102037810 */ /* 0x000fe20007ffe0ff */
[C---:B------:R-:W-:Y:S01]  /*45d0*/  HMMA.16816.F32.BF16 R20, R12.reuse, R22, R60 ;  /* 0x000000160c14723c */ /* 0x040fe2000004183c */
[----:B------:R-:W-:Y:S02]  /*45e0*/  P2R R5, PR, RZ, 0x1 ;  /* 0x00000001ff057803 */ /* 0x000fe40000000000 */
[----:B------:R-:W-:Y:S02]  /*45f0*/  P2R R6, PR, RZ, 0x2 ;  /* 0x00000002ff067803 */ /* 0x000fe40000000000 */
[----:B------:R-:W-:Y:S02]  /*4600*/  ISETP.GE.AND P0, PT, R3, R204, PT ;  /* 0x000000cc0300720c */ /* 0x000fe40003f06270 */
[----:B------:R-:W-:Y:S01]  /*4610*/  FSEL R39, R39, -INF , !P3 ;  /* 0xff80000027277808 */ /* 0x000fe20005800000 */
[----:B------:R-:W-:Y:S01]  /*4620*/  HMMA.16816.F32.BF16 R12, R12, R18, R84 ;  /* 0x000000120c0c723c */ /* 0x000fe20000041854 */
[----:B------:R-:W-:-:S02]  /*4630*/  ISETP.GE.AND P1, PT, R3, R205, PT ;  /* 0x000000cd0300720c */ /* 0x000fc40003f26270 */
[C---:B------:R-:W-:Y:S02]  /*4640*/  ISETP.GE.AND P3, PT, R3.reuse, R203, PT ;  /* 0x000000cb0300720c */ /* 0x040fe40003f66270 */
[----:B------:R-:W-:Y:S02]  /*4650*/  ISETP.GE.AND P2, PT, R3, R206, PT ;  /* 0x000000ce0300720c */ /* 0x000fe40003f46270 */
[----:B------:R-:W-:Y:S02]  /*4660*/  ISETP.NE.AND P6, PT, R5, RZ, PT ;  /* 0x000000ff0500720c */ /* 0x000fe40003fc5270 */
[C---:B------:R-:W-:Y:S02]  /*4670*/  ISETP.LT.OR P0, PT, R3.reuse, R201, P0 ;  /* 0x000000c90300720c */ /* 0x040fe40000701670 */
[----:B------:R-:W-:Y:S02]  /*4680*/  ISETP.LT.OR P1, PT, R3, R202, P1 ;  /* 0x000000ca0300720c */ /* 0x000fe40000f21670 */
[----:B------:R-:W-:-:S02]  /*4690*/  IADD3 R5, R2, 0x28, RZ ;  /* 0x0000002802057810 */ /* 0x000fc40007ffe0ff */
[C---:B------:R-:W-:Y:S02]  /*46a0*/  ISETP.LT.OR P3, PT, R3.reuse, R200, P3 ;  /* 0x000000c80300720c */ /* 0x040fe40001f61670 */
[----:B------:R-:W-:Y:S02]  /*46b0*/  ISETP.LT.OR P2, PT, R3, R199, P2 ;  /* 0x000000c70300720c */ /* 0x000fe40001741670 */
[----:B------:R-:W-:Y:S02]  /*46c0*/  IADD3 R3, R2, 0x29, RZ ;  /* 0x0000002902037810 */ /* 0x000fe40007ffe0ff */
[----:B------:R-:W-:Y:S02]  /*46d0*/  FSEL R161, R28, -INF , !P4 ;  /* 0xff8000001ca17808 */ /* 0x000fe40006000000 */
[----:B------:R-:W-:Y:S02]  /*46e0*/  FSEL R170, R31, -INF , !P0 ;  /* 0xff8000001faa7808 */ /* 0x000fe40004000000 */
[----:B------:R-:W-:-:S02]  /*46f0*/  ISETP.NE.AND P4, PT, R6, RZ, PT ;  /* 0x000000ff0600720c */ /* 0x000fc40003f85270 */
[----:B------:R-:W-:Y:S02]  /*4700*/  FSEL R160, R29, -INF , !P1 ;  /* 0xff8000001da07808 */ /* 0x000fe40004800000 */
[C---:B------:R-:W-:Y:S02]  /*4710*/  ISETP.GE.AND P0, PT, R5.reuse, R203, PT ;  /* 0x000000cb0500720c */ /* 0x040fe40003f06270 */
[----:B------:R-:W-:Y:S02]  /*4720*/  P2R R6, PR, RZ, 0x4 ;  /* 0x00000004ff067803 */ /* 0x000fe40000000000 */
[----:B------:R-:W-:Y:S02]  /*4730*/  ISETP.GE.AND P1, PT, R5, R205, PT ;  /* 0x000000cd0500720c */ /* 0x000fe40003f26270 */
[----:B------:R-:W-:Y:S02]  /*4740*/  ISETP.GE.AND P2, PT, R3, R203, PT ;  /* 0x000000cb0300720c */ /* 0x000fe40003f46270 */
[----:B------:R-:W-:-:S02]  /*4750*/  FSEL R163, R30, -INF , !P5 ;  /* 0xff8000001ea37808 */ /* 0x000fc40006800000 */
[C---:B------:R-:W-:Y:S01]  /*4760*/  ISETP.LT.OR P0, PT, R5.reuse, R200, P0 ;  /* 0x000000c80500720c */ /* 0x040fe20000701670 */
[C---:B------:R-:W-:Y:S01]  /*4770*/  HMMA.16816.F32.BF16 R28, R8.reuse, R16, R120 ;  /* 0x00000010081c723c */ /* 0x040fe20000041878 */
[----:B------:R-:W-:Y:S02]  /*4780*/  ISETP.LT.OR P5, PT, R5, R202, P1 ;  /* 0x000000ca0500720c */ /* 0x000fe40000fa1670 */
[----:B------:R-:W-:Y:S02]  /*4790*/  FSEL R127, R41, -INF , !P3 ;  /* 0xff800000297f7808 */ /* 0x000fe40005800000 */
[----:B------:R-:W-:Y:S02]  /*47a0*/  ISETP.LT.OR P1, PT, R3, R200, P2 ;  /* 0x000000c80300720c */ /* 0x000fe40001721670 */
[----:B------:R-:W-:Y:S01]  /*47b0*/  ISETP.GE.AND P3, PT, R5, R204, PT ;  /* 0x000000cc0500720c */ /* 0x000fe20003f66270 */
[----:B------:R-:W-:Y:S01]  /*47c0*/  HMMA.16816.F32.BF16 R8, R8, R18, R100 ;  /* 0x000000120808723c */ /* 0x000fe20000041864 */
[----:B------:R-:W-:-:S02]  /*47d0*/  FSEL R149, R24, -INF , !P0 ;  /* 0xff80000018957808 */ /* 0x000fc40004000000 */
[----:B------:R-:W-:Y:S02]  /*47e0*/  ISETP.GE.AND P0, PT, R5, R206, PT ;  /* 0x000000ce0500720c */ /* 0x000fe40003f06270 */
[----:B------:R-:W-:Y:S02]  /*47f0*/  FSEL R126, R40, -INF , !P4 ;  /* 0xff800000287e7808 */ /* 0x000fe40006000000 */
[----:B------:R-:W-:Y:S02]  /*4800*/  FSEL R150, R25, -INF , !P1 ;  /* 0xff80000019967808 */ /* 0x000fe40004800000 */
[----:B------:R-:W-:Y:S02]  /*4810*/  ISETP.GE.AND P2, PT, R3, R204, PT ;  /* 0x000000cc0300720c */ /* 0x000fe40003f46270 */
[----:B------:R-:W-:Y:S02]  /*4820*/  ISETP.LT.OR P3, PT, R5, R201, P3 ;  /* 0x000000c90500720c */ /* 0x000fe40001f61670 */
[----:B------:R-:W-:-:S02]  /*4830*/  ISETP.GE.AND P4, PT, R3, R205, PT ;  /* 0x000000cd0300720c */ /* 0x000fc40003f86270 */
[----:B------:R-:W-:Y:S02]  /*4840*/  ISETP.GE.AND P1, PT, R3, R206, PT ;  /* 0x000000ce0300720c */ /* 0x000fe40003f26270 */
[----:B------:R-:W-:Y:S02]  /*4850*/  P2R R7, PR, RZ, 0x20 ;  /* 0x00000020ff077803 */ /* 0x000fe40000000000 */
[----:B------:R-:W-:Y:S02]  /*4860*/  FSEL R152, R42, -INF , !P6 ;  /* 0xff8000002a987808 */ /* 0x000fe40007000000 */
[----:B------:R-:W-:Y:S02]  /*4870*/  ISETP.LT.OR P5, PT, R5, R199, P0 ;  /* 0x000000c70500720c */ /* 0x000fe400007a1670 */
[----:B------:R-:W-:Y:S02]  /*4880*/  P2R R5, PR, RZ, 0x8 ;  /* 0x00000008ff057803 */ /* 0x000fe40000000000 */
[----:B------:R-:W-:-:S02]  /*4890*/  ISETP.LT.OR P6, PT, R3, R201, P2 ;  /* 0x000000c90300720c */ /* 0x000fc400017c1670 */
[C---:B------:R-:W-:Y:S02]  /*48a0*/  ISETP.LT.OR P0, PT, R3.reuse, R202, P4 ;  /* 0x000000ca0300720c */ /* 0x040fe40002701670 */
[----:B------:R-:W-:Y:S02]  /*48b0*/  ISETP.NE.AND P2, PT, R6, RZ, PT ;  /* 0x000000ff0600720c */ /* 0x000fe40003f45270 */
[----:B------:R-:W-:Y:S02]  /*48c0*/  ISETP.LT.OR P3, PT, R3, R199, P1 ;  /* 0x000000c70300720c */ /* 0x000fe40000f61670 */
[----:B------:R-:W-:Y:S02]  /*48d0*/  ISETP.NE.AND P4, PT, R7, RZ, PT ;  /* 0x000000ff0700720c */ /* 0x000fe40003f85270 */
[----:B------:R-:W-:Y:S02]  /*48e0*/  IADD3 R3, R2, 0x30, RZ ;  /* 0x0000003002037810 */ /* 0x000fe40007ffe0ff */
[----:B------:R-:W-:-:S02]  /*48f0*/  FSEL R151, R43, -INF , !P2 ;  /* 0xff8000002b977808 */ /* 0x000fc40005000000 */
        /* <DEDUP_REMOVED lines=8> */
[----:B------:R-:W-:Y:S02]  /*4980*/  ISETP.LT.OR P4, PT, R3, R202, P4 ;  /* 0x000000ca0300720c */ /* 0x000fe40002781670 */
[----:B------:R-:W-:Y:S02]  /*4990*/  ISETP.NE.AND P2, PT, R5, RZ, PT ;  /* 0x000000ff0500720c */ /* 0x000fe40003f45270 */
[C---:B------:R-:W-:Y:S02]  /*49a0*/  ISETP.LT.OR P1, PT, R3.reuse, R200, P1 ;  /* 0x000000c80300720c */ /* 0x040fe40000f21670 */
[----:B------:R-:W-:-:S02]  /*49b0*/  ISETP.LT.OR P0, PT, R3, R199, P0 ;  /* 0x000000c70300720c */ /* 0x000fc40000701670 */
[----:B------:R-:W-:Y:S02]  /*49c0*/  IADD3 R3, R2, 0x31, RZ ;  /* 0x0000003102037810 */ /* 0x000fe40007ffe0ff */
[----:B------:R-:W-:Y:S02]  /*49d0*/  P2R R6, PR, RZ, 0x2 ;  /* 0x00000002ff067803 */ /* 0x000fe40000000000 */
[----:B------:R-:W-:Y:S02]  /*49e0*/  P2R R5, PR, RZ, 0x1 ;  /* 0x00000001ff057803 */ /* 0x000fe40000000000 */
[----:B------:R-:W-:Y:S02]  /*49f0*/  FSEL R154, R27, -INF , !P3 ;  /* 0xff8000001b9a7808 */ /* 0x000fe40005800000 */
[----:B------:R-:W-:Y:S02]  /*4a00*/  FSEL R159, R22, -INF , !P2 ;  /* 0xff800000169f7808 */ /* 0x000fe40005000000 */
[----:B------:R-:W-:-:S02]  /*4a10*/  ISETP.GE.AND P1, PT, R3, R205, PT ;  /* 0x000000cd0300720c */ /* 0x000fc40003f26270 */
[C---:B------:R-:W-:Y:S02]  /*4a20*/  ISETP.GE.AND P0, PT, R3.reuse, R204, PT ;  /* 0x000000cc0300720c */ /* 0x040fe40003f06270 */
[C---:B------:R-:W-:Y:S02]  /*4a30*/  ISETP.GE.AND P3, PT, R3.reuse, R203, PT ;  /* 0x000000cb0300720c */ /* 0x040fe40003f66270 */
[----:B------:R-:W-:Y:S02]  /*4a40*/  ISETP.GE.AND P2, PT, R3, R206, PT ;  /* 0x000000ce0300720c */ /* 0x000fe40003f46270 */
[----:B------:R-:W-:Y:S02]  /*4a50*/  FSEL R162, R23, -INF , !P6 ;  /* 0xff80000017a27808 */ /* 0x000fe40007000000 */
[C---:B------:R-:W-:Y:S02]  /*4a60*/  ISETP.LT.OR P1, PT, R3.reuse, R202, P1 ;  /* 0x000000ca0300720c */ /* 0x040fe40000f21670 */
[----:B------:R-:W-:-:S02]  /*4a70*/  ISETP.LT.OR P0, PT, R3, R201, P0 ;  /* 0x000000c90300720c */ /* 0x000fc40000701670 */
[C---:B------:R-:W-:Y:S02]  /*4a80*/  ISETP.LT.OR P3, PT, R3.reuse, R200, P3 ;  /* 0x000000c80300720c */ /* 0x040fe40001f61670 */
[----:B------:R-:W-:Y:S02]  /*4a90*/  ISETP.LT.OR P2, PT, R3, R199, P2 ;  /* 0x000000c70300720c */ /* 0x000fe40001741670 */
[----:B------:R-:W-:Y:S02]  /*4aa0*/  ISETP.NE.AND P6, PT, R6, RZ, PT ;  /* 0x000000ff0600720c */ /* 0x000fe40003fc5270 */
[C---:B------:R-:W-:Y:S02]  /*4ab0*/  IADD3 R3, R2.reuse, 0x38, RZ ;  /* 0x0000003802037810 */ /* 0x040fe40007ffe0ff */
[----:B------:R-:W-:Y:S02]  /*4ac0*/  IADD3 R2, R2, 0x39, RZ ;  /* 0x0000003902027810 */ /* 0x000fe40007ffe0ff */
[----:B------:R-:W-:-:S02]  /*4ad0*/  FSEL R164, R28, -INF , !P6 ;  /* 0xff8000001ca47808 */ /* 0x000fc40007000000 */
[C---:B------:R-:W-:Y:S02]  /*4ae0*/  ISETP.GE.AND P6, PT, R2.reuse, R205, PT ;  /* 0x000000cd0200720c */ /* 0x040fe40003fc6270 */
[----:B------:R-:W-:Y:S02]  /*4af0*/  P2R R6, PR, RZ, 0x4 ;  /* 0x00000004ff067803 */ /* 0x000fe40000000000 */
[----:B------:R-:W-:Y:S02]  /*4b00*/  FSEL R166, R29, -INF , !P3 ;  /* 0xff8000001da67808 */ /* 0x000fe40005800000 */
[----:B------:R-:W-:Y:S02]  /*4b10*/  ISETP.LT.OR P3, PT, R2, R202, P6 ;  /* 0x000000ca0200720c */ /* 0x000fe40003761670 */
[----:B------:R-:W-:Y:S02]  /*4b20*/  FSEL R180, R35, -INF , !P0 ;  /* 0xff80000023b47808 */ /* 0x000fe40004000000 */
[----:B------:R-:W-:-:S02]  /*4b30*/  ISETP.NE.AND P6, PT, R6, RZ, PT ;  /* 0x000000ff0600720c */ /* 0x000fc40003fc5270 */
[----:B------:R-:W-:Y:S02]  /*4b40*/  FSEL R174, R33, -INF , !P1 ;  /* 0xff80000021ae7808 */ /* 0x000fe40004800000 */
[C---:B------:R-:W-:Y:S02]  /*4b50*/  ISETP.GE.AND P0, PT, R3.reuse, R203, PT ;  /* 0x000000cb0300720c */ /* 0x040fe40003f06270 */
[----:B------:R-:W-:Y:S02]  /*4b60*/  ISETP.GE.AND P1, PT, R3, R205, PT ;  /* 0x000000cd0300720c */ /* 0x000fe40003f26270 */
[----:B------:R-:W-:Y:S02]  /*4b70*/  ISETP.GE.AND P2, PT, R2, R203, PT ;  /* 0x000000cb0200720c */ /* 0x000fe40003f46270 */
[----:B------:R-:W-:Y:S02]  /*4b80*/  FSEL R169, R31, -INF , !P6 ;  /* 0xff8000001fa97808 */ /* 0x000fe40007000000 */
[----:B------:R-:W-:-:S02]  /*4b90*/  FSEL R176, R32, -INF , !P4 ;  /* 0xff80000020b07808 */ /* 0x000fc40006000000 */
[----:B------:R-:W-:Y:S02]  /*4ba0*/  FSEL R179, R34, -INF , !P5 ;  /* 0xff80000022b37808 */ /* 0x000fe40006800000 */
[----:B------:R-:W-:Y:S02]  /*4bb0*/  ISETP.LT.OR P0, PT, R3, R200, P0 ;  /* 0x000000c80300720c */ /* 0x000fe40000701670 */
[----:B------:R-:W-:Y:S02]  /*4bc0*/  ISETP.GT.AND P6, PT, R75, UR18, PT ;  /* 0x000000124b007c0c */ /* 0x000fe4000bfc4270 */
[----:B------:R-:W-:Y:S02]  /*4bd0*/  ISETP.NE.AND P4, PT, R5, RZ, PT ;  /* 0x000000ff0500720c */ /* 0x000fe40003f85270 */
[----:B------:R-:W-:Y:S02]  /*4be0*/  ISETP.LT.OR P5, PT, R3, R202, P1 ;  /* 0x000000ca0300720c */ /* 0x000fe40000fa1670 */
[----:B------:R-:W-:-:S02]  /*4bf0*/  ISETP.LT.OR P1, PT, R2, R200, P2 ;  /* 0x000000c80200720c */ /* 0x000fc40001721670 */
[C---:B------:R-:W-:Y:S02]  /*4c00*/  ISETP.GE.AND P2, PT, R3.reuse, R204, PT ;  /* 0x000000cc0300720c */ /* 0x040fe40003f46270 */
[----:B------:R-:W-:Y:S02]  /*4c10*/  FSEL R165, R8, -INF , !P0 ;  /* 0xff80000008a57808 */ /* 0x000fe40004000000 */
[-C--:B------:R-:W-:Y:S02]  /*4c20*/  ISETP.GE.AND P0, PT, R3, R206.reuse, PT ;  /* 0x000000ce0300720c */ /* 0x080fe40003f06270 */
[----:B------:R-:W-:Y:S02]  /*4c30*/  FSEL R168, R30, -INF , !P4 ;  /* 0xff8000001ea87808 */ /* 0x000fe40006000000 */
[----:B------:R-:W-:Y:S02]  /*4c40*/  FSEL R167, R9, -INF , !P1 ;  /* 0xff80000009a77808 */ /* 0x000fe40004800000 */
[----:B------:R-:W-:-:S02]  /*4c50*/  ISETP.GE.AND P4, PT, R2, R206, PT ;  /* 0x000000ce0200720c */ /* 0x000fc40003f86270 */
[----:B------:R-:W-:Y:S02]  /*4c60*/  P2R R5, PR, RZ, 0x20 ;  /* 0x00000020ff057803 */ /* 0x000fe40000000000 */
[C---:B------:R-:W-:Y:S02]  /*4c70*/  ISETP.GE.AND P1, PT, R2.reuse, R204, PT ;  /* 0x000000cc0200720c */ /* 0x040fe40003f26270 */
[C---:B------:R-:W-:Y:S02]  /*4c80*/  ISETP.LT.OR P5, PT, R3.reuse, R201, P2 ;  /* 0x000000c90300720c */ /* 0x040fe400017a1670 */
[-C--:B------:R-:W-:Y:S02]  /*4c90*/  ISETP.LT.OR P2, PT, R3, R199.reuse, P0 ;  /* 0x000000c70300720c */ /* 0x080fe40000741670 */
[C---:B------:R-:W-:Y:S02]  /*4ca0*/  ISETP.LT.OR P0, PT, R2.reuse, R199, P4 ;  /* 0x000000c70200720c */ /* 0x040fe40002701670 */
[----:B------:R-:W-:Y:S01]  /*4cb0*/  ISETP.LT.OR P1, PT, R2, R201, P1 ;  /* 0x000000c90200720c */ /* 0x000fe20000f21670 */
[----:B------:R-:W-:Y:S01]  /*4cc0*/  IMAD.IADD R2, R145, 0x1, R73 ;  /* 0x0000000191027824 */ /* 0x000fe200078e0249 */
[----:B------:R-:W-:-:S02]  /*4cd0*/  ISETP.NE.AND P4, PT, R5, RZ, PT ;  /* 0x000000ff0500720c */ /* 0x000fc40003f85270 */
[----:B------:R-:W-:Y:S02]  /*4ce0*/  FSEL R171, R10, -INF , !P2 ;  /* 0xff8000000aab7808 */ /* 0x000fe40005000000 */
[----:B------:R-:W-:Y:S02]  /*4cf0*/  FSEL R172, R11, -INF , !P0 ;  /* 0xff8000000bac7808 */ /* 0x000fe40004000000 */
[----:B------:R-:W-:Y:S02]  /*4d00*/  FSEL R173, R12, -INF , !P4 ;  /* 0xff8000000cad7808 */ /* 0x000fe40006000000 */
[----:B------:R-:W-:Y:S02]  /*4d10*/  FSEL R175, R13, -INF , !P3 ;  /* 0xff8000000daf7808 */ /* 0x000fe40005800000 */
[----:B------:R-:W-:Y:S02]  /*4d20*/  FSEL R177, R14, -INF , !P5 ;  /* 0xff8000000eb17808 */ /* 0x000fe40006800000 */
[----:B------:R-:W-:Y:S01]  /*4d30*/  FSEL R178, R15, -INF , !P1 ;  /* 0xff8000000fb27808 */ /* 0x000fe20004800000 */
[----:B------:R-:W-:Y:S05]  /*4d40*/  @!P6 BRA `(.L_x_1168) ;  /* 0x000003100000e947 */ /* 0x000fea0003800000 */
[----:B------:R-:W-:Y:S01]  /*4d50*/  ISETP.GE.AND P0, PT, R182, c[0x0][0x220], PT ;  /* 0x00008800b6007a0c */ /* 0x000fe20003f06270 */
[----:B------:R-:W-:Y:S01]  /*4d60*/  BSSY B0, `(.L_x_1169) ;  /* 0x000002e000007945 */ /* 0x000fe20003800000 */
[----:B------:R-:W-:-:S04]  /*4d70*/  IADD3 R8, R234, -0x2, RZ ;  /* 0xfffffffeea087810 */ /* 0x000fc80007ffe0ff */
        /* <DEDUP_REMOVED lines=44> */
.L_x_1170:
[----:B------:R-:W-:Y:S05]  /*5040*/  BSYNC B0 ;  /* 0x0000000000007941 */ /* 0x000fea0003800000 */
.L_x_1169:
[----:B------:R-:W0:Y:S02]  /*5050*/  LDGDEPBAR ;  /* 0x00000000000079af */ /* 0x000e240000000000 */
.L_x_1168:
[----:B------:R-:W-:Y:S01]  /*5060*/  FMNMX.FTZ R3, R44, R45, !PT ;  /* 0x0000002d2c037209 */ /* 0x000fe20007810000 */
[----:B------:R-:W-:Y:S01]  /*5070*/  UIADD3 UR14, UR27, -0x4498517b, URZ ;  /* 0xbb67ae851b0e7890 */ /* 0x000fe2000fffe03f */
[----:B------:R-:W-:Y:S01]  /*5080*/  FMNMX.FTZ R5, R56, R74, !PT ;  /* 0x0000004a38057209 */ /* 0x000fe20007810000 */
[----:B------:R-:W-:Y:S01]  /*5090*/  IMAD.WIDE.U32 R72, R245, -0x2daee0ad, RZ ;  /* 0xd2511f53f5487825 */ /* 0x000fe200078e00ff */
[----:B------:R-:W-:Y:S01]  /*50a0*/  FMNMX.FTZ R3, R46, R3, !PT ;  /* 0x000000032e037209 */ /* 0x000fe20007810000 */
[----:B------:R-:W-:Y:S01]  /*50b0*/  UIADD3 UR15, UR26, -0x61c88647, URZ ;  /* 0x9e3779b91a0f7890 */ /* 0x000fe2000fffe03f */
[----:B------:R-:W-:Y:S01]  /*50c0*/  FMNMX.FTZ R5, R50, R5, !PT ;  /* 0x0000000532057209 */ /* 0x000fe20007810000 */
[----:B------:R-:W-:Y:S01]  /*50d0*/  IMAD.SHL.U32 R68, R75, 0x2, RZ ;  /* 0x000000024b447824 */ /* 0x000fe200078e00ff */
        /* <DEDUP_REMOVED lines=17> */
[----:B------:R-:W-:Y:S01]  /*51f0*/  UIADD3 UR7, UR26, 0x1715609d, URZ ;  /* 0x1715609d1a077890 */ /* 0x000fe2000fffe03f */
[----:B------:R-:W-:Y:S01]  /*5200*/  IADD3 R246, R251, 0x4, RZ ;  /* 0x00000004fbf67810 */ /* 0x000fe20007ffe0ff */
[----:B------:R-:W-:Y:S01]  /*5210*/  IMAD.SHL.U32 R185, R2, 0x2, RZ ;  /* 0x0000000202b97824 */ /* 0x000fe200078e00ff */
[----:B------:R-:W-:-:S02]  /*5220*/  FMNMX.FTZ R3, R126, R3, !PT ;  /* 0x000000037e037209 */ /* 0x000fc40007810000 */
[----:B------:R-:W-:Y:S01]  /*5230*/  LOP3.LUT R250, R250, UR26, RZ, 0x3c, !PT ;  /* 0x0000001afafa7c12 */ /* 0x000fe2000f8e3cff */
[----:B------:R-:W-:Y:S01]  /*5240*/  IMAD.WIDE.U32 R54, R246, -0x326172a9, RZ ;  /* 0xcd9e8d57f6367825 */ /* 0x000fe200078e00ff */
[----:B------:R-:W-:Y:S01]  /*5250*/  FMNMX.FTZ R3, R127, R3, !PT ;  /* 0x000000037f037209 */ /* 0x000fe20007810000 */
[----:B------:R-:W-:Y:S01]  /*5260*/  LDSM.16.MT88.4 R80, [R185+0x6800] ;  /* 0x00680000b950783b */ /* 0x000fe20000004200 */
[-C--:B------:R-:W-:Y:S01]  /*5270*/  LOP3.LUT R8, R183, R250.reuse, RZ, 0x3c, !PT ;  /* 0x000000fab7087212 */ /* 0x080fe200078e3cff */
[--C-:B------:R-:W-:Y:S01]  /*5280*/  IMAD R186, R4, 0x2, R185.reuse ;  /* 0x0000000204ba7824 */ /* 0x100fe200078e02b9 */
[----:B------:R-:W-:Y:S01]  /*5290*/  FMNMX.FTZ R3, R149, R3, !PT ;  /* 0x0000000395037209 */ /* 0x000fe20007810000 */
[----:B------:R-:W-:Y:S01]  /*52a0*/  IMAD R188, R0, 0x2, R185 ;  /* 0x0000000200bc7824 */ /* 0x000fe200078e02b9 */
[----:B--2---:R-:W-:Y:S01]  /*52b0*/  LOP3.LUT R7, R55, R250, RZ, 0x3c, !PT ;  /* 0x000000fa37077212 */ /* 0x004fe200078e3cff */
[----:B------:R-:W-:Y:S01]  /*52c0*/  IMAD.WIDE.U32 R92, R8, -0x2daee0ad, RZ ;  /* 0xd2511f53085c7825 */ /* 0x000fe200078e00ff */
[----:B------:R-:W-:Y:S01]  /*52d0*/  FMNMX.FTZ R3, R150, R3, !PT ;  /* 0x0000000396037209 */ /* 0x000fe20007810000 */
[----:B------:R-:W-:Y:S02]  /*52e0*/  LDSM.16.MT88.4 R76, [R186+0x6000] ;  /* 0x00600000ba4c783b */ /* 0x000fe40000004200 */
[----:B------:R-:W-:Y:S01]  /*52f0*/  IMAD.WIDE.U32 R60, R7, -0x2daee0ad, RZ ;  /* 0xd2511f53073c7825 */ /* 0x000fe200078e00ff */
[----:B------:R-:W-:Y:S01]  /*5300*/  FMNMX.FTZ R3, R164, R3, !PT ;  /* 0x00000003a4037209 */ /* 0x000fe20007810000 */
[----:B------:R-:W-:Y:S01]  /*5310*/  LDSM.16.MT88.4 R64, [R188+0x6000] ;  /* 0x00600000bc40783b */ /* 0x000fe20000004200 */
[----:B-1----:R-:W-:Y:S01]  /*5320*/  LOP3.LUT R11, R93, UR14, R72, 0x96, !PT ;  /* 0x0000000e5d0b7c12 */ /* 0x002fe2000f8e9648 */
[----:B------:R-:W-:Y:S01]  /*5330*/  IMAD R187, R0, 0x2, R186 ;  /* 0x0000000200bb7824 */ /* 0x000fe200078e02ba */
[----:B------:R-:W-:Y:S01]  /*5340*/  FMNMX.FTZ R3, R166, R3, !PT ;  /* 0x00000003a6037209 */ /* 0x000fe20007810000 */
[----:B------:R-:W-:Y:S02]  /*5350*/  LDSM.16.MT88.4 R96, [R186+0x6800] ;  /* 0x00680000ba60783b */ /* 0x000fe40000004200 */
[----:B------:R-:W-:Y:S01]  /*5360*/  IMAD.WIDE.U32 R232, R11, -0x326172a9, RZ ;  /* 0xcd9e8d570be87825 */ /* 0x000fe200078e00ff */
[----:B------:R-:W-:Y:S01]  /*5370*/  FMNMX.FTZ R3, R165, R3, !PT ;  /* 0x00000003a5037209 */ /* 0x000fe20007810000 */
[----:B------:R-:W-:Y:S03]  /*5380*/  LDSM.16.MT88.4 R84, [R187+0x6000] ;  /* 0x00600000bb54783b */ /* 0x000fe60000004200 */
[----:B------:R-:W-:Y:S01]  /*5390*/  FMNMX.FTZ R3, R167, R3, !PT ;  /* 0x00000003a7037209 */ /* 0x000fe20007810000 */
[----:B------:R-:W-:Y:S04]  /*53a0*/  LDSM.16.MT88.4 R100, [R187+0x6800] ;  /* 0x00680000bb64783b */ /* 0x000fe80000004200 */
[----:B------:R-:W1:Y:S02]  /*53b0*/  SHFL.BFLY PT, R6, R3, 0x2, 0x1f ;  /* 0x0c401f0003067f89 */ /* 0x000e6400000e0000 */
        /* <DEDUP_REMOVED lines=13> */
[----:B------:R-:W-:-:S02]  /*5490*/  LOP3.LUT R5, R61, UR14, R72, 0x96, !PT ;  /* 0x0000000e3d057c12 */ /* 0x000fc4000f8e9648 */
[----:B------:R-:W-:Y:S02]  /*54a0*/  LOP3.LUT R6, R73, UR27, R68, 0x96, !PT ;  /* 0x0000001b49067c12 */ /* 0x000fe4000f8e9644 */
[----:B------:R-:W-:Y:S01]  /*54b0*/  FMNMX.FTZ R10, R108, R9, !PT ;  /* 0x000000096c0a7209 */ /* 0x000fe20007810000 */
[----:B------:R-:W-:Y:S01]  /*54c0*/  IMAD.WIDE.U32 R52, R5, -0x326172a9, RZ ;  /* 0xcd9e8d5705347825 */ /* 0x000fe200078e00ff */
[----:B------:R-:W-:Y:S02]  /*54d0*/  FMNMX.FTZ R3, R169, R3, !PT ;  /* 0x00000003a9037209 */ /* 0x000fe40007810000 */
[----:B------:R-:W-:Y:S01]  /*54e0*/  FMNMX.FTZ R5, R109, R10, !PT ;  /* 0x0000000a6d057209 */ /* 0x000fe20007810000 */
[----:B------:R-:W-:Y:S01]  /*54f0*/  IMAD.WIDE.U32 R6, R6, -0x326172a9, RZ ;  /* 0xcd9e8d5706067825 */ /* 0x000fe200078e00ff */
[----:B------:R-:W-:Y:S02]  /*5500*/  FMNMX.FTZ R3, R171, R3, !PT ;  /* 0x00000003ab037209 */ /* 0x000fe40007810000 */
[----:B------:R-:W-:-:S02]  /*5510*/  FMNMX.FTZ R5, R161, R5, !PT ;  /* 0x00000005a1057209 */ /* 0x000fc40007810000 */
[----:B------:R-:W-:Y:S02]  /*5520*/  LOP3.LUT R8, R7, UR15, R54, 0x96, !PT ;  /* 0x0000000f07087c12 */ /* 0x000fe4000f8e9636 */
[----:B------:R-:W-:Y:S02]  /*5530*/  FMNMX.FTZ R3, R172, R3, !PT ;  /* 0x00000003ac037209 */ /* 0x000fe40007810000 */
[----:B------:R-:W-:Y:S01]  /*5540*/  FMNMX.FTZ R5, R160, R5, !PT ;  /* 0x00000005a0057209 */ /* 0x000fe20007810000 */
[----:B------:R-:W-:Y:S01]  /*5550*/  IMAD.WIDE.U32 R8, R8, -0x2daee0ad, RZ ;  /* 0xd2511f5308087825 */ /* 0x000fe200078e00ff */
[----:B------:R-:W-:Y:S01]  /*5560*/  LOP3.LUT R12, R53, UR13, R6, 0x96, !PT ;  /* 0x0000000d350c7c12 */ /* 0x000fe2000f8e9606 */
[----:B------:R-:W2:Y:S01]  /*5570*/  SHFL.BFLY PT, R15, R3, 0x2, 0x1f ;  /* 0x0c401f00030f7f89 */ /* 0x000ea200000e0000 */
[----:B------:R-:W-:Y:S02]  /*5580*/  FMNMX.FTZ R5, R155, R5, !PT ;  /* 0x000000059b057209 */ /* 0x000fe40007810000 */
[----:B------:R-:W-:Y:S01]  /*5590*/  LOP3.LUT R10, R9, UR12, R60, 0x96, !PT ;  /* 0x0000000c090a7c12 */ /* 0x000fe2000f8e963c */
[----:B------:R-:W-:Y:S01]  /*55a0*/  IMAD.WIDE.U32 R12, R12, -0x2daee0ad, RZ ;  /* 0xd2511f530c0c7825 */ /* 0x000fe200078e00ff */
[----:B------:R-:W-:-:S02]  /*55b0*/  FMNMX.FTZ R5, R158, R5, !PT ;  /* 0x000000059e057209 */ /* 0x000fc40007810000 */
[----:B------:R-:W-:Y:S01]  /*55c0*/  LOP3.LUT R9, R233, UR13, R6, 0x96, !PT ;  /* 0x0000000de9097c12 */ /* 0x000fe2000f8e9606 */
[----:B------:R-:W-:Y:S01]  /*55d0*/  IMAD.WIDE.U32 R10, R10, -0x326172a9, RZ ;  /* 0xcd9e8d570a0a7825 */ /* 0x000fe200078e00ff */
[----:B------:R-:W-:Y:S02]  /*55e0*/  FMNMX.FTZ R5, R176, R5, !PT ;  /* 0x00000005b0057209 */ /* 0x000fe40007810000 */
[----:B------:R-:W-:Y:S01]  /*55f0*/  LOP3.LUT R8, R13, UR10, R8, 0x96, !PT ;  /* 0x0000000a0d087c12 */ /* 0x000fe2000f8e9608 */
[----:B------:R-:W-:Y:S01]  /*5600*/  IMAD.WIDE.U32 R104, R9, -0x2daee0ad, RZ ;  /* 0xd2511f5309687825 */ /* 0x000fe200078e00ff */
[----:B------:R-:W-:Y:S02]  /*5610*/  FMNMX.FTZ R5, R174, R5, !PT ;  /* 0x00000005ae057209 */ /* 0x000fe40007810000 */
[----:B------:R-:W-:Y:S01]  /*5620*/  LOP3.LUT R7, R7, UR15, R182, 0x96, !PT ;  /* 0x0000000f07077c12 */ /* 0x000fe2000f8e96b6 */
[----:B------:R-:W-:Y:S01]  /*5630*/  IMAD.WIDE.U32 R8, R8, -0x326172a9, RZ ;  /* 0xcd9e8d5708087825 */ /* 0x000fe200078e00ff */
[----:B------:R-:W-:-:S02]  /*5640*/  LOP3.LUT R18, R11, UR11, R52, 0x96, !PT ;  /* 0x0000000b0b127c12 */ /* 0x000fc4000f8e9634 */
[----:B------:R-:W-:Y:S01]  /*5650*/  FMNMX.FTZ R5, R173, R5, !PT ;  /* 0x00000005ad057209 */ /* 0x000fe20007810000 */
[----:B------:R-:W-:Y:S01]  /*5660*/  IMAD.WIDE.U32 R6, R7, -0x2daee0ad, RZ ;  /* 0xd2511f5307067825 */ /* 0x000fe200078e00ff */
[----:B------:R-:W-:Y:S02]  /*5670*/  LOP3.LUT R14, R9, UR9, R10, 0x96, !PT ;  /* 0x00000009090e7c12 */ /* 0x000fe4000f8e960a */
[----:B------:R-:W-:Y:S01]  /*5680*/  FMNMX.FTZ R9, R175, R5, !PT ;  /* 0x00000005af097209 */ /* 0x000fe20007810000 */
[----:B------:R-:W-:Y:S01]  /*5690*/  IMAD.WIDE.U32 R18, R18, -0x2daee0ad, RZ ;  /* 0xd2511f5312127825 */ /* 0x000fe200078e00ff */
[----:B-1----:R-:W-:Y:S02]  /*56a0*/  FMNMX.FTZ R70, R70, R17, !PT ;  /* 0x0000001146467209 */ /* 0x002fe40007810000 */
[----:B--2---:R-:W-:Y:S01]  /*56b0*/  FMNMX.FTZ R3, R3, R15, !PT ;  /* 0x0000000f03037209 */ /* 0x004fe20007810000 */
[----:B------:R-:W-:Y:S01]  /*56c0*/  IMAD.WIDE.U32 R14, R14, -0x2daee0ad, RZ ;  /* 0xd2511f530e0e7825 */ /* 0x000fe200078e00ff */
[----:B------:R-:W-:-:S02]  /*56d0*/  LOP3.LUT R11, R7, UR12, R92, 0x96, !PT ;  /* 0x0000000c070b7c12 */ /* 0x000fc4000f8e965c */
[----:B------:R-:W-:Y:S01]  /*56e0*/  LOP3.LUT R16, R19, UR8, R12, 0x96, !PT ;  /* 0x0000000813107c12 */ /* 0x000fe2000f8e960c */
[C---:B------:R-:W-:Y:S01]  /*56f0*/  FMUL.FTZ R5, R70.reuse, c[0x0][0x23c] ;  /* 0x00008f0046057a20 */ /* 0x040fe20000410000 */
[----:B------:R-:W1:Y:S01]  /*5700*/  SHFL.BFLY PT, R19, R9, 0x2, 0x1f ;  /* 0x0c401f0009137f89 */ /* 0x000e6200000e0000 */
[----:B------:R-:W-:Y:S01]  /*5710*/  FSETP.NEU.FTZ.AND P0, PT, R70, -INF , PT ;  /* 0xff8000004600780b */ /* 0x000fe20003f1d000 */
[----:B------:R-:W-:Y:S01]  /*5720*/  IMAD.WIDE.U32 R10, R11, -0x326172a9, RZ ;  /* 0xcd9e8d570b0a7825 */ /* 0x000fe200078e00ff */
[----:B------:R-:W-:Y:S01]  /*5730*/  LOP3.LUT R7, R105, UR10, R6, 0x96, !PT ;  /* 0x0000000a69077c12 */ /* 0x000fe2000f8e9606 */
[----:B------:R-:W2:Y:S01]  /*5740*/  SHFL.BFLY PT, R69, R3, 0x1, 0x1f ;  /* 0x0c201f0003457f89 */ /* 0x000ea200000e0000 */
[----:B------:R-:W-:Y:S01]  /*5750*/  FSEL R5, R5, RZ, P0 ;  /* 0x000000ff05057208 */ /* 0x000fe20000000000 */
[----:B------:R-:W-:Y:S01]  /*5760*/  IMAD.WIDE.U32 R16, R16, -0x326172a9, RZ ;  /* 0xcd9e8d5710107825 */ /* 0x000fe200078e00ff */
[----:B------:R-:W-:Y:S02]  /*5770*/  LOP3.LUT R6, R15, UR6, R18, 0x96, !PT ;  /* 0x000000060f067c12 */ /* 0x000fe4000f8e9612 */
[----:B------:R-:W-:Y:S01]  /*5780*/  LOP3.LUT R21, R11, UR11, R232, 0x96, !PT ;  /* 0x0000000b0b157c12 */ /* 0x000fe2000f8e96e8 */
[----:B------:R-:W-:Y:S01]  /*5790*/  IMAD.WIDE.U32 R156, R7, -0x326172a9, RZ ;  /* 0xcd9e8d57079c7825 */ /* 0x000fe200078e00ff */
[----:B------:R-:W-:-:S02]  /*57a0*/  LOP3.LUT R12, R17, UR7, R8, 0x96, !PT ;  /* 0x00000007110c7c12 */ /* 0x000fc4000f8e9608 */
[----:B------:R-:W-:Y:S01]  /*57b0*/  FMNMX.FTZ R11, R117, R119, !PT ;  /* 0x00000077750b7209 */ /* 0x000fe20007810000 */
[--C-:B------:R-:W-:Y:S01]  /*57c0*/  FFMA.FTZ R8, R44, c[0x0][0x23c], -R5.reuse ;  /* 0x00008f002c087a23 */ /* 0x100fe20000010805 */
[----:B------:R-:W-:Y:S01]  /*57d0*/  LOP3.LUT R62, R157, UR9, R10, 0x96, !PT ;  /* 0x000000099d3e7c12 */ /* 0x000fe2000f8e960a */
[----:B------:R-:W-:Y:S01]  /*57e0*/  IMAD.WIDE.U32 R6, R6, -0x326172a9, RZ ;  /* 0xcd9e8d5706067825 */ /* 0x000fe200078e00ff */
[----:B------:R-:W-:Y:S01]  /*57f0*/  FMNMX.FTZ R11, R116, R11, !PT ;  /* 0x0000000b740b7209 */ /* 0x000fe20007810000 */
[----:B------:R3:W-:Y:S02]  /*5800*/  MUFU.EX2 R243, R8 ;  /* 0x0000000800f37308 */ /* 0x0007e40000000800 */
[----:B------:R-:W-:Y:S01]  /*5810*/  FFMA.FTZ R10, R45, c[0x0][0x23c], -R5 ;  /* 0x00008f002d0a7a23 */ /* 0x000fe20000010805 */
[----:B------:R-:W-:Y:S01]  /*5820*/  LOP3.LUT R15, R6, 0xffff, RZ, 0xc0, !PT ;  /* 0x0000ffff060f7812 */ /* 0x000fe200078ec0ff */
[----:B------:R-:W-:Y:S01]  /*5830*/  IMAD R157, R144, 0x10000, R144 ;  /* 0x00010000909d7824 */ /* 0x000fe200078e0290 */
[----:B------:R-:W-:Y:S01]  /*5840*/  LOP3.LUT R18, R6, 0xff, RZ, 0xc0, !PT ;  /* 0x000000ff06127812 */ /* 0x000fe200078ec0ff */
[----:B------:R-:W-:Y:S01]  /*5850*/  IMAD.WIDE.U32 R12, R12, -0x2daee0ad, RZ ;  /* 0xd2511f530c0c7825 */ /* 0x000fe200078e00ff */
[----:B------:R-:W-:Y:S01]  /*5860*/  SHF.R.U32.HI R17, RZ, 0x18, R6 ;  /* 0x00000018ff117819 */ /* 0x000fe20000011606 */
[----:B------:R4:W-:Y:S01]  /*5870*/  MUFU.EX2 R242, R10 ;  /* 0x0000000a00f27308 */ /* 0x0009e20000000800 */
[----:B-1----:R-:W-:Y:S01]  /*5880*/  FMNMX.FTZ R20, R9, R19, !PT ;  /* 0x0000001309147209 */ /* 0x002fe20007810000 */
[----:B------:R-:W-:Y:S01]  /*5890*/  IMAD.WIDE.U32 R62, R62, -0x2daee0ad, RZ ;  /* 0xd2511f533e3e7825 */ /* 0x000fe200078e00ff */
[----:B--2---:R-:W-:-:S02]  /*58a0*/  FMNMX.FTZ R69, R3, R69, !PT ;  /* 0x0000004503457209 */ /* 0x004fc40007810000 */
[----:B------:R-:W-:Y:S01]  /*58b0*/  SHF.R.U32.HI R3, RZ, 0x8, R15 ;  /* 0x00000008ff037819 */ /* 0x000fe2000001160f */
[----:B------:R-:W1:Y:S01]  /*58c0*/  SHFL.BFLY PT, R19, R20, 0x1, 0x1f ;  /* 0x0c201f0014137f89 */ /* 0x000e6200000e0000 */
[----:B------:R-:W-:Y:S02]  /*58d0*/  FSETP.NEU.FTZ.AND P0, PT, R69, -INF , PT ;  /* 0xff8000004500780b */ /* 0x000fe40003f1d000 */
[----:B---3--:R-:W-:Y:S01]  /*58e0*/  LOP3.LUT R8, R7, UR17, R16, 0x96, !PT ;  /* 0x0000001107087c12 */ /* 0x008fe2000f8e9610 */
[--C-:B------:R-:W-:Y:S01]  /*58f0*/  FFMA.FTZ R7, R46, c[0x0][0x23c], -R5.reuse ;  /* 0x00008f002e077a23 */ /* 0x100fe20000010805 */
[----:B------:R-:W-:Y:S02]  /*5900*/  SHF.R.U32.HI R16, RZ, 0x10, R6 ;  /* 0x00000010ff107819 */ /* 0x000fe40000011606 */
[----:B------:R-:W-:Y:S01]  /*5910*/  FMNMX.FTZ R6, R113, R11, !PT ;  /* 0x0000000b71067209 */ /* 0x000fe20007810000 */
[----:B------:R2:W-:Y:S01]  /*5920*/  MUFU.EX2 R241, R7 ;  /* 0x0000000700f17308 */ /* 0x0005e20000000800 */
[----:B------:R-:W-:Y:S01]  /*5930*/  LOP3.LUT R9, R16, 0xff, RZ, 0xc0, !PT ;  /* 0x000000ff10097812 */ /* 0x000fe200078ec0ff */
[----:B----4-:R-:W-:Y:S01]  /*5940*/  FFMA.FTZ R10, R47, c[0x0][0x23c], -R5 ;  /* 0x00008f002f0a7a23 */ /* 0x010fe20000010805 */
[----:B------:R-:W-:-:S02]  /*5950*/  FMNMX.FTZ R6, R125, R6, !PT ;  /* 0x000000067d067209 */ /* 0x000fc40007810000 */
[----:B------:R-:W-:Y:S02]  /*5960*/  PRMT R17, R9, 0x5410, R17 ;  /* 0x0000541009117816 */ /* 0x000fe40000000011 */
[----:B------:R-:W-:Y:S01]  /*5970*/  FMNMX.FTZ R6, R148, R6, !PT ;  /* 0x0000000694067209 */ /* 0x000fe20007810000 */
[----:B------:R3:W4:Y:S01]  /*5980*/  MUFU.EX2 R240, R10 ;  /* 0x0000000a00f07308 */ /* 0x0007220000000800 */
[----:B------:R-:W-:Y:S02]  /*5990*/  PRMT R18, R18, 0x5410, R3 ;  /* 0x0000541012127816 */ /* 0x000fe40000000003 */
[----:B------:R-:W-:Y:S02]  /*59a0*/  FMNMX.FTZ R9, R110, R6, !PT ;  /* 0x000000066e097209 */ /* 0x000fe40007810000 */
[C---:B------:R-:W-:Y:S02]  /*59b0*/  LOP3.LUT R6, R8.reuse, 0xffff, RZ, 0xc0, !PT ;  /* 0x0000ffff08067812 */ /* 0x040fe400078ec0ff */
[----:B------:R-:W-:Y:S01]  /*59c0*/  FMNMX.FTZ R9, R111, R9, !PT ;  /* 0x000000096f097209 */ /* 0x000fe20007810000 */
[----:B--2---:R-:W-:Y:S01]  /*59d0*/  FMUL.FTZ R7, R69, c[0x0][0x23c] ;  /* 0x00008f0045077a20 */ /* 0x004fe20000410000 */
[----:B------:R-:W-:-:S02]  /*59e0*/  LOP3.LUT R15, R8, 0xff, RZ, 0xc0, !PT ;  /* 0x000000ff080f7812 */ /* 0x000fc400078ec0ff */
[----:B------:R-:W-:Y:S02]  /*59f0*/  FMNMX.FTZ R2, R163, R9, !PT ;  /* 0x00000009a3027209 */ /* 0x000fe40007810000 */
[----:B------:R-:W-:Y:S02]  /*5a00*/  FSEL R3, R7, RZ, P0 ;  /* 0x000000ff07037208 */ /* 0x000fe40000000000 */
[----:B------:R-:W-:Y:S02]  /*5a10*/  FMNMX.FTZ R4, R170, R2, !PT ;  /* 0x00000002aa047209 */ /* 0x000fe40007810000 */
[----:B---3--:R-:W-:Y:S01]  /*5a20*/  SHF.R.U32.HI R10, RZ, 0x10, R8 ;  /* 0x00000010ff0a7819 */ /* 0x008fe20000011608 */
[--C-:B------:R-:W-:Y:S01]  /*5a30*/  FFMA.FTZ R7, R50, c[0x0][0x23c], -R3.reuse ;  /* 0x00008f0032077a23 */ /* 0x100fe20000010803 */
[----:B------:R-:W-:Y:S01]  /*5a40*/  FMNMX.FTZ R4, R159, R4, !PT ;  /* 0x000000049f047209 */ /* 0x000fe20007810000 */
[--C-:B------:R-:W-:Y:S01]  /*5a50*/  FFMA.FTZ R2, R56, c[0x0][0x23c], -R3.reuse ;  /* 0x00008f0038027a23 */ /* 0x100fe20000010803 */
[----:B------:R-:W-:Y:S01]  /*5a60*/  SHF.R.U32.HI R11, RZ, 0x8, R6 ;  /* 0x00000008ff0b7819 */ /* 0x000fe20000011606 */
[----:B------:R2:W-:Y:S01]  /*5a70*/  MUFU.EX2 R239, R7 ;  /* 0x0000000700ef7308 */ /* 0x0005e20000000800 */
[----:B------:R-:W-:Y:S01]  /*5a80*/  SHF.R.U32.HI R8, RZ, 0x18, R8 ;  /* 0x00000018ff087819 */ /* 0x000fe20000011608 */
[----:B------:R-:W-:Y:S01]  /*5a90*/  FFMA.FTZ R0, R74, c[0x0][0x23c], -R3 ;  /* 0x00008f004a007a23 */ /* 0x000fe20000010803 */
[----:B------:R-:W-:Y:S01]  /*5aa0*/  LOP3.LUT R6, R10, 0xff, RZ, 0xc0, !PT ;  /* 0x000000ff0a067812 */ /* 0x000fe200078ec0ff */
[----:B------:R-:W3:Y:S01]  /*5ab0*/  LDSM.16.MT88.4 R56, [R185+0x6000] ;  /* 0x00600000b938783b */ /* 0x000ee20000004200 */
[----:B------:R-:W-:-:S02]  /*5ac0*/  PRMT R15, R15, 0x5410, R11 ;  /* 0x000054100f0f7816 */ /* 0x000fc4000000000b */
[----:B------:R-:W-:Y:S01]  /*5ad0*/  PRMT R9, R6, 0x5410, R8 ;  /* 0x0000541006097816 */ /* 0x000fe20000000008 */
[----:B------:R5:W-:Y:S01]  /*5ae0*/  MUFU.EX2 R230, R2 ;  /* 0x0000000200e67308 */ /* 0x000be20000000800 */
[----:B------:R-:W-:Y:S02]  /*5af0*/  LOP3.LUT R14, R13, UR16, R14, 0x96, !PT ;  /* 0x000000100d0e7c12 */ /* 0x000fe4000f8e960e */
[----:B-1----:R-:W-:-:S04]  /*5b00*/  FMNMX.FTZ R72, R20, R19, !PT ;  /* 0x0000001314487209 */ /* 0x002fc80007810000 */
[----:B------:R-:W-:Y:S01]  /*5b10*/  FSETP.NEU.FTZ.AND P0, PT, R72, -INF , PT ;  /* 0xff8000004800780b */ /* 0x000fe20003f1d000 */
[----:B--2---:R-:W-:Y:S01]  /*5b20*/  FFMA.FTZ R7, R51, c[0x0][0x23c], -R3 ;  /* 0x00008f0033077a23 */ /* 0x004fe20000010803 */
[----:B------:R1:W-:Y:S01]  /*5b30*/  MUFU.EX2 R228, R0 ;  /* 0x0000000000e47308 */ /* 0x0003e20000000800 */
[----:B-----5:R-:W-:-:S07]  /*5b40*/  FMNMX.FTZ R2, R162, R4, !PT ;  /* 0x00000004a2027209 */ /* 0x020fce0007810000 */
[----:B------:R2:W5:Y:S01]  /*5b50*/  MUFU.EX2 R238, R7 ;  /* 0x0000000700ee7308 */ /* 0x0005620000000800 */
[--C-:B------:R-:W-:Y:S01]  /*5b60*/  HSET2.LE.AND R4, R17, R157.reuse, PT ;  /* 0x0000009d11047233 */ /* 0x100fe20003803000 */
[----:B------:R-:W-:Y:S02]  /*5b70*/  FMNMX.FTZ R8, R179, R2, !PT ;  /* 0x00000002b3087209 */ /* 0x000fe40007810000 */
[----:B----4-:R-:W-:Y:S01]  /*5b80*/  F2FP.BF16.PACK_AB R2, R240, R241 ;  /* 0x000000f1f002723e */ /* 0x010fe200000010ff */
[----:B-1----:R-:W-:-:S05]  /*5b90*/  HSET2.LE.AND R0, R18, R157, PT ;  /* 0x0000009d12007233 */ /* 0x002fca0003803000 */
[----:B------:R-:W-:Y:S02]  /*5ba0*/  LOP3.LUT R10, R0, R2, RZ, 0xc0, !PT ;  /* 0x00000002000a7212 */ /* 0x000fe400078ec0ff */
[----:B------:R-:W-:Y:S01]  /*5bb0*/  FMNMX.FTZ R0, R180, R8, !PT ;  /* 0x00000008b4007209 */ /* 0x000fe20007810000 */
[--C-:B--2---:R-:W-:Y:S01]  /*5bc0*/  FFMA.FTZ R7, R48, c[0x0][0x23c], -R5.reuse ;  /* 0x00008f0030077a23 */ /* 0x104fe20000010805 */
[----:B-----5:R-:W-:Y:S02]  /*5bd0*/  F2FP.BF16.PACK_AB R6, R238, R239 ;  /* 0x000000efee06723e */ /* 0x020fe400000010ff */
[----:B------:R-:W-:Y:S01]  /*5be0*/  F2FP.BF16.PACK_AB R2, R242, R243 ;  /* 0x000000f3f202723e */ /* 0x000fe200000010ff */
[----:B------:R1:W-:Y:S01]  /*5bf0*/  MUFU.EX2 R237, R7 ;  /* 0x0000000700ed7308 */ /* 0x0003e20000000800 */
[----:B------:R-:W-:Y:S01]  /*5c00*/  LOP3.LUT R11, R4, R6, RZ, 0xc0, !PT ;  /* 0x00000006040b7212 */ /* 0x000fe200078ec0ff */
[----:B------:R-:W-:Y:S01]  /*5c10*/  FFMA.FTZ R6, R49, c[0x0][0x23c], -R5 ;  /* 0x00008f0031067a23 */ /* 0x000fe20000010805 */
[----:B------:R-:W-:-:S05]  /*5c20*/  HSET2.LE.AND R4, R9, R157, PT ;  /* 0x0000009d09047233 */ /* 0x000fca0003803000 */
[----:B------:R2:W-:Y:S01]  /*5c30*/  MUFU.EX2 R235, R6 ;  /* 0x0000000600eb7308 */ /* 0x0005e20000000800 */
[----:B-1----:R-:W-:Y:S01]  /*5c40*/  FMNMX.FTZ R7, R177, R0, !PT ;  /* 0x00000000b1077209 */ /* 0x002fe20007810000 */
[----:B------:R-:W-:Y:S01]  /*5c50*/  HSET2.LE.AND R0, R15, R157, PT ;  /* 0x0000009d0f007233 */ /* 0x000fe20003803000 */
[----:B------:R-:W-:Y:S02]  /*5c60*/  SHF.R.U32.HI R15, RZ, 0x18, R12 ;  /* 0x00000018ff0f7819 */ /* 0x000fe4000001160c */
[----:B------:R-:W-:Y:S02]  /*5c70*/  FMNMX.FTZ R7, R178, R7, !PT ;  /* 0x00000007b2077209 */ /* 0x000fe40007810000 */
[----:B------:R-:W-:Y:S01]  /*5c80*/  LOP3.LUT R8, R0, R2, RZ, 0xc0, !PT ;  /* 0x0000000200087212 */ /* 0x000fe200078ec0ff */
[----:B------:R-:W-:Y:S01]  /*5c90*/  FFMA.FTZ R2, R36, c[0x0][0x23c], -R5 ;  /* 0x00008f0024027a23 */ /* 0x000fe20000010805 */
[----:B--2---:R-:W-:Y:S01]  /*5ca0*/  F2FP.BF16.PACK_AB R6, R228, R230 ;  /* 0x000000e6e406723e */ /* 0x004fe200000010ff */
[----:B------:R-:W1:Y:S01]  /*5cb0*/  SHFL.BFLY PT, R17, R7, 0x2, 0x1f ;  /* 0x0c401f0007117f89 */ /* 0x000e6200000e0000 */
[----:B------:R-:W-:Y:S01]  /*5cc0*/  LOP3.LUT R0, R12, 0xffff, RZ, 0xc0, !PT ;  /* 0x0000ffff0c007812 */ /* 0x000fe200078ec0ff */
[----:B------:R2:W-:Y:S01]  /*5cd0*/  MUFU.EX2 R236, R2 ;  /* 0x0000000200ec7308 */ /* 0x0005e20000000800 */
[----:B------:R-:W-:-:S02]  /*5ce0*/  LOP3.LUT R9, R4, R6, RZ, 0xc0, !PT ;  /* 0x0000000604097212 */ /* 0x000fc400078ec0ff */
[----:B------:R-:W-:Y:S02]  /*5cf0*/  SHF.R.U32.HI R4, RZ, 0x10, R12 ;  /* 0x00000010ff047819 */ /* 0x000fe4000001160c */
[----:B------:R-:W-:Y:S02]  /*5d00*/  LOP3.LUT R6, R12, 0xff, RZ, 0xc0, !PT ;  /* 0x000000ff0c067812 */ /* 0x000fe400078ec0ff */
[----:B------:R-:W-:Y:S01]  /*5d10*/  SHF.R.U32.HI R0, RZ, 0x8, R0 ;  /* 0x00000008ff007819 */ /* 0x000fe20000011600 */
[C---:B---3--:R-:W-:Y:S01]  /*5d20*/  HMMA.16816.F32.BF16 R28, R8.reuse, R56, RZ ;  /* 0x00000038081c723c */ /* 0x048fe200000418ff */
[----:B------:R-:W-:Y:S01]  /*5d30*/  LOP3.LUT R12, R4, 0xff, RZ, 0xc0, !PT ;  /* 0x000000ff040c7812 */ /* 0x000fe200078ec0ff */
[----:B------:R-:W-:Y:S01]  /*5d40*/  FFMA.FTZ R4, R38, c[0x0][0x23c], -R3 ;  /* 0x00008f0026047a23 */ /* 0x000fe20000010803 */
[----:B------:R-:W-:Y:S02]  /*5d50*/  PRMT R18, R6, 0x5410, R0 ;  /* 0x0000541006127816 */ /* 0x000fe40000000000 */
[C---:B------:R-:W-:Y:S01]  /*5d60*/  LOP3.LUT R0, R14.reuse, 0xffff, RZ, 0xc0, !PT ;  /* 0x0000ffff0e007812 */ /* 0x040fe200078ec0ff */
[----:B------:R3:W-:Y:S01]  /*5d70*/  MUFU.EX2 R229, R4 ;  /* 0x0000000400e57308 */ /* 0x0007e20000000800 */
[----:B------:R-:W-:Y:S01]  /*5d80*/  SHF.R.U32.HI R6, RZ, 0x18, R14 ;  /* 0x00000018ff067819 */ /* 0x000fe2000001160e */
[----:B--2---:R-:W-:Y:S01]  /*5d90*/  FFMA.FTZ R2, R37, c[0x0][0x23c], -R5 ;  /* 0x00008f0025027a23 */ /* 0x004fe20000010805 */
[----:B------:R-:W-:Y:S01]  /*5da0*/  LOP3.LUT R13, R14, 0xff, RZ, 0xc0, !PT ;  /* 0x000000ff0e0d7812 */ /* 0x000fe200078ec0ff */
[----:B------:R-:W-:Y:S01]  /*5db0*/  HMMA.16816.F32.BF16 R32, R8, R64, RZ ;  /* 0x000000400820723c */ /* 0x000fe200000418ff */
[----:B------:R-:W-:-:S03]  /*5dc0*/  PRMT R12, R12, 0x5410, R15 ;  /* 0x000054100c0c7816 */ /* 0x000fc6000000000f */
[----:B------:R2:W-:Y:S01]  /*5dd0*/  MUFU.EX2 R231, R2 ;  /* 0x0000000200e77308 */ /* 0x0005e20000000800 */
[----:B-1----:R-:W-:-:S03]  /*5de0*/  FMNMX.FTZ R17, R7, R17, !PT ;  /* 0x0000001107117209 */ /* 0x002fc60007810000 */
[----:B------:R-:W-:Y:S01]  /*5df0*/  HMMA.16816.F32.BF16 R24, R8, R84, RZ ;  /* 0x000000540818723c */ /* 0x000fe200000418ff */
[----:B---3--:R-:W-:-:S04]  /*5e00*/  SHF.R.U32.HI R4, RZ, 0x8, R0 ;  /* 0x00000008ff047819 */ /* 0x008fc80000011600 */
[----:B------:R-:W-:Y:S01]  /*5e10*/  PRMT R13, R13, 0x5410, R4 ;  /* 0x000054100d0d7816 */ /* 0x000fe20000000004 */
[----:B------:R-:W-:Y:S02]  /*5e20*/  FMUL.FTZ R4, R72, c[0x0][0x23c] ;  /* 0x00008f0048047a20 */ /* 0x000fe40000410000 */
[----:B------:R-:W-:Y:S01]  /*5e30*/  HMMA.16816.F32.BF16 R40, R8, R58, RZ ;  /* 0x0000003a0828723c */ /* 0x000fe200000418ff */
[----:B--2---:R-:W-:-:S04]  /*5e40*/  SHF.R.U32.HI R2, RZ, 0x10, R14 ;  /* 0x00000010ff027819 */ /* 0x004fc8000001160e */
[----:B------:R-:W-:Y:S01]  /*5e50*/  LOP3.LUT R0, R2, 0xff, RZ, 0xc0, !PT ;  /* 0x000000ff02007812 */ /* 0x000fe200078ec0ff */
[--C-:B------:R-:W-:Y:S02]  /*5e60*/  FFMA.FTZ R2, R39, c[0x0][0x23c], -R3.reuse ;  /* 0x00008f0027027a23 */ /* 0x100fe40000010803 */
[C---:B------:R-:W-:Y:S01]  /*5e70*/  HMMA.16816.F32.BF16 R48, R8.reuse, R66, RZ ;  /* 0x000000420830723c */ /* 0x040fe200000418ff */
[----:B------:R-:W-:Y:S01]  /*5e80*/  PRMT R16, R0, 0x5410, R6 ;  /* 0x0000541000107816 */ /* 0x000fe20000000006 */
[----:B------:R1:W2:Y:S01]  /*5e90*/  MUFU.EX2 R227, R2 ;  /* 0x0000000200e37308 */ /* 0x0002a20000000800 */
[--C-:B------:R-:W-:Y:S01]  /*5ea0*/  FFMA.FTZ R0, R88, c[0x0][0x23c], -R3.reuse ;  /* 0x00008f0058007a23 */ /* 0x100fe20000010803 */
[--C-:B------:R-:W-:Y:S01]  /*5eb0*/  HSET2.LE.AND R6, R12, R157.reuse, PT ;  /* 0x0000009d0c067233 */ /* 0x100fe20003803000 */
[----:B------:R-:W-:Y:S03]  /*5ec0*/  LDSM.16.MT88.4 R88, [R188+0x6800] ;  /* 0x00680000bc58783b */ /* 0x000fe60000004200 */
[C---:B------:R-:W-:Y:S02]  /*5ed0*/  HMMA.16816.F32.BF16 R36, R8.reuse, R76, RZ ;  /* 0x0000004c0824723c */ /* 0x040fe400000418ff */
[----:B------:R3:W-:Y:S06]  /*5ee0*/  MUFU.EX2 R225, R0 ;  /* 0x0000000000e17308 */ /* 0x0007ec0000000800 */
[----:B------:R-:W-:Y:S01]  /*5ef0*/  HMMA.16816.F32.BF16 R44, R8, R78, RZ ;  /* 0x0000004e082c723c */ /* 0x000fe200000418ff */
[----:B-1----:R-:W-:Y:S01]  /*5f00*/  HSET2.LE.AND R2, R18, R157, PT ;  /* 0x0000009d12027233 */ /* 0x002fe20003803000 */
[----:B--2---:R-:W-:Y:S01]  /*5f10*/  F2FP.BF16.PACK_AB R7, R227, R229 ;  /* 0x000000e5e307723e */ /* 0x004fe200000010ff */
[----:B------:R-:W1:Y:S03]  /*5f20*/  SHFL.BFLY PT, R18, R17, 0x1, 0x1f ;  /* 0x0c201f0011127f89 */ /* 0x000e6600000e0000 */
[----:B------:R-:W-:Y:S01]  /*5f30*/  LOP3.LUT R15, R6, R7, RZ, 0xc0, !PT ;  /* 0x00000007060f7212 */ /* 0x000fe200078ec0ff */
[----:B---3--:R-:W-:-:S04]  /*5f40*/  FFMA.FTZ R0, R94, c[0x0][0x23c], -R3 ;  /* 0x00008f005e007a23 */ /* 0x008fc80000010803 */
[----:B------:R2:W3:Y:S01]  /*5f50*/  MUFU.EX2 R226, R0 ;  /* 0x0000000000e27308 */ /* 0x0004e20000000800 */
[----:B-1----:R-:W-:Y:S02]  /*5f60*/  FMNMX.FTZ R71, R17, R18, !PT ;  /* 0x0000001211477209 */ /* 0x002fe40007810000 */
[----:B--2---:R-:W-:Y:S02]  /*5f70*/  FSEL R0, R4, RZ, P0 ;  /* 0x000000ff04007208 */ /* 0x004fe40000000000 */
[----:B------:R-:W-:Y:S02]  /*5f80*/  F2FP.BF16.PACK_AB R4, R231, R236 ;  /* 0x000000ece704723e */ /* 0x000fe400000010ff */
[----:B------:R-:W-:Y:S01]  /*5f90*/  FSETP.NEU.FTZ.AND P0, PT, R71, -INF , PT ;  /* 0xff8000004700780b */ /* 0x000fe20003f1d000 */
[--C-:B------:R-:W-:Y:S01]  /*5fa0*/  FFMA.FTZ R6, R112, c[0x0][0x23c], -R0.reuse ;  /* 0x00008f0070067a23 */ /* 0x100fe20000010800 */
[----:B------:R-:W-:Y:S01]  /*5fb0*/  LOP3.LUT R14, R2, R4, RZ, 0xc0, !PT ;  /* 0x00000004020e7212 */ /* 0x000fe200078ec0ff */
[----:B------:R-:W-:Y:S01]  /*5fc0*/  FFMA.FTZ R12, R95, c[0x0][0x23c], -R0 ;  /* 0x00008f005f0c7a23 */ /* 0x000fe20000010800 */
[--C-:B------:R-:W-:Y:S01]  /*5fd0*/  HSET2.LE.AND R2, R13, R157.reuse, PT ;  /* 0x0000009d0d027233 */ /* 0x100fe20003803000 */
[----:B------:R-:W-:Y:S01]  /*5fe0*/  F2FP.BF16.PACK_AB R4, R235, R237 ;  /* 0x000000edeb04723e */ /* 0x000fe200000010ff */
[----:B------:R1:W-:Y:S01]  /*5ff0*/  MUFU.EX2 R223, R6 ;  /* 0x0000000600df7308 */ /* 0x0003e20000000800 */
[----:B------:R-:W-:Y:S01]  /*6000*/  HSET2.LE.AND R13, R16, R157, PT ;  /* 0x0000009d100d7233 */ /* 0x000fe20003803000 */
[----:B---3--:R-:W-:-:S04]  /*6010*/  F2FP.BF16.PACK_AB R16, R226, R225 ;  /* 0x000000e1e210723e */ /* 0x008fc800000010ff */
[----:B------:R-:W-:Y:S02]  /*6020*/  LOP3.LUT R13, R13, R16, RZ, 0xc0, !PT ;  /* 0x000000100d0d7212 */ /* 0x000fe400078ec0ff */
[----:B------:R2:W-:Y:S01]  /*6030*/  MUFU.EX2 R224, R12 ;  /* 0x0000000c00e07308 */ /* 0x0005e20000000800 */
[----:B-1----:R-:W-:Y:S02]  /*6040*/  IMAD.WIDE.U32 R6, R21, -0x2daee0ad, RZ ;  /* 0xd2511f5315067825 */ /* 0x002fe400078e00ff */
[----:B------:R-:W-:Y:S03]  /*6050*/  HMMA.16816.F32.BF16 R20, R8, R86, RZ ;  /* 0x000000560814723c */ /* 0x000fe600000418ff */
[----:B------:R-:W-:Y:S02]  /*6060*/  LOP3.LUT R7, R7, UR8, R104, 0x96, !PT ;  /* 0x0000000807077c12 */ /* 0x000fe4000f8e9668 */
[----:B------:R-:W-:-:S02]  /*6070*/  LOP3.LUT R6, R63, UR6, R6, 0x96, !PT ;  /* 0x000000063f067c12 */ /* 0x000fc4000f8e9606 */
[----:B--2---:R-:W-:Y:S01]  /*6080*/  LOP3.LUT R12, R2, R4, RZ, 0xc0, !PT ;  /* 0x00000004020c7212 */ /* 0x004fe200078ec0ff */
[--C-:B------:R-:W-:Y:S01]  /*6090*/  FFMA.FTZ R2, R114, c[0x0][0x23c], -R0.reuse ;  /* 0x00008f0072027a23 */ /* 0x100fe20000010800 */
[----:B------:R-:W-:Y:S01]  /*60a0*/  IADD3 R9, R68, 0x1, RZ ;  /* 0x0000000144097810 */ /* 0x000fe20007ffe0ff */
[----:B------:R-:W-:Y:S02]  /*60b0*/  IMAD.WIDE.U32 R16, R7, -0x326172a9, RZ ;  /* 0xcd9e8d5707107825 */ /* 0x000fe400078e00ff */
[----:B------:R1:W-:Y:S01]  /*60c0*/  MUFU.EX2 R222, R2 ;  /* 0x0000000200de7308 */ /* 0x0003e20000000800 */
[----:B------:R-:W-:Y:S01]  /*60d0*/  LOP3.LUT R18, R73, UR27, R9, 0x96, !PT ;  /* 0x0000001b49127c12 */ /* 0x000fe2000f8e9609 */
[----:B------:R-:W-:Y:S01]  /*60e0*/  FFMA.FTZ R4, R115, c[0x0][0x23c], -R0 ;  /* 0x00008f0073047a23 */ /* 0x000fe20000010800 */
[----:B------:R-:W-:Y:S01]  /*60f0*/  HMMA.16816.F32.BF16 R144, R12, R80, R28 ;  /* 0x000000500c90723c */ /* 0x000fe2000004181c */
[----:B------:R-:W-:-:S04]  /*6100*/  IMAD.WIDE.U32 R6, R6, -0x326172a9, RZ ;  /* 0xcd9e8d5706067825 */ /* 0x000fc800078e00ff */
[----:B------:R2:W3:Y:S01]  /*6110*/  MUFU.EX2 R221, R4 ;  /* 0x0000000400dd7308 */ /* 0x0004e20000000800 */
[C---:B------:R-:W-:Y:S02]  /*6120*/  LOP3.LUT R11, R6.reuse, 0xffff, RZ, 0xc0, !PT ;  /* 0x0000ffff060b7812 */ /* 0x040fe400078ec0ff */
[----:B------:R-:W-:Y:S01]  /*6130*/  LOP3.LUT R9, R6, 0xff, RZ, 0xc0, !PT ;  /* 0x000000ff06097812 */ /* 0x000fe200078ec0ff */
[----:B------:R-:W-:Y:S01]  /*6140*/  HMMA.16816.F32.BF16 R104, R12, R102, R20 ;  /* 0x000000660c68723c */ /* 0x000fe20000041814 */
[----:B------:R-:W-:Y:S01]  /*6150*/  SHF.R.U32.HI R11, RZ, 0x8, R11 ;  /* 0x00000008ff0b7819 */ /* 0x000fe2000001160b */
[----:B-1----:R-:W-:-:S03]  /*6160*/  FMUL.FTZ R2, R71, c[0x0][0x23c] ;  /* 0x00008f0047027a20 */ /* 0x002fc60000410000 */
[----:B------:R-:W-:Y:S02]  /*6170*/  PRMT R11, R9, 0x5410, R11 ;  /* 0x00005410090b7816 */ /* 0x000fe4000000000b */
[----:B------:R-:W-:Y:S01]  /*6180*/  IMAD.WIDE.U32 R20, R18, -0x326172a9, RZ ;  /* 0xcd9e8d5712147825 */ /* 0x000fe200078e00ff */
[----:B------:R-:W-:Y:S01]  /*6190*/  HMMA.16816.F32.BF16 R140, R12, R88, R32 ;  /* 0x000000580c8c723c */ /* 0x000fe20000041820 */
[----:B------:R-:W-:Y:S02]  /*61a0*/  FSEL R2, R2, RZ, P0 ;  /* 0x000000ff02027208 */ /* 0x000fe40000000000 */
[----:B--2---:R-:W-:-:S03]  /*61b0*/  LOP3.LUT R4, R7, UR17, R16, 0x96, !PT ;  /* 0x0000001107047c12 */ /* 0x004fc6000f8e9610 */
[----:B------:R-:W-:Y:S01]  /*61c0*/  FFMA.FTZ R7, R113, c[0x0][0x23c], -R2 ;  /* 0x00008f0071077a23 */ /* 0x000fe20000010802 */
[----:B------:R-:W-:Y:S01]  /*61d0*/  SHF.R.U32.HI R16, RZ, 0x18, R6 ;  /* 0x00000018ff107819 */ /* 0x000fe20000011606 */
[--C-:B------:R-:W-:Y:S01]  /*61e0*/  FFMA.FTZ R8, R116, c[0x0][0x23c], -R2.reuse ;  /* 0x00008f0074087a23 */ /* 0x100fe20000010802 */
[----:B------:R-:W-:Y:S01]  /*61f0*/  LOP3.LUT R10, R4, 0xff, RZ, 0xc0, !PT ;  /* 0x000000ff040a7812 */ /* 0x000fe200078ec0ff */
[----:B------:R1:W-:Y:S01]  /*6200*/  MUFU.EX2 R219, R7 ;  /* 0x0000000700db7308 */ /* 0x0003e20000000800 */
[C---:B------:R-:W-:Y:S07]  /*6210*/  HMMA.16816.F32.BF16 R136, R12.reuse, R96, R36 ;  /* 0x000000600c88723c */ /* 0x040fee0000041824 */
[----:B------:R2:W4:Y:S01]  /*6220*/  MUFU.EX2 R220, R8 ;  /* 0x0000000800dc7308 */ /* 0x0005220000000800 */
[----:B------:R-:W-:Y:S01]  /*6230*/  HMMA.16816.F32.BF16 R128, R12, R100, R24 ;  /* 0x000000640c80723c */ /* 0x000fe20000041818 */
[----:B-1----:R-:W-:-:S07]  /*6240*/  FFMA.FTZ R7, R117, c[0x0][0x23c], -R2 ;  /* 0x00008f0075077a23 */ /* 0x002fce0000010802 */
[----:B------:R-:W-:Y:S01]  /*6250*/  HMMA.16816.F32.BF16 R132, R12, R82, R40 ;  /* 0x000000520c84723c */ /* 0x000fe20000041828 */
[----:B------:R1:W-:Y:S01]  /*6260*/  MUFU.EX2 R218, R7 ;  /* 0x0000000700da7308 */ /* 0x0003e20000000800 */
[----:B--2---:R-:W-:-:S06]  /*6270*/  SHF.R.U32.HI R8, RZ, 0x10, R6 ;  /* 0x00000010ff087819 */ /* 0x004fcc0000011606 */
[----:B------:R-:W-:Y:S01]  /*6280*/  HMMA.16816.F32.BF16 R120, R12, R90, R48 ;  /* 0x0000005a0c78723c */ /* 0x000fe20000041830 */
[----:B------:R-:W-:Y:S02]  /*6290*/  LOP3.LUT R6, R4, 0xffff, RZ, 0xc0, !PT ;  /* 0x0000ffff04067812 */ /* 0x000fe400078ec0ff */
[----:B------:R-:W-:Y:S02]  /*62a0*/  LOP3.LUT R8, R8, 0xff, RZ, 0xc0, !PT ;  /* 0x000000ff08087812 */ /* 0x000fe400078ec0ff */
[----:B------:R-:W-:Y:S02]  /*62b0*/  SHF.R.U32.HI R9, RZ, 0x8, R6 ;  /* 0x00000008ff097819 */ /* 0x000fe40000011606 */
[----:B------:R-:W-:Y:S02]  /*62c0*/  SHF.R.U32.HI R6, RZ, 0x10, R4 ;  /* 0x00000010ff067819 */ /* 0x000fe40000011604 */
[----:B------:R-:W-:Y:S01]  /*62d0*/  PRMT R8, R8, 0x5410, R16 ;  /* 0x0000541008087816 */ /* 0x000fe20000000010 */
[----:B-1----:R-:W-:Y:S01]  /*62e0*/  FFMA.FTZ R7, R119, c[0x0][0x23c], -R2 ;  /* 0x00008f0077077a23 */ /* 0x002fe20000010802 */
[----:B------:R-:W-:-:S02]  /*62f0*/  PRMT R16, R10, 0x5410, R9 ;  /* 0x000054100a107816 */ /* 0x000fc40000000009 */
[----:B------:R-:W-:Y:S01]  /*6300*/  SHF.R.U32.HI R10, RZ, 0x18, R4 ;  /* 0x00000018ff0a7819 */ /* 0x000fe20000011604 */
[----:B------:R1:W2:Y:S01]  /*6310*/  MUFU.EX2 R216, R7 ;  /* 0x0000000700d87308 */ /* 0x0002a20000000800 */
[----:B------:R-:W-:Y:S01]  /*6320*/  LOP3.LUT R9, R6, 0xff, RZ, 0xc0, !PT ;  /* 0x000000ff06097812 */ /* 0x000fe200078ec0ff */
[--C-:B------:R-:W-:Y:S01]  /*6330*/  HSET2.LE.AND R4, R11, R157.reuse, PT ;  /* 0x0000009d0b047233 */ /* 0x100fe20003803000 */
[----:B---3--:R-:W-:Y:S02]  /*6340*/  F2FP.BF16.PACK_AB R6, R221, R222 ;  /* 0x000000dedd06723e */ /* 0x008fe400000010ff */
[----:B------:R-:W-:Y:S02]  /*6350*/  PRMT R9, R9, 0x5410, R10 ;  /* 0x0000541009097816 */ /* 0x000fe4000000000a */
[----:B------:R-:W-:Y:S01]  /*6360*/  LOP3.LUT R10, R4, R6, RZ, 0xc0, !PT ;  /* 0x00000006040a7212 */ /* 0x000fe200078ec0ff */
[----:B------:R-:W-:Y:S01]  /*6370*/  HSET2.LE.AND R4, R16, R157, PT ;  /* 0x0000009d10047233 */ /* 0x000fe20003803000 */
[----:B----4-:R-:W-:Y:S01]  /*6380*/  F2FP.BF16.PACK_AB R11, R219, R220 ;  /* 0x000000dcdb0b723e */ /* 0x010fe200000010ff */
[----:B------:R-:W-:Y:S01]  /*6390*/  FFMA.FTZ R16, R124, c[0x0][0x23c], -R0 ;  /* 0x00008f007c107a23 */ /* 0x000fe20000010800 */
[----:B------:R-:W-:-:S03]  /*63a0*/  F2FP.BF16.PACK_AB R6, R223, R224 ;  /* 0x000000e0df06723e */ /* 0x000fc600000010ff */
[----:B------:R-:W-:Y:S01]  /*63b0*/  MUFU.EX2 R215, R16 ;  /* 0x0000001000d77308 */ /* 0x000fe20000000800 */
[--C-:B-1----:R-:W-:Y:S01]  /*63c0*/  HSET2.LE.AND R7, R8, R157.reuse, PT ;  /* 0x0000009d08077233 */ /* 0x102fe20003803000 */
[----:B------:R-:W-:Y:S02]  /*63d0*/  FFMA.FTZ R8, R118, c[0x0][0x23c], -R0 ;  /* 0x00008f0076087a23 */ /* 0x000fe40000010800 */
[----:B------:R-:W-:Y:S02]  /*63e0*/  HMMA.16816.F32.BF16 R116, R12, R98, R44 ;  /* 0x000000620c74723c */ /* 0x000fe4000004182c */
[----:B------:R-:W-:Y:S02]  /*63f0*/  LOP3.LUT R11, R7, R11, RZ, 0xc0, !PT ;  /* 0x0000000b070b7212 */ /* 0x000fe400078ec0ff */
[----:B------:R1:W-:Y:S01]  /*6400*/  MUFU.EX2 R217, R8 ;  /* 0x0000000800d97308 */ /* 0x0003e20000000800 */
[----:B------:R-:W-:Y:S01]  /*6410*/  HSET2.LE.AND R7, R9, R157, PT ;  /* 0x0000009d09077233 */ /* 0x000fe20003803000 */
[----:B--2---:R-:W-:Y:S01]  /*6420*/  F2FP.BF16.PACK_AB R9, R216, R218 ;  /* 0x000000dad809723e */ /* 0x004fe200000010ff */
[----:B------:R-:W-:-:S03]  /*6430*/  FFMA.FTZ R13, R110, c[0x0][0x23c], -R2 ;  /* 0x00008f006e0d7a23 */ /* 0x000fc60000010802 */
[----:B------:R-:W-:Y:S01]  /*6440*/  LOP3.LUT R9, R7, R9, RZ, 0xc0, !PT ;  /* 0x0000000907097212 */ /* 0x000fe200078ec0ff */
[--C-:B------:R-:W-:Y:S01]  /*6450*/  FFMA.FTZ R7, R109, c[0x0][0x23c], -R0.reuse ;  /* 0x00008f006d077a23 */ /* 0x100fe20000010800 */
[----:B------:R-:W-:Y:S01]  /*6460*/  MUFU.EX2 R212, R13 ;  /* 0x0000000d00d47308 */ /* 0x000fe20000000800 */
[----:B-1----:R-:W-:Y:S01]  /*6470*/  LOP3.LUT R8, R4, R6, RZ, 0xc0, !PT ;  /* 0x0000000604087212 */ /* 0x002fe200078ec0ff */
[----:B------:R-:W-:Y:S01]  /*6480*/  FFMA.FTZ R4, R108, c[0x0][0x23c], -R0 ;  /* 0x00008f006c047a23 */ /* 0x000fe20000010800 */
[----:B------:R-:W-:-:S05]  /*6490*/  LOP3.LUT R6, R17, UR7, R156, 0x96, !PT ;  /* 0x0000000711067c12 */ /* 0x000fca000f8e969c */
[----:B------:R1:W-:Y:S01]  /*64a0*/  MUFU.EX2 R213, R7 ;  /* 0x0000000700d57308 */ /* 0x0003e20000000800 */
[C---:B------:R-:W-:Y:S07]  /*64b0*/  HMMA.16816.F32.BF16 R32, R8.reuse, R64, RZ ;  /* 0x000000400820723c */ /* 0x040fee00000418ff */
[----:B------:R2:W3:Y:S01]  /*64c0*/  MUFU.EX2 R214, R4 ;  /* 0x0000000400d67308 */ /* 0x0004e20000000800 */
[----:B------:R-:W-:Y:S01]  /*64d0*/  HMMA.16816.F32.BF16 R36, R8, R56, RZ ;  /* 0x000000380824723c */ /* 0x000fe200000418ff */
[----:B-1----:R-:W-:-:S07]  /*64e0*/  IMAD.WIDE.U32 R6, R6, -0x2daee0ad, RZ ;  /* 0xd2511f5306067825 */ /* 0x002fce00078e00ff */
[C---:B------:R-:W-:Y:S01]  /*64f0*/  HMMA.16816.F32.BF16 R56, R8.reuse, R58, RZ ;  /* 0x0000003a0838723c */ /* 0x040fe200000418ff */
[C---:B------:R-:W-:Y:S02]  /*6500*/  LOP3.LUT R12, R6.reuse, 0xffff, RZ, 0xc0, !PT ;  /* 0x0000ffff060c7812 */ /* 0x040fe400078ec0ff */
[----:B------:R-:W-:Y:S02]  /*6510*/  LOP3.LUT R14, R6, 0xff, RZ, 0xc0, !PT ;  /* 0x000000ff060e7812 */ /* 0x000fe400078ec0ff */
[----:B--2---:R-:W-:Y:S02]  /*6520*/  LOP3.LUT R4, R21, UR15, R54, 0x96, !PT ;  /* 0x0000000f15047c12 */ /* 0x004fe4000f8e9636 */
[----:B------:R-:W-:Y:S01]  /*6530*/  SHF.R.U32.HI R18, RZ, 0x18, R6 ;  /* 0x00000018ff127819 */ /* 0x000fe20000011606 */
[----:B------:R-:W-:Y:S01]  /*6540*/  HMMA.16816.F32.BF16 R48, R8, R66, RZ ;  /* 0x000000420830723c */ /* 0x000fe200000418ff */
[----:B------:R-:W-:Y:S01]  /*6550*/  SHF.R.U32.HI R12, RZ, 0x8, R12 ;  /* 0x00000008ff0c7819 */ /* 0x000fe2000001160c */
[----:B------:R-:W-:-:S03]  /*6560*/  IMAD.WIDE.U32 R22, R4, -0x2daee0ad, RZ ;  /* 0xd2511f5304167825 */ /* 0x000fc600078e00ff */
[----:B------:R-:W-:Y:S01]  /*6570*/  PRMT R14, R14, 0x5410, R12 ;  /* 0x000054100e0e7816 */ /* 0x000fe2000000000c */
[----:B------:R-:W-:Y:S01]  /*6580*/  FFMA.FTZ R4, R125, c[0x0][0x23c], -R2 ;  /* 0x00008f007d047a23 */ /* 0x000fe20000010802 */
[----:B------:R-:W-:Y:S01]  /*6590*/  LOP3.LUT R19, R23, UR12, R60, 0x96, !PT ;  /* 0x0000000c17137c12 */ /* 0x000fe2000f8e963c */
[----:B------:R-:W-:Y:S01]  /*65a0*/  FFMA.FTZ R12, R148, c[0x0][0x23c], -R2 ;  /* 0x00008f00940c7a23 */ /* 0x000fe20000010802 */
[C---:B------:R-:W-:Y:S01]  /*65b0*/  HMMA.16816.F32.BF16 R28, R8.reuse, R76, RZ ;  /* 0x0000004c081c723c */ /* 0x040fe200000418ff */
[----:B------:R1:W-:Y:S07]  /*65c0*/  MUFU.EX2 R211, R4 ;  /* 0x0000000400d37308 */ /* 0x0003ee0000000800 */
[C---:B------:R-:W-:Y:S01]  /*65d0*/  HMMA.16816.F32.BF16 R44, R8.reuse, R78, RZ ;  /* 0x0000004e082c723c */ /* 0x040fe200000418ff */
[----:B------:R2:W-:Y:S07]  /*65e0*/  MUFU.EX2 R209, R12 ;  /* 0x0000000c00d17308 */ /* 0x0005ee0000000800 */
[----:B------:R-:W-:Y:S01]  /*65f0*/  HMMA.16816.F32.BF16 R24, R8, R84, RZ ;  /* 0x000000540818723c */ /* 0x000fe200000418ff */
[----:B-1----:R-:W-:-:S02]  /*6600*/  LOP3.LUT R4, R7, UR16, R62, 0x96, !PT ;  /* 0x0000001007047c12 */ /* 0x002fc4000f8e963e */
[----:B------:R-:W-:Y:S01]  /*6610*/  SHF.R.U32.HI R7, RZ, 0x10, R6 ;  /* 0x00000010ff077819 */ /* 0x000fe20000011606 */
[----:B------:R-:W-:Y:S01]  /*6620*/  FFMA.FTZ R6, R111, c[0x0][0x23c], -R2 ;  /* 0x00008f006f067a23 */ /* 0x000fe20000010802 */
[C---:B------:R-:W-:Y:S02]  /*6630*/  LOP3.LUT R17, R4.reuse, 0xff, RZ, 0xc0, !PT ;  /* 0x000000ff04117812 */ /* 0x040fe400078ec0ff */
[----:B------:R-:W-:Y:S01]  /*6640*/  LOP3.LUT R15, R7, 0xff, RZ, 0xc0, !PT ;  /* 0x000000ff070f7812 */ /* 0x000fe200078ec0ff */
[----:B------:R1:W4:Y:S01]  /*6650*/  MUFU.EX2 R210, R6 ;  /* 0x0000000600d27308 */ /* 0x0003220000000800 */
[----:B------:R-:W-:Y:S01]  /*6660*/  LOP3.LUT R7, R4, 0xffff, RZ, 0xc0, !PT ;  /* 0x0000ffff04077812 */ /* 0x000fe200078ec0ff */
[----:B------:R-:W-:Y:S01]  /*6670*/  HMMA.16816.F32.BF16 R60, R8, R86, RZ ;  /* 0x00000056083c723c */ /* 0x000fe200000418ff */
[----:B------:R-:W-:Y:S02]  /*6680*/  SHF.R.U32.HI R16, RZ, 0x18, R4 ;  /* 0x00000018ff107819 */ /* 0x000fe40000011604 */
[----:B------:R-:W-:-:S02]  /*6690*/  SHF.R.U32.HI R13, RZ, 0x8, R7 ;  /* 0x00000008ff0d7819 */ /* 0x000fc40000011607 */
[----:B--2---:R-:W-:Y:S02]  /*66a0*/  PRMT R12, R15, 0x5410, R18 ;  /* 0x000054100f0c7816 */ /* 0x004fe40000000012 */
[----:B------:R-:W-:Y:S01]  /*66b0*/  PRMT R13, R17, 0x5410, R13 ;  /* 0x00005410110d7816 */ /* 0x000fe2000000000d */
[----:B------:R-:W-:Y:S01]  /*66c0*/  FFMA.FTZ R8, R126, c[0x0][0x23c], -R5 ;  /* 0x00008f007e087a23 */ /* 0x000fe20000010805 */
[--C-:B------:R-:W-:Y:S02]  /*66d0*/  LOP3.LUT R17, R53, UR13, R20.reuse, 0x96, !PT ;  /* 0x0000000d35117c12 */ /* 0x100fe4000f8e9614 */
[----:B------:R-:W-:Y:S01]  /*66e0*/  LOP3.LUT R10, R233, UR13, R20, 0x96, !PT ;  /* 0x0000000de90a7c12 */ /* 0x000fe2000f8e9614 */
[----:B------:R2:W-:Y:S01]  /*66f0*/  MUFU.EX2 R208, R8 ;  /* 0x0000000800d07308 */ /* 0x0005e20000000800 */
[----:B-1----:R-:W-:Y:S01]  /*6700*/  SHF.R.U32.HI R6, RZ, 0x10, R4 ;  /* 0x00000010ff067819 */ /* 0x002fe20000011604 */
[----:B------:R-:W-:Y:S02]  /*6710*/  HSET2.LE.AND R4, R14, R157, PT ;  /* 0x0000009d0e047233 */ /* 0x000fe40003803000 */
[----:B------:R-:W-:Y:S01]  /*6720*/  IMAD.WIDE.U32 R76, R10, -0x2daee0ad, RZ ;  /* 0xd2511f530a4c7825 */ /* 0x000fe200078e00ff */
[----:B------:R-:W-:-:S02]  /*6730*/  LOP3.LUT R7, R6, 0xff, RZ, 0xc0, !PT ;  /* 0x000000ff06077812 */ /* 0x000fc400078ec0ff */
[----:B---3--:R-:W-:Y:S02]  /*6740*/  F2FP.BF16.PACK_AB R6, R213, R214 ;  /* 0x000000d6d506723e */ /* 0x008fe400000010ff */
[----:B------:R-:W-:Y:S01]  /*6750*/  PRMT R16, R7, 0x5410, R16 ;  /* 0x0000541007107816 */ /* 0x000fe20000000010 */
[--C-:B------:R-:W-:Y:S01]  /*6760*/  HSET2.LE.AND R7, R13, R157.reuse, PT ;  /* 0x0000009d0d077233 */ /* 0x100fe20003803000 */
[----:B------:R-:W-:Y:S01]  /*6770*/  LOP3.LUT R14, R4, R6, RZ, 0xc0, !PT ;  /* 0x00000006040e7212 */ /* 0x000fe200078ec0ff */
[--C-:B------:R-:W-:Y:S01]  /*6780*/  HSET2.LE.AND R4, R12, R157.reuse, PT ;  /* 0x0000009d0c047233 */ /* 0x100fe20003803000 */
[----:B----4-:R-:W-:Y:S02]  /*6790*/  F2FP.BF16.PACK_AB R6, R210, R212 ;  /* 0x000000d4d206723e */ /* 0x010fe400000010ff */
[----:B------:R-:W-:Y:S01]  /*67a0*/  F2FP.BF16.PACK_AB R12, R215, R217 ;  /* 0x000000d9d70c723e */ /* 0x000fe200000010ff */
[----:B--2---:R-:W-:Y:S01]  /*67b0*/  FFMA.FTZ R8, R127, c[0x0][0x23c], -R5 ;  /* 0x00008f007f087a23 */ /* 0x004fe20000010805 */
[----:B------:R-:W-:Y:S01]  /*67c0*/  LOP3.LUT R15, R4, R6, RZ, 0xc0, !PT ;  /* 0x00000006040f7212 */ /* 0x000fe200078ec0ff */
[----:B------:R-:W-:Y:S01]  /*67d0*/  HSET2.LE.AND R4, R16, R157, PT ;  /* 0x0000009d10047233 */ /* 0x000fe20003803000 */
[----:B------:R-:W-:Y:S01]  /*67e0*/  F2FP.BF16.PACK_AB R6, R209, R211 ;  /* 0x000000d3d106723e */ /* 0x000fe200000010ff */
[----:B------:R-:W-:Y:S01]  /*67f0*/  IMAD.WIDE.U32 R16, R17, -0x2daee0ad, RZ ;  /* 0xd2511f5311107825 */ /* 0x000fe200078e00ff */
[----:B------:R-:W-:Y:S01]  /*6800*/  LOP3.LUT R12, R7, R12, RZ, 0xc0, !PT ;  /* 0x0000000c070c7212 */ /* 0x000fe200078ec0ff */
[----:B------:R1:W-:Y:S01]  /*6810*/  MUFU.EX2 R183, R8 ;  /* 0x0000000800b77308 */ /* 0x0003e20000000800 */
[----:B------:R-:W-:Y:S01]  /*6820*/  LOP3.LUT R13, R4, R6, RZ, 0xc0, !PT ;  /* 0x00000006040d7212 */ /* 0x000fe200078ec0ff */
[----:B------:R-:W-:Y:S01]  /*6830*/  IMAD.WIDE.U32 R6, R19, -0x326172a9, RZ ;  /* 0xcd9e8d5713067825 */ /* 0x000fe200078e00ff */
[----:B------:R-:W-:-:S04]  /*6840*/  LOP3.LUT R4, R17, UR10, R22, 0x96, !PT ;  /* 0x0000000a11047c12 */ /* 0x000fc8000f8e9616 */
[----:B------:R-:W-:Y:S01]  /*6850*/  LOP3.LUT R7, R7, UR11, R52, 0x96, !PT ;  /* 0x0000000b07077c12 */ /* 0x000fe2000f8e9634 */
[----:B------:R-:W-:Y:S01]  /*6860*/  IMAD.WIDE.U32 R42, R4, -0x326172a9, RZ ;  /* 0xcd9e8d57042a7825 */ /* 0x000fe200078e00ff */
[----:B------:R-:W-:Y:S04]  /*6870*/  HMMA.16816.F32.BF16 R52, R12, R88, R32 ;  /* 0x000000580c34723c */ /* 0x000fe80000041820 */
[----:B------:R-:W-:Y:S01]  /*6880*/  LOP3.LUT R4, R43, UR9, R6, 0x96, !PT ;  /* 0x000000092b047c12 */ /* 0x000fe2000f8e9606 */
[----:B------:R-:W-:-:S03]  /*6890*/  IMAD.WIDE.U32 R6, R7, -0x2daee0ad, RZ ;  /* 0xd2511f5307067825 */ /* 0x000fc600078e00ff */
[C---:B------:R-:W-:Y:S01]  /*68a0*/  HMMA.16816.F32.BF16 R64, R12.reuse, R80, R36 ;  /* 0x000000500c40723c */ /* 0x040fe20000041824 */
[----:B------:R-:W-:Y:S01]  /*68b0*/  IMAD.WIDE.U32 R40, R4, -0x2daee0ad, RZ ;  /* 0xd2511f5304287825 */ /* 0x000fe200078e00ff */
[----:B------:R-:W-:Y:S01]  /*68c0*/  LOP3.LUT R4, R21, UR15, R182, 0x96, !PT ;  /* 0x0000000f15047c12 */ /* 0x000fe2000f8e96b6 */
[----:B------:R-:W-:Y:S01]  /*68d0*/  LDSM.16.MT88.4 R36, [R187+0x7000] ;  /* 0x00700000bb24783b */ /* 0x000fe20000004200 */
[----:B------:R-:W-:Y:S01]  /*68e0*/  LOP3.LUT R7, R7, UR8, R16, 0x96, !PT ;  /* 0x0000000807077c12 */ /* 0x000fe2000f8e9610 */
[----:B-1----:R-:W-:Y:S01]  /*68f0*/  FFMA.FTZ R8, R149, c[0x0][0x23c], -R5 ;  /* 0x00008f0095087a23 */ /* 0x002fe20000010805 */
[----:B------:R-:W-:Y:S01]  /*6900*/  LOP3.LUT R6, R41, UR6, R6, 0x96, !PT ;  /* 0x0000000629067c12 */ /* 0x000fe2000f8e9606 */
[----:B------:R-:W-:Y:S01]  /*6910*/  LDSM.16.MT88.4 R20, [R188+0x7000] ;  /* 0x00700000bc14783b */ /* 0x000fe20000004200 */
[----:B------:R-:W-:Y:S01]  /*6920*/  HMMA.16816.F32.BF16 R108, R12, R96, R28 ;  /* 0x000000600c6c723c */ /* 0x000fe2000004181c */
[----:B------:R1:W-:Y:S01]  /*6930*/  MUFU.EX2 R182, R8 ;  /* 0x0000000800b67308 */ /* 0x0003e20000000800 */
[----:B------:R-:W-:Y:S01]  /*6940*/  IMAD.WIDE.U32 R32, R7, -0x326172a9, RZ ;  /* 0xcd9e8d5707207825 */ /* 0x000fe200078e00ff */
[----:B------:R-:W2:Y:S03]  /*6950*/  LDSM.16.MT88.4 R28, [R185+0x7000] ;  /* 0x00700000b91c783b */ /* 0x000ea60000004200 */
[----:B------:R-:W-:-:S02]  /*6960*/  IMAD.WIDE.U32 R6, R6, -0x326172a9, RZ ;  /* 0xcd9e8d5706067825 */ /* 0x000fc400078e00ff */
[C---:B------:R-:W-:Y:S01]  /*6970*/  HMMA.16816.F32.BF16 R124, R12.reuse, R100, R24 ;  /* 0x000000640c7c723c */ /* 0x040fe20000041818 */
[----:B------:R-:W3:Y:S02]  /*6980*/  LDSM.16.MT88.4 R24, [R186+0x7000] ;  /* 0x00700000ba18783b */ /* 0x000ee40000004200 */
[----:B------:R-:W-:Y:S02]  /*6990*/  LOP3.LUT R16, R6, 0xff, RZ, 0xc0, !PT ;  /* 0x000000ff06107812 */ /* 0x000fe400078ec0ff */
[--C-:B------:R-:W-:Y:S02]  /*69a0*/  SHF.R.U32.HI R17, RZ, 0x10, R6.reuse ;  /* 0x00000010ff117819 */ /* 0x100fe40000011606 */
[----:B------:R-:W-:Y:S01]  /*69b0*/  SHF.R.U32.HI R18, RZ, 0x18, R6 ;  /* 0x00000018ff127819 */ /* 0x000fe20000011606 */
[----:B------:R-:W-:Y:S01]  /*69c0*/  HMMA.16816.F32.BF16 R56, R12, R82, R56 ;  /* 0x000000520c38723c */ /* 0x000fe20000041838 */
[----:B-1----:R-:W-:-:S04]  /*69d0*/  IMAD.WIDE.U32 R8, R4, -0x2daee0ad, RZ ;  /* 0xd2511f5304087825 */ /* 0x002fc800078e00ff */
[----:B------:R-:W-:Y:S01]  /*69e0*/  FFMA.FTZ R4, R150, c[0x0][0x23c], -R5 ;  /* 0x00008f0096047a23 */ /* 0x000fe20000010805 */
[----:B------:R-:W-:Y:S01]  /*69f0*/  LOP3.LUT R19, R77, UR10, R8, 0x96, !PT ;  /* 0x0000000a4d137c12 */ /* 0x000fe2000f8e9608 */
[----:B------:R-:W-:Y:S01]  /*6a00*/  FFMA.FTZ R8, R152, c[0x0][0x23c], -R3 ;  /* 0x00008f0098087a23 */ /* 0x000fe20000010803 */
[----:B------:R-:W-:Y:S01]  /*6a10*/  LOP3.LUT R34, R9, UR12, R92, 0x96, !PT ;  /* 0x0000000c09227c12 */ /* 0x000fe2000f8e965c */
[----:B------:R1:W-:Y:S01]  /*6a20*/  MUFU.EX2 R181, R4 ;  /* 0x0000000400b57308 */ /* 0x0003e20000000800 */
[C---:B------:R-:W-:Y:S01]  /*6a30*/  HMMA.16816.F32.BF16 R48, R12.reuse, R90, R48 ;  /* 0x0000005a0c30723c */ /* 0x040fe20000041830 */
[----:B------:R-:W-:Y:S01]  /*6a40*/  IMAD.WIDE.U32 R92, R19, -0x326172a9, RZ ;  /* 0xcd9e8d57135c7825 */ /* 0x000fe200078e00ff */
[----:B------:R-:W4:Y:S05]  /*6a50*/  LDSM.16.MT88.4 R88, [R185+0x7800] ;  /* 0x00780000b958783b */ /* 0x000f2a0000004200 */
[----:B------:R5:W-:Y:S01]  /*6a60*/  MUFU.EX2 R156, R8 ;  /* 0x00000008009c7308 */ /* 0x000be20000000800 */
[----:B------:R-:W-:Y:S01]  /*6a70*/  HMMA.16816.F32.BF16 R44, R12, R98, R44 ;  /* 0x000000620c2c723c */ /* 0x000fe2000004182c */
[----:B-1----:R-:W-:-:S07]  /*6a80*/  LOP3.LUT R4, R7, UR17, R32, 0x96, !PT ;  /* 0x0000001107047c12 */ /* 0x002fce000f8e9620 */
[----:B------:R-:W-:Y:S01]  /*6a90*/  HMMA.16816.F32.BF16 R60, R12, R102, R60 ;  /* 0x000000660c3c723c */ /* 0x000fe2000004183c */
[----:B------:R-:W-:Y:S02]  /*6aa0*/  LOP3.LUT R7, R6, 0xffff, RZ, 0xc0, !PT ;  /* 0x0000ffff06077812 */ /* 0x000fe400078ec0ff */
[C---:B------:R-:W-:Y:S02]  /*6ab0*/  LOP3.LUT R6, R4.reuse, 0xffff, RZ, 0xc0, !PT ;  /* 0x0000ffff04067812 */ /* 0x040fe400078ec0ff */
[----:B------:R-:W-:Y:S02]  /*6ac0*/  LOP3.LUT R11, R4, 0xff, RZ, 0xc0, !PT ;  /* 0x000000ff040b7812 */ /* 0x000fe400078ec0ff */
[--C-:B-----5:R-:W-:Y:S02]  /*6ad0*/  SHF.R.U32.HI R8, RZ, 0x10, R4.reuse ;  /* 0x00000010ff087819 */ /* 0x120fe40000011604 */
[----:B------:R-:W-:Y:S02]  /*6ae0*/  SHF.R.U32.HI R9, RZ, 0x18, R4 ;  /* 0x00000018ff097819 */ /* 0x000fe40000011604 */
[----:B------:R-:W-:Y:S01]  /*6af0*/  SHF.R.U32.HI R10, RZ, 0x8, R7 ;  /* 0x00000008ff0a7819 */ /* 0x000fe20000011607 */
[--C-:B------:R-:W-:Y:S01]  /*6b00*/  FFMA.FTZ R7, R151, c[0x0][0x23c], -R3.reuse ;  /* 0x00008f0097077a23 */ /* 0x100fe20000010803 */
[----:B------:R-:W-:Y:S01]  /*6b10*/  SHF.R.U32.HI R4, RZ, 0x8, R6 ;  /* 0x00000008ff047819 */ /* 0x000fe20000011606 */
[----:B------:R-:W-:Y:S01]  /*6b20*/  FFMA.FTZ R6, R153, c[0x0][0x23c], -R3 ;  /* 0x00008f0099067a23 */ /* 0x000fe20000010803 */
[----:B------:R-:W-:Y:S01]  /*6b30*/  PRMT R10, R16, 0x5410, R10 ;  /* 0x00005410100a7816 */ /* 0x000fe2000000000a */
[----:B------:R1:W5:Y:S01]  /*6b40*/  MUFU.EX2 R152, R7 ;  /* 0x0000000700987308 */ /* 0x0003620000000800 */
[----:B------:R-:W-:-:S05]  /*6b50*/  PRMT R4, R11, 0x5410, R4 ;  /* 0x000054100b047816 */ /* 0x000fca0000000004 */
[----:B------:R-:W-:Y:S02]  /*6b60*/  HSET2.LE.AND R4, R4, R157, PT ;  /* 0x0000009d04047233 */ /* 0x000fe40003803000 */
[----:B------:R2:W-:Y:S01]  /*6b70*/  MUFU.EX2 R151, R6 ;  /* 0x0000000600977308 */ /* 0x0005e20000000800 */
[----:B-1----:R-:W-:Y:S02]  /*6b80*/  LOP3.LUT R7, R8, 0xff, RZ, 0xc0, !PT ;  /* 0x000000ff08077812 */ /* 0x002fe400078ec0ff */
[----:B------:R-:W-:Y:S02]  /*6b90*/  LOP3.LUT R8, R17, 0xff, RZ, 0xc0, !PT ;  /* 0x000000ff11087812 */ /* 0x000fe400078ec0ff */
[----:B------:R-:W-:Y:S02]  /*6ba0*/  PRMT R7, R7, 0x5410, R9 ;  /* 0x0000541007077816 */ /* 0x000fe40000000009 */
[----:B------:R-:W-:Y:S01]  /*6bb0*/  PRMT R11, R8, 0x5410, R18 ;  /* 0x00005410080b7816 */ /* 0x000fe20000000012 */
[----:B--2---:R-:W-:-:S02]  /*6bc0*/  FFMA.FTZ R6, R154, c[0x0][0x23c], -R3 ;  /* 0x00008f009a067a23 */ /* 0x004fc40000010803 */
[----:B------:R-:W-:Y:S01]  /*6bd0*/  HSET2.LE.AND R7, R7, R157, PT ;  /* 0x0000009d07077233 */ /* 0x000fe20003803000 */
[----:B-----5:R-:W-:Y:S01]  /*6be0*/  F2FP.BF16.PACK_AB R9, R152, R156 ;  /* 0x0000009c9809723e */ /* 0x020fe200000010ff */
[----:B------:R1:W2:Y:S03]  /*6bf0*/  MUFU.EX2 R150, R6 ;  /* 0x0000000600967308 */ /* 0x0002a60000000800 */
[----:B------:R-:W-:Y:S01]  /*6c00*/  LOP3.LUT R9, R7, R9, RZ, 0xc0, !PT ;  /* 0x0000000907097212 */ /* 0x000fe200078ec0ff */
[----:B------:R-:W-:-:S04]  /*6c10*/  FFMA.FTZ R7, R161, c[0x0][0x23c], -R0 ;  /* 0x00008f00a1077a23 */ /* 0x000fc80000010800 */
[----:B------:R5:W-:Y:S01]  /*6c20*/  MUFU.EX2 R149, R7 ;  /* 0x0000000700957308 */ /* 0x000be20000000800 */
[----:B-1----:R-:W-:-:S04]  /*6c30*/  F2FP.BF16.PACK_AB R6, R183, R208 ;  /* 0x000000d0b706723e */ /* 0x002fc800000010ff */
[----:B------:R-:W-:Y:S01]  /*6c40*/  LOP3.LUT R8, R4, R6, RZ, 0xc0, !PT ;  /* 0x0000000604087212 */ /* 0x000fe200078ec0ff */
[----:B------:R-:W-:Y:S01]  /*6c50*/  HSET2.LE.AND R4, R10, R157, PT ;  /* 0x0000009d0a047233 */ /* 0x000fe20003803000 */
[----:B------:R-:W-:-:S04]  /*6c60*/  F2FP.BF16.PACK_AB R6, R181, R182 ;  /* 0x000000b6b506723e */ /* 0x000fc800000010ff */
[----:B------:R-:W-:Y:S01]  /*6c70*/  LOP3.LUT R10, R4, R6, RZ, 0xc0, !PT ;  /* 0x00000006040a7212 */ /* 0x000fe200078ec0ff */
[----:B------:R-:W-:Y:S01]  /*6c80*/  HSET2.LE.AND R4, R11, R157, PT ;  /* 0x0000009d0b047233 */ /* 0x000fe20003803000 */
[----:B--2---:R-:W-:-:S04]  /*6c90*/  F2FP.BF16.PACK_AB R6, R150, R151 ;  /* 0x000000979606723e */ /* 0x004fc800000010ff */
[----:B------:R-:W-:Y:S01]  /*6ca0*/  LOP3.LUT R11, R4, R6, RZ, 0xc0, !PT ;  /* 0x00000006040b7212 */ /* 0x000fe200078ec0ff */
[----:B-----5:R-:W-:-:S04]  /*6cb0*/  IMAD.WIDE.U32 R6, R34, -0x326172a9, RZ ;  /* 0xcd9e8d5722067825 */ /* 0x020fc800078e00ff */
[----:B------:R-:W-:Y:S01]  /*6cc0*/  FFMA.FTZ R4, R160, c[0x0][0x23c], -R0 ;  /* 0x00008f00a0047a23 */ /* 0x000fe20000010800 */
[----:B------:R-:W-:Y:S01]  /*6cd0*/  LOP3.LUT R6, R93, UR9, R6, 0x96, !PT ;  /* 0x000000095d067c12 */ /* 0x000fe2000f8e9606 */
[----:B------:R-:W-:Y:S02]  /*6ce0*/  HMMA.16816.F32.BF16 R80, R8, R28, R144 ;  /* 0x0000001c0850723c */ /* 0x000fe40000041890 */
[----:B------:R1:W2:Y:S02]  /*6cf0*/  MUFU.EX2 R148, R4 ;  /* 0x0000000400947308 */ /* 0x0002a40000000800 */
[----:B------:R-:W-:-:S04]  /*6d00*/  IMAD.WIDE.U32 R34, R6, -0x2daee0ad, RZ ;  /* 0xd2511f5306227825 */ /* 0x000fc800078e00ff */
[C---:B------:R-:W-:Y:S08]  /*6d10*/  HMMA.16816.F32.BF16 R96, R8.reuse, R20, R140 ;  /* 0x000000140860723c */ /* 0x040ff0000004188c */
[----:B---3--:R-:W-:Y:S01]  /*6d20*/  HMMA.16816.F32.BF16 R112, R8, R24, R136 ;  /* 0x000000180870723c */ /* 0x008fe20000041888 */
[----:B-1----:R-:W-:Y:S01]  /*6d30*/  LOP3.LUT R4, R7, UR11, R232, 0x96, !PT ;  /* 0x0000000b07047c12 */ /* 0x002fe2000f8e96e8 */
[----:B------:R-:W-:-:S04]  /*6d40*/  FFMA.FTZ R7, R155, c[0x0][0x23c], -R0 ;  /* 0x00008f009b077a23 */ /* 0x000fc80000010800 */
[----:B------:R-:W-:Y:S01]  /*6d50*/  IMAD.WIDE.U32 R12, R4, -0x2daee0ad, RZ ;  /* 0xd2511f53040c7825 */ /* 0x000fe200078e00ff */
[----:B------:R1:W-:Y:S01]  /*6d60*/  MUFU.EX2 R74, R7 ;  /* 0x00000007004a7308 */ /* 0x0003e20000000800 */
[C---:B------:R-:W-:Y:S02]  /*6d70*/  HMMA.16816.F32.BF16 R128, R8.reuse, R36, R128 ;  /* 0x000000240880723c */ /* 0x040fe40000041880 */
[----:B------:R-:W-:Y:S01]  /*6d80*/  FFMA.FTZ R4, R158, c[0x0][0x23c], -R0 ;  /* 0x00008f009e047a23 */ /* 0x000fe20000010800 */
[----:B------:R-:W-:Y:S02]  /*6d90*/  LOP3.LUT R6, R35, UR6, R12, 0x96, !PT ;  /* 0x0000000623067c12 */ /* 0x000fe4000f8e960c */
[----:B------:R-:W-:Y:S01]  /*6da0*/  LOP3.LUT R14, R13, UR8, R76, 0x96, !PT ;  /* 0x000000080d0e7c12 */ /* 0x000fe2000f8e964c */
[----:B------:R-:W-:Y:S01]  /*6db0*/  FFMA.FTZ R13, R159, c[0x0][0x23c], -R2 ;  /* 0x00008f009f0d7a23 */ /* 0x000fe20000010802 */
[----:B------:R3:W-:Y:S01]  /*6dc0*/  MUFU.EX2 R73, R4 ;  /* 0x0000000400497308 */ /* 0x0007e20000000800 */
[----:B------:R-:W-:Y:S02]  /*6dd0*/  HMMA.16816.F32.BF16 R84, R8, R30, R132 ;  /* 0x0000001e0854723c */ /* 0x000fe40000041884 */
[----:B------:R-:W-:-:S04]  /*6de0*/  IMAD.WIDE.U32 R18, R14, -0x326172a9, RZ ;  /* 0xcd9e8d570e127825 */ /* 0x000fc800078e00ff */
[----:B-1----:R-:W-:Y:S01]  /*6df0*/  IMAD.WIDE.U32 R6, R6, -0x326172a9, RZ ;  /* 0xcd9e8d5706067825 */ /* 0x002fe200078e00ff */
[----:B------:R-:W-:Y:S01]  /*6e00*/  MUFU.EX2 R68, R13 ;  /* 0x0000000d00447308 */ /* 0x000fe20000000800 */
[C---:B------:R-:W-:Y:S01]  /*6e10*/  HMMA.16816.F32.BF16 R100, R8.reuse, R22, R120 ;  /* 0x000000160864723c */ /* 0x040fe20000041878 */
[----:B------:R-:W-:Y:S02]  /*6e20*/  LDSM.16.MT88.4 R120, [R186+0x7800] ;  /* 0x00780000ba78783b */ /* 0x000fe40000004200 */
[----:B------:R-:W-:Y:S02]  /*6e30*/  LOP3.LUT R12, R6, 0xff, RZ, 0xc0, !PT ;  /* 0x000000ff060c7812 */ /* 0x000fe400078ec0ff */
[----:B------:R-:W-:Y:S01]  /*6e40*/  SHF.R.U32.HI R16, RZ, 0x18, R6 ;  /* 0x00000018ff107819 */ /* 0x000fe20000011606 */
[----:B---3--:R-:W-:Y:S02]  /*6e50*/  FFMA.FTZ R4, R163, c[0x0][0x23c], -R2 ;  /* 0x00008f00a3047a23 */ /* 0x008fe40000010802 */
[C---:B------:R-:W-:Y:S02]  /*6e60*/  HMMA.16816.F32.BF16 R116, R8.reuse, R26, R116 ;  /* 0x0000001a0874723c */ /* 0x040fe40000041874 */
[----:B------:R1:W-:Y:S06]  /*6e70*/  MUFU.EX2 R43, R4 ;  /* 0x00000004002b7308 */ /* 0x0003ec0000000800 */
[----:B------:R-:W-:Y:S01]  /*6e80*/  HMMA.16816.F32.BF16 R76, R8, R38, R104 ;  /* 0x00000026084c723c */ /* 0x000fe20000041868 */
[----:B------:R-:W3:Y:S06]  /*6e90*/  LDSM.16.MT88.4 R104, [R188+0x7800] ;  /* 0x00780000bc68783b */ /* 0x000eec0000004200 */
[----:B--2---:R-:W-:-:S02]  /*6ea0*/  F2FP.BF16.PACK_AB R9, R148, R149 ;  /* 0x000000959409723e */ /* 0x004fc400000010ff */
[----:B-1----:R-:W-:-:S04]  /*6eb0*/  LOP3.LUT R4, R6, 0xffff, RZ, 0xc0, !PT ;  /* 0x0000ffff06047812 */ /* 0x002fc800078ec0ff */
[----:B------:R-:W-:-:S04]  /*6ec0*/  SHF.R.U32.HI R4, RZ, 0x8, R4 ;  /* 0x00000008ff047819 */ /* 0x000fc80000011604 */
[----:B------:R-:W-:Y:S01]  /*6ed0*/  PRMT R17, R12, 0x5410, R4 ;  /* 0x000054100c117816 */ /* 0x000fe20000000004 */
[----:B------:R-:W-:Y:S01]  /*6ee0*/  FFMA.FTZ R12, R162, c[0x0][0x23c], -R2 ;  /* 0x00008f00a20c7a23 */ /* 0x000fe20000010802 */
[----:B------:R-:W-:Y:S02]  /*6ef0*/  SHF.R.U32.HI R4, RZ, 0x10, R6 ;  /* 0x00000010ff047819 */ /* 0x000fe40000011606 */
[----:B------:R-:W-:Y:S01]  /*6f00*/  LOP3.LUT R6, R7, UR17, R18, 0x96, !PT ;  /* 0x0000001107067c12 */ /* 0x000fe2000f8e9612 */
[----:B------:R-:W-:Y:S01]  /*6f10*/  FFMA.FTZ R7, R170, c[0x0][0x23c], -R2 ;  /* 0x00008f00aa077a23 */ /* 0x000fe20000010802 */
[----:B------:R-:W-:Y:S01]  /*6f20*/  LOP3.LUT R13, R4, 0xff, RZ, 0xc0, !PT ;  /* 0x000000ff040d7812 */ /* 0x000fe200078ec0ff */
[----:B------:R1:W2:Y:S01]  /*6f30*/  MUFU.EX2 R41, R12 ;  /* 0x0000000c00297308 */ /* 0x0002a20000000800 */
[C---:B------:R-:W-:Y:S02]  /*6f40*/  LOP3.LUT R4, R6.reuse, 0xffff, RZ, 0xc0, !PT ;  /* 0x0000ffff06047812 */ /* 0x040fe400078ec0ff */
[----:B------:R-:W-:-:S02]  /*6f50*/  LOP3.LUT R15, R6, 0xff, RZ, 0xc0, !PT ;  /* 0x000000ff060f7812 */ /* 0x000fc400078ec0ff */
[----:B------:R-:W-:-:S03]  /*6f60*/  SHF.R.U32.HI R14, RZ, 0x18, R6 ;  /* 0x00000018ff0e7819 */ /* 0x000fc60000011606 */
[----:B------:R5:W2:Y:S01]  /*6f70*/  MUFU.EX2 R35, R7 ;  /* 0x0000000700237308 */ /* 0x000aa20000000800 */
[----:B-1----:R-:W-:Y:S02]  /*6f80*/  SHF.R.U32.HI R12, RZ, 0x10, R6 ;  /* 0x00000010ff0c7819 */ /* 0x002fe40000011606 */
[----:B------:R-:W-:Y:S02]  /*6f90*/  SHF.R.U32.HI R6, RZ, 0x8, R4 ;  /* 0x00000008ff067819 */ /* 0x000fe40000011604 */
[----:B------:R-:W-:Y:S02]  /*6fa0*/  LOP3.LUT R4, R12, 0xff, RZ, 0xc0, !PT ;  /* 0x000000ff0c047812 */ /* 0x000fe400078ec0ff */
[----:B------:R-:W-:Y:S02]  /*6fb0*/  PRMT R12, R15, 0x5410, R6 ;  /* 0x000054100f0c7816 */ /* 0x000fe40000000006 */
[----:B------:R-:W-:Y:S01]  /*6fc0*/  PRMT R6, R4, 0x5410, R14 ;  /* 0x0000541004067816 */ /* 0x000fe2000000000e */
[--C-:B------:R-:W-:Y:S01]  /*6fd0*/  HSET2.LE.AND R4, R17, R157.reuse, PT ;  /* 0x0000009d11047233 */ /* 0x100fe20003803000 */
[----:B-----5:R-:W-:Y:S01]  /*6fe0*/  PRMT R7, R13, 0x5410, R16 ;  /* 0x000054100d077816 */ /* 0x020fe20000000010 */
[--C-:B------:R-:W-:Y:S01]  /*6ff0*/  HSET2.LE.AND R8, R12, R157.reuse, PT ;  /* 0x0000009d0c087233 */ /* 0x100fe20003803000 */
[----:B--2---:R-:W-:Y:S01]  /*7000*/  F2FP.BF16.PACK_AB R11, R41, R68 ;  /* 0x00000044290b723e */ /* 0x004fe200000010ff */
[--C-:B------:R-:W-:Y:S01]  /*7010*/  HSET2.LE.AND R12, R6, R157.reuse, PT ;  /* 0x0000009d060c7233 */ /* 0x100fe20003803000 */
[----:B------:R-:W-:Y:S01]  /*7020*/  F2FP.BF16.PACK_AB R6, R73, R74 ;  /* 0x0000004a4906723e */ /* 0x000fe200000010ff */
[----:B------:R-:W-:Y:S01]  /*7030*/  HSET2.LE.AND R7, R7, R157, PT ;  /* 0x0000009d07077233 */ /* 0x000fe20003803000 */
[----:B------:R-:W-:-:S02]  /*7040*/  F2FP.BF16.PACK_AB R13, R35, R43 ;  /* 0x0000002b230d723e */ /* 0x000fc400000010ff */
[----:B------:R-:W-:Y:S01]  /*7050*/  LOP3.LUT R10, R4, R6, RZ, 0xc0, !PT ;  /* 0x00000006040a7212 */ /* 0x000fe200078ec0ff */
[----:B------:R-:W-:Y:S01]  /*7060*/  FFMA.FTZ R4, R164, c[0x0][0x23c], -R5 ;  /* 0x00008f00a4047a23 */ /* 0x000fe20000010805 */
[----:B------:R-:W-:Y:S02]  /*7070*/  LOP3.LUT R8, R8, R9, RZ, 0xc0, !PT ;  /* 0x0000000908087212 */ /* 0x000fe400078ec0ff */
[----:B------:R-:W-:Y:S01]  /*7080*/  LOP3.LUT R11, R7, R11, RZ, 0xc0, !PT ;  /* 0x0000000b070b7212 */ /* 0x000fe200078ec0ff */
[----:B------:R1:W-:Y:S01]  /*7090*/  MUFU.EX2 R32, R4 ;  /* 0x0000000400207308 */ /* 0x0003e20000000800 */
[----:B------:R-:W-:Y:S01]  /*70a0*/  LOP3.LUT R9, R12, R13, RZ, 0xc0, !PT ;  /* 0x0000000d0c097212 */ /* 0x000fe200078ec0ff */
[--C-:B------:R-:W-:Y:S02]  /*70b0*/  FFMA.FTZ R7, R168, c[0x0][0x23c], -R3.reuse ;  /* 0x00008f00a8077a23 */ /* 0x100fe40000010803 */
[----:B------:R-:W-:-:S04]  /*70c0*/  FFMA.FTZ R12, R171, c[0x0][0x23c], -R3 ;  /* 0x00008f00ab0c7a23 */ /* 0x000fc80000010803 */
[----:B------:R-:W-:Y:S01]  /*70d0*/  HMMA.16816.F32.BF16 R56, R8, R30, R56 ;  /* 0x0000001e0838723c */ /* 0x000fe20000041838 */
[----:B-1----:R-:W-:-:S07]  /*70e0*/  FFMA.FTZ R4, R166, c[0x0][0x23c], -R5 ;  /* 0x00008f00a6047a23 */ /* 0x002fce0000010805 */
[C---:B------:R-:W-:Y:S01]  /*70f0*/  HMMA.16816.F32.BF16 R64, R8.reuse, R28, R64 ;  /* 0x0000001c0840723c */ /* 0x040fe20000041840 */
[----:B------:R-:W-:Y:S07]  /*7100*/  MUFU.EX2 R28, R7 ;  /* 0x00000007001c7308 */ /* 0x000fee0000000800 */
[C---:B------:R-:W-:Y:S01]  /*7110*/  HMMA.16816.F32.BF16 R44, R8.reuse, R26, R44 ;  /* 0x0000001a082c723c */ /* 0x040fe2000004182c */
[----:B------:R1:W-:Y:S07]  /*7120*/  MUFU.EX2 R31, R4 ;  /* 0x00000004001f7308 */ /* 0x0003ee0000000800 */
[C---:B------:R-:W-:Y:S01]  /*7130*/  HMMA.16816.F32.BF16 R108, R8.reuse, R24, R108 ;  /* 0x00000018086c723c */ /* 0x040fe2000004186c */
[----:B------:R-:W-:Y:S07]  /*7140*/  MUFU.EX2 R25, R12 ;  /* 0x0000000c00197308 */ /* 0x000fee0000000800 */
[----:B------:R-:W-:Y:S01]  /*7150*/  HMMA.16816.F32.BF16 R52, R8, R20, R52 ;  /* 0x000000140834723c */ /* 0x000fe20000041834 */
[----:B-1----:R-:W-:-:S02]  /*7160*/  FFMA.FTZ R4, R165, c[0x0][0x23c], -R5 ;  /* 0x00008f00a5047a23 */ /* 0x002fc40000010805 */
[----:B------:R-:W-:Y:S02]  /*7170*/  FFMA.FTZ R5, R167, c[0x0][0x23c], -R5 ;  /* 0x00008f00a7057a23 */ /* 0x000fe40000010805 */
[----:B------:R1:W-:Y:S03]  /*7180*/  MUFU.EX2 R30, R4 ;  /* 0x00000004001e7308 */ /* 0x0003e60000000800 */
[C---:B------:R-:W-:Y:S05]  /*7190*/  HMMA.16816.F32.BF16 R48, R8.reuse, R22, R48 ;  /* 0x000000160830723c */ /* 0x040fea0000041830 */
[----:B------:R2:W5:Y:S03]  /*71a0*/  MUFU.EX2 R29, R5 ;  /* 0x00000005001d7308 */ /* 0x0005660000000800 */
[----:B------:R-:W-:Y:S01]  /*71b0*/  HMMA.16816.F32.BF16 R124, R8, R36, R124 ;  /* 0x00000024087c723c */ /* 0x000fe2000004187c */
[----:B-1----:R-:W-:-:S07]  /*71c0*/  LOP3.LUT R4, R33, UR7, R42, 0x96, !PT ;  /* 0x0000000721047c12 */ /* 0x002fce000f8e962a */
[----:B------:R-:W-:Y:S01]  /*71d0*/  HMMA.16816.F32.BF16 R60, R8, R38, R60 ;  /* 0x00000026083c723c */ /* 0x000fe2000004183c */
[----:B--2---:R-:W-:Y:S01]  /*71e0*/  IMAD.WIDE.U32 R4, R4, -0x2daee0ad, RZ ;  /* 0xd2511f5304047825 */ /* 0x004fe200078e00ff */
[----:B-----5:R-:W-:-:S04]  /*71f0*/  F2FP.BF16.PACK_AB R12, R29, R30 ;  /* 0x0000001e1d0c723e */ /* 0x020fc800000010ff */
[----:B------:R-:W-:Y:S02]  /*7200*/  LOP3.LUT R6, R5, UR16, R40, 0x96, !PT ;  /* 0x0000001005067c12 */ /* 0x000fe4000f8e9628 */
[C---:B------:R-:W-:Y:S01]  /*7210*/  LOP3.LUT R13, R4.reuse, 0xffff, RZ, 0xc0, !PT ;  /* 0x0000ffff040d7812 */ /* 0x040fe200078ec0ff */
[--C-:B------:R-:W-:Y:S01]  /*7220*/  FFMA.FTZ R5, R169, c[0x0][0x23c], -R3.reuse ;  /* 0x00008f00a9057a23 */ /* 0x100fe20000010803 */
[----:B------:R-:W-:Y:S01]  /*7230*/  LOP3.LUT R18, R4, 0xff, RZ, 0xc0, !PT ;  /* 0x000000ff04127812 */ /* 0x000fe200078ec0ff */
[----:B------:R-:W-:Y:S01]  /*7240*/  FFMA.FTZ R3, R172, c[0x0][0x23c], -R3 ;  /* 0x00008f00ac037a23 */ /* 0x000fe20000010803 */
[--C-:B------:R-:W-:Y:S01]  /*7250*/  SHF.R.U32.HI R14, RZ, 0x10, R4.reuse ;  /* 0x00000010ff0e7819 */ /* 0x100fe20000011604 */
[----:B------:R1:W2:Y:S01]  /*7260*/  MUFU.EX2 R26, R5 ;  /* 0x00000005001a7308 */ /* 0x0002a20000000800 */
[----:B------:R-:W-:Y:S02]  /*7270*/  SHF.R.U32.HI R17, RZ, 0x18, R4 ;  /* 0x00000018ff117819 */ /* 0x000fe40000011604 */
[----:B------:R-:W-:-:S02]  /*7280*/  LOP3.LUT R16, R6, 0xff, RZ, 0xc0, !PT ;  /* 0x000000ff06107812 */ /* 0x000fc400078ec0ff */
[----:B------:R-:W-:Y:S02]  /*7290*/  SHF.R.U32.HI R4, RZ, 0x8, R13 ;  /* 0x00000008ff047819 */ /* 0x000fe4000001160d */
[----:B------:R-:W-:Y:S01]  /*72a0*/  SHF.R.U32.HI R7, RZ, 0x10, R6 ;  /* 0x00000010ff077819 */ /* 0x000fe20000011606 */
[----:B------:R5:W2:Y:S01]  /*72b0*/  MUFU.EX2 R24, R3 ;  /* 0x0000000300187308 */ /* 0x000aa20000000800 */
[----:B------:R-:W-:Y:S02]  /*72c0*/  PRMT R4, R18, 0x5410, R4 ;  /* 0x0000541012047816 */ /* 0x000fe40000000004 */
[----:B------:R-:W-:Y:S02]  /*72d0*/  SHF.R.U32.HI R15, RZ, 0x18, R6 ;  /* 0x00000018ff0f7819 */ /* 0x000fe40000011606 */
[----:B------:R-:W-:Y:S02]  /*72e0*/  LOP3.LUT R13, R14, 0xff, RZ, 0xc0, !PT ;  /* 0x000000ff0e0d7812 */ /* 0x000fe400078ec0ff */
[----:B-1----:R-:W-:-:S02]  /*72f0*/  LOP3.LUT R5, R6, 0xffff, RZ, 0xc0, !PT ;  /* 0x0000ffff06057812 */ /* 0x002fc400078ec0ff */
[----:B------:R-:W-:Y:S01]  /*7300*/  LOP3.LUT R6, R7, 0xff, RZ, 0xc0, !PT ;  /* 0x000000ff07067812 */ /* 0x000fe200078ec0ff */
[--C-:B------:R-:W-:Y:S01]  /*7310*/  HSET2.LE.AND R7, R4, R157.reuse, PT ;  /* 0x0000009d04077233 */ /* 0x100fe20003803000 */
[----:B------:R-:W-:Y:S02]  /*7320*/  SHF.R.U32.HI R5, RZ, 0x8, R5 ;  /* 0x00000008ff057819 */ /* 0x000fe40000011605 */
[----:B------:R-:W-:Y:S01]  /*7330*/  PRMT R14, R13, 0x5410, R17 ;  /* 0x000054100d0e7816 */ /* 0x000fe20000000011 */
[----:B------:R-:W-:Y:S01]  /*7340*/  FFMA.FTZ R13, R176, c[0x0][0x23c], -R0 ;  /* 0x00008f00b00d7a23 */ /* 0x000fe20000010800 */
[----:B------:R-:W-:Y:S02]  /*7350*/  PRMT R5, R16, 0x5410, R5 ;  /* 0x0000541010057816 */ /* 0x000fe40000000005 */
[----:B------:R-:W-:Y:S01]  /*7360*/  PRMT R6, R6, 0x5410, R15 ;  /* 0x0000541006067816 */ /* 0x000fe2000000000f */
[----:B------:R1:W-:Y:S01]  /*7370*/  MUFU.EX2 R23, R13 ;  /* 0x0000000d00177308 */ /* 0x0003e20000000800 */
[----:B------:R-:W-:Y:S01]  /*7380*/  F2FP.BF16.PACK_AB R4, R31, R32 ;  /* 0x000000201f04723e */ /* 0x000fe200000010ff */
[--C-:B-----5:R-:W-:Y:S01]  /*7390*/  HSET2.LE.AND R3, R5, R157.reuse, PT ;  /* 0x0000009d05037233 */ /* 0x120fe20003803000 */
[----:B------:R-:W-:Y:S01]  /*73a0*/  LOP3.LUT R134, R7, R12, RZ, 0xc0, !PT ;  /* 0x0000000c07867212 */ /* 0x000fe200078ec0ff */
[----:B------:R-:W-:Y:S01]  /*73b0*/  HSET2.LE.AND R5, R6, R157, PT ;  /* 0x0000009d06057233 */ /* 0x000fe20003803000 */
[----:B--2---:R-:W-:-:S02]  /*73c0*/  F2FP.BF16.PACK_AB R6, R26, R28 ;  /* 0x0000001c1a06723e */ /* 0x004fc400000010ff */
[----:B------:R-:W-:Y:S01]  /*73d0*/  LOP3.LUT R132, R3, R4, RZ, 0xc0, !PT ;  /* 0x0000000403847212 */ /* 0x000fe200078ec0ff */
[----:B------:R-:W-:Y:S01]  /*73e0*/  HSET2.LE.AND R3, R14, R157, PT ;  /* 0x0000009d0e037233 */ /* 0x000fe20003803000 */
[----:B------:R-:W-:Y:S02]  /*73f0*/  F2FP.BF16.PACK_AB R4, R24, R25 ;  /* 0x000000191804723e */ /* 0x000fe400000010ff */
[----:B------:R-:W-:Y:S01]  /*7400*/  LOP3.LUT R133, R5, R6, RZ, 0xc0, !PT ;  /* 0x0000000605857212 */ /* 0x000fe200078ec0ff */
[--C-:B------:R-:W-:Y:S01]  /*7410*/  FFMA.FTZ R5, R174, c[0x0][0x23c], -R0.reuse ;  /* 0x00008f00ae057a23 */ /* 0x100fe20000010800 */
[----:B------:R-:W-:Y:S01]  /*7420*/  LOP3.LUT R135, R3, R4, RZ, 0xc0, !PT ;  /* 0x0000000403877212 */ /* 0x000fe200078ec0ff */
[--C-:B------:R-:W-:Y:S02]  /*7430*/  FFMA.FTZ R3, R173, c[0x0][0x23c], -R0.reuse ;  /* 0x00008f00ad037a23 */ /* 0x100fe40000010800 */
[----:B------:R-:W-:Y:S01]  /*7440*/  FFMA.FTZ R0, R175, c[0x0][0x23c], -R0 ;  /* 0x00008f00af007a23 */ /* 0x000fe20000010800 */
[----:B------:R-:W-:Y:S01]  /*7450*/  MUFU.EX2 R21, R5 ;  /* 0x0000000500157308 */ /* 0x000fe20000000800 */
[----:B-1----:R-:W1:Y:S02]  /*7460*/  LDSM.16.MT88.4 R12, [R187+0x7800] ;  /* 0x00780000bb0c783b */ /* 0x002e640000004200 */
[C---:B----4-:R-:W-:Y:S05]  /*7470*/  HMMA.16816.F32.BF16 R80, R132.reuse, R88, R80 ;  /* 0x000000588450723c */ /* 0x050fea0000041850 */
[----:B------:R2:W-:Y:S03]  /*7480*/  MUFU.EX2 R22, R3 ;  /* 0x0000000300167308 */ /* 0x0005e60000000800 */
[C---:B------:R-:W-:Y:S05]  /*7490*/  HMMA.16816.F32.BF16 R84, R132.reuse, R90, R84 ;  /* 0x0000005a8454723c */ /* 0x040fea0000041854 */
[----:B------:R4:W5:Y:S03]  /*74a0*/  MUFU.EX2 R20, R0 ;  /* 0x0000000000147308 */ /* 0x0009660000000800 */
[----:B---3--:R-:W-:Y:S01]  /*74b0*/  HMMA.16816.F32.BF16 R96, R132, R104, R96 ;  /* 0x000000688460723c */ /* 0x008fe20000041860 */
[----:B--2---:R-:W-:-:S07]  /*74c0*/  FFMA.FTZ R3, R179, c[0x0][0x23c], -R2 ;  /* 0x00008f00b3037a23 */ /* 0x004fce0000010802 */
[C---:B------:R-:W-:Y:S01]  /*74d0*/  HMMA.16816.F32.BF16 R100, R132.reuse, R106, R100 ;  /* 0x0000006a8464723c */ /* 0x040fe20000041864 */
[----:B----4-:R-:W-:Y:S02]  /*74e0*/  LOP3.LUT R0, R19, UR7, R92, 0x96, !PT ;  /* 0x0000000713007c12 */ /* 0x010fe4000f8e965c */
[----:B------:R2:W-:Y:S05]  /*74f0*/  MUFU.EX2 R19, R3 ;  /* 0x0000000300137308 */ /* 0x0005ea0000000800 */
[----:B------:R-:W-:Y:S01]  /*7500*/  HMMA.16816.F32.BF16 R112, R132, R120, R112 ;  /* 0x000000788470723c */ /* 0x000fe20000041870 */
[----:B------:R-:W-:-:S05]  /*7510*/  IMAD.WIDE.U32 R4, R0, -0x2daee0ad, RZ ;  /* 0xd2511f5300047825 */ /* 0x000fca00078e00ff */
[C---:B------:R-:W-:Y:S02]  /*7520*/  LOP3.LUT R6, R4.reuse, 0xffff, RZ, 0xc0, !PT ;  /* 0x0000ffff04067812 */ /* 0x040fe400078ec0ff */
[C---:B------:R-:W-:Y:S01]  /*7530*/  HMMA.16816.F32.BF16 R116, R132.reuse, R122, R116 ;  /* 0x0000007a8474723c */ /* 0x040fe20000041874 */
[----:B------:R-:W-:Y:S02]  /*7540*/  LOP3.LUT R8, R4, 0xff, RZ, 0xc0, !PT ;  /* 0x000000ff04087812 */ /* 0x000fe400078ec0ff */
[----:B------:R-:W-:Y:S02]  /*7550*/  SHF.R.U32.HI R11, RZ, 0x18, R4 ;  /* 0x00000018ff0b7819 */ /* 0x000fe40000011604 */
[----:B------:R-:W-:Y:S01]  /*7560*/  LOP3.LUT R0, R5, UR16, R34, 0x96, !PT ;  /* 0x0000001005007c12 */ /* 0x000fe2000f8e9622 */
[----:B------:R-:W-:Y:S01]  /*7570*/  FFMA.FTZ R5, R178, c[0x0][0x23c], -R2 ;  /* 0x00008f00b2057a23 */ /* 0x000fe20000010802 */
[----:B------:R-:W-:Y:S01]  /*7580*/  SHF.R.U32.HI R6, RZ, 0x8, R6 ;  /* 0x00000008ff067819 */ /* 0x000fe20000011606 */
[----:B--2---:R-:W-:Y:S01]  /*7590*/  FFMA.FTZ R3, R177, c[0x0][0x23c], -R2 ;  /* 0x00008f00b1037a23 */ /* 0x004fe20000010802 */
[----:B------:R-:W-:Y:S01]  /*75a0*/  LOP3.LUT R10, R0, 0xff, RZ, 0xc0, !PT ;  /* 0x000000ff000a7812 */ /* 0x000fe200078ec0ff */
[----:B------:R-:W-:Y:S01]  /*75b0*/  MUFU.EX2 R17, R5 ;  /* 0x0000000500117308 */ /* 0x000fe20000000800 */
[----:B------:R-:W-:Y:S01]  /*75c0*/  SHF.R.U32.HI R9, RZ, 0x18, R0 ;  /* 0x00000018ff097819 */ /* 0x000fe20000011600 */
[C---:B-1----:R-:W-:Y:S06]  /*75d0*/  HMMA.16816.F32.BF16 R128, R132.reuse, R12, R128 ;  /* 0x0000000c8480723c */ /* 0x042fec0000041880 */
[----:B------:R1:W-:Y:S02]  /*75e0*/  MUFU.EX2 R18, R3 ;  /* 0x0000000300127308 */ /* 0x0003e40000000800 */
[----:B------:R-:W-:Y:S01]  /*75f0*/  HMMA.16816.F32.BF16 R132, R132, R14, R76 ;  /* 0x0000000e8484723c */ /* 0x000fe2000004184c */
[----:B-1----:R-:W-:Y:S01]  /*7600*/  SHF.R.U32.HI R3, RZ, 0x10, R4 ;  /* 0x00000010ff037819 */ /* 0x002fe20000011604 */
[----:B------:R-:W-:Y:S01]  /*7610*/  FFMA.FTZ R4, R180, c[0x0][0x23c], -R2 ;  /* 0x00008f00b4047a23 */ /* 0x000fe20000010802 */
[----:B------:R-:W-:-:S02]  /*7620*/  LOP3.LUT R2, R0, 0xffff, RZ, 0xc0, !PT ;  /* 0x0000ffff00027812 */ /* 0x000fc400078ec0ff */
[----:B------:R-:W-:Y:S01]  /*7630*/  LOP3.LUT R7, R3, 0xff, RZ, 0xc0, !PT ;  /* 0x000000ff03077812 */ /* 0x000fe200078ec0ff */
[----:B------:R-:W1:Y:S01]  /*7640*/  MUFU.EX2 R16, R4 ;  /* 0x0000000400107308 */ /* 0x000e620000000800 */
[----:B------:R-:W-:Y:S02]  /*7650*/  SHF.R.U32.HI R3, RZ, 0x10, R0 ;  /* 0x00000010ff037819 */ /* 0x000fe40000011600 */
[----:B------:R-:W-:Y:S02]  /*7660*/  SHF.R.U32.HI R5, RZ, 0x8, R2 ;  /* 0x00000008ff057819 */ /* 0x000fe40000011602 */
[----:B------:R-:W-:Y:S02]  /*7670*/  PRMT R0, R8, 0x5410, R6 ;  /* 0x0000541008007816 */ /* 0x000fe40000000006 */
[----:B------:R-:W-:Y:S02]  /*7680*/  LOP3.LUT R2, R3, 0xff, RZ, 0xc0, !PT ;  /* 0x000000ff03027812 */ /* 0x000fe400078ec0ff */
[----:B------:R-:W-:Y:S01]  /*7690*/  PRMT R3, R7, 0x5410, R11 ;  /* 0x0000541007037816 */ /* 0x000fe2000000000b */
[----:B------:R-:W-:Y:S01]  /*76a0*/  HSET2.LE.AND R0, R0, R157, PT ;  /* 0x0000009d00007233 */ /* 0x000fe20003803000 */
[----:B------:R-:W-:-:S02]  /*76b0*/  PRMT R7, R2, 0x5410, R9 ;  /* 0x0000541002077816 */ /* 0x000fc40000000009 */
[----:B-----5:R-:W-:Y:S01]  /*76c0*/  F2FP.BF16.PACK_AB R2, R20, R22 ;  /* 0x000000161402723e */ /* 0x020fe200000010ff */
[--C-:B------:R-:W-:Y:S01]  /*76d0*/  HSET2.LE.AND R3, R3, R157.reuse, PT ;  /* 0x0000009d03037233 */ /* 0x100fe20003803000 */
[----:B------:R-:W-:Y:S01]  /*76e0*/  PRMT R5, R10, 0x5410, R5 ;  /* 0x000054100a057816 */ /* 0x000fe20000000005 */
[--C-:B------:R-:W-:Y:S01]  /*76f0*/  HSET2.LE.AND R7, R7, R157.reuse, PT ;  /* 0x0000009d07077233 */ /* 0x100fe20003803000 */
[----:B------:R-:W-:Y:S01]  /*7700*/  LOP3.LUT R138, R0, R2, RZ, 0xc0, !PT ;  /* 0x00000002008a7212 */ /* 0x000fe200078ec0ff */
[----:B------:R-:W-:Y:S01]  /*7710*/  FADD.FTZ R2, R243, R242 ;  /* 0x000000f2f3027221 */ /* 0x000fe20000010000 */
[----:B-1----:R-:W-:Y:S01]  /*7720*/  F2FP.BF16.PACK_AB R0, R16, R19 ;  /* 0x000000131000723e */ /* 0x002fe200000010ff */
[----:B------:R-:W-:Y:S01]  /*7730*/  HSET2.LE.AND R5, R5, R157, PT ;  /* 0x0000009d05057233 */ /* 0x000fe20003803000 */
[----:B------:R-:W-:Y:S01]  /*7740*/  F2FP.BF16.PACK_AB R4, R17, R18 ;  /* 0x000000121104723e */ /* 0x000fe200000010ff */
[----:B------:R-:W-:Y:S01]  /*7750*/  FADD.FTZ R2, R241, R2 ;  /* 0x00000002f1027221 */ /* 0x000fe20000010000 */
[----:B------:R-:W-:-:S02]  /*7760*/  F2FP.BF16.PACK_AB R6, R21, R23 ;  /* 0x000000171506723e */ /* 0x000fc400000010ff */
[----:B------:R-:W-:Y:S01]  /*7770*/  LOP3.LUT R137, R7, R0, RZ, 0xc0, !PT ;  /* 0x0000000007897212 */ /* 0x000fe200078ec0ff */
[----:B------:R-:W-:Y:S01]  /*7780*/  FADD.FTZ R0, R224, R223 ;  /* 0x000000dfe0007221 */ /* 0x000fe20000010000 */
[----:B------:R-:W-:Y:S01]  /*7790*/  LOP3.LUT R139, R3, R4, RZ, 0xc0, !PT ;  /* 0x00000004038b7212 */ /* 0x000fe200078ec0ff */
[----:B------:R-:W-:Y:S01]  /*77a0*/  FADD.FTZ R3, R218, R216 ;  /* 0x000000d8da037221 */ /* 0x000fe20000010000 */
[----:B------:R-:W-:Y:S01]  /*77b0*/  LOP3.LUT R136, R5, R6, RZ, 0xc0, !PT ;  /* 0x0000000605887212 */ /* 0x000fe200078ec0ff */
        /* <DEDUP_REMOVED lines=63> */
[----:B------:R1:W-:Y:S01]  /*7bb0*/  STL [R1+0x1c], R242 ;  /* 0x00001cf201007387 */ /* 0x0003e20000100800 */
[----:B------:R-:W-:-:S03]  /*7bc0*/  FADD.FTZ R241, R29, R2 ;  /* 0x000000021df17221 */ /* 0x000fc60000010000 */
[----:B------:R1:W-:Y:S04]  /*7bd0*/  STL [R1+0x28], R252 ;  /* 0x000028fc01007387 */ /* 0x0003e80000100800 */
[----:B------:R1:W-:Y:S04]  /*7be0*/  STL [R1+0x20], R239 ;  /* 0x000020ef01007387 */ /* 0x0003e80000100800 */
[----:B------:R1:W-:Y:S01]  /*7bf0*/  STL [R1+0x24], R241 ;  /* 0x000024f101007387 */ /* 0x0003e20000100800 */
[----:B------:R-:W-:Y:S05]  /*7c00*/  @!P6 BRA `(.L_x_1171) ;  /* 0x000099300000e947 */ /* 0x000fea0003800000 */
[----:B------:R-:W2:Y:S04]  /*7c10*/  LDL R154, [R1+0x7c] ;  /* 0x00007c00019a7983 */ /* 0x000ea80000100800 */
[----:B------:R-:W3:Y:S04]  /*7c20*/  LDL.64 R144, [R1+0x40] ;  /* 0x0000400001907983 */ /* 0x000ee80000100a00 */
[----:B------:R-:W4:Y:S04]  /*7c30*/  LDL.64 R160, [R1+0x10] ;  /* 0x0000100001a07983 */ /* 0x000f280000100a00 */
[----:B------:R-:W5:Y:S01]  /*7c40*/  LDL R153, [R1+0x68] ;  /* 0x0000680001997983 */ /* 0x000f620000100800 */
[----:B------:R-:W-:Y:S01]  /*7c50*/  IADD3 R2, R234, -0x2, RZ ;  /* 0xfffffffeea027810 */ /* 0x000fe20007ffe0ff */
[----:B------:R-:W-:-:S04]  /*7c60*/  DEPBAR.LE SB0, 0x0 ;  /* 0x000080000000791a */ /* 0x000fc80000000000 */
[----:B------:R-:W-:Y:S01]  /*7c70*/  SHF.R.S32.HI R4, RZ, 0x1f, R2 ;  /* 0x0000001fff047819 */ /* 0x000fe20000011402 */
[----:B------:R-:W-:-:S04]  /*7c80*/  IMAD.WIDE.U32 R12, R244, c[0x0][0x1a0], RZ ;  /* 0x00006800f40c7a25 */ /* 0x000fc800078e00ff */
[----:B------:R-:W-:-:S04]  /*7c90*/  IMAD.MOV.U32 R14, RZ, RZ, c[0x0][0x1a4] ;  /* 0x00006900ff0e7624 */ /* 0x000fc800078e00ff */
[----:B------:R-:W-:Y:S01]  /*7ca0*/  IMAD.SHL.U32 R6, R14, 0x20, RZ ;  /* 0x000000200e067824 */ /* 0x000fe200078e00ff */
[----:B------:R-:W1:Y:S02]  /*7cb0*/  S2R R243, SR_TID.X ;  /* 0x0000000000f37919 */ /* 0x000e640000002100 */
[----:B-1----:R-:W-:-:S05]  /*7cc0*/  IMAD.SHL.U32 R243, R243, 0x2, RZ ;  /* 0x00000002f3f37824 */ /* 0x002fca00078e00ff */
[----:B------:R-:W-:Y:S01]  /*7cd0*/  LOP3.LUT R243, R243, 0x6, RZ, 0xc0, !PT ;  /* 0x00000006f3f37812 */ /* 0x000fe200078ec0ff */
[----:B------:R-:W-:Y:S01]  /*7ce0*/  BAR.SYNC.DEFER_BLOCKING 0x0 ;  /* 0x0000000000007b1d */ /* 0x000fe20000010000 */
[----:B--2---:R-:W-:Y:S02]  /*7cf0*/  IMAD.MOV.U32 R147, RZ, RZ, R154 ;  /* 0x000000ffff937224 */ /* 0x004fe400078e009a */
[----:B------:R-:W-:Y:S02]  /*7d00*/  IMAD.MOV.U32 R154, RZ, RZ, c[0x0][0x1a0] ;  /* 0x00006800ff9a7624 */ /* 0x000fe400078e00ff */
[----:B------:R-:W-:Y:S01]  /*7d10*/  IMAD R0, R147, R2, RZ ;  /* 0x0000000293007224 */ /* 0x000fe200078e02ff */
[----:B---3--:R-:W-:Y:S01]  /*7d20*/  ISETP.GE.AND P0, PT, R144, c[0x0][0x220], PT ;  /* 0x0000880090007a0c */ /* 0x008fe20003f06270 */
[----:B------:R-:W-:-:S04]  /*7d30*/  IMAD.SHL.U32 R154, R154, 0x40, RZ ;  /* 0x000000409a9a7824 */ /* 0x000fc800078e00ff */
[----:B----4-:R-:W-:-:S04]  /*7d40*/  IMAD.WIDE.U32 R2, R2, R154, R160 ;  /* 0x0000009a02027225 */ /* 0x010fc800078e00a0 */
[----:B------:R-:W-:Y:S02]  /*7d50*/  IMAD R0, R4, R154, R0 ;  /* 0x0000009a04007224 */ /* 0x000fe400078e0200 */
[----:B------:R-:W-:-:S04]  /*7d60*/  IMAD.MOV.U32 R154, RZ, RZ, c[0x0][0x1a0] ;  /* 0x00006800ff9a7624 */ /* 0x000fc800078e00ff */
[----:B------:R-:W-:Y:S02]  /*7d70*/  IMAD.SHL.U32 R154, R154, 0x10, RZ ;  /* 0x000000109a9a7824 */ /* 0x000fe400078e00ff */
[----:B------:R-:W-:-:S03]  /*7d80*/  IMAD.IADD R3, R3, 0x1, R0 ;  /* 0x0000000103037824 */ /* 0x000fc600078e0200 */
[----:B------:R-:W-:Y:S01]  /*7d90*/  @!P0 IADD3 R0, P3, R154, R2, RZ ;  /* 0x000000029a008210 */ /* 0x000fe20007f7e0ff */
[----:B------:R-:W-:Y:S01]  /*7da0*/  @!P0 IMAD.MOV.U32 R5, RZ, RZ, 0x30 ;  /* 0x00000030ff058424 */ /* 0x000fe200078e00ff */
[C---:B------:R-:W-:Y:S02]  /*7db0*/  @!P0 IADD3 R4, P1, R2.reuse, R12, RZ ;  /* 0x0000000c02048210 */ /* 0x040fe40007f3e0ff */
[----:B------:R-:W-:Y:S01]  /*7dc0*/  @!P0 LEA R10, P4, R2, c[0x0][0x170], 0x1 ;  /* 0x00005c00020a8a11 */ /* 0x000fe200078808ff */
[--C-:B-----5:R-:W-:Y:S01]  /*7dd0*/  @!P0 IMAD.X R7, R153, 0x1, R3.reuse, P3 ;  /* 0x0000000199078824 */ /* 0x120fe200018e0603 */
[----:B------:R-:W-:Y:S02]  /*7de0*/  @!P0 LEA R8, P2, R0, c[0x0][0x170], 0x1 ;  /* 0x00005c0000088a11 */ /* 0x000fe400078408ff */
[----:B------:R-:W-:Y:S02]  /*7df0*/  @!P0 IADD3.X R12, R3, R13, R6, P1, !PT ;  /* 0x0000000d030c8210 */ /* 0x000fe40000ffe406 */
[--C-:B------:R-:W-:Y:S01]  /*7e00*/  @!P0 LEA.HI.X R11, R2, c[0x0][0x174], R3.reuse, 0x1, P4 ;  /* 0x00005d00020b8a11 */ /* 0x100fe200020f0c03 */
[----:B------:R-:W-:Y:S01]  /*7e10*/  @!P0 IMAD.WIDE.U32 R2, R5, c[0x0][0x1a0], R2 ;  /* 0x0000680005028a25 */ /* 0x000fe200078e0002 */
[----:B------:R-:W-:-:S02]  /*7e20*/  @!P0 LEA.HI.X R9, R0, c[0x0][0x174], R7, 0x1, P2 ;  /* 0x00005d0000098a11 */ /* 0x000fc400010f0c07 */
[----:B------:R-:W-:Y:S01]  /*7e30*/  @!P0 LEA R6, P1, R4, c[0x0][0x170], 0x1 ;  /* 0x00005c0004068a11 */ /* 0x000fe200078208ff */
[----:B------:R-:W-:-:S03]  /*7e40*/  @!P0 IMAD R0, R14, 0x30, RZ ;  /* 0x000000300e008824 */ /* 0x000fc600078e02ff */
[----:B------:R-:W-:Y:S01]  /*7e50*/  @!P0 LEA.HI.X R7, R4, c[0x0][0x174], R12, 0x1, P1 ;  /* 0x00005d0004078a11 */ /* 0x000fe200008f0c0c */
[----:B------:R-:W-:Y:S01]  /*7e60*/  @!P0 IMAD.IADD R0, R0, 0x1, R3 ;  /* 0x0000000100008824 */ /* 0x000fe200078e0203 */
[C---:B------:R-:W-:Y:S01]  /*7e70*/  @!P0 LEA R4, P1, R2.reuse, c[0x0][0x170], 0x1 ;  /* 0x00005c0002048a11 */ /* 0x040fe200078208ff */
[----:B------:R-:W-:Y:S03]  /*7e80*/  @P0 STS.128 [R207+0x6000], RZ ;  /* 0x006000ffcf000388 */ /* 0x000fe60000000c00 */
        /* <DEDUP_REMOVED lines=20> */
[----:B------:R-:W-:Y:S04]  /*7fd0*/  LDSM.16.M88.4 R12, [R191] ;  /* 0x00000000bf0c783b */ /* 0x000fe80000000200 */
[----:B------:R-:W3:Y:S04]  /*7fe0*/  LDSM.16.M88.4 R16, [R184+0x4000] ;  /* 0x00400000b810783b */ /* 0x000ee80000000200 */
[----:B-1----:R-:W1:Y:S04]  /*7ff0*/  LDSM.16.M88.4 R8, [R191+0x2000] ;  /* 0x00200000bf08783b */ /* 0x002e680000000200 */
[----:B------:R-:W4:Y:S04]  /*8000*/  LDSM.16.M88.4 R24, [R184+0x5800] ;  /* 0x00580000b818783b */ /* 0x000f280000000200 */
[----:B------:R-:W5:Y:S04]  /*8010*/  LDSM.16.M88.4 R32, [R184+0x4800] ;  /* 0x00480000b820783b */ /* 0x000f680000000200 */
[----:B------:R-:W4:Y:S04]  /*8020*/  LDSM.16.M88.4 R28, [R184+0x5000] ;  /* 0x00500000b81c783b */ /* 0x000f280000000200 */
[----:B--2---:R-:W-:Y:S04]  /*8030*/  LDSM.16.M88.4 R4, [R194+0x2000] ;  /* 0x00200000c204783b */ /* 0x004fe80000000200 */
[----:B------:R-:W2:Y:S04]  /*8040*/  LDSM.16.M88.4 R52, [R190+0x5800] ;  /* 0x00580000be34783b */ /* 0x000ea80000000200 */
[----:B------:R-:W2:Y:S04]  /*8050*/  LDSM.16.M88.4 R44, [R190+0x4000] ;  /* 0x00400000be2c783b */ /* 0x000ea80000000200 */
[----:B------:R-:W2:Y:S04]  /*8060*/  LDSM.16.M88.4 R36, [R190+0x4800] ;  /* 0x00480000be24783b */ /* 0x000ea80000000200 */
[----:B------:R-:W2:Y:S01]  /*8070*/  LDSM.16.M88.4 R48, [R190+0x5000] ;  /* 0x00500000be30783b */ /* 0x000ea20000000200 */
[----:B---3--:R-:W-:Y:S03]  /*8080*/  HMMA.16816.F32.BF16 R156, R12, R16, RZ ;  /* 0x000000100c9c723c */ /* 0x008fe600000418ff */
[----:B------:R-:W3:Y:S01]  /*8090*/  LDSM.16.M88.4 R20, [R194] ;  /* 0x00000000c214783b */ /* 0x000ee20000000200 */
[----:B------:R-:W-:-:S03]  /*80a0*/  P2R R68, PR, RZ, 0x1 ;  /* 0x00000001ff447803 */ /* 0x000fc60000000000 */
[----:B------:R-:W0:Y:S01]  /*80b0*/  LDGDEPBAR ;  /* 0x00000000000079af */ /* 0x000e220000000000 */
[C---:B-1----:R-:W-:Y:S08]  /*80c0*/  HMMA.16816.F32.BF16 R152, R8.reuse, R16, RZ ;  /* 0x000000100898723c */ /* 0x042ff000000418ff */
[-C--:B------:R-:W-:Y:S08]  /*80d0*/  HMMA.16816.F32.BF16 R148, R8, R18.reuse, RZ ;  /* 0x000000120894723c */ /* 0x080ff000000418ff */
[----:B------:R-:W-:Y:S08]  /*80e0*/  HMMA.16816.F32.BF16 R180, R12, R18, RZ ;  /* 0x000000120cb4723c */ /* 0x000ff000000418ff */
[C---:B----4-:R-:W-:Y:S08]  /*80f0*/  HMMA.16816.F32.BF16 R16, R8.reuse, R26, RZ ;  /* 0x0000001a0810723c */ /* 0x050ff000000418ff */
[C---:B-----5:R-:W-:Y:S08]  /*8100*/  HMMA.16816.F32.BF16 R144, R8.reuse, R32, RZ ;  /* 0x000000200890723c */ /* 0x060ff000000418ff */
        /* <DEDUP_REMOVED lines=9> */
[----:B------:R-:W-:Y:S07]  /*81a0*/  LDSM.16.M88.4 R32, [R195] ;  /* 0x00000000c320783b */ /* 0x000fee0000000200 */
[C---:B--2---:R-:W-:Y:S01]  /*81b0*/  HMMA.16816.F32.BF16 R160, R4.reuse, R54, R16 ;  /* 0x0000003604a0723c */ /* 0x044fe20000041810 */
[----:B------:R-:W1:Y:S07]  /*81c0*/  LDSM.16.M88.4 R16, [R192] ;  /* 0x00000000c010783b */ /* 0x000e6e0000000200 */
[C---:B------:R-:W-:Y:S08]  /*81d0*/  HMMA.16816.F32.BF16 R228, R4.reuse, R44, R152 ;  /* 0x0000002c04e4723c */ /* 0x040ff00000041898 */
[C---:B------:R-:W-:Y:S08]  /*81e0*/  HMMA.16816.F32.BF16 R224, R4.reuse, R36, R144 ;  /* 0x0000002404e0723c */ /* 0x040ff00000041890 */
[C---:B------:R-:W-:Y:S08]  /*81f0*/  HMMA.16816.F32.BF16 R220, R4.reuse, R48, R64 ;  /* 0x0000003004dc723c */ /* 0x040ff00000041840 */
[C---:B------:R-:W-:Y:S08]  /*8200*/  HMMA.16816.F32.BF16 R208, R4.reuse, R52, R56 ;  /* 0x0000003404d0723c */ /* 0x040ff00000041838 */
[C---:B------:R-:W-:Y:S08]  /*8210*/  HMMA.16816.F32.BF16 R172, R4.reuse, R46, R148 ;  /* 0x0000002e04ac723c */ /* 0x040ff00000041894 */
[C---:B------:R-:W-:Y:S08]  /*8220*/  HMMA.16816.F32.BF16 R168, R4.reuse, R38, R140 ;  /* 0x0000002604a8723c */ /* 0x040ff0000004188c */
[----:B------:R-:W-:Y:S01]  /*8230*/  HMMA.16816.F32.BF16 R164, R4, R50, R60 ;  /* 0x0000003204a4723c */ /* 0x000fe2000004183c */
[----:B------:R-:W2:Y:S07]  /*8240*/  LDSM.16.M88.4 R4, [R192+0x2000] ;  /* 0x00200000c004783b */ /* 0x000eae0000000200 */
[----:B------:R-:W-:Y:S01]  /*8250*/  HMMA.16816.F32.BF16 R212, R12, R26, RZ ;  /* 0x0000001a0cd4723c */ /* 0x000fe200000418ff */
[----:B------:R-:W-:Y:S04]  /*8260*/  LDSM.16.M88.4 R24, [R197] ;  /* 0x00000000c518783b */ /* 0x000fe80000000200 */
[----:B------:R-:W-:Y:S03]  /*8270*/  LDSM.16.M88.4 R12, [R193] ;  /* 0x00000000c10c783b */ /* 0x000fe60000000200 */
[C---:B---3--:R-:W-:Y:S08]  /*8280*/  HMMA.16816.F32.BF16 R144, R20.reuse, R44, R156 ;  /* 0x0000002c1490723c */ /* 0x048ff0000004189c */
[C---:B------:R-:W-:Y:S01]  /*8290*/  HMMA.16816.F32.BF16 R64, R20.reuse, R52, R28 ;  /* 0x000000341440723c */ /* 0x040fe2000004181c */
[----:B------:R-:W3:Y:S07]  /*82a0*/  LDSM.16.M88.4 R28, [R198] ;  /* 0x00000000c61c783b */ /* 0x000eee0000000200 */
[C---:B------:R-:W-:Y:S01]  /*82b0*/  HMMA.16816.F32.BF16 R152, R20.reuse, R36, R8 ;  /* 0x000000241498723c */ /* 0x040fe20000041808 */
[----:B------:R-:W-:Y:S07]  /*82c0*/  LDSM.16.M88.4 R8, [R193+0x2000] ;  /* 0x00200000c108783b */ /* 0x000fee0000000200 */
[C---:B------:R-:W-:Y:S01]  /*82d0*/  HMMA.16816.F32.BF16 R60, R20.reuse, R38, R176 ;  /* 0x00000026143c723c */ /* 0x040fe200000418b0 */
[----:B------:R-:W4:Y:S07]  /*82e0*/  LDSM.16.M88.4 R36, [R189] ;  /* 0x00000000bd24783b */ /* 0x000f2e0000000200 */
[C---:B------:R-:W-:Y:S01]  /*82f0*/  HMMA.16816.F32.BF16 R148, R20.reuse, R48, R40 ;  /* 0x000000301494723c */ /* 0x040fe20000041828 */
[----:B------:R-:W5:Y:S07]  /*8300*/  LDSM.16.M88.4 R40, [R196] ;  /* 0x00000000c428783b */ /* 0x000f6e0000000200 */
[C---:B------:R-:W-:Y:S08]  /*8310*/  HMMA.16816.F32.BF16 R56, R20.reuse, R46, R180 ;  /* 0x0000002e1438723c */ /* 0x040ff000000418b4 */
[C---:B------:R-:W-:Y:S08]  /*8320*/  HMMA.16816.F32.BF16 R48, R20.reuse, R50, R216 ;  /* 0x000000321430723c */ /* 0x040ff000000418d8 */
[----:B------:R-:W-:Y:S08]  /*8330*/  HMMA.16816.F32.BF16 R140, R20, R54, R212 ;  /* 0x00000036148c723c */ /* 0x000ff000000418d4 */
[-C--:B-1----:R-:W-:Y:S08]  /*8340*/  HMMA.16816.F32.BF16 R20, R16, R32.reuse, R144 ;  /* 0x000000201014723c */ /* 0x082ff00000041890 */
[----:B--2---:R-:W-:Y:S08]  /*8350*/  HMMA.16816.F32.BF16 R44, R4, R32, R228 ;  /* 0x00000020042c723c */ /* 0x004ff000000418e4 */
[----:B---3--:R-:W-:Y:S07]  /*8360*/  HMMA.16816.F32.BF16 R52, R16, R28, R152 ;  /* 0x0000001c1034723c */ /* 0x008fee0000041898 */
[----:B------:R-:W-:Y:S01]  /*8370*/  IADD3 R152, R234, -0x2, RZ ;  /* 0xfffffffeea987810 */ /* 0x000fe20007ffe0ff */
[----:B------:R-:W-:Y:S04]  /*8380*/  HMMA.16816.F32.BF16 R144, R4, R34, R172 ;  /* 0x000000220490723c */ /* 0x000fe800000418ac */
[----:B------:R-:W-:-:S04]  /*8390*/  IMAD R0, R152, 0x40, R243 ;  /* 0x0000004098007824 */ /* 0x000fc800078e02f3 */
[----:B------:R-:W-:Y:S08]  /*83a0*/  HMMA.16816.F32.BF16 R32, R16, R34, R56 ;  /* 0x000000221020723c */ /* 0x000ff00000041838 */
[C---:B------:R-:W-:Y:S08]  /*83b0*/  HMMA.16816.F32.BF16 R220, R4.reuse, R24, R220 ;  /* 0x0000001804dc723c */ /* 0x040ff000000418dc */
[----:B------:R-:W-:Y:S08]  /*83c0*/  HMMA.16816.F32.BF16 R164, R4, R26, R164 ;  /* 0x0000001a04a4723c */ /* 0x000ff000000418a4 */
[C---:B------:R-:W-:Y:S08]  /*83d0*/  HMMA.16816.F32.BF16 R148, R16.reuse, R24, R148 ;  /* 0x000000181094723c */ /* 0x040ff00000041894 */
[----:B------:R-:W-:Y:S01]  /*83e0*/  HMMA.16816.F32.BF16 R48, R16, R26, R48 ;  /* 0x0000001a1030723c */ /* 0x000fe20000041830 */
[----:B------:R-:W-:-:S07]  /*83f0*/  IADD3 R2, R0, 0x1, RZ ;  /* 0x0000000100027810 */ /* 0x000fce0007ffe0ff */
[----:B----4-:R-:W-:Y:S08]  /*8400*/  HMMA.16816.F32.BF16 R24, R12, R36, R20 ;  /* 0x000000240c18723c */ /* 0x010ff00000041814 */
[C---:B------:R-:W-:Y:S08]  /*8410*/  HMMA.16816.F32.BF16 R156, R4.reuse, R28, R224 ;  /* 0x0000001c049c723c */ /* 0x040ff000000418e0 */
[C---:B-----5:R-:W-:Y:S08]  /*8420*/  HMMA.16816.F32.BF16 R208, R4.reuse, R40, R208 ;  /* 0x0000002804d0723c */ /* 0x060ff000000418d0 */
[C---:B------:R-:W-:Y:S08]  /*8430*/  HMMA.16816.F32.BF16 R168, R4.reuse, R30, R168 ;  /* 0x0000001e04a8723c */ /* 0x040ff000000418a8 */
[----:B------:R-:W-:Y:S01]  /*8440*/  HMMA.16816.F32.BF16 R160, R4, R42, R160 ;  /* 0x0000002a04a0723c */ /* 0x000fe200000418a0 */
[----:B------:R-:W1:Y:S01]  /*8450*/  LDSM.16.M88.4 R4, [R189+0x800] ;  /* 0x00080000bd04783b */ /* 0x000e620000000200 */
[----:B------:R-:W-:-:S06]  /*8460*/  ISETP.GE.AND P1, PT, R0, R204, PT ;  /* 0x000000cc0000720c */ /* 0x000fcc0003f26270 */
[----:B------:R-:W-:Y:S01]  /*8470*/  HMMA.16816.F32.BF16 R20, R8, R36, R44 ;  /* 0x000000240814723c */ /* 0x000fe2000004182c */
[-C--:B------:R-:W-:Y:S02]  /*8480*/  ISETP.GE.AND P2, PT, R0, R205.reuse, PT ;  /* 0x000000cd0000720c */ /* 0x080fe40003f46270 */
[----:B------:R-:W-:Y:S02]  /*8490*/  ISETP.GE.AND P4, PT, R2, R205, PT ;  /* 0x000000cd0200720c */ /* 0x000fe40003f86270 */
[C---:B------:R-:W-:Y:S02]  /*84a0*/  ISETP.LT.OR P5, PT, R0.reuse, R201, P1 ;  /* 0x000000c90000720c */ /* 0x040fe40000fa1670 */
[----:B------:R-:W-:Y:S02]  /*84b0*/  ISETP.LT.OR P6, PT, R0, R202, P2 ;  /* 0x000000ca0000720c */ /* 0x000fe400017c1670 */
[C---:B------:R-:W-:Y:S02]  /*84c0*/  ISETP.GE.AND P1, PT, R2.reuse, R206, PT ;  /* 0x000000ce0200720c */ /* 0x040fe40003f26270 */
[----:B------:R-:W-:-:S02]  /*84d0*/  ISETP.LT.OR P0, PT, R2, R202, P4 ;  /* 0x000000ca0200720c */ /* 0x000fc40002701670 */
[C---:B------:R-:W-:Y:S02]  /*84e0*/  ISETP.GE.AND P2, PT, R2.reuse, R203, PT ;  /* 0x000000cb0200720c */ /* 0x040fe40003f46270 */
[----:B------:R-:W-:Y:S02]  /*84f0*/  P2R R3, PR, RZ, 0x1 ;  /* 0x00000001ff037803 */ /* 0x000fe40000000000 */
[C---:B------:R-:W-:Y:S01]  /*8500*/  ISETP.LT.OR P1, PT, R2.reuse, R199, P1 ;  /* 0x000000c70200720c */ /* 0x040fe20000f21670 */
[----:B------:R-:W-:Y:S01]  /*8510*/  HMMA.16816.F32.BF16 R60, R16, R30, R60 ;  /* 0x0000001e103c723c */ /* 0x000fe2000004183c */
[----:B------:R-:W-:Y:S02]  /*8520*/  ISETP.LT.OR P0, PT, R2, R200, P2 ;  /* 0x000000c80200720c */ /* 0x000fe40001701670 */
[----:B------:R-:W-:Y:S02]  /*8530*/  ISETP.GE.AND P2, PT, R0, R203, PT ;  /* 0x000000cb0000720c */ /* 0x000fe40003f46270 */
[----:B------:R-:W-:-:S03]  /*8540*/  ISETP.GE.AND P3, PT, R2, R204, PT ;  /* 0x000000cc0200720c */ /* 0x000fc60003f66270 */
[----:B------:R-:W-:Y:S01]  /*8550*/  HMMA.16816.F32.BF16 R64, R16, R40, R64 ;  /* 0x000000281040723c */ /* 0x000fe20000041840 */
[----:B------:R-:W-:Y:S02]  /*8560*/  FSEL R59, R26, -INF , !P5 ;  /* 0xff8000001a3b7808 */ /* 0x000fe40006800000 */
[----:B------:R-:W-:Y:S02]  /*8570*/  ISETP.NE.AND P5, PT, R3, RZ, PT ;  /* 0x000000ff0300720c */ /* 0x000fe40003fa5270 */
[----:B------:R-:W-:-:S03]  /*8580*/  ISETP.LT.OR P2, PT, R0, R200, P2 ;  /* 0x000000c80000720c */ /* 0x000fc60001741670 */
[----:B------:R-:W-:Y:S01]  /*8590*/  HMMA.16816.F32.BF16 R140, R16, R42, R140 ;  /* 0x0000002a108c723c */ /* 0x000fe2000004188c */
[----:B------:R-:W-:Y:S02]  /*85a0*/  ISETP.LT.OR P3, PT, R2, R201, P3 ;  /* 0x000000c90200720c */ /* 0x000fe40001f61670 */
[----:B------:R-:W-:-:S04]  /*85b0*/  IADD3 R3, R0, 0x8, RZ ;  /* 0x0000000800037810 */ /* 0x000fc80007ffe0ff */
[----:B------:R-:W-:Y:S01]  /*85c0*/  P2R R16, PR, RZ, 0x2 ;  /* 0x00000002ff107803 */ /* 0x000fe20000000000 */
[-C--:B------:R-:W-:Y:S01]  /*85d0*/  HMMA.16816.F32.BF16 R28, R12, R38.reuse, R32 ;  /* 0x000000260c1c723c */ /* 0x080fe20000041820 */
[----:B------:R-:W-:Y:S02]  /*85e0*/  ISETP.GE.AND P1, PT, R0, R206, PT ;  /* 0x000000ce0000720c */ /* 0x000fe40003f26270 */
[----:B------:R-:W-:Y:S02]  /*85f0*/  FSEL R41, R20, -INF , !P2 ;  /* 0xff80000014297808 */ /* 0x000fe40005000000 */
[----:B------:R-:W-:Y:S02]  /*8600*/  ISETP.LT.OR P1, PT, R0, R199, P1 ;  /* 0x000000c70000720c */ /* 0x000fe40000f21670 */
[----:B------:R-:W-:Y:S02]  /*8610*/  P2R R2, PR, RZ, 0x8 ;  /* 0x00000008ff027803 */ /* 0x000fe40000000000 */
[C---:B------:R-:W-:Y:S01]  /*8620*/  ISETP.GE.AND P2, PT, R3.reuse, R203, PT ;  /* 0x000000cb0300720c */ /* 0x040fe20003f46270 */
[----:B------:R-:W-:Y:S01]  /*8630*/  HMMA.16816.F32.BF16 R36, R8, R38, R144 ;  /* 0x000000260824723c */ /* 0x000fe20000041890 */
[----:B------:R-:W-:-:S02]  /*8640*/  ISETP.GE.AND P4, PT, R3, R205, PT ;  /* 0x000000cd0300720c */ /* 0x000fc40003f86270 */
[----:B------:R-:W-:Y:S02]  /*8650*/  FSEL R44, R22, -INF , !P1 ;  /* 0xff800000162c7808 */ /* 0x000fe40004800000 */
[----:B------:R-:W-:Y:S02]  /*8660*/  FSEL R56, R24, -INF , !P6 ;  /* 0xff80000018387808 */ /* 0x000fe40007000000 */
[C---:B------:R-:W-:Y:S02]  /*8670*/  ISETP.GE.AND P3, PT, R3.reuse, R204, PT ;  /* 0x000000cc0300720c */ /* 0x040fe40003f66270 */
[C---:B------:R-:W-:Y:S02]  /*8680*/  ISETP.GE.AND P1, PT, R3.reuse, R206, PT ;  /* 0x000000ce0300720c */ /* 0x040fe40003f26270 */
[----:B------:R-:W-:Y:S02]  /*8690*/  ISETP.NE.AND P6, PT, R2, RZ, PT ;  /* 0x000000ff0200720c */ /* 0x000fe40003fc5270 */
[----:B------:R-:W-:-:S02]  /*86a0*/  ISETP.LT.OR P2, PT, R3, R200, P2 ;  /* 0x000000c80300720c */ /* 0x000fc40001741670 */
[----:B------:R-:W-:Y:S02]  /*86b0*/  IADD3 R2, R0, 0x9, RZ ;  /* 0x0000000900027810 */ /* 0x000fe40007ffe0ff */
[----:B------:R-:W-:Y:S02]  /*86c0*/  FSEL R58, R25, -INF , !P5 ;  /* 0xff800000193a7808 */ /* 0x000fe40006800000 */
[----:B------:R-:W-:Y:S02]  /*86d0*/  FSEL R42, R21, -INF , !P0 ;  /* 0xff800000152a7808 */ /* 0x000fe40004000000 */
[C---:B------:R-:W-:Y:S02]  /*86e0*/  ISETP.LT.OR P5, PT, R3.reuse, R202, P4 ;  /* 0x000000ca0300720c */ /* 0x040fe400027a1670 */
[C---:B------:R-:W-:Y:S02]  /*86f0*/  ISETP.LT.OR P4, PT, R3.reuse, R201, P3 ;  /* 0x000000c90300720c */ /* 0x040fe40001f81670 */
[----:B------:R-:W-:-:S02]  /*8700*/  ISETP.LT.OR P0, PT, R3, R199, P1 ;  /* 0x000000c70300720c */ /* 0x000fc40000f01670 */
[----:B------:R-:W-:Y:S02]  /*8710*/  ISETP.NE.AND P3, PT, R16, RZ, PT ;  /* 0x000000ff1000720c */ /* 0x000fe40003f65270 */
[----:B------:R-:W-:Y:S02]  /*8720*/  P2R R3, PR, RZ, 0x4 ;  /* 0x00000004ff037803 */ /* 0x000fe40000000000 */
[C---:B------:R-:W-:Y:S02]  /*8730*/  ISETP.GE.AND P2, PT, R2.reuse, R204, PT ;  /* 0x000000cc0200720c */ /* 0x040fe40003f46270 */
[----:B------:R-:W-:Y:S02]  /*8740*/  FSEL R73, R27, -INF , !P6 ;  /* 0xff8000001b497808 */ /* 0x000fe40007000000 */
[----:B------:R-:W-:Y:S01]  /*8750*/  FSEL R45, R23, -INF , !P3 ;  /* 0xff800000172d7808 */ /* 0x000fe20005800000 */
[----:B-1----:R-:W-:Y:S01]  /*8760*/  HMMA.16816.F32.BF16 R24, R12, R4, R52 ;  /* 0x000000040c18723c */ /* 0x002fe20000041834 */
[----:B------:R-:W-:-:S02]  /*8770*/  ISETP.GE.AND P3, PT, R2, R205, PT ;  /* 0x000000cd0200720c */ /* 0x000fc40003f66270 */
[----:B------:R-:W-:Y:S02]  /*8780*/  ISETP.LT.OR P2, PT, R2, R201, P2 ;  /* 0x000000c90200720c */ /* 0x000fe40001741670 */
[----:B------:R-:W-:Y:S02]  /*8790*/  FSEL R57, R28, -INF , !P5 ;  /* 0xff8000001c397808 */ /* 0x000fe40006800000 */
[C---:B------:R-:W-:Y:S02]  /*87a0*/  ISETP.LT.OR P5, PT, R2.reuse, R202, P3 ;  /* 0x000000ca0200720c */ /* 0x040fe40001fa1670 */
[----:B------:R-:W-:Y:S02]  /*87b0*/  P2R R16, PR, RZ, 0x4 ;  /* 0x00000004ff107803 */ /* 0x000fe40000000000 */
[----:B------:R-:W-:Y:S02]  /*87c0*/  ISETP.GE.AND P1, PT, R2, R203, PT ;  /* 0x000000cb0200720c */ /* 0x000fe40003f26270 */
[----:B------:R-:W-:-:S02]  /*87d0*/  FSEL R52, R30, -INF , !P4 ;  /* 0xff8000001e347808 */ /* 0x000fc40006000000 */
[----:B------:R-:W-:Y:S02]  /*87e0*/  ISETP.GE.AND P4, PT, R2, R206, PT ;  /* 0x000000ce0200720c */ /* 0x000fe40003f86270 */
[----:B------:R-:W-:Y:S02]  /*87f0*/  ISETP.NE.AND P3, PT, R3, RZ, PT ;  /* 0x000000ff0300720c */ /* 0x000fe40003f65270 */
[----:B------:R-:W-:Y:S02]  /*8800*/  IADD3 R3, R0, 0x10, RZ ;  /* 0x0000001000037810 */ /* 0x000fe40007ffe0ff */
[----:B------:R-:W-:Y:S02]  /*8810*/  FSEL R46, R29, -INF , !P5 ;  /* 0xff8000001d2e7808 */ /* 0x000fe40006800000 */
[----:B------:R-:W-:Y:S02]  /*8820*/  ISETP.NE.AND P5, PT, R16, RZ, PT ;  /* 0x000000ff1000720c */ /* 0x000fe40003fa5270 */
[C---:B------:R-:W-:Y:S01]  /*8830*/  ISETP.LT.OR P1, PT, R2.reuse, R200, P1 ;  /* 0x000000c80200720c */ /* 0x040fe20000f21670 */
[----:B------:R-:W1:Y:S01]  /*8840*/  LDSM.16.M88.4 R16, [R189+0x1000] ;  /* 0x00100000bd10783b */ /* 0x000e620000000200 */
[----:B------:R-:W-:Y:S01]  /*8850*/  ISETP.LT.OR P6, PT, R2, R199, P4 ;  /* 0x000000c70200720c */ /* 0x000fe200027c1670 */
[----:B------:R-:W-:Y:S01]  /*8860*/  HMMA.16816.F32.BF16 R20, R8, R4, R156 ;  /* 0x000000040814723c */ /* 0x000fe2000004189c */
[----:B------:R-:W-:-:S02]  /*8870*/  ISETP.GE.AND P4, PT, R3, R203, PT ;  /* 0x000000cb0300720c */ /* 0x000fc40003f86270 */
[----:B------:R-:W-:Y:S02]  /*8880*/  FSEL R43, R38, -INF , !P0 ;  /* 0xff800000262b7808 */ /* 0x000fe40004000000 */
[----:B------:R-:W-:Y:S02]  /*8890*/  FSEL R40, R36, -INF , !P3 ;  /* 0xff80000024287808 */ /* 0x000fe40005800000 */
[----:B------:R-:W-:Y:S02]  /*88a0*/  FSEL R38, R37, -INF , !P1 ;  /* 0xff80000025267808 */ /* 0x000fe40004800000 */
[C---:B------:R-:W-:Y:S02]  /*88b0*/  ISETP.GE.AND P3, PT, R3.reuse, R205, PT ;  /* 0x000000cd0300720c */ /* 0x040fe40003f66270 */
[C---:B------:R-:W-:Y:S02]  /*88c0*/  ISETP.GE.AND P2, PT, R3.reuse, R204, PT ;  /* 0x000000cc0300720c */ /* 0x040fe40003f46270 */
[----:B------:R-:W-:-:S02]  /*88d0*/  ISETP.GE.AND P1, PT, R3, R206, PT ;  /* 0x000000ce0300720c */ /* 0x000fc40003f26270 */
[----:B------:R-:W-:Y:S02]  /*88e0*/  IADD3 R2, R0, 0x11, RZ ;  /* 0x0000001100027810 */ /* 0x000fe40007ffe0ff */
[C---:B------:R-:W-:Y:S02]  /*88f0*/  ISETP.LT.OR P4, PT, R3.reuse, R200, P4 ;  /* 0x000000c80300720c */ /* 0x040fe40002781670 */
[C---:B------:R-:W-:Y:S02]  /*8900*/  ISETP.LT.OR P3, PT, R3.reuse, R202, P3 ;  /* 0x000000ca0300720c */ /* 0x040fe40001f61670 */
[C---:B------:R-:W-:Y:S02]  /*8910*/  ISETP.LT.OR P2, PT, R3.reuse, R201, P2 ;  /* 0x000000c90300720c */ /* 0x040fe40001741670 */
[----:B------:R-:W-:Y:S02]  /*8920*/  ISETP.LT.OR P0, PT, R3, R199, P1 ;  /* 0x000000c70300720c */ /* 0x000fe40000f01670 */
[----:B------:R-:W-:-:S02]  /*8930*/  P2R R3, PR, RZ, 0x10 ;  /* 0x00000010ff037803 */ /* 0x000fc40000000000 */
[C---:B------:R-:W-:Y:S02]  /*8940*/  ISETP.GE.AND P1, PT, R2.reuse, R205, PT ;  /* 0x000000cd0200720c */ /* 0x040fe40003f26270 */
[----:B------:R-:W-:Y:S02]  /*8950*/  FSEL R47, R31, -INF , !P5 ;  /* 0xff8000001f2f7808 */ /* 0x000fe40006800000 */
[C---:B------:R-:W-:Y:S02]  /*8960*/  ISETP.GE.AND P4, PT, R2.reuse, R204, PT ;  /* 0x000000cc0200720c */ /* 0x040fe40003f86270 */
[----:B------:R-:W-:Y:S01]  /*8970*/  ISETP.GE.AND P5, PT, R2, R203, PT ;  /* 0x000000cb0200720c */ /* 0x000fe20003fa6270 */
[----:B------:R-:W-:Y:S01]  /*8980*/  HMMA.16816.F32.BF16 R32, R12, R6, R60 ;  /* 0x000000060c20723c */ /* 0x000fe2000004183c */
[----:B------:R-:W-:Y:S02]  /*8990*/  FSEL R157, R26, -INF , !P2 ;  /* 0xff8000001a9d7808 */ /* 0x000fe40005000000 */
[----:B------:R-:W-:-:S02]  /*89a0*/  ISETP.LT.OR P2, PT, R2, R202, P1 ;  /* 0x000000ca0200720c */ /* 0x000fc40000f41670 */
[C---:B------:R-:W-:Y:S02]  /*89b0*/  ISETP.LT.OR P1, PT, R2.reuse, R201, P4 ;  /* 0x000000c90200720c */ /* 0x040fe40002721670 */
[----:B------:R-:W-:Y:S02]  /*89c0*/  ISETP.LT.OR P4, PT, R2, R200, P5 ;  /* 0x000000c80200720c */ /* 0x000fe40002f81670 */
[----:B------:R-:W-:Y:S02]  /*89d0*/  ISETP.NE.AND P5, PT, R3, RZ, PT ;  /* 0x000000ff0300720c */ /* 0x000fe40003fa5270 */
[----:B------:R-:W-:Y:S02]  /*89e0*/  IADD3 R3, R0, 0x18, RZ ;  /* 0x0000001800037810 */ /* 0x000fe40007ffe0ff */
[----:B------:R-:W-:Y:S02]  /*89f0*/  FSEL R155, R24, -INF , !P3 ;  /* 0xff800000189b7808 */ /* 0x000fe40005800000 */
[----:B------:R-:W-:-:S02]  /*8a00*/  ISETP.GE.AND P3, PT, R2, R206, PT ;  /* 0x000000ce0200720c */ /* 0x000fc40003f66270 */
[----:B------:R-:W-:Y:S01]  /*8a10*/  FSEL R154, R25, -INF , !P2 ;  /* 0xff800000199a7808 */ /* 0x000fe20005000000 */
[----:B------:R-:W-:Y:S01]  /*8a20*/  HMMA.16816.F32.BF16 R28, R8, R6, R168 ;  /* 0x00000006081c723c */ /* 0x000fe200000418a8 */
[----:B------:R-:W-:Y:S02]  /*8a30*/  ISETP.GE.AND P2, PT, R3, R203, PT ;  /* 0x000000cb0300720c */ /* 0x000fe40003f46270 */
[----:B------:R-:W-:Y:S02]  /*8a40*/  FSEL R39, R39, -INF , !P6 ;  /* 0xff80000027277808 */ /* 0x000fe40007000000 */
[----:B------:R-:W-:Y:S02]  /*8a50*/  P2R R4, PR, RZ, 0x10 ;  /* 0x00000010ff047803 */ /* 0x000fe40000000000 */
[----:B------:R-:W-:Y:S02]  /*8a60*/  ISETP.LT.OR P6, PT, R2, R199, P3 ;  /* 0x000000c70200720c */ /* 0x000fe40001fc1670 */
[----:B------:R-:W-:-:S02]  /*8a70*/  FSEL R168, R27, -INF , !P1 ;  /* 0xff8000001ba87808 */ /* 0x000fc40004800000 */
[C---:B------:R-:W-:Y:S02]  /*8a80*/  ISETP.GE.AND P4, PT, R3.reuse, R205, PT ;  /* 0x000000cd0300720c */ /* 0x040fe40003f86270 */
[C---:B------:R-:W-:Y:S02]  /*8a90*/  ISETP.GE.AND P3, PT, R3.reuse, R204, PT ;  /* 0x000000cc0300720c */ /* 0x040fe40003f66270 */
[C---:B------:R-:W-:Y:S02]  /*8aa0*/  ISETP.GE.AND P1, PT, R3.reuse, R206, PT ;  /* 0x000000ce0300720c */ /* 0x040fe40003f26270 */
[----:B------:R-:W-:Y:S02]  /*8ab0*/  ISETP.LT.OR P2, PT, R3, R200, P2 ;  /* 0x000000c80300720c */ /* 0x000fe40001741670 */
[----:B------:R-:W-:Y:S02]  /*8ac0*/  IADD3 R2, R0, 0x19, RZ ;  /* 0x0000001900027810 */ /* 0x000fe40007ffe0ff */
[----:B------:R-:W-:-:S02]  /*8ad0*/  FSEL R75, R20, -INF , !P5 ;  /* 0xff800000144b7808 */ /* 0x000fc40006800000 */
[----:B------:R-:W-:Y:S02]  /*8ae0*/  FSEL R146, R22, -INF , !P0 ;  /* 0xff80000016927808 */ /* 0x000fe40004000000 */
[C---:B------:R-:W-:Y:S02]  /*8af0*/  ISETP.LT.OR P5, PT, R3.reuse, R202, P4 ;  /* 0x000000ca0300720c */ /* 0x040fe400027a1670 */
[C---:B------:R-:W-:Y:S02]  /*8b00*/  ISETP.LT.OR P4, PT, R3.reuse, R201, P3 ;  /* 0x000000c90300720c */ /* 0x040fe40001f81670 */
[----:B------:R-:W-:Y:S02]  /*8b10*/  ISETP.LT.OR P0, PT, R3, R199, P1 ;  /* 0x000000c70300720c */ /* 0x000fe40000f01670 */
[----:B------:R-:W-:Y:S02]  /*8b20*/  ISETP.NE.AND P3, PT, R4, RZ, PT ;  /* 0x000000ff0400720c */ /* 0x000fe40003f65270 */
[----:B------:R-:W-:-:S02]  /*8b30*/  P2R R3, PR, RZ, 0x4 ;  /* 0x00000004ff037803 */ /* 0x000fc40000000000 */
[C---:B------:R-:W-:Y:S02]  /*8b40*/  ISETP.GE.AND P2, PT, R2.reuse, R204, PT ;  /* 0x000000cc0200720c */ /* 0x040fe40003f46270 */
[----:B------:R-:W-:Y:S02]  /*8b50*/  FSEL R55, R21, -INF , !P3 ;  /* 0xff80000015377808 */ /* 0x000fe40005800000 */
[C---:B------:R-:W-:Y:S02]  /*8b60*/  ISETP.GE.AND P3, PT, R2.reuse, R205, PT ;  /* 0x000000cd0200720c */ /* 0x040fe40003f66270 */
[----:B------:R-:W-:Y:S02]  /*8b70*/  ISETP.LT.OR P2, PT, R2, R201, P2 ;  /* 0x000000c90200720c */ /* 0x000fe40001741670 */
[----:B------:R-:W-:Y:S01]  /*8b80*/  FSEL R153, R32, -INF , !P5 ;  /* 0xff80000020997808 */ /* 0x000fe20006800000 */
[----:B-1----:R-:W-:Y:S01]  /*8b90*/  HMMA.16816.F32.BF16 R24, R12, R16, R148 ;  /* 0x000000100c18723c */ /* 0x002fe20000041894 */
[----:B------:R-:W-:-:S02]  /*8ba0*/  ISETP.LT.OR P5, PT, R2, R202, P3 ;  /* 0x000000ca0200720c */ /* 0x000fc40001fa1670 */
[----:B------:R-:W-:-:S04]  /*8bb0*/  P2R R4, PR, RZ, 0x4 ;  /* 0x00000004ff047803 */ /* 0x000fc80000000000 */
[----:B------:R-:W-:Y:S02]  /*8bc0*/  FSEL R148, R33, -INF , !P5 ;  /* 0xff80000021947808 */ /* 0x000fe40006800000 */
[----:B------:R-:W-:Y:S02]  /*8bd0*/  ISETP.NE.AND P5, PT, R4, RZ, PT ;  /* 0x000000ff0400720c */ /* 0x000fe40003fa5270 */
[----:B------:R-:W1:Y:S01]  /*8be0*/  LDSM.16.M88.4 R4, [R189+0x1800] ;  /* 0x00180000bd04783b */ /* 0x000e620000000200 */
[----:B------:R-:W-:Y:S01]  /*8bf0*/  ISETP.GE.AND P1, PT, R2, R203, PT ;  /* 0x000000cb0200720c */ /* 0x000fe20003f26270 */
[----:B------:R-:W-:-:S04]  /*8c00*/  DEPBAR.LE SB0, 0x0 ;  /* 0x000080000000791a */ /* 0x000fc80000000000 */
[----:B------:R-:W-:Y:S01]  /*8c10*/  FSEL R150, R34, -INF , !P4 ;  /* 0xff80000022967808 */ /* 0x000fe20006000000 */
[----:B------:R-:W-:Y:S01]  /*8c20*/  BAR.SYNC.DEFER_BLOCKING 0x0 ;  /* 0x0000000000007b1d */ /* 0x000fe20000010000 */
[----:B------:R-:W-:Y:S02]  /*8c30*/  ISETP.GE.AND P4, PT, R2, R206, PT ;  /* 0x000000ce0200720c */ /* 0x000fe40003f86270 */
[----:B------:R-:W-:Y:S02]  /*8c40*/  ISETP.NE.AND P3, PT, R3, RZ, PT ;  /* 0x000000ff0300720c */ /* 0x000fe40003f65270 */
[----:B------:R-:W-:Y:S02]  /*8c50*/  IADD3 R3, R0, 0x20, RZ ;  /* 0x0000002000037810 */ /* 0x000fe40007ffe0ff */
[----:B------:R-:W-:Y:S02]  /*8c60*/  FSEL R147, R23, -INF , !P6 ;  /* 0xff80000017937808 */ /* 0x000fe40007000000 */
[C---:B------:R-:W-:Y:S01]  /*8c70*/  ISETP.LT.OR P1, PT, R2.reuse, R200, P1 ;  /* 0x000000c80200720c */ /* 0x040fe20000f21670 */
[----:B------:R-:W-:Y:S01]  /*8c80*/  HMMA.16816.F32.BF16 R20, R8, R16, R220 ;  /* 0x000000100814723c */ /* 0x000fe200000418dc */
[----:B------:R-:W-:-:S02]  /*8c90*/  ISETP.LT.OR P6, PT, R2, R199, P4 ;  /* 0x000000c70200720c */ /* 0x000fc400027c1670 */
[----:B------:R-:W-:Y:S02]  /*8ca0*/  FSEL R53, R28, -INF , !P3 ;  /* 0xff8000001c357808 */ /* 0x000fe40005800000 */
[C---:B------:R-:W-:Y:S02]  /*8cb0*/  ISETP.GE.AND P4, PT, R3.reuse, R203, PT ;  /* 0x000000cb0300720c */ /* 0x040fe40003f86270 */
[----:B------:R-:W-:Y:S02]  /*8cc0*/  ISETP.GE.AND P3, PT, R3, R205, PT ;  /* 0x000000cd0300720c */ /* 0x000fe40003f66270 */
[----:B------:R-:W-:Y:S02]  /*8cd0*/  FSEL R54, R29, -INF , !P1 ;  /* 0xff8000001d367808 */ /* 0x000fe40004800000 */
[C---:B------:R-:W-:Y:S02]  /*8ce0*/  ISETP.GE.AND P2, PT, R3.reuse, R204, PT ;  /* 0x000000cc0300720c */ /* 0x040fe40003f46270 */
[----:B------:R-:W-:-:S02]  /*8cf0*/  ISETP.GE.AND P1, PT, R3, R206, PT ;  /* 0x000000ce0300720c */ /* 0x000fc40003f26270 */
[----:B------:R-:W-:Y:S02]  /*8d00*/  IADD3 R2, R0, 0x21, RZ ;  /* 0x0000002100027810 */ /* 0x000fe40007ffe0ff */
[C---:B------:R-:W-:Y:S02]  /*8d10*/  ISETP.LT.OR P4, PT, R3.reuse, R200, P4 ;  /* 0x000000c80300720c */ /* 0x040fe40002781670 */
[C---:B------:R-:W-:Y:S02]  /*8d20*/  ISETP.LT.OR P3, PT, R3.reuse, R202, P3 ;  /* 0x000000ca0300720c */ /* 0x040fe40001f61670 */
[----:B------:R-:W-:Y:S02]  /*8d30*/  FSEL R145, R30, -INF , !P0 ;  /* 0xff8000001e917808 */ /* 0x000fe40004000000 */
[C---:B------:R-:W-:Y:S02]  /*8d40*/  ISETP.LT.OR P2, PT, R3.reuse, R201, P2 ;  /* 0x000000c90300720c */ /* 0x040fe40001741670 */
[----:B------:R-:W-:-:S02]  /*8d50*/  ISETP.LT.OR P0, PT, R3, R199, P1 ;  /* 0x000000c70300720c */ /* 0x000fc40000f01670 */
        /* <DEDUP_REMOVED lines=8> */
[C---:B------:R-:W-:Y:S01]  /*8de0*/  ISETP.LT.OR P2, PT, R2.reuse, R202, P1 ;  /* 0x000000ca0200720c */ /* 0x040fe20000f41670 */
[----:B------:R-:W-:Y:S01]  /*8df0*/  HMMA.16816.F32.BF16 R32, R12, R18, R48 ;  /* 0x000000120c20723c */ /* 0x000fe20000041830 */
[----:B------:R-:W-:Y:S02]  /*8e00*/  FSEL R144, R31, -INF , !P6 ;  /* 0xff8000001f907808 */ /* 0x000fe40007000000 */
[C---:B------:R-:W-:Y:S02]  /*8e10*/  ISETP.LT.OR P1, PT, R2.reuse, R201, P4 ;  /* 0x000000c90200720c */ /* 0x040fe40002721670 */
[----:B------:R-:W-:-:S02]  /*8e20*/  ISETP.LT.OR P4, PT, R2, R200, P5 ;  /* 0x000000c80200720c */ /* 0x000fc40002f81670 */
[----:B------:R-:W-:Y:S02]  /*8e30*/  ISETP.LT.OR P6, PT, R2, R199, P3 ;  /* 0x000000c70200720c */ /* 0x000fe40001fc1670 */
[----:B------:R-:W-:Y:S02]  /*8e40*/  IADD3 R2, R0, 0x28, RZ ;  /* 0x0000002800027810 */ /* 0x000fe40007ffe0ff */
[----:B------:R-:W-:Y:S02]  /*8e50*/  ISETP.NE.AND P5, PT, R3, RZ, PT ;  /* 0x000000ff0300720c */ /* 0x000fe40003fa5270 */
[----:B------:R-:W-:Y:S01]  /*8e60*/  P2R R3, PR, RZ, 0x10 ;  /* 0x00000010ff037803 */ /* 0x000fe20000000000 */
[----:B------:R-:W-:Y:S01]  /*8e70*/  HMMA.16816.F32.BF16 R28, R8, R18, R164 ;  /* 0x00000012081c723c */ /* 0x000fe200000418a4 */
[C---:B------:R-:W-:Y:S02]  /*8e80*/  ISETP.GE.AND P4, PT, R2.reuse, R205, PT ;  /* 0x000000cd0200720c */ /* 0x040fe40003f86270 */
[----:B------:R-:W-:-:S02]  /*8e90*/  ISETP.GE.AND P3, PT, R2, R204, PT ;  /* 0x000000cc0200720c */ /* 0x000fc40003f66270 */
[----:B------:R-:W-:Y:S02]  /*8ea0*/  FSEL R156, R20, -INF , !P5 ;  /* 0xff800000149c7808 */ /* 0x000fe40006800000 */
[C---:B------:R-:W-:Y:S02]  /*8eb0*/  ISETP.LT.OR P5, PT, R2.reuse, R202, P4 ;  /* 0x000000ca0200720c */ /* 0x040fe400027a1670 */
[C---:B------:R-:W-:Y:S02]  /*8ec0*/  ISETP.LT.OR P4, PT, R2.reuse, R201, P3 ;  /* 0x000000c90200720c */ /* 0x040fe40001f81670 */
[----:B------:R-:W-:Y:S02]  /*8ed0*/  ISETP.NE.AND P3, PT, R3, RZ, PT ;  /* 0x000000ff0300720c */ /* 0x000fe40003f65270 */
[----:B------:R-:W-:Y:S02]  /*8ee0*/  FSEL R171, R25, -INF , !P2 ;  /* 0xff80000019ab7808 */ /* 0x000fe40005000000 */
[----:B------:R-:W-:-:S02]  /*8ef0*/  ISETP.GE.AND P2, PT, R2, R203, PT ;  /* 0x000000cb0200720c */ /* 0x000fc40003f46270 */
[----:B------:R-:W-:Y:S02]  /*8f00*/  FSEL R164, R22, -INF , !P0 ;  /* 0xff80000016a47808 */ /* 0x000fe40004000000 */
[----:B------:R-:W-:Y:S02]  /*8f10*/  FSEL R159, R21, -INF , !P3 ;  /* 0xff800000159f7808 */ /* 0x000fe40005800000 */
[----:B------:R-:W-:Y:S02]  /*8f20*/  FSEL R165, R23, -INF , !P6 ;  /* 0xff80000017a57808 */ /* 0x000fe40007000000 */
[----:B------:R-:W-:Y:S01]  /*8f30*/  FSEL R175, R27, -INF , !P1 ;  /* 0xff8000001baf7808 */ /* 0x000fe20004800000 */
[----:B-1----:R-:W-:Y:S01]  /*8f40*/  HMMA.16816.F32.BF16 R20, R12, R4, R64 ;  /* 0x000000040c14723c */ /* 0x002fe20000041840 */
[C---:B------:R-:W-:Y:S02]  /*8f50*/  ISETP.GE.AND P1, PT, R2.reuse, R206, PT ;  /* 0x000000ce0200720c */ /* 0x040fe40003f26270 */
[----:B------:R-:W-:-:S02]  /*8f60*/  ISETP.LT.OR P2, PT, R2, R200, P2 ;  /* 0x000000c80200720c */ /* 0x000fc40001741670 */
[----:B------:R-:W-:Y:S02]  /*8f70*/  IADD3 R3, R0, 0x29, RZ ;  /* 0x0000002900037810 */ /* 0x000fe40007ffe0ff */
[----:B------:R-:W-:Y:S02]  /*8f80*/  ISETP.LT.OR P0, PT, R2, R199, P1 ;  /* 0x000000c70200720c */ /* 0x000fe40000f01670 */
[----:B------:R-:W-:Y:S02]  /*8f90*/  P2R R16, PR, RZ, 0x4 ;  /* 0x00000004ff107803 */ /* 0x000fe40000000000 */
[C---:B------:R-:W-:Y:S02]  /*8fa0*/  ISETP.GE.AND P3, PT, R3.reuse, R205, PT ;  /* 0x000000cd0300720c */ /* 0x040fe40003f66270 */
[C---:B------:R-:W-:Y:S02]  /*8fb0*/  ISETP.GE.AND P2, PT, R3.reuse, R204, PT ;  /* 0x000000cc0300720c */ /* 0x040fe40003f46270 */
[----:B------:R-:W-:-:S02]  /*8fc0*/  ISETP.GE.AND P1, PT, R3, R203, PT ;  /* 0x000000cb0300720c */ /* 0x000fc40003f26270 */
[----:B------:R-:W-:Y:S02]  /*8fd0*/  FSEL R169, R32, -INF , !P5 ;  /* 0xff80000020a97808 */ /* 0x000fe40006800000 */
[----:B------:R-:W-:Y:S02]  /*8fe0*/  FSEL R170, R34, -INF , !P4 ;  /* 0xff80000022aa7808 */ /* 0x000fe40006000000 */
[C---:B------:R-:W-:Y:S02]  /*8ff0*/  ISETP.GE.AND P4, PT, R3.reuse, R206, PT ;  /* 0x000000ce0300720c */ /* 0x040fe40003f86270 */
[C---:B------:R-:W-:Y:S02]  /*9000*/  ISETP.LT.OR P5, PT, R3.reuse, R202, P3 ;  /* 0x000000ca0300720c */ /* 0x040fe40001fa1670 */
[----:B------:R-:W-:Y:S02]  /*9010*/  ISETP.NE.AND P3, PT, R16, RZ, PT ;  /* 0x000000ff1000720c */ /* 0x000fe40003f65270 */
[C---:B------:R-:W-:Y:S01]  /*9020*/  ISETP.LT.OR P2, PT, R3.reuse, R201, P2 ;  /* 0x000000c90300720c */ /* 0x040fe20001741670 */
[----:B------:R-:W-:Y:S01]  /*9030*/  HMMA.16816.F32.BF16 R16, R8, R4, R208 ;  /* 0x000000040810723c */ /* 0x000fe200000418d0 */
[----:B------:R-:W-:-:S02]  /*9040*/  ISETP.LT.OR P1, PT, R3, R200, P1 ;  /* 0x000000c80300720c */ /* 0x000fc40000f21670 */
[----:B------:R-:W-:Y:S02]  /*9050*/  IADD3 R2, R0, 0x30, RZ ;  /* 0x0000003000027810 */ /* 0x000fe40007ffe0ff */
[----:B------:R-:W-:Y:S02]  /*9060*/  ISETP.LT.OR P6, PT, R3, R199, P4 ;  /* 0x000000c70300720c */ /* 0x000fe400027c1670 */
        /* <DEDUP_REMOVED lines=8> */
[----:B------:R-:W-:Y:S01]  /*90f0*/  FSEL R167, R33, -INF , !P5 ;  /* 0xff80000021a77808 */ /* 0x000fe20006800000 */
[----:B------:R-:W-:Y:S01]  /*9100*/  HMMA.16816.F32.BF16 R8, R8, R6, R160 ;  /* 0x000000060808723c */ /* 0x000fe200000418a0 */
[----:B------:R-:W-:-:S02]  /*9110*/  ISETP.NE.AND P5, PT, R3, RZ, PT ;  /* 0x000000ff0300720c */ /* 0x000fc40003fa5270 */
[C---:B------:R-:W-:Y:S02]  /*9120*/  ISETP.LT.OR P3, PT, R2.reuse, R202, P3 ;  /* 0x000000ca0200720c */ /* 0x040fe40001f61670 */
[C---:B------:R-:W-:Y:S02]  /*9130*/  ISETP.LT.OR P2, PT, R2.reuse, R201, P2 ;  /* 0x000000c90200720c */ /* 0x040fe40001741670 */
[C---:B------:R-:W-:Y:S02]  /*9140*/  ISETP.LT.OR P4, PT, R2.reuse, R200, P4 ;  /* 0x000000c80200720c */ /* 0x040fe40002781670 */
[----:B------:R-:W-:Y:S02]  /*9150*/  ISETP.LT.OR P0, PT, R2, R199, P1 ;  /* 0x000000c70200720c */ /* 0x000fe40000f01670 */
[----:B------:R-:W-:Y:S02]  /*9160*/  IADD3 R2, R0, 0x31, RZ ;  /* 0x0000003100027810 */ /* 0x000fe40007ffe0ff */
[----:B------:R-:W-:-:S02]  /*9170*/  FSEL R161, R35, -INF , !P5 ;  /* 0xff80000023a17808 */ /* 0x000fc40006800000 */
[----:B------:R-:W-:Y:S02]  /*9180*/  P2R R3, PR, RZ, 0x10 ;  /* 0x00000010ff037803 */ /* 0x000fe40000000000 */
[----:B------:R-:W-:Y:S02]  /*9190*/  ISETP.GE.AND P1, PT, R2, R205, PT ;  /* 0x000000cd0200720c */ /* 0x000fe40003f26270 */
[----:B------:R-:W-:Y:S02]  /*91a0*/  FSEL R182, R20, -INF , !P3 ;  /* 0xff80000014b67808 */ /* 0x000fe40005800000 */
[C---:B------:R-:W-:Y:S02]  /*91b0*/  ISETP.GE.AND P5, PT, R2.reuse, R203, PT ;  /* 0x000000cb0200720c */ /* 0x040fe40003fa6270 */
[C---:B------:R-:W-:Y:S02]  /*91c0*/  ISETP.GE.AND P4, PT, R2.reuse, R204, PT ;  /* 0x000000cc0200720c */ /* 0x040fe40003f86270 */
[----:B------:R-:W-:Y:S01]  /*91d0*/  ISETP.GE.AND P3, PT, R2, R206, PT ;  /* 0x000000ce0200720c */ /* 0x000fe20003f66270 */
[----:B------:R-:W-:Y:S01]  /*91e0*/  HMMA.16816.F32.BF16 R12, R12, R6, R140 ;  /* 0x000000060c0c723c */ /* 0x000fe2000004188c */
[----:B------:R-:W-:-:S02]  /*91f0*/  FSEL R160, R31, -INF , !P6 ;  /* 0xff8000001fa07808 */ /* 0x000fc40007000000 */
[----:B------:R-:W-:Y:S02]  /*9200*/  FSEL R210, R22, -INF , !P2 ;  /* 0xff80000016d27808 */ /* 0x000fe40005000000 */
[C---:B------:R-:W-:Y:S02]  /*9210*/  ISETP.LT.OR P2, PT, R2.reuse, R202, P1 ;  /* 0x000000ca0200720c */ /* 0x040fe40000f41670 */
[C---:B------:R-:W-:Y:S02]  /*9220*/  ISETP.LT.OR P6, PT, R2.reuse, R200, P5 ;  /* 0x000000c80200720c */ /* 0x040fe40002fc1670 */
[C---:B------:R-:W-:Y:S02]  /*9230*/  ISETP.LT.OR P1, PT, R2.reuse, R201, P4 ;  /* 0x000000c90200720c */ /* 0x040fe40002721670 */
[----:B------:R-:W-:Y:S02]  /*9240*/  ISETP.LT.OR P5, PT, R2, R199, P3 ;  /* 0x000000c70200720c */ /* 0x000fe40001fa1670 */
[----:B------:R-:W-:-:S02]  /*9250*/  IADD3 R2, R0, 0x38, RZ ;  /* 0x0000003800027810 */ /* 0x000fc40007ffe0ff */
[----:B------:R-:W-:Y:S02]  /*9260*/  ISETP.NE.AND P4, PT, R3, RZ, PT ;  /* 0x000000ff0300720c */ /* 0x000fe40003f85270 */
[----:B------:R-:W-:Y:S02]  /*9270*/  FSEL R181, R21, -INF , !P2 ;  /* 0xff80000015b57808 */ /* 0x000fe40005000000 */
[----:B------:R-:W-:Y:S02]  /*9280*/  FSEL R209, R23, -INF , !P1 ;  /* 0xff80000017d17808 */ /* 0x000fe40004800000 */
[C---:B------:R-:W-:Y:S02]  /*9290*/  ISETP.GE.AND P3, PT, R2.reuse, R205, PT ;  /* 0x000000cd0200720c */ /* 0x040fe40003f66270 */
[----:B------:R-:W-:Y:S02]  /*92a0*/  ISETP.GE.AND P2, PT, R2, R204, PT ;  /* 0x000000cc0200720c */ /* 0x000fe40003f46270 */
[----:B------:R-:W-:-:S02]  /*92b0*/  FSEL R142, R16, -INF , !P4 ;  /* 0xff800000108e7808 */ /* 0x000fc40006000000 */
[C---:B------:R-:W-:Y:S02]  /*92c0*/  ISETP.GE.AND P1, PT, R2.reuse, R203, PT ;  /* 0x000000cb0200720c */ /* 0x040fe40003f26270 */
[----:B------:R-:W-:Y:S02]  /*92d0*/  ISETP.GE.AND P4, PT, R2, R206, PT ;  /* 0x000000ce0200720c */ /* 0x000fe40003f86270 */
[----:B------:R-:W-:Y:S02]  /*92e0*/  FSEL R173, R18, -INF , !P0 ;  /* 0xff80000012ad7808 */ /* 0x000fe40004000000 */
[----:B------:R-:W-:Y:S02]  /*92f0*/  FSEL R162, R17, -INF , !P6 ;  /* 0xff80000011a27808 */ /* 0x000fe40007000000 */
[C---:B------:R-:W-:Y:S02]  /*9300*/  ISETP.LT.OR P3, PT, R2.reuse, R202, P3 ;  /* 0x000000ca0200720c */ /* 0x040fe40001f61670 */
[----:B------:R-:W-:-:S02]  /*9310*/  ISETP.LT.OR P0, PT, R2, R201, P2 ;  /* 0x000000c90200720c */ /* 0x000fc40001701670 */
[----:B------:R-:W-:Y:S02]  /*9320*/  ISETP.GT.AND P6, PT, R152, UR18, PT ;  /* 0x0000001298007c0c */ /* 0x000fe4000bfc4270 */
[----:B------:R-:W-:Y:S02]  /*9330*/  IADD3 R0, R0, 0x39, RZ ;  /* 0x0000003900007810 */ /* 0x000fe40007ffe0ff */
[C---:B------:R-:W-:Y:S02]  /*9340*/  ISETP.LT.OR P2, PT, R2.reuse, R200, P1 ;  /* 0x000000c80200720c */ /* 0x040fe40000f41670 */
[----:B------:R-:W-:Y:S02]  /*9350*/  ISETP.LT.OR P1, PT, R2, R199, P4 ;  /* 0x000000c70200720c */ /* 0x000fe40002721670 */
[----:B------:R-:W-:Y:S02]  /*9360*/  P2R R3, PR, RZ, 0x8 ;  /* 0x00000008ff037803 */ /* 0x000fe40000000000 */
[----:B------:R-:W-:-:S02]  /*9370*/  ISETP.GE.AND P3, PT, R0, R203, PT ;  /* 0x000000cb0000720c */ /* 0x000fc40003f66270 */
[----:B------:R-:W-:Y:S02]  /*9380*/  FSEL R174, R19, -INF , !P5 ;  /* 0xff80000013ae7808 */ /* 0x000fe40006800000 */
[----:B------:R-:W-:Y:S02]  /*9390*/  ISETP.GE.AND P4, PT, R0, R204, PT ;  /* 0x000000cc0000720c */ /* 0x000fe40003f86270 */
[----:B------:R-:W-:Y:S02]  /*93a0*/  FSEL R176, R10, -INF , !P1 ;  /* 0xff8000000ab07808 */ /* 0x000fe40004800000 */
[C---:B------:R-:W-:Y:S02]  /*93b0*/  ISETP.GE.AND P5, PT, R0.reuse, R205, PT ;  /* 0x000000cd0000720c */ /* 0x040fe40003fa6270 */
[----:B------:R-:W-:Y:S02]  /*93c0*/  ISETP.GE.AND P1, PT, R0, R206, PT ;  /* 0x000000ce0000720c */ /* 0x000fe40003f26270 */
[----:B------:R-:W-:-:S02]  /*93d0*/  FSEL R143, R8, -INF , !P2 ;  /* 0xff800000088f7808 */ /* 0x000fc40005000000 */
[C---:B------:R-:W-:Y:S02]  /*93e0*/  ISETP.LT.OR P2, PT, R0.reuse, R200, P3 ;  /* 0x000000c80000720c */ /* 0x040fe40001f41670 */
[C---:B------:R-:W-:Y:S02]  /*93f0*/  ISETP.LT.OR P3, PT, R0.reuse, R201, P4 ;  /* 0x000000c90000720c */ /* 0x040fe40002761670 */
[C---:B------:R-:W-:Y:S02]  /*9400*/  ISETP.LT.OR P5, PT, R0.reuse, R202, P5 ;  /* 0x000000ca0000720c */ /* 0x040fe40002fa1670 */
[----:B------:R-:W-:Y:S02]  /*9410*/  ISETP.NE.AND P4, PT, R3, RZ, PT ;  /* 0x000000ff0300720c */ /* 0x000fe40003f85270 */
[----:B------:R-:W-:Y:S02]  /*9420*/  ISETP.LT.OR P1, PT, R0, R199, P1 ;  /* 0x000000c70000720c */ /* 0x000fe40000f21670 */
[----:B------:R-:W-:-:S02]  /*9430*/  FSEL R183, R14, -INF , !P0 ;  /* 0xff8000000eb77808 */ /* 0x000fc40004000000 */
[----:B------:R-:W-:Y:S02]  /*9440*/  FSEL R163, R9, -INF , !P2 ;  /* 0xff80000009a37808 */ /* 0x000fe40005000000 */
[----:B------:R-:W-:Y:S02]  /*9450*/  FSEL R178, R11, -INF , !P1 ;  /* 0xff8000000bb27808 */ /* 0x000fe40004800000 */
[----:B------:R-:W-:Y:S02]  /*9460*/  FSEL R180, R12, -INF , !P4 ;  /* 0xff8000000cb47808 */ /* 0x000fe40006000000 */
[----:B------:R-:W-:Y:S02]  /*9470*/  ISETP.NE.AND P0, PT, R68, RZ, PT ;  /* 0x000000ff4400720c */ /* 0x000fe40003f05270 */
[----:B------:R-:W-:Y:S02]  /*9480*/  FSEL R179, R13, -INF , !P5 ;  /* 0xff8000000db37808 */ /* 0x000fe40006800000 */
[----:B------:R-:W-:Y:S01]  /*9490*/  FSEL R208, R15, -INF , !P3 ;  /* 0xff8000000fd07808 */ /* 0x000fe20005800000 */
[----:B------:R-:W-:Y:S05]  /*94a0*/  @!P6 BRA `(.L_x_1172) ;  /* 0x000003500000e947 */ /* 0x000fea0003800000 */
[----:B------:R-:W2:Y:S01]  /*94b0*/  LDL.64 R236, [R1+0x50] ;  /* 0x0000500001ec7983 */ /* 0x000ea20000100a00 */
[----:B------:R-:W-:Y:S01]  /*94c0*/  IADD3 R0, R234, -0x3, RZ ;  /* 0xfffffffdea007810 */ /* 0x000fe20007ffe0ff */
[----:B------:R-:W-:Y:S01]  /*94d0*/  IMAD.MOV.U32 R243, RZ, RZ, c[0x0][0x198] ;  /* 0x00006600fff37624 */ /* 0x000fe200078e00ff */
[----:B------:R-:W-:Y:S01]  /*94e0*/  BSSY B0, `(.L_x_1173) ;  /* 0x0000030000007945 */ /* 0x000fe20003800000 */
[----:B------:R-:W-:Y:S01]  /*94f0*/  IMAD.MOV.U32 R12, RZ, RZ, c[0x0][0x198] ;  /* 0x00006600ff0c7624 */ /* 0x000fe200078e00ff */
[----:B------:R-:W-:Y:S01]  /*9500*/  SHF.R.S32.HI R2, RZ, 0x1f, R0 ;  /* 0x0000001fff027819 */ /* 0x000fe20000011400 */
[----:B------:R-:W-:Y:S01]  /*9510*/  IMAD.WIDE.U32 R4, R0, c[0x0][0x198], RZ ;  /* 0x0000660000047a25 */ /* 0x000fe200078e00ff */
[----:B------:R1:W-:Y:S03]  /*9520*/  @P0 STS.128 [R207+0x4000], RZ ;  /* 0x004000ffcf000388 */ /* 0x0003e60000000c00 */
[----:B------:R-:W-:-:S02]  /*9530*/  IMAD R2, R2, c[0x0][0x198], RZ ;  /* 0x0000660002027a24 */ /* 0x000fc400078e02ff */
[----:B------:R-:W-:Y:S02]  /*9540*/  IMAD.SHL.U32 R243, R243, 0x10, RZ ;  /* 0x00000010f3f37824 */ /* 0x000fe400078e00ff */
[----:B------:R-:W-:Y:S02]  /*9550*/  IMAD R0, R0, c[0x0][0x19c], R2 ;  /* 0x0000670000007a24 */ /* 0x000fe400078e0202 */
[----:B------:R-:W-:Y:S02]  /*9560*/  @!P0 IMAD.MOV.U32 R7, RZ, RZ, c[0x0][0x19c] ;  /* 0x00006700ff078624 */ /* 0x000fe400078e00ff */
[----:B------:R-:W-:Y:S01]  /*9570*/  IMAD.IADD R3, R5, 0x1, R0 ;  /* 0x0000000105037824 */ /* 0x000fe200078e0200 */
[----:B--2---:R-:W-:-:S04]  /*9580*/  LEA R2, P1, R4, R236, 0x6 ;  /* 0x000000ec04027211 */ /* 0x004fc800078230ff */
[-C--:B------:R-:W-:Y:S02]  /*9590*/  @!P0 IADD3 R0, P5, R243, R2.reuse, RZ ;  /* 0x00000002f3008210 */ /* 0x080fe40007fbe0ff */
[----:B------:R-:W-:Y:S02]  /*95a0*/  LEA.HI.X R3, R4, R249, R3, 0x6, P1 ;  /* 0x000000f904037211 */ /* 0x000fe400008f3403 */
[----:B------:R-:W-:Y:S02]  /*95b0*/  @!P0 LEA R5, P4, R12, R2, 0x5 ;  /* 0x000000020c058211 */ /* 0x000fe400078828ff */
[----:B------:R-:W-:Y:S01]  /*95c0*/  @!P0 LEA R8, P3, R2, c[0x0][0x168], 0x1 ;  /* 0x00005a0002088a11 */ /* 0x000fe200078608ff */
[----:B------:R-:W-:Y:S01]  /*95d0*/  @!P0 IMAD.X R11, R247, 0x1, R3, P5 ;  /* 0x00000001f70b8824 */ /* 0x000fe200028e0603 */
[----:B------:R-:W-:Y:S02]  /*95e0*/  @!P0 LEA R6, P2, R0, c[0x0][0x168], 0x1 ;  /* 0x00005a0000068a11 */ /* 0x000fe400078408ff */
[----:B------:R-:W-:-:S02]  /*95f0*/  @!P0 LEA R4, P1, R5, c[0x0][0x168], 0x1 ;  /* 0x00005a0005048a11 */ /* 0x000fc400078208ff */
[----:B------:R-:W-:Y:S02]  /*9600*/  @!P0 LEA.HI.X R10, R12, R3, R7, 0x5, P4 ;  /* 0x000000030c0a8211 */ /* 0x000fe400020f2c07 */
        /* <DEDUP_REMOVED lines=19> */
[----:B------:R-:W-:Y:S01]  /*9740*/  ULDC UR4, c[0x0][0x19c] ;  /* 0x0000670000047ab9 */ /* 0x000fe20000000800 */
[----:B-1----:R-:W-:Y:S01]  /*9750*/  IMAD.WIDE.U32 R4, R12, 0x30, R2 ;  /* 0x000000300c047825 */ /* 0x002fe200078e0002 */
[----:B------:R-:W-:-:S04]  /*9760*/  UIMAD UR4, UR4, 0x30, URZ ;  /* 0x00000030040478a4 */ /* 0x000fc8000f8e023f */
[----:B------:R-:W-:Y:S02]  /*9770*/  LEA R2, P1, R4, c[0x0][0x168], 0x1 ;  /* 0x00005a0004027a11 */ /* 0x000fe400078208ff */
[----:B------:R-:W-:-:S04]  /*9780*/  IADD3 R0, R5, UR4, RZ ;  /* 0x0000000405007c10 */ /* 0x000fc8000fffe0ff */
[----:B------:R-:W-:-:S05]  /*9790*/  LEA.HI.X R3, R4, c[0x0][0x16c], R0, 0x1, P1 ;  /* 0x00005b0004037a11 */ /* 0x000fca00008f0c00 */
[----:B------:R-:W-:Y:S01]  /*97a0*/  @!PT LDS RZ, [RZ] ;  /* 0x00000000fffff984 */ /* 0x000fe20000000800 */
[----:B------:R-:W-:Y:S01]  /*97b0*/  @!PT LDS RZ, [RZ] ;  /* 0x00000000fffff984 */ /* 0x000fe20000000800 */
[----:B------:R-:W-:Y:S01]  /*97c0*/  @!PT LDS RZ, [RZ] ;  /* 0x00000000fffff984 */ /* 0x000fe20000000800 */
[----:B------:R1:W-:Y:S02]  /*97d0*/  LDGSTS.E.BYPASS.LTC128B.128 [R207+0x5800], [R2.64] ;  /* 0x0580000002cf7fae */ /* 0x0003e4000b901d56 */
.L_x_1174:
[----:B------:R-:W-:Y:S05]  /*97e0*/  BSYNC B0 ;  /* 0x0000000000007941 */ /* 0x000fea0003800000 */
.L_x_1173:
[----:B------:R-:W0:Y:S02]  /*97f0*/  LDGDEPBAR ;  /* 0x00000000000079af */ /* 0x000e240000000000 */
.L_x_1172:
[----:B------:R-:W-:Y:S01]  /*9800*/  FMNMX.FTZ R0, R70, R41, !PT ;  /* 0x0000002946007209 */ /* 0x000fe20007810000 */
[----:B------:R-:W-:Y:S01]  /*9810*/  IMAD.WIDE.U32 R220, R246, -0x326172a9, RZ ;  /* 0xcd9e8d57f6dc7825 */ /* 0x000fe200078e00ff */
[----:B------:R-:W-:Y:S02]  /*9820*/  LDSM.16.MT88.4 R28, [R185+0x6000] ;  /* 0x00600000b91c783b */ /* 0x000fe40000004200 */
[----:B------:R-:W-:Y:S01]  /*9830*/  FMNMX.FTZ R0, R42, R0, !PT ;  /* 0x000000002a007209 */ /* 0x000fe20007810000 */
[----:B------:R-:W-:Y:S01]  /*9840*/  IMAD.SHL.U32 R68, R152, 0x2, RZ ;  /* 0x0000000298447824 */ /* 0x000fe200078e00ff */
[----:B------:R-:W-:Y:S01]  /*9850*/  LDSM.16.MT88.4 R24, [R188+0x6000] ;  /* 0x00600000bc18783b */ /* 0x000fe20000004200 */
[----:B------:R-:W-:Y:S01]  /*9860*/  IMAD.WIDE.U32 R140, R245, -0x2daee0ad, RZ ;  /* 0xd2511f53f58c7825 */ /* 0x000fe200078e00ff */
[----:B------:R-:W-:Y:S02]  /*9870*/  FMNMX.FTZ R0, R40, R0, !PT ;  /* 0x0000000028007209 */ /* 0x000fe40007810000 */
[----:B------:R-:W-:Y:S02]  /*9880*/  LDSM.16.MT88.4 R20, [R186+0x6000] ;  /* 0x00600000ba14783b */ /* 0x000fe40000004200 */
[----:B------:R-:W-:-:S02]  /*9890*/  FMNMX.FTZ R0, R38, R0, !PT ;  /* 0x0000000026007209 */ /* 0x000fc40007810000 */
[----:B-1----:R-:W-:Y:S01]  /*98a0*/  LOP3.LUT R8, R141, UR27, R68, 0x96, !PT ;  /* 0x0000001b8d087c12 */ /* 0x002fe2000f8e9644 */
[----:B------:R-:W-:Y:S01]  /*98b0*/  LDSM.16.MT88.4 R32, [R187+0x6000] ;  /* 0x00600000bb20783b */ /* 0x000fe20000004200 */
[----:B------:R-:W-:-:S03]  /*98c0*/  FMNMX.FTZ R0, R75, R0, !PT ;  /* 0x000000004b007209 */ /* 0x000fc60007810000 */
[----:B------:R-:W-:Y:S01]  /*98d0*/  IMAD.WIDE.U32 R8, R8, -0x326172a9, RZ ;  /* 0xcd9e8d5708087825 */ /* 0x000fe200078e00ff */
        /* <DEDUP_REMOVED lines=20> */
[----:B------:R-:W-:-:S03]  /*9a20*/  FMNMX.FTZ R2, R165, R2, !PT ;  /* 0x00000002a5027209 */ /* 0x000fc60007810000 */
[----:B------:R-:W1:Y:S01]  /*9a30*/  SHFL.BFLY PT, R3, R0, 0x2, 0x1f ;  /* 0x0c401f0000037f89 */ /* 0x000e6200000e0000 */
[----:B------:R-:W-:-:S04]  /*9a40*/  FMNMX.FTZ R2, R166, R2, !PT ;  /* 0x00000002a6027209 */ /* 0x000fc80007810000 */
[----:B------:R-:W-:-:S04]  /*9a50*/  FMNMX.FTZ R2, R160, R2, !PT ;  /* 0x00000002a0027209 */ /* 0x000fc80007810000 */
[----:B------:R-:W-:-:S04]  /*9a60*/  FMNMX.FTZ R2, R173, R2, !PT ;  /* 0x00000002ad027209 */ /* 0x000fc80007810000 */
[----:B------:R-:W-:-:S04]  /*9a70*/  FMNMX.FTZ R2, R174, R2, !PT ;  /* 0x00000002ae027209 */ /* 0x000fc80007810000 */
[----:B------:R-:W-:-:S04]  /*9a80*/  FMNMX.FTZ R2, R176, R2, !PT ;  /* 0x00000002b0027209 */ /* 0x000fc80007810000 */
[----:B------:R-:W-:Y:S02]  /*9a90*/  FMNMX.FTZ R2, R178, R2, !PT ;  /* 0x00000002b2027209 */ /* 0x000fe40007810000 */
[----:B-1----:R-:W-:-:S03]  /*9aa0*/  FMNMX.FTZ R0, R0, R3, !PT ;  /* 0x0000000300007209 */ /* 0x002fc60007810000 */
[----:B------:R-:W1:Y:S01]  /*9ab0*/  SHFL.BFLY PT, R6, R2, 0x2, 0x1f ;  /* 0x0c401f0002067f89 */ /* 0x000e6200000e0000 */
[----:B------:R-:W-:-:S03]  /*9ac0*/  LOP3.LUT R3, R221, R250, RZ, 0x3c, !PT ;  /* 0x000000fadd037212 */ /* 0x000fc600078e3cff */
[----:B------:R-:W2:Y:S02]  /*9ad0*/  SHFL.BFLY PT, R4, R0, 0x1, 0x1f ;  /* 0x0c201f0000047f89 */ /* 0x000ea400000e0000 */
[----:B------:R-:W-:-:S05]  /*9ae0*/  IMAD.WIDE.U32 R48, R3, -0x2daee0ad, RZ ;  /* 0xd2511f5303307825 */ /* 0x000fca00078e00ff */
[----:B------:R-:W-:Y:S02]  /*9af0*/  LOP3.LUT R3, R49, UR14, R140, 0x96, !PT ;  /* 0x0000000e31037c12 */ /* 0x000fe4000f8e968c */
[----:B------:R-:W3:Y:S03]  /*9b00*/  LDC.U8 R140, c[0x0][0x2d8] ;  /* 0x0000b600ff8c7b82 */ /* 0x000ee60000000000 */
[----:B------:R-:W-:Y:S01]  /*9b10*/  IMAD.WIDE.U32 R36, R3, -0x326172a9, RZ ;  /* 0xcd9e8d5703247825 */ /* 0x000fe200078e00ff */
[----:B-1----:R-:W-:Y:S02]  /*9b20*/  FMNMX.FTZ R6, R2, R6, !PT ;  /* 0x0000000602067209 */ /* 0x002fe40007810000 */
[----:B------:R-:W-:Y:S02]  /*9b30*/  LOP3.LUT R2, R9, UR15, R220, 0x96, !PT ;  /* 0x0000000f09027c12 */ /* 0x000fe4000f8e96dc */
[----:B--2---:R-:W-:Y:S01]  /*9b40*/  FMNMX.FTZ R222, R0, R4, !PT ;  /* 0x0000000400de7209 */ /* 0x004fe20007810000 */
[----:B------:R-:W1:Y:S01]  /*9b50*/  SHFL.BFLY PT, R7, R6, 0x1, 0x1f ;  /* 0x0c201f0006077f89 */ /* 0x000e6200000e0000 */
[----:B------:R-:W-:Y:S01]  /*9b60*/  LOP3.LUT R4, R37, UR13, R8, 0x96, !PT ;  /* 0x0000000d25047c12 */ /* 0x000fe2000f8e9608 */
[----:B------:R-:W-:Y:S01]  /*9b70*/  IMAD.WIDE.U32 R2, R2, -0x2daee0ad, RZ ;  /* 0xd2511f5302027825 */ /* 0x000fe200078e00ff */
[----:B------:R-:W-:-:S03]  /*9b80*/  FSETP.NEU.FTZ.AND P2, PT, R222, -INF , PT ;  /* 0xff800000de00780b */ /* 0x000fc60003f5d000 */
[----:B------:R-:W-:Y:S01]  /*9b90*/  FMUL.FTZ R10, R222, c[0x0][0x23c] ;  /* 0x00008f00de0a7a20 */ /* 0x000fe20000410000 */
[----:B------:R-:W-:Y:S01]  /*9ba0*/  LOP3.LUT R3, R3, UR12, R48, 0x96, !PT ;  /* 0x0000000c03037c12 */ /* 0x000fe2000f8e9630 */
[----:B------:R-:W-:Y:S01]  /*9bb0*/  IMAD.WIDE.U32 R4, R4, -0x2daee0ad, RZ ;  /* 0xd2511f5304047825 */ /* 0x000fe200078e00ff */
[----:B---3--:R-:W-:Y:S02]  /*9bc0*/  PRMT R140, R140, 0x7054, R140 ;  /* 0x000070548c8c7816 */ /* 0x008fe4000000008c */
[----:B------:R-:W-:-:S05]  /*9bd0*/  FSEL R10, R10, RZ, P2 ;  /* 0x000000ff0a0a7208 */ /* 0x000fca0001000000 */
[----:B------:R-:W-:-:S04]  /*9be0*/  FFMA.FTZ R0, R41, c[0x0][0x23c], -R10 ;  /* 0x00008f0029007a23 */ /* 0x000fc8000001080a */
[----:B------:R2:W-:Y:S01]  /*9bf0*/  MUFU.EX2 R249, R0 ;  /* 0x0000000000f97308 */ /* 0x0005e20000000800 */
[----:B-1----:R-:W-:Y:S02]  /*9c00*/  FMNMX.FTZ R221, R6, R7, !PT ;  /* 0x0000000706dd7209 */ /* 0x002fe40007810000 */
[----:B------:R-:W-:Y:S02]  /*9c10*/  FSEL R6, R222, RZ, P2 ;  /* 0x000000ffde067208 */ /* 0x000fe40001000000 */
[C---:B------:R-:W-:Y:S01]  /*9c20*/  FSETP.NEU.FTZ.AND P1, PT, R221.reuse, -INF , PT ;  /* 0xff800000dd00780b */ /* 0x040fe20003f3d000 */
[----:B------:R-:W-:-:S05]  /*9c30*/  FMUL.FTZ R11, R221, c[0x0][0x23c] ;  /* 0x00008f00dd0b7a20 */ /* 0x000fca0000410000 */
[----:B------:R-:W-:Y:S02]  /*9c40*/  FSEL R11, R11, RZ, P1 ;  /* 0x000000ff0b0b7208 */ /* 0x000fe40000800000 */
[----:B--2---:R-:W-:Y:S01]  /*9c50*/  LOP3.LUT R0, R5, UR10, R2, 0x96, !PT ;  /* 0x0000000a05007c12 */ /* 0x004fe2000f8e9602 */
[----:B------:R-:W-:Y:S02]  /*9c60*/  FFMA.FTZ R5, R42, c[0x0][0x23c], -R10 ;  /* 0x00008f002a057a23 */ /* 0x000fe4000001080a */
[----:B------:R-:W-:Y:S02]  /*9c70*/  IMAD.WIDE.U32 R2, R3, -0x326172a9, RZ ;  /* 0xcd9e8d5703027825 */ /* 0x000fe400078e00ff */
[----:B------:R1:W-:Y:S02]  /*9c80*/  MUFU.EX2 R248, R5 ;  /* 0x0000000500f87308 */ /* 0x0003e40000000800 */
[----:B------:R-:W-:Y:S01]  /*9c90*/  IMAD.WIDE.U32 R16, R0, -0x326172a9, RZ ;  /* 0xcd9e8d5700107825 */ /* 0x000fe200078e00ff */
[----:B------:R-:W-:-:S03]  /*9ca0*/  LOP3.LUT R3, R3, UR11, R36, 0x96, !PT ;  /* 0x0000000b03037c12 */ /* 0x000fc6000f8e9624 */
[----:B------:R-:W-:-:S04]  /*9cb0*/  FFMA.FTZ R0, R40, c[0x0][0x23c], -R10 ;  /* 0x00008f0028007a23 */ /* 0x000fc8000001080a */
[----:B------:R2:W-:Y:S01]  /*9cc0*/  MUFU.EX2 R247, R0 ;  /* 0x0000000000f77308 */ /* 0x0005e20000000800 */
[----:B-1----:R-:W-:Y:S01]  /*9cd0*/  LOP3.LUT R5, R17, UR9, R2, 0x96, !PT ;  /* 0x0000000911057c12 */ /* 0x002fe2000f8e9602 */
[----:B------:R-:W-:-:S04]  /*9ce0*/  IMAD.WIDE.U32 R2, R3, -0x2daee0ad, RZ ;  /* 0xd2511f5303027825 */ /* 0x000fc800078e00ff */
[----:B------:R-:W-:Y:S01]  /*9cf0*/  IMAD.WIDE.U32 R40, R5, -0x2daee0ad, RZ ;  /* 0xd2511f5305287825 */ /* 0x000fe200078e00ff */
[----:B------:R-:W-:-:S03]  /*9d00*/  LOP3.LUT R4, R3, UR8, R4, 0x96, !PT ;  /* 0x0000000803047c12 */ /* 0x000fc6000f8e9604 */
[----:B------:R-:W-:Y:S01]  /*9d10*/  FFMA.FTZ R5, R43, c[0x0][0x23c], -R11 ;  /* 0x00008f002b057a23 */ /* 0x000fe2000001080b */
[----:B------:R-:W-:Y:S01]  /*9d20*/  LOP3.LUT R2, R41, UR6, R2, 0x96, !PT ;  /* 0x0000000629027c12 */ /* 0x000fe2000f8e9602 */
[----:B--2---:R-:W-:Y:S02]  /*9d30*/  FFMA.FTZ R0, R38, c[0x0][0x23c], -R10 ;  /* 0x00008f0026007a23 */ /* 0x004fe4000001080a */
[----:B------:R-:W-:Y:S01]  /*9d40*/  IMAD.WIDE.U32 R14, R4, -0x326172a9, RZ ;  /* 0xcd9e8d57040e7825 */ /* 0x000fe200078e00ff */
[----:B------:R1:W-:Y:S03]  /*9d50*/  MUFU.EX2 R245, R5 ;  /* 0x0000000500f57308 */ /* 0x0003e60000000800 */
[----:B------:R-:W-:-:S05]  /*9d60*/  IMAD.WIDE.U32 R2, R2, -0x326172a9, RZ ;  /* 0xcd9e8d5702027825 */ /* 0x000fca00078e00ff */
[----:B------:R2:W-:Y:S01]  /*9d70*/  MUFU.EX2 R246, R0 ;  /* 0x0000000000f67308 */ /* 0x0005e20000000800 */
[----:B------:R-:W-:Y:S02]  /*9d80*/  LOP3.LUT R4, R2, 0xff, RZ, 0xc0, !PT ;  /* 0x000000ff02047812 */ /* 0x000fe400078ec0ff */
[--C-:B------:R-:W-:Y:S02]  /*9d90*/  SHF.R.U32.HI R12, RZ, 0x10, R2.reuse ;  /* 0x00000010ff0c7819 */ /* 0x100fe40000011602 */
[----:B------:R-:W-:Y:S02]  /*9da0*/  SHF.R.U32.HI R13, RZ, 0x18, R2 ;  /* 0x00000018ff0d7819 */ /* 0x000fe40000011602 */
[----:B-1----:R-:W-:-:S05]  /*9db0*/  FSEL R5, R221, RZ, P1 ;  /* 0x000000ffdd057208 */ /* 0x002fca0000800000 */
[----:B------:R-:W-:Y:S02]  /*9dc0*/  FADD.FTZ R7, R69, -R5 ;  /* 0x8000000545077221 */ /* 0x000fe40000010000 */
[----:B------:R-:W-:Y:S02]  /*9dd0*/  IMAD.MOV.U32 R69, RZ, RZ, R242 ;  /* 0x000000ffff457224 */ /* 0x000fe400078e00f2 */
[--C-:B--2---:R-:W-:Y:S02]  /*9de0*/  FFMA.FTZ R0, R44, c[0x0][0x23c], -R11.reuse ;  /* 0x00008f002c007a23 */ /* 0x104fe4000001080b */
[----:B------:R-:W-:Y:S02]  /*9df0*/  FMUL.FTZ R7, R7, c[0x0][0x23c] ;  /* 0x00008f0007077a20 */ /* 0x000fe40000410000 */
[----:B------:R1:W-:Y:S02]  /*9e00*/  MUFU.EX2 R244, R0 ;  /* 0x0000000000f47308 */ /* 0x0003e40000000800 */
[----:B-1----:R-:W-:-:S06]  /*9e10*/  FFMA.FTZ R0, R45, c[0x0][0x23c], -R11 ;  /* 0x00008f002d007a23 */ /* 0x002fcc000001080b */
[----:B------:R1:W-:Y:S02]  /*9e20*/  MUFU.EX2 R243, R0 ;  /* 0x0000000000f37308 */ /* 0x0003e40000000800 */
[----:B-1----:R-:W-:Y:S02]  /*9e30*/  LOP3.LUT R0, R3, UR17, R14, 0x96, !PT ;  /* 0x0000001103007c12 */ /* 0x002fe4000f8e960e */
[----:B------:R-:W-:Y:S01]  /*9e40*/  LOP3.LUT R3, R2, 0xffff, RZ, 0xc0, !PT ;  /* 0x0000ffff02037812 */ /* 0x000fe200078ec0ff */
[----:B------:R-:W-:Y:S01]  /*9e50*/  FFMA.FTZ R2, R39, c[0x0][0x23c], -R11 ;  /* 0x00008f0027027a23 */ /* 0x000fe2000001080b */
[----:B------:R-:W-:Y:S02]  /*9e60*/  SHF.R.U32.HI R5, RZ, 0x18, R0 ;  /* 0x00000018ff057819 */ /* 0x000fe40000011600 */
[----:B------:R-:W-:Y:S01]  /*9e70*/  SHF.R.U32.HI R3, RZ, 0x8, R3 ;  /* 0x00000008ff037819 */ /* 0x000fe20000011603 */
[----:B------:R1:W2:Y:S03]  /*9e80*/  MUFU.EX2 R242, R2 ;  /* 0x0000000200f27308 */ /* 0x0002a60000000800 */
[----:B------:R-:W-:Y:S01]  /*9e90*/  PRMT R14, R4, 0x5410, R3 ;  /* 0x00005410040e7816 */ /* 0x000fe20000000003 */
[----:B------:R-:W-:Y:S01]  /*9ea0*/  FADD.FTZ R3, R70, -R6 ;  /* 0x8000000646037221 */ /* 0x000fe20000010000 */
[----:B------:R-:W-:-:S02]  /*9eb0*/  LOP3.LUT R4, R12, 0xff, RZ, 0xc0, !PT ;  /* 0x000000ff0c047812 */ /* 0x000fc400078ec0ff */
[C---:B------:R-:W-:Y:S01]  /*9ec0*/  LOP3.LUT R6, R0.reuse, 0xff, RZ, 0xc0, !PT ;  /* 0x000000ff00067812 */ /* 0x040fe200078ec0ff */
[----:B------:R-:W-:Y:S01]  /*9ed0*/  FMUL.FTZ R12, R3, c[0x0][0x23c] ;  /* 0x00008f00030c7a20 */ /* 0x000fe20000410000 */
[----:B------:R-:W-:Y:S01]  /*9ee0*/  SHF.R.U32.HI R3, RZ, 0x10, R0 ;  /* 0x00000010ff037819 */ /* 0x000fe20000011600 */
[----:B------:R2:W3:Y:S01]  /*9ef0*/  MUFU.EX2 R70, R7 ;  /* 0x0000000700467308 */ /* 0x0004e20000000800 */
[----:B-1----:R-:W-:Y:S02]  /*9f00*/  LOP3.LUT R2, R0, 0xffff, RZ, 0xc0, !PT ;  /* 0x0000ffff00027812 */ /* 0x002fe400078ec0ff */
[----:B------:R-:W-:-:S05]  /*9f10*/  LOP3.LUT R0, R3, 0xff, RZ, 0xc0, !PT ;  /* 0x000000ff03007812 */ /* 0x000fca00078ec0ff */
[----:B------:R1:W4:Y:S01]  /*9f20*/  MUFU.EX2 R74, R12 ;  /* 0x0000000c004a7308 */ /* 0x0003220000000800 */
[----:B------:R-:W-:Y:S02]  /*9f30*/  SHF.R.U32.HI R2, RZ, 0x8, R2 ;  /* 0x00000008ff027819 */ /* 0x000fe40000011602 */
[----:B------:R-:W-:Y:S02]  /*9f40*/  PRMT R3, R4, 0x5410, R13 ;  /* 0x0000541004037816 */ /* 0x000fe4000000000d */
[----:B------:R-:W-:Y:S02]  /*9f50*/  PRMT R4, R6, 0x5410, R2 ;  /* 0x0000541006047816 */ /* 0x000fe40000000002 */
[----:B------:R-:W-:Y:S01]  /*9f60*/  PRMT R2, R0, 0x5410, R5 ;  /* 0x0000541000027816 */ /* 0x000fe20000000005 */
[--C-:B------:R-:W-:Y:S01]  /*9f70*/  HSET2.LE.AND R0, R14, R140.reuse, PT ;  /* 0x0000008c0e007233 */ /* 0x100fe20003803000 */
[----:B--2---:R-:W-:Y:S01]  /*9f80*/  F2FP.BF16.PACK_AB R7, R242, R245 ;  /* 0x000000f5f207723e */ /* 0x004fe200000010ff */
[--C-:B------:R-:W-:Y:S01]  /*9f90*/  HSET2.LE.AND R3, R3, R140.reuse, PT ;  /* 0x0000008c03037233 */ /* 0x100fe20003803000 */
[----:B------:R-:W-:Y:S01]  /*9fa0*/  F2FP.BF16.PACK_AB R5, R248, R249 ;  /* 0x000000f9f805723e */ /* 0x000fe200000010ff */
[--C-:B------:R-:W-:Y:S01]  /*9fb0*/  HSET2.LE.AND R4, R4, R140.reuse, PT ;  /* 0x0000008c04047233 */ /* 0x100fe20003803000 */
[----:B------:R-:W-:Y:S01]  /*9fc0*/  F2FP.BF16.PACK_AB R13, R243, R244 ;  /* 0x000000f4f30d723e */ /* 0x000fe200000010ff */
[----:B---3--:R-:W-:Y:S01]  /*9fd0*/  FMUL.FTZ R82, R82, R70 ;  /* 0x0000004652527220 */ /* 0x008fe20000410000 */
[----:B------:R-:W-:Y:S01]  /*9fe0*/  LOP3.LUT R7, R3, R7, RZ, 0xc0, !PT ;  /* 0x0000000703077212 */ /* 0x000fe200078ec0ff */
[----:B-1----:R-:W-:Y:S01]  /*9ff0*/  HSET2.LE.AND R12, R2, R140, PT ;  /* 0x0000008c020c7233 */ /* 0x002fe20003803000 */
[----:B------:R-:W-:Y:S01]  /*a000*/  F2FP.BF16.PACK_AB R2, R246, R247 ;  /* 0x000000f7f602723e */ /* 0x000fe200000010ff */
[-C--:B----4-:R-:W-:Y:S01]  /*a010*/  FMUL.FTZ R80, R80, R74.reuse ;  /* 0x0000004a50507220 */ /* 0x090fe20000410000 */
[----:B------:R-:W-:Y:S01]  /*a020*/  LOP3.LUT R4, R4, R5, RZ, 0xc0, !PT ;  /* 0x0000000504047212 */ /* 0x000fe200078ec0ff */
[----:B------:R-:W-:Y:S01]  /*a030*/  FMUL.FTZ R81, R81, R74 ;  /* 0x0000004a51517220 */ /* 0x000fe20000410000 */
[----:B------:R-:W-:Y:S01]  /*a040*/  LOP3.LUT R6, R0, R2, RZ, 0xc0, !PT ;  /* 0x0000000200067212 */ /* 0x000fe200078ec0ff */
[----:B------:R-:W-:Y:S01]  /*a050*/  FMUL.FTZ R83, R83, R70 ;  /* 0x0000004653537220 */ /* 0x000fe20000410000 */
[----:B------:R-:W-:Y:S01]  /*a060*/  FMNMX.FTZ R0, R72, R56, !PT ;  /* 0x0000003848007209 */ /* 0x000fe20007810000 */
[-C--:B------:R-:W-:Y:S01]  /*a070*/  FMUL.FTZ R84, R84, R74.reuse ;  /* 0x0000004a54547220 */ /* 0x080fe20000410000 */
[----:B------:R-:W-:Y:S01]  /*a080*/  LOP3.LUT R5, R12, R13, RZ, 0xc0, !PT ;  /* 0x0000000d0c057212 */ /* 0x000fe200078ec0ff */
[----:B------:R-:W-:Y:S01]  /*a090*/  FMUL.FTZ R85, R85, R74 ;  /* 0x0000004a55557220 */ /* 0x000fe20000410000 */
[----:B------:R-:W-:Y:S01]  /*a0a0*/  FMNMX.FTZ R0, R58, R0, !PT ;  /* 0x000000003a007209 */ /* 0x000fe20007810000 */
[-C--:B------:R-:W-:Y:S01]  /*a0b0*/  FMUL.FTZ R86, R86, R70.reuse ;  /* 0x0000004656567220 */ /* 0x080fe20000410000 */
[----:B------:R-:W-:Y:S01]  /*a0c0*/  LOP3.LUT R14, R15, UR7, R16, 0x96, !PT ;  /* 0x000000070f0e7c12 */ /* 0x000fe2000f8e9610 */
[----:B------:R-:W-:Y:S01]  /*a0d0*/  FMUL.FTZ R87, R87, R70 ;  /* 0x0000004657577220 */ /* 0x000fe20000410000 */
[----:B------:R-:W-:Y:S01]  /*a0e0*/  FMNMX.FTZ R0, R57, R0, !PT ;  /* 0x0000000039007209 */ /* 0x000fe20007810000 */
[-C--:B------:R-:W-:Y:S01]  /*a0f0*/  FMUL.FTZ R96, R96, R74.reuse ;  /* 0x0000004a60607220 */ /* 0x080fe20000410000 */
[----:B------:R-:W-:Y:S01]  /*a100*/  HMMA.16816.F32.BF16 R80, R4, R28, R80 ;  /* 0x0000001c0450723c */ /* 0x000fe20000041850 */
[----:B------:R-:W-:Y:S01]  /*a110*/  FMUL.FTZ R97, R97, R74 ;  /* 0x0000004a61617220 */ /* 0x000fe20000410000 */
[----:B------:R-:W-:Y:S01]  /*a120*/  FMNMX.FTZ R0, R46, R0, !PT ;  /* 0x000000002e007209 */ /* 0x000fe20007810000 */
[----:B------:R-:W-:-:S02]  /*a130*/  FMUL.FTZ R98, R98, R70 ;  /* 0x0000004662627220 */ /* 0x000fc40000410000 */
[----:B------:R-:W-:Y:S01]  /*a140*/  FMUL.FTZ R99, R99, R70 ;  /* 0x0000004663637220 */ /* 0x000fe20000410000 */
[----:B------:R-:W-:Y:S01]  /*a150*/  FMNMX.FTZ R0, R155, R0, !PT ;  /* 0x000000009b007209 */ /* 0x000fe20007810000 */
[-C--:B------:R-:W-:Y:S01]  /*a160*/  FMUL.FTZ R100, R100, R74.reuse ;  /* 0x0000004a64647220 */ /* 0x080fe20000410000 */
[C---:B------:R-:W-:Y:S01]  /*a170*/  HMMA.16816.F32.BF16 R84, R4.reuse, R30, R84 ;  /* 0x0000001e0454723c */ /* 0x040fe20000041854 */
[----:B------:R-:W-:Y:S01]  /*a180*/  FMUL.FTZ R101, R101, R74 ;  /* 0x0000004a65657220 */ /* 0x000fe20000410000 */
[----:B------:R-:W-:Y:S01]  /*a190*/  FMNMX.FTZ R2, R154, R0, !PT ;  /* 0x000000009a027209 */ /* 0x000fe20007810000 */
[-C--:B------:R-:W-:Y:S01]  /*a1a0*/  FMUL.FTZ R102, R102, R70.reuse ;  /* 0x0000004666667220 */ /* 0x080fe20000410000 */
[----:B------:R-:W-:Y:S01]  /*a1b0*/  FMNMX.FTZ R0, R71, R59, !PT ;  /* 0x0000003b47007209 */ /* 0x000fe20007810000 */
[----:B------:R-:W-:Y:S01]  /*a1c0*/  FMUL.FTZ R103, R103, R70 ;  /* 0x0000004667677220 */ /* 0x000fe20000410000 */
        /* <DEDUP_REMOVED lines=33> */
[----:B------:R-:W-:Y:S01]  /*a3e0*/  HMMA.16816.F32.BF16 R96, R4, R24, R96 ;  /* 0x000000180460723c */ /* 0x000fe20000041860 */
[----:B------:R-:W-:-:S02]  /*a3f0*/  FMNMX.FTZ R2, R175, R0, !PT ;  /* 0x00000000af027209 */ /* 0x000fc40007810000 */
[----:B------:R-:W-:Y:S02]  /*a400*/  FMNMX.FTZ R0, R179, R3, !PT ;  /* 0x00000003b3007209 */ /* 0x000fe40007810000 */
[----:B------:R-:W-:-:S03]  /*a410*/  FMNMX.FTZ R2, R170, R2, !PT ;  /* 0x00000002aa027209 */ /* 0x000fc60007810000 */
[----:B------:R-:W-:Y:S01]  /*a420*/  HMMA.16816.F32.BF16 R100, R4, R26, R100 ;  /* 0x0000001a0464723c */ /* 0x000fe20000041864 */
[----:B------:R-:W-:-:S04]  /*a430*/  FMNMX.FTZ R2, R161, R2, !PT ;  /* 0x00000002a1027209 */ /* 0x000fc80007810000 */
[----:B------:R-:W-:-:S03]  /*a440*/  FMNMX.FTZ R2, R210, R2, !PT ;  /* 0x00000002d2027209 */ /* 0x000fc60007810000 */
[----:B------:R-:W-:Y:S01]  /*a450*/  HMMA.16816.F32.BF16 R112, R4, R20, R112 ;  /* 0x000000140470723c */ /* 0x000fe20000041870 */
[----:B------:R-:W-:-:S04]  /*a460*/  FMNMX.FTZ R2, R209, R2, !PT ;  /* 0x00000002d1027209 */ /* 0x000fc80007810000 */
[----:B------:R-:W-:-:S03]  /*a470*/  FMNMX.FTZ R2, R183, R2, !PT ;  /* 0x00000002b7027209 */ /* 0x000fc60007810000 */
[C---:B------:R-:W-:Y:S08]  /*a480*/  HMMA.16816.F32.BF16 R116, R4.reuse, R22, R116 ;  /* 0x000000160474723c */ /* 0x040ff00000041874 */
[C---:B------:R-:W-:Y:S07]  /*a490*/  HMMA.16816.F32.BF16 R64, R4.reuse, R32, R128 ;  /* 0x000000200440723c */ /* 0x040fee0000041880 */
[----:B------:R-:W-:Y:S01]  /*a4a0*/  IMAD.WIDE.U32 R128, R251, -0x326172a9, RZ ;  /* 0xcd9e8d57fb807825 */ /* 0x000fe200078e00ff */
[----:B------:R-:W-:Y:S01]  /*a4b0*/  HMMA.16816.F32.BF16 R60, R4, R34, R132 ;  /* 0x00000022043c723c */ /* 0x000fe20000041884 */
[----:B------:R-:W1:Y:S02]  /*a4c0*/  SHFL.BFLY PT, R6, R0, 0x2, 0x1f ;  /* 0x0c401f0000067f89 */ /* 0x000e6400000e0000 */
[----:B------:R-:W-:Y:S01]  /*a4d0*/  IMAD.MOV.U32 R130, RZ, RZ, R241 ;  /* 0x000000ffff827224 */ /* 0x000fe200078e00f1 */
[----:B------:R-:W-:Y:S01]  /*a4e0*/  LOP3.LUT R3, R9, UR15, R128, 0x96, !PT ;  /* 0x0000000f09037c12 */ /* 0x000fe2000f8e9680 */
[----:B------:R-:W-:-:S02]  /*a4f0*/  IMAD.MOV.U32 R131, RZ, RZ, R239 ;  /* 0x000000ffff837224 */ /* 0x000fc400078e00ef */
[----:B------:R-:W-:Y:S02]  /*a500*/  FMNMX.FTZ R4, R208, R2, !PT ;  /* 0x00000002d0047209 */ /* 0x000fe40007810000 */
[----:B------:R-:W-:Y:S02]  /*a510*/  LOP3.LUT R2, R129, R250, RZ, 0x3c, !PT ;  /* 0x000000fa81027212 */ /* 0x000fe400078e3cff */
[----:B------:R-:W-:-:S03]  /*a520*/  LOP3.LUT R5, R233, UR13, R8, 0x96, !PT ;  /* 0x0000000de9057c12 */ /* 0x000fc6000f8e9608 */
[----:B------:R-:W-:Y:S02]  /*a530*/  IMAD R51, R2, -0x2daee0ad, RZ ;  /* 0xd2511f5302337824 */ /* 0x000fe400078e02ff */
[----:B------:R-:W-:-:S04]  /*a540*/  IMAD.WIDE.U32 R2, R3, -0x2daee0ad, RZ ;  /* 0xd2511f5303027825 */ /* 0x000fc800078e00ff */
[----:B------:R-:W-:Y:S01]  /*a550*/  IMAD.WIDE.U32 R8, R5, -0x2daee0ad, RZ ;  /* 0xd2511f5305087825 */ /* 0x000fe200078e00ff */
[----:B------:R-:W-:Y:S02]  /*a560*/  LOP3.LUT R3, R3, UR12, R51, 0x96, !PT ;  /* 0x0000000c03037c12 */ /* 0x000fe4000f8e9633 */
[----:B-1----:R-:W-:Y:S02]  /*a570*/  FMNMX.FTZ R0, R0, R6, !PT ;  /* 0x0000000600007209 */ /* 0x002fe40007810000 */
[----:B------:R-:W1:Y:S01]  /*a580*/  SHFL.BFLY PT, R6, R4, 0x2, 0x1f ;  /* 0x0c401f0004067f89 */ /* 0x000e6200000e0000 */
[----:B------:R-:W-:Y:S01]  /*a590*/  LOP3.LUT R5, R9, UR10, R2, 0x96, !PT ;  /* 0x0000000a09057c12 */ /* 0x000fe2000f8e9602 */
[----:B------:R-:W-:Y:S02]  /*a5a0*/  IMAD.WIDE.U32 R2, R3, -0x326172a9, RZ ;  /* 0xcd9e8d5703027825 */ /* 0x000fe400078e00ff */
[----:B------:R-:W2:Y:S02]  /*a5b0*/  SHFL.BFLY PT, R7, R0, 0x1, 0x1f ;  /* 0x0c201f0000077f89 */ /* 0x000ea400000e0000 */
[----:B------:R-:W-:Y:S01]  /*a5c0*/  IMAD.WIDE.U32 R42, R5, -0x326172a9, RZ ;  /* 0xcd9e8d57052a7825 */ /* 0x000fe200078e00ff */
[----:B------:R-:W-:-:S04]  /*a5d0*/  LOP3.LUT R3, R3, UR11, R232, 0x96, !PT ;  /* 0x0000000b03037c12 */ /* 0x000fc8000f8e96e8 */
[----:B------:R-:W-:Y:S01]  /*a5e0*/  LOP3.LUT R5, R43, UR9, R2, 0x96, !PT ;  /* 0x000000092b057c12 */ /* 0x000fe2000f8e9602 */
[----:B------:R-:W-:-:S04]  /*a5f0*/  IMAD.WIDE.U32 R2, R3, -0x2daee0ad, RZ ;  /* 0xd2511f5303027825 */ /* 0x000fc800078e00ff */
[----:B------:R-:W-:-:S05]  /*a600*/  IMAD.WIDE.U32 R38, R5, -0x2daee0ad, RZ ;  /* 0xd2511f5305267825 */ /* 0x000fca00078e00ff */
[----:B------:R-:W-:Y:S02]  /*a610*/  LOP3.LUT R2, R39, UR6, R2, 0x96, !PT ;  /* 0x0000000627027c12 */ /* 0x000fe4000f8e9602 */
[----:B-1----:R-:W-:Y:S02]  /*a620*/  FMNMX.FTZ R4, R4, R6, !PT ;  /* 0x0000000604047209 */ /* 0x002fe40007810000 */
[----:B------:R-:W-:Y:S01]  /*a630*/  LOP3.LUT R6, R3, UR8, R8, 0x96, !PT ;  /* 0x0000000803067c12 */ /* 0x000fe2000f8e9608 */
[----:B------:R-:W-:Y:S01]  /*a640*/  IMAD.WIDE.U32 R2, R2, -0x326172a9, RZ ;  /* 0xcd9e8d5702027825 */ /* 0x000fe200078e00ff */
[----:B--2---:R-:W-:Y:S01]  /*a650*/  FMNMX.FTZ R224, R0, R7, !PT ;  /* 0x0000000700e07209 */ /* 0x004fe20007810000 */
[----:B------:R-:W1:Y:S02]  /*a660*/  SHFL.BFLY PT, R5, R4, 0x1, 0x1f ;  /* 0x0c201f0004057f89 */ /* 0x000e6400000e0000 */
[----:B------:R-:W-:Y:S01]  /*a670*/  IMAD.WIDE.U32 R18, R6, -0x326172a9, RZ ;  /* 0xcd9e8d5706127825 */ /* 0x000fe200078e00ff */
[----:B------:R-:W-:-:S02]  /*a680*/  FSETP.NEU.FTZ.AND P2, PT, R224, -INF , PT ;  /* 0xff800000e000780b */ /* 0x000fc40003f5d000 */
[----:B------:R-:W-:Y:S01]  /*a690*/  LOP3.LUT R7, R2, 0xffff, RZ, 0xc0, !PT ;  /* 0x0000ffff02077812 */ /* 0x000fe200078ec0ff */
[----:B------:R-:W-:Y:S01]  /*a6a0*/  FMUL.FTZ R0, R224, c[0x0][0x23c] ;  /* 0x00008f00e0007a20 */ /* 0x000fe20000410000 */
[----:B------:R-:W-:Y:S02]  /*a6b0*/  LOP3.LUT R8, R2, 0xff, RZ, 0xc0, !PT ;  /* 0x000000ff02087812 */ /* 0x000fe400078ec0ff */
[----:B------:R-:W-:Y:S02]  /*a6c0*/  SHF.R.U32.HI R7, RZ, 0x8, R7 ;  /* 0x00000008ff077819 */ /* 0x000fe40000011607 */
[----:B------:R-:W-:Y:S02]  /*a6d0*/  FSEL R0, R0, RZ, P2 ;  /* 0x000000ff00007208 */ /* 0x000fe40001000000 */
[----:B------:R-:W-:Y:S02]  /*a6e0*/  PRMT R12, R8, 0x5410, R7 ;  /* 0x00005410080c7816 */ /* 0x000fe40000000007 */
[----:B-1----:R-:W-:Y:S01]  /*a6f0*/  FMNMX.FTZ R223, R4, R5, !PT ;  /* 0x0000000504df7209 */ /* 0x002fe20007810000 */
[----:B------:R-:W-:Y:S01]  /*a700*/  FFMA.FTZ R4, R56, c[0x0][0x23c], -R0 ;  /* 0x00008f0038047a23 */ /* 0x000fe20000010800 */
[----:B------:R-:W-:-:S02]  /*a710*/  SHF.R.U32.HI R5, RZ, 0x10, R2 ;  /* 0x00000010ff057819 */ /* 0x000fc40000011602 */
[----:B------:R-:W-:Y:S01]  /*a720*/  SHF.R.U32.HI R2, RZ, 0x18, R2 ;  /* 0x00000018ff027819 */ /* 0x000fe20000011602 */
[----:B------:R1:W-:Y:S01]  /*a730*/  MUFU.EX2 R241, R4 ;  /* 0x0000000400f17308 */ /* 0x0003e20000000800 */
[----:B------:R-:W-:Y:S02]  /*a740*/  LOP3.LUT R5, R5, 0xff, RZ, 0xc0, !PT ;  /* 0x000000ff05057812 */ /* 0x000fe400078ec0ff */
[----:B------:R-:W-:Y:S02]  /*a750*/  FSETP.NEU.FTZ.AND P1, PT, R223, -INF , PT ;  /* 0xff800000df00780b */ /* 0x000fe40003f3d000 */
[----:B------:R-:W-:Y:S02]  /*a760*/  PRMT R7, R5, 0x5410, R2 ;  /* 0x0000541005077816 */ /* 0x000fe40000000002 */
[----:B------:R-:W-:Y:S01]  /*a770*/  LOP3.LUT R2, R3, UR17, R18, 0x96, !PT ;  /* 0x0000001103027c12 */ /* 0x000fe2000f8e9612 */
[----:B------:R-:W-:-:S05]  /*a780*/  FMUL.FTZ R3, R223, c[0x0][0x23c] ;  /* 0x00008f00df037a20 */ /* 0x000fca0000410000 */
[----:B------:R-:W-:Y:S02]  /*a790*/  FSEL R8, R3, RZ, P1 ;  /* 0x000000ff03087208 */ /* 0x000fe40000800000 */
[----:B------:R-:W-:Y:S01]  /*a7a0*/  LOP3.LUT R3, R2, 0xffff, RZ, 0xc0, !PT ;  /* 0x0000ffff02037812 */ /* 0x000fe200078ec0ff */
[----:B-1----:R-:W-:Y:S02]  /*a7b0*/  FFMA.FTZ R4, R58, c[0x0][0x23c], -R0 ;  /* 0x00008f003a047a23 */ /* 0x002fe40000010800 */
[----:B------:R-:W-:Y:S02]  /*a7c0*/  FFMA.FTZ R5, R59, c[0x0][0x23c], -R8 ;  /* 0x00008f003b057a23 */ /* 0x000fe40000010808 */
[----:B------:R1:W-:Y:S08]  /*a7d0*/  MUFU.EX2 R238, R4 ;  /* 0x0000000400ee7308 */ /* 0x0003f00000000800 */
[----:B------:R-:W-:Y:S01]  /*a7e0*/  MUFU.EX2 R235, R5 ;  /* 0x0000000500eb7308 */ /* 0x000fe20000000800 */
[----:B-1----:R-:W-:-:S07]  /*a7f0*/  FFMA.FTZ R4, R57, c[0x0][0x23c], -R0 ;  /* 0x00008f0039047a23 */ /* 0x002fce0000010800 */
[----:B------:R1:W-:Y:S02]  /*a800*/  MUFU.EX2 R239, R4 ;  /* 0x0000000400ef7308 */ /* 0x0003e40000000800 */
[----:B-1----:R-:W-:-:S06]  /*a810*/  FFMA.FTZ R4, R46, c[0x0][0x23c], -R0 ;  /* 0x00008f002e047a23 */ /* 0x002fcc0000010800 */
[----:B------:R1:W2:Y:S02]  /*a820*/  MUFU.EX2 R240, R4 ;  /* 0x0000000400f07308 */ /* 0x0002a40000000800 */
[----:B-1----:R-:W-:Y:S02]  /*a830*/  SHF.R.U32.HI R4, RZ, 0x8, R3 ;  /* 0x00000008ff047819 */ /* 0x002fe40000011603 */
[----:B------:R-:W-:-:S04]  /*a840*/  LOP3.LUT R3, R2, 0xff, RZ, 0xc0, !PT ;  /* 0x000000ff02037812 */ /* 0x000fc800078ec0ff */
[----:B------:R-:W-:Y:S01]  /*a850*/  PRMT R9, R3, 0x5410, R4 ;  /* 0x0000541003097816 */ /* 0x000fe20000000004 */
[----:B------:R-:W-:Y:S01]  /*a860*/  FFMA.FTZ R3, R52, c[0x0][0x23c], -R8 ;  /* 0x00008f0034037a23 */ /* 0x000fe20000010808 */
[----:B------:R-:W-:-:S03]  /*a870*/  SHF.R.U32.HI R4, RZ, 0x10, R2 ;  /* 0x00000010ff047819 */ /* 0x000fc60000011602 */
[----:B------:R1:W-:Y:S02]  /*a880*/  MUFU.EX2 R237, R3 ;  /* 0x0000000300ed7308 */ /* 0x0003e40000000800 */
[----:B-1----:R-:W-:Y:S02]  /*a890*/  SHF.R.U32.HI R3, RZ, 0x18, R2 ;  /* 0x00000018ff037819 */ /* 0x002fe40000011602 */
[----:B------:R-:W-:Y:S01]  /*a8a0*/  LOP3.LUT R2, R4, 0xff, RZ, 0xc0, !PT ;  /* 0x000000ff04027812 */ /* 0x000fe200078ec0ff */
[----:B------:R-:W-:-:S03]  /*a8b0*/  FFMA.FTZ R4, R47, c[0x0][0x23c], -R8 ;  /* 0x00008f002f047a23 */ /* 0x000fc60000010808 */
[----:B------:R-:W-:Y:S01]  /*a8c0*/  PRMT R5, R2, 0x5410, R3 ;  /* 0x0000541002057816 */ /* 0x000fe20000000003 */
[----:B------:R1:W3:Y:S01]  /*a8d0*/  MUFU.EX2 R236, R4 ;  /* 0x0000000400ec7308 */ /* 0x0002e20000000800 */
[----:B------:R-:W-:Y:S01]  /*a8e0*/  FSEL R3, R224, RZ, P2 ;  /* 0x000000ffe0037208 */ /* 0x000fe20001000000 */
[----:B------:R-:W-:-:S04]  /*a8f0*/  FFMA.FTZ R2, R73, c[0x0][0x23c], -R8 ;  /* 0x00008f0049027a23 */ /* 0x000fc80000010808 */
[----:B------:R-:W-:Y:S02]  /*a900*/  FADD.FTZ R3, R72, -R3 ;  /* 0x8000000348037221 */ /* 0x000fe40000010000 */
[----:B------:R4:W-:Y:S01]  /*a910*/  MUFU.EX2 R231, R2 ;  /* 0x0000000200e77308 */ /* 0x0009e20000000800 */
[----:B-1----:R-:W-:-:S05]  /*a920*/  FSEL R4, R223, RZ, P1 ;  /* 0x000000ffdf047208 */ /* 0x002fca0000800000 */
[----:B------:R-:W-:Y:S01]  /*a930*/  FADD.FTZ R4, R71, -R4 ;  /* 0x8000000447047221 */ /* 0x000fe20000010000 */
[--C-:B----4-:R-:W-:Y:S01]  /*a940*/  HSET2.LE.AND R2, R12, R140.reuse, PT ;  /* 0x0000008c0c027233 */ /* 0x110fe20003803000 */
[----:B------:R-:W-:Y:S01]  /*a950*/  FMUL.FTZ R12, R3, c[0x0][0x23c] ;  /* 0x00008f00030c7a20 */ /* 0x000fe20000410000 */
[----:B--2---:R-:W-:Y:S01]  /*a960*/  F2FP.BF16.PACK_AB R3, R240, R239 ;  /* 0x000000eff003723e */ /* 0x004fe200000010ff */
[----:B------:R-:W-:Y:S02]  /*a970*/  FMUL.FTZ R4, R4, c[0x0][0x23c] ;  /* 0x00008f0004047a20 */ /* 0x000fe40000410000 */
[----:B------:R1:W2:Y:S01]  /*a980*/  MUFU.EX2 R50, R12 ;  /* 0x0000000c00327308 */ /* 0x0002a20000000800 */
[----:B------:R-:W-:Y:S01]  /*a990*/  LOP3.LUT R6, R2, R3, RZ, 0xc0, !PT ;  /* 0x0000000302067212 */ /* 0x000fe200078ec0ff */
[----:B------:R-:W-:Y:S01]  /*a9a0*/  HSET2.LE.AND R2, R7, R140, PT ;  /* 0x0000008c07027233 */ /* 0x000fe20003803000 */
[----:B---3--:R-:W-:-:S04]  /*a9b0*/  F2FP.BF16.PACK_AB R3, R236, R237 ;  /* 0x000000edec03723e */ /* 0x008fc800000010ff */
[----:B------:R-:W-:Y:S01]  /*a9c0*/  LOP3.LUT R7, R2, R3, RZ, 0xc0, !PT ;  /* 0x0000000302077212 */ /* 0x000fe200078ec0ff */
[----:B------:R-:W-:Y:S01]  /*a9d0*/  HSET2.LE.AND R2, R9, R140, PT ;  /* 0x0000008c09027233 */ /* 0x000fe20003803000 */
[----:B------:R-:W-:Y:S01]  /*a9e0*/  F2FP.BF16.PACK_AB R3, R238, R241 ;  /* 0x000000f1ee03723e */ /* 0x000fe200000010ff */
[----:B------:R3:W4:Y:S01]  /*a9f0*/  MUFU.EX2 R49, R4 ;  /* 0x0000000400317308 */ /* 0x0007220000000800 */
[----:B-1----:R-:W-:Y:S02]  /*aa00*/  FFMA.FTZ R12, R53, c[0x0][0x23c], -R10 ;  /* 0x00008f00350c7a23 */ /* 0x002fe4000001080a */
[----:B--2---:R-:W-:-:S05]  /*aa10*/  FMUL.FTZ R76, R76, R50 ;  /* 0x000000324c4c7220 */ /* 0x004fca0000410000 */
[----:B------:R-:W-:Y:S01]  /*aa20*/  MUFU.EX2 R228, R12 ;  /* 0x0000000c00e47308 */ /* 0x000fe20000000800 */
[-C--:B------:R-:W-:Y:S02]  /*aa30*/  FMUL.FTZ R77, R77, R50.reuse ;  /* 0x000000324d4d7220 */ /* 0x080fe40000410000 */
[-C--:B------:R-:W-:Y:S02]  /*aa40*/  FMUL.FTZ R88, R88, R50.reuse ;  /* 0x0000003258587220 */ /* 0x080fe40000410000 */
[----:B------:R-:W-:Y:S01]  /*aa50*/  FMUL.FTZ R89, R89, R50 ;  /* 0x0000003259597220 */ /* 0x000fe20000410000 */
[----:B---3--:R-:W-:Y:S01]  /*aa60*/  LOP3.LUT R4, R2, R3, RZ, 0xc0, !PT ;  /* 0x0000000302047212 */ /* 0x008fe200078ec0ff */
[----:B------:R-:W-:Y:S01]  /*aa70*/  HSET2.LE.AND R2, R5, R140, PT ;  /* 0x0000008c05027233 */ /* 0x000fe20003803000 */
[----:B------:R-:W-:Y:S01]  /*aa80*/  F2FP.BF16.PACK_AB R3, R231, R235 ;  /* 0x000000ebe703723e */ /* 0x000fe200000010ff */
[-C--:B----4-:R-:W-:Y:S02]  /*aa90*/  FMUL.FTZ R78, R78, R49.reuse ;  /* 0x000000314e4e7220 */ /* 0x090fe40000410000 */
[----:B------:R-:W-:Y:S01]  /*aaa0*/  FMUL.FTZ R79, R79, R49 ;  /* 0x000000314f4f7220 */ /* 0x000fe20000410000 */
[----:B------:R-:W-:Y:S01]  /*aab0*/  LOP3.LUT R5, R2, R3, RZ, 0xc0, !PT ;  /* 0x0000000302057212 */ /* 0x000fe200078ec0ff */
[----:B------:R-:W-:-:S02]  /*aac0*/  FFMA.FTZ R2, R75, c[0x0][0x23c], -R10 ;  /* 0x00008f004b027a23 */ /* 0x000fc4000001080a */
[-C--:B------:R-:W-:Y:S02]  /*aad0*/  FMUL.FTZ R90, R90, R49.reuse ;  /* 0x000000315a5a7220 */ /* 0x080fe40000410000 */
[----:B------:R1:W-:Y:S01]  /*aae0*/  MUFU.EX2 R230, R2 ;  /* 0x0000000200e67308 */ /* 0x0003e20000000800 */
[-C--:B------:R-:W-:Y:S01]  /*aaf0*/  FMUL.FTZ R91, R91, R49.reuse ;  /* 0x000000315b5b7220 */ /* 0x080fe20000410000 */
[C---:B------:R-:W-:Y:S01]  /*ab00*/  HMMA.16816.F32.BF16 R76, R4.reuse, R28, R76 ;  /* 0x0000001c044c723c */ /* 0x040fe2000004184c */
[-C--:B------:R-:W-:Y:S02]  /*ab10*/  FMUL.FTZ R92, R92, R50.reuse ;  /* 0x000000325c5c7220 */ /* 0x080fe40000410000 */
[-C--:B------:R-:W-:Y:S02]  /*ab20*/  FMUL.FTZ R93, R93, R50.reuse ;  /* 0x000000325d5d7220 */ /* 0x080fe40000410000 */
[-C--:B------:R-:W-:Y:S02]  /*ab30*/  FMUL.FTZ R94, R94, R49.reuse ;  /* 0x000000315e5e7220 */ /* 0x080fe40000410000 */
[----:B------:R-:W-:Y:S01]  /*ab40*/  FMUL.FTZ R95, R95, R49 ;  /* 0x000000315f5f7220 */ /* 0x000fe20000410000 */
[----:B------:R-:W-:Y:S01]  /*ab50*/  HMMA.16816.F32.BF16 R88, R4, R30, R88 ;  /* 0x0000001e0458723c */ /* 0x000fe20000041858 */
[-C--:B------:R-:W-:Y:S01]  /*ab60*/  FMUL.FTZ R104, R104, R50.reuse ;  /* 0x0000003268687220 */ /* 0x080fe20000410000 */
[----:B------:R-:W-:Y:S01]  /*ab70*/  LDSM.16.MT88.4 R28, [R186+0x6800] ;  /* 0x00680000ba1c783b */ /* 0x000fe20000004200 */
[----:B------:R-:W-:-:S02]  /*ab80*/  FMUL.FTZ R105, R105, R50 ;  /* 0x0000003269697220 */ /* 0x000fc40000410000 */
[-C--:B------:R-:W-:Y:S02]  /*ab90*/  FMUL.FTZ R106, R106, R49.reuse ;  /* 0x000000316a6a7220 */ /* 0x080fe40000410000 */
[----:B-1----:R-:W-:Y:S01]  /*aba0*/  FFMA.FTZ R2, R55, c[0x0][0x23c], -R10 ;  /* 0x00008f0037027a23 */ /* 0x002fe2000001080a */
[C---:B------:R-:W-:Y:S01]  /*abb0*/  HMMA.16816.F32.BF16 R92, R4.reuse, R24, R92 ;  /* 0x00000018045c723c */ /* 0x040fe2000004185c */
[-C--:B------:R-:W-:Y:S02]  /*abc0*/  FMUL.FTZ R107, R107, R49.reuse ;  /* 0x000000316b6b7220 */ /* 0x080fe40000410000 */
[----:B------:R1:W-:Y:S01]  /*abd0*/  MUFU.EX2 R229, R2 ;  /* 0x0000000200e57308 */ /* 0x0003e20000000800 */
[-C--:B------:R-:W-:Y:S02]  /*abe0*/  FMUL.FTZ R108, R108, R50.reuse ;  /* 0x000000326c6c7220 */ /* 0x080fe40000410000 */
[-C--:B------:R-:W-:Y:S02]  /*abf0*/  FMUL.FTZ R109, R109, R50.reuse ;  /* 0x000000326d6d7220 */ /* 0x080fe40000410000 */
[-C--:B------:R-:W-:Y:S01]  /*ac00*/  FMUL.FTZ R110, R110, R49.reuse ;  /* 0x000000316e6e7220 */ /* 0x080fe20000410000 */
[----:B------:R-:W-:Y:S01]  /*ac10*/  HMMA.16816.F32.BF16 R104, R4, R26, R104 ;  /* 0x0000001a0468723c */ /* 0x000fe20000041868 */
[----:B------:R-:W-:Y:S01]  /*ac20*/  FMUL.FTZ R111, R111, R49 ;  /* 0x000000316f6f7220 */ /* 0x000fe20000410000 */
[----:B------:R-:W-:Y:S01]  /*ac30*/  LDSM.16.MT88.4 R24, [R188+0x6800] ;  /* 0x00680000bc18783b */ /* 0x000fe20000004200 */
[----:B------:R-:W-:-:S02]  /*ac40*/  FMUL.FTZ R120, R120, R50 ;  /* 0x0000003278787220 */ /* 0x000fc40000410000 */
[----:B------:R-:W-:Y:S02]  /*ac50*/  FMUL.FTZ R121, R121, R50 ;  /* 0x0000003279797220 */ /* 0x000fe40000410000 */
[-C--:B------:R-:W-:Y:S01]  /*ac60*/  FMUL.FTZ R122, R122, R49.reuse ;  /* 0x000000317a7a7220 */ /* 0x080fe20000410000 */
[----:B------:R-:W-:Y:S01]  /*ac70*/  HMMA.16816.F32.BF16 R108, R4, R20, R108 ;  /* 0x00000014046c723c */ /* 0x000fe2000004186c */
[----:B------:R-:W-:Y:S02]  /*ac80*/  FMUL.FTZ R123, R123, R49 ;  /* 0x000000317b7b7220 */ /* 0x000fe40000410000 */
[----:B-1----:R-:W-:-:S04]  /*ac90*/  IMAD.WIDE.U32 R2, R14, -0x2daee0ad, RZ ;  /* 0xd2511f530e027825 */ /* 0x002fc800078e00ff */
[-C--:B------:R-:W-:Y:S01]  /*aca0*/  FMUL.FTZ R124, R124, R50.reuse ;  /* 0x000000327c7c7220 */ /* 0x080fe20000410000 */
[C---:B------:R-:W-:Y:S01]  /*acb0*/  LOP3.LUT R9, R2.reuse, 0xffff, RZ, 0xc0, !PT ;  /* 0x0000ffff02097812 */ /* 0x040fe200078ec0ff */
[-C--:B------:R-:W-:Y:S01]  /*acc0*/  FMUL.FTZ R125, R125, R50.reuse ;  /* 0x000000327d7d7220 */ /* 0x080fe20000410000 */
[----:B------:R-:W-:Y:S01]  /*acd0*/  LOP3.LUT R13, R2, 0xff, RZ, 0xc0, !PT ;  /* 0x000000ff020d7812 */ /* 0x000fe200078ec0ff */
[-C--:B------:R-:W-:Y:S01]  /*ace0*/  FMUL.FTZ R126, R126, R49.reuse ;  /* 0x000000317e7e7220 */ /* 0x080fe20000410000 */
[----:B------:R-:W-:Y:S01]  /*acf0*/  SHF.R.U32.HI R12, RZ, 0x8, R9 ;  /* 0x00000008ff0c7819 */ /* 0x000fe20000011609 */
[----:B------:R-:W-:Y:S01]  /*ad00*/  FFMA.FTZ R9, R54, c[0x0][0x23c], -R10 ;  /* 0x00008f0036097a23 */ /* 0x000fe2000001080a */
[----:B------:R-:W-:Y:S01]  /*ad10*/  LOP3.LUT R3, R3, UR16, R40, 0x96, !PT ;  /* 0x0000001003037c12 */ /* 0x000fe2000f8e9628 */
[-C--:B------:R-:W-:Y:S01]  /*ad20*/  FMUL.FTZ R127, R127, R49.reuse ;  /* 0x000000317f7f7220 */ /* 0x080fe20000410000 */
[----:B------:R-:W-:Y:S01]  /*ad30*/  SHF.R.U32.HI R17, RZ, 0x18, R2 ;  /* 0x00000018ff117819 */ /* 0x000fe20000011602 */
[----:B------:R1:W2:Y:S01]  /*ad40*/  MUFU.EX2 R227, R9 ;  /* 0x0000000900e37308 */ /* 0x0002a20000000800 */
[----:B------:R-:W-:Y:S01]  /*ad50*/  PRMT R18, R13, 0x5410, R12 ;  /* 0x000054100d127816 */ /* 0x000fe2000000000c */
[-C--:B------:R-:W-:Y:S01]  /*ad60*/  FMUL.FTZ R136, R136, R50.reuse ;  /* 0x0000003288887220 */ /* 0x080fe20000410000 */
[----:B------:R-:W-:Y:S01]  /*ad70*/  LOP3.LUT R12, R3, 0xffff, RZ, 0xc0, !PT ;  /* 0x0000ffff030c7812 */ /* 0x000fe200078ec0ff */
[----:B------:R-:W-:Y:S01]  /*ad80*/  FMUL.FTZ R137, R137, R50 ;  /* 0x0000003289897220 */ /* 0x000fe20000410000 */
[----:B------:R-:W-:Y:S01]  /*ad90*/  LOP3.LUT R16, R3, 0xff, RZ, 0xc0, !PT ;  /* 0x000000ff03107812 */ /* 0x000fe200078ec0ff */
[-C--:B------:R-:W-:Y:S01]  /*ada0*/  FMUL.FTZ R138, R138, R49.reuse ;  /* 0x000000318a8a7220 */ /* 0x080fe20000410000 */
[----:B------:R-:W-:Y:S01]  /*adb0*/  SHF.R.U32.HI R13, RZ, 0x8, R12 ;  /* 0x00000008ff0d7819 */ /* 0x000fe2000001160c */
[----:B------:R-:W-:Y:S01]  /*adc0*/  FFMA.FTZ R12, R144, c[0x0][0x23c], -R11 ;  /* 0x00008f00900c7a23 */ /* 0x000fe2000001080b */
[----:B------:R-:W-:Y:S01]  /*add0*/  SHF.R.U32.HI R15, RZ, 0x18, R3 ;  /* 0x00000018ff0f7819 */ /* 0x000fe20000011603 */
[----:B------:R-:W-:Y:S01]  /*ade0*/  FMUL.FTZ R139, R139, R49 ;  /* 0x000000318b8b7220 */ /* 0x000fe20000410000 */
[----:B------:R-:W-:Y:S01]  /*adf0*/  HMMA.16816.F32.BF16 R120, R4, R22, R120 ;  /* 0x000000160478723c */ /* 0x000fe20000041878 */
[----:B------:R-:W-:Y:S01]  /*ae00*/  MUFU.EX2 R225, R12 ;  /* 0x0000000c00e17308 */ /* 0x000fe20000000800 */
[----:B------:R-:W3:Y:S01]  /*ae10*/  LDSM.16.MT88.4 R20, [R185+0x6800] ;  /* 0x00680000b914783b */ /* 0x000ee20000004200 */
[----:B------:R-:W-:-:S02]  /*ae20*/  PRMT R13, R16, 0x5410, R13 ;  /* 0x00005410100d7816 */ /* 0x000fc4000000000d */
[----:B-1----:R-:W-:Y:S01]  /*ae30*/  SHF.R.U32.HI R9, RZ, 0x10, R2 ;  /* 0x00000010ff097819 */ /* 0x002fe20000011602 */
[----:B------:R-:W-:Y:S02]  /*ae40*/  FFMA.FTZ R2, R146, c[0x0][0x23c], -R11 ;  /* 0x00008f0092027a23 */ /* 0x000fe4000001080b */
[----:B------:R-:W-:Y:S01]  /*ae50*/  HMMA.16816.F32.BF16 R124, R4, R32, R124 ;  /* 0x00000020047c723c */ /* 0x000fe2000004187c */
[----:B------:R-:W-:Y:S01]  /*ae60*/  LOP3.LUT R14, R9, 0xff, RZ, 0xc0, !PT ;  /* 0x000000ff090e7812 */ /* 0x000fe200078ec0ff */
[----:B------:R1:W-:Y:S01]  /*ae70*/  MUFU.EX2 R219, R2 ;  /* 0x0000000200db7308 */ /* 0x0003e20000000800 */
[----:B------:R-:W-:-:S04]  /*ae80*/  SHF.R.U32.HI R9, RZ, 0x10, R3 ;  /* 0x00000010ff097819 */ /* 0x000fc80000011603 */
[----:B------:R-:W-:Y:S01]  /*ae90*/  LOP3.LUT R3, R9, 0xff, RZ, 0xc0, !PT ;  /* 0x000000ff09037812 */ /* 0x000fe200078ec0ff */
[----:B------:R-:W-:Y:S01]  /*aea0*/  HMMA.16816.F32.BF16 R136, R4, R34, R136 ;  /* 0x000000220488723c */ /* 0x000fe20000041888 */
[----:B------:R-:W-:Y:S01]  /*aeb0*/  PRMT R9, R14, 0x5410, R17 ;  /* 0x000054100e097816 */ /* 0x000fe20000000011 */
[----:B------:R-:W4:Y:S01]  /*aec0*/  LDSM.16.MT88.4 R32, [R187+0x6800] ;  /* 0x00680000bb20783b */ /* 0x000f220000004200 */
[----:B------:R-:W-:Y:S02]  /*aed0*/  PRMT R14, R3, 0x5410, R15 ;  /* 0x00005410030e7816 */ /* 0x000fe4000000000f */
[----:B--2---:R-:W-:Y:S02]  /*aee0*/  F2FP.BF16.PACK_AB R3, R227, R228 ;  /* 0x000000e4e303723e */ /* 0x004fe400000010ff */
[--C-:B------:R-:W-:Y:S02]  /*aef0*/  FFMA.FTZ R4, R147, c[0x0][0x23c], -R11.reuse ;  /* 0x00008f0093047a23 */ /* 0x100fe4000001080b */
[----:B-1----:R-:W-:-:S02]  /*af00*/  FFMA.FTZ R2, R145, c[0x0][0x23c], -R11 ;  /* 0x00008f0091027a23 */ /* 0x002fc4000001080b */
[----:B------:R-:W-:Y:S08]  /*af10*/  MUFU.EX2 R218, R4 ;  /* 0x0000000400da7308 */ /* 0x000ff00000000800 */
[----:B------:R1:W2:Y:S02]  /*af20*/  MUFU.EX2 R226, R2 ;  /* 0x0000000200e27308 */ /* 0x0002a40000000800 */
[----:B-1----:R-:W-:-:S05]  /*af30*/  HSET2.LE.AND R2, R18, R140, PT ;  /* 0x0000008c12027233 */ /* 0x002fca0003803000 */
[----:B------:R-:W-:Y:S01]  /*af40*/  LOP3.LUT R6, R2, R3, RZ, 0xc0, !PT ;  /* 0x0000000302067212 */ /* 0x000fe200078ec0ff */
[----:B------:R-:W-:Y:S01]  /*af50*/  HSET2.LE.AND R2, R9, R140, PT ;  /* 0x0000008c09027233 */ /* 0x000fe20003803000 */
[----:B--2---:R-:W-:-:S04]  /*af60*/  F2FP.BF16.PACK_AB R3, R225, R226 ;  /* 0x000000e2e103723e */ /* 0x004fc800000010ff */
[----:B------:R-:W-:Y:S01]  /*af70*/  LOP3.LUT R7, R2, R3, RZ, 0xc0, !PT ;  /* 0x0000000302077212 */ /* 0x000fe200078ec0ff */
[----:B------:R-:W-:Y:S01]  /*af80*/  HSET2.LE.AND R2, R13, R140, PT ;  /* 0x0000008c0d027233 */ /* 0x000fe20003803000 */
[----:B------:R-:W-:-:S04]  /*af90*/  F2FP.BF16.PACK_AB R3, R229, R230 ;  /* 0x000000e6e503723e */ /* 0x000fc800000010ff */
[----:B------:R-:W-:Y:S01]  /*afa0*/  LOP3.LUT R4, R2, R3, RZ, 0xc0, !PT ;  /* 0x0000000302047212 */ /* 0x000fe200078ec0ff */
[----:B------:R-:W-:Y:S01]  /*afb0*/  HSET2.LE.AND R2, R14, R140, PT ;  /* 0x0000008c0e027233 */ /* 0x000fe20003803000 */
[----:B------:R-:W-:-:S04]  /*afc0*/  F2FP.BF16.PACK_AB R3, R218, R219 ;  /* 0x000000dbda03723e */ /* 0x000fc800000010ff */
[----:B------:R-:W-:Y:S01]  /*afd0*/  LOP3.LUT R5, R2, R3, RZ, 0xc0, !PT ;  /* 0x0000000302057212 */ /* 0x000fe200078ec0ff */
[----:B------:R-:W-:Y:S01]  /*afe0*/  FFMA.FTZ R2, R155, c[0x0][0x23c], -R0 ;  /* 0x00008f009b027a23 */ /* 0x000fe20000010800 */
[----:B------:R-:W-:Y:S02]  /*aff0*/  LOP3.LUT R3, R19, UR7, R42, 0x96, !PT ;  /* 0x0000000713037c12 */ /* 0x000fe4000f8e962a */
[----:B------:R-:W-:Y:S01]  /*b000*/  LDSM.16.MT88.4 R40, [R187+0x7000] ;  /* 0x00700000bb28783b */ /* 0x000fe20000004200 */
[----:B------:R1:W-:Y:S02]  /*b010*/  MUFU.EX2 R214, R2 ;  /* 0x0000000200d67308 */ /* 0x0003e40000000800 */
[C---:B---3--:R-:W-:Y:S08]  /*b020*/  HMMA.16816.F32.BF16 R80, R4.reuse, R20, R80 ;  /* 0x000000140450723c */ /* 0x048ff00000041850 */
[----:B------:R-:W-:Y:S01]  /*b030*/  HMMA.16816.F32.BF16 R84, R4, R22, R84 ;  /* 0x000000160454723c */ /* 0x000fe20000041854 */
[----:B-1----:R-:W-:-:S07]  /*b040*/  FFMA.FTZ R2, R154, c[0x0][0x23c], -R0 ;  /* 0x00008f009a027a23 */ /* 0x002fce0000010800 */
[C---:B------:R-:W-:Y:S01]  /*b050*/  HMMA.16816.F32.BF16 R96, R4.reuse, R24, R96 ;  /* 0x000000180460723c */ /* 0x040fe20000041860 */
[----:B------:R1:W-:Y:S07]  /*b060*/  MUFU.EX2 R215, R2 ;  /* 0x0000000200d77308 */ /* 0x0003ee0000000800 */
[C---:B------:R-:W-:Y:S08]  /*b070*/  HMMA.16816.F32.BF16 R44, R4.reuse, R26, R100 ;  /* 0x0000001a042c723c */ /* 0x040ff00000041864 */
[----:B------:R-:W-:Y:S01]  /*b080*/  HMMA.16816.F32.BF16 R52, R4, R28, R112 ;  /* 0x0000001c0434723c */ /* 0x000fe20000041870 */
[----:B-1----:R-:W-:-:S04]  /*b090*/  FFMA.FTZ R2, R153, c[0x0][0x23c], -R0 ;  /* 0x00008f0099027a23 */ /* 0x002fc80000010800 */
[----:B------:R1:W-:Y:S03]  /*b0a0*/  MUFU.EX2 R216, R2 ;  /* 0x0000000200d87308 */ /* 0x0003e60000000800 */
[C---:B------:R-:W-:Y:S08]  /*b0b0*/  HMMA.16816.F32.BF16 R56, R4.reuse, R30, R116 ;  /* 0x0000001e0438723c */ /* 0x040ff00000041874 */
[----:B----4-:R-:W-:Y:S01]  /*b0c0*/  HMMA.16816.F32.BF16 R64, R4, R32, R64 ;  /* 0x000000200440723c */ /* 0x010fe20000041840 */
[----:B-1----:R-:W-:-:S07]  /*b0d0*/  FFMA.FTZ R2, R148, c[0x0][0x23c], -R0 ;  /* 0x00008f0094027a23 */ /* 0x002fce0000010800 */
[----:B------:R-:W-:Y:S01]  /*b0e0*/  HMMA.16816.F32.BF16 R60, R4, R34, R60 ;  /* 0x00000022043c723c */ /* 0x000fe2000004183c */
[----:B------:R1:W2:Y:S06]  /*b0f0*/  MUFU.EX2 R217, R2 ;  /* 0x0000000200d97308 */ /* 0x0002ac0000000800 */
[----:B------:R-:W-:Y:S01]  /*b100*/  FFMA.FTZ R5, R157, c[0x0][0x23c], -R8 ;  /* 0x00008f009d057a23 */ /* 0x000fe20000010808 */
[----:B------:R-:W-:-:S03]  /*b110*/  IADD3 R4, R68, 0x1, RZ ;  /* 0x0000000144047810 */ /* 0x000fc60007ffe0ff */
[----:B------:R3:W-:Y:S01]  /*b120*/  MUFU.EX2 R211, R5 ;  /* 0x0000000500d37308 */ /* 0x0007e20000000800 */
[----:B------:R-:W-:-:S05]  /*b130*/  LOP3.LUT R14, R141, UR27, R4, 0x96, !PT ;  /* 0x0000001b8d0e7c12 */ /* 0x000fca000f8e9604 */
[----:B------:R-:W-:-:S04]  /*b140*/  IMAD.WIDE.U32 R16, R14, -0x326172a9, RZ ;  /* 0xcd9e8d570e107825 */ /* 0x000fc800078e00ff */
[----:B-1----:R-:W-:-:S04]  /*b150*/  IMAD.WIDE.U32 R2, R3, -0x2daee0ad, RZ ;  /* 0xd2511f5303027825 */ /* 0x002fc800078e00ff */
[----:B------:R-:W-:Y:S01]  /*b160*/  FFMA.FTZ R14, R156, c[0x0][0x23c], -R10 ;  /* 0x00008f009c0e7a23 */ /* 0x000fe2000001080a */
[----:B------:R-:W-:Y:S01]  /*b170*/  SHF.R.U32.HI R7, RZ, 0x10, R2 ;  /* 0x00000010ff077819 */ /* 0x000fe20000011602 */
[----:B---3--:R-:W-:Y:S01]  /*b180*/  FFMA.FTZ R5, R150, c[0x0][0x23c], -R8 ;  /* 0x00008f0096057a23 */ /* 0x008fe20000010808 */
[----:B------:R-:W-:Y:S01]  /*b190*/  LOP3.LUT R4, R3, UR16, R38, 0x96, !PT ;  /* 0x0000001003047c12 */ /* 0x000fe2000f8e9626 */
[----:B------:R-:W-:Y:S01]  /*b1a0*/  MUFU.EX2 R157, R14 ;  /* 0x0000000e009d7308 */ /* 0x000fe20000000800 */
[C---:B------:R-:W-:Y:S02]  /*b1b0*/  LOP3.LUT R3, R2.reuse, 0xffff, RZ, 0xc0, !PT ;  /* 0x0000ffff02037812 */ /* 0x040fe400078ec0ff */
[----:B------:R-:W-:Y:S02]  /*b1c0*/  LOP3.LUT R9, R2, 0xff, RZ, 0xc0, !PT ;  /* 0x000000ff02097812 */ /* 0x000fe400078ec0ff */
[----:B------:R-:W-:Y:S02]  /*b1d0*/  SHF.R.U32.HI R6, RZ, 0x18, R2 ;  /* 0x00000018ff067819 */ /* 0x000fe40000011602 */
[----:B------:R-:W-:Y:S01]  /*b1e0*/  LOP3.LUT R2, R7, 0xff, RZ, 0xc0, !PT ;  /* 0x000000ff07027812 */ /* 0x000fe200078ec0ff */
[----:B------:R1:W-:Y:S01]  /*b1f0*/  MUFU.EX2 R213, R5 ;  /* 0x0000000500d57308 */ /* 0x0003e20000000800 */
[----:B------:R-:W-:Y:S01]  /*b200*/  FFMA.FTZ R7, R168, c[0x0][0x23c], -R8 ;  /* 0x00008f00a8077a23 */ /* 0x000fe20000010808 */
[----:B------:R-:W-:-:S02]  /*b210*/  SHF.R.U32.HI R3, RZ, 0x8, R3 ;  /* 0x00000008ff037819 */ /* 0x000fc40000011603 */
[----:B------:R-:W-:Y:S02]  /*b220*/  PRMT R12, R2, 0x5410, R6 ;  /* 0x00005410020c7816 */ /* 0x000fe40000000006 */
[C---:B------:R-:W-:Y:S02]  /*b230*/  LOP3.LUT R2, R4.reuse, 0xffff, RZ, 0xc0, !PT ;  /* 0x0000ffff04027812 */ /* 0x040fe400078ec0ff */
[----:B------:R3:W-:Y:S01]  /*b240*/  MUFU.EX2 R168, R7 ;  /* 0x0000000700a87308 */ /* 0x0007e20000000800 */
[----:B------:R-:W-:Y:S02]  /*b250*/  PRMT R13, R9, 0x5410, R3 ;  /* 0x00005410090d7816 */ /* 0x000fe40000000003 */
[----:B------:R-:W-:Y:S02]  /*b260*/  LOP3.LUT R6, R4, 0xff, RZ, 0xc0, !PT ;  /* 0x000000ff04067812 */ /* 0x000fe400078ec0ff */
[----:B------:R-:W-:Y:S01]  /*b270*/  SHF.R.U32.HI R3, RZ, 0x8, R2 ;  /* 0x00000008ff037819 */ /* 0x000fe20000011602 */
[----:B-1----:R-:W-:-:S03]  /*b280*/  FFMA.FTZ R5, R149, c[0x0][0x23c], -R8 ;  /* 0x00008f0095057a23 */ /* 0x002fc60000010808 */
[----:B------:R-:W-:Y:S02]  /*b290*/  PRMT R9, R6, 0x5410, R3 ;  /* 0x0000541006097816 */ /* 0x000fe40000000003 */
[----:B--2---:R-:W-:Y:S01]  /*b2a0*/  F2FP.BF16.PACK_AB R3, R217, R216 ;  /* 0x000000d8d903723e */ /* 0x004fe200000010ff */
[----:B------:R1:W2:Y:S01]  /*b2b0*/  MUFU.EX2 R212, R5 ;  /* 0x0000000500d47308 */ /* 0x0002a20000000800 */
[----:B---3--:R-:W-:Y:S01]  /*b2c0*/  HSET2.LE.AND R7, R12, R140, PT ;  /* 0x0000008c0c077233 */ /* 0x008fe20003803000 */
[--C-:B-1----:R-:W-:Y:S02]  /*b2d0*/  SHF.R.U32.HI R5, RZ, 0x10, R4.reuse ;  /* 0x00000010ff057819 */ /* 0x102fe40000011604 */
[----:B------:R-:W-:Y:S02]  /*b2e0*/  SHF.R.U32.HI R4, RZ, 0x18, R4 ;  /* 0x00000018ff047819 */ /* 0x000fe40000011604 */
[----:B------:R-:W-:-:S04]  /*b2f0*/  LOP3.LUT R2, R5, 0xff, RZ, 0xc0, !PT ;  /* 0x000000ff05027812 */ /* 0x000fc800078ec0ff */
[----:B------:R-:W-:Y:S01]  /*b300*/  PRMT R5, R2, 0x5410, R4 ;  /* 0x0000541002057816 */ /* 0x000fe20000000004 */
[----:B------:R-:W-:Y:S01]  /*b310*/  HSET2.LE.AND R2, R13, R140, PT ;  /* 0x0000008c0d027233 */ /* 0x000fe20003803000 */
[----:B--2---:R-:W-:-:S03]  /*b320*/  F2FP.BF16.PACK_AB R4, R212, R213 ;  /* 0x000000d5d404723e */ /* 0x004fc600000010ff */
[--C-:B------:R-:W-:Y:S01]  /*b330*/  HSET2.LE.AND R5, R5, R140.reuse, PT ;  /* 0x0000008c05057233 */ /* 0x100fe20003803000 */
[----:B------:R-:W-:Y:S01]  /*b340*/  LOP3.LUT R6, R2, R3, RZ, 0xc0, !PT ;  /* 0x0000000302067212 */ /* 0x000fe200078ec0ff */
[----:B------:R-:W-:Y:S01]  /*b350*/  HSET2.LE.AND R2, R9, R140, PT ;  /* 0x0000008c09027233 */ /* 0x000fe20003803000 */
[----:B------:R-:W-:Y:S02]  /*b360*/  F2FP.BF16.PACK_AB R3, R215, R214 ;  /* 0x000000d6d703723e */ /* 0x000fe400000010ff */
[----:B------:R-:W-:Y:S02]  /*b370*/  F2FP.BF16.PACK_AB R9, R168, R211 ;  /* 0x000000d3a809723e */ /* 0x000fe400000010ff */
[----:B------:R-:W-:Y:S02]  /*b380*/  LOP3.LUT R7, R7, R4, RZ, 0xc0, !PT ;  /* 0x0000000407077212 */ /* 0x000fe400078ec0ff */
[----:B------:R-:W-:Y:S02]  /*b390*/  LOP3.LUT R4, R2, R3, RZ, 0xc0, !PT ;  /* 0x0000000302047212 */ /* 0x000fe400078ec0ff */
[----:B------:R-:W-:-:S02]  /*b3a0*/  LOP3.LUT R5, R5, R9, RZ, 0xc0, !PT ;  /* 0x0000000905057212 */ /* 0x000fc400078ec0ff */
[----:B------:R-:W-:Y:S01]  /*b3b0*/  LOP3.LUT R2, R17, UR15, R220, 0x96, !PT ;  /* 0x0000000f11027c12 */ /* 0x000fe2000f8e96dc */
[----:B------:R-:W-:Y:S01]  /*b3c0*/  IMAD.MOV.U32 R220, RZ, RZ, R130 ;  /* 0x000000ffffdc7224 */ /* 0x000fe200078e0082 */
[----:B------:R-:W-:-:S03]  /*b3d0*/  LOP3.LUT R9, R37, UR13, R16, 0x96, !PT ;  /* 0x0000000d25097c12 */ /* 0x000fc6000f8e9610 */
[----:B------:R-:W-:Y:S01]  /*b3e0*/  IMAD.WIDE.U32 R2, R2, -0x2daee0ad, RZ ;  /* 0xd2511f5302027825 */ /* 0x000fe200078e00ff */
[----:B------:R-:W-:Y:S03]  /*b3f0*/  HMMA.16816.F32.BF16 R108, R4, R28, R108 ;  /* 0x0000001c046c723c */ /* 0x000fe6000004186c */
[----:B------:R-:W-:Y:S01]  /*b400*/  IMAD.WIDE.U32 R12, R9, -0x2daee0ad, RZ ;  /* 0xd2511f53090c7825 */ /* 0x000fe200078e00ff */
[----:B------:R-:W-:-:S04]  /*b410*/  LOP3.LUT R3, R3, UR12, R48, 0x96, !PT ;  /* 0x0000000c03037c12 */ /* 0x000fc8000f8e9630 */
[----:B------:R-:W-:Y:S01]  /*b420*/  LOP3.LUT R9, R13, UR10, R2, 0x96, !PT ;  /* 0x0000000a0d097c12 */ /* 0x000fe2000f8e9602 */
[----:B------:R-:W-:Y:S01]  /*b430*/  IMAD.WIDE.U32 R2, R3, -0x326172a9, RZ ;  /* 0xcd9e8d5703027825 */ /* 0x000fe200078e00ff */
[----:B------:R-:W-:Y:S03]  /*b440*/  HMMA.16816.F32.BF16 R76, R4, R20, R76 ;  /* 0x00000014044c723c */ /* 0x000fe6000004184c */
[----:B------:R-:W-:Y:S01]  /*b450*/  IMAD.WIDE.U32 R38, R9, -0x326172a9, RZ ;  /* 0xcd9e8d5709267825 */ /* 0x000fe200078e00ff */
[----:B------:R-:W-:-:S03]  /*b460*/  LOP3.LUT R3, R3, UR11, R36, 0x96, !PT ;  /* 0x0000000b03037c12 */ /* 0x000fc6000f8e9624 */
[--C-:B------:R-:W-:Y:S01]  /*b470*/  FFMA.FTZ R9, R159, c[0x0][0x23c], -R10.reuse ;  /* 0x00008f009f097a23 */ /* 0x100fe2000001080a */
[----:B------:R-:W-:Y:S01]  /*b480*/  HMMA.16816.F32.BF16 R88, R4, R22, R88 ;  /* 0x000000160458723c */ /* 0x000fe20000041858 */
[----:B------:R-:W-:Y:S01]  /*b490*/  FFMA.FTZ R13, R151, c[0x0][0x23c], -R10 ;  /* 0x00008f00970d7a23 */ /* 0x000fe2000001080a */
[----:B------:R-:W1:Y:S01]  /*b4a0*/  LDSM.16.MT88.4 R20, [R185+0x7000] ;  /* 0x00700000b914783b */ /* 0x000e620000004200 */
[----:B------:R2:W-:Y:S01]  /*b4b0*/  MUFU.EX2 R156, R9 ;  /* 0x00000009009c7308 */ /* 0x0005e20000000800 */
[----:B------:R-:W-:-:S04]  /*b4c0*/  IMAD.MOV.U32 R159, RZ, RZ, R131 ;  /* 0x000000ffff9f7224 */ /* 0x000fc800078e0083 */
[C---:B------:R-:W-:Y:S03]  /*b4d0*/  HMMA.16816.F32.BF16 R92, R4.reuse, R24, R92 ;  /* 0x00000018045c723c */ /* 0x040fe6000004185c */
[----:B------:R3:W-:Y:S05]  /*b4e0*/  MUFU.EX2 R155, R13 ;  /* 0x0000000d009b7308 */ /* 0x0007ea0000000800 */
[----:B------:R-:W-:Y:S01]  /*b4f0*/  HMMA.16816.F32.BF16 R104, R4, R26, R104 ;  /* 0x0000001a0468723c */ /* 0x000fe20000041868 */
[----:B------:R-:W4:Y:S01]  /*b500*/  LDSM.16.MT88.4 R24, [R188+0x7000] ;  /* 0x00700000bc18783b */ /* 0x000f220000004200 */
[----:B--2---:R-:W-:Y:S01]  /*b510*/  LOP3.LUT R9, R39, UR9, R2, 0x96, !PT ;  /* 0x0000000927097c12 */ /* 0x004fe2000f8e9602 */
[----:B------:R-:W-:-:S04]  /*b520*/  IMAD.WIDE.U32 R2, R3, -0x2daee0ad, RZ ;  /* 0xd2511f5303027825 */ /* 0x000fc800078e00ff */
[----:B------:R-:W-:Y:S01]  /*b530*/  IMAD.WIDE.U32 R36, R9, -0x2daee0ad, RZ ;  /* 0xd2511f5309247825 */ /* 0x000fe200078e00ff */
[----:B------:R-:W-:Y:S01]  /*b540*/  LOP3.LUT R3, R3, UR8, R12, 0x96, !PT ;  /* 0x0000000803037c12 */ /* 0x000fe2000f8e960c */
[C---:B------:R-:W-:Y:S02]  /*b550*/  HMMA.16816.F32.BF16 R120, R4.reuse, R30, R120 ;  /* 0x0000001e0478723c */ /* 0x040fe40000041878 */
[----:B------:R-:W-:Y:S01]  /*b560*/  FFMA.FTZ R9, R158, c[0x0][0x23c], -R10 ;  /* 0x00008f009e097a23 */ /* 0x000fe2000001080a */
[----:B------:R-:W-:Y:S01]  /*b570*/  LOP3.LUT R2, R37, UR6, R2, 0x96, !PT ;  /* 0x0000000625027c12 */ /* 0x000fe2000f8e9602 */
[----:B------:R-:W-:Y:S02]  /*b580*/  IMAD.WIDE.U32 R28, R3, -0x326172a9, RZ ;  /* 0xcd9e8d57031c7825 */ /* 0x000fe400078e00ff */
[----:B------:R2:W-:Y:S02]  /*b590*/  MUFU.EX2 R154, R9 ;  /* 0x00000009009a7308 */ /* 0x0005e40000000800 */
[----:B------:R-:W-:Y:S01]  /*b5a0*/  IMAD.WIDE.U32 R2, R2, -0x326172a9, RZ ;  /* 0xcd9e8d5702027825 */ /* 0x000fe200078e00ff */
[----:B------:R-:W-:Y:S03]  /*b5b0*/  HMMA.16816.F32.BF16 R124, R4, R32, R124 ;  /* 0x00000020047c723c */ /* 0x000fe6000004187c */
[----:B------:R-:W-:Y:S01]  /*b5c0*/  IMAD.MOV.U32 R158, RZ, RZ, R69 ;  /* 0x000000ffff9e7224 */ /* 0x000fe200078e0045 */
[----:B---3--:R-:W-:-:S02]  /*b5d0*/  LOP3.LUT R13, R2, 0xffff, RZ, 0xc0, !PT ;  /* 0x0000ffff020d7812 */ /* 0x008fc400078ec0ff */
[----:B------:R-:W-:Y:S02]  /*b5e0*/  LOP3.LUT R18, R2, 0xff, RZ, 0xc0, !PT ;  /* 0x000000ff02127812 */ /* 0x000fe400078ec0ff */
[--C-:B------:R-:W-:Y:S01]  /*b5f0*/  SHF.R.U32.HI R14, RZ, 0x10, R2.reuse ;  /* 0x00000010ff0e7819 */ /* 0x100fe20000011602 */
[----:B------:R-:W-:Y:S01]  /*b600*/  HMMA.16816.F32.BF16 R136, R4, R34, R136 ;  /* 0x000000220488723c */ /* 0x000fe20000041888 */
[----:B------:R-:W-:Y:S01]  /*b610*/  SHF.R.U32.HI R15, RZ, 0x18, R2 ;  /* 0x00000018ff0f7819 */ /* 0x000fe20000011602 */
[--C-:B------:R-:W-:Y:S01]  /*b620*/  FFMA.FTZ R2, R166, c[0x0][0x23c], -R11.reuse ;  /* 0x00008f00a6027a23 */ /* 0x100fe2000001080b */
[----:B------:R-:W3:Y:S01]  /*b630*/  LDSM.16.MT88.4 R32, [R186+0x7000] ;  /* 0x00700000ba20783b */ /* 0x000ee20000004200 */
[--C-:B--2---:R-:W-:Y:S02]  /*b640*/  FFMA.FTZ R9, R164, c[0x0][0x23c], -R11.reuse ;  /* 0x00008f00a4097a23 */ /* 0x104fe4000001080b */
[----:B------:R2:W-:Y:S01]  /*b650*/  MUFU.EX2 R151, R2 ;  /* 0x0000000200977308 */ /* 0x0005e20000000800 */
[----:B------:R-:W-:-:S07]  /*b660*/  FFMA.FTZ R6, R160, c[0x0][0x23c], -R11 ;  /* 0x00008f00a0067a23 */ /* 0x000fce000001080b */
[----:B------:R5:W-:Y:S01]  /*b670*/  MUFU.EX2 R153, R9 ;  /* 0x0000000900997308 */ /* 0x000be20000000800 */
[----:B--2---:R-:W-:-:S07]  /*b680*/  LOP3.LUT R2, R14, 0xff, RZ, 0xc0, !PT ;  /* 0x000000ff0e027812 */ /* 0x004fce00078ec0ff */
[----:B------:R-:W-:Y:S01]  /*b690*/  MUFU.EX2 R150, R6 ;  /* 0x0000000600967308 */ /* 0x000fe20000000800 */
[----:B-----5:R-:W-:Y:S01]  /*b6a0*/  LOP3.LUT R9, R3, UR17, R28, 0x96, !PT ;  /* 0x0000001103097c12 */ /* 0x020fe2000f8e961c */
[----:B------:R-:W-:-:S03]  /*b6b0*/  FFMA.FTZ R3, R165, c[0x0][0x23c], -R11 ;  /* 0x00008f00a5037a23 */ /* 0x000fc6000001080b */
[----:B------:R-:W-:-:S03]  /*b6c0*/  LOP3.LUT R4, R9, 0xffff, RZ, 0xc0, !PT ;  /* 0x0000ffff09047812 */ /* 0x000fc600078ec0ff */
[----:B------:R2:W5:Y:S01]  /*b6d0*/  MUFU.EX2 R149, R3 ;  /* 0x0000000300957308 */ /* 0x0005620000000800 */
[--C-:B------:R-:W-:Y:S02]  /*b6e0*/  SHF.R.U32.HI R5, RZ, 0x10, R9.reuse ;  /* 0x00000010ff057819 */ /* 0x100fe40000011609 */
[----:B------:R-:W-:Y:S02]  /*b6f0*/  LOP3.LUT R12, R9, 0xff, RZ, 0xc0, !PT ;  /* 0x000000ff090c7812 */ /* 0x000fe400078ec0ff */
[----:B------:R-:W-:Y:S02]  /*b700*/  SHF.R.U32.HI R7, RZ, 0x18, R9 ;  /* 0x00000018ff077819 */ /* 0x000fe40000011609 */
[----:B------:R-:W-:Y:S02]  /*b710*/  SHF.R.U32.HI R4, RZ, 0x8, R4 ;  /* 0x00000008ff047819 */ /* 0x000fe40000011604 */
[----:B------:R-:W-:Y:S02]  /*b720*/  LOP3.LUT R5, R5, 0xff, RZ, 0xc0, !PT ;  /* 0x000000ff05057812 */ /* 0x000fe400078ec0ff */
[----:B------:R-:W-:-:S02]  /*b730*/  PRMT R9, R2, 0x5410, R15 ;  /* 0x0000541002097816 */ /* 0x000fc4000000000f */
[----:B------:R-:W-:Y:S02]  /*b740*/  PRMT R2, R12, 0x5410, R4 ;  /* 0x000054100c027816 */ /* 0x000fe40000000004 */
[----:B--2---:R-:W-:-:S03]  /*b750*/  SHF.R.U32.HI R3, RZ, 0x8, R13 ;  /* 0x00000008ff037819 */ /* 0x004fc6000001160d */
[--C-:B------:R-:W-:Y:S01]  /*b760*/  HSET2.LE.AND R2, R2, R140.reuse, PT ;  /* 0x0000008c02027233 */ /* 0x100fe20003803000 */
[----:B-----5:R-:W-:Y:S02]  /*b770*/  F2FP.BF16.PACK_AB R6, R149, R153 ;  /* 0x000000999506723e */ /* 0x020fe400000010ff */
[----:B------:R-:W-:Y:S02]  /*b780*/  PRMT R13, R18, 0x5410, R3 ;  /* 0x00005410120d7816 */ /* 0x000fe40000000003 */
[----:B------:R-:W-:Y:S01]  /*b790*/  PRMT R3, R5, 0x5410, R7 ;  /* 0x0000541005037816 */ /* 0x000fe20000000007 */
[----:B------:R-:W-:Y:S01]  /*b7a0*/  HSET2.LE.AND R7, R9, R140, PT ;  /* 0x0000008c09077233 */ /* 0x000fe20003803000 */
[----:B------:R-:W-:-:S03]  /*b7b0*/  F2FP.BF16.PACK_AB R9, R150, R151 ;  /* 0x000000979609723e */ /* 0x000fc600000010ff */
[--C-:B------:R-:W-:Y:S01]  /*b7c0*/  HSET2.LE.AND R5, R3, R140.reuse, PT ;  /* 0x0000008c03057233 */ /* 0x100fe20003803000 */
[----:B------:R-:W-:Y:S02]  /*b7d0*/  F2FP.BF16.PACK_AB R3, R156, R157 ;  /* 0x0000009d9c03723e */ /* 0x000fe400000010ff */
[----:B------:R-:W-:Y:S02]  /*b7e0*/  LOP3.LUT R7, R7, R9, RZ, 0xc0, !PT ;  /* 0x0000000907077212 */ /* 0x000fe400078ec0ff */
[----:B------:R-:W-:Y:S01]  /*b7f0*/  LOP3.LUT R4, R2, R3, RZ, 0xc0, !PT ;  /* 0x0000000302047212 */ /* 0x000fe200078ec0ff */
[----:B------:R-:W-:Y:S01]  /*b800*/  HSET2.LE.AND R2, R13, R140, PT ;  /* 0x0000008c0d027233 */ /* 0x000fe20003803000 */
[----:B------:R-:W-:Y:S02]  /*b810*/  F2FP.BF16.PACK_AB R3, R154, R155 ;  /* 0x0000009b9a03723e */ /* 0x000fe400000010ff */
[----:B------:R-:W-:Y:S02]  /*b820*/  LOP3.LUT R5, R5, R6, RZ, 0xc0, !PT ;  /* 0x0000000605057212 */ /* 0x000fe400078ec0ff */
[----:B------:R-:W-:-:S02]  /*b830*/  LOP3.LUT R6, R2, R3, RZ, 0xc0, !PT ;  /* 0x0000000302067212 */ /* 0x000fc400078ec0ff */
[----:B------:R-:W-:Y:S02]  /*b840*/  LOP3.LUT R2, R17, UR15, R128, 0x96, !PT ;  /* 0x0000000f11027c12 */ /* 0x000fe4000f8e9680 */
[----:B------:R-:W-:-:S03]  /*b850*/  LOP3.LUT R9, R233, UR13, R16, 0x96, !PT ;  /* 0x0000000de9097c12 */ /* 0x000fc6000f8e9610 */
[----:B------:R-:W-:Y:S01]  /*b860*/  IMAD.WIDE.U32 R2, R2, -0x2daee0ad, RZ ;  /* 0xd2511f5302027825 */ /* 0x000fe200078e00ff */
[----:B-1----:R-:W-:Y:S03]  /*b870*/  HMMA.16816.F32.BF16 R80, R4, R20, R80 ;  /* 0x000000140450723c */ /* 0x002fe60000041850 */
[----:B------:R-:W-:Y:S01]  /*b880*/  IMAD.WIDE.U32 R12, R9, -0x2daee0ad, RZ ;  /* 0xd2511f53090c7825 */ /* 0x000fe200078e00ff */
[----:B------:R-:W-:-:S04]  /*b890*/  LOP3.LUT R3, R3, UR12, R51, 0x96, !PT ;  /* 0x0000000c03037c12 */ /* 0x000fc8000f8e9633 */
[----:B------:R-:W-:Y:S01]  /*b8a0*/  LOP3.LUT R9, R13, UR10, R2, 0x96, !PT ;  /* 0x0000000a0d097c12 */ /* 0x000fe2000f8e9602 */
[----:B------:R-:W-:Y:S01]  /*b8b0*/  IMAD.WIDE.U32 R2, R3, -0x326172a9, RZ ;  /* 0xcd9e8d5703027825 */ /* 0x000fe200078e00ff */
[----:B------:R-:W-:Y:S03]  /*b8c0*/  HMMA.16816.F32.BF16 R84, R4, R22, R84 ;  /* 0x000000160454723c */ /* 0x000fe60000041854 */
[----:B------:R-:W-:Y:S01]  /*b8d0*/  IMAD.WIDE.U32 R68, R9, -0x326172a9, RZ ;  /* 0xcd9e8d5709447825 */ /* 0x000fe200078e00ff */
[----:B------:R-:W-:-:S04]  /*b8e0*/  LOP3.LUT R3, R3, UR11, R232, 0x96, !PT ;  /* 0x0000000b03037c12 */ /* 0x000fc8000f8e96e8 */
[----:B------:R-:W-:Y:S01]  /*b8f0*/  LOP3.LUT R9, R69, UR9, R2, 0x96, !PT ;  /* 0x0000000945097c12 */ /* 0x000fe2000f8e9602 */
[----:B----4-:R-:W-:Y:S01]  /*b900*/  HMMA.16816.F32.BF16 R96, R4, R24, R96 ;  /* 0x000000180460723c */ /* 0x010fe20000041860 */
[----:B------:R-:W-:-:S03]  /*b910*/  FFMA.FTZ R2, R172, c[0x0][0x23c], -R0 ;  /* 0x00008f00ac027a23 */ /* 0x000fc60000010800 */
[----:B------:R-:W-:Y:S01]  /*b920*/  IMAD.WIDE.U32 R30, R9, -0x2daee0ad, RZ ;  /* 0xd2511f53091e7825 */ /* 0x000fe200078e00ff */
[----:B------:R1:W-:Y:S03]  /*b930*/  MUFU.EX2 R145, R2 ;  /* 0x0000000200917308 */ /* 0x0003e60000000800 */
[C---:B------:R-:W-:Y:S08]  /*b940*/  HMMA.16816.F32.BF16 R44, R4.reuse, R26, R44 ;  /* 0x0000001a042c723c */ /* 0x040ff0000004182c */
[C---:B---3--:R-:W-:Y:S08]  /*b950*/  HMMA.16816.F32.BF16 R52, R4.reuse, R32, R52 ;  /* 0x000000200434723c */ /* 0x048ff00000041834 */
[C---:B------:R-:W-:Y:S08]  /*b960*/  HMMA.16816.F32.BF16 R56, R4.reuse, R34, R56 ;  /* 0x000000220438723c */ /* 0x040ff00000041838 */
[C---:B------:R-:W-:Y:S08]  /*b970*/  HMMA.16816.F32.BF16 R64, R4.reuse, R40, R64 ;  /* 0x000000280440723c */ /* 0x040ff00000041840 */
[----:B------:R-:W-:Y:S07]  /*b980*/  HMMA.16816.F32.BF16 R60, R4, R42, R60 ;  /* 0x0000002a043c723c */ /* 0x000fee000004183c */
[----:B------:R-:W-:-:S04]  /*b990*/  IMAD.WIDE.U32 R4, R3, -0x2daee0ad, RZ ;  /* 0xd2511f5303047825 */ /* 0x000fc800078e00ff */
[----:B------:R-:W-:Y:S01]  /*b9a0*/  FFMA.FTZ R3, R171, c[0x0][0x23c], -R0 ;  /* 0x00008f00ab037a23 */ /* 0x000fe20000010800 */
[----:B-1----:R-:W-:Y:S01]  /*b9b0*/  LOP3.LUT R2, R31, UR6, R4, 0x96, !PT ;  /* 0x000000061f027c12 */ /* 0x002fe2000f8e9604 */
[----:B------:R-:W-:Y:S01]  /*b9c0*/  FFMA.FTZ R4, R169, c[0x0][0x23c], -R0 ;  /* 0x00008f00a9047a23 */ /* 0x000fe20000010800 */
[----:B------:R-:W-:Y:S01]  /*b9d0*/  LOP3.LUT R7, R5, UR8, R12, 0x96, !PT ;  /* 0x0000000805077c12 */ /* 0x000fe2000f8e960c */
[----:B------:R1:W-:Y:S01]  /*b9e0*/  MUFU.EX2 R146, R3 ;  /* 0x0000000300927308 */ /* 0x0003e20000000800 */
[----:B------:R-:W-:-:S03]  /*b9f0*/  FFMA.FTZ R6, R167, c[0x0][0x23c], -R0 ;  /* 0x00008f00a7067a23 */ /* 0x000fc60000010800 */
[----:B------:R-:W-:-:S04]  /*ba00*/  IMAD.WIDE.U32 R18, R7, -0x326172a9, RZ ;  /* 0xcd9e8d5707127825 */ /* 0x000fc800078e00ff */
[----:B------:R2:W-:Y:S01]  /*ba10*/  MUFU.EX2 R147, R4 ;  /* 0x0000000400937308 */ /* 0x0005e20000000800 */
[----:B-1----:R-:W-:-:S07]  /*ba20*/  IMAD.WIDE.U32 R2, R2, -0x326172a9, RZ ;  /* 0xcd9e8d5702027825 */ /* 0x002fce00078e00ff */
[----:B------:R1:W3:Y:S01]  /*ba30*/  MUFU.EX2 R148, R6 ;  /* 0x0000000600947308 */ /* 0x0002e20000000800 */
[C---:B------:R-:W-:Y:S02]  /*ba40*/  LOP3.LUT R5, R2.reuse, 0xff, RZ, 0xc0, !PT ;  /* 0x000000ff02057812 */ /* 0x040fe400078ec0ff */
[----:B--2---:R-:W-:-:S04]  /*ba50*/  LOP3.LUT R4, R2, 0xffff, RZ, 0xc0, !PT ;  /* 0x0000ffff02047812 */ /* 0x004fc800078ec0ff */
[----:B------:R-:W-:-:S04]  /*ba60*/  SHF.R.U32.HI R4, RZ, 0x8, R4 ;  /* 0x00000008ff047819 */ /* 0x000fc80000011604 */
[----:B------:R-:W-:Y:S01]  /*ba70*/  PRMT R13, R5, 0x5410, R4 ;  /* 0x00005410050d7816 */ /* 0x000fe20000000004 */
[----:B------:R-:W-:Y:S01]  /*ba80*/  FFMA.FTZ R5, R170, c[0x0][0x23c], -R8 ;  /* 0x00008f00aa057a23 */ /* 0x000fe20000010808 */
[--C-:B------:R-:W-:Y:S02]  /*ba90*/  SHF.R.U32.HI R4, RZ, 0x10, R2.reuse ;  /* 0x00000010ff047819 */ /* 0x100fe40000011602 */
[----:B-1----:R-:W-:Y:S01]  /*baa0*/  SHF.R.U32.HI R6, RZ, 0x18, R2 ;  /* 0x00000018ff067819 */ /* 0x002fe20000011602 */
[----:B------:R1:W-:Y:S01]  /*bab0*/  MUFU.EX2 R141, R5 ;  /* 0x00000005008d7308 */ /* 0x0003e20000000800 */
[----:B------:R-:W-:Y:S02]  /*bac0*/  LOP3.LUT R2, R3, UR17, R18, 0x96, !PT ;  /* 0x0000001103027c12 */ /* 0x000fe4000f8e9612 */
[----:B------:R-:W-:Y:S01]  /*bad0*/  LOP3.LUT R3, R4, 0xff, RZ, 0xc0, !PT ;  /* 0x000000ff04037812 */ /* 0x000fe200078ec0ff */
[----:B------:R-:W-:Y:S01]  /*bae0*/  FFMA.FTZ R4, R161, c[0x0][0x23c], -R8 ;  /* 0x00008f00a1047a23 */ /* 0x000fe20000010808 */
[----:B------:R-:W-:-:S02]  /*baf0*/  LOP3.LUT R7, R2, 0xff, RZ, 0xc0, !PT ;  /* 0x000000ff02077812 */ /* 0x000fc400078ec0ff */
[----:B------:R-:W-:Y:S01]  /*bb00*/  PRMT R12, R3, 0x5410, R6 ;  /* 0x00005410030c7816 */ /* 0x000fe20000000006 */
[----:B------:R2:W4:Y:S01]  /*bb10*/  MUFU.EX2 R144, R4 ;  /* 0x0000000400907308 */ /* 0x0005220000000800 */
[----:B------:R-:W-:Y:S02]  /*bb20*/  LOP3.LUT R3, R2, 0xffff, RZ, 0xc0, !PT ;  /* 0x0000ffff02037812 */ /* 0x000fe400078ec0ff */
[----:B------:R-:W-:Y:S02]  /*bb30*/  SHF.R.U32.HI R6, RZ, 0x18, R2 ;  /* 0x00000018ff067819 */ /* 0x000fe40000011602 */
[----:B-1----:R-:W-:Y:S01]  /*bb40*/  SHF.R.U32.HI R5, RZ, 0x8, R3 ;  /* 0x00000008ff057819 */ /* 0x002fe20000011603 */
[----:B------:R-:W-:-:S03]  /*bb50*/  FFMA.FTZ R3, R177, c[0x0][0x23c], -R8 ;  /* 0x00008f00b1037a23 */ /* 0x000fc60000010808 */
[----:B------:R-:W-:Y:S01]  /*bb60*/  PRMT R9, R7, 0x5410, R5 ;  /* 0x0000541007097816 */ /* 0x000fe20000000005 */
[----:B------:R3:W-:Y:S01]  /*bb70*/  MUFU.EX2 R72, R3 ;  /* 0x0000000300487308 */ /* 0x0007e20000000800 */
[----:B--2---:R-:W-:-:S04]  /*bb80*/  SHF.R.U32.HI R4, RZ, 0x10, R2 ;  /* 0x00000010ff047819 */ /* 0x004fc80000011602 */
[----:B------:R-:W-:Y:S01]  /*bb90*/  LOP3.LUT R2, R4, 0xff, RZ, 0xc0, !PT ;  /* 0x000000ff04027812 */ /* 0x000fe200078ec0ff */
[----:B------:R-:W-:-:S03]  /*bba0*/  FFMA.FTZ R4, R175, c[0x0][0x23c], -R8 ;  /* 0x00008f00af047a23 */ /* 0x000fc60000010808 */
[----:B------:R-:W-:Y:S01]  /*bbb0*/  PRMT R5, R2, 0x5410, R6 ;  /* 0x0000541002057816 */ /* 0x000fe20000000006 */
[----:B------:R-:W-:Y:S01]  /*bbc0*/  HSET2.LE.AND R2, R13, R140, PT ;  /* 0x0000008c0d027233 */ /* 0x000fe20003803000 */
[----:B------:R1:W2:Y:S01]  /*bbd0*/  MUFU.EX2 R71, R4 ;  /* 0x0000000400477308 */ /* 0x0002a20000000800 */
[----:B---3--:R-:W-:-:S04]  /*bbe0*/  F2FP.BF16.PACK_AB R3, R148, R147 ;  /* 0x000000939403723e */ /* 0x008fc800000010ff */
[----:B------:R-:W-:Y:S01]  /*bbf0*/  LOP3.LUT R6, R2, R3, RZ, 0xc0, !PT ;  /* 0x0000000302067212 */ /* 0x000fe200078ec0ff */
[----:B------:R-:W-:Y:S01]  /*bc00*/  HSET2.LE.AND R2, R12, R140, PT ;  /* 0x0000008c0c027233 */ /* 0x000fe20003803000 */
[----:B----4-:R-:W-:Y:S01]  /*bc10*/  F2FP.BF16.PACK_AB R3, R144, R141 ;  /* 0x0000008d9003723e */ /* 0x010fe200000010ff */
[----:B------:R-:W-:-:S03]  /*bc20*/  FFMA.FTZ R12, R176, c[0x0][0x23c], -R11 ;  /* 0x00008f00b00c7a23 */ /* 0x000fc6000001080b */
[----:B------:R-:W-:Y:S01]  /*bc30*/  LOP3.LUT R7, R2, R3, RZ, 0xc0, !PT ;  /* 0x0000000302077212 */ /* 0x000fe200078ec0ff */
[----:B------:R-:W-:Y:S01]  /*bc40*/  HSET2.LE.AND R2, R9, R140, PT ;  /* 0x0000008c09027233 */ /* 0x000fe20003803000 */
[----:B------:R-:W-:-:S04]  /*bc50*/  F2FP.BF16.PACK_AB R3, R146, R145 ;  /* 0x000000919203723e */ /* 0x000fc800000010ff */
[----:B-1----:R-:W-:Y:S01]  /*bc60*/  LOP3.LUT R4, R2, R3, RZ, 0xc0, !PT ;  /* 0x0000000302047212 */ /* 0x002fe200078ec0ff */
[----:B------:R-:W-:Y:S01]  /*bc70*/  HSET2.LE.AND R2, R5, R140, PT ;  /* 0x0000008c05027233 */ /* 0x000fe20003803000 */
[----:B--2---:R-:W-:-:S04]  /*bc80*/  F2FP.BF16.PACK_AB R3, R71, R72 ;  /* 0x000000484703723e */ /* 0x004fc800000010ff */
[----:B------:R-:W-:Y:S01]  /*bc90*/  LOP3.LUT R5, R2, R3, RZ, 0xc0, !PT ;  /* 0x0000000302057212 */ /* 0x000fe200078ec0ff */
[----:B------:R-:W-:Y:S01]  /*bca0*/  FFMA.FTZ R2, R142, c[0x0][0x23c], -R10 ;  /* 0x00008f008e027a23 */ /* 0x000fe2000001080a */
[----:B------:R-:W-:Y:S02]  /*bcb0*/  LOP3.LUT R3, R29, UR7, R38, 0x96, !PT ;  /* 0x000000071d037c12 */ /* 0x000fe4000f8e9626 */
[----:B------:R-:W-:Y:S03]  /*bcc0*/  MUFU.EX2 R38, R12 ;  /* 0x0000000c00267308 */ /* 0x000fe60000000800 */
[C---:B------:R-:W-:Y:S05]  /*bcd0*/  HMMA.16816.F32.BF16 R76, R4.reuse, R20, R76 ;  /* 0x00000014044c723c */ /* 0x040fea000004184c */
[----:B------:R1:W-:Y:S03]  /*bce0*/  MUFU.EX2 R75, R2 ;  /* 0x00000002004b7308 */ /* 0x0003e60000000800 */
[C---:B------:R-:W-:Y:S08]  /*bcf0*/  HMMA.16816.F32.BF16 R92, R4.reuse, R24, R92 ;  /* 0x00000018045c723c */ /* 0x040ff0000004185c */
[----:B------:R-:W-:Y:S01]  /*bd00*/  HMMA.16816.F32.BF16 R108, R4, R32, R108 ;  /* 0x00000020046c723c */ /* 0x000fe2000004186c */
[----:B-1----:R-:W-:-:S07]  /*bd10*/  FFMA.FTZ R2, R162, c[0x0][0x23c], -R10 ;  /* 0x00008f00a2027a23 */ /* 0x002fce000001080a */
[C---:B------:R-:W-:Y:S01]  /*bd20*/  HMMA.16816.F32.BF16 R124, R4.reuse, R40, R124 ;  /* 0x00000028047c723c */ /* 0x040fe2000004187c */
[----:B------:R1:W-:Y:S07]  /*bd30*/  MUFU.EX2 R73, R2 ;  /* 0x0000000200497308 */ /* 0x0003ee0000000800 */
[C---:B------:R-:W-:Y:S01]  /*bd40*/  HMMA.16816.F32.BF16 R20, R4.reuse, R22, R88 ;  /* 0x000000160414723c */ /* 0x040fe20000041858 */
[----:B------:R-:W2:Y:S07]  /*bd50*/  LDSM.16.MT88.4 R88, [R185+0x7800] ;  /* 0x00780000b958783b */ /* 0x000eae0000004200 */
[C---:B------:R-:W-:Y:S01]  /*bd60*/  HMMA.16816.F32.BF16 R24, R4.reuse, R26, R104 ;  /* 0x0000001a0418723c */ /* 0x040fe20000041868 */
[--C-:B-1----:R-:W-:Y:S01]  /*bd70*/  FFMA.FTZ R2, R143, c[0x0][0x23c], -R10.reuse ;  /* 0x00008f008f027a23 */ /* 0x102fe2000001080a */
[----:B------:R-:W1:Y:S03]  /*bd80*/  LDSM.16.MT88.4 R104, [R188+0x7800] ;  /* 0x00780000bc68783b */ /* 0x000e660000004200 */
[----:B------:R3:W-:Y:S03]  /*bd90*/  MUFU.EX2 R69, R2 ;  /* 0x0000000200457308 */ /* 0x0007e60000000800 */
[C---:B------:R-:W-:Y:S01]  /*bda0*/  HMMA.16816.F32.BF16 R32, R4.reuse, R34, R120 ;  /* 0x000000220420723c */ /* 0x040fe20000041878 */
[----:B------:R-:W4:Y:S07]  /*bdb0*/  LDSM.16.MT88.4 R120, [R186+0x7800] ;  /* 0x00780000ba78783b */ /* 0x000f2e0000004200 */
[----:B------:R-:W-:Y:S01]  /*bdc0*/  HMMA.16816.F32.BF16 R40, R4, R42, R136 ;  /* 0x0000002a0428723c */ /* 0x000fe20000041888 */
[----:B---3--:R-:W-:-:S02]  /*bdd0*/  FFMA.FTZ R2, R163, c[0x0][0x23c], -R10 ;  /* 0x00008f00a3027a23 */ /* 0x008fc4000001080a */
[----:B------:R-:W-:Y:S02]  /*bde0*/  FFMA.FTZ R10, R173, c[0x0][0x23c], -R11 ;  /* 0x00008f00ad0a7a23 */ /* 0x000fe4000001080b */
[----:B------:R3:W5:Y:S02]  /*bdf0*/  MUFU.EX2 R51, R2 ;  /* 0x0000000200337308 */ /* 0x0007640000000800 */
[--C-:B------:R-:W-:Y:S02]  /*be00*/  FFMA.FTZ R4, R183, c[0x0][0x23c], -R8.reuse ;  /* 0x00008f00b7047a23 */ /* 0x100fe40000010808 */
[----:B------:R-:W-:-:S04]  /*be10*/  FFMA.FTZ R6, R209, c[0x0][0x23c], -R8 ;  /* 0x00008f00d1067a23 */ /* 0x000fc80000010808 */
[----:B------:R1:W-:Y:S01]  /*be20*/  MUFU.EX2 R48, R10 ;  /* 0x0000000a00307308 */ /* 0x0003e20000000800 */
[----:B---3--:R-:W-:Y:S01]  /*be30*/  IMAD.WIDE.U32 R2, R3, -0x2daee0ad, RZ ;  /* 0xd2511f5303027825 */ /* 0x008fe200078e00ff */
[----:B-----5:R-:W-:-:S04]  /*be40*/  F2FP.BF16.PACK_AB R12, R51, R69 ;  /* 0x00000045330c723e */ /* 0x020fc800000010ff */
[----:B------:R-:W-:Y:S02]  /*be50*/  LOP3.LUT R9, R3, UR16, R36, 0x96, !PT ;  /* 0x0000001003097c12 */ /* 0x000fe4000f8e9624 */
[----:B------:R-:W-:Y:S01]  /*be60*/  LOP3.LUT R13, R2, 0xffff, RZ, 0xc0, !PT ;  /* 0x0000ffff020d7812 */ /* 0x000fe200078ec0ff */
[----:B------:R-:W-:Y:S01]  /*be70*/  FFMA.FTZ R3, R174, c[0x0][0x23c], -R11 ;  /* 0x00008f00ae037a23 */ /* 0x000fe2000001080b */
[----:B------:R-:W-:Y:S02]  /*be80*/  LOP3.LUT R18, R2, 0xff, RZ, 0xc0, !PT ;  /* 0x000000ff02127812 */ /* 0x000fe400078ec0ff */
[--C-:B------:R-:W-:Y:S01]  /*be90*/  SHF.R.U32.HI R14, RZ, 0x10, R2.reuse ;  /* 0x00000010ff0e7819 */ /* 0x100fe20000011602 */
[----:B------:R3:W5:Y:S01]  /*bea0*/  MUFU.EX2 R39, R3 ;  /* 0x0000000300277308 */ /* 0x0007620000000800 */
[----:B------:R-:W-:Y:S02]  /*beb0*/  SHF.R.U32.HI R17, RZ, 0x18, R2 ;  /* 0x00000018ff117819 */ /* 0x000fe40000011602 */
[----:B------:R-:W-:-:S02]  /*bec0*/  SHF.R.U32.HI R2, RZ, 0x8, R13 ;  /* 0x00000008ff027819 */ /* 0x000fc4000001160d */
[----:B------:R-:W-:Y:S02]  /*bed0*/  LOP3.LUT R16, R9, 0xff, RZ, 0xc0, !PT ;  /* 0x000000ff09107812 */ /* 0x000fe400078ec0ff */
[--C-:B-1----:R-:W-:Y:S02]  /*bee0*/  SHF.R.U32.HI R10, RZ, 0x10, R9.reuse ;  /* 0x00000010ff0a7819 */ /* 0x102fe40000011609 */
[----:B------:R-:W-:Y:S02]  /*bef0*/  SHF.R.U32.HI R15, RZ, 0x18, R9 ;  /* 0x00000018ff0f7819 */ /* 0x000fe40000011609 */
[----:B------:R-:W-:Y:S02]  /*bf00*/  LOP3.LUT R13, R14, 0xff, RZ, 0xc0, !PT ;  /* 0x000000ff0e0d7812 */ /* 0x000fe400078ec0ff */
[----:B------:R-:W-:Y:S02]  /*bf10*/  LOP3.LUT R10, R10, 0xff, RZ, 0xc0, !PT ;  /* 0x000000ff0a0a7812 */ /* 0x000fe400078ec0ff */
[----:B------:R-:W-:Y:S01]  /*bf20*/  PRMT R14, R13, 0x5410, R17 ;  /* 0x000054100d0e7816 */ /* 0x000fe20000000011 */
[----:B------:R-:W-:Y:S01]  /*bf30*/  FFMA.FTZ R13, R182, c[0x0][0x23c], -R0 ;  /* 0x00008f00b60d7a23 */ /* 0x000fe20000010800 */
[----:B---3--:R-:W-:-:S02]  /*bf40*/  LOP3.LUT R3, R9, 0xffff, RZ, 0xc0, !PT ;  /* 0x0000ffff09037812 */ /* 0x008fc400078ec0ff */
[----:B------:R-:W-:Y:S01]  /*bf50*/  PRMT R10, R10, 0x5410, R15 ;  /* 0x000054100a0a7816 */ /* 0x000fe2000000000f */
[----:B------:R-:W-:Y:S01]  /*bf60*/  MUFU.EX2 R36, R13 ;  /* 0x0000000d00247308 */ /* 0x000fe20000000800 */
[----:B------:R-:W-:Y:S02]  /*bf70*/  SHF.R.U32.HI R9, RZ, 0x8, R3 ;  /* 0x00000008ff097819 */ /* 0x000fe40000011603 */
[----:B------:R-:W-:Y:S01]  /*bf80*/  PRMT R3, R18, 0x5410, R2 ;  /* 0x0000541012037816 */ /* 0x000fe20000000002 */
[----:B------:R-:W-:Y:S01]  /*bf90*/  FFMA.FTZ R2, R178, c[0x0][0x23c], -R11 ;  /* 0x00008f00b2027a23 */ /* 0x000fe2000001080b */
[----:B------:R-:W-:-:S03]  /*bfa0*/  PRMT R9, R16, 0x5410, R9 ;  /* 0x0000541010097816 */ /* 0x000fc60000000009 */
[----:B------:R1:W3:Y:S01]  /*bfb0*/  MUFU.EX2 R37, R2 ;  /* 0x0000000200257308 */ /* 0x0002e20000000800 */
[----:B------:R-:W-:Y:S01]  /*bfc0*/  HSET2.LE.AND R11, R3, R140, PT ;  /* 0x0000008c030b7233 */ /* 0x000fe20003803000 */
[----:B------:R-:W-:-:S04]  /*bfd0*/  F2FP.BF16.PACK_AB R3, R73, R75 ;  /* 0x0000004b4903723e */ /* 0x000fc800000010ff */
[----:B------:R-:W-:Y:S02]  /*bfe0*/  LOP3.LUT R134, R11, R12, RZ, 0xc0, !PT ;  /* 0x0000000c0b867212 */ /* 0x000fe400078ec0ff */
[----:B------:R-:W-:Y:S01]  /*bff0*/  MUFU.EX2 R16, R6 ;  /* 0x0000000600107308 */ /* 0x000fe20000000800 */
[--C-:B-1----:R-:W-:Y:S02]  /*c000*/  HSET2.LE.AND R2, R9, R140.reuse, PT ;  /* 0x0000008c09027233 */ /* 0x102fe40003803000 */
[--C-:B------:R-:W-:Y:S01]  /*c010*/  HSET2.LE.AND R9, R10, R140.reuse, PT ;  /* 0x0000008c0a097233 */ /* 0x100fe20003803000 */
[----:B-----5:R-:W-:Y:S02]  /*c020*/  F2FP.BF16.PACK_AB R10, R39, R48 ;  /* 0x00000030270a723e */ /* 0x020fe400000010ff */
[----:B------:R-:W-:Y:S01]  /*c030*/  LOP3.LUT R132, R2, R3, RZ, 0xc0, !PT ;  /* 0x0000000302847212 */ /* 0x000fe200078ec0ff */
[----:B------:R-:W-:Y:S01]  /*c040*/  HSET2.LE.AND R2, R14, R140, PT ;  /* 0x0000008c0e027233 */ /* 0x000fe20003803000 */
[----:B---3--:R-:W-:Y:S01]  /*c050*/  F2FP.BF16.PACK_AB R3, R37, R38 ;  /* 0x000000262503723e */ /* 0x008fe200000010ff */
[----:B------:R-:W1:Y:S01]  /*c060*/  LDSM.16.MT88.4 R12, [R187+0x7800] ;  /* 0x00780000bb0c783b */ /* 0x000e620000004200 */
[----:B------:R-:W-:Y:S01]  /*c070*/  LOP3.LUT R133, R9, R10, RZ, 0xc0, !PT ;  /* 0x0000000a09857212 */ /* 0x000fe200078ec0ff */
[--C-:B------:R-:W-:Y:S01]  /*c080*/  FFMA.FTZ R9, R181, c[0x0][0x23c], -R0.reuse ;  /* 0x00008f00b5097a23 */ /* 0x100fe20000010800 */
[----:B------:R-:W-:Y:S01]  /*c090*/  LOP3.LUT R135, R2, R3, RZ, 0xc0, !PT ;  /* 0x0000000302877212 */ /* 0x000fe200078ec0ff */
[----:B------:R-:W-:-:S02]  /*c0a0*/  FFMA.FTZ R2, R180, c[0x0][0x23c], -R0 ;  /* 0x00008f00b4027a23 */ /* 0x000fc40000010800 */
[----:B------:R-:W-:Y:S01]  /*c0b0*/  FFMA.FTZ R0, R179, c[0x0][0x23c], -R0 ;  /* 0x00008f00b3007a23 */ /* 0x000fe20000010800 */
[----:B------:R-:W3:Y:S03]  /*c0c0*/  MUFU.EX2 R29, R9 ;  /* 0x00000009001d7308 */ /* 0x000ee60000000800 */
[C---:B--2---:R-:W-:Y:S05]  /*c0d0*/  HMMA.16816.F32.BF16 R80, R132.reuse, R88, R80 ;  /* 0x000000588450723c */ /* 0x044fea0000041850 */
[----:B------:R2:W-:Y:S03]  /*c0e0*/  MUFU.EX2 R31, R2 ;  /* 0x00000002001f7308 */ /* 0x0005e60000000800 */
[----:B------:R-:W-:Y:S05]  /*c0f0*/  HMMA.16816.F32.BF16 R84, R132, R90, R84 ;  /* 0x0000005a8454723c */ /* 0x000fea0000041854 */
[----:B------:R5:W1:Y:S01]  /*c100*/  MUFU.EX2 R28, R0 ;  /* 0x00000000001c7308 */ /* 0x000a620000000800 */
[----:B---3--:R-:W-:-:S02]  /*c110*/  F2FP.BF16.PACK_AB R6, R29, R36 ;  /* 0x000000241d06723e */ /* 0x008fc400000010ff */
[----:B------:R-:W-:Y:S01]  /*c120*/  HMMA.16816.F32.BF16 R96, R132, R104, R96 ;  /* 0x000000688460723c */ /* 0x000fe20000041860 */
[----:B--2---:R-:W-:-:S04]  /*c130*/  LOP3.LUT R2, R19, UR7, R68, 0x96, !PT ;  /* 0x0000000713027c12 */ /* 0x004fc8000f8e9644 */
[----:B------:R2:W-:Y:S03]  /*c140*/  MUFU.EX2 R19, R4 ;  /* 0x0000000400137308 */ /* 0x0005e60000000800 */
[----:B------:R-:W-:Y:S01]  /*c150*/  HMMA.16816.F32.BF16 R100, R132, R106, R44 ;  /* 0x0000006a8464723c */ /* 0x000fe2000004182c */
[----:B------:R-:W-:-:S04]  /*c160*/  IMAD.WIDE.U32 R2, R2, -0x2daee0ad, RZ ;  /* 0xd2511f5302027825 */ /* 0x000fc800078e00ff */
[----:B-----5:R-:W-:Y:S01]  /*c170*/  FFMA.FTZ R0, R210, c[0x0][0x23c], -R8 ;  /* 0x00008f00d2007a23 */ /* 0x020fe20000010808 */
[C---:B------:R-:W-:Y:S02]  /*c180*/  LOP3.LUT R5, R2.reuse, 0xffff, RZ, 0xc0, !PT ;  /* 0x0000ffff02057812 */ /* 0x040fe400078ec0ff */
[C---:B----4-:R-:W-:Y:S01]  /*c190*/  HMMA.16816.F32.BF16 R112, R132.reuse, R120, R52 ;  /* 0x000000788470723c */ /* 0x050fe20000041834 */
[----:B------:R-:W-:Y:S01]  /*c1a0*/  LOP3.LUT R9, R2, 0xff, RZ, 0xc0, !PT ;  /* 0x000000ff02097812 */ /* 0x000fe200078ec0ff */
[----:B------:R3:W-:Y:S01]  /*c1b0*/  MUFU.EX2 R18, R0 ;  /* 0x0000000000127308 */ /* 0x0007e20000000800 */
[----:B------:R-:W-:Y:S02]  /*c1c0*/  SHF.R.U32.HI R11, RZ, 0x18, R2 ;  /* 0x00000018ff0b7819 */ /* 0x000fe40000011602 */
[----:B------:R-:W-:Y:S01]  /*c1d0*/  SHF.R.U32.HI R5, RZ, 0x8, R5 ;  /* 0x00000008ff057819 */ /* 0x000fe20000011605 */
[----:B--2---:R-:W-:Y:S02]  /*c1e0*/  FFMA.FTZ R4, R208, c[0x0][0x23c], -R8 ;  /* 0x00008f00d0047a23 */ /* 0x004fe40000010808 */
[C---:B------:R-:W-:Y:S02]  /*c1f0*/  HMMA.16816.F32.BF16 R116, R132.reuse, R122, R56 ;  /* 0x0000007a8474723c */ /* 0x040fe40000041838 */
[----:B------:R2:W4:Y:S06]  /*c200*/  MUFU.EX2 R17, R4 ;  /* 0x0000000400117308 */ /* 0x00052c0000000800 */
[----:B-1----:R-:W-:Y:S01]  /*c210*/  HMMA.16816.F32.BF16 R128, R132, R12, R64 ;  /* 0x0000000c8480723c */ /* 0x002fe20000041840 */
[----:B---3--:R-:W-:-:S02]  /*c220*/  LOP3.LUT R0, R3, UR16, R30, 0x96, !PT ;  /* 0x0000001003007c12 */ /* 0x008fc4000f8e961e */
[----:B------:R-:W-:Y:S02]  /*c230*/  SHF.R.U32.HI R3, RZ, 0x10, R2 ;  /* 0x00000010ff037819 */ /* 0x000fe40000011602 */
[C---:B------:R-:W-:Y:S02]  /*c240*/  LOP3.LUT R2, R0.reuse, 0xffff, RZ, 0xc0, !PT ;  /* 0x0000ffff00027812 */ /* 0x040fe400078ec0ff */
[----:B------:R-:W-:Y:S01]  /*c250*/  LOP3.LUT R7, R3, 0xff, RZ, 0xc0, !PT ;  /* 0x000000ff03077812 */ /* 0x000fe200078ec0ff */
[----:B------:R-:W-:Y:S01]  /*c260*/  HMMA.16816.F32.BF16 R132, R132, R14, R60 ;  /* 0x0000000e8484723c */ /* 0x000fe2000004183c */
[--C-:B------:R-:W-:Y:S02]  /*c270*/  SHF.R.U32.HI R3, RZ, 0x10, R0.reuse ;  /* 0x00000010ff037819 */ /* 0x100fe40000011600 */
[----:B------:R-:W-:Y:S02]  /*c280*/  LOP3.LUT R10, R0, 0xff, RZ, 0xc0, !PT ;  /* 0x000000ff000a7812 */ /* 0x000fe400078ec0ff */
[----:B------:R-:W-:-:S02]  /*c290*/  SHF.R.U32.HI R8, RZ, 0x18, R0 ;  /* 0x00000018ff087819 */ /* 0x000fc40000011600 */
[----:B--2---:R-:W-:Y:S02]  /*c2a0*/  SHF.R.U32.HI R4, RZ, 0x8, R2 ;  /* 0x00000008ff047819 */ /* 0x004fe40000011602 */
[----:B------:R-:W-:Y:S02]  /*c2b0*/  PRMT R0, R9, 0x5410, R5 ;  /* 0x0000541009007816 */ /* 0x000fe40000000005 */
[----:B------:R-:W-:Y:S02]  /*c2c0*/  LOP3.LUT R2, R3, 0xff, RZ, 0xc0, !PT ;  /* 0x000000ff03027812 */ /* 0x000fe400078ec0ff */
[----:B------:R-:W-:Y:S01]  /*c2d0*/  PRMT R3, R7, 0x5410, R11 ;  /* 0x0000541007037816 */ /* 0x000fe2000000000b */
[--C-:B------:R-:W-:Y:S01]  /*c2e0*/  HSET2.LE.AND R0, R0, R140.reuse, PT ;  /* 0x0000008c00007233 */ /* 0x100fe20003803000 */
[----:B------:R-:W-:Y:S02]  /*c2f0*/  PRMT R7, R2, 0x5410, R8 ;  /* 0x0000541002077816 */ /* 0x000fe40000000008 */
[----:B------:R-:W-:Y:S01]  /*c300*/  F2FP.BF16.PACK_AB R2, R28, R31 ;  /* 0x0000001f1c02723e */ /* 0x000fe200000010ff */
[--C-:B------:R-:W-:Y:S01]  /*c310*/  HSET2.LE.AND R3, R3, R140.reuse, PT ;  /* 0x0000008c03037233 */ /* 0x100fe20003803000 */
[----:B------:R-:W-:Y:S01]  /*c320*/  PRMT R5, R10, 0x5410, R4 ;  /* 0x000054100a057816 */ /* 0x000fe20000000004 */
[----:B------:R-:W-:Y:S01]  /*c330*/  HSET2.LE.AND R7, R7, R140, PT ;  /* 0x0000008c07077233 */ /* 0x000fe20003803000 */
[----:B----4-:R-:W-:-:S02]  /*c340*/  F2FP.BF16.PACK_AB R4, R17, R19 ;  /* 0x000000131104723e */ /* 0x010fc400000010ff */
[----:B------:R-:W-:Y:S01]  /*c350*/  LOP3.LUT R138, R0, R2, RZ, 0xc0, !PT ;  /* 0x00000002008a7212 */ /* 0x000fe200078ec0ff */
[----:B------:R-:W-:Y:S01]  /*c360*/  HSET2.LE.AND R5, R5, R140, PT ;  /* 0x0000008c05057233 */ /* 0x000fe20003803000 */
[----:B------:R-:W-:Y:S01]  /*c370*/  F2FP.BF16.PACK_AB R0, R16, R18 ;  /* 0x000000121000723e */ /* 0x000fe200000010ff */
[----:B------:R-:W-:Y:S01]  /*c380*/  FFMA.FTZ R2, R220, R74, R249 ;  /* 0x0000004adc027223 */ /* 0x000fe200000100f9 */
[----:B------:R-:W-:Y:S01]  /*c390*/  LOP3.LUT R139, R3, R4, RZ, 0xc0, !PT ;  /* 0x00000004038b7212 */ /* 0x000fe200078ec0ff */
[----:B------:R-:W-:Y:S01]  /*c3a0*/  FFMA.FTZ R4, R158, R50, R241 ;  /* 0x000000329e047223 */ /* 0x000fe200000100f1 */
[----:B------:R-:W-:Y:S01]  /*c3b0*/  LOP3.LUT R137, R7, R0, RZ, 0xc0, !PT ;  /* 0x0000000007897212 */ /* 0x000fe200078ec0ff */
[----:B------:R-:W-:Y:S01]  /*c3c0*/  FFMA.FTZ R3, R159, R49, R235 ;  /* 0x000000319f037223 */ /* 0x000fe200000100eb */
[----:B------:R-:W-:Y:S01]  /*c3d0*/  LOP3.LUT R136, R5, R6, RZ, 0xc0, !PT ;  /* 0x0000000605887212 */ /* 0x000fe200078ec0ff */
[----:B------:R-:W-:Y:S02]  /*c3e0*/  FFMA.FTZ R0, R252, R70, R244 ;  /* 0x00000046fc007223 */ /* 0x000fe400000100f4 */
        /* <DEDUP_REMOVED lines=69> */
[----:B------:R-:W-:Y:S01]  /*c840*/  IMAD.MOV.U32 R75, RZ, RZ, R152 ;  /* 0x000000ffff4b7224 */ /* 0x000fe200078e0098 */
[----:B------:R1:W-:Y:S01]  /*c850*/  STL [R1+0x20], R249 ;  /* 0x000020f901007387 */ /* 0x0003e20000100800 */
[----:B------:R-:W-:-:S02]  /*c860*/  IMAD.MOV.U32 R71, RZ, RZ, R223 ;  /* 0x000000ffff477224 */ /* 0x000fc400078e00df */
[----:B------:R-:W-:Y:S01]  /*c870*/  IMAD.MOV.U32 R72, RZ, RZ, R224 ;  /* 0x000000ffff487224 */ /* 0x000fe200078e00e0 */
[----:B------:R1:W-:Y:S01]  /*c880*/  STL [R1+0x24], R244 ;  /* 0x000024f401007387 */ /* 0x0003e20000100800 */
[----:B------:R-:W-:Y:S02]  /*c890*/  IMAD.MOV.U32 R69, RZ, RZ, R221 ;  /* 0x000000ffff457224 */ /* 0x000fe400078e00dd */
[----:B------:R-:W-:Y:S01]  /*c8a0*/  IMAD.MOV.U32 R70, RZ, RZ, R222 ;  /* 0x000000ffff467224 */ /* 0x000fe200078e00de */
[----:B------:R1:W-:Y:S01]  /*c8b0*/  STL [R1+0x28], R252 ;  /* 0x000028fc01007387 */ /* 0x0003e20000100800 */
[----:B------:R-:W-:Y:S05]  /*c8c0*/  @!P6 BRA `(.L_x_1171) ;  /* 0x00004c700000e947 */ /* 0x000fea0003800000 */
[----:B------:R-:W2:Y:S04]  /*c8d0*/  LDL.64 R166, [R1+0x30] ;  /* 0x0000300001a67983 */ /* 0x000ea80000100a00 */
[----:B------:R-:W3:Y:S04]  /*c8e0*/  LDL.64 R164, [R1+0x10] ;  /* 0x0000100001a47983 */ /* 0x000ee80000100a00 */
[----:B------:R-:W4:Y:S01]  /*c8f0*/  LDL R159, [R1+0x68] ;  /* 0x00006800019f7983 */ /* 0x000f220000100800 */
[----:B------:R-:W-:Y:S01]  /*c900*/  IADD3 R220, R234, -0x3, RZ ;  /* 0xfffffffdeadc7810 */ /* 0x000fe20007ffe0ff */
[----:B------:R-:W-:Y:S01]  /*c910*/  IMAD.MOV.U32 R158, RZ, RZ, c[0x0][0x1a0] ;  /* 0x00006800ff9e7624 */ /* 0x000fe200078e00ff */
[----:B------:R-:W-:-:S04]  /*c920*/  DEPBAR.LE SB0, 0x0 ;  /* 0x000080000000791a */ /* 0x000fc80000000000 */
[----:B------:R-:W-:Y:S01]  /*c930*/  SHF.R.S32.HI R0, RZ, 0x1f, R220 ;  /* 0x0000001fff007819 */ /* 0x000fe200000114dc */
[----:B------:R-:W-:Y:S01]  /*c940*/  IMAD.WIDE.U32 R4, R220, c[0x0][0x1a0], RZ ;  /* 0x00006800dc047a25 */ /* 0x000fe200078e00ff */
[----:B------:R-:W-:Y:S03]  /*c950*/  BAR.SYNC.DEFER_BLOCKING 0x0 ;  /* 0x0000000000007b1d */ /* 0x000fe60000010000 */
[----:B------:R-:W-:Y:S02]  /*c960*/  IMAD R0, R0, c[0x0][0x1a0], RZ ;  /* 0x0000680000007a24 */ /* 0x000fe400078e02ff */
[----:B------:R-:W-:Y:S02]  /*c970*/  IMAD.SHL.U32 R158, R158, 0x10, RZ ;  /* 0x000000109e9e7824 */ /* 0x000fe400078e00ff */
[----:B------:R-:W-:Y:S02]  /*c980*/  IMAD R0, R220, c[0x0][0x1a4], R0 ;  /* 0x00006900dc007a24 */ /* 0x000fe400078e0200 */
[----:B------:R-:W-:-:S02]  /*c990*/  IMAD.MOV.U32 R7, RZ, RZ, c[0x0][0x1a0] ;  /* 0x00006800ff077624 */ /* 0x000fc400078e00ff */
[----:B------:R-:W-:Y:S02]  /*c9a0*/  IMAD.IADD R3, R5, 0x1, R0 ;  /* 0x0000000105037824 */ /* 0x000fe400078e0200 */
[----:B------:R-:W-:Y:S01]  /*c9b0*/  IMAD.MOV.U32 R12, RZ, RZ, c[0x0][0x1a4] ;  /* 0x00006900ff0c7624 */ /* 0x000fe200078e00ff */
[----:B------:R-:W-:Y:S01]  /*c9c0*/  @P0 STS.128 [R207+0x6000], RZ ;  /* 0x006000ffcf000388 */ /* 0x000fe20000000c00 */
[----:B--2---:R-:W-:-:S04]  /*c9d0*/  LEA R2, P1, R4, R166, 0x6 ;  /* 0x000000a604027211 */ /* 0x004fc800078230ff */
[-C--:B------:R-:W-:Y:S02]  /*c9e0*/  @!P0 IADD3 R0, P2, R158, R2.reuse, RZ ;  /* 0x000000029e008210 */ /* 0x080fe40007f5e0ff */
[----:B---3--:R-:W-:Y:S02]  /*c9f0*/  LEA.HI.X R3, R4, R165, R3, 0x6, P1 ;  /* 0x000000a504037211 */ /* 0x008fe400008f3403 */
[----:B------:R-:W-:Y:S02]  /*ca00*/  @!P0 LEA R8, P1, R0, c[0x0][0x170], 0x1 ;  /* 0x00005c0000088a11 */ /* 0x000fe400078208ff */
[C---:B------:R-:W-:Y:S01]  /*ca10*/  @!P0 LEA R10, P3, R2.reuse, c[0x0][0x170], 0x1 ;  /* 0x00005c00020a8a11 */ /* 0x040fe200078608ff */
[--C-:B----4-:R-:W-:Y:S01]  /*ca20*/  @!P0 IMAD.X R5, R159, 0x1, R3.reuse, P2 ;  /* 0x000000019f058824 */ /* 0x110fe200010e0603 */
[----:B------:R-:W-:Y:S02]  /*ca30*/  @!P0 LEA R4, P2, R7, R2, 0x5 ;  /* 0x0000000207048211 */ /* 0x000fe400078428ff */
[----:B------:R-:W-:-:S02]  /*ca40*/  @!P0 LEA.HI.X R11, R2, c[0x0][0x174], R3, 0x1, P3 ;  /* 0x00005d00020b8a11 */ /* 0x000fc400018f0c03 */
[----:B------:R-:W-:Y:S02]  /*ca50*/  @!P0 LEA.HI.X R9, R0, c[0x0][0x174], R5, 0x1, P1 ;  /* 0x00005d0000098a11 */ /* 0x000fe400008f0c05 */
[C---:B------:R-:W-:Y:S01]  /*ca60*/  @!P0 LEA R6, P1, R4.reuse, c[0x0][0x170], 0x1 ;  /* 0x00005c0004068a11 */ /* 0x040fe200078208ff */
[----:B------:R-:W-:Y:S01]  /*ca70*/  @!PT LDS RZ, [RZ] ;  /* 0x00000000fffff984 */ /* 0x000fe20000000800 */
[----:B------:R-:W-:Y:S01]  /*ca80*/  @!PT LDS RZ, [RZ] ;  /* 0x00000000fffff984 */ /* 0x000fe20000000800 */
[----:B------:R-:W-:Y:S01]  /*ca90*/  @!PT LDS RZ, [RZ] ;  /* 0x00000000fffff984 */ /* 0x000fe20000000800 */
[----:B------:R2:W-:Y:S01]  /*caa0*/  @!P0 LDGSTS.E.BYPASS.LTC128B.128 [R207+0x6000], [R10.64] ;  /* 0x060000000acf8fae */ /* 0x0005e2000b901d56 */
[C---:B------:R-:W-:Y:S01]  /*cab0*/  @!P0 LEA.HI.X R0, R7.reuse, R3, R12, 0x5, P2 ;  /* 0x0000000307008211 */ /* 0x040fe200010f2c0c */
[----:B------:R-:W-:Y:S02]  /*cac0*/  @!P0 IMAD.WIDE.U32 R2, R7, 0x30, R2 ;  /* 0x0000003007028825 */ /* 0x000fe400078e0002 */
[----:B------:R-:W-:Y:S01]  /*cad0*/  @P0 STS.128 [R207+0x6800], RZ ;  /* 0x006800ffcf000388 */ /* 0x000fe20000000c00 */
[----:B------:R-:W-:Y:S01]  /*cae0*/  @!P0 LEA.HI.X R7, R4, c[0x0][0x174], R0, 0x1, P1 ;  /* 0x00005d0004078a11 */ /* 0x000fe200008f0c00 */
[----:B------:R-:W-:Y:S01]  /*caf0*/  @!P0 IMAD R0, R12, 0x30, RZ ;  /* 0x000000300c008824 */ /* 0x000fe200078e02ff */
[----:B------:R-:W-:Y:S01]  /*cb00*/  @!P0 LEA R4, P1, R2, c[0x0][0x170], 0x1 ;  /* 0x00005c0002048a11 */ /* 0x000fe200078208ff */
[----:B------:R-:W-:Y:S01]  /*cb10*/  @!PT LDS RZ, [RZ] ;  /* 0x00000000fffff984 */ /* 0x000fe20000000800 */
[----:B------:R-:W-:Y:S01]  /*cb20*/  @!PT LDS RZ, [RZ] ;  /* 0x00000000fffff984 */ /* 0x000fe20000000800 */
[----:B------:R-:W-:Y:S01]  /*cb30*/  @!PT LDS RZ, [RZ] ;  /* 0x00000000fffff984 */ /* 0x000fe20000000800 */
[----:B------:R2:W-:Y:S02]  /*cb40*/  @!P0 LDGSTS.E.BYPASS.LTC128B.128 [R207+0x6800], [R8.64] ;  /* 0x0680000008cf8fae */ /* 0x0005e4000b901d56 */
[----:B------:R-:W-:-:S02]  /*cb50*/  @!P0 IMAD.IADD R0, R0, 0x1, R3 ;  /* 0x0000000100008824 */ /* 0x000fc400078e0203 */
[----:B------:R-:W-:Y:S03]  /*cb60*/  @P0 STS.128 [R207+0x7000], RZ ;  /* 0x007000ffcf000388 */ /* 0x000fe60000000c00 */
[----:B------:R-:W-:Y:S01]  /*cb70*/  @!P0 LEA.HI.X R5, R2, c[0x0][0x174], R0, 0x1, P1 ;  /* 0x00005d0002058a11 */ /* 0x000fe200008f0c00 */
[----:B------:R-:W-:Y:S01]  /*cb80*/  @!PT LDS RZ, [RZ] ;  /* 0x00000000fffff984 */ /* 0x000fe20000000800 */
[----:B------:R-:W-:Y:S01]  /*cb90*/  @!PT LDS RZ, [RZ] ;  /* 0x00000000fffff984 */ /* 0x000fe20000000800 */
[----:B------:R-:W-:Y:S01]  /*cba0*/  @!PT LDS RZ, [RZ] ;  /* 0x00000000fffff984 */ /* 0x000fe20000000800 */
[----:B------:R3:W-:Y:S01]  /*cbb0*/  @!P0 LDGSTS.E.BYPASS.LTC128B.128 [R207+0x7000], [R6.64] ;  /* 0x0700000006cf8fae */ /* 0x0007e2000b901d56 */
[----:B------:R-:W-:-:S03]  /*cbc0*/  ISETP.GT.AND P1, PT, R220, UR18, PT ;  /* 0x00000012dc007c0c */ /* 0x000fc6000bf24270 */
[----:B------:R-:W-:Y:S04]  /*cbd0*/  @P0 STS.128 [R207+0x7800], RZ ;  /* 0x007800ffcf000388 */ /* 0x000fe80000000c00 */
[----:B------:R-:W-:Y:S01]  /*cbe0*/  @!PT LDS RZ, [RZ] ;  /* 0x00000000fffff984 */ /* 0x000fe20000000800 */
[----:B------:R-:W-:Y:S01]  /*cbf0*/  @!PT LDS RZ, [RZ] ;  /* 0x00000000fffff984 */ /* 0x000fe20000000800 */
[----:B------:R-:W-:Y:S01]  /*cc00*/  @!PT LDS RZ, [RZ] ;  /* 0x00000000fffff984 */ /* 0x000fe20000000800 */
[----:B------:R3:W-:Y:S04]  /*cc10*/  @!P0 LDGSTS.E.BYPASS.LTC128B.128 [R207+0x7800], [R4.64] ;  /* 0x0780000004cf8fae */ /* 0x0007e8000b901d56 */
[----:B------:R-:W-:Y:S04]  /*cc20*/  LDSM.16.M88.4 R12, [R184+0x4000] ;  /* 0x00400000b80c783b */ /* 0x000fe80000000200 */
[----:B------:R-:W-:Y:S04]  /*cc30*/  LDSM.16.M88.4 R20, [R184+0x4800] ;  /* 0x00480000b814783b */ /* 0x000fe80000000200 */
[----:B--2---:R-:W2:Y:S04]  /*cc40*/  LDSM.16.M88.4 R8, [R191] ;  /* 0x00000000bf08783b */ /* 0x004ea80000000200 */
[----:B------:R-:W-:Y:S04]  /*cc50*/  LDSM.16.M88.4 R16, [R184+0x5000] ;  /* 0x00500000b810783b */ /* 0x000fe80000000200 */
[----:B------:R-:W-:Y:S04]  /*cc60*/  LDSM.16.M88.4 R28, [R184+0x5800] ;  /* 0x00580000b81c783b */ /* 0x000fe80000000200 */
[----:B------:R-:W-:Y:S04]  /*cc70*/  LDSM.16.M88.4 R24, [R190+0x4800] ;  /* 0x00480000be18783b */ /* 0x000fe80000000200 */
[----:B---3--:R-:W3:Y:S04]  /*cc80*/  LDSM.16.M88.4 R4, [R191+0x2000] ;  /* 0x00200000bf04783b */ /* 0x008ee80000000200 */
[----:B------:R-:W-:Y:S04]  /*cc90*/  LDSM.16.M88.4 R32, [R190+0x4000] ;  /* 0x00400000be20783b */ /* 0x000fe80000000200 */
[----:B------:R-:W-:Y:S04]  /*cca0*/  LDSM.16.M88.4 R40, [R197] ;  /* 0x00000000c528783b */ /* 0x000fe80000000200 */
[----:B------:R-:W-:Y:S04]  /*ccb0*/  LDSM.16.M88.4 R48, [R195] ;  /* 0x00000000c330783b */ /* 0x000fe80000000200 */
[----:B------:R-:W-:Y:S04]  /*ccc0*/  LDSM.16.M88.4 R44, [R198] ;  /* 0x00000000c62c783b */ /* 0x000fe80000000200 */
[----:B------:R-:W-:Y:S01]  /*ccd0*/  LDSM.16.M88.4 R36, [R196] ;  /* 0x00000000c424783b */ /* 0x000fe20000000200 */
[C---:B--2---:R-:W-:Y:S03]  /*cce0*/  HMMA.16816.F32.BF16 R176, R8.reuse, R12, RZ ;  /* 0x0000000c08b0723c */ /* 0x044fe600000418ff */
[----:B------:R-:W0:Y:S05]  /*ccf0*/  LDGDEPBAR ;  /* 0x00000000000079af */ /* 0x000e2a0000000000 */
[----:B------:R-:W-:Y:S08]  /*cd00*/  HMMA.16816.F32.BF16 R172, R8, R14, RZ ;  /* 0x0000000e08ac723c */ /* 0x000ff000000418ff */
[C---:B---3--:R-:W-:Y:S08]  /*cd10*/  HMMA.16816.F32.BF16 R56, R4.reuse, R12, RZ ;  /* 0x0000000c0438723c */ /* 0x048ff000000418ff */
[C---:B------:R-:W-:Y:S01]  /*cd20*/  HMMA.16816.F32.BF16 R72, R4.reuse, R14, RZ ;  /* 0x0000000e0448723c */ /* 0x040fe200000418ff */
[----:B------:R-:W-:Y:S07]  /*cd30*/  LDSM.16.M88.4 R12, [R190+0x5800] ;  /* 0x00580000be0c783b */ /* 0x000fee0000000200 */
[C---:B------:R-:W-:Y:S08]  /*cd40*/  HMMA.16816.F32.BF16 R52, R4.reuse, R20, RZ ;  /* 0x000000140434723c */ /* 0x040ff000000418ff */
[C---:B------:R-:W-:Y:S08]  /*cd50*/  HMMA.16816.F32.BF16 R60, R4.reuse, R16, RZ ;  /* 0x00000010043c723c */ /* 0x040ff000000418ff */
[C---:B------:R-:W-:Y:S08]  /*cd60*/  HMMA.16816.F32.BF16 R68, R4.reuse, R28, RZ ;  /* 0x0000001c0444723c */ /* 0x040ff000000418ff */
[C---:B------:R-:W-:Y:S08]  /*cd70*/  HMMA.16816.F32.BF16 R140, R4.reuse, R22, RZ ;  /* 0x00000016048c723c */ /* 0x040ff000000418ff */
[C---:B------:R-:W-:Y:S08]  /*cd80*/  HMMA.16816.F32.BF16 R164, R4.reuse, R18, RZ ;  /* 0x0000001204a4723c */ /* 0x040ff000000418ff */
[----:B------:R-:W-:Y:S01]  /*cd90*/  HMMA.16816.F32.BF16 R156, R4, R30, RZ ;  /* 0x0000001e049c723c */ /* 0x000fe200000418ff */
[----:B------:R-:W2:Y:S07]  /*cda0*/  LDSM.16.M88.4 R4, [R194+0x2000] ;  /* 0x00200000c204783b */ /* 0x000eae0000000200 */
[C---:B------:R-:W-:Y:S08]  /*cdb0*/  HMMA.16816.F32.BF16 R152, R8.reuse, R20, RZ ;  /* 0x000000140898723c */ /* 0x040ff000000418ff */
[C---:B------:R-:W-:Y:S01]  /*cdc0*/  HMMA.16816.F32.BF16 R168, R8.reuse, R22, RZ ;  /* 0x0000001608a8723c */ /* 0x040fe200000418ff */
[----:B------:R-:W3:Y:S07]  /*cdd0*/  LDSM.16.M88.4 R20, [R190+0x5000] ;  /* 0x00500000be14783b */ /* 0x000eee0000000200 */
[C---:B------:R-:W-:Y:S08]  /*cde0*/  HMMA.16816.F32.BF16 R148, R8.reuse, R16, RZ ;  /* 0x000000100894723c */ /* 0x040ff000000418ff */
[C---:B------:R-:W-:Y:S01]  /*cdf0*/  HMMA.16816.F32.BF16 R160, R8.reuse, R18, RZ ;  /* 0x0000001208a0723c */ /* 0x040fe200000418ff */
[----:B------:R-:W-:Y:S07]  /*ce00*/  LDSM.16.M88.4 R16, [R192+0x2000] ;  /* 0x00200000c010783b */ /* 0x000fee0000000200 */
[C---:B------:R-:W-:Y:S08]  /*ce10*/  HMMA.16816.F32.BF16 R144, R8.reuse, R28, RZ ;  /* 0x0000001c0890723c */ /* 0x040ff000000418ff */
[----:B------:R-:W-:Y:S01]  /*ce20*/  HMMA.16816.F32.BF16 R64, R8, R30, RZ ;  /* 0x0000001e0840723c */ /* 0x000fe200000418ff */
[----:B------:R-:W4:Y:S07]  /*ce30*/  LDSM.16.M88.4 R8, [R194] ;  /* 0x00000000c208783b */ /* 0x000f2e0000000200 */
[C---:B--2---:R-:W-:Y:S08]  /*ce40*/  HMMA.16816.F32.BF16 R180, R4.reuse, R14, R156 ;  /* 0x0000000e04b4723c */ /* 0x044ff0000004189c */
[C---:B---3--:R-:W-:Y:S08]  /*ce50*/  HMMA.16816.F32.BF16 R28, R4.reuse, R20, R60 ;  /* 0x00000014041c723c */ /* 0x048ff0000004183c */
[C---:B------:R-:W-:Y:S08]  /*ce60*/  HMMA.16816.F32.BF16 R60, R4.reuse, R12, R68 ;  /* 0x0000000c043c723c */ /* 0x040ff00000041844 */
[C---:B------:R-:W-:Y:S08]  /*ce70*/  HMMA.16816.F32.BF16 R68, R4.reuse, R34, R72 ;  /* 0x000000220444723c */ /* 0x040ff00000041848 */
[----:B------:R-:W-:Y:S08]  /*ce80*/  HMMA.16816.F32.BF16 R56, R4, R32, R56 ;  /* 0x000000200438723c */ /* 0x000ff00000041838 */
[C---:B----4-:R-:W-:Y:S08]  /*ce90*/  HMMA.16816.F32.BF16 R208, R8.reuse, R24, R152 ;  /* 0x0000001808d0723c */ /* 0x050ff00000041898 */
[C---:B------:R-:W-:Y:S08]  /*cea0*/  HMMA.16816.F32.BF16 R216, R8.reuse, R12, R144 ;  /* 0x0000000c08d8723c */ /* 0x040ff00000041890 */
[----:B------:R-:W-:Y:S01]  /*ceb0*/  HMMA.16816.F32.BF16 R152, R8, R14, R64 ;  /* 0x0000000e0898723c */ /* 0x000fe20000041840 */
[----:B------:R-:W2:Y:S07]  /*cec0*/  LDSM.16.M88.4 R12, [R192] ;  /* 0x00000000c00c783b */ /* 0x000eae0000000200 */
[C---:B------:R-:W-:Y:S08]  /*ced0*/  HMMA.16816.F32.BF16 R52, R4.reuse, R24, R52 ;  /* 0x000000180434723c */ /* 0x040ff00000041834 */
[C---:B------:R-:W-:Y:S08]  /*cee0*/  HMMA.16816.F32.BF16 R140, R4.reuse, R26, R140 ;  /* 0x0000001a048c723c */ /* 0x040ff0000004188c */
[----:B------:R-:W-:Y:S01]  /*cef0*/  HMMA.16816.F32.BF16 R72, R4, R22, R164 ;  /* 0x000000160448723c */ /* 0x000fe200000418a4 */
[----:B------:R-:W-:Y:S07]  /*cf00*/  LDSM.16.M88.4 R4, [R193+0x2000] ;  /* 0x00200000c104783b */ /* 0x000fee0000000200 */
[C---:B------:R-:W-:Y:S08]  /*cf10*/  HMMA.16816.F32.BF16 R176, R8.reuse, R32, R176 ;  /* 0x0000002008b0723c */ /* 0x040ff000000418b0 */
[C---:B------:R-:W-:Y:S08]  /*cf20*/  HMMA.16816.F32.BF16 R32, R8.reuse, R34, R172 ;  /* 0x000000220820723c */ /* 0x040ff000000418ac */
[C---:B------:R-:W-:Y:S01]  /*cf30*/  HMMA.16816.F32.BF16 R144, R8.reuse, R26, R168 ;  /* 0x0000001a0890723c */ /* 0x040fe200000418a8 */
[----:B------:R-:W-:Y:S07]  /*cf40*/  LDSM.16.M88.4 R24, [R189+0x800] ;  /* 0x00080000bd18783b */ /* 0x000fee0000000200 */
[C---:B------:R-:W-:Y:S08]  /*cf50*/  HMMA.16816.F32.BF16 R212, R8.reuse, R20, R148 ;  /* 0x0000001408d4723c */ /* 0x040ff00000041894 */
[----:B------:R-:W-:Y:S01]  /*cf60*/  HMMA.16816.F32.BF16 R160, R8, R22, R160 ;  /* 0x0000001608a0723c */ /* 0x000fe200000418a0 */
[----:B------:R-:W-:Y:S04]  /*cf70*/  LDSM.16.M88.4 R20, [R189+0x1000] ;  /* 0x00100000bd14783b */ /* 0x000fe80000000200 */
[----:B------:R-:W-:Y:S03]  /*cf80*/  LDSM.16.M88.4 R8, [R193] ;  /* 0x00000000c108783b */ /* 0x000fe60000000200 */
[C---:B------:R-:W-:Y:S01]  /*cf90*/  HMMA.16816.F32.BF16 R164, R16.reuse, R40, R28 ;  /* 0x0000002810a4723c */ /* 0x040fe2000004181c */
[----:B------:R-:W3:Y:S07]  /*cfa0*/  LDSM.16.M88.4 R28, [R189] ;  /* 0x00000000bd1c783b */ /* 0x000eee0000000200 */
[C---:B------:R-:W-:Y:S08]  /*cfb0*/  HMMA.16816.F32.BF16 R148, R16.reuse, R48, R56 ;  /* 0x000000301094723c */ /* 0x040ff00000041838 */
[C---:B------:R-:W-:Y:S08]  /*cfc0*/  HMMA.16816.F32.BF16 R156, R16.reuse, R44, R52 ;  /* 0x0000002c109c723c */ /* 0x040ff00000041834 */
[C---:B------:R-:W-:Y:S08]  /*cfd0*/  HMMA.16816.F32.BF16 R168, R16.reuse, R36, R60 ;  /* 0x0000002410a8723c */ /* 0x040ff0000004183c */
[C---:B------:R-:W-:Y:S08]  /*cfe0*/  HMMA.16816.F32.BF16 R68, R16.reuse, R50, R68 ;  /* 0x000000321044723c */ /* 0x040ff00000041844 */
[C---:B------:R-:W-:Y:S08]  /*cff0*/  HMMA.16816.F32.BF16 R140, R16.reuse, R46, R140 ;  /* 0x0000002e108c723c */ /* 0x040ff0000004188c */
[C---:B------:R-:W-:Y:S08]  /*d000*/  HMMA.16816.F32.BF16 R72, R16.reuse, R42, R72 ;  /* 0x0000002a1048723c */ /* 0x040ff00000041848 */
[----:B------:R-:W-:Y:S01]  /*d010*/  HMMA.16816.F32.BF16 R64, R16, R38, R180 ;  /* 0x000000261040723c */ /* 0x000fe200000418b4 */
[----:B------:R-:W4:Y:S01]  /*d020*/  LDSM.16.M88.4 R16, [R189+0x1800] ;  /* 0x00180000bd10783b */ /* 0x000f220000000200 */
[----:B------:R-:W-:-:S06]  /*d030*/  DEPBAR.LE SB0, 0x0 ;  /* 0x000080000000791a */ /* 0x000fcc0000000000 */
[C---:B--2---:R-:W-:Y:S08]  /*d040*/  HMMA.16816.F32.BF16 R60, R12.reuse, R48, R176 ;  /* 0x000000300c3c723c */ /* 0x044ff000000418b0 */
[C---:B------:R-:W-:Y:S08]  /*d050*/  HMMA.16816.F32.BF16 R56, R12.reuse, R50, R32 ;  /* 0x000000320c38723c */ /* 0x040ff00000041820 */
[C---:B------:R-:W-:Y:S08]  /*d060*/  HMMA.16816.F32.BF16 R52, R12.reuse, R44, R208 ;  /* 0x0000002c0c34723c */ /* 0x040ff000000418d0 */
[C---:B------:R-:W-:Y:S08]  /*d070*/  HMMA.16816.F32.BF16 R48, R12.reuse, R46, R144 ;  /* 0x0000002e0c30723c */ /* 0x040ff00000041890 */
[C---:B------:R-:W-:Y:S08]  /*d080*/  HMMA.16816.F32.BF16 R44, R12.reuse, R40, R212 ;  /* 0x000000280c2c723c */ /* 0x040ff000000418d4 */
[C---:B------:R-:W-:Y:S08]  /*d090*/  HMMA.16816.F32.BF16 R40, R12.reuse, R42, R160 ;  /* 0x0000002a0c28723c */ /* 0x040ff000000418a0 */
[C---:B------:R-:W-:Y:S08]  /*d0a0*/  HMMA.16816.F32.BF16 R32, R12.reuse, R36, R216 ;  /* 0x000000240c20723c */ /* 0x040ff000000418d8 */
[----:B------:R-:W-:Y:S08]  /*d0b0*/  HMMA.16816.F32.BF16 R12, R12, R38, R152 ;  /* 0x000000260c0c723c */ /* 0x000ff00000041898 */
[C---:B---3--:R-:W-:Y:S08]  /*d0c0*/  HMMA.16816.F32.BF16 R36, R4.reuse, R28, R148 ;  /* 0x0000001c0424723c */ /* 0x048ff00000041894 */
[C---:B------:R-:W-:Y:S08]  /*d0d0*/  HMMA.16816.F32.BF16 R148, R4.reuse, R20, R164 ;  /* 0x000000140494723c */ /* 0x040ff000000418a4 */
[C---:B------:R-:W-:Y:S08]  /*d0e0*/  HMMA.16816.F32.BF16 R144, R4.reuse, R24, R156 ;  /* 0x000000180490723c */ /* 0x040ff0000004189c */
[----:B----4-:R-:W-:Y:S08]  /*d0f0*/  HMMA.16816.F32.BF16 R152, R4, R16, R168 ;  /* 0x000000100498723c */ /* 0x010ff000000418a8 */
[-C--:B------:R-:W-:Y:S08]  /*d100*/  HMMA.16816.F32.BF16 R164, R8, R30.reuse, R56 ;  /* 0x0000001e08a4723c */ /* 0x080ff00000041838 */
        /* <DEDUP_REMOVED lines=13> */
[----:B------:R-:W2:Y:S04]  /*d1e0*/  LDL.64 R246, [R1+0x50] ;  /* 0x0000500001f67983 */ /* 0x000ea80000100a00 */
[----:B------:R-:W3:Y:S04]  /*d1f0*/  LDL.64 R236, [R1+0x48] ;  /* 0x0000480001ec7983 */ /* 0x000ee80000100a00 */
[----:B------:R-:W4:Y:S01]  /*d200*/  LDL R241, [R1+0x64] ;  /* 0x0000640001f17983 */ /* 0x000f220000100800 */
        /* <DEDUP_REMOVED lines=14> */
[----:B---3--:R-:W-:Y:S02]  /*d2f0*/  LEA.HI.X R3, R4, R237, R3, 0x6, P1 ;  /* 0x000000ed04037211 */ /* 0x008fe400008f3403 */
[----:B------:R-:W-:Y:S02]  /*d300*/  @!P0 LEA R5, P4, R12, R2, 0x5 ;  /* 0x000000020c058211 */ /* 0x000fe400078828ff */
[----:B------:R-:W-:Y:S01]  /*d310*/  @!P0 LEA R8, P3, R2, c[0x0][0x168], 0x1 ;  /* 0x00005a0002088a11 */ /* 0x000fe200078608ff */
[----:B----4-:R-:W-:Y:S01]  /*d320*/  @!P0 IMAD.X R11, R241, 0x1, R3, P5 ;  /* 0x00000001f10b8824 */ /* 0x010fe200028e0603 */
        /* <DEDUP_REMOVED lines=32> */
.L_x_1177:
[----:B------:R-:W-:Y:S05]  /*d530*/  BSYNC B0 ;  /* 0x0000000000007941 */ /* 0x000fea0003800000 */
.L_x_1176:
[----:B------:R-:W0:Y:S02]  /*d540*/  LDGDEPBAR ;  /* 0x00000000000079af */ /* 0x000e240000000000 */
.L_x_1175:
[----:B-1----:R-:W2:Y:S01]  /*d550*/  LDL R3, [R1+0x18] ;  /* 0x0000180001037983 */ /* 0x002ea20000100800 */
[----:B------:R-:W-:Y:S01]  /*d560*/  IADD3 R9, R251, 0x4, RZ ;  /* 0x00000004fb097810 */ /* 0x000fe20007ffe0ff */
[----:B------:R-:W-:Y:S01]  /*d570*/  IMAD.MOV.U32 R212, RZ, RZ, R249 ;  /* 0x000000ffffd47224 */ /* 0x000fe200078e00f9 */
[----:B------:R-:W1:Y:S01]  /*d580*/  LDC.U8 R208, c[0x0][0x2d8] ;  /* 0x0000b600ffd07b82 */ /* 0x000e620000000000 */
[----:B------:R-:W3:Y:S01]  /*d590*/  S2R R2, SR_TID.X ;  /* 0x0000000000027919 */ /* 0x000ee20000002100 */
[----:B------:R-:W-:Y:S01]  /*d5a0*/  LOP3.LUT R0, R0, 0xfffffffe, RZ, 0xc0, !PT ;  /* 0xfffffffe00007812 */ /* 0x000fe200078ec0ff */
[----:B------:R-:W-:Y:S02]  /*d5b0*/  IMAD.WIDE.U32 R26, R9, -0x326172a9, RZ ;  /* 0xcd9e8d57091a7825 */ /* 0x000fe400078e00ff */
[----:B------:R-:W-:Y:S04]  /*d5c0*/  LDSM.16.MT88.4 R48, [R186+0x6000] ;  /* 0x00600000ba30783b */ /* 0x000fe80000004200 */
[----:B------:R-:W-:Y:S04]  /*d5d0*/  LDSM.16.MT88.4 R60, [R187+0x6000] ;  /* 0x00600000bb3c783b */ /* 0x000fe80000004200 */
[----:B------:R-:W-:Y:S01]  /*d5e0*/  LDSM.16.MT88.4 R44, [R185+0x6000] ;  /* 0x00600000b92c783b */ /* 0x000fe20000004200 */
[----:B-1----:R-:W-:Y:S01]  /*d5f0*/  PRMT R208, R208, 0x7054, R208 ;  /* 0x00007054d0d07816 */ /* 0x002fe200000000d0 */
[----:B---3--:R-:W-:-:S05]  /*d600*/  IMAD.SHL.U32 R2, R2, 0x2, RZ ;  /* 0x0000000202027824 */ /* 0x008fca00078e00ff */
[----:B------:R-:W-:-:S05]  /*d610*/  LOP3.LUT R2, R2, 0x6, RZ, 0xc0, !PT ;  /* 0x0000000602027812 */ /* 0x000fca00078ec0ff */
[----:B------:R-:W-:-:S05]  /*d620*/  IMAD R2, R220, 0x40, R2 ;  /* 0x00000040dc027824 */ /* 0x000fca00078e0202 */
[C---:B------:R-:W-:Y:S02]  /*d630*/  IADD3 R25, R2.reuse, 0x1, RZ ;  /* 0x0000000102197810 */ /* 0x040fe40007ffe0ff */
[CC--:B------:R-:W-:Y:S02]  /*d640*/  ISETP.GE.AND P1, PT, R2.reuse, R203.reuse, PT ;  /* 0x000000cb0200720c */ /* 0x0c0fe40003f26270 */
[CC--:B------:R-:W-:Y:S02]  /*d650*/  ISETP.GE.AND P0, PT, R2.reuse, R206.reuse, PT ;  /* 0x000000ce0200720c */ /* 0x0c0fe40003f06270 */
[C---:B------:R-:W-:Y:S02]  /*d660*/  ISETP.GE.AND P2, PT, R25.reuse, R203, PT ;  /* 0x000000cb1900720c */ /* 0x040fe40003f46270 */
[----:B------:R-:W-:Y:S02]  /*d670*/  ISETP.GE.AND P3, PT, R25, R206, PT ;  /* 0x000000ce1900720c */ /* 0x000fe40003f66270 */
[----:B------:R-:W-:-:S02]  /*d680*/  ISETP.LT.OR P4, PT, R2, R200, P1 ;  /* 0x000000c80200720c */ /* 0x000fc40000f81670 */
[CC--:B------:R-:W-:Y:S02]  /*d690*/  ISETP.LT.OR P1, PT, R2.reuse, R199.reuse, P0 ;  /* 0x000000c70200720c */ /* 0x0c0fe40000721670 */
[C---:B------:R-:W-:Y:S02]  /*d6a0*/  ISETP.LT.OR P2, PT, R25.reuse, R200, P2 ;  /* 0x000000c81900720c */ /* 0x040fe40001741670 */
[----:B------:R-:W-:Y:S02]  /*d6b0*/  ISETP.LT.OR P0, PT, R25, R199, P3 ;  /* 0x000000c71900720c */ /* 0x000fe40001f01670 */
[C---:B------:R-:W-:Y:S02]  /*d6c0*/  IADD3 R24, R2.reuse, 0x8, RZ ;  /* 0x0000000802187810 */ /* 0x040fe40007ffe0ff */
[----:B------:R-:W-:Y:S02]  /*d6d0*/  IADD3 R23, R2, 0x9, RZ ;  /* 0x0000000902177810 */ /* 0x000fe40007ffe0ff */
[----:B------:R-:W-:-:S02]  /*d6e0*/  FSEL R33, R38, -INF , !P1 ;  /* 0xff80000026217808 */ /* 0x000fc40004800000 */
[----:B------:R-:W-:Y:S02]  /*d6f0*/  FSEL R29, R37, -INF , !P2 ;  /* 0xff800000251d7808 */ /* 0x000fe40005000000 */
[----:B------:R-:W-:Y:S02]  /*d700*/  FSEL R37, R39, -INF , !P0 ;  /* 0xff80000027257808 */ /* 0x000fe40004000000 */
[C---:B------:R-:W-:Y:S02]  /*d710*/  ISETP.GE.AND P1, PT, R24.reuse, R203, PT ;  /* 0x000000cb1800720c */ /* 0x040fe40003f26270 */
[-C--:B------:R-:W-:Y:S02]  /*d720*/  ISETP.GE.AND P0, PT, R24, R206.reuse, PT ;  /* 0x000000ce1800720c */ /* 0x080fe40003f06270 */
[----:B------:R-:W-:Y:S02]  /*d730*/  ISETP.GE.AND P3, PT, R23, R206, PT ;  /* 0x000000ce1700720c */ /* 0x000fe40003f66270 */
[----:B------:R-:W-:-:S02]  /*d740*/  FSEL R28, R36, -INF , !P4 ;  /* 0xff800000241c7808 */ /* 0x000fc40006000000 */
[C---:B------:R-:W-:Y:S02]  /*d750*/  ISETP.LT.OR P4, PT, R24.reuse, R200, P1 ;  /* 0x000000c81800720c */ /* 0x040fe40000f81670 */
[-C--:B------:R-:W-:Y:S02]  /*d760*/  ISETP.LT.OR P1, PT, R24, R199.reuse, P0 ;  /* 0x000000c71800720c */ /* 0x080fe40000721670 */
[C---:B------:R-:W-:Y:S02]  /*d770*/  IADD3 R22, R2.reuse, 0x10, RZ ;  /* 0x0000001002167810 */ /* 0x040fe40007ffe0ff */
[C---:B------:R-:W-:Y:S02]  /*d780*/  ISETP.LT.OR P0, PT, R23.reuse, R199, P3 ;  /* 0x000000c71700720c */ /* 0x040fe40001f01670 */
[----:B------:R-:W-:Y:S02]  /*d790*/  IADD3 R21, R2, 0x11, RZ ;  /* 0x0000001102157810 */ /* 0x000fe40007ffe0ff */
[----:B------:R-:W-:-:S02]  /*d7a0*/  ISETP.GE.AND P2, PT, R23, R203, PT ;  /* 0x000000cb1700720c */ /* 0x000fc40003f46270 */
[----:B------:R-:W-:Y:S02]  /*d7b0*/  FSEL R32, R70, -INF , !P1 ;  /* 0xff80000046207808 */ /* 0x000fe40004800000 */
[----:B------:R-:W-:Y:S01]  /*d7c0*/  FSEL R34, R71, -INF , !P0 ;  /* 0xff80000047227808 */ /* 0x000fe20004000000 */
[----:B------:R-:W-:Y:S01]  /*d7d0*/  IMAD.MOV.U32 R71, RZ, RZ, R244 ;  /* 0x000000ffff477224 */ /* 0x000fe200078e00f4 */
[C---:B------:R-:W-:Y:S02]  /*d7e0*/  ISETP.GE.AND P1, PT, R22.reuse, R203, PT ;  /* 0x000000cb1600720c */ /* 0x040fe40003f26270 */
[-C--:B------:R-:W-:Y:S02]  /*d7f0*/  ISETP.GE.AND P0, PT, R22, R206.reuse, PT ;  /* 0x000000ce1600720c */ /* 0x080fe40003f06270 */
[----:B------:R-:W-:Y:S02]  /*d800*/  ISETP.GE.AND P3, PT, R21, R206, PT ;  /* 0x000000ce1500720c */ /* 0x000fe40003f66270 */
[----:B------:R-:W-:-:S02]  /*d810*/  ISETP.LT.OR P2, PT, R23, R200, P2 ;  /* 0x000000c81700720c */ /* 0x000fc40001741670 */
[----:B------:R-:W-:Y:S02]  /*d820*/  FSEL R31, R68, -INF , !P4 ;  /* 0xff800000441f7808 */ /* 0x000fe40006000000 */
[C---:B------:R-:W-:Y:S02]  /*d830*/  ISETP.LT.OR P4, PT, R22.reuse, R200, P1 ;  /* 0x000000c81600720c */ /* 0x040fe40000f81670 */
[-C--:B------:R-:W-:Y:S02]  /*d840*/  ISETP.LT.OR P1, PT, R22, R199.reuse, P0 ;  /* 0x000000c71600720c */ /* 0x080fe40000721670 */
[----:B------:R-:W-:Y:S02]  /*d850*/  ISETP.LT.OR P0, PT, R21, R199, P3 ;  /* 0x000000c71500720c */ /* 0x000fe40001f01670 */
[----:B------:R-:W-:Y:S02]  /*d860*/  IADD3 R20, R2, 0x18, RZ ;  /* 0x0000001802147810 */ /* 0x000fe40007ffe0ff */
[----:B------:R-:W-:-:S02]  /*d870*/  FSEL R30, R69, -INF , !P2 ;  /* 0xff800000451e7808 */ /* 0x000fc40005000000 */
[-C--:B------:R-:W-:Y:S02]  /*d880*/  ISETP.GE.AND P2, PT, R21, R203.reuse, PT ;  /* 0x000000cb1500720c */ /* 0x080fe40003f46270 */
[----:B------:R-:W-:Y:S02]  /*d890*/  IADD3 R19, R2, 0x19, RZ ;  /* 0x0000001902137810 */ /* 0x000fe40007ffe0ff */
[----:B------:R-:W-:Y:S02]  /*d8a0*/  FSEL R146, R146, -INF , !P1 ;  /* 0xff80000092927808 */ /* 0x000fe40004800000 */
[----:B------:R-:W-:Y:S02]  /*d8b0*/  FSEL R147, R147, -INF , !P0 ;  /* 0xff80000093937808 */ /* 0x000fe40004000000 */
[C---:B------:R-:W-:Y:S02]  /*d8c0*/  ISETP.GE.AND P1, PT, R20.reuse, R203, PT ;  /* 0x000000cb1400720c */ /* 0x040fe40003f26270 */
[----:B------:R-:W-:-:S02]  /*d8d0*/  ISETP.GE.AND P0, PT, R20, R206, PT ;  /* 0x000000ce1400720c */ /* 0x000fc40003f06270 */
[----:B------:R-:W-:Y:S02]  /*d8e0*/  ISETP.LT.OR P2, PT, R21, R200, P2 ;  /* 0x000000c81500720c */ /* 0x000fe40001741670 */
[----:B------:R-:W-:Y:S02]  /*d8f0*/  FSEL R54, R144, -INF , !P4 ;  /* 0xff80000090367808 */ /* 0x000fe40006000000 */
[----:B------:R-:W-:Y:S02]  /*d900*/  ISETP.GE.AND P3, PT, R19, R206, PT ;  /* 0x000000ce1300720c */ /* 0x000fe40003f66270 */
[C---:B------:R-:W-:Y:S02]  /*d910*/  ISETP.LT.OR P4, PT, R20.reuse, R200, P1 ;  /* 0x000000c81400720c */ /* 0x040fe40000f81670 */
[----:B------:R-:W-:Y:S02]  /*d920*/  ISETP.LT.OR P1, PT, R20, R199, P0 ;  /* 0x000000c71400720c */ /* 0x000fe40000721670 */
[----:B------:R-:W-:-:S02]  /*d930*/  FSEL R55, R145, -INF , !P2 ;  /* 0xff80000091377808 */ /* 0x000fc40005000000 */
[C---:B------:R-:W-:Y:S02]  /*d940*/  IADD3 R18, R2.reuse, 0x20, RZ ;  /* 0x0000002002127810 */ /* 0x040fe40007ffe0ff */
[C---:B------:R-:W-:Y:S02]  /*d950*/  ISETP.LT.OR P0, PT, R19.reuse, R199, P3 ;  /* 0x000000c71300720c */ /* 0x040fe40001f01670 */
[----:B------:R-:W-:Y:S02]  /*d960*/  IADD3 R17, R2, 0x21, RZ ;  /* 0x0000002102117810 */ /* 0x000fe40007ffe0ff */
[----:B------:R-:W-:Y:S02]  /*d970*/  ISETP.GE.AND P2, PT, R19, R203, PT ;  /* 0x000000cb1300720c */ /* 0x000fe40003f46270 */
[----:B------:R-:W-:Y:S02]  /*d980*/  FSEL R142, R142, -INF , !P1 ;  /* 0xff8000008e8e7808 */ /* 0x000fe40004800000 */
[----:B------:R-:W-:-:S02]  /*d990*/  FSEL R140, R140, -INF , !P4 ;  /* 0xff8000008c8c7808 */ /* 0x000fc40006000000 */
[----:B------:R-:W-:Y:S02]  /*d9a0*/  FSEL R143, R143, -INF , !P0 ;  /* 0xff8000008f8f7808 */ /* 0x000fe40004000000 */
[C---:B------:R-:W-:Y:S02]  /*d9b0*/  ISETP.GE.AND P1, PT, R18.reuse, R203, PT ;  /* 0x000000cb1200720c */ /* 0x040fe40003f26270 */
[CC--:B------:R-:W-:Y:S02]  /*d9c0*/  ISETP.GE.AND P0, PT, R18.reuse, R206.reuse, PT ;  /* 0x000000ce1200720c */ /* 0x0c0fe40003f06270 */
[----:B------:R-:W-:Y:S02]  /*d9d0*/  ISETP.GE.AND P3, PT, R17, R206, PT ;  /* 0x000000ce1100720c */ /* 0x000fe40003f66270 */
[-C--:B------:R-:W-:Y:S02]  /*d9e0*/  ISETP.LT.OR P2, PT, R19, R200.reuse, P2 ;  /* 0x000000c81300720c */ /* 0x080fe40001741670 */
[----:B------:R-:W-:-:S02]  /*d9f0*/  ISETP.LT.OR P4, PT, R18, R200, P1 ;  /* 0x000000c81200720c */ /* 0x000fc40000f81670 */
[-C--:B------:R-:W-:Y:S02]  /*da00*/  ISETP.LT.OR P1, PT, R18, R199.reuse, P0 ;  /* 0x000000c71200720c */ /* 0x080fe40000721670 */
[----:B------:R-:W-:Y:S02]  /*da10*/  ISETP.LT.OR P0, PT, R17, R199, P3 ;  /* 0x000000c71100720c */ /* 0x000fe40001f01670 */
[----:B------:R-:W-:Y:S02]  /*da20*/  FSEL R141, R141, -INF , !P2 ;  /* 0xff8000008d8d7808 */ /* 0x000fe40005000000 */
[----:B------:R-:W-:Y:S02]  /*da30*/  IADD3 R16, R2, 0x28, RZ ;  /* 0x0000002802107810 */ /* 0x000fe40007ffe0ff */
[----:B------:R-:W-:Y:S02]  /*da40*/  ISETP.GE.AND P2, PT, R17, R203, PT ;  /* 0x000000cb1100720c */ /* 0x000fe40003f46270 */
[----:B------:R-:W-:-:S02]  /*da50*/  FSEL R229, R151, -INF , !P0 ;  /* 0xff80000097e57808 */ /* 0x000fc40004000000 */
[----:B------:R-:W-:Y:S02]  /*da60*/  ISETP.GE.AND P0, PT, R16, R203, PT ;  /* 0x000000cb1000720c */ /* 0x000fe40003f06270 */
[----:B------:R-:W-:Y:S02]  /*da70*/  ISETP.LT.OR P2, PT, R17, R200, P2 ;  /* 0x000000c81100720c */ /* 0x000fe40001741670 */
[----:B------:R-:W-:Y:S02]  /*da80*/  FSEL R209, R148, -INF , !P4 ;  /* 0xff80000094d17808 */ /* 0x000fe40006000000 */
[----:B------:R-:W-:Y:S02]  /*da90*/  IADD3 R15, R2, 0x29, RZ ;  /* 0x00000029020f7810 */ /* 0x000fe40007ffe0ff */
[----:B------:R-:W-:Y:S02]  /*daa0*/  FSEL R228, R150, -INF , !P1 ;  /* 0xff80000096e47808 */ /* 0x000fe40004800000 */
[----:B------:R-:W-:-:S02]  /*dab0*/  IADD3 R14, R2, 0x30, RZ ;  /* 0x00000030020e7810 */ /* 0x000fc40007ffe0ff */
[----:B------:R-:W-:Y:S02]  /*dac0*/  ISETP.LT.OR P0, PT, R16, R200, P0 ;  /* 0x000000c81000720c */ /* 0x000fe40000701670 */
[----:B------:R-:W-:Y:S02]  /*dad0*/  FSEL R210, R149, -INF , !P2 ;  /* 0xff80000095d27808 */ /* 0x000fe40005000000 */
[-C--:B------:R-:W-:Y:S02]  /*dae0*/  ISETP.GE.AND P1, PT, R15, R203.reuse, PT ;  /* 0x000000cb0f00720c */ /* 0x080fe40003f26270 */
[----:B------:R-:W-:Y:S02]  /*daf0*/  ISETP.GE.AND P2, PT, R14, R203, PT ;  /* 0x000000cb0e00720c */ /* 0x000fe40003f46270 */
[----:B------:R-:W-:Y:S02]  /*db00*/  FSEL R211, R72, -INF , !P0 ;  /* 0xff80000048d37808 */ /* 0x000fe40004000000 */
[----:B------:R-:W-:-:S02]  /*db10*/  IADD3 R11, R2, 0x31, RZ ;  /* 0x00000031020b7810 */ /* 0x000fc40007ffe0ff */
[-C--:B------:R-:W-:Y:S02]  /*db20*/  ISETP.LT.OR P0, PT, R15, R200.reuse, P1 ;  /* 0x000000c80f00720c */ /* 0x080fe40000f01670 */
[----:B------:R-:W-:Y:S02]  /*db30*/  ISETP.LT.OR P2, PT, R14, R200, P2 ;  /* 0x000000c80e00720c */ /* 0x000fe40001741670 */
[----:B------:R-:W-:Y:S02]  /*db40*/  IADD3 R8, R2, 0x38, RZ ;  /* 0x0000003802087810 */ /* 0x000fe40007ffe0ff */
[----:B------:R-:W-:Y:S02]  /*db50*/  ISETP.GE.AND P3, PT, R11, R203, PT ;  /* 0x000000cb0b00720c */ /* 0x000fe40003f66270 */
[----:B------:R-:W-:Y:S01]  /*db60*/  FSEL R225, R73, -INF , !P0 ;  /* 0xff80000049e17808 */ /* 0x000fe20004000000 */
[----:B------:R-:W-:Y:S01]  /*db70*/  IMAD.SHL.U32 R73, R220, 0x2, RZ ;  /* 0x00000002dc497824 */ /* 0x000fe200078e00ff */
[----:B------:R-:W-:-:S02]  /*db80*/  FSEL R231, R152, -INF , !P2 ;  /* 0xff80000098e77808 */ /* 0x000fc40005000000 */
[----:B------:R-:W-:Y:S02]  /*db90*/  IADD3 R36, R2, 0x39, RZ ;  /* 0x0000003902247810 */ /* 0x000fe40007ffe0ff */
[-C--:B------:R-:W-:Y:S02]  /*dba0*/  ISETP.GE.AND P1, PT, R8, R203.reuse, PT ;  /* 0x000000cb0800720c */ /* 0x080fe40003f26270 */
[-C--:B------:R-:W-:Y:S02]  /*dbb0*/  ISETP.LT.OR P2, PT, R11, R200.reuse, P3 ;  /* 0x000000c80b00720c */ /* 0x080fe40001f41670 */
[----:B------:R-:W-:Y:S02]  /*dbc0*/  ISETP.GE.AND P0, PT, R36, R203, PT ;  /* 0x000000cb2400720c */ /* 0x000fe40003f06270 */
[----:B------:R-:W-:Y:S02]  /*dbd0*/  ISETP.LT.OR P1, PT, R8, R200, P1 ;  /* 0x000000c80800720c */ /* 0x000fe40000f21670 */
[----:B------:R-:W-:-:S02]  /*dbe0*/  FSEL R234, R153, -INF , !P2 ;  /* 0xff80000099ea7808 */ /* 0x000fc40005000000 */
[----:B------:R-:W-:Y:S02]  /*dbf0*/  ISETP.GE.AND P4, PT, R16, R206, PT ;  /* 0x000000ce1000720c */ /* 0x000fe40003f86270 */
[----:B------:R-:W-:Y:S02]  /*dc00*/  ISETP.LT.OR P0, PT, R36, R200, P0 ;  /* 0x000000c82400720c */ /* 0x000fe40000701670 */
[----:B------:R-:W-:Y:S02]  /*dc10*/  FSEL R230, R64, -INF , !P1 ;  /* 0xff80000040e67808 */ /* 0x000fe40004800000 */
[----:B------:R-:W-:Y:S02]  /*dc20*/  ISETP.LT.OR P1, PT, R16, R199, P4 ;  /* 0x000000c71000720c */ /* 0x000fe40002721670 */
[-C--:B------:R-:W-:Y:S02]  /*dc30*/  ISETP.GE.AND P3, PT, R15, R206.reuse, PT ;  /* 0x000000ce0f00720c */ /* 0x080fe40003f66270 */
[----:B------:R-:W-:-:S02]  /*dc40*/  ISETP.GE.AND P6, PT, R14, R206, PT ;  /* 0x000000ce0e00720c */ /* 0x000fc40003fc6270 */
[----:B------:R-:W-:Y:S02]  /*dc50*/  FSEL R240, R65, -INF , !P0 ;  /* 0xff80000041f07808 */ /* 0x000fe40004000000 */
[-C--:B------:R-:W-:Y:S02]  /*dc60*/  ISETP.LT.OR P0, PT, R15, R199.reuse, P3 ;  /* 0x000000c70f00720c */ /* 0x080fe40001f01670 */
[----:B------:R-:W-:Y:S02]  /*dc70*/  FSEL R226, R74, -INF , !P1 ;  /* 0xff8000004ae27808 */ /* 0x000fe40004800000 */
[----:B------:R-:W-:Y:S02]  /*dc80*/  ISETP.GE.AND P5, PT, R11, R206, PT ;  /* 0x000000ce0b00720c */ /* 0x000fe40003fa6270 */
[----:B------:R-:W-:Y:S02]  /*dc90*/  ISETP.LT.OR P1, PT, R14, R199, P6 ;  /* 0x000000c70e00720c */ /* 0x000fe40003721670 */
[----:B------:R-:W-:-:S02]  /*dca0*/  FSEL R227, R75, -INF , !P0 ;  /* 0xff8000004be37808 */ /* 0x000fc40004000000 */
[-C--:B------:R-:W-:Y:S02]  /*dcb0*/  ISETP.LT.OR P0, PT, R11, R199.reuse, P5 ;  /* 0x000000c70b00720c */ /* 0x080fe40002f01670 */
[----:B------:R-:W-:Y:S02]  /*dcc0*/  FSEL R235, R154, -INF , !P1 ;  /* 0xff8000009aeb7808 */ /* 0x000fe40004800000 */
[-C--:B------:R-:W-:Y:S02]  /*dcd0*/  ISETP.GE.AND P1, PT, R8, R206.reuse, PT ;  /* 0x000000ce0800720c */ /* 0x080fe40003f26270 */
[----:B------:R-:W-:Y:S02]  /*dce0*/  FSEL R241, R155, -INF , !P0 ;  /* 0xff8000009bf17808 */ /* 0x000fe40004000000 */
[----:B------:R-:W-:Y:S02]  /*dcf0*/  ISETP.GE.AND P0, PT, R36, R206, PT ;  /* 0x000000ce2400720c */ /* 0x000fe40003f06270 */
[----:B------:R-:W-:-:S02]  /*dd00*/  ISETP.LT.OR P1, PT, R8, R199, P1 ;  /* 0x000000c70800720c */ /* 0x000fc40000f21670 */
[----:B------:R-:W-:Y:S02]  /*dd10*/  ISETP.LT.OR P0, PT, R36, R199, P0 ;  /* 0x000000c72400720c */ /* 0x000fe40000701670 */
[----:B------:R-:W-:Y:S02]  /*dd20*/  FSEL R242, R66, -INF , !P1 ;  /* 0xff80000042f27808 */ /* 0x000fe40004800000 */
[----:B------:R-:W-:Y:S01]  /*dd30*/  FSEL R243, R67, -INF , !P0 ;  /* 0xff80000043f37808 */ /* 0x000fe20004000000 */
[----:B------:R-:W-:Y:S02]  /*dd40*/  IMAD.MOV.U32 R67, RZ, RZ, R238 ;  /* 0x000000ffff437224 */ /* 0x000fe400078e00ee */
[----:B--2---:R-:W-:Y:S01]  /*dd50*/  IMAD.MOV.U32 R6, RZ, RZ, R3 ;  /* 0x000000ffff067224 */ /* 0x004fe200078e0003 */
[----:B------:R-:W-:-:S03]  /*dd60*/  FMNMX.FTZ R3, R222, R28, !PT ;  /* 0x0000001cde037209 */ /* 0x000fc60007810000 */
[----:B------:R-:W-:Y:S01]  /*dd70*/  IMAD.WIDE.U32 R144, R6, -0x2daee0ad, RZ ;  /* 0xd2511f5306907825 */ /* 0x000fe200078e00ff */
        /* <DEDUP_REMOVED lines=25> */
[----:B------:R-:W-:Y:S01]  /*df10*/  LOP3.LUT R5, R27, R250, RZ, 0x3c, !PT ;  /* 0x000000fa1b057212 */ /* 0x000fe200078e3cff */
[----:B------:R-:W1:Y:S01]  /*df20*/  SHFL.BFLY PT, R7, R3, 0x2, 0x1f ;  /* 0x0c401f0003077f89 */ /* 0x000e6200000e0000 */
[----:B------:R-:W-:-:S03]  /*df30*/  FMNMX.FTZ R4, R226, R4, !PT ;  /* 0x00000004e2047209 */ /* 0x000fc60007810000 */
[----:B------:R-:W-:Y:S01]  /*df40*/  IMAD.WIDE.U32 R68, R5, -0x2daee0ad, RZ ;  /* 0xd2511f5305447825 */ /* 0x000fe200078e00ff */
[----:B------:R-:W-:-:S04]  /*df50*/  FMNMX.FTZ R4, R227, R4, !PT ;  /* 0x00000004e3047209 */ /* 0x000fc80007810000 */
[----:B------:R-:W-:Y:S02]  /*df60*/  FMNMX.FTZ R4, R235, R4, !PT ;  /* 0x00000004eb047209 */ /* 0x000fe40007810000 */
[----:B------:R-:W-:Y:S02]  /*df70*/  LOP3.LUT R5, R69, UR14, R144, 0x96, !PT ;  /* 0x0000000e45057c12 */ /* 0x000fe4000f8e9690 */
[----:B------:R-:W-:Y:S02]  /*df80*/  FMNMX.FTZ R6, R241, R4, !PT ;  /* 0x00000004f1067209 */ /* 0x000fe40007810000 */
[----:B------:R-:W-:Y:S01]  /*df90*/  LOP3.LUT R4, R145, UR27, R73, 0x96, !PT ;  /* 0x0000001b91047c12 */ /* 0x000fe2000f8e9649 */
[----:B------:R-:W-:Y:S01]  /*dfa0*/  IMAD.WIDE.U32 R42, R5, -0x326172a9, RZ ;  /* 0xcd9e8d57052a7825 */ /* 0x000fe200078e00ff */
[----:B------:R-:W-:-:S03]  /*dfb0*/  FMNMX.FTZ R6, R242, R6, !PT ;  /* 0x00000006f2067209 */ /* 0x000fc60007810000 */
[----:B------:R-:W-:Y:S01]  /*dfc0*/  IMAD.WIDE.U32 R12, R4, -0x326172a9, RZ ;  /* 0xcd9e8d57040c7825 */ /* 0x000fe200078e00ff */
[----:B------:R-:W-:Y:S02]  /*dfd0*/  FMNMX.FTZ R6, R243, R6, !PT ;  /* 0x00000006f3067209 */ /* 0x000fe40007810000 */
[----:B-1----:R-:W-:-:S03]  /*dfe0*/  FMNMX.FTZ R3, R3, R7, !PT ;  /* 0x0000000703037209 */ /* 0x002fc60007810000 */
[----:B------:R-:W1:Y:S01]  /*dff0*/  SHFL.BFLY PT, R10, R6, 0x2, 0x1f ;  /* 0x0c401f00060a7f89 */ /* 0x000e6200000e0000 */
[----:B------:R-:W-:Y:S02]  /*e000*/  LOP3.LUT R4, R13, UR15, R26, 0x96, !PT ;  /* 0x0000000f0d047c12 */ /* 0x000fe4000f8e961a */
[----:B------:R-:W-:Y:S01]  /*e010*/  LOP3.LUT R7, R43, UR13, R12, 0x96, !PT ;  /* 0x0000000d2b077c12 */ /* 0x000fe2000f8e960c */
[----:B------:R-:W2:Y:S02]  /*e020*/  SHFL.BFLY PT, R9, R3, 0x1, 0x1f ;  /* 0x0c201f0003097f89 */ /* 0x000ea400000e0000 */
[----:B------:R-:W-:-:S04]  /*e030*/  IMAD.WIDE.U32 R4, R4, -0x2daee0ad, RZ ;  /* 0xd2511f5304047825 */ /* 0x000fc800078e00ff */
[----:B------:R-:W-:Y:S01]  /*e040*/  IMAD.WIDE.U32 R26, R7, -0x2daee0ad, RZ ;  /* 0xd2511f53071a7825 */ /* 0x000fe200078e00ff */
[----:B------:R-:W-:-:S04]  /*e050*/  LOP3.LUT R5, R5, UR12, R68, 0x96, !PT ;  /* 0x0000000c05057c12 */ /* 0x000fc8000f8e9644 */
[----:B------:R-:W-:Y:S01]  /*e060*/  LOP3.LUT R7, R27, UR10, R4, 0x96, !PT ;  /* 0x0000000a1b077c12 */ /* 0x000fe2000f8e9604 */
[----:B------:R-:W-:-:S04]  /*e070*/  IMAD.WIDE.U32 R4, R5, -0x326172a9, RZ ;  /* 0xcd9e8d5705047825 */ /* 0x000fc800078e00ff */
[----:B------:R-:W-:Y:S01]  /*e080*/  IMAD.WIDE.U32 R40, R7, -0x326172a9, RZ ;  /* 0xcd9e8d5707287825 */ /* 0x000fe200078e00ff */
        /* <DEDUP_REMOVED lines=8> */
[----:B------:R-:W-:Y:S01]  /*e110*/  LOP3.LUT R7, R7, UR8, R26, 0x96, !PT ;  /* 0x0000000807077c12 */ /* 0x000fe2000f8e961a */
[----:B------:R-:W-:Y:S01]  /*e120*/  FMUL.FTZ R3, R70, c[0x0][0x23c] ;  /* 0x00008f0046037a20 */ /* 0x000fe20000410000 */
[----:B------:R-:W-:-:S03]  /*e130*/  LOP3.LUT R4, R53, UR6, R6, 0x96, !PT ;  /* 0x0000000635047c12 */ /* 0x000fc6000f8e9606 */
[----:B------:R-:W-:Y:S01]  /*e140*/  IMAD.WIDE.U32 R38, R7, -0x326172a9, RZ ;  /* 0xcd9e8d5707267825 */ /* 0x000fe200078e00ff */
[----:B------:R-:W-:-:S03]  /*e150*/  FSEL R9, R3, RZ, P1 ;  /* 0x000000ff03097208 */ /* 0x000fc60000800000 */
[----:B------:R-:W-:-:S04]  /*e160*/  IMAD.WIDE.U32 R4, R4, -0x326172a9, RZ ;  /* 0xcd9e8d5704047825 */ /* 0x000fc800078e00ff */
[--C-:B------:R-:W-:Y:S01]  /*e170*/  FFMA.FTZ R3, R28, c[0x0][0x23c], -R9.reuse ;  /* 0x00008f001c037a23 */ /* 0x100fe20000010809 */
[C---:B------:R-:W-:Y:S02]  /*e180*/  LOP3.LUT R6, R4.reuse, 0xffff, RZ, 0xc0, !PT ;  /* 0x0000ffff04067812 */ /* 0x040fe400078ec0ff */
[----:B------:R-:W-:Y:S01]  /*e190*/  LOP3.LUT R26, R4, 0xff, RZ, 0xc0, !PT ;  /* 0x000000ff041a7812 */ /* 0x000fe200078ec0ff */
[----:B------:R2:W-:Y:S01]  /*e1a0*/  MUFU.EX2 R249, R3 ;  /* 0x0000000300f97308 */ /* 0x0005e20000000800 */
[----:B------:R-:W-:Y:S02]  /*e1b0*/  SHF.R.U32.HI R7, RZ, 0x8, R6 ;  /* 0x00000008ff077819 */ /* 0x000fe40000011606 */
[----:B-1----:R-:W-:Y:S02]  /*e1c0*/  FMNMX.FTZ R69, R10, R35, !PT ;  /* 0x000000230a457209 */ /* 0x002fe40007810000 */
[--C-:B------:R-:W-:Y:S02]  /*e1d0*/  SHF.R.U32.HI R6, RZ, 0x10, R4.reuse ;  /* 0x00000010ff067819 */ /* 0x100fe40000011604 */
[----:B------:R-:W-:Y:S01]  /*e1e0*/  SHF.R.U32.HI R27, RZ, 0x18, R4 ;  /* 0x00000018ff1b7819 */ /* 0x000fe20000011604 */
[----:B------:R-:W-:Y:S01]  /*e1f0*/  FFMA.FTZ R4, R31, c[0x0][0x23c], -R9 ;  /* 0x00008f001f047a23 */ /* 0x000fe20000010809 */
[----:B------:R-:W-:-:S02]  /*e200*/  FSETP.NEU.FTZ.AND P0, PT, R69, -INF , PT ;  /* 0xff8000004500780b */ /* 0x000fc40003f1d000 */
[----:B------:R-:W-:Y:S01]  /*e210*/  PRMT R31, R26, 0x5410, R7 ;  /* 0x000054101a1f7816 */ /* 0x000fe20000000007 */
[----:B------:R1:W-:Y:S01]  /*e220*/  MUFU.EX2 R247, R4 ;  /* 0x0000000400f77308 */ /* 0x0003e20000000800 */
[----:B--2---:R-:W-:-:S07]  /*e230*/  FFMA.FTZ R3, R29, c[0x0][0x23c], -R9 ;  /* 0x00008f001d037a23 */ /* 0x004fce0000010809 */
[----:B------:R2:W-:Y:S01]  /*e240*/  MUFU.EX2 R248, R3 ;  /* 0x0000000300f87308 */ /* 0x0005e20000000800 */
[----:B-1----:R-:W-:Y:S01]  /*e250*/  LOP3.LUT R4, R6, 0xff, RZ, 0xc0, !PT ;  /* 0x000000ff06047812 */ /* 0x002fe200078ec0ff */
[----:B------:R-:W-:-:S03]  /*e260*/  FFMA.FTZ R6, R30, c[0x0][0x23c], -R9 ;  /* 0x00008f001e067a23 */ /* 0x000fc60000010809 */
[----:B------:R-:W-:-:S03]  /*e270*/  PRMT R29, R4, 0x5410, R27 ;  /* 0x00005410041d7816 */ /* 0x000fc6000000001b */
[----:B------:R1:W3:Y:S01]  /*e280*/  MUFU.EX2 R246, R6 ;  /* 0x0000000600f67308 */ /* 0x0002e20000000800 */
[----:B--2---:R-:W-:Y:S01]  /*e290*/  LOP3.LUT R3, R5, UR17, R38, 0x96, !PT ;  /* 0x0000001105037c12 */ /* 0x004fe2000f8e9626 */
[----:B------:R-:W-:-:S03]  /*e2a0*/  FMUL.FTZ R5, R69, c[0x0][0x23c] ;  /* 0x00008f0045057a20 */ /* 0x000fc60000410000 */
[----:B------:R-:W-:Y:S02]  /*e2b0*/  LOP3.LUT R4, R3, 0xffff, RZ, 0xc0, !PT ;  /* 0x0000ffff03047812 */ /* 0x000fe400078ec0ff */
[----:B------:R-:W-:Y:S02]  /*e2c0*/  FSEL R10, R5, RZ, P0 ;  /* 0x000000ff050a7208 */ /* 0x000fe40000000000 */
[--C-:B------:R-:W-:Y:S02]  /*e2d0*/  SHF.R.U32.HI R5, RZ, 0x10, R3.reuse ;  /* 0x00000010ff057819 */ /* 0x100fe40000011603 */
[----:B------:R-:W-:Y:S02]  /*e2e0*/  LOP3.LUT R26, R3, 0xff, RZ, 0xc0, !PT ;  /* 0x000000ff031a7812 */ /* 0x000fe400078ec0ff */
[----:B------:R-:W-:Y:S02]  /*e2f0*/  SHF.R.U32.HI R7, RZ, 0x18, R3 ;  /* 0x00000018ff077819 */ /* 0x000fe40000011603 */
[----:B------:R-:W-:-:S02]  /*e300*/  LOP3.LUT R3, R5, 0xff, RZ, 0xc0, !PT ;  /* 0x000000ff05037812 */ /* 0x000fc400078ec0ff */
[----:B------:R-:W-:Y:S02]  /*e310*/  FSEL R5, R70, RZ, P1 ;  /* 0x000000ff46057208 */ /* 0x000fe40000800000 */
[-C--:B------:R-:W-:Y:S02]  /*e320*/  ISETP.GE.AND P1, PT, R2, R205.reuse, PT ;  /* 0x000000cd0200720c */ /* 0x080fe40003f26270 */
[----:B-1----:R-:W-:Y:S01]  /*e330*/  SHF.R.U32.HI R6, RZ, 0x8, R4 ;  /* 0x00000008ff067819 */ /* 0x002fe20000011604 */
[--C-:B------:R-:W-:Y:S01]  /*e340*/  FFMA.FTZ R4, R32, c[0x0][0x23c], -R10.reuse ;  /* 0x00008f0020047a23 */ /* 0x100fe2000001080a */
[-C--:B------:R-:W-:Y:S02]  /*e350*/  ISETP.LT.OR P4, PT, R2, R202.reuse, P1 ;  /* 0x000000ca0200720c */ /* 0x080fe40000f81670 */
[----:B------:R-:W-:Y:S01]  /*e360*/  ISETP.GE.AND P1, PT, R25, R205, PT ;  /* 0x000000cd1900720c */ /* 0x000fe20003f26270 */
[----:B------:R1:W-:Y:S01]  /*e370*/  MUFU.EX2 R245, R4 ;  /* 0x0000000400f57308 */ /* 0x0003e20000000800 */
[----:B------:R-:W-:Y:S01]  /*e380*/  PRMT R27, R3, 0x5410, R7 ;  /* 0x00005410031b7816 */ /* 0x000fe20000000007 */
[----:B------:R-:W-:Y:S01]  /*e390*/  FFMA.FTZ R3, R34, c[0x0][0x23c], -R10 ;  /* 0x00008f0022037a23 */ /* 0x000fe2000001080a */
[----:B------:R-:W-:-:S02]  /*e3a0*/  ISETP.LT.OR P3, PT, R25, R202, P1 ;  /* 0x000000ca1900720c */ /* 0x000fc40000f61670 */
[----:B------:R-:W-:Y:S02]  /*e3b0*/  ISETP.GE.AND P1, PT, R24, R205, PT ;  /* 0x000000cd1800720c */ /* 0x000fe40003f26270 */
[----:B------:R-:W-:Y:S01]  /*e3c0*/  PRMT R28, R26, 0x5410, R6 ;  /* 0x000054101a1c7816 */ /* 0x000fe20000000006 */
[----:B------:R2:W4:Y:S01]  /*e3d0*/  MUFU.EX2 R244, R3 ;  /* 0x0000000300f47308 */ /* 0x0005220000000800 */
[----:B------:R-:W-:Y:S01]  /*e3e0*/  ISETP.LT.OR P6, PT, R24, R202, P1 ;  /* 0x000000ca1800720c */ /* 0x000fe20000fc1670 */
[----:B------:R-:W-:Y:S01]  /*e3f0*/  FADD.FTZ R26, R222, -R5 ;  /* 0x80000005de1a7221 */ /* 0x000fe20000010000 */
[----:B---3--:R-:W-:Y:S02]  /*e400*/  F2FP.BF16.PACK_AB R6, R246, R247 ;  /* 0x000000f7f606723e */ /* 0x008fe400000010ff */
[----:B------:R-:W-:Y:S02]  /*e410*/  ISETP.GE.AND P1, PT, R23, R205, PT ;  /* 0x000000cd1700720c */ /* 0x000fe40003f26270 */
[----:B-1----:R-:W-:-:S02]  /*e420*/  FSEL R4, R69, RZ, P0 ;  /* 0x000000ff45047208 */ /* 0x002fc40000000000 */
[----:B------:R-:W-:-:S03]  /*e430*/  ISETP.GE.AND P0, PT, R2, R204, PT ;  /* 0x000000cc0200720c */ /* 0x000fc60003f06270 */
[----:B------:R-:W-:Y:S01]  /*e440*/  FADD.FTZ R5, R221, -R4 ;  /* 0x80000004dd057221 */ /* 0x000fe20000010000 */
[-C--:B------:R-:W-:Y:S01]  /*e450*/  ISETP.LT.OR P2, PT, R2, R201.reuse, P0 ;  /* 0x000000c90200720c */ /* 0x080fe20000741670 */
[--C-:B------:R-:W-:Y:S01]  /*e460*/  FFMA.FTZ R4, R37, c[0x0][0x23c], -R10.reuse ;  /* 0x00008f0025047a23 */ /* 0x100fe2000001080a */
[-C--:B------:R-:W-:Y:S01]  /*e470*/  ISETP.GE.AND P0, PT, R25, R204.reuse, PT ;  /* 0x000000cc1900720c */ /* 0x080fe20003f06270 */
[----:B--2---:R-:W-:Y:S01]  /*e480*/  FFMA.FTZ R3, R33, c[0x0][0x23c], -R10 ;  /* 0x00008f0021037a23 */ /* 0x004fe2000001080a */
[----:B------:R-:W-:Y:S01]  /*e490*/  @P6 LOP3.LUT R0, R0, 0x1, RZ, 0xfc, !PT ;  /* 0x0000000100006812 */ /* 0x000fe200078efcff */
[----:B------:R1:W-:Y:S01]  /*e4a0*/  MUFU.EX2 R221, R4 ;  /* 0x0000000400dd7308 */ /* 0x0003e20000000800 */
[----:B------:R-:W-:Y:S02]  /*e4b0*/  ISETP.LT.OR P5, PT, R25, R201, P0 ;  /* 0x000000c91900720c */ /* 0x000fe400007a1670 */
[----:B------:R-:W-:Y:S02]  /*e4c0*/  ISETP.GE.AND P0, PT, R24, R204, PT ;  /* 0x000000cc1800720c */ /* 0x000fe40003f06270 */
[----:B------:R-:W-:-:S02]  /*e4d0*/  LOP3.LUT R0, R0, 0xfffffffd, RZ, 0xc0, !PT ;  /* 0xfffffffd00007812 */ /* 0x000fc400078ec0ff */
[----:B------:R-:W-:Y:S01]  /*e4e0*/  ISETP.LT.OR P0, PT, R24, R201, P0 ;  /* 0x000000c91800720c */ /* 0x000fe20000701670 */
[----:B------:R2:W-:Y:S01]  /*e4f0*/  MUFU.EX2 R222, R3 ;  /* 0x0000000300de7308 */ /* 0x0005e20000000800 */
[----:B------:R-:W-:Y:S02]  /*e500*/  FSEL R24, R168, -INF , !P4 ;  /* 0xff800000a8187808 */ /* 0x000fe40006000000 */
[----:B----4-:R-:W-:Y:S02]  /*e510*/  F2FP.BF16.PACK_AB R7, R244, R245 ;  /* 0x000000f5f407723e */ /* 0x010fe400000010ff */
[----:B------:R-:W-:Y:S02]  /*e520*/  ISETP.LT.OR P6, PT, R23, R202, P1 ;  /* 0x000000ca1700720c */ /* 0x000fe40000fc1670 */
[----:B------:R-:W-:Y:S01]  /*e530*/  ISETP.GE.AND P1, PT, R22, R205, PT ;  /* 0x000000cd1600720c */ /* 0x000fe20003f26270 */
[----:B-1----:R-:W-:Y:S01]  /*e540*/  FMUL.FTZ R4, R26, c[0x0][0x23c] ;  /* 0x00008f001a047a20 */ /* 0x002fe20000410000 */
[----:B------:R-:W-:-:S02]  /*e550*/  FSEL R25, R170, -INF , !P2 ;  /* 0xff800000aa197808 */ /* 0x000fc40005000000 */
[----:B------:R-:W-:Y:S01]  /*e560*/  ISETP.LT.OR P2, PT, R22, R202, P1 ;  /* 0x000000ca1600720c */ /* 0x000fe20000f41670 */
[----:B------:R1:W3:Y:S01]  /*e570*/  MUFU.EX2 R153, R4 ;  /* 0x0000000400997308 */ /* 0x0002e20000000800 */
[----:B------:R-:W-:Y:S02]  /*e580*/  @P0 LOP3.LUT R0, R0, 0x2, RZ, 0xfc, !PT ;  /* 0x0000000200000812 */ /* 0x000fe400078efcff */
[C---:B------:R-:W-:Y:S01]  /*e590*/  ISETP.GE.AND P0, PT, R23.reuse, R204, PT ;  /* 0x000000cc1700720c */ /* 0x040fe20003f06270 */
[--C-:B--2---:R-:W-:Y:S01]  /*e5a0*/  HSET2.LE.AND R3, R31, R208.reuse, PT ;  /* 0x000000d01f037233 */ /* 0x104fe20003803000 */
[C---:B------:R-:W-:Y:S02]  /*e5b0*/  LOP3.LUT P4, RZ, R0.reuse, 0x1, RZ, 0xc0, !PT ;  /* 0x0000000100ff7812 */ /* 0x040fe4000788c0ff */
[----:B------:R-:W-:Y:S02]  /*e5c0*/  ISETP.LT.OR P0, PT, R23, R201, P0 ;  /* 0x000000c91700720c */ /* 0x000fe40000701670 */
[----:B------:R-:W-:Y:S01]  /*e5d0*/  LOP3.LUT R6, R3, R6, RZ, 0xc0, !PT ;  /* 0x0000000603067212 */ /* 0x000fe200078ec0ff */
[----:B------:R-:W-:Y:S01]  /*e5e0*/  HSET2.LE.AND R3, R29, R208, PT ;  /* 0x000000d01d037233 */ /* 0x000fe20003803000 */
[----:B------:R-:W-:-:S02]  /*e5f0*/  LOP3.LUT R0, R0, 0xffffffef, RZ, 0xc0, !PT ;  /* 0xffffffef00007812 */ /* 0x000fc400078ec0ff */
[----:B------:R-:W-:Y:S02]  /*e600*/  FSEL R23, R169, -INF , !P3 ;  /* 0xff800000a9177808 */ /* 0x000fe40005800000 */
[----:B------:R-:W-:Y:S01]  /*e610*/  LOP3.LUT R7, R3, R7, RZ, 0xc0, !PT ;  /* 0x0000000703077212 */ /* 0x000fe200078ec0ff */
[----:B------:R-:W-:Y:S01]  /*e620*/  FMUL.FTZ R3, R5, c[0x0][0x23c] ;  /* 0x00008f0005037a20 */ /* 0x000fe20000410000 */
[----:B-1----:R-:W-:Y:S01]  /*e630*/  F2FP.BF16.PACK_AB R4, R248, R249 ;  /* 0x000000f9f804723e */ /* 0x002fe200000010ff */
[----:B---3--:R-:W-:Y:S01]  /*e640*/  FMUL.FTZ R112, R112, R153 ;  /* 0x0000009970707220 */ /* 0x008fe20000410000 */
[----:B------:R-:W-:Y:S01]  /*e650*/  ISETP.GE.AND P1, PT, R21, R205, PT ;  /* 0x000000cd1500720c */ /* 0x000fe20003f26270 */
[----:B------:R1:W2:Y:S01]  /*e660*/  MUFU.EX2 R152, R3 ;  /* 0x0000000300987308 */ /* 0x0002a20000000800 */
[----:B------:R-:W-:Y:S01]  /*e670*/  @P0 LOP3.LUT R0, R0, 0x10, RZ, 0xfc, !PT ;  /* 0x0000001000000812 */ /* 0x000fe200078efcff */
[-C--:B------:R-:W-:Y:S01]  /*e680*/  FMUL.FTZ R113, R113, R153.reuse ;  /* 0x0000009971717220 */ /* 0x080fe20000410000 */
[----:B------:R-:W-:Y:S01]  /*e690*/  ISETP.GE.AND P0, PT, R22, R204, PT ;  /* 0x000000cc1600720c */ /* 0x000fe20003f06270 */
[-C--:B------:R-:W-:Y:S01]  /*e6a0*/  FMUL.FTZ R128, R128, R153.reuse ;  /* 0x0000009980807220 */ /* 0x080fe20000410000 */
[----:B------:R-:W-:Y:S01]  /*e6b0*/  LOP3.LUT P3, RZ, R0, 0x10, RZ, 0xc0, !PT ;  /* 0x0000001000ff7812 */ /* 0x000fe2000786c0ff */
[----:B------:R-:W-:Y:S01]  /*e6c0*/  FMUL.FTZ R129, R129, R153 ;  /* 0x0000009981817220 */ /* 0x000fe20000410000 */
[----:B------:R-:W-:Y:S01]  /*e6d0*/  ISETP.LT.OR P0, PT, R22, R201, P0 ;  /* 0x000000c91600720c */ /* 0x000fe20000701670 */
[-C--:B------:R-:W-:Y:S01]  /*e6e0*/  FMUL.FTZ R132, R132, R153.reuse ;  /* 0x0000009984847220 */ /* 0x080fe20000410000 */
[----:B------:R-:W-:Y:S01]  /*e6f0*/  FSEL R22, R164, -INF , !P4 ;  /* 0xff800000a4167808 */ /* 0x000fe20006000000 */
[-C--:B------:R-:W-:Y:S01]  /*e700*/  FMUL.FTZ R133, R133, R153.reuse ;  /* 0x0000009985857220 */ /* 0x080fe20000410000 */
[----:B------:R-:W-:Y:S01]  /*e710*/  ISETP.LT.OR P4, PT, R21, R202, P1 ;  /* 0x000000ca1500720c */ /* 0x000fe20000f81670 */
[----:B------:R-:W-:Y:S01]  /*e720*/  FMUL.FTZ R80, R80, R153 ;  /* 0x0000009950507220 */ /* 0x000fe20000410000 */
[----:B------:R-:W-:Y:S01]  /*e730*/  ISETP.GE.AND P1, PT, R20, R205, PT ;  /* 0x000000cd1400720c */ /* 0x000fe20003f26270 */
[----:B------:R-:W-:Y:S01]  /*e740*/  FMUL.FTZ R81, R81, R153 ;  /* 0x0000009951517220 */ /* 0x000fe20000410000 */
[----:B------:R-:W-:Y:S01]  /*e750*/  FSEL R56, R56, -INF , !P2 ;  /* 0xff80000038387808 */ /* 0x000fe20005000000 */
[--C-:B-1----:R-:W-:Y:S01]  /*e760*/  HSET2.LE.AND R3, R28, R208.reuse, PT ;  /* 0x000000d01c037233 */ /* 0x102fe20003803000 */
[----:B------:R-:W-:Y:S01]  /*e770*/  F2FP.BF16.PACK_AB R5, R221, R222 ;  /* 0x000000dedd05723e */ /* 0x000fe200000010ff */
[-C--:B--2---:R-:W-:Y:S01]  /*e780*/  FMUL.FTZ R114, R114, R152.reuse ;  /* 0x0000009872727220 */ /* 0x084fe20000410000 */
[----:B------:R-:W-:Y:S01]  /*e790*/  FSEL R41, R57, -INF , !P4 ;  /* 0xff80000039297808 */ /* 0x000fe20006000000 */
[----:B------:R-:W-:Y:S01]  /*e7a0*/  FMUL.FTZ R115, R115, R152 ;  /* 0x0000009873737220 */ /* 0x000fe20000410000 */
[----:B------:R-:W-:Y:S01]  /*e7b0*/  LOP3.LUT R4, R3, R4, RZ, 0xc0, !PT ;  /* 0x0000000403047212 */ /* 0x000fe200078ec0ff */
[----:B------:R-:W-:Y:S01]  /*e7c0*/  HSET2.LE.AND R3, R27, R208, PT ;  /* 0x000000d01b037233 */ /* 0x000fe20003803000 */
[----:B------:R-:W-:Y:S01]  /*e7d0*/  FSEL R27, R171, -INF , !P5 ;  /* 0xff800000ab1b7808 */ /* 0x000fe20006800000 */
[-C--:B------:R-:W-:Y:S01]  /*e7e0*/  FMUL.FTZ R130, R130, R152.reuse ;  /* 0x0000009882827220 */ /* 0x080fe20000410000 */
[C---:B------:R-:W-:Y:S01]  /*e7f0*/  LOP3.LUT P5, RZ, R0.reuse, 0x2, RZ, 0xc0, !PT ;  /* 0x0000000200ff7812 */ /* 0x040fe200078ac0ff */
[-C--:B------:R-:W-:Y:S01]  /*e800*/  FMUL.FTZ R131, R131, R152.reuse ;  /* 0x0000009883837220 */ /* 0x080fe20000410000 */
[----:B------:R-:W-:Y:S01]  /*e810*/  LOP3.LUT R0, R0, 0xfffffff7, RZ, 0xc0, !PT ;  /* 0xfffffff700007812 */ /* 0x000fe200078ec0ff */
[----:B------:R-:W1:Y:S01]  /*e820*/  LDSM.16.MT88.4 R28, [R188+0x6000] ;  /* 0x00600000bc1c783b */ /* 0x000e620000004200 */
[----:B------:R-:W-:Y:S01]  /*e830*/  FSEL R26, R166, -INF , !P5 ;  /* 0xff800000a61a7808 */ /* 0x000fe20006800000 */
[-C--:B------:R-:W-:Y:S01]  /*e840*/  FMUL.FTZ R134, R134, R152.reuse ;  /* 0x0000009886867220 */ /* 0x080fe20000410000 */
[----:B------:R-:W-:Y:S01]  /*e850*/  @P0 LOP3.LUT R0, R0, 0x8, RZ, 0xfc, !PT ;  /* 0x0000000800000812 */ /* 0x000fe200078efcff */
[----:B------:R-:W-:Y:S01]  /*e860*/  FMUL.FTZ R135, R135, R152 ;  /* 0x0000009887877220 */ /* 0x000fe20000410000 */
[----:B------:R-:W-:Y:S01]  /*e870*/  ISETP.GE.AND P0, PT, R21, R204, PT ;  /* 0x000000cc1500720c */ /* 0x000fe20003f06270 */
[-C--:B------:R-:W-:Y:S01]  /*e880*/  FMUL.FTZ R82, R82, R152.reuse ;  /* 0x0000009852527220 */ /* 0x080fe20000410000 */
[----:B------:R-:W-:Y:S01]  /*e890*/  LOP3.LUT R0, R0, 0xfffffffb, RZ, 0xc0, !PT ;  /* 0xfffffffb00007812 */ /* 0x000fe200078ec0ff */
        /* <DEDUP_REMOVED lines=8> */
[-C--:B------:R-:W-:Y:S01]  /*e920*/  FMUL.FTZ R86, R86, R152.reuse ;  /* 0x0000009856567220 */ /* 0x080fe20000410000 */
[----:B------:R-:W-:Y:S01]  /*e930*/  LOP3.LUT R5, R3, R5, RZ, 0xc0, !PT ;  /* 0x0000000503057212 */ /* 0x000fe200078ec0ff */
[----:B------:R-:W-:Y:S01]  /*e940*/  FMUL.FTZ R87, R87, R152 ;  /* 0x0000009857577220 */ /* 0x000fe20000410000 */
[----:B------:R-:W-:Y:S01]  /*e950*/  FSEL R35, R160, -INF , !P5 ;  /* 0xff800000a0237808 */ /* 0x000fe20006800000 */
[----:B------:R-:W-:-:S02]  /*e960*/  FMUL.FTZ R97, R97, R153 ;  /* 0x0000009961617220 */ /* 0x000fc40000410000 */
[----:B------:R-:W-:Y:S01]  /*e970*/  @P0 LOP3.LUT R0, R0, 0x4, RZ, 0xfc, !PT ;  /* 0x0000000400000812 */ /* 0x000fe200078efcff */
[-C--:B------:R-:W-:Y:S01]  /*e980*/  FMUL.FTZ R100, R100, R153.reuse ;  /* 0x0000009964647220 */ /* 0x080fe20000410000 */
[----:B------:R-:W-:Y:S01]  /*e990*/  ISETP.GE.AND P0, PT, R20, R204, PT ;  /* 0x000000cc1400720c */ /* 0x000fe20003f06270 */
[C---:B------:R-:W-:Y:S01]  /*e9a0*/  HMMA.16816.F32.BF16 R216, R4.reuse, R48, R112 ;  /* 0x0000003004d8723c */ /* 0x040fe20000041870 */
[----:B------:R-:W-:Y:S01]  /*e9b0*/  LOP3.LUT P6, RZ, R0, 0x8, RZ, 0xc0, !PT ;  /* 0x0000000800ff7812 */ /* 0x000fe200078cc0ff */
[----:B------:R-:W-:Y:S01]  /*e9c0*/  FMUL.FTZ R101, R101, R153 ;  /* 0x0000009965657220 */ /* 0x000fe20000410000 */
[----:B------:R-:W-:Y:S01]  /*e9d0*/  ISETP.LT.OR P0, PT, R20, R201, P0 ;  /* 0x000000c91400720c */ /* 0x000fe20000701670 */
[-C--:B------:R-:W-:Y:S01]  /*e9e0*/  FMUL.FTZ R98, R98, R152.reuse ;  /* 0x0000009862627220 */ /* 0x080fe20000410000 */
[----:B------:R-:W-:Y:S01]  /*e9f0*/  LOP3.LUT R0, R0, 0xfffffffd, RZ, 0xc0, !PT ;  /* 0xfffffffd00007812 */ /* 0x000fe200078ec0ff */
[----:B------:R-:W-:Y:S01]  /*ea00*/  FMUL.FTZ R99, R99, R152 ;  /* 0x0000009863637220 */ /* 0x000fe20000410000 */
[----:B------:R-:W-:Y:S01]  /*ea10*/  FSEL R20, R167, -INF , !P3 ;  /* 0xff800000a7147808 */ /* 0x000fe20005800000 */
[----:B------:R-:W-:Y:S01]  /*ea20*/  IMAD.MOV.U32 R113, RZ, RZ, R212 ;  /* 0x000000ffff717224 */ /* 0x000fe200078e00d4 */
[----:B------:R-:W-:Y:S01]  /*ea30*/  ISETP.LT.OR P3, PT, R19, R202, P1 ;  /* 0x000000ca1300720c */ /* 0x000fe20000f61670 */
[C---:B------:R-:W-:Y:S01]  /*ea40*/  HMMA.16816.F32.BF16 R212, R4.reuse, R60, R128 ;  /* 0x0000003c04d4723c */ /* 0x040fe20000041880 */
[----:B------:R-:W-:Y:S01]  /*ea50*/  ISETP.GE.AND P1, PT, R18, R205, PT ;  /* 0x000000cd1200720c */ /* 0x000fe20003f26270 */
[-C--:B------:R-:W-:Y:S01]  /*ea60*/  FMUL.FTZ R102, R102, R152.reuse ;  /* 0x0000009866667220 */ /* 0x080fe20000410000 */
[----:B------:R-:W-:Y:S01]  /*ea70*/  FSEL R58, R58, -INF , !P6 ;  /* 0xff8000003a3a7808 */ /* 0x000fe20007000000 */
[----:B------:R-:W-:Y:S01]  /*ea80*/  FMUL.FTZ R103, R103, R152 ;  /* 0x0000009867677220 */ /* 0x000fe20000410000 */
[----:B------:R-:W-:Y:S01]  /*ea90*/  ISETP.LT.OR P2, PT, R18, R202, P1 ;  /* 0x000000ca1200720c */ /* 0x000fe20000f41670 */
[-C--:B------:R-:W-:Y:S01]  /*eaa0*/  FMUL.FTZ R116, R116, R153.reuse ;  /* 0x0000009974747220 */ /* 0x080fe20000410000 */
[----:B------:R-:W-:Y:S01]  /*eab0*/  @P0 LOP3.LUT R0, R0, 0x2, RZ, 0xfc, !PT ;  /* 0x0000000200000812 */ /* 0x000fe200078efcff */
[C---:B------:R-:W-:Y:S01]  /*eac0*/  HMMA.16816.F32.BF16 R148, R4.reuse, R62, R132 ;  /* 0x0000003e0494723c */ /* 0x040fe20000041884 */
[----:B------:R-:W-:Y:S01]  /*ead0*/  ISETP.GE.AND P0, PT, R19, R204, PT ;  /* 0x000000cc1300720c */ /* 0x000fe20003f06270 */
[----:B------:R-:W-:Y:S01]  /*eae0*/  FMUL.FTZ R117, R117, R153 ;  /* 0x0000009975757220 */ /* 0x000fe20000410000 */
[----:B------:R-:W-:Y:S01]  /*eaf0*/  LOP3.LUT R0, R0, 0xfffffffe, RZ, 0xc0, !PT ;  /* 0xfffffffe00007812 */ /* 0x000fe200078ec0ff */
[-C--:B------:R-:W-:Y:S01]  /*eb00*/  FMUL.FTZ R118, R118, R152.reuse ;  /* 0x0000009876767220 */ /* 0x080fe20000410000 */
[----:B------:R-:W-:Y:S01]  /*eb10*/  ISETP.LT.OR P0, PT, R19, R201, P0 ;  /* 0x000000c91300720c */ /* 0x000fe20000701670 */
[----:B------:R-:W-:Y:S01]  /*eb20*/  FMUL.FTZ R119, R119, R152 ;  /* 0x0000009877777220 */ /* 0x000fe20000410000 */
[----:B------:R-:W-:Y:S01]  /*eb30*/  FSEL R34, R161, -INF , !P3 ;  /* 0xff800000a1227808 */ /* 0x000fe20005800000 */
[----:B------:R-:W-:Y:S01]  /*eb40*/  HMMA.16816.F32.BF16 R236, R4, R44, R80 ;  /* 0x0000002c04ec723c */ /* 0x000fe20000041850 */
[----:B------:R-:W-:Y:S01]  /*eb50*/  FSEL R75, R156, -INF , !P2 ;  /* 0xff8000009c4b7808 */ /* 0x000fe20005000000 */
[C---:B------:R-:W-:Y:S01]  /*eb60*/  IMAD.WIDE.U32 R114, R251.reuse, -0x326172a9, RZ ;  /* 0xcd9e8d57fb727825 */ /* 0x040fe200078e00ff */
[----:B------:R-:W-:-:S03]  /*eb70*/  IADD3 R156, R251, 0x4, RZ ;  /* 0x00000004fb9c7810 */ /* 0x000fc60007ffe0ff */
[----:B------:R-:W-:Y:S02]  /*eb80*/  IMAD.MOV.U32 R131, RZ, RZ, R71 ;  /* 0x000000ffff837224 */ /* 0x000fe400078e0047 */
[C---:B------:R-:W-:Y:S01]  /*eb90*/  HMMA.16816.F32.BF16 R84, R4.reuse, R46, R84 ;  /* 0x0000002e0454723c */ /* 0x040fe20000041854 */
[----:B------:R-:W-:Y:S01]  /*eba0*/  IMAD.MOV.U32 R135, RZ, RZ, R252 ;  /* 0x000000ffff877224 */ /* 0x000fe200078e00fc */
[----:B------:R-:W-:Y:S02]  /*ebb0*/  @P0 LOP3.LUT R0, R0, 0x1, RZ, 0xfc, !PT ;  /* 0x0000000100000812 */ /* 0x000fe400078efcff */
[-C--:B------:R-:W-:Y:S02]  /*ebc0*/  ISETP.GE.AND P0, PT, R18, R204.reuse, PT ;  /* 0x000000cc1200720c */ /* 0x080fe40003f06270 */
[----:B------:R-:W-:Y:S02]  /*ebd0*/  LOP3.LUT P1, RZ, R0, 0x4, RZ, 0xc0, !PT ;  /* 0x0000000400ff7812 */ /* 0x000fe4000782c0ff */
[----:B------:R-:W-:Y:S01]  /*ebe0*/  ISETP.LT.OR P6, PT, R18, R201, P0 ;  /* 0x000000c91200720c */ /* 0x000fe200007c1670 */
[----:B-1----:R-:W-:Y:S01]  /*ebf0*/  HMMA.16816.F32.BF16 R96, R4, R28, R96 ;  /* 0x0000001c0460723c */ /* 0x002fe20000041860 */
[----:B------:R-:W-:-:S02]  /*ec00*/  ISETP.GE.AND P0, PT, R17, R204, PT ;  /* 0x000000cc1100720c */ /* 0x000fc40003f06270 */
[----:B------:R-:W-:Y:S02]  /*ec10*/  FSEL R64, R59, -INF , !P1 ;  /* 0xff8000003b407808 */ /* 0x000fe40004800000 */
[C---:B------:R-:W-:Y:S02]  /*ec20*/  ISETP.GE.AND P1, PT, R17.reuse, R205, PT ;  /* 0x000000cd1100720c */ /* 0x040fe40003f26270 */
[C---:B------:R-:W-:Y:S01]  /*ec30*/  ISETP.LT.OR P0, PT, R17.reuse, R201, P0 ;  /* 0x000000c91100720c */ /* 0x040fe20000701670 */
[----:B------:R-:W-:Y:S01]  /*ec40*/  HMMA.16816.F32.BF16 R80, R4, R30, R100 ;  /* 0x0000001e0450723c */ /* 0x000fe20000041864 */
[----:B------:R-:W-:Y:S02]  /*ec50*/  ISETP.LT.OR P5, PT, R17, R202, P1 ;  /* 0x000000ca1100720c */ /* 0x000fe40000fa1670 */
[C---:B------:R-:W-:Y:S02]  /*ec60*/  LOP3.LUT P4, RZ, R0.reuse, 0x1, RZ, 0xc0, !PT ;  /* 0x0000000100ff7812 */ /* 0x040fe4000788c0ff */
[----:B------:R-:W-:-:S02]  /*ec70*/  LOP3.LUT P1, RZ, R0, 0x2, RZ, 0xc0, !PT ;  /* 0x0000000200ff7812 */ /* 0x000fc4000782c0ff */
[----:B------:R-:W-:Y:S01]  /*ec80*/  P2R R0, PR, RZ, 0x1 ;  /* 0x00000001ff007803 */ /* 0x000fe20000000000 */
[----:B------:R-:W-:Y:S01]  /*ec90*/  HMMA.16816.F32.BF16 R116, R4, R50, R116 ;  /* 0x000000320474723c */ /* 0x000fe20000041874 */
[----:B------:R-:W-:Y:S02]  /*eca0*/  ISETP.GE.AND P0, PT, R16, R204, PT ;  /* 0x000000cc1000720c */ /* 0x000fe40003f06270 */
[----:B------:R-:W-:Y:S01]  /*ecb0*/  FSEL R112, R157, -INF , !P5 ;  /* 0xff8000009d707808 */ /* 0x000fe20006800000 */
[----:B------:R-:W-:Y:S01]  /*ecc0*/  IMAD.WIDE.U32 R156, R156, -0x326172a9, RZ ;  /* 0xcd9e8d579c9c7825 */ /* 0x000fe200078e00ff */
[----:B------:R-:W-:Y:S02]  /*ecd0*/  ISETP.NE.AND P5, PT, R0, RZ, PT ;  /* 0x000000ff0000720c */ /* 0x000fe40003fa5270 */
[----:B------:R-:W-:Y:S02]  /*ece0*/  FMNMX.FTZ R0, R224, R24, !PT ;  /* 0x00000018e0007209 */ /* 0x000fe40007810000 */
[----:B------:R-:W-:-:S02]  /*ecf0*/  ISETP.LT.OR P0, PT, R16, R201, P0 ;  /* 0x000000c91000720c */ /* 0x000fc40000701670 */
[----:B------:R-:W-:Y:S02]  /*ed00*/  FSEL R57, R162, -INF , !P1 ;  /* 0xff800000a2397808 */ /* 0x000fe40004800000 */
[----:B------:R-:W-:Y:S02]  /*ed10*/  FMNMX.FTZ R0, R23, R0, !PT ;  /* 0x0000000017007209 */ /* 0x000fe40007810000 */
[----:B------:R-:W-:Y:S02]  /*ed20*/  ISETP.GE.AND P1, PT, R16, R205, PT ;  /* 0x000000cd1000720c */ /* 0x000fe40003f26270 */
[----:B------:R-:W-:Y:S02]  /*ed30*/  P2R R3, PR, RZ, 0x1 ;  /* 0x00000001ff037803 */ /* 0x000fe40000000000 */
[----:B------:R-:W-:Y:S02]  /*ed40*/  ISETP.GE.AND P0, PT, R15, R204, PT ;  /* 0x000000cc0f00720c */ /* 0x000fe40003f06270 */
[----:B------:R-:W-:-:S02]  /*ed50*/  FMNMX.FTZ R0, R22, R0, !PT ;  /* 0x0000000016007209 */ /* 0x000fc40007810000 */
[----:B------:R-:W-:Y:S02]  /*ed60*/  ISETP.LT.OR P3, PT, R16, R202, P1 ;  /* 0x000000ca1000720c */ /* 0x000fe40000f61670 */
[C---:B------:R-:W-:Y:S02]  /*ed70*/  ISETP.GE.AND P1, PT, R15.reuse, R205, PT ;  /* 0x000000cd0f00720c */ /* 0x040fe40003f26270 */
[----:B------:R-:W-:Y:S02]  /*ed80*/  ISETP.LT.OR P0, PT, R15, R201, P0 ;  /* 0x000000c90f00720c */ /* 0x000fe40000701670 */
[----:B------:R-:W-:Y:S02]  /*ed90*/  FMNMX.FTZ R0, R21, R0, !PT ;  /* 0x0000000015007209 */ /* 0x000fe40007810000 */
[----:B------:R-:W-:Y:S02]  /*eda0*/  FSEL R59, R163, -INF , !P4 ;  /* 0xff800000a33b7808 */ /* 0x000fe40006000000 */
[----:B------:R-:W-:-:S02]  /*edb0*/  ISETP.LT.OR P4, PT, R15, R202, P1 ;  /* 0x000000ca0f00720c */ /* 0x000fc40000f81670 */
[----:B------:R-:W-:Y:S02]  /*edc0*/  P2R R2, PR, RZ, 0x1 ;  /* 0x00000001ff027803 */ /* 0x000fe40000000000 */
[----:B------:R-:W-:Y:S02]  /*edd0*/  FMNMX.FTZ R0, R56, R0, !PT ;  /* 0x0000000038007209 */ /* 0x000fe40007810000 */
[----:B------:R-:W-:Y:S02]  /*ede0*/  FSEL R129, R177, -INF , !P4 ;  /* 0xff800000b1817808 */ /* 0x000fe40006000000 */
[----:B------:R-:W-:Y:S02]  /*edf0*/  ISETP.NE.AND P4, PT, R2, RZ, PT ;  /* 0x000000ff0200720c */ /* 0x000fe40003f85270 */
        /* <DEDUP_REMOVED lines=8> */
[-C--:B------:R-:W-:Y:S02]  /*ee80*/  ISETP.GE.AND P1, PT, R14, R205.reuse, PT ;  /* 0x000000cd0e00720c */ /* 0x080fe40003f26270 */
[----:B------:R-:W-:Y:S02]  /*ee90*/  FSEL R128, R176, -INF , !P3 ;  /* 0xff800000b0807808 */ /* 0x000fe40005800000 */
[----:B------:R-:W-:Y:S02]  /*eea0*/  FMNMX.FTZ R2, R112, R2, !PT ;  /* 0x0000000270027209 */ /* 0x000fe40007810000 */
[----:B------:R-:W-:Y:S02]  /*eeb0*/  FMNMX.FTZ R0, R58, R0, !PT ;  /* 0x000000003a007209 */ /* 0x000fe40007810000 */
[----:B------:R-:W-:Y:S02]  /*eec0*/  ISETP.LT.OR P2, PT, R14, R202, P1 ;  /* 0x000000ca0e00720c */ /* 0x000fe40000f41670 */
[----:B------:R-:W-:-:S02]  /*eed0*/  ISETP.GE.AND P1, PT, R11, R205, PT ;  /* 0x000000cd0b00720c */ /* 0x000fc40003f26270 */
[----:B------:R-:W-:Y:S02]  /*eee0*/  ISETP.GE.AND P0, PT, R14, R204, PT ;  /* 0x000000cc0e00720c */ /* 0x000fe40003f06270 */
[----:B------:R-:W-:Y:S02]  /*eef0*/  FMNMX.FTZ R2, R128, R2, !PT ;  /* 0x0000000280027209 */ /* 0x000fe40007810000 */
[----:B------:R-:W-:Y:S02]  /*ef00*/  FMNMX.FTZ R0, R64, R0, !PT ;  /* 0x0000000040007209 */ /* 0x000fe40007810000 */
[----:B------:R-:W-:Y:S02]  /*ef10*/  FSEL R130, R158, -INF , !P6 ;  /* 0xff8000009e827808 */ /* 0x000fe40007000000 */
[----:B------:R-:W-:Y:S02]  /*ef20*/  ISETP.LT.OR P3, PT, R11, R202, P1 ;  /* 0x000000ca0b00720c */ /* 0x000fe40000f61670 */
[----:B------:R-:W-:-:S02]  /*ef30*/  ISETP.LT.OR P6, PT, R14, R201, P0 ;  /* 0x000000c90e00720c */ /* 0x000fc400007c1670 */
[----:B------:R-:W-:Y:S02]  /*ef40*/  ISETP.GE.AND P1, PT, R8, R205, PT ;  /* 0x000000cd0800720c */ /* 0x000fe40003f26270 */
[----:B------:R-:W-:Y:S02]  /*ef50*/  FSEL R180, R180, -INF , !P2 ;  /* 0xff800000b4b47808 */ /* 0x000fe40005000000 */
[----:B------:R-:W-:Y:S02]  /*ef60*/  FMNMX.FTZ R2, R129, R2, !PT ;  /* 0x0000000281027209 */ /* 0x000fe40007810000 */
[----:B------:R-:W-:Y:S02]  /*ef70*/  ISETP.GE.AND P0, PT, R11, R204, PT ;  /* 0x000000cc0b00720c */ /* 0x000fe40003f06270 */
[----:B------:R-:W-:Y:S02]  /*ef80*/  FMNMX.FTZ R0, R57, R0, !PT ;  /* 0x0000000039007209 */ /* 0x000fe40007810000 */
[----:B------:R-:W-:-:S02]  /*ef90*/  FSEL R134, R159, -INF , !P5 ;  /* 0xff8000009f867808 */ /* 0x000fc40006800000 */
[----:B------:R-:W-:Y:S02]  /*efa0*/  ISETP.LT.OR P1, PT, R8, R202, P1 ;  /* 0x000000ca0800720c */ /* 0x000fe40000f21670 */
[----:B------:R-:W-:Y:S02]  /*efb0*/  FSEL R181, R181, -INF , !P3 ;  /* 0xff800000b5b57808 */ /* 0x000fe40005800000 */
[----:B------:R-:W-:Y:S02]  /*efc0*/  FMNMX.FTZ R2, R180, R2, !PT ;  /* 0x00000002b4027209 */ /* 0x000fe40007810000 */
[----:B------:R-:W-:Y:S02]  /*efd0*/  ISETP.LT.OR P5, PT, R11, R201, P0 ;  /* 0x000000c90b00720c */ /* 0x000fe400007a1670 */
[----:B------:R-:W-:Y:S02]  /*efe0*/  FMNMX.FTZ R0, R59, R0, !PT ;  /* 0x000000003b007209 */ /* 0x000fe40007810000 */
[----:B------:R-:W-:-:S02]  /*eff0*/  ISETP.GE.AND P0, PT, R8, R204, PT ;  /* 0x000000cc0800720c */ /* 0x000fc40003f06270 */
[----:B------:R-:W-:Y:S02]  /*f000*/  ISETP.NE.AND P3, PT, R3, RZ, PT ;  /* 0x000000ff0300720c */ /* 0x000fe40003f65270 */
[----:B------:R-:W-:Y:S02]  /*f010*/  FSEL R172, R172, -INF , !P1 ;  /* 0xff800000acac7808 */ /* 0x000fe40004800000 */
[----:B------:R-:W-:Y:S02]  /*f020*/  FMNMX.FTZ R2, R181, R2, !PT ;  /* 0x00000002b5027209 */ /* 0x000fe40007810000 */
[----:B------:R-:W-:Y:S02]  /*f030*/  FMNMX.FTZ R3, R130, R0, !PT ;  /* 0x0000000082037209 */ /* 0x000fe40007810000 */
[----:B------:R-:W-:Y:S02]  /*f040*/  ISETP.LT.OR P2, PT, R8, R201, P0 ;  /* 0x000000c90800720c */ /* 0x000fe40000741670 */
[----:B------:R-:W-:-:S02]  /*f050*/  ISETP.GE.AND P0, PT, R36, R205, PT ;  /* 0x000000cd2400720c */ /* 0x000fc40003f06270 */
[----:B------:R-:W-:Y:S02]  /*f060*/  FMNMX.FTZ R0, R172, R2, !PT ;  /* 0x00000002ac007209 */ /* 0x000fe40007810000 */
[----:B------:R-:W-:Y:S02]  /*f070*/  FSEL R132, R178, -INF , !P3 ;  /* 0xff800000b2847808 */ /* 0x000fe40005800000 */
[----:B------:R-:W-:Y:S02]  /*f080*/  FMNMX.FTZ R2, R134, R3, !PT ;  /* 0x0000000386027209 */ /* 0x000fe40007810000 */
[----:B------:R-:W-:Y:S02]  /*f090*/  ISETP.LT.OR P0, PT, R36, R202, P0 ;  /* 0x000000ca2400720c */ /* 0x000fe40000701670 */
[----:B------:R-:W-:Y:S02]  /*f0a0*/  FSEL R133, R179, -INF , !P4 ;  /* 0xff800000b3857808 */ /* 0x000fe40006000000 */
[----:B------:R-:W-:-:S02]  /*f0b0*/  FMNMX.FTZ R2, R132, R2, !PT ;  /* 0x0000000284027209 */ /* 0x000fc40007810000 */
[----:B------:R-:W-:Y:S02]  /*f0c0*/  FSEL R173, R173, -INF , !P0 ;  /* 0xff800000adad7808 */ /* 0x000fe40004000000 */
[----:B------:R-:W-:Y:S02]  /*f0d0*/  FSEL R182, R182, -INF , !P6 ;  /* 0xff800000b6b67808 */ /* 0x000fe40007000000 */
[----:B------:R-:W-:Y:S02]  /*f0e0*/  FMNMX.FTZ R2, R133, R2, !PT ;  /* 0x0000000285027209 */ /* 0x000fe40007810000 */
[----:B------:R-:W-:Y:S02]  /*f0f0*/  FMNMX.FTZ R0, R173, R0, !PT ;  /* 0x00000000ad007209 */ /* 0x000fe40007810000 */
[----:B------:R-:W-:Y:S02]  /*f100*/  ISETP.GE.AND P0, PT, R36, R204, PT ;  /* 0x000000cc2400720c */ /* 0x000fe40003f06270 */
[----:B------:R-:W-:Y:S01]  /*f110*/  FSEL R183, R183, -INF , !P5 ;  /* 0xff800000b7b77808 */ /* 0x000fe20006800000 */
[----:B------:R-:W1:Y:S01]  /*f120*/  SHFL.BFLY PT, R6, R0, 0x2, 0x1f ;  /* 0x0c401f0000067f89 */ /* 0x000e6200000e0000 */
[----:B------:R-:W-:-:S02]  /*f130*/  FMNMX.FTZ R2, R182, R2, !PT ;  /* 0x00000002b6027209 */ /* 0x000fc40007810000 */
[----:B------:R-:W-:Y:S02]  /*f140*/  ISETP.LT.OR P0, PT, R36, R201, P0 ;  /* 0x000000c92400720c */ /* 0x000fe40000701670 */
[----:B------:R-:W-:Y:S02]  /*f150*/  FSEL R174, R174, -INF , !P2 ;  /* 0xff800000aeae7808 */ /* 0x000fe40005000000 */
[----:B------:R-:W-:Y:S02]  /*f160*/  FMNMX.FTZ R2, R183, R2, !PT ;  /* 0x00000002b7027209 */ /* 0x000fe40007810000 */
[----:B------:R-:W-:Y:S02]  /*f170*/  FSEL R175, R175, -INF , !P0 ;  /* 0xff800000afaf7808 */ /* 0x000fe40004000000 */
[----:B------:R-:W-:Y:S02]  /*f180*/  FMNMX.FTZ R2, R174, R2, !PT ;  /* 0x00000002ae027209 */ /* 0x000fe40007810000 */
[----:B------:R-:W-:-:S02]  /*f190*/  LOP3.LUT R3, R13, UR15, R114, 0x96, !PT ;  /* 0x0000000f0d037c12 */ /* 0x000fc4000f8e9672 */
[----:B------:R-:W-:Y:S02]  /*f1a0*/  FMNMX.FTZ R4, R175, R2, !PT ;  /* 0x00000002af047209 */ /* 0x000fe40007810000 */
[----:B------:R-:W-:Y:S02]  /*f1b0*/  LOP3.LUT R2, R115, R250, RZ, 0x3c, !PT ;  /* 0x000000fa73027212 */ /* 0x000fe400078e3cff */
[----:B------:R-:W-:Y:S01]  /*f1c0*/  LOP3.LUT R5, R233, UR13, R12, 0x96, !PT ;  /* 0x0000000de9057c12 */ /* 0x000fe2000f8e960c */
[----:B------:R-:W2:Y:S01]  /*f1d0*/  SHFL.BFLY PT, R7, R4, 0x2, 0x1f ;  /* 0x0c401f0004077f89 */ /* 0x000ea200000e0000 */
[----:B------:R-:W-:Y:S01]  /*f1e0*/  LOP3.LUT R16, R39, UR7, R40, 0x96, !PT ;  /* 0x0000000727107c12 */ /* 0x000fe2000f8e9628 */
[----:B------:R-:W-:Y:S02]  /*f1f0*/  IMAD R74, R2, -0x2daee0ad, RZ ;  /* 0xd2511f53024a7824 */ /* 0x000fe400078e02ff */
[----:B------:R-:W-:Y:S01]  /*f200*/  IMAD.WIDE.U32 R2, R3, -0x2daee0ad, RZ ;  /* 0xd2511f5303027825 */ /* 0x000fe200078e00ff */
[----:B-1----:R-:W-:Y:S01]  /*f210*/  FMNMX.FTZ R0, R0, R6, !PT ;  /* 0x0000000600007209 */ /* 0x002fe20007810000 */
[----:B------:R-:W-:Y:S02]  /*f220*/  LDSM.16.MT88.4 R36, [R187+0x6800] ;  /* 0x00680000bb24783b */ /* 0x000fe40000004200 */
[----:B------:R-:W-:Y:S01]  /*f230*/  IMAD.WIDE.U32 R12, R5, -0x2daee0ad, RZ ;  /* 0xd2511f53050c7825 */ /* 0x000fe200078e00ff */
[----:B------:R-:W-:Y:S01]  /*f240*/  LOP3.LUT R3, R3, UR12, R74, 0x96, !PT ;  /* 0x0000000c03037c12 */ /* 0x000fe2000f8e964a */
[----:B------:R-:W1:Y:S03]  /*f250*/  SHFL.BFLY PT, R6, R0, 0x1, 0x1f ;  /* 0x0c201f0000067f89 */ /* 0x000e6600000e0000 */
[----:B------:R-:W-:Y:S01]  /*f260*/  LOP3.LUT R5, R13, UR10, R2, 0x96, !PT ;  /* 0x0000000a0d057c12 */ /* 0x000fe2000f8e9602 */
[----:B------:R-:W-:-:S04]  /*f270*/  IMAD.WIDE.U32 R2, R3, -0x326172a9, RZ ;  /* 0xcd9e8d5703027825 */ /* 0x000fc800078e00ff */
[----:B------:R-:W-:Y:S01]  /*f280*/  IMAD.WIDE.U32 R102, R5, -0x326172a9, RZ ;  /* 0xcd9e8d5705667825 */ /* 0x000fe200078e00ff */
[----:B------:R-:W-:-:S04]  /*f290*/  LOP3.LUT R3, R3, UR11, R232, 0x96, !PT ;  /* 0x0000000b03037c12 */ /* 0x000fc8000f8e96e8 */
[----:B------:R-:W-:Y:S01]  /*f2a0*/  LOP3.LUT R5, R103, UR9, R2, 0x96, !PT ;  /* 0x0000000967057c12 */ /* 0x000fe2000f8e9602 */
[----:B------:R-:W-:Y:S01]  /*f2b0*/  IMAD.WIDE.U32 R2, R3, -0x2daee0ad, RZ ;  /* 0xd2511f5303027825 */ /* 0x000fe200078e00ff */
[----:B--2---:R-:W-:-:S03]  /*f2c0*/  FMNMX.FTZ R4, R4, R7, !PT ;  /* 0x0000000704047209 */ /* 0x004fc60007810000 */
[----:B------:R-:W-:Y:S01]  /*f2d0*/  IMAD.WIDE.U32 R100, R5, -0x2daee0ad, RZ ;  /* 0xd2511f5305647825 */ /* 0x000fe200078e00ff */
[----:B------:R-:W-:Y:S01]  /*f2e0*/  LOP3.LUT R7, R3, UR8, R12, 0x96, !PT ;  /* 0x0000000803077c12 */ /* 0x000fe2000f8e960c */
[----:B------:R-:W2:Y:S03]  /*f2f0*/  SHFL.BFLY PT, R5, R4, 0x1, 0x1f ;  /* 0x0c201f0004057f89 */ /* 0x000ea600000e0000 */
[----:B------:R-:W-:Y:S01]  /*f300*/  LOP3.LUT R2, R101, UR6, R2, 0x96, !PT ;  /* 0x0000000665027c12 */ /* 0x000fe2000f8e9602 */
[----:B------:R-:W-:Y:S01]  /*f310*/  IMAD.WIDE.U32 R32, R7, -0x326172a9, RZ ;  /* 0xcd9e8d5707207825 */ /* 0x000fe200078e00ff */
[----:B-1----:R-:W-:-:S03]  /*f320*/  FMNMX.FTZ R72, R0, R6, !PT ;  /* 0x0000000600487209 */ /* 0x002fc60007810000 */
[----:B------:R-:W-:Y:S01]  /*f330*/  IMAD.WIDE.U32 R2, R2, -0x326172a9, RZ ;  /* 0xcd9e8d5702027825 */ /* 0x000fe200078e00ff */
[----:B------:R-:W-:-:S03]  /*f340*/  FSETP.NEU.FTZ.AND P1, PT, R72, -INF , PT ;  /* 0xff8000004800780b */ /* 0x000fc60003f3d000 */
[----:B------:R-:W-:Y:S01]  /*f350*/  FMUL.FTZ R0, R72, c[0x0][0x23c] ;  /* 0x00008f0048007a20 */ /* 0x000fe20000410000 */
[C---:B------:R-:W-:Y:S02]  /*f360*/  LOP3.LUT R6, R2.reuse, 0xffff, RZ, 0xc0, !PT ;  /* 0x0000ffff02067812 */ /* 0x040fe400078ec0ff */
[----:B------:R-:W-:Y:S02]  /*f370*/  LOP3.LUT R8, R2, 0xff, RZ, 0xc0, !PT ;  /* 0x000000ff02087812 */ /* 0x000fe400078ec0ff */
[----:B------:R-:W-:Y:S02]  /*f380*/  FSEL R0, R0, RZ, P1 ;  /* 0x000000ff00007208 */ /* 0x000fe40000800000 */
[----:B------:R-:W-:-:S04]  /*f390*/  SHF.R.U32.HI R6, RZ, 0x8, R6 ;  /* 0x00000008ff067819 */ /* 0x000fc80000011606 */
[----:B------:R-:W-:Y:S02]  /*f3a0*/  PRMT R12, R8, 0x5410, R6 ;  /* 0x00005410080c7816 */ /* 0x000fe40000000006 */
[----:B--2---:R-:W-:Y:S01]  /*f3b0*/  FMNMX.FTZ R71, R4, R5, !PT ;  /* 0x0000000504477209 */ /* 0x004fe20007810000 */
[----:B------:R-:W-:Y:S01]  /*f3c0*/  FFMA.FTZ R4, R24, c[0x0][0x23c], -R0 ;  /* 0x00008f0018047a23 */ /* 0x000fe20000010800 */
[--C-:B------:R-:W-:Y:S02]  /*f3d0*/  SHF.R.U32.HI R5, RZ, 0x10, R2.reuse ;  /* 0x00000010ff057819 */ /* 0x100fe40000011602 */
[----:B------:R-:W-:Y:S01]  /*f3e0*/  SHF.R.U32.HI R2, RZ, 0x18, R2 ;  /* 0x00000018ff027819 */ /* 0x000fe20000011602 */
[----:B------:R1:W-:Y:S01]  /*f3f0*/  MUFU.EX2 R170, R4 ;  /* 0x0000000400aa7308 */ /* 0x0003e20000000800 */
[----:B------:R-:W-:Y:S02]  /*f400*/  LOP3.LUT R5, R5, 0xff, RZ, 0xc0, !PT ;  /* 0x000000ff05057812 */ /* 0x000fe400078ec0ff */
[----:B------:R-:W-:-:S02]  /*f410*/  FSETP.NEU.FTZ.AND P0, PT, R71, -INF , PT ;  /* 0xff8000004700780b */ /* 0x000fc40003f1d000 */
        /* <DEDUP_REMOVED lines=25> */
[----:B------:R-:W-:Y:S02]  /*f5b0*/  FFMA.FTZ R2, R27, c[0x0][0x23c], -R8 ;  /* 0x00008f001b027a23 */ /* 0x000fe40000010808 */
[----:B------:R-:W-:Y:S02]  /*f5c0*/  LDSM.16.MT88.4 R24, [R188+0x6800] ;  /* 0x00680000bc18783b */ /* 0x000fe40000004200 */
[----:B------:R-:W-:Y:S01]  /*f5d0*/  FADD.FTZ R5, R223, -R3 ;  /* 0x80000003df057221 */ /* 0x000fe20000010000 */
[----:B--2---:R-:W-:Y:S01]  /*f5e0*/  F2FP.BF16.PACK_AB R3, R169, R252 ;  /* 0x000000fca903723e */ /* 0x004fe200000010ff */
[----:B------:R2:W-:Y:S01]  /*f5f0*/  MUFU.EX2 R166, R2 ;  /* 0x0000000200a67308 */ /* 0x0005e20000000800 */
[----:B------:R-:W-:-:S02]  /*f600*/  IMAD.MOV.U32 R223, RZ, RZ, R131 ;  /* 0x000000ffffdf7224 */ /* 0x000fc400078e0083 */
[----:B------:R-:W-:Y:S01]  /*f610*/  FMUL.FTZ R5, R5, c[0x0][0x23c] ;  /* 0x00008f0005057a20 */ /* 0x000fe20000410000 */
[----:B-1----:R-:W-:-:S04]  /*f620*/  FSEL R4, R72, RZ, P1 ;  /* 0x000000ff48047208 */ /* 0x002fc80000800000 */
[----:B------:R1:W4:Y:S01]  /*f630*/  MUFU.EX2 R65, R5 ;  /* 0x0000000500417308 */ /* 0x0003220000000800 */
[----:B------:R-:W-:Y:S02]  /*f640*/  FADD.FTZ R4, R224, -R4 ;  /* 0x80000004e0047221 */ /* 0x000fe40000010000 */
[----:B------:R-:W-:Y:S01]  /*f650*/  IMAD.MOV.U32 R224, RZ, RZ, R135 ;  /* 0x000000ffffe07224 */ /* 0x000fe200078e0087 */
[----:B--2---:R-:W-:Y:S01]  /*f660*/  HSET2.LE.AND R2, R12, R208, PT ;  /* 0x000000d00c027233 */ /* 0x004fe20003803000 */
[----:B------:R-:W-:-:S04]  /*f670*/  FMUL.FTZ R4, R4, c[0x0][0x23c] ;  /* 0x00008f0004047a20 */ /* 0x000fc80000410000 */
[----:B------:R-:W-:Y:S01]  /*f680*/  LOP3.LUT R14, R2, R3, RZ, 0xc0, !PT ;  /* 0x00000003020e7212 */ /* 0x000fe200078ec0ff */
[--C-:B------:R-:W-:Y:S01]  /*f690*/  HSET2.LE.AND R2, R11, R208.reuse, PT ;  /* 0x000000d00b027233 */ /* 0x100fe20003803000 */
[----:B---3--:R-:W-:Y:S01]  /*f6a0*/  F2FP.BF16.PACK_AB R3, R178, R179 ;  /* 0x000000b3b203723e */ /* 0x008fe200000010ff */
[----:B------:R2:W3:Y:S01]  /*f6b0*/  MUFU.EX2 R66, R4 ;  /* 0x0000000400427308 */ /* 0x0004e20000000800 */
[----:B-1----:R-:W-:Y:S02]  /*f6c0*/  FFMA.FTZ R5, R140, c[0x0][0x23c], -R9 ;  /* 0x00008f008c057a23 */ /* 0x002fe40000010809 */
[----:B------:R-:W-:Y:S01]  /*f6d0*/  LOP3.LUT R15, R2, R3, RZ, 0xc0, !PT ;  /* 0x00000003020f7212 */ /* 0x000fe200078ec0ff */
[--C-:B------:R-:W-:Y:S01]  /*f6e0*/  HSET2.LE.AND R2, R7, R208.reuse, PT ;  /* 0x000000d007027233 */ /* 0x100fe20003803000 */
[----:B------:R-:W-:Y:S01]  /*f6f0*/  F2FP.BF16.PACK_AB R3, R168, R170 ;  /* 0x000000aaa803723e */ /* 0x000fe200000010ff */
[----:B----4-:R-:W-:Y:S02]  /*f700*/  FMUL.FTZ R94, R94, R65 ;  /* 0x000000415e5e7220 */ /* 0x010fe40000410000 */
[----:B------:R1:W-:Y:S01]  /*f710*/  MUFU.EX2 R163, R5 ;  /* 0x0000000500a37308 */ /* 0x0003e20000000800 */
[----:B------:R-:W-:Y:S01]  /*f720*/  LOP3.LUT R12, R2, R3, RZ, 0xc0, !PT ;  /* 0x00000003020c7212 */ /* 0x000fe200078ec0ff */
[----:B------:R-:W-:Y:S01]  /*f730*/  HSET2.LE.AND R2, R6, R208, PT ;  /* 0x000000d006027233 */ /* 0x000fe20003803000 */
[----:B------:R-:W-:Y:S01]  /*f740*/  F2FP.BF16.PACK_AB R3, R166, R167 ;  /* 0x000000a7a603723e */ /* 0x000fe200000010ff */
[----:B------:R-:W-:-:S02]  /*f750*/  FMUL.FTZ R95, R95, R65 ;  /* 0x000000415f5f7220 */ /* 0x000fc40000410000 */
[----:B------:R-:W-:Y:S01]  /*f760*/  FMUL.FTZ R106, R106, R65 ;  /* 0x000000416a6a7220 */ /* 0x000fe20000410000 */
[----:B------:R-:W-:Y:S01]  /*f770*/  LOP3.LUT R13, R2, R3, RZ, 0xc0, !PT ;  /* 0x00000003020d7212 */ /* 0x000fe200078ec0ff */
[--C-:B------:R-:W-:Y:S02]  /*f780*/  FFMA.FTZ R2, R54, c[0x0][0x23c], -R9.reuse ;  /* 0x00008f0036027a23 */ /* 0x100fe40000010809 */
[--C-:B--2---:R-:W-:Y:S02]  /*f790*/  FFMA.FTZ R4, R55, c[0x0][0x23c], -R9.reuse ;  /* 0x00008f0037047a23 */ /* 0x104fe40000010809 */
[----:B------:R2:W-:Y:S01]  /*f7a0*/  MUFU.EX2 R165, R2 ;  /* 0x0000000200a57308 */ /* 0x0005e20000000800 */
[-C--:B---3--:R-:W-:Y:S02]  /*f7b0*/  FMUL.FTZ R92, R92, R66.reuse ;  /* 0x000000425c5c7220 */ /* 0x088fe40000410000 */
[----:B------:R-:W-:Y:S02]  /*f7c0*/  FMUL.FTZ R93, R93, R66 ;  /* 0x000000425d5d7220 */ /* 0x000fe40000410000 */
[----:B-1----:R-:W-:-:S02]  /*f7d0*/  FFMA.FTZ R5, R141, c[0x0][0x23c], -R9 ;  /* 0x00008f008d057a23 */ /* 0x002fc40000010809 */
[-C--:B------:R-:W-:Y:S01]  /*f7e0*/  FMUL.FTZ R104, R104, R66.reuse ;  /* 0x0000004268687220 */ /* 0x080fe20000410000 */
[----:B------:R1:W-:Y:S01]  /*f7f0*/  MUFU.EX2 R164, R4 ;  /* 0x0000000400a47308 */ /* 0x0003e20000000800 */
[-C--:B------:R-:W-:Y:S01]  /*f800*/  FMUL.FTZ R105, R105, R66.reuse ;  /* 0x0000004269697220 */ /* 0x080fe20000410000 */
[C---:B------:R-:W-:Y:S01]  /*f810*/  HMMA.16816.F32.BF16 R92, R12.reuse, R28, R92 ;  /* 0x0000001c0c5c723c */ /* 0x040fe2000004185c */
[-C--:B------:R-:W-:Y:S02]  /*f820*/  FMUL.FTZ R107, R107, R65.reuse ;  /* 0x000000416b6b7220 */ /* 0x080fe40000410000 */
[-C--:B------:R-:W-:Y:S02]  /*f830*/  FMUL.FTZ R76, R76, R66.reuse ;  /* 0x000000424c4c7220 */ /* 0x080fe40000410000 */
[-C--:B------:R-:W-:Y:S01]  /*f840*/  FMUL.FTZ R77, R77, R66.reuse ;  /* 0x000000424d4d7220 */ /* 0x080fe20000410000 */
[----:B------:R3:W4:Y:S01]  /*f850*/  MUFU.EX2 R162, R5 ;  /* 0x0000000500a27308 */ /* 0x0007220000000800 */
[----:B--2---:R-:W-:Y:S01]  /*f860*/  IMAD.WIDE.U32 R2, R16, -0x2daee0ad, RZ ;  /* 0xd2511f5310027825 */ /* 0x004fe200078e00ff */
[C---:B------:R-:W-:Y:S01]  /*f870*/  HMMA.16816.F32.BF16 R104, R12.reuse, R30, R104 ;  /* 0x0000001e0c68723c */ /* 0x040fe20000041868 */
[----:B------:R-:W-:Y:S02]  /*f880*/  LDSM.16.MT88.4 R28, [R186+0x6800] ;  /* 0x00680000ba1c783b */ /* 0x000fe40000004200 */
[-C--:B------:R-:W-:Y:S01]  /*f890*/  FMUL.FTZ R78, R78, R65.reuse ;  /* 0x000000414e4e7220 */ /* 0x080fe20000410000 */
[----:B------:R-:W-:Y:S01]  /*f8a0*/  SHF.R.U32.HI R7, RZ, 0x10, R2 ;  /* 0x00000010ff077819 */ /* 0x000fe20000011602 */
[-C--:B------:R-:W-:Y:S01]  /*f8b0*/  FMUL.FTZ R79, R79, R65.reuse ;  /* 0x000000414f4f7220 */ /* 0x080fe20000410000 */
[----:B-1----:R-:W-:Y:S01]  /*f8c0*/  LOP3.LUT R4, R3, UR16, R52, 0x96, !PT ;  /* 0x0000001003047c12 */ /* 0x002fe2000f8e9634 */
[-C--:B------:R-:W-:Y:S01]  /*f8d0*/  FMUL.FTZ R88, R88, R66.reuse ;  /* 0x0000004258587220 */ /* 0x080fe20000410000 */
[C---:B------:R-:W-:Y:S01]  /*f8e0*/  LOP3.LUT R3, R2.reuse, 0xffff, RZ, 0xc0, !PT ;  /* 0x0000ffff02037812 */ /* 0x040fe200078ec0ff */
[-C--:B------:R-:W-:Y:S01]  /*f8f0*/  FMUL.FTZ R89, R89, R66.reuse ;  /* 0x0000004259597220 */ /* 0x080fe20000410000 */
[----:B------:R-:W-:Y:S01]  /*f900*/  LOP3.LUT R11, R2, 0xff, RZ, 0xc0, !PT ;  /* 0x000000ff020b7812 */ /* 0x000fe200078ec0ff */
[-C--:B------:R-:W-:Y:S01]  /*f910*/  FMUL.FTZ R90, R90, R65.reuse ;  /* 0x000000415a5a7220 */ /* 0x080fe20000410000 */
[----:B------:R-:W-:Y:S01]  /*f920*/  SHF.R.U32.HI R16, RZ, 0x18, R2 ;  /* 0x00000018ff107819 */ /* 0x000fe20000011602 */
[-C--:B------:R-:W-:Y:S01]  /*f930*/  FMUL.FTZ R91, R91, R65.reuse ;  /* 0x000000415b5b7220 */ /* 0x080fe20000410000 */
[----:B------:R-:W-:Y:S01]  /*f940*/  SHF.R.U32.HI R6, RZ, 0x8, R3 ;  /* 0x00000008ff067819 */ /* 0x000fe20000011603 */
[--C-:B------:R-:W-:Y:S01]  /*f950*/  FFMA.FTZ R3, R146, c[0x0][0x23c], -R10.reuse ;  /* 0x00008f0092037a23 */ /* 0x100fe2000001080a */
[----:B------:R-:W-:Y:S01]  /*f960*/  LOP3.LUT R2, R7, 0xff, RZ, 0xc0, !PT ;  /* 0x000000ff07027812 */ /* 0x000fe200078ec0ff */
[----:B---3--:R-:W-:Y:S01]  /*f970*/  FFMA.FTZ R5, R142, c[0x0][0x23c], -R10 ;  /* 0x00008f008e057a23 */ /* 0x008fe2000001080a */
[----:B------:R-:W-:Y:S01]  /*f980*/  LOP3.LUT R17, R4, 0xff, RZ, 0xc0, !PT ;  /* 0x000000ff04117812 */ /* 0x000fe200078ec0ff */
[----:B------:R1:W-:Y:S01]  /*f990*/  MUFU.EX2 R159, R3 ;  /* 0x00000003009f7308 */ /* 0x0003e20000000800 */
[----:B------:R-:W-:Y:S01]  /*f9a0*/  PRMT R20, R2, 0x5410, R16 ;  /* 0x0000541002147816 */ /* 0x000fe20000000010 */
[-C--:B------:R-:W-:Y:S01]  /*f9b0*/  FMUL.FTZ R108, R108, R66.reuse ;  /* 0x000000426c6c7220 */ /* 0x080fe20000410000 */
[----:B------:R-:W-:Y:S01]  /*f9c0*/  LOP3.LUT R2, R4, 0xffff, RZ, 0xc0, !PT ;  /* 0x0000ffff04027812 */ /* 0x000fe200078ec0ff */
[-C--:B------:R-:W-:Y:S01]  /*f9d0*/  FMUL.FTZ R109, R109, R66.reuse ;  /* 0x000000426d6d7220 */ /* 0x080fe20000410000 */
[----:B------:R-:W-:Y:S01]  /*f9e0*/  SHF.R.U32.HI R16, RZ, 0x18, R4 ;  /* 0x00000018ff107819 */ /* 0x000fe20000011604 */
[-C--:B------:R-:W-:Y:S01]  /*f9f0*/  FMUL.FTZ R110, R110, R65.reuse ;  /* 0x000000416e6e7220 */ /* 0x080fe20000410000 */
[----:B------:R-:W-:Y:S01]  /*fa00*/  PRMT R11, R11, 0x5410, R6 ;  /* 0x000054100b0b7816 */ /* 0x000fe20000000006 */
[----:B------:R2:W-:Y:S01]  /*fa10*/  MUFU.EX2 R161, R5 ;  /* 0x0000000500a17308 */ /* 0x0005e20000000800 */
[----:B------:R-:W-:Y:S01]  /*fa20*/  SHF.R.U32.HI R7, RZ, 0x8, R2 ;  /* 0x00000008ff077819 */ /* 0x000fe20000011602 */
[----:B------:R-:W-:Y:S01]  /*fa30*/  FMUL.FTZ R111, R111, R65 ;  /* 0x000000416f6f7220 */ /* 0x000fe20000410000 */
[----:B------:R-:W-:Y:S01]  /*fa40*/  HMMA.16816.F32.BF16 R76, R12, R44, R76 ;  /* 0x0000002c0c4c723c */ /* 0x000fe2000004184c */
[----:B------:R-:W-:Y:S01]  /*fa50*/  HSET2.LE.AND R2, R11, R208, PT ;  /* 0x000000d00b027233 */ /* 0x000fe20003803000 */
[----:B------:R-:W-:-:S02]  /*fa60*/  FMUL.FTZ R120, R120, R66 ;  /* 0x0000004278787220 */ /* 0x000fc40000410000 */
[----:B------:R-:W-:Y:S01]  /*fa70*/  FMUL.FTZ R121, R121, R66 ;  /* 0x0000004279797220 */ /* 0x000fe20000410000 */
[----:B-1----:R-:W-:Y:S01]  /*fa80*/  SHF.R.U32.HI R3, RZ, 0x10, R4 ;  /* 0x00000010ff037819 */ /* 0x002fe20000011604 */
[----:B------:R-:W-:Y:S02]  /*fa90*/  FFMA.FTZ R4, R143, c[0x0][0x23c], -R10 ;  /* 0x00008f008f047a23 */ /* 0x000fe4000001080a */
[----:B------:R-:W-:Y:S01]  /*faa0*/  FMUL.FTZ R122, R122, R65 ;  /* 0x000000417a7a7220 */ /* 0x000fe20000410000 */
[----:B------:R-:W-:Y:S01]  /*fab0*/  LOP3.LUT R6, R3, 0xff, RZ, 0xc0, !PT ;  /* 0x000000ff03067812 */ /* 0x000fe200078ec0ff */
[----:B------:R1:W3:Y:S01]  /*fac0*/  MUFU.EX2 R160, R4 ;  /* 0x0000000400a07308 */ /* 0x0002e20000000800 */
[----:B----4-:R-:W-:Y:S01]  /*fad0*/  F2FP.BF16.PACK_AB R3, R162, R163 ;  /* 0x000000a3a203723e */ /* 0x010fe200000010ff */
[----:B------:R-:W-:Y:S01]  /*fae0*/  FMUL.FTZ R123, R123, R65 ;  /* 0x000000417b7b7220 */ /* 0x000fe20000410000 */
[----:B--2---:R-:W-:Y:S01]  /*faf0*/  PRMT R5, R6, 0x5410, R16 ;  /* 0x0000541006057816 */ /* 0x004fe20000000010 */
[----:B------:R-:W-:Y:S01]  /*fb00*/  HMMA.16816.F32.BF16 R88, R12, R46, R88 ;  /* 0x0000002e0c58723c */ /* 0x000fe20000041858 */
[----:B------:R-:W-:Y:S01]  /*fb10*/  LOP3.LUT R6, R2, R3, RZ, 0xc0, !PT ;  /* 0x0000000302067212 */ /* 0x000fe200078ec0ff */
[----:B------:R-:W-:-:S02]  /*fb20*/  FFMA.FTZ R2, R147, c[0x0][0x23c], -R10 ;  /* 0x00008f0093027a23 */ /* 0x000fc4000001080a */
[-C--:B------:R-:W-:Y:S02]  /*fb30*/  FMUL.FTZ R124, R124, R66.reuse ;  /* 0x000000427c7c7220 */ /* 0x080fe40000410000 */
[----:B------:R2:W4:Y:S01]  /*fb40*/  MUFU.EX2 R158, R2 ;  /* 0x00000002009e7308 */ /* 0x0005220000000800 */
[-C--:B------:R-:W-:Y:S01]  /*fb50*/  FMUL.FTZ R125, R125, R66.reuse ;  /* 0x000000427d7d7220 */ /* 0x080fe20000410000 */
[C---:B------:R-:W-:Y:S01]  /*fb60*/  HMMA.16816.F32.BF16 R44, R12.reuse, R48, R108 ;  /* 0x000000300c2c723c */ /* 0x040fe2000004186c */
[-C--:B------:R-:W-:Y:S02]  /*fb70*/  FMUL.FTZ R126, R126, R65.reuse ;  /* 0x000000417e7e7220 */ /* 0x080fe40000410000 */
[----:B------:R-:W-:Y:S01]  /*fb80*/  FMUL.FTZ R127, R127, R65 ;  /* 0x000000417f7f7220 */ /* 0x000fe20000410000 */
[----:B-1----:R-:W-:Y:S01]  /*fb90*/  PRMT R4, R17, 0x5410, R7 ;  /* 0x0000541011047816 */ /* 0x002fe20000000007 */
[-C--:B------:R-:W-:Y:S01]  /*fba0*/  FMUL.FTZ R136, R136, R66.reuse ;  /* 0x0000004288887220 */ /* 0x080fe20000410000 */
[----:B------:R-:W1:Y:S01]  /*fbb0*/  LDSM.16.MT88.4 R16, [R185+0x6800] ;  /* 0x00680000b910783b */ /* 0x000e620000004200 */
[----:B---3--:R-:W-:Y:S01]  /*fbc0*/  F2FP.BF16.PACK_AB R3, R160, R161 ;  /* 0x000000a1a003723e */ /* 0x008fe200000010ff */
[----:B------:R-:W-:Y:S01]  /*fbd0*/  HMMA.16816.F32.BF16 R52, R12, R50, R120 ;  /* 0x000000320c34723c */ /* 0x000fe20000041878 */
[----:B------:R-:W-:-:S02]  /*fbe0*/  FMUL.FTZ R137, R137, R66 ;  /* 0x0000004289897220 */ /* 0x000fc40000410000 */
[-C--:B------:R-:W-:Y:S02]  /*fbf0*/  FMUL.FTZ R138, R138, R65.reuse ;  /* 0x000000418a8a7220 */ /* 0x080fe40000410000 */
[----:B------:R-:W-:Y:S01]  /*fc00*/  FMUL.FTZ R139, R139, R65 ;  /* 0x000000418b8b7220 */ /* 0x000fe20000410000 */
[--C-:B--2---:R-:W-:Y:S02]  /*fc10*/  HSET2.LE.AND R2, R20, R208.reuse, PT ;  /* 0x000000d014027233 */ /* 0x104fe40003803000 */
[----:B------:R-:W-:Y:S03]  /*fc20*/  HMMA.16816.F32.BF16 R124, R12, R60, R124 ;  /* 0x0000003c0c7c723c */ /* 0x000fe6000004187c */
[----:B------:R-:W-:Y:S01]  /*fc30*/  LOP3.LUT R7, R2, R3, RZ, 0xc0, !PT ;  /* 0x0000000302077212 */ /* 0x000fe200078ec0ff */
[----:B------:R-:W-:Y:S01]  /*fc40*/  HSET2.LE.AND R2, R4, R208, PT ;  /* 0x000000d004027233 */ /* 0x000fe20003803000 */
[----:B------:R-:W-:-:S03]  /*fc50*/  F2FP.BF16.PACK_AB R3, R164, R165 ;  /* 0x000000a5a403723e */ /* 0x000fc600000010ff */
[----:B------:R-:W-:Y:S01]  /*fc60*/  HMMA.16816.F32.BF16 R136, R12, R62, R136 ;  /* 0x0000003e0c88723c */ /* 0x000fe20000041888 */
[----:B------:R-:W-:Y:S01]  /*fc70*/  LOP3.LUT R4, R2, R3, RZ, 0xc0, !PT ;  /* 0x0000000302047212 */ /* 0x000fe200078ec0ff */
[----:B------:R-:W-:Y:S01]  /*fc80*/  HSET2.LE.AND R2, R5, R208, PT ;  /* 0x000000d005027233 */ /* 0x000fe20003803000 */
[----:B----4-:R-:W-:-:S04]  /*fc90*/  F2FP.BF16.PACK_AB R3, R158, R159 ;  /* 0x0000009f9e03723e */ /* 0x010fc800000010ff */
[----:B------:R-:W-:Y:S01]  /*fca0*/  LOP3.LUT R5, R2, R3, RZ, 0xc0, !PT ;  /* 0x0000000302057212 */ /* 0x000fe200078ec0ff */
[----:B------:R-:W-:Y:S01]  /*fcb0*/  FFMA.FTZ R2, R56, c[0x0][0x23c], -R0 ;  /* 0x00008f0038027a23 */ /* 0x000fe20000010800 */
[----:B------:R-:W-:-:S05]  /*fcc0*/  LOP3.LUT R3, R33, UR7, R102, 0x96, !PT ;  /* 0x0000000721037c12 */ /* 0x000fca000f8e9666 */
[C---:B------:R-:W-:Y:S01]  /*fcd0*/  HMMA.16816.F32.BF16 R140, R4.reuse, R38, R148 ;  /* 0x00000026048c723c */ /* 0x040fe20000041894 */
[----:B------:R2:W-:Y:S07]  /*fce0*/  MUFU.EX2 R150, R2 ;  /* 0x0000000200967308 */ /* 0x0005ee0000000800 */
[C---:B-1----:R-:W-:Y:S07]  /*fcf0*/  HMMA.16816.F32.BF16 R48, R4.reuse, R16, R236 ;  /* 0x000000100430723c */ /* 0x042fee00000418ec */
[----:B------:R-:W-:Y:S01]  /*fd00*/  IMAD.MOV.U32 R238, RZ, RZ, R67 ;  /* 0x000000ffffee7224 */ /* 0x000fe200078e0043 */
[----:B------:R-:W-:Y:S01]  /*fd10*/  HMMA.16816.F32.BF16 R84, R4, R18, R84 ;  /* 0x000000120454723c */ /* 0x000fe20000041854 */
[----:B--2---:R-:W-:-:S02]  /*fd20*/  FFMA.FTZ R2, R41, c[0x0][0x23c], -R0 ;  /* 0x00008f0029027a23 */ /* 0x004fc40000010800 */
[----:B------:R-:W-:Y:S02]  /*fd30*/  IMAD.MOV.U32 R239, RZ, RZ, R113 ;  /* 0x000000ffffef7224 */ /* 0x000fe400078e0071 */
[----:B------:R1:W-:Y:S03]  /*fd40*/  MUFU.EX2 R151, R2 ;  /* 0x0000000200977308 */ /* 0x0003e60000000800 */
[C---:B------:R-:W-:Y:S08]  /*fd50*/  HMMA.16816.F32.BF16 R96, R4.reuse, R24, R96 ;  /* 0x000000180460723c */ /* 0x040ff00000041860 */
[----:B------:R-:W-:Y:S01]  /*fd60*/  HMMA.16816.F32.BF16 R80, R4, R26, R80 ;  /* 0x0000001a0450723c */ /* 0x000fe20000041850 */
[----:B-1----:R-:W-:-:S07]  /*fd70*/  FFMA.FTZ R2, R35, c[0x0][0x23c], -R0 ;  /* 0x00008f0023027a23 */ /* 0x002fce0000010800 */
[C---:B------:R-:W-:Y:S01]  /*fd80*/  HMMA.16816.F32.BF16 R108, R4.reuse, R28, R216 ;  /* 0x0000001c046c723c */ /* 0x040fe200000418d8 */
[----:B------:R1:W-:Y:S07]  /*fd90*/  MUFU.EX2 R154, R2 ;  /* 0x00000002009a7308 */ /* 0x0003ee0000000800 */
[C---:B------:R-:W-:Y:S08]  /*fda0*/  HMMA.16816.F32.BF16 R116, R4.reuse, R30, R116 ;  /* 0x0000001e0474723c */ /* 0x040ff00000041874 */
[----:B------:R-:W-:Y:S01]  /*fdb0*/  HMMA.16816.F32.BF16 R120, R4, R36, R212 ;  /* 0x000000240478723c */ /* 0x000fe200000418d4 */
[----:B-1----:R-:W-:-:S04]  /*fdc0*/  FFMA.FTZ R2, R34, c[0x0][0x23c], -R0 ;  /* 0x00008f0022027a23 */ /* 0x002fc80000010800 */
[----:B------:R1:W2:Y:S02]  /*fdd0*/  MUFU.EX2 R155, R2 ;  /* 0x00000002009b7308 */ /* 0x0002a40000000800 */
[--C-:B------:R-:W-:Y:S02]  /*fde0*/  FFMA.FTZ R4, R58, c[0x0][0x23c], -R8.reuse ;  /* 0x00008f003a047a23 */ /* 0x100fe40000010808 */
[----:B------:R-:W-:-:S04]  /*fdf0*/  FFMA.FTZ R5, R59, c[0x0][0x23c], -R8 ;  /* 0x00008f003b057a23 */ /* 0x000fc80000010808 */
[----:B------:R3:W-:Y:S01]  /*fe00*/  MUFU.EX2 R148, R4 ;  /* 0x0000000400947308 */ /* 0x0007e20000000800 */
[----:B-1----:R-:W-:-:S07]  /*fe10*/  IMAD.WIDE.U32 R2, R3, -0x2daee0ad, RZ ;  /* 0xd2511f5303027825 */ /* 0x002fce00078e00ff */
[----:B------:R1:W-:Y:S01]  /*fe20*/  MUFU.EX2 R177, R5 ;  /* 0x0000000500b17308 */ /* 0x0003e20000000800 */
[C---:B------:R-:W-:Y:S02]  /*fe30*/  LOP3.LUT R6, R2.reuse, 0xffff, RZ, 0xc0, !PT ;  /* 0x0000ffff02067812 */ /* 0x040fe400078ec0ff */
[----:B------:R-:W-:Y:S02]  /*fe40*/  LOP3.LUT R12, R2, 0xff, RZ, 0xc0, !PT ;  /* 0x000000ff020c7812 */ /* 0x000fe400078ec0ff */
[----:B---3--:R-:W-:Y:S01]  /*fe50*/  LOP3.LUT R4, R3, UR16, R100, 0x96, !PT ;  /* 0x0000001003047c12 */ /* 0x008fe2000f8e9664 */
[----:B------:R-:W-:Y:S01]  /*fe60*/  FFMA.FTZ R3, R57, c[0x0][0x23c], -R8 ;  /* 0x00008f0039037a23 */ /* 0x000fe20000010808 */
[--C-:B------:R-:W-:Y:S02]  /*fe70*/  SHF.R.U32.HI R7, RZ, 0x10, R2.reuse ;  /* 0x00000010ff077819 */ /* 0x100fe40000011602 */
[----:B------:R-:W-:Y:S01]  /*fe80*/  SHF.R.U32.HI R11, RZ, 0x18, R2 ;  /* 0x00000018ff0b7819 */ /* 0x000fe20000011602 */
[----:B------:R3:W4:Y:S01]  /*fe90*/  MUFU.EX2 R149, R3 ;  /* 0x0000000300957308 */ /* 0x0007220000000800 */
[----:B------:R-:W-:Y:S01]  /*fea0*/  IADD3 R2, R73, 0x1, RZ ;  /* 0x0000000149027810 */ /* 0x000fe20007ffe0ff */
[----:B-1----:R-:W-:-:S03]  /*feb0*/  FFMA.FTZ R5, R64, c[0x0][0x23c], -R8 ;  /* 0x00008f0040057a23 */ /* 0x002fc60000010808 */
[----:B------:R-:W-:Y:S02]  /*fec0*/  LOP3.LUT R14, R145, UR27, R2, 0x96, !PT ;  /* 0x0000001b910e7c12 */ /* 0x000fe4000f8e9602 */
[----:B------:R-:W-:Y:S01]  /*fed0*/  LOP3.LUT R2, R4, 0xffff, RZ, 0xc0, !PT ;  /* 0x0000ffff04027812 */ /* 0x000fe200078ec0ff */
[----:B------:R1:W5:Y:S02]  /*fee0*/  MUFU.EX2 R176, R5 ;  /* 0x0000000500b07308 */ /* 0x0003640000000800 */
[----:B------:R-:W-:Y:S01]  /*fef0*/  IMAD.WIDE.U32 R14, R14, -0x326172a9, RZ ;  /* 0xcd9e8d570e0e7825 */ /* 0x000fe200078e00ff */
[----:B---3--:R-:W-:Y:S02]  /*ff00*/  SHF.R.U32.HI R3, RZ, 0x8, R6 ;  /* 0x00000008ff037819 */ /* 0x008fe40000011606 */
[----:B------:R-:W-:Y:S02]  /*ff10*/  LOP3.LUT R6, R7, 0xff, RZ, 0xc0, !PT ;  /* 0x000000ff07067812 */ /* 0x000fe400078ec0ff */
[----:B------:R-:W-:-:S02]  /*ff20*/  PRMT R7, R12, 0x5410, R3 ;  /* 0x000054100c077816 */ /* 0x000fc40000000003 */
[--C-:B------:R-:W-:Y:S02]  /*ff30*/  SHF.R.U32.HI R3, RZ, 0x10, R4.reuse ;  /* 0x00000010ff037819 */ /* 0x100fe40000011604 */
[----:B------:R-:W-:Y:S02]  /*ff40*/  PRMT R12, R6, 0x5410, R11 ;  /* 0x00005410060c7816 */ /* 0x000fe4000000000b */
[----:B------:R-:W-:Y:S02]  /*ff50*/  LOP3.LUT R11, R4, 0xff, RZ, 0xc0, !PT ;  /* 0x000000ff040b7812 */ /* 0x000fe400078ec0ff */
[----:B------:R-:W-:Y:S02]  /*ff60*/  SHF.R.U32.HI R6, RZ, 0x18, R4 ;  /* 0x00000018ff067819 */ /* 0x000fe40000011604 */
[----:B-1----:R-:W-:Y:S01]  /*ff70*/  SHF.R.U32.HI R5, RZ, 0x8, R2 ;  /* 0x00000008ff057819 */ /* 0x002fe20000011602 */
[----:B------:R-:W-:Y:S01]  /*ff80*/  HSET2.LE.AND R2, R7, R208, PT ;  /* 0x000000d007027233 */ /* 0x000fe20003803000 */
[----:B------:R-:W-:-:S02]  /*ff90*/  LOP3.LUT R4, R3, 0xff, RZ, 0xc0, !PT ;  /* 0x000000ff03047812 */ /* 0x000fc400078ec0ff */
[----:B------:R-:W-:Y:S02]  /*ffa0*/  PRMT R7, R11, 0x5410, R5 ;  /* 0x000054100b077816 */ /* 0x000fe40000000005 */
[----:B--2---:R-:W-:Y:S02]  /*ffb0*/  F2FP.BF16.PACK_AB R3, R155, R154 ;  /* 0x0000009a9b03723e */ /* 0x004fe400000010ff */
[----:B------:R-:W-:Y:S01]  /*ffc0*/  PRMT R5, R4, 0x5410, R6 ;  /* 0x0000541004057816 */ /* 0x000fe20000000006 */
[--C-:B------:R-:W-:Y:S01]  /*ffd0*/  HSET2.LE.AND R4, R7, R208.reuse, PT ;  /* 0x000000d007047233 */ /* 0x100fe20003803000 */
[----:B------:R-:W-:Y:S01]  /*ffe0*/  LOP3.LUT R6, R2, R3, RZ, 0xc0, !PT ;  /* 0x0000000302067212 */ /* 0x000fe200078ec0ff */
[--C-:B------:R-:W-:Y:S01]  /*fff0*/  HSET2.LE.AND R2, R12, R208.reuse, PT ;  /* 0x000000d00c027233 */ /* 0x100fe20003803000 */
[----:B----4-:R-:W-:Y:S01]  /*10000*/  F2FP.BF16.PACK_AB R3, R177, R149 ;  /* 0x00000095b103723e */ /* 0x010fe200000010ff */
[----:B------:R-:W-:Y:S01]  /*10010*/  HSET2.LE.AND R11, R5, R208, PT ;  /* 0x000000d0050b7233 */ /* 0x000fe20003803000 */
[----:B------:R-:W-:-:S02]  /*10020*/  F2FP.BF16.PACK_AB R5, R151, R150 ;  /* 0x000000969705723e */ /* 0x000fc400000010ff */
[----:B-----5:R-:W-:Y:S02]  /*10030*/  F2FP.BF16.PACK_AB R12, R176, R148 ;  /* 0x00000094b00c723e */ /* 0x020fe400000010ff */
[----:B------:R-:W-:Y:S02]  /*10040*/  LOP3.LUT R7, R2, R3, RZ, 0xc0, !PT ;  /* 0x0000000302077212 */ /* 0x000fe400078ec0ff */
[----:B------:R-:W-:Y:S02]  /*10050*/  LOP3.LUT R4, R4, R5, RZ, 0xc0, !PT ;  /* 0x0000000504047212 */ /* 0x000fe400078ec0ff */
[----:B------:R-:W-:Y:S02]  /*10060*/  LOP3.LUT R5, R11, R12, RZ, 0xc0, !PT ;  /* 0x0000000c0b057212 */ /* 0x000fe400078ec0ff */
[----:B------:R-:W-:Y:S02]  /*10070*/  LOP3.LUT R2, R15, UR15, R156, 0x96, !PT ;  /* 0x0000000f0f027c12 */ /* 0x000fe4000f8e969c */
[----:B------:R-:W-:-:S02]  /*10080*/  LOP3.LUT R11, R43, UR13, R14, 0x96, !PT ;  /* 0x0000000d2b0b7c12 */ /* 0x000fc4000f8e960e */
[----:B------:R-:W-:Y:S01]  /*10090*/  LOP3.LUT R14, R233, UR13, R14, 0x96, !PT ;  /* 0x0000000de90e7c12 */ /* 0x000fe2000f8e960e */
[----:B------:R-:W-:Y:S01]  /*100a0*/  IMAD.WIDE.U32 R2, R2, -0x2daee0ad, RZ ;  /* 0xd2511f5302027825 */ /* 0x000fe200078e00ff */
[----:B------:R-:W-:Y:S03]  /*100b0*/  HMMA.16816.F32.BF16 R76, R4, R16, R76 ;  /* 0x00000010044c723c */ /* 0x000fe6000004184c */
[----:B------:R-:W-:Y:S01]  /*100c0*/  IMAD.WIDE.U32 R12, R11, -0x2daee0ad, RZ ;  /* 0xd2511f530b0c7825 */ /* 0x000fe200078e00ff */
[----:B------:R-:W-:-:S03]  /*100d0*/  LOP3.LUT R3, R3, UR12, R68, 0x96, !PT ;  /* 0x0000000c03037c12 */ /* 0x000fc6000f8e9644 */
[----:B------:R-:W-:Y:S01]  /*100e0*/  FFMA.FTZ R16, R209, c[0x0][0x23c], -R9 ;  /* 0x00008f00d1107a23 */ /* 0x000fe20000010809 */
[----:B------:R-:W-:Y:S01]  /*100f0*/  LOP3.LUT R11, R13, UR10, R2, 0x96, !PT ;  /* 0x0000000a0d0b7c12 */ /* 0x000fe2000f8e9602 */
[----:B------:R-:W-:Y:S01]  /*10100*/  IMAD.WIDE.U32 R2, R3, -0x326172a9, RZ ;  /* 0xcd9e8d5703027825 */ /* 0x000fe200078e00ff */
[----:B------:R-:W-:Y:S01]  /*10110*/  HMMA.16816.F32.BF16 R88, R4, R18, R88 ;  /* 0x000000120458723c */ /* 0x000fe20000041858 */
[----:B------:R-:W-:Y:S02]  /*10120*/  MUFU.EX2 R147, R16 ;  /* 0x0000001000937308 */ /* 0x000fe40000000800 */
[----:B------:R-:W-:Y:S01]  /*10130*/  IMAD.WIDE.U32 R40, R11, -0x326172a9, RZ ;  /* 0xcd9e8d570b287825 */ /* 0x000fe200078e00ff */
[----:B------:R-:W-:-:S03]  /*10140*/  LOP3.LUT R3, R3, UR11, R42, 0x96, !PT ;  /* 0x0000000b03037c12 */ /* 0x000fc6000f8e962a */
[----:B------:R-:W-:Y:S01]  /*10150*/  FFMA.FTZ R13, R210, c[0x0][0x23c], -R9 ;  /* 0x00008f00d20d7a23 */ /* 0x000fe20000010809 */
[----:B------:R-:W-:Y:S01]  /*10160*/  LOP3.LUT R11, R41, UR9, R2, 0x96, !PT ;  /* 0x00000009290b7c12 */ /* 0x000fe2000f8e9602 */
[----:B------:R-:W-:Y:S01]  /*10170*/  IMAD.WIDE.U32 R2, R3, -0x2daee0ad, RZ ;  /* 0xd2511f5303027825 */ /* 0x000fe200078e00ff */
[----:B------:R-:W-:Y:S01]  /*10180*/  HMMA.16816.F32.BF16 R92, R4, R24, R92 ;  /* 0x00000018045c723c */ /* 0x000fe2000004185c */
[----:B------:R1:W-:Y:S02]  /*10190*/  MUFU.EX2 R145, R13 ;  /* 0x0000000d00917308 */ /* 0x0003e40000000800 */
[----:B------:R-:W-:Y:S01]  /*101a0*/  IMAD.WIDE.U32 R34, R11, -0x2daee0ad, RZ ;  /* 0xd2511f530b227825 */ /* 0x000fe200078e00ff */
[----:B------:R-:W-:-:S03]  /*101b0*/  LOP3.LUT R3, R3, UR8, R12, 0x96, !PT ;  /* 0x0000000803037c12 */ /* 0x000fc6000f8e960c */
[----:B------:R-:W-:Y:S01]  /*101c0*/  FFMA.FTZ R11, R225, c[0x0][0x23c], -R9 ;  /* 0x00008f00e10b7a23 */ /* 0x000fe20000010809 */
[----:B------:R-:W-:Y:S01]  /*101d0*/  LOP3.LUT R2, R35, UR6, R2, 0x96, !PT ;  /* 0x0000000623027c12 */ /* 0x000fe2000f8e9602 */
[----:B------:R-:W-:Y:S01]  /*101e0*/  IMAD.WIDE.U32 R32, R3, -0x326172a9, RZ ;  /* 0xcd9e8d5703207825 */ /* 0x000fe200078e00ff */
[----:B------:R-:W-:Y:S01]  /*101f0*/  HMMA.16816.F32.BF16 R60, R4, R26, R104 ;  /* 0x0000001a043c723c */ /* 0x000fe20000041868 */
[----:B------:R2:W-:Y:S01]  /*10200*/  MUFU.EX2 R144, R11 ;  /* 0x0000000b00907308 */ /* 0x0005e20000000800 */
[----:B------:R-:W3:Y:S01]  /*10210*/  LDSM.16.MT88.4 R24, [R185+0x7000] ;  /* 0x00700000b918783b */ /* 0x000ee20000004200 */
[----:B------:R-:W-:-:S03]  /*10220*/  IMAD.WIDE.U32 R2, R2, -0x326172a9, RZ ;  /* 0xcd9e8d5702027825 */ /* 0x000fc600078e00ff */
[----:B------:R-:W-:Y:S01]  /*10230*/  LDSM.16.MT88.4 R104, [R188+0x7800] ;  /* 0x00780000bc68783b */ /* 0x000fe20000004200 */
[----:B-1----:R-:W-:Y:S01]  /*10240*/  FFMA.FTZ R13, R211, c[0x0][0x23c], -R9 ;  /* 0x00008f00d30d7a23 */ /* 0x002fe20000010809 */
[----:B------:R-:W-:Y:S01]  /*10250*/  LOP3.LUT R20, R2, 0xff, RZ, 0xc0, !PT ;  /* 0x000000ff02147812 */ /* 0x000fe200078ec0ff */
[----:B------:R-:W-:Y:S01]  /*10260*/  FFMA.FTZ R12, R229, c[0x0][0x23c], -R10 ;  /* 0x00008f00e50c7a23 */ /* 0x000fe2000001080a */
[----:B------:R-:W-:Y:S01]  /*10270*/  SHF.R.U32.HI R17, RZ, 0x18, R2 ;  /* 0x00000018ff117819 */ /* 0x000fe20000011602 */
[----:B------:R1:W-:Y:S01]  /*10280*/  MUFU.EX2 R146, R13 ;  /* 0x0000000d00927308 */ /* 0x0003e20000000800 */
[----:B------:R-:W-:Y:S01]  /*10290*/  HMMA.16816.F32.BF16 R44, R4, R28, R44 ;  /* 0x0000001c042c723c */ /* 0x000fe2000004182c */
[----:B--2---:R-:W-:-:S06]  /*102a0*/  FFMA.FTZ R11, R228, c[0x0][0x23c], -R10 ;  /* 0x00008f00e40b7a23 */ /* 0x004fcc000001080a */
[----:B------:R-:W-:Y:S01]  /*102b0*/  MUFU.EX2 R68, R12 ;  /* 0x0000000c00447308 */ /* 0x000fe20000000800 */
[C---:B------:R-:W-:Y:S01]  /*102c0*/  HMMA.16816.F32.BF16 R52, R4.reuse, R30, R52 ;  /* 0x0000001e0434723c */ /* 0x040fe20000041834 */
[----:B------:R-:W2:Y:S06]  /*102d0*/  LDSM.16.MT88.4 R28, [R188+0x7000] ;  /* 0x00700000bc1c783b */ /* 0x000eac0000004200 */
[----:B------:R4:W5:Y:S01]  /*102e0*/  MUFU.EX2 R73, R11 ;  /* 0x0000000b00497308 */ /* 0x0009620000000800 */
[----:B-1----:R-:W-:Y:S01]  /*102f0*/  SHF.R.U32.HI R13, RZ, 0x10, R2 ;  /* 0x00000010ff0d7819 */ /* 0x002fe20000011602 */
[----:B------:R-:W-:Y:S03]  /*10300*/  HMMA.16816.F32.BF16 R124, R4, R36, R124 ;  /* 0x00000024047c723c */ /* 0x000fe6000004187c */
[----:B------:R-:W-:-:S05]  /*10310*/  LOP3.LUT R13, R13, 0xff, RZ, 0xc0, !PT ;  /* 0x000000ff0d0d7812 */ /* 0x000fca00078ec0ff */
[----:B------:R-:W-:Y:S01]  /*10320*/  HMMA.16816.F32.BF16 R136, R4, R38, R136 ;  /* 0x000000260488723c */ /* 0x000fe20000041888 */
[----:B------:R-:W-:Y:S01]  /*10330*/  LDSM.16.MT88.4 R36, [R187+0x7000] ;  /* 0x00700000bb24783b */ /* 0x000fe20000004200 */
[----:B----4-:R-:W-:Y:S02]  /*10340*/  LOP3.LUT R11, R3, UR17, R32, 0x96, !PT ;  /* 0x00000011030b7c12 */ /* 0x010fe4000f8e9620 */
[----:B------:R-:W-:Y:S01]  /*10350*/  LOP3.LUT R3, R2, 0xffff, RZ, 0xc0, !PT ;  /* 0x0000ffff02037812 */ /* 0x000fe200078ec0ff */
[----:B------:R-:W-:Y:S01]  /*10360*/  FFMA.FTZ R2, R226, c[0x0][0x23c], -R10 ;  /* 0x00008f00e2027a23 */ /* 0x000fe2000001080a */
[C---:B------:R-:W-:Y:S02]  /*10370*/  LOP3.LUT R16, R11.reuse, 0xffff, RZ, 0xc0, !PT ;  /* 0x0000ffff0b107812 */ /* 0x040fe400078ec0ff */
[----:B------:R-:W-:Y:S01]  /*10380*/  LOP3.LUT R19, R11, 0xff, RZ, 0xc0, !PT ;  /* 0x000000ff0b137812 */ /* 0x000fe200078ec0ff */
[----:B------:R1:W-:Y:S01]  /*10390*/  MUFU.EX2 R67, R2 ;  /* 0x0000000200437308 */ /* 0x0003e20000000800 */
[----:B------:R-:W-:-:S02]  /*103a0*/  SHF.R.U32.HI R12, RZ, 0x10, R11 ;  /* 0x00000010ff0c7819 */ /* 0x000fc4000001160b */
[----:B------:R-:W-:Y:S02]  /*103b0*/  SHF.R.U32.HI R16, RZ, 0x8, R16 ;  /* 0x00000008ff107819 */ /* 0x000fe40000011610 */
[----:B------:R-:W-:Y:S02]  /*103c0*/  SHF.R.U32.HI R18, RZ, 0x18, R11 ;  /* 0x00000018ff127819 */ /* 0x000fe4000001160b */
[----:B------:R-:W-:Y:S02]  /*103d0*/  LOP3.LUT R11, R12, 0xff, RZ, 0xc0, !PT ;  /* 0x000000ff0c0b7812 */ /* 0x000fe400078ec0ff */
[----:B-----5:R-:W-:Y:S02]  /*103e0*/  F2FP.BF16.PACK_AB R6, R68, R73 ;  /* 0x000000494406723e */ /* 0x020fe400000010ff */
[----:B------:R-:W-:Y:S02]  /*103f0*/  PRMT R11, R11, 0x5410, R18 ;  /* 0x000054100b0b7816 */ /* 0x000fe40000000012 */
[----:B-1----:R-:W-:Y:S01]  /*10400*/  SHF.R.U32.HI R2, RZ, 0x8, R3 ;  /* 0x00000008ff027819 */ /* 0x002fe20000011603 */
[----:B------:R-:W-:-:S02]  /*10410*/  FFMA.FTZ R3, R227, c[0x0][0x23c], -R10 ;  /* 0x00008f00e3037a23 */ /* 0x000fc4000001080a */
[--C-:B------:R-:W-:Y:S01]  /*10420*/  HSET2.LE.AND R5, R11, R208.reuse, PT ;  /* 0x000000d00b057233 */ /* 0x100fe20003803000 */
[----:B------:R-:W-:Y:S01]  /*10430*/  F2FP.BF16.PACK_AB R11, R144, R146 ;  /* 0x00000092900b723e */ /* 0x000fe200000010ff */
[----:B------:R1:W4:Y:S01]  /*10440*/  MUFU.EX2 R171, R3 ;  /* 0x0000000300ab7308 */ /* 0x0003220000000800 */
[----:B------:R-:W-:Y:S02]  /*10450*/  PRMT R2, R20, 0x5410, R2 ;  /* 0x0000541014027816 */ /* 0x000fe40000000002 */
[----:B------:R-:W5:Y:S01]  /*10460*/  LDSM.16.MT88.4 R20, [R186+0x7000] ;  /* 0x00700000ba14783b */ /* 0x000f620000004200 */
[----:B------:R-:W-:Y:S02]  /*10470*/  LOP3.LUT R5, R5, R6, RZ, 0xc0, !PT ;  /* 0x0000000605057212 */ /* 0x000fe400078ec0ff */
[----:B------:R-:W-:-:S05]  /*10480*/  HSET2.LE.AND R7, R2, R208, PT ;  /* 0x000000d002077233 */ /* 0x000fca0003803000 */
[----:B------:R-:W-:Y:S01]  /*10490*/  LOP3.LUT R6, R7, R11, RZ, 0xc0, !PT ;  /* 0x0000000b07067212 */ /* 0x000fe200078ec0ff */
[----:B------:R-:W-:Y:S01]  /*104a0*/  FFMA.FTZ R11, R75, c[0x0][0x23c], -R0 ;  /* 0x00008f004b0b7a23 */ /* 0x000fe20000010800 */
[----:B-1----:R-:W-:-:S03]  /*104b0*/  PRMT R3, R13, 0x5410, R17 ;  /* 0x000054100d037816 */ /* 0x002fc60000000011 */
[----:B------:R1:W-:Y:S01]  /*104c0*/  MUFU.EX2 R57, R11 ;  /* 0x0000000b00397308 */ /* 0x0003e20000000800 */
[----:B------:R-:W-:Y:S01]  /*104d0*/  PRMT R13, R19, 0x5410, R16 ;  /* 0x00005410130d7816 */ /* 0x000fe20000000010 */
[----:B------:R-:W-:Y:S01]  /*104e0*/  HSET2.LE.AND R12, R3, R208, PT ;  /* 0x000000d0030c7233 */ /* 0x000fe20003803000 */
[----:B------:R-:W-:-:S03]  /*104f0*/  F2FP.BF16.PACK_AB R3, R145, R147 ;  /* 0x000000939103723e */ /* 0x000fc600000010ff */
[----:B------:R-:W-:Y:S01]  /*10500*/  HSET2.LE.AND R2, R13, R208, PT ;  /* 0x000000d00d027233 */ /* 0x000fe20003803000 */
[----:B----4-:R-:W-:-:S04]  /*10510*/  F2FP.BF16.PACK_AB R13, R171, R67 ;  /* 0x00000043ab0d723e */ /* 0x010fc800000010ff */
[----:B------:R-:W-:Y:S02]  /*10520*/  LOP3.LUT R4, R2, R3, RZ, 0xc0, !PT ;  /* 0x0000000302047212 */ /* 0x000fe400078ec0ff */
[----:B------:R-:W-:Y:S01]  /*10530*/  LOP3.LUT R2, R15, UR15, R114, 0x96, !PT ;  /* 0x0000000f0f027c12 */ /* 0x000fe2000f8e9672 */
[----:B------:R-:W-:Y:S01]  /*10540*/  IMAD.WIDE.U32 R14, R14, -0x2daee0ad, RZ ;  /* 0xd2511f530e0e7825 */ /* 0x000fe200078e00ff */
[----:B------:R-:W-:-:S03]  /*10550*/  LOP3.LUT R7, R12, R13, RZ, 0xc0, !PT ;  /* 0x0000000d0c077212 */ /* 0x000fc600078ec0ff */
[----:B------:R-:W-:-:S04]  /*10560*/  IMAD.WIDE.U32 R2, R2, -0x2daee0ad, RZ ;  /* 0xd2511f5302027825 */ /* 0x000fc800078e00ff */
[----:B------:R-:W-:Y:S01]  /*10570*/  FFMA.FTZ R12, R112, c[0x0][0x23c], -R0 ;  /* 0x00008f00700c7a23 */ /* 0x000fe20000010800 */
[----:B-1----:R-:W-:Y:S01]  /*10580*/  LOP3.LUT R11, R15, UR10, R2, 0x96, !PT ;  /* 0x0000000a0f0b7c12 */ /* 0x002fe2000f8e9602 */
[----:B---3--:R-:W-:Y:S01]  /*10590*/  HMMA.16816.F32.BF16 R48, R4, R24, R48 ;  /* 0x000000180430723c */ /* 0x008fe20000041830 */
[----:B------:R-:W-:Y:S01]  /*105a0*/  LOP3.LUT R3, R3, UR12, R74, 0x96, !PT ;  /* 0x0000000c03037c12 */ /* 0x000fe2000f8e964a */
[----:B------:R1:W-:Y:S02]  /*105b0*/  MUFU.EX2 R58, R12 ;  /* 0x0000000c003a7308 */ /* 0x0003e40000000800 */
[----:B------:R-:W-:-:S04]  /*105c0*/  IMAD.WIDE.U32 R156, R11, -0x326172a9, RZ ;  /* 0xcd9e8d570b9c7825 */ /* 0x000fc800078e00ff */
[----:B------:R-:W-:Y:S01]  /*105d0*/  IMAD.WIDE.U32 R2, R3, -0x326172a9, RZ ;  /* 0xcd9e8d5703027825 */ /* 0x000fe200078e00ff */
[----:B------:R-:W-:Y:S03]  /*105e0*/  HMMA.16816.F32.BF16 R84, R4, R26, R84 ;  /* 0x0000001a0454723c */ /* 0x000fe60000041854 */
[----:B------:R-:W-:Y:S01]  /*105f0*/  FFMA.FTZ R11, R128, c[0x0][0x23c], -R0 ;  /* 0x00008f00800b7a23 */ /* 0x000fe20000010800 */
[----:B------:R-:W-:-:S03]  /*10600*/  LOP3.LUT R3, R3, UR11, R232, 0x96, !PT ;  /* 0x0000000b03037c12 */ /* 0x000fc6000f8e96e8 */
[----:B------:R3:W-:Y:S01]  /*10610*/  MUFU.EX2 R59, R11 ;  /* 0x0000000b003b7308 */ /* 0x0007e20000000800 */
[----:B--2---:R-:W-:Y:S01]  /*10620*/  HMMA.16816.F32.BF16 R96, R4, R28, R96 ;  /* 0x0000001c0460723c */ /* 0x004fe20000041860 */
[----:B-1----:R-:W-:-:S06]  /*10630*/  FFMA.FTZ R12, R129, c[0x0][0x23c], -R0 ;  /* 0x00008f00810c7a23 */ /* 0x002fcc0000010800 */
[----:B------:R1:W2:Y:S01]  /*10640*/  MUFU.EX2 R64, R12 ;  /* 0x0000000c00407308 */ /* 0x0002a20000000800 */
[----:B------:R-:W-:Y:S01]  /*10650*/  HMMA.16816.F32.BF16 R100, R4, R30, R80 ;  /* 0x0000001e0464723c */ /* 0x000fe20000041850 */
[----:B---3--:R-:W-:Y:S01]  /*10660*/  LOP3.LUT R11, R157, UR9, R2, 0x96, !PT ;  /* 0x000000099d0b7c12 */ /* 0x008fe2000f8e9602 */
[----:B------:R-:W-:-:S06]  /*10670*/  IMAD.WIDE.U32 R2, R3, -0x2daee0ad, RZ ;  /* 0xd2511f5303027825 */ /* 0x000fcc00078e00ff */
[----:B-----5:R-:W-:Y:S01]  /*10680*/  HMMA.16816.F32.BF16 R112, R4, R20, R108 ;  /* 0x000000140470723c */ /* 0x020fe2000004186c */
[----:B------:R-:W-:Y:S01]  /*10690*/  IMAD.WIDE.U32 R74, R11, -0x2daee0ad, RZ ;  /* 0xd2511f530b4a7825 */ /* 0x000fe200078e00ff */
[----:B-1----:R-:W-:-:S03]  /*106a0*/  LOP3.LUT R12, R3, UR8, R14, 0x96, !PT ;  /* 0x00000008030c7c12 */ /* 0x002fc6000f8e960e */
[----:B------:R-:W-:Y:S01]  /*106b0*/  FFMA.FTZ R11, R130, c[0x0][0x23c], -R8 ;  /* 0x00008f00820b7a23 */ /* 0x000fe20000010808 */
[----:B------:R-:W-:Y:S02]  /*106c0*/  LOP3.LUT R2, R75, UR6, R2, 0x96, !PT ;  /* 0x000000064b027c12 */ /* 0x000fe4000f8e9602 */
[----:B------:R-:W-:Y:S01]  /*106d0*/  HMMA.16816.F32.BF16 R116, R4, R22, R116 ;  /* 0x000000160474723c */ /* 0x000fe20000041874 */
[----:B------:R-:W-:Y:S01]  /*106e0*/  IMAD.MOV.U32 R75, RZ, RZ, R220 ;  /* 0x000000ffff4b7224 */ /* 0x000fe200078e00dc */
[----:B------:R1:W-:Y:S01]  /*106f0*/  MUFU.EX2 R42, R11 ;  /* 0x0000000b002a7308 */ /* 0x0003e20000000800 */
[----:B------:R-:W-:-:S04]  /*10700*/  IMAD.WIDE.U32 R18, R12, -0x326172a9, RZ ;  /* 0xcd9e8d570c127825 */ /* 0x000fc800078e00ff */
[----:B------:R-:W-:Y:S01]  /*10710*/  IMAD.WIDE.U32 R2, R2, -0x326172a9, RZ ;  /* 0xcd9e8d5702027825 */ /* 0x000fe200078e00ff */
[----:B------:R-:W-:Y:S01]  /*10720*/  HMMA.16816.F32.BF16 R128, R4, R36, R120 ;  /* 0x000000240480723c */ /* 0x000fe20000041878 */
[----:B------:R-:W-:Y:S03]  /*10730*/  LDSM.16.MT88.4 R120, [R186+0x7800] ;  /* 0x00780000ba78783b */ /* 0x000fe60000004200 */
[----:B------:R-:W-:-:S04]  /*10740*/  SHF.R.U32.HI R12, RZ, 0x18, R2 ;  /* 0x00000018ff0c7819 */ /* 0x000fc80000011602 */
[----:B------:R-:W-:Y:S01]  /*10750*/  HMMA.16816.F32.BF16 R140, R4, R38, R140 ;  /* 0x00000026048c723c */ /* 0x000fe2000004188c */
[----:B-1----:R-:W-:-:S04]  /*10760*/  FFMA.FTZ R11, R132, c[0x0][0x23c], -R8 ;  /* 0x00008f00840b7a23 */ /* 0x002fc80000010808 */
[----:B------:R1:W-:Y:S02]  /*10770*/  MUFU.EX2 R43, R11 ;  /* 0x0000000b002b7308 */ /* 0x0003e40000000800 */
[----:B------:R-:W-:Y:S01]  /*10780*/  LOP3.LUT R6, R2, 0xffff, RZ, 0xc0, !PT ;  /* 0x0000ffff02067812 */ /* 0x000fe200078ec0ff */
[----:B------:R-:W-:Y:S01]  /*10790*/  FFMA.FTZ R4, R133, c[0x0][0x23c], -R8 ;  /* 0x00008f0085047a23 */ /* 0x000fe20000010808 */
[----:B------:R-:W-:Y:S02]  /*107a0*/  SHF.R.U32.HI R5, RZ, 0x10, R2 ;  /* 0x00000010ff057819 */ /* 0x000fe40000011602 */
[----:B------:R-:W-:Y:S02]  /*107b0*/  SHF.R.U32.HI R6, RZ, 0x8, R6 ;  /* 0x00000008ff067819 */ /* 0x000fe40000011606 */
[----:B------:R-:W-:Y:S01]  /*107c0*/  LOP3.LUT R7, R5, 0xff, RZ, 0xc0, !PT ;  /* 0x000000ff05077812 */ /* 0x000fe200078ec0ff */
[----:B------:R3:W4:Y:S01]  /*107d0*/  MUFU.EX2 R56, R4 ;  /* 0x0000000400387308 */ /* 0x0007220000000800 */
[----:B------:R-:W-:-:S02]  /*107e0*/  FFMA.FTZ R5, R134, c[0x0][0x23c], -R8 ;  /* 0x00008f0086057a23 */ /* 0x000fc40000010808 */
[----:B------:R-:W-:Y:S02]  /*107f0*/  PRMT R12, R7, 0x5410, R12 ;  /* 0x00005410070c7816 */ /* 0x000fe4000000000c */
[----:B-1----:R-:W-:-:S03]  /*10800*/  LOP3.LUT R11, R2, 0xff, RZ, 0xc0, !PT ;  /* 0x000000ff020b7812 */ /* 0x002fc600078ec0ff */
[----:B------:R1:W5:Y:S01]  /*10810*/  MUFU.EX2 R41, R5 ;  /* 0x0000000500297308 */ /* 0x0003620000000800 */
[----:B------:R-:W-:Y:S02]  /*10820*/  LOP3.LUT R2, R3, UR17, R18, 0x96, !PT ;  /* 0x0000001103027c12 */ /* 0x000fe4000f8e9612 */
[----:B------:R-:W-:Y:S02]  /*10830*/  PRMT R6, R11, 0x5410, R6 ;  /* 0x000054100b067816 */ /* 0x000fe40000000006 */
[C---:B------:R-:W-:Y:S02]  /*10840*/  LOP3.LUT R3, R2.reuse, 0xffff, RZ, 0xc0, !PT ;  /* 0x0000ffff02037812 */ /* 0x040fe400078ec0ff */
[--C-:B---3--:R-:W-:Y:S02]  /*10850*/  SHF.R.U32.HI R4, RZ, 0x10, R2.reuse ;  /* 0x00000010ff047819 */ /* 0x108fe40000011602 */
[----:B------:R-:W-:Y:S02]  /*10860*/  LOP3.LUT R7, R2, 0xff, RZ, 0xc0, !PT ;  /* 0x000000ff02077812 */ /* 0x000fe400078ec0ff */
[----:B------:R-:W-:Y:S01]  /*10870*/  SHF.R.U32.HI R11, RZ, 0x18, R2 ;  /* 0x00000018ff0b7819 */ /* 0x000fe20000011602 */
[----:B------:R-:W-:Y:S01]  /*10880*/  HSET2.LE.AND R2, R6, R208, PT ;  /* 0x000000d006027233 */ /* 0x000fe20003803000 */
[----:B------:R-:W-:-:S02]  /*10890*/  LOP3.LUT R4, R4, 0xff, RZ, 0xc0, !PT ;  /* 0x000000ff04047812 */ /* 0x000fc400078ec0ff */
[----:B-1----:R-:W-:Y:S02]  /*108a0*/  SHF.R.U32.HI R5, RZ, 0x8, R3 ;  /* 0x00000008ff057819 */ /* 0x002fe40000011603 */
[----:B--2---:R-:W-:Y:S02]  /*108b0*/  F2FP.BF16.PACK_AB R3, R64, R59 ;  /* 0x0000003b4003723e */ /* 0x004fe400000010ff */
[----:B------:R-:W-:Y:S02]  /*108c0*/  PRMT R7, R7, 0x5410, R5 ;  /* 0x0000541007077816 */ /* 0x000fe40000000005 */
[----:B------:R-:W-:Y:S01]  /*108d0*/  LOP3.LUT R6, R2, R3, RZ, 0xc0, !PT ;  /* 0x0000000302067212 */ /* 0x000fe200078ec0ff */
[--C-:B------:R-:W-:Y:S01]  /*108e0*/  HSET2.LE.AND R2, R12, R208.reuse, PT ;  /* 0x000000d00c027233 */ /* 0x100fe20003803000 */
[----:B------:R-:W-:Y:S01]  /*108f0*/  PRMT R5, R4, 0x5410, R11 ;  /* 0x0000541004057816 */ /* 0x000fe2000000000b */
[----:B------:R-:W-:Y:S01]  /*10900*/  HSET2.LE.AND R4, R7, R208, PT ;  /* 0x000000d007047233 */ /* 0x000fe20003803000 */
[----:B----4-:R-:W-:-:S02]  /*10910*/  F2FP.BF16.PACK_AB R3, R56, R43 ;  /* 0x0000002b3803723e */ /* 0x010fc400000010ff */
[----:B-----5:R-:W-:Y:S01]  /*10920*/  F2FP.BF16.PACK_AB R12, R41, R42 ;  /* 0x0000002a290c723e */ /* 0x020fe200000010ff */
[----:B------:R-:W-:Y:S01]  /*10930*/  HSET2.LE.AND R11, R5, R208, PT ;  /* 0x000000d0050b7233 */ /* 0x000fe20003803000 */
[----:B------:R-:W-:Y:S01]  /*10940*/  LOP3.LUT R7, R2, R3, RZ, 0xc0, !PT ;  /* 0x0000000302077212 */ /* 0x000fe200078ec0ff */
[----:B------:R-:W-:Y:S01]  /*10950*/  FFMA.FTZ R2, R231, c[0x0][0x23c], -R9 ;  /* 0x00008f00e7027a23 */ /* 0x000fe20000010809 */
[----:B------:R-:W-:Y:S02]  /*10960*/  F2FP.BF16.PACK_AB R5, R58, R57 ;  /* 0x000000393a05723e */ /* 0x000fe400000010ff */
[----:B------:R-:W-:Y:S01]  /*10970*/  LOP3.LUT R3, R33, UR7, R40, 0x96, !PT ;  /* 0x0000000721037c12 */ /* 0x000fe2000f8e9628 */
[----:B------:R1:W-:Y:S01]  /*10980*/  MUFU.EX2 R32, R2 ;  /* 0x0000000200207308 */ /* 0x0003e20000000800 */
[----:B------:R-:W-:Y:S02]  /*10990*/  LOP3.LUT R4, R4, R5, RZ, 0xc0, !PT ;  /* 0x0000000504047212 */ /* 0x000fe400078ec0ff */
[----:B------:R-:W-:Y:S01]  /*109a0*/  LOP3.LUT R5, R11, R12, RZ, 0xc0, !PT ;  /* 0x0000000c0b057212 */ /* 0x000fe200078ec0ff */
[----:B------:R-:W-:-:S02]  /*109b0*/  FFMA.FTZ R11, R235, c[0x0][0x23c], -R10 ;  /* 0x00008f00eb0b7a23 */ /* 0x000fc4000001080a */
[----:B------:R-:W-:-:S04]  /*109c0*/  FFMA.FTZ R12, R242, c[0x0][0x23c], -R10 ;  /* 0x00008f00f20c7a23 */ /* 0x000fc8000001080a */
[----:B------:R-:W-:Y:S01]  /*109d0*/  HMMA.16816.F32.BF16 R92, R4, R28, R92 ;  /* 0x0000001c045c723c */ /* 0x000fe2000004185c */
[----:B-1----:R-:W-:-:S07]  /*109e0*/  FFMA.FTZ R2, R234, c[0x0][0x23c], -R9 ;  /* 0x00008f00ea027a23 */ /* 0x002fce0000010809 */
[C---:B------:R-:W-:Y:S01]  /*109f0*/  HMMA.16816.F32.BF16 R108, R4.reuse, R26, R88 ;  /* 0x0000001a046c723c */ /* 0x040fe20000041858 */
[----:B------:R-:W-:Y:S01]  /*10a00*/  MUFU.EX2 R27, R11 ;  /* 0x0000000b001b7308 */ /* 0x000fe20000000800 */
[----:B------:R-:W1:Y:S06]  /*10a10*/  LDSM.16.MT88.4 R88, [R185+0x7800] ;  /* 0x00780000b958783b */ /* 0x000e6c0000004200 */
[C---:B------:R-:W-:Y:S01]  /*10a20*/  HMMA.16816.F32.BF16 R76, R4.reuse, R24, R76 ;  /* 0x00000018044c723c */ /* 0x040fe2000004184c */
[----:B------:R2:W-:Y:S07]  /*10a30*/  MUFU.EX2 R35, R2 ;  /* 0x0000000200237308 */ /* 0x0005ee0000000800 */
[C---:B------:R-:W-:Y:S01]  /*10a40*/  HMMA.16816.F32.BF16 R44, R4.reuse, R20, R44 ;  /* 0x00000014042c723c */ /* 0x040fe2000004182c */
[----:B------:R-:W-:Y:S07]  /*10a50*/  MUFU.EX2 R25, R12 ;  /* 0x0000000c00197308 */ /* 0x000fee0000000800 */
[----:B------:R-:W-:Y:S01]  /*10a60*/  HMMA.16816.F32.BF16 R52, R4, R22, R52 ;  /* 0x000000160434723c */ /* 0x000fe20000041834 */
[----:B--2---:R-:W-:-:S04]  /*10a70*/  FFMA.FTZ R2, R230, c[0x0][0x23c], -R9 ;  /* 0x00008f00e6027a23 */ /* 0x004fc80000010809 */
[----:B------:R2:W-:Y:S03]  /*10a80*/  MUFU.EX2 R29, R2 ;  /* 0x00000002001d7308 */ /* 0x0005e60000000800 */
[C---:B------:R-:W-:Y:S08]  /*10a90*/  HMMA.16816.F32.BF16 R124, R4.reuse, R36, R124 ;  /* 0x00000024047c723c */ /* 0x040ff0000004187c */
[----:B------:R-:W-:Y:S01]  /*10aa0*/  HMMA.16816.F32.BF16 R60, R4, R30, R60 ;  /* 0x0000001e043c723c */ /* 0x000fe2000004183c */
[----:B--2---:R-:W-:-:S07]  /*10ab0*/  FFMA.FTZ R2, R240, c[0x0][0x23c], -R9 ;  /* 0x00008f00f0027a23 */ /* 0x004fce0000010809 */
[----:B------:R-:W-:Y:S01]  /*10ac0*/  HMMA.16816.F32.BF16 R36, R4, R38, R136 ;  /* 0x000000260424723c */ /* 0x000fe20000041888 */
[----:B------:R2:W3:Y:S06]  /*10ad0*/  MUFU.EX2 R28, R2 ;  /* 0x00000002001c7308 */ /* 0x0004ec0000000800 */
[--C-:B------:R-:W-:Y:S02]  /*10ae0*/  FFMA.FTZ R4, R174, c[0x0][0x23c], -R8.reuse ;  /* 0x00008f00ae047a23 */ /* 0x100fe40000010808 */
[----:B------:R-:W-:Y:S02]  /*10af0*/  FFMA.FTZ R6, R183, c[0x0][0x23c], -R8 ;  /* 0x00008f00b7067a23 */ /* 0x000fe40000010808 */
[----:B--2---:R-:W-:Y:S01]  /*10b00*/  IMAD.WIDE.U32 R2, R3, -0x2daee0ad, RZ ;  /* 0xd2511f5303027825 */ /* 0x004fe200078e00ff */
[----:B---3--:R-:W-:-:S04]  /*10b10*/  F2FP.BF16.PACK_AB R12, R28, R29 ;  /* 0x0000001d1c0c723e */ /* 0x008fc800000010ff */
[----:B------:R-:W-:Y:S02]  /*10b20*/  LOP3.LUT R9, R3, UR16, R34, 0x96, !PT ;  /* 0x0000001003097c12 */ /* 0x000fe4000f8e9622 */
[C---:B------:R-:W-:Y:S01]  /*10b30*/  LOP3.LUT R13, R2.reuse, 0xffff, RZ, 0xc0, !PT ;  /* 0x0000ffff020d7812 */ /* 0x040fe200078ec0ff */
[----:B------:R-:W-:Y:S01]  /*10b40*/  FFMA.FTZ R3, R241, c[0x0][0x23c], -R10 ;  /* 0x00008f00f1037a23 */ /* 0x000fe2000001080a */
[----:B------:R-:W-:Y:S02]  /*10b50*/  LOP3.LUT R18, R2, 0xff, RZ, 0xc0, !PT ;  /* 0x000000ff02127812 */ /* 0x000fe400078ec0ff */
[--C-:B------:R-:W-:Y:S01]  /*10b60*/  SHF.R.U32.HI R14, RZ, 0x10, R2.reuse ;  /* 0x00000010ff0e7819 */ /* 0x100fe20000011602 */
[----:B------:R2:W3:Y:S01]  /*10b70*/  MUFU.EX2 R26, R3 ;  /* 0x00000003001a7308 */ /* 0x0004e20000000800 */
[----:B------:R-:W-:Y:S02]  /*10b80*/  SHF.R.U32.HI R17, RZ, 0x18, R2 ;  /* 0x00000018ff117819 */ /* 0x000fe40000011602 */
[----:B------:R-:W-:-:S02]  /*10b90*/  SHF.R.U32.HI R2, RZ, 0x8, R13 ;  /* 0x00000008ff027819 */ /* 0x000fc4000001160d */
[----:B------:R-:W-:Y:S02]  /*10ba0*/  LOP3.LUT R16, R9, 0xff, RZ, 0xc0, !PT ;  /* 0x000000ff09107812 */ /* 0x000fe400078ec0ff */
[--C-:B------:R-:W-:Y:S02]  /*10bb0*/  SHF.R.U32.HI R11, RZ, 0x10, R9.reuse ;  /* 0x00000010ff0b7819 */ /* 0x100fe40000011609 */
[----:B------:R-:W-:Y:S02]  /*10bc0*/  SHF.R.U32.HI R15, RZ, 0x18, R9 ;  /* 0x00000018ff0f7819 */ /* 0x000fe40000011609 */
[----:B------:R-:W-:Y:S02]  /*10bd0*/  LOP3.LUT R11, R11, 0xff, RZ, 0xc0, !PT ;  /* 0x000000ff0b0b7812 */ /* 0x000fe400078ec0ff */
[----:B------:R-:W-:Y:S02]  /*10be0*/  LOP3.LUT R13, R14, 0xff, RZ, 0xc0, !PT ;  /* 0x000000ff0e0d7812 */ /* 0x000fe400078ec0ff */
[----:B--2---:R-:W-:-:S02]  /*10bf0*/  LOP3.LUT R3, R9, 0xffff, RZ, 0xc0, !PT ;  /* 0x0000ffff09037812 */ /* 0x004fc400078ec0ff */
[----:B------:R-:W-:Y:S01]  /*10c00*/  PRMT R14, R13, 0x5410, R17 ;  /* 0x000054100d0e7816 */ /* 0x000fe20000000011 */
[----:B------:R-:W-:Y:S01]  /*10c10*/  FFMA.FTZ R13, R180, c[0x0][0x23c], -R0 ;  /* 0x00008f00b40d7a23 */ /* 0x000fe20000010800 */
[----:B------:R-:W-:Y:S02]  /*10c20*/  SHF.R.U32.HI R9, RZ, 0x8, R3 ;  /* 0x00000008ff097819 */ /* 0x000fe40000011603 */
[----:B------:R-:W-:Y:S01]  /*10c30*/  PRMT R3, R18, 0x5410, R2 ;  /* 0x0000541012037816 */ /* 0x000fe20000000002 */
[----:B------:R-:W-:Y:S01]  /*10c40*/  FFMA.FTZ R2, R243, c[0x0][0x23c], -R10 ;  /* 0x00008f00f3027a23 */ /* 0x000fe2000001080a */
[----:B------:R-:W-:Y:S01]  /*10c50*/  PRMT R9, R16, 0x5410, R9 ;  /* 0x0000541010097816 */ /* 0x000fe20000000009 */
[----:B------:R-:W-:Y:S01]  /*10c60*/  MUFU.EX2 R23, R13 ;  /* 0x0000000d00177308 */ /* 0x000fe20000000800 */
[----:B------:R-:W-:Y:S01]  /*10c70*/  PRMT R10, R11, 0x5410, R15 ;  /* 0x000054100b0a7816 */ /* 0x000fe2000000000f */
[----:B------:R-:W-:Y:S01]  /*10c80*/  HSET2.LE.AND R11, R3, R208, PT ;  /* 0x000000d0030b7233 */ /* 0x000fe20003803000 */
[----:B------:R-:W-:-:S04]  /*10c90*/  F2FP.BF16.PACK_AB R3, R35, R32 ;  /* 0x000000202303723e */ /* 0x000fc800000010ff */
[----:B------:R-:W-:Y:S01]  /*10ca0*/  LOP3.LUT R134, R11, R12, RZ, 0xc0, !PT ;  /* 0x0000000c0b867212 */ /* 0x000fe200078ec0ff */
[----:B------:R2:W4:Y:S08]  /*10cb0*/  MUFU.EX2 R24, R2 ;  /* 0x0000000200187308 */ /* 0x0005300000000800 */
[----:B------:R-:W-:Y:S01]  /*10cc0*/  MUFU.EX2 R16, R6 ;  /* 0x0000000600107308 */ /* 0x000fe20000000800 */
[----:B--2---:R-:W-:-:S02]  /*10cd0*/  HSET2.LE.AND R2, R9, R208, PT ;  /* 0x000000d009027233 */ /* 0x004fc40003803000 */
[--C-:B------:R-:W-:Y:S01]  /*10ce0*/  HSET2.LE.AND R9, R10, R208.reuse, PT ;  /* 0x000000d00a097233 */ /* 0x100fe20003803000 */
[----:B---3--:R-:W-:Y:S02]  /*10cf0*/  F2FP.BF16.PACK_AB R10, R26, R27 ;  /* 0x0000001b1a0a723e */ /* 0x008fe400000010ff */
[----:B------:R-:W-:Y:S01]  /*10d00*/  LOP3.LUT R132, R2, R3, RZ, 0xc0, !PT ;  /* 0x0000000302847212 */ /* 0x000fe200078ec0ff */
[----:B------:R-:W-:Y:S01]  /*10d10*/  HSET2.LE.AND R2, R14, R208, PT ;  /* 0x000000d00e027233 */ /* 0x000fe20003803000 */
[----:B----4-:R-:W-:Y:S01]  /*10d20*/  F2FP.BF16.PACK_AB R3, R24, R25 ;  /* 0x000000191803723e */ /* 0x010fe200000010ff */
[----:B------:R-:W2:Y:S01]  /*10d30*/  LDSM.16.MT88.4 R12, [R187+0x7800] ;  /* 0x00780000bb0c783b */ /* 0x000ea20000004200 */
[----:B------:R-:W-:Y:S01]  /*10d40*/  LOP3.LUT R133, R9, R10, RZ, 0xc0, !PT ;  /* 0x0000000a09857212 */ /* 0x000fe200078ec0ff */
[--C-:B------:R-:W-:Y:S01]  /*10d50*/  FFMA.FTZ R9, R181, c[0x0][0x23c], -R0.reuse ;  /* 0x00008f00b5097a23 */ /* 0x100fe20000010800 */
[----:B------:R-:W-:Y:S01]  /*10d60*/  LOP3.LUT R135, R2, R3, RZ, 0xc0, !PT ;  /* 0x0000000302877212 */ /* 0x000fe200078ec0ff */
[----:B------:R-:W-:-:S02]  /*10d70*/  FFMA.FTZ R2, R172, c[0x0][0x23c], -R0 ;  /* 0x00008f00ac027a23 */ /* 0x000fc40000010800 */
[----:B------:R-:W-:Y:S01]  /*10d80*/  FFMA.FTZ R0, R173, c[0x0][0x23c], -R0 ;  /* 0x00008f00ad007a23 */ /* 0x000fe20000010800 */
[----:B------:R-:W3:Y:S03]  /*10d90*/  MUFU.EX2 R20, R9 ;  /* 0x0000000900147308 */ /* 0x000ee60000000800 */
[C---:B-1----:R-:W-:Y:S05]  /*10da0*/  HMMA.16816.F32.BF16 R80, R132.reuse, R88, R48 ;  /* 0x000000588450723c */ /* 0x042fea0000041830 */
[----:B------:R1:W-:Y:S03]  /*10db0*/  MUFU.EX2 R21, R2 ;  /* 0x0000000200157308 */ /* 0x0003e60000000800 */
[----:B------:R-:W-:Y:S05]  /*10dc0*/  HMMA.16816.F32.BF16 R84, R132, R90, R84 ;  /* 0x0000005a8454723c */ /* 0x000fea0000041854 */
[----:B------:R4:W5:Y:S01]  /*10dd0*/  MUFU.EX2 R22, R0 ;  /* 0x0000000000167308 */ /* 0x0009620000000800 */
[----:B---3--:R-:W-:-:S02]  /*10de0*/  F2FP.BF16.PACK_AB R6, R20, R23 ;  /* 0x000000171406723e */ /* 0x008fc400000010ff */
[----:B------:R-:W-:Y:S01]  /*10df0*/  HMMA.16816.F32.BF16 R96, R132, R104, R96 ;  /* 0x000000688460723c */ /* 0x000fe20000041860 */
[----:B-1----:R-:W-:-:S04]  /*10e00*/  LOP3.LUT R2, R19, UR7, R156, 0x96, !PT ;  /* 0x0000000713027c12 */ /* 0x002fc8000f8e969c */
[----:B------:R1:W-:Y:S03]  /*10e10*/  MUFU.EX2 R19, R4 ;  /* 0x0000000400137308 */ /* 0x0003e60000000800 */
[----:B------:R-:W-:Y:S01]  /*10e20*/  HMMA.16816.F32.BF16 R100, R132, R106, R100 ;  /* 0x0000006a8464723c */ /* 0x000fe20000041864 */
[----:B------:R-:W-:-:S04]  /*10e30*/  IMAD.WIDE.U32 R2, R2, -0x2daee0ad, RZ ;  /* 0xd2511f5302027825 */ /* 0x000fc800078e00ff */
[----:B----4-:R-:W-:Y:S01]  /*10e40*/  FFMA.FTZ R0, R182, c[0x0][0x23c], -R8 ;  /* 0x00008f00b6007a23 */ /* 0x010fe20000010808 */
[C---:B------:R-:W-:Y:S02]  /*10e50*/  LOP3.LUT R5, R2.reuse, 0xffff, RZ, 0xc0, !PT ;  /* 0x0000ffff02057812 */ /* 0x040fe400078ec0ff */
[C---:B------:R-:W-:Y:S01]  /*10e60*/  HMMA.16816.F32.BF16 R112, R132.reuse, R120, R112 ;  /* 0x000000788470723c */ /* 0x040fe20000041870 */
[----:B------:R-:W-:Y:S01]  /*10e70*/  LOP3.LUT R9, R2, 0xff, RZ, 0xc0, !PT ;  /* 0x000000ff02097812 */ /* 0x000fe200078ec0ff */
[----:B------:R3:W4:Y:S01]  /*10e80*/  MUFU.EX2 R17, R0 ;  /* 0x0000000000117308 */ /* 0x0007220000000800 */
[----:B------:R-:W-:Y:S02]  /*10e90*/  SHF.R.U32.HI R11, RZ, 0x18, R2 ;  /* 0x00000018ff0b7819 */ /* 0x000fe40000011602 */
[----:B------:R-:W-:Y:S01]  /*10ea0*/  SHF.R.U32.HI R5, RZ, 0x8, R5 ;  /* 0x00000008ff057819 */ /* 0x000fe20000011605 */
[----:B-1----:R-:W-:Y:S02]  /*10eb0*/  FFMA.FTZ R4, R175, c[0x0][0x23c], -R8 ;  /* 0x00008f00af047a23 */ /* 0x002fe40000010808 */
[C---:B------:R-:W-:Y:S02]  /*10ec0*/  HMMA.16816.F32.BF16 R116, R132.reuse, R122, R116 ;  /* 0x0000007a8474723c */ /* 0x040fe40000041874 */
[----:B------:R1:W1:Y:S06]  /*10ed0*/  MUFU.EX2 R18, R4 ;  /* 0x0000000400127308 */ /* 0x00026c0000000800 */
[----:B--2---:R-:W-:Y:S01]  /*10ee0*/  HMMA.16816.F32.BF16 R128, R132, R12, R128 ;  /* 0x0000000c8480723c */ /* 0x004fe20000041880 */
        /* <DEDUP_REMOVED lines=8> */
[----:B-1----:R-:W-:Y:S02]  /*10f70*/  SHF.R.U32.HI R4, RZ, 0x8, R2 ;  /* 0x00000008ff047819 */ /* 0x002fe40000011602 */
[----:B------:R-:W-:Y:S02]  /*10f80*/  PRMT R0, R9, 0x5410, R5 ;  /* 0x0000541009007816 */ /* 0x000fe40000000005 */
[----:B------:R-:W-:Y:S02]  /*10f90*/  LOP3.LUT R2, R3, 0xff, RZ, 0xc0, !PT ;  /* 0x000000ff03027812 */ /* 0x000fe400078ec0ff */
[----:B------:R-:W-:Y:S01]  /*10fa0*/  PRMT R3, R7, 0x5410, R11 ;  /* 0x0000541007037816 */ /* 0x000fe2000000000b */
[--C-:B------:R-:W-:Y:S01]  /*10fb0*/  HSET2.LE.AND R0, R0, R208.reuse, PT ;  /* 0x000000d000007233 */ /* 0x100fe20003803000 */
[----:B------:R-:W-:Y:S02]  /*10fc0*/  PRMT R7, R2, 0x5410, R8 ;  /* 0x0000541002077816 */ /* 0x000fe40000000008 */
[----:B-----5:R-:W-:Y:S01]  /*10fd0*/  F2FP.BF16.PACK_AB R2, R22, R21 ;  /* 0x000000151602723e */ /* 0x020fe200000010ff */
[--C-:B------:R-:W-:Y:S01]  /*10fe0*/  HSET2.LE.AND R3, R3, R208.reuse, PT ;  /* 0x000000d003037233 */ /* 0x100fe20003803000 */
[----:B------:R-:W-:Y:S01]  /*10ff0*/  PRMT R5, R10, 0x5410, R4 ;  /* 0x000054100a057816 */ /* 0x000fe20000000004 */
[--C-:B------:R-:W-:Y:S01]  /*11000*/  HSET2.LE.AND R7, R7, R208.reuse, PT ;  /* 0x000000d007077233 */ /* 0x100fe20003803000 */
[----:B------:R-:W-:Y:S01]  /*11010*/  LOP3.LUT R138, R0, R2, RZ, 0xc0, !PT ;  /* 0x00000002008a7212 */ /* 0x000fe200078ec0ff */
[----:B------:R-:W-:Y:S01]  /*11020*/  FFMA.FTZ R2, R238, R66, R170 ;  /* 0x00000042ee027223 */ /* 0x000fe200000100aa */
[----:B----4-:R-:W-:Y:S01]  /*11030*/  F2FP.BF16.PACK_AB R0, R16, R17 ;  /* 0x000000111000723e */ /* 0x010fe200000010ff */
[----:B------:R-:W-:Y:S01]  /*11040*/  HSET2.LE.AND R5, R5, R208, PT ;  /* 0x000000d005057233 */ /* 0x000fe20003803000 */
[----:B------:R-:W-:-:S02]  /*11050*/  F2FP.BF16.PACK_AB R4, R18, R19 ;  /* 0x000000131204723e */ /* 0x000fc400000010ff */
[----:B------:R-:W-:Y:S01]  /*11060*/  LOP3.LUT R137, R7, R0, RZ, 0xc0, !PT ;  /* 0x0000000007897212 */ /* 0x000fe200078ec0ff */
[----:B------:R-:W-:Y:S01]  /*11070*/  FFMA.FTZ R0, R239, R65, R167 ;  /* 0x00000041ef007223 */ /* 0x000fe200000100a7 */
[----:B------:R-:W-:Y:S01]  /*11080*/  LOP3.LUT R139, R3, R4, RZ, 0xc0, !PT ;  /* 0x00000004038b7212 */ /* 0x000fe200078ec0ff */
[----:B------:R-:W-:Y:S01]  /*11090*/  FFMA.FTZ R3, R223, R153, R249 ;  /* 0x00000099df037223 */ /* 0x000fe200000100f9 */
[----:B------:R-:W-:Y:S01]  /*110a0*/  LOP3.LUT R136, R5, R6, RZ, 0xc0, !PT ;  /* 0x0000000605887212 */ /* 0x000fe200078ec0ff */
[----:B------:R-:W-:Y:S02]  /*110b0*/  FFMA.FTZ R4, R224, R152, R222 ;  /* 0x00000098e0047223 */ /* 0x000fe400000100de */
        /* <DEDUP_REMOVED lines=67> */
[----:B------:R1:W-:Y:S01]  /*114f0*/  STL [R1+0x1c], R4 ;  /* 0x00001c0401007387 */ /* 0x0003e20000100800 */
[----:B------:R-:W-:-:S03]  /*11500*/  FADD.FTZ R0, R24, R0 ;  /* 0x0000000018007221 */ /* 0x000fc60000010000 */
[----:B------:R1:W-:Y:S04]  /*11510*/  STL [R1+0x20], R3 ;  /* 0x0000200301007387 */ /* 0x0003e80000100800 */
[----:B------:R1:W-:Y:S04]  /*11520*/  STL [R1+0x24], R2 ;  /* 0x0000240201007387 */ /* 0x0003e80000100800 */
[----:B------:R1:W-:Y:S02]  /*11530*/  STL [R1+0x28], R0 ;  /* 0x0000280001007387 */ /* 0x0003e40000100800 */
.L_x_1171:
[----:B------:R-:W-:-:S13]  /*11540*/  ISETP.GT.AND P0, PT, R75, UR18, PT ;  /* 0x000000124b007c0c */ /* 0x000fda000bf04270 */
[----:B------:R-:W-:Y:S05]  /*11550*/  @!P0 BRA `(.L_x_1178) ;  /* 0x00004e3000008947 */ /* 0x000fea0003800000 */
[----:B------:R-:W2:Y:S01]  /*11560*/  LDL.LU.64 R6, [R1+0x10] ;  /* 0x0000100001067983 */ /* 0x000ea20000300a00 */
[----:B------:R-:W3:Y:S01]  /*11570*/  LDC.U8 R243, c[0x0][0x2d8] ;  /* 0x0000b600fff37b82 */ /* 0x000ee20000000000 */
[----:B------:R-:W-:Y:S01]  /*11580*/  ULDC.64 UR4, c[0x0][0x1a0] ;  /* 0x0000680000047ab9 */ /* 0x000fe20000000a00 */
[----:B------:R-:W-:Y:S01]  /*11590*/  MOV R68, R71 ;  /* 0x0000004700447202 */ /* 0x000fe20000000f00 */
[----:B-1----:R-:W2:Y:S01]  /*115a0*/  LDL.LU.64 R4, [R1+0x30] ;  /* 0x0000300001047983 */ /* 0x002ea20000300a00 */
[C---:B------:R-:W-:Y:S01]  /*115b0*/  IADD3 R2, R251.reuse, 0x4, RZ ;  /* 0x00000004fb027810 */ /* 0x040fe20007ffe0ff */
[----:B------:R-:W-:Y:S01]  /*115c0*/  IMAD.WIDE.U32 R10, R251, -0x326172a9, RZ ;  /* 0xcd9e8d57fb0a7825 */ /* 0x000fe200078e00ff */
[----:B------:R-:W-:Y:S01]  /*115d0*/  USHF.L.U64.HI UR19, UR4, 0x5, UR5 ;  /* 0x0000000504137899 */ /* 0x000fe20008010205 */
[----:B------:R-:W4:Y:S01]  /*115e0*/  LDL.64 R12, [R1+0x40] ;  /* 0x00004000010c7983 */ /* 0x000f220000100a00 */
[----:B------:R-:W-:Y:S01]  /*115f0*/  USHF.L.U32 UR20, UR4, 0x5, URZ ;  /* 0x0000000504147899 */ /* 0x000fe2000800063f */
[----:B------:R-:W-:Y:S01]  /*11600*/  MOV R3, R72 ;  /* 0x0000004800037202 */ /* 0x000fe20000000f00 */
[----:B------:R-:W-:Y:S01]  /*11610*/  UIMAD.WIDE.U32 UR28, UR4, 0x30, URZ ;  /* 0x00000030041c78a5 */ /* 0x000fe2000f8e003f */
[----:B------:R-:W5:Y:S01]  /*11620*/  LDL.LU R0, [R1+0x18] ;  /* 0x0000180001007983 */ /* 0x000f620000300800 */
[----:B------:R-:W-:Y:S01]  /*11630*/  IMAD.WIDE.U32 R8, R2, -0x326172a9, RZ ;  /* 0xcd9e8d5702087825 */ /* 0x000fe200078e00ff */
[----:B------:R-:W-:Y:S01]  /*11640*/  UIMAD UR21, UR5, 0x30, URZ ;  /* 0x00000030051578a4 */ /* 0x000fe2000f8e023f */
[----:B------:R-:W-:Y:S01]  /*11650*/  MOV R73, R70 ;  /* 0x0000004600497202 */ /* 0x000fe20000000f00 */
[----:B------:R1:W-:Y:S01]  /*11660*/  STL.64 [R1+0x8], R10 ;  /* 0x0000080a01007387 */ /* 0x0003e20000100a00 */
[-C--:B------:R-:W-:Y:S01]  /*11670*/  LOP3.LUT R246, R11, R250.reuse, RZ, 0x3c, !PT ;  /* 0x000000fa0bf67212 */ /* 0x080fe200078e3cff */
[----:B------:R-:W-:Y:S01]  /*11680*/  ULDC.64 UR4, c[0x0][0x198] ;  /* 0x0000660000047ab9 */ /* 0x000fe20000000a00 */
[----:B------:R-:W-:Y:S01]  /*11690*/  IMAD.MOV.U32 R74, RZ, RZ, R69 ;  /* 0x000000ffff4a7224 */ /* 0x000fe200078e0045 */
[----:B------:R1:W-:Y:S01]  /*116a0*/  STL.64 [R1], R8 ;  /* 0x0000000801007387 */ /* 0x0003e20000100a00 */
[----:B------:R-:W-:Y:S01]  /*116b0*/  LOP3.LUT R248, R9, R250, RZ, 0x3c, !PT ;  /* 0x000000fa09f87212 */ /* 0x000fe200078e3cff */
[----:B------:R-:W-:Y:S01]  /*116c0*/  USHF.L.U64.HI UR24, UR4, 0x5, UR5 ;  /* 0x0000000504187899 */ /* 0x000fe20008010205 */
[----:B------:R-:W-:Y:S01]  /*116d0*/  IMAD.WIDE.U32 R246, R246, -0x2daee0ad, RZ ;  /* 0xd2511f53f6f67825 */ /* 0x000fe200078e00ff */
[----:B------:R-:W-:Y:S01]  /*116e0*/  UIMAD.WIDE.U32 UR30, UR4, 0x30, URZ ;  /* 0x00000030041e78a5 */ /* 0x000fe2000f8e003f */
[----:B---3--:R-:W-:Y:S01]  /*116f0*/  PRMT R243, R243, 0x7054, R243 ;  /* 0x00007054f3f37816 */ /* 0x008fe200000000f3 */
[----:B------:R-:W-:Y:S01]  /*11700*/  UIMAD UR5, UR5, 0x30, URZ ;  /* 0x00000030050578a4 */ /* 0x000fe2000f8e023f */
[----:B------:R-:W-:Y:S01]  /*11710*/  IMAD.WIDE.U32 R248, R248, -0x2daee0ad, RZ ;  /* 0xd2511f53f8f87825 */ /* 0x000fe200078e00ff */
[----:B------:R-:W-:-:S02]  /*11720*/  USHF.L.U32 UR4, UR4, 0x5, URZ ;  /* 0x0000000504047899 */ /* 0x000fc4000800063f */
[----:B------:R-:W-:Y:S02]  /*11730*/  UIADD3 UR21, UR21, UR29, URZ ;  /* 0x0000001d15157290 */ /* 0x000fe4000fffe03f */
[----:B------:R-:W-:Y:S01]  /*11740*/  UIADD3 UR5, UR5, UR31, URZ ;  /* 0x0000001f05057290 */ /* 0x000fe2000fffe03f */
[----:B--2---:R-:W-:-:S05]  /*11750*/  IMAD.MOV.U32 R5, RZ, RZ, R7 ;  /* 0x000000ffff057224 */ /* 0x004fca00078e0007 */
[----:B------:R1:W-:Y:S01]  /*11760*/  STL.64 [R1+0x30], R4 ;  /* 0x0000300401007387 */ /* 0x0003e20000100a00 */
[----:B----4-:R-:W-:Y:S01]  /*11770*/  ISETP.GE.AND P4, PT, R12, c[0x0][0x220], PT ;  /* 0x000088000c007a0c */ /* 0x010fe20003f86270 */
[----:B-----5:R-:W-:Y:S01]  /*11780*/  IMAD.WIDE.U32 R244, R0, -0x2daee0ad, RZ ;  /* 0xd2511f5300f47825 */ /* 0x020fe200078e00ff */
[----:B------:R-:W-:Y:S05]  /*11790*/  BRA `(.L_x_1179) ;  /* 0x0000035000007947 */ /* 0x000fea0003800000 */
.L_x_1181:
[----:B------:R-:W2:Y:S01]  /*117a0*/  LDL.64 R212, [R1+0x50] ;  /* 0x0000500001d47983 */ /* 0x000ea20000100a00 */
[----:B------:R-:W-:Y:S01]  /*117b0*/  IADD3 R0, R75, -0x2, RZ ;  /* 0xfffffffe4b007810 */ /* 0x000fe20007ffe0ff */
[----:B------:R-:W-:Y:S02]  /*117c0*/  IMAD.MOV.U32 R69, RZ, RZ, c[0x0][0x198] ;  /* 0x00006600ff457624 */ /* 0x000fe400078e00ff */
[----:B------:R-:W3:Y:S01]  /*117d0*/  LDL.64 R210, [R1+0x48] ;  /* 0x0000480001d27983 */ /* 0x000ee20000100a00 */
[----:B------:R-:W-:Y:S01]  /*117e0*/  SHF.R.S32.HI R2, RZ, 0x1f, R0 ;  /* 0x0000001fff027819 */ /* 0x000fe20000011400 */
[----:B------:R-:W-:Y:S02]  /*117f0*/  IMAD.WIDE.U32 R70, R0, c[0x0][0x198], RZ ;  /* 0x0000660000467a25 */ /* 0x000fe400078e00ff */
[----:B------:R1:W-:Y:S02]  /*11800*/  @P4 STS.128 [R207+0x4000], RZ ;  /* 0x004000ffcf004388 */ /* 0x0003e40000000c00 */
[----:B------:R-:W-:Y:S02]  /*11810*/  IMAD R2, R2, c[0x0][0x198], RZ ;  /* 0x0000660002027a24 */ /* 0x000fe400078e02ff */
[----:B------:R-:W-:Y:S02]  /*11820*/  IMAD.SHL.U32 R69, R69, 0x10, RZ ;  /* 0x0000001045457824 */ /* 0x000fe400078e00ff */
[----:B------:R-:W-:Y:S02]  /*11830*/  IMAD R2, R0, c[0x0][0x19c], R2 ;  /* 0x0000670000027a24 */ /* 0x000fe400078e0202 */
[----:B------:R-:W-:Y:S02]  /*11840*/  IMAD.MOV.U32 R209, RZ, RZ, c[0x0][0x198] ;  /* 0x00006600ffd17624 */ /* 0x000fe400078e00ff */
[----:B------:R-:W-:Y:S01]  /*11850*/  IMAD.IADD R2, R71, 0x1, R2 ;  /* 0x0000000147027824 */ /* 0x000fe200078e0202 */
[----:B--2---:R-:W-:Y:S04]  /*11860*/  LEA R0, P0, R70, R212, 0x6 ;  /* 0x000000d446007211 */ /* 0x004fe800078030ff */
[C---:B------:R-:W-:Y:S01]  /*11870*/  @!P4 IADD3 R72, P2, R0.reuse, UR4, RZ ;  /* 0x000000040048cc10 */ /* 0x040fe2000ff5e0ff */
[----:B---3--:R-:W-:Y:S01]  /*11880*/  IMAD.MOV.U32 R210, RZ, RZ, 0x4 ;  /* 0x00000004ffd27424 */ /* 0x008fe200078e00ff */
[----:B------:R-:W-:Y:S02]  /*11890*/  @!P4 LEA R144, P6, R0, c[0x0][0x168], 0x1 ;  /* 0x00005a000090ca11 */ /* 0x000fe400078c08ff */
[----:B------:R-:W-:Y:S02]  /*118a0*/  LEA.HI.X R2, R70, R211, R2, 0x6, P0 ;  /* 0x000000d346027211 */ /* 0x000fe400000f3402 */
[----:B------:R-:W-:Y:S02]  /*118b0*/  @!P4 IADD3 R71, P5, R69, R0, RZ ;  /* 0x000000004547c210 */ /* 0x000fe40007fbe0ff */
[----:B------:R-:W-:Y:S02]  /*118c0*/  SHF.L.U64.HI R209, R209, R210, c[0x0][0x19c] ;  /* 0x00006700d1d17619 */ /* 0x000fe400000102d2 */
[--C-:B------:R-:W-:Y:S02]  /*118d0*/  @!P4 LEA.HI.X R145, R0, c[0x0][0x16c], R2.reuse, 0x1, P6 ;  /* 0x00005b000091ca11 */ /* 0x100fe400030f0c02 */
[----:B------:R-:W-:Y:S01]  /*118e0*/  @!P4 LEA R142, P3, R71, c[0x0][0x168], 0x1 ;  /* 0x00005a00478eca11 */ /* 0x000fe200078608ff */
[----:B------:R-:W-:Y:S01]  /*118f0*/  @!P4 IMAD.X R141, R209, 0x1, R2, P5 ;  /* 0x00000001d18dc824 */ /* 0x000fe200028e0602 */
[----:B------:R-:W-:Y:S01]  /*11900*/  P2R R70, PR, RZ, 0x4 ;  /* 0x00000004ff467803 */ /* 0x000fe20000000000 */
[----:B------:R-:W-:Y:S01]  /*11910*/  @!PT LDS RZ, [RZ] ;  /* 0x00000000fffff984 */ /* 0x000fe20000000800 */
[----:B------:R-:W-:Y:S01]  /*11920*/  @!PT LDS RZ, [RZ] ;  /* 0x00000000fffff984 */ /* 0x000fe20000000800 */
[----:B------:R-:W-:Y:S01]  /*11930*/  @!PT LDS RZ, [RZ] ;  /* 0x00000000fffff984 */ /* 0x000fe20000000800 */
[----:B------:R1:W-:Y:S01]  /*11940*/  @!P4 LDGSTS.E.BYPASS.LTC128B.128 [R207+0x4000], [R144.64] ;  /* 0x0400000090cfcfae */ /* 0x0003e2000b901d56 */
[----:B------:R-:W-:Y:S02]  /*11950*/  @!P4 LEA R140, P2, R72, c[0x0][0x168], 0x1 ;  /* 0x00005a00488cca11 */ /* 0x000fe400078408ff */
[----:B------:R-:W-:Y:S01]  /*11960*/  @!P4 LEA.HI.X R143, R71, c[0x0][0x16c], R141, 0x1, P3 ;  /* 0x00005b00478fca11 */ /* 0x000fe200018f0c8d */
[----:B------:R1:W-:Y:S01]  /*11970*/  @P4 STS.128 [R207+0x4800], RZ ;  /* 0x004800ffcf004388 */ /* 0x0003e20000000c00 */
[----:B------:R-:W-:Y:S02]  /*11980*/  ISETP.NE.AND P5, PT, R70, RZ, PT ;  /* 0x000000ff4600720c */ /* 0x000fe40003fa5270 */
[----:B------:R-:W-:Y:S01]  /*11990*/  @!P4 IADD3 R69, P1, R0, UR30, RZ ;  /* 0x0000001e0045cc10 */ /* 0x000fe2000ff3e0ff */
[----:B------:R-:W-:Y:S01]  /*119a0*/  @!PT LDS RZ, [RZ] ;  /* 0x00000000fffff984 */ /* 0x000fe20000000800 */
[----:B------:R-:W-:Y:S01]  /*119b0*/  @!PT LDS RZ, [RZ] ;  /* 0x00000000fffff984 */ /* 0x000fe20000000800 */
[----:B------:R-:W-:Y:S01]  /*119c0*/  @!PT LDS RZ, [RZ] ;  /* 0x00000000fffff984 */ /* 0x000fe20000000800 */
[----:B------:R1:W-:Y:S01]  /*119d0*/  @!P4 LDGSTS.E.BYPASS.LTC128B.128 [R207+0x4800], [R142.64] ;  /* 0x048000008ecfcfae */ /* 0x0003e2000b901d56 */
[----:B------:R-:W-:Y:S02]  /*119e0*/  @!P4 IADD3.X R75, R2, UR24, RZ, P5, !PT ;  /* 0x00000018024bcc10 */ /* 0x000fe4000affe4ff */
[C---:B------:R-:W-:Y:S01]  /*119f0*/  @!P4 LEA R70, P0, R69.reuse, c[0x0][0x168], 0x1 ;  /* 0x00005a004546ca11 */ /* 0x040fe200078008ff */
[----:B------:R1:W-:Y:S01]  /*11a00*/  @P4 STS.128 [R207+0x5000], RZ ;  /* 0x005000ffcf004388 */ /* 0x0003e20000000c00 */
[----:B------:R-:W-:Y:S02]  /*11a10*/  @!P4 LEA.HI.X R141, R72, c[0x0][0x16c], R75, 0x1, P2 ;  /* 0x00005b00488dca11 */ /* 0x000fe400010f0c4b */
[----:B------:R-:W-:Y:S03]  /*11a20*/  @!P4 IADD3.X R146, R2, UR5, RZ, P1, !PT ;  /* 0x000000050292cc10 */ /* 0x000fe60008ffe4ff */
[----:B------:R-:W-:Y:S01]  /*11a30*/  @!PT LDS RZ, [RZ] ;  /* 0x00000000fffff984 */ /* 0x000fe20000000800 */
[----:B------:R-:W-:Y:S01]  /*11a40*/  @!PT LDS RZ, [RZ] ;  /* 0x00000000fffff984 */ /* 0x000fe20000000800 */
[----:B------:R-:W-:Y:S01]  /*11a50*/  @!PT LDS RZ, [RZ] ;  /* 0x00000000fffff984 */ /* 0x000fe20000000800 */
[----:B------:R1:W-:Y:S01]  /*11a60*/  @!P4 LDGSTS.E.BYPASS.LTC128B.128 [R207+0x5000], [R140.64] ;  /* 0x050000008ccfcfae */ /* 0x0003e2000b901d56 */
[----:B------:R-:W-:Y:S03]  /*11a70*/  @!P4 LEA.HI.X R71, R69, c[0x0][0x16c], R146, 0x1, P0 ;  /* 0x00005b004547ca11 */ /* 0x000fe600000f0c92 */
[----:B------:R1:W-:Y:S04]  /*11a80*/  @P4 STS.128 [R207+0x5800], RZ ;  /* 0x005800ffcf004388 */ /* 0x0003e80000000c00 */
[----:B------:R-:W-:Y:S01]  /*11a90*/  @!PT LDS RZ, [RZ] ;  /* 0x00000000fffff984 */ /* 0x000fe20000000800 */
[----:B------:R-:W-:Y:S01]  /*11aa0*/  @!PT LDS RZ, [RZ] ;  /* 0x00000000fffff984 */ /* 0x000fe20000000800 */
[----:B------:R-:W-:Y:S01]  /*11ab0*/  @!PT LDS RZ, [RZ] ;  /* 0x00000000fffff984 */ /* 0x000fe20000000800 */
[----:B------:R1:W-:Y:S04]  /*11ac0*/  @!P4 LDGSTS.E.BYPASS.LTC128B.128 [R207+0x5800], [R70.64] ;  /* 0x0580000046cfcfae */ /* 0x0003e8000b901d56 */
[----:B------:R-:W0:Y:S01]  /*11ad0*/  LDGDEPBAR ;  /* 0x00000000000079af */ /* 0x000e220000000000 */
[----:B------:R-:W-:-:S05]  /*11ae0*/  BRA `(.L_x_1180) ;  /* 0x0000092000007947 */ /* 0x000fca0003800000 */
.L_x_1179:
[----:B-1----:R-:W2:Y:S01]  /*11af0*/  LDL.64 R4, [R1+0x30] ;  /* 0x0000300001047983 */ /* 0x002ea20000100a00 */
[----:B------:R-:W-:Y:S04]  /*11b00*/  DEPBAR.LE SB0, 0x0 ;  /* 0x000080000000791a */ /* 0x000fe80000000000 */
[----:B------:R-:W-:Y:S01]  /*11b10*/  IMAD.MOV.U32 R8, RZ, RZ, 0x6 ;  /* 0x00000006ff087424 */ /* 0x000fe200078e00ff */
[----:B------:R-:W-:Y:S01]  /*11b20*/  BAR.SYNC.DEFER_BLOCKING 0x0 ;  /* 0x0000000000007b1d */ /* 0x000fe20000010000 */
[----:B------:R-:W-:Y:S01]  /*11b30*/  IMAD.MOV.U32 R0, RZ, RZ, c[0x0][0x1a0] ;  /* 0x00006800ff007624 */ /* 0x000fe200078e00ff */
[----:B------:R-:W-:Y:S01]  /*11b40*/  IADD3 R208, R75, -0x1, RZ ;  /* 0xffffffff4bd07810 */ /* 0x000fe20007ffe0ff */
[----:B------:R-:W-:Y:S02]  /*11b50*/  IMAD.MOV.U32 R7, RZ, RZ, c[0x0][0x1a0] ;  /* 0x00006800ff077624 */ /* 0x000fe400078e00ff */
[----:B------:R-:W-:Y:S01]  /*11b60*/  IMAD.MOV.U32 R6, RZ, RZ, c[0x0][0x1a0] ;  /* 0x00006800ff067624 */ /* 0x000fe200078e00ff */
[----:B------:R-:W-:Y:S01]  /*11b70*/  SHF.L.U64.HI R0, R0, R8, c[0x0][0x1a4] ;  /* 0x0000690000007619 */ /* 0x000fe20000010208 */
[----:B------:R-:W-:Y:S01]  /*11b80*/  IMAD.SHL.U32 R7, R7, 0x40, RZ ;  /* 0x0000004007077824 */ /* 0x000fe200078e00ff */
[----:B------:R-:W-:Y:S01]  /*11b90*/  SHF.R.S32.HI R2, RZ, 0x1f, R208 ;  /* 0x0000001fff027819 */ /* 0x000fe200000114d0 */
[----:B------:R-:W-:Y:S02]  /*11ba0*/  IMAD.SHL.U32 R6, R6, 0x10, RZ ;  /* 0x0000001006067824 */ /* 0x000fe400078e00ff */
[----:B------:R-:W-:Y:S02]  /*11bb0*/  IMAD R0, R0, R208, RZ ;  /* 0x000000d000007224 */ /* 0x000fe400078e02ff */
[----:B------:R-:W-:Y:S02]  /*11bc0*/  IMAD.MOV.U32 R15, RZ, RZ, 0x4 ;  /* 0x00000004ff0f7424 */ /* 0x000fe400078e00ff */
[-C--:B------:R-:W-:Y:S01]  /*11bd0*/  IMAD R0, R2, R7.reuse, R0 ;  /* 0x0000000702007224 */ /* 0x080fe200078e0200 */
[----:B------:R-:W-:Y:S01]  /*11be0*/  @P4 STS.128 [R207+0x6000], RZ ;  /* 0x006000ffcf004388 */ /* 0x000fe20000000c00 */
[----:B--2---:R-:W-:Y:S04]  /*11bf0*/  IMAD.WIDE.U32 R4, R208, R7, R4 ;  /* 0x00000007d0047225 */ /* 0x004fe800078e0004 */
[----:B------:R-:W-:Y:S01]  /*11c00*/  IMAD.IADD R0, R5, 0x1, R0 ;  /* 0x0000000105007824 */ /* 0x000fe200078e0200 */
[----:B------:R-:W-:Y:S02]  /*11c10*/  @!P4 LEA R12, P6, R4, c[0x0][0x170], 0x1 ;  /* 0x00005c00040cca11 */ /* 0x000fe400078c08ff */
[----:B------:R-:W-:Y:S01]  /*11c20*/  @!P4 IADD3 R2, P0, R6, R4, RZ ;  /* 0x000000040602c210 */ /* 0x000fe20007f1e0ff */
[----:B------:R-:W-:Y:S01]  /*11c30*/  IMAD.MOV.U32 R6, RZ, RZ, c[0x0][0x1a0] ;  /* 0x00006800ff067624 */ /* 0x000fe200078e00ff */
[--C-:B------:R-:W-:Y:S02]  /*11c40*/  @!P4 LEA.HI.X R13, R4, c[0x0][0x174], R0.reuse, 0x1, P6 ;  /* 0x00005d00040dca11 */ /* 0x100fe400030f0c00 */
[----:B------:R-:W-:Y:S02]  /*11c50*/  @!P4 LEA R10, P5, R2, c[0x0][0x170], 0x1 ;  /* 0x00005c00020aca11 */ /* 0x000fe400078a08ff */
[----:B------:R-:W-:Y:S01]  /*11c60*/  SHF.L.U64.HI R6, R6, R15, c[0x0][0x1a4] ;  /* 0x0000690006067619 */ /* 0x000fe2000001020f */
[----:B------:R-:W-:Y:S01]  /*11c70*/  @!PT LDS RZ, [RZ] ;  /* 0x00000000fffff984 */ /* 0x000fe20000000800 */
[----:B------:R-:W-:Y:S01]  /*11c80*/  @!PT LDS RZ, [RZ] ;  /* 0x00000000fffff984 */ /* 0x000fe20000000800 */
[----:B------:R-:W-:Y:S01]  /*11c90*/  @!PT LDS RZ, [RZ] ;  /* 0x00000000fffff984 */ /* 0x000fe20000000800 */
[----:B------:R1:W-:Y:S01]  /*11ca0*/  @!P4 LDGSTS.E.BYPASS.LTC128B.128 [R207+0x6000], [R12.64] ;  /* 0x060000000ccfcfae */ /* 0x0003e2000b901d56 */
[C---:B------:R-:W-:Y:S02]  /*11cb0*/  @!P4 IADD3 R7, P3, R4.reuse, UR20, RZ ;  /* 0x000000140407cc10 */ /* 0x040fe4000ff7e0ff */
[----:B------:R-:W-:Y:S01]  /*11cc0*/  @!P4 IADD3 R14, P1, R4, UR28, RZ ;  /* 0x0000001c040ecc10 */ /* 0x000fe2000ff3e0ff */
[----:B------:R-:W-:Y:S01]  /*11cd0*/  @!P4 IMAD.X R5, R6, 0x1, R0, P0 ;  /* 0x000000010605c824 */ /* 0x000fe200000e0600 */
[C---:B------:R-:W-:Y:S01]  /*11ce0*/  @!P4 LEA R8, P2, R7.reuse, c[0x0][0x170], 0x1 ;  /* 0x00005c000708ca11 */ /* 0x040fe200078408ff */
[----:B------:R-:W-:Y:S01]  /*11cf0*/  @P4 STS.128 [R207+0x6800], RZ ;  /* 0x006800ffcf004388 */ /* 0x000fe20000000c00 */
[----:B------:R-:W-:Y:S02]  /*11d00*/  @!P4 IADD3.X R9, R0, UR19, RZ, P3, !PT ;  /* 0x000000130009cc10 */ /* 0x000fe40009ffe4ff */
[----:B------:R-:W-:Y:S02]  /*11d10*/  @!P4 LEA.HI.X R11, R2, c[0x0][0x174], R5, 0x1, P5 ;  /* 0x00005d00020bca11 */ /* 0x000fe400028f0c05 */
[----:B------:R-:W-:Y:S02]  /*11d20*/  @!P4 LEA.HI.X R9, R7, c[0x0][0x174], R9, 0x1, P2 ;  /* 0x00005d000709ca11 */ /* 0x000fe400010f0c09 */
[----:B------:R-:W-:Y:S01]  /*11d30*/  @!P4 LEA R6, P0, R14, c[0x0][0x170], 0x1 ;  /* 0x00005c000e06ca11 */ /* 0x000fe200078008ff */
[----:B------:R-:W-:Y:S01]  /*11d40*/  @!PT LDS RZ, [RZ] ;  /* 0x00000000fffff984 */ /* 0x000fe20000000800 */
[----:B------:R-:W-:Y:S01]  /*11d50*/  @!PT LDS RZ, [RZ] ;  /* 0x00000000fffff984 */ /* 0x000fe20000000800 */
[----:B------:R-:W-:Y:S01]  /*11d60*/  @!PT LDS RZ, [RZ] ;  /* 0x00000000fffff984 */ /* 0x000fe20000000800 */
[----:B------:R2:W-:Y:S01]  /*11d70*/  @!P4 LDGSTS.E.BYPASS.LTC128B.128 [R207+0x6800], [R10.64] ;  /* 0x068000000acfcfae */ /* 0x0005e2000b901d56 */
[----:B------:R-:W-:Y:S04]  /*11d80*/  @!P4 IADD3.X R15, R0, UR21, RZ, P1, !PT ;  /* 0x00000015000fcc10 */ /* 0x000fe80008ffe4ff */
[----:B------:R-:W-:Y:S01]  /*11d90*/  @!P4 LEA.HI.X R7, R14, c[0x0][0x174], R15, 0x1, P0 ;  /* 0x00005d000e07ca11 */ /* 0x000fe200000f0c0f */
[----:B------:R-:W-:Y:S01]  /*11da0*/  @P4 STS.128 [R207+0x7000], RZ ;  /* 0x007000ffcf004388 */ /* 0x000fe20000000c00 */
[----:B------:R-:W-:Y:S05]  /*11db0*/  ISETP.GT.AND P0, PT, R208, UR18, PT ;  /* 0x00000012d0007c0c */ /* 0x000fea000bf04270 */
        /* <DEDUP_REMOVED lines=10> */
[----:B------:R-:W3:Y:S06]  /*11e60*/  LDSM.16.M88.4 R16, [R184+0x4000] ;  /* 0x00400000b810783b */ /* 0x000eec0000000200 */
[----:B------:R-:W2:Y:S06]  /*11e70*/  LDSM.16.M88.4 R60, [R191+0x2000] ;  /* 0x00200000bf3c783b */ /* 0x000eac0000000200 */
[----:B------:R-:W4:Y:S06]  /*11e80*/  LDSM.16.M88.4 R32, [R184+0x4800] ;  /* 0x00480000b820783b */ /* 0x000f2c0000000200 */
[----:B------:R-:W0:Y:S06]  /*11e90*/  LDGDEPBAR ;  /* 0x00000000000079af */ /* 0x000e2c0000000000 */
[----:B------:R-:W5:Y:S06]  /*11ea0*/  LDSM.16.M88.4 R48, [R184+0x5000] ;  /* 0x00500000b830783b */ /* 0x000f6c0000000200 */
[----:B------:R-:W4:Y:S06]  /*11eb0*/  LDSM.16.M88.4 R140, [R184+0x5800] ;  /* 0x00580000b88c783b */ /* 0x000f2c0000000200 */
[----:B------:R-:W-:Y:S01]  /*11ec0*/  LDSM.16.M88.4 R144, [R194] ;  /* 0x00000000c290783b */ /* 0x000fe20000000200 */
[-C--:B---3--:R-:W-:Y:S05]  /*11ed0*/  HMMA.16816.F32.BF16 R4, R64, R16.reuse, RZ ;  /* 0x000000104004723c */ /* 0x088fea00000418ff */
[----:B------:R-:W3:Y:S03]  /*11ee0*/  LDSM.16.M88.4 R148, [R190+0x4000] ;  /* 0x00400000be94783b */ /* 0x000ee60000000200 */
[C---:B--2---:R-:W-:Y:S03]  /*11ef0*/  HMMA.16816.F32.BF16 R8, R60.reuse, R16, RZ ;  /* 0x000000103c08723c */ /* 0x044fe600000418ff */
[----:B------:R-:W2:Y:S06]  /*11f00*/  LDSM.16.M88.4 R152, [R194+0x2000] ;  /* 0x00200000c298783b */ /* 0x000eac0000000200 */
[----:B------:R-:W2:Y:S01]  /*11f10*/  LDSM.16.M88.4 R156, [R190+0x4800] ;  /* 0x00480000be9c783b */ /* 0x000ea20000000200 */
[-C--:B-1----:R-:W-:Y:S05]  /*11f20*/  HMMA.16816.F32.BF16 R12, R60, R18.reuse, RZ ;  /* 0x000000123c0c723c */ /* 0x082fea00000418ff */
[----:B------:R-:W1:Y:S03]  /*11f30*/  LDSM.16.M88.4 R160, [R190+0x5000] ;  /* 0x00500000bea0783b */ /* 0x000e660000000200 */
[C---:B------:R-:W-:Y:S03]  /*11f40*/  HMMA.16816.F32.BF16 R16, R64.reuse, R18, RZ ;  /* 0x000000124010723c */ /* 0x040fe600000418ff */
[----:B------:R-:W1:Y:S05]  /*11f50*/  LDSM.16.M88.4 R164, [R190+0x5800] ;  /* 0x00580000bea4783b */ /* 0x000e6a0000000200 */
[-C--:B----4-:R-:W-:Y:S01]  /*11f60*/  HMMA.16816.F32.BF16 R20, R64, R32.reuse, RZ ;  /* 0x000000204014723c */ /* 0x090fe200000418ff */
[----:B------:R-:W-:Y:S06]  /*11f70*/  LDSM.16.M88.4 R168, [R192+0x2000] ;  /* 0x00200000c0a8783b */ /* 0x000fec0000000200 */
[----:B------:R-:W-:Y:S01]  /*11f80*/  LDSM.16.M88.4 R172, [R193+0x2000] ;  /* 0x00200000c1ac783b */ /* 0x000fe20000000200 */
[C---:B------:R-:W-:Y:S05]  /*11f90*/  HMMA.16816.F32.BF16 R24, R60.reuse, R32, RZ ;  /* 0x000000203c18723c */ /* 0x040fea00000418ff */
[----:B------:R-:W-:Y:S03]  /*11fa0*/  LDSM.16.M88.4 R176, [R189+0x800] ;  /* 0x00080000bdb0783b */ /* 0x000fe60000000200 */
[-C--:B------:R-:W-:Y:S03]  /*11fb0*/  HMMA.16816.F32.BF16 R28, R60, R34.reuse, RZ ;  /* 0x000000223c1c723c */ /* 0x080fe600000418ff */
[----:B------:R-:W-:Y:S05]  /*11fc0*/  LDSM.16.M88.4 R180, [R189+0x1000] ;  /* 0x00100000bdb4783b */ /* 0x000fea0000000200 */
        /* <DEDUP_REMOVED lines=8> */
[----:B------:R-:W-:Y:S01]  /*12050*/  HMMA.16816.F32.BF16 R64, R64, R142, RZ ;  /* 0x0000008e4040723c */ /* 0x000fe200000418ff */
[----:B------:R-:W-:Y:S07]  /*12060*/  LDSM.16.M88.4 R140, [R192] ;  /* 0x00000000c08c783b */ /* 0x000fee0000000200 */
[-C--:B---3--:R-:W-:Y:S08]  /*12070*/  HMMA.16816.F32.BF16 R4, R144, R148.reuse, R4 ;  /* 0x000000949004723c */ /* 0x088ff00000041804 */
[C---:B--2---:R-:W-:Y:S08]  /*12080*/  HMMA.16816.F32.BF16 R8, R152.reuse, R148, R8 ;  /* 0x000000949808723c */ /* 0x044ff00000041808 */
        /* <DEDUP_REMOVED lines=13> */
[-C--:B------:R-:W-:Y:S08]  /*12160*/  HMMA.16816.F32.BF16 R52, R144, R164.reuse, R52 ;  /* 0x000000a49034723c */ /* 0x080ff00000041834 */
[C---:B------:R-:W-:Y:S08]  /*12170*/  HMMA.16816.F32.BF16 R56, R152.reuse, R164, R56 ;  /* 0x000000a49838723c */ /* 0x040ff00000041838 */
[-C--:B------:R-:W-:Y:S01]  /*12180*/  HMMA.16816.F32.BF16 R60, R152, R166.reuse, R60 ;  /* 0x000000a6983c723c */ /* 0x080fe2000004183c */
[----:B------:R-:W1:Y:S07]  /*12190*/  LDSM.16.M88.4 R152, [R197] ;  /* 0x00000000c598783b */ /* 0x000e6e0000000200 */
[----:B------:R-:W-:Y:S01]  /*121a0*/  HMMA.16816.F32.BF16 R64, R144, R166, R64 ;  /* 0x000000a69040723c */ /* 0x000fe20000041840 */
[----:B------:R-:W-:Y:S06]  /*121b0*/  LDSM.16.M88.4 R144, [R193] ;  /* 0x00000000c190783b */ /* 0x000fec0000000200 */
[----:B------:R-:W4:Y:S01]  /*121c0*/  LDSM.16.M88.4 R164, [R189] ;  /* 0x00000000bda4783b */ /* 0x000f220000000200 */
[-C--:B--2---:R-:W-:Y:S08]  /*121d0*/  HMMA.16816.F32.BF16 R4, R140, R148.reuse, R4 ;  /* 0x000000948c04723c */ /* 0x084ff00000041804 */
[C---:B------:R-:W-:Y:S08]  /*121e0*/  HMMA.16816.F32.BF16 R8, R168.reuse, R148, R8 ;  /* 0x00000094a808723c */ /* 0x040ff00000041808 */
[-C--:B------:R-:W-:Y:S08]  /*121f0*/  HMMA.16816.F32.BF16 R12, R168, R150.reuse, R12 ;  /* 0x00000096a80c723c */ /* 0x080ff0000004180c */
[C---:B------:R-:W-:Y:S01]  /*12200*/  HMMA.16816.F32.BF16 R16, R140.reuse, R150, R16 ;  /* 0x000000968c10723c */ /* 0x040fe20000041810 */
[----:B------:R-:W2:Y:S01]  /*12210*/  LDSM.16.M88.4 R148, [R189+0x1800] ;  /* 0x00180000bd94783b */ /* 0x000ea20000000200 */
[----:B------:R-:W-:Y:S05]  /*12220*/  DEPBAR.LE SB0, 0x0 ;  /* 0x000080000000791a */ /* 0x000fea0000000000 */
[----:B------:R-:W-:Y:S01]  /*12230*/  BAR.SYNC.DEFER_BLOCKING 0x0 ;  /* 0x0000000000007b1d */ /* 0x000fe20000010000 */
[-C--:B---3--:R-:W-:Y:S08]  /*12240*/  HMMA.16816.F32.BF16 R20, R140, R156.reuse, R20 ;  /* 0x0000009c8c14723c */ /* 0x088ff00000041814 */
        /* <DEDUP_REMOVED lines=10> */
[----:B------:R-:W-:Y:S08]  /*122f0*/  HMMA.16816.F32.BF16 R64, R140, R162, R64 ;  /* 0x000000a28c40723c */ /* 0x000ff00000041840 */
[-C--:B----4-:R-:W-:Y:S08]  /*12300*/  HMMA.16816.F32.BF16 R4, R144, R164.reuse, R4 ;  /* 0x000000a49004723c */ /* 0x090ff00000041804 */
        /* <DEDUP_REMOVED lines=16> */
.L_x_1180:
[----:B-1----:R-:W-:Y:S01]  /*12410*/  P2R R144, PR, RZ, 0x10 ;  /* 0x00000010ff907803 */ /* 0x002fe20000000000 */
[----:B------:R-:W1:Y:S01]  /*12420*/  S2R R0, SR_TID.X ;  /* 0x0000000000007919 */ /* 0x000e620000002100 */
[----:B------:R-:W-:Y:S07]  /*12430*/  IMAD.SHL.U32 R159, R208, 0x2, RZ ;  /* 0x00000002d09f7824 */ /* 0x000fee00078e00ff */
[----:B------:R-:W2:Y:S01]  /*12440*/  LDL.64 R182, [R1+0x8] ;  /* 0x0000080001b67983 */ /* 0x000ea20000100a00 */
[----:B-1----:R-:W-:Y:S05]  /*12450*/  IMAD.SHL.U32 R0, R0, 0x2, RZ ;  /* 0x0000000200007824 */ /* 0x002fea00078e00ff */
[----:B------:R-:W-:Y:S05]  /*12460*/  LOP3.LUT R0, R0, 0x6, RZ, 0xc0, !PT ;  /* 0x0000000600007812 */ /* 0x000fea00078ec0ff */
[----:B------:R-:W-:Y:S05]  /*12470*/  IMAD R0, R208, 0x40, R0 ;  /* 0x00000040d0007824 */ /* 0x000fea00078e0200 */
[C---:B------:R-:W-:Y:S02]  /*12480*/  IADD3 R75, R0.reuse, 0x1, RZ ;  /* 0x00000001004b7810 */ /* 0x040fe40007ffe0ff */
[CC--:B------:R-:W-:Y:S02]  /*12490*/  ISETP.GE.AND P2, PT, R0.reuse, R202.reuse, PT ;  /* 0x000000ca0000720c */ /* 0x0c0fe40003f46270 */
[CC--:B------:R-:W-:Y:S02]  /*124a0*/  ISETP.GE.AND P0, PT, R0.reuse, R201.reuse, PT ;  /* 0x000000c90000720c */ /* 0x0c0fe40003f06270 */
[C---:B------:R-:W-:Y:S02]  /*124b0*/  ISETP.GE.AND P1, PT, R75.reuse, R202, PT ;  /* 0x000000ca4b00720c */ /* 0x040fe40003f26270 */
[C---:B------:R-:W-:Y:S02]  /*124c0*/  ISETP.GE.AND P3, PT, R75.reuse, R201, PT ;  /* 0x000000c94b00720c */ /* 0x040fe40003f66270 */
[C---:B------:R-:W-:Y:S02]  /*124d0*/  IADD3 R72, R0.reuse, 0x8, RZ ;  /* 0x0000000800487810 */ /* 0x040fe40007ffe0ff */
[C---:B------:R-:W-:Y:S02]  /*124e0*/  IADD3 R71, R0.reuse, 0x9, RZ ;  /* 0x0000000900477810 */ /* 0x040fe40007ffe0ff */
[CC--:B------:R-:W-:Y:S02]  /*124f0*/  ISETP.GE.OR P5, PT, R0.reuse, R205.reuse, !P2 ;  /* 0x000000cd0000720c */ /* 0x0c0fe400057a6670 */
[-C--:B------:R-:W-:Y:S02]  /*12500*/  ISETP.GE.OR P2, PT, R0, R204.reuse, !P0 ;  /* 0x000000cc0000720c */ /* 0x080fe40004746670 */
[C---:B------:R-:W-:Y:S02]  /*12510*/  ISETP.GE.OR P1, PT, R75.reuse, R205, !P1 ;  /* 0x000000cd4b00720c */ /* 0x040fe40004f26670 */
[----:B------:R-:W-:Y:S02]  /*12520*/  ISETP.GE.OR P0, PT, R75, R204, !P3 ;  /* 0x000000cc4b00720c */ /* 0x000fe40005f06670 */
[----:B------:R-:W-:Y:S02]  /*12530*/  FSEL R147, R6, -INF , !P2 ;  /* 0xff80000006937808 */ /* 0x000fe40005000000 */
[----:B------:R-:W-:Y:S02]  /*12540*/  FSEL R148, R5, -INF , !P1 ;  /* 0xff80000005947808 */ /* 0x000fe40004800000 */
[----:B------:R-:W-:Y:S02]  /*12550*/  FSEL R149, R7, -INF , !P0 ;  /* 0xff80000007957808 */ /* 0x000fe40004000000 */
[CC--:B------:R-:W-:Y:S02]  /*12560*/  ISETP.GE.AND P2, PT, R72.reuse, R202.reuse, PT ;  /* 0x000000ca4800720c */ /* 0x0c0fe40003f46270 */
[C---:B------:R-:W-:Y:S02]  /*12570*/  ISETP.GE.AND P1, PT, R71.reuse, R202, PT ;  /* 0x000000ca4700720c */ /* 0x040fe40003f26270 */
[-C--:B------:R-:W-:Y:S02]  /*12580*/  ISETP.GE.AND P0, PT, R72, R201.reuse, PT ;  /* 0x000000c94800720c */ /* 0x080fe40003f06270 */
        /* <DEDUP_REMOVED lines=16> */
[C---:B------:R-:W-:Y:S02]  /*12690*/  IADD3 R19, R0.reuse, 0x18, RZ ;  /* 0x0000001800137810 */ /* 0x040fe40007ffe0ff */
[----:B------:R-:W-:Y:S02]  /*126a0*/  IADD3 R18, R0, 0x19, RZ ;  /* 0x0000001900127810 */ /* 0x000fe40007ffe0ff */
[CC--:B------:R-:W-:Y:S02]  /*126b0*/  ISETP.GE.OR P5, PT, R70.reuse, R205.reuse, !P2 ;  /* 0x000000cd4600720c */ /* 0x0c0fe400057a6670 */
[C---:B------:R-:W-:Y:S02]  /*126c0*/  ISETP.GE.OR P2, PT, R69.reuse, R205, !P1 ;  /* 0x000000cd4500720c */ /* 0x040fe40004f46670 */
[-C--:B------:R-:W-:Y:S02]  /*126d0*/  ISETP.GE.OR P1, PT, R70, R204.reuse, !P0 ;  /* 0x000000cc4600720c */ /* 0x080fe40004726670 */
[----:B------:R-:W-:Y:S02]  /*126e0*/  ISETP.GE.OR P0, PT, R69, R204, !P3 ;  /* 0x000000cc4500720c */ /* 0x000fe40005f06670 */
[----:B------:R-:W-:Y:S02]  /*126f0*/  FSEL R156, R21, -INF , !P2 ;  /* 0xff800000159c7808 */ /* 0x000fe40005000000 */
[----:B------:R-:W-:Y:S02]  /*12700*/  FSEL R157, R22, -INF , !P1 ;  /* 0xff800000169d7808 */ /* 0x000fe40004800000 */
[----:B------:R-:W-:Y:S02]  /*12710*/  FSEL R158, R23, -INF , !P0 ;  /* 0xff800000179e7808 */ /* 0x000fe40004000000 */
[CC--:B------:R-:W-:Y:S02]  /*12720*/  ISETP.GE.AND P2, PT, R19.reuse, R202.reuse, PT ;  /* 0x000000ca1300720c */ /* 0x0c0fe40003f46270 */
[C---:B------:R-:W-:Y:S02]  /*12730*/  ISETP.GE.AND P1, PT, R18.reuse, R202, PT ;  /* 0x000000ca1200720c */ /* 0x040fe40003f26270 */
[CC--:B------:R-:W-:Y:S02]  /*12740*/  ISETP.GE.AND P0, PT, R19.reuse, R201.reuse, PT ;  /* 0x000000c91300720c */ /* 0x0c0fe40003f06270 */
        /* <DEDUP_REMOVED lines=26> */
[----:B------:R-:W-:Y:S02]  /*128f0*/  ISETP.GE.AND P1, PT, R6, R202, PT ;  /* 0x000000ca0600720c */ /* 0x000fe40003f26270 */
[CC--:B------:R-:W-:Y:S02]  /*12900*/  ISETP.GE.AND P0, PT, R7.reuse, R201.reuse, PT ;  /* 0x000000c90700720c */ /* 0x0c0fe40003f06270 */
[----:B------:R-:W-:Y:S02]  /*12910*/  FSEL R171, R36, -INF , !P5 ;  /* 0xff80000024ab7808 */ /* 0x000fe40006800000 */
[C---:B------:R-:W-:Y:S01]  /*12920*/  ISETP.GE.AND P3, PT, R6.reuse, R201, PT ;  /* 0x000000c90600720c */ /* 0x040fe20003f66270 */
[----:B------:R-:W-:Y:S01]  /*12930*/  LDSM.16.MT88.4 R36, [R188+0x6000] ;  /* 0x00600000bc24783b */ /* 0x000fe20000004200 */
[CC--:B------:R-:W-:Y:S02]  /*12940*/  ISETP.GE.OR P5, PT, R7.reuse, R205.reuse, !P2 ;  /* 0x000000cd0700720c */ /* 0x0c0fe400057a6670 */
[C---:B------:R-:W-:Y:S02]  /*12950*/  ISETP.GE.OR P2, PT, R6.reuse, R205, !P1 ;  /* 0x000000cd0600720c */ /* 0x040fe40004f46670 */
[-C--:B------:R-:W-:Y:S02]  /*12960*/  ISETP.GE.OR P1, PT, R7, R204.reuse, !P0 ;  /* 0x000000cc0700720c */ /* 0x080fe40004726670 */
[----:B------:R-:W-:Y:S02]  /*12970*/  ISETP.GE.OR P0, PT, R6, R204, !P3 ;  /* 0x000000cc0600720c */ /* 0x000fe40005f06670 */
[----:B------:R-:W-:Y:S02]  /*12980*/  FSEL R166, R50, -INF , !P1 ;  /* 0xff80000032a67808 */ /* 0x000fe40004800000 */
[C---:B------:R-:W-:Y:S02]  /*12990*/  ISETP.GE.AND P1, PT, R0.reuse, R200, PT ;  /* 0x000000c80000720c */ /* 0x040fe40003f26270 */
[C---:B------:R-:W-:Y:S02]  /*129a0*/  IADD3 R5, R0.reuse, 0x30, RZ ;  /* 0x0000003000057810 */ /* 0x040fe40007ffe0ff */
[C---:B------:R-:W-:Y:S02]  /*129b0*/  IADD3 R4, R0.reuse, 0x31, RZ ;  /* 0x0000003100047810 */ /* 0x040fe40007ffe0ff */
[----:B------:R-:W-:Y:S02]  /*129c0*/  FSEL R165, R49, -INF , !P2 ;  /* 0xff80000031a57808 */ /* 0x000fe40005000000 */
[----:B------:R-:W-:Y:S02]  /*129d0*/  FSEL R168, R51, -INF , !P0 ;  /* 0xff80000033a87808 */ /* 0x000fe40004000000 */
[C---:B------:R-:W-:Y:S02]  /*129e0*/  ISETP.GE.AND P0, PT, R0.reuse, R199, PT ;  /* 0x000000c70000720c */ /* 0x040fe40003f06270 */
[CC--:B------:R-:W-:Y:S02]  /*129f0*/  ISETP.GE.AND P2, PT, R5.reuse, R202.reuse, PT ;  /* 0x000000ca0500720c */ /* 0x0c0fe40003f46270 */
[----:B------:R-:W-:Y:S02]  /*12a00*/  ISETP.GE.OR P1, PT, R0, R203, !P1 ;  /* 0x000000cb0000720c */ /* 0x000fe40004f26670 */
[----:B------:R-:W-:Y:S02]  /*12a10*/  ISETP.GE.AND P3, PT, R4, R202, PT ;  /* 0x000000ca0400720c */ /* 0x000fe40003f66270 */
[C---:B------:R-:W-:Y:S02]  /*12a20*/  IADD3 R2, R0.reuse, 0x38, RZ ;  /* 0x0000003800027810 */ /* 0x040fe40007ffe0ff */
[----:B------:R-:W-:Y:S02]  /*12a30*/  ISETP.GE.OR P6, PT, R0, R206, !P0 ;  /* 0x000000ce0000720c */ /* 0x000fe400047c6670 */
[----:B------:R-:W-:Y:S02]  /*12a40*/  P2R R20, PR, RZ, 0x2 ;  /* 0x00000002ff147803 */ /* 0x000fe40000000000 */
[C---:B------:R-:W-:Y:S02]  /*12a50*/  ISETP.GE.OR P2, PT, R5.reuse, R205, !P2 ;  /* 0x000000cd0500720c */ /* 0x040fe40005746670 */
[CC--:B------:R-:W-:Y:S02]  /*12a60*/  ISETP.GE.AND P1, PT, R5.reuse, R201.reuse, PT ;  /* 0x000000c90500720c */ /* 0x0c0fe40003f26270 */
[----:B------:R-:W-:Y:S02]  /*12a70*/  ISETP.GE.AND P0, PT, R4, R201, PT ;  /* 0x000000c90400720c */ /* 0x000fe40003f06270 */
[----:B------:R-:W-:Y:S02]  /*12a80*/  FSEL R164, R48, -INF , !P5 ;  /* 0xff80000030a47808 */ /* 0x000fe40006800000 */
[-C--:B------:R-:W-:Y:S02]  /*12a90*/  ISETP.GE.OR P5, PT, R4, R205.reuse, !P3 ;  /* 0x000000cd0400720c */ /* 0x080fe40005fa6670 */
[----:B------:R-:W-:Y:S02]  /*12aa0*/  FSEL R229, R52, -INF , !P2 ;  /* 0xff80000034e57808 */ /* 0x000fe40005000000 */
[----:B------:R-:W-:Y:S02]  /*12ab0*/  ISETP.GE.AND P3, PT, R2, R202, PT ;  /* 0x000000ca0200720c */ /* 0x000fe40003f66270 */
[-C--:B------:R-:W-:Y:S02]  /*12ac0*/  ISETP.GE.OR P2, PT, R5, R204.reuse, !P1 ;  /* 0x000000cc0500720c */ /* 0x080fe40004f46670 */
[----:B------:R-:W-:Y:S02]  /*12ad0*/  ISETP.GE.OR P1, PT, R4, R204, !P0 ;  /* 0x000000cc0400720c */ /* 0x000fe40004726670 */
[----:B------:R-:W-:Y:S02]  /*12ae0*/  FSEL R231, R53, -INF , !P5 ;  /* 0xff80000035e77808 */ /* 0x000fe40006800000 */
[----:B------:R-:W-:Y:S01]  /*12af0*/  IADD3 R0, R0, 0x39, RZ ;  /* 0x0000003900007810 */ /* 0x000fe20007ffe0ff */
[----:B------:R-:W3:Y:S01]  /*12b00*/  LDL.64 R52, [R1] ;  /* 0x0000000001347983 */ /* 0x000ee20000100a00 */
[----:B------:R-:W-:Y:S02]  /*12b10*/  FSEL R236, R55, -INF , !P1 ;  /* 0xff80000037ec7808 */ /* 0x000fe40004800000 */
[----:B------:R-:W-:Y:S02]  /*12b20*/  ISETP.GE.OR P1, PT, R2, R205, !P3 ;  /* 0x000000cd0200720c */ /* 0x000fe40005f26670 */
[C---:B------:R-:W-:Y:S02]  /*12b30*/  ISETP.GE.AND P3, PT, R75.reuse, R200, PT ;  /* 0x000000c84b00720c */ /* 0x040fe40003f66270 */
[C---:B------:R-:W-:Y:S02]  /*12b40*/  ISETP.GE.AND P0, PT, R0.reuse, R202, PT ;  /* 0x000000ca0000720c */ /* 0x040fe40003f06270 */
[C---:B------:R-:W-:Y:S02]  /*12b50*/  ISETP.GE.AND P5, PT, R0.reuse, R201, PT ;  /* 0x000000c90000720c */ /* 0x040fe40003fa6270 */
[----:B------:R-:W-:Y:S02]  /*12b60*/  ISETP.GE.OR P3, PT, R75, R203, !P3 ;  /* 0x000000cb4b00720c */ /* 0x000fe40005f66670 */
[----:B------:R-:W-:Y:S02]  /*12b70*/  ISETP.GE.OR P0, PT, R0, R205, !P0 ;  /* 0x000000cd0000720c */ /* 0x000fe40004706670 */
[----:B------:R-:W-:Y:S02]  /*12b80*/  FSEL R220, R64, -INF , !P1 ;  /* 0xff80000040dc7808 */ /* 0x000fe40004800000 */
[----:B------:R-:W-:Y:S02]  /*12b90*/  ISETP.GE.OR P1, PT, R0, R204, !P5 ;  /* 0x000000cc0000720c */ /* 0x000fe40006f26670 */
[----:B------:R-:W-:Y:S02]  /*12ba0*/  ISETP.NE.AND P5, PT, R20, RZ, PT ;  /* 0x000000ff1400720c */ /* 0x000fe40003fa5270 */
[----:B------:R-:W-:Y:S02]  /*12bb0*/  P2R R20, PR, RZ, 0x8 ;  /* 0x00000008ff147803 */ /* 0x000fe40000000000 */
[----:B------:R-:W-:Y:S02]  /*12bc0*/  ISETP.GE.AND P3, PT, R72, R200, PT ;  /* 0x000000c84800720c */ /* 0x000fe40003f66270 */
[----:B------:R-:W-:Y:S02]  /*12bd0*/  FSEL R233, R54, -INF , !P2 ;  /* 0xff80000036e97808 */ /* 0x000fe40005000000 */
[----:B------:R-:W-:Y:S02]  /*12be0*/  ISETP.GE.AND P2, PT, R2, R201, PT ;  /* 0x000000c90200720c */ /* 0x000fe40003f46270 */
[----:B------:R-:W-:Y:S02]  /*12bf0*/  FSEL R223, R65, -INF , !P0 ;  /* 0xff80000041df7808 */ /* 0x000fe40004000000 */
[-C--:B------:R-:W-:Y:S02]  /*12c00*/  ISETP.GE.AND P0, PT, R75, R199.reuse, PT ;  /* 0x000000c74b00720c */ /* 0x080fe40003f06270 */
[----:B------:R-:W-:Y:S02]  /*12c10*/  FSEL R228, R67, -INF , !P1 ;  /* 0xff80000043e47808 */ /* 0x000fe40004800000 */
[----:B------:R-:W-:Y:S02]  /*12c20*/  ISETP.GE.AND P1, PT, R72, R199, PT ;  /* 0x000000c74800720c */ /* 0x000fe40003f26270 */
[----:B------:R-:W-:Y:S02]  /*12c30*/  FSEL R23, R10, -INF , !P6 ;  /* 0xff8000000a177808 */ /* 0x000fe40007000000 */
[----:B------:R-:W-:Y:S02]  /*12c40*/  ISETP.GE.OR P6, PT, R72, R203, !P3 ;  /* 0x000000cb4800720c */ /* 0x000fe40005fc6670 */
[----:B------:R-:W-:Y:S02]  /*12c50*/  ISETP.NE.AND P3, PT, R20, RZ, PT ;  /* 0x000000ff1400720c */ /* 0x000fe40003f65270 */
[----:B------:R-:W-:Y:S02]  /*12c60*/  ISETP.GE.OR P2, PT, R2, R204, !P2 ;  /* 0x000000cc0200720c */ /* 0x000fe40005746670 */
[-C--:B------:R-:W-:Y:S02]  /*12c70*/  ISETP.GE.OR P4, PT, R75, R206.reuse, !P0 ;  /* 0x000000ce4b00720c */ /* 0x080fe40004786670 */
[----:B------:R-:W-:Y:S02]  /*12c80*/  ISETP.GE.AND P0, PT, R71, R199, PT ;  /* 0x000000c74700720c */ /* 0x000fe40003f06270 */
[----:B------:R-:W-:Y:S02]  /*12c90*/  ISETP.GE.OR P1, PT, R72, R206, !P1 ;  /* 0x000000ce4800720c */ /* 0x000fe40004f26670 */
[----:B------:R-:W-:Y:S02]  /*12ca0*/  FSEL R22, R9, -INF , !P3 ;  /* 0xff80000009167808 */ /* 0x000fe40005800000 */
[----:B------:R-:W-:Y:S02]  /*12cb0*/  FMNMX.FTZ R9, R146, R3, !PT ;  /* 0x0000000392097209 */ /* 0x000fe40007810000 */
[----:B------:R-:W-:Y:S02]  /*12cc0*/  FSEL R225, R66, -INF , !P2 ;  /* 0xff80000042e17808 */ /* 0x000fe40005000000 */
[C---:B------:R-:W-:Y:S02]  /*12cd0*/  ISETP.GE.AND P2, PT, R71.reuse, R200, PT ;  /* 0x000000c84700720c */ /* 0x040fe40003f46270 */
[C---:B------:R-:W-:Y:S02]  /*12ce0*/  ISETP.GE.OR P0, PT, R71.reuse, R206, !P0 ;  /* 0x000000ce4700720c */ /* 0x040fe40004706670 */
[----:B------:R-:W-:Y:S02]  /*12cf0*/  P2R R10, PR, RZ, 0x2 ;  /* 0x00000002ff0a7803 */ /* 0x000fe40000000000 */
[----:B------:R-:W-:Y:S02]  /*12d00*/  ISETP.GE.AND P1, PT, R70, R199, PT ;  /* 0x000000c74600720c */ /* 0x000fe40003f26270 */
[----:B------:R-:W-:Y:S02]  /*12d10*/  FMNMX.FTZ R9, R148, R9, !PT ;  /* 0x0000000994097209 */ /* 0x000fe40007810000 */
[----:B------:R-:W-:Y:S02]  /*12d20*/  FSEL R21, R8, -INF , !P5 ;  /* 0xff80000008157808 */ /* 0x000fe40006800000 */
[----:B------:R-:W-:Y:S02]  /*12d30*/  ISETP.GE.OR P5, PT, R71, R203, !P2 ;  /* 0x000000cb4700720c */ /* 0x000fe400057a6670 */
[----:B------:R-:W-:Y:S02]  /*12d40*/  FSEL R32, R11, -INF , !P4 ;  /* 0xff8000000b207808 */ /* 0x000fe40006000000 */
[----:B------:R-:W-:Y:S02]  /*12d50*/  P2R R8, PR, RZ, 0x1 ;  /* 0x00000001ff087803 */ /* 0x000fe40000000000 */
[CC--:B------:R-:W-:Y:S02]  /*12d60*/  ISETP.GE.AND P3, PT, R70.reuse, R200.reuse, PT ;  /* 0x000000c84600720c */ /* 0x0c0fe40003f66270 */
[----:B------:R-:W-:Y:S02]  /*12d70*/  ISETP.GE.AND P2, PT, R69, R200, PT ;  /* 0x000000c84500720c */ /* 0x000fe40003f46270 */
[----:B------:R-:W-:Y:S02]  /*12d80*/  ISETP.GE.OR P4, PT, R70, R206, !P1 ;  /* 0x000000ce4600720c */ /* 0x000fe40004f86670 */
[----:B------:R-:W-:Y:S02]  /*12d90*/  FMNMX.FTZ R9, R140, R9, !PT ;  /* 0x000000098c097209 */ /* 0x000fe40007810000 */
[----:B------:R-:W-:Y:S02]  /*12da0*/  FSEL R11, R12, -INF , !P6 ;  /* 0xff8000000c0b7808 */ /* 0x000fe40007000000 */
[----:B------:R-:W-:Y:S02]  /*12db0*/  FSEL R20, R13, -INF , !P5 ;  /* 0xff8000000d147808 */ /* 0x000fe40006800000 */
[-C--:B------:R-:W-:Y:S02]  /*12dc0*/  ISETP.GE.OR P6, PT, R70, R203.reuse, !P3 ;  /* 0x000000cb4600720c */ /* 0x080fe40005fc6670 */
[----:B------:R-:W-:Y:S02]  /*12dd0*/  ISETP.NE.AND P3, PT, R8, RZ, PT ;  /* 0x000000ff0800720c */ /* 0x000fe40003f65270 */
[----:B------:R-:W-:Y:S02]  /*12de0*/  ISETP.GE.OR P5, PT, R69, R203, !P2 ;  /* 0x000000cb4500720c */ /* 0x000fe400057a6670 */
[----:B------:R-:W-:Y:S02]  /*12df0*/  P2R R8, PR, RZ, 0x10 ;  /* 0x00000010ff087803 */ /* 0x000fe40000000000 */
[----:B------:R-:W-:Y:S02]  /*12e00*/  FMNMX.FTZ R9, R141, R9, !PT ;  /* 0x000000098d097209 */ /* 0x000fe40007810000 */
[----:B------:R-:W-:Y:S02]  /*12e10*/  FSEL R162, R25, -INF , !P5 ;  /* 0xff80000019a27808 */ /* 0x000fe40006800000 */
[----:B------:R-:W-:Y:S02]  /*12e20*/  ISETP.NE.AND P5, PT, R8, RZ, PT ;  /* 0x000000ff0800720c */ /* 0x000fe40003fa5270 */
[----:B------:R-:W-:Y:S02]  /*12e30*/  FMNMX.FTZ R8, R147, R68, !PT ;  /* 0x0000004493087209 */ /* 0x000fe40007810000 */
[----:B------:R-:W-:Y:S02]  /*12e40*/  FMNMX.FTZ R9, R155, R9, !PT ;  /* 0x000000099b097209 */ /* 0x000fe40007810000 */
[----:B------:R-:W-:Y:S02]  /*12e50*/  ISETP.NE.AND P1, PT, R10, RZ, PT ;  /* 0x000000ff0a00720c */ /* 0x000fe40003f25270 */
[----:B------:R-:W-:Y:S02]  /*12e60*/  FMNMX.FTZ R8, R149, R8, !PT ;  /* 0x0000000895087209 */ /* 0x000fe40007810000 */
[----:B------:R-:W-:Y:S02]  /*12e70*/  FMNMX.FTZ R9, R156, R9, !PT ;  /* 0x000000099c097209 */ /* 0x000fe40007810000 */
[----:B------:R-:W-:Y:S02]  /*12e80*/  FSEL R14, R14, -INF , !P1 ;  /* 0xff8000000e0e7808 */ /* 0x000fe40004800000 */
[C---:B------:R-:W-:Y:S02]  /*12e90*/  ISETP.GE.AND P1, PT, R19.reuse, R199, PT ;  /* 0x000000c71300720c */ /* 0x040fe40003f26270 */
[----:B------:R-:W-:Y:S02]  /*12ea0*/  FMNMX.FTZ R8, R142, R8, !PT ;  /* 0x000000088e087209 */ /* 0x000fe40007810000 */
[----:B------:R-:W-:Y:S02]  /*12eb0*/  FMNMX.FTZ R72, R152, R9, !PT ;  /* 0x0000000998487209 */ /* 0x000fe40007810000 */
[----:B------:R-:W-:Y:S02]  /*12ec0*/  ISETP.GE.OR P1, PT, R19, R206, !P1 ;  /* 0x000000ce1300720c */ /* 0x000fe40004f26670 */
[----:B------:R-:W-:Y:S02]  /*12ed0*/  FMNMX.FTZ R8, R143, R8, !PT ;  /* 0x000000088f087209 */ /* 0x000fe40007810000 */
[----:B------:R-:W-:Y:S02]  /*12ee0*/  FMNMX.FTZ R72, R33, R72, !PT ;  /* 0x0000004821487209 */ /* 0x000fe40007810000 */
[-C--:B------:R-:W-:Y:S02]  /*12ef0*/  ISETP.GE.AND P0, PT, R69, R199.reuse, PT ;  /* 0x000000c74500720c */ /* 0x080fe40003f06270 */
[----:B------:R-:W-:Y:S02]  /*12f00*/  P2R R10, PR, RZ, 0x2 ;  /* 0x00000002ff0a7803 */ /* 0x000fe40000000000 */
[----:B------:R-:W-:Y:S02]  /*12f10*/  ISETP.GE.AND P1, PT, R17, R200, PT ;  /* 0x000000c81100720c */ /* 0x000fe40003f26270 */
[----:B------:R-:W-:Y:S02]  /*12f20*/  FMNMX.FTZ R8, R157, R8, !PT ;  /* 0x000000089d087209 */ /* 0x000fe40007810000 */
[----:B------:R-:W-:Y:S02]  /*12f30*/  FMNMX.FTZ R72, R171, R72, !PT ;  /* 0x00000048ab487209 */ /* 0x000fe40007810000 */
[----:B------:R-:W-:Y:S02]  /*12f40*/  ISETP.GE.OR P4, PT, R69, R206, !P0 ;  /* 0x000000ce4500720c */ /* 0x000fe40004786670 */
[C---:B------:R-:W-:Y:S02]  /*12f50*/  ISETP.GE.AND P2, PT, R18.reuse, R200, PT ;  /* 0x000000c81200720c */ /* 0x040fe40003f46270 */
[----:B------:R-:W-:Y:S02]  /*12f60*/  ISETP.GE.AND P0, PT, R18, R199, PT ;  /* 0x000000c71200720c */ /* 0x000fe40003f06270 */
[-C--:B------:R-:W-:Y:S02]  /*12f70*/  ISETP.GE.OR P1, PT, R17, R203.reuse, !P1 ;  /* 0x000000cb1100720c */ /* 0x080fe40004f26670 */
[----:B------:R-:W-:Y:S02]  /*12f80*/  FMNMX.FTZ R8, R158, R8, !PT ;  /* 0x000000089e087209 */ /* 0x000fe40007810000 */
[----:B------:R-:W-:Y:S02]  /*12f90*/  FMNMX.FTZ R72, R173, R72, !PT ;  /* 0x00000048ad487209 */ /* 0x000fe40007810000 */
[----:B------:R-:W-:Y:S02]  /*12fa0*/  FSEL R160, R24, -INF , !P6 ;  /* 0xff80000018a07808 */ /* 0x000fe40007000000 */
[C---:B------:R-:W-:Y:S02]  /*12fb0*/  ISETP.GE.OR P2, PT, R18.reuse, R203, !P2 ;  /* 0x000000cb1200720c */ /* 0x040fe40005746670 */
[----:B------:R-:W-:Y:S02]  /*12fc0*/  ISETP.GE.OR P6, PT, R18, R206, !P0 ;  /* 0x000000ce1200720c */ /* 0x000fe400047c6670 */
[-C--:B------:R-:W-:Y:S02]  /*12fd0*/  ISETP.GE.AND P0, PT, R17, R199.reuse, PT ;  /* 0x000000c71100720c */ /* 0x080fe40003f06270 */
[----:B------:R-:W-:Y:S02]  /*12fe0*/  P2R R9, PR, RZ, 0x2 ;  /* 0x00000002ff097803 */ /* 0x000fe40000000000 */
[----:B------:R-:W-:Y:S02]  /*12ff0*/  ISETP.GE.AND P1, PT, R16, R200, PT ;  /* 0x000000c81000720c */ /* 0x000fe40003f26270 */
[----:B------:R-:W-:Y:S02]  /*13000*/  FMNMX.FTZ R8, R153, R8, !PT ;  /* 0x0000000899087209 */ /* 0x000fe40007810000 */
[----:B------:R-:W-:Y:S02]  /*13010*/  FMNMX.FTZ R72, R164, R72, !PT ;  /* 0x00000048a4487209 */ /* 0x000fe40007810000 */
[----:B------:R-:W-:Y:S02]  /*13020*/  FSEL R163, R27, -INF , !P4 ;  /* 0xff8000001ba37808 */ /* 0x000fe40006000000 */
[----:B------:R-:W-:Y:S02]  /*13030*/  ISETP.GE.OR P4, PT, R17, R206, !P0 ;  /* 0x000000ce1100720c */ /* 0x000fe40004786670 */
[----:B------:R-:W-:Y:S02]  /*13040*/  FSEL R49, R29, -INF , !P2 ;  /* 0xff8000001d317808 */ /* 0x000fe40005000000 */
[C---:B------:R-:W-:Y:S02]  /*13050*/  ISETP.GE.AND P0, PT, R16.reuse, R199, PT ;  /* 0x000000c71000720c */ /* 0x040fe40003f06270 */
[----:B------:R-:W-:Y:S02]  /*13060*/  ISETP.GE.OR P2, PT, R16, R203, !P1 ;  /* 0x000000cb1000720c */ /* 0x000fe40004f46670 */
[----:B------:R-:W-:Y:S02]  /*13070*/  ISETP.NE.AND P1, PT, R10, RZ, PT ;  /* 0x000000ff0a00720c */ /* 0x000fe40003f25270 */
[----:B------:R-:W-:Y:S02]  /*13080*/  FMNMX.FTZ R8, R154, R8, !PT ;  /* 0x000000089a087209 */ /* 0x000fe40007810000 */
[----:B------:R-:W-:Y:S02]  /*13090*/  FMNMX.FTZ R72, R165, R72, !PT ;  /* 0x00000048a5487209 */ /* 0x000fe40007810000 */
[----:B------:R-:W-:Y:S02]  /*130a0*/  FSEL R161, R26, -INF , !P5 ;  /* 0xff8000001aa17808 */ /* 0x000fe40006800000 */
[----:B------:R-:W-:Y:S02]  /*130b0*/  ISETP.GE.OR P5, PT, R16, R206, !P0 ;  /* 0x000000ce1000720c */ /* 0x000fe400047a6670 */
[----:B------:R-:W-:Y:S02]  /*130c0*/  FSEL R50, R30, -INF , !P1 ;  /* 0xff8000001e327808 */ /* 0x000fe40004800000 */
[C---:B------:R-:W-:Y:S02]  /*130d0*/  ISETP.GE.AND P1, PT, R7.reuse, R200, PT ;  /* 0x000000c80700720c */ /* 0x040fe40003f26270 */
[----:B------:R-:W-:Y:S02]  /*130e0*/  ISETP.GE.AND P0, PT, R7, R199, PT ;  /* 0x000000c70700720c */ /* 0x000fe40003f06270 */
[----:B------:R-:W-:Y:S02]  /*130f0*/  FMNMX.FTZ R8, R174, R8, !PT ;  /* 0x00000008ae087209 */ /* 0x000fe40007810000 */
[----:B------:R-:W-:Y:S02]  /*13100*/  FMNMX.FTZ R72, R229, R72, !PT ;  /* 0x00000048e5487209 */ /* 0x000fe40007810000 */
[----:B------:R-:W-:Y:S02]  /*13110*/  FSEL R51, R31, -INF , !P6 ;  /* 0xff8000001f337808 */ /* 0x000fe40007000000 */
        /* <DEDUP_REMOVED lines=8> */
[----:B------:R-:W-:Y:S02]  /*131a0*/  FSEL R15, R15, -INF , !P3 ;  /* 0xff8000000f0f7808 */ /* 0x000fe40005800000 */
[-C--:B------:R-:W-:Y:S01]  /*131b0*/  ISETP.GE.AND P3, PT, R19, R200.reuse, PT ;  /* 0x000000c81300720c */ /* 0x080fe20003f66270 */
[----:B------:R-:W1:Y:S01]  /*131c0*/  SHFL.BFLY PT, R8, R72, 0x2, 0x1f ;  /* 0x0c401f0048087f89 */ /* 0x000e6200000e0000 */
[----:B------:R-:W-:Y:S02]  /*131d0*/  FMNMX.FTZ R71, R233, R7, !PT ;  /* 0x00000007e9477209 */ /* 0x000fe40007810000 */
[----:B------:R-:W-:Y:S02]  /*131e0*/  ISETP.GE.OR P3, PT, R19, R203, !P3 ;  /* 0x000000cb1300720c */ /* 0x000fe40005f66670 */
[----:B------:R-:W-:Y:S02]  /*131f0*/  FMNMX.FTZ R71, R236, R71, !PT ;  /* 0x00000047ec477209 */ /* 0x000fe40007810000 */
[-C--:B------:R-:W-:Y:S02]  /*13200*/  ISETP.GE.AND P1, PT, R6, R200.reuse, PT ;  /* 0x000000c80600720c */ /* 0x080fe40003f26270 */
[----:B------:R-:W-:Y:S02]  /*13210*/  FSEL R48, R28, -INF , !P3 ;  /* 0xff8000001c307808 */ /* 0x000fe40005800000 */
[----:B------:R-:W-:Y:S02]  /*13220*/  ISETP.NE.AND P3, PT, R9, RZ, PT ;  /* 0x000000ff0900720c */ /* 0x000fe40003f65270 */
[----:B------:R-:W-:Y:S02]  /*13230*/  FMNMX.FTZ R71, R225, R71, !PT ;  /* 0x00000047e1477209 */ /* 0x000fe40007810000 */
[----:B------:R-:W-:Y:S02]  /*13240*/  P2R R9, PR, RZ, 0x1 ;  /* 0x00000001ff097803 */ /* 0x000fe40000000000 */
[----:B------:R-:W-:Y:S02]  /*13250*/  ISETP.GE.AND P0, PT, R6, R199, PT ;  /* 0x000000c70600720c */ /* 0x000fe40003f06270 */
[----:B------:R-:W-:Y:S02]  /*13260*/  FSEL R167, R40, -INF , !P3 ;  /* 0xff80000028a77808 */ /* 0x000fe40005800000 */
[----:B------:R-:W-:Y:S02]  /*13270*/  ISETP.GE.OR P3, PT, R6, R203, !P1 ;  /* 0x000000cb0600720c */ /* 0x000fe40004f66670 */
[----:B------:R-:W-:Y:S02]  /*13280*/  ISETP.GE.AND P1, PT, R5, R200, PT ;  /* 0x000000c80500720c */ /* 0x000fe40003f26270 */
[----:B------:R-:W-:Y:S02]  /*13290*/  FMNMX.FTZ R71, R228, R71, !PT ;  /* 0x00000047e4477209 */ /* 0x000fe40007810000 */
[----:B------:R-:W-:Y:S02]  /*132a0*/  FSEL R169, R41, -INF , !P2 ;  /* 0xff80000029a97808 */ /* 0x000fe40005000000 */
[-C--:B------:R-:W-:Y:S01]  /*132b0*/  ISETP.GE.OR P2, PT, R6, R206.reuse, !P0 ;  /* 0x000000ce0600720c */ /* 0x080fe20004746670 */
[----:B------:R-:W4:Y:S01]  /*132c0*/  SHFL.BFLY PT, R7, R71, 0x2, 0x1f ;  /* 0x0c401f0047077f89 */ /* 0x000f2200000e0000 */
[C---:B------:R-:W-:Y:S02]  /*132d0*/  ISETP.GE.AND P0, PT, R5.reuse, R199, PT ;  /* 0x000000c70500720c */ /* 0x040fe40003f06270 */
[C---:B------:R-:W-:Y:S02]  /*132e0*/  ISETP.GE.OR P1, PT, R5.reuse, R203, !P1 ;  /* 0x000000cb0500720c */ /* 0x040fe40004f26670 */
[----:B------:R-:W-:Y:S02]  /*132f0*/  FSEL R172, R42, -INF , !P4 ;  /* 0xff8000002aac7808 */ /* 0x000fe40006000000 */
[----:B------:R-:W-:Y:S02]  /*13300*/  ISETP.GE.OR P4, PT, R5, R206, !P0 ;  /* 0x000000ce0500720c */ /* 0x000fe40004786670 */
[----:B------:R-:W-:Y:S02]  /*13310*/  P2R R5, PR, RZ, 0x2 ;  /* 0x00000002ff057803 */ /* 0x000fe40000000000 */
[----:B------:R-:W-:Y:S02]  /*13320*/  FSEL R176, R44, -INF , !P6 ;  /* 0xff8000002cb07808 */ /* 0x000fe40007000000 */
[----:B------:R-:W-:Y:S02]  /*13330*/  ISETP.NE.AND P6, PT, R5, RZ, PT ;  /* 0x000000ff0500720c */ /* 0x000fe40003fc5270 */
[----:B------:R-:W-:Y:S02]  /*13340*/  FMNMX.FTZ R5, R23, R74, !PT ;  /* 0x0000004a17057209 */ /* 0x000fe40007810000 */
[C---:B------:R-:W-:Y:S02]  /*13350*/  ISETP.GE.AND P1, PT, R4.reuse, R200, PT ;  /* 0x000000c80400720c */ /* 0x040fe40003f26270 */
[----:B------:R-:W-:Y:S02]  /*13360*/  ISETP.GE.AND P0, PT, R4, R199, PT ;  /* 0x000000c70400720c */ /* 0x000fe40003f06270 */
[----:B-1----:R-:W-:Y:S02]  /*13370*/  FMNMX.FTZ R72, R72, R8, !PT ;  /* 0x0000000848487209 */ /* 0x002fe40007810000 */
[----:B------:R-:W-:Y:S02]  /*13380*/  FSEL R175, R43, -INF , !P5 ;  /* 0xff8000002baf7808 */ /* 0x000fe40006800000 */
[C---:B------:R-:W-:Y:S02]  /*13390*/  ISETP.GE.OR P5, PT, R4.reuse, R203, !P1 ;  /* 0x000000cb0400720c */ /* 0x040fe40004fa6670 */
[----:B------:R-:W-:Y:S02]  /*133a0*/  FSEL R179, R45, -INF , !P3 ;  /* 0xff8000002db37808 */ /* 0x000fe40005800000 */
[----:B------:R-:W-:Y:S02]  /*133b0*/  ISETP.GE.OR P3, PT, R4, R206, !P0 ;  /* 0x000000ce0400720c */ /* 0x000fe40004766670 */
[----:B------:R-:W-:Y:S02]  /*133c0*/  FMNMX.FTZ R4, R32, R5, !PT ;  /* 0x0000000520047209 */ /* 0x000fe40007810000 */
[----:B------:R-:W1:Y:S01]  /*133d0*/  SHFL.BFLY PT, R5, R72, 0x1, 0x1f ;  /* 0x0c201f0048057f89 */ /* 0x000e6200000e0000 */
[----:B------:R-:W-:Y:S02]  /*133e0*/  ISETP.NE.AND P1, PT, R9, RZ, PT ;  /* 0x000000ff0900720c */ /* 0x000fe40003f25270 */
[----:B------:R-:W-:Y:S02]  /*133f0*/  FMNMX.FTZ R4, R14, R4, !PT ;  /* 0x000000040e047209 */ /* 0x000fe40007810000 */
[----:B------:R-:W-:Y:S02]  /*13400*/  FSEL R180, R46, -INF , !P1 ;  /* 0xff8000002eb47808 */ /* 0x000fe40004800000 */
[----:B------:R-:W-:Y:S02]  /*13410*/  FMNMX.FTZ R4, R15, R4, !PT ;  /* 0x000000040f047209 */ /* 0x000fe40007810000 */
[C---:B------:R-:W-:Y:S02]  /*13420*/  ISETP.GE.AND P1, PT, R2.reuse, R200, PT ;  /* 0x000000c80200720c */ /* 0x040fe40003f26270 */
[C---:B------:R-:W-:Y:S02]  /*13430*/  ISETP.GE.AND P0, PT, R2.reuse, R199, PT ;  /* 0x000000c70200720c */ /* 0x040fe40003f06270 */
[----:B------:R-:W-:Y:S02]  /*13440*/  FMNMX.FTZ R4, R161, R4, !PT ;  /* 0x00000004a1047209 */ /* 0x000fe40007810000 */
[----:B----4-:R-:W-:Y:S02]  /*13450*/  FMNMX.FTZ R71, R71, R7, !PT ;  /* 0x0000000747477209 */ /* 0x010fe40007810000 */
[----:B------:R-:W-:Y:S02]  /*13460*/  FSEL R181, R47, -INF , !P2 ;  /* 0xff8000002fb57808 */ /* 0x000fe40005000000 */
[C---:B------:R-:W-:Y:S02]  /*13470*/  ISETP.GE.OR P1, PT, R2.reuse, R203, !P1 ;  /* 0x000000cb0200720c */ /* 0x040fe40004f26670 */
[----:B------:R-:W-:Y:S02]  /*13480*/  ISETP.GE.OR P2, PT, R2, R206, !P0 ;  /* 0x000000ce0200720c */ /* 0x000fe40004746670 */
[----:B------:R-:W-:Y:S02]  /*13490*/  FMNMX.FTZ R2, R163, R4, !PT ;  /* 0x00000004a3027209 */ /* 0x000fe40007810000 */
[----:B------:R-:W4:Y:S01]  /*134a0*/  SHFL.BFLY PT, R4, R71, 0x1, 0x1f ;  /* 0x0c201f0047047f89 */ /* 0x000f2200000e0000 */
[----:B-1----:R-:W-:Y:S02]  /*134b0*/  FMNMX.FTZ R72, R72, R5, !PT ;  /* 0x0000000548487209 */ /* 0x002fe40007810000 */
[----:B------:R-:W-:Y:S02]  /*134c0*/  FSEL R219, R58, -INF , !P4 ;  /* 0xff8000003adb7808 */ /* 0x000fe40006000000 */
[----:B------:R-:W-:Y:S01]  /*134d0*/  ISETP.NE.AND P4, PT, R144, RZ, PT ;  /* 0x000000ff9000720c */ /* 0x000fe20003f85270 */
[C---:B------:R-:W-:Y:S01]  /*134e0*/  FMUL.FTZ R144, R72.reuse, c[0x0][0x23c] ;  /* 0x00008f0048907a20 */ /* 0x040fe20000410000 */
[----:B------:R-:W-:Y:S02]  /*134f0*/  FSEL R221, R59, -INF , !P3 ;  /* 0xff8000003bdd7808 */ /* 0x000fe40005800000 */
[----:B------:R-:W-:Y:S02]  /*13500*/  FSETP.NEU.FTZ.AND P3, PT, R72, -INF , PT ;  /* 0xff8000004800780b */ /* 0x000fe40003f7d000 */
[----:B------:R-:W-:Y:S02]  /*13510*/  FMNMX.FTZ R6, R21, R73, !PT ;  /* 0x0000004915067209 */ /* 0x000fe40007810000 */
[----:B------:R-:W-:Y:S02]  /*13520*/  FSEL R144, R144, RZ, P3 ;  /* 0x000000ff90907208 */ /* 0x000fe40001800000 */
[----:B------:R-:W-:Y:S02]  /*13530*/  FMNMX.FTZ R6, R22, R6, !PT ;  /* 0x0000000616067209 */ /* 0x000fe40007810000 */
[----:B------:R-:W-:Y:S01]  /*13540*/  FSEL R227, R62, -INF , !P2 ;  /* 0xff8000003ee37808 */ /* 0x000fe20005000000 */
[----:B------:R-:W-:Y:S01]  /*13550*/  FFMA.FTZ R24, R156, c[0x0][0x23c], -R144 ;  /* 0x00008f009c187a23 */ /* 0x000fe20000010890 */
[----:B------:R-:W-:Y:S01]  /*13560*/  FMNMX.FTZ R6, R11, R6, !PT ;  /* 0x000000060b067209 */ /* 0x000fe20007810000 */
[----:B---3--:R-:W-:Y:S01]  /*13570*/  IMAD.MOV.U32 R156, RZ, RZ, R52 ;  /* 0x000000ffff9c7224 */ /* 0x008fe200078e0034 */
[----:B------:R-:W-:Y:S01]  /*13580*/  FMNMX.FTZ R2, R50, R2, !PT ;  /* 0x0000000232027209 */ /* 0x000fe20007810000 */
[----:B------:R-:W-:Y:S01]  /*13590*/  MUFU.EX2 R211, R24 ;  /* 0x0000001800d37308 */ /* 0x000fe20000000800 */
[----:B------:R-:W-:Y:S02]  /*135a0*/  FMNMX.FTZ R6, R20, R6, !PT ;  /* 0x0000000614067209 */ /* 0x000fe40007810000 */
[----:B----4-:R-:W-:Y:S01]  /*135b0*/  FMNMX.FTZ R71, R71, R4, !PT ;  /* 0x0000000447477209 */ /* 0x010fe20007810000 */
[--C-:B------:R-:W-:Y:S01]  /*135c0*/  FFMA.FTZ R4, R141, c[0x0][0x23c], -R144.reuse ;  /* 0x00008f008d047a23 */ /* 0x100fe20000010890 */
[----:B------:R-:W-:Y:S02]  /*135d0*/  FMNMX.FTZ R2, R51, R2, !PT ;  /* 0x0000000233027209 */ /* 0x000fe40007810000 */
[C---:B------:R-:W-:Y:S01]  /*135e0*/  FSETP.NEU.FTZ.AND P2, PT, R71.reuse, -INF , PT ;  /* 0xff8000004700780b */ /* 0x040fe20003f5d000 */
[----:B------:R-:W-:Y:S01]  /*135f0*/  FMUL.FTZ R145, R71, c[0x0][0x23c] ;  /* 0x00008f0047917a20 */ /* 0x000fe20000410000 */
[----:B------:R-:W-:Y:S01]  /*13600*/  FMNMX.FTZ R6, R160, R6, !PT ;  /* 0x00000006a0067209 */ /* 0x000fe20007810000 */
[----:B------:R1:W-:Y:S01]  /*13610*/  MUFU.EX2 R242, R4 ;  /* 0x0000000400f27308 */ /* 0x0003e20000000800 */
[----:B------:R-:W-:Y:S02]  /*13620*/  FMNMX.FTZ R2, R172, R2, !PT ;  /* 0x00000002ac027209 */ /* 0x000fe40007810000 */
[----:B------:R-:W-:Y:S02]  /*13630*/  FSEL R145, R145, RZ, P2 ;  /* 0x000000ff91917208 */ /* 0x000fe40001000000 */
[----:B------:R-:W-:Y:S02]  /*13640*/  FMNMX.FTZ R6, R162, R6, !PT ;  /* 0x00000006a2067209 */ /* 0x000fe40007810000 */
[----:B------:R-:W-:Y:S01]  /*13650*/  FMNMX.FTZ R2, R175, R2, !PT ;  /* 0x00000002af027209 */ /* 0x000fe20007810000 */
[--C-:B------:R-:W-:Y:S01]  /*13660*/  FFMA.FTZ R16, R154, c[0x0][0x23c], -R145.reuse ;  /* 0x00008f009a107a23 */ /* 0x100fe20000010891 */
[----:B------:R-:W-:Y:S01]  /*13670*/  FMNMX.FTZ R70, R48, R6, !PT ;  /* 0x0000000630467209 */ /* 0x000fe20007810000 */
[--C-:B------:R-:W-:Y:S01]  /*13680*/  FFMA.FTZ R6, R147, c[0x0][0x23c], -R145.reuse ;  /* 0x00008f0093067a23 */ /* 0x100fe20000010891 */
[----:B------:R-:W-:Y:S01]  /*13690*/  ISETP.GE.AND P0, PT, R0, R200, PT ;  /* 0x000000c80000720c */ /* 0x000fe20003f06270 */
[----:B------:R-:W-:Y:S01]  /*136a0*/  MUFU.EX2 R213, R16 ;  /* 0x0000001000d57308 */ /* 0x000fe20000000800 */
[----:B------:R-:W-:Y:S01]  /*136b0*/  FMNMX.FTZ R70, R49, R70, !PT ;  /* 0x0000004631467209 */ /* 0x000fe20007810000 */
[----:B------:R-:W-:Y:S01]  /*136c0*/  FFMA.FTZ R28, R157, c[0x0][0x23c], -R145 ;  /* 0x00008f009d1c7a23 */ /* 0x000fe20000010891 */
[----:B------:R-:W-:Y:S01]  /*136d0*/  FMNMX.FTZ R2, R180, R2, !PT ;  /* 0x00000002b4027209 */ /* 0x000fe20007810000 */
[----:B------:R-:W-:Y:S01]  /*136e0*/  IMAD.MOV.U32 R157, RZ, RZ, R53 ;  /* 0x000000ffff9d7224 */ /* 0x000fe200078e0035 */
[----:B------:R-:W-:Y:S02]  /*136f0*/  FMNMX.FTZ R70, R167, R70, !PT ;  /* 0x00000046a7467209 */ /* 0x000fe40007810000 */
[----:B------:R-:W-:Y:S02]  /*13700*/  FSEL R217, R56, -INF , !P6 ;  /* 0xff80000038d97808 */ /* 0x000fe40007000000 */
[----:B------:R-:W-:Y:S01]  /*13710*/  FMNMX.FTZ R70, R169, R70, !PT ;  /* 0x00000046a9467209 */ /* 0x000fe20007810000 */
[----:B------:R3:W-:Y:S01]  /*13720*/  MUFU.EX2 R235, R6 ;  /* 0x0000000600eb7308 */ /* 0x0007e20000000800 */
[----:B------:R-:W-:Y:S01]  /*13730*/  ISETP.GE.OR P0, PT, R0, R203, !P0 ;  /* 0x000000cb0000720c */ /* 0x000fe20004706670 */
[--C-:B-1----:R-:W-:Y:S01]  /*13740*/  FFMA.FTZ R4, R142, c[0x0][0x23c], -R145.reuse ;  /* 0x00008f008e047a23 */ /* 0x102fe20000010891 */
[----:B------:R-:W-:Y:S02]  /*13750*/  FSEL R218, R57, -INF , !P5 ;  /* 0xff80000039da7808 */ /* 0x000fe40006800000 */
[----:B------:R-:W-:Y:S02]  /*13760*/  FSEL R224, R61, -INF , !P0 ;  /* 0xff8000003de07808 */ /* 0x000fe40004000000 */
[----:B------:R-:W-:Y:S02]  /*13770*/  FSEL R226, R60, -INF , !P1 ;  /* 0xff8000003ce27808 */ /* 0x000fe40004800000 */
[----:B------:R-:W-:Y:S01]  /*13780*/  ISETP.GE.AND P0, PT, R0, R199, PT ;  /* 0x000000c70000720c */ /* 0x000fe20003f06270 */
[----:B------:R1:W-:Y:S01]  /*13790*/  MUFU.EX2 R239, R4 ;  /* 0x0000000400ef7308 */ /* 0x0003e20000000800 */
[----:B------:R-:W-:Y:S02]  /*137a0*/  FMNMX.FTZ R70, R176, R70, !PT ;  /* 0x00000046b0467209 */ /* 0x000fe40007810000 */
[----:B------:R-:W-:Y:S02]  /*137b0*/  FMNMX.FTZ R2, R181, R2, !PT ;  /* 0x00000002b5027209 */ /* 0x000fe40007810000 */
[----:B------:R-:W-:Y:S02]  /*137c0*/  FMNMX.FTZ R70, R179, R70, !PT ;  /* 0x00000046b3467209 */ /* 0x000fe40007810000 */
[----:B------:R-:W-:Y:S02]  /*137d0*/  FMNMX.FTZ R2, R219, R2, !PT ;  /* 0x00000002db027209 */ /* 0x000fe40007810000 */
[----:B------:R-:W-:Y:S01]  /*137e0*/  FMNMX.FTZ R70, R217, R70, !PT ;  /* 0x00000046d9467209 */ /* 0x000fe20007810000 */
[----:B------:R-:W-:Y:S01]  /*137f0*/  MUFU.EX2 R210, R28 ;  /* 0x0000001c00d27308 */ /* 0x000fe20000000800 */
[----:B------:R-:W-:Y:S02]  /*13800*/  ISETP.GE.OR P0, PT, R0, R206, !P0 ;  /* 0x000000ce0000720c */ /* 0x000fe40004706670 */
[----:B------:R-:W-:Y:S01]  /*13810*/  FMNMX.FTZ R0, R221, R2, !PT ;  /* 0x00000002dd007209 */ /* 0x000fe20007810000 */
[--C-:B------:R-:W-:Y:S01]  /*13820*/  FFMA.FTZ R2, R140, c[0x0][0x23c], -R144.reuse ;  /* 0x00008f008c027a23 */ /* 0x100fe20000010890 */
[----:B------:R-:W-:Y:S01]  /*13830*/  FMNMX.FTZ R70, R218, R70, !PT ;  /* 0x00000046da467209 */ /* 0x000fe20007810000 */
[--C-:B---3--:R-:W-:Y:S01]  /*13840*/  FFMA.FTZ R6, R149, c[0x0][0x23c], -R145.reuse ;  /* 0x00008f0095067a23 */ /* 0x108fe20000010891 */
[----:B------:R-:W-:Y:S02]  /*13850*/  FSEL R75, R63, -INF , !P0 ;  /* 0xff8000003f4b7808 */ /* 0x000fe40004000000 */
[----:B------:R-:W-:Y:S01]  /*13860*/  FMNMX.FTZ R0, R227, R0, !PT ;  /* 0x00000000e3007209 */ /* 0x000fe20007810000 */
[----:B------:R3:W-:Y:S01]  /*13870*/  MUFU.EX2 R241, R2 ;  /* 0x0000000200f17308 */ /* 0x0007e20000000800 */
[----:B------:R-:W-:Y:S02]  /*13880*/  FMNMX.FTZ R70, R226, R70, !PT ;  /* 0x00000046e2467209 */ /* 0x000fe40007810000 */
[----:B------:R-:W-:Y:S01]  /*13890*/  FMNMX.FTZ R0, R75, R0, !PT ;  /* 0x000000004b007209 */ /* 0x000fe20007810000 */
[----:B-1----:R-:W-:Y:S01]  /*138a0*/  FFMA.FTZ R4, R143, c[0x0][0x23c], -R145 ;  /* 0x00008f008f047a23 */ /* 0x002fe20000010891 */
[----:B------:R-:W-:Y:S05]  /*138b0*/  FMNMX.FTZ R70, R224, R70, !PT ;  /* 0x00000046e0467209 */ /* 0x000fea0007810000 */
[----:B------:R1:W4:Y:S01]  /*138c0*/  MUFU.EX2 R240, R4 ;  /* 0x0000000400f07308 */ /* 0x0003220000000800 */
[----:B------:R-:W5:Y:S09]  /*138d0*/  SHFL.BFLY PT, R5, R70, 0x2, 0x1f ;  /* 0x0c401f0046057f89 */ /* 0x000f7200000e0000 */
[----:B------:R-:W-:Y:S01]  /*138e0*/  MUFU.EX2 R234, R6 ;  /* 0x0000000600ea7308 */ /* 0x000fe20000000800 */
[----:B---3--:R-:W3:Y:S01]  /*138f0*/  SHFL.BFLY PT, R2, R0, 0x2, 0x1f ;  /* 0x0c401f0000027f89 */ /* 0x008ee200000e0000 */
[--C-:B-1----:R-:W-:Y:S01]  /*13900*/  FFMA.FTZ R4, R146, c[0x0][0x23c], -R144.reuse ;  /* 0x00008f0092047a23 */ /* 0x102fe20000010890 */
[----:B----4-:R-:W-:Y:S02]  /*13910*/  F2FP.BF16.PACK_AB R143, R240, R239 ;  /* 0x000000eff08f723e */ /* 0x010fe400000010ff */
[----:B-----5:R-:W-:Y:S05]  /*13920*/  FMNMX.FTZ R70, R70, R5, !PT ;  /* 0x0000000546467209 */ /* 0x020fea0007810000 */
[----:B------:R1:W-:Y:S01]  /*13930*/  MUFU.EX2 R238, R4 ;  /* 0x0000000400ee7308 */ /* 0x0003e20000000800 */
[----:B------:R-:W-:Y:S01]  /*13940*/  LOP3.LUT R5, R245, UR27, R159, 0x96, !PT ;  /* 0x0000001bf5057c12 */ /* 0x000fe2000f8e969f */
[----:B------:R-:W4:Y:S01]  /*13950*/  SHFL.BFLY PT, R7, R70, 0x1, 0x1f ;  /* 0x0c201f0046077f89 */ /* 0x000f2200000e0000 */
[----:B---3--:R-:W-:Y:S07]  /*13960*/  FMNMX.FTZ R0, R0, R2, !PT ;  /* 0x0000000200007209 */ /* 0x008fee0007810000 */
[----:B------:R-:W3:Y:S01]  /*13970*/  SHFL.BFLY PT, R2, R0, 0x1, 0x1f ;  /* 0x0c201f0000027f89 */ /* 0x000ee200000e0000 */
[----:B-1----:R-:W-:Y:S04]  /*13980*/  FFMA.FTZ R4, R148, c[0x0][0x23c], -R144 ;  /* 0x00008f0094047a23 */ /* 0x002fe80000010890 */
[----:B------:R1:W-:Y:S01]  /*13990*/  MUFU.EX2 R237, R4 ;  /* 0x0000000400ed7308 */ /* 0x0003e20000000800 */
[----:B----4-:R-:W-:Y:S02]  /*139a0*/  FMNMX.FTZ R70, R70, R7, !PT ;  /* 0x0000000746467209 */ /* 0x010fe40007810000 */
[----:B------:R-:W-:Y:S02]  /*139b0*/  LOP3.LUT R7, R249, UR14, R244, 0x96, !PT ;  /* 0x0000000ef9077c12 */ /* 0x000fe4000f8e96f4 */
[C---:B------:R-:W-:Y:S01]  /*139c0*/  FSETP.NEU.FTZ.AND P1, PT, R70.reuse, -INF , PT ;  /* 0xff8000004600780b */ /* 0x040fe20003f3d000 */
[----:B------:R-:W-:Y:S02]  /*139d0*/  FMUL.FTZ R146, R70, c[0x0][0x23c] ;  /* 0x00008f0046927a20 */ /* 0x000fe40000410000 */
[----:B------:R-:W-:Y:S03]  /*139e0*/  IMAD.WIDE.U32 R148, R7, -0x326172a9, RZ ;  /* 0xcd9e8d5707947825 */ /* 0x000fe600078e00ff */
[----:B------:R-:W-:Y:S02]  /*139f0*/  FSEL R146, R146, RZ, P1 ;  /* 0x000000ff92927208 */ /* 0x000fe40000800000 */
[----:B---3--:R-:W-:Y:S03]  /*13a00*/  FMNMX.FTZ R69, R0, R2, !PT ;  /* 0x0000000200457209 */ /* 0x008fe60007810000 */
[----:B------:R-:W-:Y:S01]  /*13a10*/  FFMA.FTZ R0, R20, c[0x0][0x23c], -R146 ;  /* 0x00008f0014007a23 */ /* 0x000fe20000010892 */
[C---:B------:R-:W-:Y:S01]  /*13a20*/  FSETP.NEU.FTZ.AND P0, PT, R69.reuse, -INF , PT ;  /* 0xff8000004500780b */ /* 0x040fe20003f1d000 */
[----:B------:R-:W-:Y:S02]  /*13a30*/  FMUL.FTZ R147, R69, c[0x0][0x23c] ;  /* 0x00008f0045937a20 */ /* 0x000fe40000410000 */
[----:B------:R3:W-:Y:S03]  /*13a40*/  MUFU.EX2 R230, R0 ;  /* 0x0000000000e67308 */ /* 0x0007e60000000800 */
[----:B------:R-:W-:Y:S02]  /*13a50*/  FSEL R147, R147, RZ, P0 ;  /* 0x000000ff93937208 */ /* 0x000fe40000000000 */
[----:B-1----:R-:W-:Y:S05]  /*13a60*/  LOP3.LUT R4, R247, UR14, R244, 0x96, !PT ;  /* 0x0000000ef7047c12 */ /* 0x002fea000f8e96f4 */
[----:B------:R-:W-:Y:S04]  /*13a70*/  IMAD.WIDE.U32 R150, R4, -0x326172a9, RZ ;  /* 0xcd9e8d5704967825 */ /* 0x000fe800078e00ff */
[----:B------:R-:W-:Y:S05]  /*13a80*/  IMAD.WIDE.U32 R4, R5, -0x326172a9, RZ ;  /* 0xcd9e8d5705047825 */ /* 0x000fea00078e00ff */
[C---:B------:R-:W-:Y:S02]  /*13a90*/  LOP3.LUT R9, R5.reuse, UR15, R52, 0x96, !PT ;  /* 0x0000000f05097c12 */ /* 0x040fe4000f8e9634 */
[----:B--2---:R-:W-:Y:S01]  /*13aa0*/  LOP3.LUT R8, R5, UR15, R182, 0x96, !PT ;  /* 0x0000000f05087c12 */ /* 0x004fe2000f8e96b6 */
[----:B------:R-:W-:Y:S01]  /*13ab0*/  FFMA.FTZ R5, R11, c[0x0][0x23c], -R146 ;  /* 0x00008f000b057a23 */ /* 0x000fe20000010892 */
[----:B------:R-:W-:Y:S01]  /*13ac0*/  LDSM.16.MT88.4 R52, [R186+0x6000] ;  /* 0x00600000ba34783b */ /* 0x000fe20000004200 */
[--C-:B------:R-:W-:Y:S01]  /*13ad0*/  LOP3.LUT R12, R151, UR13, R4.reuse, 0x96, !PT ;  /* 0x0000000d970c7c12 */ /* 0x100fe2000f8e9604 */
[--C-:B---3--:R-:W-:Y:S01]  /*13ae0*/  FFMA.FTZ R0, R14, c[0x0][0x23c], -R147.reuse ;  /* 0x00008f000e007a23 */ /* 0x108fe20000010893 */
[----:B------:R1:W-:Y:S01]  /*13af0*/  MUFU.EX2 R232, R5 ;  /* 0x0000000500e87308 */ /* 0x0003e20000000800 */
[----:B------:R-:W-:Y:S01]  /*13b00*/  LOP3.LUT R10, R149, UR13, R4, 0x96, !PT ;  /* 0x0000000d950a7c12 */ /* 0x000fe2000f8e9604 */
[----:B------:R-:W-:Y:S04]  /*13b10*/  IMAD.WIDE.U32 R6, R8, -0x2daee0ad, RZ ;  /* 0xd2511f5308067825 */ /* 0x000fe800078e00ff */
[----:B------:R-:W-:Y:S01]  /*13b20*/  IMAD.WIDE.U32 R12, R12, -0x2daee0ad, RZ ;  /* 0xd2511f530c0c7825 */ /* 0x000fe200078e00ff */
[----:B------:R-:W-:Y:S03]  /*13b30*/  LOP3.LUT R7, R7, UR12, R246, 0x96, !PT ;  /* 0x0000000c07077c12 */ /* 0x000fe6000f8e96f6 */
[----:B------:R2:W-:Y:S01]  /*13b40*/  MUFU.EX2 R178, R0 ;  /* 0x0000000000b27308 */ /* 0x0005e20000000800 */
[----:B------:R-:W-:Y:S01]  /*13b50*/  IMAD.WIDE.U32 R10, R10, -0x2daee0ad, RZ ;  /* 0xd2511f530a0a7825 */ /* 0x000fe200078e00ff */
[----:B------:R-:W-:Y:S03]  /*13b60*/  LOP3.LUT R8, R13, UR10, R6, 0x96, !PT ;  /* 0x0000000a0d087c12 */ /* 0x000fe6000f8e9606 */
[----:B------:R-:W-:Y:S04]  /*13b70*/  IMAD.WIDE.U32 R6, R7, -0x326172a9, RZ ;  /* 0xcd9e8d5707067825 */ /* 0x000fe800078e00ff */
[----:B------:R-:W-:Y:S04]  /*13b80*/  IMAD.WIDE.U32 R34, R8, -0x326172a9, RZ ;  /* 0xcd9e8d5708227825 */ /* 0x000fe800078e00ff */
[----:B-1----:R-:W-:Y:S01]  /*13b90*/  IMAD.WIDE.U32 R4, R9, -0x2daee0ad, RZ ;  /* 0xd2511f5309047825 */ /* 0x002fe200078e00ff */
[----:B------:R-:W-:Y:S04]  /*13ba0*/  LOP3.LUT R6, R35, UR9, R6, 0x96, !PT ;  /* 0x0000000923067c12 */ /* 0x000fe8000f8e9606 */
[----:B------:R-:W-:Y:S01]  /*13bb0*/  LOP3.LUT R5, R5, UR12, R248, 0x96, !PT ;  /* 0x0000000c05057c12 */ /* 0x000fe2000f8e96f8 */
[----:B------:R-:W-:Y:S01]  /*13bc0*/  IMAD.WIDE.U32 R56, R6, -0x2daee0ad, RZ ;  /* 0xd2511f5306387825 */ /* 0x000fe200078e00ff */
[----:B------:R-:W-:Y:S03]  /*13bd0*/  LOP3.LUT R2, R11, UR10, R4, 0x96, !PT ;  /* 0x0000000a0b027c12 */ /* 0x000fe6000f8e9604 */
[----:B------:R-:W-:Y:S04]  /*13be0*/  IMAD.WIDE.U32 R4, R5, -0x326172a9, RZ ;  /* 0xcd9e8d5705047825 */ /* 0x000fe800078e00ff */
[----:B------:R-:W-:Y:S01]  /*13bf0*/  IMAD.WIDE.U32 R42, R2, -0x326172a9, RZ ;  /* 0xcd9e8d57022a7825 */ /* 0x000fe200078e00ff */
[----:B------:R-:W-:Y:S02]  /*13c00*/  LOP3.LUT R2, R7, UR11, R150, 0x96, !PT ;  /* 0x0000000b07027c12 */ /* 0x000fe4000f8e9696 */
[----:B------:R-:W-:Y:S02]  /*13c10*/  LOP3.LUT R8, R5, UR11, R148, 0x96, !PT ;  /* 0x0000000b05087c12 */ /* 0x000fe4000f8e9694 */
[----:B--2---:R-:W-:Y:S01]  /*13c20*/  LOP3.LUT R0, R43, UR9, R4, 0x96, !PT ;  /* 0x000000092b007c12 */ /* 0x004fe2000f8e9604 */
[----:B------:R-:W-:Y:S04]  /*13c30*/  IMAD.WIDE.U32 R4, R2, -0x2daee0ad, RZ ;  /* 0xd2511f5302047825 */ /* 0x000fe800078e00ff */
[----:B------:R-:W-:Y:S01]  /*13c40*/  IMAD.WIDE.U32 R60, R0, -0x2daee0ad, RZ ;  /* 0xd2511f53003c7825 */ /* 0x000fe200078e00ff */
[----:B------:R-:W-:Y:S02]  /*13c50*/  LOP3.LUT R6, R57, UR6, R4, 0x96, !PT ;  /* 0x0000000639067c12 */ /* 0x000fe4000f8e9604 */
[----:B------:R-:W-:Y:S01]  /*13c60*/  LOP3.LUT R5, R5, UR8, R12, 0x96, !PT ;  /* 0x0000000805057c12 */ /* 0x000fe2000f8e960c */
[----:B------:R-:W-:Y:S02]  /*13c70*/  FFMA.FTZ R0, R21, c[0x0][0x23c], -R146 ;  /* 0x00008f0015007a23 */ /* 0x000fe40000010892 */
[----:B------:R-:W-:Y:S02]  /*13c80*/  FFMA.FTZ R2, R15, c[0x0][0x23c], -R147 ;  /* 0x00008f000f027a23 */ /* 0x000fe40000010893 */
[----:B------:R1:W-:Y:S01]  /*13c90*/  MUFU.EX2 R209, R0 ;  /* 0x0000000000d17308 */ /* 0x0003e20000000800 */
[----:B------:R-:W-:Y:S04]  /*13ca0*/  IMAD.WIDE.U32 R6, R6, -0x326172a9, RZ ;  /* 0xcd9e8d5706067825 */ /* 0x000fe800078e00ff */
[----:B------:R-:W-:Y:S01]  /*13cb0*/  IMAD.WIDE.U32 R40, R5, -0x326172a9, RZ ;  /* 0xcd9e8d5705287825 */ /* 0x000fe200078e00ff */
[----:B------:R-:W-:Y:S02]  /*13cc0*/  LOP3.LUT R14, R6, 0xff, RZ, 0xc0, !PT ;  /* 0x000000ff060e7812 */ /* 0x000fe400078ec0ff */
[----:B------:R-:W-:Y:S01]  /*13cd0*/  SHF.R.U32.HI R13, RZ, 0x18, R6 ;  /* 0x00000018ff0d7819 */ /* 0x000fe20000011606 */
[----:B------:R-:W-:Y:S01]  /*13ce0*/  IMAD.WIDE.U32 R8, R8, -0x2daee0ad, RZ ;  /* 0xd2511f5308087825 */ /* 0x000fe200078e00ff */
[----:B------:R2:W3:Y:S04]  /*13cf0*/  MUFU.EX2 R170, R2 ;  /* 0x0000000200aa7308 */ /* 0x0004e80000000800 */
[----:B------:R-:W-:Y:S02]  /*13d00*/  LOP3.LUT R4, R61, UR6, R8, 0x96, !PT ;  /* 0x000000063d047c12 */ /* 0x000fe4000f8e9608 */
[----:B------:R-:W-:Y:S02]  /*13d10*/  LOP3.LUT R8, R9, UR8, R10, 0x96, !PT ;  /* 0x0000000809087c12 */ /* 0x000fe4000f8e960a */
[----:B------:R-:W-:Y:S01]  /*13d20*/  SHF.R.U32.HI R10, RZ, 0x10, R6 ;  /* 0x00000010ff0a7819 */ /* 0x000fe20000011606 */
[----:B------:R-:W-:Y:S04]  /*13d30*/  IMAD.WIDE.U32 R4, R4, -0x326172a9, RZ ;  /* 0xcd9e8d5704047825 */ /* 0x000fe800078e00ff */
[----:B------:R-:W-:Y:S01]  /*13d40*/  IMAD.WIDE.U32 R44, R8, -0x326172a9, RZ ;  /* 0xcd9e8d57082c7825 */ /* 0x000fe200078e00ff */
[----:B------:R-:W-:Y:S02]  /*13d50*/  LOP3.LUT R9, R4, 0xffff, RZ, 0xc0, !PT ;  /* 0x0000ffff04097812 */ /* 0x000fe400078ec0ff */
[----:B------:R-:W-:Y:S01]  /*13d60*/  SHF.R.U32.HI R15, RZ, 0x18, R4 ;  /* 0x00000018ff0f7819 */ /* 0x000fe20000011604 */
[----:B-1----:R-:W-:Y:S01]  /*13d70*/  FFMA.FTZ R0, R22, c[0x0][0x23c], -R146 ;  /* 0x00008f0016007a23 */ /* 0x002fe20000010892 */
[----:B------:R-:W-:Y:S02]  /*13d80*/  LOP3.LUT R12, R4, 0xff, RZ, 0xc0, !PT ;  /* 0x000000ff040c7812 */ /* 0x000fe400078ec0ff */
[----:B------:R-:W-:Y:S01]  /*13d90*/  SHF.R.U32.HI R11, RZ, 0x10, R4 ;  /* 0x00000010ff0b7819 */ /* 0x000fe20000011604 */
[----:B------:R1:W-:Y:S01]  /*13da0*/  MUFU.EX2 R252, R0 ;  /* 0x0000000000fc7308 */ /* 0x0003e20000000800 */
[----:B------:R-:W-:Y:S02]  /*13db0*/  LOP3.LUT R4, R5, UR17, R44, 0x96, !PT ;  /* 0x0000001105047c12 */ /* 0x000fe4000f8e962c */
[----:B--2---:R-:W-:Y:S01]  /*13dc0*/  LOP3.LUT R2, R6, 0xffff, RZ, 0xc0, !PT ;  /* 0x0000ffff06027812 */ /* 0x004fe200078ec0ff */
[----:B---3--:R-:W-:Y:S01]  /*13dd0*/  IMAD.MOV.U32 R154, RZ, RZ, R170 ;  /* 0x000000ffff9a7224 */ /* 0x008fe200078e00aa */
[----:B------:R-:W-:Y:S02]  /*13de0*/  LOP3.LUT R6, R7, UR17, R40, 0x96, !PT ;  /* 0x0000001107067c12 */ /* 0x000fe4000f8e9628 */
[----:B------:R-:W-:Y:S02]  /*13df0*/  SHF.R.U32.HI R8, RZ, 0x8, R2 ;  /* 0x00000008ff087819 */ /* 0x000fe40000011602 */
[----:B------:R-:W-:Y:S02]  /*13e00*/  SHF.R.U32.HI R2, RZ, 0x8, R9 ;  /* 0x00000008ff027819 */ /* 0x000fe40000011609 */
[----:B------:R-:W-:Y:S02]  /*13e10*/  LOP3.LUT R9, R6, 0xff, RZ, 0xc0, !PT ;  /* 0x000000ff06097812 */ /* 0x000fe400078ec0ff */
[----:B------:R-:W-:Y:S02]  /*13e20*/  PRMT R12, R12, 0x5410, R2 ;  /* 0x000054100c0c7816 */ /* 0x000fe40000000002 */
[----:B------:R-:W-:Y:S02]  /*13e30*/  FSEL R2, R71, RZ, P2 ;  /* 0x000000ff47027208 */ /* 0x000fe40001000000 */
[----:B------:R-:W-:Y:S01]  /*13e40*/  PRMT R14, R14, 0x5410, R8 ;  /* 0x000054100e0e7816 */ /* 0x000fe20000000008 */
[--C-:B------:R-:W-:Y:S01]  /*13e50*/  HSET2.LE.AND R66, R12, R243.reuse, PT ;  /* 0x000000f30c427233 */ /* 0x100fe20003803000 */
[----:B------:R-:W-:Y:S01]  /*13e60*/  LOP3.LUT R8, R11, 0xff, RZ, 0xc0, !PT ;  /* 0x000000ff0b087812 */ /* 0x000fe200078ec0ff */
[----:B------:R-:W-:Y:S01]  /*13e70*/  FADD.FTZ R2, -R2, R68 ;  /* 0x0000004402027221 */ /* 0x000fe20000010100 */
[----:B------:R-:W-:Y:S01]  /*13e80*/  LOP3.LUT R7, R10, 0xff, RZ, 0xc0, !PT ;  /* 0x000000ff0a077812 */ /* 0x000fe200078ec0ff */
[--C-:B------:R-:W-:Y:S01]  /*13e90*/  HSET2.LE.AND R142, R14, R243.reuse, PT ;  /* 0x000000f30e8e7233 */ /* 0x100fe20003803000 */
[----:B------:R-:W-:Y:S01]  /*13ea0*/  PRMT R15, R8, 0x5410, R15 ;  /* 0x00005410080f7816 */ /* 0x000fe2000000000f */
[----:B-1----:R-:W-:Y:S01]  /*13eb0*/  FFMA.FTZ R0, R23, c[0x0][0x23c], -R147 ;  /* 0x00008f0017007a23 */ /* 0x002fe20000010893 */
[----:B------:R-:W-:Y:S01]  /*13ec0*/  SHF.R.U32.HI R8, RZ, 0x18, R4 ;  /* 0x00000018ff087819 */ /* 0x000fe20000011604 */
[----:B------:R-:W-:Y:S01]  /*13ed0*/  FMUL.FTZ R2, R2, c[0x0][0x23c] ;  /* 0x00008f0002027a20 */ /* 0x000fe20000410000 */
[----:B------:R-:W-:Y:S01]  /*13ee0*/  PRMT R13, R7, 0x5410, R13 ;  /* 0x00005410070d7816 */ /* 0x000fe2000000000d */
[----:B------:R1:W-:Y:S01]  /*13ef0*/  MUFU.EX2 R222, R0 ;  /* 0x0000000000de7308 */ /* 0x0003e20000000800 */
[----:B------:R-:W-:Y:S01]  /*13f00*/  FFMA.FTZ R7, R32, c[0x0][0x23c], -R147 ;  /* 0x00008f0020077a23 */ /* 0x000fe20000010893 */
[----:B------:R-:W2:Y:S01]  /*13f10*/  LDSM.16.MT88.4 R20, [R185+0x6000] ;  /* 0x00600000b914783b */ /* 0x000ea20000004200 */
[----:B------:R-:W-:Y:S01]  /*13f20*/  SHF.R.U32.HI R10, RZ, 0x18, R6 ;  /* 0x00000018ff0a7819 */ /* 0x000fe20000011606 */
[--C-:B------:R-:W-:Y:S01]  /*13f30*/  HSET2.LE.AND R67, R15, R243.reuse, PT ;  /* 0x000000f30f437233 */ /* 0x100fe20003803000 */
[--C-:B------:R-:W-:Y:S01]  /*13f40*/  FFMA.FTZ R12, R153, c[0x0][0x23c], -R145.reuse ;  /* 0x00008f00990c7a23 */ /* 0x100fe20000010891 */
[----:B------:R-:W-:Y:S01]  /*13f50*/  LOP3.LUT R40, R41, UR7, R34, 0x96, !PT ;  /* 0x0000000729287c12 */ /* 0x000fe2000f8e9622 */
[----:B------:R-:W-:Y:S01]  /*13f60*/  FFMA.FTZ R32, R158, c[0x0][0x23c], -R145 ;  /* 0x00008f009e207a23 */ /* 0x000fe20000010891 */
[----:B------:R-:W-:Y:S01]  /*13f70*/  LOP3.LUT R44, R45, UR7, R42, 0x96, !PT ;  /* 0x000000072d2c7c12 */ /* 0x000fe2000f8e962a */
[----:B------:R-:W-:Y:S01]  /*13f80*/  IMAD.MOV.U32 R153, RZ, RZ, R178 ;  /* 0x000000ffff997224 */ /* 0x000fe200078e00b2 */
[----:B------:R3:W-:Y:S01]  /*13f90*/  MUFU.EX2 R251, R7 ;  /* 0x0000000700fb7308 */ /* 0x0007e20000000800 */
[----:B------:R-:W-:Y:S04]  /*13fa0*/  IMAD.WIDE.U32 R40, R40, -0x2daee0ad, RZ ;  /* 0xd2511f5328287825 */ /* 0x000fe800078e00ff */
[----:B------:R-:W-:Y:S01]  /*13fb0*/  IMAD.WIDE.U32 R44, R44, -0x2daee0ad, RZ ;  /* 0xd2511f532c2c7825 */ /* 0x000fe200078e00ff */
[----:B------:R-:W-:Y:S02]  /*13fc0*/  LOP3.LUT R56, R41, UR16, R56, 0x96, !PT ;  /* 0x0000001029387c12 */ /* 0x000fe4000f8e9638 */
[----:B------:R-:W-:Y:S01]  /*13fd0*/  LOP3.LUT R59, R40, 0xffff, RZ, 0xc0, !PT ;  /* 0x0000ffff283b7812 */ /* 0x000fe200078ec0ff */
[----:B------:R-:W-:Y:S01]  /*13fe0*/  FFMA.FTZ R41, R49, c[0x0][0x23c], -R146 ;  /* 0x00008f0031297a23 */ /* 0x000fe20000010892 */
[----:B------:R-:W-:Y:S01]  /*13ff0*/  MUFU.EX2 R214, R12 ;  /* 0x0000000c00d67308 */ /* 0x000fe20000000800 */
[----:B------:R-:W-:Y:S02]  /*14000*/  SHF.R.U32.HI R58, RZ, 0x10, R40 ;  /* 0x00000010ff3a7819 */ /* 0x000fe40000011628 */
[----:B------:R-:W-:Y:S02]  /*14010*/  LOP3.LUT R57, R44, 0xffff, RZ, 0xc0, !PT ;  /* 0x0000ffff2c397812 */ /* 0x000fe400078ec0ff */
[----:B-1----:R-:W-:Y:S02]  /*14020*/  LOP3.LUT R0, R6, 0xffff, RZ, 0xc0, !PT ;  /* 0x0000ffff06007812 */ /* 0x002fe400078ec0ff */
[----:B------:R-:W-:Y:S02]  /*14030*/  SHF.R.U32.HI R61, RZ, 0x18, R44 ;  /* 0x00000018ff3d7819 */ /* 0x000fe4000001162c */
[----:B------:R-:W-:Y:S02]  /*14040*/  SHF.R.U32.HI R5, RZ, 0x8, R0 ;  /* 0x00000008ff057819 */ /* 0x000fe40000011600 */
[----:B------:R-:W-:Y:S02]  /*14050*/  FSEL R0, R72, RZ, P3 ;  /* 0x000000ff48007208 */ /* 0x000fe40001800000 */
[----:B------:R-:W-:Y:S02]  /*14060*/  PRMT R140, R9, 0x5410, R5 ;  /* 0x00005410098c7816 */ /* 0x000fe40000000005 */
[----:B------:R-:W-:Y:S01]  /*14070*/  SHF.R.U32.HI R5, RZ, 0x10, R4 ;  /* 0x00000010ff057819 */ /* 0x000fe20000011604 */
[----:B------:R-:W-:Y:S01]  /*14080*/  FADD.FTZ R0, -R0, R3 ;  /* 0x0000000300007221 */ /* 0x000fe20000010100 */
[C---:B------:R-:W-:Y:S01]  /*14090*/  LOP3.LUT R3, R4.reuse, 0xffff, RZ, 0xc0, !PT ;  /* 0x0000ffff04037812 */ /* 0x040fe200078ec0ff */
[--C-:B------:R-:W-:Y:S01]  /*140a0*/  HSET2.LE.AND R140, R140, R243.reuse, PT ;  /* 0x000000f38c8c7233 */ /* 0x100fe20003803000 */
[----:B------:R-:W-:Y:S01]  /*140b0*/  LOP3.LUT R9, R4, 0xff, RZ, 0xc0, !PT ;  /* 0x000000ff04097812 */ /* 0x000fe200078ec0ff */
[----:B------:R-:W-:Y:S01]  /*140c0*/  FMUL.FTZ R0, R0, c[0x0][0x23c] ;  /* 0x00008f0000007a20 */ /* 0x000fe20000410000 */
[----:B------:R-:W-:Y:S02]  /*140d0*/  SHF.R.U32.HI R4, RZ, 0x8, R3 ;  /* 0x00000008ff047819 */ /* 0x000fe40000011603 */
[----:B------:R-:W-:Y:S01]  /*140e0*/  LOP3.LUT R3, R5, 0xff, RZ, 0xc0, !PT ;  /* 0x000000ff05037812 */ /* 0x000fe200078ec0ff */
[----:B------:R-:W1:Y:S01]  /*140f0*/  MUFU.EX2 R68, R0 ;  /* 0x0000000000447308 */ /* 0x000e620000000800 */
[----:B---3--:R-:W-:Y:S02]  /*14100*/  SHF.R.U32.HI R7, RZ, 0x10, R6 ;  /* 0x00000010ff077819 */ /* 0x008fe40000011606 */
[----:B------:R-:W-:Y:S02]  /*14110*/  PRMT R8, R3, 0x5410, R8 ;  /* 0x0000541003087816 */ /* 0x000fe40000000008 */
[----:B------:R-:W-:Y:S01]  /*14120*/  LOP3.LUT R6, R7, 0xff, RZ, 0xc0, !PT ;  /* 0x000000ff07067812 */ /* 0x000fe200078ec0ff */
[----:B------:R-:W-:Y:S01]  /*14130*/  FFMA.FTZ R7, R152, c[0x0][0x23c], -R144 ;  /* 0x00008f0098077a23 */ /* 0x000fe20000010890 */
[----:B------:R-:W-:Y:S01]  /*14140*/  PRMT R9, R9, 0x5410, R4 ;  /* 0x0000541009097816 */ /* 0x000fe20000000004 */
[--C-:B------:R-:W-:Y:S01]  /*14150*/  HSET2.LE.AND R65, R8, R243.reuse, PT ;  /* 0x000000f308417233 */ /* 0x100fe20003803000 */
[----:B------:R-:W-:Y:S01]  /*14160*/  PRMT R6, R6, 0x5410, R10 ;  /* 0x0000541006067816 */ /* 0x000fe2000000000a */
[----:B------:R3:W4:Y:S01]  /*14170*/  MUFU.EX2 R3, R2 ;  /* 0x0000000200037308 */ /* 0x0007220000000800 */
[----:B------:R-:W-:Y:S01]  /*14180*/  F2FP.BF16.PACK_AB R4, R242, R241 ;  /* 0x000000f1f204723e */ /* 0x000fe200000010ff */
[--C-:B------:R-:W-:Y:S01]  /*14190*/  HSET2.LE.AND R64, R9, R243.reuse, PT ;  /* 0x000000f309407233 */ /* 0x100fe20003803000 */
[----:B------:R-:W-:Y:S01]  /*141a0*/  FFMA.FTZ R9, R33, c[0x0][0x23c], -R144 ;  /* 0x00008f0021097a23 */ /* 0x000fe20000010890 */
[--C-:B------:R-:W-:Y:S01]  /*141b0*/  HSET2.LE.AND R141, R6, R243.reuse, PT ;  /* 0x000000f3068d7233 */ /* 0x100fe20003803000 */
[----:B------:R-:W-:Y:S01]  /*141c0*/  LOP3.LUT R142, R142, R4, RZ, 0xc0, !PT ;  /* 0x000000048e8e7212 */ /* 0x000fe200078ec0ff */
[--C-:B------:R-:W-:Y:S01]  /*141d0*/  HSET2.LE.AND R4, R13, R243.reuse, PT ;  /* 0x000000f30d047233 */ /* 0x100fe20003803000 */
[----:B------:R-:W-:Y:S01]  /*141e0*/  F2FP.BF16.PACK_AB R5, R237, R238 ;  /* 0x000000eeed05723e */ /* 0x000fe200000010ff */
[----:B------:R-:W-:Y:S01]  /*141f0*/  IMAD.MOV.U32 R152, RZ, RZ, R209 ;  /* 0x000000ffff987224 */ /* 0x000fe200078e00d1 */
[----:B------:R-:W-:Y:S01]  /*14200*/  F2FP.BF16.PACK_AB R6, R234, R235 ;  /* 0x000000ebea06723e */ /* 0x000fe200000010ff */
[----:B------:R5:W-:Y:S01]  /*14210*/  MUFU.EX2 R216, R7 ;  /* 0x0000000700d87308 */ /* 0x000be20000000800 */
[----:B------:R-:W-:Y:S02]  /*14220*/  LOP3.LUT R143, R4, R143, RZ, 0xc0, !PT ;  /* 0x0000008f048f7212 */ /* 0x000fe400078ec0ff */
[----:B------:R-:W-:Y:S01]  /*14230*/  LOP3.LUT R140, R140, R5, RZ, 0xc0, !PT ;  /* 0x000000058c8c7212 */ /* 0x000fe200078ec0ff */
[----:B-1----:R-:W-:Y:S01]  /*14240*/  FMUL.FTZ R16, R68, R88 ;  /* 0x0000005844107220 */ /* 0x002fe20000410000 */
[----:B------:R-:W-:Y:S01]  /*14250*/  FSEL R0, R70, RZ, P1 ;  /* 0x000000ff46007208 */ /* 0x000fe20000800000 */
[C---:B------:R-:W-:Y:S01]  /*14260*/  FMUL.FTZ R17, R68.reuse, R89 ;  /* 0x0000005944117220 */ /* 0x040fe20000410000 */
[----:B------:R-:W-:Y:S01]  /*14270*/  LOP3.LUT R141, R141, R6, RZ, 0xc0, !PT ;  /* 0x000000068d8d7212 */ /* 0x000fe200078ec0ff */
[----:B------:R-:W-:Y:S01]  /*14280*/  FMUL.FTZ R33, R68, R105 ;  /* 0x0000006944217220 */ /* 0x000fe20000410000 */
[----:B------:R-:W-:Y:S01]  /*14290*/  F2FP.BF16.PACK_AB R4, R230, R232 ;  /* 0x000000e8e604723e */ /* 0x000fe200000010ff */
[----:B------:R-:W-:Y:S01]  /*142a0*/  MUFU.EX2 R215, R9 ;  /* 0x0000000900d77308 */ /* 0x000fe20000000800 */
[----:B------:R-:W-:Y:S01]  /*142b0*/  F2FP.BF16.PACK_AB R5, R170, R178 ;  /* 0x000000b2aa05723e */ /* 0x000fe200000010ff */
[----:B------:R-:W-:Y:S01]  /*142c0*/  FMUL.FTZ R49, R68, R121 ;  /* 0x0000007944317220 */ /* 0x000fe20000410000 */
[----:B------:R-:W-:Y:S01]  /*142d0*/  F2FP.BF16.PACK_AB R6, R252, R209 ;  /* 0x000000d1fc06723e */ /* 0x000fe200000010ff */
[----:B---3--:R-:W-:Y:S01]  /*142e0*/  FADD.FTZ R2, -R0, R73 ;  /* 0x0000004900027221 */ /* 0x008fe20000010100 */
[----:B------:R-:W-:Y:S01]  /*142f0*/  FSEL R0, R69, RZ, P0 ;  /* 0x000000ff45007208 */ /* 0x000fe20000000000 */
[----:B----4-:R-:W-:Y:S01]  /*14300*/  FMUL.FTZ R18, R3, R90 ;  /* 0x0000005a03127220 */ /* 0x010fe20000410000 */
[----:B------:R-:W-:Y:S01]  /*14310*/  LOP3.LUT R66, R66, R4, RZ, 0xc0, !PT ;  /* 0x0000000442427212 */ /* 0x000fe200078ec0ff */
[----:B------:R-:W-:Y:S01]  /*14320*/  FMUL.FTZ R2, R2, c[0x0][0x23c] ;  /* 0x00008f0002027a20 */ /* 0x000fe20000410000 */
[----:B------:R-:W-:Y:S01]  /*14330*/  LOP3.LUT R67, R67, R5, RZ, 0xc0, !PT ;  /* 0x0000000543437212 */ /* 0x000fe200078ec0ff */
[----:B------:R-:W-:Y:S01]  /*14340*/  FADD.FTZ R0, -R0, R74 ;  /* 0x0000004a00007221 */ /* 0x000fe20000010100 */
[----:B------:R-:W-:Y:S01]  /*14350*/  LOP3.LUT R64, R64, R6, RZ, 0xc0, !PT ;  /* 0x0000000640407212 */ /* 0x000fe200078ec0ff */
[----:B------:R-:W-:Y:S01]  /*14360*/  FMUL.FTZ R4, R68, R76 ;  /* 0x0000004c44047220 */ /* 0x000fe20000410000 */
[----:B------:R-:W-:Y:S01]  /*14370*/  F2FP.BF16.PACK_AB R8, R251, R222 ;  /* 0x000000defb08723e */ /* 0x000fe200000010ff */
[----:B------:R-:W-:Y:S01]  /*14380*/  FMUL.FTZ R0, R0, c[0x0][0x23c] ;  /* 0x00008f0000007a20 */ /* 0x000fe20000410000 */
[----:B------:R-:W1:Y:S01]  /*14390*/  MUFU.EX2 R2, R2 ;  /* 0x0000000200027308 */ /* 0x000e620000000800 */
[----:B------:R-:W-:Y:S01]  /*143a0*/  FMUL.FTZ R5, R68, R77 ;  /* 0x0000004d44057220 */ /* 0x000fe20000410000 */
[----:B------:R-:W-:Y:S01]  /*143b0*/  LOP3.LUT R65, R65, R8, RZ, 0xc0, !PT ;  /* 0x0000000841417212 */ /* 0x000fe200078ec0ff */
[C---:B------:R-:W-:Y:S01]  /*143c0*/  FMUL.FTZ R6, R3.reuse, R78 ;  /* 0x0000004e03067220 */ /* 0x040fe20000410000 */
[----:B------:R-:W-:Y:S01]  /*143d0*/  SHF.R.U32.HI R73, RZ, 0x18, R40 ;  /* 0x00000018ff497819 */ /* 0x000fe20000011628 */
[----:B-----5:R-:W-:Y:S01]  /*143e0*/  FMUL.FTZ R7, R3, R79 ;  /* 0x0000004f03077220 */ /* 0x020fe20000410000 */
[----:B------:R-:W-:Y:S01]  /*143f0*/  LOP3.LUT R60, R45, UR16, R60, 0x96, !PT ;  /* 0x000000102d3c7c12 */ /* 0x000fe2000f8e963c */
[----:B------:R-:W3:Y:S01]  /*14400*/  LDSM.16.MT88.4 R76, [R187+0x6000] ;  /* 0x00600000bb4c783b */ /* 0x000ee20000004200 */
[C---:B------:R-:W-:Y:S01]  /*14410*/  FMUL.FTZ R34, R3.reuse, R106 ;  /* 0x0000006a03227220 */ /* 0x040fe20000410000 */
[----:B------:R-:W-:Y:S01]  /*14420*/  SHF.R.U32.HI R62, RZ, 0x10, R44 ;  /* 0x00000010ff3e7819 */ /* 0x000fe2000001162c */
[----:B------:R-:W4:Y:S01]  /*14430*/  MUFU.EX2 R0, R0 ;  /* 0x0000000000007308 */ /* 0x000f220000000800 */
[C---:B------:R-:W-:Y:S01]  /*14440*/  FMUL.FTZ R35, R3.reuse, R107 ;  /* 0x0000006b03237220 */ /* 0x040fe20000410000 */
[-C--:B--2---:R-:W-:Y:S01]  /*14450*/  HMMA.16816.F32.BF16 R4, R140, R20.reuse, R4 ;  /* 0x000000148c04723c */ /* 0x084fe20000041804 */
[C---:B------:R-:W-:Y:S01]  /*14460*/  FMUL.FTZ R19, R3.reuse, R91 ;  /* 0x0000005b03137220 */ /* 0x040fe20000410000 */
[----:B------:R-:W-:Y:S01]  /*14470*/  LOP3.LUT R63, R44, 0xff, RZ, 0xc0, !PT ;  /* 0x000000ff2c3f7812 */ /* 0x000fe200078ec0ff */
[----:B------:R-:W-:Y:S01]  /*14480*/  FFMA.FTZ R45, R50, c[0x0][0x23c], -R147 ;  /* 0x00008f00322d7a23 */ /* 0x000fe20000010893 */
[----:B------:R-:W-:Y:S01]  /*14490*/  LOP3.LUT R58, R58, 0xff, RZ, 0xc0, !PT ;  /* 0x000000ff3a3a7812 */ /* 0x000fe200078ec0ff */
[----:B------:R-:W-:Y:S01]  /*144a0*/  FMUL.FTZ R50, R3, R122 ;  /* 0x0000007a03327220 */ /* 0x000fe20000410000 */
[----:B------:R-:W-:Y:S02]  /*144b0*/  SHF.R.U32.HI R57, RZ, 0x8, R57 ;  /* 0x00000008ff397819 */ /* 0x000fe40000011639 */
[----:B------:R2:W-:Y:S01]  /*144c0*/  MUFU.EX2 R209, R32 ;  /* 0x0000002000d17308 */ /* 0x0005e20000000800 */
[----:B------:R-:W-:Y:S02]  /*144d0*/  SHF.R.U32.HI R59, RZ, 0x8, R59 ;  /* 0x00000008ff3b7819 */ /* 0x000fe4000001163b */
[----:B------:R-:W-:Y:S01]  /*144e0*/  ISETP.GT.AND P0, PT, R208, UR18, PT ;  /* 0x00000012d0007c0c */ /* 0x000fe2000bf04270 */
[C---:B-1----:R-:W-:Y:S01]  /*144f0*/  FMUL.FTZ R8, R2.reuse, R80 ;  /* 0x0000005002087220 */ /* 0x042fe20000410000 */
[--C-:B------:R-:W-:Y:S01]  /*14500*/  SHF.R.U32.HI R80, RZ, 0x18, R56.reuse ;  /* 0x00000018ff507819 */ /* 0x100fe20000011638 */
[----:B------:R-:W-:Y:S01]  /*14510*/  FMUL.FTZ R9, R2, R81 ;  /* 0x0000005102097220 */ /* 0x000fe20000410000 */
[----:B------:R-:W-:Y:S01]  /*14520*/  LOP3.LUT R81, R56, 0xff, RZ, 0xc0, !PT ;  /* 0x000000ff38517812 */ /* 0x000fe200078ec0ff */
[C---:B------:R-:W-:Y:S01]  /*14530*/  FMUL.FTZ R12, R2.reuse, R84 ;  /* 0x00000054020c7220 */ /* 0x040fe20000410000 */
[----:B------:R-:W-:Y:S01]  /*14540*/  PRMT R91, R63, 0x5410, R57 ;  /* 0x000054103f5b7816 */ /* 0x000fe20000000039 */
[C---:B------:R-:W-:Y:S01]  /*14550*/  FMUL.FTZ R13, R2.reuse, R85 ;  /* 0x00000055020d7220 */ /* 0x040fe20000410000 */
[----:B------:R-:W-:Y:S01]  /*14560*/  MUFU.EX2 R250, R45 ;  /* 0x0000002d00fa7308 */ /* 0x000fe20000000800 */
[----:B------:R-:W-:Y:S01]  /*14570*/  FMUL.FTZ R24, R2, R96 ;  /* 0x0000006002187220 */ /* 0x000fe20000410000 */
[----:B------:R-:W-:Y:S01]  /*14580*/  LOP3.LUT R57, R60, 0xffff, RZ, 0xc0, !PT ;  /* 0x0000ffff3c397812 */ /* 0x000fe200078ec0ff */
[----:B----4-:R-:W-:Y:S01]  /*14590*/  FMUL.FTZ R10, R0, R82 ;  /* 0x00000052000a7220 */ /* 0x010fe20000410000 */
[----:B------:R-:W-:Y:S01]  /*145a0*/  LOP3.LUT R82, R40, 0xff, RZ, 0xc0, !PT ;  /* 0x000000ff28527812 */ /* 0x000fe200078ec0ff */
[----:B------:R-:W-:Y:S01]  /*145b0*/  FMUL.FTZ R11, R0, R83 ;  /* 0x00000053000b7220 */ /* 0x000fe20000410000 */
[----:B------:R-:W-:Y:S01]  /*145c0*/  PRMT R83, R58, 0x5410, R73 ;  /* 0x000054103a537816 */ /* 0x000fe20000000049 */
[----:B------:R-:W-:Y:S01]  /*145d0*/  FMUL.FTZ R14, R0, R86 ;  /* 0x00000056000e7220 */ /* 0x000fe20000410000 */
[----:B------:R-:W-:Y:S01]  /*145e0*/  PRMT R82, R82, 0x5410, R59 ;  /* 0x0000541052527816 */ /* 0x000fe2000000003b */
[----:B------:R-:W-:Y:S01]  /*145f0*/  FMUL.FTZ R15, R0, R87 ;  /* 0x00000057000f7220 */ /* 0x000fe20000410000 */
[----:B------:R-:W-:Y:S01]  /*14600*/  LOP3.LUT R74, R60, 0xff, RZ, 0xc0, !PT ;  /* 0x000000ff3c4a7812 */ /* 0x000fe200078ec0ff */
[----:B------:R-:W1:Y:S01]  /*14610*/  LDSM.16.MT88.4 R84, [R185+0x6800] ;  /* 0x00680000b954783b */ /* 0x000e620000004200 */
[C---:B------:R-:W-:Y:S01]  /*14620*/  HMMA.16816.F32.BF16 R8, R64.reuse, R20, R8 ;  /* 0x000000144008723c */ /* 0x040fe20000041808 */
[----:B------:R-:W-:Y:S01]  /*14630*/  FMUL.FTZ R47, R0, R119 ;  /* 0x00000077002f7220 */ /* 0x000fe20000410000 */
[--C-:B------:R-:W-:Y:S01]  /*14640*/  HSET2.LE.AND R82, R82, R243.reuse, PT ;  /* 0x000000f352527233 */ /* 0x100fe20003803000 */
[----:B--2---:R-:W-:Y:S01]  /*14650*/  FMUL.FTZ R32, R68, R104 ;  /* 0x0000006844207220 */ /* 0x004fe20000410000 */
[--C-:B------:R-:W-:Y:S01]  /*14660*/  HSET2.LE.AND R83, R83, R243.reuse, PT ;  /* 0x000000f353537233 */ /* 0x100fe20003803000 */
[----:B------:R-:W-:Y:S01]  /*14670*/  FMUL.FTZ R25, R2, R97 ;  /* 0x0000006102197220 */ /* 0x000fe20000410000 */
[----:B------:R-:W-:Y:S01]  /*14680*/  SHF.R.U32.HI R58, RZ, 0x10, R56 ;  /* 0x00000010ff3a7819 */ /* 0x000fe20000011638 */
[----:B------:R-:W-:Y:S01]  /*14690*/  FFMA.FTZ R20, R155, c[0x0][0x23c], -R144 ;  /* 0x00008f009b147a23 */ /* 0x000fe20000010890 */
[-C--:B------:R-:W-:Y:S01]  /*146a0*/  HMMA.16816.F32.BF16 R12, R64, R22.reuse, R12 ;  /* 0x00000016400c723c */ /* 0x080fe2000004180c */
[----:B------:R-:W-:Y:S02]  /*146b0*/  FMUL.FTZ R21, R68, R93 ;  /* 0x0000005d44157220 */ /* 0x000fe40000410000 */
[----:B------:R-:W2:Y:S01]  /*146c0*/  MUFU.EX2 R212, R20 ;  /* 0x0000001400d47308 */ /* 0x000ea20000000800 */
[----:B------:R-:W-:Y:S01]  /*146d0*/  FMUL.FTZ R26, R0, R98 ;  /* 0x00000062001a7220 */ /* 0x000fe20000410000 */
[----:B------:R-:W-:Y:S01]  /*146e0*/  LOP3.LUT R63, R58, 0xff, RZ, 0xc0, !PT ;  /* 0x000000ff3a3f7812 */ /* 0x000fe200078ec0ff */
[----:B------:R-:W-:Y:S02]  /*146f0*/  FMUL.FTZ R27, R0, R99 ;  /* 0x00000063001b7220 */ /* 0x000fe40000410000 */
[C---:B------:R-:W-:Y:S01]  /*14700*/  HMMA.16816.F32.BF16 R16, R140.reuse, R22, R16 ;  /* 0x000000168c10723c */ /* 0x040fe20000041810 */
[C---:B------:R-:W-:Y:S03]  /*14710*/  FMUL.FTZ R28, R2.reuse, R100 ;  /* 0x00000064021c7220 */ /* 0x040fe60000410000 */
[----:B------:R-:W-:Y:S01]  /*14720*/  FMUL.FTZ R29, R2, R101 ;  /* 0x00000065021d7220 */ /* 0x000fe20000410000 */
[----:B------:R-:W-:Y:S01]  /*14730*/  PRMT R88, R63, 0x5410, R80 ;  /* 0x000054103f587816 */ /* 0x000fe20000000050 */
[C---:B------:R-:W-:Y:S02]  /*14740*/  FMUL.FTZ R30, R0.reuse, R102 ;  /* 0x00000066001e7220 */ /* 0x040fe40000410000 */
[C---:B------:R-:W-:Y:S04]  /*14750*/  FMUL.FTZ R22, R3.reuse, R94 ;  /* 0x0000005e03167220 */ /* 0x040fe80000410000 */
[----:B------:R-:W-:Y:S02]  /*14760*/  FMUL.FTZ R23, R3, R95 ;  /* 0x0000005f03177220 */ /* 0x000fe40000410000 */
[----:B------:R-:W-:Y:S02]  /*14770*/  IMAD.MOV.U32 R95, RZ, RZ, R183 ;  /* 0x000000ffff5f7224 */ /* 0x000fe400078e00b7 */
[----:B------:R-:W-:Y:S02]  /*14780*/  FMUL.FTZ R31, R0, R103 ;  /* 0x00000067001f7220 */ /* 0x000fe40000410000 */
[----:B------:R-:W-:Y:S01]  /*14790*/  IMAD.MOV.U32 R94, RZ, RZ, R182 ;  /* 0x000000ffff5e7224 */ /* 0x000fe200078e00b6 */
[----:B--2---:R-:W-:Y:S01]  /*147a0*/  F2FP.BF16.PACK_AB R80, R211, R212 ;  /* 0x000000d4d350723e */ /* 0x004fe200000010ff */
[----:B------:R-:W-:Y:S01]  /*147b0*/  FMUL.FTZ R20, R68, R92 ;  /* 0x0000005c44147220 */ /* 0x000fe20000410000 */
[----:B------:R2:W-:Y:S01]  /*147c0*/  MUFU.EX2 R182, R41 ;  /* 0x0000002900b67308 */ /* 0x0005e20000000800 */
[----:B------:R-:W-:Y:S02]  /*147d0*/  FMUL.FTZ R63, R0, R135 ;  /* 0x00000087003f7220 */ /* 0x000fe40000410000 */
[----:B------:R-:W-:Y:S02]  /*147e0*/  FMUL.FTZ R40, R2, R112 ;  /* 0x0000007002287220 */ /* 0x000fe40000410000 */
[C---:B------:R-:W-:Y:S01]  /*147f0*/  FMUL.FTZ R42, R0.reuse, R114 ;  /* 0x00000072002a7220 */ /* 0x040fe20000410000 */
[-C--:B------:R-:W-:Y:S01]  /*14800*/  HMMA.16816.F32.BF16 R20, R140, R36.reuse, R20 ;  /* 0x000000248c14723c */ /* 0x080fe20000041814 */
[----:B------:R-:W-:Y:S02]  /*14810*/  FMUL.FTZ R43, R0, R115 ;  /* 0x00000073002b7220 */ /* 0x000fe40000410000 */
[C---:B------:R-:W-:Y:S02]  /*14820*/  FMUL.FTZ R44, R2.reuse, R116 ;  /* 0x00000074022c7220 */ /* 0x040fe40000410000 */
[----:B------:R-:W-:Y:S02]  /*14830*/  FMUL.FTZ R45, R2, R117 ;  /* 0x00000075022d7220 */ /* 0x000fe40000410000 */
[C---:B------:R-:W-:Y:S01]  /*14840*/  FMUL.FTZ R46, R0.reuse, R118 ;  /* 0x00000076002e7220 */ /* 0x040fe20000410000 */
[C---:B------:R-:W-:Y:S01]  /*14850*/  HMMA.16816.F32.BF16 R24, R64.reuse, R36, R24 ;  /* 0x000000244018723c */ /* 0x040fe20000041818 */
[C---:B------:R-:W-:Y:S03]  /*14860*/  FMUL.FTZ R58, R0.reuse, R130 ;  /* 0x00000082003a7220 */ /* 0x040fe60000410000 */
[----:B------:R-:W-:Y:S02]  /*14870*/  FMUL.FTZ R59, R0, R131 ;  /* 0x00000083003b7220 */ /* 0x000fe40000410000 */
[----:B------:R-:W-:Y:S02]  /*14880*/  IMAD.MOV.U32 R118, RZ, RZ, R153 ;  /* 0x000000ffff767224 */ /* 0x000fe400078e0099 */
[-C--:B------:R-:W-:Y:S01]  /*14890*/  HMMA.16816.F32.BF16 R28, R64, R38.reuse, R28 ;  /* 0x00000026401c723c */ /* 0x080fe2000004181c */
[----:B------:R-:W-:Y:S03]  /*148a0*/  FFMA.FTZ R36, R48, c[0x0][0x23c], -R146 ;  /* 0x00008f0030247a23 */ /* 0x000fe60000010892 */
[----:B------:R-:W-:Y:S01]  /*148b0*/  FFMA.FTZ R48, R51, c[0x0][0x23c], -R147 ;  /* 0x00008f0033307a23 */ /* 0x000fe20000010893 */
[----:B------:R4:W-:Y:S01]  /*148c0*/  MUFU.EX2 R183, R36 ;  /* 0x0000002400b77308 */ /* 0x0009e20000000800 */
[C---:B------:R-:W-:Y:S02]  /*148d0*/  FMUL.FTZ R51, R3.reuse, R123 ;  /* 0x0000007b03337220 */ /* 0x040fe40000410000 */
[C---:B------:R-:W-:Y:S01]  /*148e0*/  HMMA.16816.F32.BF16 R32, R140.reuse, R38, R32 ;  /* 0x000000268c20723c */ /* 0x040fe20000041820 */
[----:B------:R-:W-:Y:S03]  /*148f0*/  FMUL.FTZ R37, R68, R109 ;  /* 0x0000006d44257220 */ /* 0x000fe60000410000 */
[----:B--2---:R-:W-:Y:S02]  /*14900*/  FMUL.FTZ R41, R2, R113 ;  /* 0x0000007102297220 */ /* 0x004fe40000410000 */
[----:B------:R-:W-:Y:S01]  /*14910*/  IMAD.MOV.U32 R117, RZ, RZ, R154 ;  /* 0x000000ffff757224 */ /* 0x000fe200078e009a */
[----:B------:R2:W5:Y:S01]  /*14920*/  MUFU.EX2 R178, R48 ;  /* 0x0000003000b27308 */ /* 0x0005620000000800 */
[C---:B------:R-:W-:Y:S04]  /*14930*/  FMUL.FTZ R38, R3.reuse, R110 ;  /* 0x0000006e03267220 */ /* 0x040fe80000410000 */
[----:B------:R-:W-:Y:S02]  /*14940*/  FMUL.FTZ R39, R3, R111 ;  /* 0x0000006f03277220 */ /* 0x000fe40000410000 */
[C---:B----4-:R-:W-:Y:S07]  /*14950*/  FMUL.FTZ R36, R68.reuse, R108 ;  /* 0x0000006c44247220 */ /* 0x050fee0000410000 */
[-C--:B------:R-:W-:Y:S01]  /*14960*/  HMMA.16816.F32.BF16 R36, R140, R52.reuse, R36 ;  /* 0x000000348c24723c */ /* 0x080fe20000041824 */
[----:B--2---:R-:W-:Y:S02]  /*14970*/  FMUL.FTZ R48, R68, R120 ;  /* 0x0000007844307220 */ /* 0x004fe40000410000 */
[----:B------:R-:W-:Y:S05]  /*14980*/  LDSM.16.MT88.4 R120, [R186+0x7800] ;  /* 0x00780000ba78783b */ /* 0x000fea0000004200 */
[C---:B------:R-:W-:Y:S07]  /*14990*/  HMMA.16816.F32.BF16 R40, R64.reuse, R52, R40 ;  /* 0x000000344028723c */ /* 0x040fee0000041828 */
[----:B------:R-:W-:Y:S01]  /*149a0*/  FFMA.FTZ R53, R160, c[0x0][0x23c], -R146 ;  /* 0x00008f00a0357a23 */ /* 0x000fe20000010892 */
[-C--:B------:R-:W-:Y:S01]  /*149b0*/  HMMA.16816.F32.BF16 R44, R64, R54.reuse, R44 ;  /* 0x00000036402c723c */ /* 0x080fe2000004182c */
[----:B------:R-:W-:Y:S02]  /*149c0*/  LOP3.LUT R52, R62, 0xff, RZ, 0xc0, !PT ;  /* 0x000000ff3e347812 */ /* 0x000fe400078ec0ff */
[----:B------:R2:W-:Y:S01]  /*149d0*/  MUFU.EX2 R116, R53 ;  /* 0x0000003500747308 */ /* 0x0005e20000000800 */
[----:B------:R-:W-:Y:S01]  /*149e0*/  SHF.R.U32.HI R62, RZ, 0x8, R57 ;  /* 0x00000008ff3e7819 */ /* 0x000fe20000011639 */
[----:B------:R-:W-:Y:S01]  /*149f0*/  FMUL.FTZ R57, R2, R129 ;  /* 0x0000008102397220 */ /* 0x000fe20000410000 */
[----:B------:R-:W-:Y:S01]  /*14a00*/  PRMT R90, R52, 0x5410, R61 ;  /* 0x00005410345a7816 */ /* 0x000fe2000000003d */
[--C-:B------:R-:W-:Y:S01]  /*14a10*/  FFMA.FTZ R61, R163, c[0x0][0x23c], -R147.reuse ;  /* 0x00008f00a33d7a23 */ /* 0x100fe20000010893 */
[C---:B------:R-:W-:Y:S01]  /*14a20*/  HMMA.16816.F32.BF16 R48, R140.reuse, R54, R48 ;  /* 0x000000368c30723c */ /* 0x040fe20000041830 */
[----:B------:R-:W-:Y:S03]  /*14a30*/  LOP3.LUT R52, R56, 0xffff, RZ, 0xc0, !PT ;  /* 0x0000ffff38347812 */ /* 0x000fe600078ec0ff */
[----:B------:R-:W-:Y:S01]  /*14a40*/  FFMA.FTZ R56, R161, c[0x0][0x23c], -R147 ;  /* 0x00008f00a1387a23 */ /* 0x000fe20000010893 */
[----:B------:R-:W-:Y:S01]  /*14a50*/  SHF.R.U32.HI R73, RZ, 0x8, R52 ;  /* 0x00000008ff497819 */ /* 0x000fe20000011634 */
[----:B------:R-:W-:Y:S01]  /*14a60*/  FMUL.FTZ R52, R68, R124 ;  /* 0x0000007c44347220 */ /* 0x000fe20000410000 */
[----:B------:R-:W-:Y:S01]  /*14a70*/  PRMT R92, R74, 0x5410, R62 ;  /* 0x000054104a5c7816 */ /* 0x000fe2000000003e */
[----:B------:R-:W-:Y:S01]  /*14a80*/  FMUL.FTZ R55, R3, R127 ;  /* 0x0000007f03377220 */ /* 0x000fe20000410000 */
[----:B------:R-:W-:Y:S03]  /*14a90*/  PRMT R73, R81, 0x5410, R73 ;  /* 0x0000541051497816 */ /* 0x000fe60000000049 */
[----:B------:R-:W-:Y:S01]  /*14aa0*/  FMUL.FTZ R54, R3, R126 ;  /* 0x0000007e03367220 */ /* 0x000fe20000410000 */
[----:B------:R-:W-:Y:S01]  /*14ab0*/  SHF.R.U32.HI R81, RZ, 0x18, R60 ;  /* 0x00000018ff517819 */ /* 0x000fe2000001163c */
[----:B------:R4:W-:Y:S01]  /*14ac0*/  MUFU.EX2 R126, R61 ;  /* 0x0000003d007e7308 */ /* 0x0009e20000000800 */
[----:B------:R-:W-:Y:S01]  /*14ad0*/  F2FP.BF16.PACK_AB R74, R213, R214 ;  /* 0x000000d6d54a723e */ /* 0x000fe200000010ff */
[----:B------:R-:W-:Y:S02]  /*14ae0*/  FMUL.FTZ R62, R0, R134 ;  /* 0x00000086003e7220 */ /* 0x000fe40000410000 */
[----:B--2---:R-:W-:Y:S01]  /*14af0*/  FFMA.FTZ R53, R162, c[0x0][0x23c], -R146 ;  /* 0x00008f00a2357a23 */ /* 0x004fe20000010892 */
[----:B------:R-:W-:Y:S01]  /*14b00*/  LOP3.LUT R83, R83, R74, RZ, 0xc0, !PT ;  /* 0x0000004a53537212 */ /* 0x000fe200078ec0ff */
[--C-:B------:R-:W-:Y:S01]  /*14b10*/  HSET2.LE.AND R74, R91, R243.reuse, PT ;  /* 0x000000f35b4a7233 */ /* 0x100fe20003803000 */
[----:B-----5:R-:W-:Y:S03]  /*14b20*/  F2FP.BF16.PACK_AB R91, R178, R250 ;  /* 0x000000fab25b723e */ /* 0x020fe600000010ff */
[----:B------:R2:W5:Y:S01]  /*14b30*/  MUFU.EX2 R170, R53 ;  /* 0x0000003500aa7308 */ /* 0x0005620000000800 */
[----:B----4-:R-:W-:Y:S01]  /*14b40*/  SHF.R.U32.HI R61, RZ, 0x10, R60 ;  /* 0x00000010ff3d7819 */ /* 0x010fe2000001163c */
[--C-:B------:R-:W-:Y:S08]  /*14b50*/  FFMA.FTZ R60, R164, c[0x0][0x23c], -R144.reuse ;  /* 0x00008f00a43c7a23 */ /* 0x100ff00000010890 */
[----:B------:R4:W-:Y:S01]  /*14b60*/  MUFU.EX2 R164, R60 ;  /* 0x0000003c00a47308 */ /* 0x0009e20000000800 */
[----:B--2---:R-:W-:Y:S09]  /*14b70*/  FMUL.FTZ R53, R68, R125 ;  /* 0x0000007d44357220 */ /* 0x004ff20000410000 */
[----:B------:R2:W1:Y:S01]  /*14b80*/  MUFU.EX2 R125, R56 ;  /* 0x00000038007d7308 */ /* 0x0004620000000800 */
[-C--:B---3--:R-:W-:Y:S01]  /*14b90*/  HMMA.16816.F32.BF16 R52, R140, R76.reuse, R52 ;  /* 0x0000004c8c34723c */ /* 0x088fe20000041834 */
[C---:B----4-:R-:W-:Y:S02]  /*14ba0*/  FMUL.FTZ R60, R2.reuse, R132 ;  /* 0x00000084023c7220 */ /* 0x050fe40000410000 */
[----:B--2---:R-:W-:Y:S07]  /*14bb0*/  FMUL.FTZ R56, R2, R128 ;  /* 0x0000008002387220 */ /* 0x004fee0000410000 */
[C---:B------:R-:W-:Y:S07]  /*14bc0*/  HMMA.16816.F32.BF16 R56, R64.reuse, R76, R56 ;  /* 0x0000004c4038723c */ /* 0x040fee0000041838 */
[--C-:B------:R-:W-:Y:S01]  /*14bd0*/  HSET2.LE.AND R76, R73, R243.reuse, PT ;  /* 0x000000f3494c7233 */ /* 0x100fe20003803000 */
[----:B------:R-:W-:Y:S04]  /*14be0*/  F2FP.BF16.PACK_AB R73, R215, R216 ;  /* 0x000000d8d749723e */ /* 0x000fe800000010ff */
[----:B------:R-:W-:Y:S01]  /*14bf0*/  LOP3.LUT R82, R82, R73, RZ, 0xc0, !PT ;  /* 0x0000004952527212 */ /* 0x000fe200078ec0ff */
[----:B------:R-:W-:Y:S01]  /*14c00*/  FFMA.FTZ R73, R165, c[0x0][0x23c], -R144 ;  /* 0x00008f00a5497a23 */ /* 0x000fe20000010890 */
[----:B------:R-:W-:Y:S01]  /*14c10*/  LOP3.LUT R77, R61, 0xff, RZ, 0xc0, !PT ;  /* 0x000000ff3d4d7812 */ /* 0x000fe200078ec0ff */
[----:B------:R-:W-:Y:S01]  /*14c20*/  FMUL.FTZ R61, R2, R133 ;  /* 0x00000085023d7220 */ /* 0x000fe20000410000 */
[----:B------:R-:W-:Y:S01]  /*14c30*/  LOP3.LUT R80, R76, R80, RZ, 0xc0, !PT ;  /* 0x000000504c507212 */ /* 0x000fe200078ec0ff */
[----:B------:R2:W-:Y:S01]  /*14c40*/  MUFU.EX2 R163, R73 ;  /* 0x0000004900a37308 */ /* 0x0005e20000000800 */
[----:B------:R-:W-:Y:S01]  /*14c50*/  PRMT R89, R77, 0x5410, R81 ;  /* 0x000054104d597816 */ /* 0x000fe20000000051 */
[--C-:B------:R-:W-:Y:S01]  /*14c60*/  HSET2.LE.AND R81, R88, R243.reuse, PT ;  /* 0x000000f358517233 */ /* 0x100fe20003803000 */
[--C-:B------:R-:W-:Y:S01]  /*14c70*/  FFMA.FTZ R77, R166, c[0x0][0x23c], -R145.reuse ;  /* 0x00008f00a64d7a23 */ /* 0x100fe20000010891 */
[--C-:B------:R-:W-:Y:S01]  /*14c80*/  HSET2.LE.AND R88, R92, R243.reuse, PT ;  /* 0x000000f35c587233 */ /* 0x100fe20003803000 */
[-C--:B------:R-:W-:Y:S01]  /*14c90*/  HMMA.16816.F32.BF16 R60, R64, R78.reuse, R60 ;  /* 0x0000004e403c723c */ /* 0x080fe2000004183c */
[--C-:B------:R-:W-:Y:S01]  /*14ca0*/  HSET2.LE.AND R76, R90, R243.reuse, PT ;  /* 0x000000f35a4c7233 */ /* 0x100fe20003803000 */
[----:B------:R-:W-:Y:S01]  /*14cb0*/  F2FP.BF16.PACK_AB R90, R182, R183 ;  /* 0x000000b7b65a723e */ /* 0x000fe200000010ff */
[--C-:B------:R-:W-:Y:S01]  /*14cc0*/  HSET2.LE.AND R89, R89, R243.reuse, PT ;  /* 0x000000f359597233 */ /* 0x100fe20003803000 */
[----:B------:R-:W-:Y:S01]  /*14cd0*/  IADD3 R92, R159, 0x1, RZ ;  /* 0x000000019f5c7810 */ /* 0x000fe20007ffe0ff */
[----:B------:R3:W-:Y:S01]  /*14ce0*/  MUFU.EX2 R162, R77 ;  /* 0x0000004d00a27308 */ /* 0x0007e20000000800 */
[----:B------:R-:W-:Y:S01]  /*14cf0*/  LOP3.LUT R90, R74, R90, RZ, 0xc0, !PT ;  /* 0x0000005a4a5a7212 */ /* 0x000fe200078ec0ff */
[--C-:B------:R-:W-:Y:S01]  /*14d00*/  FFMA.FTZ R74, R168, c[0x0][0x23c], -R145.reuse ;  /* 0x00008f00a84a7a23 */ /* 0x100fe20000010891 */
[----:B------:R-:W-:Y:S01]  /*14d10*/  LOP3.LUT R91, R76, R91, RZ, 0xc0, !PT ;  /* 0x0000005b4c5b7212 */ /* 0x000fe200078ec0ff */
[C---:B------:R-:W-:Y:S03]  /*14d20*/  FMUL.FTZ R64, R68.reuse, R136 ;  /* 0x0000008844407220 */ /* 0x040fe60000410000 */
[----:B------:R-:W-:Y:S02]  /*14d30*/  FMUL.FTZ R65, R68, R137 ;  /* 0x0000008944417220 */ /* 0x000fe40000410000 */
[C---:B------:R-:W-:Y:S01]  /*14d40*/  FMUL.FTZ R66, R3.reuse, R138 ;  /* 0x0000008a03427220 */ /* 0x040fe20000410000 */
[----:B------:R4:W-:Y:S01]  /*14d50*/  MUFU.EX2 R161, R74 ;  /* 0x0000004a00a17308 */ /* 0x0009e20000000800 */
[----:B------:R-:W-:Y:S02]  /*14d60*/  FMUL.FTZ R67, R3, R139 ;  /* 0x0000008b03437220 */ /* 0x000fe40000410000 */
[----:B------:R-:W-:Y:S01]  /*14d70*/  IMAD.MOV.U32 R168, RZ, RZ, R152 ;  /* 0x000000ffffa87224 */ /* 0x000fe200078e0098 */
[----:B--2---:R-:W-:Y:S04]  /*14d80*/  F2FP.BF16.PACK_AB R73, R209, R210 ;  /* 0x000000d2d149723e */ /* 0x004fe800000010ff */
[----:B------:R-:W-:Y:S01]  /*14d90*/  HMMA.16816.F32.BF16 R64, R140, R78, R64 ;  /* 0x0000004e8c40723c */ /* 0x000fe20000041840 */
[----:B------:R-:W-:Y:S02]  /*14da0*/  LOP3.LUT R81, R81, R73, RZ, 0xc0, !PT ;  /* 0x0000004951517212 */ /* 0x000fe400078ec0ff */
[----:B-----5:R-:W-:Y:S01]  /*14db0*/  F2FP.BF16.PACK_AB R73, R170, R116 ;  /* 0x00000074aa49723e */ /* 0x020fe200000010ff */
[----:B---3--:R-:W2:Y:S03]  /*14dc0*/  LDSM.16.MT88.4 R76, [R188+0x6800] ;  /* 0x00680000bc4c783b */ /* 0x008ea60000004200 */
[----:B------:R-:W-:Y:S01]  /*14dd0*/  LOP3.LUT R88, R88, R73, RZ, 0xc0, !PT ;  /* 0x0000004958587212 */ /* 0x000fe200078ec0ff */
[-C--:B-1----:R-:W-:Y:S01]  /*14de0*/  HMMA.16816.F32.BF16 R4, R80, R84.reuse, R4 ;  /* 0x000000545004723c */ /* 0x082fe20000041804 */
[----:B------:R-:W-:Y:S04]  /*14df0*/  FFMA.FTZ R73, R171, c[0x0][0x23c], -R144 ;  /* 0x00008f00ab497a23 */ /* 0x000fe80000010890 */
[----:B------:R1:W-:Y:S01]  /*14e00*/  MUFU.EX2 R124, R73 ;  /* 0x00000049007c7308 */ /* 0x0003e20000000800 */
[----:B----4-:R-:W-:Y:S06]  /*14e10*/  F2FP.BF16.PACK_AB R74, R126, R125 ;  /* 0x0000007d7e4a723e */ /* 0x010fec00000010ff */
[----:B------:R-:W-:Y:S02]  /*14e20*/  LOP3.LUT R89, R89, R74, RZ, 0xc0, !PT ;  /* 0x0000004a59597212 */ /* 0x000fe400078ec0ff */
[----:B------:R-:W-:Y:S05]  /*14e30*/  LOP3.LUT R74, R245, UR27, R92, 0x96, !PT ;  /* 0x0000001bf54a7c12 */ /* 0x000fea000f8e965c */
[C---:B------:R-:W-:Y:S01]  /*14e40*/  HMMA.16816.F32.BF16 R8, R88.reuse, R84, R8 ;  /* 0x000000545808723c */ /* 0x040fe20000041808 */
[----:B------:R-:W-:Y:S05]  /*14e50*/  IMAD.WIDE.U32 R98, R74, -0x326172a9, RZ ;  /* 0xcd9e8d574a627825 */ /* 0x000fea00078e00ff */
[----:B------:R-:W-:Y:S02]  /*14e60*/  LOP3.LUT R74, R99, UR15, R156, 0x96, !PT ;  /* 0x0000000f634a7c12 */ /* 0x000fe4000f8e969c */
[-C--:B------:R-:W-:Y:S01]  /*14e70*/  HMMA.16816.F32.BF16 R12, R88, R86.reuse, R12 ;  /* 0x00000056580c723c */ /* 0x080fe2000004180c */
[----:B------:R-:W-:Y:S03]  /*14e80*/  LOP3.LUT R96, R151, UR13, R98, 0x96, !PT ;  /* 0x0000000d97607c12 */ /* 0x000fe6000f8e9662 */
[----:B-1----:R-:W-:Y:S01]  /*14e90*/  FFMA.FTZ R73, R173, c[0x0][0x23c], -R144 ;  /* 0x00008f00ad497a23 */ /* 0x002fe20000010890 */
[----:B------:R-:W-:Y:S01]  /*14ea0*/  LOP3.LUT R98, R149, UR13, R98, 0x96, !PT ;  /* 0x0000000d95627c12 */ /* 0x000fe2000f8e9662 */
[----:B------:R-:W-:Y:S01]  /*14eb0*/  IMAD.WIDE.U32 R100, R74, -0x2daee0ad, RZ ;  /* 0xd2511f534a647825 */ /* 0x000fe200078e00ff */
[----:B------:R-:W-:Y:S01]  /*14ec0*/  LOP3.LUT R94, R99, UR15, R94, 0x96, !PT ;  /* 0x0000000f635e7c12 */ /* 0x000fe2000f8e965e */
[C---:B------:R-:W-:Y:S01]  /*14ed0*/  HMMA.16816.F32.BF16 R16, R80.reuse, R86, R16 ;  /* 0x000000565010723c */ /* 0x040fe20000041810 */
[----:B------:R1:W3:Y:S01]  /*14ee0*/  MUFU.EX2 R160, R73 ;  /* 0x0000004900a07308 */ /* 0x0002e20000000800 */
[----:B------:R-:W4:Y:S02]  /*14ef0*/  LDSM.16.MT88.4 R84, [R186+0x6800] ;  /* 0x00680000ba54783b */ /* 0x000f240000004200 */
[----:B------:R-:W-:Y:S04]  /*14f00*/  IMAD.WIDE.U32 R98, R98, -0x2daee0ad, RZ ;  /* 0xd2511f5362627825 */ /* 0x000fe800078e00ff */
[-C--:B--2---:R-:W-:Y:S01]  /*14f10*/  HMMA.16816.F32.BF16 R20, R80, R76.reuse, R20 ;  /* 0x0000004c5014723c */ /* 0x084fe20000041814 */
[----:B------:R-:W-:Y:S01]  /*14f20*/  LOP3.LUT R74, R99, UR10, R100, 0x96, !PT ;  /* 0x0000000a634a7c12 */ /* 0x000fe2000f8e9664 */
[----:B------:R-:W2:Y:S02]  /*14f30*/  LDL.LU R173, [R1+0x1c] ;  /* 0x00001c0001ad7983 */ /* 0x000ea40000300800 */
[----:B------:R-:W-:Y:S02]  /*14f40*/  IMAD.WIDE.U32 R94, R94, -0x2daee0ad, RZ ;  /* 0xd2511f535e5e7825 */ /* 0x000fe400078e00ff */
[----:B------:R-:W5:Y:S02]  /*14f50*/  LDL.LU R171, [R1+0x20] ;  /* 0x0000200001ab7983 */ /* 0x000f640000300800 */
[C---:B------:R-:W-:Y:S01]  /*14f60*/  HMMA.16816.F32.BF16 R24, R88.reuse, R76, R24 ;  /* 0x0000004c5818723c */ /* 0x040fe20000041818 */
[----:B------:R-:W-:Y:S01]  /*14f70*/  LOP3.LUT R92, R95, UR12, R246, 0x96, !PT ;  /* 0x0000000c5f5c7c12 */ /* 0x000fe2000f8e96f6 */
[----:B------:R-:W5:Y:S02]  /*14f80*/  LDL.LU R127, [R1+0x24] ;  /* 0x00002400017f7983 */ /* 0x000f640000300800 */
[----:B------:R-:W-:Y:S02]  /*14f90*/  IMAD.WIDE.U32 R96, R96, -0x2daee0ad, RZ ;  /* 0xd2511f5360607825 */ /* 0x000fe400078e00ff */
[----:B------:R-:W5:Y:S02]  /*14fa0*/  LDL.LU R119, [R1+0x28] ;  /* 0x0000280001777983 */ /* 0x000f640000300800 */
[-C--:B------:R-:W-:Y:S01]  /*14fb0*/  HMMA.16816.F32.BF16 R28, R88, R78.reuse, R28 ;  /* 0x0000004e581c723c */ /* 0x080fe2000004181c */
[--C-:B-1----:R-:W-:Y:S03]  /*14fc0*/  FFMA.FTZ R73, R174, c[0x0][0x23c], -R145.reuse ;  /* 0x00008f00ae497a23 */ /* 0x102fe60000010891 */
[----:B------:R-:W-:Y:S01]  /*14fd0*/  IMAD.WIDE.U32 R92, R92, -0x326172a9, RZ ;  /* 0xcd9e8d575c5c7825 */ /* 0x000fe200078e00ff */
[----:B------:R1:W-:Y:S01]  /*14fe0*/  MUFU.EX2 R159, R73 ;  /* 0x00000049009f7308 */ /* 0x0003e20000000800 */
[----:B------:R-:W-:Y:S02]  /*14ff0*/  LOP3.LUT R94, R97, UR10, R94, 0x96, !PT ;  /* 0x0000000a615e7c12 */ /* 0x000fe4000f8e965e */
[C---:B------:R-:W-:Y:S01]  /*15000*/  HMMA.16816.F32.BF16 R32, R80.reuse, R78, R32 ;  /* 0x0000004e5020723c */ /* 0x040fe20000041820 */
[----:B------:R-:W-:Y:S03]  /*15010*/  LOP3.LUT R95, R93, UR11, R150, 0x96, !PT ;  /* 0x0000000b5d5f7c12 */ /* 0x000fe6000f8e9696 */
[----:B------:R-:W-:Y:S02]  /*15020*/  FFMA.FTZ R93, R167, c[0x0][0x23c], -R146 ;  /* 0x00008f00a75d7a23 */ /* 0x000fe40000010892 */
[----:B------:R-:W-:Y:S02]  /*15030*/  IMAD.WIDE.U32 R108, R94, -0x326172a9, RZ ;  /* 0xcd9e8d575e6c7825 */ /* 0x000fe400078e00ff */
[----:B------:R3:W-:Y:S01]  /*15040*/  MUFU.EX2 R130, R93 ;  /* 0x0000005d00827308 */ /* 0x0007e20000000800 */
[-C--:B----4-:R-:W-:Y:S03]  /*15050*/  HMMA.16816.F32.BF16 R36, R80, R84.reuse, R36 ;  /* 0x000000545024723c */ /* 0x090fe60000041824 */
[----:B------:R-:W-:Y:S04]  /*15060*/  IMAD.WIDE.U32 R110, R74, -0x326172a9, RZ ;  /* 0xcd9e8d574a6e7825 */ /* 0x000fe800078e00ff */
[----:B------:R-:W-:Y:S01]  /*15070*/  IMAD.WIDE.U32 R76, R95, -0x2daee0ad, RZ ;  /* 0xd2511f535f4c7825 */ /* 0x000fe200078e00ff */
[C---:B------:R-:W-:Y:S04]  /*15080*/  HMMA.16816.F32.BF16 R40, R88.reuse, R84, R40 ;  /* 0x000000545828723c */ /* 0x040fe80000041828 */
[----:B-1----:R-:W-:Y:S01]  /*15090*/  FFMA.FTZ R73, R177, c[0x0][0x23c], -R145 ;  /* 0x00008f00b1497a23 */ /* 0x002fe20000010891 */
[----:B------:R-:W-:Y:S03]  /*150a0*/  LOP3.LUT R96, R77, UR8, R96, 0x96, !PT ;  /* 0x000000084d607c12 */ /* 0x000fe6000f8e9660 */
[-C--:B------:R-:W-:Y:S01]  /*150b0*/  HMMA.16816.F32.BF16 R44, R88, R86.reuse, R44 ;  /* 0x00000056582c723c */ /* 0x080fe2000004182c */
[----:B------:R1:W-:Y:S03]  /*150c0*/  MUFU.EX2 R131, R73 ;  /* 0x0000004900837308 */ /* 0x0003e60000000800 */
[----:B------:R-:W-:Y:S01]  /*150d0*/  IMAD.WIDE.U32 R104, R96, -0x326172a9, RZ ;  /* 0xcd9e8d5760687825 */ /* 0x000fe200078e00ff */
[----:B---3--:R-:W-:Y:S03]  /*150e0*/  LOP3.LUT R93, R109, UR9, R92, 0x96, !PT ;  /* 0x000000096d5d7c12 */ /* 0x008fe6000f8e965c */
[C---:B------:R-:W-:Y:S04]  /*150f0*/  HMMA.16816.F32.BF16 R48, R80.reuse, R86, R48 ;  /* 0x000000565030723c */ /* 0x040fe80000041830 */
[----:B------:R-:W-:Y:S01]  /*15100*/  IMAD.WIDE.U32 R106, R93, -0x2daee0ad, RZ ;  /* 0xd2511f535d6a7825 */ /* 0x000fe200078e00ff */
[----:B-1----:R-:W-:Y:S07]  /*15110*/  LOP3.LUT R73, R101, UR12, R248, 0x96, !PT ;  /* 0x0000000c65497c12 */ /* 0x002fee000f8e96f8 */
[----:B------:R-:W-:Y:S04]  /*15120*/  IMAD.WIDE.U32 R100, R73, -0x326172a9, RZ ;  /* 0xcd9e8d5749647825 */ /* 0x000fe800078e00ff */
[----:B------:R-:W-:Y:S01]  /*15130*/  FFMA.FTZ R73, R169, c[0x0][0x23c], -R146 ;  /* 0x00008f00a9497a23 */ /* 0x000fe20000010892 */
[----:B------:R-:W-:Y:S02]  /*15140*/  LOP3.LUT R74, R111, UR9, R100, 0x96, !PT ;  /* 0x000000096f4a7c12 */ /* 0x000fe4000f8e9664 */
[----:B------:R-:W-:Y:S01]  /*15150*/  LOP3.LUT R92, R101, UR11, R148, 0x96, !PT ;  /* 0x0000000b655c7c12 */ /* 0x000fe2000f8e9694 */
[----:B------:R1:W3:Y:S02]  /*15160*/  MUFU.EX2 R129, R73 ;  /* 0x0000004900817308 */ /* 0x0002e40000000800 */
[----:B------:R-:W-:Y:S01]  /*15170*/  IMAD.WIDE.U32 R112, R74, -0x2daee0ad, RZ ;  /* 0xd2511f534a707825 */ /* 0x000fe200078e00ff */
[----:B------:R-:W-:Y:S02]  /*15180*/  LOP3.LUT R74, R107, UR6, R76, 0x96, !PT ;  /* 0x000000066b4a7c12 */ /* 0x000fe4000f8e964c */
[----:B------:R-:W4:Y:S01]  /*15190*/  LDSM.16.MT88.4 R76, [R187+0x6800] ;  /* 0x00680000bb4c783b */ /* 0x000f220000004200 */
[----:B------:R-:W-:Y:S05]  /*151a0*/  IMAD.WIDE.U32 R92, R92, -0x2daee0ad, RZ ;  /* 0xd2511f535c5c7825 */ /* 0x000fea00078e00ff */
[----:B------:R-:W-:Y:S02]  /*151b0*/  LOP3.LUT R94, R113, UR6, R92, 0x96, !PT ;  /* 0x00000006715e7c12 */ /* 0x000fe4000f8e965c */
[----:B------:R-:W-:Y:S01]  /*151c0*/  LOP3.LUT R98, R93, UR8, R98, 0x96, !PT ;  /* 0x000000085d627c12 */ /* 0x000fe2000f8e9662 */
[----:B------:R-:W-:Y:S04]  /*151d0*/  IMAD.WIDE.U32 R92, R74, -0x326172a9, RZ ;  /* 0xcd9e8d574a5c7825 */ /* 0x000fe800078e00ff */
[----:B------:R-:W-:Y:S01]  /*151e0*/  IMAD.WIDE.U32 R94, R94, -0x326172a9, RZ ;  /* 0xcd9e8d575e5e7825 */ /* 0x000fe200078e00ff */
[----:B------:R-:W-:Y:S02]  /*151f0*/  SHF.R.U32.HI R100, RZ, 0x10, R92 ;  /* 0x00000010ff647819 */ /* 0x000fe4000001165c */
[----:B------:R-:W-:Y:S01]  /*15200*/  LOP3.LUT R97, R92, 0xffff, RZ, 0xc0, !PT ;  /* 0x0000ffff5c617812 */ /* 0x000fe200078ec0ff */
[----:B------:R-:W-:Y:S01]  /*15210*/  IMAD.WIDE.U32 R114, R98, -0x326172a9, RZ ;  /* 0xcd9e8d5762727825 */ /* 0x000fe200078e00ff */
[----:B------:R-:W-:Y:S02]  /*15220*/  LOP3.LUT R74, R94, 0xffff, RZ, 0xc0, !PT ;  /* 0x0000ffff5e4a7812 */ /* 0x000fe400078ec0ff */
[----:B------:R-:W-:Y:S01]  /*15230*/  SHF.R.U32.HI R96, RZ, 0x10, R94 ;  /* 0x00000010ff607819 */ /* 0x000fe2000001165e */
[----:B-1----:R-:W-:Y:S01]  /*15240*/  FFMA.FTZ R73, R172, c[0x0][0x23c], -R147 ;  /* 0x00008f00ac497a23 */ /* 0x002fe20000010893 */
[----:B------:R-:W-:Y:S01]  /*15250*/  SHF.R.U32.HI R84, RZ, 0x8, R74 ;  /* 0x00000008ff547819 */ /* 0x000fe2000001164a */
[----:B------:R-:W-:Y:S01]  /*15260*/  FFMA.FTZ R74, R179, c[0x0][0x23c], -R146 ;  /* 0x00008f00b34a7a23 */ /* 0x000fe20000010892 */
[----:B------:R-:W-:Y:S01]  /*15270*/  LOP3.LUT R102, R92, 0xff, RZ, 0xc0, !PT ;  /* 0x000000ff5c667812 */ /* 0x000fe200078ec0ff */
[----:B------:R1:W-:Y:S01]  /*15280*/  MUFU.EX2 R166, R73 ;  /* 0x0000004900a67308 */ /* 0x0003e20000000800 */
[----:B------:R-:W-:Y:S02]  /*15290*/  SHF.R.U32.HI R101, RZ, 0x18, R92 ;  /* 0x00000018ff657819 */ /* 0x000fe4000001165c */
[----:B------:R-:W-:Y:S02]  /*152a0*/  LOP3.LUT R92, R93, UR17, R104, 0x96, !PT ;  /* 0x000000115d5c7c12 */ /* 0x000fe4000f8e9668 */
[----:B------:R-:W-:Y:S02]  /*152b0*/  LOP3.LUT R99, R94, 0xff, RZ, 0xc0, !PT ;  /* 0x000000ff5e637812 */ /* 0x000fe400078ec0ff */
[----:B------:R-:W-:Y:S02]  /*152c0*/  SHF.R.U32.HI R98, RZ, 0x18, R94 ;  /* 0x00000018ff627819 */ /* 0x000fe4000001165e */
[----:B------:R-:W-:Y:S01]  /*152d0*/  LOP3.LUT R94, R95, UR17, R114, 0x96, !PT ;  /* 0x000000115f5e7c12 */ /* 0x000fe2000f8e9672 */
[----:B------:R3:W-:Y:S01]  /*152e0*/  MUFU.EX2 R157, R74 ;  /* 0x0000004a009d7308 */ /* 0x0007e20000000800 */
[----:B------:R-:W-:Y:S02]  /*152f0*/  LOP3.LUT R85, R100, 0xff, RZ, 0xc0, !PT ;  /* 0x000000ff64557812 */ /* 0x000fe400078ec0ff */
[----:B------:R-:W-:Y:S01]  /*15300*/  PRMT R99, R99, 0x5410, R84 ;  /* 0x0000541063637816 */ /* 0x000fe20000000054 */
[-C--:B----4-:R-:W-:Y:S01]  /*15310*/  HMMA.16816.F32.BF16 R52, R80, R76.reuse, R52 ;  /* 0x0000004c5034723c */ /* 0x090fe20000041834 */
[----:B------:R-:W-:Y:S02]  /*15320*/  PRMT R101, R85, 0x5410, R101 ;  /* 0x0000541055657816 */ /* 0x000fe40000000065 */
[--C-:B------:R-:W-:Y:S02]  /*15330*/  SHF.R.U32.HI R85, RZ, 0x10, R92.reuse ;  /* 0x00000010ff557819 */ /* 0x100fe4000001165c */
[----:B------:R-:W-:Y:S02]  /*15340*/  LOP3.LUT R84, R92, 0xffff, RZ, 0xc0, !PT ;  /* 0x0000ffff5c547812 */ /* 0x000fe400078ec0ff */
[----:B------:R-:W-:Y:S01]  /*15350*/  SHF.R.U32.HI R93, RZ, 0x8, R97 ;  /* 0x00000008ff5d7819 */ /* 0x000fe20000011661 */
[C---:B------:R-:W-:Y:S01]  /*15360*/  HMMA.16816.F32.BF16 R56, R88.reuse, R76, R56 ;  /* 0x0000004c5838723c */ /* 0x040fe20000041838 */
[--C-:B-1----:R-:W-:Y:S03]  /*15370*/  FFMA.FTZ R73, R175, c[0x0][0x23c], -R147.reuse ;  /* 0x00008f00af497a23 */ /* 0x102fe60000010893 */
[----:B------:R-:W-:Y:S01]  /*15380*/  SHF.R.U32.HI R97, RZ, 0x18, R92 ;  /* 0x00000018ff617819 */ /* 0x000fe2000001165c */
[----:B------:R1:W4:Y:S01]  /*15390*/  MUFU.EX2 R128, R73 ;  /* 0x0000004900807308 */ /* 0x0003220000000800 */
[----:B------:R-:W-:Y:S02]  /*153a0*/  LOP3.LUT R85, R85, 0xff, RZ, 0xc0, !PT ;  /* 0x000000ff55557812 */ /* 0x000fe400078ec0ff */
[-C--:B------:R-:W-:Y:S01]  /*153b0*/  HMMA.16816.F32.BF16 R60, R88, R78.reuse, R60 ;  /* 0x0000004e583c723c */ /* 0x080fe2000004183c */
[----:B------:R-:W-:Y:S01]  /*153c0*/  SHF.R.U32.HI R86, RZ, 0x8, R84 ;  /* 0x00000008ff567819 */ /* 0x000fe20000011654 */
[----:B------:R-:W-:Y:S02]  /*153d0*/  LDSM.16.MT88.4 R88, [R188+0x7000] ;  /* 0x00700000bc58783b */ /* 0x000fe40000004200 */
[----:B------:R-:W-:Y:S01]  /*153e0*/  FFMA.FTZ R84, R181, c[0x0][0x23c], -R147 ;  /* 0x00008f00b5547a23 */ /* 0x000fe20000010893 */
[----:B------:R-:W-:Y:S01]  /*153f0*/  PRMT R85, R85, 0x5410, R97 ;  /* 0x0000541055557816 */ /* 0x000fe20000000061 */
[----:B---3--:R-:W-:Y:S01]  /*15400*/  FFMA.FTZ R74, R180, c[0x0][0x23c], -R147 ;  /* 0x00008f00b44a7a23 */ /* 0x008fe20000010893 */
[----:B------:R-:W-:Y:S01]  /*15410*/  PRMT R102, R102, 0x5410, R93 ;  /* 0x0000541066667816 */ /* 0x000fe2000000005d */
[----:B------:R-:W-:Y:S01]  /*15420*/  HMMA.16816.F32.BF16 R64, R80, R78, R64 ;  /* 0x0000004e5040723c */ /* 0x000fe20000041840 */
[----:B------:R-:W-:Y:S03]  /*15430*/  MUFU.EX2 R155, R84 ;  /* 0x00000054009b7308 */ /* 0x000fe60000000800 */
[----:B------:R-:W-:Y:S01]  /*15440*/  SHF.R.U32.HI R87, RZ, 0x18, R94 ;  /* 0x00000018ff577819 */ /* 0x000fe2000001165e */
[--C-:B------:R-:W-:Y:S01]  /*15450*/  HSET2.LE.AND R85, R85, R243.reuse, PT ;  /* 0x000000f355557233 */ /* 0x100fe20003803000 */
[----:B------:R-:W-:Y:S01]  /*15460*/  F2FP.BF16.PACK_AB R76, R160, R124 ;  /* 0x0000007ca04c723e */ /* 0x000fe200000010ff */
[----:B------:R-:W-:Y:S01]  /*15470*/  FFMA.FTZ R80, R228, c[0x0][0x23c], -R145 ;  /* 0x00008f00e4507a23 */ /* 0x000fe20000010891 */
[--C-:B------:R-:W-:Y:S03]  /*15480*/  HSET2.LE.AND R78, R99, R243.reuse, PT ;  /* 0x000000f3634e7233 */ /* 0x100fe60003803000 */
[----:B------:R3:W3:Y:S01]  /*15490*/  MUFU.EX2 R156, R74 ;  /* 0x0000004a009c7308 */ /* 0x0006e20000000800 */
[----:B-1----:R-:W-:Y:S09]  /*154a0*/  FFMA.FTZ R73, R176, c[0x0][0x23c], -R146 ;  /* 0x00008f00b0497a23 */ /* 0x002ff20000010892 */
[----:B------:R1:W1:Y:S10]  /*154b0*/  MUFU.EX2 R158, R73 ;  /* 0x00000049009e7308 */ /* 0x0002740000000800 */
[----:B------:R4:W-:Y:S01]  /*154c0*/  MUFU.EX2 R151, R80 ;  /* 0x0000005000977308 */ /* 0x0009e20000000800 */
[----:B---3--:R-:W-:Y:S04]  /*154d0*/  SHF.R.U32.HI R74, RZ, 0x10, R94 ;  /* 0x00000010ff4a7819 */ /* 0x008fe8000001165e */
[----:B------:R-:W-:Y:S02]  /*154e0*/  LOP3.LUT R74, R74, 0xff, RZ, 0xc0, !PT ;  /* 0x000000ff4a4a7812 */ /* 0x000fe400078ec0ff */
[----:B-1----:R-:W-:Y:S02]  /*154f0*/  LOP3.LUT R73, R96, 0xff, RZ, 0xc0, !PT ;  /* 0x000000ff60497812 */ /* 0x002fe400078ec0ff */
[C---:B------:R-:W-:Y:S02]  /*15500*/  LOP3.LUT R96, R94.reuse, 0xff, RZ, 0xc0, !PT ;  /* 0x000000ff5e607812 */ /* 0x040fe400078ec0ff */
[----:B------:R-:W-:Y:S02]  /*15510*/  PRMT R100, R73, 0x5410, R98 ;  /* 0x0000541049647816 */ /* 0x000fe40000000062 */
[----:B------:R-:W-:Y:S02]  /*15520*/  LOP3.LUT R73, R94, 0xffff, RZ, 0xc0, !PT ;  /* 0x0000ffff5e497812 */ /* 0x000fe400078ec0ff */
[----:B------:R-:W-:Y:S01]  /*15530*/  LOP3.LUT R98, R92, 0xff, RZ, 0xc0, !PT ;  /* 0x000000ff5c627812 */ /* 0x000fe200078ec0ff */
[--C-:B------:R-:W-:Y:S01]  /*15540*/  HSET2.LE.AND R79, R100, R243.reuse, PT ;  /* 0x000000f3644f7233 */ /* 0x100fe20003803000 */
[----:B------:R-:W-:Y:S01]  /*15550*/  SHF.R.U32.HI R73, RZ, 0x8, R73 ;  /* 0x00000008ff497819 */ /* 0x000fe20000011649 */
[----:B------:R-:W1:Y:S01]  /*15560*/  LDSM.16.MT88.4 R92, [R185+0x7000] ;  /* 0x00700000b95c783b */ /* 0x000e620000004200 */
[----:B------:R-:W-:Y:S01]  /*15570*/  PRMT R84, R98, 0x5410, R86 ;  /* 0x0000541062547816 */ /* 0x000fe20000000056 */
[--C-:B------:R-:W-:Y:S01]  /*15580*/  HSET2.LE.AND R86, R102, R243.reuse, PT ;  /* 0x000000f366567233 */ /* 0x100fe20003803000 */
[----:B------:R-:W-:Y:S01]  /*15590*/  PRMT R97, R96, 0x5410, R73 ;  /* 0x0000541060617816 */ /* 0x000fe20000000049 */
[--C-:B------:R-:W-:Y:S01]  /*155a0*/  FFMA.FTZ R73, R220, c[0x0][0x23c], -R144.reuse ;  /* 0x00008f00dc497a23 */ /* 0x100fe20000010890 */
[----:B------:R-:W-:Y:S01]  /*155b0*/  PRMT R96, R74, 0x5410, R87 ;  /* 0x000054104a607816 */ /* 0x000fe20000000057 */
[--C-:B------:R-:W-:Y:S01]  /*155c0*/  HSET2.LE.AND R84, R84, R243.reuse, PT ;  /* 0x000000f354547233 */ /* 0x100fe20003803000 */
[----:B------:R-:W-:Y:S01]  /*155d0*/  F2FP.BF16.PACK_AB R74, R161, R162 ;  /* 0x000000a2a14a723e */ /* 0x000fe200000010ff */
[----:B------:R3:W-:Y:S01]  /*155e0*/  MUFU.EX2 R154, R73 ;  /* 0x00000049009a7308 */ /* 0x0007e20000000800 */
[--C-:B------:R-:W-:Y:S01]  /*155f0*/  HSET2.LE.AND R87, R101, R243.reuse, PT ;  /* 0x000000f365577233 */ /* 0x100fe20003803000 */
[----:B----4-:R-:W4:Y:S01]  /*15600*/  LDSM.16.MT88.4 R80, [R186+0x7000] ;  /* 0x00700000ba50783b */ /* 0x010f220000004200 */
[----:B------:R-:W-:Y:S01]  /*15610*/  LOP3.LUT R84, R84, R76, RZ, 0xc0, !PT ;  /* 0x0000004c54547212 */ /* 0x000fe200078ec0ff */
[--C-:B------:R-:W-:Y:S01]  /*15620*/  HSET2.LE.AND R76, R97, R243.reuse, PT ;  /* 0x000000f3614c7233 */ /* 0x100fe20003803000 */
[----:B------:R-:W-:Y:S01]  /*15630*/  FFMA.FTZ R97, R225, c[0x0][0x23c], -R145 ;  /* 0x00008f00e1617a23 */ /* 0x000fe20000010891 */
[----:B------:R-:W-:Y:S01]  /*15640*/  LOP3.LUT R87, R87, R74, RZ, 0xc0, !PT ;  /* 0x0000004a57577212 */ /* 0x000fe200078ec0ff */
[--C-:B------:R-:W-:Y:S01]  /*15650*/  HSET2.LE.AND R77, R96, R243.reuse, PT ;  /* 0x000000f3604d7233 */ /* 0x100fe20003803000 */
[----:B------:R-:W-:Y:S02]  /*15660*/  F2FP.BF16.PACK_AB R74, R129, R130 ;  /* 0x00000082814a723e */ /* 0x000fe400000010ff */
[----:B------:R-:W-:Y:S01]  /*15670*/  F2FP.BF16.PACK_AB R96, R128, R166 ;  /* 0x000000a68060723e */ /* 0x000fe200000010ff */
[----:B------:R-:W-:Y:S01]  /*15680*/  MUFU.EX2 R152, R97 ;  /* 0x0000006100987308 */ /* 0x000fe20000000800 */
[----:B------:R-:W-:Y:S02]  /*15690*/  LOP3.LUT R76, R76, R74, RZ, 0xc0, !PT ;  /* 0x0000004a4c4c7212 */ /* 0x000fe400078ec0ff */
[----:B------:R-:W-:Y:S02]  /*156a0*/  F2FP.BF16.PACK_AB R74, R155, R156 ;  /* 0x0000009c9b4a723e */ /* 0x000fe400000010ff */
[----:B------:R-:W-:Y:S02]  /*156b0*/  LOP3.LUT R77, R77, R96, RZ, 0xc0, !PT ;  /* 0x000000604d4d7212 */ /* 0x000fe400078ec0ff */
[----:B------:R-:W-:Y:S01]  /*156c0*/  LOP3.LUT R79, R79, R74, RZ, 0xc0, !PT ;  /* 0x0000004a4f4f7212 */ /* 0x000fe200078ec0ff */
[----:B------:R-:W-:Y:S04]  /*156d0*/  FFMA.FTZ R74, R219, c[0x0][0x23c], -R147 ;  /* 0x00008f00db4a7a23 */ /* 0x000fe80000010893 */
[----:B------:R-:W-:Y:S01]  /*156e0*/  MUFU.EX2 R165, R74 ;  /* 0x0000004a00a57308 */ /* 0x000fe20000000800 */
[----:B---3--:R-:W-:Y:S04]  /*156f0*/  F2FP.BF16.PACK_AB R73, R163, R164 ;  /* 0x000000a4a349723e */ /* 0x008fe800000010ff */
[----:B------:R-:W-:Y:S01]  /*15700*/  LOP3.LUT R86, R86, R73, RZ, 0xc0, !PT ;  /* 0x0000004956567212 */ /* 0x000fe200078ec0ff */
[--C-:B------:R-:W-:Y:S04]  /*15710*/  FFMA.FTZ R73, R223, c[0x0][0x23c], -R144.reuse ;  /* 0x00008f00df497a23 */ /* 0x100fe80000010890 */
[----:B------:R3:W-:Y:S02]  /*15720*/  MUFU.EX2 R153, R73 ;  /* 0x0000004900997308 */ /* 0x0007e40000000800 */
[----:B---3--:R-:W-:Y:S04]  /*15730*/  F2FP.BF16.PACK_AB R73, R131, R159 ;  /* 0x0000009f8349723e */ /* 0x008fe800000010ff */
[----:B------:R-:W-:Y:S02]  /*15740*/  LOP3.LUT R85, R85, R73, RZ, 0xc0, !PT ;  /* 0x0000004955557212 */ /* 0x000fe400078ec0ff */
[----:B------:R-:W-:Y:S04]  /*15750*/  F2FP.BF16.PACK_AB R73, R157, R158 ;  /* 0x0000009e9d49723e */ /* 0x000fe800000010ff */
[----:B------:R-:W-:Y:S01]  /*15760*/  LOP3.LUT R78, R78, R73, RZ, 0xc0, !PT ;  /* 0x000000494e4e7212 */ /* 0x000fe200078ec0ff */
[-C--:B-1----:R-:W-:Y:S01]  /*15770*/  HMMA.16816.F32.BF16 R4, R84, R92.reuse, R4 ;  /* 0x0000005c5404723c */ /* 0x082fe20000041804 */
[--C-:B------:R-:W-:Y:S02]  /*15780*/  FFMA.FTZ R73, R229, c[0x0][0x23c], -R144.reuse ;  /* 0x00008f00e5497a23 */ /* 0x100fe40000010890 */
[----:B------:R-:W-:Y:S02]  /*15790*/  FFMA.FTZ R144, R231, c[0x0][0x23c], -R144 ;  /* 0x00008f00e7907a23 */ /* 0x000fe40000010890 */
[----:B------:R1:W-:Y:S03]  /*157a0*/  MUFU.EX2 R150, R73 ;  /* 0x0000004900967308 */ /* 0x0003e60000000800 */
[C---:B------:R-:W-:Y:S01]  /*157b0*/  HMMA.16816.F32.BF16 R8, R76.reuse, R92, R8 ;  /* 0x0000005c4c08723c */ /* 0x040fe20000041808 */
[----:B--2---:R-:W-:Y:S06]  /*157c0*/  FFMA.FTZ R68, R68, R173, R238 ;  /* 0x000000ad44447223 */ /* 0x004fec00000100ee */
[----:B------:R-:W-:Y:S01]  /*157d0*/  LOP3.LUT R92, R105, UR7, R108, 0x96, !PT ;  /* 0x00000007695c7c12 */ /* 0x000fe2000f8e966c */
[-C--:B------:R-:W-:Y:S01]  /*157e0*/  HMMA.16816.F32.BF16 R12, R76, R94.reuse, R12 ;  /* 0x0000005e4c0c723c */ /* 0x080fe2000004180c */
[----:B------:R-:W-:Y:S03]  /*157f0*/  MUFU.EX2 R149, R144 ;  /* 0x0000009000957308 */ /* 0x000fe60000000800 */
[----:B------:R-:W-:Y:S04]  /*15800*/  IMAD.WIDE.U32 R92, R92, -0x2daee0ad, RZ ;  /* 0xd2511f535c5c7825 */ /* 0x000fe800078e00ff */
[C---:B------:R-:W-:Y:S01]  /*15810*/  HMMA.16816.F32.BF16 R16, R84.reuse, R94, R16 ;  /* 0x0000005e5410723c */ /* 0x040fe20000041810 */
[--C-:B------:R-:W-:Y:S03]  /*15820*/  SHF.R.U32.HI R96, RZ, 0x10, R92.reuse ;  /* 0x00000010ff607819 */ /* 0x100fe6000001165c */
[----:B------:R-:W-:Y:S01]  /*15830*/  SHF.R.U32.HI R97, RZ, 0x18, R92 ;  /* 0x00000018ff617819 */ /* 0x000fe2000001165c */
[--C-:B-1----:R-:W-:Y:S01]  /*15840*/  FFMA.FTZ R73, R233, c[0x0][0x23c], -R145.reuse ;  /* 0x00008f00e9497a23 */ /* 0x102fe20000010891 */
[----:B------:R-:W-:Y:S01]  /*15850*/  LOP3.LUT R98, R92, 0xff, RZ, 0xc0, !PT ;  /* 0x000000ff5c627812 */ /* 0x000fe200078ec0ff */
[----:B------:R-:W-:Y:S01]  /*15860*/  FFMA.FTZ R145, R236, c[0x0][0x23c], -R145 ;  /* 0x00008f00ec917a23 */ /* 0x000fe20000010891 */
[-C--:B------:R-:W-:Y:S01]  /*15870*/  HMMA.16816.F32.BF16 R20, R84, R88.reuse, R20 ;  /* 0x000000585414723c */ /* 0x080fe20000041814 */
[----:B------:R-:W-:Y:S01]  /*15880*/  LOP3.LUT R94, R115, UR7, R110, 0x96, !PT ;  /* 0x00000007735e7c12 */ /* 0x000fe2000f8e966e */
[----:B------:R1:W-:Y:S02]  /*15890*/  MUFU.EX2 R148, R73 ;  /* 0x0000004900947308 */ /* 0x0003e40000000800 */
[----:B-----5:R-:W-:Y:S02]  /*158a0*/  FFMA.FTZ R2, R2, R127, R168 ;  /* 0x0000007f02027223 */ /* 0x020fe400000100a8 */
[----:B------:R-:W-:Y:S02]  /*158b0*/  IMAD.WIDE.U32 R94, R94, -0x2daee0ad, RZ ;  /* 0xd2511f535e5e7825 */ /* 0x000fe400078e00ff */
[C---:B------:R-:W-:Y:S04]  /*158c0*/  HMMA.16816.F32.BF16 R24, R76.reuse, R88, R24 ;  /* 0x000000584c18723c */ /* 0x040fe80000041818 */
[----:B------:R-:W-:Y:S01]  /*158d0*/  LOP3.LUT R74, R95, UR16, R112, 0x96, !PT ;  /* 0x000000105f4a7c12 */ /* 0x000fe2000f8e9670 */
[----:B------:R-:W-:Y:S01]  /*158e0*/  MUFU.EX2 R145, R145 ;  /* 0x0000009100917308 */ /* 0x000fe20000000800 */
[----:B------:R-:W-:Y:S01]  /*158f0*/  LOP3.LUT R95, R94, 0xffff, RZ, 0xc0, !PT ;  /* 0x0000ffff5e5f7812 */ /* 0x000fe200078ec0ff */
[----:B------:R-:W-:Y:S01]  /*15900*/  FFMA.FTZ R0, R0, R119, R222 ;  /* 0x0000007700007223 */ /* 0x000fe200000100de */
[-C--:B------:R-:W-:Y:S01]  /*15910*/  HMMA.16816.F32.BF16 R28, R76, R90.reuse, R28 ;  /* 0x0000005a4c1c723c */ /* 0x080fe2000004181c */
[----:B------:R-:W-:Y:S03]  /*15920*/  SHF.R.U32.HI R99, RZ, 0x10, R94 ;  /* 0x00000010ff637819 */ /* 0x000fe6000001165e */
[----:B------:R-:W-:Y:S02]  /*15930*/  FADD.FTZ R2, R252, R2 ;  /* 0x00000002fc027221 */ /* 0x000fe40000010000 */
[----:B------:R-:W-:Y:S02]  /*15940*/  FADD.FTZ R0, R251, R0 ;  /* 0x00000000fb007221 */ /* 0x000fe40000010000 */
[C---:B------:R-:W-:Y:S01]  /*15950*/  HMMA.16816.F32.BF16 R32, R84.reuse, R90, R32 ;  /* 0x0000005a5420723c */ /* 0x040fe20000041820 */
[----:B------:R-:W2:Y:S03]  /*15960*/  LDSM.16.MT88.4 R88, [R187+0x7000] ;  /* 0x00700000bb58783b */ /* 0x000ea60000004200 */
[--C-:B-1----:R-:W-:Y:S02]  /*15970*/  FFMA.FTZ R73, R217, c[0x0][0x23c], -R146.reuse ;  /* 0x00008f00d9497a23 */ /* 0x102fe40000010892 */
[----:B------:R-:W-:Y:S02]  /*15980*/  FFMA.FTZ R3, R3, R171, R235 ;  /* 0x000000ab03037223 */ /* 0x000fe400000100eb */
[-C--:B----4-:R-:W-:Y:S01]  /*15990*/  HMMA.16816.F32.BF16 R36, R84, R80.reuse, R36 ;  /* 0x000000505424723c */ /* 0x090fe20000041824 */
[----:B------:R1:W-:Y:S03]  /*159a0*/  MUFU.EX2 R144, R73 ;  /* 0x0000004900907308 */ /* 0x0003e60000000800 */
[----:B------:R-:W-:Y:S04]  /*159b0*/  FADD.FTZ R3, R234, R3 ;  /* 0x00000003ea037221 */ /* 0x000fe80000010000 */
[C---:B------:R-:W-:Y:S07]  /*159c0*/  HMMA.16816.F32.BF16 R40, R76.reuse, R80, R40 ;  /* 0x000000504c28723c */ /* 0x040fee0000041828 */
[----:B------:R-:W-:Y:S01]  /*159d0*/  FFMA.FTZ R80, R221, c[0x0][0x23c], -R147 ;  /* 0x00008f00dd507a23 */ /* 0x000fe20000010893 */
[-C--:B------:R-:W-:Y:S01]  /*159e0*/  HMMA.16816.F32.BF16 R44, R76, R82.reuse, R44 ;  /* 0x000000524c2c723c */ /* 0x080fe2000004182c */
[----:B------:R-:W-:Y:S02]  /*159f0*/  LOP3.LUT R81, R96, 0xff, RZ, 0xc0, !PT ;  /* 0x000000ff60517812 */ /* 0x000fe400078ec0ff */
[----:B------:R3:W-:Y:S02]  /*15a00*/  MUFU.EX2 R142, R80 ;  /* 0x00000050008e7308 */ /* 0x0007e40000000800 */
[----:B------:R-:W-:Y:S03]  /*15a10*/  PRMT R97, R81, 0x5410, R97 ;  /* 0x0000541051617816 */ /* 0x000fe60000000061 */
[C---:B------:R-:W-:Y:S01]  /*15a20*/  HMMA.16816.F32.BF16 R48, R84.reuse, R82, R48 ;  /* 0x000000525430723c */ /* 0x040fe20000041830 */
[--C-:B-1----:R-:W-:Y:S03]  /*15a30*/  FFMA.FTZ R73, R218, c[0x0][0x23c], -R146.reuse ;  /* 0x00008f00da497a23 */ /* 0x102fe60000010892 */
[--C-:B------:R-:W-:Y:S01]  /*15a40*/  HSET2.LE.AND R139, R97, R243.reuse, PT ;  /* 0x000000f3618b7233 */ /* 0x100fe20003803000 */
[----:B------:R1:W4:Y:S02]  /*15a50*/  MUFU.EX2 R143, R73 ;  /* 0x00000049008f7308 */ /* 0x0003240000000800 */
[----:B------:R-:W-:Y:S01]  /*15a60*/  LOP3.LUT R83, R99, 0xff, RZ, 0xc0, !PT ;  /* 0x000000ff63537812 */ /* 0x000fe200078ec0ff */
[-C--:B--2---:R-:W-:Y:S08]  /*15a70*/  HMMA.16816.F32.BF16 R52, R84, R88.reuse, R52 ;  /* 0x000000585434723c */ /* 0x084ff00000041834 */
[C---:B------:R-:W-:Y:S01]  /*15a80*/  HMMA.16816.F32.BF16 R56, R76.reuse, R88, R56 ;  /* 0x000000584c38723c */ /* 0x040fe20000041838 */
[--C-:B---3--:R-:W-:Y:S03]  /*15a90*/  FFMA.FTZ R80, R226, c[0x0][0x23c], -R146.reuse ;  /* 0x00008f00e2507a23 */ /* 0x108fe60000010892 */
[----:B------:R-:W-:Y:S04]  /*15aa0*/  FFMA.FTZ R146, R224, c[0x0][0x23c], -R146 ;  /* 0x00008f00e0927a23 */ /* 0x000fe80000010892 */
[-C--:B------:R-:W-:Y:S01]  /*15ab0*/  HMMA.16816.F32.BF16 R60, R76, R90.reuse, R60 ;  /* 0x0000005a4c3c723c */ /* 0x080fe2000004183c */
[----:B------:R2:W-:Y:S03]  /*15ac0*/  MUFU.EX2 R141, R80 ;  /* 0x00000050008d7308 */ /* 0x0005e60000000800 */
[----:B-1----:R-:W-:Y:S02]  /*15ad0*/  LOP3.LUT R73, R93, UR16, R106, 0x96, !PT ;  /* 0x000000105d497c12 */ /* 0x002fe4000f8e966a */
[----:B------:R-:W-:Y:S01]  /*15ae0*/  LOP3.LUT R93, R92, 0xffff, RZ, 0xc0, !PT ;  /* 0x0000ffff5c5d7812 */ /* 0x000fe200078ec0ff */
[----:B------:R-:W-:Y:S01]  /*15af0*/  LDSM.16.MT88.4 R104, [R188+0x7800] ;  /* 0x00780000bc68783b */ /* 0x000fe20000004200 */
[----:B------:R-:W-:Y:S01]  /*15b00*/  HMMA.16816.F32.BF16 R64, R84, R90, R64 ;  /* 0x0000005a5440723c */ /* 0x000fe20000041840 */
[----:B------:R-:W-:Y:S02]  /*15b10*/  SHF.R.U32.HI R81, RZ, 0x10, R73 ;  /* 0x00000010ff517819 */ /* 0x000fe40000011649 */
[----:B------:R-:W1:Y:S01]  /*15b20*/  MUFU.EX2 R146, R146 ;  /* 0x0000009200927308 */ /* 0x000e620000000800 */
[----:B------:R-:W-:Y:S02]  /*15b30*/  LOP3.LUT R82, R73, 0xff, RZ, 0xc0, !PT ;  /* 0x000000ff49527812 */ /* 0x000fe400078ec0ff */
[----:B------:R-:W-:Y:S02]  /*15b40*/  LOP3.LUT R81, R81, 0xff, RZ, 0xc0, !PT ;  /* 0x000000ff51517812 */ /* 0x000fe400078ec0ff */
[----:B------:R-:W-:Y:S04]  /*15b50*/  SHF.R.U32.HI R92, RZ, 0x8, R93 ;  /* 0x00000008ff5c7819 */ /* 0x000fe8000001165d */
[----:B------:R-:W-:Y:S02]  /*15b60*/  LOP3.LUT R93, R94, 0xff, RZ, 0xc0, !PT ;  /* 0x000000ff5e5d7812 */ /* 0x000fe400078ec0ff */
[----:B------:R-:W-:Y:S02]  /*15b70*/  SHF.R.U32.HI R94, RZ, 0x18, R94 ;  /* 0x00000018ff5e7819 */ /* 0x000fe4000001165e */
[----:B------:R-:W-:Y:S02]  /*15b80*/  PRMT R98, R98, 0x5410, R92 ;  /* 0x0000541062627816 */ /* 0x000fe4000000005c */
[----:B--2---:R-:W-:Y:S02]  /*15b90*/  LOP3.LUT R80, R73, 0xffff, RZ, 0xc0, !PT ;  /* 0x0000ffff49507812 */ /* 0x004fe400078ec0ff */
[----:B------:R-:W-:Y:S01]  /*15ba0*/  SHF.R.U32.HI R73, RZ, 0x18, R73 ;  /* 0x00000018ff497819 */ /* 0x000fe20000011649 */
[--C-:B------:R-:W-:Y:S01]  /*15bb0*/  HSET2.LE.AND R138, R98, R243.reuse, PT ;  /* 0x000000f3628a7233 */ /* 0x100fe20003803000 */
[----:B------:R-:W-:Y:S02]  /*15bc0*/  SHF.R.U32.HI R92, RZ, 0x8, R95 ;  /* 0x00000008ff5c7819 */ /* 0x000fe4000001165f */
[----:B------:R-:W-:Y:S01]  /*15bd0*/  PRMT R137, R81, 0x5410, R73 ;  /* 0x0000541051897816 */ /* 0x000fe20000000049 */
[--C-:B------:R-:W-:Y:S01]  /*15be0*/  FFMA.FTZ R73, R227, c[0x0][0x23c], -R147.reuse ;  /* 0x00008f00e3497a23 */ /* 0x100fe20000010893 */
[----:B------:R-:W-:Y:S01]  /*15bf0*/  PRMT R134, R93, 0x5410, R92 ;  /* 0x000054105d867816 */ /* 0x000fe2000000005c */
[----:B------:R-:W-:Y:S01]  /*15c00*/  FFMA.FTZ R147, R75, c[0x0][0x23c], -R147 ;  /* 0x00008f004b937a23 */ /* 0x000fe20000010893 */
[----:B------:R-:W-:Y:S01]  /*15c10*/  PRMT R83, R83, 0x5410, R94 ;  /* 0x0000541053537816 */ /* 0x000fe2000000005e */
[----:B------:R2:W-:Y:S01]  /*15c20*/  MUFU.EX2 R140, R73 ;  /* 0x00000049008c7308 */ /* 0x0005e20000000800 */
[----:B------:R-:W3:Y:S01]  /*15c30*/  LDSM.16.MT88.4 R92, [R185+0x7800] ;  /* 0x00780000b95c783b */ /* 0x000ee20000004200 */
[----:B------:R-:W-:Y:S01]  /*15c40*/  SHF.R.U32.HI R80, RZ, 0x8, R80 ;  /* 0x00000008ff507819 */ /* 0x000fe20000011650 */
[--C-:B------:R-:W-:Y:S01]  /*15c50*/  HSET2.LE.AND R137, R137, R243.reuse, PT ;  /* 0x000000f389897233 */ /* 0x100fe20003803000 */
[----:B------:R-:W-:Y:S01]  /*15c60*/  SHF.R.U32.HI R75, RZ, 0x10, R74 ;  /* 0x00000010ff4b7819 */ /* 0x000fe2000001164a */
[--C-:B------:R-:W-:Y:S01]  /*15c70*/  HSET2.LE.AND R134, R134, R243.reuse, PT ;  /* 0x000000f386867233 */ /* 0x100fe20003803000 */
[----:B------:R-:W-:Y:S01]  /*15c80*/  PRMT R136, R82, 0x5410, R80 ;  /* 0x0000541052887816 */ /* 0x000fe20000000050 */
[--C-:B------:R-:W-:Y:S01]  /*15c90*/  HSET2.LE.AND R135, R83, R243.reuse, PT ;  /* 0x000000f353877233 */ /* 0x100fe20003803000 */
[C---:B------:R-:W-:Y:S02]  /*15ca0*/  LOP3.LUT R82, R74.reuse, 0xff, RZ, 0xc0, !PT ;  /* 0x000000ff4a527812 */ /* 0x040fe400078ec0ff */
[----:B------:R-:W5:Y:S01]  /*15cb0*/  MUFU.EX2 R147, R147 ;  /* 0x0000009300937308 */ /* 0x000f620000000800 */
[----:B------:R-:W-:Y:S01]  /*15cc0*/  SHF.R.U32.HI R81, RZ, 0x18, R74 ;  /* 0x00000018ff517819 */ /* 0x000fe2000001164a */
[--C-:B------:R-:W-:Y:S01]  /*15cd0*/  HSET2.LE.AND R136, R136, R243.reuse, PT ;  /* 0x000000f388887233 */ /* 0x100fe20003803000 */
[----:B----4-:R-:W-:Y:S02]  /*15ce0*/  F2FP.BF16.PACK_AB R76, R143, R144 ;  /* 0x000000908f4c723e */ /* 0x010fe400000010ff */
[----:B--2---:R-:W-:Y:S02]  /*15cf0*/  LOP3.LUT R73, R74, 0xffff, RZ, 0xc0, !PT ;  /* 0x0000ffff4a497812 */ /* 0x004fe400078ec0ff */
[----:B------:R-:W-:Y:S02]  /*15d00*/  LOP3.LUT R74, R75, 0xff, RZ, 0xc0, !PT ;  /* 0x000000ff4b4a7812 */ /* 0x000fe400078ec0ff */
[----:B------:R-:W-:Y:S02]  /*15d10*/  SHF.R.U32.HI R80, RZ, 0x8, R73 ;  /* 0x00000008ff507819 */ /* 0x000fe40000011649 */
[----:B------:R-:W-:Y:S02]  /*15d20*/  F2FP.BF16.PACK_AB R73, R153, R154 ;  /* 0x0000009a9949723e */ /* 0x000fe400000010ff */
[----:B------:R-:W-:Y:S02]  /*15d30*/  PRMT R80, R82, 0x5410, R80 ;  /* 0x0000541052507816 */ /* 0x000fe40000000050 */
[----:B------:R-:W-:Y:S02]  /*15d40*/  LOP3.LUT R138, R138, R73, RZ, 0xc0, !PT ;  /* 0x000000498a8a7212 */ /* 0x000fe400078ec0ff */
[----:B------:R-:W-:Y:S01]  /*15d50*/  F2FP.BF16.PACK_AB R73, R151, R152 ;  /* 0x000000989749723e */ /* 0x000fe200000010ff */
[--C-:B------:R-:W-:Y:S01]  /*15d60*/  HSET2.LE.AND R132, R80, R243.reuse, PT ;  /* 0x000000f350847233 */ /* 0x100fe20003803000 */
[----:B------:R-:W-:Y:S02]  /*15d70*/  F2FP.BF16.PACK_AB R75, R145, R148 ;  /* 0x00000094914b723e */ /* 0x000fe400000010ff */
[----:B------:R-:W-:Y:S02]  /*15d80*/  PRMT R81, R74, 0x5410, R81 ;  /* 0x000054104a517816 */ /* 0x000fe40000000051 */
[----:B------:R-:W-:Y:S02]  /*15d90*/  F2FP.BF16.PACK_AB R74, R149, R150 ;  /* 0x00000096954a723e */ /* 0x000fe400000010ff */
[----:B------:R-:W-:Y:S01]  /*15da0*/  LOP3.LUT R139, R139, R73, RZ, 0xc0, !PT ;  /* 0x000000498b8b7212 */ /* 0x000fe200078ec0ff */
[----:B------:R-:W-:Y:S01]  /*15db0*/  HSET2.LE.AND R133, R81, R243, PT ;  /* 0x000000f351857233 */ /* 0x000fe20003803000 */
[----:B------:R-:W-:Y:S02]  /*15dc0*/  LOP3.LUT R136, R136, R74, RZ, 0xc0, !PT ;  /* 0x0000004a88887212 */ /* 0x000fe400078ec0ff */
[----:B------:R-:W-:Y:S02]  /*15dd0*/  LOP3.LUT R137, R137, R75, RZ, 0xc0, !PT ;  /* 0x0000004b89897212 */ /* 0x000fe400078ec0ff */
[----:B------:R-:W-:Y:S02]  /*15de0*/  F2FP.BF16.PACK_AB R73, R142, R165 ;  /* 0x000000a58e49723e */ /* 0x000fe400000010ff */
[----:B-1----:R-:W-:Y:S02]  /*15df0*/  F2FP.BF16.PACK_AB R74, R146, R141 ;  /* 0x0000008d924a723e */ /* 0x002fe400000010ff */
[----:B-----5:R-:W-:Y:S02]  /*15e00*/  F2FP.BF16.PACK_AB R75, R147, R140 ;  /* 0x0000008c934b723e */ /* 0x020fe400000010ff */
[----:B------:R-:W-:Y:S02]  /*15e10*/  LOP3.LUT R132, R132, R76, RZ, 0xc0, !PT ;  /* 0x0000004c84847212 */ /* 0x000fe400078ec0ff */
[-C--:B---3--:R-:W-:Y:S01]  /*15e20*/  HMMA.16816.F32.BF16 R76, R136, R92.reuse, R4 ;  /* 0x0000005c884c723c */ /* 0x088fe20000041804 */
[----:B------:R-:W-:Y:S01]  /*15e30*/  LOP3.LUT R133, R133, R73, RZ, 0xc0, !PT ;  /* 0x0000004985857212 */ /* 0x000fe200078ec0ff */
[----:B------:R-:W-:Y:S01]  /*15e40*/  IMAD.MOV.U32 R73, RZ, RZ, R70 ;  /* 0x000000ffff497224 */ /* 0x000fe200078e0046 */
[----:B------:R-:W-:Y:S01]  /*15e50*/  LOP3.LUT R134, R134, R74, RZ, 0xc0, !PT ;  /* 0x0000004a86867212 */ /* 0x000fe200078ec0ff */
[----:B------:R-:W-:Y:S01]  /*15e60*/  IMAD.MOV.U32 R74, RZ, RZ, R69 ;  /* 0x000000ffff4a7224 */ /* 0x000fe200078e0045 */
[----:B------:R-:W-:Y:S01]  /*15e70*/  LOP3.LUT R135, R135, R75, RZ, 0xc0, !PT ;  /* 0x0000004b87877212 */ /* 0x000fe200078ec0ff */
[----:B------:R-:W1:Y:S01]  /*15e80*/  LDSM.16.MT88.4 R4, [R187+0x7800] ;  /* 0x00780000bb04783b */ /* 0x000e620000004200 */
[----:B------:R-:W-:Y:S05]  /*15e90*/  IMAD.MOV.U32 R75, RZ, RZ, R208 ;  /* 0x000000ffff4b7224 */ /* 0x000fea00078e00d0 */
        /* <DEDUP_REMOVED lines=53> */
[----:B------:R-:W-:Y:S04]  /*161f0*/  IMAD.MOV.U32 R68, RZ, RZ, R71 ;  /* 0x000000ffff447224 */ /* 0x000fe800078e0047 */
        /* <DEDUP_REMOVED lines=19> */
[----:B------:R-:W-:Y:S03]  /*16330*/  FADD.FTZ R0, R140, R0 ;  /* 0x000000008c007221 */ /* 0x000fe60000010000 */
[----:B------:R2:W-:Y:S01]  /*16340*/  STL [R1+0x24], R2 ;  /* 0x0000240201007387 */ /* 0x0005e20000100800 */
[----:B------:R-:W-:Y:S05]  /*16350*/  FADD.FTZ R0, R147, R0 ;  /* 0x0000000093007221 */ /* 0x000fea0000010000 */
[----:B------:R2:W-:Y:S01]  /*16360*/  STL [R1+0x28], R0 ;  /* 0x0000280001007387 */ /* 0x0005e20000100800 */
[----:B-1----:R-:W-:Y:S01]  /*16370*/  IMAD.MOV.U32 R3, RZ, RZ, R72 ;  /* 0x000000ffff037224 */ /* 0x002fe200078e0048 */
[----:B--2---:R-:W-:-:S05]  /*16380*/  @P0 BRA `(.L_x_1179) ;  /* 0xffffb76000000947 */ /* 0x004fca000383ffff */
.L_x_1178:
[----:B------:R-:W2:Y:S04]  /*16390*/  LDL.LU R6, [R1+0x1c] ;  /* 0x00001c0001067983 */ /* 0x000ea80000300800 */
[----:B-1----:R-:W3:Y:S04]  /*163a0*/  LDL.LU R4, [R1+0x20] ;  /* 0x0000200001047983 */ /* 0x002ee80000300800 */
[----:B------:R-:W4:Y:S04]  /*163b0*/  LDL.LU R7, [R1+0x24] ;  /* 0x0000240001077983 */ /* 0x000f280000300800 */
[----:B------:R-:W4:Y:S04]  /*163c0*/  LDL.LU R8, [R1+0x28] ;  /* 0x0000280001087983 */ /* 0x000f280000300800 */
[----:B------:R-:W4:Y:S04]  /*163d0*/  LDL.LU R64, [R1+0x58] ;  /* 0x0000580001407983 */ /* 0x000f280000300800 */
[----:B------:R-:W1:Y:S04]  /*163e0*/  S2R R62, SR_CTAID.Y ;  /* 0x00000000003e7919 */ /* 0x000e680000002600 */
[----:B------:R-:W1:Y:S04]  /*163f0*/  S2R R61, SR_TID.X ;  /* 0x00000000003d7919 */ /* 0x000e680000002100 */
[----:B------:R2:W5:Y:S01]  /*16400*/  LDL R63, [R1+0x2c] ;  /* 0x00002c00013f7983 */ /* 0x0005620000100800 */
[----:B-1----:R-:W-:-:S04]  /*16410*/  SHF.R.S32.HI R38, RZ, 0x1f, R61 ;  /* 0x0000001fff267819 */ /* 0x002fc8000001143d */
[CC--:B------:R-:W-:Y:S02]  /*16420*/  LEA.HI R33, R38.reuse, R61.reuse, RZ, 0x2 ;  /* 0x0000003d26217211 */ /* 0x0c0fe400078f10ff */
[----:B------:R-:W-:Y:S01]  /*16430*/  LEA.HI R38, R38, R61, RZ, 0x5 ;  /* 0x0000003d26267211 */ /* 0x000fe200078f28ff */
[----:B------:R-:W-:Y:S01]  /*16440*/  BSSY B0, `(.L_x_1182) ;  /* 0x000012b000007945 */ /* 0x000fe20003800000 */
[----:B--2---:R-:W1:Y:S04]  /*16450*/  SHFL.BFLY PT, R2, R6, 0x2, 0x1f ;  /* 0x0c401f0006027f89 */ /* 0x004e6800000e0000 */
[----:B---3--:R-:W2:Y:S04]  /*16460*/  SHFL.BFLY PT, R0, R4, 0x2, 0x1f ;  /* 0x0c401f0004007f89 */ /* 0x008ea800000e0000 */
[----:B----4-:R-:W3:Y:S01]  /*16470*/  SHFL.BFLY PT, R5, R7, 0x2, 0x1f ;  /* 0x0c401f0007057f89 */ /* 0x010ee200000e0000 */
[----:B------:R-:W-:Y:S01]  /*16480*/  ISETP.NE.AND P0, PT, R64, -0x1, PT ;  /* 0xffffffff4000780c */ /* 0x000fe20003f05270 */
[----:B-1----:R-:W-:-:S02]  /*16490*/  FADD.FTZ R2, R2, R6 ;  /* 0x0000000602027221 */ /* 0x002fc40000010000 */
[----:B--2---:R-:W-:-:S03]  /*164a0*/  FADD.FTZ R0, R0, R4 ;  /* 0x0000000400007221 */ /* 0x004fc60000010000 */
[----:B------:R-:W1:Y:S01]  /*164b0*/  SHFL.BFLY PT, R6, R2, 0x1, 0x1f ;  /* 0x0c201f0002067f89 */ /* 0x000e6200000e0000 */
[----:B---3--:R-:W-:-:S03]  /*164c0*/  FADD.FTZ R5, R5, R7 ;  /* 0x0000000705057221 */ /* 0x008fc60000010000 */
[----:B------:R-:W2:Y:S04]  /*164d0*/  SHFL.BFLY PT, R4, R8, 0x2, 0x1f ;  /* 0x0c401f0008047f89 */ /* 0x000ea800000e0000 */
[----:B------:R-:W3:Y:S04]  /*164e0*/  SHFL.BFLY PT, R3, R0, 0x1, 0x1f ;  /* 0x0c201f0000037f89 */ /* 0x000ee800000e0000 */
[----:B------:R-:W4:Y:S01]  /*164f0*/  SHFL.BFLY PT, R7, R5, 0x1, 0x1f ;  /* 0x0c201f0005077f89 */ /* 0x000f2200000e0000 */
[----:B-1----:R-:W-:Y:S02]  /*16500*/  FADD.FTZ R35, R2, R6 ;  /* 0x0000000602237221 */ /* 0x002fe40000010000 */
[----:B--2---:R-:W-:-:S05]  /*16510*/  FADD.FTZ R4, R4, R8 ;  /* 0x0000000804047221 */ /* 0x004fca0000010000 */
[----:B------:R-:W1:Y:S01]  /*16520*/  SHFL.BFLY PT, R6, R4, 0x1, 0x1f ;  /* 0x0c201f0004067f89 */ /* 0x000e6200000e0000 */
[----:B---3--:R-:W-:Y:S02]  /*16530*/  FADD.FTZ R34, R0, R3 ;  /* 0x0000000300227221 */ /* 0x008fe40000010000 */
[----:B------:R-:W-:Y:S01]  /*16540*/  @P0 IMAD.WIDE.U32 R2, R64, c[0x0][0x1e8], RZ ;  /* 0x00007a0040020a25 */ /* 0x000fe200078e00ff */
[----:B------:R-:W-:-:S04]  /*16550*/  FSETP.NE.FTZ.AND P3, PT, R35, RZ, PT ;  /* 0x000000ff2300720b */ /* 0x000fc80003f75000 */
[----:B------:R-:W-:Y:S02]  /*16560*/  @P0 MOV R39, R2 ;  /* 0x0000000200270202 */ /* 0x000fe40000000f00 */
[----:B------:R-:W-:Y:S01]  /*16570*/  @!P0 SHF.R.S32.HI R2, RZ, 0x1f, R62 ;  /* 0x0000001fff028819 */ /* 0x000fe2000001143e */
[----:B----4-:R-:W-:Y:S01]  /*16580*/  FADD.FTZ R36, R5, R7 ;  /* 0x0000000705247221 */ /* 0x010fe20000010000 */
[----:B------:R-:W-:-:S03]  /*16590*/  MOV R0, 0x3f800000 ;  /* 0x3f80000000007802 */ /* 0x000fc60000000f00 */
[----:B------:R-:W-:Y:S02]  /*165a0*/  @!P0 IMAD R2, R2, c[0x0][0x1e0], RZ ;  /* 0x0000780002028a24 */ /* 0x000fe400078e02ff */
[----:B-1----:R-:W-:-:S05]  /*165b0*/  FADD.FTZ R37, R4, R6 ;  /* 0x0000000604257221 */ /* 0x002fca0000010000 */
[----:B------:R-:W-:Y:S01]  /*165c0*/  FSETP.NE.FTZ.AND P4, PT, R37, RZ, PT ;  /* 0x000000ff2500720b */ /* 0x000fe20003f95000 */
[----:B------:R-:W1:Y:S01]  /*165d0*/  @P3 MUFU.RCP R0, R35 ;  /* 0x0000002300003308 */ /* 0x000e620000001000 */
[----:B------:R-:W-:Y:S01]  /*165e0*/  FSETP.NE.FTZ.AND P5, PT, R36, RZ, PT ;  /* 0x000000ff2400720b */ /* 0x000fe20003fb5000 */
[----:B------:R-:W-:Y:S01]  /*165f0*/  @!P0 IMAD.WIDE.U32 R8, R62, c[0x0][0x1e0], RZ ;  /* 0x000078003e088a25 */ /* 0x000fe200078e00ff */
[----:B------:R-:W-:-:S03]  /*16600*/  MOV R4, 0x3f800000 ;  /* 0x3f80000000047802 */ /* 0x000fc60000000f00 */
[----:B------:R-:W-:Y:S02]  /*16610*/  @!P0 IMAD R2, R62, c[0x0][0x1e4], R2 ;  /* 0x000079003e028a24 */ /* 0x000fe400078e0202 */
[----:B------:R-:W-:-:S03]  /*16620*/  @P0 IMAD R60, R64, c[0x0][0x1ec], R3 ;  /* 0x00007b00403c0a24 */ /* 0x000fc600078e0203 */
[----:B------:R-:W-:Y:S01]  /*16630*/  @!P0 IADD3 R60, R9, R2, RZ ;  /* 0x00000002093c8210 */ /* 0x000fe20007ffe0ff */
[----:B------:R-:W2:Y:S01]  /*16640*/  @P4 MUFU.RCP R4, R37 ;  /* 0x0000002500044308 */ /* 0x000ea20000001000 */
[----:B------:R-:W-:Y:S02]  /*16650*/  MOV R2, 0x3f800000 ;  /* 0x3f80000000027802 */ /* 0x000fe40000000f00 */
[--C-:B------:R-:W-:Y:S02]  /*16660*/  SHF.R.S32.HI R5, RZ, 0x2, R33.reuse ;  /* 0x00000002ff057819 */ /* 0x100fe40000011421 */
[----:B------:R-:W-:Y:S02]  /*16670*/  SHF.R.S32.HI R7, RZ, 0x1f, R33 ;  /* 0x0000001fff077819 */ /* 0x000fe40000011421 */
[----:B------:R-:W-:Y:S01]  /*16680*/  FSETP.NE.FTZ.AND P6, PT, R34, RZ, PT ;  /* 0x000000ff2200720b */ /* 0x000fe20003fd5000 */
[----:B------:R-:W3:Y:S01]  /*16690*/  @P5 MUFU.RCP R2, R36 ;  /* 0x0000002400025308 */ /* 0x000ee20000001000 */
[----:B------:R-:W-:Y:S01]  /*166a0*/  LEA.HI R7, R7, R5, RZ, 0x3 ;  /* 0x0000000507077211 */ /* 0x000fe200078f18ff */
[----:B-1----:R-:W-:Y:S01]  /*166b0*/  FMUL.FTZ R0, R0, c[0x0][0x2dc] ;  /* 0x0000b70000007a20 */ /* 0x002fe20000410000 */
[----:B------:R-:W-:-:S02]  /*166c0*/  MOV R3, 0x3f800000 ;  /* 0x3f80000000037802 */ /* 0x000fc40000000f00 */
[----:B------:R-:W-:Y:S01]  /*166d0*/  LOP3.LUT R7, R7, 0xfffffff8, RZ, 0xc0, !PT ;  /* 0xfffffff807077812 */ /* 0x000fe200078ec0ff */
[C---:B------:R-:W-:Y:S02]  /*166e0*/  FMUL.FTZ R76, R0.reuse, R76 ;  /* 0x0000004c004c7220 */ /* 0x040fe40000410000 */
[C---:B------:R-:W-:Y:S02]  /*166f0*/  FMUL.FTZ R28, R0.reuse, R77 ;  /* 0x0000004d001c7220 */ /* 0x040fe40000410000 */
[C---:B------:R-:W-:Y:S02]  /*16700*/  FMUL.FTZ R88, R0.reuse, R88 ;  /* 0x0000005800587220 */ /* 0x040fe40000410000 */
[C---:B------:R-:W-:Y:S02]  /*16710*/  FMUL.FTZ R89, R0.reuse, R89 ;  /* 0x0000005900597220 */ /* 0x040fe40000410000 */
[C---:B------:R-:W-:Y:S02]  /*16720*/  FMUL.FTZ R92, R0.reuse, R92 ;  /* 0x0000005c005c7220 */ /* 0x040fe40000410000 */
[----:B------:R-:W-:-:S02]  /*16730*/  FMUL.FTZ R27, R0, R93 ;  /* 0x0000005d001b7220 */ /* 0x000fc40000410000 */
        /* <DEDUP_REMOVED lines=9> */
[----:B------:R-:W-:Y:S02]  /*167d0*/  FMUL.FTZ R9, R0, R137 ;  /* 0x0000008900097220 */ /* 0x000fe40000410000 */
[----:B------:R-:W-:Y:S02]  /*167e0*/  IMAD.IADD R7, R5, 0x1, -R7 ;  /* 0x0000000105077824 */ /* 0x000fe400078e0a07 */
[----:B--2---:R-:W-:Y:S01]  /*167f0*/  FMUL.FTZ R0, R4, c[0x0][0x2dc] ;  /* 0x0000b70004007a20 */ /* 0x004fe20000410000 */
[----:B------:R-:W1:Y:S03]  /*16800*/  @P6 MUFU.RCP R3, R34 ;  /* 0x0000002200036308 */ /* 0x000e660000001000 */
        /* <DEDUP_REMOVED lines=15> */
[----:B------:R-:W-:Y:S01]  /*16900*/  FMUL.FTZ R10, R0, R135 ;  /* 0x00000087000a7220 */ /* 0x000fe20000410000 */
[----:B------:R-:W-:Y:S01]  /*16910*/  LOP3.LUT R0, R7, 0x1, RZ, 0xc0, !PT ;  /* 0x0000000107007812 */ /* 0x000fe200078ec0ff */
[----:B---3--:R-:W-:Y:S01]  /*16920*/  FMUL.FTZ R2, R2, c[0x0][0x2dc] ;  /* 0x0000b70002027a20 */ /* 0x008fe20000410000 */
[----:B------:R-:W-:Y:S02]  /*16930*/  @!P0 MOV R39, R8 ;  /* 0x0000000800278202 */ /* 0x000fe40000000f00 */
[----:B------:R-:W-:Y:S01]  /*16940*/  ISETP.NE.U32.AND P0, PT, R0, 0x1, PT ;  /* 0x000000010000780c */ /* 0x000fe20003f05070 */
[C---:B------:R-:W-:Y:S01]  /*16950*/  FMUL.FTZ R80, R2.reuse, R80 ;  /* 0x0000005002507220 */ /* 0x040fe20000410000 */
[----:B------:R-:W-:Y:S01]  /*16960*/  LOP3.LUT R0, R33, 0x3ffffffc, RZ, 0xc0, !PT ;  /* 0x3ffffffc21007812 */ /* 0x000fe200078ec0ff */
        /* <DEDUP_REMOVED lines=14> */
[----:B------:R-:W-:Y:S01]  /*16a50*/  FMUL.FTZ R133, R2, R133 ;  /* 0x0000008502857220 */ /* 0x000fe20000410000 */
[----:B------:R-:W-:Y:S01]  /*16a60*/  SHF.L.U32 R2, R7, 0x6, RZ ;  /* 0x0000000607027819 */ /* 0x000fe200000006ff */
[----:B------:R-:W-:Y:S01]  /*16a70*/  IMAD.IADD R0, R61, 0x1, -R0 ;  /* 0x000000013d007824 */ /* 0x000fe200078e0a00 */
[----:B------:R-:W-:Y:S02]  /*16a80*/  SHF.R.S32.HI R33, RZ, 0x5, R38 ;  /* 0x00000005ff217819 */ /* 0x000fe40000011426 */
[----:B------:R-:W-:Y:S01]  /*16a90*/  LOP3.LUT R2, R2, 0x1c0, RZ, 0xc0, !PT ;  /* 0x000001c002027812 */ /* 0x000fe200078ec0ff */
[----:B-1----:R-:W-:Y:S01]  /*16aa0*/  FMUL.FTZ R3, R3, c[0x0][0x2dc] ;  /* 0x0000b70003037a20 */ /* 0x002fe20000410000 */
[----:B------:R-:W-:Y:S02]  /*16ab0*/  LEA R0, R33, R0, 0x9 ;  /* 0x0000000021007211 */ /* 0x000fe400078e48ff */
[----:B------:R-:W-:Y:S01]  /*16ac0*/  LEA.HI R2, R2, R2, RZ, 0x1d ;  /* 0x0000000202027211 */ /* 0x000fe200078fe8ff */
[----:B------:R-:W-:-:S02]  /*16ad0*/  FMUL.FTZ R78, R3, R78 ;  /* 0x0000004e034e7220 */ /* 0x000fc40000410000 */
[----:B------:R-:W-:Y:S01]  /*16ae0*/  FMUL.FTZ R14, R3, R79 ;  /* 0x0000004f030e7220 */ /* 0x000fe20000410000 */
[----:B------:R-:W-:Y:S02]  /*16af0*/  LEA R0, R0, R2, 0x1 ;  /* 0x0000000200007211 */ /* 0x000fe400078e08ff */
[----:B------:R-:W-:Y:S02]  /*16b00*/  MOV R6, 0xfffffff0 ;  /* 0xfffffff000067802 */ /* 0x000fe40000000f00 */
[----:B------:R-:W-:Y:S01]  /*16b10*/  R2P PR, R7, 0x6 ;  /* 0x0000000607007804 */ /* 0x000fe20000000000 */
[C---:B------:R-:W-:Y:S01]  /*16b20*/  FMUL.FTZ R90, R3.reuse, R90 ;  /* 0x0000005a035a7220 */ /* 0x040fe20000410000 */
[----:B------:R-:W-:Y:S01]  /*16b30*/  F2FP.BF16.PACK_AB R14, R14, R78 ;  /* 0x0000004e0e0e723e */ /* 0x000fe200000010ff */
[----:B------:R-:W-:Y:S01]  /*16b40*/  FMUL.FTZ R5, R3, R91 ;  /* 0x0000005b03057220 */ /* 0x000fe20000410000 */
[----:B------:R-:W-:Y:S02]  /*16b50*/  SHF.L.U32 R2, R0, 0x1, RZ ;  /* 0x0000000100027819 */ /* 0x000fe400000006ff */
[----:B------:R-:W-:-:S02]  /*16b60*/  SEL R6, R6, 0x10, !P0 ;  /* 0x0000001006067807 */ /* 0x000fc40004000000 */
[----:B------:R-:W-:Y:S01]  /*16b70*/  MOV R0, 0x20 ;  /* 0x0000002000007802 */ /* 0x000fe20000000f00 */
[C---:B------:R-:W-:Y:S01]  /*16b80*/  FMUL.FTZ R94, R3.reuse, R94 ;  /* 0x0000005e035e7220 */ /* 0x040fe20000410000 */
[----:B------:R-:W-:Y:S01]  /*16b90*/  F2FP.BF16.PACK_AB R28, R28, R76 ;  /* 0x0000004c1c1c723e */ /* 0x000fe200000010ff */
[----:B------:R-:W-:Y:S01]  /*16ba0*/  FMUL.FTZ R26, R3, R95 ;  /* 0x0000005f031a7220 */ /* 0x000fe20000410000 */
[----:B------:R-:W-:Y:S01]  /*16bb0*/  F2FP.BF16.PACK_AB R5, R5, R90 ;  /* 0x0000005a0505723e */ /* 0x000fe200000010ff */
[C---:B------:R-:W-:Y:S01]  /*16bc0*/  FMUL.FTZ R106, R3.reuse, R106 ;  /* 0x0000006a036a7220 */ /* 0x040fe20000410000 */
[----:B------:R1:W-:Y:S01]  /*16bd0*/  STS [R2+0x400], R14 ;  /* 0x0004000e02007388 */ /* 0x0003e20000000800 */
        /* <DEDUP_REMOVED lines=8> */
[----:B------:R-:W-:Y:S01]  /*16c60*/  FMUL.FTZ R8, R3, R139 ;  /* 0x0000008b03087220 */ /* 0x000fe20000410000 */
[----:B------:R-:W-:-:S02]  /*16c70*/  IADD3 R3, R2, R6, RZ ;  /* 0x0000000602037210 */ /* 0x000fc40007ffe0ff */
[----:B------:R-:W-:Y:S01]  /*16c80*/  F2FP.BF16.PACK_AB R4, R89, R88 ;  /* 0x000000585904723e */ /* 0x000fe200000010ff */
[----:B------:R-:W-:Y:S01]  /*16c90*/  STS [R2], R28 ;  /* 0x0000001c02007388 */ /* 0x000fe20000000800 */
[----:B------:R-:W-:Y:S02]  /*16ca0*/  F2FP.BF16.PACK_AB R32, R32, R80 ;  /* 0x000000502020723e */ /* 0x000fe400000010ff */
[----:B-1----:R-:W-:Y:S01]  /*16cb0*/  SEL R14, R0, 0xffffffe0, !P1 ;  /* 0xffffffe0000e7807 */ /* 0x002fe20004800000 */
[----:B------:R1:W-:Y:S01]  /*16cc0*/  STS [R3+0x400], R5 ;  /* 0x0004000503007388 */ /* 0x0003e20000000800 */
[----:B------:R-:W-:Y:S02]  /*16cd0*/  F2FP.BF16.PACK_AB R82, R83, R82 ;  /* 0x000000525352723e */ /* 0x000fe400000010ff */
[----:B------:R-:W-:Y:S01]  /*16ce0*/  F2FP.BF16.PACK_AB R31, R31, R84 ;  /* 0x000000541f1f723e */ /* 0x000fe200000010ff */
[----:B------:R2:W-:Y:S01]  /*16cf0*/  STS [R3], R4 ;  /* 0x0000000403007388 */ /* 0x0005e20000000800 */
[----:B------:R-:W-:-:S02]  /*16d00*/  F2FP.BF16.PACK_AB R86, R87, R86 ;  /* 0x000000565756723e */ /* 0x000fc400000010ff */
[----:B------:R-:W-:Y:S02]  /*16d10*/  IADD3 R0, R2, 0x40, RZ ;  /* 0x0000004002007810 */ /* 0x000fe40007ffe0ff */
[----:B------:R-:W-:Y:S02]  /*16d20*/  F2FP.BF16.PACK_AB R27, R27, R92 ;  /* 0x0000005c1b1b723e */ /* 0x000fe400000010ff */
[----:B------:R-:W-:Y:S02]  /*16d30*/  F2FP.BF16.PACK_AB R26, R26, R94 ;  /* 0x0000005e1a1a723e */ /* 0x000fe400000010ff */
[----:B------:R-:W-:Y:S02]  /*16d40*/  @P2 IADD3 R0, R2, -0x40, RZ ;  /* 0xffffffc002002810 */ /* 0x000fe40007ffe0ff */
[----:B------:R-:W-:Y:S02]  /*16d50*/  F2FP.BF16.PACK_AB R21, R21, R104 ;  /* 0x000000681515723e */ /* 0x000fe400000010ff */
[----:B------:R-:W-:Y:S01]  /*16d60*/  F2FP.BF16.PACK_AB R20, R20, R106 ;  /* 0x0000006a1414723e */ /* 0x000fe200000010ff */
[----:B------:R-:W-:Y:S01]  /*16d70*/  STS [R2+0x2000], R32 ;  /* 0x0020002002007388 */ /* 0x000fe20000000800 */
[----:B------:R-:W-:-:S02]  /*16d80*/  F2FP.BF16.PACK_AB R30, R30, R96 ;  /* 0x000000601e1e723e */ /* 0x000fc400000010ff */
[----:B------:R-:W-:Y:S01]  /*16d90*/  F2FP.BF16.PACK_AB R98, R99, R98 ;  /* 0x000000626362723e */ /* 0x000fe200000010ff */
[----:B------:R3:W-:Y:S01]  /*16da0*/  STS [R2+0x2400], R82 ;  /* 0x0024005202007388 */ /* 0x0007e20000000800 */
[----:B-1----:R-:W-:-:S03]  /*16db0*/  IMAD.IADD R5, R2, 0x1, R14 ;  /* 0x0000000102057824 */ /* 0x002fc600078e020e */
[----:B------:R-:W-:Y:S01]  /*16dc0*/  STS [R3+0x2000], R31 ;  /* 0x0020001f03007388 */ /* 0x000fe20000000800 */
[----:B--2---:R-:W-:-:S03]  /*16dd0*/  IADD3 R4, R3, R14, RZ ;  /* 0x0000000e03047210 */ /* 0x004fc60007ffe0ff */
[----:B------:R-:W-:Y:S01]  /*16de0*/  STS [R3+0x2400], R86 ;  /* 0x0024005603007388 */ /* 0x000fe20000000800 */
[----:B------:R-:W-:-:S03]  /*16df0*/  F2FP.BF16.PACK_AB R29, R29, R100 ;  /* 0x000000641d1d723e */ /* 0x000fc600000010ff */
[----:B------:R-:W-:Y:S01]  /*16e00*/  STS [R5], R27 ;  /* 0x0000001b05007388 */ /* 0x000fe20000000800 */
[----:B------:R-:W-:-:S03]  /*16e10*/  F2FP.BF16.PACK_AB R103, R103, R102 ;  /* 0x000000666767723e */ /* 0x000fc600000010ff */
[----:B------:R-:W-:Y:S01]  /*16e20*/  STS [R5+0x400], R26 ;  /* 0x0004001a05007388 */ /* 0x000fe20000000800 */
[----:B------:R-:W-:-:S03]  /*16e30*/  F2FP.BF16.PACK_AB R25, R25, R108 ;  /* 0x0000006c1919723e */ /* 0x000fc600000010ff */
[----:B------:R-:W-:Y:S01]  /*16e40*/  STS [R4], R21 ;  /* 0x0000001504007388 */ /* 0x000fe20000000800 */
[----:B------:R-:W-:Y:S02]  /*16e50*/  F2FP.BF16.PACK_AB R24, R24, R110 ;  /* 0x0000006e1818723e */ /* 0x000fe400000010ff */
[----:B---3--:R-:W-:Y:S01]  /*16e60*/  IADD3 R2, R14, 0x400, R0 ;  /* 0x000004000e027810 */ /* 0x008fe20007ffe000 */
[----:B------:R-:W-:Y:S01]  /*16e70*/  STS [R4+0x400], R20 ;  /* 0x0004001404007388 */ /* 0x000fe20000000800 */
[----:B------:R-:W-:Y:S01]  /*16e80*/  F2FP.BF16.PACK_AB R19, R19, R120 ;  /* 0x000000781313723e */ /* 0x000fe200000010ff */
[----:B------:R-:W1:Y:S02]  /*16e90*/  LDC.U8 R28, c[0x0][0x329] ;  /* 0x0000ca40ff1c7b82 */ /* 0x000e640000000000 */
[----:B------:R-:W-:Y:S01]  /*16ea0*/  STS [R5+0x2000], R30 ;  /* 0x0020001e05007388 */ /* 0x000fe20000000800 */
[----:B------:R-:W-:-:S03]  /*16eb0*/  F2FP.BF16.PACK_AB R18, R18, R122 ;  /* 0x0000007a1212723e */ /* 0x000fc600000010ff */
[----:B------:R2:W-:Y:S01]  /*16ec0*/  STS [R5+0x2400], R98 ;  /* 0x0024006205007388 */ /* 0x0005e20000000800 */
[----:B------:R-:W-:Y:S02]  /*16ed0*/  F2FP.BF16.PACK_AB R22, R22, R112 ;  /* 0x000000701616723e */ /* 0x000fe400000010ff */
[----:B------:R-:W-:Y:S01]  /*16ee0*/  F2FP.BF16.PACK_AB R23, R23, R114 ;  /* 0x000000721717723e */ /* 0x000fe200000010ff */
[----:B------:R-:W-:Y:S01]  /*16ef0*/  STS [R4+0x2000], R29 ;  /* 0x0020001d04007388 */ /* 0x000fe20000000800 */
[----:B------:R-:W-:-:S03]  /*16f00*/  F2FP.BF16.PACK_AB R17, R17, R116 ;  /* 0x000000741111723e */ /* 0x000fc600000010ff */
[----:B------:R-:W-:Y:S01]  /*16f10*/  STS [R4+0x2400], R103 ;  /* 0x0024006704007388 */ /* 0x000fe20000000800 */
[----:B------:R-:W-:-:S03]  /*16f20*/  F2FP.BF16.PACK_AB R16, R16, R118 ;  /* 0x000000761010723e */ /* 0x000fc600000010ff */
[----:B------:R-:W-:Y:S01]  /*16f30*/  STS [R0], R25 ;  /* 0x0000001900007388 */ /* 0x000fe20000000800 */
[----:B------:R-:W-:-:S03]  /*16f40*/  F2FP.BF16.PACK_AB R15, R15, R124 ;  /* 0x0000007c0f0f723e */ /* 0x000fc600000010ff */
[----:B------:R-:W-:Y:S01]  /*16f50*/  STS [R0+0x400], R24 ;  /* 0x0004001800007388 */ /* 0x000fe20000000800 */
[----:B------:R-:W-:Y:S02]  /*16f60*/  F2FP.BF16.PACK_AB R13, R13, R126 ;  /* 0x0000007e0d0d723e */ /* 0x000fe400000010ff */
[C---:B--2---:R-:W-:Y:S02]  /*16f70*/  IADD3 R5, R6.reuse, R2, RZ ;  /* 0x0000000206057210 */ /* 0x044fe40007ffe0ff */
[-C--:B------:R-:W-:Y:S02]  /*16f80*/  IADD3 R2, R6, R0.reuse, RZ ;  /* 0x0000000006027210 */ /* 0x080fe40007ffe0ff */
[----:B------:R-:W-:-:S03]  /*16f90*/  IADD3 R3, R14, R0, RZ ;  /* 0x000000000e037210 */ /* 0x000fc60007ffe0ff */
[----:B------:R-:W-:Y:S01]  /*16fa0*/  STS [R2], R19 ;  /* 0x0000001302007388 */ /* 0x000fe20000000800 */
[----:B------:R-:W-:-:S03]  /*16fb0*/  F2FP.BF16.PACK_AB R9, R9, R136 ;  /* 0x000000880909723e */ /* 0x000fc600000010ff */
[----:B------:R-:W-:Y:S01]  /*16fc0*/  STS [R2+0x400], R18 ;  /* 0x0004001202007388 */ /* 0x000fe20000000800 */
[----:B------:R-:W-:-:S03]  /*16fd0*/  F2FP.BF16.PACK_AB R8, R8, R138 ;  /* 0x0000008a0808723e */ /* 0x000fc600000010ff */
[----:B------:R-:W-:Y:S01]  /*16fe0*/  STS [R0+0x2000], R22 ;  /* 0x0020001600007388 */ /* 0x000fe20000000800 */
[----:B------:R-:W-:-:S03]  /*16ff0*/  F2FP.BF16.PACK_AB R12, R12, R128 ;  /* 0x000000800c0c723e */ /* 0x000fc600000010ff */
[----:B------:R2:W-:Y:S01]  /*17000*/  STS [R0+0x2400], R23 ;  /* 0x0024001700007388 */ /* 0x0005e20000000800 */
[----:B------:R-:W-:Y:S01]  /*17010*/  F2FP.BF16.PACK_AB R11, R11, R130 ;  /* 0x000000820b0b723e */ /* 0x000fe200000010ff */
[----:B------:R-:W3:Y:S01]  /*17020*/  LDC.U8 R20, c[0x0][0x328] ;  /* 0x0000ca00ff147b82 */ /* 0x000ee20000000000 */
[----:B------:R-:W-:Y:S01]  /*17030*/  F2FP.BF16.PACK_AB R7, R133, R132 ;  /* 0x000000848507723e */ /* 0x000fe200000010ff */
[----:B------:R-:W-:Y:S01]  /*17040*/  STS [R2+0x2000], R17 ;  /* 0x0020001102007388 */ /* 0x000fe20000000800 */
[----:B------:R-:W-:-:S03]  /*17050*/  F2FP.BF16.PACK_AB R10, R10, R134 ;  /* 0x000000860a0a723e */ /* 0x000fc600000010ff */
[----:B------:R-:W-:Y:S04]  /*17060*/  STS [R2+0x2400], R16 ;  /* 0x0024001002007388 */ /* 0x000fe80000000800 */
[----:B------:R-:W-:Y:S04]  /*17070*/  STS [R3], R15 ;  /* 0x0000000f03007388 */ /* 0x000fe80000000800 */
[----:B------:R-:W-:Y:S01]  /*17080*/  STS [R3+0x400], R13 ;  /* 0x0004000d03007388 */ /* 0x000fe20000000800 */
[----:B--2---:R-:W-:-:S05]  /*17090*/  IADD3 R0, R14, R2, RZ ;  /* 0x000000020e007210 */ /* 0x004fca0007ffe0ff */
[----:B------:R-:W-:Y:S04]  /*170a0*/  STS [R0], R9 ;  /* 0x0000000900007388 */ /* 0x000fe80000000800 */
[----:B------:R2:W-:Y:S04]  /*170b0*/  STS [R5], R8 ;  /* 0x0000000805007388 */ /* 0x0005e80000000800 */
[----:B------:R-:W-:Y:S04]  /*170c0*/  STS [R3+0x2000], R12 ;  /* 0x0020000c03007388 */ /* 0x000fe80000000800 */
[----:B------:R-:W-:Y:S04]  /*170d0*/  STS [R3+0x2400], R11 ;  /* 0x0024000b03007388 */ /* 0x000fe80000000800 */
[----:B------:R4:W-:Y:S04]  /*170e0*/  STS [R0+0x2000], R7 ;  /* 0x0020000700007388 */ /* 0x0009e80000000800 */
[----:B------:R4:W-:Y:S04]  /*170f0*/  STS [R5+0x2000], R10 ;  /* 0x0020000a05007388 */ /* 0x0009e80000000800 */
[----:B------:R-:W-:Y:S01]  /*17100*/  BAR.SYNC.DEFER_BLOCKING 0x0 ;  /* 0x0000000000007b1d */ /* 0x000fe20000010000 */
[----:B-1----:R-:W-:-:S02]  /*17110*/  ISETP.NE.AND P1, PT, R28, RZ, PT ;  /* 0x000000ff1c00720c */ /* 0x002fc40003f25270 */
[----:B---3--:R-:W-:-:S03]  /*17120*/  ISETP.NE.AND P0, PT, R20, RZ, PT ;  /* 0x000000ff1400720c */ /* 0x008fc60003f05270 */
[----:B--2---:R-:W1:Y:S01]  /*17130*/  S2R R8, SR_CTAID.X ;  /* 0x0000000000087919 */ /* 0x004e620000002500 */
[----:B------:R-:W-:Y:S01]  /*17140*/  ISETP.EQ.AND P0, PT, R28, RZ, P0 ;  /* 0x000000ff1c00720c */ /* 0x000fe20000702270 */
[----:B------:R-:W2:Y:S06]  /*17150*/  @P3 MUFU.LG2 R6, R35 ;  /* 0x0000002300063308 */ /* 0x000eac0000000c00 */
[----:B------:R-:W-:Y:S01]  /*17160*/  @P1 IMAD.MOV.U32 R4, RZ, RZ, c[0x0][0x210] ;  /* 0x00008400ff041624 */ /* 0x000fe200078e00ff */
[----:B------:R-:W-:Y:S02]  /*17170*/  @!P1 ISETP.NE.AND P2, PT, R20, RZ, PT ;  /* 0x000000ff1400920c */ /* 0x000fe40003f45270 */
[----:B----4-:R-:W-:Y:S01]  /*17180*/  @!P1 MOV R0, c[0x0][0x214] ;  /* 0x0000850000009a02 */ /* 0x010fe20000000f00 */
[----:B------:R-:W-:Y:S01]  /*17190*/  @P1 IMAD R4, R4, c[0x0][0x214], RZ ;  /* 0x0000850004041a24 */ /* 0x000fe200078e02ff */
[----:B------:R-:W3:Y:S02]  /*171a0*/  S2R R17, SR_CTAID.Z ;  /* 0x0000000000117919 */ /* 0x000ee40000002700 */
[----:B------:R-:W-:-:S02]  /*171b0*/  @!P1 SEL R4, R0, c[0x0][0x234], !P2 ;  /* 0x00008d0000049a07 */ /* 0x000fc40005000000 */
[----:B------:R4:W1:Y:S01]  /*171c0*/  LDS.128 R20, [R207] ;  /* 0x00000000cf147984 */ /* 0x0008620000000c00 */
[----:B------:R-:W-:-:S03]  /*171d0*/  ISETP.NE.OR P2, PT, R64, -0x1, !P0 ;  /* 0xffffffff4000780c */ /* 0x000fc60004745670 */
[----:B------:R4:W1:Y:S04]  /*171e0*/  LDS.128 R24, [R207+0x800] ;  /* 0x00080000cf187984 */ /* 0x0008680000000c00 */
[----:B------:R4:W1:Y:S04]  /*171f0*/  LDS.128 R28, [R207+0x1000] ;  /* 0x00100000cf1c7984 */ /* 0x0008680000000c00 */
[----:B------:R4:W1:Y:S04]  /*17200*/  LDS.128 R40, [R207+0x1800] ;  /* 0x00180000cf287984 */ /* 0x0008680000000c00 */
[----:B------:R4:W4:Y:S04]  /*17210*/  LDS.128 R44, [R207+0x2000] ;  /* 0x00200000cf2c7984 */ /* 0x0009280000000c00 */
[----:B------:R1:W4:Y:S04]  /*17220*/  LDS.128 R48, [R207+0x2800] ;  /* 0x00280000cf307984 */ /* 0x0003280000000c00 */
[----:B------:R1:W4:Y:S04]  /*17230*/  LDS.128 R52, [R207+0x3000] ;  /* 0x00300000cf347984 */ /* 0x0003280000000c00 */
[----:B------:R1:W4:Y:S01]  /*17240*/  LDS.128 R56, [R207+0x3800] ;  /* 0x00380000cf387984 */ /* 0x0003220000000c00 */
[----:B------:R-:W-:Y:S01]  /*17250*/  @P1 MOV R0, 0x1 ;  /* 0x0000000100001802 */ /* 0x000fe20000000f00 */
[----:B------:R-:W-:Y:S01]  /*17260*/  @!P1 IMAD R0, R4, c[0x0][0x1c0], RZ ;  /* 0x0000700004009a24 */ /* 0x000fe200078e02ff */
[----:B------:R-:W-:Y:S01]  /*17270*/  LOP3.LUT R2, R38, 0xffffffe0, RZ, 0xc0, !PT ;  /* 0xffffffe026027812 */ /* 0x000fe200078ec0ff */
[----:B------:R-:W1:Y:S01]  /*17280*/  @P5 MUFU.LG2 R10, R36 ;  /* 0x00000024000a5308 */ /* 0x000e620000000c00 */
[C---:B------:R-:W-:Y:S01]  /*17290*/  @!P2 IMAD R64, R62.reuse, c[0x0][0x214], RZ ;  /* 0x000085003e40aa24 */ /* 0x040fe200078e02ff */
[----:B------:R-:W-:Y:S01]  /*172a0*/  @P1 MOV R5, c[0x0][0x210] ;  /* 0x0000840000051a02 */ /* 0x000fe20000000f00 */
[----:B------:R-:W-:Y:S01]  /*172b0*/  IMAD R0, R62, R0, RZ ;  /* 0x000000003e007224 */ /* 0x000fe200078e02ff */
[----:B------:R-:W-:Y:S01]  /*172c0*/  IADD3 R7, -R2, R61, RZ ;  /* 0x0000003d02077210 */ /* 0x000fe20007ffe1ff */
[----:B--2---:R-:W-:-:S03]  /*172d0*/  @P3 FMUL.FTZ R6, R6, 0.69314718246459960938 ;  /* 0x3f31721806063820 */ /* 0x004fc60000410000 */
[----:B------:R-:W2:Y:S01]  /*172e0*/  @P6 MUFU.LG2 R11, R34 ;  /* 0x00000022000b6308 */ /* 0x000ea20000000c00 */
[----:B------:R-:W-:Y:S01]  /*172f0*/  @!P1 IMAD.MOV.U32 R5, RZ, RZ, 0x1 ;  /* 0x00000001ff059424 */ /* 0x000fe200078e00ff */
[----:B------:R-:W-:Y:S01]  /*17300*/  MOV R16, 0x7f800000 ;  /* 0x7f80000000107802 */ /* 0x000fe20000000f00 */
[----:B------:R4:W-:Y:S05]  /*17310*/  @!P2 STL [R1+0x58], R64 ;  /* 0x000058400100a387 */ /* 0x0009ea0000100800 */
[----:B------:R-:W2:Y:S01]  /*17320*/  @P4 MUFU.LG2 R9, R37 ;  /* 0x0000002500094308 */ /* 0x000ea20000000c00 */
[----:B------:R-:W-:Y:S01]  /*17330*/  SEL R0, R0, RZ, !P0 ;  /* 0x000000ff00007207 */ /* 0x000fe20004000000 */
[----:B------:R-:W-:Y:S01]  /*17340*/  @P3 FFMA.FTZ R16, R72, c[0x0][0x238], R6 ;  /* 0x00008e0048103a23 */ /* 0x000fe20000010006 */
[----:B------:R-:W-:Y:S01]  /*17350*/  LOP3.LUT P2, RZ, R7, 0x3, RZ, 0xc0, !PT ;  /* 0x0000000307ff7812 */ /* 0x000fe2000784c0ff */
[----:B-1----:R-:W-:Y:S01]  /*17360*/  IMAD R6, R8, R5, RZ ;  /* 0x0000000508067224 */ /* 0x002fe200078e02ff */
[----:B------:R-:W-:Y:S01]  /*17370*/  @!P0 CS2R R2, SRZ ;  /* 0x0000000000028805 */ /* 0x000fe2000001ff00 */
[----:B---3--:R-:W-:Y:S01]  /*17380*/  IMAD R0, R17, R4, R0 ;  /* 0x0000000411007224 */ /* 0x008fe200078e0200 */
[----:B------:R-:W-:-:S02]  /*17390*/  @P0 MOV R2, R64 ;  /* 0x0000004000020202 */ /* 0x000fc40000000f00 */
[----:B------:R-:W-:Y:S01]  /*173a0*/  SHF.L.U32 R8, R6, 0x7, RZ ;  /* 0x0000000706087819 */ /* 0x000fe200000006ff */
[----:B------:R-:W-:Y:S01]  /*173b0*/  @P5 FMUL.FTZ R6, R10, 0.69314718246459960938 ;  /* 0x3f3172180a065820 */ /* 0x000fe20000410000 */
[----:B------:R-:W-:Y:S01]  /*173c0*/  @P0 SHF.R.S32.HI R3, RZ, 0x1f, R64 ;  /* 0x0000001fff030819 */ /* 0x000fe20000011440 */
[----:B--2---:R-:W-:Y:S01]  /*173d0*/  @P6 FMUL.FTZ R7, R11, 0.69314718246459960938 ;  /* 0x3f3172180b076820 */ /* 0x004fe20000410000 */
[----:B------:R-:W-:Y:S02]  /*173e0*/  IADD3 R10, P1, P0, R8, R2, R0 ;  /* 0x00000002080a7210 */ /* 0x000fe4000783e000 */
[----:B------:R-:W-:Y:S01]  /*173f0*/  SHF.R.S32.HI R2, RZ, 0x1f, R8 ;  /* 0x0000001fff027819 */ /* 0x000fe20000011408 */
[----:B------:R-:W-:Y:S01]  /*17400*/  @P4 FMUL.FTZ R4, R9, 0.69314718246459960938 ;  /* 0x3f31721809044820 */ /* 0x000fe20000410000 */
[----:B------:R-:W-:Y:S02]  /*17410*/  SHF.R.S32.HI R0, RZ, 0x1f, R0 ;  /* 0x0000001fff007819 */ /* 0x000fe40000011400 */
        /* <DEDUP_REMOVED lines=8> */
[----:B----4-:R-:W2:Y:S01]  /*174a0*/  LDL.LU R64, [R1+0x60] ;  /* 0x0000600001407983 */ /* 0x010ea20000300800 */
[----:B------:R-:W-:-:S04]  /*174b0*/  SHF.R.S32.HI R0, RZ, 0x1f, R33 ;  /* 0x0000001fff007819 */ /* 0x000fc80000011421 */
[----:B------:R-:W-:-:S04]  /*174c0*/  LEA.HI R0, R0, R33, RZ, 0x2 ;  /* 0x0000002100007211 */ /* 0x000fc800078f10ff */
[----:B------:R-:W-:-:S05]  /*174d0*/  LOP3.LUT R0, R0, 0xffffffc, RZ, 0xc0, !PT ;  /* 0x0ffffffc00007812 */ /* 0x000fca00078ec0ff */
[----:B------:R-:W-:-:S04]  /*174e0*/  IMAD.IADD R0, R33, 0x1, -R0 ;  /* 0x0000000121007824 */ /* 0x000fc800078e0a00 */
[----:B--2---:R-:W-:-:S05]  /*174f0*/  IMAD R0, R0, 0x10, R64 ;  /* 0x0000001000007824 */ /* 0x004fca00078e0240 */
        /* <DEDUP_REMOVED lines=31> */
.L_x_1183:
[----:B----4-:R-:W-:Y:S05]  /*176f0*/  BSYNC B0 ;  /* 0x0000000000007941 */ /* 0x010fea0003800000 */
.L_x_1182:
[----:B-1----:R-:W2:Y:S04]  /*17700*/  LDL.LU.64 R8, [R1+0x40] ;  /* 0x0000400001087983 */ /* 0x002ea80000300a00 */
[----:B------:R1:W5:Y:S01]  /*17710*/  LDL.64 R12, [R1+0x38] ;  /* 0x00003800010c7983 */ /* 0x0003620000100a00 */
[----:B------:R-:W-:Y:S01]  /*17720*/  SHF.R.S32.HI R4, RZ, 0x1f, R17 ;  /* 0x0000001fff047819 */ /* 0x000fe20000011411 */
[----:B------:R-:W-:Y:S02]  /*17730*/  BSSY B0, `(.L_x_1184) ;  /* 0x0000016000007945 */ /* 0x000fe40003800000 */
[----:B------:R-:W3:Y:S02]  /*17740*/  S2R R3, SR_TID.X ;  /* 0x0000000000037919 */ /* 0x000ee40000002100 */
[----:B------:R-:W-:Y:S01]  /*17750*/  IMAD R4, R4, c[0x0][0x1f0], RZ ;  /* 0x00007c0004047a24 */ /* 0x000fe200078e02ff */
[----:B---3--:R-:W-:-:S04]  /*17760*/  SHF.R.S32.HI R0, RZ, 0x1f, R3 ;  /* 0x0000001fff007819 */ /* 0x008fc80000011403 */
[----:B------:R-:W-:-:S04]  /*17770*/  LEA.HI R0, R0, R3, RZ, 0x3 ;  /* 0x0000000300007211 */ /* 0x000fc800078f18ff */
[----:B------:R-:W-:Y:S01]  /*17780*/  SHF.R.S32.HI R10, RZ, 0x3, R0 ;  /* 0x00000003ff0a7819 */ /* 0x000fe20000011400 */
[----:B------:R-:W-:Y:S01]  /*17790*/  IMAD R0, R17, c[0x0][0x1f4], R4 ;  /* 0x00007d0011007a24 */ /* 0x000fe200078e0204 */
[C---:B--2---:R-:W-:Y:S02]  /*177a0*/  IADD3 R2, P0, R8.reuse, R39, RZ ;  /* 0x0000002708027210 */ /* 0x044fe40007f1e0ff */
[----:B------:R-:W-:-:S03]  /*177b0*/  ISETP.GE.AND P1, PT, R8, c[0x0][0x220], PT ;  /* 0x0000880008007a0c */ /* 0x000fc60003f26270 */
[----:B------:R-:W-:Y:S01]  /*177c0*/  IMAD.X R3, R9, 0x1, R60, P0 ;  /* 0x0000000109037824 */ /* 0x000fe200000e063c */
[----:B-----5:R-:W-:-:S03]  /*177d0*/  ISETP.GE.OR P0, PT, R10, R63, P1 ;  /* 0x0000003f0a00720c */ /* 0x020fc60000f06670 */
[----:B------:R-:W-:-:S04]  /*177e0*/  IMAD.WIDE.U32 R8, R17, c[0x0][0x1f0], R2 ;  /* 0x00007c0011087a25 */ /* 0x000fc800078e0002 */
[----:B------:R-:W-:-:S06]  /*177f0*/  IMAD.IADD R7, R0, 0x1, R9 ;  /* 0x0000000100077824 */ /* 0x000fcc00078e0209 */
        /* <DEDUP_REMOVED lines=9> */
.L_x_1185:
[----:B-1----:R-:W-:Y:S05]  /*17890*/  BSYNC B0 ;  /* 0x0000000000007941 */ /* 0x002fea0003800000 */
.L_x_1184:
[----:B------:R-:W-:Y:S01]  /*178a0*/  IADD3 R0, R10, 0x10, RZ ;  /* 0x000000100a007810 */ /* 0x000fe20007ffe0ff */
[----:B------:R-:W-:Y:S03]  /*178b0*/  BSSY B0, `(.L_x_1186) ;  /* 0x000000e000007945 */ /* 0x000fe60003800000 */
[----:B------:R-:W-:-:S13]  /*178c0*/  ISETP.GE.OR P0, PT, R0, R63, P1 ;  /* 0x0000003f0000720c */ /* 0x000fda0000f06670 */
        /* <DEDUP_REMOVED lines=12> */
.L_x_1187:
[----:B------:R-:W-:Y:S05]  /*17990*/  BSYNC B0 ;  /* 0x0000000000007941 */ /* 0x000fea0003800000 */
.L_x_1186:
[----:B------:R-:W-:Y:S01]  /*179a0*/  IADD3 R0, R10, 0x20, RZ ;  /* 0x000000200a007810 */ /* 0x000fe20007ffe0ff */
[----:B------:R-:W-:Y:S03]  /*179b0*/  BSSY B0, `(.L_x_1188) ;  /* 0x000000e000007945 */ /* 0x000fe60003800000 */
[----:B------:R-:W-:-:S13]  /*179c0*/  ISETP.GE.OR P0, PT, R0, R63, P1 ;  /* 0x0000003f0000720c */ /* 0x000fda0000f06670 */
        /* <DEDUP_REMOVED lines=12> */
.L_x_1189:
[----:B------:R-:W-:Y:S05]  /*17a90*/  BSYNC B0 ;  /* 0x0000000000007941 */ /* 0x000fea0003800000 */
.L_x_1188:
[----:B------:R-:W2:Y:S01]  /*17aa0*/  LDL.LU R0, [R1+0x5c] ;  /* 0x00005c0001007983 */ /* 0x000ea20000300800 */
[----:B------:R-:W-:Y:S01]  /*17ab0*/  BSSY B0, `(.L_x_1190) ;  /* 0x000000e000007945 */ /* 0x000fe20003800000 */
[----:B--2---:R-:W-:-:S13]  /*17ac0*/  ISETP.GE.OR P0, PT, R0, R63, P1 ;  /* 0x0000003f0000720c */ /* 0x004fda0000f06670 */
        /* <DEDUP_REMOVED lines=12> */
.L_x_1191:
[----:B------:R-:W-:Y:S05]  /*17b90*/  BSYNC B0 ;  /* 0x0000000000007941 */ /* 0x000fea0003800000 */
.L_x_1190:
        /* <DEDUP_REMOVED lines=15> */
.L_x_1193:
[----:B------:R-:W-:Y:S05]  /*17c90*/  BSYNC B0 ;  /* 0x0000000000007941 */ /* 0x000fea0003800000 */
.L_x_1192:
        /* <DEDUP_REMOVED lines=15> */
.L_x_1195:
[----:B------:R-:W-:Y:S05]  /*17d90*/  BSYNC B0 ;  /* 0x0000000000007941 */ /* 0x000fea0003800000 */
.L_x_1194:
        /* <DEDUP_REMOVED lines=15> */
.L_x_1197:
[----:B------:R-:W-:Y:S05]  /*17e90*/  BSYNC B0 ;  /* 0x0000000000007941 */ /* 0x000fea0003800000 */
.L_x_1196:
[----:B------:R-:W2:Y:S02]  /*17ea0*/  LDL.LU R0, [R1+0x6c] ;  /* 0x00006c0001007983 */ /* 0x000ea40000300800 */
[----:B--2---:R-:W-:-:S13]  /*17eb0*/  ISETP.GE.OR P0, PT, R0, R63, P1 ;  /* 0x0000003f0000720c */ /* 0x004fda0000f06670 */
[----:B------:R-:W-:Y:S05]  /*17ec0*/  @P0 EXIT ;  /* 0x000000000000094d */ /* 0x000fea0003800000 */
        /* <DEDUP_REMOVED lines=12> */
.L_x_1198:
        /* <DEDUP_REMOVED lines=15> */
.L_x_2129:


//--------------------- .text._ZN5flash16flash_fwd_kernelI23Flash_fwd_kernel_traitsILi64ELi128ELi64ELi4ELb0ELb0EN7cutlass10bfloat16_tE19Flash_kernel_traitsILi64ELi128ELi64ELi4ES3_EELb1ELb0ELb0ELb0ELb1ELb1ELb0ELb0EEEvNS_16Flash_fwd_paramsE --------------------------
	.section	.text._ZN5flash16flash_fwd_kernelI23Flash_fwd_kernel_traitsILi64ELi128ELi64ELi4ELb0ELb0EN7cutlass10bfloat16_tE19Flash_kernel_traitsILi64ELi128ELi64ELi4ES3_EELb1ELb0ELb0ELb0ELb1ELb1ELb0ELb0EEEvNS_16Flash_fwd_paramsE,"ax",@progbits
	.sectioninfo	@"SHI_REGISTERS=255"
	.align	128
        .global         _ZN5flash16flash_fwd_kernelI23Flash_fwd_kernel_traitsILi64ELi128ELi64ELi4ELb0ELb0EN7cutlass10bfloat16_tE19Flash_kernel_traitsILi64ELi128ELi64ELi4ES3_EELb1ELb0ELb0ELb0ELb1ELb1ELb0ELb0EEEvNS_16Flash_fwd_paramsE
        .type           _ZN5flash16flash_fwd_kernelI23Flash_fwd_kernel_traitsILi64ELi128ELi64ELi4ELb0ELb0EN7cutlass10bfloat16_tE19Flash_kernel_traitsILi64ELi128ELi64ELi4ES3_EELb1ELb0ELb0ELb0ELb1ELb1ELb0ELb0EEEvNS_16Flash_fwd_paramsE,@function
        .size           _ZN5flash16flash_fwd_kernelI23Flash_fwd_kernel_traitsILi64ELi128ELi64ELi4ELb0ELb0EN7cutlass10bfloat16_tE19Flash_kernel_traitsILi64ELi128ELi64ELi4ES3_EELb1ELb0ELb0ELb0ELb1ELb1ELb0ELb0EEEvNS_16Flash_fwd_paramsE,(.L_x_2130 - _ZN5flash16flash_fwd_kernelI23Flash_fwd_kernel_traitsILi64ELi128ELi64ELi4ELb0ELb0EN7cutlass10bfloat16_tE19Flash_kernel_traitsILi64ELi128ELi64ELi4ES3_EELb1ELb0ELb0ELb0ELb1ELb1ELb0ELb0EEEvNS_16Flash_fwd_paramsE)
        .other          _ZN5flash16flash_fwd_kernelI23Flash_fwd_kernel_traitsILi64ELi128ELi64ELi4ELb0ELb0EN7cutlass10bfloat16_tE19Flash_kernel_traitsILi64ELi128ELi64ELi4ES3_EELb1ELb0ELb0ELb0ELb1ELb1ELb0ELb0EEEvNS_16Flash_fwd_paramsE,@"STO_CUDA_ENTRY STV_DEFAULT"
_ZN5flash16flash_fwd_kernelI23Flash_fwd_kernel_traitsILi64ELi128ELi64ELi4ELb0ELb0EN7cutlass10bfloat16_tE19Flash_kernel_traitsILi64ELi128ELi64ELi4ES3_EELb1ELb0ELb0ELb0ELb1ELb1ELb0ELb0EEEvNS_16Flash_fwd_paramsE:
.text._ZN5flash16flash_fwd_kernelI23Flash_fwd_kernel_traitsILi64ELi128ELi64ELi4ELb0ELb0EN7cutlass10bfloat16_tE19Flash_kernel_traitsILi64ELi128ELi64ELi4ES3_EELb1ELb0ELb0ELb0ELb1ELb1ELb0ELb0EEEvNS_16Flash_fwd_paramsE:
[----:B------:R-:W-:Y:S02]  /*0000*/  MOV R1, c[0x0][0x28] ;  /* 0x00000a0000017a02 */ /* 0x000fe40000000f00 */
[----:B------:R-:W-:Y:S01]  /*0010*/  ULDC.U8 UR4, c[0x0][0x304] ;  /* 0x0000c10000047ab9 */ /* 0x000fe20000000000 */
[----:B------:R-:W-:Y:S01]  /*0020*/  IMAD.MOV.U32 R0, RZ, RZ, c[0x0][0x2f8] ;  /* 0x0000be00ff007624 */ /* 0x000fe200078e00ff */
[----:B------:R-:W-:Y:S01]  /*0030*/  ISETP.NE.AND P2, PT, RZ, UR4, PT ;  /* 0x00000004ff007c0c */ /* 0x000fe2000bf45270 */
[----:B------:R-:W-:Y:S01]  /*0040*/  IMAD.MOV.U32 R7, RZ, RZ, c[0x0][0x2fc] ;  /* 0x0000bf00ff077624 */ /* 0x000fe200078e00ff */
[----:B------:R-:W-:-:S11]  /*0050*/  ULDC.64 UR8, c[0x0][0x118] ;  /* 0x0000460000087ab9 */ /* 0x000fd60000000a00 */
[----:B------:R-:W-:-:S05]  /*0060*/  @P2 IMAD.MOV.U32 R6, RZ, RZ, R0 ;  /* 0x000000ffff062224 */ /* 0x000fca00078e0000 */
[----:B------:R-:W2:Y:S01]  /*0070*/  @P2 LDG.E.64 R8, [R6.64] ;  /* 0x0000000806082981 */ /* 0x000ea2000c1e1b00 */
[----:B------:R-:W-:Y:S02]  /*0080*/  IMAD.MOV.U32 R214, RZ, RZ, c[0x0][0x2f0] ;  /* 0x0000bc00ffd67624 */ /* 0x000fe400078e00ff */
[----:B------:R-:W-:-:S06]  /*0090*/  IMAD.MOV.U32 R215, RZ, RZ, c[0x0][0x2f4] ;  /* 0x0000bd00ffd77624 */ /* 0x000fcc00078e00ff */
[----:B------:R-:W3:Y:S01]  /*00a0*/  @P2 LDG.E.64 R214, [R214.64] ;  /* 0x00000008d6d62981 */ /* 0x000ee2000c1e1b00 */
[----:B------:R-:W-:Y:S01]  /*00b0*/  ISETP.NE.U32.AND P1, PT, RZ, c[0x0][0x250], PT ;  /* 0x00009400ff007a0c */ /* 0x000fe20003f25070 */
[----:B------:R-:W-:Y:S01]  /*00c0*/  IMAD.MOV.U32 R17, RZ, RZ, RZ ;  /* 0x000000ffff117224 */ /* 0x000fe200078e00ff */
[----:B------:R-:W-:Y:S01]  /*00d0*/  ISETP.NE.U32.AND P4, PT, RZ, c[0x0][0x258], PT ;  /* 0x00009600ff007a0c */ /* 0x000fe20003f85070 */
[----:B------:R-:W1:Y:S01]  /*00e0*/  S2R R120, SR_CTAID.X ;  /* 0x0000000000787919 */ /* 0x000e620000002500 */
[----:B------:R-:W-:Y:S02]  /*00f0*/  ISETP.NE.AND.EX P1, PT, RZ, c[0x0][0x254], PT, P1 ;  /* 0x00009500ff007a0c */ /* 0x000fe40003f25310 */
[----:B------:R-:W-:Y:S01]  /*0100*/  ISETP.NE.AND.EX P4, PT, RZ, c[0x0][0x25c], PT, P4 ;  /* 0x00009700ff007a0c */ /* 0x000fe20003f85340 */
[----:B------:R-:W4:Y:S04]  /*0110*/  S2R R14, SR_CTAID.Y ;  /* 0x00000000000e7919 */ /* 0x000f280000002600 */
[----:B------:R-:W1:Y:S04]  /*0120*/  S2R R15, SR_CTAID.Z ;  /* 0x00000000000f7919 */ /* 0x000e680000002700 */
[----:B------:R-:W5:Y:S02]  /*0130*/  S2R R19, SR_TID.X ;  /* 0x0000000000137919 */ /* 0x000f640000002100 */
[----:B------:R-:W-:-:S02]  /*0140*/  @P1 IMAD.MOV.U32 R5, RZ, RZ, 0x4 ;  /* 0x00000004ff051424 */ /* 0x000fc400078e00ff */
[----:B------:R-:W-:Y:S02]  /*0150*/  @P4 IMAD.MOV.U32 R3, RZ, RZ, 0x4 ;  /* 0x00000004ff034424 */ /* 0x000fe400078e00ff */
[----:B----4-:R-:W-:Y:S01]  /*0160*/  @P1 IMAD.WIDE R12, R14, R5, c[0x0][0x250] ;  /* 0x000094000e0c1625 */ /* 0x010fe200078e0205 */
[----:B-1----:R-:W-:-:S03]  /*0170*/  LOP3.LUT R2, R15, R120, R14, 0xfe, !PT ;  /* 0x000000780f027212 */ /* 0x002fc600078efe0e */
[----:B------:R-:W-:Y:S01]  /*0180*/  @P4 IMAD.WIDE R22, R14, R3, c[0x0][0x258] ;  /* 0x000096000e164625 */ /* 0x000fe200078e0203 */
[----:B-----5:R-:W-:-:S13]  /*0190*/  LOP3.LUT P3, RZ, R2, R19, RZ, 0xfc, !PT ;  /* 0x0000001302ff7212 */ /* 0x020fda000786fcff */
[----:B------:R-:W-:Y:S02]  /*01a0*/  @!P3 IMAD.MOV.U32 R10, RZ, RZ, c[0x0][0x308] ;  /* 0x0000c200ff0ab624 */ /* 0x000fe400078e00ff */
[----:B------:R-:W-:Y:S01]  /*01b0*/  @!P3 IMAD.MOV.U32 R11, RZ, RZ, c[0x0][0x30c] ;  /* 0x0000c300ff0bb624 */ /* 0x000fe200078e00ff */
[----:B--2---:R-:W-:-:S05]  /*01c0*/  @P2 IADD3 R0, P0, R8, c[0x0][0x300], RZ ;  /* 0x0000c00008002a10 */ /* 0x004fca0007f1e0ff */
[----:B------:R-:W-:Y:S02]  /*01d0*/  @P2 IMAD.X R7, RZ, RZ, R9, P0 ;  /* 0x000000ffff072224 */ /* 0x000fe400000e0609 */
[----:B------:R-:W-:Y:S02]  /*01e0*/  @!P3 IMAD.MOV.U32 R20, RZ, RZ, R0 ;  /* 0x000000ffff14b224 */ /* 0x000fe400078e0000 */
[----:B------:R-:W-:Y:S01]  /*01f0*/  @!P3 IMAD.MOV.U32 R21, RZ, RZ, R7 ;  /* 0x000000ffff15b224 */ /* 0x000fe200078e0007 */
[----:B---3--:R1:W-:Y:S04]  /*0200*/  @!P3 STG.E.64 [R10.64], R214 ;  /* 0x000000d60a00b986 */ /* 0x0083e8000c101b08 */
[----:B------:R1:W-:Y:S04]  /*0210*/  @!P3 STG.E.64 [R10.64+0x8], R20 ;  /* 0x000008140a00b986 */ /* 0x0003e8000c101b08 */
[----:B------:R-:W2:Y:S04]  /*0220*/  @P1 LDG.E R17, [R12.64] ;  /* 0x000000080c111981 */ /* 0x000ea8000c1e1900 */
[----:B------:R-:W2:Y:S01]  /*0230*/  @P4 LDG.E R6, [R22.64] ;  /* 0x0000000816064981 */ /* 0x000ea2000c1e1900 */
[----:B------:R-:W-:Y:S01]  /*0240*/  SHF.R.S32.HI R2, RZ, 0x1f, R19 ;  /* 0x0000001fff027819 */ /* 0x000fe20000011413 */
[----:B------:R-:W-:Y:S01]  /*0250*/  IMAD.SHL.U32 R3, R120, 0x80, RZ ;  /* 0x0000008078037824 */ /* 0x000fe200078e00ff */
[----:B------:R-:W-:Y:S01]  /*0260*/  @!P4 ISETP.NE.U32.AND P3, PT, RZ, c[0x0][0x268], PT ;  /* 0x00009a00ff00ca0c */ /* 0x000fe20003f65070 */
[----:B------:R-:W-:Y:S01]  /*0270*/  IMAD R4, R14, c[0x0][0x1c0], R15 ;  /* 0x000070000e047a24 */ /* 0x000fe200078e020f */
[----:B------:R-:W-:-:S02]  /*0280*/  LEA.HI R121, R2, R19, RZ, 0x5 ;  /* 0x0000001302797211 */ /* 0x000fc400078f28ff */
[----:B------:R-:W-:Y:S01]  /*0290*/  ISETP.GE.AND P2, PT, R3, c[0x0][0x214], PT ;  /* 0x0000850003007a0c */ /* 0x000fe20003f46270 */
[----:B------:R-:W-:Y:S01]  /*02a0*/  IMAD.SHL.U32 R4, R4, 0x20, RZ ;  /* 0x0000002004047824 */ /* 0x000fe200078e00ff */
[----:B------:R-:W-:Y:S02]  /*02b0*/  LOP3.LUT R8, R121, 0xffffffe0, RZ, 0xc0, !PT ;  /* 0xffffffe079087812 */ /* 0x000fe400078ec0ff */
[----:B------:R-:W-:-:S03]  /*02c0*/  @!P4 ISETP.NE.AND.EX P3, PT, RZ, c[0x0][0x26c], PT, P3 ;  /* 0x00009b00ff00ca0c */ /* 0x000fc60003f65330 */
[----:B------:R-:W-:-:S05]  /*02d0*/  IMAD.IADD R197, R19, 0x1, -R8 ;  /* 0x0000000113c57824 */ /* 0x000fca00078e0a08 */
[--C-:B------:R-:W-:Y:S02]  /*02e0*/  IADD3 R5, P1, P0, R4, R0, R197.reuse ;  /* 0x0000000004057210 */ /* 0x100fe4000783e0c5 */
[----:B------:R-:W-:Y:S02]  /*02f0*/  SHF.R.S32.HI R4, RZ, 0x1f, R4 ;  /* 0x0000001fff047819 */ /* 0x000fe40000011404 */
[----:B------:R-:W-:Y:S02]  /*0300*/  @!P4 SEL R0, RZ, c[0x0][0x21c], !P3 ;  /* 0x00008700ff00ca07 */ /* 0x000fe40005800000 */
[----:B------:R-:W-:-:S04]  /*0310*/  SHF.R.S32.HI R3, RZ, 0x1f, R197 ;  /* 0x0000001fff037819 */ /* 0x000fc800000114c5 */
[----:B------:R-:W-:Y:S01]  /*0320*/  IADD3.X R7, R4, R7, R3, P1, P0 ;  /* 0x0000000704077210 */ /* 0x000fe20000fe0403 */
[--C-:B--2---:R-:W-:Y:S01]  /*0330*/  @P4 IMAD.IADD R123, R6, 0x1, -R17.reuse ;  /* 0x00000001067b4824 */ /* 0x104fe200078e0a11 */
[----:B------:R-:W-:Y:S01]  /*0340*/  @!P4 IADD3 R123, R0, c[0x0][0x218], -R17 ;  /* 0x00008600007bca10 */ /* 0x000fe20007ffe811 */
[----:B------:R-:W-:Y:S06]  /*0350*/  @P2 EXIT ;  /* 0x000000000000294d */ /* 0x000fec0003800000 */
[----:B-1----:R-:W-:Y:S01]  /*0360*/  IABS R9, c[0x0][0x1c8] ;  /* 0x0000720000097a13 */ /* 0x002fe20000000000 */
[----:B------:R-:W-:Y:S01]  /*0370*/  ULDC.64 UR4, c[0x0][0x190] ;  /* 0x0000640000047ab9 */ /* 0x000fe20000000a00 */
[CC--:B------:R-:W-:Y:S01]  /*0380*/  LEA.HI R4, R2.reuse, R19.reuse, RZ, 0x3 ;  /* 0x0000001302047211 */ /* 0x0c0fe200078f18ff */
[----:B------:R-:W-:Y:S01]  /*0390*/  USHF.L.U32 UR7, UR4, 0x5, URZ ;  /* 0x0000000504077899 */ /* 0x000fe2000800063f */
[----:B------:R-:W1:Y:S01]  /*03a0*/  I2F.RP R28, R9 ;  /* 0x00000009001c7306 */ /* 0x000e620000209400 */
[----:B------:R-:W-:Y:S01]  /*03b0*/  LEA.HI R11, R2, R19, RZ, 0x6 ;  /* 0x00000013020b7211 */ /* 0x000fe200078f30ff */
[----:B------:R-:W-:Y:S01]  /*03c0*/  UMOV UR6, 0x5 ;  /* 0x0000000500067882 */ /* 0x000fe20000000000 */
[----:B------:R-:W-:Y:S01]  /*03d0*/  SHF.R.S32.HI R26, RZ, 0x3, R4 ;  /* 0x00000003ff1a7819 */ /* 0x000fe20000011404 */
[----:B------:R-:W-:Y:S01]  /*03e0*/  USHF.L.U64.HI UR12, UR4, UR6, UR5 ;  /* 0x00000006040c7299 */ /* 0x000fe20008010205 */
[----:B------:R-:W-:Y:S01]  /*03f0*/  LOP3.LUT R96, R4, 0xfffffff8, RZ, 0xc0, !PT ;  /* 0xfffffff804607812 */ /* 0x000fe200078ec0ff */
[----:B------:R-:W-:Y:S01]  /*0400*/  IMAD.SHL.U32 R11, R11, 0x8, RZ ;  /* 0x000000080b0b7824 */ /* 0x000fe200078e00ff */
[----:B------:R-:W-:Y:S01]  /*0410*/  SHF.R.S32.HI R27, RZ, 0x1f, R26 ;  /* 0x0000001fff1b7819 */ /* 0x000fe2000001141a */
[C---:B------:R-:W-:Y:S01]  /*0420*/  IMAD.SHL.U32 R13, R26.reuse, 0x40, RZ ;  /* 0x000000401a0d7824 */ /* 0x040fe200078e00ff */
[----:B------:R-:W-:Y:S01]  /*0430*/  IADD3 R20, P0, R26, R17, RZ ;  /* 0x000000111a147210 */ /* 0x000fe20007f1e0ff */
[----:B------:R-:W-:Y:S01]  /*0440*/  IMAD.IADD R96, R19, 0x1, -R96 ;  /* 0x0000000113607824 */ /* 0x000fe200078e0a60 */
[----:B------:R-:W-:Y:S01]  /*0450*/  LOP3.LUT R0, R15, c[0x0][0x1c8], RZ, 0x3c, !PT ;  /* 0x000072000f007a12 */ /* 0x000fe200078e3cff */
[----:B------:R-:W-:Y:S01]  /*0460*/  UMOV UR10, 0x6 ;  /* 0x00000006000a7882 */ /* 0x000fe20000000000 */
[----:B------:R-:W-:Y:S01]  /*0470*/  LOP3.LUT R13, R13, 0x1c0, RZ, 0xc0, !PT ;  /* 0x000001c00d0d7812 */ /* 0x000fe200078ec0ff */
[----:B------:R-:W-:Y:S01]  /*0480*/  IMAD.SHL.U32 R24, R96, 0x8, RZ ;  /* 0x0000000860187824 */ /* 0x000fe200078e00ff */
[----:B------:R-:W-:Y:S01]  /*0490*/  LEA.HI.X.SX32 R17, R17, R27, 0x1, P0 ;  /* 0x0000001b11117211 */ /* 0x000fe200000f0eff */
[----:B-1----:R-:W1:Y:S01]  /*04a0*/  MUFU.RCP R28, R28 ;  /* 0x0000001c001c7308 */ /* 0x002e620000001000 */
[----:B------:R-:W-:Y:S01]  /*04b0*/  SHF.R.U32.HI R196, RZ, 0x3, R13 ;  /* 0x00000003ffc47819 */ /* 0x000fe2000001160d */
[----:B------:R-:W-:Y:S01]  /*04c0*/  IMAD.WIDE R26, R120, 0x80, R26 ;  /* 0x00000080781a7825 */ /* 0x000fe200078e021a */
[--C-:B------:R-:W-:Y:S01]  /*04d0*/  LOP3.LUT R13, R13, 0x38, R24.reuse, 0xf8, !PT ;  /* 0x000000380d0d7812 */ /* 0x100fe200078ef818 */
[----:B------:R-:W-:Y:S01]  /*04e0*/  ULDC.64 UR4, c[0x0][0x198] ;  /* 0x0000660000047ab9 */ /* 0x000fe20000000a00 */
[----:B------:R-:W-:Y:S01]  /*04f0*/  IADD3 R3, R123, 0x3f, RZ ;  /* 0x0000003f7b037810 */ /* 0x000fe20007ffe0ff */
[----:B------:R-:W-:Y:S01]  /*0500*/  USHF.L.U64.HI UR10, UR4, UR10, UR5 ;  /* 0x0000000a040a7299 */ /* 0x000fe20008010205 */
[----:B------:R-:W-:Y:S01]  /*0510*/  LOP3.LUT R196, R13, R196, RZ, 0x3c, !PT ;  /* 0x000000c40dc47212 */ /* 0x000fe200078e3cff */
[----:B------:R-:W-:Y:S01]  /*0520*/  USHF.L.U32 UR11, UR4, 0x6, URZ ;  /* 0x00000006040b7899 */ /* 0x000fe2000800063f */
[----:B------:R-:W-:Y:S01]  /*0530*/  SHF.R.S32.HI R6, RZ, 0x1f, R3 ;  /* 0x0000001fff067819 */ /* 0x000fe20000011403 */
[----:B------:R-:W-:Y:S01]  /*0540*/  USHF.L.U64.HI UR13, UR4, UR6, UR5 ;  /* 0x00000006040d7299 */ /* 0x000fe20008010205 */
[----:B------:R-:W-:Y:S01]  /*0550*/  LOP3.LUT R196, R196, 0x7ffffe00, R11, 0xf8, !PT ;  /* 0x7ffffe00c4c47812 */ /* 0x000fe200078ef80b */
[C---:B------:R-:W-:Y:S01]  /*0560*/  IMAD R11, R17.reuse, c[0x0][0x198], RZ ;  /* 0x00006600110b7a24 */ /* 0x040fe200078e02ff */
[----:B------:R-:W-:Y:S01]  /*0570*/  ISETP.GE.AND P1, PT, R0, RZ, PT ;  /* 0x000000ff0000720c */ /* 0x000fe20003f26270 */
[----:B------:R-:W-:Y:S01]  /*0580*/  IMAD R17, R17, c[0x0][0x1a0], RZ ;  /* 0x0000680011117a24 */ /* 0x000fe200078e02ff */
[----:B------:R-:W-:Y:S01]  /*0590*/  LEA.HI R0, R2, R19, RZ, 0x4 ;  /* 0x0000001302007211 */ /* 0x000fe200078f20ff */
[----:B------:R-:W-:Y:S01]  /*05a0*/  IMAD R11, R20, c[0x0][0x19c], R11 ;  /* 0x00006700140b7a24 */ /* 0x000fe200078e020b */
[----:B-1----:R-:W-:Y:S01]  /*05b0*/  IADD3 R28, R28, 0xffffffe, RZ ;  /* 0x0ffffffe1c1c7810 */ /* 0x002fe20007ffe0ff */
[----:B------:R-:W-:Y:S01]  /*05c0*/  IMAD R10, R20, c[0x0][0x1a4], R17 ;  /* 0x00006900140a7a24 */ /* 0x000fe200078e0211 */
[----:B------:R-:W-:Y:S01]  /*05d0*/  LEA.HI R6, R6, R3, RZ, 0x6 ;  /* 0x0000000306067211 */ /* 0x000fe200078f30ff */
[----:B------:R-:W-:Y:S01]  /*05e0*/  IMAD.SHL.U32 R196, R196, 0x2, RZ ;  /* 0x00000002c4c47824 */ /* 0x000fe200078e00ff */
[----:B------:R-:W1:Y:S01]  /*05f0*/  F2I.FTZ.U32.TRUNC.NTZ R29, R28 ;  /* 0x0000001c001d7305 */ /* 0x000e62000021f000 */
[----:B------:R-:W-:Y:S01]  /*0600*/  SHF.R.S32.HI R25, RZ, 0x1f, R24 ;  /* 0x0000001fff197819 */ /* 0x000fe20000011418 */
[----:B------:R-:W2:Y:S01]  /*0610*/  LDC.U8 R217, c[0x0][0x2d8] ;  /* 0x0000b600ffd97b82 */ /* 0x000ea20000000000 */
[----:B------:R-:W-:-:S02]  /*0620*/  SHF.R.S32.HI R3, RZ, 0x4, R0 ;  /* 0x00000004ff037819 */ /* 0x000fc40000011400 */
[----:B------:R-:W-:Y:S01]  /*0630*/  IABS R8, R15 ;  /* 0x0000000f00087213 */ /* 0x000fe20000000000 */
[--C-:B------:R-:W-:Y:S01]  /*0640*/  IMAD.WIDE.U32 R22, R20, c[0x0][0x198], R24.reuse ;  /* 0x0000660014167a25 */ /* 0x100fe200078e0018 */
[C---:B------:R-:W-:Y:S02]  /*0650*/  LOP3.LUT R2, R0.reuse, 0xfffffff0, RZ, 0xc0, !PT ;  /* 0xfffffff000027812 */ /* 0x040fe400078ec0ff */
[----:B------:R-:W-:Y:S01]  /*0660*/  LEA.HI R0, R0, R3, RZ, 0x1 ;  /* 0x0000000300007211 */ /* 0x000fe200078f08ff */
[----:B------:R-:W-:Y:S01]  /*0670*/  IMAD.WIDE.U32 R20, R20, c[0x0][0x1a0], R24 ;  /* 0x0000680014147a25 */ /* 0x000fe200078e0018 */
[----:B------:R-:W-:Y:S02]  /*0680*/  SHF.R.S32.HI R13, RZ, 0x1f, R14 ;  /* 0x0000001fff0d7819 */ /* 0x000fe4000001140e */
[----:B------:R-:W-:Y:S01]  /*0690*/  LOP3.LUT R0, R0, 0xfffffffe, RZ, 0xc0, !PT ;  /* 0xfffffffe00007812 */ /* 0x000fe200078ec0ff */
[----:B------:R-:W-:Y:S01]  /*06a0*/  IMAD.IADD R21, R21, 0x1, R10 ;  /* 0x0000000115157824 */ /* 0x000fe200078e020a */
[----:B------:R-:W-:Y:S01]  /*06b0*/  SHF.R.S32.HI R6, RZ, 0x6, R6 ;  /* 0x00000006ff067819 */ /* 0x000fe20000011406 */
[----:B-1----:R-:W-:Y:S01]  /*06c0*/  IMAD.MOV R16, RZ, RZ, -R29 ;  /* 0x000000ffff107224 */ /* 0x002fe200078e0a1d */
[----:B------:R-:W-:Y:S01]  /*06d0*/  SHF.R.S32.HI R121, RZ, 0x5, R121 ;  /* 0x00000005ff797819 */ /* 0x000fe20000011479 */
[----:B------:R-:W-:-:S02]  /*06e0*/  IMAD.MOV.U32 R28, RZ, RZ, RZ ;  /* 0x000000ffff1c7224 */ /* 0x000fc400078e00ff */
[----:B------:R-:W-:Y:S02]  /*06f0*/  IMAD R17, R16, R9, RZ ;  /* 0x0000000910117224 */ /* 0x000fe400078e02ff */
[----:B------:R-:W-:Y:S02]  /*0700*/  IMAD.IADD R0, R3, 0x1, -R0 ;  /* 0x0000000103007824 */ /* 0x000fe400078e0a00 */
[----:B------:R-:W-:-:S04]  /*0710*/  IMAD.HI.U32 R17, R29, R17, R28 ;  /* 0x000000111d117227 */ /* 0x000fc800078e001c */
[----:B------:R-:W-:Y:S02]  /*0720*/  IMAD R3, R13, c[0x0][0x178], RZ ;  /* 0x00005e000d037a24 */ /* 0x000fe400078e02ff */
[----:B------:R-:W-:-:S04]  /*0730*/  IMAD.HI.U32 R17, R17, R8, RZ ;  /* 0x0000000811117227 */ /* 0x000fc800078e00ff */
[----:B------:R-:W-:Y:S02]  /*0740*/  IMAD.MOV R10, RZ, RZ, -R17 ;  /* 0x000000ffff0a7224 */ /* 0x000fe400078e0a11 */
[----:B------:R-:W-:Y:S01]  /*0750*/  IMAD.IADD R23, R23, 0x1, R11 ;  /* 0x0000000117177824 */ /* 0x000fe200078e020b */
[----:B------:R-:W-:Y:S01]  /*0760*/  SHF.R.S32.HI R11, RZ, 0x1f, R15 ;  /* 0x0000001fff0b7819 */ /* 0x000fe2000001140f */
[C---:B------:R-:W-:Y:S02]  /*0770*/  IMAD R8, R9.reuse, R10, R8 ;  /* 0x0000000a09087224 */ /* 0x040fe400078e0208 */
[C---:B------:R-:W-:Y:S02]  /*0780*/  IMAD R12, R14.reuse, c[0x0][0x17c], R3 ;  /* 0x00005f000e0c7a24 */ /* 0x040fe400078e0203 */
[----:B------:R-:W-:Y:S01]  /*0790*/  IMAD.WIDE.U32 R24, R14, c[0x0][0x178], R24 ;  /* 0x00005e000e187a25 */ /* 0x000fe200078e0018 */
[----:B------:R-:W-:-:S03]  /*07a0*/  ISETP.GT.U32.AND P2, PT, R9, R8, PT ;  /* 0x000000080900720c */ /* 0x000fc60003f44070 */
[----:B------:R-:W-:Y:S02]  /*07b0*/  IMAD.IADD R25, R25, 0x1, R12 ;  /* 0x0000000119197824 */ /* 0x000fe400078e020c */
[----:B------:R-:W-:Y:S02]  /*07c0*/  IMAD R12, R11, c[0x0][0x1a8], RZ ;  /* 0x00006a000b0c7a24 */ /* 0x000fe400078e02ff */
[----:B------:R-:W-:-:S04]  /*07d0*/  IMAD.WIDE.U32 R24, R15, c[0x0][0x1a8], R24 ;  /* 0x00006a000f187a25 */ /* 0x000fc800078e0018 */
[----:B------:R-:W-:Y:S02]  /*07e0*/  IMAD R12, R15, c[0x0][0x1ac], R12 ;  /* 0x00006b000f0c7a24 */ /* 0x000fe400078e020c */
[----:B------:R-:W-:Y:S01]  /*07f0*/  IMAD R10, R27, c[0x0][0x190], RZ ;  /* 0x000064001b0a7a24 */ /* 0x000fe200078e02ff */
[----:B------:R-:W-:Y:S01]  /*0800*/  @!P2 IADD3 R17, R17, 0x1, RZ ;  /* 0x000000011111a810 */ /* 0x000fe20007ffe0ff */
[----:B------:R-:W-:Y:S02]  /*0810*/  IMAD.IADD R25, R25, 0x1, R12 ;  /* 0x0000000119197824 */ /* 0x000fe400078e020c */
[----:B------:R-:W-:Y:S01]  /*0820*/  @!P2 IMAD.IADD R8, R8, 0x1, -R9 ;  /* 0x000000010808a824 */ /* 0x000fe200078e0a09 */
[----:B------:R-:W-:Y:S01]  /*0830*/  ISETP.NE.AND P2, PT, RZ, c[0x0][0x1c8], PT ;  /* 0x00007200ff007a0c */ /* 0x000fe20003f45270 */
[C---:B------:R-:W-:Y:S02]  /*0840*/  IMAD R11, R13.reuse, c[0x0][0x180], RZ ;  /* 0x000060000d0b7a24 */ /* 0x040fe400078e02ff */
[----:B------:R-:W-:Y:S01]  /*0850*/  IMAD R13, R13, c[0x0][0x188], RZ ;  /* 0x000062000d0d7a24 */ /* 0x000fe200078e02ff */
[----:B------:R-:W-:Y:S01]  /*0860*/  ISETP.GE.U32.AND P3, PT, R8, R9, PT ;  /* 0x000000090800720c */ /* 0x000fe20003f66070 */
[----:B------:R-:W-:-:S02]  /*0870*/  IMAD R10, R26, c[0x0][0x194], R10 ;  /* 0x000065001a0a7a24 */ /* 0x000fc400078e020a */
[----:B------:R-:W-:-:S04]  /*0880*/  IMAD.WIDE.U32 R24, R26, c[0x0][0x190], R24 ;  /* 0x000064001a187a25 */ /* 0x000fc800078e0018 */
[----:B------:R-:W-:Y:S01]  /*0890*/  IMAD R13, R14, c[0x0][0x18c], R13 ;  /* 0x000063000e0d7a24 */ /* 0x000fe200078e020d */
[----:B------:R-:W-:Y:S01]  /*08a0*/  LEA R12, P0, R24, c[0x0][0x160], 0x1 ;  /* 0x00005800180c7a11 */ /* 0x000fe200078008ff */
[----:B------:R-:W-:-:S04]  /*08b0*/  IMAD.WIDE.U32 R198, R14, c[0x0][0x188], R20 ;  /* 0x000062000ec67a25 */ /* 0x000fc800078e0014 */
[----:B------:R-:W-:Y:S01]  /*08c0*/  IMAD.IADD R10, R25, 0x1, R10 ;  /* 0x00000001190a7824 */ /* 0x000fe200078e020a */
[----:B------:R-:W-:Y:S01]  /*08d0*/  @P3 IADD3 R17, R17, 0x1, RZ ;  /* 0x0000000111113810 */ /* 0x000fe20007ffe0ff */
[----:B------:R-:W-:Y:S02]  /*08e0*/  IMAD.IADD R199, R199, 0x1, R13 ;  /* 0x00000001c7c77824 */ /* 0x000fe400078e020d */
[----:B------:R-:W-:Y:S01]  /*08f0*/  IMAD R11, R14, c[0x0][0x184], R11 ;  /* 0x000061000e0b7a24 */ /* 0x000fe200078e020b */
[----:B------:R-:W-:Y:S01]  /*0900*/  LEA.HI.X R13, R24, c[0x0][0x164], R10, 0x1, P0 ;  /* 0x00005900180d7a11 */ /* 0x000fe200000f0c0a */
[----:B------:R-:W-:Y:S01]  /*0910*/  IMAD.WIDE.U32 R200, R14, c[0x0][0x180], R22 ;  /* 0x000060000ec87a25 */ /* 0x000fe200078e0016 */
[----:B------:R-:W-:-:S03]  /*0920*/  IADD3 R10, P0, R12, UR7, RZ ;  /* 0x000000070c0a7c10 */ /* 0x000fc6000ff1e0ff */
[----:B------:R-:W-:Y:S01]  /*0930*/  IMAD.IADD R201, R201, 0x1, R11 ;  /* 0x00000001c9c97824 */ /* 0x000fe200078e020b */
[----:B------:R-:W-:Y:S01]  /*0940*/  IADD3.X R11, R13, UR12, RZ, P0, !PT ;  /* 0x0000000c0d0b7c10 */ /* 0x000fe200087fe4ff */
[----:B------:R-:W-:Y:S01]  /*0950*/  @!P1 IMAD.MOV R17, RZ, RZ, -R17 ;  /* 0x000000ffff119224 */ /* 0x000fe200078e0a11 */
[----:B------:R-:W-:Y:S01]  /*0960*/  IADD3 R8, P0, R10, UR7, RZ ;  /* 0x000000070a087c10 */ /* 0x000fe2000ff1e0ff */
[----:B------:R-:W-:Y:S01]  /*0970*/  IMAD.IADD R19, R19, 0x1, -R2 ;  /* 0x0000000113137824 */ /* 0x000fe200078e0a02 */
[----:B------:R-:W-:Y:S01]  /*0980*/  @!P2 LOP3.LUT R17, RZ, c[0x0][0x1c8], RZ, 0x33, !PT ;  /* 0x00007200ff11aa12 */ /* 0x000fe200078e33ff */
[----:B------:R1:W-:Y:S01]  /*0990*/  LDGSTS.E.BYPASS.LTC128B.128 [R196], [R12.64] ;  /* 0x000000000cc47fae */ /* 0x0003e2000b901d48 */
[----:B------:R-:W-:Y:S02]  /*09a0*/  IADD3.X R9, R11, UR12, RZ, P0, !PT ;  /* 0x0000000c0b097c10 */ /* 0x000fe400087fe4ff */
[----:B------:R-:W-:Y:S01]  /*09b0*/  IADD3 R14, P0, R8, UR7, RZ ;  /* 0x00000007080e7c10 */ /* 0x000fe2000ff1e0ff */
[----:B------:R3:W-:Y:S01]  /*09c0*/  LDGSTS.E.BYPASS.LTC128B.128 [R196+0x800], [R10.64] ;  /* 0x008000000ac47fae */ /* 0x0007e2000b901d48 */
[----:B------:R-:W-:Y:S01]  /*09d0*/  SHF.R.S32.HI R2, RZ, 0x1f, R19 ;  /* 0x0000001fff027819 */ /* 0x000fe20000011413 */
[----:B------:R-:W-:Y:S01]  /*09e0*/  IMAD.WIDE.U32 R200, R17, c[0x0][0x1b0], R200 ;  /* 0x00006c0011c87a25 */ /* 0x000fe200078e00c8 */
[----:B------:R-:W-:Y:S01]  /*09f0*/  IADD3.X R15, R9, UR12, RZ, P0, !PT ;  /* 0x0000000c090f7c10 */ /* 0x000fe200087fe4ff */
[----:B------:R4:W-:Y:S01]  /*0a00*/  LDGSTS.E.BYPASS.LTC128B.128 [R196+0x1000], [R8.64] ;  /* 0x0100000008c47fae */ /* 0x0009e2000b901d48 */
[----:B------:R-:W-:Y:S01]  /*0a10*/  IADD3 R20, P0, R14, UR7, RZ ;  /* 0x000000070e147c10 */ /* 0x000fe2000ff1e0ff */
[----:B------:R-:W-:Y:S01]  /*0a20*/  IMAD.MOV.U32 R212, RZ, RZ, R200 ;  /* 0x000000ffffd47224 */ /* 0x000fe200078e00c8 */
[----:B------:R-:W-:Y:S01]  /*0a30*/  LEA.HI R3, R2, R19, RZ, 0x3 ;  /* 0x0000001302037211 */ /* 0x000fe200078f18ff */
[----:B------:R5:W-:Y:S01]  /*0a40*/  LDGSTS.E.BYPASS.LTC128B.128 [R196+0x1800], [R14.64] ;  /* 0x018000000ec47fae */ /* 0x000be2000b901d48 */
[----:B------:R-:W-:Y:S01]  /*0a50*/  IADD3.X R21, R15, UR12, RZ, P0, !PT ;  /* 0x0000000c0f157c10 */ /* 0x000fe200087fe4ff */
[----:B------:R-:W-:Y:S01]  /*0a60*/  IMAD.WIDE.U32 R198, R17, c[0x0][0x1b8], R198 ;  /* 0x00006e0011c67a25 */ /* 0x000fe200078e00c6 */
[----:B------:R-:W-:-:S02]  /*0a70*/  LOP3.LUT R2, R3, 0xfffffff8, RZ, 0xc0, !PT ;  /* 0xfffffff803027812 */ /* 0x000fc400078ec0ff */
[----:B------:R-:W-:Y:S01]  /*0a80*/  IADD3 R18, P0, R20, UR7, RZ ;  /* 0x0000000714127c10 */ /* 0x000fe2000ff1e0ff */
[----:B------:R2:W-:Y:S01]  /*0a90*/  LDGSTS.E.BYPASS.LTC128B.128 [R196+0x2000], [R20.64] ;  /* 0x0200000014c47fae */ /* 0x0005e2000b901d48 */
[----:B------:R-:W-:Y:S02]  /*0aa0*/  IMAD.SHL.U32 R122, R3, 0x40, RZ ;  /* 0x00000040037a7824 */ /* 0x000fe400078e00ff */
[----:B------:R-:W-:Y:S01]  /*0ab0*/  IMAD.IADD R2, R19, 0x1, -R2 ;  /* 0x0000000113027824 */ /* 0x000fe200078e0a02 */
[----:B------:R-:W-:Y:S02]  /*0ac0*/  IADD3.X R19, R21, UR12, RZ, P0, !PT ;  /* 0x0000000c15137c10 */ /* 0x000fe400087fe4ff */
[----:B------:R-:W-:Y:S02]  /*0ad0*/  LOP3.LUT R122, R122, 0xfffffe00, RZ, 0xc0, !PT ;  /* 0xfffffe007a7a7812 */ /* 0x000fe400078ec0ff */
[----:B-1----:R-:W-:Y:S01]  /*0ae0*/  IADD3 R12, P0, R18, UR7, RZ ;  /* 0x00000007120c7c10 */ /* 0x002fe2000ff1e0ff */
[----:B------:R1:W-:Y:S02]  /*0af0*/  LDGSTS.E.BYPASS.LTC128B.128 [R196+0x2800], [R18.64] ;  /* 0x0280000012c47fae */ /* 0x0003e4000b901d48 */
[----:B------:R-:W-:Y:S01]  /*0b00*/  IMAD R194, R121, 0x400, R122 ;  /* 0x0000040079c27824 */ /* 0x000fe200078e027a */
[----:B---3--:R-:W-:-:S02]  /*0b10*/  SHF.R.S32.HI R10, RZ, 0x1f, R17 ;  /* 0x0000001fff0a7819 */ /* 0x008fc40000011411 */
[----:B------:R-:W-:Y:S02]  /*0b20*/  IADD3 R11, R6, -0x1, RZ ;  /* 0xffffffff060b7810 */ /* 0x000fe40007ffe0ff */
[----:B------:R-:W-:Y:S02]  /*0b30*/  IADD3.X R13, R19, UR12, RZ, P0, !PT ;  /* 0x0000000c130d7c10 */ /* 0x000fe400087fe4ff */
[----:B----4-:R-:W-:Y:S01]  /*0b40*/  SHF.R.S32.HI R8, RZ, 0x1f, R11 ;  /* 0x0000001fff087819 */ /* 0x010fe2000001140b */
[----:B------:R-:W-:Y:S02]  /*0b50*/  IMAD R9, R11, UR10, RZ ;  /* 0x0000000a0b097c24 */ /* 0x000fe4000f8e02ff */
[----:B-----5:R-:W-:Y:S01]  /*0b60*/  IMAD R14, R10, c[0x0][0x1b0], RZ ;  /* 0x00006c000a0e7a24 */ /* 0x020fe200078e02ff */
[----:B------:R3:W-:Y:S01]  /*0b70*/  LDGSTS.E.BYPASS.LTC128B.128 [R196+0x3000], [R12.64] ;  /* 0x030000000cc47fae */ /* 0x0007e2000b901d48 */
[----:B------:R-:W-:Y:S02]  /*0b80*/  IMAD R9, R8, UR11, R9 ;  /* 0x0000000b08097c24 */ /* 0x000fe4000f8e0209 */
[----:B------:R-:W-:Y:S01]  /*0b90*/  IMAD R213, R17, c[0x0][0x1b4], R14 ;  /* 0x00006d0011d57a24 */ /* 0x000fe200078e020e */
[----:B--2---:R-:W-:Y:S01]  /*0ba0*/  IADD3 R20, P1, R12, UR7, RZ ;  /* 0x000000070c147c10 */ /* 0x004fe2000ff3e0ff */
[----:B------:R-:W-:Y:S01]  /*0bb0*/  IMAD R8, R8, c[0x0][0x1a0], RZ ;  /* 0x0000680008087a24 */ /* 0x000fe200078e02ff */
[----:B------:R-:W-:Y:S01]  /*0bc0*/  USHF.L.U32 UR7, UR4, 0x5, URZ ;  /* 0x0000000504077899 */ /* 0x000fe2000800063f */
[----:B------:R-:W-:Y:S01]  /*0bd0*/  IMAD.IADD R213, R201, 0x1, R213 ;  /* 0x00000001c9d57824 */ /* 0x000fe200078e02d5 */
[----:B------:R-:W-:Y:S01]  /*0be0*/  IADD3.X R21, R13, UR12, RZ, P1, !PT ;  /* 0x0000000c0d157c10 */ /* 0x000fe20008ffe4ff */
[----:B------:R-:W-:Y:S01]  /*0bf0*/  IMAD R10, R10, c[0x0][0x1b8], RZ ;  /* 0x00006e000a0a7a24 */ /* 0x000fe200078e02ff */
[----:B------:R-:W-:Y:S01]  /*0c00*/  ULDC.64 UR4, c[0x0][0x1a0] ;  /* 0x0000680000047ab9 */ /* 0x000fe20000000a00 */
[----:B------:R-:W-:Y:S01]  /*0c10*/  IMAD.WIDE.U32 R14, R11, UR11, R212 ;  /* 0x0000000b0b0e7c25 */ /* 0x000fe2000f8e00d4 */
[----:B------:R-:W-:Y:S01]  /*0c20*/  USHF.L.U64.HI UR5, UR4, UR6, UR5 ;  /* 0x0000000604057299 */ /* 0x000fe20008010205 */
[----:B------:R2:W-:Y:S01]  /*0c30*/  LDGSTS.E.BYPASS.LTC128B.128 [R196+0x3800], [R20.64] ;  /* 0x0380000014c47fae */ /* 0x0005e2000b901d48 */
[----:B------:R-:W-:Y:S01]  /*0c40*/  USHF.L.U32 UR4, UR4, 0x5, URZ ;  /* 0x0000000504047899 */ /* 0x000fe2000800063f */
[----:B------:R-:W-:Y:S01]  /*0c50*/  IMAD.IADD R9, R15, 0x1, R9 ;  /* 0x000000010f097824 */ /* 0x000fe200078e0209 */
[----:B------:R-:W-:Y:S01]  /*0c60*/  LEA R16, P0, R14, c[0x0][0x168], 0x1 ;  /* 0x00005a000e107a11 */ /* 0x000fe200078008ff */
[----:B------:R-:W-:-:S02]  /*0c70*/  IMAD R195, R17, c[0x0][0x1bc], R10 ;  /* 0x00006f0011c37a24 */ /* 0x000fc400078e020a */
[C---:B------:R-:W-:Y:S01]  /*0c80*/  IMAD R8, R11.reuse, c[0x0][0x1a4], R8 ;  /* 0x000069000b087a24 */ /* 0x040fe200078e0208 */
[----:B------:R-:W-:Y:S01]  /*0c90*/  LEA.HI.X R17, R14, c[0x0][0x16c], R9, 0x1, P0 ;  /* 0x00005b000e117a11 */ /* 0x000fe200000f0c09 */
[----:B-1----:R-:W-:-:S04]  /*0ca0*/  IMAD.WIDE.U32 R18, R11, c[0x0][0x1a0], RZ ;  /* 0x000068000b127a25 */ /* 0x002fc800078e00ff */
[----:B------:R-:W-:Y:S01]  /*0cb0*/  IMAD.IADD R10, R19, 0x1, R8 ;  /* 0x00000001130a7824 */ /* 0x000fe200078e0208 */
[----:B------:R-:W-:Y:S01]  /*0cc0*/  LEA R8, P0, R18, R198, 0x6 ;  /* 0x000000c612087211 */ /* 0x000fe200078030ff */
[----:B------:R-:W-:Y:S01]  /*0cd0*/  IMAD.IADD R195, R199, 0x1, R195 ;  /* 0x00000001c7c37824 */ /* 0x000fe200078e02c3 */
[----:B---3--:R-:W-:Y:S01]  /*0ce0*/  IADD3 R12, P1, R16, UR7, RZ ;  /* 0x00000007100c7c10 */ /* 0x008fe2000ff3e0ff */
[----:B------:R1:W-:Y:S01]  /*0cf0*/  LDGSTS.E.BYPASS.LTC128B.128 [R196+0x4000], [R16.64] ;  /* 0x0400000010c47fae */ /* 0x0003e2000b901d48 */
[----:B------:R-:W-:Y:S02]  /*0d00*/  IMAD.SHL.U32 R9, R96, 0x40, RZ ;  /* 0x0000004060097824 */ /* 0x000fe400078e00ff */
[----:B------:R-:W-:Y:S02]  /*0d10*/  LEA.HI.X R11, R18, R195, R10, 0x6, P0 ;  /* 0x000000c3120b7211 */ /* 0x000fe400000f340a */
[----:B------:R-:W-:Y:S02]  /*0d20*/  IADD3.X R13, R17, UR13, RZ, P1, !PT ;  /* 0x0000000d110d7c10 */ /* 0x000fe40008ffe4ff */
[----:B------:R-:W-:-:S02]  /*0d30*/  IADD3 R18, P0, R12, UR7, RZ ;  /* 0x000000070c127c10 */ /* 0x000fc4000ff1e0ff */
[----:B------:R-:W-:Y:S01]  /*0d40*/  LOP3.LUT R9, R9, 0x1c0, RZ, 0xc0, !PT ;  /* 0x000001c009097812 */ /* 0x000fe200078ec0ff */
[----:B------:R3:W-:Y:S01]  /*0d50*/  LDGSTS.E.BYPASS.LTC128B.128 [R196+0x4800], [R12.64] ;  /* 0x048000000cc47fae */ /* 0x0007e2000b901d48 */
[----:B------:R-:W-:Y:S02]  /*0d60*/  IADD3.X R19, R13, UR13, RZ, P0, !PT ;  /* 0x0000000d0d137c10 */ /* 0x000fe400087fe4ff */
[----:B------:R-:W-:Y:S02]  /*0d70*/  IADD3 R14, P0, R18, UR7, RZ ;  /* 0x00000007120e7c10 */ /* 0x000fe4000ff1e0ff */
[----:B------:R-:W-:Y:S01]  /*0d80*/  LOP3.LUT R4, R9, 0x8, R4, 0xf8, !PT ;  /* 0x0000000809047812 */ /* 0x000fe200078ef804 */
[----:B------:R1:W-:Y:S01]  /*0d90*/  LDGSTS.E.BYPASS.LTC128B.128 [R196+0x5000], [R18.64] ;  /* 0x0500000012c47fae */ /* 0x0003e2000b901d48 */
[----:B------:R-:W-:Y:S02]  /*0da0*/  IADD3.X R15, R19, UR13, RZ, P0, !PT ;  /* 0x0000000d130f7c10 */ /* 0x000fe400087fe4ff */
[----:B------:R-:W-:-:S02]  /*0db0*/  SHF.R.U32.HI R9, RZ, 0x3, R9 ;  /* 0x00000003ff097819 */ /* 0x000fc40000011609 */
[----:B------:R-:W-:Y:S01]  /*0dc0*/  LEA R10, P0, R8, c[0x0][0x170], 0x1 ;  /* 0x00005c00080a7a11 */ /* 0x000fe200078008ff */
[----:B------:R4:W-:Y:S01]  /*0dd0*/  LDGSTS.E.BYPASS.LTC128B.128 [R196+0x5800], [R14.64] ;  /* 0x058000000ec47fae */ /* 0x0009e2000b901d48 */
[----:B------:R-:W-:Y:S01]  /*0de0*/  LOP3.LUT R9, R4, R9, RZ, 0x3c, !PT ;  /* 0x0000000904097212 */ /* 0x000fe200078e3cff */
[----:B------:R-:W-:Y:S01]  /*0df0*/  IMAD.SHL.U32 R4, R2, 0x40, RZ ;  /* 0x0000004002047824 */ /* 0x000fe200078e00ff */
[----:B------:R-:W-:Y:S01]  /*0e00*/  LEA.HI.X R11, R8, c[0x0][0x174], R11, 0x1, P0 ;  /* 0x00005d00080b7a11 */ /* 0x000fe200000f0c0b */
[----:B------:R-:W0:Y:S03]  /*0e10*/  LDGDEPBAR ;  /* 0x00000000000079af */ /* 0x000e260000000000 */
[----:B------:R-:W-:-:S04]  /*0e20*/  LOP3.LUT R8, R4, 0x1c0, RZ, 0xc0, !PT ;  /* 0x000001c004087812 */ /* 0x000fc800078ec0ff */
[----:B------:R-:W-:Y:S01]  /*0e30*/  SHF.R.U32.HI R3, RZ, 0x3, R8 ;  /* 0x00000003ff037819 */ /* 0x000fe20000011608 */
[C---:B---3--:R-:W-:Y:S02]  /*0e40*/  IMAD.SHL.U32 R13, R0.reuse, 0x8, RZ ;  /* 0x00000008000d7824 */ /* 0x048fe400078e00ff */
[----:B------:R-:W-:Y:S02]  /*0e50*/  IMAD R0, R0, 0x200, R9 ;  /* 0x0000020000007824 */ /* 0x000fe400078e0209 */
[----:B------:R-:W-:Y:S01]  /*0e60*/  IMAD.MOV.U32 R12, RZ, RZ, 0x20 ;  /* 0x00000020ff0c7424 */ /* 0x000fe200078e00ff */
[----:B------:R-:W-:Y:S01]  /*0e70*/  LOP3.LUT R4, R8, 0x8, R13, 0xf8, !PT ;  /* 0x0000000808047812 */ /* 0x000fe200078ef80d */
[C---:B------:R-:W-:Y:S01]  /*0e80*/  IMAD.SHL.U32 R13, R0.reuse, 0x2, RZ ;  /* 0x00000002000d7824 */ /* 0x040fe200078e00ff */
[----:B------:R-:W-:Y:S02]  /*0e90*/  LEA R193, R0, 0x4000, 0x1 ;  /* 0x0000400000c17811 */ /* 0x000fe400078e08ff */
[----:B------:R-:W-:-:S02]  /*0ea0*/  LOP3.LUT R3, R4, R3, RZ, 0x3c, !PT ;  /* 0x0000000304037212 */ /* 0x000fc400078e3cff */
[----:B------:R-:W-:Y:S01]  /*0eb0*/  IADD3 R189, R193, 0x40, RZ ;  /* 0x00000040c1bd7810 */ /* 0x000fe20007ffe0ff */
[----:B------:R-:W-:-:S04]  /*0ec0*/  DEPBAR.LE SB0, 0x0 ;  /* 0x000080000000791a */ /* 0x000fc80000000000 */
[----:B------:R-:W-:Y:S01]  /*0ed0*/  BAR.SYNC.DEFER_BLOCKING 0x0 ;  /* 0x0000000000007b1d */ /* 0x000fe20000010000 */
[----:B----4-:R-:W-:Y:S01]  /*0ee0*/  IADD3 R14, P0, R10, UR4, RZ ;  /* 0x000000040a0e7c10 */ /* 0x010fe2000ff1e0ff */
[----:B------:R-:W-:Y:S01]  /*0ef0*/  IMAD.IADD R194, R194, 0x1, R3 ;  /* 0x00000001c2c27824 */ /* 0x000fe200078e0203 */
[----:B------:R-:W-:Y:S02]  /*0f00*/  LOP3.LUT R3, R3, R122, RZ, 0xfc, !PT ;  /* 0x0000007a03037212 */ /* 0x000fe400078efcff */
[----:B--2---:R-:W-:Y:S01]  /*0f10*/  IADD3 R20, P1, R14, UR4, RZ ;  /* 0x000000040e147c10 */ /* 0x004fe2000ff3e0ff */
[----:B------:R-:W-:Y:S01]  /*0f20*/  IMAD.SHL.U32 R194, R194, 0x2, RZ ;  /* 0x00000002c2c27824 */ /* 0x000fe200078e00ff */
[----:B------:R-:W-:Y:S02]  /*0f30*/  IADD3.X R15, R11, UR5, RZ, P0, !PT ;  /* 0x000000050b0f7c10 */ /* 0x000fe400087fe4ff */
[----:B------:R-:W-:Y:S02]  /*0f40*/  IADD3 R22, P0, R20, UR4, RZ ;  /* 0x0000000414167c10 */ /* 0x000fe4000ff1e0ff */
[----:B------:R-:W-:-:S02]  /*0f50*/  IADD3.X R21, R15, UR5, RZ, P1, !PT ;  /* 0x000000050f157c10 */ /* 0x000fc40008ffe4ff */
[----:B------:R-:W-:Y:S02]  /*0f60*/  LOP3.LUT P1, RZ, R2, 0x2, RZ, 0xc0, !PT ;  /* 0x0000000202ff7812 */ /* 0x000fe4000782c0ff */
[----:B------:R-:W-:Y:S02]  /*0f70*/  IADD3.X R23, R21, UR5, RZ, P0, !PT ;  /* 0x0000000515177c10 */ /* 0x000fe400087fe4ff */
[----:B------:R-:W-:Y:S02]  /*0f80*/  LOP3.LUT P0, RZ, R96, 0x2, RZ, 0xc0, !PT ;  /* 0x0000000260ff7812 */ /* 0x000fe4000780c0ff */
[C---:B------:R-:W-:Y:S02]  /*0f90*/  SEL R0, R12.reuse, 0xffffffe0, !P1 ;  /* 0xffffffe00c007807 */ /* 0x040fe40004800000 */
[----:B------:R-:W-:Y:S02]  /*0fa0*/  SEL R4, R12, 0xffffffe0, !P0 ;  /* 0xffffffe00c047807 */ /* 0x000fe40004000000 */
[----:B------:R-:W-:Y:S01]  /*0fb0*/  LOP3.LUT P0, RZ, R96, 0x4, RZ, 0xc0, !PT ;  /* 0x0000000460ff7812 */ /* 0x000fe2000780c0ff */
[----:B------:R-:W-:Y:S01]  /*0fc0*/  @!PT LDS RZ, [RZ] ;  /* 0x00000000fffff984 */ /* 0x000fe20000000800 */
[----:B------:R-:W-:Y:S01]  /*0fd0*/  @!PT LDS RZ, [RZ] ;  /* 0x00000000fffff984 */ /* 0x000fe20000000800 */
[----:B------:R-:W-:Y:S01]  /*0fe0*/  @!PT LDS RZ, [RZ] ;  /* 0x00000000fffff984 */ /* 0x000fe20000000800 */
[----:B------:R2:W-:Y:S01]  /*0ff0*/  LDGSTS.E.BYPASS.LTC128B.128 [R196+0x6000], [R10.64] ;  /* 0x060000000ac47fae */ /* 0x0005e2000b901d48 */
[----:B------:R-:W-:Y:S01]  /*1000*/  IMAD.IADD R192, R194, 0x1, R0 ;  /* 0x00000001c2c07824 */ /* 0x000fe200078e0200 */
[----:B------:R-:W-:Y:S01]  /*1010*/  LOP3.LUT P1, RZ, R2, 0x4, RZ, 0xc0, !PT ;  /* 0x0000000402ff7812 */ /* 0x000fe2000782c0ff */
[----:B------:R-:W-:Y:S01]  /*1020*/  IMAD.IADD R191, R193, 0x1, R4 ;  /* 0x00000001c1bf7824 */ /* 0x000fe200078e0204 */
[----:B------:R3:W-:Y:S01]  /*1030*/  LDGSTS.E.BYPASS.LTC128B.128 [R196+0x6800], [R14.64] ;  /* 0x068000000ec47fae */ /* 0x0007e2000b901d48 */
[----:B------:R-:W-:-:S03]  /*1040*/  IMAD.MOV.U32 R2, RZ, RZ, 0x40 ;  /* 0x00000040ff027424 */ /* 0x000fc600078e00ff */
[----:B------:R4:W-:Y:S02]  /*1050*/  LDGSTS.E.BYPASS.LTC128B.128 [R196+0x7000], [R20.64] ;  /* 0x0700000014c47fae */ /* 0x0009e4000b901d48 */
[----:B------:R-:W-:Y:S02]  /*1060*/  SEL R2, R2, 0xffffffc0, !P1 ;  /* 0xffffffc002027807 */ /* 0x000fe40004800000 */
[----:B------:R4:W-:Y:S01]  /*1070*/  LDGSTS.E.BYPASS.LTC128B.128 [R196+0x7800], [R22.64] ;  /* 0x0780000016c47fae */ /* 0x0009e2000b901d48 */
[----:B------:R-:W-:Y:S02]  /*1080*/  @P0 IADD3 R189, R193, -0x40, RZ ;  /* 0xffffffc0c1bd0810 */ /* 0x000fe40007ffe0ff */
[----:B------:R-:W-:Y:S01]  /*1090*/  IMAD.IADD R190, R194, 0x1, R2 ;  /* 0x00000001c2be7824 */ /* 0x000fe200078e0202 */
[----:B------:R-:W-:Y:S01]  /*10a0*/  LDSM.16.M88.4 R28, [R194] ;  /* 0x00000000c21c783b */ /* 0x000fe20000000200 */
[----:B------:R-:W-:Y:S01]  /*10b0*/  ISETP.GE.AND P0, PT, R123, 0x41, PT ;  /* 0x000000417b00780c */ /* 0x000fe20003f06270 */
[----:B------:R-:W-:Y:S01]  /*10c0*/  IMAD.IADD R180, R4, 0x1, R189 ;  /* 0x0000000104b47824 */ /* 0x000fe200078e02bd */
[C---:B------:R-:W-:Y:S01]  /*10d0*/  IADD3 R183, R189.reuse, 0x800, RZ ;  /* 0x00000800bdb77810 */ /* 0x040fe20007ffe0ff */
[----:B------:R-:W5:Y:S01]  /*10e0*/  LDSM.16.M88.4 R56, [R13+0x4000] ;  /* 0x004000000d38783b */ /* 0x000f620000000200 */
[----:B------:R-:W-:Y:S01]  /*10f0*/  IMAD.IADD R188, R0, 0x1, R190 ;  /* 0x0000000100bc7824 */ /* 0x000fe200078e02be */
[----:B------:R-:W-:-:S02]  /*1100*/  IADD3 R182, R189, 0x1000, RZ ;  /* 0x00001000bdb67810 */ /* 0x000fc40007ffe0ff */
[----:B-1----:R-:W1:Y:S01]  /*1110*/  LDSM.16.M88.4 R16, [R194+0x2000] ;  /* 0x00200000c210783b */ /* 0x002e620000000200 */
[----:B------:R-:W-:-:S03]  /*1120*/  IADD3 R181, R189, 0x1800, RZ ;  /* 0x00001800bdb57810 */ /* 0x000fc60007ffe0ff */
[----:B------:R-:W1:Y:S04]  /*1130*/  LDSM.16.M88.4 R52, [R13+0x4800] ;  /* 0x004800000d34783b */ /* 0x000e680000000200 */
[----:B--2---:R-:W2:Y:S04]  /*1140*/  LDSM.16.M88.4 R8, [R13+0x5000] ;  /* 0x005000000d08783b */ /* 0x004ea80000000200 */
[----:B------:R3:W2:Y:S04]  /*1150*/  LDSM.16.M88.4 R72, [R13+0x5800] ;  /* 0x005800000d48783b */ /* 0x0006a80000000200 */
[----:B------:R-:W-:Y:S04]  /*1160*/  LDSM.16.M88.4 R88, [R191] ;  /* 0x00000000bf58783b */ /* 0x000fe80000000200 */
[----:B------:R-:W2:Y:S04]  /*1170*/  LDSM.16.M88.4 R92, [R192+0x2000] ;  /* 0x00200000c05c783b */ /* 0x000ea80000000200 */
[----:B------:R-:W3:Y:S04]  /*1180*/  LDSM.16.M88.4 R84, [R191+0x800] ;  /* 0x00080000bf54783b */ /* 0x000ee80000000200 */
[----:B------:R-:W3:Y:S04]  /*1190*/  LDSM.16.M88.4 R80, [R191+0x1000] ;  /* 0x00100000bf50783b */ /* 0x000ee80000000200 */
[----:B------:R-:W3:Y:S01]  /*11a0*/  LDSM.16.M88.4 R76, [R191+0x1800] ;  /* 0x00180000bf4c783b */ /* 0x000ee20000000200 */
[-C--:B-----5:R-:W-:Y:S03]  /*11b0*/  HMMA.16816.F32.BF16 R40, R28, R56.reuse, RZ ;  /* 0x000000381c28723c */ /* 0x0a0fe600000418ff */
[----:B------:R-:W-:Y:S04]  /*11c0*/  LDSM.16.M88.4 R116, [R190+0x2000] ;  /* 0x00200000be74783b */ /* 0x000fe80000000200 */
[----:B------:R-:W-:Y:S01]  /*11d0*/  LDSM.16.M88.4 R112, [R189] ;  /* 0x00000000bd70783b */ /* 0x000fe20000000200 */
[C---:B-1----:R-:W-:Y:S03]  /*11e0*/  HMMA.16816.F32.BF16 R60, R16.reuse, R56, RZ ;  /* 0x00000038103c723c */ /* 0x042fe600000418ff */
[----:B------:R-:W-:Y:S04]  /*11f0*/  LDSM.16.M88.4 R108, [R189+0x800] ;  /* 0x00080000bd6c783b */ /* 0x000fe80000000200 */
[----:B------:R-:W-:Y:S01]  /*1200*/  LDSM.16.M88.4 R104, [R189+0x1000] ;  /* 0x00100000bd68783b */ /* 0x000fe20000000200 */
[C---:B------:R-:W-:Y:S03]  /*1210*/  HMMA.16816.F32.BF16 R44, R16.reuse, R52, RZ ;  /* 0x00000034102c723c */ /* 0x040fe600000418ff */
[----:B------:R-:W-:Y:S04]  /*1220*/  LDSM.16.M88.4 R100, [R189+0x1800] ;  /* 0x00180000bd64783b */ /* 0x000fe80000000200 */
[----:B------:R-:W-:Y:S01]  /*1230*/  LDSM.16.M88.4 R96, [R190] ;  /* 0x00000000be60783b */ /* 0x000fe20000000200 */
[C---:B--2---:R-:W-:Y:S03]  /*1240*/  HMMA.16816.F32.BF16 R36, R16.reuse, R8, RZ ;  /* 0x000000081024723c */ /* 0x044fe600000418ff */
[----:B------:R-:W0:Y:S05]  /*1250*/  LDGDEPBAR ;  /* 0x00000000000079af */ /* 0x000e2a0000000000 */
[C---:B------:R-:W-:Y:S08]  /*1260*/  HMMA.16816.F32.BF16 R68, R16.reuse, R58, RZ ;  /* 0x0000003a1044723c */ /* 0x040ff000000418ff */
[C---:B---3--:R-:W-:Y:S08]  /*1270*/  HMMA.16816.F32.BF16 R12, R16.reuse, R54, RZ ;  /* 0x00000036100c723c */ /* 0x048ff000000418ff */
[----:B----4-:R-:W-:Y:S08]  /*1280*/  HMMA.16816.F32.BF16 R20, R16, R10, RZ ;  /* 0x0000000a1014723c */ /* 0x010ff000000418ff */
[C---:B------:R-:W-:Y:S08]  /*1290*/  HMMA.16816.F32.BF16 R64, R28.reuse, R52, RZ ;  /* 0x000000341c40723c */ /* 0x040ff000000418ff */
[----:B------:R-:W-:Y:S08]  /*12a0*/  HMMA.16816.F32.BF16 R48, R28, R8, RZ ;  /* 0x000000081c30723c */ /* 0x000ff000000418ff */
[----:B------:R-:W-:Y:S08]  /*12b0*/  HMMA.16816.F32.BF16 R24, R16, R72, RZ ;  /* 0x000000481018723c */ /* 0x000ff000000418ff */
[C---:B------:R-:W-:Y:S08]  /*12c0*/  HMMA.16816.F32.BF16 R56, R28.reuse, R58, RZ ;  /* 0x0000003a1c38723c */ /* 0x040ff000000418ff */
[C---:B------:R-:W-:Y:S08]  /*12d0*/  HMMA.16816.F32.BF16 R52, R28.reuse, R54, RZ ;  /* 0x000000361c34723c */ /* 0x040ff000000418ff */
[C---:B------:R-:W-:Y:S08]  /*12e0*/  HMMA.16816.F32.BF16 R8, R28.reuse, R10, RZ ;  /* 0x0000000a1c08723c */ /* 0x040ff000000418ff */
[----:B------:R-:W-:Y:S08]  /*12f0*/  HMMA.16816.F32.BF16 R32, R28, R72, RZ ;  /* 0x000000481c20723c */ /* 0x000ff000000418ff */
[-C--:B------:R-:W-:Y:S08]  /*1300*/  HMMA.16816.F32.BF16 R16, R16, R74.reuse, RZ ;  /* 0x0000004a1010723c */ /* 0x080ff000000418ff */
[----:B------:R-:W-:Y:S01]  /*1310*/  HMMA.16816.F32.BF16 R28, R28, R74, RZ ;  /* 0x0000004a1c1c723c */ /* 0x000fe200000418ff */
[----:B------:R-:W1:Y:S07]  /*1320*/  LDSM.16.M88.4 R72, [R192] ;  /* 0x00000000c048783b */ /* 0x000e6e0000000200 */
        /* <DEDUP_REMOVED lines=9> */
[C---:B-1----:R-:W-:Y:S08]  /*13c0*/  HMMA.16816.F32.BF16 R40, R72.reuse, R88, R40 ;  /* 0x000000584828723c */ /* 0x042ff00000041828 */
[C---:B------:R-:W-:Y:S08]  /*13d0*/  HMMA.16816.F32.BF16 R64, R72.reuse, R84, R64 ;  /* 0x000000544840723c */ /* 0x040ff00000041840 */
[C---:B------:R-:W-:Y:S08]  /*13e0*/  HMMA.16816.F32.BF16 R48, R72.reuse, R80, R48 ;  /* 0x000000504830723c */ /* 0x040ff00000041830 */
[C---:B------:R-:W-:Y:S08]  /*13f0*/  HMMA.16816.F32.BF16 R32, R72.reuse, R76, R32 ;  /* 0x0000004c4820723c */ /* 0x040ff00000041820 */
[C---:B------:R-:W-:Y:S01]  /*1400*/  HMMA.16816.F32.BF16 R56, R72.reuse, R90, R56 ;  /* 0x0000005a4838723c */ /* 0x040fe20000041838 */
[----:B------:R-:W1:Y:S07]  /*1410*/  LDSM.16.M88.4 R88, [R180] ;  /* 0x00000000b458783b */ /* 0x000e6e0000000200 */
[C---:B------:R-:W-:Y:S01]  /*1420*/  HMMA.16816.F32.BF16 R52, R72.reuse, R86, R52 ;  /* 0x000000564834723c */ /* 0x040fe20000041834 */
[----:B------:R-:W2:Y:S07]  /*1430*/  LDSM.16.M88.4 R84, [R180+0x800] ;  /* 0x00080000b454783b */ /* 0x000eae0000000200 */
[C---:B------:R-:W-:Y:S01]  /*1440*/  HMMA.16816.F32.BF16 R8, R72.reuse, R82, R8 ;  /* 0x000000524808723c */ /* 0x040fe20000041808 */
[----:B------:R-:W3:Y:S07]  /*1450*/  LDSM.16.M88.4 R80, [R180+0x1000] ;  /* 0x00100000b450783b */ /* 0x000eee0000000200 */
[----:B------:R-:W-:Y:S01]  /*1460*/  HMMA.16816.F32.BF16 R28, R72, R78, R28 ;  /* 0x0000004e481c723c */ /* 0x000fe2000004181c */
[----:B------:R-:W4:Y:S04]  /*1470*/  LDSM.16.M88.4 R76, [R180+0x1800] ;  /* 0x00180000b44c783b */ /* 0x000f280000000200 */
[----:B------:R-:W5:Y:S01]  /*1480*/  LDSM.16.M88.4 R72, [R188] ;  /* 0x00000000bc48783b */ /* 0x000f620000000200 */
[----:B------:R-:W-:-:S04]  /*1490*/  DEPBAR.LE SB0, 0x0 ;  /* 0x000080000000791a */ /* 0x000fc80000000000 */
        /* <DEDUP_REMOVED lines=18> */
[C---:B--2---:R-:W-:Y:S08]  /*15c0*/  HMMA.16816.F32.BF16 R44, R92.reuse, R84, R44 ;  /* 0x000000545c2c723c */ /* 0x044ff0000004182c */
[C---:B------:R-:W-:Y:S08]  /*15d0*/  HMMA.16816.F32.BF16 R12, R92.reuse, R86, R12 ;  /* 0x000000565c0c723c */ /* 0x040ff0000004180c */
[C---:B---3--:R-:W-:Y:S08]  /*15e0*/  HMMA.16816.F32.BF16 R36, R92.reuse, R80, R36 ;  /* 0x000000505c24723c */ /* 0x048ff00000041824 */
[C---:B------:R-:W-:Y:S08]  /*15f0*/  HMMA.16816.F32.BF16 R20, R92.reuse, R82, R20 ;  /* 0x000000525c14723c */ /* 0x040ff00000041814 */
[C---:B----4-:R-:W-:Y:S08]  /*1600*/  HMMA.16816.F32.BF16 R24, R92.reuse, R76, R24 ;  /* 0x0000004c5c18723c */ /* 0x050ff00000041818 */
[----:B------:R-:W-:Y:S08]  /*1610*/  HMMA.16816.F32.BF16 R16, R92, R78, R16 ;  /* 0x0000004e5c10723c */ /* 0x000ff00000041810 */
[C---:B-----5:R-:W-:Y:S08]  /*1620*/  HMMA.16816.F32.BF16 R40, R72.reuse, R88, R40 ;  /* 0x000000584828723c */ /* 0x060ff00000041828 */
        /* <DEDUP_REMOVED lines=9> */
[----:B------:R-:W-:-:S04]  /*16c0*/  IADD3 R75, R6, -0x2, RZ ;  /* 0xfffffffe064b7810 */ /* 0x000fc80007ffe0ff */
        /* <DEDUP_REMOVED lines=20> */
[----:B------:R-:W0:Y:S02]  /*1810*/  LDGDEPBAR ;  /* 0x00000000000079af */ /* 0x000e240000000000 */
.L_x_1199:
[----:B-1----:R-:W-:Y:S01]  /*1820*/  FMNMX.FTZ R73, R60, R61, !PT ;  /* 0x0000003d3c497209 */ /* 0x002fe20007810000 */
[----:B------:R-:W-:Y:S01]  /*1830*/  IMAD R234, R120, 0x8, R121 ;  /* 0x0000000878ea7824 */ /* 0x000fe200078e0279 */
[----:B------:R-:W-:Y:S01]  /*1840*/  LOP3.LUT R143, R7, R214, RZ, 0x3c, !PT ;  /* 0x000000d6078f7212 */ /* 0x000fe200078e3cff */
[----:B------:R-:W-:Y:S01]  /*1850*/  IMAD.WIDE.U32 R218, R5, -0x2daee0ad, RZ ;  /* 0xd2511f5305da7825 */ /* 0x000fe200078e00ff */
[----:B------:R-:W-:-:S02]  /*1860*/  FMNMX.FTZ R4, R68, R73, !PT ;  /* 0x0000004944047209 */ /* 0x000fc40007810000 */
[----:B------:R-:W-:Y:S01]  /*1870*/  FMNMX.FTZ R7, R42, R43, !PT ;  /* 0x0000002b2a077209 */ /* 0x000fe20007810000 */
[----:B------:R-:W-:Y:S01]  /*1880*/  IMAD.WIDE.U32 R174, R234, -0x326172a9, RZ ;  /* 0xcd9e8d57eaae7825 */ /* 0x000fe200078e00ff */
[----:B------:R-:W-:Y:S02]  /*1890*/  FMNMX.FTZ R73, R69, R4, !PT ;  /* 0x0000000445497209 */ /* 0x000fe40007810000 */
[----:B------:R-:W-:Y:S01]  /*18a0*/  FMNMX.FTZ R78, R58, R7, !PT ;  /* 0x000000073a4e7209 */ /* 0x000fe20007810000 */
[----:B------:R-:W-:Y:S01]  /*18b0*/  IMAD.SHL.U32 R187, R3, 0x2, RZ ;  /* 0x0000000203bb7824 */ /* 0x000fe200078e00ff */
[----:B------:R-:W-:Y:S01]  /*18c0*/  FMNMX.FTZ R4, R44, R73, !PT ;  /* 0x000000492c047209 */ /* 0x000fe20007810000 */
[----:B------:R-:W-:Y:S01]  /*18d0*/  IMAD R156, R217, 0x10000, R217 ;  /* 0x00010000d99c7824 */ /* 0x000fe200078e02d9 */
[----:B------:R-:W-:Y:S01]  /*18e0*/  IADD3 R228, R234, 0x4, RZ ;  /* 0x00000004eae47810 */ /* 0x000fe20007ffe0ff */
[--C-:B------:R-:W-:Y:S01]  /*18f0*/  IMAD.IADD R185, R2, 0x1, R187.reuse ;  /* 0x0000000102b97824 */ /* 0x100fe200078e02bb */
[----:B------:R-:W-:Y:S01]  /*1900*/  FMNMX.FTZ R73, R45, R4, !PT ;  /* 0x000000042d497209 */ /* 0x000fe20007810000 */
[----:B------:R-:W-:Y:S01]  /*1910*/  IMAD.IADD R186, R0, 0x1, R187 ;  /* 0x0000000100ba7824 */ /* 0x000fe200078e02bb */
[----:B------:R-:W-:Y:S01]  /*1920*/  LOP3.LUT R166, R175, R143, RZ, 0x3c, !PT ;  /* 0x0000008fafa67212 */ /* 0x000fe200078e3cff */
[----:B------:R-:W-:Y:S01]  /*1930*/  IMAD.WIDE.U32 R176, R228, -0x326172a9, RZ ;  /* 0xcd9e8d57e4b07825 */ /* 0x000fe200078e00ff */
[----:B------:R-:W-:Y:S01]  /*1940*/  FMNMX.FTZ R4, R12, R73, !PT ;  /* 0x000000490c047209 */ /* 0x000fe20007810000 */
[----:B------:R-:W-:Y:S01]  /*1950*/  LDSM.16.MT88.4 R92, [R185+0x6000] ;  /* 0x00600000b95c783b */ /* 0x000fe20000004200 */
[----:B------:R-:W-:Y:S01]  /*1960*/  FMNMX.FTZ R73, R62, R63, !PT ;  /* 0x0000003f3e497209 */ /* 0x000fe20007810000 */
[----:B------:R-:W-:Y:S01]  /*1970*/  IMAD.WIDE.U32 R166, R166, -0x2daee0ad, RZ ;  /* 0xd2511f53a6a67825 */ /* 0x000fe200078e00ff */
[----:B------:R-:W-:-:S02]  /*1980*/  FMNMX.FTZ R75, R13, R4, !PT ;  /* 0x000000040d4b7209 */ /* 0x000fc40007810000 */
[----:B------:R-:W-:Y:S01]  /*1990*/  FMNMX.FTZ R72, R70, R73, !PT ;  /* 0x0000004946487209 */ /* 0x000fe20007810000 */
[----:B------:R-:W-:Y:S01]  /*19a0*/  IMAD.IADD R184, R0, 0x1, R185 ;  /* 0x0000000100b87824 */ /* 0x000fe200078e02b9 */
[----:B------:R-:W-:Y:S02]  /*19b0*/  FMNMX.FTZ R4, R36, R75, !PT ;  /* 0x0000004b24047209 */ /* 0x000fe40007810000 */
[----:B------:R-:W-:Y:S02]  /*19c0*/  FMNMX.FTZ R73, R71, R72, !PT ;  /* 0x0000004847497209 */ /* 0x000fe40007810000 */
[----:B------:R-:W-:Y:S01]  /*19d0*/  FMNMX.FTZ R77, R37, R4, !PT ;  /* 0x00000004254d7209 */ /* 0x000fe20007810000 */
[----:B------:R-:W-:Y:S01]  /*19e0*/  LDSM.16.MT88.4 R136, [R184+0x6000] ;  /* 0x00600000b888783b */ /* 0x000fe20000004200 */
        /* <DEDUP_REMOVED lines=22> */
[----:B------:R-:W-:Y:S02]  /*1b50*/  LOP3.LUT R172, R177, R143, RZ, 0x3c, !PT ;  /* 0x0000008fb1ac7212 */ /* 0x000fe400078e3cff */
[----:B------:R-:W-:Y:S02]  /*1b60*/  FMNMX.FTZ R74, R52, R73, !PT ;  /* 0x00000049344a7209 */ /* 0x000fe40007810000 */
[----:B------:R-:W-:Y:S01]  /*1b70*/  LEA R179, R6, 0xfffffffe, 0x1 ;  /* 0xfffffffe06b37811 */ /* 0x000fe200078e08ff */
[----:B------:R-:W-:Y:S01]  /*1b80*/  IMAD.WIDE.U32 R172, R172, -0x2daee0ad, RZ ;  /* 0xd2511f53acac7825 */ /* 0x000fe200078e00ff */
[----:B------:R-:W-:Y:S02]  /*1b90*/  FMNMX.FTZ R4, R18, R7, !PT ;  /* 0x0000000712047209 */ /* 0x000fe40007810000 */
[----:B------:R-:W-:Y:S02]  /*1ba0*/  FMNMX.FTZ R75, R59, R78, !PT ;  /* 0x0000004e3b4b7209 */ /* 0x000fe40007810000 */
[----:B------:R-:W-:-:S02]  /*1bb0*/  FMNMX.FTZ R7, R53, R74, !PT ;  /* 0x0000004a35077209 */ /* 0x000fc40007810000 */
[----:B------:R-:W-:Y:S02]  /*1bc0*/  IADD3 R141, R215, -0x4498517b, RZ ;  /* 0xbb67ae85d78d7810 */ /* 0x000fe40007ffe0ff */
[----:B------:R-:W-:Y:S02]  /*1bd0*/  LOP3.LUT R80, R219, R179, R215, 0x96, !PT ;  /* 0x000000b3db507212 */ /* 0x000fe400078e96d7 */
[----:B------:R-:W-:Y:S02]  /*1be0*/  FMNMX.FTZ R73, R19, R4, !PT ;  /* 0x0000000413497209 */ /* 0x000fe40007810000 */
[----:B------:R-:W-:Y:S01]  /*1bf0*/  FMNMX.FTZ R78, R66, R75, !PT ;  /* 0x0000004b424e7209 */ /* 0x000fe20007810000 */
[----:B------:R-:W-:Y:S01]  /*1c00*/  IMAD.WIDE.U32 R80, R80, -0x326172a9, RZ ;  /* 0xcd9e8d5750507825 */ /* 0x000fe200078e00ff */
[----:B------:R-:W-:Y:S01]  /*1c10*/  FMNMX.FTZ R74, R48, R7, !PT ;  /* 0x00000007304a7209 */ /* 0x000fe20007810000 */
[----:B------:R-:W2:Y:S01]  /*1c20*/  SHFL.BFLY PT, R4, R73, 0x2, 0x1f ;  /* 0x0c401f0049047f89 */ /* 0x000ea200000e0000 */
[----:B------:R-:W-:-:S02]  /*1c30*/  LOP3.LUT R168, R167, R218, R141, 0x96, !PT ;  /* 0x000000daa7a87212 */ /* 0x000fc400078e968d */
[----:B------:R-:W-:Y:S02]  /*1c40*/  LOP3.LUT R170, R173, R218, R141, 0x96, !PT ;  /* 0x000000daadaa7212 */ /* 0x000fe400078e968d */
[----:B------:R-:W-:Y:S01]  /*1c50*/  FMNMX.FTZ R7, R67, R78, !PT ;  /* 0x0000004e43077209 */ /* 0x000fe20007810000 */
[----:B------:R-:W-:Y:S01]  /*1c60*/  IMAD.WIDE.U32 R168, R168, -0x326172a9, RZ ;  /* 0xcd9e8d57a8a87825 */ /* 0x000fe200078e00ff */
[----:B------:R-:W-:Y:S02]  /*1c70*/  IADD3 R209, R214, -0x61c88647, RZ ;  /* 0x9e3779b9d6d17810 */ /* 0x000fe40007ffe0ff */
[----:B------:R-:W-:Y:S01]  /*1c80*/  FMNMX.FTZ R75, R49, R74, !PT ;  /* 0x0000004a314b7209 */ /* 0x000fe20007810000 */
[----:B------:R-:W-:Y:S01]  /*1c90*/  IMAD.WIDE.U32 R170, R170, -0x326172a9, RZ ;  /* 0xcd9e8d57aaaa7825 */ /* 0x000fe200078e00ff */
[----:B------:R-:W-:Y:S02]  /*1ca0*/  FMNMX.FTZ R74, R54, R7, !PT ;  /* 0x00000007364a7209 */ /* 0x000fe40007810000 */
[----:B------:R-:W-:-:S02]  /*1cb0*/  IADD3 R208, R214, 0x3c6ef372, RZ ;  /* 0x3c6ef372d6d07810 */ /* 0x000fc40007ffe0ff */
[--C-:B------:R-:W-:Y:S02]  /*1cc0*/  LOP3.LUT R72, R81, R176, R209.reuse, 0x96, !PT ;  /* 0x000000b051487212 */ /* 0x100fe400078e96d1 */
[----:B------:R-:W-:Y:S02]  /*1cd0*/  FMNMX.FTZ R78, R8, R75, !PT ;  /* 0x0000004b084e7209 */ /* 0x000fe40007810000 */
[----:B------:R-:W-:Y:S02]  /*1ce0*/  FMNMX.FTZ R7, R55, R74, !PT ;  /* 0x0000004a37077209 */ /* 0x000fe40007810000 */
[----:B------:R-:W-:Y:S02]  /*1cf0*/  LOP3.LUT R220, R81, R174, R209, 0x96, !PT ;  /* 0x000000ae51dc7212 */ /* 0x000fe400078e96d1 */
[-CC-:B------:R-:W-:Y:S02]  /*1d00*/  LOP3.LUT R224, R169, R80.reuse, R208.reuse, 0x96, !PT ;  /* 0x00000050a9e07212 */ /* 0x180fe400078e96d0 */
[----:B------:R-:W-:Y:S01]  /*1d10*/  LOP3.LUT R76, R171, R80, R208, 0x96, !PT ;  /* 0x00000050ab4c7212 */ /* 0x000fe200078e96d0 */
[----:B------:R-:W-:Y:S01]  /*1d20*/  IMAD.WIDE.U32 R80, R72, -0x2daee0ad, RZ ;  /* 0xd2511f5348507825 */ /* 0x000fe200078e00ff */
[----:B------:R-:W-:-:S02]  /*1d30*/  FMNMX.FTZ R75, R9, R78, !PT ;  /* 0x0000004e094b7209 */ /* 0x000fc40007810000 */
[----:B------:R-:W-:Y:S01]  /*1d40*/  IADD3 R207, R215, 0x76cf5d0a, RZ ;  /* 0x76cf5d0ad7cf7810 */ /* 0x000fe20007ffe0ff */
[----:B------:R-:W-:Y:S01]  /*1d50*/  IMAD.WIDE.U32 R220, R220, -0x2daee0ad, RZ ;  /* 0xd2511f53dcdc7825 */ /* 0x000fe200078e00ff */
[----:B------:R-:W-:Y:S02]  /*1d60*/  FMNMX.FTZ R74, R50, R7, !PT ;  /* 0x00000007324a7209 */ /* 0x000fe40007810000 */
[----:B------:R-:W-:Y:S01]  /*1d70*/  FMNMX.FTZ R78, R32, R75, !PT ;  /* 0x0000004b204e7209 */ /* 0x000fe20007810000 */
[----:B------:R-:W-:Y:S01]  /*1d80*/  IMAD.WIDE.U32 R224, R224, -0x2daee0ad, RZ ;  /* 0xd2511f53e0e07825 */ /* 0x000fe200078e00ff */
[----:B-1----:R-:W-:Y:S02]  /*1d90*/  FMNMX.FTZ R84, R77, R84, !PT ;  /* 0x000000544d547209 */ /* 0x002fe40007810000 */
[----:B------:R-:W-:Y:S01]  /*1da0*/  LOP3.LUT R96, R81, R172, R207, 0x96, !PT ;  /* 0x000000ac51607212 */ /* 0x000fe200078e96cf */
[----:B------:R-:W-:Y:S01]  /*1db0*/  IMAD.WIDE.U32 R76, R76, -0x2daee0ad, RZ ;  /* 0xd2511f534c4c7825 */ /* 0x000fe200078e00ff */
[----:B------:R-:W-:Y:S01]  /*1dc0*/  FMNMX.FTZ R7, R51, R74, !PT ;  /* 0x0000004a33077209 */ /* 0x000fe20007810000 */
[----:B------:R-:W1:Y:S01]  /*1dd0*/  SHFL.BFLY PT, R133, R84, 0x1, 0x1f ;  /* 0x0c201f0054857f89 */ /* 0x000e6200000e0000 */
[----:B------:R-:W-:Y:S01]  /*1de0*/  FMNMX.FTZ R75, R33, R78, !PT ;  /* 0x0000004e214b7209 */ /* 0x000fe20007810000 */
[----:B------:R-:W-:Y:S01]  /*1df0*/  IMAD.WIDE.U32 R96, R96, -0x326172a9, RZ ;  /* 0xcd9e8d5760607825 */ /* 0x000fe200078e00ff */
[----:B------:R-:W-:-:S02]  /*1e00*/  FMNMX.FTZ R74, R10, R7, !PT ;  /* 0x000000070a4a7209 */ /* 0x000fc40007810000 */
[----:B------:R-:W-:Y:S02]  /*1e10*/  IADD3 R206, R214, -0x255992d5, RZ ;  /* 0xdaa66d2bd6ce7810 */ /* 0x000fe40007ffe0ff */
[----:B------:R-:W-:Y:S02]  /*1e20*/  FMNMX.FTZ R78, R28, R75, !PT ;  /* 0x0000004b1c4e7209 */ /* 0x000fe40007810000 */
[----:B------:R-:W-:Y:S02]  /*1e30*/  FMNMX.FTZ R7, R11, R74, !PT ;  /* 0x0000004a0b077209 */ /* 0x000fe40007810000 */
[----:B--2---:R-:W-:Y:S02]  /*1e40*/  FMNMX.FTZ R4, R73, R4, !PT ;  /* 0x0000000449047209 */ /* 0x004fe40007810000 */
[----:B------:R-:W-:Y:S02]  /*1e50*/  LOP3.LUT R82, R97, R170, R206, 0x96, !PT ;  /* 0x000000aa61527212 */ /* 0x000fe400078e96ce */
[----:B------:R-:W-:-:S02]  /*1e60*/  FMNMX.FTZ R78, R29, R78, !PT ;  /* 0x0000004e1d4e7209 */ /* 0x000fc40007810000 */
[----:B------:R-:W-:Y:S01]  /*1e70*/  FMNMX.FTZ R74, R34, R7, !PT ;  /* 0x00000007224a7209 */ /* 0x000fe20007810000 */
[----:B------:R-:W-:Y:S01]  /*1e80*/  IMAD.WIDE.U32 R82, R82, -0x2daee0ad, RZ ;  /* 0xd2511f5352527825 */ /* 0x000fe200078e00ff */
[----:B------:R-:W2:Y:S01]  /*1e90*/  SHFL.BFLY PT, R7, R4, 0x1, 0x1f ;  /* 0x0c201f0004077f89 */ /* 0x000ea200000e0000 */
[----:B------:R-:W-:Y:S02]  /*1ea0*/  IADD3 R203, R215, -0x126145ec, RZ ;  /* 0xed9eba14d7cb7810 */ /* 0x000fe40007ffe0ff */
[----:B------:R-:W-:Y:S01]  /*1eb0*/  FMNMX.FTZ R73, R35, R74, !PT ;  /* 0x0000004a23497209 */ /* 0x000fe20007810000 */
[----:B------:R-:W3:Y:S01]  /*1ec0*/  SHFL.BFLY PT, R135, R78, 0x2, 0x1f ;  /* 0x0c401f004e877f89 */ /* 0x000ee200000e0000 */
[----:B------:R-:W-:Y:S02]  /*1ed0*/  LOP3.LUT R74, R83, R76, R203, 0x96, !PT ;  /* 0x0000004c534a7212 */ /* 0x000fe400078e96cb */
[----:B------:R-:W-:Y:S02]  /*1ee0*/  FMNMX.FTZ R76, R30, R73, !PT ;  /* 0x000000491e4c7209 */ /* 0x000fe40007810000 */
[----:B------:R-:W-:-:S02]  /*1ef0*/  IADD3 R205, R215, 0x32370b8f, RZ ;  /* 0x32370b8fd7cd7810 */ /* 0x000fc40007ffe0ff */
[----:B------:R-:W-:Y:S02]  /*1f00*/  FMNMX.FTZ R73, R31, R76, !PT ;  /* 0x0000004c1f497209 */ /* 0x000fe40007810000 */
[----:B-1----:R-:W-:Y:S02]  /*1f10*/  FMNMX.FTZ R133, R84, R133, !PT ;  /* 0x0000008554857209 */ /* 0x002fe40007810000 */
[----:B------:R-:W-:Y:S01]  /*1f20*/  LOP3.LUT R80, R77, R80, R205, 0x96, !PT ;  /* 0x000000504d507212 */ /* 0x000fe200078e96cd */
[----:B------:R-:W1:Y:S01]  /*1f30*/  SHFL.BFLY PT, R134, R73, 0x2, 0x1f ;  /* 0x0c401f0049867f89 */ /* 0x000e6200000e0000 */
[C---:B------:R-:W-:Y:S01]  /*1f40*/  FSETP.NEU.FTZ.AND P1, PT, R133.reuse, -INF , PT ;  /* 0xff8000008500780b */ /* 0x040fe20003f3d000 */
[----:B------:R-:W-:Y:S01]  /*1f50*/  FMUL.FTZ R164, R133, c[0x0][0x23c] ;  /* 0x00008f0085a47a20 */ /* 0x000fe20000410000 */
[----:B------:R-:W-:Y:S01]  /*1f60*/  IADD3 R204, R214, 0x78dde6e4, RZ ;  /* 0x78dde6e4d6cc7810 */ /* 0x000fe20007ffe0ff */
[----:B------:R-:W-:Y:S01]  /*1f70*/  IMAD.WIDE.U32 R80, R80, -0x326172a9, RZ ;  /* 0xcd9e8d5750507825 */ /* 0x000fe200078e00ff */
[----:B------:R-:W-:Y:S01]  /*1f80*/  LOP3.LUT R72, R221, R166, R207, 0x96, !PT ;  /* 0x000000a6dd487212 */ /* 0x000fe200078e96cf */
[----:B------:R-:W-:Y:S01]  /*1f90*/  LDSM.16.MT88.4 R84, [R186+0x6000] ;  /* 0x00600000ba54783b */ /* 0x000fe20000004200 */
[----:B------:R-:W-:-:S02]  /*1fa0*/  FSEL R164, R164, RZ, P1 ;  /* 0x000000ffa4a47208 */ /* 0x000fc40000800000 */
[----:B--2---:R-:W-:Y:S01]  /*1fb0*/  FMNMX.FTZ R7, R4, R7, !PT ;  /* 0x0000000704077209 */ /* 0x004fe20007810000 */
[----:B------:R-:W-:Y:S01]  /*1fc0*/  IMAD.WIDE.U32 R222, R72, -0x326172a9, RZ ;  /* 0xcd9e8d5748de7825 */ /* 0x000fe200078e00ff */
[----:B------:R-:W-:Y:S02]  /*1fd0*/  LOP3.LUT R96, R81, R96, R204, 0x96, !PT ;  /* 0x0000006051607212 */ /* 0x000fe400078e96cc */
[----:B---3--:R-:W-:Y:S01]  /*1fe0*/  FMNMX.FTZ R135, R78, R135, !PT ;  /* 0x000000874e877209 */ /* 0x008fe20007810000 */
[C---:B------:R-:W-:Y:S01]  /*1ff0*/  FMUL.FTZ R162, R7.reuse, c[0x0][0x23c] ;  /* 0x00008f0007a27a20 */ /* 0x040fe20000410000 */
[----:B------:R-:W-:Y:S01]  /*2000*/  FSETP.NEU.FTZ.AND P1, PT, R7, -INF , PT ;  /* 0xff8000000700780b */ /* 0x000fe20003f3d000 */
[----:B------:R-:W-:Y:S01]  /*2010*/  FFMA.FTZ R4, R68, c[0x0][0x23c], -R164 ;  /* 0x00008f0044047a23 */ /* 0x000fe200000108a4 */
[----:B------:R-:W-:Y:S01]  /*2020*/  IADD3 R202, R215, -0x56f99767, RZ ;  /* 0xa9066899d7ca7810 */ /* 0x000fe20007ffe0ff */
[----:B------:R-:W2:Y:S01]  /*2030*/  SHFL.BFLY PT, R68, R135, 0x1, 0x1f ;  /* 0x0c201f0087447f89 */ /* 0x000ea200000e0000 */
[----:B------:R-:W-:Y:S01]  /*2040*/  IMAD.WIDE.U32 R96, R96, -0x2daee0ad, RZ ;  /* 0xd2511f5360607825 */ /* 0x000fe200078e00ff */
[----:B------:R-:W-:-:S02]  /*2050*/  FSEL R162, R162, RZ, P1 ;  /* 0x000000ffa2a27208 */ /* 0x000fc40000800000 */
[----:B------:R-:W-:Y:S01]  /*2060*/  LOP3.LUT R220, R225, R220, R205, 0x96, !PT ;  /* 0x000000dce1dc7212 */ /* 0x000fe200078e96cd */
[----:B------:R-:W-:Y:S01]  /*2070*/  FFMA.FTZ R140, R60, c[0x0][0x23c], -R164 ;  /* 0x00008f003c8c7a23 */ /* 0x000fe200000108a4 */
[----:B------:R-:W-:Y:S01]  /*2080*/  LOP3.LUT R72, R97, R82, R202, 0x96, !PT ;  /* 0x0000005261487212 */ /* 0x000fe200078e96ca */
[--C-:B------:R-:W-:Y:S01]  /*2090*/  FFMA.FTZ R132, R70, c[0x0][0x23c], -R162.reuse ;  /* 0x00008f0046847a23 */ /* 0x100fe200000108a2 */
[----:B-1----:R-:W-:Y:S01]  /*20a0*/  FMNMX.FTZ R134, R73, R134, !PT ;  /* 0x0000008649867209 */ /* 0x002fe20007810000 */
[----:B------:R-:W-:Y:S01]  /*20b0*/  FFMA.FTZ R3, R71, c[0x0][0x23c], -R162 ;  /* 0x00008f0047037a23 */ /* 0x000fe200000108a2 */
[----:B------:R-:W-:Y:S01]  /*20c0*/  LOP3.LUT R76, R223, R168, R206, 0x96, !PT ;  /* 0x000000a8df4c7212 */ /* 0x000fe200078e96ce */
[----:B------:R-:W-:Y:S01]  /*20d0*/  IMAD.WIDE.U32 R78, R72, -0x326172a9, RZ ;  /* 0xcd9e8d57484e7825 */ /* 0x000fe200078e00ff */
[C---:B------:R-:W-:Y:S01]  /*20e0*/  IADD3 R210, R214.reuse, -0x4ab325aa, RZ ;  /* 0xb54cda56d6d27810 */ /* 0x040fe20007ffe0ff */
[----:B------:R-:W-:Y:S01]  /*20f0*/  MUFU.EX2 R132, R132 ;  /* 0x0000008400847308 */ /* 0x000fe20000000800 */
[----:B------:R-:W-:Y:S01]  /*2100*/  IADD3 R211, R214, 0x1715609d, RZ ;  /* 0x1715609dd6d37810 */ /* 0x000fe20007ffe0ff */
[----:B------:R-:W-:Y:S01]  /*2110*/  FFMA.FTZ R149, R62, c[0x0][0x23c], -R162 ;  /* 0x00008f003e957a23 */ /* 0x000fe200000108a2 */
[----:B------:R-:W-:Y:S01]  /*2120*/  SHF.R.U32.HI R77, RZ, 0x10, R78 ;  /* 0x00000010ff4d7819 */ /* 0x000fe2000001164e */
[----:B------:R-:W-:Y:S01]  /*2130*/  FFMA.FTZ R62, R63, c[0x0][0x23c], -R162 ;  /* 0x00008f003f3e7a23 */ /* 0x000fe200000108a2 */
[----:B------:R-:W-:Y:S01]  /*2140*/  SHF.R.U32.HI R72, RZ, 0x18, R78 ;  /* 0x00000018ff487819 */ /* 0x000fe2000001164e */
[----:B------:R-:W1:Y:S01]  /*2150*/  SHFL.BFLY PT, R63, R134, 0x1, 0x1f ;  /* 0x0c201f00863f7f89 */ /* 0x000e6200000e0000 */
[----:B------:R-:W-:Y:S01]  /*2160*/  LOP3.LUT R77, R77, 0xff, RZ, 0xc0, !PT ;  /* 0x000000ff4d4d7812 */ /* 0x000fe200078ec0ff */
[----:B------:R-:W3:Y:S01]  /*2170*/  MUFU.EX2 R3, R3 ;  /* 0x0000000300037308 */ /* 0x000ee20000000800 */
[----:B------:R-:W-:Y:S01]  /*2180*/  IMAD.WIDE.U32 R220, R220, -0x326172a9, RZ ;  /* 0xcd9e8d57dcdc7825 */ /* 0x000fe200078e00ff */
[----:B------:R-:W-:-:S02]  /*2190*/  IADD3 R216, R215, 0x646e171e, RZ ;  /* 0x646e171ed7d87810 */ /* 0x000fc40007ffe0ff */
[----:B------:R-:W-:Y:S01]  /*21a0*/  PRMT R77, R77, 0x5410, R72 ;  /* 0x000054104d4d7816 */ /* 0x000fe20000000048 */
[----:B------:R-:W-:Y:S01]  /*21b0*/  FFMA.FTZ R147, R61, c[0x0][0x23c], -R164 ;  /* 0x00008f003d937a23 */ /* 0x000fe200000108a4 */
[----:B--2---:R-:W-:Y:S01]  /*21c0*/  FMNMX.FTZ R135, R135, R68, !PT ;  /* 0x0000004487877209 */ /* 0x004fe20007810000 */
[----:B------:R-:W-:Y:S01]  /*21d0*/  IMAD.WIDE.U32 R60, R74, -0x326172a9, RZ ;  /* 0xcd9e8d574a3c7825 */ /* 0x000fe200078e00ff */
[----:B------:R-:W-:Y:S01]  /*21e0*/  LOP3.LUT R222, R221, R222, R204, 0x96, !PT ;  /* 0x000000deddde7212 */ /* 0x000fe200078e96cc */
[----:B------:R-:W-:Y:S01]  /*21f0*/  HSET2.LE.AND R77, R77, R156, PT ;  /* 0x0000009c4d4d7233 */ /* 0x000fe20003803000 */
[C---:B------:R-:W-:Y:S01]  /*2200*/  FSETP.NEU.FTZ.AND P1, PT, R135.reuse, -INF , PT ;  /* 0xff8000008700780b */ /* 0x040fe20003f3d000 */
[----:B------:R-:W-:Y:S01]  /*2210*/  FMUL.FTZ R160, R135, c[0x0][0x23c] ;  /* 0x00008f0087a07a20 */ /* 0x000fe20000410000 */
[----:B------:R2:W-:Y:S01]  /*2220*/  MUFU.EX2 R0, R62 ;  /* 0x0000003e00007308 */ /* 0x0005e20000000800 */
[----:B------:R-:W-:Y:S01]  /*2230*/  IMAD.WIDE.U32 R222, R222, -0x2daee0ad, RZ ;  /* 0xd2511f53dede7825 */ /* 0x000fe200078e00ff */
[----:B------:R-:W-:-:S02]  /*2240*/  LOP3.LUT R60, R79, R60, R210, 0x96, !PT ;  /* 0x0000003c4f3c7212 */ /* 0x000fc400078e96d2 */
[----:B---3--:R-:W-:Y:S01]  /*2250*/  F2FP.BF16.PACK_AB R2, R3, R132 ;  /* 0x000000840302723e */ /* 0x008fe200000010ff */
[----:B------:R-:W-:Y:S01]  /*2260*/  FFMA.FTZ R145, R69, c[0x0][0x23c], -R164 ;  /* 0x00008f0045917a23 */ /* 0x000fe200000108a4 */
[----:B------:R-:W-:Y:S01]  /*2270*/  FSEL R160, R160, RZ, P1 ;  /* 0x000000ffa0a07208 */ /* 0x000fe20000800000 */
[----:B------:R-:W-:Y:S01]  /*2280*/  FFMA.FTZ R152, R14, c[0x0][0x23c], -R162 ;  /* 0x00008f000e987a23 */ /* 0x000fe200000108a2 */
[----:B------:R-:W-:Y:S01]  /*2290*/  LOP3.LUT R111, R77, R2, RZ, 0xc0, !PT ;  /* 0x000000024d6f7212 */ /* 0x000fe200078ec0ff */
[----:B------:R-:W-:Y:S01]  /*22a0*/  IMAD.WIDE.U32 R76, R76, -0x2daee0ad, RZ ;  /* 0xd2511f534c4c7825 */ /* 0x000fe200078e00ff */
[----:B-1----:R-:W-:Y:S01]  /*22b0*/  FMNMX.FTZ R134, R134, R63, !PT ;  /* 0x0000003f86867209 */ /* 0x002fe20007810000 */
[----:B------:R-:W1:Y:S01]  /*22c0*/  MUFU.EX2 R149, R149 ;  /* 0x0000009500957308 */ /* 0x000e620000000800 */
[----:B------:R-:W-:Y:S01]  /*22d0*/  SHF.R.U32.HI R109, RZ, 0x10, R60 ;  /* 0x00000010ff6d7819 */ /* 0x000fe2000001163c */
[----:B------:R-:W-:Y:S01]  /*22e0*/  FFMA.FTZ R144, R40, c[0x0][0x23c], -R160 ;  /* 0x00008f0028907a23 */ /* 0x000fe200000108a0 */
[----:B------:R-:W-:Y:S01]  /*22f0*/  LOP3.LUT R224, R77, R224, R203, 0x96, !PT ;  /* 0x000000e04de07212 */ /* 0x000fe200078e96cb */
[C---:B------:R-:W-:Y:S01]  /*2300*/  FMUL.FTZ R158, R134.reuse, c[0x0][0x23c] ;  /* 0x00008f00869e7a20 */ /* 0x040fe20000410000 */
[----:B------:R-:W-:Y:S01]  /*2310*/  LOP3.LUT R40, R223, R76, R202, 0x96, !PT ;  /* 0x0000004cdf287212 */ /* 0x000fe200078e96ca */
[----:B------:R-:W-:Y:S01]  /*2320*/  FFMA.FTZ R153, R41, c[0x0][0x23c], -R160 ;  /* 0x00008f0029997a23 */ /* 0x000fe200000108a0 */
[----:B------:R-:W-:Y:S01]  /*2330*/  FSETP.NEU.FTZ.AND P1, PT, R134, -INF , PT ;  /* 0xff8000008600780b */ /* 0x000fe20003f3d000 */
[----:B------:R-:W-:Y:S01]  /*2340*/  IMAD.WIDE.U32 R224, R224, -0x326172a9, RZ ;  /* 0xcd9e8d57e0e07825 */ /* 0x000fe200078e00ff */
[----:B------:R-:W-:Y:S01]  /*2350*/  LOP3.LUT R70, R60, 0xffff, RZ, 0xc0, !PT ;  /* 0x0000ffff3c467812 */ /* 0x000fe200078ec0ff */
[----:B------:R-:W-:Y:S01]  /*2360*/  MUFU.EX2 R144, R144 ;  /* 0x0000009000907308 */ /* 0x000fe20000000800 */
[----:B------:R-:W-:Y:S01]  /*2370*/  FSEL R158, R158, RZ, P1 ;  /* 0x000000ff9e9e7208 */ /* 0x000fe20000800000 */
[----:B--2---:R-:W-:Y:S01]  /*2380*/  IMAD.WIDE.U32 R62, R40, -0x326172a9, RZ ;  /* 0xcd9e8d57283e7825 */ /* 0x004fe200078e00ff */
[----:B------:R-:W-:-:S02]  /*2390*/  LOP3.LUT R69, R60, 0xff, RZ, 0xc0, !PT ;  /* 0x000000ff3c457812 */ /* 0x000fc400078ec0ff */
[----:B------:R-:W-:Y:S01]  /*23a0*/  SHF.R.U32.HI R60, RZ, 0x18, R60 ;  /* 0x00000018ff3c7819 */ /* 0x000fe2000001163c */
[----:B------:R-:W-:Y:S01]  /*23b0*/  FFMA.FTZ R155, R56, c[0x0][0x23c], -R160 ;  /* 0x00008f00389b7a23 */ /* 0x000fe200000108a0 */
[----:B------:R-:W-:Y:S01]  /*23c0*/  LOP3.LUT R56, R63, R224, R210, 0x96, !PT ;  /* 0x000000e03f387212 */ /* 0x000fe200078e96d2 */
[----:B------:R-:W2:Y:S01]  /*23d0*/  MUFU.EX2 R153, R153 ;  /* 0x0000009900997308 */ /* 0x000ea20000000800 */
[----:B------:R-:W-:Y:S01]  /*23e0*/  LOP3.LUT R109, R109, 0xff, RZ, 0xc0, !PT ;  /* 0x000000ff6d6d7812 */ /* 0x000fe200078ec0ff */
[--C-:B------:R-:W-:Y:S01]  /*23f0*/  FFMA.FTZ R146, R59, c[0x0][0x23c], -R158.reuse ;  /* 0x00008f003b927a23 */ /* 0x100fe2000001089e */
[----:B------:R-:W-:Y:S01]  /*2400*/  LOP3.LUT R59, R56, 0xffff, RZ, 0xc0, !PT ;  /* 0x0000ffff383b7812 */ /* 0x000fe200078ec0ff */
[----:B------:R-:W-:Y:S01]  /*2410*/  FFMA.FTZ R150, R42, c[0x0][0x23c], -R158 ;  /* 0x00008f002a967a23 */ /* 0x000fe2000001089e */
[----:B------:R-:W-:Y:S01]  /*2420*/  PRMT R109, R109, 0x5410, R60 ;  /* 0x000054106d6d7816 */ /* 0x000fe2000000003c */
[--C-:B------:R-:W-:Y:S01]  /*2430*/  FFMA.FTZ R159, R58, c[0x0][0x23c], -R158.reuse ;  /* 0x00008f003a9f7a23 */ /* 0x100fe2000001089e */
[----:B------:R-:W-:Y:S01]  /*2440*/  LOP3.LUT R41, R56, 0xff, RZ, 0xc0, !PT ;  /* 0x000000ff38297812 */ /* 0x000fe200078ec0ff */
[----:B------:R-:W-:Y:S01]  /*2450*/  FFMA.FTZ R161, R43, c[0x0][0x23c], -R158 ;  /* 0x00008f002ba17a23 */ /* 0x000fe2000001089e */
[----:B------:R-:W-:Y:S01]  /*2460*/  SHF.R.U32.HI R42, RZ, 0x8, R59 ;  /* 0x00000008ff2a7819 */ /* 0x000fe2000001163b */
[--C-:B------:R-:W-:Y:S01]  /*2470*/  HSET2.LE.AND R109, R109, R156.reuse, PT ;  /* 0x0000009c6d6d7233 */ /* 0x100fe20003803000 */
[----:B------:R-:W-:Y:S01]  /*2480*/  LOP3.LUT R74, R78, 0xffff, RZ, 0xc0, !PT ;  /* 0x0000ffff4e4a7812 */ /* 0x000fe200078ec0ff */
[----:B------:R-:W-:Y:S01]  /*2490*/  MUFU.EX2 R159, R159 ;  /* 0x0000009f009f7308 */ /* 0x000fe20000000800 */
[----:B------:R-:W-:Y:S01]  /*24a0*/  PRMT R41, R41, 0x5410, R42 ;  /* 0x0000541029297816 */ /* 0x000fe2000000002a */
[----:B------:R-:W-:Y:S01]  /*24b0*/  FFMA.FTZ R163, R15, c[0x0][0x23c], -R162 ;  /* 0x00008f000fa37a23 */ /* 0x000fe200000108a2 */
[----:B-1----:R-:W-:Y:S01]  /*24c0*/  F2FP.BF16.PACK_AB R2, R0, R149 ;  /* 0x000000950002723e */ /* 0x002fe200000010ff */
[----:B------:R-:W-:Y:S01]  /*24d0*/  FFMA.FTZ R148, R12, c[0x0][0x23c], -R164 ;  /* 0x00008f000c947a23 */ /* 0x000fe200000108a4 */
[----:B------:R-:W-:Y:S01]  /*24e0*/  SHF.R.U32.HI R74, RZ, 0x8, R74 ;  /* 0x00000008ff4a7819 */ /* 0x000fe2000001164a */
[--C-:B------:R-:W-:Y:S01]  /*24f0*/  HSET2.LE.AND R104, R41, R156.reuse, PT ;  /* 0x0000009c29687233 */ /* 0x100fe20003803000 */
[----:B------:R-:W-:Y:S01]  /*2500*/  LOP3.LUT R79, R78, 0xff, RZ, 0xc0, !PT ;  /* 0x000000ff4e4f7812 */ /* 0x000fe200078ec0ff */
[----:B------:R-:W1:Y:S01]  /*2510*/  MUFU.EX2 R146, R146 ;  /* 0x0000009200927308 */ /* 0x000e620000000800 */
[----:B------:R-:W-:Y:S01]  /*2520*/  LOP3.LUT R109, R109, R2, RZ, 0xc0, !PT ;  /* 0x000000026d6d7212 */ /* 0x000fe200078ec0ff */
[----:B------:R-:W-:Y:S01]  /*2530*/  FFMA.FTZ R2, R57, c[0x0][0x23c], -R160 ;  /* 0x00008f0039027a23 */ /* 0x000fe200000108a0 */
[----:B------:R-:W-:Y:S01]  /*2540*/  LOP3.LUT R40, R61, R80, R211, 0x96, !PT ;  /* 0x000000503d287212 */ /* 0x000fe200078e96d3 */
[----:B------:R-:W-:Y:S01]  /*2550*/  FFMA.FTZ R157, R13, c[0x0][0x23c], -R164 ;  /* 0x00008f000d9d7a23 */ /* 0x000fe200000108a4 */
[----:B------:R-:W-:Y:S01]  /*2560*/  LOP3.LUT R60, R62, 0xffff, RZ, 0xc0, !PT ;  /* 0x0000ffff3e3c7812 */ /* 0x000fe200078ec0ff */
[----:B------:R-:W-:Y:S01]  /*2570*/  FFMA.FTZ R154, R46, c[0x0][0x23c], -R162 ;  /* 0x00008f002e9a7a23 */ /* 0x000fe200000108a2 */
[----:B--2---:R-:W-:Y:S01]  /*2580*/  F2FP.BF16.PACK_AB R41, R153, R144 ;  /* 0x000000909929723e */ /* 0x004fe200000010ff */
[----:B------:R-:W-:Y:S01]  /*2590*/  MUFU.EX2 R140, R140 ;  /* 0x0000008c008c7308 */ /* 0x000fe20000000800 */
[----:B------:R-:W-:Y:S01]  /*25a0*/  PRMT R79, R79, 0x5410, R74 ;  /* 0x000054104f4f7816 */ /* 0x000fe2000000004a */
[----:B------:R-:W-:Y:S01]  /*25b0*/  FFMA.FTZ R165, R47, c[0x0][0x23c], -R162 ;  /* 0x00008f002fa57a23 */ /* 0x000fe200000108a2 */
[----:B------:R-:W2:Y:S01]  /*25c0*/  LDSM.16.MT88.4 R72, [R187+0x6000] ;  /* 0x00600000bb48783b */ /* 0x000ea20000004200 */
[----:B------:R-:W-:Y:S01]  /*25d0*/  SHF.R.U32.HI R107, RZ, 0x10, R62 ;  /* 0x00000010ff6b7819 */ /* 0x000fe2000001163e */
[--C-:B------:R-:W-:Y:S01]  /*25e0*/  FFMA.FTZ R142, R44, c[0x0][0x23c], -R164.reuse ;  /* 0x00008f002c8e7a23 */ /* 0x100fe200000108a4 */
[----:B------:R-:W-:Y:S01]  /*25f0*/  LOP3.LUT R57, R62, 0xff, RZ, 0xc0, !PT ;  /* 0x000000ff3e397812 */ /* 0x000fe200078ec0ff */
[----:B------:R-:W-:Y:S01]  /*2600*/  FFMA.FTZ R151, R45, c[0x0][0x23c], -R164 ;  /* 0x00008f002d977a23 */ /* 0x000fe200000108a4 */
[----:B------:R-:W-:Y:S01]  /*2610*/  SHF.R.U32.HI R60, RZ, 0x8, R60 ;  /* 0x00000008ff3c7819 */ /* 0x000fe2000001163c */
[----:B------:R-:W-:Y:S01]  /*2620*/  MUFU.EX2 R147, R147 ;  /* 0x0000009300937308 */ /* 0x000fe20000000800 */
[----:B------:R-:W-:Y:S01]  /*2630*/  LOP3.LUT R104, R104, R41, RZ, 0xc0, !PT ;  /* 0x0000002968687212 */ /* 0x000fe200078ec0ff */
[----:B------:R-:W-:Y:S01]  /*2640*/  IMAD.WIDE.U32 R40, R40, -0x2daee0ad, RZ ;  /* 0xd2511f5328287825 */ /* 0x000fe200078e00ff */
[----:B------:R-:W-:Y:S01]  /*2650*/  SHF.R.U32.HI R105, RZ, 0x10, R56 ;  /* 0x00000010ff697819 */ /* 0x000fe20000011638 */
[--C-:B------:R-:W-:Y:S01]  /*2660*/  HSET2.LE.AND R79, R79, R156.reuse, PT ;  /* 0x0000009c4f4f7233 */ /* 0x100fe20003803000 */
[----:B------:R-:W-:Y:S01]  /*2670*/  SHF.R.U32.HI R58, RZ, 0x18, R62 ;  /* 0x00000018ff3a7819 */ /* 0x000fe2000001163e */
[----:B------:R-:W-:Y:S01]  /*2680*/  LDSM.16.MT88.4 R44, [R186+0x6800] ;  /* 0x00680000ba2c783b */ /* 0x000fe20000004200 */
[----:B------:R-:W-:Y:S01]  /*2690*/  LOP3.LUT R107, R107, 0xff, RZ, 0xc0, !PT ;  /* 0x000000ff6b6b7812 */ /* 0x000fe200078ec0ff */
[----:B------:R-:W-:Y:S01]  /*26a0*/  MUFU.EX2 R4, R4 ;  /* 0x0000000400047308 */ /* 0x000fe20000000800 */
[----:B------:R-:W-:Y:S01]  /*26b0*/  PRMT R57, R57, 0x5410, R60 ;  /* 0x0000541039397816 */ /* 0x000fe2000000003c */
[----:B------:R-:W-:Y:S01]  /*26c0*/  FFMA.FTZ R167, R64, c[0x0][0x23c], -R160 ;  /* 0x00008f0040a77a23 */ /* 0x000fe200000108a0 */
[----:B------:R-:W-:Y:S01]  /*26d0*/  SHF.R.U32.HI R56, RZ, 0x18, R56 ;  /* 0x00000018ff387819 */ /* 0x000fe20000011638 */
[----:B------:R-:W-:Y:S01]  /*26e0*/  FFMA.FTZ R64, R65, c[0x0][0x23c], -R160 ;  /* 0x00008f0041407a23 */ /* 0x000fe200000108a0 */
[----:B------:R-:W-:Y:S01]  /*26f0*/  LOP3.LUT R105, R105, 0xff, RZ, 0xc0, !PT ;  /* 0x000000ff69697812 */ /* 0x000fe200078ec0ff */
[--C-:B------:R-:W-:Y:S01]  /*2700*/  HSET2.LE.AND R106, R57, R156.reuse, PT ;  /* 0x0000009c396a7233 */ /* 0x100fe20003803000 */
[----:B------:R-:W-:Y:S01]  /*2710*/  LOP3.LUT R12, R40, 0xffff, RZ, 0xc0, !PT ;  /* 0x0000ffff280c7812 */ /* 0x000fe200078ec0ff */
[----:B------:R-:W3:Y:S01]  /*2720*/  MUFU.EX2 R145, R145 ;  /* 0x0000009100917308 */ /* 0x000ee20000000800 */
[----:B------:R-:W-:Y:S01]  /*2730*/  PRMT R107, R107, 0x5410, R58 ;  /* 0x000054106b6b7816 */ /* 0x000fe2000000003a */
[----:B------:R-:W-:Y:S01]  /*2740*/  FFMA.FTZ R65, R52, c[0x0][0x23c], -R160 ;  /* 0x00008f0034417a23 */ /* 0x000fe200000108a0 */
[----:B------:R-:W-:Y:S01]  /*2750*/  SHF.R.U32.HI R70, RZ, 0x8, R70 ;  /* 0x00000008ff467819 */ /* 0x000fe20000011646 */
[----:B------:R-:W-:Y:S01]  /*2760*/  FFMA.FTZ R66, R66, c[0x0][0x23c], -R158 ;  /* 0x00008f0042427a23 */ /* 0x000fe2000001089e */
[----:B------:R-:W-:Y:S01]  /*2770*/  PRMT R105, R105, 0x5410, R56 ;  /* 0x0000541069697816 */ /* 0x000fe20000000038 */
[--C-:B------:R-:W-:Y:S01]  /*2780*/  HSET2.LE.AND R107, R107, R156.reuse, PT ;  /* 0x0000009c6b6b7233 */ /* 0x100fe20003803000 */
[----:B------:R-:W-:Y:S01]  /*2790*/  LOP3.LUT R57, R40, 0xff, RZ, 0xc0, !PT ;  /* 0x000000ff28397812 */ /* 0x000fe200078ec0ff */
[----:B------:R-:W-:Y:S01]  /*27a0*/  MUFU.EX2 R155, R155 ;  /* 0x0000009b009b7308 */ /* 0x000fe20000000800 */
[----:B------:R-:W-:Y:S01]  /*27b0*/  SHF.R.U32.HI R12, RZ, 0x8, R12 ;  /* 0x00000008ff0c7819 */ /* 0x000fe2000001160c */
[--C-:B------:R-:W-:Y:S01]  /*27c0*/  HSET2.LE.AND R105, R105, R156.reuse, PT ;  /* 0x0000009c69697233 */ /* 0x100fe20003803000 */
[----:B------:R-:W-:Y:S01]  /*27d0*/  LOP3.LUT R56, R41, R96, R216, 0x96, !PT ;  /* 0x0000006029387212 */ /* 0x000fe200078e96d8 */
[----:B------:R-:W-:Y:S01]  /*27e0*/  FFMA.FTZ R48, R48, c[0x0][0x23c], -R160 ;  /* 0x00008f0030307a23 */ /* 0x000fe200000108a0 */
[----:B------:R-:W-:Y:S01]  /*27f0*/  SHF.R.U32.HI R14, RZ, 0x10, R40 ;  /* 0x00000010ff0e7819 */ /* 0x000fe20000011628 */
[----:B------:R-:W-:Y:S01]  /*2800*/  FFMA.FTZ R49, R49, c[0x0][0x23c], -R160 ;  /* 0x00008f0031317a23 */ /* 0x000fe200000108a0 */
[----:B------:R-:W-:Y:S01]  /*2810*/  PRMT R69, R69, 0x5410, R70 ;  /* 0x0000541045457816 */ /* 0x000fe20000000046 */
[----:B------:R-:W4:Y:S01]  /*2820*/  MUFU.EX2 R2, R2 ;  /* 0x0000000200027308 */ /* 0x000f220000000800 */
[----:B-1----:R-:W-:Y:S01]  /*2830*/  F2FP.BF16.PACK_AB R42, R146, R159 ;  /* 0x0000009f922a723e */ /* 0x002fe200000010ff */
[----:B------:R-:W-:Y:S01]  /*2840*/  FFMA.FTZ R50, R50, c[0x0][0x23c], -R158 ;  /* 0x00008f0032327a23 */ /* 0x000fe2000001089e */
[----:B------:R-:W-:Y:S01]  /*2850*/  PRMT R57, R57, 0x5410, R12 ;  /* 0x0000541039397816 */ /* 0x000fe2000000000c */
[--C-:B------:R-:W-:Y:S01]  /*2860*/  HSET2.LE.AND R69, R69, R156.reuse, PT ;  /* 0x0000009c45457233 */ /* 0x100fe20003803000 */
[----:B------:R-:W-:Y:S01]  /*2870*/  SHF.R.U32.HI R63, RZ, 0x18, R40 ;  /* 0x00000018ff3f7819 */ /* 0x000fe20000011628 */
[----:B------:R-:W-:Y:S01]  /*2880*/  FFMA.FTZ R51, R51, c[0x0][0x23c], -R158 ;  /* 0x00008f0033337a23 */ /* 0x000fe2000001089e */
[----:B------:R-:W-:Y:S01]  /*2890*/  LOP3.LUT R12, R56, 0xffff, RZ, 0xc0, !PT ;  /* 0x0000ffff380c7812 */ /* 0x000fe200078ec0ff */
[----:B------:R-:W-:Y:S01]  /*28a0*/  MUFU.EX2 R150, R150 ;  /* 0x0000009600967308 */ /* 0x000fe20000000800 */
[----:B------:R-:W-:Y:S01]  /*28b0*/  LOP3.LUT R14, R14, 0xff, RZ, 0xc0, !PT ;  /* 0x000000ff0e0e7812 */ /* 0x000fe200078ec0ff */
[--C-:B------:R-:W-:Y:S01]  /*28c0*/  HSET2.LE.AND R57, R57, R156.reuse, PT ;  /* 0x0000009c39397233 */ /* 0x100fe20003803000 */
[----:B------:R-:W-:Y:S01]  /*28d0*/  SHF.R.U32.HI R173, RZ, 0x10, R56 ;  /* 0x00000010ffad7819 */ /* 0x000fe20000011638 */
[----:B------:R-:W-:Y:S01]  /*28e0*/  FFMA.FTZ R16, R16, c[0x0][0x23c], -R164 ;  /* 0x00008f0010107a23 */ /* 0x000fe200000108a4 */
[----:B------:R-:W-:Y:S01]  /*28f0*/  LOP3.LUT R107, R107, R42, RZ, 0xc0, !PT ;  /* 0x0000002a6b6b7212 */ /* 0x000fe200078ec0ff */
[----:B------:R-:W-:Y:S01]  /*2900*/  FADD.FTZ R144, R144, R153 ;  /* 0x0000009990907221 */ /* 0x000fe20000010000 */
[----:B---3--:R-:W-:Y:S01]  /*2910*/  F2FP.BF16.PACK_AB R110, R145, R4 ;  /* 0x00000004916e723e */ /* 0x008fe200000010ff */
[----:B------:R-:W1:Y:S01]  /*2920*/  MUFU.EX2 R161, R161 ;  /* 0x000000a100a17308 */ /* 0x000e620000000800 */
[----:B------:R-:W-:Y:S01]  /*2930*/  F2FP.BF16.PACK_AB R108, R147, R140 ;  /* 0x0000008c936c723e */ /* 0x000fe200000010ff */
[----:B------:R-:W-:Y:S01]  /*2940*/  FADD.FTZ R147, R140, R147 ;  /* 0x000000938c937221 */ /* 0x000fe20000010000 */
[----:B----4-:R-:W-:Y:S01]  /*2950*/  F2FP.BF16.PACK_AB R43, R2, R155 ;  /* 0x0000009b022b723e */ /* 0x010fe200000010ff */
[----:B------:R-:W-:Y:S01]  /*2960*/  FADD.FTZ R149, R149, R0 ;  /* 0x0000000095957221 */ /* 0x000fe20000010000 */
[----:B------:R-:W-:Y:S01]  /*2970*/  LOP3.LUT R61, R56, 0xff, RZ, 0xc0, !PT ;  /* 0x000000ff383d7812 */ /* 0x000fe200078ec0ff */
[----:B------:R-:W-:Y:S01]  /*2980*/  FADD.FTZ R155, R155, R144 ;  /* 0x000000909b9b7221 */ /* 0x000fe20000010000 */
[----:B------:R-:W-:Y:S01]  /*2990*/  SHF.R.U32.HI R12, RZ, 0x8, R12 ;  /* 0x00000008ff0c7819 */ /* 0x000fe2000001160c */
[----:B------:R-:W-:Y:S01]  /*29a0*/  MUFU.EX2 R152, R152 ;  /* 0x0000009800987308 */ /* 0x000fe20000000800 */
[----:B------:R-:W-:Y:S01]  /*29b0*/  PRMT R63, R14, 0x5410, R63 ;  /* 0x000054100e3f7816 */ /* 0x000fe2000000003f */
[----:B------:R-:W-:Y:S01]  /*29c0*/  FADD.FTZ R4, R4, R147 ;  /* 0x0000009304047221 */ /* 0x000fe20000010000 */
[----:B------:R-:W-:Y:S01]  /*29d0*/  SHF.R.U32.HI R56, RZ, 0x18, R56 ;  /* 0x00000018ff387819 */ /* 0x000fe20000011638 */
[----:B------:R-:W-:Y:S01]  /*29e0*/  FADD.FTZ R132, R132, R149 ;  /* 0x0000009584847221 */ /* 0x000fe20000010000 */
[----:B------:R-:W-:Y:S01]  /*29f0*/  LOP3.LUT R173, R173, 0xff, RZ, 0xc0, !PT ;  /* 0x000000ffadad7812 */ /* 0x000fe200078ec0ff */
[--C-:B------:R-:W-:Y:S01]  /*2a00*/  HSET2.LE.AND R63, R63, R156.reuse, PT ;  /* 0x0000009c3f3f7233 */ /* 0x100fe20003803000 */
[----:B------:R-:W-:Y:S01]  /*2a10*/  LOP3.LUT R110, R79, R110, RZ, 0xc0, !PT ;  /* 0x0000006e4f6e7212 */ /* 0x000fe200078ec0ff */
[----:B------:R-:W3:Y:S01]  /*2a20*/  MUFU.EX2 R163, R163 ;  /* 0x000000a300a37308 */ /* 0x000ee20000000800 */
[----:B-1----:R-:W-:Y:S01]  /*2a30*/  F2FP.BF16.PACK_AB R42, R161, R150 ;  /* 0x00000096a12a723e */ /* 0x002fe200000010ff */
[----:B------:R-:W-:Y:S01]  /*2a40*/  FADD.FTZ R150, R150, R161 ;  /* 0x000000a196967221 */ /* 0x000fe20000010000 */
[----:B------:R-:W-:Y:S01]  /*2a50*/  LOP3.LUT R108, R69, R108, RZ, 0xc0, !PT ;  /* 0x0000006c456c7212 */ /* 0x000fe200078ec0ff */
[----:B------:R-:W-:Y:S01]  /*2a60*/  FADD.FTZ R2, R2, R155 ;  /* 0x0000009b02027221 */ /* 0x000fe20000010000 */
[----:B------:R-:W-:Y:S01]  /*2a70*/  LOP3.LUT R106, R106, R43, RZ, 0xc0, !PT ;  /* 0x0000002b6a6a7212 */ /* 0x000fe200078ec0ff */
[----:B------:R-:W-:Y:S01]  /*2a80*/  FADD.FTZ R159, R159, R150 ;  /* 0x000000969f9f7221 */ /* 0x000fe20000010000 */
[----:B------:R-:W-:Y:S01]  /*2a90*/  LOP3.LUT R105, R105, R42, RZ, 0xc0, !PT ;  /* 0x0000002a69697212 */ /* 0x000fe200078ec0ff */
[----:B------:R-:W-:Y:S01]  /*2aa0*/  MUFU.EX2 R148, R148 ;  /* 0x0000009400947308 */ /* 0x000fe20000000800 */
[----:B------:R-:W-:Y:S01]  /*2ab0*/  PRMT R61, R61, 0x5410, R12 ;  /* 0x000054103d3d7816 */ /* 0x000fe2000000000c */
[-C--:B------:R-:W-:Y:S01]  /*2ac0*/  HMMA.16816.F32.BF16 R100, R108, R136.reuse, RZ ;  /* 0x000000886c64723c */ /* 0x080fe200000418ff */
[----:B------:R-:W-:Y:S01]  /*2ad0*/  PRMT R173, R173, 0x5410, R56 ;  /* 0x00005410adad7816 */ /* 0x000fe20000000038 */
[----:B------:R-:W1:Y:S01]  /*2ae0*/  LDSM.16.MT88.4 R40, [R187+0x6800] ;  /* 0x00680000bb28783b */ /* 0x000e620000004200 */
[----:B------:R-:W-:Y:S01]  /*2af0*/  LOP3.LUT R220, R225, R220, R211, 0x96, !PT ;  /* 0x000000dce1dc7212 */ /* 0x000fe200078e96d3 */
[--C-:B------:R-:W-:Y:S01]  /*2b00*/  HSET2.LE.AND R60, R61, R156.reuse, PT ;  /* 0x0000009c3d3c7233 */ /* 0x100fe20003803000 */
[----:B------:R-:W-:Y:S01]  /*2b10*/  IADD3 R179, R179, 0x1, RZ ;  /* 0x00000001b3b37810 */ /* 0x000fe20007ffe0ff */
[----:B------:R-:W4:Y:S01]  /*2b20*/  MUFU.EX2 R157, R157 ;  /* 0x0000009d009d7308 */ /* 0x000f220000000800 */
[----:B---3--:R-:W-:Y:S01]  /*2b30*/  F2FP.BF16.PACK_AB R58, R163, R152 ;  /* 0x00000098a33a723e */ /* 0x008fe200000010ff */
[----:B------:R-:W-:Y:S01]  /*2b40*/  HMMA.16816.F32.BF16 R96, R104, R136, RZ ;  /* 0x000000886860723c */ /* 0x000fe200000418ff */
[----:B------:R-:W-:Y:S01]  /*2b50*/  HSET2.LE.AND R61, R173, R156, PT ;  /* 0x0000009cad3d7233 */ /* 0x000fe20003803000 */
[----:B------:R-:W3:Y:S01]  /*2b60*/  LDSM.16.MT88.4 R12, [R185+0x6800] ;  /* 0x00680000b90c783b */ /* 0x000ee20000004200 */
[----:B------:R-:W-:Y:S01]  /*2b70*/  LOP3.LUT R63, R63, R58, RZ, 0xc0, !PT ;  /* 0x0000003a3f3f7212 */ /* 0x000fe200078ec0ff */
[----:B------:R-:W-:Y:S01]  /*2b80*/  IMAD.WIDE.U32 R220, R220, -0x2daee0ad, RZ ;  /* 0xd2511f53dcdc7825 */ /* 0x000fe200078e00ff */
[----:B------:R-:W-:Y:S01]  /*2b90*/  LOP3.LUT R218, R219, R179, R215, 0x96, !PT ;  /* 0x000000b3dbda7212 */ /* 0x000fe200078e96d7 */
[----:B------:R-:W-:Y:S02]  /*2ba0*/  MUFU.EX2 R154, R154 ;  /* 0x0000009a009a7308 */ /* 0x000fe40000000800 */
[----:B--2---:R-:W-:Y:S01]  /*2bb0*/  HMMA.16816.F32.BF16 R124, R108, R72, RZ ;  /* 0x000000486c7c723c */ /* 0x004fe200000418ff */
[----:B------:R-:W-:Y:S01]  /*2bc0*/  LOP3.LUT R222, R221, R222, R216, 0x96, !PT ;  /* 0x000000deddde7212 */ /* 0x000fe200078e96d8 */
[----:B------:R-:W-:Y:S01]  /*2bd0*/  IMAD.WIDE.U32 R218, R218, -0x326172a9, RZ ;  /* 0xcd9e8d57dada7825 */ /* 0x000fe200078e00ff */
[----:B------:R-:W-:-:S02]  /*2be0*/  SHF.R.U32.HI R173, RZ, 0x10, R220 ;  /* 0x00000010ffad7819 */ /* 0x000fc400000116dc */
[----:B------:R-:W-:Y:S01]  /*2bf0*/  SHF.R.U32.HI R175, RZ, 0x10, R222 ;  /* 0x00000010ffaf7819 */ /* 0x000fe200000116de */
[----:B------:R-:W2:Y:S01]  /*2c00*/  MUFU.EX2 R165, R165 ;  /* 0x000000a500a57308 */ /* 0x000ea20000000800 */
[----:B----4-:R-:W-:Y:S01]  /*2c10*/  F2FP.BF16.PACK_AB R62, R157, R148 ;  /* 0x000000949d3e723e */ /* 0x010fe200000010ff */
[C---:B------:R-:W-:Y:S01]  /*2c20*/  HMMA.16816.F32.BF16 R76, R108.reuse, R84, RZ ;  /* 0x000000546c4c723c */ /* 0x040fe200000418ff */
[----:B------:R-:W-:Y:S01]  /*2c30*/  SHF.R.U32.HI R52, RZ, 0x18, R220 ;  /* 0x00000018ff347819 */ /* 0x000fe200000116dc */
[----:B------:R-:W-:Y:S01]  /*2c40*/  FADD.FTZ R159, R146, R159 ;  /* 0x0000009f929f7221 */ /* 0x000fe20000010000 */
[----:B------:R-:W-:Y:S01]  /*2c50*/  LOP3.LUT R62, R57, R62, RZ, 0xc0, !PT ;  /* 0x0000003e393e7212 */ /* 0x000fe200078ec0ff */
[----:B------:R-:W-:Y:S01]  /*2c60*/  FADD.FTZ R145, R145, R4 ;  /* 0x0000000491917221 */ /* 0x000fe20000010000 */
[----:B------:R-:W4:Y:S01]  /*2c70*/  LDSM.16.MT88.4 R56, [R184+0x6800] ;  /* 0x00680000b838783b */ /* 0x000f220000004200 */
[----:B------:R-:W-:Y:S01]  /*2c80*/  MUFU.EX2 R142, R142 ;  /* 0x0000008e008e7308 */ /* 0x000fe20000000800 */
[----:B------:R-:W-:Y:S01]  /*2c90*/  LOP3.LUT R175, R175, 0xff, RZ, 0xc0, !PT ;  /* 0x000000ffafaf7812 */ /* 0x000fe200078ec0ff */
[----:B------:R-:W-:Y:S01]  /*2ca0*/  HMMA.16816.F32.BF16 R88, R108, R92, RZ ;  /* 0x0000005c6c58723c */ /* 0x000fe200000418ff */
[----:B------:R-:W-:Y:S01]  /*2cb0*/  LOP3.LUT R176, R219, R176, R209, 0x96, !PT ;  /* 0x000000b0dbb07212 */ /* 0x000fe200078e96d1 */
[----:B------:R-:W-:-:S02]  /*2cc0*/  FADD.FTZ R3, R3, R132 ;  /* 0x0000008403037221 */ /* 0x000fc40000010000 */
[----:B------:R-:W-:Y:S02]  /*2cd0*/  FFMA.FTZ R34, R34, c[0x0][0x23c], -R158 ;  /* 0x00008f0022227a23 */ /* 0x000fe4000001089e */
[----:B------:R-:W5:Y:S01]  /*2ce0*/  MUFU.EX2 R151, R151 ;  /* 0x0000009700977308 */ /* 0x000f620000000800 */
[----:B--2---:R-:W-:Y:S01]  /*2cf0*/  F2FP.BF16.PACK_AB R136, R165, R154 ;  /* 0x0000009aa588723e */ /* 0x004fe200000010ff */
[C---:B------:R-:W-:Y:S01]  /*2d00*/  HMMA.16816.F32.BF16 R68, R108.reuse, R74, RZ ;  /* 0x0000004a6c44723c */ /* 0x040fe200000418ff */
[----:B------:R-:W-:Y:S02]  /*2d10*/  IMAD.WIDE.U32 R176, R176, -0x2daee0ad, RZ ;  /* 0xd2511f53b0b07825 */ /* 0x000fe400078e00ff */
[----:B------:R-:W-:Y:S02]  /*2d20*/  LOP3.LUT R61, R61, R136, RZ, 0xc0, !PT ;  /* 0x000000883d3d7212 */ /* 0x000fe400078ec0ff */
[----:B------:R-:W-:Y:S01]  /*2d30*/  FFMA.FTZ R136, R53, c[0x0][0x23c], -R160 ;  /* 0x00008f0035887a23 */ /* 0x000fe200000108a0 */
[----:B------:R-:W-:Y:S01]  /*2d40*/  MUFU.EX2 R65, R65 ;  /* 0x0000004100417308 */ /* 0x000fe20000000800 */
[----:B------:R-:W-:Y:S01]  /*2d50*/  LOP3.LUT R53, R220, 0xff, RZ, 0xc0, !PT ;  /* 0x000000ffdc357812 */ /* 0x000fe200078ec0ff */
[----:B------:R-:W-:Y:S01]  /*2d60*/  HMMA.16816.F32.BF16 R80, R108, R86, RZ ;  /* 0x000000566c50723c */ /* 0x000fe200000418ff */
[----:B------:R-:W-:-:S02]  /*2d70*/  FADD.FTZ R154, R154, R3 ;  /* 0x000000039a9a7221 */ /* 0x000fc40000010000 */
[----:B------:R-:W-:Y:S02]  /*2d80*/  FFMA.FTZ R32, R32, c[0x0][0x23c], -R160 ;  /* 0x00008f0020207a23 */ /* 0x000fe400000108a0 */
[----:B------:R-:W-:Y:S01]  /*2d90*/  FADD.FTZ R165, R165, R154 ;  /* 0x0000009aa5a57221 */ /* 0x000fe20000010000 */
[----:B-----5:R-:W-:Y:S01]  /*2da0*/  F2FP.BF16.PACK_AB R137, R151, R142 ;  /* 0x0000008e9789723e */ /* 0x020fe200000010ff */
[----:B------:R-:W2:Y:S01]  /*2db0*/  MUFU.EX2 R136, R136 ;  /* 0x0000008800887308 */ /* 0x000ea20000000800 */
[----:B------:R-:W-:Y:S01]  /*2dc0*/  HMMA.16816.F32.BF16 R112, R108, R94, RZ ;  /* 0x0000005e6c70723c */ /* 0x000fe200000418ff */
[----:B------:R-:W-:Y:S01]  /*2dd0*/  FADD.FTZ R142, R142, R145 ;  /* 0x000000918e8e7221 */ /* 0x000fe20000010000 */
[----:B------:R-:W-:Y:S01]  /*2de0*/  LOP3.LUT R60, R60, R137, RZ, 0xc0, !PT ;  /* 0x000000893c3c7212 */ /* 0x000fe200078ec0ff */
[----:B------:R-:W-:Y:S01]  /*2df0*/  FFMA.FTZ R137, R54, c[0x0][0x23c], -R158 ;  /* 0x00008f0036897a23 */ /* 0x000fe2000001089e */
[----:B------:R-:W-:Y:S01]  /*2e00*/  LOP3.LUT R54, R220, 0xffff, RZ, 0xc0, !PT ;  /* 0x0000ffffdc367812 */ /* 0x000fe200078ec0ff */
[----:B------:R-:W-:-:S02]  /*2e10*/  FFMA.FTZ R221, R17, c[0x0][0x23c], -R164 ;  /* 0x00008f0011dd7a23 */ /* 0x000fc400000108a4 */
[----:B------:R-:W-:Y:S01]  /*2e20*/  MUFU.EX2 R167, R167 ;  /* 0x000000a700a77308 */ /* 0x000fe20000000800 */
[C---:B------:R-:W-:Y:S01]  /*2e30*/  HMMA.16816.F32.BF16 R128, R104.reuse, R72, RZ ;  /* 0x000000486880723c */ /* 0x040fe200000418ff */
[----:B------:R-:W-:Y:S01]  /*2e40*/  SHF.R.U32.HI R54, RZ, 0x8, R54 ;  /* 0x00000008ff367819 */ /* 0x000fe20000011636 */
[----:B------:R-:W-:Y:S02]  /*2e50*/  FADD.FTZ R151, R151, R142 ;  /* 0x0000008e97977221 */ /* 0x000fe40000010000 */
[----:B------:R-:W-:Y:S02]  /*2e60*/  FFMA.FTZ R33, R33, c[0x0][0x23c], -R160 ;  /* 0x00008f0021217a23 */ /* 0x000fe400000108a0 */
[----:B------:R-:W-:Y:S01]  /*2e70*/  FADD.FTZ R148, R148, R151 ;  /* 0x0000009794947221 */ /* 0x000fe20000010000 */
[----:B------:R-:W-:Y:S01]  /*2e80*/  MUFU.EX2 R137, R137 ;  /* 0x0000008900897308 */ /* 0x000fe20000000800 */
[----:B------:R-:W-:Y:S01]  /*2e90*/  HMMA.16816.F32.BF16 R120, R104, R84, RZ ;  /* 0x000000546878723c */ /* 0x000fe200000418ff */
[----:B--2---:R-:W-:Y:S01]  /*2ea0*/  F2FP.BF16.PACK_AB R178, R136, R65 ;  /* 0x0000004188b2723e */ /* 0x004fe200000010ff */
[----:B------:R-:W-:-:S02]  /*2eb0*/  FADD.FTZ R152, R152, R165 ;  /* 0x000000a598987221 */ /* 0x000fc40000010000 */
[----:B------:R-:W-:Y:S02]  /*2ec0*/  FADD.FTZ R157, R157, R148 ;  /* 0x000000949d9d7221 */ /* 0x000fe40000010000 */
[----:B------:R-:W-:Y:S01]  /*2ed0*/  FADD.FTZ R152, R163, R152 ;  /* 0x00000098a3987221 */ /* 0x000fe20000010000 */
[----:B------:R-:W2:Y:S01]  /*2ee0*/  MUFU.EX2 R64, R64 ;  /* 0x0000004000407308 */ /* 0x000ea20000000800 */
[C---:B------:R-:W-:Y:S07]  /*2ef0*/  HMMA.16816.F32.BF16 R116, R104.reuse, R92, RZ ;  /* 0x0000005c6874723c */ /* 0x040fee00000418ff */
[----:B------:R-:W-:Y:S01]  /*2f00*/  MUFU.EX2 R66, R66 ;  /* 0x0000004200427308 */ /* 0x000fe20000000800 */
[----:B------:R-:W-:Y:S01]  /*2f10*/  HMMA.16816.F32.BF16 R72, R104, R74, RZ ;  /* 0x0000004a6848723c */ /* 0x000fe200000418ff */
[----:B--2---:R-:W-:-:S07]  /*2f20*/  F2FP.BF16.PACK_AB R220, R64, R167 ;  /* 0x000000a740dc723e */ /* 0x004fce00000010ff */
[----:B------:R-:W-:Y:S01]  /*2f30*/  HMMA.16816.F32.BF16 R84, R104, R86, RZ ;  /* 0x000000566854723c */ /* 0x000fe200000418ff */
[----:B------:R-:W-:Y:S01]  /*2f40*/  MUFU.EX2 R48, R48 ;  /* 0x0000003000307308 */ /* 0x000fe20000000800 */
[----:B------:R-:W-:-:S04]  /*2f50*/  FADD.FTZ R167, R167, R2 ;  /* 0x00000002a7a77221 */ /* 0x000fc80000010000 */
[----:B------:R-:W-:Y:S02]  /*2f60*/  FADD.FTZ R64, R64, R167 ;  /* 0x000000a740407221 */ /* 0x000fe40000010000 */
[----:B------:R-:W-:Y:S01]  /*2f70*/  HMMA.16816.F32.BF16 R92, R104, R94, RZ ;  /* 0x0000005e685c723c */ /* 0x000fe200000418ff */
[----:B------:R-:W-:Y:S01]  /*2f80*/  MUFU.EX2 R49, R49 ;  /* 0x0000003100317308 */ /* 0x000fe20000000800 */
[----:B------:R-:W-:-:S04]  /*2f90*/  FADD.FTZ R65, R65, R64 ;  /* 0x0000004041417221 */ /* 0x000fc80000010000 */
[----:B------:R-:W-:Y:S02]  /*2fa0*/  FADD.FTZ R65, R136, R65 ;  /* 0x0000004188417221 */ /* 0x000fe40000010000 */
[-C--:B------:R-:W-:Y:S01]  /*2fb0*/  HMMA.16816.F32.BF16 R108, R108, R138.reuse, RZ ;  /* 0x0000008a6c6c723c */ /* 0x080fe200000418ff */
[----:B------:R-:W-:Y:S07]  /*2fc0*/  MUFU.EX2 R50, R50 ;  /* 0x0000003200327308 */ /* 0x000fee0000000800 */
[----:B------:R-:W-:Y:S01]  /*2fd0*/  HMMA.16816.F32.BF16 R104, R104, R138, RZ ;  /* 0x0000008a6868723c */ /* 0x000fe200000418ff */
[----:B------:R-:W-:Y:S06]  /*2fe0*/  MUFU.EX2 R51, R51 ;  /* 0x0000003300337308 */ /* 0x000fec0000000800 */
[----:B------:R-:W-:Y:S01]  /*2ff0*/  FFMA.FTZ R138, R55, c[0x0][0x23c], -R158 ;  /* 0x00008f00378a7a23 */ /* 0x000fe2000001089e */
[----:B------:R-:W-:Y:S01]  /*3000*/  PRMT R55, R53, 0x5410, R54 ;  /* 0x0000541035377816 */ /* 0x000fe20000000036 */
[----:B------:R-:W-:Y:S01]  /*3010*/  FFMA.FTZ R139, R67, c[0x0][0x23c], -R158 ;  /* 0x00008f00438b7a23 */ /* 0x000fe2000001089e */
[C---:B------:R-:W-:Y:S01]  /*3020*/  LOP3.LUT R67, R222.reuse, 0xffff, RZ, 0xc0, !PT ;  /* 0x0000ffffde437812 */ /* 0x040fe200078ec0ff */
[----:B-1----:R-:W-:Y:S01]  /*3030*/  HMMA.16816.F32.BF16 R124, R60, R40, R124 ;  /* 0x000000283c7c723c */ /* 0x002fe2000004187c */
[----:B------:R-:W-:Y:S01]  /*3040*/  LOP3.LUT R53, R173, 0xff, RZ, 0xc0, !PT ;  /* 0x000000ffad357812 */ /* 0x000fe200078ec0ff */
[----:B------:R-:W1:Y:S01]  /*3050*/  MUFU.EX2 R138, R138 ;  /* 0x0000008a008a7308 */ /* 0x000e620000000800 */
[----:B------:R-:W-:Y:S01]  /*3060*/  SHF.R.U32.HI R173, RZ, 0x8, R67 ;  /* 0x00000008ffad7819 */ /* 0x000fe20000011643 */
[----:B------:R-:W-:Y:S01]  /*3070*/  HSET2.LE.AND R55, R55, R156, PT ;  /* 0x0000009c37377233 */ /* 0x000fe20003803000 */
[----:B------:R-:W-:-:S02]  /*3080*/  LOP3.LUT R54, R222, 0xff, RZ, 0xc0, !PT ;  /* 0x000000ffde367812 */ /* 0x000fc400078ec0ff */
[----:B------:R-:W-:Y:S01]  /*3090*/  SHF.R.U32.HI R222, RZ, 0x18, R222 ;  /* 0x00000018ffde7819 */ /* 0x000fe200000116de */
[----:B------:R-:W-:Y:S01]  /*30a0*/  HMMA.16816.F32.BF16 R76, R60, R44, R76 ;  /* 0x0000002c3c4c723c */ /* 0x000fe2000004184c */
[----:B------:R-:W-:Y:S01]  /*30b0*/  PRMT R173, R54, 0x5410, R173 ;  /* 0x0000541036ad7816 */ /* 0x000fe200000000ad */
[----:B------:R2:W5:Y:S01]  /*30c0*/  MUFU.EX2 R67, R139 ;  /* 0x0000008b00437308 */ /* 0x0005620000000800 */
[----:B------:R-:W-:-:S03]  /*30d0*/  LOP3.LUT R54, R55, R178, RZ, 0xc0, !PT ;  /* 0x000000b237367212 */ /* 0x000fc600078ec0ff */
[----:B------:R-:W-:Y:S02]  /*30e0*/  HSET2.LE.AND R173, R173, R156, PT ;  /* 0x0000009cadad7233 */ /* 0x000fe40003803000 */
[C---:B---3--:R-:W-:Y:S02]  /*30f0*/  HMMA.16816.F32.BF16 R88, R60.reuse, R12, R88 ;  /* 0x0000000c3c58723c */ /* 0x048fe40000041858 */
[----:B------:R-:W-:Y:S06]  /*3100*/  MUFU.EX2 R221, R221 ;  /* 0x000000dd00dd7308 */ /* 0x000fec0000000800 */
[----:B----4-:R-:W-:Y:S01]  /*3110*/  HMMA.16816.F32.BF16 R100, R60, R56, R100 ;  /* 0x000000383c64723c */ /* 0x010fe20000041864 */
[----:B--2---:R-:W-:Y:S01]  /*3120*/  PRMT R139, R53, 0x5410, R52 ;  /* 0x00005410358b7816 */ /* 0x004fe20000000034 */
[----:B------:R-:W-:Y:S01]  /*3130*/  MUFU.EX2 R32, R32 ;  /* 0x0000002000207308 */ /* 0x000fe20000000800 */
[----:B------:R-:W-:-:S02]  /*3140*/  PRMT R53, R175, 0x5410, R222 ;  /* 0x00005410af357816 */ /* 0x000fc400000000de */
[----:B-1----:R-:W-:Y:S01]  /*3150*/  F2FP.BF16.PACK_AB R52, R138, R137 ;  /* 0x000000898a34723e */ /* 0x002fe200000010ff */
[--C-:B------:R-:W-:Y:S01]  /*3160*/  HSET2.LE.AND R55, R139, R156.reuse, PT ;  /* 0x0000009c8b377233 */ /* 0x100fe20003803000 */
[----:B-----5:R-:W-:Y:S01]  /*3170*/  F2FP.BF16.PACK_AB R178, R67, R66 ;  /* 0x0000004243b2723e */ /* 0x020fe200000010ff */
[----:B------:R-:W-:Y:S01]  /*3180*/  HSET2.LE.AND R53, R53, R156, PT ;  /* 0x0000009c35357233 */ /* 0x000fe20003803000 */
[C---:B------:R-:W-:Y:S01]  /*3190*/  HMMA.16816.F32.BF16 R68, R60.reuse, R42, R68 ;  /* 0x0000002a3c44723c */ /* 0x040fe20000041844 */
[----:B------:R-:W-:Y:S01]  /*31a0*/  FFMA.FTZ R139, R23, c[0x0][0x23c], -R162 ;  /* 0x00008f00178b7a23 */ /* 0x000fe200000108a2 */
[----:B------:R-:W-:Y:S01]  /*31b0*/  LOP3.LUT R55, R55, R52, RZ, 0xc0, !PT ;  /* 0x0000003437377212 */ /* 0x000fe200078ec0ff */
[----:B------:R-:W-:Y:S01]  /*31c0*/  FADD.FTZ R66, R66, R159 ;  /* 0x0000009f42427221 */ /* 0x000fe20000010000 */
[----:B------:R-:W-:Y:S01]  /*31d0*/  LOP3.LUT R52, R173, R220, RZ, 0xc0, !PT ;  /* 0x000000dcad347212 */ /* 0x000fe200078ec0ff */
[----:B------:R-:W-:Y:S01]  /*31e0*/  FFMA.FTZ R220, R31, c[0x0][0x23c], -R158 ;  /* 0x00008f001fdc7a23 */ /* 0x000fe2000001089e */
[----:B------:R-:W-:Y:S01]  /*31f0*/  LOP3.LUT R53, R53, R178, RZ, 0xc0, !PT ;  /* 0x000000b235357212 */ /* 0x000fe200078ec0ff */
[----:B------:R-:W-:Y:S01]  /*3200*/  MUFU.EX2 R139, R139 ;  /* 0x0000008b008b7308 */ /* 0x000fe20000000800 */
[----:B------:R-:W-:Y:S01]  /*3210*/  HMMA.16816.F32.BF16 R80, R60, R46, R80 ;  /* 0x0000002e3c50723c */ /* 0x000fe20000041850 */
[----:B------:R-:W-:Y:S01]  /*3220*/  LOP3.LUT R173, R177, R172, R207, 0x96, !PT ;  /* 0x000000acb1ad7212 */ /* 0x000fe200078e96cf */
[----:B------:R-:W-:-:S04]  /*3230*/  FADD.FTZ R66, R67, R66 ;  /* 0x0000004243427221 */ /* 0x000fc80000010000 */
[----:B------:R-:W-:Y:S01]  /*3240*/  FADD.FTZ R137, R137, R66 ;  /* 0x0000004289897221 */ /* 0x000fe20000010000 */
[----:B------:R-:W-:Y:S01]  /*3250*/  MUFU.EX2 R33, R33 ;  /* 0x0000002100217308 */ /* 0x000fe20000000800 */
[----:B------:R-:W-:Y:S02]  /*3260*/  HMMA.16816.F32.BF16 R112, R60, R14, R112 ;  /* 0x0000000e3c70723c */ /* 0x000fe40000041870 */
[----:B------:R-:W-:-:S05]  /*3270*/  FADD.FTZ R137, R138, R137 ;  /* 0x000000898a897221 */ /* 0x000fca0000010000 */
[----:B------:R-:W-:Y:S01]  /*3280*/  MUFU.EX2 R34, R34 ;  /* 0x0000002200227308 */ /* 0x000fe20000000800 */
[----:B------:R-:W-:Y:S07]  /*3290*/  HMMA.16816.F32.BF16 R108, R60, R58, R108 ;  /* 0x0000003a3c6c723c */ /* 0x000fee000004186c */
[----:B------:R-:W-:Y:S01]  /*32a0*/  LOP3.LUT R60, R171, R218, R208, 0x96, !PT ;  /* 0x000000daab3c7212 */ /* 0x000fe200078e96d0 */
[----:B------:R-:W-:Y:S01]  /*32b0*/  HMMA.16816.F32.BF16 R128, R52, R40, R128 ;  /* 0x000000283480723c */ /* 0x000fe20000041880 */
[----:B------:R-:W-:Y:S01]  /*32c0*/  FFMA.FTZ R62, R20, c[0x0][0x23c], -R164 ;  /* 0x00008f00143e7a23 */ /* 0x000fe200000108a4 */
[----:B------:R-:W-:Y:S01]  /*32d0*/  MUFU.EX2 R220, R220 ;  /* 0x000000dc00dc7308 */ /* 0x000fe20000000800 */
[----:B------:R-:W-:-:S02]  /*32e0*/  FFMA.FTZ R63, R38, c[0x0][0x23c], -R162 ;  /* 0x00008f00263f7a23 */ /* 0x000fc400000108a2 */
[--C-:B------:R-:W-:Y:S02]  /*32f0*/  FFMA.FTZ R61, R37, c[0x0][0x23c], -R164.reuse ;  /* 0x00008f00253d7a23 */ /* 0x100fe400000108a4 */
[----:B------:R-:W-:Y:S01]  /*3300*/  IMAD.WIDE.U32 R40, R60, -0x2daee0ad, RZ ;  /* 0xd2511f533c287825 */ /* 0x000fe200078e00ff */
[C---:B------:R-:W-:Y:S02]  /*3310*/  HMMA.16816.F32.BF16 R120, R52.reuse, R44, R120 ;  /* 0x0000002c3478723c */ /* 0x040fe40000041878 */
[----:B------:R-:W-:Y:S01]  /*3320*/  MUFU.EX2 R63, R63 ;  /* 0x0000003f003f7308 */ /* 0x000fe20000000800 */
[----:B------:R-:W-:Y:S01]  /*3330*/  FFMA.FTZ R60, R36, c[0x0][0x23c], -R164 ;  /* 0x00008f00243c7a23 */ /* 0x000fe200000108a4 */
[----:B------:R-:W-:Y:S02]  /*3340*/  LOP3.LUT R172, R41, R176, R205, 0x96, !PT ;  /* 0x000000b029ac7212 */ /* 0x000fe400078e96cd */
[----:B------:R-:W-:Y:S01]  /*3350*/  LOP3.LUT R36, R219, R174, R209, 0x96, !PT ;  /* 0x000000aedb247212 */ /* 0x000fe200078e96d1 */
[----:B------:R-:W-:Y:S01]  /*3360*/  IMAD.WIDE.U32 R44, R173, -0x326172a9, RZ ;  /* 0xcd9e8d57ad2c7825 */ /* 0x000fe200078e00ff */
[----:B------:R-:W-:Y:S01]  /*3370*/  HMMA.16816.F32.BF16 R116, R52, R12, R116 ;  /* 0x0000000c3474723c */ /* 0x000fe20000041874 */
[----:B------:R-:W-:Y:S01]  /*3380*/  LOP3.LUT R176, R169, R218, R208, 0x96, !PT ;  /* 0x000000daa9b07212 */ /* 0x000fe200078e96d0 */
[----:B------:R-:W-:Y:S01]  /*3390*/  MUFU.EX2 R60, R60 ;  /* 0x0000003c003c7308 */ /* 0x000fe20000000800 */
[----:B------:R-:W-:Y:S01]  /*33a0*/  IMAD.WIDE.U32 R172, R172, -0x326172a9, RZ ;  /* 0xcd9e8d57acac7825 */ /* 0x000fe200078e00ff */
[----:B------:R-:W-:-:S03]  /*33b0*/  LOP3.LUT R171, R45, R170, R206, 0x96, !PT ;  /* 0x000000aa2dab7212 */ /* 0x000fc600078e96ce */
[----:B------:R-:W-:Y:S01]  /*33c0*/  IMAD.WIDE.U32 R36, R36, -0x2daee0ad, RZ ;  /* 0xd2511f5324247825 */ /* 0x000fe200078e00ff */
[----:B------:R-:W-:Y:S01]  /*33d0*/  LOP3.LUT R170, R173, R44, R204, 0x96, !PT ;  /* 0x0000002cadaa7212 */ /* 0x000fe200078e96cc */
[----:B------:R-:W-:Y:S01]  /*33e0*/  HMMA.16816.F32.BF16 R96, R52, R56, R96 ;  /* 0x000000383460723c */ /* 0x000fe20000041860 */
[----:B------:R-:W-:Y:S01]  /*33f0*/  MUFU.EX2 R61, R61 ;  /* 0x0000003d003d7308 */ /* 0x000fe20000000800 */
[----:B------:R-:W-:Y:S01]  /*3400*/  IMAD.WIDE.U32 R12, R171, -0x2daee0ad, RZ ;  /* 0xd2511f53ab0c7825 */ /* 0x000fe200078e00ff */
[----:B------:R-:W-:-:S03]  /*3410*/  LOP3.LUT R178, R37, R166, R207, 0x96, !PT ;  /* 0x000000a625b27212 */ /* 0x000fc600078e96cf */
[----:B------:R-:W-:Y:S01]  /*3420*/  IMAD.WIDE.U32 R170, R170, -0x2daee0ad, RZ ;  /* 0xd2511f53aaaa7825 */ /* 0x000fe200078e00ff */
[----:B------:R-:W-:Y:S01]  /*3430*/  LOP3.LUT R174, R13, R40, R203, 0x96, !PT ;  /* 0x000000280dae7212 */ /* 0x000fe200078e96cb */
[----:B------:R-:W-:Y:S01]  /*3440*/  HMMA.16816.F32.BF16 R104, R52, R58, R104 ;  /* 0x0000003a3468723c */ /* 0x000fe20000041868 */
[----:B------:R-:W-:Y:S01]  /*3450*/  MUFU.EX2 R62, R62 ;  /* 0x0000003e003e7308 */ /* 0x000fe20000000800 */
[----:B------:R-:W-:Y:S01]  /*3460*/  FFMA.FTZ R57, R21, c[0x0][0x23c], -R164 ;  /* 0x00008f0015397a23 */ /* 0x000fe200000108a4 */
[----:B------:R-:W-:Y:S01]  /*3470*/  LOP3.LUT R12, R171, R12, R202, 0x96, !PT ;  /* 0x0000000cab0c7212 */ /* 0x000fe200078e96ca */
[----:B------:R-:W-:-:S04]  /*3480*/  IMAD.WIDE.U32 R174, R174, -0x326172a9, RZ ;  /* 0xcd9e8d57aeae7825 */ /* 0x000fc800078e00ff */
[----:B------:R-:W-:Y:S01]  /*3490*/  IMAD.WIDE.U32 R20, R12, -0x326172a9, RZ ;  /* 0xcd9e8d570c147825 */ /* 0x000fe200078e00ff */
[C---:B------:R-:W-:Y:S01]  /*34a0*/  HMMA.16816.F32.BF16 R72, R52.reuse, R42, R72 ;  /* 0x0000002a3448723c */ /* 0x040fe20000041848 */
[----:B------:R-:W1:Y:S01]  /*34b0*/  LDSM.16.MT88.4 R40, [R187+0x7000] ;  /* 0x00700000bb28783b */ /* 0x000e620000004200 */
[----:B------:R-:W-:Y:S01]  /*34c0*/  MUFU.EX2 R57, R57 ;  /* 0x0000003900397308 */ /* 0x000fe20000000800 */
[----:B------:R-:W-:Y:S01]  /*34d0*/  FFMA.FTZ R56, R39, c[0x0][0x23c], -R162 ;  /* 0x00008f0027387a23 */ /* 0x000fe200000108a2 */
[----:B------:R-:W-:Y:S01]  /*34e0*/  LOP3.LUT R12, R21, R174, R210, 0x96, !PT ;  /* 0x000000ae150c7212 */ /* 0x000fe200078e96d2 */
[----:B------:R-:W-:Y:S01]  /*34f0*/  IMAD.WIDE.U32 R176, R176, -0x2daee0ad, RZ ;  /* 0xd2511f53b0b07825 */ /* 0x000fe200078e00ff */
[----:B------:R-:W-:Y:S02]  /*3500*/  LOP3.LUT R38, R20, 0xffff, RZ, 0xc0, !PT ;  /* 0x0000ffff14267812 */ /* 0x000fe400078ec0ff */
[----:B------:R-:W-:Y:S01]  /*3510*/  SHF.R.U32.HI R45, RZ, 0x10, R12 ;  /* 0x00000010ff2d7819 */ /* 0x000fe2000001160c */
[----:B------:R-:W-:Y:S01]  /*3520*/  IMAD.WIDE.U32 R178, R178, -0x326172a9, RZ ;  /* 0xcd9e8d57b2b27825 */ /* 0x000fe200078e00ff */
[----:B------:R-:W2:Y:S01]  /*3530*/  MUFU.EX2 R56, R56 ;  /* 0x0000003800387308 */ /* 0x000ea20000000800 */
[----:B------:R-:W-:Y:S01]  /*3540*/  LOP3.LUT R169, R177, R36, R205, 0x96, !PT ;  /* 0x00000024b1a97212 */ /* 0x000fe200078e96cd */
[----:B------:R-:W-:Y:S01]  /*3550*/  HMMA.16816.F32.BF16 R84, R52, R46, R84 ;  /* 0x0000002e3454723c */ /* 0x000fe20000041854 */
[----:B------:R-:W-:Y:S01]  /*3560*/  LOP3.LUT R36, R12, 0xffff, RZ, 0xc0, !PT ;  /* 0x0000ffff0c247812 */ /* 0x000fe200078ec0ff */
[--C-:B------:R-:W-:Y:S01]  /*3570*/  FFMA.FTZ R166, R22, c[0x0][0x23c], -R162.reuse ;  /* 0x00008f0016a67a23 */ /* 0x100fe200000108a2 */
[----:B------:R-:W-:Y:S01]  /*3580*/  LOP3.LUT R21, R12, 0xff, RZ, 0xc0, !PT ;  /* 0x000000ff0c157812 */ /* 0x000fe200078ec0ff */
[----:B------:R-:W-:Y:S01]  /*3590*/  FFMA.FTZ R219, R19, c[0x0][0x23c], -R162 ;  /* 0x00008f0013db7a23 */ /* 0x000fe200000108a2 */
[----:B------:R-:W-:-:S02]  /*35a0*/  SHF.R.U32.HI R12, RZ, 0x18, R12 ;  /* 0x00000018ff0c7819 */ /* 0x000fc4000001160c */
[----:B------:R-:W-:Y:S01]  /*35b0*/  LOP3.LUT R45, R45, 0xff, RZ, 0xc0, !PT ;  /* 0x000000ff2d2d7812 */ /* 0x000fe200078ec0ff */
[----:B------:R-:W-:Y:S01]  /*35c0*/  HMMA.16816.F32.BF16 R92, R52, R14, R92 ;  /* 0x0000000e345c723c */ /* 0x000fe2000004185c */
[----:B------:R-:W-:Y:S01]  /*35d0*/  LOP3.LUT R171, R179, R168, R206, 0x96, !PT ;  /* 0x000000a8b3ab7212 */ /* 0x000fe200078e96ce */
[----:B------:R-:W3:Y:S01]  /*35e0*/  MUFU.EX2 R166, R166 ;  /* 0x000000a600a67308 */ /* 0x000ee20000000800 */
[----:B------:R-:W-:Y:S02]  /*35f0*/  PRMT R45, R45, 0x5410, R12 ;  /* 0x000054102d2d7816 */ /* 0x000fe4000000000c */
[----:B------:R-:W-:Y:S02]  /*3600*/  SHF.R.U32.HI R44, RZ, 0x10, R20 ;  /* 0x00000010ff2c7819 */ /* 0x000fe40000011614 */
[----:B--2---:R-:W-:Y:S01]  /*3610*/  F2FP.BF16.PACK_AB R168, R56, R63 ;  /* 0x0000003f38a8723e */ /* 0x004fe200000010ff */
[----:B------:R-:W-:Y:S01]  /*3620*/  HSET2.LE.AND R45, R45, R156, PT ;  /* 0x0000009c2d2d7233 */ /* 0x000fe20003803000 */
[----:B------:R-:W-:Y:S01]  /*3630*/  IMAD.WIDE.U32 R54, R171, -0x2daee0ad, RZ ;  /* 0xd2511f53ab367825 */ /* 0x000fe200078e00ff */
[----:B------:R-:W-:Y:S01]  /*3640*/  LOP3.LUT R13, R20, 0xff, RZ, 0xc0, !PT ;  /* 0x000000ff140d7812 */ /* 0x000fe200078ec0ff */
[----:B------:R-:W-:Y:S01]  /*3650*/  MUFU.EX2 R219, R219 ;  /* 0x000000db00db7308 */ /* 0x000fe20000000800 */
[----:B------:R-:W-:Y:S01]  /*3660*/  SHF.R.U32.HI R38, RZ, 0x8, R38 ;  /* 0x00000008ff267819 */ /* 0x000fe20000011626 */
[----:B------:R-:W-:Y:S01]  /*3670*/  FFMA.FTZ R52, R8, c[0x0][0x23c], -R160 ;  /* 0x00008f0008347a23 */ /* 0x000fe200000108a0 */
[----:B------:R-:W-:Y:S01]  /*3680*/  LOP3.LUT R45, R45, R168, RZ, 0xc0, !PT ;  /* 0x000000a82d2d7212 */ /* 0x000fe200078ec0ff */
[----:B------:R-:W-:Y:S01]  /*3690*/  IMAD.WIDE.U32 R168, R169, -0x326172a9, RZ ;  /* 0xcd9e8d57a9a87825 */ /* 0x000fe200078e00ff */
[----:B------:R-:W-:-:S02]  /*36a0*/  SHF.R.U32.HI R36, RZ, 0x8, R36 ;  /* 0x00000008ff247819 */ /* 0x000fc40000011624 */
[----:B------:R-:W-:Y:S01]  /*36b0*/  SHF.R.U32.HI R20, RZ, 0x18, R20 ;  /* 0x00000018ff147819 */ /* 0x000fe20000011614 */
[----:B------:R-:W-:Y:S01]  /*36c0*/  FFMA.FTZ R53, R9, c[0x0][0x23c], -R160 ;  /* 0x00008f0009357a23 */ /* 0x000fe200000108a0 */
[----:B------:R-:W-:Y:S01]  /*36d0*/  LOP3.LUT R58, R169, R178, R204, 0x96, !PT ;  /* 0x000000b2a93a7212 */ /* 0x000fe200078e96cc */
[----:B------:R-:W-:Y:S01]  /*36e0*/  MUFU.EX2 R52, R52 ;  /* 0x0000003400347308 */ /* 0x000fe20000000800 */
[----:B------:R-:W-:Y:S01]  /*36f0*/  LOP3.LUT R47, R44, 0xff, RZ, 0xc0, !PT ;  /* 0x000000ff2c2f7812 */ /* 0x000fe200078ec0ff */
[----:B------:R-:W-:Y:S01]  /*3700*/  FADD.FTZ R63, R63, R152 ;  /* 0x000000983f3f7221 */ /* 0x000fe20000010000 */
[----:B------:R-:W-:Y:S01]  /*3710*/  LOP3.LUT R176, R55, R176, R203, 0x96, !PT ;  /* 0x000000b037b07212 */ /* 0x000fe200078e96cb */
[----:B------:R-:W-:Y:S01]  /*3720*/  IMAD.WIDE.U32 R58, R58, -0x2daee0ad, RZ ;  /* 0xd2511f533a3a7825 */ /* 0x000fe200078e00ff */
[----:B------:R-:W-:Y:S02]  /*3730*/  PRMT R47, R47, 0x5410, R20 ;  /* 0x000054102f2f7816 */ /* 0x000fe40000000014 */
[----:B------:R-:W-:Y:S01]  /*3740*/  PRMT R13, R13, 0x5410, R38 ;  /* 0x000054100d0d7816 */ /* 0x000fe20000000026 */
[----:B------:R-:W-:Y:S01]  /*3750*/  IMAD.WIDE.U32 R176, R176, -0x326172a9, RZ ;  /* 0xcd9e8d57b0b07825 */ /* 0x000fe200078e00ff */
[----:B------:R-:W-:Y:S01]  /*3760*/  LOP3.LUT R178, R59, R54, R202, 0x96, !PT ;  /* 0x000000363bb27212 */ /* 0x000fe200078e96ca */
[----:B------:R-:W2:Y:S01]  /*3770*/  MUFU.EX2 R53, R53 ;  /* 0x0000003500357308 */ /* 0x000ea20000000800 */
[----:B------:R-:W-:Y:S01]  /*3780*/  PRMT R21, R21, 0x5410, R36 ;  /* 0x0000541015157816 */ /* 0x000fe20000000024 */
[--C-:B------:R-:W-:Y:S01]  /*3790*/  FFMA.FTZ R54, R10, c[0x0][0x23c], -R158.reuse ;  /* 0x00008f000a367a23 */ /* 0x100fe2000001089e */
[----:B------:R-:W4:Y:S01]  /*37a0*/  LDSM.16.MT88.4 R36, [R186+0x7000] ;  /* 0x00700000ba24783b */ /* 0x000f220000004200 */
[----:B------:R-:W-:Y:S01]  /*37b0*/  IMAD.WIDE.U32 R178, R178, -0x326172a9, RZ ;  /* 0xcd9e8d57b2b27825 */ /* 0x000fe200078e00ff */
[--C-:B------:R-:W-:Y:S01]  /*37c0*/  HSET2.LE.AND R47, R47, R156.reuse, PT ;  /* 0x0000009c2f2f7233 */ /* 0x100fe20003803000 */
[----:B---3--:R-:W-:Y:S01]  /*37d0*/  F2FP.BF16.PACK_AB R174, R139, R166 ;  /* 0x000000a68bae723e */ /* 0x008fe200000010ff */
[--C-:B------:R-:W-:Y:S01]  /*37e0*/  HSET2.LE.AND R21, R21, R156.reuse, PT ;  /* 0x0000009c15157233 */ /* 0x100fe20003803000 */
[----:B------:R-:W-:Y:S01]  /*37f0*/  FFMA.FTZ R55, R11, c[0x0][0x23c], -R158 ;  /* 0x00008f000b377a23 */ /* 0x000fe2000001089e */
[C---:B------:R-:W-:Y:S01]  /*3800*/  LOP3.LUT R10, R178.reuse, 0xffff, RZ, 0xc0, !PT ;  /* 0x0000ffffb20a7812 */ /* 0x040fe200078ec0ff */
[----:B------:R-:W-:Y:S01]  /*3810*/  MUFU.EX2 R54, R54 ;  /* 0x0000003600367308 */ /* 0x000fe20000000800 */
[----:B------:R-:W-:Y:S01]  /*3820*/  LOP3.LUT R9, R178, 0xff, RZ, 0xc0, !PT ;  /* 0x000000ffb2097812 */ /* 0x000fe200078ec0ff */
[----:B------:R-:W-:Y:S01]  /*3830*/  HSET2.LE.AND R46, R13, R156, PT ;  /* 0x0000009c0d2e7233 */ /* 0x000fe20003803000 */
[----:B------:R-:W-:Y:S01]  /*3840*/  SHF.R.U32.HI R10, RZ, 0x8, R10 ;  /* 0x00000008ff0a7819 */ /* 0x000fe2000001160a */
[----:B------:R-:W-:Y:S01]  /*3850*/  LDSM.16.MT88.4 R12, [R184+0x7000] ;  /* 0x00700000b80c783b */ /* 0x000fe20000004200 */
[----:B------:R-:W-:Y:S01]  /*3860*/  LOP3.LUT R59, R179, R176, R210, 0x96, !PT ;  /* 0x000000b0b33b7212 */ /* 0x000fe200078e96d2 */
[----:B------:R-:W-:Y:S01]  /*3870*/  FADD.FTZ R63, R56, R63 ;  /* 0x0000003f383f7221 */ /* 0x000fe20000010000 */
[----:B------:R-:W-:Y:S01]  /*3880*/  LOP3.LUT R47, R47, R174, RZ, 0xc0, !PT ;  /* 0x000000ae2f2f7212 */ /* 0x000fe200078ec0ff */
[----:B------:R-:W3:Y:S01]  /*3890*/  MUFU.EX2 R55, R55 ;  /* 0x0000003700377308 */ /* 0x000ee20000000800 */
[----:B------:R-:W-:Y:S01]  /*38a0*/  PRMT R9, R9, 0x5410, R10 ;  /* 0x0000541009097816 */ /* 0x000fe2000000000a */
[----:B------:R-:W-:Y:S01]  /*38b0*/  FADD.FTZ R166, R166, R63 ;  /* 0x0000003fa6a67221 */ /* 0x000fe20000010000 */
[----:B------:R-:W-:-:S02]  /*38c0*/  SHF.R.U32.HI R11, RZ, 0x10, R178 ;  /* 0x00000010ff0b7819 */ /* 0x000fc400000116b2 */
[----:B------:R-:W-:Y:S01]  /*38d0*/  LOP3.LUT R174, R59, 0xffff, RZ, 0xc0, !PT ;  /* 0x0000ffff3bae7812 */ /* 0x000fe200078ec0ff */
[----:B------:R-:W-:Y:S01]  /*38e0*/  HSET2.LE.AND R9, R9, R156, PT ;  /* 0x0000009c09097233 */ /* 0x000fe20003803000 */
[--C-:B------:R-:W-:Y:S01]  /*38f0*/  SHF.R.U32.HI R10, RZ, 0x10, R59.reuse ;  /* 0x00000010ff0a7819 */ /* 0x100fe2000001163b */
[----:B------:R-:W-:Y:S01]  /*3900*/  FADD.FTZ R166, R139, R166 ;  /* 0x000000a68ba67221 */ /* 0x000fe20000010000 */
[----:B------:R-:W-:Y:S02]  /*3910*/  LOP3.LUT R169, R59, 0xff, RZ, 0xc0, !PT ;  /* 0x000000ff3ba97812 */ /* 0x000fe400078ec0ff */
[----:B------:R-:W-:Y:S02]  /*3920*/  SHF.R.U32.HI R8, RZ, 0x18, R178 ;  /* 0x00000018ff087819 */ /* 0x000fe400000116b2 */
[----:B------:R-:W-:Y:S02]  /*3930*/  LOP3.LUT R11, R11, 0xff, RZ, 0xc0, !PT ;  /* 0x000000ff0b0b7812 */ /* 0x000fe400078ec0ff */
[----:B------:R-:W-:-:S02]  /*3940*/  SHF.R.U32.HI R59, RZ, 0x18, R59 ;  /* 0x00000018ff3b7819 */ /* 0x000fc4000001163b */
[----:B------:R-:W-:Y:S02]  /*3950*/  SHF.R.U32.HI R174, RZ, 0x8, R174 ;  /* 0x00000008ffae7819 */ /* 0x000fe400000116ae */
[----:B------:R-:W-:Y:S02]  /*3960*/  LOP3.LUT R10, R10, 0xff, RZ, 0xc0, !PT ;  /* 0x000000ff0a0a7812 */ /* 0x000fe400078ec0ff */
[----:B------:R-:W-:Y:S01]  /*3970*/  F2FP.BF16.PACK_AB R44, R61, R60 ;  /* 0x0000003c3d2c723e */ /* 0x000fe200000010ff */
[----:B------:R-:W-:Y:S01]  /*3980*/  FADD.FTZ R60, R60, R157 ;  /* 0x0000009d3c3c7221 */ /* 0x000fe20000010000 */
[----:B--2---:R-:W-:Y:S02]  /*3990*/  F2FP.BF16.PACK_AB R176, R53, R52 ;  /* 0x0000003435b0723e */ /* 0x004fe400000010ff */
[----:B------:R-:W-:Y:S01]  /*39a0*/  PRMT R11, R11, 0x5410, R8 ;  /* 0x000054100b0b7816 */ /* 0x000fe20000000008 */
[----:B------:R-:W-:Y:S01]  /*39b0*/  FADD.FTZ R61, R61, R60 ;  /* 0x0000003c3d3d7221 */ /* 0x000fe20000010000 */
[----:B------:R-:W-:-:S02]  /*39c0*/  PRMT R169, R169, 0x5410, R174 ;  /* 0x00005410a9a97816 */ /* 0x000fc400000000ae */
[----:B------:R-:W-:Y:S01]  /*39d0*/  PRMT R59, R10, 0x5410, R59 ;  /* 0x000054100a3b7816 */ /* 0x000fe2000000003b */
[--C-:B------:R-:W-:Y:S01]  /*39e0*/  HSET2.LE.AND R11, R11, R156.reuse, PT ;  /* 0x0000009c0b0b7233 */ /* 0x100fe20003803000 */
[----:B------:R-:W-:Y:S01]  /*39f0*/  LOP3.LUT R44, R21, R44, RZ, 0xc0, !PT ;  /* 0x0000002c152c7212 */ /* 0x000fe200078ec0ff */
[--C-:B------:R-:W-:Y:S01]  /*3a00*/  HSET2.LE.AND R8, R169, R156.reuse, PT ;  /* 0x0000009ca9087233 */ /* 0x100fe20003803000 */
[----:B------:R-:W2:Y:S01]  /*3a10*/  LDSM.16.MT88.4 R20, [R185+0x7000] ;  /* 0x00700000b914783b */ /* 0x000ea20000004200 */
[----:B------:R-:W-:Y:S01]  /*3a20*/  LOP3.LUT R10, R9, R176, RZ, 0xc0, !PT ;  /* 0x000000b0090a7212 */ /* 0x000fe200078ec0ff */
[----:B------:R-:W-:Y:S01]  /*3a30*/  HSET2.LE.AND R9, R59, R156, PT ;  /* 0x0000009c3b097233 */ /* 0x000fe20003803000 */
[----:B------:R-:W-:Y:S01]  /*3a40*/  F2FP.BF16.PACK_AB R173, R57, R62 ;  /* 0x0000003e39ad723e */ /* 0x000fe200000010ff */
[----:B------:R-:W-:Y:S01]  /*3a50*/  FADD.FTZ R62, R62, R61 ;  /* 0x0000003d3e3e7221 */ /* 0x000fe20000010000 */
[----:B---3--:R-:W-:Y:S02]  /*3a60*/  F2FP.BF16.PACK_AB R176, R55, R54 ;  /* 0x0000003637b0723e */ /* 0x008fe400000010ff */
[----:B------:R-:W-:Y:S01]  /*3a70*/  F2FP.BF16.PACK_AB R169, R49, R48 ;  /* 0x0000003031a9723e */ /* 0x000fe200000010ff */
[----:B------:R-:W-:Y:S01]  /*3a80*/  FADD.FTZ R48, R48, R65 ;  /* 0x0000004130307221 */ /* 0x000fe20000010000 */
[----:B------:R-:W-:Y:S01]  /*3a90*/  F2FP.BF16.PACK_AB R174, R51, R50 ;  /* 0x0000003233ae723e */ /* 0x000fe200000010ff */
        /* <DEDUP_REMOVED lines=8> */
[----:B-1----:R-:W-:Y:S01]  /*3b20*/  HMMA.16816.F32.BF16 R124, R44, R40, R124 ;  /* 0x000000282c7c723c */ /* 0x002fe2000004187c */
[----:B------:R-:W-:Y:S01]  /*3b30*/  LOP3.LUT R172, R175, R172, R211, 0x96, !PT ;  /* 0x000000acafac7212 */ /* 0x000fe200078e96d3 */
[----:B------:R-:W-:-:S02]  /*3b40*/  FADD.FTZ R54, R54, R51 ;  /* 0x0000003336367221 */ /* 0x000fc40000010000 */
[----:B------:R-:W-:Y:S02]  /*3b50*/  FADD.FTZ R53, R53, R52 ;  /* 0x0000003435357221 */ /* 0x000fe40000010000 */
[----:B------:R-:W-:Y:S02]  /*3b60*/  IMAD.WIDE.U32 R172, R172, -0x2daee0ad, RZ ;  /* 0xd2511f53acac7825 */ /* 0x000fe400078e00ff */
[----:B------:R-:W-:Y:S02]  /*3b70*/  HMMA.16816.F32.BF16 R128, R8, R40, R128 ;  /* 0x000000280880723c */ /* 0x000fe40000041880 */
[----:B------:R-:W-:Y:S01]  /*3b80*/  FADD.FTZ R55, R55, R54 ;  /* 0x0000003637377221 */ /* 0x000fe20000010000 */
[----:B------:R-:W-:Y:S01]  /*3b90*/  LOP3.LUT R170, R173, R170, R216, 0x96, !PT ;  /* 0x000000aaadaa7212 */ /* 0x000fe200078e96d8 */
[----:B------:R-:W-:Y:S01]  /*3ba0*/  FADD.FTZ R57, R57, R62 ;  /* 0x0000003e39397221 */ /* 0x000fe20000010000 */
[----:B------:R-:W-:Y:S02]  /*3bb0*/  SHF.R.U32.HI R17, RZ, 0x10, R172 ;  /* 0x00000010ff117819 */ /* 0x000fe400000116ac */
[--C-:B------:R-:W-:Y:S01]  /*3bc0*/  FFMA.FTZ R40, R24, c[0x0][0x23c], -R164.reuse ;  /* 0x00008f0018287a23 */ /* 0x100fe200000108a4 */
[----:B------:R-:W-:Y:S01]  /*3bd0*/  HMMA.16816.F32.BF16 R68, R44, R42, R68 ;  /* 0x0000002a2c44723c */ /* 0x000fe20000041844 */
[----:B------:R-:W-:Y:S01]  /*3be0*/  FFMA.FTZ R41, R25, c[0x0][0x23c], -R164 ;  /* 0x00008f0019297a23 */ /* 0x000fe200000108a4 */
[----:B------:R-:W-:-:S02]  /*3bf0*/  LOP3.LUT R24, R170, 0xffff, RZ, 0xc0, !PT ;  /* 0x0000ffffaa187812 */ /* 0x000fc400078ec0ff */
[----:B------:R-:W-:Y:S01]  /*3c00*/  LOP3.LUT R25, R172, 0xff, RZ, 0xc0, !PT ;  /* 0x000000ffac197812 */ /* 0x000fe200078ec0ff */
[----:B------:R-:W-:Y:S01]  /*3c10*/  MUFU.EX2 R40, R40 ;  /* 0x0000002800287308 */ /* 0x000fe20000000800 */
[----:B------:R-:W-:Y:S02]  /*3c20*/  SHF.R.U32.HI R24, RZ, 0x8, R24 ;  /* 0x00000008ff187819 */ /* 0x000fe40000011618 */
[----:B------:R-:W-:Y:S05]  /*3c30*/  HMMA.16816.F32.BF16 R72, R8, R42, R72 ;  /* 0x0000002a0848723c */ /* 0x000fea0000041848 */
[----:B------:R-:W1:Y:S02]  /*3c40*/  MUFU.EX2 R41, R41 ;  /* 0x0000002900297308 */ /* 0x000e640000000800 */
[----:B------:R-:W-:Y:S01]  /*3c50*/  FFMA.FTZ R42, R18, c[0x0][0x23c], -R162 ;  /* 0x00008f00122a7a23 */ /* 0x000fe200000108a2 */
[----:B----4-:R-:W-:Y:S01]  /*3c60*/  HMMA.16816.F32.BF16 R76, R44, R36, R76 ;  /* 0x000000242c4c723c */ /* 0x010fe2000004184c */
[----:B------:R-:W-:-:S04]  /*3c70*/  LOP3.LUT R43, R170, 0xff, RZ, 0xc0, !PT ;  /* 0x000000ffaa2b7812 */ /* 0x000fc800078ec0ff */
[----:B------:R-:W3:Y:S01]  /*3c80*/  MUFU.EX2 R42, R42 ;  /* 0x0000002a002a7308 */ /* 0x000ee20000000800 */
[----:B------:R-:W-:Y:S02]  /*3c90*/  PRMT R43, R43, 0x5410, R24 ;  /* 0x000054102b2b7816 */ /* 0x000fe40000000018 */
[----:B------:R-:W-:Y:S03]  /*3ca0*/  HMMA.16816.F32.BF16 R120, R8, R36, R120 ;  /* 0x000000240878723c */ /* 0x000fe60000041878 */
[----:B------:R-:W-:Y:S01]  /*3cb0*/  HSET2.LE.AND R24, R43, R156, PT ;  /* 0x0000009c2b187233 */ /* 0x000fe20003803000 */
[--C-:B------:R-:W-:Y:S01]  /*3cc0*/  FFMA.FTZ R43, R30, c[0x0][0x23c], -R158.reuse ;  /* 0x00008f001e2b7a23 */ /* 0x100fe2000001089e */
[----:B------:R4:W-:Y:S01]  /*3cd0*/  MUFU.EX2 R36, R16 ;  /* 0x0000001000247308 */ /* 0x0009e20000000800 */
[----:B------:R-:W-:Y:S02]  /*3ce0*/  FFMA.FTZ R158, R35, c[0x0][0x23c], -R158 ;  /* 0x00008f00239e7a23 */ /* 0x000fe4000001089e */
[----:B------:R-:W-:Y:S01]  /*3cf0*/  HMMA.16816.F32.BF16 R80, R44, R38, R80 ;  /* 0x000000262c50723c */ /* 0x000fe20000041850 */
[----:B------:R-:W-:Y:S01]  /*3d00*/  FFMA.FTZ R37, R26, c[0x0][0x23c], -R162 ;  /* 0x00008f001a257a23 */ /* 0x000fe200000108a2 */
[----:B------:R-:W-:-:S03]  /*3d10*/  SHF.R.U32.HI R26, RZ, 0x10, R170 ;  /* 0x00000010ff1a7819 */ /* 0x000fc600000116aa */
[----:B------:R-:W-:Y:S01]  /*3d20*/  MUFU.EX2 R43, R43 ;  /* 0x0000002b002b7308 */ /* 0x000fe20000000800 */
[----:B------:R-:W-:Y:S02]  /*3d30*/  LOP3.LUT R26, R26, 0xff, RZ, 0xc0, !PT ;  /* 0x000000ff1a1a7812 */ /* 0x000fe400078ec0ff */
[----:B------:R-:W-:Y:S01]  /*3d40*/  HMMA.16816.F32.BF16 R84, R8, R38, R84 ;  /* 0x000000260854723c */ /* 0x000fe20000041854 */
[----:B----4-:R-:W-:-:S04]  /*3d50*/  LOP3.LUT R16, R172, 0xffff, RZ, 0xc0, !PT ;  /* 0x0000ffffac107812 */ /* 0x010fc800078ec0ff */
[----:B------:R-:W-:Y:S02]  /*3d60*/  MUFU.EX2 R37, R37 ;  /* 0x0000002500257308 */ /* 0x000fe40000000800 */
[----:B------:R-:W-:Y:S01]  /*3d70*/  FFMA.FTZ R38, R27, c[0x0][0x23c], -R162 ;  /* 0x00008f001b267a23 */ /* 0x000fe200000108a2 */
[----:B------:R-:W-:Y:S01]  /*3d80*/  SHF.R.U32.HI R39, RZ, 0x18, R170 ;  /* 0x00000018ff277819 */ /* 0x000fe200000116aa */
[C---:B--2---:R-:W-:Y:S01]  /*3d90*/  HMMA.16816.F32.BF16 R88, R44.reuse, R20, R88 ;  /* 0x000000142c58723c */ /* 0x044fe20000041858 */
[----:B------:R-:W-:Y:S02]  /*3da0*/  SHF.R.U32.HI R18, RZ, 0x8, R16 ;  /* 0x00000008ff127819 */ /* 0x000fe40000011610 */
[----:B------:R-:W-:Y:S01]  /*3db0*/  PRMT R39, R26, 0x5410, R39 ;  /* 0x000054101a277816 */ /* 0x000fe20000000027 */
[----:B------:R-:W2:Y:S01]  /*3dc0*/  MUFU.EX2 R38, R38 ;  /* 0x0000002600267308 */ /* 0x000ea20000000800 */
[----:B------:R-:W-:Y:S02]  /*3dd0*/  PRMT R25, R25, 0x5410, R18 ;  /* 0x0000541019197816 */ /* 0x000fe40000000012 */
[----:B------:R-:W-:Y:S01]  /*3de0*/  SHF.R.U32.HI R27, RZ, 0x18, R172 ;  /* 0x00000018ff1b7819 */ /* 0x000fe200000116ac */
[----:B------:R-:W-:Y:S01]  /*3df0*/  HMMA.16816.F32.BF16 R100, R44, R12, R100 ;  /* 0x0000000c2c64723c */ /* 0x000fe20000041864 */
[----:B------:R-:W-:Y:S01]  /*3e00*/  LOP3.LUT R16, R17, 0xff, RZ, 0xc0, !PT ;  /* 0x000000ff11107812 */ /* 0x000fe200078ec0ff */
[----:B------:R-:W-:-:S02]  /*3e10*/  HSET2.LE.AND R26, R25, R156, PT ;  /* 0x0000009c191a7233 */ /* 0x000fc40003803000 */
[--C-:B------:R-:W-:Y:S01]  /*3e20*/  HSET2.LE.AND R25, R39, R156.reuse, PT ;  /* 0x0000009c27197233 */ /* 0x100fe20003803000 */
[----:B------:R-:W-:Y:S02]  /*3e30*/  PRMT R27, R16, 0x5410, R27 ;  /* 0x00005410101b7816 */ /* 0x000fe4000000001b */
[----:B-1----:R-:W-:Y:S01]  /*3e40*/  F2FP.BF16.PACK_AB R39, R41, R40 ;  /* 0x000000282927723e */ /* 0x002fe200000010ff */
[----:B------:R-:W-:Y:S01]  /*3e50*/  HMMA.16816.F32.BF16 R112, R44, R22, R112 ;  /* 0x000000162c70723c */ /* 0x000fe20000041870 */
[----:B------:R-:W1:Y:S01]  /*3e60*/  LDSM.16.MT88.4 R16, [R186+0x7800] ;  /* 0x00780000ba10783b */ /* 0x000e620000004200 */
[----:B------:R-:W-:Y:S01]  /*3e70*/  HSET2.LE.AND R27, R27, R156, PT ;  /* 0x0000009c1b1b7233 */ /* 0x000fe20003803000 */
[----:B------:R-:W-:Y:S01]  /*3e80*/  LOP3.LUT R24, R24, R39, RZ, 0xc0, !PT ;  /* 0x0000002718187212 */ /* 0x000fe200078ec0ff */
[----:B------:R-:W-:Y:S01]  /*3e90*/  FFMA.FTZ R39, R28, c[0x0][0x23c], -R160 ;  /* 0x00008f001c277a23 */ /* 0x000fe200000108a0 */
[----:B------:R-:W-:Y:S01]  /*3ea0*/  LOP3.LUT R28, R177, R168, R211, 0x96, !PT ;  /* 0x000000a8b11c7212 */ /* 0x000fe200078e96d3 */
[----:B------:R-:W-:-:S02]  /*3eb0*/  FADD.FTZ R40, R40, R57 ;  /* 0x0000003928287221 */ /* 0x000fc40000010000 */
[----:B------:R-:W-:Y:S02]  /*3ec0*/  HMMA.16816.F32.BF16 R108, R44, R14, R108 ;  /* 0x0000000e2c6c723c */ /* 0x000fe4000004186c */
[----:B------:R-:W-:Y:S01]  /*3ed0*/  MUFU.EX2 R39, R39 ;  /* 0x0000002700277308 */ /* 0x000fe20000000800 */
[----:B------:R-:W-:-:S04]  /*3ee0*/  FADD.FTZ R41, R41, R40 ;  /* 0x0000002829297221 */ /* 0x000fc80000010000 */
[----:B---3--:R-:W-:Y:S01]  /*3ef0*/  F2FP.BF16.PACK_AB R44, R219, R42 ;  /* 0x0000002adb2c723e */ /* 0x008fe200000010ff */
[C---:B------:R-:W-:Y:S03]  /*3f00*/  HMMA.16816.F32.BF16 R96, R8.reuse, R12, R96 ;  /* 0x0000000c0860723c */ /* 0x040fe60000041860 */
[----:B------:R-:W-:Y:S01]  /*3f10*/  LOP3.LUT R27, R27, R44, RZ, 0xc0, !PT ;  /* 0x0000002c1b1b7212 */ /* 0x000fe200078ec0ff */
[----:B------:R-:W-:Y:S02]  /*3f20*/  FFMA.FTZ R44, R29, c[0x0][0x23c], -R160 ;  /* 0x00008f001d2c7a23 */ /* 0x000fe400000108a0 */
[----:B------:R-:W-:Y:S01]  /*3f30*/  IMAD.WIDE.U32 R28, R28, -0x2daee0ad, RZ ;  /* 0xd2511f531c1c7825 */ /* 0x000fe200078e00ff */
[----:B--2---:R-:W-:Y:S01]  /*3f40*/  F2FP.BF16.PACK_AB R12, R38, R37 ;  /* 0x00000025260c723e */ /* 0x004fe200000010ff */
[C---:B------:R-:W-:Y:S01]  /*3f50*/  HMMA.16816.F32.BF16 R116, R8.reuse, R20, R116 ;  /* 0x000000140874723c */ /* 0x040fe20000041874 */
[----:B------:R-:W-:Y:S01]  /*3f60*/  F2FP.BF16.PACK_AB R13, R221, R36 ;  /* 0x00000024dd0d723e */ /* 0x000fe200000010ff */
[----:B------:R-:W2:Y:S01]  /*3f70*/  MUFU.EX2 R44, R44 ;  /* 0x0000002c002c7308 */ /* 0x000ea20000000800 */
[----:B------:R-:W-:Y:S01]  /*3f80*/  LOP3.LUT R25, R25, R12, RZ, 0xc0, !PT ;  /* 0x0000000c19197212 */ /* 0x000fe200078ec0ff */
[----:B------:R-:W-:Y:S01]  /*3f90*/  FADD.FTZ R37, R37, R166 ;  /* 0x000000a625257221 */ /* 0x000fe20000010000 */
[----:B------:R-:W-:Y:S01]  /*3fa0*/  LOP3.LUT R26, R26, R13, RZ, 0xc0, !PT ;  /* 0x0000000d1a1a7212 */ /* 0x000fe200078ec0ff */
[----:B------:R-:W-:Y:S01]  /*3fb0*/  FADD.FTZ R36, R36, R41 ;  /* 0x0000002924247221 */ /* 0x000fe20000010000 */
[----:B------:R-:W-:Y:S01]  /*3fc0*/  LOP3.LUT R58, R29, R58, R216, 0x96, !PT ;  /* 0x0000003a1d3a7212 */ /* 0x000fe200078e96d8 */
[C---:B------:R-:W-:Y:S01]  /*3fd0*/  HMMA.16816.F32.BF16 R92, R8.reuse, R22, R92 ;  /* 0x00000016085c723c */ /* 0x040fe2000004185c */
[----:B------:R-:W3:Y:S01]  /*3fe0*/  LDSM.16.MT88.4 R20, [R187+0x7800] ;  /* 0x00780000bb14783b */ /* 0x000ee20000004200 */
[----:B------:R-:W-:Y:S01]  /*3ff0*/  LOP3.LUT R30, R28, 0xffff, RZ, 0xc0, !PT ;  /* 0x0000ffff1c1e7812 */ /* 0x000fe200078ec0ff */
[----:B------:R-:W-:Y:S01]  /*4000*/  FADD.FTZ R37, R38, R37 ;  /* 0x0000002526257221 */ /* 0x000fe20000010000 */
[----:B------:R-:W-:Y:S01]  /*4010*/  LOP3.LUT R35, R58, 0xffff, RZ, 0xc0, !PT ;  /* 0x0000ffff3a237812 */ /* 0x000fe200078ec0ff */
[----:B------:R-:W-:Y:S01]  /*4020*/  FADD.FTZ R221, R221, R36 ;  /* 0x00000024dddd7221 */ /* 0x000fe20000010000 */
[----:B------:R-:W-:Y:S01]  /*4030*/  SHF.R.U32.HI R31, RZ, 0x10, R28 ;  /* 0x00000010ff1f7819 */ /* 0x000fe2000001161c */
[----:B------:R-:W-:Y:S01]  /*4040*/  FADD.FTZ R42, R42, R37 ;  /* 0x000000252a2a7221 */ /* 0x000fe20000010000 */
[----:B------:R-:W-:Y:S01]  /*4050*/  HMMA.16816.F32.BF16 R104, R8, R14, R104 ;  /* 0x0000000e0868723c */ /* 0x000fe20000041868 */
[----:B------:R-:W4:Y:S01]  /*4060*/  LDSM.16.MT88.4 R12, [R185+0x7800] ;  /* 0x00780000b90c783b */ /* 0x000f220000004200 */
[----:B------:R-:W-:Y:S01]  /*4070*/  SHF.R.U32.HI R46, RZ, 0x8, R35 ;  /* 0x00000008ff2e7819 */ /* 0x000fe20000011623 */
[----:B------:R-:W-:Y:S01]  /*4080*/  FADD.FTZ R219, R219, R42 ;  /* 0x0000002adbdb7221 */ /* 0x000fe20000010000 */
[----:B------:R-:W5:Y:S01]  /*4090*/  MUFU.EX2 R35, R158 ;  /* 0x0000009e00237308 */ /* 0x000f620000000800 */
[----:B------:R-:W3:Y:S01]  /*40a0*/  LDSM.16.MT88.4 R8, [R184+0x7800] ;  /* 0x00780000b808783b */ /* 0x000ee20000004200 */
[----:B------:R-:W-:-:S02]  /*40b0*/  SHF.R.U32.HI R47, RZ, 0x10, R58 ;  /* 0x00000010ff2f7819 */ /* 0x000fc4000001163a */
[----:B------:R-:W-:Y:S01]  /*40c0*/  LOP3.LUT R29, R28, 0xff, RZ, 0xc0, !PT ;  /* 0x000000ff1c1d7812 */ /* 0x000fe200078ec0ff */
[C---:B-1----:R-:W-:Y:S01]  /*40d0*/  HMMA.16816.F32.BF16 R76, R24.reuse, R16, R76 ;  /* 0x00000010184c723c */ /* 0x042fe2000004184c */
[----:B------:R-:W-:Y:S02]  /*40e0*/  SHF.R.U32.HI R30, RZ, 0x8, R30 ;  /* 0x00000008ff1e7819 */ /* 0x000fe4000001161e */
[----:B------:R-:W-:Y:S02]  /*40f0*/  LOP3.LUT R45, R58, 0xff, RZ, 0xc0, !PT ;  /* 0x000000ff3a2d7812 */ /* 0x000fe400078ec0ff */
[----:B------:R-:W-:Y:S02]  /*4100*/  SHF.R.U32.HI R28, RZ, 0x18, R28 ;  /* 0x00000018ff1c7819 */ /* 0x000fe4000001161c */
[----:B------:R-:W-:Y:S01]  /*4110*/  LOP3.LUT R31, R31, 0xff, RZ, 0xc0, !PT ;  /* 0x000000ff1f1f7812 */ /* 0x000fe200078ec0ff */
[----:B------:R-:W-:Y:S01]  /*4120*/  HMMA.16816.F32.BF16 R80, R24, R18, R80 ;  /* 0x000000121850723c */ /* 0x000fe20000041850 */
[----:B------:R-:W-:-:S02]  /*4130*/  SHF.R.U32.HI R58, RZ, 0x18, R58 ;  /* 0x00000018ff3a7819 */ /* 0x000fc4000001163a */
[----:B------:R-:W-:Y:S02]  /*4140*/  LOP3.LUT R47, R47, 0xff, RZ, 0xc0, !PT ;  /* 0x000000ff2f2f7812 */ /* 0x000fe400078ec0ff */
[----:B------:R-:W-:Y:S02]  /*4150*/  PRMT R29, R29, 0x5410, R30 ;  /* 0x000054101d1d7816 */ /* 0x000fe4000000001e */
[----:B------:R-:W-:Y:S02]  /*4160*/  PRMT R31, R31, 0x5410, R28 ;  /* 0x000054101f1f7816 */ /* 0x000fe4000000001c */
[----:B------:R-:W-:Y:S01]  /*4170*/  PRMT R45, R45, 0x5410, R46 ;  /* 0x000054102d2d7816 */ /* 0x000fe2000000002e */
[--C-:B------:R-:W-:Y:S01]  /*4180*/  HSET2.LE.AND R30, R29, R156.reuse, PT ;  /* 0x0000009c1d1e7233 */ /* 0x100fe20003803000 */
[----:B------:R-:W-:Y:S01]  /*4190*/  PRMT R47, R47, 0x5410, R58 ;  /* 0x000054102f2f7816 */ /* 0x000fe2000000003a */
[--C-:B------:R-:W-:Y:S01]  /*41a0*/  HSET2.LE.AND R31, R31, R156.reuse, PT ;  /* 0x0000009c1f1f7233 */ /* 0x100fe20003803000 */
[----:B------:R-:W-:Y:S01]  /*41b0*/  F2FP.BF16.PACK_AB R58, R220, R43 ;  /* 0x0000002bdc3a723e */ /* 0x000fe200000010ff */
[--C-:B------:R-:W-:Y:S01]  /*41c0*/  HSET2.LE.AND R28, R45, R156.reuse, PT ;  /* 0x0000009c2d1c7233 */ /* 0x100fe20003803000 */
[----:B--2---:R-:W-:Y:S01]  /*41d0*/  F2FP.BF16.PACK_AB R45, R44, R39 ;  /* 0x000000272c2d723e */ /* 0x004fe200000010ff */
[----:B------:R-:W-:Y:S01]  /*41e0*/  HSET2.LE.AND R29, R47, R156, PT ;  /* 0x0000009c2f1d7233 */ /* 0x000fe20003803000 */
[----:B------:R-:W-:Y:S01]  /*41f0*/  F2FP.BF16.PACK_AB R47, R33, R32 ;  /* 0x00000020212f723e */ /* 0x000fe200000010ff */
[----:B------:R-:W-:Y:S01]  /*4200*/  FADD.FTZ R32, R32, R53 ;  /* 0x0000003520207221 */ /* 0x000fe20000010000 */
[----:B-----5:R-:W-:Y:S01]  /*4210*/  F2FP.BF16.PACK_AB R46, R35, R34 ;  /* 0x00000022232e723e */ /* 0x020fe200000010ff */
        /* <DEDUP_REMOVED lines=27> */
[----:B------:R-:W-:-:S02]  /*43d0*/  IADD3 R218, R6, -0x2, RZ ;  /* 0xfffffffe06da7810 */ /* 0x000fc40007ffe0ff */
[----:B------:R-:W-:Y:S01]  /*43e0*/  MOV R3, R134 ;  /* 0x0000008600037202 */ /* 0x000fe20000000f00 */
[----:B------:R-:W-:Y:S01]  /*43f0*/  IMAD.WIDE.U32 R228, R228, -0x326172a9, RZ ;  /* 0xcd9e8d57e4e47825 */ /* 0x000fe200078e00ff */
[----:B------:R-:W-:Y:S02]  /*4400*/  LOP3.LUT R232, R235, R143, RZ, 0x3c, !PT ;  /* 0x0000008febe87212 */ /* 0x000fe400078e3cff */
[----:B------:R-:W-:Y:S01]  /*4410*/  MOV R132, R135 ;  /* 0x0000008700847202 */ /* 0x000fe20000000f00 */
[----:B------:R-:W-:Y:S01]  /*4420*/  IMAD.WIDE.U32 R236, R5, -0x2daee0ad, RZ ;  /* 0xd2511f5305ec7825 */ /* 0x000fe200078e00ff */
[----:B------:R-:W-:Y:S02]  /*4430*/  LOP3.LUT R226, R229, R143, RZ, 0x3c, !PT ;  /* 0x0000008fe5e27212 */ /* 0x000fe400078e3cff */
[----:B------:R-:W-:Y:S01]  /*4440*/  MOV R0, R7 ;  /* 0x0000000700007202 */ /* 0x000fe20000000f00 */
[----:B------:R-:W-:Y:S01]  /*4450*/  IMAD.WIDE.U32 R232, R232, -0x2daee0ad, RZ ;  /* 0xd2511f53e8e87825 */ /* 0x000fe200078e00ff */
[----:B------:R-:W-:-:S02]  /*4460*/  MOV R2, R133 ;  /* 0x0000008500027202 */ /* 0x000fc40000000f00 */
[----:B------:R-:W-:Y:S01]  /*4470*/  PRMT R217, R217, 0x7054, R217 ;  /* 0x00007054d9d97816 */ /* 0x000fe200000000d9 */
[----:B------:R-:W-:Y:S01]  /*4480*/  IMAD.WIDE.U32 R226, R226, -0x2daee0ad, RZ ;  /* 0xd2511f53e2e27825 */ /* 0x000fe200078e00ff */
[----:B------:R-:W-:-:S04]  /*4490*/  LOP3.LUT R230, R233, R236, R141, 0x96, !PT ;  /* 0x000000ece9e67212 */ /* 0x000fc800078e968d */
[----:B------:R-:W-:Y:S01]  /*44a0*/  LOP3.LUT R224, R227, R236, R141, 0x96, !PT ;  /* 0x000000ece3e07212 */ /* 0x000fe200078e968d */
[----:B------:R-:W-:-:S04]  /*44b0*/  IMAD.WIDE.U32 R230, R230, -0x326172a9, RZ ;  /* 0xcd9e8d57e6e67825 */ /* 0x000fc800078e00ff */
[----:B------:R-:W-:Y:S01]  /*44c0*/  IMAD.WIDE.U32 R224, R224, -0x326172a9, RZ ;  /* 0xcd9e8d57e0e07825 */ /* 0x000fe200078e00ff */
[----:B------:R-:W-:Y:S05]  /*44d0*/  BRA `(.L_x_1201) ;  /* 0x0000019000007947 */ /* 0x000fea0003800000 */
.L_x_1203:
[----:B------:R-:W-:Y:S04]  /*44e0*/  IADD3 R134, R218, -0x1, RZ ;  /* 0xffffffffda867810 */ /* 0x000fe80007ffe0ff */
[----:B------:R-:W-:Y:S01]  /*44f0*/  SHF.R.S32.HI R133, RZ, 0x1f, R134 ;  /* 0x0000001fff857819 */ /* 0x000fe20000011486 */
[C---:B------:R-:W-:Y:S04]  /*4500*/  IMAD.WIDE.U32 R136, R134.reuse, c[0x0][0x198], RZ ;  /* 0x0000660086887a25 */ /* 0x040fe800078e00ff */
        /* <DEDUP_REMOVED lines=22> */
.L_x_1201:
        /* <DEDUP_REMOVED lines=26> */
[----:B------:R-:W2:Y:S07]  /*4810*/  LDSM.16.M88.4 R140, [R193] ;  /* 0x00000000c18c783b */ /* 0x000eae0000000200 */
        /* <DEDUP_REMOVED lines=8> */
[----:B------:R-:W2:Y:S03]  /*48a0*/  LDSM.16.M88.4 R164, [R191] ;  /* 0x00000000bfa4783b */ /* 0x000ea60000000200 */
        /* <DEDUP_REMOVED lines=81> */
.L_x_1202:
        /* <DEDUP_REMOVED lines=52> */
[----:B------:R-:W-:Y:S05]  /*5100*/  IADD3 R218, R218, -0x1, RZ ;  /* 0xffffffffdada7810 */ /* 0x000fea0007ffe0ff */
[----:B------:R-:W1:Y:S02]  /*5110*/  SHFL.BFLY PT, R136, R141, 0x2, 0x1f ;  /* 0x0c401f008d887f89 */ /* 0x000e6400000e0000 */
[----:B-1----:R-:W-:Y:S02]  /*5120*/  FMNMX.FTZ R138, R141, R136, !PT ;  /* 0x000000888d8a7209 */ /* 0x002fe40007810000 */
[----:B------:R-:W-:Y:S02]  /*5130*/  FMNMX.FTZ R140, R137, R134, !PT ;  /* 0x00000086898c7209 */ /* 0x000fe40007810000 */
[----:B------:R-:W-:Y:S02]  /*5140*/  FMNMX.FTZ R139, R144, R133, !PT ;  /* 0x00000085908b7209 */ /* 0x000fe40007810000 */
[----:B------:R-:W-:Y:S01]  /*5150*/  SHFL.BFLY PT, R137, R138, 0x1, 0x1f ;  /* 0x0c201f008a897f89 */ /* 0x000fe200000e0000 */
[----:B------:R-:W-:Y:S04]  /*5160*/  FMNMX.FTZ R133, R11, R142, !PT ;  /* 0x0000008e0b857209 */ /* 0x000fe80007810000 */
[----:B------:R-:W-:Y:S03]  /*5170*/  FMNMX.FTZ R136, R14, R133, !PT ;  /* 0x000000850e887209 */ /* 0x000fe60007810000 */
[----:B------:R-:W1:Y:S01]  /*5180*/  SHFL.BFLY PT, R135, R140, 0x1, 0x1f ;  /* 0x0c201f008c877f89 */ /* 0x000e6200000e0000 */
[----:B------:R-:W-:Y:S04]  /*5190*/  FMNMX.FTZ R133, R15, R136, !PT ;  /* 0x000000880f857209 */ /* 0x000fe80007810000 */
[----:B------:R-:W-:Y:S03]  /*51a0*/  FMNMX.FTZ R136, R26, R133, !PT ;  /* 0x000000851a887209 */ /* 0x000fe60007810000 */
[----:B------:R-:W2:Y:S01]  /*51b0*/  SHFL.BFLY PT, R134, R139, 0x1, 0x1f ;  /* 0x0c201f008b867f89 */ /* 0x000ea200000e0000 */
[----:B------:R-:W-:Y:S04]  /*51c0*/  FMNMX.FTZ R141, R27, R136, !PT ;  /* 0x000000881b8d7209 */ /* 0x000fe80007810000 */
[----:B------:R-:W-:Y:S02]  /*51d0*/  FMNMX.FTZ R136, R30, R141, !PT ;  /* 0x0000008d1e887209 */ /* 0x000fe40007810000 */
        /* <DEDUP_REMOVED lines=8> */
[----:B------:R-:W-:Y:S01]  /*5260*/  FADD.FTZ R136, -R134, R3 ;  /* 0x0000000386887221 */ /* 0x000fe20000010100 */
[----:B------:R-:W-:Y:S01]  /*5270*/  FMNMX.FTZ R140, R42, R133, !PT ;  /* 0x000000852a8c7209 */ /* 0x000fe20007810000 */
[----:B------:R-:W1:Y:S01]  /*5280*/  MUFU.EX2 R132, R132 ;  /* 0x0000008400847308 */ /* 0x000e620000000800 */
[----:B------:R-:W-:Y:S01]  /*5290*/  FMNMX.FTZ R133, R138, R137, !PT ;  /* 0x000000898a857209 */ /* 0x000fe20007810000 */
[----:B------:R-:W-:Y:S01]  /*52a0*/  FMUL.FTZ R3, R136, c[0x0][0x23c] ;  /* 0x00008f0088037a20 */ /* 0x000fe20000410000 */
[----:B------:R-:W-:Y:S01]  /*52b0*/  FMNMX.FTZ R137, R43, R140, !PT ;  /* 0x0000008c2b897209 */ /* 0x000fe20007810000 */
[----:B------:R-:W-:Y:S01]  /*52c0*/  FFMA.FTZ R149, R17, c[0x0][0x23c], -R172 ;  /* 0x00008f0011957a23 */ /* 0x000fe200000108ac */
[----:B------:R-:W-:Y:S01]  /*52d0*/  FSETP.NEU.FTZ.AND P1, PT, R134, -INF , PT ;  /* 0xff8000008600780b */ /* 0x000fe20003f3d000 */
[----:B------:R-:W-:Y:S01]  /*52e0*/  FADD.FTZ R136, -R133, R2 ;  /* 0x0000000285887221 */ /* 0x000fe20000010100 */
[----:B------:R-:W-:Y:S01]  /*52f0*/  FMNMX.FTZ R138, R46, R137, !PT ;  /* 0x000000892e8a7209 */ /* 0x000fe20007810000 */
[----:B------:R-:W-:Y:S02]  /*5300*/  FMUL.FTZ R171, R134, c[0x0][0x23c] ;  /* 0x00008f0086ab7a20 */ /* 0x000fe40000410000 */
[----:B------:R-:W-:Y:S01]  /*5310*/  MUFU.EX2 R149, R149 ;  /* 0x0000009500957308 */ /* 0x000fe20000000800 */
[----:B------:R-:W-:Y:S01]  /*5320*/  FMNMX.FTZ R137, R47, R138, !PT ;  /* 0x0000008a2f897209 */ /* 0x000fe20007810000 */
[----:B------:R-:W-:Y:S01]  /*5330*/  FMUL.FTZ R2, R136, c[0x0][0x23c] ;  /* 0x00008f0088027a20 */ /* 0x000fe20000410000 */
[----:B------:R-:W-:Y:S01]  /*5340*/  FSEL R171, R171, RZ, P1 ;  /* 0x000000ffabab7208 */ /* 0x000fe20000800000 */
[--C-:B------:R-:W-:Y:S01]  /*5350*/  FFMA.FTZ R153, R5, c[0x0][0x23c], -R172.reuse ;  /* 0x00008f0005997a23 */ /* 0x100fe200000108ac */
[----:B------:R-:W-:Y:S01]  /*5360*/  FMNMX.FTZ R136, R58, R137, !PT ;  /* 0x000000893a887209 */ /* 0x000fe20007810000 */
[----:B------:R-:W-:Y:S01]  /*5370*/  FFMA.FTZ R167, R21, c[0x0][0x23c], -R172 ;  /* 0x00008f0015a77a23 */ /* 0x000fe200000108ac */
[----:B------:R-:W-:Y:S01]  /*5380*/  FSETP.NEU.FTZ.AND P1, PT, R133, -INF , PT ;  /* 0xff8000008500780b */ /* 0x000fe20003f3d000 */
[--C-:B------:R-:W-:Y:S01]  /*5390*/  FFMA.FTZ R150, R18, c[0x0][0x23c], -R171.reuse ;  /* 0x00008f0012967a23 */ /* 0x100fe200000108ab */
[----:B------:R-:W-:Y:S01]  /*53a0*/  FMNMX.FTZ R137, R59, R136, !PT ;  /* 0x000000883b897209 */ /* 0x000fe20007810000 */
[----:B------:R-:W-:Y:S01]  /*53b0*/  MUFU.EX2 R153, R153 ;  /* 0x0000009900997308 */ /* 0x000fe20000000800 */
[----:B------:R-:W-:Y:S01]  /*53c0*/  FFMA.FTZ R151, R19, c[0x0][0x23c], -R171 ;  /* 0x00008f0013977a23 */ /* 0x000fe200000108ab */
[----:B------:R-:W-:Y:S01]  /*53d0*/  LOP3.LUT R19, R237, R241, R215, 0x96, !PT ;  /* 0x000000f1ed137212 */ /* 0x000fe200078e96d7 */
[----:B------:R-:W-:Y:S01]  /*53e0*/  FFMA.FTZ R154, R6, c[0x0][0x23c], -R171 ;  /* 0x00008f00069a7a23 */ /* 0x000fe200000108ab */
[----:B------:R-:W-:Y:S01]  /*53f0*/  FMNMX.FTZ R138, R62, R137, !PT ;  /* 0x000000893e8a7209 */ /* 0x000fe20007810000 */
[C---:B-1----:R-:W-:Y:S02]  /*5400*/  FMUL.FTZ R21, R132.reuse, R117 ;  /* 0x0000007584157220 */ /* 0x042fe40000410000 */
[----:B------:R-:W-:Y:S01]  /*5410*/  IMAD.WIDE.U32 R168, R19, -0x326172a9, RZ ;  /* 0xcd9e8d5713a87825 */ /* 0x000fe200078e00ff */
[----:B------:R-:W-:Y:S02]  /*5420*/  FMNMX.FTZ R136, R63, R138, !PT ;  /* 0x0000008a3f887209 */ /* 0x000fe40007810000 */
[----:B------:R-:W-:Y:S01]  /*5430*/  MUFU.EX2 R150, R150 ;  /* 0x0000009600967308 */ /* 0x000fe20000000800 */
[C---:B------:R-:W-:Y:S01]  /*5440*/  FMUL.FTZ R96, R132.reuse, R96 ;  /* 0x0000006084607220 */ /* 0x040fe20000410000 */
[--C-:B------:R-:W-:Y:S01]  /*5450*/  LOP3.LUT R238, R231, R168, R208.reuse, 0x96, !PT ;  /* 0x000000a8e7ee7212 */ /* 0x100fe200078e96d0 */
[----:B------:R-:W1:Y:S01]  /*5460*/  SHFL.BFLY PT, R17, R136, 0x2, 0x1f ;  /* 0x0c401f0088117f89 */ /* 0x000e6200000e0000 */
[----:B------:R-:W-:Y:S01]  /*5470*/  LOP3.LUT R19, R169, R228, R209, 0x96, !PT ;  /* 0x000000e4a9137212 */ /* 0x000fe200078e96d1 */
[----:B------:R-:W-:Y:S01]  /*5480*/  FMUL.FTZ R97, R132, R97 ;  /* 0x0000006184617220 */ /* 0x000fe20000410000 */
[----:B------:R-:W-:Y:S01]  /*5490*/  LOP3.LUT R168, R225, R168, R208, 0x96, !PT ;  /* 0x000000a8e1a87212 */ /* 0x000fe200078e96d0 */
[----:B------:R-:W-:Y:S03]  /*54a0*/  IMAD.WIDE.U32 R238, R238, -0x2daee0ad, RZ ;  /* 0xd2511f53eeee7825 */ /* 0x000fe600078e00ff */
[----:B------:R-:W-:Y:S01]  /*54b0*/  MUFU.EX2 R151, R151 ;  /* 0x0000009700977308 */ /* 0x000fe20000000800 */
[----:B------:R-:W-:Y:S04]  /*54c0*/  IMAD.WIDE.U32 R174, R19, -0x2daee0ad, RZ ;  /* 0xd2511f5313ae7825 */ /* 0x000fe800078e00ff */
[----:B------:R-:W-:Y:S01]  /*54d0*/  FMUL.FTZ R166, R133, c[0x0][0x23c] ;  /* 0x00008f0085a67a20 */ /* 0x000fe20000410000 */
[----:B------:R-:W-:Y:S01]  /*54e0*/  LOP3.LUT R19, R175, R226, R207, 0x96, !PT ;  /* 0x000000e2af137212 */ /* 0x000fe200078e96cf */
[----:B------:R-:W-:Y:S02]  /*54f0*/  FFMA.FTZ R155, R7, c[0x0][0x23c], -R171 ;  /* 0x00008f00079b7a23 */ /* 0x000fe400000108ab */
[--C-:B------:R-:W-:Y:S01]  /*5500*/  FFMA.FTZ R248, R52, c[0x0][0x23c], -R172.reuse ;  /* 0x00008f0034f87a23 */ /* 0x100fe200000108ac */
[----:B------:R-:W-:Y:S01]  /*5510*/  MUFU.EX2 R154, R154 ;  /* 0x0000009a009a7308 */ /* 0x000fe20000000800 */
[----:B------:R-:W-:Y:S01]  /*5520*/  FSEL R166, R166, RZ, P1 ;  /* 0x000000ffa6a67208 */ /* 0x000fe20000800000 */
[--C-:B------:R-:W-:Y:S02]  /*5530*/  FFMA.FTZ R148, R16, c[0x0][0x23c], -R172.reuse ;  /* 0x00008f0010947a23 */ /* 0x100fe400000108ac */
[----:B------:R-:W-:Y:S02]  /*5540*/  FFMA.FTZ R152, R4, c[0x0][0x23c], -R172 ;  /* 0x00008f0004987a23 */ /* 0x000fe400000108ac */
[--C-:B------:R-:W-:Y:S01]  /*5550*/  FFMA.FTZ R156, R8, c[0x0][0x23c], -R166.reuse ;  /* 0x00008f00089c7a23 */ /* 0x100fe200000108a6 */
[----:B-1----:R-:W-:Y:S01]  /*5560*/  FMNMX.FTZ R18, R136, R17, !PT ;  /* 0x0000001188127209 */ /* 0x002fe20007810000 */
[--C-:B------:R-:W-:Y:S01]  /*5570*/  FFMA.FTZ R157, R9, c[0x0][0x23c], -R166.reuse ;  /* 0x00008f00099d7a23 */ /* 0x100fe200000108a6 */
[----:B------:R-:W-:Y:S01]  /*5580*/  LOP3.LUT R136, R169, R234, R209, 0x96, !PT ;  /* 0x000000eaa9887212 */ /* 0x000fe200078e96d1 */
[----:B------:R-:W-:Y:S01]  /*5590*/  MUFU.EX2 R148, R148 ;  /* 0x0000009400947308 */ /* 0x000fe20000000800 */
[----:B------:R-:W-:Y:S01]  /*55a0*/  IMAD.WIDE.U32 R168, R168, -0x2daee0ad, RZ ;  /* 0xd2511f53a8a87825 */ /* 0x000fe200078e00ff */
[----:B------:R-:W1:Y:S03]  /*55b0*/  SHFL.BFLY PT, R17, R18, 0x1, 0x1f ;  /* 0x0c201f0012117f89 */ /* 0x000e6600000e0000 */
[----:B------:R-:W-:Y:S01]  /*55c0*/  IMAD.WIDE.U32 R178, R136, -0x2daee0ad, RZ ;  /* 0xd2511f5388b27825 */ /* 0x000fe200078e00ff */
[--C-:B------:R-:W-:Y:S03]  /*55d0*/  LOP3.LUT R174, R169, R174, R205.reuse, 0x96, !PT ;  /* 0x000000aea9ae7212 */ /* 0x100fe600078e96cd */
[--C-:B------:R-:W-:Y:S01]  /*55e0*/  FFMA.FTZ R240, R40, c[0x0][0x23c], -R166.reuse ;  /* 0x00008f0028f07a23 */ /* 0x100fe200000108a6 */
[----:B------:R-:W-:Y:S01]  /*55f0*/  MUFU.EX2 R152, R152 ;  /* 0x0000009800987308 */ /* 0x000fe20000000800 */
[----:B------:R-:W-:Y:S01]  /*5600*/  LOP3.LUT R178, R239, R178, R205, 0x96, !PT ;  /* 0x000000b2efb27212 */ /* 0x000fe200078e96cd */
[----:B------:R-:W-:Y:S01]  /*5610*/  IMAD.WIDE.U32 R174, R174, -0x326172a9, RZ ;  /* 0xcd9e8d57aeae7825 */ /* 0x000fe200078e00ff */
[----:B------:R-:W-:Y:S03]  /*5620*/  LOP3.LUT R136, R179, R232, R207, 0x96, !PT ;  /* 0x000000e8b3887212 */ /* 0x000fe600078e96cf */
[----:B------:R-:W-:Y:S04]  /*5630*/  IMAD.WIDE.U32 R178, R178, -0x326172a9, RZ ;  /* 0xcd9e8d57b2b27825 */ /* 0x000fe800078e00ff */
[----:B------:R-:W-:Y:S01]  /*5640*/  MUFU.EX2 R155, R155 ;  /* 0x0000009b009b7308 */ /* 0x000fe20000000800 */
[----:B------:R-:W-:Y:S04]  /*5650*/  IMAD.WIDE.U32 R136, R136, -0x326172a9, RZ ;  /* 0xcd9e8d5788887825 */ /* 0x000fe800078e00ff */
[----:B------:R-:W-:Y:S01]  /*5660*/  FFMA.FTZ R243, R41, c[0x0][0x23c], -R166 ;  /* 0x00008f0029f37a23 */ /* 0x000fe200000108a6 */
[----:B-1----:R-:W-:Y:S01]  /*5670*/  FMNMX.FTZ R7, R18, R17, !PT ;  /* 0x0000001112077209 */ /* 0x002fe20007810000 */
[----:B------:R-:W-:Y:S01]  /*5680*/  IMAD.WIDE.U32 R18, R19, -0x326172a9, RZ ;  /* 0xcd9e8d5713127825 */ /* 0x000fe200078e00ff */
[----:B------:R-:W-:Y:S02]  /*5690*/  LOP3.LUT R17, R137, R230, R206, 0x96, !PT ;  /* 0x000000e689117212 */ /* 0x000fe400078e96ce */
[----:B------:R-:W-:Y:S01]  /*56a0*/  MUFU.EX2 R156, R156 ;  /* 0x0000009c009c7308 */ /* 0x000fe20000000800 */
[----:B------:R-:W-:Y:S01]  /*56b0*/  LOP3.LUT R176, R179, R136, R204, 0x96, !PT ;  /* 0x00000088b3b07212 */ /* 0x000fe200078e96cc */
[----:B------:R-:W-:Y:S01]  /*56c0*/  FMUL.FTZ R165, R7, c[0x0][0x23c] ;  /* 0x00008f0007a57a20 */ /* 0x000fe20000410000 */
[----:B------:R-:W-:Y:S01]  /*56d0*/  LOP3.LUT R8, R19, R224, R206, 0x96, !PT ;  /* 0x000000e013087212 */ /* 0x000fe200078e96ce */
[----:B------:R-:W-:Y:S01]  /*56e0*/  IMAD.WIDE.U32 R136, R17, -0x2daee0ad, RZ ;  /* 0xd2511f5311887825 */ /* 0x000fe200078e00ff */
[----:B------:R-:W-:Y:S02]  /*56f0*/  LOP3.LUT R18, R175, R18, R204, 0x96, !PT ;  /* 0x00000012af127212 */ /* 0x000fe400078e96cc */
[----:B------:R-:W-:Y:S01]  /*5700*/  FSETP.NEU.FTZ.AND P1, PT, R7, -INF , PT ;  /* 0xff8000000700780b */ /* 0x000fe20003f3d000 */
[----:B------:R-:W-:Y:S01]  /*5710*/  IMAD.WIDE.U32 R176, R176, -0x2daee0ad, RZ ;  /* 0xd2511f53b0b07825 */ /* 0x000fe200078e00ff */
[--C-:B------:R-:W-:Y:S01]  /*5720*/  LOP3.LUT R238, R137, R238, R203.reuse, 0x96, !PT ;  /* 0x000000ee89ee7212 */ /* 0x100fe200078e96cb */
[----:B------:R-:W-:Y:S01]  /*5730*/  MUFU.EX2 R157, R157 ;  /* 0x0000009d009d7308 */ /* 0x000fe20000000800 */
[----:B------:R-:W-:Y:S01]  /*5740*/  FSEL R165, R165, RZ, P1 ;  /* 0x000000ffa5a57208 */ /* 0x000fe20000800000 */
[----:B------:R-:W-:Y:S01]  /*5750*/  IMAD.WIDE.U32 R138, R8, -0x2daee0ad, RZ ;  /* 0xd2511f53088a7825 */ /* 0x000fe200078e00ff */
[--C-:B------:R-:W-:Y:S03]  /*5760*/  LOP3.LUT R9, R177, R136, R202.reuse, 0x96, !PT ;  /* 0x00000088b1097212 */ /* 0x100fe600078e96ca */
[----:B------:R-:W-:Y:S01]  /*5770*/  IMAD.WIDE.U32 R18, R18, -0x2daee0ad, RZ ;  /* 0xd2511f5312127825 */ /* 0x000fe200078e00ff */
[----:B------:R-:W-:Y:S03]  /*5780*/  LOP3.LUT R168, R139, R168, R203, 0x96, !PT ;  /* 0x000000a88ba87212 */ /* 0x000fe600078e96cb */
[----:B------:R-:W-:Y:S01]  /*5790*/  MUFU.EX2 R3, R3 ;  /* 0x0000000300037308 */ /* 0x000fe20000000800 */
[----:B------:R-:W-:Y:S01]  /*57a0*/  LOP3.LUT R8, R19, R138, R202, 0x96, !PT ;  /* 0x0000008a13087212 */ /* 0x000fe200078e96ca */
[----:B------:R-:W-:Y:S04]  /*57b0*/  IMAD.WIDE.U32 R142, R9, -0x326172a9, RZ ;  /* 0xcd9e8d57098e7825 */ /* 0x000fe800078e00ff */
[----:B------:R-:W-:Y:S01]  /*57c0*/  IMAD.WIDE.U32 R140, R8, -0x326172a9, RZ ;  /* 0xcd9e8d57088c7825 */ /* 0x000fe200078e00ff */
[--C-:B------:R-:W-:Y:S02]  /*57d0*/  SHF.R.U32.HI R137, RZ, 0x10, R142.reuse ;  /* 0x00000010ff897819 */ /* 0x100fe4000001168e */
[----:B------:R-:W-:Y:S01]  /*57e0*/  LOP3.LUT R139, R142, 0xffff, RZ, 0xc0, !PT ;  /* 0x0000ffff8e8b7812 */ /* 0x000fe200078ec0ff */
[----:B------:R-:W1:Y:S01]  /*57f0*/  MUFU.EX2 R2, R2 ;  /* 0x0000000200027308 */ /* 0x000e620000000800 */
[----:B------:R-:W-:Y:S01]  /*5800*/  IMAD.WIDE.U32 R238, R238, -0x326172a9, RZ ;  /* 0xcd9e8d57eeee7825 */ /* 0x000fe200078e00ff */
[----:B------:R-:W-:Y:S02]  /*5810*/  LOP3.LUT R138, R142, 0xff, RZ, 0xc0, !PT ;  /* 0x000000ff8e8a7812 */ /* 0x000fe400078ec0ff */
[----:B------:R-:W-:Y:S01]  /*5820*/  SHF.R.U32.HI R8, RZ, 0x18, R142 ;  /* 0x00000018ff087819 */ /* 0x000fe2000001168e */
[----:B------:R-:W-:Y:S01]  /*5830*/  IMAD.WIDE.U32 R168, R168, -0x326172a9, RZ ;  /* 0xcd9e8d57a8a87825 */ /* 0x000fe200078e00ff */
[----:B------:R-:W-:Y:S02]  /*5840*/  LOP3.LUT R9, R143, R238, R210, 0x96, !PT ;  /* 0x000000ee8f097212 */ /* 0x000fe400078e96d2 */
[----:B------:R-:W-:Y:S01]  /*5850*/  LOP3.LUT R19, R140, 0xffff, RZ, 0xc0, !PT ;  /* 0x0000ffff8c137812 */ /* 0x000fe200078ec0ff */
[--C-:B------:R-:W-:Y:S01]  /*5860*/  FFMA.FTZ R158, R10, c[0x0][0x23c], -R165.reuse ;  /* 0x00008f000a9e7a23 */ /* 0x100fe200000108a5 */
[----:B------:R-:W-:Y:S01]  /*5870*/  MUFU.EX2 R167, R167 ;  /* 0x000000a700a77308 */ /* 0x000fe20000000800 */
[--C-:B------:R-:W-:Y:S01]  /*5880*/  FFMA.FTZ R159, R11, c[0x0][0x23c], -R165.reuse ;  /* 0x00008f000b9f7a23 */ /* 0x100fe200000108a5 */
[----:B------:R-:W-:Y:S01]  /*5890*/  LOP3.LUT R146, R140, 0xff, RZ, 0xc0, !PT ;  /* 0x000000ff8c927812 */ /* 0x000fe200078ec0ff */
[--C-:B------:R-:W-:Y:S01]  /*58a0*/  FFMA.FTZ R238, R46, c[0x0][0x23c], -R165.reuse ;  /* 0x00008f002eee7a23 */ /* 0x100fe200000108a5 */
[----:B------:R-:W-:Y:S01]  /*58b0*/  SHF.R.U32.HI R10, RZ, 0x10, R140 ;  /* 0x00000010ff0a7819 */ /* 0x000fe2000001168c */
[--C-:B------:R-:W-:Y:S01]  /*58c0*/  FFMA.FTZ R244, R42, c[0x0][0x23c], -R165.reuse ;  /* 0x00008f002af47a23 */ /* 0x100fe200000108a5 */
[----:B------:R-:W-:Y:S01]  /*58d0*/  LOP3.LUT R11, R141, R168, R210, 0x96, !PT ;  /* 0x000000a88d0b7212 */ /* 0x000fe200078e96d2 */
[----:B------:R-:W-:Y:S01]  /*58e0*/  FFMA.FTZ R245, R43, c[0x0][0x23c], -R165 ;  /* 0x00008f002bf57a23 */ /* 0x000fe200000108a5 */
[----:B------:R-:W-:Y:S01]  /*58f0*/  SHF.R.U32.HI R17, RZ, 0x18, R140 ;  /* 0x00000018ff117819 */ /* 0x000fe2000001168c */
[----:B------:R-:W-:Y:S01]  /*5900*/  LDSM.16.MT88.4 R40, [R187+0x7000] ;  /* 0x00700000bb28783b */ /* 0x000fe20000004200 */
[----:B------:R-:W-:Y:S01]  /*5910*/  MUFU.EX2 R158, R158 ;  /* 0x0000009e009e7308 */ /* 0x000fe20000000800 */
[----:B------:R-:W-:Y:S01]  /*5920*/  LOP3.LUT R137, R137, 0xff, RZ, 0xc0, !PT ;  /* 0x000000ff89897812 */ /* 0x000fe200078ec0ff */
[----:B------:R-:W-:Y:S01]  /*5930*/  FFMA.FTZ R252, R56, c[0x0][0x23c], -R166 ;  /* 0x00008f0038fc7a23 */ /* 0x000fe200000108a6 */
[----:B------:R-:W-:Y:S01]  /*5940*/  SHF.R.U32.HI R139, RZ, 0x8, R139 ;  /* 0x00000008ff8b7819 */ /* 0x000fe2000001168b */
[--C-:B------:R-:W-:Y:S01]  /*5950*/  FFMA.FTZ R58, R58, c[0x0][0x23c], -R165.reuse ;  /* 0x00008f003a3a7a23 */ /* 0x100fe200000108a5 */
[----:B------:R-:W-:Y:S01]  /*5960*/  PRMT R8, R137, 0x5410, R8 ;  /* 0x0000541089087816 */ /* 0x000fe20000000008 */
[----:B------:R-:W-:Y:S01]  /*5970*/  FFMA.FTZ R59, R59, c[0x0][0x23c], -R165 ;  /* 0x00008f003b3b7a23 */ /* 0x000fe200000108a5 */
[----:B------:R-:W2:Y:S01]  /*5980*/  LDSM.16.MT88.4 R140, [R187+0x6000] ;  /* 0x00600000bb8c783b */ /* 0x000ea20000004200 */
[----:B------:R-:W-:Y:S01]  /*5990*/  FFMA.FTZ R168, R22, c[0x0][0x23c], -R171 ;  /* 0x00008f0016a87a23 */ /* 0x000fe200000108ab */
[----:B------:R-:W-:Y:S01]  /*59a0*/  PRMT R138, R138, 0x5410, R139 ;  /* 0x000054108a8a7816 */ /* 0x000fe2000000008b */
[----:B------:R-:W3:Y:S01]  /*59b0*/  MUFU.EX2 R159, R159 ;  /* 0x0000009f009f7308 */ /* 0x000ee20000000800 */
[--C-:B------:R-:W-:Y:S01]  /*59c0*/  HSET2.LE.AND R139, R8, R217.reuse, PT ;  /* 0x000000d9088b7233 */ /* 0x100fe20003803000 */
[----:B------:R-:W-:Y:S01]  /*59d0*/  FADD.FTZ R8, -R7, R0 ;  /* 0x0000000007087221 */ /* 0x000fe20000010100 */
[----:B------:R-:W-:Y:S01]  /*59e0*/  SHF.R.U32.HI R19, RZ, 0x8, R19 ;  /* 0x00000008ff137819 */ /* 0x000fe20000011613 */
[----:B------:R-:W-:Y:S01]  /*59f0*/  FFMA.FTZ R163, R15, c[0x0][0x23c], -R165 ;  /* 0x00008f000fa37a23 */ /* 0x000fe200000108a5 */
[----:B------:R-:W-:Y:S01]  /*5a00*/  LOP3.LUT R136, R9, 0xff, RZ, 0xc0, !PT ;  /* 0x000000ff09887812 */ /* 0x000fe200078ec0ff */
[--C-:B------:R-:W-:Y:S01]  /*5a10*/  FFMA.FTZ R160, R12, c[0x0][0x23c], -R166.reuse ;  /* 0x00008f000ca07a23 */ /* 0x100fe200000108a6 */
[----:B------:R-:W-:Y:S01]  /*5a20*/  PRMT R146, R146, 0x5410, R19 ;  /* 0x0000541092927816 */ /* 0x000fe20000000013 */
[----:B------:R-:W-:Y:S01]  /*5a30*/  FFMA.FTZ R161, R13, c[0x0][0x23c], -R166 ;  /* 0x00008f000da17a23 */ /* 0x000fe200000108a6 */
[----:B------:R-:W-:Y:S01]  /*5a40*/  LOP3.LUT R19, R9, 0xffff, RZ, 0xc0, !PT ;  /* 0x0000ffff09137812 */ /* 0x000fe200078ec0ff */
[----:B------:R-:W-:Y:S01]  /*5a50*/  MUFU.EX2 R163, R163 ;  /* 0x000000a300a37308 */ /* 0x000fe20000000800 */
[----:B------:R-:W-:Y:S01]  /*5a60*/  FFMA.FTZ R162, R14, c[0x0][0x23c], -R165 ;  /* 0x00008f000ea27a23 */ /* 0x000fe200000108a5 */
[----:B------:R-:W-:Y:S01]  /*5a70*/  SHF.R.U32.HI R13, RZ, 0x18, R9 ;  /* 0x00000018ff0d7819 */ /* 0x000fe20000011609 */
[----:B------:R-:W-:Y:S01]  /*5a80*/  FMUL.FTZ R0, R8, c[0x0][0x23c] ;  /* 0x00008f0008007a20 */ /* 0x000fe20000410000 */
[----:B------:R-:W-:Y:S01]  /*5a90*/  SHF.R.U32.HI R14, RZ, 0x10, R11 ;  /* 0x00000010ff0e7819 */ /* 0x000fe2000001160b */
[--C-:B------:R-:W-:Y:S01]  /*5aa0*/  HSET2.LE.AND R138, R138, R217.reuse, PT ;  /* 0x000000d98a8a7233 */ /* 0x100fe20003803000 */
[----:B------:R-:W-:Y:S01]  /*5ab0*/  SHF.R.U32.HI R164, RZ, 0x10, R9 ;  /* 0x00000010ffa47819 */ /* 0x000fe20000011609 */
[--C-:B------:R-:W-:Y:S01]  /*5ac0*/  HSET2.LE.AND R146, R146, R217.reuse, PT ;  /* 0x000000d992927233 */ /* 0x100fe20003803000 */
[C---:B------:R-:W-:Y:S01]  /*5ad0*/  LOP3.LUT R9, R11.reuse, 0xffff, RZ, 0xc0, !PT ;  /* 0x0000ffff0b097812 */ /* 0x040fe200078ec0ff */
[C---:B-1----:R-:W-:Y:S01]  /*5ae0*/  FMUL.FTZ R68, R2.reuse, R68 ;  /* 0x0000004402447220 */ /* 0x042fe20000410000 */
[----:B------:R-:W-:Y:S01]  /*5af0*/  MUFU.EX2 R160, R160 ;  /* 0x000000a000a07308 */ /* 0x000fe20000000800 */
[----:B------:R-:W-:Y:S01]  /*5b00*/  SHF.R.U32.HI R19, RZ, 0x8, R19 ;  /* 0x00000008ff137819 */ /* 0x000fe20000011613 */
[----:B------:R-:W-:Y:S01]  /*5b10*/  FMUL.FTZ R69, R2, R69 ;  /* 0x0000004502457220 */ /* 0x000fe20000410000 */
[----:B------:R-:W-:Y:S01]  /*5b20*/  LOP3.LUT R144, R11, 0xff, RZ, 0xc0, !PT ;  /* 0x000000ff0b907812 */ /* 0x000fe200078ec0ff */
[C---:B------:R-:W-:Y:S01]  /*5b30*/  FMUL.FTZ R72, R132.reuse, R72 ;  /* 0x0000004884487220 */ /* 0x040fe20000410000 */
[----:B------:R-:W-:Y:S01]  /*5b40*/  SHF.R.U32.HI R11, RZ, 0x18, R11 ;  /* 0x00000018ff0b7819 */ /* 0x000fe2000001160b */
[----:B------:R-:W-:Y:S01]  /*5b50*/  FMUL.FTZ R73, R132, R73 ;  /* 0x0000004984497220 */ /* 0x000fe20000410000 */
[----:B------:R-:W-:Y:S01]  /*5b60*/  LOP3.LUT R164, R164, 0xff, RZ, 0xc0, !PT ;  /* 0x000000ffa4a47812 */ /* 0x000fe200078ec0ff */
[C---:B------:R-:W-:Y:S01]  /*5b70*/  FMUL.FTZ R74, R3.reuse, R74 ;  /* 0x0000004a034a7220 */ /* 0x040fe20000410000 */
[----:B------:R-:W-:Y:S01]  /*5b80*/  SHF.R.U32.HI R9, RZ, 0x8, R9 ;  /* 0x00000008ff097819 */ /* 0x000fe20000011609 */
[----:B------:R-:W1:Y:S01]  /*5b90*/  MUFU.EX2 R161, R161 ;  /* 0x000000a100a17308 */ /* 0x000e620000000800 */
[----:B------:R-:W-:Y:S01]  /*5ba0*/  LOP3.LUT R14, R14, 0xff, RZ, 0xc0, !PT ;  /* 0x000000ff0e0e7812 */ /* 0x000fe200078ec0ff */
[----:B------:R-:W-:Y:S01]  /*5bb0*/  FMUL.FTZ R75, R3, R75 ;  /* 0x0000004b034b7220 */ /* 0x000fe20000410000 */
[----:B------:R-:W-:Y:S01]  /*5bc0*/  PRMT R136, R136, 0x5410, R19 ;  /* 0x0000541088887816 */ /* 0x000fe20000000013 */
[----:B------:R-:W-:Y:S01]  /*5bd0*/  FMUL.FTZ R76, R2, R76 ;  /* 0x0000004c024c7220 */ /* 0x000fe20000410000 */
[----:B------:R-:W-:Y:S01]  /*5be0*/  PRMT R164, R164, 0x5410, R13 ;  /* 0x00005410a4a47816 */ /* 0x000fe2000000000d */
[----:B------:R-:W-:Y:S01]  /*5bf0*/  FMUL.FTZ R77, R2, R77 ;  /* 0x0000004d024d7220 */ /* 0x000fe20000410000 */
[----:B------:R-:W-:Y:S01]  /*5c00*/  PRMT R14, R14, 0x5410, R11 ;  /* 0x000054100e0e7816 */ /* 0x000fe2000000000b */
[--C-:B------:R-:W-:Y:S01]  /*5c10*/  HSET2.LE.AND R136, R136, R217.reuse, PT ;  /* 0x000000d988887233 */ /* 0x100fe20003803000 */
[----:B------:R-:W-:Y:S01]  /*5c20*/  PRMT R144, R144, 0x5410, R9 ;  /* 0x0000541090907816 */ /* 0x000fe20000000009 */
[----:B------:R-:W4:Y:S01]  /*5c30*/  MUFU.EX2 R162, R162 ;  /* 0x000000a200a27308 */ /* 0x000f220000000800 */
[----:B------:R-:W-:Y:S01]  /*5c40*/  F2FP.BF16.PACK_AB R9, R149, R148 ;  /* 0x000000949509723e */ /* 0x000fe200000010ff */
[--C-:B------:R-:W-:Y:S01]  /*5c50*/  HSET2.LE.AND R137, R164, R217.reuse, PT ;  /* 0x000000d9a4897233 */ /* 0x100fe20003803000 */
[----:B------:R-:W-:Y:S01]  /*5c60*/  LOP3.LUT R12, R10, 0xff, RZ, 0xc0, !PT ;  /* 0x000000ff0a0c7812 */ /* 0x000fe200078ec0ff */
[--C-:B------:R-:W-:Y:S01]  /*5c70*/  HSET2.LE.AND R144, R144, R217.reuse, PT ;  /* 0x000000d990907233 */ /* 0x100fe20003803000 */
[----:B------:R-:W-:Y:S01]  /*5c80*/  F2FP.BF16.PACK_AB R10, R151, R150 ;  /* 0x00000096970a723e */ /* 0x000fe200000010ff */
[--C-:B------:R-:W-:Y:S01]  /*5c90*/  HSET2.LE.AND R145, R14, R217.reuse, PT ;  /* 0x000000d90e917233 */ /* 0x100fe20003803000 */
[----:B------:R-:W-:Y:S01]  /*5ca0*/  LOP3.LUT R138, R138, R9, RZ, 0xc0, !PT ;  /* 0x000000098a8a7212 */ /* 0x000fe200078ec0ff */
[--C-:B------:R-:W-:Y:S01]  /*5cb0*/  FFMA.FTZ R164, R32, c[0x0][0x23c], -R172.reuse ;  /* 0x00008f0020a47a23 */ /* 0x100fe200000108ac */
[----:B------:R-:W-:Y:S01]  /*5cc0*/  LOP3.LUT R139, R139, R10, RZ, 0xc0, !PT ;  /* 0x0000000a8b8b7212 */ /* 0x000fe200078ec0ff */
[----:B------:R-:W5:Y:S01]  /*5cd0*/  MUFU.EX2 R0, R0 ;  /* 0x0000000000007308 */ /* 0x000f620000000800 */
[----:B------:R-:W-:Y:S01]  /*5ce0*/  F2FP.BF16.PACK_AB R11, R153, R152 ;  /* 0x00000098990b723e */ /* 0x000fe200000010ff */
[----:B------:R-:W-:Y:S01]  /*5cf0*/  FMUL.FTZ R32, R132, R120 ;  /* 0x0000007884207220 */ /* 0x000fe20000410000 */
[----:B------:R-:W-:Y:S01]  /*5d00*/  F2FP.BF16.PACK_AB R10, R155, R154 ;  /* 0x0000009a9b0a723e */ /* 0x000fe200000010ff */
[C---:B------:R-:W-:Y:S01]  /*5d10*/  FMUL.FTZ R80, R2.reuse, R80 ;  /* 0x0000005002507220 */ /* 0x040fe20000410000 */
[----:B------:R-:W-:Y:S01]  /*5d20*/  F2FP.BF16.PACK_AB R9, R157, R156 ;  /* 0x0000009c9d09723e */ /* 0x000fe200000010ff */
[----:B------:R-:W-:Y:S01]  /*5d30*/  FMUL.FTZ R81, R2, R81 ;  /* 0x0000005102517220 */ /* 0x000fe20000410000 */
[----:B---3--:R-:W-:Y:S01]  /*5d40*/  F2FP.BF16.PACK_AB R8, R159, R158 ;  /* 0x0000009e9f08723e */ /* 0x008fe200000010ff */
        /* <DEDUP_REMOVED lines=9> */
[----:B------:R-:W-:Y:S01]  /*5de0*/  PRMT R12, R12, 0x5410, R17 ;  /* 0x000054100c0c7816 */ /* 0x000fe20000000011 */
[----:B------:R-:W3:Y:S01]  /*5df0*/  LDSM.16.MT88.4 R128, [R186+0x6000] ;  /* 0x00600000ba80783b */ /* 0x000ee20000004200 */
[----:B-1----:R-:W-:Y:S01]  /*5e00*/  F2FP.BF16.PACK_AB R13, R161, R160 ;  /* 0x000000a0a10d723e */ /* 0x002fe200000010ff */
[----:B------:R-:W-:Y:S01]  /*5e10*/  FMUL.FTZ R22, R3, R118 ;  /* 0x0000007603167220 */ /* 0x000fe20000410000 */
[----:B------:R-:W-:Y:S01]  /*5e20*/  MUFU.EX2 R5, R58 ;  /* 0x0000003a00057308 */ /* 0x000fe20000000800 */
[--C-:B------:R-:W-:Y:S01]  /*5e30*/  HSET2.LE.AND R147, R12, R217.reuse, PT ;  /* 0x000000d90c937233 */ /* 0x100fe20003803000 */
[-C--:B--2---:R-:W-:Y:S01]  /*5e40*/  HMMA.16816.F32.BF16 R8, R136, R140.reuse, R8 ;  /* 0x0000008c8808723c */ /* 0x084fe20000041808 */
[----:B----4-:R-:W-:Y:S01]  /*5e50*/  F2FP.BF16.PACK_AB R12, R163, R162 ;  /* 0x000000a2a30c723e */ /* 0x010fe200000010ff */
[----:B-----5:R-:W-:Y:S01]  /*5e60*/  FMUL.FTZ R14, R0, R126 ;  /* 0x0000007e000e7220 */ /* 0x020fe20000410000 */
[----:B------:R-:W-:Y:S01]  /*5e70*/  LOP3.LUT R146, R146, R13, RZ, 0xc0, !PT ;  /* 0x0000000d92927212 */ /* 0x000fe200078ec0ff */
[C---:B------:R-:W-:Y:S01]  /*5e80*/  FMUL.FTZ R13, R2.reuse, R125 ;  /* 0x0000007d020d7220 */ /* 0x040fe20000410000 */
[----:B------:R-:W-:Y:S01]  /*5e90*/  LOP3.LUT R147, R147, R12, RZ, 0xc0, !PT ;  /* 0x0000000c93937212 */ /* 0x000fe200078ec0ff */
[----:B------:R-:W-:Y:S01]  /*5ea0*/  FMUL.FTZ R12, R2, R124 ;  /* 0x0000007c020c7220 */ /* 0x000fe20000410000 */
[----:B------:R-:W-:Y:S01]  /*5eb0*/  LOP3.LUT R126, R169, R174, R211, 0x96, !PT ;  /* 0x000000aea97e7212 */ /* 0x000fe200078e96d3 */
[C---:B------:R-:W-:Y:S01]  /*5ec0*/  FMUL.FTZ R15, R0.reuse, R127 ;  /* 0x0000007f000f7220 */ /* 0x040fe20000410000 */
[----:B------:R-:W-:Y:S03]  /*5ed0*/  MUFU.EX2 R6, R59 ;  /* 0x0000003b00067308 */ /* 0x000fe60000000800 */
[----:B------:R-:W-:Y:S01]  /*5ee0*/  FFMA.FTZ R17, R35, c[0x0][0x23c], -R171 ;  /* 0x00008f0023117a23 */ /* 0x000fe200000108ab */
[----:B------:R-:W-:Y:S01]  /*5ef0*/  LOP3.LUT R124, R239, R178, R211, 0x96, !PT ;  /* 0x000000b2ef7c7212 */ /* 0x000fe200078e96d3 */
[----:B------:R-:W-:Y:S01]  /*5f00*/  FMUL.FTZ R35, R3, R123 ;  /* 0x0000007b03237220 */ /* 0x000fe20000410000 */
[C---:B------:R-:W-:Y:S01]  /*5f10*/  HMMA.16816.F32.BF16 R12, R144.reuse, R140, R12 ;  /* 0x0000008c900c723c */ /* 0x040fe2000004180c */
[C---:B------:R-:W-:Y:S02]  /*5f20*/  FMUL.FTZ R70, R0.reuse, R70 ;  /* 0x0000004600467220 */ /* 0x040fe40000410000 */
[----:B------:R-:W-:Y:S01]  /*5f30*/  FMUL.FTZ R71, R0, R71 ;  /* 0x0000004700477220 */ /* 0x000fe20000410000 */
[----:B------:R-:W-:Y:S01]  /*5f40*/  MUFU.EX2 R168, R168 ;  /* 0x000000a800a87308 */ /* 0x000fe20000000800 */
[--C-:B------:R-:W-:Y:S02]  /*5f50*/  FFMA.FTZ R169, R23, c[0x0][0x23c], -R171.reuse ;  /* 0x00008f0017a97a23 */ /* 0x100fe400000108ab */
[----:B------:R-:W-:Y:S02]  /*5f60*/  FMUL.FTZ R23, R3, R119 ;  /* 0x0000007703177220 */ /* 0x000fe40000410000 */
[--C-:B------:R-:W-:Y:S01]  /*5f70*/  FFMA.FTZ R141, R33, c[0x0][0x23c], -R172.reuse ;  /* 0x00008f00218d7a23 */ /* 0x100fe200000108ac */
[-C--:B------:R-:W-:Y:S02]  /*5f80*/  HMMA.16816.F32.BF16 R68, R144, R142.reuse, R68 ;  /* 0x0000008e9044723c */ /* 0x080fe40000041844 */
[----:B------:R-:W-:Y:S02]  /*5f90*/  FMUL.FTZ R33, R132, R121 ;  /* 0x0000007984217220 */ /* 0x000fe40000410000 */
[----:B------:R-:W-:Y:S01]  /*5fa0*/  FFMA.FTZ R140, R34, c[0x0][0x23c], -R171 ;  /* 0x00008f00228c7a23 */ /* 0x000fe200000108ab */
[----:B------:R-:W1:Y:S01]  /*5fb0*/  MUFU.EX2 R169, R169 ;  /* 0x000000a900a97308 */ /* 0x000e620000000800 */
[C---:B------:R-:W-:Y:S02]  /*5fc0*/  FMUL.FTZ R34, R3.reuse, R122 ;  /* 0x0000007a03227220 */ /* 0x040fe40000410000 */
[C---:B------:R-:W-:Y:S01]  /*5fd0*/  HMMA.16816.F32.BF16 R72, R136.reuse, R142, R72 ;  /* 0x0000008e8848723c */ /* 0x040fe20000041848 */
[----:B------:R-:W2:Y:S03]  /*5fe0*/  LDSM.16.MT88.4 R120, [R185+0x6000] ;  /* 0x00600000b978783b */ /* 0x000ea60000004200 */
[C---:B------:R-:W-:Y:S02]  /*5ff0*/  FMUL.FTZ R98, R3.reuse, R98 ;  /* 0x0000006203627220 */ /* 0x040fe40000410000 */
[C---:B------:R-:W-:Y:S01]  /*6000*/  FMUL.FTZ R99, R3.reuse, R99 ;  /* 0x0000006303637220 */ /* 0x040fe20000410000 */
[----:B------:R-:W-:Y:S01]  /*6010*/  MUFU.EX2 R240, R240 ;  /* 0x000000f000f07308 */ /* 0x000fe20000000800 */
[-C--:B---3--:R-:W-:Y:S01]  /*6020*/  HMMA.16816.F32.BF16 R32, R136, R128.reuse, R32 ;  /* 0x000000808820723c */ /* 0x088fe20000041820 */
[C---:B------:R-:W-:Y:S03]  /*6030*/  FMUL.FTZ R78, R0.reuse, R78 ;  /* 0x0000004e004e7220 */ /* 0x040fe60000410000 */
[----:B------:R-:W-:Y:S02]  /*6040*/  FMUL.FTZ R79, R0, R79 ;  /* 0x0000004f004f7220 */ /* 0x000fe40000410000 */
[----:B------:R-:W-:Y:S02]  /*6050*/  FFMA.FTZ R142, R20, c[0x0][0x23c], -R172 ;  /* 0x00008f00148e7a23 */ /* 0x000fe400000108ac */
[----:B------:R-:W-:Y:S01]  /*6060*/  FMUL.FTZ R20, R132, R116 ;  /* 0x0000007484147220 */ /* 0x000fe20000410000 */
[----:B------:R-:W-:Y:S01]  /*6070*/  MUFU.EX2 R243, R243 ;  /* 0x000000f300f37308 */ /* 0x000fe20000000800 */
[----:B------:R-:W3:Y:S01]  /*6080*/  LDSM.16.MT88.4 R116, [R184+0x6000] ;  /* 0x00600000b874783b */ /* 0x000ee20000004200 */
[C---:B------:R-:W-:Y:S01]  /*6090*/  HMMA.16816.F32.BF16 R76, R144.reuse, R128, R76 ;  /* 0x00000080904c723c */ /* 0x040fe2000004184c */
[C---:B------:R-:W-:Y:S02]  /*60a0*/  FMUL.FTZ R82, R0.reuse, R82 ;  /* 0x0000005200527220 */ /* 0x040fe40000410000 */
[----:B------:R-:W-:Y:S02]  /*60b0*/  FMUL.FTZ R83, R0, R83 ;  /* 0x0000005300537220 */ /* 0x000fe40000410000 */
[C---:B------:R-:W-:Y:S02]  /*60c0*/  FMUL.FTZ R100, R2.reuse, R100 ;  /* 0x0000006402647220 */ /* 0x040fe40000410000 */
[----:B------:R-:W-:Y:S01]  /*60d0*/  FMUL.FTZ R101, R2, R101 ;  /* 0x0000006502657220 */ /* 0x000fe20000410000 */
[----:B------:R4:W-:Y:S01]  /*60e0*/  MUFU.EX2 R143, R17 ;  /* 0x00000011008f7308 */ /* 0x0009e20000000800 */
[----:B------:R-:W-:Y:S01]  /*60f0*/  FMUL.FTZ R102, R0, R102 ;  /* 0x0000006600667220 */ /* 0x000fe20000410000 */
[-C--:B------:R-:W-:Y:S02]  /*6100*/  HMMA.16816.F32.BF16 R80, R144, R130.reuse, R80 ;  /* 0x000000829050723c */ /* 0x080fe40000041850 */
[----:B------:R-:W-:Y:S02]  /*6110*/  FMUL.FTZ R85, R132, R85 ;  /* 0x0000005584557220 */ /* 0x000fe40000410000 */
[C---:B------:R-:W-:Y:S02]  /*6120*/  FMUL.FTZ R86, R3.reuse, R86 ;  /* 0x0000005603567220 */ /* 0x040fe40000410000 */
[----:B------:R-:W-:Y:S02]  /*6130*/  FMUL.FTZ R87, R3, R87 ;  /* 0x0000005703577220 */ /* 0x000fe40000410000 */
[----:B------:R-:W-:Y:S01]  /*6140*/  FMUL.FTZ R103, R0, R103 ;  /* 0x0000006700677220 */ /* 0x000fe20000410000 */
[----:B------:R-:W-:Y:S03]  /*6150*/  MUFU.EX2 R142, R142 ;  /* 0x0000008e008e7308 */ /* 0x000fe60000000800 */
[--C-:B------:R-:W-:Y:S01]  /*6160*/  FFMA.FTZ R222, R45, c[0x0][0x23c], -R166.reuse ;  /* 0x00008f002dde7a23 */ /* 0x100fe200000108a6 */
[C---:B------:R-:W-:Y:S01]  /*6170*/  HMMA.16816.F32.BF16 R84, R136.reuse, R130, R84 ;  /* 0x000000828854723c */ /* 0x040fe20000041854 */
[C---:B------:R-:W-:Y:S02]  /*6180*/  FMUL.FTZ R88, R2.reuse, R88 ;  /* 0x0000005802587220 */ /* 0x040fe40000410000 */
[----:B------:R-:W-:Y:S02]  /*6190*/  FMUL.FTZ R89, R2, R89 ;  /* 0x0000005902597220 */ /* 0x000fe40000410000 */
[C---:B------:R-:W-:Y:S01]  /*61a0*/  FMUL.FTZ R90, R0.reuse, R90 ;  /* 0x0000005a005a7220 */ /* 0x040fe20000410000 */
[----:B------:R-:W-:Y:S01]  /*61b0*/  MUFU.EX2 R140, R140 ;  /* 0x0000008c008c7308 */ /* 0x000fe20000000800 */
[----:B------:R-:W-:Y:S01]  /*61c0*/  FMUL.FTZ R91, R0, R91 ;  /* 0x0000005b005b7220 */ /* 0x000fe20000410000 */
[-C--:B--2---:R-:W-:Y:S01]  /*61d0*/  HMMA.16816.F32.BF16 R20, R136, R120.reuse, R20 ;  /* 0x000000788814723c */ /* 0x084fe20000041814 */
[--C-:B------:R-:W-:Y:S03]  /*61e0*/  FFMA.FTZ R173, R30, c[0x0][0x23c], -R165.reuse ;  /* 0x00008f001ead7a23 */ /* 0x100fe600000108a5 */
[----:B------:R-:W-:Y:S02]  /*61f0*/  FMUL.FTZ R30, R0, R114 ;  /* 0x00000072001e7220 */ /* 0x000fe40000410000 */
[----:B------:R-:W-:Y:S02]  /*6200*/  FMUL.FTZ R92, R132, R92 ;  /* 0x0000005c845c7220 */ /* 0x000fe40000410000 */
[C---:B------:R-:W-:Y:S01]  /*6210*/  HMMA.16816.F32.BF16 R88, R144.reuse, R120, R88 ;  /* 0x000000789058723c */ /* 0x040fe20000041858 */
[--C-:B------:R-:W-:Y:S01]  /*6220*/  FFMA.FTZ R170, R28, c[0x0][0x23c], -R166.reuse ;  /* 0x00008f001caa7a23 */ /* 0x100fe200000108a6 */
[----:B------:R-:W-:Y:S02]  /*6230*/  MUFU.EX2 R164, R164 ;  /* 0x000000a400a47308 */ /* 0x000fe40000000800 */
[C---:B------:R-:W-:Y:S02]  /*6240*/  FMUL.FTZ R28, R2.reuse, R112 ;  /* 0x00000070021c7220 */ /* 0x040fe40000410000 */
[----:B------:R-:W-:Y:S02]  /*6250*/  FFMA.FTZ R175, R29, c[0x0][0x23c], -R166 ;  /* 0x00008f001daf7a23 */ /* 0x000fe400000108a6 */
[----:B------:R-:W-:Y:S04]  /*6260*/  FMUL.FTZ R29, R2, R113 ;  /* 0x00000071021d7220 */ /* 0x000fe80000410000 */
[--C-:B------:R-:W-:Y:S01]  /*6270*/  FFMA.FTZ R174, R31, c[0x0][0x23c], -R165.reuse ;  /* 0x00008f001fae7a23 */ /* 0x100fe200000108a5 */
[----:B------:R-:W-:Y:S01]  /*6280*/  MUFU.EX2 R141, R141 ;  /* 0x0000008d008d7308 */ /* 0x000fe20000000800 */
[----:B------:R-:W-:Y:S02]  /*6290*/  FMUL.FTZ R31, R0, R115 ;  /* 0x00000073001f7220 */ /* 0x000fe40000410000 */
[----:B------:R-:W-:Y:S02]  /*62a0*/  FMUL.FTZ R93, R132, R93 ;  /* 0x0000005d845d7220 */ /* 0x000fe40000410000 */
[C---:B------:R-:W-:Y:S02]  /*62b0*/  FMUL.FTZ R94, R3.reuse, R94 ;  /* 0x0000005e035e7220 */ /* 0x040fe40000410000 */
[----:B------:R-:W-:Y:S01]  /*62c0*/  FMUL.FTZ R95, R3, R95 ;  /* 0x0000005f035f7220 */ /* 0x000fe20000410000 */
[-C--:B------:R-:W-:Y:S01]  /*62d0*/  HMMA.16816.F32.BF16 R28, R144, R122.reuse, R28 ;  /* 0x0000007a901c723c */ /* 0x080fe2000004181c */
[----:B------:R-:W-:Y:S01]  /*62e0*/  IMAD.WIDE.U32 R124, R124, -0x2daee0ad, RZ ;  /* 0xd2511f537c7c7825 */ /* 0x000fe200078e00ff */
[----:B------:R-:W-:Y:S03]  /*62f0*/  MUFU.EX2 R173, R173 ;  /* 0x000000ad00ad7308 */ /* 0x000fe60000000800 */
[----:B------:R-:W-:Y:S01]  /*6300*/  IMAD.WIDE.U32 R126, R126, -0x2daee0ad, RZ ;  /* 0xd2511f537e7e7825 */ /* 0x000fe200078e00ff */
[--C-:B------:R-:W-:Y:S02]  /*6310*/  LOP3.LUT R176, R125, R176, R216.reuse, 0x96, !PT ;  /* 0x000000b07db07212 */ /* 0x100fe400078e96d8 */
[C---:B------:R-:W-:Y:S01]  /*6320*/  HMMA.16816.F32.BF16 R92, R136.reuse, R122, R92 ;  /* 0x0000007a885c723c */ /* 0x040fe2000004185c */
[----:B----4-:R-:W-:Y:S03]  /*6330*/  LOP3.LUT R17, R124, 0xffff, RZ, 0xc0, !PT ;  /* 0x0000ffff7c117812 */ /* 0x010fe600078ec0ff */
[----:B------:R-:W-:Y:S01]  /*6340*/  LOP3.LUT R19, R127, R18, R216, 0x96, !PT ;  /* 0x000000127f137212 */ /* 0x000fe200078e96d8 */
[----:B------:R-:W-:Y:S01]  /*6350*/  FFMA.FTZ R177, R24, c[0x0][0x23c], -R166 ;  /* 0x00008f0018b17a23 */ /* 0x000fe200000108a6 */
[----:B------:R-:W-:Y:S01]  /*6360*/  LOP3.LUT R18, R126, 0xffff, RZ, 0xc0, !PT ;  /* 0x0000ffff7e127812 */ /* 0x000fe200078ec0ff */
[--C-:B------:R-:W-:Y:S01]  /*6370*/  FFMA.FTZ R178, R26, c[0x0][0x23c], -R165.reuse ;  /* 0x00008f001ab27a23 */ /* 0x100fe200000108a5 */
[-C--:B---3--:R-:W-:Y:S01]  /*6380*/  HMMA.16816.F32.BF16 R96, R136, R116.reuse, R96 ;  /* 0x000000748860723c */ /* 0x088fe20000041860 */
[----:B------:R-:W-:Y:S01]  /*6390*/  SHF.R.U32.HI R125, RZ, 0x10, R124 ;  /* 0x00000010ff7d7819 */ /* 0x000fe2000001167c */
[----:B------:R-:W2:Y:S02]  /*63a0*/  MUFU.EX2 R174, R174 ;  /* 0x000000ae00ae7308 */ /* 0x000ea40000000800 */
[----:B------:R-:W-:Y:S01]  /*63b0*/  LOP3.LUT R115, R176, 0xffff, RZ, 0xc0, !PT ;  /* 0x0000ffffb0737812 */ /* 0x000fe200078ec0ff */
[----:B------:R-:W-:Y:S01]  /*63c0*/  FMUL.FTZ R26, R0, R110 ;  /* 0x0000006e001a7220 */ /* 0x000fe20000410000 */
[----:B------:R-:W-:Y:S01]  /*63d0*/  SHF.R.U32.HI R112, RZ, 0x8, R18 ;  /* 0x00000008ff707819 */ /* 0x000fe20000011612 */
[----:B------:R-:W-:Y:S01]  /*63e0*/  FFMA.FTZ R239, R27, c[0x0][0x23c], -R165 ;  /* 0x00008f001bef7a23 */ /* 0x000fe200000108a5 */
[C---:B------:R-:W-:Y:S01]  /*63f0*/  HMMA.16816.F32.BF16 R100, R144.reuse, R116, R100 ;  /* 0x000000749064723c */ /* 0x040fe20000041864 */
[----:B------:R-:W-:Y:S03]  /*6400*/  LOP3.LUT R121, R126, 0xff, RZ, 0xc0, !PT ;  /* 0x000000ff7e797812 */ /* 0x000fe600078ec0ff */
[----:B------:R-:W-:Y:S01]  /*6410*/  LOP3.LUT R128, R124, 0xff, RZ, 0xc0, !PT ;  /* 0x000000ff7c807812 */ /* 0x000fe200078ec0ff */
[----:B------:R-:W-:Y:S01]  /*6420*/  FMUL.FTZ R27, R0, R111 ;  /* 0x0000006f001b7220 */ /* 0x000fe20000410000 */
[----:B------:R-:W-:Y:S01]  /*6430*/  SHF.R.U32.HI R124, RZ, 0x18, R124 ;  /* 0x00000018ff7c7819 */ /* 0x000fe2000001167c */
[----:B------:R-:W-:Y:S01]  /*6440*/  FFMA.FTZ R116, R49, c[0x0][0x23c], -R172 ;  /* 0x00008f0031747a23 */ /* 0x000fe200000108ac */
[----:B------:R-:W-:Y:S01]  /*6450*/  LOP3.LUT R125, R125, 0xff, RZ, 0xc0, !PT ;  /* 0x000000ff7d7d7812 */ /* 0x000fe200078ec0ff */
[----:B------:R-:W-:Y:S03]  /*6460*/  MUFU.EX2 R170, R170 ;  /* 0x000000aa00aa7308 */ /* 0x000fe60000000800 */
[----:B------:R-:W-:Y:S01]  /*6470*/  SHF.R.U32.HI R113, RZ, 0x10, R176 ;  /* 0x00000010ff717819 */ /* 0x000fe200000116b0 */
[----:B------:R-:W-:Y:S01]  /*6480*/  FMUL.FTZ R49, R132, R105 ;  /* 0x0000006984317220 */ /* 0x000fe20000410000 */
[----:B------:R-:W-:Y:S01]  /*6490*/  SHF.R.U32.HI R115, RZ, 0x8, R115 ;  /* 0x00000008ff737819 */ /* 0x000fe20000011673 */
[----:B------:R-:W-:Y:S01]  /*64a0*/  FFMA.FTZ R179, R48, c[0x0][0x23c], -R172 ;  /* 0x00008f0030b37a23 */ /* 0x000fe200000108ac */
[----:B------:R-:W-:Y:S01]  /*64b0*/  LOP3.LUT R24, R176, 0xff, RZ, 0xc0, !PT ;  /* 0x000000ffb0187812 */ /* 0x000fe200078ec0ff */
[----:B------:R-:W-:Y:S01]  /*64c0*/  FMUL.FTZ R48, R132, R104 ;  /* 0x0000006884307220 */ /* 0x000fe20000410000 */
[----:B------:R-:W-:Y:S01]  /*64d0*/  SHF.R.U32.HI R120, RZ, 0x10, R126 ;  /* 0x00000010ff787819 */ /* 0x000fe2000001167e */
[----:B------:R-:W3:Y:S01]  /*64e0*/  MUFU.EX2 R175, R175 ;  /* 0x000000af00af7308 */ /* 0x000ee20000000800 */
[----:B------:R-:W-:Y:S01]  /*64f0*/  PRMT R18, R125, 0x5410, R124 ;  /* 0x000054107d127816 */ /* 0x000fe2000000007c */
[----:B------:R-:W-:Y:S01]  /*6500*/  FFMA.FTZ R123, R50, c[0x0][0x23c], -R171 ;  /* 0x00008f00327b7a23 */ /* 0x000fe200000108ab */
[----:B------:R-:W-:Y:S01]  /*6510*/  PRMT R124, R121, 0x5410, R112 ;  /* 0x00005410797c7816 */ /* 0x000fe20000000070 */
[----:B------:R-:W-:Y:S01]  /*6520*/  FMUL.FTZ R50, R3, R106 ;  /* 0x0000006a03327220 */ /* 0x000fe20000410000 */
[----:B------:R-:W-:Y:S01]  /*6530*/  SHF.R.U32.HI R112, RZ, 0x10, R19 ;  /* 0x00000010ff707819 */ /* 0x000fe20000011613 */
[----:B------:R-:W-:Y:S01]  /*6540*/  FFMA.FTZ R121, R51, c[0x0][0x23c], -R171 ;  /* 0x00008f0033797a23 */ /* 0x000fe200000108ab */
[----:B------:R-:W-:Y:S01]  /*6550*/  SHF.R.U32.HI R17, RZ, 0x8, R17 ;  /* 0x00000008ff117819 */ /* 0x000fe20000011611 */
[----:B------:R-:W-:Y:S01]  /*6560*/  FMUL.FTZ R51, R3, R107 ;  /* 0x0000006b03337220 */ /* 0x000fe20000410000 */
[----:B------:R-:W-:Y:S01]  /*6570*/  LOP3.LUT R114, R19, 0xffff, RZ, 0xc0, !PT ;  /* 0x0000ffff13727812 */ /* 0x000fe200078ec0ff */
[----:B------:R-:W-:Y:S01]  /*6580*/  MUFU.EX2 R177, R177 ;  /* 0x000000b100b17308 */ /* 0x000fe20000000800 */
[----:B------:R-:W-:Y:S01]  /*6590*/  LOP3.LUT R113, R113, 0xff, RZ, 0xc0, !PT ;  /* 0x000000ff71717812 */ /* 0x000fe200078ec0ff */
[--C-:B------:R-:W-:Y:S01]  /*65a0*/  HSET2.LE.AND R18, R18, R217.reuse, PT ;  /* 0x000000d912127233 */ /* 0x100fe20003803000 */
[----:B------:R-:W-:Y:S01]  /*65b0*/  SHF.R.U32.HI R130, RZ, 0x18, R126 ;  /* 0x00000018ff827819 */ /* 0x000fe2000001167e */
[----:B------:R-:W-:Y:S01]  /*65c0*/  FFMA.FTZ R246, R66, c[0x0][0x23c], -R171 ;  /* 0x00008f0042f67a23 */ /* 0x000fe200000108ab */
[----:B------:R-:W-:Y:S01]  /*65d0*/  SHF.R.U32.HI R126, RZ, 0x18, R176 ;  /* 0x00000018ff7e7819 */ /* 0x000fe200000116b0 */
[----:B------:R-:W-:Y:S01]  /*65e0*/  FFMA.FTZ R176, R25, c[0x0][0x23c], -R166 ;  /* 0x00008f0019b07a23 */ /* 0x000fe200000108a6 */
[----:B------:R-:W-:Y:S01]  /*65f0*/  PRMT R24, R24, 0x5410, R115 ;  /* 0x0000541018187816 */ /* 0x000fe20000000073 */
[----:B------:R-:W-:Y:S01]  /*6600*/  FFMA.FTZ R249, R67, c[0x0][0x23c], -R171 ;  /* 0x00008f0043f97a23 */ /* 0x000fe200000108ab */
[----:B------:R-:W-:Y:S01]  /*6610*/  LOP3.LUT R25, R112, 0xff, RZ, 0xc0, !PT ;  /* 0x000000ff70197812 */ /* 0x000fe200078ec0ff */
[----:B------:R-:W-:Y:S01]  /*6620*/  MUFU.EX2 R178, R178 ;  /* 0x000000b200b27308 */ /* 0x000fe20000000800 */
[----:B------:R-:W-:Y:S01]  /*6630*/  PRMT R128, R128, 0x5410, R17 ;  /* 0x0000541080807816 */ /* 0x000fe20000000011 */
[--C-:B------:R-:W-:Y:S01]  /*6640*/  FFMA.FTZ R242, R64, c[0x0][0x23c], -R172.reuse ;  /* 0x00008f0040f27a23 */ /* 0x100fe200000108ac */
[----:B------:R-:W-:Y:S01]  /*6650*/  LOP3.LUT R17, R120, 0xff, RZ, 0xc0, !PT ;  /* 0x000000ff78117812 */ /* 0x000fe200078ec0ff */
[----:B------:R-:W-:Y:S01]  /*6660*/  FFMA.FTZ R247, R65, c[0x0][0x23c], -R172 ;  /* 0x00008f0041f77a23 */ /* 0x000fe200000108ac */
[----:B------:R-:W-:Y:S01]  /*6670*/  SHF.R.U32.HI R120, RZ, 0x18, R19 ;  /* 0x00000018ff787819 */ /* 0x000fe20000011613 */
[----:B------:R-:W-:Y:S01]  /*6680*/  FFMA.FTZ R250, R54, c[0x0][0x23c], -R171 ;  /* 0x00008f0036fa7a23 */ /* 0x000fe200000108ab */
[----:B------:R-:W-:Y:S01]  /*6690*/  PRMT R126, R113, 0x5410, R126 ;  /* 0x00005410717e7816 */ /* 0x000fe2000000007e */
[----:B------:R-:W-:Y:S01]  /*66a0*/  FFMA.FTZ R60, R60, c[0x0][0x23c], -R166 ;  /* 0x00008f003c3c7a23 */ /* 0x000fe200000108a6 */
[----:B------:R-:W-:Y:S01]  /*66b0*/  LOP3.LUT R122, R19, 0xff, RZ, 0xc0, !PT ;  /* 0x000000ff137a7812 */ /* 0x000fe200078ec0ff */
[----:B------:R-:W4:Y:S01]  /*66c0*/  MUFU.EX2 R176, R176 ;  /* 0x000000b000b07308 */ /* 0x000f220000000800 */
[----:B------:R-:W-:Y:S01]  /*66d0*/  SHF.R.U32.HI R19, RZ, 0x8, R114 ;  /* 0x00000008ff137819 */ /* 0x000fe20000011672 */
[----:B------:R-:W-:Y:S01]  /*66e0*/  FFMA.FTZ R62, R62, c[0x0][0x23c], -R165 ;  /* 0x00008f003e3e7a23 */ /* 0x000fe200000108a5 */
[----:B------:R-:W5:Y:S01]  /*66f0*/  LDSM.16.MT88.4 R112, [R187+0x6800] ;  /* 0x00680000bb70783b */ /* 0x000f620000004200 */
[----:B------:R-:W-:Y:S01]  /*6700*/  PRMT R130, R17, 0x5410, R130 ;  /* 0x0000541011827816 */ /* 0x000fe20000000082 */
[--C-:B------:R-:W-:Y:S01]  /*6710*/  HSET2.LE.AND R17, R24, R217.reuse, PT ;  /* 0x000000d918117233 */ /* 0x100fe20003803000 */
[C---:B------:R-:W-:Y:S01]  /*6720*/  FMUL.FTZ R24, R2.reuse, R108 ;  /* 0x0000006c02187220 */ /* 0x040fe20000410000 */
[----:B------:R-:W-:Y:S01]  /*6730*/  PRMT R120, R25, 0x5410, R120 ;  /* 0x0000541019787816 */ /* 0x000fe20000000078 */
[----:B------:R-:W-:Y:S01]  /*6740*/  FMUL.FTZ R25, R2, R109 ;  /* 0x0000006d02197220 */ /* 0x000fe20000410000 */
[----:B-1----:R-:W-:Y:S01]  /*6750*/  F2FP.BF16.PACK_AB R106, R169, R168 ;  /* 0x000000a8a96a723e */ /* 0x002fe200000010ff */
[----:B------:R-:W1:Y:S01]  /*6760*/  MUFU.EX2 R239, R239 ;  /* 0x000000ef00ef7308 */ /* 0x000e620000000800 */
[----:B--2---:R-:W-:Y:S01]  /*6770*/  F2FP.BF16.PACK_AB R104, R174, R173 ;  /* 0x000000adae68723e */ /* 0x004fe200000010ff */
[--C-:B------:R-:W-:Y:S01]  /*6780*/  HSET2.LE.AND R105, R120, R217.reuse, PT ;  /* 0x000000d978697233 */ /* 0x100fe20003803000 */
[----:B------:R-:W-:Y:S01]  /*6790*/  F2FP.BF16.PACK_AB R108, R167, R142 ;  /* 0x0000008ea76c723e */ /* 0x000fe200000010ff */
[--C-:B------:R-:W-:Y:S01]  /*67a0*/  HSET2.LE.AND R109, R126, R217.reuse, PT ;  /* 0x000000d97e6d7233 */ /* 0x100fe20003803000 */
[-C--:B------:R-:W-:Y:S01]  /*67b0*/  HMMA.16816.F32.BF16 R24, R144, R118.reuse, R24 ;  /* 0x000000769018723c */ /* 0x080fe20000041818 */
[----:B------:R-:W-:Y:S01]  /*67c0*/  PRMT R122, R122, 0x5410, R19 ;  /* 0x000054107a7a7816 */ /* 0x000fe20000000013 */
[--C-:B------:R-:W-:Y:S01]  /*67d0*/  HSET2.LE.AND R19, R128, R217.reuse, PT ;  /* 0x000000d980137233 */ /* 0x100fe20003803000 */
[----:B------:R-:W-:Y:S01]  /*67e0*/  F2FP.BF16.PACK_AB R111, R143, R140 ;  /* 0x0000008c8f6f723e */ /* 0x000fe200000010ff */
[----:B------:R-:W-:Y:S01]  /*67f0*/  FFMA.FTZ R152, R132, R223, R152 ;  /* 0x000000df84987223 */ /* 0x000fe20000010098 */
[----:B------:R2:W-:Y:S01]  /*6800*/  MUFU.EX2 R144, R116 ;  /* 0x0000007400907308 */ /* 0x0005e20000000800 */
[----:B------:R-:W-:Y:S01]  /*6810*/  F2FP.BF16.PACK_AB R110, R141, R164 ;  /* 0x000000a48d6e723e */ /* 0x000fe200000010ff */
[--C-:B------:R-:W-:Y:S01]  /*6820*/  FFMA.FTZ R146, R39, c[0x0][0x23c], -R171.reuse ;  /* 0x00008f0027927a23 */ /* 0x100fe200000108ab */
[----:B------:R-:W-:Y:S01]  /*6830*/  HMMA.16816.F32.BF16 R48, R136, R118, R48 ;  /* 0x000000768830723c */ /* 0x000fe20000041830 */
[----:B------:R-:W-:Y:S03]  /*6840*/  LOP3.LUT R108, R17, R108, RZ, 0xc0, !PT ;  /* 0x0000006c116c7212 */ /* 0x000fe600078ec0ff */
[--C-:B------:R-:W-:Y:S01]  /*6850*/  HSET2.LE.AND R17, R130, R217.reuse, PT ;  /* 0x000000d982117233 */ /* 0x100fe20003803000 */
[----:B------:R-:W-:Y:S01]  /*6860*/  LOP3.LUT R111, R18, R111, RZ, 0xc0, !PT ;  /* 0x0000006f126f7212 */ /* 0x000fe200078ec0ff */
[--C-:B------:R-:W-:Y:S01]  /*6870*/  HSET2.LE.AND R18, R124, R217.reuse, PT ;  /* 0x000000d97c127233 */ /* 0x100fe20003803000 */
[----:B------:R-:W-:Y:S01]  /*6880*/  LOP3.LUT R110, R19, R110, RZ, 0xc0, !PT ;  /* 0x0000006e136e7212 */ /* 0x000fe200078ec0ff */
[----:B------:R1:W-:Y:S01]  /*6890*/  MUFU.EX2 R145, R123 ;  /* 0x0000007b00917308 */ /* 0x0003e20000000800 */
[----:B---3--:R-:W-:Y:S03]  /*68a0*/  F2FP.BF16.PACK_AB R19, R175, R170 ;  /* 0x000000aaaf13723e */ /* 0x008fe600000010ff */
[----:B------:R-:W-:Y:S01]  /*68b0*/  LOP3.LUT R109, R109, R106, RZ, 0xc0, !PT ;  /* 0x0000006a6d6d7212 */ /* 0x000fe200078ec0ff */
[--C-:B------:R-:W-:Y:S01]  /*68c0*/  FFMA.FTZ R137, R36, c[0x0][0x23c], -R172.reuse ;  /* 0x00008f0024897a23 */ /* 0x100fe200000108ac */
[----:B------:R-:W-:Y:S01]  /*68d0*/  LOP3.LUT R107, R17, R104, RZ, 0xc0, !PT ;  /* 0x00000068116b7212 */ /* 0x000fe200078ec0ff */
[--C-:B------:R-:W-:Y:S01]  /*68e0*/  HSET2.LE.AND R104, R122, R217.reuse, PT ;  /* 0x000000d97a687233 */ /* 0x100fe20003803000 */
[----:B------:R-:W-:Y:S01]  /*68f0*/  LOP3.LUT R106, R18, R19, RZ, 0xc0, !PT ;  /* 0x00000013126a7212 */ /* 0x000fe200078ec0ff */
[----:B------:R-:W-:Y:S01]  /*6900*/  FFMA.FTZ R138, R37, c[0x0][0x23c], -R172 ;  /* 0x00008f00258a7a23 */ /* 0x000fe200000108ac */
[----:B----4-:R-:W-:Y:S01]  /*6910*/  F2FP.BF16.PACK_AB R17, R176, R177 ;  /* 0x000000b1b011723e */ /* 0x010fe200000010ff */
[----:B------:R-:W-:Y:S01]  /*6920*/  FFMA.FTZ R139, R38, c[0x0][0x23c], -R171 ;  /* 0x00008f00268b7a23 */ /* 0x000fe200000108ab */
[-C--:B-----5:R-:W-:Y:S01]  /*6930*/  HMMA.16816.F32.BF16 R8, R108, R112.reuse, R8 ;  /* 0x000000706c08723c */ /* 0x0a0fe20000041808 */
[----:B--2---:R-:W2:Y:S01]  /*6940*/  LDSM.16.MT88.4 R116, [R186+0x6800] ;  /* 0x00680000ba74783b */ /* 0x004ea20000004200 */
[----:B-1----:R-:W-:Y:S01]  /*6950*/  F2FP.BF16.PACK_AB R18, R239, R178 ;  /* 0x000000b2ef12723e */ /* 0x002fe200000010ff */
[----:B------:R1:W3:Y:S01]  /*6960*/  MUFU.EX2 R136, R121 ;  /* 0x0000007900887308 */ /* 0x0002e20000000800 */
[----:B------:R-:W-:Y:S01]  /*6970*/  LOP3.LUT R104, R104, R17, RZ, 0xc0, !PT ;  /* 0x0000001168687212 */ /* 0x000fe200078ec0ff */
[----:B------:R-:W-:Y:S01]  /*6980*/  FFMA.FTZ R147, R44, c[0x0][0x23c], -R166 ;  /* 0x00008f002c937a23 */ /* 0x000fe200000108a6 */
[----:B------:R-:W-:Y:S01]  /*6990*/  LOP3.LUT R105, R105, R18, RZ, 0xc0, !PT ;  /* 0x0000001269697212 */ /* 0x000fe200078ec0ff */
[----:B------:R-:W-:Y:S01]  /*69a0*/  FFMA.FTZ R172, R53, c[0x0][0x23c], -R172 ;  /* 0x00008f0035ac7a23 */ /* 0x000fe200000108ac */
[----:B------:R-:W-:Y:S01]  /*69b0*/  IADD3 R17, R241, 0x1, RZ ;  /* 0x00000001f1117810 */ /* 0x000fe20007ffe0ff */
[----:B------:R-:W4:Y:S03]  /*69c0*/  LDSM.16.MT88.4 R36, [R185+0x6800] ;  /* 0x00680000b924783b */ /* 0x000f260000004200 */
[----:B------:R-:W-:Y:S01]  /*69d0*/  FFMA.FTZ R241, R47, c[0x0][0x23c], -R165 ;  /* 0x00008f002ff17a23 */ /* 0x000fe200000108a5 */
[C---:B------:R-:W-:Y:S01]  /*69e0*/  HMMA.16816.F32.BF16 R12, R104.reuse, R112, R12 ;  /* 0x00000070680c723c */ /* 0x040fe2000004180c */
[----:B------:R5:W-:Y:S01]  /*69f0*/  MUFU.EX2 R251, R172 ;  /* 0x000000ac00fb7308 */ /* 0x000be20000000800 */
[----:B------:R-:W-:Y:S01]  /*6a00*/  FFMA.FTZ R171, R55, c[0x0][0x23c], -R171 ;  /* 0x00008f0037ab7a23 */ /* 0x000fe200000108ab */
[----:B------:R-:W-:Y:S01]  /*6a10*/  LOP3.LUT R17, R237, R17, R215, 0x96, !PT ;  /* 0x00000011ed117212 */ /* 0x000fe200078e96d7 */
[----:B------:R-:W-:Y:S02]  /*6a20*/  FFMA.FTZ R165, R63, c[0x0][0x23c], -R165 ;  /* 0x00008f003fa57a23 */ /* 0x000fe400000108a5 */
[----:B------:R-:W-:Y:S02]  /*6a30*/  FFMA.FTZ R154, R3, R220, R154 ;  /* 0x000000dc039a7223 */ /* 0x000fe4000001009a */
[-C--:B------:R-:W-:Y:S01]  /*6a40*/  HMMA.16816.F32.BF16 R68, R104, R114.reuse, R68 ;  /* 0x000000726844723c */ /* 0x080fe20000041844 */
[----:B------:R-:W-:Y:S02]  /*6a50*/  IMAD.WIDE.U32 R122, R17, -0x326172a9, RZ ;  /* 0xcd9e8d57117a7825 */ /* 0x000fe400078e00ff */
[----:B------:R-:W-:Y:S02]  /*6a60*/  MUFU.EX2 R137, R137 ;  /* 0x0000008900897308 */ /* 0x000fe40000000800 */
[----:B------:R-:W-:Y:S01]  /*6a70*/  FFMA.FTZ R156, R2, R221, R156 ;  /* 0x000000dd029c7223 */ /* 0x000fe2000001009c */
[C-C-:B------:R-:W-:Y:S01]  /*6a80*/  LOP3.LUT R18, R123.reuse, R234, R209.reuse, 0x96, !PT ;  /* 0x000000ea7b127212 */ /* 0x140fe200078e96d1 */
[----:B------:R-:W-:Y:S01]  /*6a90*/  FFMA.FTZ R158, R0, R219, R158 ;  /* 0x000000db009e7223 */ /* 0x000fe2000001009e */
[C---:B------:R-:W-:Y:S01]  /*6aa0*/  HMMA.16816.F32.BF16 R72, R108.reuse, R114, R72 ;  /* 0x000000726c48723c */ /* 0x040fe20000041848 */
[----:B------:R-:W-:Y:S03]  /*6ab0*/  LOP3.LUT R17, R123, R228, R209, 0x96, !PT ;  /* 0x000000e47b117212 */ /* 0x000fe600078e96d1 */
[-CC-:B------:R-:W-:Y:S01]  /*6ac0*/  LOP3.LUT R124, R231, R122.reuse, R208.reuse, 0x96, !PT ;  /* 0x0000007ae77c7212 */ /* 0x180fe200078e96d0 */
[----:B------:R-:W3:Y:S01]  /*6ad0*/  MUFU.EX2 R138, R138 ;  /* 0x0000008a008a7308 */ /* 0x000ee20000000800 */
[----:B------:R-:W-:Y:S01]  /*6ae0*/  LOP3.LUT R122, R225, R122, R208, 0x96, !PT ;  /* 0x0000007ae17a7212 */ /* 0x000fe200078e96d0 */
[----:B------:R-:W-:Y:S01]  /*6af0*/  IMAD.WIDE.U32 R114, R17, -0x2daee0ad, RZ ;  /* 0xd2511f5311727825 */ /* 0x000fe200078e00ff */
[-C--:B--2---:R-:W-:Y:S04]  /*6b00*/  HMMA.16816.F32.BF16 R32, R108, R116.reuse, R32 ;  /* 0x000000746c20723c */ /* 0x084fe80000041820 */
[----:B------:R-:W-:Y:S01]  /*6b10*/  IMAD.WIDE.U32 R122, R122, -0x2daee0ad, RZ ;  /* 0xd2511f537a7a7825 */ /* 0x000fe200078e00ff */
[----:B------:R-:W-:Y:S02]  /*6b20*/  LOP3.LUT R17, R115, R226, R207, 0x96, !PT ;  /* 0x000000e273117212 */ /* 0x000fe400078e96cf */
[----:B------:R-:W-:Y:S01]  /*6b30*/  MUFU.EX2 R179, R179 ;  /* 0x000000b300b37308 */ /* 0x000fe20000000800 */
[----:B-1----:R-:W-:Y:S01]  /*6b40*/  IMAD.WIDE.U32 R120, R18, -0x2daee0ad, RZ ;  /* 0xd2511f5312787825 */ /* 0x002fe200078e00ff */
[----:B------:R-:W-:Y:S01]  /*6b50*/  LOP3.LUT R114, R123, R114, R205, 0x96, !PT ;  /* 0x000000727b727212 */ /* 0x000fe200078e96cd */
[C---:B------:R-:W-:Y:S02]  /*6b60*/  HMMA.16816.F32.BF16 R76, R104.reuse, R116, R76 ;  /* 0x00000074684c723c */ /* 0x040fe4000004184c */
[----:B------:R-:W-:Y:S01]  /*6b70*/  IMAD.WIDE.U32 R124, R124, -0x2daee0ad, RZ ;  /* 0xd2511f537c7c7825 */ /* 0x000fe200078e00ff */
[----:B------:R-:W-:Y:S03]  /*6b80*/  LOP3.LUT R18, R121, R232, R207, 0x96, !PT ;  /* 0x000000e879127212 */ /* 0x000fe600078e96cf */
[----:B------:R-:W-:Y:S01]  /*6b90*/  IMAD.WIDE.U32 R112, R17, -0x326172a9, RZ ;  /* 0xcd9e8d5711707825 */ /* 0x000fe200078e00ff */
[----:B------:R-:W-:Y:S01]  /*6ba0*/  LOP3.LUT R120, R125, R120, R205, 0x96, !PT ;  /* 0x000000787d787212 */ /* 0x000fe200078e96cd */
[----:B------:R-:W-:Y:S01]  /*6bb0*/  MUFU.EX2 R139, R139 ;  /* 0x0000008b008b7308 */ /* 0x000fe20000000800 */
[-C--:B------:R-:W-:Y:S03]  /*6bc0*/  HMMA.16816.F32.BF16 R80, R104, R118.reuse, R80 ;  /* 0x000000766850723c */ /* 0x080fe60000041850 */
[----:B------:R-:W-:Y:S04]  /*6bd0*/  IMAD.WIDE.U32 R18, R18, -0x326172a9, RZ ;  /* 0xcd9e8d5712127825 */ /* 0x000fe800078e00ff */
[----:B------:R-:W-:Y:S01]  /*6be0*/  IMAD.WIDE.U32 R114, R114, -0x326172a9, RZ ;  /* 0xcd9e8d5772727825 */ /* 0x000fe200078e00ff */
[----:B------:R-:W-:Y:S01]  /*6bf0*/  LOP3.LUT R17, R19, R230, R206, 0x96, !PT ;  /* 0x000000e613117212 */ /* 0x000fe200078e96ce */
[C---:B------:R-:W-:Y:S03]  /*6c00*/  HMMA.16816.F32.BF16 R84, R108.reuse, R118, R84 ;  /* 0x000000766c54723c */ /* 0x040fe60000041854 */
[----:B------:R-:W-:Y:S01]  /*6c10*/  IMAD.WIDE.U32 R120, R120, -0x326172a9, RZ ;  /* 0xcd9e8d5778787825 */ /* 0x000fe200078e00ff */
[----:B------:R-:W1:Y:S01]  /*6c20*/  MUFU.EX2 R146, R146 ;  /* 0x0000009200927308 */ /* 0x000e620000000800 */
[----:B------:R-:W-:Y:S02]  /*6c30*/  LOP3.LUT R112, R115, R112, R204, 0x96, !PT ;  /* 0x0000007073707212 */ /* 0x000fe400078e96cc */
[----:B-----5:R-:W-:Y:S01]  /*6c40*/  FFMA.FTZ R172, R57, c[0x0][0x23c], -R166 ;  /* 0x00008f0039ac7a23 */ /* 0x020fe200000108a6 */
[----:B------:R-:W-:Y:S01]  /*6c50*/  LOP3.LUT R116, R121, R18, R204, 0x96, !PT ;  /* 0x0000001279747212 */ /* 0x000fe200078e96cc */
[----:B------:R-:W-:Y:S01]  /*6c60*/  LDSM.16.MT88.4 R56, [R185+0x7800] ;  /* 0x00780000b938783b */ /* 0x000fe20000004200 */
[-C--:B----4-:R-:W-:Y:S02]  /*6c70*/  HMMA.16816.F32.BF16 R20, R108, R36.reuse, R20 ;  /* 0x000000246c14723c */ /* 0x090fe40000041814 */
[----:B------:R-:W-:Y:S01]  /*6c80*/  LOP3.LUT R18, R113, R224, R206, 0x96, !PT ;  /* 0x000000e071127212 */ /* 0x000fe200078e96ce */
[----:B------:R-:W-:Y:S01]  /*6c90*/  IMAD.WIDE.U32 R112, R112, -0x2daee0ad, RZ ;  /* 0xd2511f5370707825 */ /* 0x000fe200078e00ff */
[----:B------:R-:W-:Y:S04]  /*6ca0*/  MUFU.EX2 R147, R147 ;  /* 0x0000009300937308 */ /* 0x000fe80000000800 */
[C---:B------:R-:W-:Y:S01]  /*6cb0*/  HMMA.16816.F32.BF16 R88, R104.reuse, R36, R88 ;  /* 0x000000246858723c */ /* 0x040fe20000041858 */
[----:B------:R-:W-:Y:S04]  /*6cc0*/  IMAD.WIDE.U32 R44, R18, -0x2daee0ad, RZ ;  /* 0xd2511f53122c7825 */ /* 0x000fe800078e00ff */
[----:B------:R-:W-:Y:S01]  /*6cd0*/  IMAD.WIDE.U32 R116, R116, -0x2daee0ad, RZ ;  /* 0xd2511f5374747825 */ /* 0x000fe200078e00ff */
[--C-:B------:R-:W-:Y:S01]  /*6ce0*/  LOP3.LUT R122, R45, R122, R203.reuse, 0x96, !PT ;  /* 0x0000007a2d7a7212 */ /* 0x100fe200078e96cb */
[----:B------:R-:W2:Y:S01]  /*6cf0*/  MUFU.EX2 R222, R222 ;  /* 0x000000de00de7308 */ /* 0x000ea20000000800 */
[-C--:B------:R-:W-:Y:S01]  /*6d00*/  HMMA.16816.F32.BF16 R28, R104, R38.reuse, R28 ;  /* 0x00000026681c723c */ /* 0x080fe2000004181c */
[--C-:B------:R-:W-:Y:S02]  /*6d10*/  LOP3.LUT R18, R113, R44, R202.reuse, 0x96, !PT ;  /* 0x0000002c71127212 */ /* 0x100fe400078e96ca */
[----:B------:R-:W4:Y:S01]  /*6d20*/  LDSM.16.MT88.4 R44, [R184+0x6800] ;  /* 0x00680000b82c783b */ /* 0x000f220000004200 */
[----:B------:R-:W-:Y:S04]  /*6d30*/  IMAD.WIDE.U32 R126, R17, -0x2daee0ad, RZ ;  /* 0xd2511f53117e7825 */ /* 0x000fe800078e00ff */
[C---:B------:R-:W-:Y:S01]  /*6d40*/  HMMA.16816.F32.BF16 R92, R108.reuse, R38, R92 ;  /* 0x000000266c5c723c */ /* 0x040fe2000004185c */
[----:B------:R-:W-:Y:S01]  /*6d50*/  LOP3.LUT R17, R127, R124, R203, 0x96, !PT ;  /* 0x0000007c7f117212 */ /* 0x000fe200078e96cb */
[----:B------:R-:W-:Y:S02]  /*6d60*/  MUFU.EX2 R238, R238 ;  /* 0x000000ee00ee7308 */ /* 0x000fe40000000800 */
[----:B------:R-:W-:Y:S01]  /*6d70*/  LOP3.LUT R19, R117, R126, R202, 0x96, !PT ;  /* 0x0000007e75137212 */ /* 0x000fe200078e96ca */
[----:B------:R-:W-:Y:S04]  /*6d80*/  IMAD.WIDE.U32 R124, R18, -0x326172a9, RZ ;  /* 0xcd9e8d57127c7825 */ /* 0x000fe800078e00ff */
[----:B------:R-:W-:Y:S03]  /*6d90*/  IMAD.WIDE.U32 R118, R17, -0x326172a9, RZ ;  /* 0xcd9e8d5711767825 */ /* 0x000fe600078e00ff */
[C---:B------:R-:W-:Y:S01]  /*6da0*/  LOP3.LUT R113, R124.reuse, 0xffff, RZ, 0xc0, !PT ;  /* 0x0000ffff7c717812 */ /* 0x040fe200078ec0ff */
[----:B------:R-:W-:Y:S01]  /*6db0*/  IMAD.WIDE.U32 R126, R19, -0x326172a9, RZ ;  /* 0xcd9e8d57137e7825 */ /* 0x000fe200078e00ff */
[----:B------:R-:W-:Y:S01]  /*6dc0*/  LOP3.LUT R36, R124, 0xff, RZ, 0xc0, !PT ;  /* 0x000000ff7c247812 */ /* 0x000fe200078ec0ff */
[----:B------:R-:W5:Y:S01]  /*6dd0*/  MUFU.EX2 R241, R241 ;  /* 0x000000f100f17308 */ /* 0x000f620000000800 */
[----:B------:R-:W-:Y:S01]  /*6de0*/  SHF.R.U32.HI R113, RZ, 0x8, R113 ;  /* 0x00000008ff717819 */ /* 0x000fe20000011671 */
[----:B------:R-:W-:Y:S01]  /*6df0*/  IMAD.WIDE.U32 R122, R122, -0x326172a9, RZ ;  /* 0xcd9e8d577a7a7825 */ /* 0x000fe200078e00ff */
[----:B------:R-:W-:Y:S02]  /*6e00*/  LOP3.LUT R17, R127, R118, R210, 0x96, !PT ;  /* 0x000000767f117212 */ /* 0x000fe400078e96d2 */
[----:B------:R-:W-:Y:S01]  /*6e10*/  SHF.R.U32.HI R118, RZ, 0x10, R124 ;  /* 0x00000010ff767819 */ /* 0x000fe2000001167c */
[----:B------:R-:W-:Y:S01]  /*6e20*/  FFMA.FTZ R166, R61, c[0x0][0x23c], -R166 ;  /* 0x00008f003da67a23 */ /* 0x000fe200000108a6 */
[----:B------:R-:W-:Y:S01]  /*6e30*/  PRMT R36, R36, 0x5410, R113 ;  /* 0x0000541024247816 */ /* 0x000fe20000000071 */
[----:B------:R-:W-:Y:S01]  /*6e40*/  FADD.FTZ R153, R153, R152 ;  /* 0x0000009899997221 */ /* 0x000fe20000010000 */
[----:B------:R-:W-:Y:S01]  /*6e50*/  LOP3.LUT R54, R123, R114, R211, 0x96, !PT ;  /* 0x000000727b367212 */ /* 0x000fe200078e96d3 */
[----:B------:R-:W-:Y:S01]  /*6e60*/  MUFU.EX2 R244, R244 ;  /* 0x000000f400f47308 */ /* 0x000fe20000000800 */
[----:B------:R-:W-:Y:S01]  /*6e70*/  LOP3.LUT R130, R126, 0xff, RZ, 0xc0, !PT ;  /* 0x000000ff7e827812 */ /* 0x000fe200078ec0ff */
[--C-:B------:R-:W-:Y:S01]  /*6e80*/  HSET2.LE.AND R66, R36, R217.reuse, PT ;  /* 0x000000d924427233 */ /* 0x100fe20003803000 */
[C---:B------:R-:W-:Y:S01]  /*6e90*/  LOP3.LUT R128, R17.reuse, 0xff, RZ, 0xc0, !PT ;  /* 0x000000ff11807812 */ /* 0x040fe200078ec0ff */
[----:B------:R-:W-:Y:S01]  /*6ea0*/  IMAD.WIDE.U32 R54, R54, -0x2daee0ad, RZ ;  /* 0xd2511f5336367825 */ /* 0x000fe200078e00ff */
[----:B------:R-:W-:Y:S02]  /*6eb0*/  LOP3.LUT R117, R126, 0xffff, RZ, 0xc0, !PT ;  /* 0x0000ffff7e757812 */ /* 0x000fe400078ec0ff */
[----:B------:R-:W-:Y:S01]  /*6ec0*/  LOP3.LUT R39, R17, 0xffff, RZ, 0xc0, !PT ;  /* 0x0000ffff11277812 */ /* 0x000fe200078ec0ff */
[----:B------:R-:W-:Y:S01]  /*6ed0*/  FADD.FTZ R155, R155, R154 ;  /* 0x0000009a9b9b7221 */ /* 0x000fe20000010000 */
[----:B------:R-:W-:Y:S01]  /*6ee0*/  LOP3.LUT R113, R55, R112, R216, 0x96, !PT ;  /* 0x0000007037717212 */ /* 0x000fe200078e96d8 */
[-C--:B----4-:R-:W-:Y:S01]  /*6ef0*/  HMMA.16816.F32.BF16 R96, R108, R44.reuse, R96 ;  /* 0x0000002c6c60723c */ /* 0x090fe20000041860 */
[----:B------:R-:W-:Y:S01]  /*6f00*/  SHF.R.U32.HI R37, RZ, 0x18, R124 ;  /* 0x00000018ff257819 */ /* 0x000fe2000001167c */
[----:B------:R-:W4:Y:S01]  /*6f10*/  MUFU.EX2 R245, R245 ;  /* 0x000000f500f57308 */ /* 0x000f220000000800 */
[----:B------:R-:W-:Y:S01]  /*6f20*/  LOP3.LUT R118, R118, 0xff, RZ, 0xc0, !PT ;  /* 0x000000ff76767812 */ /* 0x000fe200078ec0ff */
[----:B------:R-:W-:Y:S01]  /*6f30*/  FADD.FTZ R157, R157, R156 ;  /* 0x0000009c9d9d7221 */ /* 0x000fe20000010000 */
[----:B------:R-:W-:Y:S01]  /*6f40*/  SHF.R.U32.HI R115, RZ, 0x10, R126 ;  /* 0x00000010ff737819 */ /* 0x000fe2000001167e */
[----:B------:R-:W-:Y:S01]  /*6f50*/  FADD.FTZ R159, R159, R158 ;  /* 0x0000009e9f9f7221 */ /* 0x000fe20000010000 */
[----:B------:R-:W-:Y:S01]  /*6f60*/  PRMT R118, R118, 0x5410, R37 ;  /* 0x0000541076767816 */ /* 0x000fe20000000025 */
[C---:B------:R-:W-:Y:S01]  /*6f70*/  HMMA.16816.F32.BF16 R100, R104.reuse, R44, R100 ;  /* 0x0000002c6864723c */ /* 0x040fe20000041864 */
[----:B------:R-:W-:Y:S03]  /*6f80*/  SHF.R.U32.HI R18, RZ, 0x18, R126 ;  /* 0x00000018ff127819 */ /* 0x000fe6000001167e */
[----:B------:R-:W-:Y:S01]  /*6f90*/  LOP3.LUT R115, R115, 0xff, RZ, 0xc0, !PT ;  /* 0x000000ff73737812 */ /* 0x000fe200078ec0ff */
[--C-:B------:R-:W-:Y:S01]  /*6fa0*/  HSET2.LE.AND R67, R118, R217.reuse, PT ;  /* 0x000000d976437233 */ /* 0x100fe20003803000 */
[----:B------:R-:W-:Y:S01]  /*6fb0*/  SHF.R.U32.HI R37, RZ, 0x10, R17 ;  /* 0x00000010ff257819 */ /* 0x000fe20000011611 */
[----:B------:R-:W-:Y:S01]  /*6fc0*/  MUFU.EX2 R242, R242 ;  /* 0x000000f200f27308 */ /* 0x000fe20000000800 */
[-C--:B------:R-:W-:Y:S01]  /*6fd0*/  HMMA.16816.F32.BF16 R24, R104, R46.reuse, R24 ;  /* 0x0000002e6818723c */ /* 0x080fe20000041818 */
[----:B------:R-:W-:Y:S01]  /*6fe0*/  LOP3.LUT R19, R125, R122, R210, 0x96, !PT ;  /* 0x0000007a7d137212 */ /* 0x000fe200078e96d2 */
[----:B------:R-:W1:Y:S02]  /*6ff0*/  LDSM.16.MT88.4 R104, [R186+0x7000] ;  /* 0x00700000ba68783b */ /* 0x000e640000004200 */
[----:B------:R-:W-:Y:S01]  /*7000*/  SHF.R.U32.HI R117, RZ, 0x8, R117 ;  /* 0x00000008ff757819 */ /* 0x000fe20000011675 */
[----:B------:R-:W-:Y:S01]  /*7010*/  FADD.FTZ R148, R148, R153 ;  /* 0x0000009994947221 */ /* 0x000fe20000010000 */
[----:B------:R-:W-:Y:S01]  /*7020*/  SHF.R.U32.HI R39, RZ, 0x8, R39 ;  /* 0x00000008ff277819 */ /* 0x000fe20000011627 */
[----:B------:R-:W-:Y:S01]  /*7030*/  FADD.FTZ R150, R150, R155 ;  /* 0x0000009b96967221 */ /* 0x000fe20000010000 */
[----:B------:R-:W-:Y:S01]  /*7040*/  HMMA.16816.F32.BF16 R48, R108, R46, R48 ;  /* 0x0000002e6c30723c */ /* 0x000fe20000041830 */
[----:B------:R-:W-:Y:S01]  /*7050*/  PRMT R18, R115, 0x5410, R18 ;  /* 0x0000541073127816 */ /* 0x000fe20000000012 */
[----:B------:R-:W2:Y:S01]  /*7060*/  LDSM.16.MT88.4 R44, [R185+0x7000] ;  /* 0x00700000b92c783b */ /* 0x000ea20000004200 */
[----:B------:R-:W-:Y:S01]  /*7070*/  MUFU.EX2 R247, R247 ;  /* 0x000000f700f77308 */ /* 0x000fe20000000800 */
[----:B------:R-:W-:Y:S01]  /*7080*/  LOP3.LUT R37, R37, 0xff, RZ, 0xc0, !PT ;  /* 0x000000ff25257812 */ /* 0x000fe200078ec0ff */
[----:B------:R-:W-:Y:S01]  /*7090*/  FADD.FTZ R160, R160, R157 ;  /* 0x0000009da0a07221 */ /* 0x000fe20000010000 */
[----:B------:R-:W-:Y:S01]  /*70a0*/  SHF.R.U32.HI R126, RZ, 0x18, R17 ;  /* 0x00000018ff7e7819 */ /* 0x000fe20000011611 */
[----:B------:R-:W-:Y:S01]  /*70b0*/  FADD.FTZ R162, R162, R159 ;  /* 0x0000009fa2a27221 */ /* 0x000fe20000010000 */
[----:B------:R-:W-:Y:S01]  /*70c0*/  LOP3.LUT R17, R19, 0xffff, RZ, 0xc0, !PT ;  /* 0x0000ffff13117812 */ /* 0x000fe200078ec0ff */
[----:B------:R-:W-:Y:S03]  /*70d0*/  FADD.FTZ R149, R149, R148 ;  /* 0x0000009495957221 */ /* 0x000fe60000010000 */
[----:B------:R-:W-:Y:S01]  /*70e0*/  SHF.R.U32.HI R122, RZ, 0x10, R19 ;  /* 0x00000010ff7a7819 */ /* 0x000fe20000011613 */
[----:B------:R-:W-:Y:S01]  /*70f0*/  MUFU.EX2 R246, R246 ;  /* 0x000000f600f67308 */ /* 0x000fe20000000800 */
[----:B------:R-:W-:Y:S01]  /*7100*/  PRMT R130, R130, 0x5410, R117 ;  /* 0x0000541082827816 */ /* 0x000fe20000000075 */
[----:B------:R-:W-:Y:S01]  /*7110*/  FADD.FTZ R151, R151, R150 ;  /* 0x0000009697977221 */ /* 0x000fe20000010000 */
[----:B------:R-:W-:Y:S01]  /*7120*/  PRMT R128, R128, 0x5410, R39 ;  /* 0x0000541080807816 */ /* 0x000fe20000000027 */
[--C-:B------:R-:W-:Y:S01]  /*7130*/  HSET2.LE.AND R39, R18, R217.reuse, PT ;  /* 0x000000d912277233 */ /* 0x100fe20003803000 */
[----:B------:R-:W-:Y:S01]  /*7140*/  PRMT R126, R37, 0x5410, R126 ;  /* 0x00005410257e7816 */ /* 0x000fe2000000007e */
[--C-:B------:R-:W-:Y:S01]  /*7150*/  HSET2.LE.AND R38, R130, R217.reuse, PT ;  /* 0x000000d982267233 */ /* 0x100fe20003803000 */
[----:B---3--:R-:W-:Y:S01]  /*7160*/  F2FP.BF16.PACK_AB R18, R136, R145 ;  /* 0x000000918812723e */ /* 0x008fe200000010ff */
[--C-:B------:R-:W-:Y:S01]  /*7170*/  HSET2.LE.AND R36, R128, R217.reuse, PT ;  /* 0x000000d980247233 */ /* 0x100fe20003803000 */
[----:B------:R-:W-:Y:S01]  /*7180*/  LOP3.LUT R124, R19, 0xff, RZ, 0xc0, !PT ;  /* 0x000000ff137c7812 */ /* 0x000fe200078ec0ff */
[--C-:B------:R-:W-:Y:S01]  /*7190*/  HSET2.LE.AND R37, R126, R217.reuse, PT ;  /* 0x000000d97e257233 */ /* 0x100fe20003803000 */
[----:B------:R-:W-:Y:S01]  /*71a0*/  SHF.R.U32.HI R19, RZ, 0x18, R19 ;  /* 0x00000018ff137819 */ /* 0x000fe20000011613 */
[----:B------:R-:W-:Y:S01]  /*71b0*/  MUFU.EX2 R249, R249 ;  /* 0x000000f900f97308 */ /* 0x000fe20000000800 */
[----:B------:R-:W-:Y:S01]  /*71c0*/  SHF.R.U32.HI R17, RZ, 0x8, R17 ;  /* 0x00000008ff117819 */ /* 0x000fe20000011611 */
[----:B------:R-:W-:Y:S01]  /*71d0*/  FADD.FTZ R160, R161, R160 ;  /* 0x000000a0a1a07221 */ /* 0x000fe20000010000 */
[----:B------:R-:W-:Y:S01]  /*71e0*/  LOP3.LUT R122, R122, 0xff, RZ, 0xc0, !PT ;  /* 0x000000ff7a7a7812 */ /* 0x000fe200078ec0ff */
[----:B------:R-:W-:Y:S01]  /*71f0*/  FADD.FTZ R163, R163, R162 ;  /* 0x000000a2a3a37221 */ /* 0x000fe20000010000 */
[----:B------:R-:W-:Y:S01]  /*7200*/  LOP3.LUT R39, R39, R18, RZ, 0xc0, !PT ;  /* 0x0000001227277212 */ /* 0x000fe200078ec0ff */
[----:B------:R-:W-:Y:S01]  /*7210*/  FADD.FTZ R142, R142, R149 ;  /* 0x000000958e8e7221 */ /* 0x000fe20000010000 */
[----:B------:R-:W-:Y:S01]  /*7220*/  PRMT R122, R122, 0x5410, R19 ;  /* 0x000054107a7a7816 */ /* 0x000fe20000000013 */
[----:B------:R-:W-:Y:S01]  /*7230*/  FADD.FTZ R168, R168, R151 ;  /* 0x00000097a8a87221 */ /* 0x000fe20000010000 */
[----:B------:R-:W-:Y:S01]  /*7240*/  F2FP.BF16.PACK_AB R19, R138, R137 ;  /* 0x000000898a13723e */ /* 0x000fe200000010ff */
[----:B------:R-:W-:Y:S01]  /*7250*/  MUFU.EX2 R248, R248 ;  /* 0x000000f800f87308 */ /* 0x000fe20000000800 */
[----:B-1----:R-:W-:Y:S01]  /*7260*/  F2FP.BF16.PACK_AB R18, R146, R139 ;  /* 0x0000008b9212723e */ /* 0x002fe200000010ff */
[--C-:B------:R-:W-:Y:S01]  /*7270*/  HSET2.LE.AND R65, R122, R217.reuse, PT ;  /* 0x000000d97a417233 */ /* 0x100fe20003803000 */
[----:B------:R-:W-:Y:S01]  /*7280*/  PRMT R124, R124, 0x5410, R17 ;  /* 0x000054107c7c7816 */ /* 0x000fe20000000011 */
[----:B------:R-:W-:Y:S01]  /*7290*/  FADD.FTZ R177, R177, R160 ;  /* 0x000000a0b1b17221 */ /* 0x000fe20000010000 */
[----:B------:R-:W-:Y:S01]  /*72a0*/  F2FP.BF16.PACK_AB R17, R144, R179 ;  /* 0x000000b39011723e */ /* 0x000fe200000010ff */
[----:B------:R-:W-:Y:S01]  /*72b0*/  FADD.FTZ R178, R178, R163 ;  /* 0x000000a3b2b27221 */ /* 0x000fe20000010000 */
[----:B------:R-:W-:Y:S01]  /*72c0*/  LOP3.LUT R36, R36, R19, RZ, 0xc0, !PT ;  /* 0x0000001324247212 */ /* 0x000fe200078ec0ff */
[--C-:B------:R-:W-:Y:S01]  /*72d0*/  HSET2.LE.AND R64, R124, R217.reuse, PT ;  /* 0x000000d97c407233 */ /* 0x100fe20003803000 */
[----:B------:R-:W-:Y:S01]  /*72e0*/  LOP3.LUT R38, R38, R17, RZ, 0xc0, !PT ;  /* 0x0000001126267212 */ /* 0x000fe200078ec0ff */
[----:B------:R-:W-:Y:S01]  /*72f0*/  MUFU.EX2 R250, R250 ;  /* 0x000000fa00fa7308 */ /* 0x000fe20000000800 */
[----:B------:R-:W-:Y:S01]  /*7300*/  LOP3.LUT R37, R37, R18, RZ, 0xc0, !PT ;  /* 0x0000001225257212 */ /* 0x000fe200078ec0ff */
[----:B------:R-:W-:Y:S01]  /*7310*/  FADD.FTZ R167, R167, R142 ;  /* 0x0000008ea7a77221 */ /* 0x000fe20000010000 */
[----:B--2---:R-:W-:Y:S01]  /*7320*/  F2FP.BF16.PACK_AB R17, R222, R147 ;  /* 0x00000093de11723e */ /* 0x004fe200000010ff */
[----:B------:R-:W-:Y:S01]  /*7330*/  FADD.FTZ R169, R169, R168 ;  /* 0x000000a8a9a97221 */ /* 0x000fe20000010000 */
[----:B-----5:R-:W-:Y:S01]  /*7340*/  F2FP.BF16.PACK_AB R18, R241, R238 ;  /* 0x000000eef112723e */ /* 0x020fe200000010ff */
[----:B------:R-:W-:Y:S01]  /*7350*/  FADD.FTZ R177, R176, R177 ;  /* 0x000000b1b0b17221 */ /* 0x000fe20000010000 */
[----:B------:R-:W-:Y:S01]  /*7360*/  LOP3.LUT R66, R66, R17, RZ, 0xc0, !PT ;  /* 0x0000001142427212 */ /* 0x000fe200078ec0ff */
[-C--:B------:R-:W-:Y:S01]  /*7370*/  HMMA.16816.F32.BF16 R8, R36, R40.reuse, R8 ;  /* 0x000000282408723c */ /* 0x080fe20000041808 */
[----:B------:R-:W-:Y:S01]  /*7380*/  F2FP.BF16.PACK_AB R17, R243, R240 ;  /* 0x000000f0f311723e */ /* 0x000fe200000010ff */
[----:B------:R-:W1:Y:S01]  /*7390*/  MUFU.EX2 R171, R171 ;  /* 0x000000ab00ab7308 */ /* 0x000e620000000800 */
[----:B------:R-:W-:Y:S01]  /*73a0*/  LOP3.LUT R67, R67, R18, RZ, 0xc0, !PT ;  /* 0x0000001243437212 */ /* 0x000fe200078ec0ff */
[----:B------:R-:W-:Y:S01]  /*73b0*/  FADD.FTZ R178, R239, R178 ;  /* 0x000000b2efb27221 */ /* 0x000fe20000010000 */
[----:B----4-:R-:W-:Y:S01]  /*73c0*/  F2FP.BF16.PACK_AB R18, R245, R244 ;  /* 0x000000f4f512723e */ /* 0x010fe200000010ff */
[----:B------:R-:W-:Y:S01]  /*73d0*/  FADD.FTZ R164, R164, R167 ;  /* 0x000000a7a4a47221 */ /* 0x000fe20000010000 */
[----:B------:R-:W-:Y:S01]  /*73e0*/  LOP3.LUT R64, R64, R17, RZ, 0xc0, !PT ;  /* 0x0000001140407212 */ /* 0x000fe200078ec0ff */
[----:B------:R-:W-:Y:S01]  /*73f0*/  FADD.FTZ R140, R140, R169 ;  /* 0x000000a98c8c7221 */ /* 0x000fe20000010000 */
[----:B------:R-:W-:Y:S03]  /*7400*/  LOP3.LUT R65, R65, R18, RZ, 0xc0, !PT ;  /* 0x0000001241417212 */ /* 0x000fe600078ec0ff */
[C---:B------:R-:W-:Y:S01]  /*7410*/  LOP3.LUT R17, R54.reuse, 0xffff, RZ, 0xc0, !PT ;  /* 0x0000ffff36117812 */ /* 0x040fe200078ec0ff */
[----:B------:R-:W2:Y:S01]  /*7420*/  MUFU.EX2 R252, R252 ;  /* 0x000000fc00fc7308 */ /* 0x000ea20000000800 */
[----:B------:R-:W-:Y:S01]  /*7430*/  LOP3.LUT R110, R54, 0xff, RZ, 0xc0, !PT ;  /* 0x000000ff366e7812 */ /* 0x000fe200078ec0ff */
[----:B------:R-:W-:Y:S01]  /*7440*/  FADD.FTZ R170, R170, R177 ;  /* 0x000000b1aaaa7221 */ /* 0x000fe20000010000 */
[C---:B------:R-:W-:Y:S01]  /*7450*/  HMMA.16816.F32.BF16 R12, R64.reuse, R40, R12 ;  /* 0x00000028400c723c */ /* 0x040fe2000004180c */
[----:B------:R-:W-:Y:S01]  /*7460*/  SHF.R.U32.HI R19, RZ, 0x10, R54 ;  /* 0x00000010ff137819 */ /* 0x000fe20000011636 */
[----:B------:R-:W-:Y:S01]  /*7470*/  FADD.FTZ R173, R173, R178 ;  /* 0x000000b2adad7221 */ /* 0x000fe20000010000 */
[----:B------:R-:W-:Y:S01]  /*7480*/  SHF.R.U32.HI R112, RZ, 0x18, R54 ;  /* 0x00000018ff707819 */ /* 0x000fe20000011636 */
[----:B------:R-:W-:Y:S01]  /*7490*/  FADD.FTZ R164, R141, R164 ;  /* 0x000000a48da47221 */ /* 0x000fe20000010000 */
[----:B------:R-:W-:Y:S01]  /*74a0*/  LOP3.LUT R118, R119, R120, R211, 0x96, !PT ;  /* 0x0000007877767212 */ /* 0x000fe200078e96d3 */
[----:B------:R-:W-:Y:S01]  /*74b0*/  FADD.FTZ R140, R143, R140 ;  /* 0x0000008c8f8c7221 */ /* 0x000fe20000010000 */
[----:B------:R-:W-:Y:S01]  /*74c0*/  LOP3.LUT R19, R19, 0xff, RZ, 0xc0, !PT ;  /* 0x000000ff13137812 */ /* 0x000fe200078ec0ff */
[-C--:B------:R-:W-:Y:S01]  /*74d0*/  HMMA.16816.F32.BF16 R68, R64, R42.reuse, R68 ;  /* 0x0000002a4044723c */ /* 0x080fe20000041844 */
[----:B------:R-:W-:Y:S01]  /*74e0*/  SHF.R.U32.HI R114, RZ, 0x10, R113 ;  /* 0x00000010ff727819 */ /* 0x000fe20000011671 */
[----:B------:R-:W3:Y:S02]  /*74f0*/  MUFU.EX2 R172, R172 ;  /* 0x000000ac00ac7308 */ /* 0x000ee40000000800 */
[----:B------:R-:W-:Y:S01]  /*7500*/  IMAD.WIDE.U32 R118, R118, -0x2daee0ad, RZ ;  /* 0xd2511f5376767825 */ /* 0x000fe200078e00ff */
[----:B------:R-:W-:Y:S02]  /*7510*/  PRMT R112, R19, 0x5410, R112 ;  /* 0x0000541013707816 */ /* 0x000fe40000000070 */
[----:B------:R-:W-:Y:S01]  /*7520*/  LOP3.LUT R19, R113, 0xffff, RZ, 0xc0, !PT ;  /* 0x0000ffff71137812 */ /* 0x000fe200078ec0ff */
[C---:B------:R-:W-:Y:S01]  /*7530*/  HMMA.16816.F32.BF16 R72, R36.reuse, R42, R72 ;  /* 0x0000002a2448723c */ /* 0x040fe20000041848 */
[----:B------:R-:W4:Y:S03]  /*7540*/  LDSM.16.MT88.4 R40, [R184+0x7000] ;  /* 0x00700000b828783b */ /* 0x000f260000004200 */
[----:B------:R-:W-:Y:S01]  /*7550*/  LOP3.LUT R52, R118, 0xffff, RZ, 0xc0, !PT ;  /* 0x0000ffff76347812 */ /* 0x000fe200078ec0ff */
[--C-:B------:R-:W-:Y:S01]  /*7560*/  HSET2.LE.AND R111, R112, R217.reuse, PT ;  /* 0x000000d9706f7233 */ /* 0x100fe20003803000 */
[----:B------:R-:W-:Y:S01]  /*7570*/  SHF.R.U32.HI R53, RZ, 0x10, R118 ;  /* 0x00000010ff357819 */ /* 0x000fe20000011676 */
[----:B------:R-:W-:Y:S01]  /*7580*/  FADD.FTZ R175, R175, R170 ;  /* 0x000000aaafaf7221 */ /* 0x000fe20000010000 */
[-C--:B------:R-:W-:Y:S01]  /*7590*/  HMMA.16816.F32.BF16 R32, R36, R104.reuse, R32 ;  /* 0x000000682420723c */ /* 0x080fe20000041820 */
[----:B------:R-:W-:Y:S01]  /*75a0*/  SHF.R.U32.HI R18, RZ, 0x18, R118 ;  /* 0x00000018ff127819 */ /* 0x000fe20000011676 */
[----:B------:R-:W-:Y:S02]  /*75b0*/  MUFU.EX2 R60, R60 ;  /* 0x0000003c003c7308 */ /* 0x000fe40000000800 */
[----:B------:R-:W-:Y:S01]  /*75c0*/  LOP3.LUT R53, R53, 0xff, RZ, 0xc0, !PT ;  /* 0x000000ff35357812 */ /* 0x000fe200078ec0ff */
[----:B------:R-:W-:Y:S01]  /*75d0*/  FADD.FTZ R173, R174, R173 ;  /* 0x000000adaead7221 */ /* 0x000fe20000010000 */
[----:B------:R-:W-:Y:S01]  /*75e0*/  LOP3.LUT R116, R119, R116, R216, 0x96, !PT ;  /* 0x0000007477747212 */ /* 0x000fe200078e96d8 */
[----:B------:R-:W-:Y:S01]  /*75f0*/  FADD.FTZ R137, R137, R164 ;  /* 0x000000a489897221 */ /* 0x000fe20000010000 */
[C---:B------:R-:W-:Y:S01]  /*7600*/  HMMA.16816.F32.BF16 R76, R64.reuse, R104, R76 ;  /* 0x00000068404c723c */ /* 0x040fe2000004184c */
[----:B------:R-:W-:Y:S03]  /*7610*/  PRMT R18, R53, 0x5410, R18 ;  /* 0x0000541035127816 */ /* 0x000fe60000000012 */
[----:B------:R-:W-:Y:S01]  /*7620*/  SHF.R.U32.HI R19, RZ, 0x8, R19 ;  /* 0x00000008ff137819 */ /* 0x000fe20000011613 */
[----:B------:R-:W5:Y:S01]  /*7630*/  MUFU.EX2 R61, R166 ;  /* 0x000000a6003d7308 */ /* 0x000f620000000800 */
[----:B------:R-:W-:Y:S01]  /*7640*/  SHF.R.U32.HI R108, RZ, 0x10, R116 ;  /* 0x00000010ff6c7819 */ /* 0x000fe20000011674 */
[----:B------:R-:W-:Y:S01]  /*7650*/  FADD.FTZ R139, R139, R140 ;  /* 0x0000008c8b8b7221 */ /* 0x000fe20000010000 */
[-C--:B------:R-:W-:Y:S01]  /*7660*/  HMMA.16816.F32.BF16 R80, R64, R106.reuse, R80 ;  /* 0x0000006a4050723c */ /* 0x080fe20000041850 */
[----:B------:R-:W-:Y:S03]  /*7670*/  LOP3.LUT R104, R116, 0xff, RZ, 0xc0, !PT ;  /* 0x000000ff74687812 */ /* 0x000fe600078ec0ff */
[----:B------:R-:W-:Y:S01]  /*7680*/  LOP3.LUT R108, R108, 0xff, RZ, 0xc0, !PT ;  /* 0x000000ff6c6c7812 */ /* 0x000fe200078ec0ff */
[----:B------:R-:W-:Y:S01]  /*7690*/  FADD.FTZ R240, R240, R175 ;  /* 0x000000aff0f07221 */ /* 0x000fe20000010000 */
[----:B------:R-:W-:Y:S01]  /*76a0*/  LOP3.LUT R114, R114, 0xff, RZ, 0xc0, !PT ;  /* 0x000000ff72727812 */ /* 0x000fe200078ec0ff */
[----:B------:R-:W-:Y:S01]  /*76b0*/  MUFU.EX2 R62, R62 ;  /* 0x0000003e003e7308 */ /* 0x000fe20000000800 */
[C---:B------:R-:W-:Y:S01]  /*76c0*/  HMMA.16816.F32.BF16 R84, R36.reuse, R106, R84 ;  /* 0x0000006a2454723c */ /* 0x040fe20000041854 */
[----:B------:R-:W-:Y:S03]  /*76d0*/  FADD.FTZ R244, R244, R173 ;  /* 0x000000adf4f47221 */ /* 0x000fe60000010000 */
[----:B------:R-:W-:Y:S02]  /*76e0*/  FADD.FTZ R138, R138, R137 ;  /* 0x000000898a8a7221 */ /* 0x000fe40000010000 */
[----:B------:R-:W-:Y:S01]  /*76f0*/  FADD.FTZ R146, R146, R139 ;  /* 0x0000008b92927221 */ /* 0x000fe20000010000 */
[----:B------:R-:W-:Y:S01]  /*7700*/  LOP3.LUT R106, R118, 0xff, RZ, 0xc0, !PT ;  /* 0x000000ff766a7812 */ /* 0x000fe200078ec0ff */
[-C--:B------:R-:W-:Y:S01]  /*7710*/  HMMA.16816.F32.BF16 R20, R36, R44.reuse, R20 ;  /* 0x0000002c2414723c */ /* 0x080fe20000041814 */
[--C-:B------:R-:W-:Y:S01]  /*7720*/  HSET2.LE.AND R107, R18, R217.reuse, PT ;  /* 0x000000d9126b7233 */ /* 0x100fe20003803000 */
[----:B------:R-:W2:Y:S02]  /*7730*/  MUFU.EX2 R165, R165 ;  /* 0x000000a500a57308 */ /* 0x000ea40000000800 */
[----:B-1----:R-:W-:Y:S01]  /*7740*/  F2FP.BF16.PACK_AB R18, R171, R250 ;  /* 0x000000faab12723e */ /* 0x002fe200000010ff */
[----:B------:R-:W-:Y:S02]  /*7750*/  FADD.FTZ R240, R243, R240 ;  /* 0x000000f0f3f07221 */ /* 0x000fe40000010000 */
[----:B------:R-:W-:Y:S01]  /*7760*/  FADD.FTZ R245, R245, R244 ;  /* 0x000000f4f5f57221 */ /* 0x000fe20000010000 */
[C---:B------:R-:W-:Y:S01]  /*7770*/  HMMA.16816.F32.BF16 R88, R64.reuse, R44, R88 ;  /* 0x0000002c4058723c */ /* 0x040fe20000041858 */
[----:B------:R-:W-:Y:S03]  /*7780*/  FADD.FTZ R179, R179, R138 ;  /* 0x0000008ab3b37221 */ /* 0x000fe60000010000 */
[----:B------:R-:W-:Y:S02]  /*7790*/  FADD.FTZ R145, R145, R146 ;  /* 0x0000009291917221 */ /* 0x000fe40000010000 */
[----:B------:R-:W-:Y:S01]  /*77a0*/  FADD.FTZ R147, R147, R240 ;  /* 0x000000f093937221 */ /* 0x000fe20000010000 */
[----:B------:R-:W-:Y:S01]  /*77b0*/  SHF.R.U32.HI R45, RZ, 0x8, R52 ;  /* 0x00000008ff2d7819 */ /* 0x000fe20000011634 */
[-C--:B------:R-:W-:Y:S01]  /*77c0*/  HMMA.16816.F32.BF16 R28, R64, R46.reuse, R28 ;  /* 0x0000002e401c723c */ /* 0x080fe2000004181c */
[----:B------:R-:W-:Y:S03]  /*77d0*/  LDSM.16.MT88.4 R52, [R186+0x7800] ;  /* 0x00780000ba34783b */ /* 0x000fe60000004200 */
[----:B------:R-:W-:Y:S01]  /*77e0*/  PRMT R106, R106, 0x5410, R45 ;  /* 0x000054106a6a7816 */ /* 0x000fe2000000002d */
[----:B------:R-:W-:Y:S01]  /*77f0*/  FADD.FTZ R238, R238, R245 ;  /* 0x000000f5eeee7221 */ /* 0x000fe20000010000 */
[----:B------:R-:W-:Y:S01]  /*7800*/  SHF.R.U32.HI R45, RZ, 0x8, R17 ;  /* 0x00000008ff2d7819 */ /* 0x000fe20000011611 */
[----:B------:R-:W-:Y:S01]  /*7810*/  FADD.FTZ R179, R144, R179 ;  /* 0x000000b390b37221 */ /* 0x000fe20000010000 */
[C---:B------:R-:W-:Y:S01]  /*7820*/  HMMA.16816.F32.BF16 R92, R36.reuse, R46, R92 ;  /* 0x0000002e245c723c */ /* 0x040fe2000004185c */
[--C-:B------:R-:W-:Y:S03]  /*7830*/  HSET2.LE.AND R106, R106, R217.reuse, PT ;  /* 0x000000d96a6a7233 */ /* 0x100fe60003803000 */
[----:B------:R-:W-:Y:S01]  /*7840*/  PRMT R110, R110, 0x5410, R45 ;  /* 0x000054106e6e7816 */ /* 0x000fe2000000002d */
[----:B------:R-:W-:Y:S01]  /*7850*/  FADD.FTZ R145, R136, R145 ;  /* 0x0000009188917221 */ /* 0x000fe20000010000 */
[----:B------:R-:W-:Y:S01]  /*7860*/  SHF.R.U32.HI R17, RZ, 0x18, R116 ;  /* 0x00000018ff117819 */ /* 0x000fe20000011674 */
[----:B------:R-:W-:Y:S01]  /*7870*/  FADD.FTZ R147, R222, R147 ;  /* 0x00000093de937221 */ /* 0x000fe20000010000 */
[-C--:B----4-:R-:W-:Y:S01]  /*7880*/  HMMA.16816.F32.BF16 R96, R36, R40.reuse, R96 ;  /* 0x000000282460723c */ /* 0x090fe20000041860 */
[----:B------:R-:W-:Y:S03]  /*7890*/  LOP3.LUT R47, R116, 0xffff, RZ, 0xc0, !PT ;  /* 0x0000ffff742f7812 */ /* 0x000fe600078ec0ff */
[----:B------:R-:W-:Y:S01]  /*78a0*/  PRMT R108, R108, 0x5410, R17 ;  /* 0x000054106c6c7816 */ /* 0x000fe20000000011 */
[--C-:B------:R-:W-:Y:S01]  /*78b0*/  HSET2.LE.AND R110, R110, R217.reuse, PT ;  /* 0x000000d96e6e7233 */ /* 0x100fe20003803000 */
[----:B------:R-:W-:Y:S01]  /*78c0*/  SHF.R.U32.HI R47, RZ, 0x8, R47 ;  /* 0x00000008ff2f7819 */ /* 0x000fe2000001162f */
[----:B------:R-:W-:Y:S01]  /*78d0*/  FADD.FTZ R238, R241, R238 ;  /* 0x000000eef1ee7221 */ /* 0x000fe20000010000 */
[C---:B------:R-:W-:Y:S01]  /*78e0*/  HMMA.16816.F32.BF16 R100, R64.reuse, R40, R100 ;  /* 0x000000284064723c */ /* 0x040fe20000041864 */
[--C-:B------:R-:W-:Y:S03]  /*78f0*/  HSET2.LE.AND R105, R108, R217.reuse, PT ;  /* 0x000000d96c697233 */ /* 0x100fe60003803000 */
[----:B------:R-:W-:Y:S01]  /*7900*/  PRMT R104, R104, 0x5410, R47 ;  /* 0x0000541068687816 */ /* 0x000fe2000000002f */
[----:B------:R-:W-:Y:S01]  /*7910*/  FADD.FTZ R250, R250, R145 ;  /* 0x00000091fafa7221 */ /* 0x000fe20000010000 */
[----:B------:R-:W1:Y:S01]  /*7920*/  LDSM.16.MT88.4 R44, [R187+0x7800] ;  /* 0x00780000bb2c783b */ /* 0x000e620000004200 */
[----:B------:R-:W-:Y:S01]  /*7930*/  LOP3.LUT R40, R113, 0xff, RZ, 0xc0, !PT ;  /* 0x000000ff71287812 */ /* 0x000fe200078ec0ff */
[-C--:B------:R-:W-:Y:S01]  /*7940*/  HMMA.16816.F32.BF16 R24, R64, R42.reuse, R24 ;  /* 0x0000002a4018723c */ /* 0x080fe20000041818 */
[----:B------:R-:W-:Y:S03]  /*7950*/  SHF.R.U32.HI R113, RZ, 0x18, R113 ;  /* 0x00000018ff717819 */ /* 0x000fe60000011671 */
[----:B------:R-:W-:Y:S01]  /*7960*/  PRMT R40, R40, 0x5410, R19 ;  /* 0x0000541028287816 */ /* 0x000fe20000000013 */
[--C-:B------:R-:W-:Y:S01]  /*7970*/  HSET2.LE.AND R104, R104, R217.reuse, PT ;  /* 0x000000d968687233 */ /* 0x100fe20003803000 */
[----:B------:R-:W-:Y:S01]  /*7980*/  F2FP.BF16.PACK_AB R17, R247, R242 ;  /* 0x000000f2f711723e */ /* 0x000fe200000010ff */
[----:B--2---:R-:W-:Y:S01]  /*7990*/  FADD.FTZ R147, R252, R147 ;  /* 0x00000093fc937221 */ /* 0x004fe20000010000 */
[----:B------:R-:W-:Y:S01]  /*79a0*/  HMMA.16816.F32.BF16 R48, R36, R42, R48 ;  /* 0x0000002a2430723c */ /* 0x000fe20000041830 */
[----:B------:R-:W-:Y:S03]  /*79b0*/  F2FP.BF16.PACK_AB R19, R251, R248 ;  /* 0x000000f8fb13723e */ /* 0x000fe600000010ff */
[--C-:B------:R-:W-:Y:S01]  /*79c0*/  HSET2.LE.AND R108, R40, R217.reuse, PT ;  /* 0x000000d9286c7233 */ /* 0x100fe20003803000 */
[----:B------:R-:W-:Y:S01]  /*79d0*/  F2FP.BF16.PACK_AB R40, R249, R246 ;  /* 0x000000f6f928723e */ /* 0x000fe200000010ff */
[----:B------:R-:W-:Y:S01]  /*79e0*/  FADD.FTZ R248, R248, R179 ;  /* 0x000000b3f8f87221 */ /* 0x000fe20000010000 */
[----:B------:R-:W-:Y:S01]  /*79f0*/  PRMT R114, R114, 0x5410, R113 ;  /* 0x0000541072727816 */ /* 0x000fe20000000071 */
[----:B------:R-:W-:Y:S01]  /*7a00*/  FADD.FTZ R171, R171, R250 ;  /* 0x000000faabab7221 */ /* 0x000fe20000010000 */
[----:B------:R-:W-:Y:S03]  /*7a10*/  LOP3.LUT R106, R106, R17, RZ, 0xc0, !PT ;  /* 0x000000116a6a7212 */ /* 0x000fe600078ec0ff */
[----:B------:R-:W-:Y:S01]  /*7a20*/  LOP3.LUT R107, R107, R40, RZ, 0xc0, !PT ;  /* 0x000000286b6b7212 */ /* 0x000fe200078ec0ff */
[----:B------:R-:W-:Y:S01]  /*7a30*/  HSET2.LE.AND R109, R114, R217, PT ;  /* 0x000000d9726d7233 */ /* 0x000fe20003803000 */
[----:B------:R-:W-:Y:S01]  /*7a40*/  LOP3.LUT R104, R104, R19, RZ, 0xc0, !PT ;  /* 0x0000001368687212 */ /* 0x000fe200078ec0ff */
[----:B------:R-:W-:Y:S01]  /*7a50*/  FADD.FTZ R251, R251, R248 ;  /* 0x000000f8fbfb7221 */ /* 0x000fe20000010000 */
[----:B------:R-:W-:Y:S01]  /*7a60*/  LOP3.LUT R105, R105, R18, RZ, 0xc0, !PT ;  /* 0x0000001269697212 */ /* 0x000fe200078ec0ff */
[C---:B---3--:R-:W-:Y:S01]  /*7a70*/  FADD.FTZ R147, R172.reuse, R147 ;  /* 0x00000093ac937221 */ /* 0x048fe20000010000 */
[----:B------:R-:W-:Y:S01]  /*7a80*/  F2FP.BF16.PACK_AB R17, R172, R252 ;  /* 0x000000fcac11723e */ /* 0x000fe200000010ff */
[----:B------:R-:W-:Y:S01]  /*7a90*/  FADD.FTZ R242, R242, R251 ;  /* 0x000000fbf2f27221 */ /* 0x000fe20000010000 */
[----:B------:R-:W-:Y:S01]  /*7aa0*/  F2FP.BF16.PACK_AB R36, R6, R5 ;  /* 0x000000050624723e */ /* 0x000fe200000010ff */
[----:B------:R-:W-:Y:S01]  /*7ab0*/  FADD.FTZ R220, R246, R171 ;  /* 0x000000abf6dc7221 */ /* 0x000fe20000010000 */
[----:B------:R-:W-:Y:S01]  /*7ac0*/  LOP3.LUT R108, R108, R17, RZ, 0xc0, !PT ;  /* 0x000000116c6c7212 */ /* 0x000fe200078ec0ff */
[----:B------:R-:W-:Y:S01]  /*7ad0*/  FADD.FTZ R223, R247, R242 ;  /* 0x000000f2f7df7221 */ /* 0x000fe20000010000 */
[----:B-----5:R-:W-:Y:S01]  /*7ae0*/  F2FP.BF16.PACK_AB R17, R61, R60 ;  /* 0x0000003c3d11723e */ /* 0x020fe200000010ff */
[----:B------:R-:W-:Y:S01]  /*7af0*/  FADD.FTZ R60, R60, R147 ;  /* 0x000000933c3c7221 */ /* 0x000fe20000010000 */
[----:B------:R-:W-:Y:S01]  /*7b00*/  F2FP.BF16.PACK_AB R18, R165, R62 ;  /* 0x0000003ea512723e */ /* 0x000fe200000010ff */
[----:B------:R-:W-:Y:S01]  /*7b10*/  FADD.FTZ R220, R249, R220 ;  /* 0x000000dcf9dc7221 */ /* 0x000fe20000010000 */
[----:B------:R-:W-:Y:S01]  /*7b20*/  LOP3.LUT R109, R109, R36, RZ, 0xc0, !PT ;  /* 0x000000246d6d7212 */ /* 0x000fe200078ec0ff */
[----:B------:R-:W-:Y:S01]  /*7b30*/  FADD.FTZ R221, R61, R60 ;  /* 0x0000003c3ddd7221 */ /* 0x000fe20000010000 */
[-C--:B-1----:R-:W-:Y:S01]  /*7b40*/  HMMA.16816.F32.BF16 R128, R104, R44.reuse, R8 ;  /* 0x0000002c6880723c */ /* 0x082fe20000041808 */
[----:B------:R-:W-:Y:S01]  /*7b50*/  LOP3.LUT R110, R110, R17, RZ, 0xc0, !PT ;  /* 0x000000116e6e7212 */ /* 0x000fe200078ec0ff */
[----:B------:R-:W1:Y:S01]  /*7b60*/  LDSM.16.MT88.4 R8, [R184+0x7800] ;  /* 0x00780000b808783b */ /* 0x000e620000004200 */
[----:B------:R-:W-:Y:S01]  /*7b70*/  LOP3.LUT R111, R111, R18, RZ, 0xc0, !PT ;  /* 0x000000126f6f7212 */ /* 0x000fe200078ec0ff */
[----:B------:R-:W-:Y:S02]  /*7b80*/  IMAD.MOV.U32 R0, RZ, RZ, R7 ;  /* 0x000000ffff007224 */ /* 0x000fe400078e0007 */
[----:B------:R-:W-:Y:S02]  /*7b90*/  IMAD.MOV.U32 R3, RZ, RZ, R134 ;  /* 0x000000ffff037224 */ /* 0x000fe400078e0086 */
[----:B------:R-:W-:Y:S02]  /*7ba0*/  IMAD.MOV.U32 R132, RZ, RZ, R135 ;  /* 0x000000ffff847224 */ /* 0x000fe400078e0087 */
[C---:B------:R-:W-:Y:S02]  /*7bb0*/  HMMA.16816.F32.BF16 R124, R108.reuse, R44, R12 ;  /* 0x0000002c6c7c723c */ /* 0x040fe4000004180c */
[----:B------:R-:W-:Y:S06]  /*7bc0*/  IMAD.MOV.U32 R2, RZ, RZ, R133 ;  /* 0x000000ffff027224 */ /* 0x000fec00078e0085 */
        /* <DEDUP_REMOVED lines=11> */
[C---:B------:R-:W-:Y:S07]  /*7c80*/  HMMA.16816.F32.BF16 R100, R108.reuse, R8, R100 ;  /* 0x000000086c64723c */ /* 0x040fee0000041864 */
[----:B------:R-:W-:Y:S01]  /*7c90*/  FADD.FTZ R9, R5, R238 ;  /* 0x000000ee05097221 */ /* 0x000fe20000010000 */
[-C--:B------:R-:W-:Y:S04]  /*7ca0*/  HMMA.16816.F32.BF16 R108, R108, R10.reuse, R24 ;  /* 0x0000000a6c6c723c */ /* 0x080fe80000041818 */
[----:B------:R-:W-:Y:S04]  /*7cb0*/  FADD.FTZ R9, R6, R9 ;  /* 0x0000000906097221 */ /* 0x000fe80000010000 */
[----:B------:R-:W-:Y:S01]  /*7cc0*/  HMMA.16816.F32.BF16 R104, R104, R10, R48 ;  /* 0x0000000a6868723c */ /* 0x000fe20000041830 */
[----:B------:R-:W-:Y:S04]  /*7cd0*/  FADD.FTZ R62, R62, R9 ;  /* 0x000000093e3e7221 */ /* 0x000fe80000010000 */
[----:B------:R-:W-:Y:S01]  /*7ce0*/  FADD.FTZ R219, R165, R62 ;  /* 0x0000003ea5db7221 */ /* 0x000fe20000010000 */
[----:B------:R-:W-:-:S05]  /*7cf0*/  @P0 BRA `(.L_x_1201) ;  /* 0xffffc97000000947 */ /* 0x000fca000383ffff */
.L_x_1200:
[----:B------:R-:W1:Y:S01]  /*7d00*/  SHFL.BFLY PT, R2, R223, 0x2, 0x1f ;  /* 0x0c401f00df027f89 */ /* 0x000e6200000e0000 */
[----:B------:R-:W-:Y:S01]  /*7d10*/  ULDC.U8 UR4, c[0x0][0x329] ;  /* 0x0000ca4000047ab9 */ /* 0x000fe20000000000 */
[----:B------:R-:W-:Y:S01]  /*7d20*/  MOV R14, 0x3f800000 ;  /* 0x3f800000000e7802 */ /* 0x000fe20000000f00 */
[----:B------:R-:W-:Y:S01]  /*7d30*/  ULDC.U8 UR5, c[0x0][0x328] ;  /* 0x0000ca0000057ab9 */ /* 0x000fe20000000000 */
[----:B------:R-:W2:Y:S01]  /*7d40*/  SHFL.BFLY PT, R4, R221, 0x2, 0x1f ;  /* 0x0c401f00dd047f89 */ /* 0x000ea200000e0000 */
[----:B------:R-:W-:Y:S01]  /*7d50*/  ISETP.NE.AND P0, PT, RZ, UR4, PT ;  /* 0x00000004ff007c0c */ /* 0x000fe2000bf05270 */
[----:B------:R-:W-:Y:S01]  /*7d60*/  CS2R R52, SRZ ;  /* 0x0000000000347805 */ /* 0x000fe2000001ff00 */
[----:B------:R-:W-:Y:S01]  /*7d70*/  ISETP.NE.AND P3, PT, RZ, UR5, PT ;  /* 0x00000005ff007c0c */ /* 0x000fe2000bf65270 */
[----:B------:R-:W3:Y:S01]  /*7d80*/  SHFL.BFLY PT, R3, R220, 0x2, 0x1f ;  /* 0x0c401f00dc037f89 */ /* 0x000ee200000e0000 */
[----:B------:R-:W-:Y:S01]  /*7d90*/  MOV R15, 0x3f800000 ;  /* 0x3f800000000f7802 */ /* 0x000fe20000000f00 */
[----:B------:R-:W-:Y:S01]  /*7da0*/  BSSY B0, `(.L_x_1204) ;  /* 0x000011b000007945 */ /* 0x000fe20003800000 */
[----:B------:R-:W-:Y:S01]  /*7db0*/  MOV R16, 0x3f800000 ;  /* 0x3f80000000107802 */ /* 0x000fe20000000f00 */
[----:B------:R-:W4:Y:S01]  /*7dc0*/  S2R R0, SR_TID.X ;  /* 0x0000000000007919 */ /* 0x000f220000002100 */
[----:B------:R-:W-:-:S02]  /*7dd0*/  MOV R46, 0x7f800000 ;  /* 0x7f800000002e7802 */ /* 0x000fc40000000f00 */
[----:B------:R-:W-:Y:S01]  /*7de0*/  MOV R49, 0x7f800000 ;  /* 0x7f80000000317802 */ /* 0x000fe20000000f00 */
[----:B------:R-:W5:Y:S02]  /*7df0*/  SHFL.BFLY PT, R6, R219, 0x2, 0x1f ;  /* 0x0c401f00db067f89 */ /* 0x000f6400000e0000 */
[----:B------:R-:W-:Y:S02]  /*7e00*/  @P0 MOV R44, 0x1 ;  /* 0x00000001002c0802 */ /* 0x000fe40000000f00 */
[----:B------:R-:W5:Y:S01]  /*7e10*/  S2R R45, SR_CTAID.Z ;  /* 0x00000000002d7919 */ /* 0x000f620000002700 */
[----:B-1----:R-:W-:Y:S02]  /*7e20*/  FADD.FTZ R11, R2, R223 ;  /* 0x000000df020b7221 */ /* 0x002fe40000010000 */
[----:B--2---:R-:W-:-:S03]  /*7e30*/  FADD.FTZ R5, R4, R221 ;  /* 0x000000dd04057221 */ /* 0x004fc60000010000 */
[----:B------:R-:W1:Y:S01]  /*7e40*/  SHFL.BFLY PT, R2, R11, 0x1, 0x1f ;  /* 0x0c201f000b027f89 */ /* 0x000e6200000e0000 */
[----:B---3--:R-:W-:-:S03]  /*7e50*/  FADD.FTZ R10, R3, R220 ;  /* 0x000000dc030a7221 */ /* 0x008fc60000010000 */
[----:B------:R-:W2:Y:S01]  /*7e60*/  SHFL.BFLY PT, R8, R5, 0x1, 0x1f ;  /* 0x0c201f0005087f89 */ /* 0x000ea200000e0000 */
[----:B----4-:R-:W-:-:S03]  /*7e70*/  SHF.R.S32.HI R3, RZ, 0x1f, R0 ;  /* 0x0000001fff037819 */ /* 0x010fc60000011400 */
[----:B------:R-:W3:Y:S01]  /*7e80*/  SHFL.BFLY PT, R9, R10, 0x1, 0x1f ;  /* 0x0c201f000a097f89 */ /* 0x000ee200000e0000 */
[----:B------:R-:W-:Y:S01]  /*7e90*/  LEA.HI R4, R3, R0, RZ, 0x2 ;  /* 0x0000000003047211 */ /* 0x000fe200078f10ff */
[----:B-----5:R-:W-:-:S03]  /*7ea0*/  FADD.FTZ R13, R6, R219 ;  /* 0x000000db060d7221 */ /* 0x020fc60000010000 */
[----:B------:R-:W-:Y:S02]  /*7eb0*/  SHF.R.S32.HI R12, RZ, 0x2, R4 ;  /* 0x00000002ff0c7819 */ /* 0x000fe40000011404 */
[----:B------:R-:W4:Y:S01]  /*7ec0*/  SHFL.BFLY PT, R6, R13, 0x1, 0x1f ;  /* 0x0c201f000d067f89 */ /* 0x000f2200000e0000 */
[----:B------:R-:W-:-:S04]  /*7ed0*/  LOP3.LUT R17, R4, 0x3ffffffc, RZ, 0xc0, !PT ;  /* 0x3ffffffc04117812 */ /* 0x000fc800078ec0ff */
[----:B------:R-:W-:Y:S01]  /*7ee0*/  IADD3 R17, -R17, R0, RZ ;  /* 0x0000000011117210 */ /* 0x000fe20007ffe1ff */
[----:B-1----:R-:W-:Y:S01]  /*7ef0*/  FADD.FTZ R2, R11, R2 ;  /* 0x000000020b027221 */ /* 0x002fe20000010000 */
[----:B------:R-:W-:Y:S01]  /*7f00*/  SHF.R.S32.HI R11, RZ, 0x1f, R4 ;  /* 0x0000001fff0b7819 */ /* 0x000fe20000011404 */
[----:B--2---:R-:W-:-:S03]  /*7f10*/  FADD.FTZ R8, R5, R8 ;  /* 0x0000000805087221 */ /* 0x004fc60000010000 */
[----:B------:R-:W-:Y:S02]  /*7f20*/  LEA.HI R11, R11, R12, RZ, 0x3 ;  /* 0x0000000c0b0b7211 */ /* 0x000fe400078f18ff */
[----:B------:R-:W-:Y:S01]  /*7f30*/  FSETP.NE.FTZ.AND P6, PT, R2, RZ, PT ;  /* 0x000000ff0200720b */ /* 0x000fe20003fd5000 */
[----:B---3--:R-:W-:Y:S01]  /*7f40*/  FADD.FTZ R9, R10, R9 ;  /* 0x000000090a097221 */ /* 0x008fe20000010000 */
[----:B------:R-:W-:Y:S02]  /*7f50*/  LOP3.LUT R11, R11, 0xfffffff8, RZ, 0xc0, !PT ;  /* 0xfffffff80b0b7812 */ /* 0x000fe400078ec0ff */
[----:B------:R-:W-:Y:S02]  /*7f60*/  @P0 MOV R10, c[0x0][0x210] ;  /* 0x00008400000a0a02 */ /* 0x000fe40000000f00 */
[----:B------:R-:W-:Y:S02]  /*7f70*/  IADD3 R12, R12, -R11, RZ ;  /* 0x8000000b0c0c7210 */ /* 0x000fe40007ffe0ff */
[----:B------:R-:W-:Y:S01]  /*7f80*/  MOV R11, 0xfffffff0 ;  /* 0xfffffff0000b7802 */ /* 0x000fe20000000f00 */
[----:B------:R-:W-:Y:S01]  /*7f90*/  @P0 IMAD R10, R10, c[0x0][0x214], RZ ;  /* 0x000085000a0a0a24 */ /* 0x000fe200078e02ff */
[----:B------:R-:W-:Y:S01]  /*7fa0*/  LOP3.LUT R5, R12, 0x1, RZ, 0xc0, !PT ;  /* 0x000000010c057812 */ /* 0x000fe200078ec0ff */
[----:B----4-:R-:W-:Y:S01]  /*7fb0*/  FADD.FTZ R6, R13, R6 ;  /* 0x000000060d067221 */ /* 0x010fe20000010000 */
[----:B------:R-:W-:Y:S01]  /*7fc0*/  FSETP.NE.FTZ.AND P5, PT, R9, RZ, PT ;  /* 0x000000ff0900720b */ /* 0x000fe20003fb5000 */
[----:B------:R-:W1:Y:S01]  /*7fd0*/  @P6 MUFU.RCP R15, R2 ;  /* 0x00000002000f6308 */ /* 0x000e620000001000 */
[----:B------:R-:W-:-:S02]  /*7fe0*/  ISETP.NE.U32.AND P1, PT, R5, 0x1, PT ;  /* 0x000000010500780c */ /* 0x000fc40003f25070 */
[----:B------:R-:W-:Y:S02]  /*7ff0*/  @!P0 MOV R5, c[0x0][0x214] ;  /* 0x0000850000058a02 */ /* 0x000fe40000000f00 */
[----:B------:R-:W-:Y:S02]  /*8000*/  FSETP.NE.FTZ.AND P4, PT, R8, RZ, PT ;  /* 0x000000ff0800720b */ /* 0x000fe40003f95000 */
[----:B------:R-:W-:Y:S01]  /*8010*/  SEL R11, R11, 0x10, !P1 ;  /* 0x000000100b0b7807 */ /* 0x000fe20004800000 */
[----:B------:R-:W-:Y:S01]  /*8020*/  @P6 MUFU.LG2 R2, R2 ;  /* 0x0000000200026308 */ /* 0x000fe20000000c00 */
[----:B------:R-:W-:Y:S02]  /*8030*/  @!P0 SEL R10, R5, c[0x0][0x234], !P3 ;  /* 0x00008d00050a8a07 */ /* 0x000fe40005800000 */
[C---:B------:R-:W-:Y:S01]  /*8040*/  R2P PR, R12.reuse, 0x6 ;  /* 0x000000060c007804 */ /* 0x040fe20000000000 */
[----:B------:R-:W-:Y:S01]  /*8050*/  IMAD.SHL.U32 R12, R12, 0x40, RZ ;  /* 0x000000400c0c7824 */ /* 0x000fe200078e00ff */
[----:B------:R-:W-:Y:S01]  /*8060*/  MOV R5, 0x20 ;  /* 0x0000002000057802 */ /* 0x000fe20000000f00 */
[----:B------:R-:W-:Y:S01]  /*8070*/  @!P0 IMAD R44, R10, c[0x0][0x1c0], RZ ;  /* 0x000070000a2c8a24 */ /* 0x000fe200078e02ff */
[----:B------:R-:W-:Y:S01]  /*8080*/  MOV R13, 0x3f800000 ;  /* 0x3f800000000d7802 */ /* 0x000fe20000000f00 */
[----:B------:R-:W2:Y:S01]  /*8090*/  @P5 MUFU.RCP R16, R9 ;  /* 0x0000000900105308 */ /* 0x000ea20000001000 */
[----:B------:R-:W-:Y:S01]  /*80a0*/  SEL R5, R5, 0xffffffe0, !P1 ;  /* 0xffffffe005057807 */ /* 0x000fe20004800000 */
[----:B-1----:R-:W-:Y:S01]  /*80b0*/  FMUL.FTZ R15, R15, c[0x0][0x2dc] ;  /* 0x0000b7000f0f7a20 */ /* 0x002fe20000410000 */
[----:B------:R-:W-:-:S02]  /*80c0*/  FSETP.NE.FTZ.AND P1, PT, R6, RZ, PT ;  /* 0x000000ff0600720b */ /* 0x000fc40003f35000 */
[----:B------:R-:W-:Y:S01]  /*80d0*/  LOP3.LUT R12, R12, 0x1c0, RZ, 0xc0, !PT ;  /* 0x000001c00c0c7812 */ /* 0x000fe200078ec0ff */
[C---:B------:R-:W-:Y:S01]  /*80e0*/  FMUL.FTZ R128, R15.reuse, R128 ;  /* 0x000000800f807220 */ /* 0x040fe20000410000 */
[----:B------:R-:W-:Y:S01]  /*80f0*/  ISETP.NE.OR P3, PT, RZ, UR4, !P3 ;  /* 0x00000004ff007c0c */ /* 0x000fe2000df65670 */
[----:B------:R-:W1:Y:S01]  /*8100*/  @P4 MUFU.RCP R13, R8 ;  /* 0x00000008000d4308 */ /* 0x000e620000001000 */
[----:B------:R-:W-:Y:S01]  /*8110*/  LEA.HI R12, R12, R12, RZ, 0x1d ;  /* 0x0000000c0c0c7211 */ /* 0x000fe200078fe8ff */
[C---:B------:R-:W-:Y:S02]  /*8120*/  FMUL.FTZ R129, R15.reuse, R129 ;  /* 0x000000810f817220 */ /* 0x040fe40000410000 */
[C---:B------:R-:W-:Y:S02]  /*8130*/  FMUL.FTZ R72, R15.reuse, R72 ;  /* 0x000000480f487220 */ /* 0x040fe40000410000 */
[----:B------:R-:W-:Y:S01]  /*8140*/  FMUL.FTZ R73, R15, R73 ;  /* 0x000000490f497220 */ /* 0x000fe20000410000 */
[----:B------:R-:W-:Y:S01]  /*8150*/  F2FP.BF16.PACK_AB R128, R129, R128 ;  /* 0x000000808180723e */ /* 0x000fe200000010ff */
[----:B------:R-:W3:Y:S01]  /*8160*/  @P1 MUFU.RCP R14, R6 ;  /* 0x00000006000e1308 */ /* 0x000ee20000001000 */
[----:B--2---:R-:W-:-:S02]  /*8170*/  FMUL.FTZ R16, R16, c[0x0][0x2dc] ;  /* 0x0000b70010107a20 */ /* 0x004fc40000410000 */
[----:B------:R-:W-:Y:S01]  /*8180*/  FMUL.FTZ R120, R15, R120 ;  /* 0x000000780f787220 */ /* 0x000fe20000410000 */
[----:B------:R-:W-:Y:S01]  /*8190*/  F2FP.BF16.PACK_AB R72, R73, R72 ;  /* 0x000000484948723e */ /* 0x000fe200000010ff */
[C---:B------:R-:W-:Y:S02]  /*81a0*/  FMUL.FTZ R130, R16.reuse, R130 ;  /* 0x0000008210827220 */ /* 0x040fe40000410000 */
[C---:B------:R-:W-:Y:S01]  /*81b0*/  FMUL.FTZ R131, R16.reuse, R131 ;  /* 0x0000008310837220 */ /* 0x040fe20000410000 */
[----:B------:R-:W2:Y:S01]  /*81c0*/  @P1 MUFU.LG2 R6, R6 ;  /* 0x0000000600061308 */ /* 0x000ea20000000c00 */
[----:B-1----:R-:W-:Y:S02]  /*81d0*/  FMUL.FTZ R13, R13, c[0x0][0x2dc] ;  /* 0x0000b7000d0d7a20 */ /* 0x002fe40000410000 */
[C---:B------:R-:W-:Y:S01]  /*81e0*/  FMUL.FTZ R74, R16.reuse, R74 ;  /* 0x0000004a104a7220 */ /* 0x040fe20000410000 */
[----:B------:R-:W-:Y:S01]  /*81f0*/  F2FP.BF16.PACK_AB R130, R131, R130 ;  /* 0x000000828382723e */ /* 0x000fe200000010ff */
[----:B------:R-:W-:-:S02]  /*8200*/  FMUL.FTZ R75, R16, R75 ;  /* 0x0000004b104b7220 */ /* 0x000fc40000410000 */
[----:B------:R-:W-:Y:S01]  /*8210*/  FMUL.FTZ R124, R13, R124 ;  /* 0x0000007c0d7c7220 */ /* 0x000fe20000410000 */
[----:B------:R-:W1:Y:S01]  /*8220*/  @P5 MUFU.LG2 R9, R9 ;  /* 0x0000000900095308 */ /* 0x000e620000000c00 */
[----:B---3--:R-:W-:Y:S01]  /*8230*/  FMUL.FTZ R14, R14, c[0x0][0x2dc] ;  /* 0x0000b7000e0e7a20 */ /* 0x008fe20000410000 */
[----:B------:R-:W-:Y:S01]  /*8240*/  F2FP.BF16.PACK_AB R74, R75, R74 ;  /* 0x0000004a4b4a723e */ /* 0x000fe200000010ff */
[----:B------:R-:W-:Y:S02]  /*8250*/  FMUL.FTZ R125, R13, R125 ;  /* 0x0000007d0d7d7220 */ /* 0x000fe40000410000 */
        /* <DEDUP_REMOVED lines=25> */
[----:B------:R-:W-:Y:S01]  /*83f0*/  FMUL.FTZ R68, R13, R68 ;  /* 0x000000440d447220 */ /* 0x000fe20000410000 */
[----:B------:R-:W-:Y:S01]  /*8400*/  F2FP.BF16.PACK_AB R102, R103, R102 ;  /* 0x000000666766723e */ /* 0x000fe200000010ff */
[----:B------:R-:W-:Y:S01]  /*8410*/  FMUL.FTZ R69, R13, R69 ;  /* 0x000000450d457220 */ /* 0x000fe20000410000 */
[----:B------:R-:W-:Y:S01]  /*8420*/  SHF.R.S32.HI R4, RZ, 0x5, R14 ;  /* 0x00000005ff047819 */ /* 0x000fe2000001140e */
[----:B------:R-:W-:Y:S01]  /*8430*/  FMUL.FTZ R121, R15, R121 ;  /* 0x000000790f797220 */ /* 0x000fe20000410000 */
[----:B------:R-:W-:Y:S01]  /*8440*/  F2FP.BF16.PACK_AB R110, R111, R110 ;  /* 0x0000006e6f6e723e */ /* 0x000fe200000010ff */
[----:B------:R-:W-:Y:S01]  /*8450*/  FMUL.FTZ R122, R16, R122 ;  /* 0x0000007a107a7220 */ /* 0x000fe20000410000 */
[----:B------:R-:W-:Y:S01]  /*8460*/  LEA R17, R4, R17, 0x9 ;  /* 0x0000001104117211 */ /* 0x000fe200078e48ff */
[C---:B------:R-:W-:Y:S01]  /*8470*/  FMUL.FTZ R123, R16.reuse, R123 ;  /* 0x0000007b107b7220 */ /* 0x040fe20000410000 */
[----:B------:R-:W-:Y:S01]  /*8480*/  F2FP.BF16.PACK_AB R68, R69, R68 ;  /* 0x000000444544723e */ /* 0x000fe200000010ff */
[----:B------:R-:W-:Y:S01]  /*8490*/  FMUL.FTZ R84, R15, R84 ;  /* 0x000000540f547220 */ /* 0x000fe20000410000 */
[----:B------:R-:W-:Y:S01]  /*84a0*/  LEA R12, R17, R12, 0x1 ;  /* 0x0000000c110c7211 */ /* 0x000fe200078e08ff */
[----:B------:R-:W-:Y:S01]  /*84b0*/  FMUL.FTZ R85, R15, R85 ;  /* 0x000000550f557220 */ /* 0x000fe20000410000 */
[----:B------:R-:W-:Y:S01]  /*84c0*/  F2FP.BF16.PACK_AB R120, R121, R120 ;  /* 0x000000787978723e */ /* 0x000fe200000010ff */
[----:B------:R-:W-:Y:S01]  /*84d0*/  FMUL.FTZ R86, R16, R86 ;  /* 0x0000005610567220 */ /* 0x000fe20000410000 */
[----:B------:R-:W-:Y:S01]  /*84e0*/  SHF.L.U32 R17, R12, 0x1, RZ ;  /* 0x000000010c117819 */ /* 0x000fe200000006ff */
[C---:B------:R-:W-:Y:S01]  /*84f0*/  FMUL.FTZ R87, R16.reuse, R87 ;  /* 0x0000005710577220 */ /* 0x040fe20000410000 */
[----:B------:R-:W-:Y:S01]  /*8500*/  F2FP.BF16.PACK_AB R122, R123, R122 ;  /* 0x0000007a7b7a723e */ /* 0x000fe200000010ff */
[----:B------:R-:W-:Y:S01]  /*8510*/  FMUL.FTZ R76, R13, R76 ;  /* 0x0000004c0d4c7220 */ /* 0x000fe20000410000 */
[----:B------:R-:W-:Y:S01]  /*8520*/  IADD3 R21, R17, 0x40, RZ ;  /* 0x0000004011157810 */ /* 0x000fe20007ffe0ff */
[----:B------:R-:W-:Y:S01]  /*8530*/  FMUL.FTZ R77, R13, R77 ;  /* 0x0000004d0d4d7220 */ /* 0x000fe20000410000 */
[----:B------:R-:W-:Y:S01]  /*8540*/  IADD3 R19, R17, R11, RZ ;  /* 0x0000000b11137210 */ /* 0x000fe20007ffe0ff */
[----:B------:R-:W-:Y:S01]  /*8550*/  FMUL.FTZ R80, R13, R80 ;  /* 0x000000500d507220 */ /* 0x000fe20000410000 */
[----:B------:R-:W-:Y:S01]  /*8560*/  @P2 IADD3 R21, R17, -0x40, RZ ;  /* 0xffffffc011152810 */ /* 0x000fe20007ffe0ff */
[----:B------:R-:W-:Y:S01]  /*8570*/  FMUL.FTZ R81, R13, R81 ;  /* 0x000000510d517220 */ /* 0x000fe20000410000 */
[----:B------:R-:W-:Y:S01]  /*8580*/  IADD3 R23, R17, R5, RZ ;  /* 0x0000000511177210 */ /* 0x000fe20007ffe0ff */
[----:B------:R-:W-:Y:S01]  /*8590*/  FMUL.FTZ R116, R15, R116 ;  /* 0x000000740f747220 */ /* 0x000fe20000410000 */
[----:B------:R-:W-:Y:S01]  /*85a0*/  IADD3 R12, R5, 0x400, R21 ;  /* 0x00000400050c7810 */ /* 0x000fe20007ffe015 */
[----:B------:R-:W-:Y:S01]  /*85b0*/  FMUL.FTZ R117, R15, R117 ;  /* 0x000000750f757220 */ /* 0x000fe20000410000 */
[----:B------:R-:W-:Y:S01]  /*85c0*/  F2FP.BF16.PACK_AB R84, R85, R84 ;  /* 0x000000545554723e */ /* 0x000fe200000010ff */
[C---:B------:R-:W-:Y:S01]  /*85d0*/  FMUL.FTZ R118, R16.reuse, R118 ;  /* 0x0000007610767220 */ /* 0x040fe20000410000 */
[----:B------:R-:W-:Y:S01]  /*85e0*/  F2FP.BF16.PACK_AB R86, R87, R86 ;  /* 0x000000565756723e */ /* 0x000fe200000010ff */
[C---:B------:R-:W-:Y:S01]  /*85f0*/  FMUL.FTZ R119, R16.reuse, R119 ;  /* 0x0000007710777220 */ /* 0x040fe20000410000 */
[----:B------:R-:W-:Y:S01]  /*8600*/  STS [R17], R128 ;  /* 0x0000008011007388 */ /* 0x000fe20000000800 */
[----:B------:R-:W-:Y:S01]  /*8610*/  FMUL.FTZ R92, R15, R92 ;  /* 0x0000005c0f5c7220 */ /* 0x000fe20000410000 */
[----:B------:R-:W-:Y:S01]  /*8620*/  F2FP.BF16.PACK_AB R76, R77, R76 ;  /* 0x0000004c4d4c723e */ /* 0x000fe200000010ff */
[----:B------:R-:W-:Y:S01]  /*8630*/  FMUL.FTZ R93, R15, R93 ;  /* 0x0000005d0f5d7220 */ /* 0x000fe20000410000 */
[----:B------:R-:W-:Y:S01]  /*8640*/  STS [R17+0x400], R130 ;  /* 0x0004008211007388 */ /* 0x000fe20000000800 */
        /* <DEDUP_REMOVED lines=8> */
[----:B------:R-:W-:Y:S01]  /*86d0*/  IMAD.IADD R25, R19, 0x1, R5 ;  /* 0x0000000113197824 */ /* 0x000fe200078e0205 */
[----:B------:R-:W-:Y:S01]  /*86e0*/  F2FP.BF16.PACK_AB R118, R119, R118 ;  /* 0x000000767776723e */ /* 0x000fe200000010ff */
[C---:B------:R-:W-:Y:S01]  /*86f0*/  FMUL.FTZ R112, R13.reuse, R112 ;  /* 0x000000700d707220 */ /* 0x040fe20000410000 */
[----:B------:R-:W-:Y:S01]  /*8700*/  STS [R17+0x2000], R124 ;  /* 0x0020007c11007388 */ /* 0x000fe20000000800 */
[----:B------:R-:W-:Y:S01]  /*8710*/  FMUL.FTZ R113, R13, R113 ;  /* 0x000000710d717220 */ /* 0x000fe20000410000 */
[----:B------:R-:W-:Y:S01]  /*8720*/  F2FP.BF16.PACK_AB R92, R93, R92 ;  /* 0x0000005c5d5c723e */ /* 0x000fe200000010ff */
[C---:B------:R-:W-:Y:S01]  /*8730*/  FMUL.FTZ R96, R15.reuse, R96 ;  /* 0x000000600f607220 */ /* 0x040fe20000410000 */
[----:B------:R4:W-:Y:S01]  /*8740*/  STS [R17+0x2400], R126 ;  /* 0x0024007e11007388 */ /* 0x0009e20000000800 */
[----:B------:R-:W-:Y:S01]  /*8750*/  FMUL.FTZ R97, R15, R97 ;  /* 0x000000610f617220 */ /* 0x000fe20000410000 */
[----:B------:R-:W-:Y:S01]  /*8760*/  F2FP.BF16.PACK_AB R94, R95, R94 ;  /* 0x0000005e5f5e723e */ /* 0x000fe200000010ff */
[----:B------:R-:W-:Y:S01]  /*8770*/  FMUL.FTZ R104, R15, R104 ;  /* 0x000000680f687220 */ /* 0x000fe20000410000 */
[----:B------:R-:W-:Y:S01]  /*8780*/  STS [R19+0x2000], R68 ;  /* 0x0020004413007388 */ /* 0x000fe20000000800 */
[C---:B------:R-:W-:Y:S01]  /*8790*/  FMUL.FTZ R98, R16.reuse, R98 ;  /* 0x0000006210627220 */ /* 0x040fe20000410000 */
[----:B------:R-:W-:Y:S01]  /*87a0*/  F2FP.BF16.PACK_AB R88, R89, R88 ;  /* 0x000000585958723e */ /* 0x000fe200000010ff */
[C---:B------:R-:W-:Y:S01]  /*87b0*/  FMUL.FTZ R99, R16.reuse, R99 ;  /* 0x0000006310637220 */ /* 0x040fe20000410000 */
        /* <DEDUP_REMOVED lines=11> */
[C---:B------:R-:W-:Y:S01]  /*8870*/  FMUL.FTZ R108, R13.reuse, R108 ;  /* 0x0000006c0d6c7220 */ /* 0x040fe20000410000 */
[----:B------:R-:W-:Y:S01]  /*8880*/  STS [R25], R84 ;  /* 0x0000005419007388 */ /* 0x000fe20000000800 */
[----:B------:R-:W-:Y:S01]  /*8890*/  FMUL.FTZ R13, R13, R109 ;  /* 0x0000006d0d0d7220 */ /* 0x000fe20000410000 */
[----:B------:R-:W-:Y:S01]  /*88a0*/  F2FP.BF16.PACK_AB R15, R15, R104 ;  /* 0x000000680f0f723e */ /* 0x000fe200000010ff */
[----:B------:R-:W-:Y:S01]  /*88b0*/  @P6 FMUL.FTZ R2, R2, 0.69314718246459960938 ;  /* 0x3f31721802026820 */ /* 0x000fe20000410000 */
[----:B------:R-:W-:Y:S01]  /*88c0*/  STS [R25+0x400], R86 ;  /* 0x0004005619007388 */ /* 0x000fe20000000800 */
[C---:B----4-:R-:W-:Y:S01]  /*88d0*/  IADD3 R17, R11.reuse, R12, RZ ;  /* 0x0000000c0b117210 */ /* 0x050fe20007ffe0ff */
[----:B--2---:R-:W-:Y:S01]  /*88e0*/  @P1 FMUL.FTZ R50, R6, 0.69314718246459960938 ;  /* 0x3f31721806321820 */ /* 0x004fe20000410000 */
[----:B------:R-:W-:Y:S01]  /*88f0*/  IADD3 R11, R11, R21, RZ ;  /* 0x000000150b0b7210 */ /* 0x000fe20007ffe0ff */
[----:B------:R-:W-:Y:S01]  /*8900*/  STS [R23+0x2000], R76 ;  /* 0x0020004c17007388 */ /* 0x000fe20000000800 */
[----:B------:R-:W-:Y:S01]  /*8910*/  F2FP.BF16.PACK_AB R106, R107, R106 ;  /* 0x0000006a6b6a723e */ /* 0x000fe200000010ff */
[----:B------:R-:W-:Y:S01]  /*8920*/  @P6 FFMA.FTZ R46, R135, c[0x0][0x238], R2 ;  /* 0x00008e00872e6a23 */ /* 0x000fe20000010002 */
[C---:B------:R-:W-:Y:S01]  /*8930*/  IADD3 R12, R5.reuse, R11, RZ ;  /* 0x0000000b050c7210 */ /* 0x040fe20007ffe0ff */
[----:B------:R-:W-:Y:S01]  /*8940*/  STS [R23+0x2400], R78 ;  /* 0x0024004e17007388 */ /* 0x000fe20000000800 */
[----:B-----5:R-:W-:Y:S01]  /*8950*/  IADD3 R19, R5, R21, RZ ;  /* 0x0000001505137210 */ /* 0x020fe20007ffe0ff */
[----:B-1----:R-:W-:Y:S01]  /*8960*/  @P5 FMUL.FTZ R9, R9, 0.69314718246459960938 ;  /* 0x3f31721809095820 */ /* 0x002fe20000410000 */
[----:B------:R-:W-:Y:S01]  /*8970*/  F2FP.BF16.PACK_AB R100, R101, R100 ;  /* 0x000000646564723e */ /* 0x000fe200000010ff */
[----:B------:R-:W-:Y:S01]  /*8980*/  STS [R25+0x2000], R80 ;  /* 0x0020005019007388 */ /* 0x000fe20000000800 */
[----:B------:R-:W-:Y:S01]  /*8990*/  F2FP.BF16.PACK_AB R13, R13, R108 ;  /* 0x0000006c0d0d723e */ /* 0x000fe200000010ff */
[----:B---3--:R-:W-:-:S02]  /*89a0*/  @P4 FMUL.FTZ R8, R8, 0.69314718246459960938 ;  /* 0x3f31721808084820 */ /* 0x008fc40000410000 */
[----:B------:R-:W-:Y:S01]  /*89b0*/  STS [R25+0x2400], R82 ;  /* 0x0024005219007388 */ /* 0x000fe20000000800 */
[----:B------:R-:W-:-:S03]  /*89c0*/  @P5 FFMA.FTZ R49, R134, c[0x0][0x238], R9 ;  /* 0x00008e0086315a23 */ /* 0x000fc60000010009 */
[----:B------:R-:W-:Y:S04]  /*89d0*/  STS [R21], R116 ;  /* 0x0000007415007388 */ /* 0x000fe80000000800 */
[----:B------:R-:W-:Y:S04]  /*89e0*/  STS [R21+0x400], R118 ;  /* 0x0004007615007388 */ /* 0x000fe80000000800 */
[----:B------:R-:W-:Y:S04]  /*89f0*/  STS [R11], R92 ;  /* 0x0000005c0b007388 */ /* 0x000fe80000000800 */
[----:B------:R-:W-:Y:S04]  /*8a00*/  STS [R11+0x400], R94 ;  /* 0x0004005e0b007388 */ /* 0x000fe80000000800 */
[----:B------:R-:W-:Y:S04]  /*8a10*/  STS [R21+0x2000], R88 ;  /* 0x0020005815007388 */ /* 0x000fe80000000800 */
[----:B------:R-:W-:Y:S04]  /*8a20*/  STS [R21+0x2400], R90 ;  /* 0x0024005a15007388 */ /* 0x000fe80000000800 */
[----:B------:R-:W-:Y:S04]  /*8a30*/  STS [R11+0x2000], R112 ;  /* 0x002000700b007388 */ /* 0x000fe80000000800 */
[----:B------:R1:W-:Y:S04]  /*8a40*/  STS [R11+0x2400], R114 ;  /* 0x002400720b007388 */ /* 0x0003e80000000800 */
[----:B------:R2:W-:Y:S04]  /*8a50*/  STS [R19], R96 ;  /* 0x0000006013007388 */ /* 0x0005e80000000800 */
[----:B------:R2:W-:Y:S04]  /*8a60*/  STS [R19+0x400], R98 ;  /* 0x0004006213007388 */ /* 0x0005e80000000800 */
[----:B------:R2:W-:Y:S04]  /*8a70*/  STS [R12], R15 ;  /* 0x0000000f0c007388 */ /* 0x0005e80000000800 */
[----:B------:R2:W-:Y:S04]  /*8a80*/  STS [R17], R106 ;  /* 0x0000006a11007388 */ /* 0x0005e80000000800 */
[----:B------:R2:W-:Y:S04]  /*8a90*/  STS [R19+0x2000], R100 ;  /* 0x0020006413007388 */ /* 0x0005e80000000800 */
[----:B------:R2:W-:Y:S04]  /*8aa0*/  STS [R19+0x2400], R102 ;  /* 0x0024006613007388 */ /* 0x0005e80000000800 */
[----:B------:R2:W-:Y:S04]  /*8ab0*/  STS [R12+0x2000], R13 ;  /* 0x0020000d0c007388 */ /* 0x0005e80000000800 */
[----:B------:R2:W-:Y:S04]  /*8ac0*/  STS [R17+0x2000], R110 ;  /* 0x0020006e11007388 */ /* 0x0005e80000000800 */
[----:B------:R-:W-:Y:S06]  /*8ad0*/  BAR.SYNC.DEFER_BLOCKING 0x0 ;  /* 0x0000000000007b1d */ /* 0x000fec0000010000 */
[----:B------:R-:W3:Y:S04]  /*8ae0*/  S2R R5, SR_CTAID.Y ;  /* 0x0000000000057919 */ /* 0x000ee80000002600 */
[----:B-1----:R-:W1:Y:S04]  /*8af0*/  S2R R11, SR_CTAID.X ;  /* 0x00000000000b7919 */ /* 0x002e680000002500 */
[----:B------:R2:W4:Y:S04]  /*8b00*/  LDS.128 R36, [R196] ;  /* 0x00000000c4247984 */ /* 0x0005280000000c00 */
[----:B------:R2:W2:Y:S01]  /*8b10*/  LDS.128 R32, [R196+0x800] ;  /* 0x00080000c4207984 */ /* 0x0004a20000000c00 */
[----:B---3--:R-:W-:-:S03]  /*8b20*/  @!P3 IMAD R47, R5, c[0x0][0x214], RZ ;  /* 0x00008500052fba24 */ /* 0x008fc600078e02ff */
[----:B------:R3:W2:Y:S01]  /*8b30*/  LDS.128 R28, [R196+0x1000] ;  /* 0x00100000c41c7984 */ /* 0x0006a20000000c00 */
[----:B------:R-:W-:Y:S02]  /*8b40*/  IMAD R48, R5, R44, RZ ;  /* 0x0000002c05307224 */ /* 0x000fe400078e02ff */
[----:B------:R-:W-:Y:S01]  /*8b50*/  @P0 IMAD.MOV.U32 R44, RZ, RZ, c[0x0][0x210] ;  /* 0x00008400ff2c0624 */ /* 0x000fe200078e00ff */
[----:B------:R3:W2:Y:S01]  /*8b60*/  LDS.128 R24, [R196+0x1800] ;  /* 0x00180000c4187984 */ /* 0x0006a20000000c00 */
[----:B------:R-:W-:Y:S02]  /*8b70*/  @!P0 MOV R44, 0x1 ;  /* 0x00000001002c8802 */ /* 0x000fe40000000f00 */
[----:B------:R-:W-:Y:S01]  /*8b80*/  @!P3 SHF.R.S32.HI R53, RZ, 0x1f, R47 ;  /* 0x0000001fff35b819 */ /* 0x000fe2000001142f */
[----:B------:R3:W2:Y:S01]  /*8b90*/  LDS.128 R20, [R196+0x2000] ;  /* 0x00200000c4147984 */ /* 0x0006a20000000c00 */
[----:B------:R-:W-:Y:S01]  /*8ba0*/  SEL R48, R48, RZ, P3 ;  /* 0x000000ff30307207 */ /* 0x000fe20001800000 */
[----:B-1----:R-:W-:Y:S01]  /*8bb0*/  IMAD R2, R11, R44, RZ ;  /* 0x0000002c0b027224 */ /* 0x002fe200078e02ff */
[----:B------:R-:W-:Y:S01]  /*8bc0*/  @!P3 MOV R52, R47 ;  /* 0x0000002f0034b202 */ /* 0x000fe20000000f00 */
[----:B------:R3:W1:Y:S01]  /*8bd0*/  LDS.128 R16, [R196+0x2800] ;  /* 0x00280000c4107984 */ /* 0x0006620000000c00 */
[----:B------:R-:W-:Y:S01]  /*8be0*/  LOP3.LUT P3, RZ, R197, 0x3, RZ, 0xc0, !PT ;  /* 0x00000003c5ff7812 */ /* 0x000fe2000786c0ff */
[----:B------:R-:W-:Y:S01]  /*8bf0*/  IMAD R47, R45, R10, R48 ;  /* 0x0000000a2d2f7224 */ /* 0x000fe200078e0230 */
[----:B------:R-:W-:Y:S01]  /*8c00*/  SHF.L.U32 R2, R2, 0x7, RZ ;  /* 0x0000000702027819 */ /* 0x000fe200000006ff */
[----:B------:R3:W1:Y:S01]  /*8c10*/  LDS.128 R12, [R196+0x3000] ;  /* 0x00300000c40c7984 */ /* 0x0006620000000c00 */
[----:B------:R-:W-:Y:S01]  /*8c20*/  MOV R10, 0x7f800000 ;  /* 0x7f800000000a7802 */ /* 0x000fe20000000f00 */
[----:B------:R-:W-:Y:S01]  /*8c30*/  @P4 FFMA.FTZ R10, R133, c[0x0][0x238], R8 ;  /* 0x00008e00850a4a23 */ /* 0x000fe20000010008 */
[----:B------:R-:W-:Y:S01]  /*8c40*/  IADD3 R6, P2, P0, R2, R52, R47 ;  /* 0x0000003402067210 */ /* 0x000fe2000785e02f */
[----:B------:R3:W1:Y:S01]  /*8c50*/  LDS.128 R40, [R196+0x3800] ;  /* 0x00380000c4287984 */ /* 0x0006620000000c00 */
[----:B------:R-:W-:-:S02]  /*8c60*/  SHF.R.S32.HI R2, RZ, 0x1f, R2 ;  /* 0x0000001fff027819 */ /* 0x000fc40000011402 */
[----:B------:R-:W-:Y:S02]  /*8c70*/  SHF.R.S32.HI R47, RZ, 0x1f, R47 ;  /* 0x0000001fff2f7819 */ /* 0x000fe4000001142f */
[----:B------:R-:W-:Y:S01]  /*8c80*/  MOV R48, 0x7f800000 ;  /* 0x7f80000000307802 */ /* 0x000fe20000000f00 */
[----:B------:R-:W-:Y:S01]  /*8c90*/  @P1 FFMA.FTZ R48, R7, c[0x0][0x238], R50 ;  /* 0x00008e0007301a23 */ /* 0x000fe20000010032 */
[----:B------:R-:W-:Y:S01]  /*8ca0*/  IADD3.X R2, R2, R53, R47, P2, P0 ;  /* 0x0000003502027210 */ /* 0x000fe200017e042f */
[----:B------:R-:W-:Y:S05]  /*8cb0*/  @P3 BRA `(.L_x_1205) ;  /* 0x0000029000003947 */ /* 0x000fea0003800000 */
[----:B------:R-:W-:Y:S02]  /*8cc0*/  SHF.R.S32.HI R7, RZ, 0x1f, R4 ;  /* 0x0000001fff077819 */ /* 0x000fe40000011404 */
[----:B------:R-:W-:Y:S02]  /*8cd0*/  SHF.R.S32.HI R8, RZ, 0x1f, R197 ;  /* 0x0000001fff087819 */ /* 0x000fe400000114c5 */
[----:B------:R-:W-:Y:S02]  /*8ce0*/  LEA.HI R7, R7, R4, RZ, 0x2 ;  /* 0x0000000407077211 */ /* 0x000fe400078f10ff */
[----:B------:R-:W-:Y:S01]  /*8cf0*/  LEA.HI R53, R8, R197, RZ, 0x2 ;  /* 0x000000c508357211 */ /* 0x000fe200078f10ff */
[----:B------:R-:W-:Y:S01]  /*8d00*/  IMAD.MOV.U32 R8, RZ, RZ, c[0x0][0x214] ;  /* 0x00008500ff087624 */ /* 0x000fe200078e00ff */
[----:B------:R-:W-:-:S02]  /*8d10*/  LOP3.LUT R7, R7, 0xffffffc, RZ, 0xc0, !PT ;  /* 0x0ffffffc07077812 */ /* 0x000fc400078ec0ff */
[----:B------:R-:W-:-:S03]  /*8d20*/  SHF.R.S32.HI R53, RZ, 0x2, R53 ;  /* 0x00000002ff357819 */ /* 0x000fc60000011435 */
[----:B------:R-:W-:Y:S02]  /*8d30*/  IMAD.IADD R50, R4, 0x1, -R7 ;  /* 0x0000000104327824 */ /* 0x000fe400078e0a07 */
[----:B------:R-:W-:Y:S02]  /*8d40*/  IMAD R4, R11, -0x80, R8 ;  /* 0xffffff800b047824 */ /* 0x000fe400078e0208 */
[----:B------:R-:W-:-:S05]  /*8d50*/  IMAD R53, R50, 0x10, R53 ;  /* 0x0000001032357824 */ /* 0x000fca00078e0235 */
[CC--:B------:R-:W-:Y:S02]  /*8d60*/  ISETP.GE.AND P6, PT, R53.reuse, R4.reuse, PT ;  /* 0x000000043500720c */ /* 0x0c0fe40003fc6270 */
[C---:B------:R-:W-:Y:S02]  /*8d70*/  IADD3 R47, R53.reuse, 0x8, RZ ;  /* 0x00000008352f7810 */ /* 0x040fe40007ffe0ff */
[----:B------:R-:W-:Y:S02]  /*8d80*/  IADD3 R9, R53, 0x40, RZ ;  /* 0x0000004035097810 */ /* 0x000fe40007ffe0ff */
[-C--:B------:R-:W-:Y:S02]  /*8d90*/  ISETP.GE.AND P5, PT, R47, R4.reuse, PT ;  /* 0x000000042f00720c */ /* 0x080fe40003fa6270 */
[----:B------:R-:W-:Y:S02]  /*8da0*/  IADD3 R51, R53, 0x48, RZ ;  /* 0x0000004835337810 */ /* 0x000fe40007ffe0ff */
[----:B------:R-:W-:-:S02]  /*8db0*/  ISETP.GE.AND P4, PT, R9, R4, PT ;  /* 0x000000040900720c */ /* 0x000fc40003f86270 */
[----:B------:R-:W-:Y:S01]  /*8dc0*/  ISETP.GE.AND P3, PT, R51, R4, PT ;  /* 0x000000043300720c */ /* 0x000fe20003f66270 */
[----:B------:R-:W-:-:S05]  /*8dd0*/  @!P6 IMAD R53, R53, R44, RZ ;  /* 0x0000002c3535e224 */ /* 0x000fca00078e02ff */
[----:B------:R-:W-:Y:S01]  /*8de0*/  @!P6 IADD3 R7, P0, R53, R6, RZ ;  /* 0x000000063507e210 */ /* 0x000fe20007f1e0ff */
[----:B------:R-:W-:-:S03]  /*8df0*/  @!P5 IMAD R47, R47, R44, RZ ;  /* 0x0000002c2f2fd224 */ /* 0x000fc600078e02ff */
[----:B------:R-:W-:Y:S01]  /*8e00*/  @!P6 LEA.HI.X.SX32 R4, R53, R2, 0x1, P0 ;  /* 0x000000023504e211 */ /* 0x000fe200000f0eff */
[-C--:B------:R-:W-:Y:S01]  /*8e10*/  @!P4 IMAD R9, R9, R44.reuse, RZ ;  /* 0x0000002c0909c224 */ /* 0x080fe200078e02ff */
[----:B------:R-:W-:Y:S01]  /*8e20*/  @!P6 LEA R52, P0, R7, c[0x0][0x200], 0x2 ;  /* 0x000080000734ea11 */ /* 0x000fe200078010ff */
[----:B------:R-:W-:Y:S01]  /*8e30*/  @!P3 IMAD R51, R51, R44, RZ ;  /* 0x0000002c3333b224 */ /* 0x000fe200078e02ff */
[-C--:B------:R-:W-:Y:S02]  /*8e40*/  @!P5 IADD3 R8, P2, R47, R6.reuse, RZ ;  /* 0x000000062f08d210 */ /* 0x080fe40007f5e0ff */
[----:B------:R-:W-:Y:S02]  /*8e50*/  @!P6 LEA.HI.X R53, R7, c[0x0][0x204], R4, 0x2, P0 ;  /* 0x000081000735ea11 */ /* 0x000fe400000f1404 */
[----:B------:R-:W-:Y:S02]  /*8e60*/  @!P4 IADD3 R4, P1, R9, R6, RZ ;  /* 0x000000060904c210 */ /* 0x000fe40007f3e0ff */
[----:B------:R-:W-:Y:S01]  /*8e70*/  @!P5 LEA.HI.X.SX32 R47, R47, R2, 0x1, P2 ;  /* 0x000000022f2fd211 */ /* 0x000fe200010f0eff */
[----:B------:R3:W-:Y:S01]  /*8e80*/  @!P6 STG.E [R52.64], R46 ;  /* 0x0000002e3400e986 */ /* 0x0007e2000c101908 */
[----:B------:R-:W-:-:S02]  /*8e90*/  @!P3 IADD3 R6, P0, R51, R6, RZ ;  /* 0x000000063306b210 */ /* 0x000fc40007f1e0ff */
[C---:B------:R-:W-:Y:S02]  /*8ea0*/  @!P5 LEA R54, P2, R8.reuse, c[0x0][0x200], 0x2 ;  /* 0x000080000836da11 */ /* 0x040fe400078410ff */
[-C--:B------:R-:W-:Y:S02]  /*8eb0*/  @!P4 LEA.HI.X.SX32 R9, R9, R2.reuse, 0x1, P1 ;  /* 0x000000020909c211 */ /* 0x080fe400008f0eff */
[----:B------:R-:W-:Y:S02]  /*8ec0*/  @!P3 LEA.HI.X.SX32 R51, R51, R2, 0x1, P0 ;  /* 0x000000023333b211 */ /* 0x000fe400000f0eff */
[----:B------:R-:W-:Y:S02]  /*8ed0*/  @!P5 LEA.HI.X R55, R8, c[0x0][0x204], R47, 0x2, P2 ;  /* 0x000081000837da11 */ /* 0x000fe400010f142f */
[----:B------:R-:W-:Y:S02]  /*8ee0*/  @!P4 LEA R56, P1, R4, c[0x0][0x200], 0x2 ;  /* 0x000080000438ca11 */ /* 0x000fe400078210ff */
[----:B------:R-:W-:Y:S01]  /*8ef0*/  @!P3 LEA R8, P0, R6, c[0x0][0x200], 0x2 ;  /* 0x000080000608ba11 */ /* 0x000fe200078010ff */
[----:B------:R3:W-:Y:S01]  /*8f00*/  @!P5 STG.E [R54.64], R49 ;  /* 0x000000313600d986 */ /* 0x0007e2000c101908 */
[----:B------:R-:W-:-:S02]  /*8f10*/  @!P4 LEA.HI.X R57, R4, c[0x0][0x204], R9, 0x2, P1 ;  /* 0x000081000439ca11 */ /* 0x000fc400008f1409 */
[----:B------:R-:W-:-:S03]  /*8f20*/  @!P3 LEA.HI.X R9, R6, c[0x0][0x204], R51, 0x2, P0 ;  /* 0x000081000609ba11 */ /* 0x000fc600000f1433 */
[----:B------:R3:W-:Y:S04]  /*8f30*/  @!P4 STG.E [R56.64], R10 ;  /* 0x0000000a3800c986 */ /* 0x0007e8000c101908 */
[----:B------:R3:W-:Y:S02]  /*8f40*/  @!P3 STG.E [R8.64], R48 ;  /* 0x000000300800b986 */ /* 0x0007e4000c101908 */
.L_x_1205:
[----:B------:R-:W-:Y:S05]  /*8f50*/  BSYNC B0 ;  /* 0x0000000000007941 */ /* 0x000fea0003800000 */
.L_x_1204:
[----:B------:R-:W-:Y:S01]  /*8f60*/  LEA.HI R3, R3, R0, RZ, 0x3 ;  /* 0x0000000003037211 */ /* 0x000fe200078f18ff */
[----:B------:R-:W-:Y:S02]  /*8f70*/  ULDC.64 UR4, c[0x0][0x1e8] ;  /* 0x00007a0000047ab9 */ /* 0x000fe40000000a00 */
[----:B------:R-:W-:Y:S01]  /*8f80*/  USHF.L.U32 UR7, UR4, 0x5, URZ ;  /* 0x0000000504077899 */ /* 0x000fe2000800063f */
[----:B------:R-:W-:Y:S01]  /*8f90*/  LOP3.LUT R7, R3, 0xfffffff8, RZ, 0xc0, !PT ;  /* 0xfffffff803077812 */ /* 0x000fe200078ec0ff */
[----:B------:R-:W-:Y:S01]  /*8fa0*/  UMOV UR6, 0x5 ;  /* 0x0000000500067882 */ /* 0x000fe20000000000 */
[----:B------:R-:W-:Y:S01]  /*8fb0*/  SHF.R.S32.HI R4, RZ, 0x3, R3 ;  /* 0x00000003ff047819 */ /* 0x000fe20000011403 */
[----:B------:R-:W-:-:S02]  /*8fc0*/  USHF.L.U64.HI UR5, UR4, UR6, UR5 ;  /* 0x0000000604057299 */ /* 0x000fc40008010205 */
[----:B------:R-:W-:Y:S01]  /*8fd0*/  IMAD.IADD R2, R0, 0x1, -R7 ;  /* 0x0000000100027824 */ /* 0x000fe200078e0a07 */
[----:B------:R-:W-:-:S03]  /*8fe0*/  SHF.R.S32.HI R0, RZ, 0x1f, R5 ;  /* 0x0000001fff007819 */ /* 0x000fc60000011405 */
[----:B------:R-:W-:Y:S02]  /*8ff0*/  IMAD.SHL.U32 R6, R2, 0x8, RZ ;  /* 0x0000000802067824 */ /* 0x000fe400078e00ff */
[----:B------:R-:W-:Y:S01]  /*9000*/  IMAD R2, R0, c[0x0][0x1e0], RZ ;  /* 0x0000780000027a24 */ /* 0x000fe200078e02ff */
[----:B------:R-:W-:Y:S02]  /*9010*/  SHF.R.S32.HI R0, RZ, 0x1f, R45 ;  /* 0x0000001fff007819 */ /* 0x000fe4000001142d */
[----:B------:R-:W-:Y:S01]  /*9020*/  SHF.R.S32.HI R7, RZ, 0x1f, R6 ;  /* 0x0000001fff077819 */ /* 0x000fe20000011406 */
[C---:B------:R-:W-:Y:S02]  /*9030*/  IMAD R2, R5.reuse, c[0x0][0x1e4], R2 ;  /* 0x0000790005027a24 */ /* 0x040fe400078e0202 */
[----:B------:R-:W-:Y:S02]  /*9040*/  IMAD R0, R0, c[0x0][0x1f0], RZ ;  /* 0x00007c0000007a24 */ /* 0x000fe400078e02ff */
[----:B------:R-:W-:Y:S01]  /*9050*/  IMAD.WIDE.U32 R6, R5, c[0x0][0x1e0], R6 ;  /* 0x0000780005067a25 */ /* 0x000fe200078e0006 */
[----:B------:R-:W-:-:S03]  /*9060*/  SHF.R.S32.HI R5, RZ, 0x1f, R4 ;  /* 0x0000001fff057819 */ /* 0x000fc60000011404 */
[----:B------:R-:W-:Y:S02]  /*9070*/  IMAD.IADD R7, R7, 0x1, R2 ;  /* 0x0000000107077824 */ /* 0x000fe400078e0202 */
[----:B------:R-:W-:Y:S02]  /*9080*/  IMAD R0, R45, c[0x0][0x1f4], R0 ;  /* 0x00007d002d007a24 */ /* 0x000fe400078e0200 */
[----:B------:R-:W-:-:S04]  /*9090*/  IMAD.WIDE R4, R11, 0x80, R4 ;  /* 0x000000800b047825 */ /* 0x000fc800078e0204 */
[----:B------:R-:W-:-:S04]  /*90a0*/  IMAD.WIDE.U32 R6, R45, c[0x0][0x1f0], R6 ;  /* 0x00007c002d067a25 */ /* 0x000fc800078e0006 */
[----:B------:R-:W-:Y:S02]  /*90b0*/  IMAD R2, R5, c[0x0][0x1e8], RZ ;  /* 0x00007a0005027a24 */ /* 0x000fe400078e02ff */
[----:B------:R-:W-:Y:S02]  /*90c0*/  IMAD.IADD R7, R7, 0x1, R0 ;  /* 0x0000000107077824 */ /* 0x000fe400078e0200 */
[C---:B------:R-:W-:Y:S02]  /*90d0*/  IMAD R2, R4.reuse, c[0x0][0x1ec], R2 ;  /* 0x00007b0004027a24 */ /* 0x040fe400078e0202 */
[----:B------:R-:W-:-:S04]  /*90e0*/  IMAD.WIDE.U32 R6, R4, c[0x0][0x1e8], R6 ;  /* 0x00007a0004067a25 */ /* 0x000fc800078e0006 */
[----:B------:R-:W-:Y:S01]  /*90f0*/  IMAD.IADD R2, R7, 0x1, R2 ;  /* 0x0000000107027824 */ /* 0x000fe200078e0202 */
[----:B------:R-:W-:-:S04]  /*9100*/  LEA R4, P0, R6, c[0x0][0x1d0], 0x1 ;  /* 0x0000740006047a11 */ /* 0x000fc800078008ff */
[----:B------:R-:W-:Y:S02]  /*9110*/  LEA.HI.X R5, R6, c[0x0][0x1d4], R2, 0x1, P0 ;  /* 0x0000750006057a11 */ /* 0x000fe400000f0c02 */
[----:B------:R-:W-:-:S03]  /*9120*/  IADD3 R44, P0, R4, UR7, RZ ;  /* 0x00000007042c7c10 */ /* 0x000fc6000ff1e0ff */
[----:B----4-:R-:W-:Y:S01]  /*9130*/  STG.E.128 [R4.64], R36 ;  /* 0x0000002404007986 */ /* 0x010fe2000c101d08 */
[----:B------:R-:W-:Y:S02]  /*9140*/  IADD3.X R45, R5, UR5, RZ, P0, !PT ;  /* 0x00000005052d7c10 */ /* 0x000fe400087fe4ff */
[----:B---3--:R-:W-:-:S03]  /*9150*/  IADD3 R10, P0, R44, UR7, RZ ;  /* 0x000000072c0a7c10 */ /* 0x008fc6000ff1e0ff */
[----:B--2---:R-:W-:Y:S01]  /*9160*/  STG.E.128 [R44.64], R32 ;  /* 0x000000202c007986 */ /* 0x004fe2000c101d08 */
[----:B------:R-:W-:Y:S02]  /*9170*/  IADD3.X R11, R45, UR5, RZ, P0, !PT ;  /* 0x000000052d0b7c10 */ /* 0x000fe400087fe4ff */
[----:B------:R-:W-:-:S03]  /*9180*/  IADD3 R8, P0, R10, UR7, RZ ;  /* 0x000000070a087c10 */ /* 0x000fc6000ff1e0ff */
[----:B------:R-:W-:Y:S01]  /*9190*/  STG.E.128 [R10.64], R28 ;  /* 0x0000001c0a007986 */ /* 0x000fe2000c101d08 */
        /* <DEDUP_REMOVED lines=8> */
[----:B-1----:R-:W-:Y:S01]  /*9220*/  STG.E.128 [R2.64], R16 ;  /* 0x0000001002007986 */ /* 0x002fe2000c101d08 */
[----:B------:R-:W-:Y:S02]  /*9230*/  IADD3.X R47, R3, UR5, RZ, P0, !PT ;  /* 0x00000005032f7c10 */ /* 0x000fe400087fe4ff */
[----:B------:R-:W-:-:S03]  /*9240*/  IADD3 R48, P0, R46, UR7, RZ ;  /* 0x000000072e307c10 */ /* 0x000fc6000ff1e0ff */
[----:B------:R-:W-:Y:S01]  /*9250*/  STG.E.128 [R46.64], R12 ;  /* 0x0000000c2e007986 */ /* 0x000fe2000c101d08 */
[----:B------:R-:W-:-:S05]  /*9260*/  IADD3.X R49, R47, UR5, RZ, P0, !PT ;  /* 0x000000052f317c10 */ /* 0x000fca00087fe4ff */
[----:B------:R-:W-:Y:S01]  /*9270*/  STG.E.128 [R48.64], R40 ;  /* 0x0000002830007986 */ /* 0x000fe2000c101d08 */
[----:B------:R-:W-:Y:S05]  /*9280*/  EXIT ;  /* 0x000000000000794d */ /* 0x000fea0003800000 */
.L_x_1206:
        /* <DEDUP_REMOVED lines=15> */
.L_x_2130:


//--------------------- .text._ZN5flash16flash_fwd_kernelI23Flash_fwd_kernel_traitsILi64ELi128ELi64ELi4ELb0ELb0EN7cutlass10bfloat16_tE19Flash_kernel_traitsILi64ELi128ELi64ELi4ES3_EELb0ELb0ELb0ELb0ELb1ELb1ELb1ELb0EEEvNS_16Flash_fwd_paramsE --------------------------
	.section	.text._ZN5flash16flash_fwd_kernelI23Flash_fwd_kernel_traitsILi64ELi128ELi64ELi4ELb0ELb0EN7cutlass10bfloat16_tE19Flash_kernel_traitsILi64ELi128ELi64ELi4ES3_EELb0ELb0ELb0ELb0ELb1ELb1ELb1ELb0EEEvNS_16Flash_fwd_paramsE,"ax",@progbits
	.sectioninfo	@"SHI_REGISTERS=255"
	.align	128
        .global         _ZN5flash16flash_fwd_kernelI23Flash_fwd_kernel_traitsILi64ELi128ELi64ELi4ELb0ELb0EN7cutlass10bfloat16_tE19Flash_kernel_traitsILi64ELi128ELi64ELi4ES3_EELb0ELb0ELb0ELb0ELb1ELb1ELb1ELb0EEEvNS_16Flash_fwd_paramsE
        .type           _ZN5flash16flash_fwd_kernelI23Flash_fwd_kernel_traitsILi64ELi128ELi64ELi4ELb0ELb0EN7cutlass10bfloat16_tE19Flash_kernel_traitsILi64ELi128ELi64ELi4ES3_EELb0ELb0ELb0ELb0ELb1ELb1ELb1ELb0EEEvNS_16Flash_fwd_paramsE,@function
        .size           _ZN5flash16flash_fwd_kernelI23Flash_fwd_kernel_traitsILi64ELi128ELi64ELi4ELb0ELb0EN7cutlass10bfloat16_tE19Flash_kernel_traitsILi64ELi128ELi64ELi4ES3_EELb0ELb0ELb0ELb0ELb1ELb1ELb1ELb0EEEvNS_16Flash_fwd_paramsE,(.L_x_2131 - _ZN5flash16flash_fwd_kernelI23Flash_fwd_kernel_traitsILi64ELi128ELi64ELi4ELb0ELb0EN7cutlass10bfloat16_tE19Flash_kernel_traitsILi64ELi128ELi64ELi4ES3_EELb0ELb0ELb0ELb0ELb1ELb1ELb1ELb0EEEvNS_16Flash_fwd_paramsE)
        .other          _ZN5flash16flash_fwd_kernelI23Flash_fwd_kernel_traitsILi64ELi128ELi64ELi4ELb0ELb0EN7cutlass10bfloat16_tE19Flash_kernel_traitsILi64ELi128ELi64ELi4ES3_EELb0ELb0ELb0ELb0ELb1ELb1ELb1ELb0EEEvNS_16Flash_fwd_paramsE,@"STO_CUDA_ENTRY STV_DEFAULT"
_ZN5flash16flash_fwd_kernelI23Flash_fwd_kernel_traitsILi64ELi128ELi64ELi4ELb0ELb0EN7cutlass10bfloat16_tE19Flash_kernel_traitsILi64ELi128ELi64ELi4ES3_EELb0ELb0ELb0ELb0ELb1ELb1ELb1ELb0EEEvNS_16Flash_fwd_paramsE:
.text._ZN5flash16flash_fwd_kernelI23Flash_fwd_kernel_traitsILi64ELi128ELi64ELi4ELb0ELb0EN7cutlass10bfloat16_tE19Flash_kernel_traitsILi64ELi128ELi64ELi4ES3_EELb0ELb0ELb0ELb0ELb1ELb1ELb1ELb0EEEvNS_16Flash_fwd_paramsE:
[----:B------:R-:W-:Y:S02]  /*0000*/  MOV R1, c[0x0][0x28] ;  /* 0x00000a0000017a02 */ /* 0x000fe40000000f00 */
[----:B------:R-:W1:Y:S01]  /*0010*/  S2R R15, SR_CTAID.Y ;  /* 0x00000000000f7919 */ /* 0x000e620000002600 */
[----:B------:R-:W-:Y:S01]  /*0020*/  ISETP.NE.U32.AND P0, PT, RZ, c[0x0][0x250], PT ;  /* 0x00009400ff007a0c */ /* 0x000fe20003f05070 */
[----:B------:R-:W-:Y:S01]  /*0030*/  IMAD.MOV.U32 R11, RZ, RZ, RZ ;  /* 0x000000ffff0b7224 */ /* 0x000fe200078e00ff */
[----:B------:R-:W-:Y:S01]  /*0040*/  ISETP.NE.U32.AND P2, PT, RZ, c[0x0][0x258], PT ;  /* 0x00009600ff007a0c */ /* 0x000fe20003f45070 */
[----:B------:R-:W-:Y:S01]  /*0050*/  ULDC.64 UR8, c[0x0][0x118] ;  /* 0x0000460000087ab9 */ /* 0x000fe20000000a00 */
[----:B------:R-:W-:Y:S02]  /*0060*/  ISETP.NE.AND.EX P0, PT, RZ, c[0x0][0x254], PT, P0 ;  /* 0x00009500ff007a0c */ /* 0x000fe40003f05300 */
[----:B------:R-:W-:-:S11]  /*0070*/  ISETP.NE.AND.EX P2, PT, RZ, c[0x0][0x25c], PT, P2 ;  /* 0x00009700ff007a0c */ /* 0x000fd60003f45320 */
[----:B------:R-:W-:Y:S02]  /*0080*/  @P0 IMAD.MOV.U32 R2, RZ, RZ, 0x4 ;  /* 0x00000004ff020424 */ /* 0x000fe400078e00ff */
[----:B------:R-:W-:Y:S02]  /*0090*/  @P2 IMAD.MOV.U32 R0, RZ, RZ, 0x4 ;  /* 0x00000004ff002424 */ /* 0x000fe400078e00ff */
[----:B-1----:R-:W-:-:S04]  /*00a0*/  @P0 IMAD.WIDE R2, R15, R2, c[0x0][0x250] ;  /* 0x000094000f020625 */ /* 0x002fc800078e0202 */
[----:B------:R-:W-:Y:S01]  /*00b0*/  @P2 IMAD.WIDE R4, R15, R0, c[0x0][0x258] ;  /* 0x000096000f042625 */ /* 0x000fe200078e0200 */
[----:B------:R-:W2:Y:S04]  /*00c0*/  @P0 LDG.E R11, [R2.64] ;  /* 0x00000008020b0981 */ /* 0x000ea8000c1e1900 */
[----:B------:R-:W2:Y:S01]  /*00d0*/  @P2 LDG.E R86, [R4.64] ;  /* 0x0000000804562981 */ /* 0x000ea2000c1e1900 */
[----:B------:R-:W-:-:S03]  /*00e0*/  @!P2 ISETP.NE.U32.AND P1, PT, RZ, c[0x0][0x268], PT ;  /* 0x00009a00ff00aa0c */ /* 0x000fc60003f25070 */
[----:B------:R-:W1:Y:S01]  /*00f0*/  S2R R24, SR_CTAID.X ;  /* 0x0000000000187919 */ /* 0x000e620000002500 */
        /* <DEDUP_REMOVED lines=9> */
[----:B------:R-:W-:Y:S01]  /*0190*/  IADD3 R0, R86, 0x3f, RZ ;  /* 0x0000003f56007810 */ /* 0x000fe20007ffe0ff */
[----:B------:R-:W-:Y:S01]  /*01a0*/  ULDC.64 UR4, c[0x0][0x190] ;  /* 0x0000640000047ab9 */ /* 0x000fe20000000a00 */
[----:B------:R-:W2:Y:S01]  /*01b0*/  I2F.RP R4, R10 ;  /* 0x0000000a00047306 */ /* 0x000ea20000209400 */
[----:B------:R-:W3:Y:S01]  /*01c0*/  S2R R14, SR_CTAID.Z ;  /* 0x00000000000e7919 */ /* 0x000ee20000002700 */
[----:B------:R-:W-:Y:S01]  /*01d0*/  SHF.R.S32.HI R3, RZ, 0x1f, R0 ;  /* 0x0000001fff037819 */ /* 0x000fe20000011400 */
[----:B------:R-:W-:Y:S02]  /*01e0*/  USHF.L.U32 UR7, UR4, 0x5, URZ ;  /* 0x0000000504077899 */ /* 0x000fe4000800063f */
[----:B------:R-:W-:Y:S01]  /*01f0*/  UMOV UR6, 0x5 ;  /* 0x0000000500067882 */ /* 0x000fe20000000000 */
[----:B------:R-:W-:Y:S01]  /*0200*/  LEA.HI R3, R3, R0, RZ, 0x6 ;  /* 0x0000000003037211 */ /* 0x000fe200078f30ff */
[----:B------:R-:W-:-:S02]  /*0210*/  USHF.L.U64.HI UR13, UR4, UR6, UR5 ;  /* 0x00000006040d7299 */ /* 0x000fc40008010205 */
[----:B------:R-:W-:Y:S02]  /*0220*/  UMOV UR10, 0x6 ;  /* 0x00000006000a7882 */ /* 0x000fe40000000000 */
[----:B------:R-:W-:Y:S02]  /*0230*/  ULDC.64 UR4, c[0x0][0x198] ;  /* 0x0000660000047ab9 */ /* 0x000fe40000000a00 */
[----:B------:R-:W-:Y:S02]  /*0240*/  USHF.L.U64.HI UR10, UR4, UR10, UR5 ;  /* 0x0000000a040a7299 */ /* 0x000fe40008010205 */
[----:B------:R-:W-:Y:S01]  /*0250*/  USHF.L.U32 UR11, UR4, 0x6, URZ ;  /* 0x00000006040b7899 */ /* 0x000fe2000800063f */
[----:B--2---:R-:W2:Y:S01]  /*0260*/  MUFU.RCP R20, R4 ;  /* 0x0000000400147308 */ /* 0x004ea20000001000 */
[----:B------:R-:W-:Y:S02]  /*0270*/  USHF.L.U32 UR12, UR4, 0x5, URZ ;  /* 0x00000005040c7899 */ /* 0x000fe4000800063f */
[----:B------:R-:W-:Y:S01]  /*0280*/  USHF.L.U64.HI UR14, UR4, UR6, UR5 ;  /* 0x00000006040e7299 */ /* 0x000fe20008010205 */
[----:B-1----:R-:W-:-:S02]  /*0290*/  SHF.R.S32.HI R85, RZ, 0x1f, R84 ;  /* 0x0000001fff557819 */ /* 0x002fc40000011454 */
[----:B------:R-:W-:Y:S02]  /*02a0*/  ULDC.64 UR4, c[0x0][0x1a0] ;  /* 0x0000680000047ab9 */ /* 0x000fe40000000a00 */
[----:B------:R-:W-:Y:S01]  /*02b0*/  USHF.L.U64.HI UR5, UR4, UR6, UR5 ;  /* 0x0000000604057299 */ /* 0x000fe20008010205 */
[CC--:B------:R-:W-:Y:S01]  /*02c0*/  LEA.HI R19, R85.reuse, R84.reuse, RZ, 0x3 ;  /* 0x0000005455137211 */ /* 0x0c0fe200078f18ff */
[----:B------:R-:W-:Y:S01]  /*02d0*/  USHF.L.U32 UR4, UR4, 0x5, URZ ;  /* 0x0000000504047899 */ /* 0x000fe2000800063f */
[----:B------:R-:W-:Y:S02]  /*02e0*/  LEA.HI R5, R85, R84, RZ, 0x4 ;  /* 0x0000005455057211 */ /* 0x000fe400078f20ff */
[----:B------:R-:W-:Y:S02]  /*02f0*/  LOP3.LUT R7, R19, 0xfffffff8, RZ, 0xc0, !PT ;  /* 0xfffffff813077812 */ /* 0x000fe400078ec0ff */
[----:B------:R-:W-:Y:S02]  /*0300*/  SHF.R.S32.HI R8, RZ, 0x3, R19 ;  /* 0x00000003ff087819 */ /* 0x000fe40000011413 */
[----:B--2---:R-:W-:-:S02]  /*0310*/  IADD3 R20, R20, 0xffffffe, RZ ;  /* 0x0ffffffe14147810 */ /* 0x004fc40007ffe0ff */
[----:B------:R-:W-:Y:S02]  /*0320*/  IADD3 R6, -R7, R84, RZ ;  /* 0x0000005407067210 */ /* 0x000fe40007ffe1ff */
[----:B------:R-:W1:Y:S01]  /*0330*/  F2I.FTZ.U32.TRUNC.NTZ R21, R20 ;  /* 0x0000001400157305 */ /* 0x000e62000021f000 */
[----:B------:R-:W-:Y:S02]  /*0340*/  SHF.L.U32 R13, R8, 0x6, RZ ;  /* 0x00000006080d7819 */ /* 0x000fe400000006ff */
[--C-:B------:R-:W-:Y:S01]  /*0350*/  SHF.R.S32.HI R9, RZ, 0x1f, R8.reuse ;  /* 0x0000001fff097819 */ /* 0x100fe20000011408 */
[----:B------:R-:W-:Y:S01]  /*0360*/  IMAD.SHL.U32 R22, R6, 0x8, RZ ;  /* 0x0000000806167824 */ /* 0x000fe200078e00ff */
[----:B------:R-:W-:Y:S02]  /*0370*/  IADD3 R16, P0, R8, R11, RZ ;  /* 0x0000000b08107210 */ /* 0x000fe40007f1e0ff */
[----:B------:R-:W-:Y:S01]  /*0380*/  SHF.R.S32.HI R0, RZ, 0x4, R5 ;  /* 0x00000004ff007819 */ /* 0x000fe20000011405 */
[----:B------:R-:W-:Y:S01]  /*0390*/  IMAD.WIDE R24, R24, 0x80, R8 ;  /* 0x0000008018187825 */ /* 0x000fe200078e0208 */
[----:B------:R-:W-:-:S02]  /*03a0*/  LOP3.LUT R13, R13, 0x1c0, RZ, 0xc0, !PT ;  /* 0x000001c00d0d7812 */ /* 0x000fc400078ec0ff */
[----:B------:R-:W-:Y:S02]  /*03b0*/  LEA.HI.X.SX32 R11, R11, R9, 0x1, P0 ;  /* 0x000000090b0b7211 */ /* 0x000fe400000f0eff */
[----:B------:R-:W-:Y:S02]  /*03c0*/  LEA.HI R7, R5, R0, RZ, 0x1 ;  /* 0x0000000005077211 */ /* 0x000fe400078f08ff */
[----:B------:R-:W-:Y:S02]  /*03d0*/  LEA.HI R9, R85, R84, RZ, 0x6 ;  /* 0x0000005455097211 */ /* 0x000fe400078f30ff */
[----:B------:R-:W-:Y:S02]  /*03e0*/  LOP3.LUT R5, R5, 0xfffffff0, RZ, 0xc0, !PT ;  /* 0xfffffff005057812 */ /* 0x000fe400078ec0ff */
[----:B------:R-:W-:Y:S01]  /*03f0*/  SHF.R.U32.HI R200, RZ, 0x3, R13 ;  /* 0x00000003ffc87819 */ /* 0x000fe2000001160d */
[----:B------:R-:W-:Y:S01]  /*0400*/  IMAD.SHL.U32 R9, R9, 0x8, RZ ;  /* 0x0000000809097824 */ /* 0x000fe200078e00ff */
[----:B-1----:R-:W-:Y:S01]  /*0410*/  IADD3 R17, RZ, -R21, RZ ;  /* 0x80000015ff117210 */ /* 0x002fe20007ffe0ff */
[----:B------:R-:W-:Y:S01]  /*0420*/  IMAD.IADD R18, R84, 0x1, -R5 ;  /* 0x0000000154127824 */ /* 0x000fe200078e0a05 */
[----:B------:R-:W-:Y:S01]  /*0430*/  LOP3.LUT R13, R13, 0x38, R22, 0xf8, !PT ;  /* 0x000000380d0d7812 */ /* 0x000fe200078ef816 */
[----:B------:R-:W-:Y:S01]  /*0440*/  IMAD R5, R11, c[0x0][0x198], RZ ;  /* 0x000066000b057a24 */ /* 0x000fe200078e02ff */
[----:B------:R-:W-:Y:S01]  /*0450*/  MOV R20, RZ ;  /* 0x000000ff00147202 */ /* 0x000fe20000000f00 */
[----:B------:R-:W-:Y:S01]  /*0460*/  IMAD R4, R17, R10, RZ ;  /* 0x0000000a11047224 */ /* 0x000fe200078e02ff */
[----:B------:R-:W-:Y:S01]  /*0470*/  LOP3.LUT R200, R13, R200, RZ, 0x3c, !PT ;  /* 0x000000c80dc87212 */ /* 0x000fe200078e3cff */
[----:B------:R-:W-:Y:S01]  /*0480*/  IMAD R11, R11, c[0x0][0x1a0], RZ ;  /* 0x000068000b0b7a24 */ /* 0x000fe200078e02ff */
[----:B------:R-:W-:Y:S01]  /*0490*/  SHF.R.S32.HI R13, RZ, 0x1f, R15 ;  /* 0x0000001fff0d7819 */ /* 0x000fe2000001140f */
[----:B------:R-:W-:Y:S01]  /*04a0*/  IMAD.HI.U32 R4, R21, R4, R20 ;  /* 0x0000000415047227 */ /* 0x000fe200078e0014 */
[----:B------:R-:W-:-:S02]  /*04b0*/  LOP3.LUT R7, R7, 0xfffffffe, RZ, 0xc0, !PT ;  /* 0xfffffffe07077812 */ /* 0x000fc400078ec0ff */
[----:B------:R-:W-:Y:S01]  /*04c0*/  SHF.R.S32.HI R23, RZ, 0x1f, R22 ;  /* 0x0000001fff177819 */ /* 0x000fe20000011416 */
[----:B------:R-:W-:Y:S01]  /*04d0*/  IMAD R8, R13, c[0x0][0x178], RZ ;  /* 0x00005e000d087a24 */ /* 0x000fe200078e02ff */
[----:B------:R-:W-:Y:S01]  /*04e0*/  LOP3.LUT R200, R200, 0x7ffffe00, R9, 0xf8, !PT ;  /* 0x7ffffe00c8c87812 */ /* 0x000fe200078ef809 */
[C---:B------:R-:W-:Y:S01]  /*04f0*/  IMAD R12, R16.reuse, c[0x0][0x19c], R5 ;  /* 0x00006700100c7a24 */ /* 0x040fe200078e0205 */
[----:B------:R-:W-:Y:S01]  /*0500*/  SHF.R.S32.HI R17, RZ, 0x1f, R18 ;  /* 0x0000001fff117819 */ /* 0x000fe20000011412 */
[C---:B------:R-:W-:Y:S01]  /*0510*/  IMAD R11, R16.reuse, c[0x0][0x1a4], R11 ;  /* 0x00006900100b7a24 */ /* 0x040fe200078e020b */
[----:B---3--:R-:W-:Y:S01]  /*0520*/  IABS R9, R14 ;  /* 0x0000000e00097213 */ /* 0x008fe20000000000 */
[--C-:B------:R-:W-:Y:S01]  /*0530*/  IMAD.WIDE.U32 R20, R16, c[0x0][0x198], R22.reuse ;  /* 0x0000660010147a25 */ /* 0x100fe200078e0016 */
[----:B------:R-:W-:Y:S02]  /*0540*/  IADD3 R7, R0, -R7, RZ ;  /* 0x8000000700077210 */ /* 0x000fe40007ffe0ff */
[----:B------:R-:W-:Y:S01]  /*0550*/  LEA.HI R0, R17, R18, RZ, 0x3 ;  /* 0x0000001211007211 */ /* 0x000fe200078f18ff */
[----:B------:R-:W-:Y:S01]  /*0560*/  IMAD.WIDE.U32 R16, R16, c[0x0][0x1a0], R22 ;  /* 0x0000680010107a25 */ /* 0x000fe200078e0016 */
[----:B------:R-:W-:-:S02]  /*0570*/  LOP3.LUT R2, R14, c[0x0][0x1c8], RZ, 0x3c, !PT ;  /* 0x000072000e027a12 */ /* 0x000fc400078e3cff */
[----:B------:R-:W-:Y:S01]  /*0580*/  SHF.L.U32 R200, R200, 0x1, RZ ;  /* 0x00000001c8c87819 */ /* 0x000fe200000006ff */
[C---:B------:R-:W-:Y:S01]  /*0590*/  IMAD R8, R15.reuse, c[0x0][0x17c], R8 ;  /* 0x00005f000f087a24 */ /* 0x040fe200078e0208 */
[----:B------:R-:W-:Y:S01]  /*05a0*/  ISETP.GE.AND P1, PT, R2, RZ, PT ;  /* 0x000000ff0200720c */ /* 0x000fe20003f26270 */
[----:B------:R-:W-:Y:S01]  /*05b0*/  IMAD.WIDE.U32 R22, R15, c[0x0][0x178], R22 ;  /* 0x00005e000f167a25 */ /* 0x000fe200078e0016 */
[----:B------:R-:W-:Y:S02]  /*05c0*/  IADD3 R17, R17, R11, RZ ;  /* 0x0000000b11117210 */ /* 0x000fe40007ffe0ff */
[----:B------:R-:W-:Y:S01]  /*05d0*/  LOP3.LUT R5, R0, 0xfffffff8, RZ, 0xc0, !PT ;  /* 0xfffffff800057812 */ /* 0x000fe200078ec0ff */
[----:B------:R-:W-:Y:S01]  /*05e0*/  IMAD.HI.U32 R4, R4, R9, RZ ;  /* 0x0000000904047227 */ /* 0x000fe200078e00ff */
[----:B------:R-:W-:Y:S02]  /*05f0*/  LEA.HI R85, R85, R84, RZ, 0x5 ;  /* 0x0000005455557211 */ /* 0x000fe400078f28ff */
[----:B------:R-:W-:Y:S01]  /*0600*/  IADD3 R5, R18, -R5, RZ ;  /* 0x8000000512057210 */ /* 0x000fe20007ffe0ff */
[----:B------:R-:W-:Y:S01]  /*0610*/  IMAD.IADD R23, R23, 0x1, R8 ;  /* 0x0000000117177824 */ /* 0x000fe200078e0208 */
[----:B------:R-:W-:Y:S01]  /*0620*/  IADD3 R8, -R4, RZ, RZ ;  /* 0x000000ff04087210 */ /* 0x000fe20007ffe1ff */
[----:B------:R-:W-:Y:S01]  /*0630*/  IMAD.SHL.U32 R2, R6, 0x40, RZ ;  /* 0x0000004006027824 */ /* 0x000fe200078e00ff */
[----:B------:R-:W-:Y:S01]  /*0640*/  SHF.L.U32 R82, R5, 0x6, RZ ;  /* 0x0000000605527819 */ /* 0x000fe200000006ff */
[----:B------:R-:W-:Y:S01]  /*0650*/  IMAD.IADD R21, R21, 0x1, R12 ;  /* 0x0000000115157824 */ /* 0x000fe200078e020c */
[----:B------:R-:W-:Y:S01]  /*0660*/  SHF.R.S32.HI R12, RZ, 0x1f, R14 ;  /* 0x0000001fff0c7819 */ /* 0x000fe2000001140e */
[----:B------:R-:W-:Y:S01]  /*0670*/  IMAD R9, R10, R8, R9 ;  /* 0x000000080a097224 */ /* 0x000fe200078e0209 */
[----:B------:R-:W-:Y:S01]  /*0680*/  LOP3.LUT R2, R2, 0x1c0, RZ, 0xc0, !PT ;  /* 0x000001c002027812 */ /* 0x000fe200078ec0ff */
[----:B------:R-:W-:Y:S01]  /*0690*/  IMAD.WIDE.U32 R22, R14, c[0x0][0x1a8], R22 ;  /* 0x00006a000e167a25 */ /* 0x000fe200078e0016 */
[----:B------:R-:W-:-:S02]  /*06a0*/  LOP3.LUT R82, R82, 0x1c0, RZ, 0xc0, !PT ;  /* 0x000001c052527812 */ /* 0x000fc400078ec0ff */
[----:B------:R-:W-:Y:S01]  /*06b0*/  ISETP.GT.U32.AND P2, PT, R10, R9, PT ;  /* 0x000000090a00720c */ /* 0x000fe20003f44070 */
[----:B------:R-:W-:Y:S01]  /*06c0*/  IMAD R8, R13, c[0x0][0x180], RZ ;  /* 0x000060000d087a24 */ /* 0x000fe200078e02ff */
[----:B------:R-:W-:Y:S01]  /*06d0*/  LOP3.LUT R19, R2, 0x8, R19, 0xf8, !PT ;  /* 0x0000000802137812 */ /* 0x000fe200078ef813 */
[----:B------:R-:W-:Y:S01]  /*06e0*/  IMAD R11, R25, c[0x0][0x190], RZ ;  /* 0x00006400190b7a24 */ /* 0x000fe200078e02ff */
[----:B------:R-:W-:Y:S01]  /*06f0*/  SHF.R.U32.HI R2, RZ, 0x3, R2 ;  /* 0x00000003ff027819 */ /* 0x000fe20000011602 */
[C---:B------:R-:W-:Y:S01]  /*0700*/  IMAD R8, R15.reuse, c[0x0][0x184], R8 ;  /* 0x000061000f087a24 */ /* 0x040fe200078e0208 */
[----:B------:R-:W-:Y:S01]  /*0710*/  SHF.L.U32 R83, R0, 0x6, RZ ;  /* 0x0000000600537819 */ /* 0x000fe200000006ff */
[----:B------:R-:W-:Y:S01]  /*0720*/  IMAD.WIDE.U32 R204, R15, c[0x0][0x180], R20 ;  /* 0x000060000fcc7a25 */ /* 0x000fe200078e0014 */
[----:B------:R-:W-:Y:S02]  /*0730*/  LOP3.LUT R2, R19, R2, RZ, 0x3c, !PT ;  /* 0x0000000213027212 */ /* 0x000fe400078e3cff */
[----:B------:R-:W-:Y:S01]  /*0740*/  SHF.R.S32.HI R0, RZ, 0x5, R85 ;  /* 0x00000005ff007819 */ /* 0x000fe20000011455 */
[----:B------:R-:W-:Y:S01]  /*0750*/  IMAD R19, R12, c[0x0][0x1a8], RZ ;  /* 0x00006a000c137a24 */ /* 0x000fe200078e02ff */
[----:B------:R-:W-:Y:S01]  /*0760*/  IADD3 R205, R205, R8, RZ ;  /* 0x00000008cdcd7210 */ /* 0x000fe20007ffe0ff */
[----:B------:R-:W-:Y:S01]  /*0770*/  @!P2 IMAD.IADD R9, R9, 0x1, -R10 ;  /* 0x000000010909a824 */ /* 0x000fe200078e0a0a */
[----:B------:R-:W-:Y:S01]  /*0780*/  @!P2 IADD3 R4, R4, 0x1, RZ ;  /* 0x000000010404a810 */ /* 0x000fe20007ffe0ff */
[----:B------:R-:W-:Y:S01]  /*0790*/  IMAD R19, R14, c[0x0][0x1ac], R19 ;  /* 0x00006b000e137a24 */ /* 0x000fe200078e0213 */
[----:B------:R-:W-:Y:S01]  /*07a0*/  ISETP.NE.AND P2, PT, RZ, c[0x0][0x1c8], PT ;  /* 0x00007200ff007a0c */ /* 0x000fe20003f45270 */
[C---:B------:R-:W-:Y:S01]  /*07b0*/  IMAD R11, R24.reuse, c[0x0][0x194], R11 ;  /* 0x00006500180b7a24 */ /* 0x040fe200078e020b */
[----:B------:R-:W-:Y:S01]  /*07c0*/  ISETP.GE.U32.AND P3, PT, R9, R10, PT ;  /* 0x0000000a0900720c */ /* 0x000fe20003f66070 */
[----:B------:R-:W-:Y:S01]  /*07d0*/  IMAD.IADD R23, R23, 0x1, R19 ;  /* 0x0000000117177824 */ /* 0x000fe200078e0213 */
[----:B------:R-:W-:Y:S01]  /*07e0*/  LOP3.LUT R83, R83, 0xfffffe00, RZ, 0xc0, !PT ;  /* 0xfffffe0053537812 */ /* 0x000fe200078ec0ff */
[----:B------:R-:W-:Y:S01]  /*07f0*/  IMAD R12, R13, c[0x0][0x188], RZ ;  /* 0x000062000d0c7a24 */ /* 0x000fe200078e02ff */
[----:B------:R-:W-:Y:S01]  /*0800*/  LOP3.LUT R201, R85, 0xffffffe0, RZ, 0xc0, !PT ;  /* 0xffffffe055c97812 */ /* 0x000fe200078ec0ff */
[----:B------:R-:W-:-:S04]  /*0810*/  IMAD.WIDE.U32 R22, R24, c[0x0][0x190], R22 ;  /* 0x0000640018167a25 */ /* 0x000fc800078e0016 */
[----:B------:R-:W-:Y:S01]  /*0820*/  IMAD.IADD R11, R23, 0x1, R11 ;  /* 0x00000001170b7824 */ /* 0x000fe200078e020b */
[----:B------:R-:W-:Y:S01]  /*0830*/  LEA R8, P0, R22, c[0x0][0x160], 0x1 ;  /* 0x0000580016087a11 */ /* 0x000fe200078008ff */
[C---:B------:R-:W-:Y:S02]  /*0840*/  IMAD.WIDE.U32 R202, R15.reuse, c[0x0][0x188], R16 ;  /* 0x000062000fca7a25 */ /* 0x040fe400078e0010 */
[----:B------:R-:W-:Y:S02]  /*0850*/  @P3 IADD3 R4, R4, 0x1, RZ ;  /* 0x0000000104043810 */ /* 0x000fe40007ffe0ff */
[----:B------:R-:W-:Y:S01]  /*0860*/  LEA.HI.X R9, R22, c[0x0][0x164], R11, 0x1, P0 ;  /* 0x0000590016097a11 */ /* 0x000fe200000f0c0b */
[----:B------:R-:W-:Y:S01]  /*0870*/  IMAD R12, R15, c[0x0][0x18c], R12 ;  /* 0x000063000f0c7a24 */ /* 0x000fe200078e020c */
[----:B------:R-:W-:Y:S01]  /*0880*/  IADD3 R10, P0, R8, UR7, RZ ;  /* 0x00000007080a7c10 */ /* 0x000fe2000ff1e0ff */
[----:B------:R-:W-:Y:S02]  /*0890*/  IMAD.MOV.U32 R13, RZ, RZ, R4 ;  /* 0x000000ffff0d7224 */ /* 0x000fe400078e0004 */
[----:B------:R1:W-:Y:S01]  /*08a0*/  LDGSTS.E.BYPASS.LTC128B.128 [R200], [R8.64] ;  /* 0x0000000008c87fae */ /* 0x0003e2000b901d48 */
[----:B------:R-:W-:Y:S01]  /*08b0*/  IADD3.X R11, R9, UR13, RZ, P0, !PT ;  /* 0x0000000d090b7c10 */ /* 0x000fe200087fe4ff */
[----:B------:R-:W-:Y:S01]  /*08c0*/  IMAD R2, R7, 0x200, R2 ;  /* 0x0000020007027824 */ /* 0x000fe200078e0202 */
[----:B------:R-:W-:Y:S01]  /*08d0*/  @!P1 IADD3 R13, -R13, RZ, RZ ;  /* 0x000000ff0d0d9210 */ /* 0x000fe20007ffe1ff */
[----:B------:R-:W-:Y:S01]  /*08e0*/  IMAD.IADD R201, R84, 0x1, -R201 ;  /* 0x0000000154c97824 */ /* 0x000fe200078e0ac9 */
[----:B------:R-:W-:Y:S01]  /*08f0*/  @!P2 LOP3.LUT R13, RZ, c[0x0][0x1c8], RZ, 0x33, !PT ;  /* 0x00007200ff0daa12 */ /* 0x000fe200078e33ff */
[----:B------:R2:W-:Y:S01]  /*0900*/  LDGSTS.E.BYPASS.LTC128B.128 [R200+0x800], [R10.64] ;  /* 0x008000000ac87fae */ /* 0x0005e2000b901d48 */
[----:B------:R-:W-:-:S02]  /*0910*/  IADD3 R16, P0, R10, UR7, RZ ;  /* 0x000000070a107c10 */ /* 0x000fc4000ff1e0ff */
[----:B------:R-:W-:Y:S01]  /*0920*/  IADD3 R203, R203, R12, RZ ;  /* 0x0000000ccbcb7210 */ /* 0x000fe20007ffe0ff */
[----:B------:R-:W-:Y:S01]  /*0930*/  IMAD.WIDE.U32 R204, R13, c[0x0][0x1b0], R204 ;  /* 0x00006c000dcc7a25 */ /* 0x000fe200078e00cc */
[----:B------:R-:W-:Y:S02]  /*0940*/  IADD3.X R17, R11, UR13, RZ, P0, !PT ;  /* 0x0000000d0b117c10 */ /* 0x000fe400087fe4ff */
[----:B------:R-:W-:Y:S01]  /*0950*/  IADD3 R14, P0, R16, UR7, RZ ;  /* 0x00000007100e7c10 */ /* 0x000fe2000ff1e0ff */
[----:B------:R-:W-:Y:S01]  /*0960*/  IMAD.WIDE.U32 R202, R13, c[0x0][0x1b8], R202 ;  /* 0x00006e000dca7a25 */ /* 0x000fe200078e00ca */
[----:B------:R-:W-:Y:S01]  /*0970*/  MOV R206, R204 ;  /* 0x000000cc00ce7202 */ /* 0x000fe20000000f00 */
[----:B------:R3:W-:Y:S01]  /*0980*/  LDGSTS.E.BYPASS.LTC128B.128 [R200+0x1000], [R16.64] ;  /* 0x0100000010c87fae */ /* 0x0007e2000b901d48 */
[----:B------:R-:W-:Y:S02]  /*0990*/  IADD3.X R15, R17, UR13, RZ, P0, !PT ;  /* 0x0000000d110f7c10 */ /* 0x000fe400087fe4ff */
[----:B------:R-:W-:-:S02]  /*09a0*/  IADD3 R18, P0, R14, UR7, RZ ;  /* 0x000000070e127c10 */ /* 0x000fc4000ff1e0ff */
[C---:B------:R-:W-:Y:S01]  /*09b0*/  SHF.L.U32 R96, R2.reuse, 0x1, RZ ;  /* 0x0000000102607819 */ /* 0x040fe200000006ff */
[----:B------:R4:W-:Y:S01]  /*09c0*/  LDGSTS.E.BYPASS.LTC128B.128 [R200+0x1800], [R14.64] ;  /* 0x018000000ec87fae */ /* 0x0009e2000b901d48 */
[----:B------:R-:W-:Y:S02]  /*09d0*/  IADD3.X R19, R15, UR13, RZ, P0, !PT ;  /* 0x0000000d0f137c10 */ /* 0x000fe400087fe4ff */
[----:B------:R-:W-:Y:S01]  /*09e0*/  LEA R197, R2, 0x4000, 0x1 ;  /* 0x0000400002c57811 */ /* 0x000fe200078e08ff */
[----:B------:R-:W-:Y:S01]  /*09f0*/  IMAD.MOV.U32 R2, RZ, RZ, 0x40 ;  /* 0x00000040ff027424 */ /* 0x000fe200078e00ff */
[----:B-1----:R-:W-:Y:S01]  /*0a00*/  SHF.R.S32.HI R8, RZ, 0x1f, R13 ;  /* 0x0000001fff087819 */ /* 0x002fe2000001140d */
[----:B------:R1:W-:Y:S01]  /*0a10*/  LDGSTS.E.BYPASS.LTC128B.128 [R200+0x2000], [R18.64] ;  /* 0x0200000012c87fae */ /* 0x0003e2000b901d48 */
[----:B------:R-:W-:-:S03]  /*0a20*/  IADD3 R193, R197, 0x40, RZ ;  /* 0x00000040c5c17810 */ /* 0x000fc60007ffe0ff */
[C---:B------:R-:W-:Y:S01]  /*0a30*/  IMAD R4, R8.reuse, c[0x0][0x1b0], RZ ;  /* 0x00006c0008047a24 */ /* 0x040fe200078e02ff */
[----:B--2---:R-:W-:Y:S01]  /*0a40*/  LEA.HI.SX32 R11, R3, 0xffffffff, 0x1a ;  /* 0xffffffff030b7811 */ /* 0x004fe200078fd2ff */
[----:B------:R-:W-:Y:S02]  /*0a50*/  IMAD R8, R8, c[0x0][0x1b8], RZ ;  /* 0x00006e0008087a24 */ /* 0x000fe400078e02ff */
[----:B------:R-:W-:Y:S01]  /*0a60*/  IMAD R207, R13, c[0x0][0x1b4], R4 ;  /* 0x00006d000dcf7a24 */ /* 0x000fe200078e0204 */
[----:B------:R-:W-:Y:S01]  /*0a70*/  SHF.R.S32.HI R9, RZ, 0x1f, R11 ;  /* 0x0000001fff097819 */ /* 0x000fe2000001140b */
[----:B------:R-:W-:Y:S02]  /*0a80*/  IMAD R4, R11, UR10, RZ ;  /* 0x0000000a0b047c24 */ /* 0x000fe4000f8e02ff */
[----:B------:R-:W-:Y:S02]  /*0a90*/  IMAD.IADD R207, R205, 0x1, R207 ;  /* 0x00000001cdcf7824 */ /* 0x000fe400078e02cf */
[----:B------:R-:W-:Y:S01]  /*0aa0*/  IMAD R4, R9, UR11, R4 ;  /* 0x0000000b09047c24 */ /* 0x000fe2000f8e0204 */
[----:B---3--:R-:W-:Y:S01]  /*0ab0*/  IADD3 R16, P0, R18, UR7, RZ ;  /* 0x0000000712107c10 */ /* 0x008fe2000ff1e0ff */
[----:B------:R-:W-:-:S02]  /*0ac0*/  IMAD R199, R13, c[0x0][0x1bc], R8 ;  /* 0x00006f000dc77a24 */ /* 0x000fc400078e0208 */
[----:B------:R-:W-:Y:S01]  /*0ad0*/  IMAD R8, R9, c[0x0][0x1a0], RZ ;  /* 0x0000680009087a24 */ /* 0x000fe200078e02ff */
[----:B------:R-:W-:Y:S01]  /*0ae0*/  IADD3.X R17, R19, UR13, RZ, P0, !PT ;  /* 0x0000000d13117c10 */ /* 0x000fe200087fe4ff */
[----:B------:R-:W-:-:S04]  /*0af0*/  IMAD.WIDE.U32 R12, R11, c[0x0][0x1a0], RZ ;  /* 0x000068000b0c7a25 */ /* 0x000fc800078e00ff */
[----:B----4-:R-:W-:Y:S01]  /*0b00*/  IMAD.WIDE.U32 R14, R11, UR11, R206 ;  /* 0x0000000b0b0e7c25 */ /* 0x010fe2000f8e00ce */
[----:B------:R2:W-:Y:S01]  /*0b10*/  LDGSTS.E.BYPASS.LTC128B.128 [R200+0x2800], [R16.64] ;  /* 0x0280000010c87fae */ /* 0x0005e2000b901d48 */
[----:B-1----:R-:W-:Y:S02]  /*0b20*/  IADD3 R18, P1, R16, UR7, RZ ;  /* 0x0000000710127c10 */ /* 0x002fe4000ff3e0ff */
[----:B------:R-:W-:Y:S01]  /*0b30*/  IMAD.IADD R9, R15, 0x1, R4 ;  /* 0x000000010f097824 */ /* 0x000fe200078e0204 */
[C---:B------:R-:W-:Y:S01]  /*0b40*/  LEA R10, P0, R14.reuse, c[0x0][0x168], 0x1 ;  /* 0x00005a000e0a7a11 */ /* 0x040fe200078008ff */
[----:B------:R-:W-:Y:S01]  /*0b50*/  IMAD R8, R11, c[0x0][0x1a4], R8 ;  /* 0x000069000b087a24 */ /* 0x000fe200078e0208 */
[----:B------:R-:W-:Y:S01]  /*0b60*/  IADD3.X R19, R17, UR13, RZ, P1, !PT ;  /* 0x0000000d11137c10 */ /* 0x000fe20008ffe4ff */
[----:B------:R-:W-:Y:S01]  /*0b70*/  IMAD.IADD R199, R203, 0x1, R199 ;  /* 0x00000001cbc77824 */ /* 0x000fe200078e02c7 */
[----:B------:R-:W-:Y:S02]  /*0b80*/  LEA.HI.X R11, R14, c[0x0][0x16c], R9, 0x1, P0 ;  /* 0x00005b000e0b7a11 */ /* 0x000fe400000f0c09 */
[----:B------:R-:W-:Y:S01]  /*0b90*/  IADD3 R14, P1, R10, UR12, RZ ;  /* 0x0000000c0a0e7c10 */ /* 0x000fe2000ff3e0ff */
[----:B------:R1:W-:Y:S01]  /*0ba0*/  LDGSTS.E.BYPASS.LTC128B.128 [R200+0x3000], [R18.64] ;  /* 0x0300000012c87fae */ /* 0x0003e2000b901d48 */
[----:B------:R-:W-:-:S02]  /*0bb0*/  IADD3 R8, R13, R8, RZ ;  /* 0x000000080d087210 */ /* 0x000fc40007ffe0ff */
[----:B------:R-:W-:Y:S02]  /*0bc0*/  LEA R4, P0, R12, R202, 0x6 ;  /* 0x000000ca0c047211 */ /* 0x000fe400078030ff */
[----:B------:R-:W-:Y:S02]  /*0bd0*/  IADD3.X R15, R11, UR14, RZ, P1, !PT ;  /* 0x0000000e0b0f7c10 */ /* 0x000fe40008ffe4ff */
[----:B------:R-:W-:Y:S02]  /*0be0*/  IADD3 R20, P1, R14, UR12, RZ ;  /* 0x0000000c0e147c10 */ /* 0x000fe4000ff3e0ff */
[----:B------:R-:W-:Y:S02]  /*0bf0*/  LEA.HI.X R13, R12, R199, R8, 0x6, P0 ;  /* 0x000000c70c0d7211 */ /* 0x000fe400000f3408 */
[----:B------:R-:W-:Y:S02]  /*0c00*/  IADD3.X R21, R15, UR14, RZ, P1, !PT ;  /* 0x0000000e0f157c10 */ /* 0x000fe40008ffe4ff */
[----:B------:R-:W-:-:S02]  /*0c10*/  IADD3 R22, P0, R20, UR12, RZ ;  /* 0x0000000c14167c10 */ /* 0x000fc4000ff1e0ff */
[----:B--2---:R-:W-:Y:S02]  /*0c20*/  IADD3 R16, P2, R18, UR7, RZ ;  /* 0x0000000712107c10 */ /* 0x004fe4000ff5e0ff */
[----:B------:R-:W-:Y:S02]  /*0c30*/  IADD3.X R23, R21, UR14, RZ, P0, !PT ;  /* 0x0000000e15177c10 */ /* 0x000fe400087fe4ff */
[----:B------:R-:W-:Y:S02]  /*0c40*/  IADD3.X R17, R19, UR13, RZ, P2, !PT ;  /* 0x0000000d13117c10 */ /* 0x000fe400097fe4ff */
[----:B------:R-:W-:-:S03]  /*0c50*/  LEA R8, P0, R4, c[0x0][0x170], 0x1 ;  /* 0x00005c0004087a11 */ /* 0x000fc600078008ff */
[----:B------:R1:W-:Y:S01]  /*0c60*/  LDGSTS.E.BYPASS.LTC128B.128 [R200+0x3800], [R16.64] ;  /* 0x0380000010c87fae */ /* 0x0003e2000b901d48 */
[----:B------:R-:W-:-:S03]  /*0c70*/  LEA.HI.X R9, R4, c[0x0][0x174], R13, 0x1, P0 ;  /* 0x00005d0004097a11 */ /* 0x000fc600000f0c0d */
[----:B------:R2:W-:Y:S04]  /*0c80*/  LDGSTS.E.BYPASS.LTC128B.128 [R200+0x4000], [R10.64] ;  /* 0x040000000ac87fae */ /* 0x0005e8000b901d48 */
[----:B------:R3:W-:Y:S04]  /*0c90*/  LDGSTS.E.BYPASS.LTC128B.128 [R200+0x4800], [R14.64] ;  /* 0x048000000ec87fae */ /* 0x0007e8000b901d48 */
[----:B------:R4:W-:Y:S04]  /*0ca0*/  LDGSTS.E.BYPASS.LTC128B.128 [R200+0x5000], [R20.64] ;  /* 0x0500000014c87fae */ /* 0x0009e8000b901d48 */
[----:B------:R4:W-:Y:S04]  /*0cb0*/  LDGSTS.E.BYPASS.LTC128B.128 [R200+0x5800], [R22.64] ;  /* 0x0580000016c87fae */ /* 0x0009e8000b901d48 */
[----:B------:R-:W0:Y:S01]  /*0cc0*/  LDGDEPBAR ;  /* 0x00000000000079af */ /* 0x000e220000000000 */
[----:B--2---:R-:W-:Y:S01]  /*0cd0*/  IMAD.SHL.U32 R11, R7, 0x8, RZ ;  /* 0x00000008070b7824 */ /* 0x004fe200078e00ff */
[----:B------:R-:W-:-:S02]  /*0ce0*/  IADD3 R10, P0, R8, UR4, RZ ;  /* 0x00000004080a7c10 */ /* 0x000fc4000ff1e0ff */
[----:B------:R-:W-:Y:S02]  /*0cf0*/  LEA R7, R0, R83, 0xa ;  /* 0x0000005300077211 */ /* 0x000fe400078e50ff */
[----:B------:R-:W-:Y:S02]  /*0d00*/  LOP3.LUT R11, R82, 0x8, R11, 0xf8, !PT ;  /* 0x00000008520b7812 */ /* 0x000fe400078ef80b */
[----:B------:R-:W-:Y:S02]  /*0d10*/  SHF.R.U32.HI R82, RZ, 0x3, R82 ;  /* 0x00000003ff527819 */ /* 0x000fe40000011652 */
[----:B------:R-:W-:Y:S02]  /*0d20*/  IADD3 R12, P1, R10, UR4, RZ ;  /* 0x000000040a0c7c10 */ /* 0x000fe4000ff3e0ff */
[----:B------:R-:W-:Y:S01]  /*0d30*/  LOP3.LUT R82, R11, R82, RZ, 0x3c, !PT ;  /* 0x000000520b527212 */ /* 0x000fe200078e3cff */
[----:B------:R-:W-:-:S04]  /*0d40*/  DEPBAR.LE SB0, 0x0 ;  /* 0x000080000000791a */ /* 0x000fc80000000000 */
[----:B------:R-:W-:Y:S01]  /*0d50*/  BAR.SYNC.DEFER_BLOCKING 0x0 ;  /* 0x0000000000007b1d */ /* 0x000fe20000010000 */
[----:B------:R-:W-:Y:S01]  /*0d60*/  IADD3.X R11, R9, UR5, RZ, P0, !PT ;  /* 0x00000005090b7c10 */ /* 0x000fe200087fe4ff */
[----:B------:R-:W-:Y:S01]  /*0d70*/  IMAD.IADD R198, R7, 0x1, R82 ;  /* 0x0000000107c67824 */ /* 0x000fe200078e0252 */
[----:B---3--:R-:W-:Y:S02]  /*0d80*/  IADD3 R14, P0, R12, UR4, RZ ;  /* 0x000000040c0e7c10 */ /* 0x008fe4000ff1e0ff */
[----:B------:R-:W-:Y:S01]  /*0d90*/  IADD3.X R13, R11, UR5, RZ, P1, !PT ;  /* 0x000000050b0d7c10 */ /* 0x000fe20008ffe4ff */
[----:B------:R-:W-:Y:S01]  /*0da0*/  IMAD.SHL.U32 R198, R198, 0x2, RZ ;  /* 0x00000002c6c67824 */ /* 0x000fe200078e00ff */
[----:B------:R-:W-:Y:S02]  /*0db0*/  MOV R0, 0x20 ;  /* 0x0000002000007802 */ /* 0x000fe40000000f00 */
[----:B------:R-:W-:Y:S02]  /*0dc0*/  IADD3.X R15, R13, UR5, RZ, P0, !PT ;  /* 0x000000050d0f7c10 */ /* 0x000fe400087fe4ff */
[----:B------:R-:W-:-:S02]  /*0dd0*/  LOP3.LUT P0, RZ, R6, 0x2, RZ, 0xc0, !PT ;  /* 0x0000000206ff7812 */ /* 0x000fc4000780c0ff */
[----:B------:R-:W-:Y:S02]  /*0de0*/  LOP3.LUT P1, RZ, R5, 0x2, RZ, 0xc0, !PT ;  /* 0x0000000205ff7812 */ /* 0x000fe4000782c0ff */
[C---:B------:R-:W-:Y:S02]  /*0df0*/  SEL R4, R0.reuse, 0xffffffe0, !P0 ;  /* 0xffffffe000047807 */ /* 0x040fe40004000000 */
[----:B------:R-:W-:Y:S02]  /*0e00*/  SEL R0, R0, 0xffffffe0, !P1 ;  /* 0xffffffe000007807 */ /* 0x000fe40004800000 */
[----:B------:R-:W-:Y:S02]  /*0e10*/  IADD3 R195, R197, R4, RZ ;  /* 0x00000004c5c37210 */ /* 0x000fe40007ffe0ff */
[----:B------:R-:W-:Y:S01]  /*0e20*/  LOP3.LUT P0, RZ, R6, 0x4, RZ, 0xc0, !PT ;  /* 0x0000000406ff7812 */ /* 0x000fe2000780c0ff */
[----:B------:R-:W-:Y:S01]  /*0e30*/  IMAD.IADD R196, R198, 0x1, R0 ;  /* 0x00000001c6c47824 */ /* 0x000fe200078e0200 */
[----:B------:R-:W-:Y:S01]  /*0e40*/  LOP3.LUT P1, RZ, R5, 0x4, RZ, 0xc0, !PT ;  /* 0x0000000405ff7812 */ /* 0x000fe2000782c0ff */
[----:B------:R-:W-:Y:S01]  /*0e50*/  @!PT LDS RZ, [RZ] ;  /* 0x00000000fffff984 */ /* 0x000fe20000000800 */
[----:B------:R-:W-:Y:S01]  /*0e60*/  @!PT LDS RZ, [RZ] ;  /* 0x00000000fffff984 */ /* 0x000fe20000000800 */
[----:B------:R-:W-:Y:S01]  /*0e70*/  @!PT LDS RZ, [RZ] ;  /* 0x00000000fffff984 */ /* 0x000fe20000000800 */
[----:B------:R2:W-:Y:S01]  /*0e80*/  LDGSTS.E.BYPASS.LTC128B.128 [R200+0x6000], [R8.64] ;  /* 0x0600000008c87fae */ /* 0x0005e2000b901d48 */
[----:B------:R-:W-:-:S02]  /*0e90*/  LOP3.LUT R191, R82, R83, RZ, 0xfc, !PT ;  /* 0x0000005352bf7212 */ /* 0x000fc400078efcff */
[----:B------:R-:W-:Y:S01]  /*0ea0*/  SEL R2, R2, 0xffffffc0, !P1 ;  /* 0xffffffc002027807 */ /* 0x000fe20004800000 */
[----:B------:R2:W-:Y:S03]  /*0eb0*/  LDGSTS.E.BYPASS.LTC128B.128 [R200+0x6800], [R10.64] ;  /* 0x068000000ac87fae */ /* 0x0005e6000b901d48 */
[----:B------:R-:W-:Y:S01]  /*0ec0*/  IADD3 R194, R198, R2, RZ ;  /* 0x00000002c6c27210 */ /* 0x000fe20007ffe0ff */
[----:B------:R3:W-:Y:S02]  /*0ed0*/  LDGSTS.E.BYPASS.LTC128B.128 [R200+0x7000], [R12.64] ;  /* 0x070000000cc87fae */ /* 0x0007e4000b901d48 */
[----:B------:R-:W-:Y:S02]  /*0ee0*/  @P0 IADD3 R193, R197, -0x40, RZ ;  /* 0xffffffc0c5c10810 */ /* 0x000fe40007ffe0ff */
[----:B------:R3:W-:Y:S01]  /*0ef0*/  LDGSTS.E.BYPASS.LTC128B.128 [R200+0x7800], [R14.64] ;  /* 0x078000000ec87fae */ /* 0x0007e2000b901d48 */
[----:B------:R-:W-:-:S02]  /*0f00*/  IADD3 R192, R0, R194, RZ ;  /* 0x000000c200c07210 */ /* 0x000fc40007ffe0ff */
[----:B------:R-:W-:Y:S01]  /*0f10*/  IMAD.IADD R184, R4, 0x1, R193 ;  /* 0x0000000104b87824 */ /* 0x000fe200078e02c1 */
[----:B-1----:R-:W-:Y:S01]  /*0f20*/  LDSM.16.M88.4 R16, [R198] ;  /* 0x00000000c610783b */ /* 0x002fe20000000200 */
[----:B------:R-:W-:Y:S02]  /*0f30*/  ISETP.GE.AND P0, PT, R86, 0x41, PT ;  /* 0x000000415600780c */ /* 0x000fe40003f06270 */
[C---:B------:R-:W-:Y:S01]  /*0f40*/  IADD3 R187, R193.reuse, 0x800, RZ ;  /* 0x00000800c1bb7810 */ /* 0x040fe20007ffe0ff */
[----:B------:R-:W1:Y:S01]  /*0f50*/  LDSM.16.M88.4 R44, [R96+0x4000] ;  /* 0x00400000602c783b */ /* 0x000e620000000200 */
[C---:B------:R-:W-:Y:S02]  /*0f60*/  IADD3 R186, R193.reuse, 0x1000, RZ ;  /* 0x00001000c1ba7810 */ /* 0x040fe40007ffe0ff */
[----:B------:R-:W-:Y:S01]  /*0f70*/  IADD3 R185, R193, 0x1800, RZ ;  /* 0x00001800c1b97810 */ /* 0x000fe20007ffe0ff */
[----:B------:R-:W5:Y:S04]  /*0f80*/  LDSM.16.M88.4 R32, [R198+0x2000] ;  /* 0x00200000c620783b */ /* 0x000f680000000200 */
[----:B------:R-:W-:Y:S04]  /*0f90*/  LDSM.16.M88.4 R28, [R196] ;  /* 0x00000000c41c783b */ /* 0x000fe80000000200 */
[----:B------:R-:W5:Y:S04]  /*0fa0*/  LDSM.16.M88.4 R48, [R195] ;  /* 0x00000000c330783b */ /* 0x000f680000000200 */
[----:B------:R-:W5:Y:S04]  /*0fb0*/  LDSM.16.M88.4 R24, [R196+0x2000] ;  /* 0x00200000c418783b */ /* 0x000f680000000200 */
[----:B------:R-:W-:Y:S04]  /*0fc0*/  LDSM.16.M88.4 R76, [R193] ;  /* 0x00000000c14c783b */ /* 0x000fe80000000200 */
[----:B----4-:R-:W4:Y:S04]  /*0fd0*/  LDSM.16.M88.4 R20, [R194] ;  /* 0x00000000c214783b */ /* 0x010f280000000200 */
[----:B---3--:R-:W3:Y:S04]  /*0fe0*/  LDSM.16.M88.4 R12, [R194+0x2000] ;  /* 0x00200000c20c783b */ /* 0x008ee80000000200 */
[----:B------:R-:W3:Y:S04]  /*0ff0*/  LDSM.16.M88.4 R68, [R96+0x4800] ;  /* 0x004800006044783b */ /* 0x000ee80000000200 */
[----:B------:R-:W-:Y:S01]  /*1000*/  LDSM.16.M88.4 R72, [R184] ;  /* 0x00000000b848783b */ /* 0x000fe20000000200 */
[-C--:B-1----:R-:W-:Y:S03]  /*1010*/  HMMA.16816.F32.BF16 R64, R16, R44.reuse, RZ ;  /* 0x0000002c1040723c */ /* 0x082fe600000418ff */
[----:B--2---:R-:W1:Y:S04]  /*1020*/  LDSM.16.M88.4 R8, [R192] ;  /* 0x00000000c008783b */ /* 0x004e680000000200 */
[----:B------:R-:W2:Y:S01]  /*1030*/  LDSM.16.M88.4 R4, [R192+0x2000] ;  /* 0x00200000c004783b */ /* 0x000ea20000000200 */
[----:B-----5:R-:W-:Y:S03]  /*1040*/  HMMA.16816.F32.BF16 R36, R32, R44, RZ ;  /* 0x0000002c2024723c */ /* 0x020fe600000418ff */
[----:B------:R-:W5:Y:S04]  /*1050*/  LDSM.16.M88.4 R60, [R195+0x800] ;  /* 0x00080000c33c783b */ /* 0x000f680000000200 */
[----:B------:R-:W0:Y:S01]  /*1060*/  LDGDEPBAR ;  /* 0x00000000000079af */ /* 0x000e220000000000 */
[----:B------:R-:W-:Y:S08]  /*1070*/  HMMA.16816.F32.BF16 R40, R16, R46, RZ ;  /* 0x0000002e1028723c */ /* 0x000ff000000418ff */
[-C--:B------:R-:W-:Y:S08]  /*1080*/  HMMA.16816.F32.BF16 R64, R28, R48.reuse, R64 ;  /* 0x000000301c40723c */ /* 0x080ff00000041840 */
[----:B------:R-:W-:Y:S08]  /*1090*/  HMMA.16816.F32.BF16 R36, R24, R48, R36 ;  /* 0x000000301824723c */ /* 0x000ff00000041824 */
[----:B------:R-:W-:Y:S08]  /*10a0*/  HMMA.16816.F32.BF16 R44, R32, R46, RZ ;  /* 0x0000002e202c723c */ /* 0x000ff000000418ff */
[-C--:B----4-:R-:W-:Y:S08]  /*10b0*/  HMMA.16816.F32.BF16 R64, R20, R76.reuse, R64 ;  /* 0x0000004c1440723c */ /* 0x090ff00000041840 */
[----:B---3--:R-:W-:Y:S08]  /*10c0*/  HMMA.16816.F32.BF16 R36, R12, R76, R36 ;  /* 0x0000004c0c24723c */ /* 0x008ff00000041824 */
[-C--:B------:R-:W-:Y:S08]  /*10d0*/  HMMA.16816.F32.BF16 R40, R28, R50.reuse, R40 ;  /* 0x000000321c28723c */ /* 0x080ff00000041828 */
[----:B------:R-:W-:Y:S01]  /*10e0*/  HMMA.16816.F32.BF16 R44, R24, R50, R44 ;  /* 0x00000032182c723c */ /* 0x000fe2000004182c */
[----:B------:R-:W3:Y:S07]  /*10f0*/  LDSM.16.M88.4 R48, [R193+0x800] ;  /* 0x00080000c130783b */ /* 0x000eee0000000200 */
[----:B------:R-:W-:Y:S08]  /*1100*/  HMMA.16816.F32.BF16 R52, R32, R68, RZ ;  /* 0x000000442034723c */ /* 0x000ff000000418ff */
[-C--:B-1----:R-:W-:Y:S08]  /*1110*/  HMMA.16816.F32.BF16 R64, R8, R72.reuse, R64 ;  /* 0x000000480840723c */ /* 0x082ff00000041840 */
[----:B--2---:R-:W-:Y:S08]  /*1120*/  HMMA.16816.F32.BF16 R36, R4, R72, R36 ;  /* 0x000000480424723c */ /* 0x004ff00000041824 */
[----:B------:R-:W-:Y:S08]  /*1130*/  HMMA.16816.F32.BF16 R40, R20, R78, R40 ;  /* 0x0000004e1428723c */ /* 0x000ff00000041828 */
[----:B------:R-:W-:Y:S01]  /*1140*/  HMMA.16816.F32.BF16 R56, R16, R68, RZ ;  /* 0x000000441038723c */ /* 0x000fe200000418ff */
[----:B------:R-:W-:-:S02]  /*1150*/  FMUL.FTZ R64, R64, c[0x0][0x2ec] ;  /* 0x0000bb0040407a20 */ /* 0x000fc40000410000 */
[----:B------:R-:W-:Y:S02]  /*1160*/  FMUL.FTZ R65, R65, c[0x0][0x2ec] ;  /* 0x0000bb0041417a20 */ /* 0x000fe40000410000 */
[----:B------:R-:W1:Y:S01]  /*1170*/  MUFU.TANH R87, R64 ;  /* 0x0000004000577308 */ /* 0x000e620000002400 */
[----:B------:R-:W-:Y:S02]  /*1180*/  FMUL.FTZ R81, R66, c[0x0][0x2ec] ;  /* 0x0000bb0042517a20 */ /* 0x000fe40000410000 */
[----:B------:R-:W-:Y:S01]  /*1190*/  HMMA.16816.F32.BF16 R44, R12, R78, R44 ;  /* 0x0000004e0c2c723c */ /* 0x000fe2000004182c */
[----:B------:R-:W-:Y:S01]  /*11a0*/  FMUL.FTZ R36, R36, c[0x0][0x2ec] ;  /* 0x0000bb0024247a20 */ /* 0x000fe20000410000 */
[----:B------:R-:W-:Y:S01]  /*11b0*/  LDSM.16.M88.4 R76, [R193+0x1000] ;  /* 0x00100000c14c783b */ /* 0x000fe20000000200 */
[----:B------:R-:W-:Y:S02]  /*11c0*/  FMUL.FTZ R80, R67, c[0x0][0x2ec] ;  /* 0x0000bb0043507a20 */ /* 0x000fe40000410000 */
[----:B------:R2:W4:Y:S01]  /*11d0*/  MUFU.TANH R92, R65 ;  /* 0x00000041005c7308 */ /* 0x0005220000002400 */
[----:B------:R-:W-:-:S02]  /*11e0*/  FMUL.FTZ R93, R37, c[0x0][0x2ec] ;  /* 0x0000bb00255d7a20 */ /* 0x000fc40000410000 */
[----:B-----5:R-:W-:Y:S01]  /*11f0*/  HMMA.16816.F32.BF16 R52, R24, R60, R52 ;  /* 0x0000003c1834723c */ /* 0x020fe20000041834 */
[----:B------:R-:W-:Y:S02]  /*1200*/  FMUL.FTZ R94, R38, c[0x0][0x2ec] ;  /* 0x0000bb00265e7a20 */ /* 0x000fe40000410000 */
[----:B------:R-:W-:Y:S02]  /*1210*/  FMUL.FTZ R95, R39, c[0x0][0x2ec] ;  /* 0x0000bb00275f7a20 */ /* 0x000fe40000410000 */
[----:B------:R5:W1:Y:S03]  /*1220*/  MUFU.TANH R91, R36 ;  /* 0x00000024005b7308 */ /* 0x000a660000002400 */
[----:B------:R-:W-:Y:S01]  /*1230*/  HMMA.16816.F32.BF16 R40, R8, R74, R40 ;  /* 0x0000004a0828723c */ /* 0x000fe20000041828 */
[----:B--2---:R-:W2:Y:S04]  /*1240*/  LDSM.16.M88.4 R64, [R184+0x800] ;  /* 0x00080000b840783b */ /* 0x004ea80000000200 */
[----:B------:R-:W1:Y:S03]  /*1250*/  MUFU.TANH R81, R81 ;  /* 0x0000005100517308 */ /* 0x000e660000002400 */
[----:B------:R-:W-:Y:S01]  /*1260*/  HMMA.16816.F32.BF16 R56, R28, R60, R56 ;  /* 0x0000003c1c38723c */ /* 0x000fe20000041838 */
[----:B-----5:R-:W5:Y:S04]  /*1270*/  LDSM.16.M88.4 R36, [R96+0x5000] ;  /* 0x005000006024783b */ /* 0x020f680000000200 */
[----:B------:R-:W1:Y:S03]  /*1280*/  MUFU.TANH R80, R80 ;  /* 0x0000005000507308 */ /* 0x000e660000002400 */
[----:B------:R-:W-:Y:S05]  /*1290*/  HMMA.16816.F32.BF16 R44, R4, R74, R44 ;  /* 0x0000004a042c723c */ /* 0x000fea000004182c */
[----:B------:R-:W1:Y:S03]  /*12a0*/  MUFU.TANH R93, R93 ;  /* 0x0000005d005d7308 */ /* 0x000e660000002400 */
[----:B------:R-:W-:Y:S01]  /*12b0*/  HMMA.16816.F32.BF16 R72, R16, R70, RZ ;  /* 0x000000461048723c */ /* 0x000fe200000418ff */
[----:B------:R-:W-:-:S02]  /*12c0*/  FMUL.FTZ R40, R40, c[0x0][0x2ec] ;  /* 0x0000bb0028287a20 */ /* 0x000fc40000410000 */
[----:B------:R-:W-:Y:S02]  /*12d0*/  FMUL.FTZ R89, R41, c[0x0][0x2ec] ;  /* 0x0000bb0029597a20 */ /* 0x000fe40000410000 */
[----:B------:R-:W-:Y:S01]  /*12e0*/  FMUL.FTZ R90, R42, c[0x0][0x2ec] ;  /* 0x0000bb002a5a7a20 */ /* 0x000fe20000410000 */
[----:B------:R1:W1:Y:S01]  /*12f0*/  MUFU.TANH R101, R40 ;  /* 0x0000002800657308 */ /* 0x0002620000002400 */
[----:B------:R-:W-:Y:S01]  /*1300*/  FMUL.FTZ R88, R43, c[0x0][0x2ec] ;  /* 0x0000bb002b587a20 */ /* 0x000fe20000410000 */
[----:B------:R-:W-:Y:S06]  /*1310*/  HMMA.16816.F32.BF16 R68, R32, R70, RZ ;  /* 0x000000462044723c */ /* 0x000fec00000418ff */
[----:B------:R-:W2:Y:S02]  /*1320*/  MUFU.TANH R94, R94 ;  /* 0x0000005e005e7308 */ /* 0x000ea40000002400 */
[----:B---3--:R-:W-:Y:S01]  /*1330*/  HMMA.16816.F32.BF16 R52, R12, R48, R52 ;  /* 0x000000300c34723c */ /* 0x008fe20000041834 */
[----:B------:R-:W-:-:S02]  /*1340*/  FMUL.FTZ R44, R44, c[0x0][0x2ec] ;  /* 0x0000bb002c2c7a20 */ /* 0x000fc40000410000 */
[----:B------:R-:W-:Y:S02]  /*1350*/  FMUL.FTZ R117, R45, c[0x0][0x2ec] ;  /* 0x0000bb002d757a20 */ /* 0x000fe40000410000 */
[----:B------:R-:W-:Y:S01]  /*1360*/  FMUL.FTZ R121, R46, c[0x0][0x2ec] ;  /* 0x0000bb002e797a20 */ /* 0x000fe20000410000 */
[----:B-1----:R-:W1:Y:S01]  /*1370*/  LDSM.16.M88.4 R40, [R195+0x1000] ;  /* 0x00100000c328783b */ /* 0x002e620000000200 */
[----:B------:R-:W3:Y:S01]  /*1380*/  MUFU.TANH R103, R44 ;  /* 0x0000002c00677308 */ /* 0x000ee20000002400 */
[----:B------:R-:W-:Y:S01]  /*1390*/  HMMA.16816.F32.BF16 R56, R20, R48, R56 ;  /* 0x000000301438723c */ /* 0x000fe20000041838 */
[----:B------:R-:W-:-:S06]  /*13a0*/  FMUL.FTZ R111, R47, c[0x0][0x2ec] ;  /* 0x0000bb002f6f7a20 */ /* 0x000fcc0000410000 */
[----:B------:R-:W1:Y:S01]  /*13b0*/  MUFU.TANH R95, R95 ;  /* 0x0000005f005f7308 */ /* 0x000e620000002400 */
[-C--:B------:R-:W-:Y:S07]  /*13c0*/  HMMA.16816.F32.BF16 R68, R24, R62.reuse, R68 ;  /* 0x0000003e1844723c */ /* 0x080fee0000041844 */
[----:B------:R-:W1:Y:S01]  /*13d0*/  MUFU.TANH R89, R89 ;  /* 0x0000005900597308 */ /* 0x000e620000002400 */
[----:B------:R-:W-:Y:S07]  /*13e0*/  HMMA.16816.F32.BF16 R72, R28, R62, R72 ;  /* 0x0000003e1c48723c */ /* 0x000fee0000041848 */
[----:B------:R-:W1:Y:S01]  /*13f0*/  MUFU.TANH R90, R90 ;  /* 0x0000005a005a7308 */ /* 0x000e620000002400 */
[----:B--2---:R-:W-:Y:S07]  /*1400*/  HMMA.16816.F32.BF16 R52, R4, R64, R52 ;  /* 0x000000400434723c */ /* 0x004fee0000041834 */
[----:B------:R-:W2:Y:S01]  /*1410*/  MUFU.TANH R88, R88 ;  /* 0x0000005800587308 */ /* 0x000ea20000002400 */
[----:B-----5:R-:W-:Y:S07]  /*1420*/  HMMA.16816.F32.BF16 R60, R16, R36, RZ ;  /* 0x00000024103c723c */ /* 0x020fee00000418ff */
[----:B------:R-:W1:Y:S01]  /*1430*/  MUFU.TANH R117, R117 ;  /* 0x0000007500757308 */ /* 0x000e620000002400 */
[----:B------:R-:W-:Y:S07]  /*1440*/  HMMA.16816.F32.BF16 R56, R8, R64, R56 ;  /* 0x000000400838723c */ /* 0x000fee0000041838 */
[----:B------:R-:W1:Y:S01]  /*1450*/  MUFU.TANH R121, R121 ;  /* 0x0000007900797308 */ /* 0x000e620000002400 */
[----:B------:R-:W-:Y:S01]  /*1460*/  HMMA.16816.F32.BF16 R68, R12, R50, R68 ;  /* 0x000000320c44723c */ /* 0x000fe20000041844 */
[----:B------:R-:W-:-:S02]  /*1470*/  FMUL.FTZ R52, R52, c[0x0][0x2ec] ;  /* 0x0000bb0034347a20 */ /* 0x000fc40000410000 */
[----:B------:R-:W-:Y:S02]  /*1480*/  FMUL.FTZ R113, R53, c[0x0][0x2ec] ;  /* 0x0000bb0035717a20 */ /* 0x000fe40000410000 */
[----:B------:R-:W-:Y:S02]  /*1490*/  FMUL.FTZ R99, R54, c[0x0][0x2ec] ;  /* 0x0000bb0036637a20 */ /* 0x000fe40000410000 */
[----:B------:R5:W2:Y:S01]  /*14a0*/  MUFU.TANH R105, R52 ;  /* 0x0000003400697308 */ /* 0x000aa20000002400 */
[----:B------:R-:W-:Y:S01]  /*14b0*/  HMMA.16816.F32.BF16 R72, R20, R50, R72 ;  /* 0x000000321448723c */ /* 0x000fe20000041848 */
[----:B------:R-:W-:Y:S01]  /*14c0*/  FMUL.FTZ R97, R55, c[0x0][0x2ec] ;  /* 0x0000bb0037617a20 */ /* 0x000fe20000410000 */
[----:B------:R-:W-:Y:S05]  /*14d0*/  LDSM.16.M88.4 R48, [R184+0x1000] ;  /* 0x00100000b830783b */ /* 0x000fea0000000200 */
[----:B------:R-:W2:Y:S01]  /*14e0*/  MUFU.TANH R111, R111 ;  /* 0x0000006f006f7308 */ /* 0x000ea20000002400 */
[----:B-1----:R-:W-:Y:S01]  /*14f0*/  HMMA.16816.F32.BF16 R60, R28, R40, R60 ;  /* 0x000000281c3c723c */ /* 0x002fe2000004183c */
[----:B------:R-:W-:-:S02]  /*1500*/  FMUL.FTZ R56, R56, c[0x0][0x2ec] ;  /* 0x0000bb0038387a20 */ /* 0x000fc40000410000 */
[----:B------:R-:W-:Y:S02]  /*1510*/  FMUL.FTZ R57, R57, c[0x0][0x2ec] ;  /* 0x0000bb0039397a20 */ /* 0x000fe40000410000 */
[----:B------:R-:W-:Y:S01]  /*1520*/  FMUL.FTZ R58, R58, c[0x0][0x2ec] ;  /* 0x0000bb003a3a7a20 */ /* 0x000fe20000410000 */
[----:B-----5:R-:W1:Y:S01]  /*1530*/  LDSM.16.M88.4 R52, [R96+0x5800] ;  /* 0x005800006034783b */ /* 0x020e620000000200 */
[----:B------:R-:W-:Y:S01]  /*1540*/  FMUL.FTZ R59, R59, c[0x0][0x2ec] ;  /* 0x0000bb003b3b7a20 */ /* 0x000fe20000410000 */
[----:B------:R-:W-:Y:S01]  /*1550*/  HMMA.16816.F32.BF16 R68, R4, R66, R68 ;  /* 0x000000420444723c */ /* 0x000fe20000041844 */
[----:B------:R-:W1:Y:S07]  /*1560*/  MUFU.TANH R109, R56 ;  /* 0x00000038006d7308 */ /* 0x000e6e0000002400 */
[----:B------:R-:W-:Y:S01]  /*1570*/  HMMA.16816.F32.BF16 R44, R32, R36, RZ ;  /* 0x00000024202c723c */ /* 0x000fe200000418ff */
[----:B------:R-:W1:Y:S07]  /*1580*/  MUFU.TANH R107, R57 ;  /* 0x00000039006b7308 */ /* 0x000e6e0000002400 */
[----:B------:R-:W-:Y:S01]  /*1590*/  HMMA.16816.F32.BF16 R72, R8, R66, R72 ;  /* 0x000000420848723c */ /* 0x000fe20000041848 */
[----:B------:R-:W1:Y:S01]  /*15a0*/  MUFU.TANH R148, R58 ;  /* 0x0000003a00947308 */ /* 0x000e620000002400 */
[----:B------:R-:W5:Y:S06]  /*15b0*/  LDSM.16.M88.4 R64, [R195+0x1800] ;  /* 0x00180000c340783b */ /* 0x000f6c0000000200 */
[----:B------:R-:W-:Y:S01]  /*15c0*/  HMMA.16816.F32.BF16 R60, R20, R76, R60 ;  /* 0x0000004c143c723c */ /* 0x000fe2000004183c */
[----:B------:R1:W1:Y:S01]  /*15d0*/  MUFU.TANH R138, R59 ;  /* 0x0000003b008a7308 */ /* 0x0002620000002400 */
[----:B------:R-:W-:-:S02]  /*15e0*/  FMUL.FTZ R68, R68, c[0x0][0x2ec] ;  /* 0x0000bb0044447a20 */ /* 0x000fc40000410000 */
[----:B------:R-:W-:Y:S02]  /*15f0*/  FMUL.FTZ R211, R69, c[0x0][0x2ec] ;  /* 0x0000bb0045d37a20 */ /* 0x000fe40000410000 */
[----:B------:R-:W-:Y:S02]  /*1600*/  FMUL.FTZ R183, R70, c[0x0][0x2ec] ;  /* 0x0000bb0046b77a20 */ /* 0x000fe40000410000 */
[----:B------:R-:W-:Y:S01]  /*1610*/  HMMA.16816.F32.BF16 R44, R24, R40, R44 ;  /* 0x00000028182c723c */ /* 0x000fe2000004182c */
[----:B------:R2:W2:Y:S01]  /*1620*/  MUFU.TANH R115, R68 ;  /* 0x0000004400737308 */ /* 0x0004a20000002400 */
[----:B------:R-:W-:-:S06]  /*1630*/  FMUL.FTZ R177, R71, c[0x0][0x2ec] ;  /* 0x0000bb0047b17a20 */ /* 0x000fcc0000410000 */
[----:B------:R-:W-:Y:S01]  /*1640*/  FMUL.FTZ R72, R72, c[0x0][0x2ec] ;  /* 0x0000bb0048487a20 */ /* 0x000fe20000410000 */
[----:B-1----:R-:W-:Y:S01]  /*1650*/  HMMA.16816.F32.BF16 R56, R16, R38, RZ ;  /* 0x000000261038723c */ /* 0x002fe200000418ff */
[----:B------:R-:W-:Y:S01]  /*1660*/  FMUL.FTZ R73, R73, c[0x0][0x2ec] ;  /* 0x0000bb0049497a20 */ /* 0x000fe20000410000 */
[----:B------:R-:W1:Y:S01]  /*1670*/  MUFU.TANH R113, R113 ;  /* 0x0000007100717308 */ /* 0x000e620000002400 */
[----:B------:R-:W-:Y:S02]  /*1680*/  FMUL.FTZ R74, R74, c[0x0][0x2ec] ;  /* 0x0000bb004a4a7a20 */ /* 0x000fe40000410000 */
[----:B------:R-:W-:-:S03]  /*1690*/  FMUL.FTZ R75, R75, c[0x0][0x2ec] ;  /* 0x0000bb004b4b7a20 */ /* 0x000fc60000410000 */
[C---:B------:R-:W-:Y:S02]  /*16a0*/  HMMA.16816.F32.BF16 R36, R32.reuse, R38, RZ ;  /* 0x000000262024723c */ /* 0x040fe400000418ff */
[----:B------:R-:W1:Y:S06]  /*16b0*/  MUFU.TANH R157, R72 ;  /* 0x00000048009d7308 */ /* 0x000e6c0000002400 */
[----:B--2---:R-:W-:Y:S02]  /*16c0*/  HMMA.16816.F32.BF16 R68, R32, R52, RZ ;  /* 0x000000342044723c */ /* 0x004fe400000418ff */
[----:B------:R-:W2:Y:S06]  /*16d0*/  MUFU.TANH R139, R73 ;  /* 0x00000049008b7308 */ /* 0x000eac0000002400 */
[-C--:B------:R-:W-:Y:S02]  /*16e0*/  HMMA.16816.F32.BF16 R56, R28, R42.reuse, R56 ;  /* 0x0000002a1c38723c */ /* 0x080fe40000041838 */
[----:B------:R-:W1:Y:S06]  /*16f0*/  MUFU.TANH R158, R74 ;  /* 0x0000004a009e7308 */ /* 0x000e6c0000002400 */
[----:B------:R-:W-:Y:S02]  /*1700*/  HMMA.16816.F32.BF16 R36, R24, R42, R36 ;  /* 0x0000002a1824723c */ /* 0x000fe40000041824 */
[----:B------:R1:W1:Y:S06]  /*1710*/  MUFU.TANH R156, R75 ;  /* 0x0000004b009c7308 */ /* 0x00026c0000002400 */
[C---:B------:R-:W-:Y:S02]  /*1720*/  HMMA.16816.F32.BF16 R40, R16.reuse, R52, RZ ;  /* 0x000000341028723c */ /* 0x040fe400000418ff */
[----:B------:R-:W2:Y:S06]  /*1730*/  MUFU.TANH R99, R99 ;  /* 0x0000006300637308 */ /* 0x000eac0000002400 */
[-C--:B------:R-:W-:Y:S01]  /*1740*/  HMMA.16816.F32.BF16 R16, R16, R54.reuse, RZ ;  /* 0x000000361010723c */ /* 0x080fe200000418ff */
[----:B-1----:R-:W1:Y:S01]  /*1750*/  LDSM.16.M88.4 R72, [R193+0x1800] ;  /* 0x00180000c148783b */ /* 0x002e620000000200 */
[----:B------:R-:W1:Y:S06]  /*1760*/  MUFU.TANH R97, R97 ;  /* 0x0000006100617308 */ /* 0x000e6c0000002400 */
[----:B------:R-:W-:Y:S02]  /*1770*/  HMMA.16816.F32.BF16 R32, R32, R54, RZ ;  /* 0x000000362020723c */ /* 0x000fe400000418ff */
[----:B------:R-:W1:Y:S06]  /*1780*/  MUFU.TANH R211, R211 ;  /* 0x000000d300d37308 */ /* 0x000e6c0000002400 */
[----:B------:R-:W-:Y:S02]  /*1790*/  HMMA.16816.F32.BF16 R60, R8, R48, R60 ;  /* 0x00000030083c723c */ /* 0x000fe4000004183c */
[----:B------:R-:W1:Y:S06]  /*17a0*/  MUFU.TANH R183, R183 ;  /* 0x000000b700b77308 */ /* 0x000e6c0000002400 */
[-C--:B-----5:R-:W-:Y:S02]  /*17b0*/  HMMA.16816.F32.BF16 R40, R28, R64.reuse, R40 ;  /* 0x000000401c28723c */ /* 0x0a0fe40000041828 */
[----:B------:R-:W1:Y:S06]  /*17c0*/  MUFU.TANH R177, R177 ;  /* 0x000000b100b17308 */ /* 0x000e6c0000002400 */
[----:B------:R-:W-:Y:S08]  /*17d0*/  HMMA.16816.F32.BF16 R68, R24, R64, R68 ;  /* 0x000000401844723c */ /* 0x000ff00000041844 */
[----:B------:R-:W-:Y:S01]  /*17e0*/  HMMA.16816.F32.BF16 R16, R28, R66, R16 ;  /* 0x000000421c10723c */ /* 0x000fe20000041810 */
[----:B------:R-:W-:-:S02]  /*17f0*/  FMUL.FTZ R60, R60, c[0x0][0x2ec] ;  /* 0x0000bb003c3c7a20 */ /* 0x000fc40000410000 */
[----:B------:R-:W-:Y:S02]  /*1800*/  FMUL.FTZ R61, R61, c[0x0][0x2ec] ;  /* 0x0000bb003d3d7a20 */ /* 0x000fe40000410000 */
[----:B------:R-:W1:Y:S01]  /*1810*/  MUFU.TANH R167, R60 ;  /* 0x0000003c00a77308 */ /* 0x000e620000002400 */
[----:B------:R-:W-:Y:S02]  /*1820*/  FMUL.FTZ R144, R62, c[0x0][0x2ec] ;  /* 0x0000bb003e907a20 */ /* 0x000fe40000410000 */
[----:B------:R-:W-:Y:S01]  /*1830*/  HMMA.16816.F32.BF16 R32, R24, R66, R32 ;  /* 0x000000421820723c */ /* 0x000fe20000041820 */
[----:B------:R-:W-:-:S04]  /*1840*/  FMUL.FTZ R146, R63, c[0x0][0x2ec] ;  /* 0x0000bb003f927a20 */ /* 0x000fc80000410000 */
[----:B------:R5:W1:Y:S03]  /*1850*/  MUFU.TANH R166, R61 ;  /* 0x0000003d00a67308 */ /* 0x000a660000002400 */
[----:B------:R-:W-:Y:S05]  /*1860*/  HMMA.16816.F32.BF16 R44, R12, R76, R44 ;  /* 0x0000004c0c2c723c */ /* 0x000fea000004182c */
[----:B------:R-:W1:Y:S03]  /*1870*/  MUFU.TANH R144, R144 ;  /* 0x0000009000907308 */ /* 0x000e660000002400 */
[----:B------:R-:W-:Y:S01]  /*1880*/  HMMA.16816.F32.BF16 R56, R20, R78, R56 ;  /* 0x0000004e1438723c */ /* 0x000fe20000041838 */
[----:B-----5:R-:W5:Y:S04]  /*1890*/  LDSM.16.M88.4 R60, [R184+0x1800] ;  /* 0x00180000b83c783b */ /* 0x020f680000000200 */
[----:B------:R-:W2:Y:S01]  /*18a0*/  MUFU.TANH R146, R146 ;  /* 0x0000009200927308 */ /* 0x000ea20000002400 */
[----:B------:R-:W-:-:S04]  /*18b0*/  DEPBAR.LE SB0, 0x0 ;  /* 0x000080000000791a */ /* 0x000fc80000000000 */
[----:B------:R-:W-:Y:S08]  /*18c0*/  HMMA.16816.F32.BF16 R36, R12, R78, R36 ;  /* 0x0000004e0c24723c */ /* 0x000ff00000041824 */
[-C--:B-1----:R-:W-:Y:S08]  /*18d0*/  HMMA.16816.F32.BF16 R40, R20, R72.reuse, R40 ;  /* 0x000000481428723c */ /* 0x082ff00000041828 */
[----:B------:R-:W-:Y:S08]  /*18e0*/  HMMA.16816.F32.BF16 R68, R12, R72, R68 ;  /* 0x000000480c44723c */ /* 0x000ff00000041844 */
[-C--:B------:R-:W-:Y:S08]  /*18f0*/  HMMA.16816.F32.BF16 R16, R20, R74.reuse, R16 ;  /* 0x0000004a1410723c */ /* 0x080ff00000041810 */
[----:B------:R-:W-:Y:S08]  /*1900*/  HMMA.16816.F32.BF16 R32, R12, R74, R32 ;  /* 0x0000004a0c20723c */ /* 0x000ff00000041820 */
[----:B------:R-:W-:Y:S08]  /*1910*/  HMMA.16816.F32.BF16 R44, R4, R48, R44 ;  /* 0x00000030042c723c */ /* 0x000ff0000004182c */
[-C--:B------:R-:W-:Y:S08]  /*1920*/  HMMA.16816.F32.BF16 R56, R8, R50.reuse, R56 ;  /* 0x000000320838723c */ /* 0x080ff00000041838 */
[----:B------:R-:W-:Y:S08]  /*1930*/  HMMA.16816.F32.BF16 R36, R4, R50, R36 ;  /* 0x000000320424723c */ /* 0x000ff00000041824 */
[----:B-----5:R-:W-:Y:S01]  /*1940*/  HMMA.16816.F32.BF16 R40, R8, R60, R40 ;  /* 0x0000003c0828723c */ /* 0x020fe20000041828 */
[----:B------:R-:W-:-:S02]  /*1950*/  FMUL.FTZ R44, R44, c[0x0][0x2ec] ;  /* 0x0000bb002c2c7a20 */ /* 0x000fc40000410000 */
[----:B------:R-:W-:Y:S02]  /*1960*/  FMUL.FTZ R45, R45, c[0x0][0x2ec] ;  /* 0x0000bb002d2d7a20 */ /* 0x000fe40000410000 */
[----:B------:R-:W-:Y:S01]  /*1970*/  FMUL.FTZ R46, R46, c[0x0][0x2ec] ;  /* 0x0000bb002e2e7a20 */ /* 0x000fe20000410000 */
[----:B------:R1:W1:Y:S01]  /*1980*/  MUFU.TANH R165, R44 ;  /* 0x0000002c00a57308 */ /* 0x0002620000002400 */
[----:B------:R-:W-:Y:S01]  /*1990*/  FMUL.FTZ R47, R47, c[0x0][0x2ec] ;  /* 0x0000bb002f2f7a20 */ /* 0x000fe20000410000 */
[----:B------:R-:W-:Y:S01]  /*19a0*/  HMMA.16816.F32.BF16 R68, R4, R60, R68 ;  /* 0x0000003c0444723c */ /* 0x000fe20000041844 */
[----:B------:R-:W-:Y:S02]  /*19b0*/  FMUL.FTZ R56, R56, c[0x0][0x2ec] ;  /* 0x0000bb0038387a20 */ /* 0x000fe40000410000 */
[----:B------:R-:W-:Y:S02]  /*19c0*/  FMUL.FTZ R57, R57, c[0x0][0x2ec] ;  /* 0x0000bb0039397a20 */ /* 0x000fe40000410000 */
[----:B------:R-:W-:Y:S01]  /*19d0*/  FMUL.FTZ R58, R58, c[0x0][0x2ec] ;  /* 0x0000bb003a3a7a20 */ /* 0x000fe20000410000 */
[----:B------:R1:W1:Y:S01]  /*19e0*/  MUFU.TANH R163, R45 ;  /* 0x0000002d00a37308 */ /* 0x0002620000002400 */
[----:B------:R-:W-:Y:S01]  /*19f0*/  FMUL.FTZ R59, R59, c[0x0][0x2ec] ;  /* 0x0000bb003b3b7a20 */ /* 0x000fe20000410000 */
[----:B------:R-:W-:Y:S01]  /*1a00*/  HMMA.16816.F32.BF16 R16, R8, R62, R16 ;  /* 0x0000003e0810723c */ /* 0x000fe20000041810 */
        /* <DEDUP_REMOVED lines=10> */
[----:B------:R-:W-:-:S02]  /*1ab0*/  FMUL.FTZ R43, R43, c[0x0][0x2ec] ;  /* 0x0000bb002b2b7a20 */ /* 0x000fc40000410000 */
[----:B------:R-:W-:Y:S02]  /*1ac0*/  FMUL.FTZ R68, R68, c[0x0][0x2ec] ;  /* 0x0000bb0044447a20 */ /* 0x000fe40000410000 */
[----:B------:R-:W-:Y:S02]  /*1ad0*/  FMUL.FTZ R69, R69, c[0x0][0x2ec] ;  /* 0x0000bb0045457a20 */ /* 0x000fe40000410000 */
[----:B------:R-:W-:Y:S01]  /*1ae0*/  FMUL.FTZ R70, R70, c[0x0][0x2ec] ;  /* 0x0000bb0046467a20 */ /* 0x000fe20000410000 */
[----:B------:R1:W1:Y:S01]  /*1af0*/  MUFU.TANH R175, R56 ;  /* 0x0000003800af7308 */ /* 0x0002620000002400 */
[----:B------:R-:W-:Y:S02]  /*1b00*/  FMUL.FTZ R71, R71, c[0x0][0x2ec] ;  /* 0x0000bb0047477a20 */ /* 0x000fe40000410000 */
[----:B------:R-:W-:Y:S02]  /*1b10*/  FMUL.FTZ R16, R16, c[0x0][0x2ec] ;  /* 0x0000bb0010107a20 */ /* 0x000fe40000410000 */
[----:B------:R-:W-:-:S02]  /*1b20*/  FMUL.FTZ R17, R17, c[0x0][0x2ec] ;  /* 0x0000bb0011117a20 */ /* 0x000fc40000410000 */
[----:B------:R-:W-:Y:S01]  /*1b30*/  FMUL.FTZ R18, R18, c[0x0][0x2ec] ;  /* 0x0000bb0012127a20 */ /* 0x000fe20000410000 */
[----:B------:R1:W1:Y:S01]  /*1b40*/  MUFU.TANH R151, R57 ;  /* 0x0000003900977308 */ /* 0x0002620000002400 */
[----:B------:R-:W-:Y:S02]  /*1b50*/  FMUL.FTZ R19, R19, c[0x0][0x2ec] ;  /* 0x0000bb0013137a20 */ /* 0x000fe40000410000 */
[----:B------:R-:W-:Y:S02]  /*1b60*/  FMUL.FTZ R32, R32, c[0x0][0x2ec] ;  /* 0x0000bb0020207a20 */ /* 0x000fe40000410000 */
[----:B------:R-:W-:Y:S02]  /*1b70*/  FMUL.FTZ R33, R33, c[0x0][0x2ec] ;  /* 0x0000bb0021217a20 */ /* 0x000fe40000410000 */
[----:B------:R-:W-:Y:S01]  /*1b80*/  FMUL.FTZ R34, R34, c[0x0][0x2ec] ;  /* 0x0000bb0022227a20 */ /* 0x000fe20000410000 */
[----:B------:R1:W1:Y:S01]  /*1b90*/  MUFU.TANH R152, R58 ;  /* 0x0000003a00987308 */ /* 0x0002620000002400 */
[----:B------:R-:W-:-:S07]  /*1ba0*/  FMUL.FTZ R35, R35, c[0x0][0x2ec] ;  /* 0x0000bb0023237a20 */ /* 0x000fce0000410000 */
[----:B------:R1:W1:Y:S08]  /*1bb0*/  MUFU.TANH R154, R59 ;  /* 0x0000003b009a7308 */ /* 0x0002700000002400 */
        /* <DEDUP_REMOVED lines=19> */
[----:B------:R1:W1:Y:S01]  /*1cf0*/  MUFU.TANH R141, R35 ;  /* 0x00000023008d7308 */ /* 0x0002620000002400 */
[----:B------:R-:W-:Y:S06]  /*1d00*/  BAR.SYNC.DEFER_BLOCKING 0x0 ;  /* 0x0000000000007b1d */ /* 0x000fec0000010000 */
[----:B------:R-:W-:Y:S05]  /*1d10*/  @!P0 BRA `(.L_x_1207) ;  /* 0x0000016000008947 */ /* 0x000fea0003800000 */
[----:B--234-:R-:W-:-:S04]  /*1d20*/  LEA.HI.SX32 R7, R3, 0xfffffffe, 0x1a ;  /* 0xfffffffe03077811 */ /* 0x01cfc800078fd2ff */
        /* <DEDUP_REMOVED lines=21> */
.L_x_1207:
[----:B--234-:R-:W-:Y:S02]  /*1e80*/  FMNMX.FTZ R4, R87, R92, !PT ;  /* 0x0000005c57047209 */ /* 0x01cfe40007810000 */
        /* <DEDUP_REMOVED lines=52> */
[----:B------:R-:W-:Y:S01]  /*21d0*/  FMNMX.FTZ R7, R146, R7, !PT ;  /* 0x0000000792077209 */ /* 0x000fe20007810000 */
[----:B------:R-:W2:Y:S01]  /*21e0*/  SHFL.BFLY PT, R133, R4, 0x2, 0x1f ;  /* 0x0c401f0004857f89 */ /* 0x000ea200000e0000 */
[----:B------:R-:W-:Y:S02]  /*21f0*/  FMNMX.FTZ R6, R153, R6, !PT ;  /* 0x0000000699067209 */ /* 0x000fe40007810000 */
[----:B------:R-:W-:Y:S02]  /*2200*/  FMNMX.FTZ R7, R152, R7, !PT ;  /* 0x0000000798077209 */ /* 0x000fe40007810000 */
[----:B------:R-:W-:Y:S01]  /*2210*/  SHF.L.U32 R191, R191, 0x1, RZ ;  /* 0x00000001bfbf7819 */ /* 0x000fe200000006ff */
[----:B------:R-:W3:Y:S01]  /*2220*/  SHFL.BFLY PT, R5, R6, 0x2, 0x1f ;  /* 0x0c401f0006057f89 */ /* 0x000ee200000e0000 */
[----:B------:R-:W-:-:S02]  /*2230*/  FMNMX.FTZ R7, R154, R7, !PT ;  /* 0x000000079a077209 */ /* 0x000fc40007810000 */
[----:B------:R-:W-:Y:S01]  /*2240*/  IADD3 R189, R2, R191, RZ ;  /* 0x000000bf02bd7210 */ /* 0x000fe20007ffe0ff */
[----:B------:R-:W-:Y:S01]  /*2250*/  LDSM.16.MT88.4 R16, [R191+0x7000] ;  /* 0x00700000bf10783b */ /* 0x000fe20000004200 */
[----:B------:R-:W-:Y:S02]  /*2260*/  FMNMX.FTZ R7, R142, R7, !PT ;  /* 0x000000078e077209 */ /* 0x000fe40007810000 */
[----:B------:R-:W-:Y:S01]  /*2270*/  IADD3 R190, R0, R191, RZ ;  /* 0x000000bf00be7210 */ /* 0x000fe20007ffe0ff */
[----:B------:R-:W-:Y:S01]  /*2280*/  LDSM.16.MT88.4 R28, [R189+0x6800] ;  /* 0x00680000bd1c783b */ /* 0x000fe20000004200 */
[----:B------:R-:W-:Y:S02]  /*2290*/  FMNMX.FTZ R135, R140, R7, !PT ;  /* 0x000000078c877209 */ /* 0x000fe40007810000 */
[----:B-1----:R-:W-:Y:S01]  /*22a0*/  FMNMX.FTZ R9, R8, R9, !PT ;  /* 0x0000000908097209 */ /* 0x002fe20007810000 */
[----:B------:R-:W-:Y:S01]  /*22b0*/  LDSM.16.MT88.4 R24, [R190+0x6800] ;  /* 0x00680000be18783b */ /* 0x000fe20000004200 */
[----:B------:R-:W-:-:S02]  /*22c0*/  FMNMX.FTZ R135, R132, R135, !PT ;  /* 0x0000008784877209 */ /* 0x000fc40007810000 */
[----:B------:R-:W-:Y:S01]  /*22d0*/  IADD3 R188, R0, R189, RZ ;  /* 0x000000bd00bc7210 */ /* 0x000fe20007ffe0ff */
[----:B------:R-:W1:Y:S01]  /*22e0*/  SHFL.BFLY PT, R136, R9, 0x1, 0x1f ;  /* 0x0c201f0009887f89 */ /* 0x000e6200000e0000 */
[----:B------:R-:W-:Y:S02]  /*22f0*/  FMNMX.FTZ R135, R66, R135, !PT ;  /* 0x0000008742877209 */ /* 0x000fe40007810000 */
[----:B--2---:R-:W-:Y:S01]  /*2300*/  FMNMX.FTZ R133, R4, R133, !PT ;  /* 0x0000008504857209 */ /* 0x004fe20007810000 */
[----:B------:R-:W-:Y:S04]  /*2310*/  LDSM.16.MT88.4 R20, [R188+0x6800] ;  /* 0x00680000bc14783b */ /* 0x000fe80000004200 */
[----:B------:R-:W2:Y:S01]  /*2320*/  SHFL.BFLY PT, R4, R135, 0x2, 0x1f ;  /* 0x0c401f0087047f89 */ /* 0x000ea200000e0000 */
[----:B---3--:R-:W-:-:S03]  /*2330*/  FMNMX.FTZ R5, R6, R5, !PT ;  /* 0x0000000506057209 */ /* 0x008fc60007810000 */
[----:B------:R-:W3:Y:S04]  /*2340*/  SHFL.BFLY PT, R6, R133, 0x1, 0x1f ;  /* 0x0c201f0085067f89 */ /* 0x000ee800000e0000 */
[----:B------:R-:W4:Y:S04]  /*2350*/  SHFL.BFLY PT, R134, R5, 0x1, 0x1f ;  /* 0x0c201f0005867f89 */ /* 0x000f2800000e0000 */
[----:B------:R-:W-:Y:S01]  /*2360*/  LDSM.16.MT88.4 R12, [R190+0x7000] ;  /* 0x00700000be0c783b */ /* 0x000fe20000004200 */
[----:B-1----:R-:W-:-:S04]  /*2370*/  FMNMX.FTZ R136, R9, R136, !PT ;  /* 0x0000008809887209 */ /* 0x002fc80007810000 */
[C---:B------:R-:W-:Y:S01]  /*2380*/  FSETP.NEU.FTZ.AND P1, PT, R136.reuse, -INF , PT ;  /* 0xff8000008800780b */ /* 0x040fe20003f3d000 */
[----:B------:R-:W-:Y:S01]  /*2390*/  FMUL.FTZ R170, R136, c[0x0][0x23c] ;  /* 0x00008f0088aa7a20 */ /* 0x000fe20000410000 */
[----:B--2---:R-:W-:-:S04]  /*23a0*/  FMNMX.FTZ R135, R135, R4, !PT ;  /* 0x0000000487877209 */ /* 0x004fc80007810000 */
[----:B------:R-:W-:Y:S02]  /*23b0*/  FSEL R170, R170, RZ, P1 ;  /* 0x000000ffaaaa7208 */ /* 0x000fe40000800000 */
[----:B---3--:R-:W-:Y:S01]  /*23c0*/  FMNMX.FTZ R133, R133, R6, !PT ;  /* 0x0000000685857209 */ /* 0x008fe20007810000 */
[----:B------:R-:W1:Y:S02]  /*23d0*/  SHFL.BFLY PT, R8, R135, 0x1, 0x1f ;  /* 0x0c201f0087087f89 */ /* 0x000e6400000e0000 */
[--C-:B------:R-:W-:Y:S01]  /*23e0*/  FFMA.FTZ R51, R87, c[0x0][0x23c], -R170.reuse ;  /* 0x00008f0057337a23 */ /* 0x100fe200000108aa */
[----:B----4-:R-:W-:Y:S01]  /*23f0*/  FMNMX.FTZ R134, R5, R134, !PT ;  /* 0x0000008605867209 */ /* 0x010fe20007810000 */
[--C-:B------:R-:W-:Y:S01]  /*2400*/  FFMA.FTZ R42, R101, c[0x0][0x23c], -R170.reuse ;  /* 0x00008f00652a7a23 */ /* 0x100fe200000108aa */
[----:B------:R-:W-:Y:S01]  /*2410*/  LDSM.16.MT88.4 R84, [R189+0x6000] ;  /* 0x00600000bd54783b */ /* 0x000fe20000004200 */
[----:B------:R-:W-:Y:S01]  /*2420*/  FMUL.FTZ R150, R133, c[0x0][0x23c] ;  /* 0x00008f0085967a20 */ /* 0x000fe20000410000 */
[C---:B------:R-:W-:Y:S01]  /*2430*/  FSETP.NEU.FTZ.AND P1, PT, R134.reuse, -INF , PT ;  /* 0xff8000008600780b */ /* 0x040fe20003f3d000 */
[----:B------:R-:W-:Y:S01]  /*2440*/  FMUL.FTZ R162, R134, c[0x0][0x23c] ;  /* 0x00008f0086a27a20 */ /* 0x000fe20000410000 */
[----:B------:R-:W-:Y:S01]  /*2450*/  LDSM.16.MT88.4 R4, [R188+0x6000] ;  /* 0x00600000bc04783b */ /* 0x000fe20000004200 */
[--C-:B------:R-:W-:Y:S01]  /*2460*/  FFMA.FTZ R46, R92, c[0x0][0x23c], -R170.reuse ;  /* 0x00008f005c2e7a23 */ /* 0x100fe200000108aa */
[----:B------:R-:W-:Y:S01]  /*2470*/  MUFU.EX2 R51, R51 ;  /* 0x0000003300337308 */ /* 0x000fe20000000800 */
[--C-:B------:R-:W-:Y:S01]  /*2480*/  FFMA.FTZ R49, R89, c[0x0][0x23c], -R170.reuse ;  /* 0x00008f0059317a23 */ /* 0x100fe200000108aa */
[----:B------:R-:W-:Y:S01]  /*2490*/  FSEL R162, R162, RZ, P1 ;  /* 0x000000ffa2a27208 */ /* 0x000fe20000800000 */
[--C-:B------:R-:W-:Y:S01]  /*24a0*/  FFMA.FTZ R39, R109, c[0x0][0x23c], -R170.reuse ;  /* 0x00008f006d277a23 */ /* 0x100fe200000108aa */
[----:B------:R-:W-:Y:S01]  /*24b0*/  FSETP.NEU.FTZ.AND P1, PT, R133, -INF , PT ;  /* 0xff8000008500780b */ /* 0x000fe20003f3d000 */
[----:B------:R-:W-:-:S02]  /*24c0*/  FFMA.FTZ R32, R107, c[0x0][0x23c], -R170 ;  /* 0x00008f006b207a23 */ /* 0x000fc400000108aa */
[--C-:B------:R-:W-:Y:S01]  /*24d0*/  FFMA.FTZ R41, R103, c[0x0][0x23c], -R162.reuse ;  /* 0x00008f0067297a23 */ /* 0x100fe200000108a2 */
[----:B------:R-:W-:Y:S01]  /*24e0*/  FSEL R150, R150, RZ, P1 ;  /* 0x000000ff96967208 */ /* 0x000fe20000800000 */
[--C-:B------:R-:W-:Y:S01]  /*24f0*/  FFMA.FTZ R34, R117, c[0x0][0x23c], -R162.reuse ;  /* 0x00008f0075227a23 */ /* 0x100fe200000108a2 */
[----:B------:R-:W-:Y:S01]  /*2500*/  LDSM.16.MT88.4 R100, [R190+0x6000] ;  /* 0x00600000be64783b */ /* 0x000fe20000004200 */
[--C-:B------:R-:W-:Y:S01]  /*2510*/  FFMA.FTZ R43, R91, c[0x0][0x23c], -R162.reuse ;  /* 0x00008f005b2b7a23 */ /* 0x100fe200000108a2 */
[----:B------:R-:W2:Y:S01]  /*2520*/  MUFU.EX2 R46, R46 ;  /* 0x0000002e002e7308 */ /* 0x000ea20000000800 */
[----:B-1----:R-:W-:Y:S01]  /*2530*/  FMNMX.FTZ R135, R135, R8, !PT ;  /* 0x0000000887877209 */ /* 0x002fe20007810000 */
[----:B------:R-:W1:Y:S01]  /*2540*/  LDSM.16.MT88.4 R116, [R191+0x6000] ;  /* 0x00600000bf74783b */ /* 0x000e620000004200 */
[----:B------:R-:W-:Y:S02]  /*2550*/  FFMA.FTZ R40, R93, c[0x0][0x23c], -R162 ;  /* 0x00008f005d287a23 */ /* 0x000fe400000108a2 */
[C---:B------:R-:W-:Y:S01]  /*2560*/  FSETP.NEU.FTZ.AND P1, PT, R135.reuse, -INF , PT ;  /* 0xff8000008700780b */ /* 0x040fe20003f3d000 */
[----:B------:R-:W-:Y:S01]  /*2570*/  FMUL.FTZ R137, R135, c[0x0][0x23c] ;  /* 0x00008f0087897a20 */ /* 0x000fe20000410000 */
[----:B------:R-:W3:Y:S01]  /*2580*/  LDSM.16.MT88.4 R8, [R191+0x6800] ;  /* 0x00680000bf08783b */ /* 0x000ee20000004200 */
[--C-:B------:R-:W-:Y:S01]  /*2590*/  FFMA.FTZ R38, R94, c[0x0][0x23c], -R150.reuse ;  /* 0x00008f005e267a23 */ /* 0x100fe20000010896 */
[----:B------:R-:W-:Y:S01]  /*25a0*/  MUFU.EX2 R43, R43 ;  /* 0x0000002b002b7308 */ /* 0x000fe20000000800 */
[--C-:B------:R-:W-:Y:S01]  /*25b0*/  FFMA.FTZ R45, R95, c[0x0][0x23c], -R150.reuse ;  /* 0x00008f005f2d7a23 */ /* 0x100fe20000010896 */
[----:B------:R-:W-:Y:S01]  /*25c0*/  FSEL R137, R137, RZ, P1 ;  /* 0x000000ff89897208 */ /* 0x000fe20000800000 */
[----:B------:R-:W-:-:S02]  /*25d0*/  FFMA.FTZ R44, R121, c[0x0][0x23c], -R150 ;  /* 0x00008f00792c7a23 */ /* 0x000fc40000010896 */
[----:B------:R-:W-:Y:S02]  /*25e0*/  FFMA.FTZ R35, R111, c[0x0][0x23c], -R150 ;  /* 0x00008f006f237a23 */ /* 0x000fe40000010896 */
[--C-:B------:R-:W-:Y:S01]  /*25f0*/  FFMA.FTZ R53, R81, c[0x0][0x23c], -R137.reuse ;  /* 0x00008f0051357a23 */ /* 0x100fe20000010889 */
[----:B------:R-:W4:Y:S01]  /*2600*/  MUFU.EX2 R40, R40 ;  /* 0x0000002800287308 */ /* 0x000f220000000800 */
[--C-:B------:R-:W-:Y:S01]  /*2610*/  FFMA.FTZ R50, R80, c[0x0][0x23c], -R137.reuse ;  /* 0x00008f0050327a23 */ /* 0x100fe20000010889 */
[----:B--2---:R-:W-:Y:S01]  /*2620*/  F2FP.BF16.PACK_AB R68, R46, R51 ;  /* 0x000000332e44723e */ /* 0x004fe200000010ff */
[--C-:B------:R-:W-:Y:S02]  /*2630*/  FFMA.FTZ R47, R90, c[0x0][0x23c], -R137.reuse ;  /* 0x00008f005a2f7a23 */ /* 0x100fe40000010889 */
[----:B------:R-:W-:Y:S02]  /*2640*/  FFMA.FTZ R36, R88, c[0x0][0x23c], -R137 ;  /* 0x00008f0058247a23 */ /* 0x000fe40000010889 */
[--C-:B------:R-:W-:Y:S01]  /*2650*/  FFMA.FTZ R37, R105, c[0x0][0x23c], -R162.reuse ;  /* 0x00008f0069257a23 */ /* 0x100fe200000108a2 */
[----:B------:R-:W-:Y:S01]  /*2660*/  MUFU.EX2 R41, R41 ;  /* 0x0000002900297308 */ /* 0x000fe20000000800 */
[----:B------:R-:W-:-:S02]  /*2670*/  FFMA.FTZ R2, R113, c[0x0][0x23c], -R162 ;  /* 0x00008f0071027a23 */ /* 0x000fc400000108a2 */
[--C-:B------:R-:W-:Y:S02]  /*2680*/  FFMA.FTZ R33, R115, c[0x0][0x23c], -R162.reuse ;  /* 0x00008f0073217a23 */ /* 0x100fe400000108a2 */
[----:B------:R-:W-:Y:S02]  /*2690*/  FFMA.FTZ R0, R211, c[0x0][0x23c], -R162 ;  /* 0x00008f00d3007a23 */ /* 0x000fe400000108a2 */
[--C-:B------:R-:W-:Y:S01]  /*26a0*/  FFMA.FTZ R55, R99, c[0x0][0x23c], -R150.reuse ;  /* 0x00008f0063377a23 */ /* 0x100fe20000010896 */
[----:B------:R-:W2:Y:S01]  /*26b0*/  MUFU.EX2 R34, R34 ;  /* 0x0000002200227308 */ /* 0x000ea20000000800 */
[----:B----4-:R-:W-:Y:S01]  /*26c0*/  F2FP.BF16.PACK_AB R72, R40, R43 ;  /* 0x0000002b2848723e */ /* 0x010fe200000010ff */
[--C-:B------:R-:W-:Y:S02]  /*26d0*/  FFMA.FTZ R48, R97, c[0x0][0x23c], -R150.reuse ;  /* 0x00008f0061307a23 */ /* 0x100fe40000010896 */
[--C-:B------:R-:W-:Y:S02]  /*26e0*/  FFMA.FTZ R52, R183, c[0x0][0x23c], -R150.reuse ;  /* 0x00008f00b7347a23 */ /* 0x100fe40000010896 */
[----:B------:R-:W-:-:S02]  /*26f0*/  FFMA.FTZ R57, R177, c[0x0][0x23c], -R150 ;  /* 0x00008f00b1397a23 */ /* 0x000fc40000010896 */
[----:B------:R-:W-:Y:S01]  /*2700*/  MUFU.EX2 R38, R38 ;  /* 0x0000002600267308 */ /* 0x000fe20000000800 */
[--C-:B------:R-:W-:Y:S02]  /*2710*/  FFMA.FTZ R54, R157, c[0x0][0x23c], -R170.reuse ;  /* 0x00008f009d367a23 */ /* 0x100fe400000108aa */
[----:B------:R-:W-:Y:S02]  /*2720*/  FFMA.FTZ R59, R139, c[0x0][0x23c], -R170 ;  /* 0x00008f008b3b7a23 */ /* 0x000fe400000108aa */
[--C-:B------:R-:W-:Y:S02]  /*2730*/  FFMA.FTZ R63, R148, c[0x0][0x23c], -R137.reuse ;  /* 0x00008f00943f7a23 */ /* 0x100fe40000010889 */
[--C-:B------:R-:W-:Y:S01]  /*2740*/  FFMA.FTZ R58, R138, c[0x0][0x23c], -R137.reuse ;  /* 0x00008f008a3a7a23 */ /* 0x100fe20000010889 */
[----:B------:R-:W4:Y:S01]  /*2750*/  MUFU.EX2 R45, R45 ;  /* 0x0000002d002d7308 */ /* 0x000f220000000800 */
[----:B--2---:R-:W-:Y:S01]  /*2760*/  F2FP.BF16.PACK_AB R74, R34, R41 ;  /* 0x00000029224a723e */ /* 0x004fe200000010ff */
[----:B------:R-:W-:-:S02]  /*2770*/  FFMA.FTZ R60, R158, c[0x0][0x23c], -R137 ;  /* 0x00008f009e3c7a23 */ /* 0x000fc40000010889 */
[--C-:B------:R-:W-:Y:S02]  /*2780*/  FFMA.FTZ R65, R156, c[0x0][0x23c], -R137.reuse ;  /* 0x00008f009c417a23 */ /* 0x100fe40000010889 */
[--C-:B------:R-:W-:Y:S02]  /*2790*/  FFMA.FTZ R67, R165, c[0x0][0x23c], -R162.reuse ;  /* 0x00008f00a5437a23 */ /* 0x100fe400000108a2 */
[----:B------:R-:W-:Y:S01]  /*27a0*/  MUFU.EX2 R44, R44 ;  /* 0x0000002c002c7308 */ /* 0x000fe20000000800 */
[--C-:B------:R-:W-:Y:S02]  /*27b0*/  FFMA.FTZ R64, R163, c[0x0][0x23c], -R162.reuse ;  /* 0x00008f00a3407a23 */ /* 0x100fe400000108a2 */
[--C-:B------:R-:W-:Y:S02]  /*27c0*/  FFMA.FTZ R138, R181, c[0x0][0x23c], -R162.reuse ;  /* 0x00008f00b58a7a23 */ /* 0x100fe400000108a2 */
[----:B------:R-:W-:Y:S02]  /*27d0*/  FFMA.FTZ R139, R179, c[0x0][0x23c], -R162 ;  /* 0x00008f00b38b7a23 */ /* 0x000fe400000108a2 */
[----:B------:R-:W-:Y:S01]  /*27e0*/  FFMA.FTZ R148, R171, c[0x0][0x23c], -R150 ;  /* 0x00008f00ab947a23 */ /* 0x000fe20000010896 */
[----:B------:R-:W2:Y:S01]  /*27f0*/  MUFU.EX2 R35, R35 ;  /* 0x0000002300237308 */ /* 0x000ea20000000800 */
[----:B----4-:R-:W-:Y:S01]  /*2800*/  F2FP.BF16.PACK_AB R73, R45, R38 ;  /* 0x000000262d49723e */ /* 0x010fe200000010ff */
[----:B------:R-:W-:-:S02]  /*2810*/  FFMA.FTZ R157, R146, c[0x0][0x23c], -R137 ;  /* 0x00008f00929d7a23 */ /* 0x000fc40000010889 */
[--C-:B------:R-:W-:Y:S02]  /*2820*/  FFMA.FTZ R56, R167, c[0x0][0x23c], -R170.reuse ;  /* 0x00008f00a7387a23 */ /* 0x100fe400000108aa */
[--C-:B------:R-:W-:Y:S02]  /*2830*/  FFMA.FTZ R61, R166, c[0x0][0x23c], -R170.reuse ;  /* 0x00008f00a63d7a23 */ /* 0x100fe400000108aa */
[----:B------:R-:W-:Y:S01]  /*2840*/  MUFU.EX2 R42, R42 ;  /* 0x0000002a002a7308 */ /* 0x000fe20000000800 */
[----:B------:R-:W-:Y:S02]  /*2850*/  FFMA.FTZ R62, R175, c[0x0][0x23c], -R170 ;  /* 0x00008f00af3e7a23 */ /* 0x000fe400000108aa */
[--C-:B------:R-:W-:Y:S02]  /*2860*/  FFMA.FTZ R144, R144, c[0x0][0x23c], -R137.reuse ;  /* 0x00008f0090907a23 */ /* 0x100fe40000010889 */
[----:B------:R-:W-:Y:S02]  /*2870*/  FFMA.FTZ R146, R152, c[0x0][0x23c], -R137 ;  /* 0x00008f0098927a23 */ /* 0x000fe40000010889 */
[----:B------:R-:W-:Y:S01]  /*2880*/  FADD.FTZ R51, R51, R46 ;  /* 0x0000002e33337221 */ /* 0x000fe20000010000 */
[----:B------:R-:W4:Y:S01]  /*2890*/  MUFU.EX2 R49, R49 ;  /* 0x0000003100317308 */ /* 0x000f220000000800 */
[----:B--2---:R-:W-:Y:S01]  /*28a0*/  F2FP.BF16.PACK_AB R75, R35, R44 ;  /* 0x0000002c234b723e */ /* 0x004fe200000010ff */
[----:B------:R-:W-:-:S02]  /*28b0*/  FADD.FTZ R40, R43, R40 ;  /* 0x000000282b287221 */ /* 0x000fc40000010000 */
[----:B------:R-:W-:Y:S02]  /*28c0*/  FADD.FTZ R45, R38, R45 ;  /* 0x0000002d262d7221 */ /* 0x000fe40000010000 */
[----:B------:R-:W-:Y:S02]  /*28d0*/  FADD.FTZ R41, R41, R40 ;  /* 0x0000002829297221 */ /* 0x000fe40000010000 */
[----:B------:R-:W-:Y:S01]  /*28e0*/  MUFU.EX2 R53, R53 ;  /* 0x0000003500357308 */ /* 0x000fe20000000800 */
[----:B-1----:R-:W-:Y:S01]  /*28f0*/  HMMA.16816.F32.BF16 R124, R72, R116, RZ ;  /* 0x00000074487c723c */ /* 0x002fe200000418ff */
[----:B------:R-:W-:Y:S02]  /*2900*/  FADD.FTZ R44, R44, R45 ;  /* 0x0000002d2c2c7221 */ /* 0x000fe40000010000 */
[----:B------:R-:W-:Y:S02]  /*2910*/  FADD.FTZ R34, R34, R41 ;  /* 0x0000002922227221 */ /* 0x000fe40000010000 */
[----:B------:R-:W-:-:S02]  /*2920*/  FADD.FTZ R44, R35, R44 ;  /* 0x0000002c232c7221 */ /* 0x000fc40000010000 */
[----:B------:R-:W1:Y:S01]  /*2930*/  MUFU.EX2 R50, R50 ;  /* 0x0000003200327308 */ /* 0x000e620000000800 */
[C---:B------:R-:W-:Y:S01]  /*2940*/  HMMA.16816.F32.BF16 R108, R72.reuse, R100, RZ ;  /* 0x00000064486c723c */ /* 0x040fe200000418ff */
[----:B----4-:R-:W-:Y:S01]  /*2950*/  F2FP.BF16.PACK_AB R70, R49, R42 ;  /* 0x0000002a3146723e */ /* 0x010fe200000010ff */
[----:B------:R-:W-:Y:S02]  /*2960*/  FADD.FTZ R42, R42, R51 ;  /* 0x000000332a2a7221 */ /* 0x000fe40000010000 */
[----:B------:R-:W-:Y:S02]  /*2970*/  FFMA.FTZ R158, R143, c[0x0][0x23c], -R150 ;  /* 0x00008f008f9e7a23 */ /* 0x000fe40000010896 */
[----:B------:R-:W-:Y:S01]  /*2980*/  FADD.FTZ R42, R49, R42 ;  /* 0x0000002a312a7221 */ /* 0x000fe20000010000 */
[----:B------:R-:W-:Y:S01]  /*2990*/  MUFU.EX2 R47, R47 ;  /* 0x0000002f002f7308 */ /* 0x000fe20000000800 */
[----:B------:R-:W-:Y:S01]  /*29a0*/  HMMA.16816.F32.BF16 R92, R72, R84, RZ ;  /* 0x00000054485c723c */ /* 0x000fe200000418ff */
[----:B------:R-:W-:-:S02]  /*29b0*/  FFMA.FTZ R149, R149, c[0x0][0x23c], -R150 ;  /* 0x00008f0095957a23 */ /* 0x000fc40000010896 */
[----:B------:R-:W-:Y:S02]  /*29c0*/  FFMA.FTZ R143, R147, c[0x0][0x23c], -R150 ;  /* 0x00008f00938f7a23 */ /* 0x000fe40000010896 */
[----:B------:R-:W-:Y:S02]  /*29d0*/  FFMA.FTZ R152, R161, c[0x0][0x23c], -R162 ;  /* 0x00008f00a1987a23 */ /* 0x000fe400000108a2 */
[----:B------:R-:W2:Y:S01]  /*29e0*/  MUFU.EX2 R36, R36 ;  /* 0x0000002400247308 */ /* 0x000ea20000000800 */
[C---:B------:R-:W-:Y:S01]  /*29f0*/  HMMA.16816.F32.BF16 R76, R72.reuse, R4, RZ ;  /* 0x00000004484c723c */ /* 0x040fe200000418ff */
[----:B-1----:R-:W-:Y:S01]  /*2a00*/  F2FP.BF16.PACK_AB R69, R50, R53 ;  /* 0x000000353245723e */ /* 0x002fe200000010ff */
[----:B------:R-:W-:Y:S02]  /*2a10*/  FADD.FTZ R50, R53, R50 ;  /* 0x0000003235327221 */ /* 0x000fe40000010000 */
[--C-:B------:R-:W-:Y:S02]  /*2a20*/  FFMA.FTZ R155, R155, c[0x0][0x23c], -R162.reuse ;  /* 0x00008f009b9b7a23 */ /* 0x100fe400000108a2 */
[----:B------:R-:W-:Y:S01]  /*2a30*/  FFMA.FTZ R211, R153, c[0x0][0x23c], -R162 ;  /* 0x00008f0099d37a23 */ /* 0x000fe200000108a2 */
[----:B------:R-:W-:Y:S01]  /*2a40*/  MUFU.EX2 R37, R37 ;  /* 0x0000002500257308 */ /* 0x000fe20000000800 */
[----:B------:R-:W-:Y:S01]  /*2a50*/  HMMA.16816.F32.BF16 R120, R72, R118, RZ ;  /* 0x000000764878723c */ /* 0x000fe200000418ff */
[----:B------:R-:W-:-:S02]  /*2a60*/  FFMA.FTZ R156, R209, c[0x0][0x23c], -R170 ;  /* 0x00008f00d19c7a23 */ /* 0x000fc400000108aa */
[----:B------:R-:W-:Y:S01]  /*2a70*/  FFMA.FTZ R213, R168, c[0x0][0x23c], -R170 ;  /* 0x00008f00a8d57a23 */ /* 0x000fe200000108aa */
[----:B--2---:R-:W-:-:S04]  /*2a80*/  F2FP.BF16.PACK_AB R71, R36, R47 ;  /* 0x0000002f2447723e */ /* 0x004fc800000010ff */
[----:B------:R-:W-:Y:S01]  /*2a90*/  HMMA.16816.F32.BF16 R104, R72, R102, RZ ;  /* 0x000000664868723c */ /* 0x000fe200000418ff */
[----:B------:R-:W1:Y:S01]  /*2aa0*/  MUFU.EX2 R2, R2 ;  /* 0x0000000200027308 */ /* 0x000e620000000800 */
[----:B------:R-:W-:-:S04]  /*2ab0*/  FADD.FTZ R47, R47, R50 ;  /* 0x000000322f2f7221 */ /* 0x000fc80000010000 */
[----:B------:R-:W-:Y:S02]  /*2ac0*/  FADD.FTZ R36, R36, R47 ;  /* 0x0000002f24247221 */ /* 0x000fe40000010000 */
[C---:B------:R-:W-:Y:S01]  /*2ad0*/  HMMA.16816.F32.BF16 R88, R72.reuse, R86, RZ ;  /* 0x000000564858723c */ /* 0x040fe200000418ff */
[----:B------:R-:W-:Y:S07]  /*2ae0*/  MUFU.EX2 R33, R33 ;  /* 0x0000002100217308 */ /* 0x000fee0000000800 */
[----:B------:R-:W-:Y:S01]  /*2af0*/  HMMA.16816.F32.BF16 R72, R72, R6, RZ ;  /* 0x000000064848723c */ /* 0x000fe200000418ff */
[----:B------:R-:W-:Y:S07]  /*2b00*/  MUFU.EX2 R0, R0 ;  /* 0x0000000000007308 */ /* 0x000fee0000000800 */
[C---:B------:R-:W-:Y:S01]  /*2b10*/  HMMA.16816.F32.BF16 R128, R68.reuse, R116, RZ ;  /* 0x000000744480723c */ /* 0x040fe200000418ff */
[----:B------:R-:W-:Y:S07]  /*2b20*/  MUFU.EX2 R55, R55 ;  /* 0x0000003700377308 */ /* 0x000fee0000000800 */
[C---:B------:R-:W-:Y:S01]  /*2b30*/  HMMA.16816.F32.BF16 R112, R68.reuse, R100, RZ ;  /* 0x000000644470723c */ /* 0x040fe200000418ff */
[----:B------:R-:W2:Y:S07]  /*2b40*/  MUFU.EX2 R48, R48 ;  /* 0x0000003000307308 */ /* 0x000eae0000000800 */
[C---:B------:R-:W-:Y:S01]  /*2b50*/  HMMA.16816.F32.BF16 R116, R68.reuse, R118, RZ ;  /* 0x000000764474723c */ /* 0x040fe200000418ff */
[----:B------:R-:W-:Y:S07]  /*2b60*/  MUFU.EX2 R52, R52 ;  /* 0x0000003400347308 */ /* 0x000fee0000000800 */
[C---:B------:R-:W-:Y:S01]  /*2b70*/  HMMA.16816.F32.BF16 R100, R68.reuse, R102, RZ ;  /* 0x000000664464723c */ /* 0x040fe200000418ff */
[----:B------:R-:W4:Y:S07]  /*2b80*/  MUFU.EX2 R57, R57 ;  /* 0x0000003900397308 */ /* 0x000f2e0000000800 */
[C---:B------:R-:W-:Y:S01]  /*2b90*/  HMMA.16816.F32.BF16 R96, R68.reuse, R84, RZ ;  /* 0x000000544460723c */ /* 0x040fe200000418ff */
[----:B------:R-:W-:Y:S07]  /*2ba0*/  MUFU.EX2 R39, R39 ;  /* 0x0000002700277308 */ /* 0x000fee0000000800 */
[C---:B------:R-:W-:Y:S01]  /*2bb0*/  HMMA.16816.F32.BF16 R84, R68.reuse, R86, RZ ;  /* 0x000000564454723c */ /* 0x040fe200000418ff */
[----:B------:R-:W5:Y:S07]  /*2bc0*/  MUFU.EX2 R32, R32 ;  /* 0x0000002000207308 */ /* 0x000f6e0000000800 */
[C---:B------:R-:W-:Y:S01]  /*2bd0*/  HMMA.16816.F32.BF16 R80, R68.reuse, R4, RZ ;  /* 0x000000044450723c */ /* 0x040fe200000418ff */
[----:B------:R-:W-:Y:S06]  /*2be0*/  MUFU.EX2 R54, R54 ;  /* 0x0000003600367308 */ /* 0x000fec0000000800 */
[----:B-1----:R-:W-:Y:S01]  /*2bf0*/  F2FP.BF16.PACK_AB R4, R2, R37 ;  /* 0x000000250204723e */ /* 0x002fe200000010ff */
[----:B------:R-:W-:Y:S01]  /*2c00*/  HMMA.16816.F32.BF16 R68, R68, R6, RZ ;  /* 0x000000064444723c */ /* 0x000fe200000418ff */
[----:B------:R-:W-:Y:S01]  /*2c10*/  MUFU.EX2 R59, R59 ;  /* 0x0000003b003b7308 */ /* 0x000fe20000000800 */
[----:B--2---:R-:W-:Y:S01]  /*2c20*/  F2FP.BF16.PACK_AB R5, R48, R55 ;  /* 0x000000373005723e */ /* 0x004fe200000010ff */
[----:B------:R-:W-:-:S02]  /*2c30*/  FADD.FTZ R37, R37, R34 ;  /* 0x0000002225257221 */ /* 0x000fc40000010000 */
[----:B------:R-:W-:Y:S02]  /*2c40*/  FADD.FTZ R55, R55, R44 ;  /* 0x0000002c37377221 */ /* 0x000fe40000010000 */
[----:B------:R-:W-:Y:S01]  /*2c50*/  F2FP.BF16.PACK_AB R6, R0, R33 ;  /* 0x000000210006723e */ /* 0x000fe200000010ff */
[----:B------:R-:W-:Y:S01]  /*2c60*/  FADD.FTZ R2, R2, R37 ;  /* 0x0000002502027221 */ /* 0x000fe20000010000 */
[----:B------:R-:W-:Y:S01]  /*2c70*/  MUFU.EX2 R63, R63 ;  /* 0x0000003f003f7308 */ /* 0x000fe20000000800 */
[----:B----4-:R-:W-:Y:S01]  /*2c80*/  F2FP.BF16.PACK_AB R7, R57, R52 ;  /* 0x000000343907723e */ /* 0x010fe200000010ff */
[----:B------:R-:W-:Y:S02]  /*2c90*/  FADD.FTZ R55, R48, R55 ;  /* 0x0000003730377221 */ /* 0x000fe40000010000 */
[----:B------:R-:W-:Y:S02]  /*2ca0*/  FADD.FTZ R33, R33, R2 ;  /* 0x0000000221217221 */ /* 0x000fe40000010000 */
[----:B------:R-:W-:-:S02]  /*2cb0*/  FADD.FTZ R52, R52, R55 ;  /* 0x0000003734347221 */ /* 0x000fc40000010000 */
[----:B------:R-:W1:Y:S01]  /*2cc0*/  MUFU.EX2 R58, R58 ;  /* 0x0000003a003a7308 */ /* 0x000e620000000800 */
[----:B---3--:R-:W-:Y:S01]  /*2cd0*/  HMMA.16816.F32.BF16 R124, R4, R8, R124 ;  /* 0x00000008047c723c */ /* 0x008fe2000004187c */
[----:B------:R-:W-:Y:S02]  /*2ce0*/  FADD.FTZ R0, R0, R33 ;  /* 0x0000002100007221 */ /* 0x000fe40000010000 */
[----:B------:R-:W-:-:S04]  /*2cf0*/  FADD.FTZ R57, R57, R52 ;  /* 0x0000003439397221 */ /* 0x000fc80000010000 */
[----:B------:R-:W-:Y:S01]  /*2d00*/  MUFU.EX2 R60, R60 ;  /* 0x0000003c003c7308 */ /* 0x000fe20000000800 */
[C---:B------:R-:W-:Y:S07]  /*2d10*/  HMMA.16816.F32.BF16 R108, R4.reuse, R24, R108 ;  /* 0x00000018046c723c */ /* 0x040fee000004186c */
[----:B------:R-:W2:Y:S01]  /*2d20*/  MUFU.EX2 R65, R65 ;  /* 0x0000004100417308 */ /* 0x000ea20000000800 */
[C---:B------:R-:W-:Y:S07]  /*2d30*/  HMMA.16816.F32.BF16 R92, R4.reuse, R28, R92 ;  /* 0x0000001c045c723c */ /* 0x040fee000004185c */
[----:B------:R-:W-:Y:S01]  /*2d40*/  MUFU.EX2 R67, R67 ;  /* 0x0000004300437308 */ /* 0x000fe20000000800 */
[C---:B------:R-:W-:Y:S07]  /*2d50*/  HMMA.16816.F32.BF16 R76, R4.reuse, R20, R76 ;  /* 0x00000014044c723c */ /* 0x040fee000004184c */
[----:B------:R-:W3:Y:S01]  /*2d60*/  MUFU.EX2 R64, R64 ;  /* 0x0000004000407308 */ /* 0x000ee20000000800 */
[C---:B------:R-:W-:Y:S07]  /*2d70*/  HMMA.16816.F32.BF16 R120, R4.reuse, R10, R120 ;  /* 0x0000000a0478723c */ /* 0x040fee0000041878 */
[----:B------:R-:W-:Y:S01]  /*2d80*/  MUFU.EX2 R138, R138 ;  /* 0x0000008a008a7308 */ /* 0x000fe20000000800 */
[C---:B------:R-:W-:Y:S07]  /*2d90*/  HMMA.16816.F32.BF16 R104, R4.reuse, R26, R104 ;  /* 0x0000001a0468723c */ /* 0x040fee0000041868 */
[----:B------:R-:W4:Y:S01]  /*2da0*/  MUFU.EX2 R139, R139 ;  /* 0x0000008b008b7308 */ /* 0x000f220000000800 */
[C---:B------:R-:W-:Y:S07]  /*2db0*/  HMMA.16816.F32.BF16 R88, R4.reuse, R30, R88 ;  /* 0x0000001e0458723c */ /* 0x040fee0000041858 */
[----:B------:R-:W-:Y:S01]  /*2dc0*/  MUFU.EX2 R148, R148 ;  /* 0x0000009400947308 */ /* 0x000fe20000000800 */
[----:B------:R-:W-:Y:S07]  /*2dd0*/  HMMA.16816.F32.BF16 R72, R4, R22, R72 ;  /* 0x000000160448723c */ /* 0x000fee0000041848 */
[----:B-----5:R-:W-:Y:S01]  /*2de0*/  F2FP.BF16.PACK_AB R4, R32, R39 ;  /* 0x000000272004723e */ /* 0x020fe200000010ff */
[----:B------:R-:W-:Y:S01]  /*2df0*/  MUFU.EX2 R56, R56 ;  /* 0x0000003800387308 */ /* 0x000fe20000000800 */
[----:B-1----:R-:W-:Y:S01]  /*2e00*/  F2FP.BF16.PACK_AB R5, R58, R63 ;  /* 0x0000003f3a05723e */ /* 0x002fe200000010ff */
[----:B------:R-:W-:Y:S01]  /*2e10*/  FADD.FTZ R39, R39, R42 ;  /* 0x0000002a27277221 */ /* 0x000fe20000010000 */
[----:B------:R-:W-:Y:S01]  /*2e20*/  F2FP.BF16.PACK_AB R6, R59, R54 ;  /* 0x000000363b06723e */ /* 0x000fe200000010ff */
[----:B------:R-:W-:Y:S01]  /*2e30*/  FADD.FTZ R63, R63, R36 ;  /* 0x000000243f3f7221 */ /* 0x000fe20000010000 */
[----:B--2---:R-:W-:Y:S01]  /*2e40*/  F2FP.BF16.PACK_AB R7, R65, R60 ;  /* 0x0000003c4107723e */ /* 0x004fe200000010ff */
[----:B------:R-:W-:-:S02]  /*2e50*/  FADD.FTZ R39, R32, R39 ;  /* 0x0000002720277221 */ /* 0x000fc40000010000 */
[----:B------:R-:W-:Y:S01]  /*2e60*/  MUFU.EX2 R61, R61 ;  /* 0x0000003d003d7308 */ /* 0x000fe20000000800 */
[----:B------:R-:W-:Y:S02]  /*2e70*/  FADD.FTZ R63, R58, R63 ;  /* 0x0000003f3a3f7221 */ /* 0x000fe40000010000 */
[----:B------:R-:W-:Y:S01]  /*2e80*/  FADD.FTZ R54, R54, R39 ;  /* 0x0000002736367221 */ /* 0x000fe20000010000 */
[----:B------:R-:W-:Y:S01]  /*2e90*/  HMMA.16816.F32.BF16 R128, R4, R8, R128 ;  /* 0x000000080480723c */ /* 0x000fe20000041880 */
[----:B------:R-:W-:Y:S02]  /*2ea0*/  FADD.FTZ R60, R60, R63 ;  /* 0x0000003f3c3c7221 */ /* 0x000fe40000010000 */
[----:B------:R-:W-:Y:S01]  /*2eb0*/  FADD.FTZ R59, R59, R54 ;  /* 0x000000363b3b7221 */ /* 0x000fe20000010000 */
[----:B------:R-:W-:Y:S01]  /*2ec0*/  MUFU.EX2 R62, R62 ;  /* 0x0000003e003e7308 */ /* 0x000fe20000000800 */
[----:B------:R-:W-:-:S03]  /*2ed0*/  FADD.FTZ R65, R65, R60 ;  /* 0x0000003c41417221 */ /* 0x000fc60000010000 */
[C---:B------:R-:W-:Y:S04]  /*2ee0*/  HMMA.16816.F32.BF16 R112, R4.reuse, R24, R112 ;  /* 0x000000180470723c */ /* 0x040fe80000041870 */
[----:B------:R-:W-:Y:S04]  /*2ef0*/  MUFU.EX2 R144, R144 ;  /* 0x0000009000907308 */ /* 0x000fe80000000800 */
[C---:B------:R-:W-:Y:S01]  /*2f00*/  HMMA.16816.F32.BF16 R116, R4.reuse, R10, R116 ;  /* 0x0000000a0474723c */ /* 0x040fe20000041874 */
[----:B------:R-:W1:Y:S03]  /*2f10*/  LDSM.16.MT88.4 R8, [R189+0x7000] ;  /* 0x00700000bd08783b */ /* 0x000e660000004200 */
[----:B------:R-:W-:Y:S04]  /*2f20*/  MUFU.EX2 R157, R157 ;  /* 0x0000009d009d7308 */ /* 0x000fe80000000800 */
[C---:B------:R-:W-:Y:S01]  /*2f30*/  HMMA.16816.F32.BF16 R100, R4.reuse, R26, R100 ;  /* 0x0000001a0464723c */ /* 0x040fe20000041864 */
[----:B------:R-:W2:Y:S03]  /*2f40*/  LDSM.16.MT88.4 R24, [R188+0x7000] ;  /* 0x00700000bc18783b */ /* 0x000ea60000004200 */
[----:B------:R-:W-:Y:S04]  /*2f50*/  MUFU.EX2 R146, R146 ;  /* 0x0000009200927308 */ /* 0x000fe80000000800 */
[C---:B------:R-:W-:Y:S04]  /*2f60*/  HMMA.16816.F32.BF16 R96, R4.reuse, R28, R96 ;  /* 0x0000001c0460723c */ /* 0x040fe80000041860 */
[----:B------:R-:W-:Y:S03]  /*2f70*/  MUFU.EX2 R152, R152 ;  /* 0x0000009800987308 */ /* 0x000fe60000000800 */
[--C-:B------:R-:W-:Y:S01]  /*2f80*/  FFMA.FTZ R28, R145, c[0x0][0x23c], -R150.reuse ;  /* 0x00008f00911c7a23 */ /* 0x100fe20000010896 */
[----:B------:R-:W-:Y:S01]  /*2f90*/  HMMA.16816.F32.BF16 R84, R4, R30, R84 ;  /* 0x0000001e0454723c */ /* 0x000fe20000041854 */
[----:B------:R-:W-:-:S02]  /*2fa0*/  FFMA.FTZ R29, R159, c[0x0][0x23c], -R150 ;  /* 0x00008f009f1d7a23 */ /* 0x000fc40000010896 */
[----:B------:R-:W-:Y:S01]  /*2fb0*/  FFMA.FTZ R145, R173, c[0x0][0x23c], -R150 ;  /* 0x00008f00ad917a23 */ /* 0x000fe20000010896 */
[----:B------:R-:W-:Y:S01]  /*2fc0*/  MUFU.EX2 R155, R155 ;  /* 0x0000009b009b7308 */ /* 0x000fe20000000800 */
[----:B------:R-:W-:Y:S02]  /*2fd0*/  FFMA.FTZ R159, R154, c[0x0][0x23c], -R137 ;  /* 0x00008f009a9f7a23 */ /* 0x000fe40000010889 */
[----:B------:R-:W-:Y:S01]  /*2fe0*/  FFMA.FTZ R31, R151, c[0x0][0x23c], -R170 ;  /* 0x00008f00971f7a23 */ /* 0x000fe200000108aa */
[----:B------:R-:W-:Y:S01]  /*2ff0*/  HMMA.16816.F32.BF16 R80, R4, R20, R80 ;  /* 0x000000140450723c */ /* 0x000fe20000041850 */
[----:B------:R-:W-:Y:S02]  /*3000*/  FFMA.FTZ R154, R160, c[0x0][0x23c], -R162 ;  /* 0x00008f00a09a7a23 */ /* 0x000fe400000108a2 */
[----:B------:R-:W-:Y:S01]  /*3010*/  FFMA.FTZ R150, R141, c[0x0][0x23c], -R150 ;  /* 0x00008f008d967a23 */ /* 0x000fe20000010896 */
[----:B------:R-:W-:Y:S01]  /*3020*/  MUFU.EX2 R28, R28 ;  /* 0x0000001c001c7308 */ /* 0x000fe20000000800 */
[----:B------:R-:W-:-:S02]  /*3030*/  FFMA.FTZ R30, R169, c[0x0][0x23c], -R170 ;  /* 0x00008f00a91e7a23 */ /* 0x000fc400000108aa */
[----:B------:R-:W-:Y:S01]  /*3040*/  FFMA.FTZ R151, R164, c[0x0][0x23c], -R170 ;  /* 0x00008f00a4977a23 */ /* 0x000fe200000108aa */
[----:B------:R-:W-:Y:S01]  /*3050*/  HMMA.16816.F32.BF16 R68, R4, R22, R68 ;  /* 0x000000160444723c */ /* 0x000fe20000041844 */
[----:B------:R-:W5:Y:S03]  /*3060*/  LDSM.16.MT88.4 R20, [R191+0x7800] ;  /* 0x00780000bf14783b */ /* 0x000f660000004200 */
[----:B------:R-:W1:Y:S03]  /*3070*/  MUFU.EX2 R29, R29 ;  /* 0x0000001d001d7308 */ /* 0x000e660000000800 */
[----:B---3--:R-:W-:Y:S01]  /*3080*/  F2FP.BF16.PACK_AB R4, R64, R67 ;  /* 0x000000434004723e */ /* 0x008fe200000010ff */
[----:B------:R-:W-:Y:S01]  /*3090*/  FADD.FTZ R67, R67, R0 ;  /* 0x0000000043437221 */ /* 0x000fe20000010000 */
[----:B----4-:R-:W-:-:S03]  /*30a0*/  F2FP.BF16.PACK_AB R6, R139, R138 ;  /* 0x0000008a8b06723e */ /* 0x010fc600000010ff */
[----:B------:R-:W3:Y:S01]  /*30b0*/  MUFU.EX2 R145, R145 ;  /* 0x0000009100917308 */ /* 0x000ee20000000800 */
[----:B------:R-:W-:-:S04]  /*30c0*/  FADD.FTZ R67, R64, R67 ;  /* 0x0000004340437221 */ /* 0x000fc80000010000 */
[----:B------:R-:W-:-:S03]  /*30d0*/  FADD.FTZ R138, R138, R67 ;  /* 0x000000438a8a7221 */ /* 0x000fc60000010000 */
[----:B------:R-:W4:Y:S01]  /*30e0*/  MUFU.EX2 R31, R31 ;  /* 0x0000001f001f7308 */ /* 0x000f220000000800 */
[----:B-1----:R-:W-:Y:S01]  /*30f0*/  F2FP.BF16.PACK_AB R5, R29, R28 ;  /* 0x0000001c1d05723e */ /* 0x002fe200000010ff */
[----:B------:R-:W-:Y:S02]  /*3100*/  FADD.FTZ R28, R28, R57 ;  /* 0x000000391c1c7221 */ /* 0x000fe40000010000 */
[----:B------:R-:W-:Y:S02]  /*3110*/  FADD.FTZ R139, R139, R138 ;  /* 0x0000008a8b8b7221 */ /* 0x000fe40000010000 */
[----:B------:R-:W-:Y:S02]  /*3120*/  FADD.FTZ R28, R29, R28 ;  /* 0x0000001c1d1c7221 */ /* 0x000fe40000010000 */
[----:B------:R-:W1:Y:S01]  /*3130*/  MUFU.EX2 R159, R159 ;  /* 0x0000009f009f7308 */ /* 0x000e620000000800 */
[----:B---3--:R-:W-:Y:S01]  /*3140*/  F2FP.BF16.PACK_AB R7, R148, R145 ;  /* 0x000000919407723e */ /* 0x008fe200000010ff */
[----:B------:R-:W-:-:S04]  /*3150*/  FADD.FTZ R145, R145, R28 ;  /* 0x0000001c91917221 */ /* 0x000fc80000010000 */
[----:B------:R-:W-:Y:S02]  /*3160*/  FADD.FTZ R148, R148, R145 ;  /* 0x0000009194947221 */ /* 0x000fe40000010000 */
[C---:B------:R-:W-:Y:S01]  /*3170*/  HMMA.16816.F32.BF16 R124, R4.reuse, R16, R124 ;  /* 0x00000010047c723c */ /* 0x040fe2000004187c */
[----:B------:R-:W-:Y:S07]  /*3180*/  MUFU.EX2 R154, R154 ;  /* 0x0000009a009a7308 */ /* 0x000fee0000000800 */
[C---:B------:R-:W-:Y:S01]  /*3190*/  HMMA.16816.F32.BF16 R108, R4.reuse, R12, R108 ;  /* 0x0000000c046c723c */ /* 0x040fe2000004186c */
[----:B------:R-:W-:Y:S07]  /*31a0*/  MUFU.EX2 R211, R211 ;  /* 0x000000d300d37308 */ /* 0x000fee0000000800 */
[C---:B------:R-:W-:Y:S01]  /*31b0*/  HMMA.16816.F32.BF16 R92, R4.reuse, R8, R92 ;  /* 0x00000008045c723c */ /* 0x040fe2000004185c */
[----:B------:R-:W-:Y:S07]  /*31c0*/  MUFU.EX2 R149, R149 ;  /* 0x0000009500957308 */ /* 0x000fee0000000800 */
[C---:B--2---:R-:W-:Y:S01]  /*31d0*/  HMMA.16816.F32.BF16 R76, R4.reuse, R24, R76 ;  /* 0x00000018044c723c */ /* 0x044fe2000004184c */
[----:B------:R-:W2:Y:S07]  /*31e0*/  MUFU.EX2 R158, R158 ;  /* 0x0000009e009e7308 */ /* 0x000eae0000000800 */
[C---:B------:R-:W-:Y:S01]  /*31f0*/  HMMA.16816.F32.BF16 R120, R4.reuse, R18, R120 ;  /* 0x000000120478723c */ /* 0x040fe20000041878 */
[----:B------:R-:W-:Y:S07]  /*3200*/  MUFU.EX2 R143, R143 ;  /* 0x0000008f008f7308 */ /* 0x000fee0000000800 */
[C---:B------:R-:W-:Y:S01]  /*3210*/  HMMA.16816.F32.BF16 R104, R4.reuse, R14, R104 ;  /* 0x0000000e0468723c */ /* 0x040fe20000041868 */
[----:B------:R-:W3:Y:S07]  /*3220*/  MUFU.EX2 R150, R150 ;  /* 0x0000009600967308 */ /* 0x000eee0000000800 */
[C---:B------:R-:W-:Y:S01]  /*3230*/  HMMA.16816.F32.BF16 R88, R4.reuse, R10, R88 ;  /* 0x0000000a0458723c */ /* 0x040fe20000041858 */
[----:B------:R-:W-:Y:S07]  /*3240*/  MUFU.EX2 R30, R30 ;  /* 0x0000001e001e7308 */ /* 0x000fee0000000800 */
[----:B------:R-:W-:Y:S01]  /*3250*/  HMMA.16816.F32.BF16 R72, R4, R26, R72 ;  /* 0x0000001a0448723c */ /* 0x000fe20000041848 */
[----:B------:R-:W2:Y:S06]  /*3260*/  MUFU.EX2 R151, R151 ;  /* 0x0000009700977308 */ /* 0x000eac0000000800 */
[----:B------:R-:W-:Y:S01]  /*3270*/  F2FP.BF16.PACK_AB R4, R61, R56 ;  /* 0x000000383d04723e */ /* 0x000fe200000010ff */
[----:B------:R-:W-:Y:S01]  /*3280*/  FADD.FTZ R56, R56, R59 ;  /* 0x0000003b38387221 */ /* 0x000fe20000010000 */
[----:B------:R-:W-:Y:S01]  /*3290*/  F2FP.BF16.PACK_AB R5, R157, R144 ;  /* 0x000000909d05723e */ /* 0x000fe200000010ff */
[----:B------:R-:W-:Y:S01]  /*32a0*/  FADD.FTZ R144, R144, R65 ;  /* 0x0000004190907221 */ /* 0x000fe20000010000 */
[----:B----4-:R-:W-:Y:S01]  /*32b0*/  F2FP.BF16.PACK_AB R6, R31, R62 ;  /* 0x0000003e1f06723e */ /* 0x010fe200000010ff */
[----:B------:R-:W-:Y:S01]  /*32c0*/  MUFU.EX2 R156, R156 ;  /* 0x0000009c009c7308 */ /* 0x000fe20000000800 */
[----:B-1----:R-:W-:Y:S01]  /*32d0*/  F2FP.BF16.PACK_AB R7, R159, R146 ;  /* 0x000000929f07723e */ /* 0x002fe200000010ff */
[----:B------:R-:W-:-:S02]  /*32e0*/  FADD.FTZ R61, R61, R56 ;  /* 0x000000383d3d7221 */ /* 0x000fc40000010000 */
[----:B------:R-:W-:Y:S02]  /*32f0*/  FADD.FTZ R157, R157, R144 ;  /* 0x000000909d9d7221 */ /* 0x000fe40000010000 */
[----:B------:R-:W-:Y:S02]  /*3300*/  FADD.FTZ R62, R62, R61 ;  /* 0x0000003d3e3e7221 */ /* 0x000fe40000010000 */
[----:B------:R-:W-:Y:S01]  /*3310*/  HMMA.16816.F32.BF16 R128, R4, R16, R128 ;  /* 0x000000100480723c */ /* 0x000fe20000041880 */
[----:B------:R-:W-:Y:S01]  /*3320*/  MUFU.EX2 R213, R213 ;  /* 0x000000d500d57308 */ /* 0x000fe20000000800 */
[----:B------:R-:W-:Y:S02]  /*3330*/  FADD.FTZ R146, R146, R157 ;  /* 0x0000009d92927221 */ /* 0x000fe40000010000 */
[----:B------:R-:W-:Y:S02]  /*3340*/  FADD.FTZ R31, R31, R62 ;  /* 0x0000003e1f1f7221 */ /* 0x000fe40000010000 */
[----:B------:R-:W-:-:S02]  /*3350*/  FADD.FTZ R159, R159, R146 ;  /* 0x000000929f9f7221 */ /* 0x000fc40000010000 */
[C---:B------:R-:W-:Y:S01]  /*3360*/  HMMA.16816.F32.BF16 R116, R4.reuse, R18, R116 ;  /* 0x000000120474723c */ /* 0x040fe20000041874 */
[----:B------:R-:W1:Y:S07]  /*3370*/  LDSM.16.MT88.4 R16, [R190+0x7800] ;  /* 0x00780000be10783b */ /* 0x000e6e0000004200 */
[C---:B------:R-:W-:Y:S08]  /*3380*/  HMMA.16816.F32.BF16 R112, R4.reuse, R12, R112 ;  /* 0x0000000c0470723c */ /* 0x040ff00000041870 */
[C---:B------:R-:W-:Y:S01]  /*3390*/  HMMA.16816.F32.BF16 R100, R4.reuse, R14, R100 ;  /* 0x0000000e0464723c */ /* 0x040fe20000041864 */
[----:B------:R-:W4:Y:S07]  /*33a0*/  LDSM.16.MT88.4 R12, [R189+0x7800] ;  /* 0x00780000bd0c783b */ /* 0x000f2e0000004200 */
[C---:B------:R-:W-:Y:S08]  /*33b0*/  HMMA.16816.F32.BF16 R96, R4.reuse, R8, R96 ;  /* 0x000000080460723c */ /* 0x040ff00000041860 */
[C---:B------:R-:W-:Y:S01]  /*33c0*/  HMMA.16816.F32.BF16 R84, R4.reuse, R10, R84 ;  /* 0x0000000a0454723c */ /* 0x040fe20000041854 */
[----:B------:R-:W1:Y:S07]  /*33d0*/  LDSM.16.MT88.4 R8, [R188+0x7800] ;  /* 0x00780000bc08783b */ /* 0x000e6e0000004200 */
[C---:B------:R-:W-:Y:S07]  /*33e0*/  HMMA.16816.F32.BF16 R80, R4.reuse, R24, R80 ;  /* 0x000000180450723c */ /* 0x040fee0000041850 */
[--C-:B------:R-:W-:Y:S01]  /*33f0*/  FFMA.FTZ R24, R142, c[0x0][0x23c], -R137.reuse ;  /* 0x00008f008e187a23 */ /* 0x100fe20000010889 */
[----:B------:R-:W-:Y:S01]  /*3400*/  HMMA.16816.F32.BF16 R68, R4, R26, R68 ;  /* 0x0000001a0444723c */ /* 0x000fe20000041844 */
[----:B------:R-:W-:-:S04]  /*3410*/  FFMA.FTZ R25, R140, c[0x0][0x23c], -R137 ;  /* 0x00008f008c197a23 */ /* 0x000fc80000010889 */
[----:B------:R-:W-:Y:S02]  /*3420*/  MUFU.EX2 R24, R24 ;  /* 0x0000001800187308 */ /* 0x000fe40000000800 */
[--C-:B------:R-:W-:Y:S01]  /*3430*/  FFMA.FTZ R26, R132, c[0x0][0x23c], -R137.reuse ;  /* 0x00008f00841a7a23 */ /* 0x100fe20000010889 */
[----:B------:R-:W-:Y:S01]  /*3440*/  F2FP.BF16.PACK_AB R4, R155, R152 ;  /* 0x000000989b04723e */ /* 0x000fe200000010ff */
[----:B------:R-:W-:Y:S01]  /*3450*/  FFMA.FTZ R27, R66, c[0x0][0x23c], -R137 ;  /* 0x00008f00421b7a23 */ /* 0x000fe20000010889 */
[----:B--2---:R-:W-:Y:S01]  /*3460*/  F2FP.BF16.PACK_AB R5, R158, R149 ;  /* 0x000000959e05723e */ /* 0x004fe200000010ff */
[----:B------:R-:W-:Y:S01]  /*3470*/  FADD.FTZ R152, R152, R139 ;  /* 0x0000008b98987221 */ /* 0x000fe20000010000 */
[----:B------:R-:W-:Y:S01]  /*3480*/  F2FP.BF16.PACK_AB R6, R211, R154 ;  /* 0x0000009ad306723e */ /* 0x000fe200000010ff */
[----:B------:R-:W2:Y:S01]  /*3490*/  MUFU.EX2 R25, R25 ;  /* 0x0000001900197308 */ /* 0x000ea20000000800 */
[----:B---3--:R-:W-:Y:S01]  /*34a0*/  F2FP.BF16.PACK_AB R7, R150, R143 ;  /* 0x0000008f9607723e */ /* 0x008fe200000010ff */
[----:B------:R-:W-:-:S02]  /*34b0*/  FADD.FTZ R149, R149, R148 ;  /* 0x0000009495957221 */ /* 0x000fc40000010000 */
[----:B------:R-:W-:Y:S02]  /*34c0*/  FADD.FTZ R155, R155, R152 ;  /* 0x000000989b9b7221 */ /* 0x000fe40000010000 */
[----:B------:R-:W-:Y:S02]  /*34d0*/  FADD.FTZ R158, R158, R149 ;  /* 0x000000959e9e7221 */ /* 0x000fe40000010000 */
[----:B------:R-:W-:Y:S01]  /*34e0*/  MUFU.EX2 R26, R26 ;  /* 0x0000001a001a7308 */ /* 0x000fe20000000800 */
[----:B-----5:R-:W-:Y:S01]  /*34f0*/  HMMA.16816.F32.BF16 R124, R4, R20, R124 ;  /* 0x00000014047c723c */ /* 0x020fe2000004187c */
[----:B------:R-:W-:Y:S02]  /*3500*/  FADD.FTZ R154, R154, R155 ;  /* 0x0000009b9a9a7221 */ /* 0x000fe40000010000 */
[----:B------:R-:W-:Y:S02]  /*3510*/  FADD.FTZ R143, R143, R158 ;  /* 0x0000009e8f8f7221 */ /* 0x000fe40000010000 */
[----:B------:R-:W-:-:S02]  /*3520*/  FADD.FTZ R211, R211, R154 ;  /* 0x0000009ad3d37221 */ /* 0x000fc40000010000 */
[----:B------:R-:W3:Y:S01]  /*3530*/  MUFU.EX2 R27, R27 ;  /* 0x0000001b001b7308 */ /* 0x000ee20000000800 */
[----:B------:R-:W-:Y:S01]  /*3540*/  HMMA.16816.F32.BF16 R120, R4, R22, R120 ;  /* 0x000000160478723c */ /* 0x000fe20000041878 */
[----:B------:R-:W-:-:S07]  /*3550*/  FADD.FTZ R209, R150, R143 ;  /* 0x0000008f96d17221 */ /* 0x000fce0000010000 */
[C---:B-1----:R-:W-:Y:S08]  /*3560*/  HMMA.16816.F32.BF16 R108, R4.reuse, R16, R108 ;  /* 0x00000010046c723c */ /* 0x042ff0000004186c */
[C---:B------:R-:W-:Y:S08]  /*3570*/  HMMA.16816.F32.BF16 R104, R4.reuse, R18, R104 ;  /* 0x000000120468723c */ /* 0x040ff00000041868 */
[C---:B----4-:R-:W-:Y:S08]  /*3580*/  HMMA.16816.F32.BF16 R92, R4.reuse, R12, R92 ;  /* 0x0000000c045c723c */ /* 0x050ff0000004185c */
[C---:B------:R-:W-:Y:S08]  /*3590*/  HMMA.16816.F32.BF16 R88, R4.reuse, R14, R88 ;  /* 0x0000000e0458723c */ /* 0x040ff00000041858 */
[C---:B------:R-:W-:Y:S08]  /*35a0*/  HMMA.16816.F32.BF16 R76, R4.reuse, R8, R76 ;  /* 0x00000008044c723c */ /* 0x040ff0000004184c */
[----:B------:R-:W-:Y:S07]  /*35b0*/  HMMA.16816.F32.BF16 R72, R4, R10, R72 ;  /* 0x0000000a0448723c */ /* 0x000fee0000041848 */
[----:B------:R-:W-:Y:S01]  /*35c0*/  F2FP.BF16.PACK_AB R4, R151, R30 ;  /* 0x0000001e9704723e */ /* 0x000fe200000010ff */
[----:B------:R-:W-:Y:S01]  /*35d0*/  FADD.FTZ R30, R30, R31 ;  /* 0x0000001f1e1e7221 */ /* 0x000fe20000010000 */
[----:B--2---:R-:W-:Y:S01]  /*35e0*/  F2FP.BF16.PACK_AB R5, R25, R24 ;  /* 0x000000181905723e */ /* 0x004fe200000010ff */
[----:B------:R-:W-:Y:S01]  /*35f0*/  FADD.FTZ R24, R24, R159 ;  /* 0x0000009f18187221 */ /* 0x000fe20000010000 */
[----:B------:R-:W-:Y:S01]  /*3600*/  F2FP.BF16.PACK_AB R6, R213, R156 ;  /* 0x0000009cd506723e */ /* 0x000fe200000010ff */
[----:B------:R-:W-:Y:S01]  /*3610*/  FADD.FTZ R151, R151, R30 ;  /* 0x0000001e97977221 */ /* 0x000fe20000010000 */
[----:B---3--:R-:W-:Y:S01]  /*3620*/  F2FP.BF16.PACK_AB R7, R27, R26 ;  /* 0x0000001a1b07723e */ /* 0x008fe200000010ff */
[----:B------:R-:W-:-:S02]  /*3630*/  FADD.FTZ R25, R25, R24 ;  /* 0x0000001819197221 */ /* 0x000fc40000010000 */
[----:B------:R-:W-:Y:S02]  /*3640*/  FADD.FTZ R156, R156, R151 ;  /* 0x000000979c9c7221 */ /* 0x000fe40000010000 */
[----:B------:R-:W-:Y:S02]  /*3650*/  FADD.FTZ R26, R26, R25 ;  /* 0x000000191a1a7221 */ /* 0x000fe40000010000 */
[----:B------:R-:W-:Y:S01]  /*3660*/  HMMA.16816.F32.BF16 R128, R4, R20, R128 ;  /* 0x000000140480723c */ /* 0x000fe20000041880 */
[----:B------:R-:W-:Y:S02]  /*3670*/  FADD.FTZ R213, R213, R156 ;  /* 0x0000009cd5d57221 */ /* 0x000fe40000010000 */
[----:B------:R-:W-:-:S05]  /*3680*/  FADD.FTZ R210, R27, R26 ;  /* 0x0000001a1bd27221 */ /* 0x000fca0000010000 */
[C---:B------:R-:W-:Y:S08]  /*3690*/  HMMA.16816.F32.BF16 R116, R4.reuse, R22, R116 ;  /* 0x000000160474723c */ /* 0x040ff00000041874 */
[C---:B------:R-:W-:Y:S08]  /*36a0*/  HMMA.16816.F32.BF16 R112, R4.reuse, R16, R112 ;  /* 0x000000100470723c */ /* 0x040ff00000041870 */
[C---:B------:R-:W-:Y:S08]  /*36b0*/  HMMA.16816.F32.BF16 R100, R4.reuse, R18, R100 ;  /* 0x000000120464723c */ /* 0x040ff00000041864 */
[C---:B------:R-:W-:Y:S08]  /*36c0*/  HMMA.16816.F32.BF16 R96, R4.reuse, R12, R96 ;  /* 0x0000000c0460723c */ /* 0x040ff00000041860 */
[C---:B------:R-:W-:Y:S08]  /*36d0*/  HMMA.16816.F32.BF16 R84, R4.reuse, R14, R84 ;  /* 0x0000000e0454723c */ /* 0x040ff00000041854 */
[C---:B------:R-:W-:Y:S08]  /*36e0*/  HMMA.16816.F32.BF16 R80, R4.reuse, R8, R80 ;  /* 0x000000080450723c */ /* 0x040ff00000041850 */
[----:B------:R-:W-:Y:S01]  /*36f0*/  HMMA.16816.F32.BF16 R68, R4, R10, R68 ;  /* 0x0000000a0444723c */ /* 0x000fe20000041844 */
[----:B------:R-:W-:Y:S01]  /*3700*/  @!UPT UIADD3 URZ, URZ, URZ, URZ ;  /* 0x0000003f3f3ff290 */ /* 0x000fe2000fffe03f */
[----:B------:R-:W-:Y:S11]  /*3710*/  @!P0 BRA `(.L_x_1208) ;  /* 0x00002f2000008947 */ /* 0x000ff60003800000 */
[----:B------:R-:W-:Y:S01]  /*3720*/  LEA.HI.SX32 R208, R3, 0xfffffffe, 0x1a ;  /* 0xfffffffe03d07811 */ /* 0x000fe200078fd2ff */
[----:B------:R-:W-:Y:S01]  /*3730*/  IMAD.MOV.U32 R2, RZ, RZ, R135 ;  /* 0x000000ffff027224 */ /* 0x000fe200078e0087 */
[----:B------:R-:W-:Y:S01]  /*3740*/  MOV R0, R133 ;  /* 0x0000008500007202 */ /* 0x000fe20000000f00 */
[----:B------:R-:W-:Y:S01]  /*3750*/  IMAD.MOV.U32 R3, RZ, RZ, R136 ;  /* 0x000000ffff037224 */ /* 0x000fe200078e0088 */
[----:B------:R-:W-:Y:S01]  /*3760*/  MOV R139, R134 ;  /* 0x00000086008b7202 */ /* 0x000fe20000000f00 */
[----:B------:R-:W-:Y:S06]  /*3770*/  BRA `(.L_x_1209) ;  /* 0x0000019000007947 */ /* 0x000fec0003800000 */
.L_x_1211:
[----:B------:R-:W-:Y:S04]  /*3780*/  IADD3 R5, R208, -0x1, RZ ;  /* 0xffffffffd0057810 */ /* 0x000fe80007ffe0ff */
[----:B------:R-:W-:Y:S01]  /*3790*/  SHF.R.S32.HI R4, RZ, 0x1f, R5 ;  /* 0x0000001fff047819 */ /* 0x000fe20000011405 */
[C---:B------:R-:W-:Y:S04]  /*37a0*/  IMAD.WIDE.U32 R20, R5.reuse, c[0x0][0x198], RZ ;  /* 0x0000660005147a25 */ /* 0x040fe800078e00ff */
        /* <DEDUP_REMOVED lines=22> */
.L_x_1209:
        /* <DEDUP_REMOVED lines=20> */
[----:B------:R-:W-:Y:S01]  /*3a50*/  IADD3.X R137, R181, UR5, RZ, P0, !PT ;  /* 0x00000005b5897c10 */ /* 0x000fe200087fe4ff */
[----:B------:R1:W-:Y:S01]  /*3a60*/  LDGSTS.E.BYPASS.LTC128B.128 [R200+0x6800], [R176.64] ;  /* 0x06800000b0c87fae */ /* 0x0003e2000b901d48 */
[----:B------:R-:W-:Y:S07]  /*3a70*/  ISETP.GT.AND P0, PT, R208, RZ, PT ;  /* 0x000000ffd000720c */ /* 0x000fee0003f04270 */
[----:B------:R2:W-:Y:S08]  /*3a80*/  LDGSTS.E.BYPASS.LTC128B.128 [R200+0x7000], [R180.64] ;  /* 0x07000000b4c87fae */ /* 0x0005f0000b901d48 */
[----:B------:R3:W-:Y:S08]  /*3a90*/  LDGSTS.E.BYPASS.LTC128B.128 [R200+0x7800], [R136.64] ;  /* 0x0780000088c87fae */ /* 0x0007f0000b901d48 */
[----:B------:R-:W-:Y:S08]  /*3aa0*/  LDSM.16.M88.4 R132, [R198] ;  /* 0x00000000c684783b */ /* 0x000ff00000000200 */
[----:B------:R-:W0:Y:S08]  /*3ab0*/  LDGDEPBAR ;  /* 0x00000000000079af */ /* 0x000e300000000000 */
[----:B------:R-:W4:Y:S08]  /*3ac0*/  LDSM.16.M88.4 R140, [R197] ;  /* 0x00000000c58c783b */ /* 0x000f300000000200 */
[----:B------:R-:W5:Y:S08]  /*3ad0*/  LDSM.16.M88.4 R144, [R198+0x2000] ;  /* 0x00200000c690783b */ /* 0x000f700000000200 */
[----:B------:R-:W1:Y:S08]  /*3ae0*/  LDSM.16.M88.4 R148, [R197+0x800] ;  /* 0x00080000c594783b */ /* 0x000e700000000200 */
[----:B------:R-:W1:Y:S08]  /*3af0*/  LDSM.16.M88.4 R152, [R197+0x1000] ;  /* 0x00100000c598783b */ /* 0x000e700000000200 */
[----:B------:R-:W1:Y:S08]  /*3b00*/  LDSM.16.M88.4 R156, [R197+0x1800] ;  /* 0x00180000c59c783b */ /* 0x000e700000000200 */
[----:B------:R-:W-:Y:S08]  /*3b10*/  LDSM.16.M88.4 R160, [R196] ;  /* 0x00000000c4a0783b */ /* 0x000ff00000000200 */
[----:B------:R-:W3:Y:S08]  /*3b20*/  LDSM.16.M88.4 R164, [R195] ;  /* 0x00000000c3a4783b */ /* 0x000ef00000000200 */
[----:B------:R-:W3:Y:S08]  /*3b30*/  LDSM.16.M88.4 R168, [R196+0x2000] ;  /* 0x00200000c4a8783b */ /* 0x000ef00000000200 */
[----:B------:R-:W3:Y:S08]  /*3b40*/  LDSM.16.M88.4 R172, [R195+0x800] ;  /* 0x00080000c3ac783b */ /* 0x000ef00000000200 */
[----:B-1----:R-:W-:Y:S08]  /*3b50*/  LDSM.16.M88.4 R176, [R185] ;  /* 0x00000000b9b0783b */ /* 0x002ff00000000200 */
[----:B--2---:R-:W-:Y:S01]  /*3b60*/  LDSM.16.M88.4 R180, [R184] ;  /* 0x00000000b8b4783b */ /* 0x004fe20000000200 */
[-C--:B----4-:R-:W-:Y:S08]  /*3b70*/  HMMA.16816.F32.BF16 R4, R132, R140.reuse, RZ ;  /* 0x0000008c8404723c */ /* 0x090ff000000418ff */
[C---:B-----5:R-:W-:Y:S08]  /*3b80*/  HMMA.16816.F32.BF16 R8, R144.reuse, R140, RZ ;  /* 0x0000008c9008723c */ /* 0x060ff000000418ff */
[-C--:B------:R-:W-:Y:S08]  /*3b90*/  HMMA.16816.F32.BF16 R12, R144, R142.reuse, RZ ;  /* 0x0000008e900c723c */ /* 0x080ff000000418ff */
[C---:B------:R-:W-:Y:S01]  /*3ba0*/  HMMA.16816.F32.BF16 R16, R132.reuse, R142, RZ ;  /* 0x0000008e8410723c */ /* 0x040fe200000418ff */
[----:B------:R-:W-:Y:S07]  /*3bb0*/  LDSM.16.M88.4 R140, [R195+0x1800] ;  /* 0x00180000c38c783b */ /* 0x000fee0000000200 */
[-C--:B------:R-:W-:Y:S08]  /*3bc0*/  HMMA.16816.F32.BF16 R20, R132, R148.reuse, RZ ;  /* 0x000000948414723c */ /* 0x080ff000000418ff */
[C---:B------:R-:W-:Y:S08]  /*3bd0*/  HMMA.16816.F32.BF16 R24, R144.reuse, R148, RZ ;  /* 0x000000949018723c */ /* 0x040ff000000418ff */
[-C--:B------:R-:W-:Y:S08]  /*3be0*/  HMMA.16816.F32.BF16 R28, R144, R150.reuse, RZ ;  /* 0x00000096901c723c */ /* 0x080ff000000418ff */
[C---:B------:R-:W-:Y:S01]  /*3bf0*/  HMMA.16816.F32.BF16 R32, R132.reuse, R150, RZ ;  /* 0x000000968420723c */ /* 0x040fe200000418ff */
[----:B------:R-:W-:Y:S07]  /*3c00*/  LDSM.16.M88.4 R148, [R193] ;  /* 0x00000000c194783b */ /* 0x000fee0000000200 */
[-C--:B------:R-:W-:Y:S08]  /*3c10*/  HMMA.16816.F32.BF16 R36, R132, R152.reuse, RZ ;  /* 0x000000988424723c */ /* 0x080ff000000418ff */
[C---:B------:R-:W-:Y:S08]  /*3c20*/  HMMA.16816.F32.BF16 R40, R144.reuse, R152, RZ ;  /* 0x000000989028723c */ /* 0x040ff000000418ff */
[-C--:B------:R-:W-:Y:S08]  /*3c30*/  HMMA.16816.F32.BF16 R44, R144, R154.reuse, RZ ;  /* 0x0000009a902c723c */ /* 0x080ff000000418ff */
[C---:B------:R-:W-:Y:S01]  /*3c40*/  HMMA.16816.F32.BF16 R48, R132.reuse, R154, RZ ;  /* 0x0000009a8430723c */ /* 0x040fe200000418ff */
[----:B------:R-:W-:Y:S07]  /*3c50*/  LDSM.16.M88.4 R152, [R194+0x2000] ;  /* 0x00200000c298783b */ /* 0x000fee0000000200 */
[-C--:B------:R-:W-:Y:S08]  /*3c60*/  HMMA.16816.F32.BF16 R52, R132, R156.reuse, RZ ;  /* 0x0000009c8434723c */ /* 0x080ff000000418ff */
[C---:B------:R-:W-:Y:S08]  /*3c70*/  HMMA.16816.F32.BF16 R56, R144.reuse, R156, RZ ;  /* 0x0000009c9038723c */ /* 0x040ff000000418ff */
[-C--:B------:R-:W-:Y:S01]  /*3c80*/  HMMA.16816.F32.BF16 R60, R144, R158.reuse, RZ ;  /* 0x0000009e903c723c */ /* 0x080fe200000418ff */
[----:B------:R-:W-:Y:S07]  /*3c90*/  LDSM.16.M88.4 R144, [R194] ;  /* 0x00000000c290783b */ /* 0x000fee0000000200 */
[----:B------:R-:W-:Y:S01]  /*3ca0*/  HMMA.16816.F32.BF16 R64, R132, R158, RZ ;  /* 0x0000009e8440723c */ /* 0x000fe200000418ff */
[----:B------:R-:W1:Y:S07]  /*3cb0*/  LDSM.16.M88.4 R132, [R195+0x1000] ;  /* 0x00100000c384783b */ /* 0x000e6e0000000200 */
[-C--:B---3--:R-:W-:Y:S01]  /*3cc0*/  HMMA.16816.F32.BF16 R4, R160, R164.reuse, R4 ;  /* 0x000000a4a004723c */ /* 0x088fe20000041804 */
[----:B------:R-:W2:Y:S07]  /*3cd0*/  LDSM.16.M88.4 R156, [R187] ;  /* 0x00000000bb9c783b */ /* 0x000eae0000000200 */
[C---:B------:R-:W-:Y:S08]  /*3ce0*/  HMMA.16816.F32.BF16 R8, R168.reuse, R164, R8 ;  /* 0x000000a4a808723c */ /* 0x040ff00000041808 */
[-C--:B------:R-:W-:Y:S08]  /*3cf0*/  HMMA.16816.F32.BF16 R12, R168, R166.reuse, R12 ;  /* 0x000000a6a80c723c */ /* 0x080ff0000004180c */
[C---:B------:R-:W-:Y:S01]  /*3d00*/  HMMA.16816.F32.BF16 R16, R160.reuse, R166, R16 ;  /* 0x000000a6a010723c */ /* 0x040fe20000041810 */
[----:B------:R-:W3:Y:S07]  /*3d10*/  LDSM.16.M88.4 R164, [R186] ;  /* 0x00000000baa4783b */ /* 0x000eee0000000200 */
[-C--:B------:R-:W-:Y:S08]  /*3d20*/  HMMA.16816.F32.BF16 R20, R160, R172.reuse, R20 ;  /* 0x000000aca014723c */ /* 0x080ff00000041814 */
[C---:B------:R-:W-:Y:S08]  /*3d30*/  HMMA.16816.F32.BF16 R24, R168.reuse, R172, R24 ;  /* 0x000000aca818723c */ /* 0x040ff00000041818 */
[-C--:B------:R-:W-:Y:S08]  /*3d40*/  HMMA.16816.F32.BF16 R28, R168, R174.reuse, R28 ;  /* 0x000000aea81c723c */ /* 0x080ff0000004181c */
[C---:B------:R-:W-:Y:S01]  /*3d50*/  HMMA.16816.F32.BF16 R32, R160.reuse, R174, R32 ;  /* 0x000000aea020723c */ /* 0x040fe20000041820 */
[----:B------:R-:W4:Y:S07]  /*3d60*/  LDSM.16.M88.4 R172, [R192] ;  /* 0x00000000c0ac783b */ /* 0x000f2e0000000200 */
        /* <DEDUP_REMOVED lines=8> */
[----:B------:R-:W-:Y:S01]  /*3df0*/  HMMA.16816.F32.BF16 R64, R160, R142, R64 ;  /* 0x0000008ea040723c */ /* 0x000fe20000041840 */
[----:B------:R-:W5:Y:S07]  /*3e00*/  LDSM.16.M88.4 R140, [R184+0x800] ;  /* 0x00080000b88c783b */ /* 0x000f6e0000000200 */
        /* <DEDUP_REMOVED lines=15> */
[----:B------:R-:W-:Y:S01]  /*3f00*/  HMMA.16816.F32.BF16 R64, R144, R178, R64 ;  /* 0x000000b29040723c */ /* 0x000fe20000041840 */
[----:B------:R-:W2:Y:S07]  /*3f10*/  LDSM.16.M88.4 R144, [R184+0x1000] ;  /* 0x00100000b890783b */ /* 0x000eae0000000200 */
[-C--:B----4-:R-:W-:Y:S08]  /*3f20*/  HMMA.16816.F32.BF16 R4, R172, R180.reuse, R4 ;  /* 0x000000b4ac04723c */ /* 0x090ff00000041804 */
[C---:B-1----:R-:W-:Y:S08]  /*3f30*/  HMMA.16816.F32.BF16 R8, R132.reuse, R180, R8 ;  /* 0x000000b48408723c */ /* 0x042ff00000041808 */
[-C--:B------:R-:W-:Y:S08]  /*3f40*/  HMMA.16816.F32.BF16 R12, R132, R182.reuse, R12 ;  /* 0x000000b6840c723c */ /* 0x080ff0000004180c */
[C---:B------:R-:W-:Y:S04]  /*3f50*/  HMMA.16816.F32.BF16 R16, R172.reuse, R182, R16 ;  /* 0x000000b6ac10723c */ /* 0x040fe80000041810 */
[----:B------:R-:W-:Y:S02]  /*3f60*/  FMUL.FTZ R250, R7, c[0x0][0x2ec] ;  /* 0x0000bb0007fa7a20 */ /* 0x000fe40000410000 */
[----:B------:R-:W-:Y:S02]  /*3f70*/  FMUL.FTZ R252, R4, c[0x0][0x2ec] ;  /* 0x0000bb0004fc7a20 */ /* 0x000fe40000410000 */
[-C--:B-----5:R-:W-:Y:S02]  /*3f80*/  HMMA.16816.F32.BF16 R20, R172, R140.reuse, R20 ;  /* 0x0000008cac14723c */ /* 0x0a0fe40000041814 */
[----:B------:R-:W1:Y:S02]  /*3f90*/  MUFU.TANH R250, R250 ;  /* 0x000000fa00fa7308 */ /* 0x000e640000002400 */
[----:B------:R-:W-:Y:S02]  /*3fa0*/  FMUL.FTZ R249, R9, c[0x0][0x2ec] ;  /* 0x0000bb0009f97a20 */ /* 0x000fe40000410000 */
[----:B------:R-:W-:Y:S02]  /*3fb0*/  FMUL.FTZ R247, R10, c[0x0][0x2ec] ;  /* 0x0000bb000af77a20 */ /* 0x000fe40000410000 */
[C---:B------:R-:W-:Y:S04]  /*3fc0*/  HMMA.16816.F32.BF16 R24, R132.reuse, R140, R24 ;  /* 0x0000008c8418723c */ /* 0x040fe80000041818 */
[----:B------:R-:W3:Y:S01]  /*3fd0*/  MUFU.TANH R252, R252 ;  /* 0x000000fc00fc7308 */ /* 0x000ee20000002400 */
[----:B------:R-:W-:Y:S02]  /*3fe0*/  FMUL.FTZ R138, R13, c[0x0][0x2ec] ;  /* 0x0000bb000d8a7a20 */ /* 0x000fe40000410000 */
[----:B------:R-:W-:Y:S01]  /*3ff0*/  FMUL.FTZ R176, R12, c[0x0][0x2ec] ;  /* 0x0000bb000cb07a20 */ /* 0x000fe20000410000 */
[-C--:B------:R-:W-:Y:S04]  /*4000*/  HMMA.16816.F32.BF16 R28, R132, R142.reuse, R28 ;  /* 0x0000008e841c723c */ /* 0x080fe8000004181c */
[----:B------:R-:W-:Y:S02]  /*4010*/  FMUL.FTZ R137, R14, c[0x0][0x2ec] ;  /* 0x0000bb000e897a20 */ /* 0x000fe40000410000 */
[----:B------:R4:W1:Y:S01]  /*4020*/  MUFU.TANH R7, R138 ;  /* 0x0000008a00077308 */ /* 0x0008620000002400 */
[----:B------:R-:W-:Y:S01]  /*4030*/  FMUL.FTZ R178, R16, c[0x0][0x2ec] ;  /* 0x0000bb0010b27a20 */ /* 0x000fe20000410000 */
[C---:B------:R-:W-:Y:S01]  /*4040*/  HMMA.16816.F32.BF16 R32, R172.reuse, R142, R32 ;  /* 0x0000008eac20723c */ /* 0x040fe20000041820 */
[----:B------:R-:W5:Y:S01]  /*4050*/  LDSM.16.M88.4 R140, [R184+0x1800] ;  /* 0x00180000b88c783b */ /* 0x000f620000000200 */
[----:B------:R-:W-:Y:S04]  /*4060*/  DEPBAR.LE SB0, 0x0 ;  /* 0x000080000000791a */ /* 0x000fe80000000000 */
[----:B------:R-:W-:Y:S02]  /*4070*/  FMUL.FTZ R136, R15, c[0x0][0x2ec] ;  /* 0x0000bb000f887a20 */ /* 0x000fe40000410000 */
[----:B------:R1:W1:Y:S01]  /*4080*/  MUFU.TANH R9, R176 ;  /* 0x000000b000097308 */ /* 0x0002620000002400 */
[----:B------:R-:W-:Y:S01]  /*4090*/  BAR.SYNC.DEFER_BLOCKING 0x0 ;  /* 0x0000000000007b1d */ /* 0x000fe20000010000 */
[-C--:B--2---:R-:W-:Y:S05]  /*40a0*/  HMMA.16816.F32.BF16 R36, R172, R144.reuse, R36 ;  /* 0x00000090ac24723c */ /* 0x084fea0000041824 */
[----:B------:R-:W-:Y:S02]  /*40b0*/  FMUL.FTZ R177, R17, c[0x0][0x2ec] ;  /* 0x0000bb0011b17a20 */ /* 0x000fe40000410000 */
[----:B------:R-:W-:Y:S01]  /*40c0*/  FMUL.FTZ R179, R20, c[0x0][0x2ec] ;  /* 0x0000bb0014b37a20 */ /* 0x000fe20000410000 */
[----:B------:R2:W2:Y:S01]  /*40d0*/  MUFU.TANH R14, R137 ;  /* 0x00000089000e7308 */ /* 0x0004a20000002400 */
[C---:B------:R-:W-:Y:S04]  /*40e0*/  HMMA.16816.F32.BF16 R40, R132.reuse, R144, R40 ;  /* 0x000000908428723c */ /* 0x040fe80000041828 */
[----:B----4-:R-:W-:Y:S02]  /*40f0*/  FMUL.FTZ R138, R19, c[0x0][0x2ec] ;  /* 0x0000bb00138a7a20 */ /* 0x010fe40000410000 */
[----:B------:R-:W-:Y:S02]  /*4100*/  FMUL.FTZ R248, R11, c[0x0][0x2ec] ;  /* 0x0000bb000bf87a20 */ /* 0x000fe40000410000 */
[-C--:B------:R-:W-:Y:S01]  /*4110*/  HMMA.16816.F32.BF16 R44, R132, R146.reuse, R44 ;  /* 0x00000092842c723c */ /* 0x080fe2000004182c */
[----:B------:R4:W3:Y:S03]  /*4120*/  MUFU.TANH R15, R178 ;  /* 0x000000b2000f7308 */ /* 0x0008e60000002400 */
[----:B------:R-:W-:Y:S02]  /*4130*/  FMUL.FTZ R223, R5, c[0x0][0x2ec] ;  /* 0x0000bb0005df7a20 */ /* 0x000fe40000410000 */
[----:B-1----:R-:W-:Y:S02]  /*4140*/  FMUL.FTZ R176, R18, c[0x0][0x2ec] ;  /* 0x0000bb0012b07a20 */ /* 0x002fe40000410000 */
[C---:B------:R-:W-:Y:S03]  /*4150*/  HMMA.16816.F32.BF16 R48, R172.reuse, R146, R48 ;  /* 0x00000092ac30723c */ /* 0x040fe60000041830 */
[----:B------:R1:W1:Y:S01]  /*4160*/  MUFU.TANH R17, R138 ;  /* 0x0000008a00117308 */ /* 0x0002620000002400 */
[----:B------:R-:W-:Y:S02]  /*4170*/  FMUL.FTZ R251, R6, c[0x0][0x2ec] ;  /* 0x0000bb0006fb7a20 */ /* 0x000fe40000410000 */
[----:B------:R-:W-:Y:S02]  /*4180*/  FMUL.FTZ R244, R8, c[0x0][0x2ec] ;  /* 0x0000bb0008f47a20 */ /* 0x000fe40000410000 */
[-C--:B-----5:R-:W-:Y:S04]  /*4190*/  HMMA.16816.F32.BF16 R52, R172, R140.reuse, R52 ;  /* 0x0000008cac34723c */ /* 0x0a0fe80000041834 */
[----:B--2---:R-:W-:Y:S01]  /*41a0*/  FMUL.FTZ R137, R22, c[0x0][0x2ec] ;  /* 0x0000bb0016897a20 */ /* 0x004fe20000410000 */
[----:B------:R2:W2:Y:S01]  /*41b0*/  MUFU.TANH R10, R136 ;  /* 0x00000088000a7308 */ /* 0x0004a20000002400 */
[----:B------:R-:W-:Y:S02]  /*41c0*/  FMUL.FTZ R245, R24, c[0x0][0x2ec] ;  /* 0x0000bb0018f57a20 */ /* 0x000fe40000410000 */
[C---:B------:R-:W-:Y:S04]  /*41d0*/  HMMA.16816.F32.BF16 R56, R132.reuse, R140, R56 ;  /* 0x0000008c8438723c */ /* 0x040fe80000041838 */
[----:B----4-:R-:W-:Y:S02]  /*41e0*/  FMUL.FTZ R178, R21, c[0x0][0x2ec] ;  /* 0x0000bb0015b27a20 */ /* 0x010fe40000410000 */
[----:B------:R-:W-:Y:S01]  /*41f0*/  FMUL.FTZ R243, R25, c[0x0][0x2ec] ;  /* 0x0000bb0019f37a20 */ /* 0x000fe20000410000 */
[----:B------:R-:W4:Y:S01]  /*4200*/  MUFU.TANH R167, R177 ;  /* 0x000000b100a77308 */ /* 0x000f220000002400 */
[-C--:B------:R-:W-:Y:S04]  /*4210*/  HMMA.16816.F32.BF16 R60, R132, R142.reuse, R60 ;  /* 0x0000008e843c723c */ /* 0x080fe8000004183c */
[----:B-1----:R-:W-:Y:S02]  /*4220*/  FMUL.FTZ R138, R32, c[0x0][0x2ec] ;  /* 0x0000bb00208a7a20 */ /* 0x002fe40000410000 */
[----:B------:R-:W-:Y:S02]  /*4230*/  FMUL.FTZ R242, R26, c[0x0][0x2ec] ;  /* 0x0000bb001af27a20 */ /* 0x000fe40000410000 */
[----:B------:R-:W-:Y:S01]  /*4240*/  HMMA.16816.F32.BF16 R64, R172, R142, R64 ;  /* 0x0000008eac40723c */ /* 0x000fe20000041840 */
[----:B------:R-:W1:Y:S03]  /*4250*/  MUFU.TANH R165, R176 ;  /* 0x000000b000a57308 */ /* 0x000e660000002400 */
[----:B------:R-:W-:Y:S02]  /*4260*/  FMUL.FTZ R240, R27, c[0x0][0x2ec] ;  /* 0x0000bb001bf07a20 */ /* 0x000fe40000410000 */
[----:B--2---:R-:W-:Y:S02]  /*4270*/  FMUL.FTZ R136, R23, c[0x0][0x2ec] ;  /* 0x0000bb0017887a20 */ /* 0x004fe40000410000 */
[----:B------:R-:W-:Y:S03]  /*4280*/  FMUL.FTZ R241, R28, c[0x0][0x2ec] ;  /* 0x0000bb001cf17a20 */ /* 0x000fe60000410000 */
[----:B------:R-:W2:Y:S01]  /*4290*/  MUFU.TANH R13, R179 ;  /* 0x000000b3000d7308 */ /* 0x000ea20000002400 */
        /* <DEDUP_REMOVED lines=26> */
[----:B-----5:R-:W-:Y:S02]  /*4440*/  FMUL.FTZ R137, R33, c[0x0][0x2ec] ;  /* 0x0000bb0021897a20 */ /* 0x020fe40000410000 */
[----:B------:R-:W-:Y:S02]  /*4450*/  FMUL.FTZ R214, R54, c[0x0][0x2ec] ;  /* 0x0000bb0036d67a20 */ /* 0x000fe40000410000 */
[----:B------:R-:W-:Y:S01]  /*4460*/  FMUL.FTZ R212, R55, c[0x0][0x2ec] ;  /* 0x0000bb0037d47a20 */ /* 0x000fe20000410000 */
[----:B------:R-:W3:Y:S01]  /*4470*/  MUFU.TANH R223, R223 ;  /* 0x000000df00df7308 */ /* 0x000ee20000002400 */
[----:B------:R-:W-:Y:S02]  /*4480*/  FMUL.FTZ R181, R56, c[0x0][0x2ec] ;  /* 0x0000bb0038b57a20 */ /* 0x000fe40000410000 */
[----:B------:R-:W-:Y:S02]  /*4490*/  FMUL.FTZ R180, R57, c[0x0][0x2ec] ;  /* 0x0000bb0039b47a20 */ /* 0x000fe40000410000 */
[----:B------:R-:W-:Y:S02]  /*44a0*/  FMUL.FTZ R178, R58, c[0x0][0x2ec] ;  /* 0x0000bb003ab27a20 */ /* 0x000fe40000410000 */
[----:B------:R-:W-:Y:S02]  /*44b0*/  FMUL.FTZ R177, R59, c[0x0][0x2ec] ;  /* 0x0000bb003bb17a20 */ /* 0x000fe40000410000 */
[----:B------:R-:W-:Y:S01]  /*44c0*/  FMUL.FTZ R176, R60, c[0x0][0x2ec] ;  /* 0x0000bb003cb07a20 */ /* 0x000fe20000410000 */
[----:B------:R-:W3:Y:S01]  /*44d0*/  MUFU.TANH R251, R251 ;  /* 0x000000fb00fb7308 */ /* 0x000ee20000002400 */
[----:B------:R-:W-:Y:S02]  /*44e0*/  FMUL.FTZ R179, R61, c[0x0][0x2ec] ;  /* 0x0000bb003db37a20 */ /* 0x000fe40000410000 */
[----:B-1----:R-:W-:Y:S02]  /*44f0*/  FMUL.FTZ R138, R62, c[0x0][0x2ec] ;  /* 0x0000bb003e8a7a20 */ /* 0x002fe40000410000 */
[----:B------:R-:W-:Y:S02]  /*4500*/  FMUL.FTZ R225, R64, c[0x0][0x2ec] ;  /* 0x0000bb0040e17a20 */ /* 0x000fe40000410000 */
[----:B------:R-:W-:Y:S02]  /*4510*/  FMUL.FTZ R217, R65, c[0x0][0x2ec] ;  /* 0x0000bb0041d97a20 */ /* 0x000fe40000410000 */
[----:B------:R-:W-:Y:S01]  /*4520*/  FMUL.FTZ R183, R66, c[0x0][0x2ec] ;  /* 0x0000bb0042b77a20 */ /* 0x000fe20000410000 */
[----:B------:R-:W1:Y:S01]  /*4530*/  MUFU.TANH R244, R244 ;  /* 0x000000f400f47308 */ /* 0x000e620000002400 */
[----:B------:R-:W-:Y:S02]  /*4540*/  FMUL.FTZ R182, R67, c[0x0][0x2ec] ;  /* 0x0000bb0043b67a20 */ /* 0x000fe40000410000 */
[----:B--2---:R-:W-:Y:S02]  /*4550*/  FMUL.FTZ R136, R34, c[0x0][0x2ec] ;  /* 0x0000bb0022887a20 */ /* 0x004fe40000410000 */
[----:B------:R-:W-:Y:S05]  /*4560*/  FMUL.FTZ R63, R63, c[0x0][0x2ec] ;  /* 0x0000bb003f3f7a20 */ /* 0x000fea0000410000 */
        /* <DEDUP_REMOVED lines=47> */
.L_x_1210:
        /* <DEDUP_REMOVED lines=66> */
[----:B------:R-:W-:Y:S02]  /*4c80*/  IADD3 R208, R208, -0x1, RZ ;  /* 0xffffffffd0d07810 */ /* 0x000fe40007ffe0ff */
[----:B------:R-:W-:Y:S03]  /*4c90*/  FMNMX.FTZ R6, R137, R4, !PT ;  /* 0x0000000489067209 */ /* 0x000fe60007810000 */
[----:B------:R-:W-:Y:S08]  /*4ca0*/  SHFL.BFLY PT, R23, R8, 0x2, 0x1f ;  /* 0x0c401f0008177f89 */ /* 0x000ff000000e0000 */
        /* <DEDUP_REMOVED lines=10> */
[----:B-1----:R-:W-:Y:S05]  /*4d50*/  FMNMX.FTZ R133, R4, R133, !PT ;  /* 0x0000008504857209 */ /* 0x002fea0007810000 */
[----:B------:R-:W-:Y:S01]  /*4d60*/  FADD.FTZ R4, -R133, R0 ;  /* 0x0000000085047221 */ /* 0x000fe20000010100 */
[----:B--2---:R-:W-:Y:S03]  /*4d70*/  FMNMX.FTZ R136, R23, R136, !PT ;  /* 0x0000008817887209 */ /* 0x004fe60007810000 */
[----:B------:R-:W-:Y:S01]  /*4d80*/  FMUL.FTZ R0, R4, c[0x0][0x23c] ;  /* 0x00008f0004007a20 */ /* 0x000fe20000410000 */
[C---:B------:R-:W-:Y:S01]  /*4d90*/  FSETP.NEU.FTZ.AND P1, PT, R136.reuse, -INF , PT ;  /* 0xff8000008800780b */ /* 0x040fe20003f3d000 */
[C---:B------:R-:W-:Y:S02]  /*4da0*/  FMUL.FTZ R230, R136.reuse, c[0x0][0x23c] ;  /* 0x00008f0088e67a20 */ /* 0x040fe40000410000 */
[----:B------:R-:W-:Y:S02]  /*4db0*/  FADD.FTZ R5, -R136, R3 ;  /* 0x0000000388057221 */ /* 0x000fe40000010100 */
[----:B------:R-:W1:Y:S01]  /*4dc0*/  MUFU.EX2 R0, R0 ;  /* 0x0000000000007308 */ /* 0x000e620000000800 */
[----:B---3--:R-:W-:Y:S02]  /*4dd0*/  FMNMX.FTZ R134, R21, R134, !PT ;  /* 0x0000008615867209 */ /* 0x008fe40007810000 */
[----:B------:R-:W2:Y:S01]  /*4de0*/  LDSM.16.MT88.4 R20, [R191+0x6000] ;  /* 0x00600000bf14783b */ /* 0x000ea20000004200 */
[----:B------:R-:W-:Y:S01]  /*4df0*/  FSEL R230, R230, RZ, P1 ;  /* 0x000000ffe6e67208 */ /* 0x000fe20000800000 */
[----:B------:R-:W-:Y:S02]  /*4e00*/  FMUL.FTZ R132, R5, c[0x0][0x23c] ;  /* 0x00008f0005847a20 */ /* 0x000fe40000410000 */
[----:B------:R-:W-:Y:S01]  /*4e10*/  FMUL.FTZ R170, R134, c[0x0][0x23c] ;  /* 0x00008f0086aa7a20 */ /* 0x000fe20000410000 */
[----:B----4-:R-:W-:Y:S01]  /*4e20*/  FMNMX.FTZ R135, R8, R135, !PT ;  /* 0x0000008708877209 */ /* 0x010fe20007810000 */
[--C-:B------:R-:W-:Y:S02]  /*4e30*/  FFMA.FTZ R153, R19, c[0x0][0x23c], -R230.reuse ;  /* 0x00008f0013997a23 */ /* 0x100fe400000108e6 */
[----:B------:R-:W3:Y:S01]  /*4e40*/  MUFU.EX2 R132, R132 ;  /* 0x0000008400847308 */ /* 0x000ee20000000800 */
[--C-:B------:R-:W-:Y:S01]  /*4e50*/  FFMA.FTZ R160, R33, c[0x0][0x23c], -R230.reuse ;  /* 0x00008f0021a07a23 */ /* 0x100fe200000108e6 */
[C---:B------:R-:W-:Y:S01]  /*4e60*/  FSETP.NEU.FTZ.AND P1, PT, R135.reuse, -INF , PT ;  /* 0xff8000008700780b */ /* 0x040fe20003f3d000 */
[----:B------:R-:W-:Y:S02]  /*4e70*/  FMUL.FTZ R4, R135, c[0x0][0x23c] ;  /* 0x00008f0087047a20 */ /* 0x000fe40000410000 */
[----:B------:R-:W-:Y:S02]  /*4e80*/  FFMA.FTZ R158, R223, c[0x0][0x23c], -R230 ;  /* 0x00008f00df9e7a23 */ /* 0x000fe400000108e6 */
[----:B------:R-:W-:Y:S01]  /*4e90*/  FADD.FTZ R2, -R135, R2 ;  /* 0x0000000287027221 */ /* 0x000fe20000010100 */
[----:B------:R-:W-:Y:S01]  /*4ea0*/  FSEL R223, R4, RZ, P1 ;  /* 0x000000ff04df7208 */ /* 0x000fe20000800000 */
[--C-:B------:R-:W-:Y:S01]  /*4eb0*/  FFMA.FTZ R159, R252, c[0x0][0x23c], -R230.reuse ;  /* 0x00008f00fc9f7a23 */ /* 0x100fe200000108e6 */
[----:B------:R-:W-:Y:S01]  /*4ec0*/  MUFU.EX2 R153, R153 ;  /* 0x0000009900997308 */ /* 0x000fe20000000800 */
[----:B------:R-:W-:Y:S01]  /*4ed0*/  FMUL.FTZ R3, R2, c[0x0][0x23c] ;  /* 0x00008f0002037a20 */ /* 0x000fe20000410000 */
[----:B------:R-:W-:Y:S01]  /*4ee0*/  FSETP.NEU.FTZ.AND P1, PT, R134, -INF , PT ;  /* 0xff8000008600780b */ /* 0x000fe20003f3d000 */
[C---:B-1----:R-:W-:Y:S02]  /*4ef0*/  FMUL.FTZ R58, R0.reuse, R78 ;  /* 0x0000004e003a7220 */ /* 0x042fe40000410000 */
[----:B------:R-:W-:Y:S01]  /*4f00*/  FMUL.FTZ R59, R0, R79 ;  /* 0x0000004f003b7220 */ /* 0x000fe20000410000 */
[----:B------:R-:W-:Y:S01]  /*4f10*/  FSEL R170, R170, RZ, P1 ;  /* 0x000000ffaaaa7208 */ /* 0x000fe20000800000 */
[--C-:B------:R-:W-:Y:S01]  /*4f20*/  FFMA.FTZ R149, R17, c[0x0][0x23c], -R223.reuse ;  /* 0x00008f0011957a23 */ /* 0x100fe200000108df */
[----:B------:R-:W-:Y:S01]  /*4f30*/  FSETP.NEU.FTZ.AND P1, PT, R133, -INF , PT ;  /* 0xff8000008500780b */ /* 0x000fe20003f3d000 */
        /* <DEDUP_REMOVED lines=8> */
[C---:B------:R-:W-:Y:S02]  /*4fc0*/  FMUL.FTZ R33, R132.reuse, R101 ;  /* 0x0000006584217220 */ /* 0x040fe40000410000 */
[C---:B------:R-:W-:Y:S02]  /*4fd0*/  FMUL.FTZ R48, R132.reuse, R84 ;  /* 0x0000005484307220 */ /* 0x040fe40000410000 */
[----:B------:R-:W-:Y:S02]  /*4fe0*/  FMUL.FTZ R49, R132, R85 ;  /* 0x0000005584317220 */ /* 0x000fe40000410000 */
[----:B------:R-:W-:Y:S02]  /*4ff0*/  FMUL.FTZ R5, R2, c[0x0][0x23c] ;  /* 0x00008f0002057a20 */ /* 0x000fe40000410000 */
[----:B------:R-:W-:Y:S01]  /*5000*/  FMUL.FTZ R4, R132, R128 ;  /* 0x0000008084047220 */ /* 0x000fe20000410000 */
[----:B------:R-:W3:Y:S01]  /*5010*/  MUFU.EX2 R158, R158 ;  /* 0x0000009e009e7308 */ /* 0x000ee20000000800 */
[C---:B------:R-:W-:Y:S02]  /*5020*/  FMUL.FTZ R26, R0.reuse, R110 ;  /* 0x0000006e001a7220 */ /* 0x040fe40000410000 */
[----:B------:R-:W-:Y:S02]  /*5030*/  FMUL.FTZ R27, R0, R111 ;  /* 0x0000006f001b7220 */ /* 0x000fe40000410000 */
[C---:B-1----:R-:W-:Y:S02]  /*5040*/  FMUL.FTZ R18, R3.reuse, R118 ;  /* 0x0000007603127220 */ /* 0x042fe40000410000 */
[C---:B------:R-:W-:Y:S02]  /*5050*/  FMUL.FTZ R19, R3.reuse, R119 ;  /* 0x0000007703137220 */ /* 0x040fe40000410000 */
[----:B------:R-:W-:Y:S01]  /*5060*/  LDSM.16.MT88.4 R116, [R191+0x7800] ;  /* 0x00780000bf74783b */ /* 0x000fe20000004200 */
[----:B------:R-:W1:Y:S01]  /*5070*/  MUFU.EX2 R2, R5 ;  /* 0x0000000500027308 */ /* 0x000e620000000800 */
[C---:B------:R-:W-:Y:S02]  /*5080*/  FMUL.FTZ R34, R3.reuse, R102 ;  /* 0x0000006603227220 */ /* 0x040fe40000410000 */
[C---:B------:R-:W-:Y:S02]  /*5090*/  FMUL.FTZ R35, R3.reuse, R103 ;  /* 0x0000006703237220 */ /* 0x040fe40000410000 */
[C---:B------:R-:W-:Y:S02]  /*50a0*/  FMUL.FTZ R50, R3.reuse, R86 ;  /* 0x0000005603327220 */ /* 0x040fe40000410000 */
[----:B------:R-:W-:Y:S01]  /*50b0*/  LDSM.16.MT88.4 R100, [R190+0x7800] ;  /* 0x00780000be64783b */ /* 0x000fe20000004200 */
[----:B------:R-:W-:Y:S02]  /*50c0*/  FMUL.FTZ R51, R3, R87 ;  /* 0x0000005703337220 */ /* 0x000fe40000410000 */
[----:B------:R-:W-:Y:S01]  /*50d0*/  MUFU.EX2 R149, R149 ;  /* 0x0000009500957308 */ /* 0x000fe20000000800 */
[--C-:B------:R-:W-:Y:S02]  /*50e0*/  FFMA.FTZ R150, R165, c[0x0][0x23c], -R223.reuse ;  /* 0x00008f00a5967a23 */ /* 0x100fe400000108df */
[----:B------:R-:W-:Y:S01]  /*50f0*/  FMUL.FTZ R165, R133, c[0x0][0x23c] ;  /* 0x00008f0085a57a20 */ /* 0x000fe20000410000 */
[----:B---3--:R-:W-:Y:S01]  /*5100*/  F2FP.BF16.PACK_AB R128, R158, R159 ;  /* 0x0000009f9e80723e */ /* 0x008fe200000010ff */
[----:B------:R-:W-:Y:S01]  /*5110*/  LDSM.16.MT88.4 R84, [R189+0x6800] ;  /* 0x00680000bd54783b */ /* 0x000fe20000004200 */
[----:B------:R-:W-:Y:S02]  /*5120*/  FMUL.FTZ R6, R3, R130 ;  /* 0x0000008203067220 */ /* 0x000fe40000410000 */
[----:B------:R-:W-:Y:S01]  /*5130*/  FMUL.FTZ R30, R0, R106 ;  /* 0x0000006a001e7220 */ /* 0x000fe20000410000 */
[----:B------:R-:W-:Y:S01]  /*5140*/  FSEL R165, R165, RZ, P1 ;  /* 0x000000ffa5a57208 */ /* 0x000fe20000800000 */
[----:B------:R-:W-:Y:S01]  /*5150*/  MUFU.EX2 R150, R150 ;  /* 0x0000009600967308 */ /* 0x000fe20000000800 */
[--C-:B------:R-:W-:Y:S02]  /*5160*/  FFMA.FTZ R152, R251, c[0x0][0x23c], -R223.reuse ;  /* 0x00008f00fb987a23 */ /* 0x100fe400000108df */
[----:B------:R-:W-:Y:S02]  /*5170*/  FFMA.FTZ R151, R250, c[0x0][0x23c], -R223 ;  /* 0x00008f00fa977a23 */ /* 0x000fe400000108df */
[--C-:B------:R-:W-:Y:S02]  /*5180*/  FFMA.FTZ R157, R15, c[0x0][0x23c], -R230.reuse ;  /* 0x00008f000f9d7a23 */ /* 0x100fe400000108e6 */
[----:B------:R-:W-:Y:S02]  /*5190*/  FFMA.FTZ R156, R167, c[0x0][0x23c], -R230 ;  /* 0x00008f00a79c7a23 */ /* 0x000fe400000108e6 */
[C---:B-1----:R-:W-:Y:S01]  /*51a0*/  FMUL.FTZ R56, R2.reuse, R76 ;  /* 0x0000004c02387220 */ /* 0x042fe20000410000 */
[----:B------:R-:W-:Y:S01]  /*51b0*/  MUFU.EX2 R152, R152 ;  /* 0x0000009800987308 */ /* 0x000fe20000000800 */
[----:B------:R-:W-:Y:S02]  /*51c0*/  FMUL.FTZ R57, R2, R77 ;  /* 0x0000004d02397220 */ /* 0x000fe40000410000 */
[----:B------:R-:W-:Y:S01]  /*51d0*/  LDSM.16.MT88.4 R76, [R191+0x6800] ;  /* 0x00680000bf4c783b */ /* 0x000fe20000004200 */
[----:B------:R-:W-:Y:S02]  /*51e0*/  FMUL.FTZ R5, R132, R129 ;  /* 0x0000008184057220 */ /* 0x000fe40000410000 */
[C---:B------:R-:W-:Y:S02]  /*51f0*/  FMUL.FTZ R8, R2.reuse, R124 ;  /* 0x0000007c02087220 */ /* 0x040fe40000410000 */
[----:B------:R-:W-:Y:S02]  /*5200*/  FMUL.FTZ R12, R2, R120 ;  /* 0x00000078020c7220 */ /* 0x000fe40000410000 */
[----:B------:R-:W1:Y:S01]  /*5210*/  MUFU.EX2 R151, R151 ;  /* 0x0000009700977308 */ /* 0x000e620000000800 */
[----:B------:R-:W-:Y:S02]  /*5220*/  FMUL.FTZ R15, R0, R123 ;  /* 0x0000007b000f7220 */ /* 0x000fe40000410000 */
[C---:B------:R-:W-:Y:S02]  /*5230*/  FMUL.FTZ R24, R2.reuse, R108 ;  /* 0x0000006c02187220 */ /* 0x040fe40000410000 */
[C---:B------:R-:W-:Y:S02]  /*5240*/  FMUL.FTZ R25, R2.reuse, R109 ;  /* 0x0000006d02197220 */ /* 0x040fe40000410000 */
[C---:B------:R-:W-:Y:S02]  /*5250*/  FMUL.FTZ R28, R2.reuse, R104 ;  /* 0x00000068021c7220 */ /* 0x040fe40000410000 */
[----:B------:R-:W-:Y:S01]  /*5260*/  FMUL.FTZ R29, R2, R105 ;  /* 0x00000069021d7220 */ /* 0x000fe20000410000 */
[----:B------:R-:W-:Y:S01]  /*5270*/  MUFU.EX2 R157, R157 ;  /* 0x0000009d009d7308 */ /* 0x000fe20000000800 */
[----:B------:R-:W-:Y:S02]  /*5280*/  FMUL.FTZ R31, R0, R107 ;  /* 0x0000006b001f7220 */ /* 0x000fe40000410000 */
[C---:B------:R-:W-:Y:S02]  /*5290*/  FMUL.FTZ R40, R2.reuse, R92 ;  /* 0x0000005c02287220 */ /* 0x040fe40000410000 */
[----:B------:R-:W-:Y:S02]  /*52a0*/  FMUL.FTZ R41, R2, R93 ;  /* 0x0000005d02297220 */ /* 0x000fe40000410000 */
[C---:B------:R-:W-:Y:S02]  /*52b0*/  FMUL.FTZ R42, R0.reuse, R94 ;  /* 0x0000005e002a7220 */ /* 0x040fe40000410000 */
[----:B------:R-:W-:Y:S01]  /*52c0*/  FMUL.FTZ R43, R0, R95 ;  /* 0x0000005f002b7220 */ /* 0x000fe20000410000 */
[----:B------:R-:W3:Y:S01]  /*52d0*/  MUFU.EX2 R156, R156 ;  /* 0x0000009c009c7308 */ /* 0x000ee20000000800 */
[--C-:B------:R-:W-:Y:S02]  /*52e0*/  FFMA.FTZ R144, R9, c[0x0][0x23c], -R170.reuse ;  /* 0x00008f0009907a23 */ /* 0x100fe400000108aa */
[--C-:B------:R-:W-:Y:S01]  /*52f0*/  FFMA.FTZ R143, R7, c[0x0][0x23c], -R170.reuse ;  /* 0x00008f00078f7a23 */ /* 0x100fe200000108aa */
[----:B-1----:R-:W-:Y:S01]  /*5300*/  F2FP.BF16.PACK_AB R129, R151, R152 ;  /* 0x000000989781723e */ /* 0x002fe200000010ff */
[--C-:B------:R-:W-:Y:S02]  /*5310*/  FFMA.FTZ R140, R14, c[0x0][0x23c], -R165.reuse ;  /* 0x00008f000e8c7a23 */ /* 0x100fe400000108a5 */
[--C-:B------:R-:W-:Y:S02]  /*5320*/  FFMA.FTZ R139, R10, c[0x0][0x23c], -R165.reuse ;  /* 0x00008f000a8b7a23 */ /* 0x100fe400000108a5 */
[--C-:B------:R-:W-:Y:S01]  /*5330*/  FFMA.FTZ R146, R244, c[0x0][0x23c], -R170.reuse ;  /* 0x00008f00f4927a23 */ /* 0x100fe200000108aa */
[----:B------:R-:W-:Y:S01]  /*5340*/  MUFU.EX2 R144, R144 ;  /* 0x0000009000907308 */ /* 0x000fe20000000800 */
[----:B------:R-:W-:Y:S02]  /*5350*/  FFMA.FTZ R145, R249, c[0x0][0x23c], -R170 ;  /* 0x00008f00f9917a23 */ /* 0x000fe400000108aa */
[--C-:B------:R-:W-:Y:S02]  /*5360*/  FFMA.FTZ R142, R247, c[0x0][0x23c], -R165.reuse ;  /* 0x00008f00f78e7a23 */ /* 0x100fe400000108a5 */
[----:B------:R-:W-:Y:S02]  /*5370*/  FFMA.FTZ R141, R248, c[0x0][0x23c], -R165 ;  /* 0x00008f00f88d7a23 */ /* 0x000fe400000108a5 */
[----:B------:R-:W-:Y:S01]  /*5380*/  FMUL.FTZ R7, R3, R131 ;  /* 0x0000008303077220 */ /* 0x000fe20000410000 */
[----:B------:R-:W-:Y:S01]  /*5390*/  F2FP.BF16.PACK_AB R131, R149, R150 ;  /* 0x000000969583723e */ /* 0x000fe200000010ff */
[----:B------:R-:W-:Y:S01]  /*53a0*/  FMUL.FTZ R9, R2, R125 ;  /* 0x0000007d02097220 */ /* 0x000fe20000410000 */
[----:B------:R-:W-:Y:S01]  /*53b0*/  MUFU.EX2 R146, R146 ;  /* 0x0000009200927308 */ /* 0x000fe20000000800 */
[C---:B------:R-:W-:Y:S02]  /*53c0*/  FMUL.FTZ R10, R0.reuse, R126 ;  /* 0x0000007e000a7220 */ /* 0x040fe40000410000 */
[----:B------:R-:W-:Y:S01]  /*53d0*/  FMUL.FTZ R14, R0, R122 ;  /* 0x0000007a000e7220 */ /* 0x000fe20000410000 */
[----:B---3--:R-:W-:Y:S01]  /*53e0*/  F2FP.BF16.PACK_AB R130, R156, R157 ;  /* 0x0000009d9c82723e */ /* 0x008fe200000010ff */
[C---:B------:R-:W-:Y:S02]  /*53f0*/  FMUL.FTZ R44, R2.reuse, R88 ;  /* 0x00000058022c7220 */ /* 0x040fe40000410000 */
[----:B------:R-:W-:Y:S02]  /*5400*/  FMUL.FTZ R45, R2, R89 ;  /* 0x00000059022d7220 */ /* 0x000fe40000410000 */
[C---:B------:R-:W-:Y:S01]  /*5410*/  FMUL.FTZ R46, R0.reuse, R90 ;  /* 0x0000005a002e7220 */ /* 0x040fe20000410000 */
[----:B------:R-:W1:Y:S01]  /*5420*/  MUFU.EX2 R145, R145 ;  /* 0x0000009100917308 */ /* 0x000e620000000800 */
[-C--:B--2---:R-:W-:Y:S05]  /*5430*/  HMMA.16816.F32.BF16 R4, R128, R20.reuse, R4 ;  /* 0x000000148004723c */ /* 0x084fea0000041804 */
[----:B------:R-:W-:Y:S02]  /*5440*/  FMUL.FTZ R47, R0, R91 ;  /* 0x0000005b002f7220 */ /* 0x000fe40000410000 */
[C---:B------:R-:W-:Y:S02]  /*5450*/  FMUL.FTZ R60, R2.reuse, R72 ;  /* 0x00000048023c7220 */ /* 0x040fe40000410000 */
[----:B------:R-:W-:Y:S03]  /*5460*/  MUFU.EX2 R142, R142 ;  /* 0x0000008e008e7308 */ /* 0x000fe60000000800 */
[----:B------:R-:W-:Y:S02]  /*5470*/  FMUL.FTZ R61, R2, R73 ;  /* 0x00000049023d7220 */ /* 0x000fe40000410000 */
[C---:B------:R-:W-:Y:S02]  /*5480*/  FMUL.FTZ R62, R0.reuse, R74 ;  /* 0x0000004a003e7220 */ /* 0x040fe40000410000 */
[C---:B------:R-:W-:Y:S02]  /*5490*/  FMUL.FTZ R63, R0.reuse, R75 ;  /* 0x0000004b003f7220 */ /* 0x040fe40000410000 */
[--C-:B------:R-:W-:Y:S01]  /*54a0*/  FFMA.FTZ R154, R11, c[0x0][0x23c], -R230.reuse ;  /* 0x00008f000b9a7a23 */ /* 0x100fe200000108e6 */
[----:B------:R-:W2:Y:S01]  /*54b0*/  MUFU.EX2 R141, R141 ;  /* 0x0000008d008d7308 */ /* 0x000ea20000000800 */
[----:B------:R-:W-:Y:S02]  /*54c0*/  FMUL.FTZ R11, R0, R127 ;  /* 0x0000007f000b7220 */ /* 0x000fe40000410000 */
[----:B------:R-:W-:Y:S01]  /*54d0*/  FFMA.FTZ R155, R13, c[0x0][0x23c], -R230 ;  /* 0x00008f000d9b7a23 */ /* 0x000fe200000108e6 */
[----:B-1----:R-:W-:Y:S01]  /*54e0*/  F2FP.BF16.PACK_AB R64, R145, R146 ;  /* 0x000000929140723e */ /* 0x002fe200000010ff */
[----:B------:R-:W-:Y:S02]  /*54f0*/  FMUL.FTZ R13, R2, R121 ;  /* 0x00000079020d7220 */ /* 0x000fe40000410000 */
[--C-:B------:R-:W-:Y:S02]  /*5500*/  FFMA.FTZ R148, R166, c[0x0][0x23c], -R223.reuse ;  /* 0x00008f00a6947a23 */ /* 0x100fe400000108df */
[----:B------:R-:W-:Y:S01]  /*5510*/  FFMA.FTZ R162, R246, c[0x0][0x23c], -R223 ;  /* 0x00008f00f6a27a23 */ /* 0x000fe200000108df */
[----:B------:R-:W1:Y:S01]  /*5520*/  MUFU.EX2 R143, R143 ;  /* 0x0000008f008f7308 */ /* 0x000e620000000800 */
[--C-:B------:R-:W-:Y:S02]  /*5530*/  FFMA.FTZ R163, R245, c[0x0][0x23c], -R170.reuse ;  /* 0x00008f00f5a37a23 */ /* 0x100fe400000108aa */
[--C-:B------:R-:W-:Y:S02]  /*5540*/  FFMA.FTZ R164, R243, c[0x0][0x23c], -R170.reuse ;  /* 0x00008f00f3a47a23 */ /* 0x100fe400000108aa */
[--C-:B------:R-:W-:Y:S02]  /*5550*/  FFMA.FTZ R166, R242, c[0x0][0x23c], -R165.reuse ;  /* 0x00008f00f2a67a23 */ /* 0x100fe400000108a5 */
[--C-:B------:R-:W-:Y:S02]  /*5560*/  FFMA.FTZ R167, R240, c[0x0][0x23c], -R165.reuse ;  /* 0x00008f00f0a77a23 */ /* 0x100fe400000108a5 */
[--C-:B------:R-:W-:Y:S01]  /*5570*/  FFMA.FTZ R168, R241, c[0x0][0x23c], -R170.reuse ;  /* 0x00008f00f1a87a23 */ /* 0x100fe200000108aa */
[----:B------:R-:W-:Y:S01]  /*5580*/  MUFU.EX2 R140, R140 ;  /* 0x0000008c008c7308 */ /* 0x000fe20000000800 */
[----:B------:R-:W-:Y:S02]  /*5590*/  FFMA.FTZ R169, R239, c[0x0][0x23c], -R170 ;  /* 0x00008f00efa97a23 */ /* 0x000fe400000108aa */
[--C-:B------:R-:W-:Y:S01]  /*55a0*/  FFMA.FTZ R171, R238, c[0x0][0x23c], -R165.reuse ;  /* 0x00008f00eeab7a23 */ /* 0x100fe200000108a5 */
[----:B--2---:R-:W-:Y:S01]  /*55b0*/  F2FP.BF16.PACK_AB R65, R141, R142 ;  /* 0x0000008e8d41723e */ /* 0x004fe200000010ff */
[----:B------:R-:W-:Y:S02]  /*55c0*/  FFMA.FTZ R172, R236, c[0x0][0x23c], -R165 ;  /* 0x00008f00ecac7a23 */ /* 0x000fe400000108a5 */
[--C-:B------:R-:W-:Y:S02]  /*55d0*/  FFMA.FTZ R173, R237, c[0x0][0x23c], -R230.reuse ;  /* 0x00008f00edad7a23 */ /* 0x100fe400000108e6 */
[--C-:B------:R-:W-:Y:S01]  /*55e0*/  FFMA.FTZ R174, R235, c[0x0][0x23c], -R230.reuse ;  /* 0x00008f00ebae7a23 */ /* 0x100fe200000108e6 */
[----:B------:R-:W2:Y:S01]  /*55f0*/  MUFU.EX2 R139, R139 ;  /* 0x0000008b008b7308 */ /* 0x000ea20000000800 */
[--C-:B------:R-:W-:Y:S02]  /*5600*/  FFMA.FTZ R175, R228, c[0x0][0x23c], -R223.reuse ;  /* 0x00008f00e4af7a23 */ /* 0x100fe400000108df */
[--C-:B------:R-:W-:Y:S01]  /*5610*/  FFMA.FTZ R226, R226, c[0x0][0x23c], -R223.reuse ;  /* 0x00008f00e2e27a23 */ /* 0x100fe200000108df */
[----:B-1----:R-:W-:Y:S01]  /*5620*/  F2FP.BF16.PACK_AB R66, R143, R144 ;  /* 0x000000908f42723e */ /* 0x002fe200000010ff */
[--C-:B------:R-:W-:Y:S02]  /*5630*/  FFMA.FTZ R228, R233, c[0x0][0x23c], -R230.reuse ;  /* 0x00008f00e9e47a23 */ /* 0x100fe400000108e6 */
[----:B------:R-:W-:Y:S02]  /*5640*/  FFMA.FTZ R231, R231, c[0x0][0x23c], -R230 ;  /* 0x00008f00e7e77a23 */ /* 0x000fe400000108e6 */
[--C-:B------:R-:W-:Y:S01]  /*5650*/  FFMA.FTZ R232, R232, c[0x0][0x23c], -R223.reuse ;  /* 0x00008f00e8e87a23 */ /* 0x100fe200000108df */
        /* <DEDUP_REMOVED lines=8> */
[----:B------:R-:W-:Y:S01]  /*56e0*/  FFMA.FTZ R222, R221, c[0x0][0x23c], -R170 ;  /* 0x00008f00ddde7a23 */ /* 0x000fe200000108aa */
[----:B--2---:R-:W-:Y:S01]  /*56f0*/  F2FP.BF16.PACK_AB R67, R139, R140 ;  /* 0x0000008c8b43723e */ /* 0x004fe200000010ff */
[--C-:B------:R-:W-:Y:S02]  /*5700*/  FFMA.FTZ R220, R220, c[0x0][0x23c], -R165.reuse ;  /* 0x00008f00dcdc7a23 */ /* 0x100fe400000108a5 */
[----:B------:R-:W-:Y:S02]  /*5710*/  FFMA.FTZ R221, R218, c[0x0][0x23c], -R165 ;  /* 0x00008f00dadd7a23 */ /* 0x000fe400000108a5 */
[--C-:B------:R-:W-:Y:S01]  /*5720*/  FFMA.FTZ R215, R215, c[0x0][0x23c], -R230.reuse ;  /* 0x00008f00d7d77a23 */ /* 0x100fe200000108e6 */
[----:B------:R-:W-:Y:S01]  /*5730*/  MUFU.EX2 R148, R148 ;  /* 0x0000009400947308 */ /* 0x000fe20000000800 */
[C---:B------:R-:W-:Y:S04]  /*5740*/  HMMA.16816.F32.BF16 R8, R64.reuse, R20, R8 ;  /* 0x000000144008723c */ /* 0x040fe80000041808 */
[--C-:B------:R-:W-:Y:S02]  /*5750*/  FFMA.FTZ R216, R216, c[0x0][0x23c], -R230.reuse ;  /* 0x00008f00d8d87a23 */ /* 0x100fe400000108e6 */
[--C-:B------:R-:W-:Y:S02]  /*5760*/  FFMA.FTZ R214, R214, c[0x0][0x23c], -R223.reuse ;  /* 0x00008f00d6d67a23 */ /* 0x100fe400000108df */
[-C--:B------:R-:W-:Y:S01]  /*5770*/  HMMA.16816.F32.BF16 R12, R64, R22.reuse, R12 ;  /* 0x00000016400c723c */ /* 0x080fe2000004180c */
[----:B------:R-:W-:Y:S03]  /*5780*/  MUFU.EX2 R147, R147 ;  /* 0x0000009300937308 */ /* 0x000fe60000000800 */
[C---:B------:R-:W-:Y:S02]  /*5790*/  FMUL.FTZ R20, R132.reuse, R112 ;  /* 0x0000007084147220 */ /* 0x040fe40000410000 */
[----:B------:R-:W-:Y:S02]  /*57a0*/  FMUL.FTZ R21, R132, R113 ;  /* 0x0000007184157220 */ /* 0x000fe40000410000 */
[C---:B------:R-:W-:Y:S03]  /*57b0*/  HMMA.16816.F32.BF16 R16, R128.reuse, R22, R16 ;  /* 0x000000168010723c */ /* 0x040fe60000041810 */
[----:B------:R-:W-:Y:S01]  /*57c0*/  MUFU.EX2 R160, R160 ;  /* 0x000000a000a07308 */ /* 0x000fe20000000800 */
[--C-:B------:R-:W-:Y:S02]  /*57d0*/  FFMA.FTZ R235, R212, c[0x0][0x23c], -R223.reuse ;  /* 0x00008f00d4eb7a23 */ /* 0x100fe400000108df */
[--C-:B------:R-:W-:Y:S02]  /*57e0*/  FFMA.FTZ R212, R225, c[0x0][0x23c], -R230.reuse ;  /* 0x00008f00e1d47a23 */ /* 0x100fe400000108e6 */
[C---:B------:R-:W-:Y:S04]  /*57f0*/  FMUL.FTZ R22, R3.reuse, R114 ;  /* 0x0000007203167220 */ /* 0x040fe80000410000 */
[----:B------:R-:W-:Y:S01]  /*5800*/  FMUL.FTZ R23, R3, R115 ;  /* 0x0000007303177220 */ /* 0x000fe20000410000 */
[----:B------:R-:W-:Y:S01]  /*5810*/  MUFU.EX2 R161, R161 ;  /* 0x000000a100a17308 */ /* 0x000fe20000000800 */
[--C-:B------:R-:W-:Y:S02]  /*5820*/  FFMA.FTZ R183, R183, c[0x0][0x23c], -R223.reuse ;  /* 0x00008f00b7b77a23 */ /* 0x100fe400000108df */
[----:B------:R-:W-:Y:S02]  /*5830*/  FFMA.FTZ R230, R217, c[0x0][0x23c], -R230 ;  /* 0x00008f00d9e67a23 */ /* 0x000fe400000108e6 */
[----:B------:R-:W-:Y:S01]  /*5840*/  FFMA.FTZ R223, R182, c[0x0][0x23c], -R223 ;  /* 0x00008f00b6df7a23 */ /* 0x000fe200000108df */
[-C--:B------:R-:W-:Y:S03]  /*5850*/  HMMA.16816.F32.BF16 R20, R128, R36.reuse, R20 ;  /* 0x000000248014723c */ /* 0x080fe60000041814 */
[--C-:B------:R-:W-:Y:S01]  /*5860*/  FFMA.FTZ R181, R181, c[0x0][0x23c], -R170.reuse ;  /* 0x00008f00b5b57a23 */ /* 0x100fe200000108aa */
[----:B------:R-:W-:Y:S01]  /*5870*/  MUFU.EX2 R162, R162 ;  /* 0x000000a200a27308 */ /* 0x000fe20000000800 */
[--C-:B------:R-:W-:Y:S02]  /*5880*/  FFMA.FTZ R180, R180, c[0x0][0x23c], -R170.reuse ;  /* 0x00008f00b4b47a23 */ /* 0x100fe400000108aa */
[--C-:B------:R-:W-:Y:S01]  /*5890*/  FFMA.FTZ R178, R178, c[0x0][0x23c], -R165.reuse ;  /* 0x00008f00b2b27a23 */ /* 0x100fe200000108a5 */
[C---:B------:R-:W-:Y:S04]  /*58a0*/  HMMA.16816.F32.BF16 R24, R64.reuse, R36, R24 ;  /* 0x000000244018723c */ /* 0x040fe80000041818 */
[--C-:B------:R-:W-:Y:S02]  /*58b0*/  FFMA.FTZ R177, R177, c[0x0][0x23c], -R165.reuse ;  /* 0x00008f00b1b17a23 */ /* 0x100fe400000108a5 */
[----:B------:R-:W-:Y:S01]  /*58c0*/  MUFU.EX2 R163, R163 ;  /* 0x000000a300a37308 */ /* 0x000fe20000000800 */
[C---:B------:R-:W-:Y:S01]  /*58d0*/  FMUL.FTZ R36, R132.reuse, R96 ;  /* 0x0000006084247220 */ /* 0x040fe20000410000 */
[-C--:B------:R-:W-:Y:S04]  /*58e0*/  HMMA.16816.F32.BF16 R28, R64, R38.reuse, R28 ;  /* 0x00000026401c723c */ /* 0x080fe8000004181c */
[----:B------:R-:W-:Y:S02]  /*58f0*/  FMUL.FTZ R37, R132, R97 ;  /* 0x0000006184257220 */ /* 0x000fe40000410000 */
[--C-:B------:R-:W-:Y:S02]  /*5900*/  FFMA.FTZ R176, R176, c[0x0][0x23c], -R170.reuse ;  /* 0x00008f00b0b07a23 */ /* 0x100fe400000108aa */
[C---:B------:R-:W-:Y:S01]  /*5910*/  HMMA.16816.F32.BF16 R32, R128.reuse, R38, R32 ;  /* 0x000000268020723c */ /* 0x040fe20000041820 */
[----:B------:R-:W1:Y:S03]  /*5920*/  MUFU.EX2 R164, R164 ;  /* 0x000000a400a47308 */ /* 0x000e660000000800 */
[--C-:B------:R-:W-:Y:S02]  /*5930*/  FFMA.FTZ R138, R138, c[0x0][0x23c], -R165.reuse ;  /* 0x00008f008a8a7a23 */ /* 0x100fe400000108a5 */
[----:B------:R-:W-:Y:S02]  /*5940*/  FFMA.FTZ R165, R137, c[0x0][0x23c], -R165 ;  /* 0x00008f0089a57a23 */ /* 0x000fe400000108a5 */
[C---:B------:R-:W-:Y:S03]  /*5950*/  FMUL.FTZ R38, R3.reuse, R98 ;  /* 0x0000006203267220 */ /* 0x040fe60000410000 */
[----:B------:R-:W-:Y:S01]  /*5960*/  MUFU.EX2 R166, R166 ;  /* 0x000000a600a67308 */ /* 0x000fe20000000800 */
[----:B------:R-:W-:Y:S02]  /*5970*/  FMUL.FTZ R39, R3, R99 ;  /* 0x0000006303277220 */ /* 0x000fe40000410000 */
[----:B------:R-:W2:Y:S01]  /*5980*/  LDSM.16.MT88.4 R96, [R188+0x6000] ;  /* 0x00600000bc60783b */ /* 0x000ea20000004200 */
[----:B------:R-:W-:Y:S02]  /*5990*/  FFMA.FTZ R170, R179, c[0x0][0x23c], -R170 ;  /* 0x00008f00b3aa7a23 */ /* 0x000fe400000108aa */
[----:B------:R-:W-:Y:S02]  /*59a0*/  FFMA.FTZ R159, R132, R213, R159 ;  /* 0x000000d5849f7223 */ /* 0x000fe4000001009f */
[-C--:B------:R-:W-:Y:S02]  /*59b0*/  HMMA.16816.F32.BF16 R36, R128, R52.reuse, R36 ;  /* 0x000000348024723c */ /* 0x080fe40000041824 */
[----:B------:R-:W3:Y:S01]  /*59c0*/  MUFU.EX2 R167, R167 ;  /* 0x000000a700a77308 */ /* 0x000ee20000000800 */
[----:B------:R-:W-:Y:S02]  /*59d0*/  FFMA.FTZ R152, R3, R210, R152 ;  /* 0x000000d203987223 */ /* 0x000fe40000010098 */
[----:B------:R-:W-:Y:S01]  /*59e0*/  FFMA.FTZ R146, R2, R211, R146 ;  /* 0x000000d302927223 */ /* 0x000fe20000010092 */
[----:B-1----:R-:W-:Y:S01]  /*59f0*/  F2FP.BF16.PACK_AB R72, R164, R163 ;  /* 0x000000a3a448723e */ /* 0x002fe200000010ff */
[----:B------:R-:W-:Y:S01]  /*5a00*/  FFMA.FTZ R142, R0, R209, R142 ;  /* 0x000000d1008e7223 */ /* 0x000fe2000001008e */
[C---:B------:R-:W-:Y:S04]  /*5a10*/  HMMA.16816.F32.BF16 R40, R64.reuse, R52, R40 ;  /* 0x000000344028723c */ /* 0x040fe80000041828 */
[----:B------:R-:W-:Y:S01]  /*5a20*/  MUFU.EX2 R168, R168 ;  /* 0x000000a800a87308 */ /* 0x000fe20000000800 */
[----:B------:R-:W-:Y:S01]  /*5a30*/  MOV R0, R133 ;  /* 0x0000008500007202 */ /* 0x000fe20000000f00 */
[----:B------:R-:W-:Y:S01]  /*5a40*/  FADD.FTZ R158, R158, R159 ;  /* 0x0000009f9e9e7221 */ /* 0x000fe20000010000 */
[----:B------:R-:W-:Y:S01]  /*5a50*/  MOV R2, R135 ;  /* 0x0000008700027202 */ /* 0x000fe20000000f00 */
[-C--:B------:R-:W-:Y:S04]  /*5a60*/  HMMA.16816.F32.BF16 R44, R64, R54.reuse, R44 ;  /* 0x00000036402c723c */ /* 0x080fe8000004182c */
[C---:B------:R-:W-:Y:S02]  /*5a70*/  FMUL.FTZ R52, R132.reuse, R80 ;  /* 0x0000005084347220 */ /* 0x040fe40000410000 */
[----:B------:R-:W-:Y:S01]  /*5a80*/  FMUL.FTZ R53, R132, R81 ;  /* 0x0000005184357220 */ /* 0x000fe20000410000 */
[----:B------:R-:W1:Y:S01]  /*5a90*/  MUFU.EX2 R169, R169 ;  /* 0x000000a900a97308 */ /* 0x000e620000000800 */
[C---:B------:R-:W-:Y:S04]  /*5aa0*/  HMMA.16816.F32.BF16 R48, R128.reuse, R54, R48 ;  /* 0x000000368030723c */ /* 0x040fe80000041830 */
[----:B---3--:R-:W-:Y:S01]  /*5ab0*/  F2FP.BF16.PACK_AB R73, R167, R166 ;  /* 0x000000a6a749723e */ /* 0x008fe200000010ff */
[----:B------:R-:W-:Y:S02]  /*5ac0*/  FADD.FTZ R151, R151, R152 ;  /* 0x0000009897977221 */ /* 0x000fe40000010000 */
[C---:B------:R-:W-:Y:S02]  /*5ad0*/  FMUL.FTZ R54, R3.reuse, R82 ;  /* 0x0000005203367220 */ /* 0x040fe40000410000 */
[----:B------:R-:W-:Y:S01]  /*5ae0*/  FMUL.FTZ R55, R3, R83 ;  /* 0x0000005303377220 */ /* 0x000fe20000410000 */
[----:B------:R-:W-:Y:S01]  /*5af0*/  MUFU.EX2 R171, R171 ;  /* 0x000000ab00ab7308 */ /* 0x000fe20000000800 */
[----:B------:R-:W3:Y:S01]  /*5b00*/  LDSM.16.MT88.4 R80, [R190+0x6800] ;  /* 0x00680000be50783b */ /* 0x000ee20000004200 */
[----:B------:R-:W-:Y:S02]  /*5b10*/  FADD.FTZ R145, R145, R146 ;  /* 0x0000009291917221 */ /* 0x000fe40000010000 */
[----:B------:R-:W-:Y:S02]  /*5b20*/  FADD.FTZ R141, R141, R142 ;  /* 0x0000008e8d8d7221 */ /* 0x000fe40000010000 */
[-C--:B--2---:R-:W-:Y:S03]  /*5b30*/  HMMA.16816.F32.BF16 R52, R128, R96.reuse, R52 ;  /* 0x000000608034723c */ /* 0x084fe60000041834 */
[----:B------:R-:W-:Y:S01]  /*5b40*/  FADD.FTZ R157, R157, R158 ;  /* 0x0000009e9d9d7221 */ /* 0x000fe20000010000 */
[----:B------:R-:W2:Y:S01]  /*5b50*/  MUFU.EX2 R172, R172 ;  /* 0x000000ac00ac7308 */ /* 0x000ea20000000800 */
[----:B------:R-:W-:Y:S01]  /*5b60*/  FADD.FTZ R150, R150, R151 ;  /* 0x0000009796967221 */ /* 0x000fe20000010000 */
[----:B-1----:R-:W-:Y:S02]  /*5b70*/  F2FP.BF16.PACK_AB R74, R169, R168 ;  /* 0x000000a8a94a723e */ /* 0x002fe400000010ff */
[C---:B------:R-:W-:Y:S04]  /*5b80*/  HMMA.16816.F32.BF16 R56, R64.reuse, R96, R56 ;  /* 0x000000604038723c */ /* 0x040fe80000041838 */
[----:B------:R-:W-:Y:S02]  /*5b90*/  FADD.FTZ R144, R144, R145 ;  /* 0x0000009190907221 */ /* 0x000fe40000010000 */
[----:B------:R-:W-:Y:S01]  /*5ba0*/  MUFU.EX2 R173, R173 ;  /* 0x000000ad00ad7308 */ /* 0x000fe20000000800 */
[----:B------:R-:W-:Y:S01]  /*5bb0*/  FADD.FTZ R140, R140, R141 ;  /* 0x0000008d8c8c7221 */ /* 0x000fe20000010000 */
[-C--:B------:R-:W-:Y:S04]  /*5bc0*/  HMMA.16816.F32.BF16 R60, R64, R98.reuse, R60 ;  /* 0x00000062403c723c */ /* 0x080fe8000004183c */
[----:B------:R-:W-:Y:S02]  /*5bd0*/  FADD.FTZ R156, R156, R157 ;  /* 0x0000009d9c9c7221 */ /* 0x000fe40000010000 */
[----:B------:R-:W-:Y:S02]  /*5be0*/  FADD.FTZ R149, R149, R150 ;  /* 0x0000009695957221 */ /* 0x000fe40000010000 */
[----:B------:R-:W-:Y:S01]  /*5bf0*/  FMUL.FTZ R64, R132, R68 ;  /* 0x0000004484407220 */ /* 0x000fe20000410000 */
[----:B------:R-:W-:Y:S01]  /*5c00*/  F2FP.BF16.PACK_AB R68, R154, R155 ;  /* 0x0000009b9a44723e */ /* 0x000fe200000010ff */
[----:B------:R-:W-:Y:S02]  /*5c10*/  MUFU.EX2 R174, R174 ;  /* 0x000000ae00ae7308 */ /* 0x000fe40000000800 */
[----:B------:R-:W-:Y:S01]  /*5c20*/  FMUL.FTZ R65, R132, R69 ;  /* 0x0000004584417220 */ /* 0x000fe20000410000 */
[----:B------:R-:W-:Y:S01]  /*5c30*/  F2FP.BF16.PACK_AB R69, R147, R148 ;  /* 0x000000949345723e */ /* 0x000fe200000010ff */
[C---:B------:R-:W-:Y:S01]  /*5c40*/  FMUL.FTZ R66, R3.reuse, R70 ;  /* 0x0000004603427220 */ /* 0x040fe20000410000 */
[----:B------:R-:W-:Y:S01]  /*5c50*/  F2FP.BF16.PACK_AB R70, R160, R153 ;  /* 0x00000099a046723e */ /* 0x000fe200000010ff */
[----:B------:R-:W-:Y:S01]  /*5c60*/  FMUL.FTZ R67, R3, R71 ;  /* 0x0000004703437220 */ /* 0x000fe20000410000 */
[----:B------:R-:W-:Y:S01]  /*5c70*/  F2FP.BF16.PACK_AB R71, R162, R161 ;  /* 0x000000a1a247723e */ /* 0x000fe200000010ff */
[----:B------:R-:W-:Y:S01]  /*5c80*/  FADD.FTZ R144, R143, R144 ;  /* 0x000000908f907221 */ /* 0x000fe20000010000 */
[----:B--2---:R-:W-:Y:S01]  /*5c90*/  F2FP.BF16.PACK_AB R75, R172, R171 ;  /* 0x000000abac4b723e */ /* 0x004fe200000010ff */
[----:B------:R-:W-:Y:S01]  /*5ca0*/  MUFU.EX2 R175, R175 ;  /* 0x000000af00af7308 */ /* 0x000fe20000000800 */
[----:B------:R-:W-:Y:S01]  /*5cb0*/  MOV R3, R136 ;  /* 0x0000008800037202 */ /* 0x000fe20000000f00 */
[----:B------:R-:W-:Y:S01]  /*5cc0*/  FADD.FTZ R139, R139, R140 ;  /* 0x0000008c8b8b7221 */ /* 0x000fe20000010000 */
[----:B------:R-:W-:Y:S04]  /*5cd0*/  HMMA.16816.F32.BF16 R64, R128, R98, R64 ;  /* 0x000000628040723c */ /* 0x000fe80000041840 */
[----:B------:R-:W-:Y:S02]  /*5ce0*/  FADD.FTZ R155, R155, R156 ;  /* 0x0000009c9b9b7221 */ /* 0x000fe40000010000 */
[----:B------:R-:W-:Y:S01]  /*5cf0*/  FADD.FTZ R148, R148, R149 ;  /* 0x0000009594947221 */ /* 0x000fe20000010000 */
[----:B------:R-:W-:Y:S01]  /*5d00*/  MUFU.EX2 R226, R226 ;  /* 0x000000e200e27308 */ /* 0x000fe20000000800 */
[-C--:B------:R-:W-:Y:S05]  /*5d10*/  HMMA.16816.F32.BF16 R4, R68, R76.reuse, R4 ;  /* 0x0000004c4404723c */ /* 0x080fea0000041804 */
[----:B------:R-:W-:Y:S02]  /*5d20*/  FADD.FTZ R163, R163, R144 ;  /* 0x00000090a3a37221 */ /* 0x000fe40000010000 */
[----:B------:R-:W-:Y:S01]  /*5d30*/  FADD.FTZ R166, R166, R139 ;  /* 0x0000008ba6a67221 */ /* 0x000fe20000010000 */
[C---:B------:R-:W-:Y:S01]  /*5d40*/  HMMA.16816.F32.BF16 R8, R72.reuse, R76, R8 ;  /* 0x0000004c4808723c */ /* 0x040fe20000041808 */
[----:B------:R-:W-:Y:S03]  /*5d50*/  MUFU.EX2 R228, R228 ;  /* 0x000000e400e47308 */ /* 0x000fe60000000800 */
[----:B------:R-:W-:Y:S01]  /*5d60*/  FADD.FTZ R154, R154, R155 ;  /* 0x0000009b9a9a7221 */ /* 0x000fe20000010000 */
[----:B------:R-:W-:Y:S01]  /*5d70*/  MOV R139, R134 ;  /* 0x00000086008b7202 */ /* 0x000fe20000000f00 */
[----:B------:R-:W-:Y:S02]  /*5d80*/  FADD.FTZ R148, R147, R148 ;  /* 0x0000009493947221 */ /* 0x000fe40000010000 */
[-C--:B------:R-:W-:Y:S03]  /*5d90*/  HMMA.16816.F32.BF16 R12, R72, R78.reuse, R12 ;  /* 0x0000004e480c723c */ /* 0x080fe6000004180c */
[----:B------:R-:W-:Y:S01]  /*5da0*/  MUFU.EX2 R231, R231 ;  /* 0x000000e700e77308 */ /* 0x000fe20000000800 */
[----:B------:R-:W-:Y:S02]  /*5db0*/  FADD.FTZ R163, R164, R163 ;  /* 0x000000a3a4a37221 */ /* 0x000fe40000010000 */
[----:B------:R-:W-:Y:S02]  /*5dc0*/  FADD.FTZ R166, R167, R166 ;  /* 0x000000a6a7a67221 */ /* 0x000fe40000010000 */
[C---:B------:R-:W-:Y:S01]  /*5dd0*/  HMMA.16816.F32.BF16 R16, R68.reuse, R78, R16 ;  /* 0x0000004e4410723c */ /* 0x040fe20000041810 */
[----:B------:R-:W1:Y:S03]  /*5de0*/  LDSM.16.MT88.4 R76, [R188+0x6800] ;  /* 0x00680000bc4c783b */ /* 0x000e660000004200 */
[----:B------:R-:W-:Y:S01]  /*5df0*/  FADD.FTZ R153, R153, R154 ;  /* 0x0000009a99997221 */ /* 0x000fe20000010000 */
[----:B------:R-:W-:Y:S01]  /*5e00*/  MUFU.EX2 R232, R232 ;  /* 0x000000e800e87308 */ /* 0x000fe20000000800 */
[----:B------:R-:W-:Y:S02]  /*5e10*/  FADD.FTZ R161, R161, R148 ;  /* 0x00000094a1a17221 */ /* 0x000fe40000010000 */
[-C--:B---3--:R-:W-:Y:S04]  /*5e20*/  HMMA.16816.F32.BF16 R20, R68, R80.reuse, R20 ;  /* 0x000000504414723c */ /* 0x088fe80000041814 */
[----:B------:R-:W-:Y:S02]  /*5e30*/  FADD.FTZ R168, R168, R163 ;  /* 0x000000a3a8a87221 */ /* 0x000fe40000010000 */
[----:B------:R-:W-:Y:S01]  /*5e40*/  FADD.FTZ R171, R171, R166 ;  /* 0x000000a6abab7221 */ /* 0x000fe20000010000 */
[----:B------:R-:W-:Y:S01]  /*5e50*/  MUFU.EX2 R233, R233 ;  /* 0x000000e900e97308 */ /* 0x000fe20000000800 */
        /* <DEDUP_REMOVED lines=8> */
[----:B------:R-:W2:Y:S02]  /*5ee0*/  LDSM.16.MT88.4 R80, [R191+0x7000] ;  /* 0x00700000bf50783b */ /* 0x000ea40000004200 */
[----:B------:R-:W3:Y:S05]  /*5ef0*/  MUFU.EX2 R234, R234 ;  /* 0x000000ea00ea7308 */ /* 0x000eea0000000800 */
[-C--:B------:R-:W-:Y:S05]  /*5f00*/  HMMA.16816.F32.BF16 R36, R68, R84.reuse, R36 ;  /* 0x000000544424723c */ /* 0x080fea0000041824 */
[----:B------:R-:W-:Y:S03]  /*5f10*/  MUFU.EX2 R224, R224 ;  /* 0x000000e000e07308 */ /* 0x000fe60000000800 */
[C---:B------:R-:W-:Y:S07]  /*5f20*/  HMMA.16816.F32.BF16 R40, R72.reuse, R84, R40 ;  /* 0x000000544828723c */ /* 0x040fee0000041828 */
[----:B------:R-:W4:Y:S01]  /*5f30*/  MUFU.EX2 R229, R229 ;  /* 0x000000e500e57308 */ /* 0x000f220000000800 */
[-C--:B------:R-:W-:Y:S08]  /*5f40*/  HMMA.16816.F32.BF16 R44, R72, R86.reuse, R44 ;  /* 0x00000056482c723c */ /* 0x080ff0000004182c */
[C---:B------:R-:W-:Y:S01]  /*5f50*/  HMMA.16816.F32.BF16 R48, R68.reuse, R86, R48 ;  /* 0x000000564430723c */ /* 0x040fe20000041830 */
[----:B------:R-:W5:Y:S01]  /*5f60*/  LDSM.16.MT88.4 R84, [R190+0x7000] ;  /* 0x00700000be54783b */ /* 0x000f620000004200 */
[----:B------:R-:W-:Y:S06]  /*5f70*/  MUFU.EX2 R219, R219 ;  /* 0x000000db00db7308 */ /* 0x000fec0000000800 */
[-C--:B-1----:R-:W-:Y:S04]  /*5f80*/  HMMA.16816.F32.BF16 R52, R68, R76.reuse, R52 ;  /* 0x0000004c4434723c */ /* 0x082fe80000041834 */
[----:B------:R-:W1:Y:S04]  /*5f90*/  MUFU.EX2 R222, R222 ;  /* 0x000000de00de7308 */ /* 0x000e680000000800 */
[C---:B------:R-:W-:Y:S06]  /*5fa0*/  HMMA.16816.F32.BF16 R56, R72.reuse, R76, R56 ;  /* 0x0000004c4838723c */ /* 0x040fec0000041838 */
[----:B------:R-:W-:Y:S02]  /*5fb0*/  MUFU.EX2 R220, R220 ;  /* 0x000000dc00dc7308 */ /* 0x000fe40000000800 */
[-C--:B------:R-:W-:Y:S07]  /*5fc0*/  HMMA.16816.F32.BF16 R60, R72, R78.reuse, R60 ;  /* 0x0000004e483c723c */ /* 0x080fee000004183c */
[----:B---3--:R-:W-:Y:S01]  /*5fd0*/  F2FP.BF16.PACK_AB R72, R234, R227 ;  /* 0x000000e3ea48723e */ /* 0x008fe200000010ff */
[----:B------:R-:W-:Y:S01]  /*5fe0*/  HMMA.16816.F32.BF16 R64, R68, R78, R64 ;  /* 0x0000004e4440723c */ /* 0x000fe20000041840 */
[----:B------:R-:W3:Y:S01]  /*5ff0*/  MUFU.EX2 R221, R221 ;  /* 0x000000dd00dd7308 */ /* 0x000ee20000000800 */
[----:B------:R-:W5:Y:S02]  /*6000*/  LDSM.16.MT88.4 R76, [R189+0x7000] ;  /* 0x00700000bd4c783b */ /* 0x000f640000004200 */
[----:B----4-:R-:W-:Y:S01]  /*6010*/  F2FP.BF16.PACK_AB R73, R229, R224 ;  /* 0x000000e0e549723e */ /* 0x010fe200000010ff */
[----:B------:R-:W-:Y:S01]  /*6020*/  FADD.FTZ R227, R227, R168 ;  /* 0x000000a8e3e37221 */ /* 0x000fe20000010000 */
[----:B-1----:R-:W-:Y:S01]  /*6030*/  F2FP.BF16.PACK_AB R74, R222, R219 ;  /* 0x000000dbde4a723e */ /* 0x002fe200000010ff */
[----:B------:R-:W-:Y:S01]  /*6040*/  FADD.FTZ R224, R224, R171 ;  /* 0x000000abe0e07221 */ /* 0x000fe20000010000 */
[----:B------:R-:W-:Y:S01]  /*6050*/  F2FP.BF16.PACK_AB R68, R174, R173 ;  /* 0x000000adae44723e */ /* 0x000fe200000010ff */
[----:B------:R-:W-:Y:S02]  /*6060*/  FADD.FTZ R173, R173, R160 ;  /* 0x000000a0adad7221 */ /* 0x000fe40000010000 */
[----:B------:R-:W-:Y:S01]  /*6070*/  MUFU.EX2 R215, R215 ;  /* 0x000000d700d77308 */ /* 0x000fe20000000800 */
[----:B------:R-:W-:Y:S01]  /*6080*/  F2FP.BF16.PACK_AB R69, R226, R175 ;  /* 0x000000afe245723e */ /* 0x000fe200000010ff */
[----:B------:R-:W-:Y:S01]  /*6090*/  FADD.FTZ R175, R175, R162 ;  /* 0x000000a2afaf7221 */ /* 0x000fe20000010000 */
[----:B------:R-:W-:Y:S01]  /*60a0*/  F2FP.BF16.PACK_AB R70, R231, R228 ;  /* 0x000000e4e746723e */ /* 0x000fe200000010ff */
[----:B------:R-:W-:Y:S01]  /*60b0*/  FADD.FTZ R173, R174, R173 ;  /* 0x000000adaead7221 */ /* 0x000fe20000010000 */
[----:B------:R-:W-:Y:S01]  /*60c0*/  F2FP.BF16.PACK_AB R71, R233, R232 ;  /* 0x000000e8e947723e */ /* 0x000fe200000010ff */
[----:B------:R-:W-:Y:S02]  /*60d0*/  FADD.FTZ R175, R226, R175 ;  /* 0x000000afe2af7221 */ /* 0x000fe40000010000 */
[----:B------:R-:W-:Y:S02]  /*60e0*/  FADD.FTZ R234, R234, R227 ;  /* 0x000000e3eaea7221 */ /* 0x000fe40000010000 */
[----:B------:R-:W-:Y:S01]  /*60f0*/  MUFU.EX2 R216, R216 ;  /* 0x000000d800d87308 */ /* 0x000fe20000000800 */
[----:B------:R-:W-:Y:S01]  /*6100*/  FADD.FTZ R229, R229, R224 ;  /* 0x000000e0e5e57221 */ /* 0x000fe20000010000 */
[-C--:B--2---:R-:W-:Y:S03]  /*6110*/  HMMA.16816.F32.BF16 R4, R68, R80.reuse, R4 ;  /* 0x000000504404723c */ /* 0x084fe60000041804 */
[----:B---3--:R-:W-:Y:S01]  /*6120*/  F2FP.BF16.PACK_AB R75, R221, R220 ;  /* 0x000000dcdd4b723e */ /* 0x008fe200000010ff */
[----:B------:R-:W-:Y:S02]  /*6130*/  FADD.FTZ R228, R228, R173 ;  /* 0x000000ade4e47221 */ /* 0x000fe40000010000 */
[----:B------:R-:W-:Y:S02]  /*6140*/  FADD.FTZ R232, R232, R175 ;  /* 0x000000afe8e87221 */ /* 0x000fe40000010000 */
[----:B------:R-:W-:Y:S01]  /*6150*/  MUFU.EX2 R214, R214 ;  /* 0x000000d600d67308 */ /* 0x000fe20000000800 */
[----:B------:R-:W-:Y:S01]  /*6160*/  FADD.FTZ R219, R219, R234 ;  /* 0x000000eadbdb7221 */ /* 0x000fe20000010000 */
        /* <DEDUP_REMOVED lines=8> */
[----:B------:R-:W1:Y:S02]  /*61f0*/  LDSM.16.MT88.4 R80, [R188+0x7000] ;  /* 0x00700000bc50783b */ /* 0x000e640000004200 */
[----:B------:R-:W-:Y:S01]  /*6200*/  MUFU.EX2 R212, R212 ;  /* 0x000000d400d47308 */ /* 0x000fe20000000800 */
[----:B------:R-:W-:Y:S04]  /*6210*/  FADD.FTZ R221, R221, R220 ;  /* 0x000000dcdddd7221 */ /* 0x000fe80000010000 */
[-C--:B-----5:R-:W-:Y:S05]  /*6220*/  HMMA.16816.F32.BF16 R20, R68, R84.reuse, R20 ;  /* 0x000000544414723c */ /* 0x0a0fea0000041814 */
[----:B------:R-:W-:Y:S03]  /*6230*/  MUFU.EX2 R217, R230 ;  /* 0x000000e600d97308 */ /* 0x000fe60000000800 */
[C---:B------:R-:W-:Y:S07]  /*6240*/  HMMA.16816.F32.BF16 R24, R72.reuse, R84, R24 ;  /* 0x000000544818723c */ /* 0x040fee0000041818 */
[----:B------:R-:W-:Y:S01]  /*6250*/  MUFU.EX2 R183, R183 ;  /* 0x000000b700b77308 */ /* 0x000fe20000000800 */
[-C--:B------:R-:W-:Y:S08]  /*6260*/  HMMA.16816.F32.BF16 R28, R72, R86.reuse, R28 ;  /* 0x00000056481c723c */ /* 0x080ff0000004181c */
[C---:B------:R-:W-:Y:S01]  /*6270*/  HMMA.16816.F32.BF16 R32, R68.reuse, R86, R32 ;  /* 0x000000564420723c */ /* 0x040fe20000041820 */
[----:B------:R-:W2:Y:S01]  /*6280*/  LDSM.16.MT88.4 R84, [R189+0x7800] ;  /* 0x00780000bd54783b */ /* 0x000ea20000004200 */
[----:B------:R-:W-:Y:S06]  /*6290*/  MUFU.EX2 R182, R223 ;  /* 0x000000df00b67308 */ /* 0x000fec0000000800 */
[-C--:B------:R-:W-:Y:S04]  /*62a0*/  HMMA.16816.F32.BF16 R36, R68, R76.reuse, R36 ;  /* 0x0000004c4424723c */ /* 0x080fe80000041824 */
[----:B------:R-:W-:Y:S04]  /*62b0*/  MUFU.EX2 R181, R181 ;  /* 0x000000b500b57308 */ /* 0x000fe80000000800 */
[C---:B------:R-:W-:Y:S06]  /*62c0*/  HMMA.16816.F32.BF16 R40, R72.reuse, R76, R40 ;  /* 0x0000004c4828723c */ /* 0x040fec0000041828 */
[----:B------:R-:W3:Y:S02]  /*62d0*/  MUFU.EX2 R180, R180 ;  /* 0x000000b400b47308 */ /* 0x000ee40000000800 */
[-C--:B------:R-:W-:Y:S08]  /*62e0*/  HMMA.16816.F32.BF16 R44, R72, R78.reuse, R44 ;  /* 0x0000004e482c723c */ /* 0x080ff0000004182c */
[C---:B------:R-:W-:Y:S01]  /*62f0*/  HMMA.16816.F32.BF16 R48, R68.reuse, R78, R48 ;  /* 0x0000004e4430723c */ /* 0x040fe20000041830 */
[----:B------:R-:W-:Y:S07]  /*6300*/  MUFU.EX2 R178, R178 ;  /* 0x000000b200b27308 */ /* 0x000fee0000000800 */
[-C--:B-1----:R-:W-:Y:S03]  /*6310*/  HMMA.16816.F32.BF16 R52, R68, R80.reuse, R52 ;  /* 0x000000504434723c */ /* 0x082fe60000041834 */
[----:B------:R-:W1:Y:S05]  /*6320*/  MUFU.EX2 R177, R177 ;  /* 0x000000b100b17308 */ /* 0x000e6a0000000800 */
[C---:B------:R-:W-:Y:S05]  /*6330*/  HMMA.16816.F32.BF16 R56, R72.reuse, R80, R56 ;  /* 0x000000504838723c */ /* 0x040fea0000041838 */
[----:B------:R-:W-:Y:S03]  /*6340*/  MUFU.EX2 R176, R176 ;  /* 0x000000b000b07308 */ /* 0x000fe60000000800 */
[-C--:B------:R-:W-:Y:S07]  /*6350*/  HMMA.16816.F32.BF16 R60, R72, R82.reuse, R60 ;  /* 0x00000052483c723c */ /* 0x080fee000004183c */
[----:B------:R-:W4:Y:S01]  /*6360*/  MUFU.EX2 R179, R170 ;  /* 0x000000aa00b37308 */ /* 0x000f220000000800 */
[----:B------:R-:W-:Y:S04]  /*6370*/  HMMA.16816.F32.BF16 R64, R68, R82, R64 ;  /* 0x000000524440723c */ /* 0x000fe80000041840 */
[----:B---3--:R-:W-:Y:S01]  /*6380*/  F2FP.BF16.PACK_AB R72, R180, R181 ;  /* 0x000000b5b448723e */ /* 0x008fe200000010ff */
[----:B------:R-:W-:Y:S01]  /*6390*/  FADD.FTZ R181, R181, R222 ;  /* 0x000000deb5b57221 */ /* 0x000fe20000010000 */
[----:B-1----:R-:W-:Y:S01]  /*63a0*/  F2FP.BF16.PACK_AB R73, R177, R178 ;  /* 0x000000b2b149723e */ /* 0x002fe200000010ff */
[----:B------:R-:W-:Y:S01]  /*63b0*/  FADD.FTZ R178, R178, R221 ;  /* 0x000000ddb2b27221 */ /* 0x000fe20000010000 */
[----:B------:R-:W-:Y:S01]  /*63c0*/  F2FP.BF16.PACK_AB R68, R216, R215 ;  /* 0x000000d7d844723e */ /* 0x000fe200000010ff */
[----:B------:R-:W-:Y:S03]  /*63d0*/  MUFU.EX2 R138, R138 ;  /* 0x0000008a008a7308 */ /* 0x000fe60000000800 */
[----:B------:R-:W-:Y:S01]  /*63e0*/  F2FP.BF16.PACK_AB R69, R235, R214 ;  /* 0x000000d6eb45723e */ /* 0x000fe200000010ff */
[----:B------:R-:W-:Y:S01]  /*63f0*/  FADD.FTZ R215, R215, R228 ;  /* 0x000000e4d7d77221 */ /* 0x000fe20000010000 */
[----:B------:R-:W-:Y:S01]  /*6400*/  F2FP.BF16.PACK_AB R70, R217, R212 ;  /* 0x000000d4d946723e */ /* 0x000fe200000010ff */
[----:B------:R-:W-:Y:S01]  /*6410*/  FADD.FTZ R214, R214, R233 ;  /* 0x000000e9d6d67221 */ /* 0x000fe20000010000 */
[----:B------:R-:W-:Y:S01]  /*6420*/  F2FP.BF16.PACK_AB R71, R182, R183 ;  /* 0x000000b7b647723e */ /* 0x000fe200000010ff */
[----:B------:R-:W-:Y:S02]  /*6430*/  FADD.FTZ R215, R216, R215 ;  /* 0x000000d7d8d77221 */ /* 0x000fe40000010000 */
[----:B------:R-:W1:Y:S01]  /*6440*/  MUFU.EX2 R165, R165 ;  /* 0x000000a500a57308 */ /* 0x000e620000000800 */
[----:B------:R-:W-:Y:S02]  /*6450*/  FADD.FTZ R214, R235, R214 ;  /* 0x000000d6ebd67221 */ /* 0x000fe40000010000 */
[----:B------:R-:W-:Y:S01]  /*6460*/  FADD.FTZ R181, R180, R181 ;  /* 0x000000b5b4b57221 */ /* 0x000fe20000010000 */
[-C--:B------:R-:W-:Y:S01]  /*6470*/  HMMA.16816.F32.BF16 R128, R68, R116.reuse, R4 ;  /* 0x000000744480723c */ /* 0x080fe20000041804 */
[----:B------:R-:W3:Y:S02]  /*6480*/  LDSM.16.MT88.4 R4, [R188+0x7800] ;  /* 0x00780000bc04783b */ /* 0x000ee40000004200 */
[----:B----4-:R-:W-:Y:S01]  /*6490*/  F2FP.BF16.PACK_AB R74, R179, R176 ;  /* 0x000000b0b34a723e */ /* 0x010fe200000010ff */
[----:B------:R-:W-:Y:S02]  /*64a0*/  FADD.FTZ R177, R177, R178 ;  /* 0x000000b2b1b17221 */ /* 0x000fe40000010000 */
[----:B------:R-:W-:Y:S02]  /*64b0*/  FADD.FTZ R212, R212, R215 ;  /* 0x000000d7d4d47221 */ /* 0x000fe40000010000 */
[----:B------:R-:W-:Y:S04]  /*64c0*/  FADD.FTZ R183, R183, R214 ;  /* 0x000000d6b7b77221 */ /* 0x000fe80000010000 */
[----:B------:R-:W-:Y:S02]  /*64d0*/  FADD.FTZ R176, R176, R181 ;  /* 0x000000b5b0b07221 */ /* 0x000fe40000010000 */
[----:B------:R-:W-:Y:S02]  /*64e0*/  FADD.FTZ R213, R217, R212 ;  /* 0x000000d4d9d57221 */ /* 0x000fe40000010000 */
[----:B------:R-:W-:Y:S02]  /*64f0*/  FADD.FTZ R210, R182, R183 ;  /* 0x000000b7b6d27221 */ /* 0x000fe40000010000 */
[----:B------:R-:W-:Y:S01]  /*6500*/  FADD.FTZ R211, R179, R176 ;  /* 0x000000b0b3d37221 */ /* 0x000fe20000010000 */
[C---:B-1----:R-:W-:Y:S01]  /*6510*/  F2FP.BF16.PACK_AB R75, R165.reuse, R138 ;  /* 0x0000008aa54b723e */ /* 0x042fe200000010ff */
[----:B------:R-:W-:Y:S04]  /*6520*/  FADD.FTZ R138, R138, R177 ;  /* 0x000000b18a8a7221 */ /* 0x000fe80000010000 */
        /* <DEDUP_REMOVED lines=15> */
[----:B------:R-:W-:Y:S01]  /*6620*/  HMMA.16816.F32.BF16 R68, R68, R6, R64 ;  /* 0x000000064444723c */ /* 0x000fe20000041840 */
[----:B------:R-:W-:-:S07]  /*6630*/  @P0 BRA `(.L_x_1209) ;  /* 0xffffd2d000000947 */ /* 0x000fce000383ffff */
.L_x_1208:
        /* <DEDUP_REMOVED lines=12> */
[----:B------:R-:W4:Y:S01]  /*6700*/  SHFL.BFLY PT, R2, R209, 0x2, 0x1f ;  /* 0x0c401f00d1027f89 */ /* 0x000f2200000e0000 */
[----:B------:R-:W-:-:S05]  /*6710*/  MOV R48, 0x7f800000 ;  /* 0x7f80000000307802 */ /* 0x000fca0000000f00 */
[----:B------:R-:W-:Y:S02]  /*6720*/  @P0 MOV R7, c[0x0][0x210] ;  /* 0x0000840000070a02 */ /* 0x000fe40000000f00 */
[----:B------:R-:W-:Y:S02]  /*6730*/  @P0 MOV R47, 0x1 ;  /* 0x00000001002f0802 */ /* 0x000fe40000000f00 */
[----:B------:R-:W-:Y:S01]  /*6740*/  @P0 MOV R44, c[0x0][0x210] ;  /* 0x00008400002c0a02 */ /* 0x000fe20000000f00 */
[----:B------:R-:W-:Y:S01]  /*6750*/  @P0 IMAD R7, R7, c[0x0][0x214], RZ ;  /* 0x0000850007070a24 */ /* 0x000fe200078e02ff */
[----:B------:R-:W-:Y:S01]  /*6760*/  @!P0 MOV R44, 0x1 ;  /* 0x00000001002c8802 */ /* 0x000fe20000000f00 */
        /* <DEDUP_REMOVED lines=12> */
[----:B------:R-:W-:Y:S02]  /*6830*/  LEA.HI R9, R3, R0, RZ, 0x2 ;  /* 0x0000000003097211 */ /* 0x000fe400078f10ff */
[----:B------:R-:W-:Y:S01]  /*6840*/  FSETP.NE.FTZ.AND P6, PT, R6, RZ, PT ;  /* 0x000000ff0600720b */ /* 0x000fe20003fd5000 */
[----:B----4-:R-:W-:Y:S01]  /*6850*/  FADD.FTZ R4, R15, R4 ;  /* 0x000000040f047221 */ /* 0x010fe20000010000 */
[--C-:B------:R-:W-:Y:S02]  /*6860*/  SHF.R.S32.HI R13, RZ, 0x2, R9.reuse ;  /* 0x00000002ff0d7819 */ /* 0x100fe40000011409 */
[----:B------:R-:W-:Y:S01]  /*6870*/  SHF.R.S32.HI R12, RZ, 0x1f, R9 ;  /* 0x0000001fff0c7819 */ /* 0x000fe20000011409 */
[----:B-----5:R-:W-:Y:S01]  /*6880*/  FADD.FTZ R2, R11, R2 ;  /* 0x000000020b027221 */ /* 0x020fe20000010000 */
[----:B------:R-:W-:Y:S02]  /*6890*/  @!P0 MOV R8, c[0x0][0x214] ;  /* 0x0000850000088a02 */ /* 0x000fe40000000f00 */
[----:B------:R-:W-:-:S02]  /*68a0*/  LEA.HI R12, R12, R13, RZ, 0x3 ;  /* 0x0000000d0c0c7211 */ /* 0x000fc400078f18ff */
[----:B------:R-:W-:Y:S02]  /*68b0*/  @!P0 SEL R7, R8, c[0x0][0x234], !P3 ;  /* 0x00008d0008078a07 */ /* 0x000fe40005800000 */
[----:B------:R-:W-:Y:S01]  /*68c0*/  LOP3.LUT R12, R12, 0xfffffff8, RZ, 0xc0, !PT ;  /* 0xfffffff80c0c7812 */ /* 0x000fe200078ec0ff */
[----:B------:R-:W1:Y:S01]  /*68d0*/  @P6 MUFU.RCP R10, R6 ;  /* 0x00000006000a6308 */ /* 0x000e620000001000 */
[----:B------:R-:W-:Y:S01]  /*68e0*/  FSETP.NE.FTZ.AND P5, PT, R5, RZ, PT ;  /* 0x000000ff0500720b */ /* 0x000fe20003fb5000 */
[----:B------:R-:W-:Y:S01]  /*68f0*/  @!P0 IMAD R47, R7, c[0x0][0x1c0], RZ ;  /* 0x00007000072f8a24 */ /* 0x000fe200078e02ff */
[----:B------:R-:W-:Y:S02]  /*6900*/  IADD3 R8, R13, -R12, RZ ;  /* 0x8000000c0d087210 */ /* 0x000fe40007ffe0ff */
[----:B------:R-:W-:Y:S02]  /*6910*/  FSETP.NE.FTZ.AND P4, PT, R4, RZ, PT ;  /* 0x000000ff0400720b */ /* 0x000fe40003f95000 */
[----:B------:R-:W-:Y:S01]  /*6920*/  LOP3.LUT R12, R8, 0x1, RZ, 0xc0, !PT ;  /* 0x00000001080c7812 */ /* 0x000fe200078ec0ff */
[----:B------:R-:W-:Y:S01]  /*6930*/  @P6 MUFU.LG2 R6, R6 ;  /* 0x0000000600066308 */ /* 0x000fe20000000c00 */
[----:B------:R-:W-:-:S02]  /*6940*/  MOV R11, 0x3f800000 ;  /* 0x3f800000000b7802 */ /* 0x000fc40000000f00 */
[----:B------:R-:W-:Y:S01]  /*6950*/  ISETP.NE.U32.AND P1, PT, R12, 0x1, PT ;  /* 0x000000010c00780c */ /* 0x000fe20003f25070 */
[----:B------:R-:W-:Y:S01]  /*6960*/  IMAD.MOV.U32 R12, RZ, RZ, -0x10 ;  /* 0xfffffff0ff0c7424 */ /* 0x000fe200078e00ff */
[----:B------:R-:W-:Y:S02]  /*6970*/  MOV R13, 0x3f800000 ;  /* 0x3f800000000d7802 */ /* 0x000fe40000000f00 */
[----:B------:R-:W-:Y:S01]  /*6980*/  LOP3.LUT R9, R9, 0x3ffffffc, RZ, 0xc0, !PT ;  /* 0x3ffffffc09097812 */ /* 0x000fe200078ec0ff */
[----:B-1----:R-:W-:Y:S01]  /*6990*/  FMUL.FTZ R128, R10, R128 ;  /* 0x000000800a807220 */ /* 0x002fe20000410000 */
[----:B------:R-:W-:Y:S01]  /*69a0*/  SEL R12, R12, 0x10, !P1 ;  /* 0x000000100c0c7807 */ /* 0x000fe20004800000 */
[----:B------:R-:W-:Y:S01]  /*69b0*/  FMUL.FTZ R129, R10, R129 ;  /* 0x000000810a817220 */ /* 0x000fe20000410000 */
[----:B------:R-:W-:Y:S01]  /*69c0*/  R2P PR, R8, 0x6 ;  /* 0x0000000608007804 */ /* 0x000fe20000000000 */
[C---:B------:R-:W-:Y:S01]  /*69d0*/  FMUL.FTZ R116, R10.reuse, R116 ;  /* 0x000000740a747220 */ /* 0x040fe20000410000 */
[----:B------:R-:W1:Y:S01]  /*69e0*/  @P5 MUFU.RCP R11, R5 ;  /* 0x00000005000b5308 */ /* 0x000e620000001000 */
[C---:B------:R-:W-:Y:S01]  /*69f0*/  FMUL.FTZ R117, R10.reuse, R117 ;  /* 0x000000750a757220 */ /* 0x040fe20000410000 */
[----:B------:R-:W-:Y:S01]  /*6a00*/  LEA.HI R15, R3, R0, RZ, 0x5 ;  /* 0x00000000030f7211 */ /* 0x000fe200078f28ff */
[----:B------:R-:W-:Y:S01]  /*6a10*/  FMUL.FTZ R112, R10, R112 ;  /* 0x000000700a707220 */ /* 0x000fe20000410000 */
[----:B------:R-:W-:Y:S01]  /*6a20*/  SHF.L.U32 R8, R8, 0x6, RZ ;  /* 0x0000000608087819 */ /* 0x000fe200000006ff */
[C---:B------:R-:W-:Y:S01]  /*6a30*/  FMUL.FTZ R113, R10.reuse, R113 ;  /* 0x000000710a717220 */ /* 0x040fe20000410000 */
[----:B------:R-:W-:Y:S01]  /*6a40*/  SHF.R.S32.HI R15, RZ, 0x5, R15 ;  /* 0x00000005ff0f7819 */ /* 0x000fe2000001140f */
[C---:B------:R-:W-:Y:S01]  /*6a50*/  FMUL.FTZ R100, R10.reuse, R100 ;  /* 0x000000640a647220 */ /* 0x040fe20000410000 */
[----:B------:R-:W2:Y:S01]  /*6a60*/  @P4 MUFU.RCP R13, R4 ;  /* 0x00000004000d4308 */ /* 0x000ea20000001000 */
        /* <DEDUP_REMOVED lines=15> */
[----:B------:R-:W-:Y:S01]  /*6b60*/  ISETP.NE.OR P3, PT, RZ, UR4, !P3 ;  /* 0x00000004ff007c0c */ /* 0x000fe2000df65670 */
[----:B------:R-:W-:Y:S01]  /*6b70*/  FMUL.FTZ R69, R10, R69 ;  /* 0x000000450a457220 */ /* 0x000fe20000410000 */
[----:B------:R-:W-:Y:S01]  /*6b80*/  MOV R10, 0x20 ;  /* 0x00000020000a7802 */ /* 0x000fe20000000f00 */
[----:B------:R-:W-:Y:S01]  /*6b90*/  IMAD.IADD R16, R0, 0x1, -R9 ;  /* 0x0000000100107824 */ /* 0x000fe200078e0a09 */
[----:B------:R-:W-:Y:S01]  /*6ba0*/  LEA.HI R9, R8, R8, RZ, 0x1d ;  /* 0x0000000808097211 */ /* 0x000fe200078fe8ff */
[C---:B-1----:R-:W-:Y:S01]  /*6bb0*/  FMUL.FTZ R130, R11.reuse, R130 ;  /* 0x000000820b827220 */ /* 0x042fe20000410000 */
[----:B------:R-:W-:Y:S01]  /*6bc0*/  SEL R10, R10, 0xffffffe0, !P1 ;  /* 0xffffffe00a0a7807 */ /* 0x000fe20004800000 */
[C---:B------:R-:W-:Y:S01]  /*6bd0*/  FMUL.FTZ R131, R11.reuse, R131 ;  /* 0x000000830b837220 */ /* 0x040fe20000410000 */
[----:B------:R-:W-:Y:S01]  /*6be0*/  FSETP.NE.FTZ.AND P1, PT, R2, RZ, PT ;  /* 0x000000ff0200720b */ /* 0x000fe20003f35000 */
[----:B------:R-:W-:Y:S01]  /*6bf0*/  FMUL.FTZ R118, R11, R118 ;  /* 0x000000760b767220 */ /* 0x000fe20000410000 */
[----:B------:R-:W-:Y:S01]  /*6c00*/  LEA R16, R15, R16, 0x9 ;  /* 0x000000100f107211 */ /* 0x000fe200078e48ff */
[----:B------:R-:W-:Y:S01]  /*6c10*/  FMUL.FTZ R119, R11, R119 ;  /* 0x000000770b777220 */ /* 0x000fe20000410000 */
[----:B------:R-:W-:Y:S01]  /*6c20*/  F2FP.BF16.PACK_AB R130, R131, R130 ;  /* 0x000000828382723e */ /* 0x000fe200000010ff */
[C---:B--2---:R-:W-:Y:S01]  /*6c30*/  FMUL.FTZ R124, R13.reuse, R124 ;  /* 0x0000007c0d7c7220 */ /* 0x044fe20000410000 */
[----:B------:R-:W-:Y:S01]  /*6c40*/  LEA R9, R16, R9, 0x1 ;  /* 0x0000000910097211 */ /* 0x000fe200078e08ff */
[----:B------:R-:W-:Y:S01]  /*6c50*/  FMUL.FTZ R125, R13, R125 ;  /* 0x0000007d0d7d7220 */ /* 0x000fe20000410000 */
[----:B------:R-:W-:Y:S01]  /*6c60*/  F2FP.BF16.PACK_AB R118, R119, R118 ;  /* 0x000000767776723e */ /* 0x000fe200000010ff */
[----:B------:R-:W-:Y:S01]  /*6c70*/  FMUL.FTZ R120, R13, R120 ;  /* 0x000000780d787220 */ /* 0x000fe20000410000 */
[----:B------:R-:W-:Y:S01]  /*6c80*/  SHF.L.U32 R9, R9, 0x1, RZ ;  /* 0x0000000109097819 */ /* 0x000fe200000006ff */
[----:B------:R-:W-:Y:S01]  /*6c90*/  FMUL.FTZ R121, R13, R121 ;  /* 0x000000790d797220 */ /* 0x000fe20000410000 */
[----:B------:R-:W-:Y:S01]  /*6ca0*/  F2FP.BF16.PACK_AB R124, R125, R124 ;  /* 0x0000007c7d7c723e */ /* 0x000fe200000010ff */
[----:B------:R-:W1:Y:S01]  /*6cb0*/  @P1 MUFU.RCP R14, R2 ;  /* 0x00000002000e1308 */ /* 0x000e620000001000 */
[----:B------:R-:W-:Y:S01]  /*6cc0*/  FMUL.FTZ R108, R13, R108 ;  /* 0x0000006c0d6c7220 */ /* 0x000fe20000410000 */
[----:B------:R-:W-:Y:S01]  /*6cd0*/  IADD3 R17, R9, R12, RZ ;  /* 0x0000000c09117210 */ /* 0x000fe20007ffe0ff */
[----:B------:R-:W-:Y:S01]  /*6ce0*/  FMUL.FTZ R109, R13, R109 ;  /* 0x0000006d0d6d7220 */ /* 0x000fe20000410000 */
[----:B------:R-:W-:Y:S01]  /*6cf0*/  F2FP.BF16.PACK_AB R120, R121, R120 ;  /* 0x000000787978723e */ /* 0x000fe200000010ff */
[C---:B------:R-:W-:Y:S01]  /*6d00*/  FMUL.FTZ R104, R13.reuse, R104 ;  /* 0x000000680d687220 */ /* 0x040fe20000410000 */
[----:B------:R-:W-:Y:S01]  /*6d10*/  STS [R9], R128 ;  /* 0x0000008009007388 */ /* 0x000fe20000000800 */
[----:B------:R-:W-:Y:S01]  /*6d20*/  FMUL.FTZ R105, R13, R105 ;  /* 0x000000690d697220 */ /* 0x000fe20000410000 */
[----:B------:R-:W-:Y:S01]  /*6d30*/  IADD3 R21, R17, R10, RZ ;  /* 0x0000000a11157210 */ /* 0x000fe20007ffe0ff */
        /* <DEDUP_REMOVED lines=13> */
[----:B------:R-:W-:Y:S01]  /*6e10*/  STS [R9+0x2000], R124 ;  /* 0x0020007c09007388 */ /* 0x000fe20000000800 */
[----:B------:R-:W-:Y:S01]  /*6e20*/  FMUL.FTZ R13, R13, R73 ;  /* 0x000000490d0d7220 */ /* 0x000fe20000410000 */
[----:B------:R-:W-:Y:S01]  /*6e30*/  F2FP.BF16.PACK_AB R88, R89, R88 ;  /* 0x000000585958723e */ /* 0x000fe200000010ff */
[C---:B-1----:R-:W-:Y:S01]  /*6e40*/  FMUL.FTZ R127, R14.reuse, R127 ;  /* 0x0000007f0e7f7220 */ /* 0x042fe20000410000 */
[----:B------:R-:W-:Y:S01]  /*6e50*/  F2FP.BF16.PACK_AB R80, R81, R80 ;  /* 0x000000505150723e */ /* 0x000fe200000010ff */
[C---:B------:R-:W-:Y:S01]  /*6e60*/  FMUL.FTZ R126, R14.reuse, R126 ;  /* 0x0000007e0e7e7220 */ /* 0x040fe20000410000 */
[----:B------:R-:W-:Y:S01]  /*6e70*/  F2FP.BF16.PACK_AB R72, R13, R72 ;  /* 0x000000480d48723e */ /* 0x000fe200000010ff */
[C---:B------:R-:W-:Y:S01]  /*6e80*/  FMUL.FTZ R123, R14.reuse, R123 ;  /* 0x0000007b0e7b7220 */ /* 0x040fe20000410000 */
[----:B------:R-:W-:Y:S01]  /*6e90*/  IADD3 R13, R9, 0x40, RZ ;  /* 0x00000040090d7810 */ /* 0x000fe20007ffe0ff */
[C---:B------:R-:W-:Y:S01]  /*6ea0*/  FMUL.FTZ R122, R14.reuse, R122 ;  /* 0x0000007a0e7a7220 */ /* 0x040fe20000410000 */
[----:B------:R-:W-:Y:S01]  /*6eb0*/  F2FP.BF16.PACK_AB R126, R127, R126 ;  /* 0x0000007e7f7e723e */ /* 0x000fe200000010ff */
[----:B------:R-:W-:Y:S01]  /*6ec0*/  FMUL.FTZ R114, R11, R114 ;  /* 0x000000720b727220 */ /* 0x000fe20000410000 */
[----:B------:R-:W-:Y:S01]  /*6ed0*/  @P2 IADD3 R13, R9, -0x40, RZ ;  /* 0xffffffc0090d2810 */ /* 0x000fe20007ffe0ff */
[----:B------:R-:W-:Y:S01]  /*6ee0*/  FMUL.FTZ R115, R11, R115 ;  /* 0x000000730b737220 */ /* 0x000fe20000410000 */
[----:B------:R-:W-:Y:S01]  /*6ef0*/  F2FP.BF16.PACK_AB R122, R123, R122 ;  /* 0x0000007a7b7a723e */ /* 0x000fe200000010ff */
[C---:B------:R-:W-:Y:S01]  /*6f00*/  FMUL.FTZ R102, R11.reuse, R102 ;  /* 0x000000660b667220 */ /* 0x040fe20000410000 */
[----:B------:R1:W-:Y:S01]  /*6f10*/  STS [R9+0x2400], R126 ;  /* 0x0024007e09007388 */ /* 0x0003e20000000800 */
[----:B------:R-:W-:Y:S01]  /*6f20*/  FMUL.FTZ R103, R11, R103 ;  /* 0x000000670b677220 */ /* 0x000fe20000410000 */
[----:B------:R-:W-:Y:S01]  /*6f30*/  F2FP.BF16.PACK_AB R114, R115, R114 ;  /* 0x000000727372723e */ /* 0x000fe200000010ff */
[C---:B------:R-:W-:Y:S01]  /*6f40*/  FMUL.FTZ R111, R14.reuse, R111 ;  /* 0x0000006f0e6f7220 */ /* 0x040fe20000410000 */
        /* <DEDUP_REMOVED lines=15> */
[----:B------:R-:W-:Y:S01]  /*7040*/  IMAD.IADD R19, R9, 0x1, R10 ;  /* 0x0000000109137824 */ /* 0x000fe200078e020a */
[----:B------:R-:W-:Y:S01]  /*7050*/  IADD3 R8, R12, R23, RZ ;  /* 0x000000170c087210 */ /* 0x000fe20007ffe0ff */
[C---:B------:R-:W-:Y:S01]  /*7060*/  FMUL.FTZ R95, R14.reuse, R95 ;  /* 0x0000005f0e5f7220 */ /* 0x040fe20000410000 */
[----:B------:R-:W-:Y:S01]  /*7070*/  F2FP.BF16.PACK_AB R86, R87, R86 ;  /* 0x000000565756723e */ /* 0x000fe200000010ff */
[C---:B------:R-:W-:Y:S01]  /*7080*/  FMUL.FTZ R94, R14.reuse, R94 ;  /* 0x0000005e0e5e7220 */ /* 0x040fe20000410000 */
[----:B------:R-:W-:Y:S01]  /*7090*/  STS [R19], R112 ;  /* 0x0000007013007388 */ /* 0x000fe20000000800 */
[----:B------:R-:W-:Y:S01]  /*70a0*/  FMUL.FTZ R91, R14, R91 ;  /* 0x0000005b0e5b7220 */ /* 0x000fe20000410000 */
[----:B-1----:R-:W-:Y:S01]  /*70b0*/  IADD3 R9, R12, R13, RZ ;  /* 0x0000000d0c097210 */ /* 0x002fe20007ffe0ff */
        /* <DEDUP_REMOVED lines=13> */
[----:B------:R-:W-:Y:S01]  /*7190*/  STS [R19+0x2000], R108 ;  /* 0x0020006c13007388 */ /* 0x000fe20000000800 */
[----:B------:R-:W-:Y:S01]  /*71a0*/  FMUL.FTZ R75, R14, R75 ;  /* 0x0000004b0e4b7220 */ /* 0x000fe20000410000 */
[----:B--2---:R-:W-:Y:S01]  /*71b0*/  IADD3 R17, R10, R13, RZ ;  /* 0x0000000d0a117210 */ /* 0x004fe20007ffe0ff */
[----:B------:R-:W-:Y:S01]  /*71c0*/  FMUL.FTZ R14, R14, R74 ;  /* 0x0000004a0e0e7220 */ /* 0x000fe20000410000 */
[----:B------:R1:W-:Y:S01]  /*71d0*/  STS [R19+0x2400], R110 ;  /* 0x0024006e13007388 */ /* 0x0003e20000000800 */
[----:B------:R-:W-:Y:S01]  /*71e0*/  F2FP.BF16.PACK_AB R11, R11, R70 ;  /* 0x000000460b0b723e */ /* 0x000fe200000010ff */
[----:B------:R-:W2:Y:S01]  /*71f0*/  @P5 MUFU.LG2 R5, R5 ;  /* 0x0000000500055308 */ /* 0x000ea20000000c00 */
[----:B------:R-:W-:Y:S01]  /*7200*/  F2FP.BF16.PACK_AB R76, R77, R76 ;  /* 0x0000004c4d4c723e */ /* 0x000fe200000010ff */
[----:B------:R-:W-:Y:S01]  /*7210*/  STS [R21+0x2000], R104 ;  /* 0x0020006815007388 */ /* 0x000fe20000000800 */
[----:B------:R-:W-:Y:S01]  /*7220*/  F2FP.BF16.PACK_AB R78, R79, R78 ;  /* 0x0000004e4f4e723e */ /* 0x000fe200000010ff */
[----:B------:R-:W-:Y:S01]  /*7230*/  @P6 FMUL.FTZ R49, R6, 0.69314718246459960938 ;  /* 0x3f31721806316820 */ /* 0x000fe20000410000 */
[----:B------:R-:W-:Y:S01]  /*7240*/  F2FP.BF16.PACK_AB R75, R75, R14 ;  /* 0x0000000e4b4b723e */ /* 0x000fe200000010ff */
[----:B------:R-:W-:Y:S02]  /*7250*/  STS [R21+0x2400], R106 ;  /* 0x0024006a15007388 */ /* 0x000fe40000000800 */
[----:B------:R-:W3:Y:S01]  /*7260*/  @P4 MUFU.LG2 R4, R4 ;  /* 0x0000000400044308 */ /* 0x000ee20000000c00 */
[----:B------:R-:W-:Y:S01]  /*7270*/  @P6 FFMA.FTZ R45, R136, c[0x0][0x238], R49 ;  /* 0x00008e00882d6a23 */ /* 0x000fe20000010031 */
[----:B------:R-:W-:Y:S04]  /*7280*/  STS [R13], R96 ;  /* 0x000000600d007388 */ /* 0x000fe80000000800 */
[----:B------:R-:W-:Y:S02]  /*7290*/  STS [R13+0x400], R98 ;  /* 0x000400620d007388 */ /* 0x000fe40000000800 */
[----:B------:R-:W4:Y:S01]  /*72a0*/  @P1 MUFU.LG2 R2, R2 ;  /* 0x0000000200021308 */ /* 0x000f220000000c00 */
[----:B--2---:R-:W-:Y:S01]  /*72b0*/  @P5 FMUL.FTZ R50, R5, 0.69314718246459960938 ;  /* 0x3f31721805325820 */ /* 0x004fe20000410000 */
[----:B------:R-:W-:Y:S03]  /*72c0*/  STS [R9], R84 ;  /* 0x0000005409007388 */ /* 0x000fe60000000800 */
[----:B------:R-:W-:Y:S01]  /*72d0*/  @P5 FFMA.FTZ R48, R135, c[0x0][0x238], R50 ;  /* 0x00008e0087305a23 */ /* 0x000fe20000010032 */
[----:B------:R-:W-:Y:S01]  /*72e0*/  STS [R9+0x400], R86 ;  /* 0x0004005609007388 */ /* 0x000fe20000000800 */
[----:B-1----:R-:W-:-:S02]  /*72f0*/  IMAD.IADD R19, R10, 0x1, R9 ;  /* 0x000000010a137824 */ /* 0x002fc400078e0209 */
[----:B---3--:R-:W-:Y:S01]  /*7300*/  @P4 FMUL.FTZ R5, R4, 0.69314718246459960938 ;  /* 0x3f31721804054820 */ /* 0x008fe20000410000 */
[----:B------:R-:W-:Y:S04]  /*7310*/  STS [R13+0x2000], R92 ;  /* 0x0020005c0d007388 */ /* 0x000fe80000000800 */
[----:B------:R1:W-:Y:S01]  /*7320*/  STS [R13+0x2400], R94 ;  /* 0x0024005e0d007388 */ /* 0x0003e20000000800 */
[----:B----4-:R-:W-:-:S03]  /*7330*/  @P1 FMUL.FTZ R4, R2, 0.69314718246459960938 ;  /* 0x3f31721802041820 */ /* 0x010fc60000410000 */
[----:B------:R2:W-:Y:S04]  /*7340*/  STS [R9+0x2000], R88 ;  /* 0x0020005809007388 */ /* 0x0005e80000000800 */
        /* <DEDUP_REMOVED lines=12> */
[----:B------:R-:W4:Y:S04]  /*7410*/  S2R R14, SR_CTAID.Z ;  /* 0x00000000000e7919 */ /* 0x000f280000002700 */
[----:B------:R2:W2:Y:S04]  /*7420*/  LDS.128 R36, [R200] ;  /* 0x00000000c8247984 */ /* 0x0004a80000000c00 */
[----:B------:R2:W2:Y:S01]  /*7430*/  LDS.128 R32, [R200+0x800] ;  /* 0x00080000c8207984 */ /* 0x0004a20000000c00 */
[----:B---3--:R-:W-:-:S03]  /*7440*/  @!P3 IMAD R46, R12, c[0x0][0x214], RZ ;  /* 0x000085000c2eba24 */ /* 0x008fc600078e02ff */
[----:B------:R3:W2:Y:S01]  /*7450*/  LDS.128 R28, [R200+0x1000] ;  /* 0x00100000c81c7984 */ /* 0x0006a20000000c00 */
[----:B------:R-:W-:Y:S01]  /*7460*/  IMAD R47, R12, R47, RZ ;  /* 0x0000002f0c2f7224 */ /* 0x000fe200078e02ff */
[--C-:B------:R-:W-:Y:S02]  /*7470*/  @!P3 SHF.R.S32.HI R53, RZ, 0x1f, R46.reuse ;  /* 0x0000001fff35b819 */ /* 0x100fe4000001142e */
[----:B------:R3:W2:Y:S01]  /*7480*/  LDS.128 R24, [R200+0x1800] ;  /* 0x00180000c8187984 */ /* 0x0006a20000000c00 */
[----:B------:R-:W-:Y:S01]  /*7490*/  @!P3 IMAD.MOV.U32 R52, RZ, RZ, R46 ;  /* 0x000000ffff34b224 */ /* 0x000fe200078e002e */
[----:B------:R-:W-:Y:S01]  /*74a0*/  SEL R47, R47, RZ, P3 ;  /* 0x000000ff2f2f7207 */ /* 0x000fe20001800000 */
[----:B-1----:R-:W-:Y:S01]  /*74b0*/  IMAD R6, R13, R44, RZ ;  /* 0x0000002c0d067224 */ /* 0x002fe200078e02ff */
[----:B------:R3:W1:Y:S01]  /*74c0*/  LDS.128 R20, [R200+0x2000] ;  /* 0x00200000c8147984 */ /* 0x0006620000000c00 */
[----:B------:R-:W-:Y:S02]  /*74d0*/  LOP3.LUT P3, RZ, R201, 0x3, RZ, 0xc0, !PT ;  /* 0x00000003c9ff7812 */ /* 0x000fe4000786c0ff */
[----:B----4-:R-:W-:Y:S01]  /*74e0*/  IMAD R7, R14, R7, R47 ;  /* 0x000000070e077224 */ /* 0x010fe200078e022f */
[----:B------:R3:W4:Y:S01]  /*74f0*/  LDS.128 R16, [R200+0x2800] ;  /* 0x00280000c8107984 */ /* 0x0007220000000c00 */
[----:B------:R-:W-:-:S02]  /*7500*/  SHF.L.U32 R6, R6, 0x7, RZ ;  /* 0x0000000706067819 */ /* 0x000fc400000006ff */
[----:B------:R-:W-:Y:S01]  /*7510*/  MOV R46, 0x7f800000 ;  /* 0x7f800000002e7802 */ /* 0x000fe20000000f00 */
[----:B------:R3:W1:Y:S01]  /*7520*/  LDS.128 R8, [R200+0x3000] ;  /* 0x00300000c8087984 */ /* 0x0006620000000c00 */
[----:B------:R-:W-:Y:S01]  /*7530*/  IADD3 R2, P2, P0, R6, R52, R7 ;  /* 0x0000003406027210 */ /* 0x000fe2000785e007 */
[----:B------:R-:W-:Y:S01]  /*7540*/  @P4 FFMA.FTZ R46, R134, c[0x0][0x238], R5 ;  /* 0x00008e00862e4a23 */ /* 0x000fe20000010005 */
[----:B------:R-:W-:Y:S01]  /*7550*/  SHF.R.S32.HI R6, RZ, 0x1f, R6 ;  /* 0x0000001fff067819 */ /* 0x000fe20000011406 */
[----:B------:R3:W1:Y:S01]  /*7560*/  LDS.128 R40, [R200+0x3800] ;  /* 0x00380000c8287984 */ /* 0x0006620000000c00 */
[----:B------:R-:W-:Y:S02]  /*7570*/  SHF.R.S32.HI R7, RZ, 0x1f, R7 ;  /* 0x0000001fff077819 */ /* 0x000fe40000011407 */
[----:B------:R-:W-:Y:S01]  /*7580*/  MOV R47, 0x7f800000 ;  /* 0x7f800000002f7802 */ /* 0x000fe20000000f00 */
[----:B------:R-:W-:Y:S01]  /*7590*/  @P1 FFMA.FTZ R47, R133, c[0x0][0x238], R4 ;  /* 0x00008e00852f1a23 */ /* 0x000fe20000010004 */
[----:B------:R-:W-:Y:S01]  /*75a0*/  IADD3.X R6, R6, R53, R7, P2, P0 ;  /* 0x0000003506067210 */ /* 0x000fe200017e0407 */
[----:B------:R-:W-:Y:S05]  /*75b0*/  @P3 BRA `(.L_x_1213) ;  /* 0x0000029000003947 */ /* 0x000fea0003800000 */
[----:B------:R-:W-:Y:S02]  /*75c0*/  SHF.R.S32.HI R50, RZ, 0x1f, R15 ;  /* 0x0000001fff327819 */ /* 0x000fe4000001140f */
[----:B------:R-:W-:-:S02]  /*75d0*/  SHF.R.S32.HI R4, RZ, 0x1f, R201 ;  /* 0x0000001fff047819 */ /* 0x000fc400000114c9 */
[----:B------:R-:W-:Y:S02]  /*75e0*/  LEA.HI R50, R50, R15, RZ, 0x2 ;  /* 0x0000000f32327211 */ /* 0x000fe400078f10ff */
[----:B------:R-:W-:Y:S01]  /*75f0*/  LEA.HI R51, R4, R201, RZ, 0x2 ;  /* 0x000000c904337211 */ /* 0x000fe200078f10ff */
[----:B------:R-:W-:Y:S01]  /*7600*/  IMAD.MOV.U32 R4, RZ, RZ, c[0x0][0x214] ;  /* 0x00008500ff047624 */ /* 0x000fe200078e00ff */
[----:B------:R-:W-:Y:S02]  /*7610*/  LOP3.LUT R50, R50, 0xffffffc, RZ, 0xc0, !PT ;  /* 0x0ffffffc32327812 */ /* 0x000fe400078ec0ff */
[----:B------:R-:W-:Y:S01]  /*7620*/  SHF.R.S32.HI R51, RZ, 0x2, R51 ;  /* 0x00000002ff337819 */ /* 0x000fe20000011433 */
[----:B------:R-:W-:Y:S02]  /*7630*/  IMAD R4, R13, -0x80, R4 ;  /* 0xffffff800d047824 */ /* 0x000fe400078e0204 */
        /* <DEDUP_REMOVED lines=33> */
.L_x_1213:
[----:B------:R-:W-:Y:S05]  /*7850*/  BSYNC B0 ;  /* 0x0000000000007941 */ /* 0x000fea0003800000 */
.L_x_1212:
[----:B------:R-:W-:Y:S01]  /*7860*/  LEA.HI R3, R3, R0, RZ, 0x3 ;  /* 0x0000000003037211 */ /* 0x000fe200078f18ff */
[----:B------:R-:W-:-:S02]  /*7870*/  ULDC.64 UR4, c[0x0][0x1e8] ;  /* 0x00007a0000047ab9 */ /* 0x000fc40000000a00 */
[----:B------:R-:W-:Y:S01]  /*7880*/  USHF.L.U32 UR7, UR4, 0x5, URZ ;  /* 0x0000000504077899 */ /* 0x000fe2000800063f */
[----:B------:R-:W-:Y:S01]  /*7890*/  LOP3.LUT R5, R3, 0xfffffff8, RZ, 0xc0, !PT ;  /* 0xfffffff803057812 */ /* 0x000fe200078ec0ff */
[----:B------:R-:W-:Y:S01]  /*78a0*/  UMOV UR6, 0x5 ;  /* 0x0000000500067882 */ /* 0x000fe20000000000 */
[----:B------:R-:W-:Y:S01]  /*78b0*/  SHF.R.S32.HI R44, RZ, 0x3, R3 ;  /* 0x00000003ff2c7819 */ /* 0x000fe20000011403 */
[----:B------:R-:W-:Y:S02]  /*78c0*/  USHF.L.U64.HI UR5, UR4, UR6, UR5 ;  /* 0x0000000604057299 */ /* 0x000fe40008010205 */
[----:B------:R-:W-:Y:S01]  /*78d0*/  IMAD.IADD R2, R0, 0x1, -R5 ;  /* 0x0000000100027824 */ /* 0x000fe200078e0a05 */
[----:B------:R-:W-:Y:S02]  /*78e0*/  SHF.R.S32.HI R0, RZ, 0x1f, R12 ;  /* 0x0000001fff007819 */ /* 0x000fe4000001140c */
[----:B---3--:R-:W-:Y:S01]  /*78f0*/  SHF.R.S32.HI R45, RZ, 0x1f, R44 ;  /* 0x0000001fff2d7819 */ /* 0x008fe2000001142c */
[----:B------:R-:W-:-:S02]  /*7900*/  IMAD.SHL.U32 R6, R2, 0x8, RZ ;  /* 0x0000000802067824 */ /* 0x000fc400078e00ff */
[----:B------:R-:W-:Y:S01]  /*7910*/  IMAD R5, R0, c[0x0][0x1e0], RZ ;  /* 0x0000780000057a24 */ /* 0x000fe200078e02ff */
[----:B------:R-:W-:Y:S01]  /*7920*/  SHF.R.S32.HI R0, RZ, 0x1f, R14 ;  /* 0x0000001fff007819 */ /* 0x000fe2000001140e */
[----:B------:R-:W-:Y:S01]  /*7930*/  IMAD.WIDE R44, R13, 0x80, R44 ;  /* 0x000000800d2c7825 */ /* 0x000fe200078e022c */
[----:B------:R-:W-:-:S03]  /*7940*/  SHF.R.S32.HI R7, RZ, 0x1f, R6 ;  /* 0x0000001fff077819 */ /* 0x000fc60000011406 */
[C---:B------:R-:W-:Y:S02]  /*7950*/  IMAD R5, R12.reuse, c[0x0][0x1e4], R5 ;  /* 0x000079000c057a24 */ /* 0x040fe400078e0205 */
[----:B------:R-:W-:-:S04]  /*7960*/  IMAD.WIDE.U32 R6, R12, c[0x0][0x1e0], R6 ;  /* 0x000078000c067a25 */ /* 0x000fc800078e0006 */
[----:B------:R-:W-:Y:S02]  /*7970*/  IMAD R3, R0, c[0x0][0x1f0], RZ ;  /* 0x00007c0000037a24 */ /* 0x000fe400078e02ff */
[----:B------:R-:W-:Y:S02]  /*7980*/  IMAD.IADD R7, R7, 0x1, R5 ;  /* 0x0000000107077824 */ /* 0x000fe400078e0205 */
[C---:B------:R-:W-:Y:S02]  /*7990*/  IMAD R3, R14.reuse, c[0x0][0x1f4], R3 ;  /* 0x00007d000e037a24 */ /* 0x040fe400078e0203 */
        /* <DEDUP_REMOVED lines=24> */
[----:B----4-:R-:W-:Y:S01]  /*7b20*/  STG.E.128 [R4.64], R16 ;  /* 0x0000001004007986 */ /* 0x010fe2000c101d08 */
[----:B------:R-:W-:Y:S02]  /*7b30*/  IADD3.X R47, R5, UR5, RZ, P0, !PT ;  /* 0x00000005052f7c10 */ /* 0x000fe400087fe4ff */
[----:B------:R-:W-:-:S03]  /*7b40*/  IADD3 R48, P0, R46, UR7, RZ ;  /* 0x000000072e307c10 */ /* 0x000fc6000ff1e0ff */
[----:B------:R-:W-:Y:S01]  /*7b50*/  STG.E.128 [R46.64], R8 ;  /* 0x000000082e007986 */ /* 0x000fe2000c101d08 */
[----:B------:R-:W-:-:S05]  /*7b60*/  IADD3.X R49, R47, UR5, RZ, P0, !PT ;  /* 0x000000052f317c10 */ /* 0x000fca00087fe4ff */
[----:B------:R-:W-:Y:S01]  /*7b70*/  STG.E.128 [R48.64], R40 ;  /* 0x0000002830007986 */ /* 0x000fe2000c101d08 */
[----:B------:R-:W-:Y:S05]  /*7b80*/  EXIT ;  /* 0x000000000000794d */ /* 0x000fea0003800000 */
.L_x_1214:
        /* <DEDUP_REMOVED lines=15> */
.L_x_2131:


//--------------------- .text._ZN5flash16flash_fwd_kernelI23Flash_fwd_kernel_traitsILi64ELi128ELi64ELi4ELb0ELb0EN7cutlass10bfloat16_tE19Flash_kernel_traitsILi64ELi128ELi64ELi4ES3_EELb1ELb0ELb0ELb1ELb0ELb0ELb0ELb0EEEvNS_16Flash_fwd_paramsE --------------------------
	.section	.text._ZN5flash16flash_fwd_kernelI23Flash_fwd_kernel_traitsILi64ELi128ELi64ELi4ELb0ELb0EN7cutlass10bfloat16_tE19Flash_kernel_traitsILi64ELi128ELi64ELi4ES3_EELb1ELb0ELb0ELb1ELb0ELb0ELb0ELb0EEEvNS_16Flash_fwd_paramsE,"ax",@progbits
	.sectioninfo	@"SHI_REGISTERS=255"
	.align	128
        .global         _ZN5flash16flash_fwd_kernelI23Flash_fwd_kernel_traitsILi64ELi128ELi64ELi4ELb0ELb0EN7cutlass10bfloat16_tE19Flash_kernel_traitsILi64ELi128ELi64ELi4ES3_EELb1ELb0ELb0ELb1ELb0ELb0ELb0ELb0EEEvNS_16Flash_fwd_paramsE
        .type           _ZN5flash16flash_fwd_kernelI23Flash_fwd_kernel_traitsILi64ELi128ELi64ELi4ELb0ELb0EN7cutlass10bfloat16_tE19Flash_kernel_traitsILi64ELi128ELi64ELi4ES3_EELb1ELb0ELb0ELb1ELb0ELb0ELb0ELb0EEEvNS_16Flash_fwd_paramsE,@function
        .size           _ZN5flash16flash_fwd_kernelI23Flash_fwd_kernel_traitsILi64ELi128ELi64ELi4ELb0ELb0EN7cutlass10bfloat16_tE19Flash_kernel_traitsILi64ELi128ELi64ELi4ES3_EELb1ELb0ELb0ELb1ELb0ELb0ELb0ELb0EEEvNS_16Flash_fwd_paramsE,(.L_x_2132 - _ZN5flash16flash_fwd_kernelI23Flash_fwd_kernel_traitsILi64ELi128ELi64ELi4ELb0ELb0EN7cutlass10bfloat16_tE19Flash_kernel_traitsILi64ELi128ELi64ELi4ES3_EELb1ELb0ELb0ELb1ELb0ELb0ELb0ELb0EEEvNS_16Flash_fwd_paramsE)
        .other          _ZN5flash16flash_fwd_kernelI23Flash_fwd_kernel_traitsILi64ELi128ELi64ELi4ELb0ELb0EN7cutlass10bfloat16_tE19Flash_kernel_traitsILi64ELi128ELi64ELi4ES3_EELb1ELb0ELb0ELb1ELb0ELb0ELb0ELb0EEEvNS_16Flash_fwd_paramsE,@"STO_CUDA_ENTRY STV_DEFAULT"
_ZN5flash16flash_fwd_kernelI23Flash_fwd_kernel_traitsILi64ELi128ELi64ELi4ELb0ELb0EN7cutlass10bfloat16_tE19Flash_kernel_traitsILi64ELi128ELi64ELi4ES3_EELb1ELb0ELb0ELb1ELb0ELb0ELb0ELb0EEEvNS_16Flash_fwd_paramsE:
.text._ZN5flash16flash_fwd_kernelI23Flash_fwd_kernel_traitsILi64ELi128ELi64ELi4ELb0ELb0EN7cutlass10bfloat16_tE19Flash_kernel_traitsILi64ELi128ELi64ELi4ES3_EELb1ELb0ELb0ELb1ELb0ELb0ELb0ELb0EEEvNS_16Flash_fwd_paramsE:
        /* <DEDUP_REMOVED lines=23> */
[----:B-1----:R-:W-:Y:S01]  /*0170*/  ISETP.NE.AND P4, PT, R8, RZ, PT ;  /* 0x000000ff0800720c */ /* 0x002fe20003f85270 */
[----:B----4-:R-:W-:Y:S01]  /*0180*/  IMAD.WIDE R8, R22, R23, c[0x0][0x240] ;  /* 0x0000900016087625 */ /* 0x010fe200078e0217 */
[----:B------:R-:W-:-:S04]  /*0190*/  LOP3.LUT R0, R16, R191, R22, 0xfe, !PT ;  /* 0x000000bf10007212 */ /* 0x000fc800078efe16 */
[----:B------:R-:W-:Y:S01]  /*01a0*/  LOP3.LUT P2, RZ, R0, R187, RZ, 0xfc, !PT ;  /* 0x000000bb00ff7212 */ /* 0x000fe2000784fcff */
[----:B--2---:R1:W2:Y:S08]  /*01b0*/  @P1 R2UR UR18, R4 ;  /* 0x00000000041213c2 */ /* 0x0042b000000e0000 */
[----:B------:R4:W2:Y:S04]  /*01c0*/  @P1 R2UR UR19, R5 ;  /* 0x00000000051313c2 */ /* 0x0008a800000e0000 */
[----:B-1----:R-:W-:-:S02]  /*01d0*/  @!P2 IMAD.MOV.U32 R4, RZ, RZ, c[0x0][0x308] ;  /* 0x0000c200ff04a624 */ /* 0x002fc400078e00ff */
[----:B----4-:R-:W-:Y:S01]  /*01e0*/  @!P2 IMAD.MOV.U32 R5, RZ, RZ, c[0x0][0x30c] ;  /* 0x0000c300ff05a624 */ /* 0x010fe200078e00ff */
[----:B---3--:R-:W-:Y:S01]  /*01f0*/  @P1 IADD3 R6, P0, R2, c[0x0][0x300], RZ ;  /* 0x0000c00002061a10 */ /* 0x008fe20007f1e0ff */
[----:B--2---:R-:W-:-:S04]  /*0200*/  IMAD.U32 R2, RZ, RZ, UR18 ;  /* 0x00000012ff027e24 */ /* 0x004fc8000f8e00ff */
[----:B------:R-:W-:Y:S01]  /*0210*/  @P1 IMAD.X R7, RZ, RZ, R3, P0 ;  /* 0x000000ffff071224 */ /* 0x000fe200000e0603 */
[----:B------:R-:W-:Y:S01]  /*0220*/  ISETP.NE.U32.AND P0, PT, RZ, c[0x0][0x250], PT ;  /* 0x00009400ff007a0c */ /* 0x000fe20003f05070 */
[----:B------:R-:W-:Y:S01]  /*0230*/  IMAD.U32 R3, RZ, RZ, UR19 ;  /* 0x00000013ff037e24 */ /* 0x000fe2000f8e00ff */
[----:B------:R-:W-:Y:S02]  /*0240*/  ISETP.EQ.U32.AND P1, PT, RZ, c[0x0][0x248], PT ;  /* 0x00009200ff007a0c */ /* 0x000fe40003f22070 */
[----:B------:R-:W-:Y:S02]  /*0250*/  ISETP.NE.AND.EX P0, PT, RZ, c[0x0][0x254], PT, P0 ;  /* 0x00009500ff007a0c */ /* 0x000fe40003f05300 */
[----:B------:R1:W-:Y:S01]  /*0260*/  @!P2 STG.E.64 [R4.64], R2 ;  /* 0x000000020400a986 */ /* 0x0003e2000c101b10 */
[----:B------:R-:W-:Y:S02]  /*0270*/  SHF.R.S32.HI R12, RZ, 0x1f, R187 ;  /* 0x0000001fff0c7819 */ /* 0x000fe400000114bb */
[----:B------:R-:W-:Y:S01]  /*0280*/  ISETP.EQ.OR.EX P1, PT, RZ, c[0x0][0x24c], !P4, P1 ;  /* 0x00009300ff007a0c */ /* 0x000fe20006722710 */
[----:B-1----:R-:W-:-:S02]  /*0290*/  @!P2 IMAD.MOV.U32 R2, RZ, RZ, R6 ;  /* 0x000000ffff02a224 */ /* 0x002fc400078e0006 */
[----:B------:R-:W-:-:S05]  /*02a0*/  @!P2 IMAD.MOV.U32 R3, RZ, RZ, R7 ;  /* 0x000000ffff03a224 */ /* 0x000fca00078e0007 */
[----:B------:R1:W-:Y:S04]  /*02b0*/  @!P2 STG.E.64 [R4.64+0x8], R2 ;  /* 0x000008020400a986 */ /* 0x0003e8000c101b10 */
[----:B------:R2:W3:Y:S04]  /*02c0*/  @P3 LDG.E R250, [R8.64] ;  /* 0x0000001008fa3981 */ /* 0x0004e8000c1e1900 */
[----:B-1----:R2:W3:Y:S01]  /*02d0*/  @P3 LDG.E R4, [R8.64+0x4] ;  /* 0x0000041008043981 */ /* 0x0024e2000c1e1900 */
[----:B------:R-:W-:Y:S01]  /*02e0*/  @P0 IMAD.WIDE R2, R22, R23, c[0x0][0x250] ;  /* 0x0000940016020625 */ /* 0x000fe200078e0217 */
[----:B------:R-:W-:-:S02]  /*02f0*/  LEA.HI R13, R12, R187, RZ, 0x5 ;  /* 0x000000bb0c0d7211 */ /* 0x000fc400078f28ff */
[----:B------:R-:W-:Y:S01]  /*0300*/  ISETP.NE.U32.AND P2, PT, RZ, c[0x0][0x248], PT ;  /* 0x00009200ff007a0c */ /* 0x000fe20003f45070 */
[C---:B------:R-:W-:Y:S02]  /*0310*/  IMAD R0, R22.reuse, c[0x0][0x1c0], R16 ;  /* 0x0000700016007a24 */ /* 0x040fe400078e0210 */
[----:B------:R-:W-:Y:S01]  /*0320*/  IMAD.WIDE R10, R22, R23, c[0x0][0x248] ;  /* 0x00009200160a7625 */ /* 0x000fe200078e0217 */
[----:B------:R-:W-:Y:S02]  /*0330*/  ISETP.NE.AND.EX P2, PT, RZ, c[0x0][0x24c], PT, P2 ;  /* 0x00009300ff007a0c */ /* 0x000fe40003f45320 */
[----:B------:R-:W-:Y:S01]  /*0340*/  SHF.L.U32 R0, R0, 0x5, RZ ;  /* 0x0000000500007819 */ /* 0x000fe200000006ff */
[----:B--2---:R-:W-:Y:S02]  /*0350*/  IMAD.MOV.U32 R8, RZ, RZ, RZ ;  /* 0x000000ffff087224 */ /* 0x004fe400078e00ff */
[----:B------:R-:W-:-:S04]  /*0360*/  IMAD.MOV.U32 R9, RZ, RZ, -0x1 ;  /* 0xffffffffff097424 */ /* 0x000fc800078e00ff */
[----:B------:R1:W5:Y:S04]  /*0370*/  @P0 LDG.E R8, [R2.64] ;  /* 0x0000001002080981 */ /* 0x000368000c1e1900 */
[----:B------:R2:W5:Y:S01]  /*0380*/  @!P1 LDG.E R9, [R10.64] ;  /* 0x000000100a099981 */ /* 0x000562000c1e1900 */
[----:B-1----:R-:W-:-:S05]  /*0390*/  LOP3.LUT R2, R13, 0xffffffe0, RZ, 0xc0, !PT ;  /* 0xffffffe00d027812 */ /* 0x002fca00078ec0ff */
[----:B------:R-:W-:-:S05]  /*03a0*/  IMAD.IADD R34, R187, 0x1, -R2 ;  /* 0x00000001bb227824 */ /* 0x000fca00078e0a02 */
[----:B------:R-:W-:Y:S02]  /*03b0*/  IADD3 R221, P1, P0, R0, R6, R34 ;  /* 0x0000000600dd7210 */ /* 0x000fe4000783e022 */
        /* <DEDUP_REMOVED lines=10> */
.L_x_1215:
[----:B--2---:R-:W-:Y:S02]  /*0460*/  MOV R0, c[0x0][0x218] ;  /* 0x0000860000007a02 */ /* 0x004fe40000000f00 */
.L_x_1216:
        /* <DEDUP_REMOVED lines=19> */
[----:B------:R-:W-:Y:S02]  /*05a0*/  ISETP.NE.AND P0, PT, R9, -0x1, PT ;  /* 0xffffffff0900780c */ /* 0x000fe40003f05270 */
[----:B------:R-:W-:-:S09]  /*05b0*/  SHF.R.S32.HI R17, RZ, 0x1f, R16 ;  /* 0x0000001fff117819 */ /* 0x000fd20000011410 */
        /* <DEDUP_REMOVED lines=25> */
.L_x_1218:
        /* <DEDUP_REMOVED lines=10> */
[----:B------:R-:W-:Y:S02]  /*07f0*/  IMAD.MOV.U32 R2, RZ, RZ, R4 ;  /* 0x000000ffff027224 */ /* 0x000fe400078e0004 */
[----:B------:R-:W-:Y:S02]  /*0800*/  @P0 IMAD.IADD R4, R8, 0x1, R9 ;  /* 0x0000000108040824 */ /* 0x000fe400078e0209 */
[----:B------:R-:W-:-:S05]  /*0810*/  IMAD.HI.U32 R0, R0, R2, RZ ;  /* 0x0000000200007227 */ /* 0x000fca00078e00ff */
[----:B------:R-:W-:-:S05]  /*0820*/  IADD3 R3, -R0, RZ, RZ ;  /* 0x000000ff00037210 */ /* 0x000fca0007ffe1ff */
[----:B------:R-:W-:-:S05]  /*0830*/  IMAD R2, R5, R3, R2 ;  /* 0x0000000305027224 */ /* 0x000fca00078e0202 */
[----:B------:R-:W-:-:S13]  /*0840*/  ISETP.GT.U32.AND P2, PT, R5, R2, PT ;  /* 0x000000020500720c */ /* 0x000fda0003f44070 */
[----:B------:R-:W-:Y:S01]  /*0850*/  @!P2 IMAD.IADD R2, R2, 0x1, -R5 ;  /* 0x000000010202a824 */ /* 0x000fe200078e0a05 */
[----:B------:R-:W-:Y:S02]  /*0860*/  @!P2 IADD3 R0, R0, 0x1, RZ ;  /* 0x000000010000a810 */ /* 0x000fe40007ffe0ff */
[----:B------:R-:W-:Y:S02]  /*0870*/  ISETP.NE.AND P2, PT, RZ, c[0x0][0x1c8], PT ;  /* 0x00007200ff007a0c */ /* 0x000fe40003f45270 */
[----:B------:R-:W-:Y:S02]  /*0880*/  ISETP.GE.U32.AND P3, PT, R2, R5, PT ;  /* 0x000000050200720c */ /* 0x000fe40003f66070 */
        /* <DEDUP_REMOVED lines=21> */
.L_x_1219:
[-C--:B------:R-:W-:Y:S01]  /*09e0*/  LEA.HI R0, R12, R187.reuse, RZ, 0x3 ;  /* 0x000000bb0c007211 */ /* 0x080fe200078f18ff */
[----:B------:R-:W-:Y:S01]  /*09f0*/  IMAD.IADD R248, R172, 0x1, -R219 ;  /* 0x00000001acf87824 */ /* 0x000fe200078e0adb */
[-C--:B------:R-:W-:Y:S01]  /*0a00*/  LEA.HI R21, R12, R187.reuse, RZ, 0x4 ;  /* 0x000000bb0c157211 */ /* 0x080fe200078f20ff */
[----:B------:R-:W-:Y:S01]  /*0a10*/  BSSY B0, `(.L_x_1220) ;  /* 0x000002f000007945 */ /* 0x000fe20003800000 */
[----:B------:R-:W-:Y:S02]  /*0a20*/  SHF.R.S32.HI R244, RZ, 0x3, R0 ;  /* 0x00000003fff47819 */ /* 0x000fe40000011400 */
[----:B------:R-:W-:Y:S02]  /*0a30*/  LOP3.LUT R2, R0, 0xfffffff8, RZ, 0xc0, !PT ;  /* 0xfffffff800027812 */ /* 0x000fe400078ec0ff */
[----:B------:R-:W-:Y:S01]  /*0a40*/  SHF.R.S32.HI R245, RZ, 0x1f, R244 ;  /* 0x0000001ffff57819 */ /* 0x000fe200000114f4 */
[----:B------:R-:W-:Y:S01]  /*0a50*/  IMAD.SHL.U32 R0, R244, 0x40, RZ ;  /* 0x00000040f4007824 */ /* 0x000fe200078e00ff */
[----:B------:R-:W-:Y:S01]  /*0a60*/  SHF.R.S32.HI R160, RZ, 0x5, R13 ;  /* 0x00000005ffa07819 */ /* 0x000fe2000001140d */
[----:B------:R-:W-:Y:S01]  /*0a70*/  IMAD.IADD R33, R187, 0x1, -R2 ;  /* 0x00000001bb217824 */ /* 0x000fe200078e0a02 */
[----:B------:R-:W-:Y:S01]  /*0a80*/  LEA.HI R2, R12, R187, RZ, 0x6 ;  /* 0x000000bb0c027211 */ /* 0x000fe200078f30ff */
[----:B------:R-:W-:Y:S01]  /*0a90*/  IMAD.WIDE R240, R191, 0x80, R244 ;  /* 0x00000080bff07825 */ /* 0x000fe200078e02f4 */
[----:B------:R-:W-:-:S02]  /*0aa0*/  LOP3.LUT R0, R0, 0x1c0, RZ, 0xc0, !PT ;  /* 0x000001c000007812 */ /* 0x000fc400078ec0ff */
[----:B------:R-:W-:Y:S01]  /*0ab0*/  SHF.R.S32.HI R13, RZ, 0x1f, R10 ;  /* 0x0000001fff0d7819 */ /* 0x000fe2000001140a */
[----:B------:R-:W-:Y:S01]  /*0ac0*/  IMAD.SHL.U32 R242, R33, 0x8, RZ ;  /* 0x0000000821f27824 */ /* 0x000fe200078e00ff */
[----:B------:R-:W-:Y:S01]  /*0ad0*/  SHF.R.U32.HI R4, RZ, 0x3, R0 ;  /* 0x00000003ff047819 */ /* 0x000fe20000011600 */
[----:B------:R-:W-:-:S03]  /*0ae0*/  IMAD.SHL.U32 R2, R2, 0x8, RZ ;  /* 0x0000000802027824 */ /* 0x000fc600078e00ff */
[--C-:B------:R-:W-:Y:S02]  /*0af0*/  LOP3.LUT R3, R0, 0x38, R242.reuse, 0xf8, !PT ;  /* 0x0000003800037812 */ /* 0x100fe400078ef8f2 */
[----:B------:R-:W-:Y:S02]  /*0b00*/  LOP3.LUT R0, R21, 0xfffffff0, RZ, 0xc0, !PT ;  /* 0xfffffff015007812 */ /* 0x000fe400078ec0ff */
[----:B------:R-:W-:Y:S02]  /*0b10*/  LOP3.LUT R3, R3, R4, RZ, 0x3c, !PT ;  /* 0x0000000403037212 */ /* 0x000fe400078e3cff */
[----:B------:R-:W-:Y:S01]  /*0b20*/  SHF.R.S32.HI R243, RZ, 0x1f, R242 ;  /* 0x0000001ffff37819 */ /* 0x000fe200000114f2 */
[----:B------:R-:W-:Y:S01]  /*0b30*/  IMAD.IADD R12, R187, 0x1, -R0 ;  /* 0x00000001bb0c7824 */ /* 0x000fe200078e0a00 */
[----:B------:R-:W-:Y:S01]  /*0b40*/  LOP3.LUT R5, R3, 0xfffffe00, R2, 0xf8, !PT ;  /* 0xfffffe0003057812 */ /* 0x000fe200078ef802 */
[----:B------:R-:W-:Y:S01]  /*0b50*/  IMAD R0, R17, c[0x0][0x1a8], RZ ;  /* 0x00006a0011007a24 */ /* 0x000fe200078e02ff */
[----:B------:R-:W-:-:S02]  /*0b60*/  IADD3 R2, P0, R242, R7, RZ ;  /* 0x00000007f2027210 */ /* 0x000fc40007f1e0ff */
[----:B------:R-:W-:Y:S01]  /*0b70*/  SHF.R.S32.HI R3, RZ, 0x1f, R12 ;  /* 0x0000001fff037819 */ /* 0x000fe2000001140c */
[----:B------:R-:W-:Y:S02]  /*0b80*/  IMAD R0, R16, c[0x0][0x1ac], R0 ;  /* 0x00006b0010007a24 */ /* 0x000fe400078e0200 */
[----:B------:R-:W-:Y:S01]  /*0b90*/  IMAD.SHL.U32 R203, R5, 0x2, RZ ;  /* 0x0000000205cb7824 */ /* 0x000fe200078e00ff */
[----:B------:R-:W-:Y:S01]  /*0ba0*/  LEA.HI R15, R3, R12, RZ, 0x3 ;  /* 0x0000000c030f7211 */ /* 0x000fe200078f18ff */
[----:B------:R-:W-:Y:S01]  /*0bb0*/  IMAD.X R3, R243, 0x1, R11, P0 ;  /* 0x00000001f3037824 */ /* 0x000fe200000e060b */
[----:B------:R-:W-:-:S03]  /*0bc0*/  ISETP.GE.AND P0, PT, R244, R248, PT ;  /* 0x000000f8f400720c */ /* 0x000fc60003f06270 */
[----:B------:R-:W-:Y:S02]  /*0bd0*/  IMAD.SHL.U32 R4, R15, 0x40, RZ ;  /* 0x000000400f047824 */ /* 0x000fe400078e00ff */
[----:B------:R-:W-:-:S03]  /*0be0*/  IMAD.WIDE.U32 R8, R16, c[0x0][0x1a8], R2 ;  /* 0x00006a0010087a25 */ /* 0x000fc600078e0002 */
[----:B------:R-:W-:Y:S01]  /*0bf0*/  LOP3.LUT R186, R4, 0xfffffe00, RZ, 0xc0, !PT ;  /* 0xfffffe0004ba7812 */ /* 0x000fe200078ec0ff */
[----:B------:R-:W-:-:S04]  /*0c00*/  IMAD.IADD R7, R9, 0x1, R0 ;  /* 0x0000000109077824 */ /* 0x000fc800078e0200 */
        /* <DEDUP_REMOVED lines=15> */
.L_x_1221:
[----:B------:R-:W-:Y:S05]  /*0d00*/  BSYNC B0 ;  /* 0x0000000000007941 */ /* 0x000fea0003800000 */
.L_x_1220:
        /* <DEDUP_REMOVED lines=22> */
.L_x_1223:
[----:B------:R-:W-:Y:S05]  /*0e70*/  BSYNC B0 ;  /* 0x0000000000007941 */ /* 0x000fea0003800000 */
.L_x_1222:
[----:B------:R-:W-:Y:S01]  /*0e80*/  IADD3 R24, R244, 0x20, RZ ;  /* 0x00000020f4187810 */ /* 0x000fe20007ffe0ff */
[----:B------:R-:W-:Y:S03]  /*0e90*/  BSSY B0, `(.L_x_1224) ;  /* 0x0000015000007945 */ /* 0x000fe60003800000 */
[----:B------:R-:W-:Y:S01]  /*0ea0*/  ISETP.GE.AND P0, PT, R24, R248, PT ;  /* 0x000000f81800720c */ /* 0x000fe20003f06270 */
[----:B------:R1:W-:-:S12]  /*0eb0*/  STL [R1], R24 ;  /* 0x0000001801007387 */ /* 0x0003d80000100800 */
        /* <DEDUP_REMOVED lines=18> */
.L_x_1225:
[----:B------:R-:W-:Y:S05]  /*0fe0*/  BSYNC B0 ;  /* 0x0000000000007941 */ /* 0x000fea0003800000 */
.L_x_1224:
        /* <DEDUP_REMOVED lines=22> */
.L_x_1227:
[----:B------:R-:W-:Y:S05]  /*1150*/  BSYNC B0 ;  /* 0x0000000000007941 */ /* 0x000fea0003800000 */
.L_x_1226:
        /* <DEDUP_REMOVED lines=22> */
.L_x_1229:
[----:B------:R-:W-:Y:S05]  /*12c0*/  BSYNC B0 ;  /* 0x0000000000007941 */ /* 0x000fea0003800000 */
.L_x_1228:
        /* <DEDUP_REMOVED lines=22> */
.L_x_1231:
[----:B------:R-:W-:Y:S05]  /*1430*/  BSYNC B0 ;  /* 0x0000000000007941 */ /* 0x000fea0003800000 */
.L_x_1230:
        /* <DEDUP_REMOVED lines=22> */
.L_x_1233:
[----:B------:R-:W-:Y:S05]  /*15a0*/  BSYNC B0 ;  /* 0x0000000000007941 */ /* 0x000fea0003800000 */
.L_x_1232:
[----:B-1----:R-:W-:Y:S01]  /*15b0*/  IADD3 R0, R244, 0x70, RZ ;  /* 0x00000070f4007810 */ /* 0x002fe20007ffe0ff */
[----:B------:R-:W-:Y:S01]  /*15c0*/  IMAD.MOV.U32 R190, RZ, RZ, c[0x0][0x198] ;  /* 0x00006600ffbe7624 */ /* 0x000fe200078e00ff */
[----:B------:R-:W-:Y:S01]  /*15d0*/  BSSY B0, `(.L_x_1234) ;  /* 0x0000018000007945 */ /* 0x000fe20003800000 */
[----:B------:R-:W-:Y:S01]  /*15e0*/  IMAD.MOV.U32 R189, RZ, RZ, 0x6 ;  /* 0x00000006ffbd7424 */ /* 0x000fe200078e00ff */
[----:B------:R-:W-:Y:S01]  /*15f0*/  ISETP.GE.AND P0, PT, R0, R248, PT ;  /* 0x000000f80000720c */ /* 0x000fe20003f06270 */
[----:B------:R1:W-:Y:S01]  /*1600*/  STL [R1+0x10], R0 ;  /* 0x0000100001007387 */ /* 0x0003e20000100800 */
        /* <DEDUP_REMOVED lines=20> */
.L_x_1235:
[----:B------:R-:W-:Y:S05]  /*1750*/  BSYNC B0 ;  /* 0x0000000000007941 */ /* 0x000fea0003800000 */
.L_x_1234:
[C---:B-1----:R-:W-:Y:S01]  /*1760*/  IMAD R0, R245.reuse, c[0x0][0x198], RZ ;  /* 0x00006600f5007a24 */ /* 0x042fe200078e02ff */
[----:B------:R-:W-:Y:S01]  /*1770*/  LEA.HI.SX32 R32, R204, 0xffffffff, 0x1a ;  /* 0xffffffffcc207811 */ /* 0x000fe200078fd2ff */
[C---:B--2---:R-:W-:Y:S01]  /*1780*/  IMAD.WIDE.U32 R4, R244.reuse, c[0x0][0x198], R242 ;  /* 0x00006600f4047a25 */ /* 0x044fe200078e00f2 */
[----:B------:R-:W-:Y:S02]  /*1790*/  BSSY B0, `(.L_x_1236) ;  /* 0x0000025000007945 */ /* 0x000fe40003800000 */
[----:B------:R-:W-:Y:S01]  /*17a0*/  SHF.R.S32.HI R9, RZ, 0x1f, R32 ;  /* 0x0000001fff097819 */ /* 0x000fe20000011420 */
[----:B------:R-:W-:Y:S01]  /*17b0*/  IMAD R6, R245, c[0x0][0x1a0], RZ ;  /* 0x00006800f5067a24 */ /* 0x000fe200078e02ff */
[----:B------:R-:W-:Y:S01]  /*17c0*/  IADD3 R4, P1, R19, R4, RZ ;  /* 0x0000000413047210 */ /* 0x000fe20007f3e0ff */
[----:B------:R-:W-:-:S04]  /*17d0*/  IMAD.WIDE.U32 R2, R244, c[0x0][0x1a0], R242 ;  /* 0x00006800f4027a25 */ /* 0x000fc800078e00f2 */
[----:B------:R-:W-:Y:S01]  /*17e0*/  IMAD R0, R244, c[0x0][0x19c], R0 ;  /* 0x00006700f4007a24 */ /* 0x000fe200078e0200 */
[----:B------:R-:W-:Y:S01]  /*17f0*/  IADD3 R2, P0, R14, R2, RZ ;  /* 0x000000020e027210 */ /* 0x000fe20007f1e0ff */
[----:B------:R-:W-:Y:S02]  /*1800*/  IMAD R7, R244, c[0x0][0x1a4], R6 ;  /* 0x00006900f4077a24 */ /* 0x000fe400078e0206 */
[----:B------:R-:W-:Y:S01]  /*1810*/  IMAD R8, R32, -0x40, R105 ;  /* 0xffffffc020087824 */ /* 0x000fe200078e0269 */
[----:B------:R-:W-:Y:S01]  /*1820*/  IADD3.X R5, R20, R5, R0, P1, !PT ;  /* 0x0000000514057210 */ /* 0x000fe20000ffe400 */
[C---:B------:R-:W-:Y:S01]  /*1830*/  IMAD R0, R13.reuse, c[0x0][0x1b0], RZ ;  /* 0x00006c000d007a24 */ /* 0x040fe200078e02ff */
[----:B------:R-:W-:Y:S01]  /*1840*/  IADD3.X R3, R18, R3, R7, P0, !PT ;  /* 0x0000000312037210 */ /* 0x000fe200007fe407 */
[----:B------:R-:W-:Y:S01]  /*1850*/  IMAD R6, R13, c[0x0][0x1b8], RZ ;  /* 0x00006e000d067a24 */ /* 0x000fe200078e02ff */
[----:B------:R-:W-:Y:S01]  /*1860*/  ISETP.GE.AND P0, PT, R244, R8, PT ;  /* 0x00000008f400720c */ /* 0x000fe20003f06270 */
[----:B------:R-:W-:-:S02]  /*1870*/  IMAD R0, R10, c[0x0][0x1b4], R0 ;  /* 0x00006d000a007a24 */ /* 0x000fc400078e0200 */
[----:B------:R-:W-:-:S04]  /*1880*/  IMAD.WIDE.U32 R230, R10, c[0x0][0x1b0], R4 ;  /* 0x00006c000ae67a25 */ /* 0x000fc800078e0004 */
[----:B------:R-:W-:Y:S01]  /*1890*/  IMAD R4, R189, R32, RZ ;  /* 0x00000020bd047224 */ /* 0x000fe200078e02ff */
[----:B------:R-:W-:Y:S01]  /*18a0*/  IADD3 R229, R231, R0, RZ ;  /* 0x00000000e7e57210 */ /* 0x000fe20007ffe0ff */
[C---:B------:R-:W-:Y:S01]  /*18b0*/  IMAD.WIDE.U32 R246, R10.reuse, c[0x0][0x1b8], R2 ;  /* 0x00006e000af67a25 */ /* 0x040fe200078e0002 */
[----:B------:R-:W-:Y:S02]  /*18c0*/  MOV R228, R230 ;  /* 0x000000e600e47202 */ /* 0x000fe40000000f00 */
[----:B------:R-:W-:Y:S01]  /*18d0*/  LOP3.LUT R0, R15, 0xfffffff8, RZ, 0xc0, !PT ;  /* 0xfffffff80f007812 */ /* 0x000fe200078ec0ff */
[----:B------:R-:W-:Y:S02]  /*18e0*/  IMAD R6, R10, c[0x0][0x1bc], R6 ;  /* 0x00006f000a067a24 */ /* 0x000fe400078e0206 */
[----:B------:R-:W-:Y:S01]  /*18f0*/  IMAD R4, R9, R192, R4 ;  /* 0x000000c009047224 */ /* 0x000fe200078e0204 */
[----:B------:R-:W-:Y:S01]  /*1900*/  IADD3 R10, R12, -R0, RZ ;  /* 0x800000000c0a7210 */ /* 0x000fe20007ffe0ff */
[----:B------:R-:W-:Y:S01]  /*1910*/  IMAD.WIDE.U32 R2, R32, R192, R228 ;  /* 0x000000c020027225 */ /* 0x000fe200078e00e4 */
[----:B------:R-:W-:-:S04]  /*1920*/  IADD3 R249, R247, R6, RZ ;  /* 0x00000006f7f97210 */ /* 0x000fc80007ffe0ff */
        /* <DEDUP_REMOVED lines=11> */
.L_x_1237:
[----:B------:R-:W-:Y:S05]  /*19e0*/  BSYNC B0 ;  /* 0x0000000000007941 */ /* 0x000fea0003800000 */
.L_x_1236:
        /* <DEDUP_REMOVED lines=16> */
.L_x_1239:
[----:B------:R-:W-:Y:S05]  /*1af0*/  BSYNC B0 ;  /* 0x0000000000007941 */ /* 0x000fea0003800000 */
.L_x_1238:
        /* <DEDUP_REMOVED lines=15> */
.L_x_1241:
[----:B------:R-:W-:Y:S05]  /*1bf0*/  BSYNC B0 ;  /* 0x0000000000007941 */ /* 0x000fea0003800000 */
.L_x_1240:
        /* <DEDUP_REMOVED lines=17> */
.L_x_1243:
[----:B------:R-:W-:Y:S05]  /*1d10*/  BSYNC B0 ;  /* 0x0000000000007941 */ /* 0x000fea0003800000 */
.L_x_1242:
[----:B------:R-:W-:Y:S01]  /*1d20*/  ISETP.NE.U32.AND P2, PT, RZ, c[0x0][0x318], PT ;  /* 0x0000c600ff007a0c */ /* 0x000fe20003f45070 */
[----:B------:R-:W0:Y:S03]  /*1d30*/  LDGDEPBAR ;  /* 0x00000000000079af */ /* 0x000e260000000000 */
[----:B------:R-:W-:-:S13]  /*1d40*/  ISETP.NE.AND.EX P2, PT, RZ, c[0x0][0x31c], PT, P2 ;  /* 0x0000c700ff007a0c */ /* 0x000fda0003f45320 */
[----:B------:R-:W-:Y:S01]  /*1d50*/  @P2 SHF.R.S32.HI R0, RZ, 0x1f, R22 ;  /* 0x0000001fff002819 */ /* 0x000fe20000011416 */
[----:B-1----:R-:W-:-:S04]  /*1d60*/  @P2 IMAD.WIDE.U32 R2, R22, c[0x0][0x320], R16 ;  /* 0x0000c80016022a25 */ /* 0x002fc800078e0010 */
[----:B------:R-:W-:Y:S01]  /*1d70*/  @P2 IMAD R0, R0, c[0x0][0x320], RZ ;  /* 0x0000c80000002a24 */ /* 0x000fe200078e02ff */
[----:B------:R-:W-:Y:S01]  /*1d80*/  @P2 LEA R4, P0, R2, c[0x0][0x318], 0x2 ;  /* 0x0000c60002042a11 */ /* 0x000fe200078010ff */
[----:B------:R-:W-:-:S04]  /*1d90*/  DEPBAR.LE SB0, 0x0 ;  /* 0x000080000000791a */ /* 0x000fc80000000000 */
[----:B------:R-:W-:-:S04]  /*1da0*/  @P2 IMAD R0, R22, c[0x0][0x324], R0 ;  /* 0x0000c90016002a24 */ /* 0x000fc800078e0200 */
[----:B------:R-:W-:-:S05]  /*1db0*/  @P2 IMAD.IADD R0, R3, 0x1, R0 ;  /* 0x0000000103002824 */ /* 0x000fca00078e0200 */
[----:B------:R-:W-:-:S05]  /*1dc0*/  @P2 LEA.HI.X R5, R2, c[0x0][0x31c], R0, 0x2, P0 ;  /* 0x0000c70002052a11 */ /* 0x000fca00000f1400 */
[----:B--2---:R1:W2:Y:S04]  /*1dd0*/  @P2 LDG.E R6, [R4.64] ;  /* 0x0000001004062981 */ /* 0x0042a8000c1e1900 */
[----:B------:R-:W-:Y:S01]  /*1de0*/  BAR.SYNC.DEFER_BLOCKING 0x0 ;  /* 0x0000000000007b1d */ /* 0x000fe20000010000 */
[----:B------:R-:W-:Y:S01]  /*1df0*/  ISETP.GE.AND P1, PT, R244, R8, PT ;  /* 0x00000008f400720c */ /* 0x000fe20003f26270 */
[----:B------:R-:W-:Y:S01]  /*1e00*/  IMAD R0, R9, c[0x0][0x1a0], RZ ;  /* 0x0000680009007a24 */ /* 0x000fe200078e02ff */
[----:B------:R-:W-:-:S03]  /*1e10*/  MOV R100, RZ ;  /* 0x000000ff00647202 */ /* 0x000fc60000000f00 */
[----:B------:R-:W2:Y:S01]  /*1e20*/  @P2 MUFU.RCP R7, c[0x0][0x238] ;  /* 0x00008e0000072b08 */ /* 0x000ea20000001000 */
[C---:B------:R-:W-:Y:S01]  /*1e30*/  IMAD R0, R32.reuse, c[0x0][0x1a4], R0 ;  /* 0x0000690020007a24 */ /* 0x040fe200078e0200 */
[----:B------:R-:W-:Y:S01]  /*1e40*/  BSSY B0, `(.L_x_1244) ;  /* 0x0000011000007945 */ /* 0x000fe20003800000 */
[----:B-1----:R-:W-:-:S05]  /*1e50*/  IMAD.WIDE.U32 R4, R32, c[0x0][0x1a0], RZ ;  /* 0x0000680020047a25 */ /* 0x002fca00078e00ff */
[----:B------:R1:W-:Y:S01]  /*1e60*/  @P1 STS.128 [R203+0x6000], RZ ;  /* 0x006000ffcb001388 */ /* 0x0003e20000000c00 */
[----:B------:R-:W-:Y:S01]  /*1e70*/  IMAD.IADD R0, R5, 0x1, R0 ;  /* 0x0000000105007824 */ /* 0x000fe200078e0200 */
[----:B------:R-:W-:-:S04]  /*1e80*/  LEA R2, P0, R4, R246, 0x6 ;  /* 0x000000f604027211 */ /* 0x000fc800078030ff */
[----:B------:R-:W-:Y:S01]  /*1e90*/  LEA.HI.X R3, R4, R249, R0, 0x6, P0 ;  /* 0x000000f904037211 */ /* 0x000fe200000f3400 */
[----:B--2---:R-:W-:Y:S01]  /*1ea0*/  @P2 FMUL.FTZ R100, R6, R7 ;  /* 0x0000000706642220 */ /* 0x004fe20000410000 */
        /* <DEDUP_REMOVED lines=10> */
.L_x_1245:
[----:B-1----:R-:W-:Y:S05]  /*1f50*/  BSYNC B0 ;  /* 0x0000000000007941 */ /* 0x002fea0003800000 */
.L_x_1244:
[----:B------:R-:W-:Y:S01]  /*1f60*/  ISETP.GE.AND P0, PT, R25, R8, PT ;  /* 0x000000081900720c */ /* 0x000fe20003f06270 */
        /* <DEDUP_REMOVED lines=16> */
.L_x_1247:
[----:B------:R-:W-:Y:S05]  /*2070*/  BSYNC B0 ;  /* 0x0000000000007941 */ /* 0x000fea0003800000 */
.L_x_1246:
        /* <DEDUP_REMOVED lines=17> */
.L_x_1249:
[----:B------:R-:W-:Y:S05]  /*2190*/  BSYNC B0 ;  /* 0x0000000000007941 */ /* 0x000fea0003800000 */
.L_x_1248:
[----:B------:R-:W-:Y:S01]  /*21a0*/  ISETP.GE.AND P0, PT, R11, R8, PT ;  /* 0x000000080b00720c */ /* 0x000fe20003f06270 */
[----:B------:R-:W-:Y:S01]  /*21b0*/  IMAD.MOV.U32 R0, RZ, RZ, 0x10 ;  /* 0x00000010ff007424 */ /* 0x000fe200078e00ff */
[----:B------:R-:W-:Y:S01]  /*21c0*/  BSSY B0, `(.L_x_1250) ;  /* 0x0000015000007945 */ /* 0x000fe20003800000 */
[----:B------:R-:W-:Y:S01]  /*21d0*/  IMAD.MOV.U32 R35, RZ, RZ, 0x20 ;  /* 0x00000020ff237424 */ /* 0x000fe200078e00ff */
[----:B------:R-:W-:-:S05]  /*21e0*/  R2P PR, R10, 0x6 ;  /* 0x000000060a007804 */ /* 0x000fca0000000000 */
[----:B------:R-:W-:Y:S02]  /*21f0*/  SEL R0, R0, 0xfffffff0, !P1 ;  /* 0xfffffff000007807 */ /* 0x000fe40004800000 */
[----:B--2---:R-:W-:Y:S02]  /*2200*/  SEL R4, R35, 0xffffffe0, !P2 ;  /* 0xffffffe023047807 */ /* 0x004fe40005000000 */
        /* <DEDUP_REMOVED lines=16> */
.L_x_1251:
[----:B------:R-:W-:Y:S05]  /*2310*/  BSYNC B0 ;  /* 0x0000000000007941 */ /* 0x000fea0003800000 */
.L_x_1250:
        /* <DEDUP_REMOVED lines=23> */
[----:B------:R-:W-:Y:S01]  /*2490*/  IMAD.SHL.U32 R195, R3, 0x2, RZ ;  /* 0x0000000203c37824 */ /* 0x000fe200078e00ff */
[----:B------:R-:W-:Y:S02]  /*24a0*/  SHF.R.S32.HI R3, RZ, 0x1f, R34 ;  /* 0x0000001fff037819 */ /* 0x000fe40000011422 */
[----:B------:R-:W-:Y:S01]  /*24b0*/  LDSM.16.M88.4 R16, [R188+0x4000] ;  /* 0x00400000bc10783b */ /* 0x000fe20000000200 */
[----:B------:R-:W-:Y:S01]  /*24c0*/  IMAD.IADD R194, R188, 0x1, R2 ;  /* 0x00000001bcc27824 */ /* 0x000fe200078e0202 */
[----:B------:R-:W-:Y:S01]  /*24d0*/  LEA.HI R3, R3, R34, RZ, 0x2 ;  /* 0x0000002203037211 */ /* 0x000fe200078f10ff */
[--C-:B------:R-:W-:Y:S01]  /*24e0*/  IMAD R198, R0, 0x2, R195.reuse ;  /* 0x0000000200c67824 */ /* 0x100fe200078e02c3 */
[----:B------:R-:W1:Y:S01]  /*24f0*/  LDSM.16.M88.4 R12, [R195] ;  /* 0x00000000c30c783b */ /* 0x000e620000000200 */
[----:B------:R-:W-:Y:S01]  /*2500*/  IADD3 R199, R188, 0x4040, RZ ;  /* 0x00004040bcc77810 */ /* 0x000fe20007ffe0ff */
[----:B------:R-:W-:Y:S01]  /*2510*/  IMAD R196, R4, 0x2, R195 ;  /* 0x0000000204c47824 */ /* 0x000fe200078e02c3 */
[----:B------:R-:W-:Y:S01]  /*2520*/  SHF.R.S32.HI R88, RZ, 0x2, R3 ;  /* 0x00000002ff587819 */ /* 0x000fe20000011403 */
[----:B------:R-:W5:Y:S02]  /*2530*/  LDSM.16.M88.4 R8, [R195+0x2000] ;  /* 0x00200000c308783b */ /* 0x000f640000000200 */
[----:B------:R-:W-:-:S02]  /*2540*/  IMAD R197, R0, 0x2, R196 ;  /* 0x0000000200c57824 */ /* 0x000fc400078e02c4 */
[----:B------:R-:W2:Y:S01]  /*2550*/  LDSM.16.M88.4 R20, [R188+0x4800] ;  /* 0x00480000bc14783b */ /* 0x000ea20000000200 */
[----:B------:R-:W-:-:S03]  /*2560*/  IMAD R3, R160, 0x10, R88 ;  /* 0x00000010a0037824 */ /* 0x000fc600078e0258 */
[----:B---3--:R-:W3:Y:S01]  /*2570*/  LDSM.16.M88.4 R24, [R188+0x5000] ;  /* 0x00500000bc18783b */ /* 0x008ee20000000200 */
[----:B------:R-:W-:-:S03]  /*2580*/  IMAD.IADD R219, R219, 0x1, R3 ;  /* 0x00000001dbdb7824 */ /* 0x000fc600078e0203 */
[----:B------:R-:W4:Y:S02]  /*2590*/  LDSM.16.M88.4 R28, [R188+0x5800] ;  /* 0x00580000bc1c783b */ /* 0x000f240000000200 */
[----:B------:R-:W-:Y:S02]  /*25a0*/  IADD3 R3, R105, R219, -R172 ;  /* 0x000000db69037210 */ /* 0x000fe40007ffe8ac */
[----:B------:R-:W-:Y:S04]  /*25b0*/  LDSM.16.M88.4 R52, [R194+0x5000] ;  /* 0x00500000c234783b */ /* 0x000fe80000000200 */
[----:B------:R-:W-:Y:S04]  /*25c0*/  LDSM.16.M88.4 R44, [R194+0x4000] ;  /* 0x00400000c22c783b */ /* 0x000fe80000000200 */
[----:B------:R-:W-:Y:S04]  /*25d0*/  LDSM.16.M88.4 R48, [R194+0x4800] ;  /* 0x00480000c230783b */ /* 0x000fe80000000200 */
[----:B------:R2:W-:Y:S01]  /*25e0*/  STL [R1+0xc], R88 ;  /* 0x00000c5801007387 */ /* 0x0005e20000100800 */
[-C--:B-1----:R-:W-:Y:S08]  /*25f0*/  HMMA.16816.F32.BF16 R92, R12, R18.reuse, RZ ;  /* 0x000000120c5c723c */ /* 0x082ff000000418ff */
[C---:B-----5:R-:W-:Y:S07]  /*2600*/  HMMA.16816.F32.BF16 R64, R8.reuse, R18, RZ ;  /* 0x000000120840723c */ /* 0x060fee00000418ff */
[----:B------:R-:W-:Y:S01]  /*2610*/  IMAD.SHL.U32 R18, R187, 0x2, RZ ;  /* 0x00000002bb127824 */ /* 0x000fe200078e00ff */
[----:B------:R-:W-:Y:S04]  /*2620*/  HMMA.16816.F32.BF16 R36, R8, R16, RZ ;  /* 0x000000100824723c */ /* 0x000fe800000418ff */
[----:B------:R-:W-:-:S04]  /*2630*/  LOP3.LUT R18, R18, 0x6, RZ, 0xc0, !PT ;  /* 0x0000000612127812 */ /* 0x000fc800078ec0ff */
[----:B--2---:R-:W-:Y:S01]  /*2640*/  HMMA.16816.F32.BF16 R40, R8, R20, RZ ;  /* 0x000000140828723c */ /* 0x004fe200000418ff */
[----:B------:R-:W-:-:S04]  /*2650*/  IMAD R18, R32, 0x40, R18 ;  /* 0x0000004020127824 */ /* 0x000fc800078e0212 */
[C---:B------:R-:W-:Y:S01]  /*2660*/  IMAD.IADD R5, R3.reuse, 0x1, -R18 ;  /* 0x0000000103057824 */ /* 0x040fe200078e0a12 */
[C---:B------:R-:W-:Y:S02]  /*2670*/  IADD3 R135, R18.reuse, 0x1, RZ ;  /* 0x0000000112877810 */ /* 0x040fe40007ffe0ff */
[C---:B------:R-:W-:Y:S01]  /*2680*/  IADD3 R133, R18.reuse, 0x8, RZ ;  /* 0x0000000812857810 */ /* 0x040fe20007ffe0ff */
[C---:B---3--:R-:W-:Y:S01]  /*2690*/  HMMA.16816.F32.BF16 R56, R8.reuse, R24, RZ ;  /* 0x000000180838723c */ /* 0x048fe200000418ff */
[----:B------:R-:W-:Y:S01]  /*26a0*/  IABS R5, R5 ;  /* 0x0000000500057213 */ /* 0x000fe20000000000 */
[C---:B------:R-:W-:Y:S01]  /*26b0*/  IMAD.IADD R7, R3.reuse, 0x1, -R135 ;  /* 0x0000000103077824 */ /* 0x040fe200078e0a87 */
[C---:B------:R-:W-:Y:S02]  /*26c0*/  IADD3 R132, R18.reuse, 0x9, RZ ;  /* 0x0000000912847810 */ /* 0x040fe40007ffe0ff */
[C---:B------:R-:W-:Y:S01]  /*26d0*/  IADD3 R107, R18.reuse, 0x10, RZ ;  /* 0x00000010126b7810 */ /* 0x040fe20007ffe0ff */
[----:B------:R-:W-:Y:S01]  /*26e0*/  IMAD.MOV.U32 R6, RZ, RZ, R5 ;  /* 0x000000ffff067224 */ /* 0x000fe200078e0005 */
[----:B------:R-:W-:Y:S01]  /*26f0*/  IABS R5, R7 ;  /* 0x0000000700057213 */ /* 0x000fe20000000000 */
[----:B------:R-:W-:Y:S01]  /*2700*/  IMAD.IADD R7, R3, 0x1, -R133 ;  /* 0x0000000103077824 */ /* 0x000fe200078e0a85 */
[----:B----4-:R-:W-:Y:S01]  /*2710*/  HMMA.16816.F32.BF16 R60, R8, R28, RZ ;  /* 0x0000001c083c723c */ /* 0x010fe200000418ff */
[----:B------:R1:W-:Y:S01]  /*2720*/  I2F R143, R6 ;  /* 0x00000006008f7306 */ /* 0x0003e20000201400 */
[----:B------:R-:W-:-:S02]  /*2730*/  IADD3 R102, R18, 0x11, RZ ;  /* 0x0000001112667810 */ /* 0x000fc40007ffe0ff */
[C---:B------:R-:W-:Y:S02]  /*2740*/  IADD3 R19, R18.reuse, 0x18, RZ ;  /* 0x0000001812137810 */ /* 0x040fe40007ffe0ff */
[C---:B------:R-:W-:Y:S02]  /*2750*/  IADD3 R104, R18.reuse, 0x19, RZ ;  /* 0x0000001912687810 */ /* 0x040fe40007ffe0ff */
[C---:B------:R-:W-:Y:S01]  /*2760*/  HMMA.16816.F32.BF16 R68, R8.reuse, R22, RZ ;  /* 0x000000160844723c */ /* 0x040fe200000418ff */
[C---:B------:R-:W-:Y:S02]  /*2770*/  IADD3 R134, R18.reuse, 0x20, RZ ;  /* 0x0000002012867810 */ /* 0x040fe40007ffe0ff */
[C---:B------:R-:W-:Y:S02]  /*2780*/  IADD3 R136, R18.reuse, 0x21, RZ ;  /* 0x0000002112887810 */ /* 0x040fe40007ffe0ff */
[C---:B------:R-:W-:Y:S02]  /*2790*/  IADD3 R138, R18.reuse, 0x29, RZ ;  /* 0x00000029128a7810 */ /* 0x040fe40007ffe0ff */
[C---:B------:R-:W-:Y:S01]  /*27a0*/  IADD3 R137, R18.reuse, 0x28, RZ ;  /* 0x0000002812897810 */ /* 0x040fe20007ffe0ff */
[----:B------:R-:W-:Y:S01]  /*27b0*/  HMMA.16816.F32.BF16 R76, R8, R26, RZ ;  /* 0x0000001a084c723c */ /* 0x000fe200000418ff */
[----:B-1----:R-:W-:Y:S01]  /*27c0*/  IMAD.MOV.U32 R6, RZ, RZ, R5 ;  /* 0x000000ffff067224 */ /* 0x002fe200078e0005 */
[----:B------:R-:W-:Y:S01]  /*27d0*/  IABS R5, R7 ;  /* 0x0000000700057213 */ /* 0x000fe20000000000 */
[----:B------:R-:W-:Y:S01]  /*27e0*/  IMAD.IADD R7, R3, 0x1, -R132 ;  /* 0x0000000103077824 */ /* 0x000fe200078e0a84 */
[C---:B------:R-:W-:Y:S01]  /*27f0*/  IADD3 R139, R18.reuse, 0x30, RZ ;  /* 0x00000030128b7810 */ /* 0x040fe20007ffe0ff */
[----:B------:R1:W2:Y:S01]  /*2800*/  I2F R161, R6 ;  /* 0x0000000600a17306 */ /* 0x0002a20000201400 */
[----:B------:R-:W-:-:S02]  /*2810*/  IADD3 R142, R18, 0x31, RZ ;  /* 0x00000031128e7810 */ /* 0x000fc40007ffe0ff */
[----:B------:R-:W-:Y:S01]  /*2820*/  HMMA.16816.F32.BF16 R72, R8, R30, RZ ;  /* 0x0000001e0848723c */ /* 0x000fe200000418ff */
[----:B------:R-:W3:Y:S01]  /*2830*/  LDSM.16.M88.4 R8, [R198+0x2000] ;  /* 0x00200000c608783b */ /* 0x000ee20000000200 */
[C---:B------:R-:W-:Y:S02]  /*2840*/  IADD3 R141, R18.reuse, 0x38, RZ ;  /* 0x00000038128d7810 */ /* 0x040fe40007ffe0ff */
[----:B------:R-:W-:Y:S02]  /*2850*/  IADD3 R140, R18, 0x39, RZ ;  /* 0x00000039128c7810 */ /* 0x000fe40007ffe0ff */
[-C--:B------:R-:W-:Y:S02]  /*2860*/  ISETP.GE.AND P4, PT, R102, R105.reuse, PT ;  /* 0x000000696600720c */ /* 0x080fe40003f86270 */
[----:B------:R-:W-:Y:S01]  /*2870*/  HMMA.16816.F32.BF16 R80, R12, R20, RZ ;  /* 0x000000140c50723c */ /* 0x000fe200000418ff */
[-C--:B------:R-:W-:Y:S02]  /*2880*/  ISETP.GE.AND P0, PT, R135, R105.reuse, PT ;  /* 0x000000698700720c */ /* 0x080fe40003f06270 */
[----:B------:R-:W-:Y:S01]  /*2890*/  ISETP.GE.AND P1, PT, R133, R105, PT ;  /* 0x000000698500720c */ /* 0x000fe20003f26270 */
[----:B-1----:R-:W-:Y:S01]  /*28a0*/  IMAD.MOV.U32 R6, RZ, RZ, R5 ;  /* 0x000000ffff067224 */ /* 0x002fe200078e0005 */
[----:B------:R-:W-:Y:S01]  /*28b0*/  IABS R5, R7 ;  /* 0x0000000700057213 */ /* 0x000fe20000000000 */
[----:B------:R-:W-:-:S02]  /*28c0*/  IMAD.IADD R7, R3, 0x1, -R107 ;  /* 0x0000000103077824 */ /* 0x000fc400078e0a6b */
[C---:B------:R-:W-:Y:S01]  /*28d0*/  HMMA.16816.F32.BF16 R96, R12.reuse, R22, RZ ;  /* 0x000000160c60723c */ /* 0x040fe200000418ff */
[----:B------:R1:W-:Y:S01]  /*28e0*/  I2F R162, R6 ;  /* 0x0000000600a27306 */ /* 0x0003e20000201400 */
[-C--:B------:R-:W-:Y:S02]  /*28f0*/  ISETP.GE.AND P6, PT, R132, R105.reuse, PT ;  /* 0x000000698400720c */ /* 0x080fe40003fc6270 */
[-C--:B------:R-:W-:Y:S02]  /*2900*/  ISETP.GE.AND P3, PT, R19, R105.reuse, PT ;  /* 0x000000691300720c */ /* 0x080fe40003f66270 */
[----:B------:R-:W-:Y:S02]  /*2910*/  ISETP.GE.AND P5, PT, R107, R105, PT ;  /* 0x000000696b00720c */ /* 0x000fe40003fa6270 */
[C---:B------:R-:W-:Y:S08]  /*2920*/  HMMA.16816.F32.BF16 R20, R12.reuse, R24, RZ ;  /* 0x000000180c14723c */ /* 0x040ff000000418ff */
[----:B------:R-:W-:Y:S01]  /*2930*/  HMMA.16816.F32.BF16 R120, R12, R26, RZ ;  /* 0x0000001a0c78723c */ /* 0x000fe200000418ff */
[----:B------:R-:W4:Y:S01]  /*2940*/  LDSM.16.M88.4 R24, [R194+0x5800] ;  /* 0x00580000c218783b */ /* 0x000f220000000200 */
[----:B-1----:R-:W-:Y:S01]  /*2950*/  IMAD.MOV.U32 R6, RZ, RZ, R5 ;  /* 0x000000ffff067224 */ /* 0x002fe200078e0005 */
[----:B------:R-:W-:Y:S01]  /*2960*/  IABS R5, R7 ;  /* 0x0000000700057213 */ /* 0x000fe20000000000 */
[----:B------:R-:W-:-:S02]  /*2970*/  IMAD.IADD R7, R3, 0x1, -R102 ;  /* 0x0000000103077824 */ /* 0x000fc400078e0a66 */
[----:B------:R1:W-:Y:S02]  /*2980*/  I2F R163, R6 ;  /* 0x0000000600a37306 */ /* 0x0003e40000201400 */
[C---:B------:R-:W-:Y:S08]  /*2990*/  HMMA.16816.F32.BF16 R84, R12.reuse, R16, RZ ;  /* 0x000000100c54723c */ /* 0x040ff000000418ff */
[----:B------:R-:W-:Y:S01]  /*29a0*/  HMMA.16816.F32.BF16 R88, R12, R28, RZ ;  /* 0x0000001c0c58723c */ /* 0x000fe200000418ff */
[----:B-1----:R-:W-:Y:S01]  /*29b0*/  IMAD.MOV.U32 R6, RZ, RZ, R5 ;  /* 0x000000ffff067224 */ /* 0x002fe200078e0005 */
[----:B------:R-:W-:-:S06]  /*29c0*/  IABS R5, R7 ;  /* 0x0000000700057213 */ /* 0x000fcc0000000000 */
[----:B------:R-:W-:Y:S01]  /*29d0*/  HMMA.16816.F32.BF16 R116, R12, R30, RZ ;  /* 0x0000001e0c74723c */ /* 0x000fe200000418ff */
[----:B------:R-:W1:Y:S01]  /*29e0*/  LDSM.16.M88.4 R12, [R198] ;  /* 0x00000000c60c783b */ /* 0x000e620000000200 */
[----:B------:R5:W-:Y:S01]  /*29f0*/  I2F R174, R6 ;  /* 0x0000000600ae7306 */ /* 0x000be20000201400 */
[----:B------:R-:W-:-:S05]  /*2a00*/  IMAD.IADD R7, R3, 0x1, -R19 ;  /* 0x0000000103077824 */ /* 0x000fca00078e0a13 */
[C---:B---3--:R-:W-:Y:S08]  /*2a10*/  HMMA.16816.F32.BF16 R112, R8.reuse, R52, R56 ;  /* 0x000000340870723c */ /* 0x048ff00000041838 */
[----:B------:R-:W-:Y:S01]  /*2a20*/  HMMA.16816.F32.BF16 R124, R8, R44, R36 ;  /* 0x0000002c087c723c */ /* 0x000fe20000041824 */
[----:B-----5:R-:W-:Y:S01]  /*2a30*/  IMAD.MOV.U32 R6, RZ, RZ, R5 ;  /* 0x000000ffff067224 */ /* 0x020fe200078e0005 */
[----:B------:R-:W-:-:S02]  /*2a40*/  IABS R5, R7 ;  /* 0x0000000700057213 */ /* 0x000fc40000000000 */
[C---:B------:R-:W-:Y:S01]  /*2a50*/  IADD3 R7, R3.reuse, -R137, RZ ;  /* 0x8000008903077210 */ /* 0x040fe20007ffe0ff */
[----:B------:R3:W-:Y:S03]  /*2a60*/  I2F R177, R6 ;  /* 0x0000000600b17306 */ /* 0x0007e60000201400 */
[C---:B------:R-:W-:Y:S05]  /*2a70*/  HMMA.16816.F32.BF16 R128, R8.reuse, R48, R40 ;  /* 0x000000300880723c */ /* 0x040fea0000041828 */
[----:B------:R5:W-:Y:S03]  /*2a80*/  I2F R181, R5 ;  /* 0x0000000500b57306 */ /* 0x000be60000201400 */
[----:B----4-:R-:W-:Y:S01]  /*2a90*/  HMMA.16816.F32.BF16 R108, R8, R24, R60 ;  /* 0x00000018086c723c */ /* 0x010fe2000004183c */
[----:B---3--:R-:W-:-:S07]  /*2aa0*/  IMAD.IADD R6, R3, 0x1, -R104 ;  /* 0x0000000103067824 */ /* 0x008fce00078e0a68 */
[----:B------:R-:W-:Y:S01]  /*2ab0*/  HMMA.16816.F32.BF16 R64, R8, R46, R64 ;  /* 0x0000002e0840723c */ /* 0x000fe20000041840 */
[----:B------:R-:W-:Y:S01]  /*2ac0*/  IABS R6, R6 ;  /* 0x0000000600067213 */ /* 0x000fe20000000000 */
[----:B-----5:R-:W-:-:S03]  /*2ad0*/  IMAD.IADD R5, R3, 0x1, -R134 ;  /* 0x0000000103057824 */ /* 0x020fc600078e0a86 */
[----:B------:R3:W-:Y:S03]  /*2ae0*/  I2F R179, R6 ;  /* 0x0000000600b37306 */ /* 0x0007e60000201400 */
[----:B------:R-:W-:Y:S01]  /*2af0*/  HMMA.16816.F32.BF16 R56, R8, R50, R68 ;  /* 0x000000320838723c */ /* 0x000fe20000041844 */
[----:B------:R-:W-:-:S04]  /*2b00*/  IABS R5, R5 ;  /* 0x0000000500057213 */ /* 0x000fc80000000000 */
[----:B------:R4:W-:Y:S03]  /*2b10*/  I2F R176, R5 ;  /* 0x0000000500b07306 */ /* 0x0009e60000201400 */
[----:B------:R-:W-:Y:S01]  /*2b20*/  HMMA.16816.F32.BF16 R76, R8, R54, R76 ;  /* 0x00000036084c723c */ /* 0x000fe2000004184c */
[----:B---3--:R-:W-:-:S07]  /*2b30*/  IMAD.IADD R6, R3, 0x1, -R136 ;  /* 0x0000000103067824 */ /* 0x008fce00078e0a88 */
[----:B------:R-:W-:Y:S01]  /*2b40*/  HMMA.16816.F32.BF16 R72, R8, R26, R72 ;  /* 0x0000001a0848723c */ /* 0x000fe20000041848 */
[----:B------:R-:W-:-:S06]  /*2b50*/  IABS R6, R6 ;  /* 0x0000000600067213 */ /* 0x000fcc0000000000 */
[----:B------:R-:W-:Y:S01]  /*2b60*/  IADD3 R8, R188, 0x4000, RZ ;  /* 0x00004000bc087810 */ /* 0x000fe20007ffe0ff */
[C---:B-1----:R-:W-:Y:S01]  /*2b70*/  HMMA.16816.F32.BF16 R40, R12.reuse, R44, R84 ;  /* 0x0000002c0c28723c */ /* 0x042fe20000041854 */
[----:B----4-:R-:W-:Y:S01]  /*2b80*/  IMAD.MOV.U32 R5, RZ, RZ, R6 ;  /* 0x000000ffff057224 */ /* 0x010fe200078e0006 */
[----:B------:R-:W-:Y:S01]  /*2b90*/  IABS R6, R7 ;  /* 0x0000000700067213 */ /* 0x000fe20000000000 */
[----:B------:R-:W-:Y:S01]  /*2ba0*/  IMAD.IADD R7, R3, 0x1, -R139 ;  /* 0x0000000103077824 */ /* 0x000fe200078e0a8b */
[----:B------:R-:W-:Y:S01]  /*2bb0*/  @P2 IADD3 R199, R8, -0x40, RZ ;  /* 0xffffffc008c72810 */ /* 0x000fe20007ffe0ff */
[----:B------:R1:W-:Y:S01]  /*2bc0*/  I2F R185, R5 ;  /* 0x0000000500b97306 */ /* 0x0003e20000201400 */
[----:B------:R-:W-:Y:S01]  /*2bd0*/  LDSM.16.M88.4 R8, [R196+0x2000] ;  /* 0x00200000c408783b */ /* 0x000fe20000000200 */
[----:B------:R-:W-:Y:S01]  /*2be0*/  ISETP.GE.AND P2, PT, R18, R105, PT ;  /* 0x000000691200720c */ /* 0x000fe20003f46270 */
[----:B------:R-:W-:Y:S01]  /*2bf0*/  HMMA.16816.F32.BF16 R84, R12, R52, R20 ;  /* 0x000000340c54723c */ /* 0x000fe20000041814 */
[----:B------:R-:W-:Y:S01]  /*2c00*/  IMAD.IADD R193, R2, 0x1, R199 ;  /* 0x0000000102c17824 */ /* 0x000fe200078e02c7 */
[----:B------:R-:W3:Y:S01]  /*2c10*/  LDSM.16.M88.4 R20, [R199] ;  /* 0x00000000c714783b */ /* 0x000ee20000000200 */
[----:B------:R-:W-:-:S02]  /*2c20*/  IADD3 R202, R199, 0x800, RZ ;  /* 0x00000800c7ca7810 */ /* 0x000fc40007ffe0ff */
[----:B------:R4:W-:Y:S01]  /*2c30*/  I2F R184, R6 ;  /* 0x0000000600b87306 */ /* 0x0009e20000201400 */
[----:B------:R-:W5:Y:S01]  /*2c40*/  LDSM.16.M88.4 R28, [R199+0x800] ;  /* 0x00080000c71c783b */ /* 0x000f620000000200 */
[C---:B------:R-:W-:Y:S01]  /*2c50*/  IADD3 R201, R199.reuse, 0x1000, RZ ;  /* 0x00001000c7c97810 */ /* 0x040fe20007ffe0ff */
[----:B------:R-:W-:Y:S01]  /*2c60*/  HMMA.16816.F32.BF16 R68, R12, R48, R80 ;  /* 0x000000300c44723c */ /* 0x000fe20000041850 */
[----:B------:R-:W-:Y:S01]  /*2c70*/  IADD3 R200, R199, 0x1800, RZ ;  /* 0x00001800c7c87810 */ /* 0x000fe20007ffe0ff */
[----:B------:R-:W2:Y:S01]  /*2c80*/  LDSM.16.M88.4 R32, [R199+0x1000] ;  /* 0x00100000c720783b */ /* 0x000ea20000000200 */
[----:B-1----:R-:W-:-:S05]  /*2c90*/  IMAD.IADD R5, R3, 0x1, -R138 ;  /* 0x0000000103057824 */ /* 0x002fca00078e0a8a */
[----:B------:R-:W-:Y:S01]  /*2ca0*/  HMMA.16816.F32.BF16 R60, R12, R50, R96 ;  /* 0x000000320c3c723c */ /* 0x000fe20000041860 */
[----:B------:R-:W-:-:S05]  /*2cb0*/  IABS R5, R5 ;  /* 0x0000000500057213 */ /* 0x000fca0000000000 */
[----:B----4-:R-:W-:Y:S01]  /*2cc0*/  IMAD.MOV.U32 R6, RZ, RZ, R5 ;  /* 0x000000ffff067224 */ /* 0x010fe200078e0005 */
[----:B------:R-:W-:Y:S01]  /*2cd0*/  IABS R5, R7 ;  /* 0x0000000700057213 */ /* 0x000fe20000000000 */
[C---:B------:R-:W-:Y:S01]  /*2ce0*/  IMAD.IADD R7, R3.reuse, 0x1, -R142 ;  /* 0x0000000103077824 */ /* 0x040fe200078e0a8e */
[C---:B------:R-:W-:Y:S01]  /*2cf0*/  HMMA.16816.F32.BF16 R48, R12.reuse, R54, R120 ;  /* 0x000000360c30723c */ /* 0x040fe20000041878 */
[----:B------:R1:W-:Y:S07]  /*2d00*/  I2F R183, R6 ;  /* 0x0000000600b77306 */ /* 0x0003ee0000201400 */
[C---:B------:R-:W-:Y:S08]  /*2d10*/  HMMA.16816.F32.BF16 R88, R12.reuse, R24, R88 ;  /* 0x000000180c58723c */ /* 0x040ff00000041858 */
[C---:B------:R-:W-:Y:S01]  /*2d20*/  HMMA.16816.F32.BF16 R36, R12.reuse, R46, R92 ;  /* 0x0000002e0c24723c */ /* 0x040fe2000004185c */
[----:B-1----:R-:W-:Y:S01]  /*2d30*/  IMAD.MOV.U32 R6, RZ, RZ, R5 ;  /* 0x000000ffff067224 */ /* 0x002fe200078e0005 */
[----:B------:R-:W-:Y:S01]  /*2d40*/  IABS R5, R7 ;  /* 0x0000000700057213 */ /* 0x000fe20000000000 */
[C---:B------:R-:W-:Y:S01]  /*2d50*/  IMAD.IADD R7, R3.reuse, 0x1, -R141 ;  /* 0x0000000103077824 */ /* 0x040fe200078e0a8d */
[----:B------:R-:W1:Y:S01]  /*2d60*/  LDSM.16.M88.4 R44, [R199+0x1800] ;  /* 0x00180000c72c783b */ /* 0x000e620000000200 */
[----:B------:R4:W-:Y:S03]  /*2d70*/  I2F R182, R6 ;  /* 0x0000000600b67306 */ /* 0x0009e60000201400 */
[----:B------:R-:W-:Y:S01]  /*2d80*/  HMMA.16816.F32.BF16 R52, R12, R26, R116 ;  /* 0x0000001a0c34723c */ /* 0x000fe20000041874 */
[----:B------:R-:W-:Y:S07]  /*2d90*/  LDSM.16.M88.4 R24, [R193] ;  /* 0x00000000c118783b */ /* 0x000fee0000000200 */
[----:B---3--:R-:W-:Y:S01]  /*2da0*/  HMMA.16816.F32.BF16 R80, R8, R20, R124 ;  /* 0x000000140850723c */ /* 0x008fe2000004187c */
[----:B----4-:R-:W-:Y:S01]  /*2db0*/  IMAD.MOV.U32 R6, RZ, RZ, R5 ;  /* 0x000000ffff067224 */ /* 0x010fe200078e0005 */
[----:B------:R-:W-:Y:S01]  /*2dc0*/  IABS R5, R7 ;  /* 0x0000000700057213 */ /* 0x000fe20000000000 */
[----:B------:R-:W-:-:S05]  /*2dd0*/  IMAD.IADD R7, R3, 0x1, -R140 ;  /* 0x0000000103077824 */ /* 0x000fca00078e0a8c */
[----:B-----5:R-:W-:Y:S01]  /*2de0*/  HMMA.16816.F32.BF16 R148, R8, R28, R128 ;  /* 0x0000001c0894723c */ /* 0x020fe20000041880 */
[----:B------:R3:W-:Y:S01]  /*2df0*/  I2F R180, R6 ;  /* 0x0000000600b47306 */ /* 0x0007e20000201400 */
[----:B------:R-:W-:-:S06]  /*2e00*/  IABS R16, R7 ;  /* 0x0000000700107213 */ /* 0x000fcc0000000000 */
[----:B--2---:R-:W-:Y:S01]  /*2e10*/  HMMA.16816.F32.BF16 R156, R8, R32, R112 ;  /* 0x00000020089c723c */ /* 0x004fe20000041870 */
[----:B------:R2:W-:Y:S01]  /*2e20*/  I2F R178, R5 ;  /* 0x0000000500b27306 */ /* 0x0005e20000201400 */
[----:B------:R-:W-:-:S06]  /*2e30*/  IMAD.MOV.U32 R12, RZ, RZ, R16 ;  /* 0x000000ffff0c7224 */ /* 0x000fcc00078e0010 */
[C---:B------:R-:W-:Y:S01]  /*2e40*/  HMMA.16816.F32.BF16 R120, R8.reuse, R22, R64 ;  /* 0x000000160878723c */ /* 0x040fe20000041840 */
[C---:B---3--:R-:W-:Y:S01]  /*2e50*/  IADD3 R6, R3.reuse, 0x8, RZ ;  /* 0x0000000803067810 */ /* 0x048fe20007ffe0ff */
[----:B------:R3:W-:Y:S04]  /*2e60*/  I2F R175, R12 ;  /* 0x0000000c00af7306 */ /* 0x0007e80000201400 */
[C---:B------:R-:W-:Y:S02]  /*2e70*/  IMAD.IADD R7, R6.reuse, 0x1, -R18 ;  /* 0x0000000106077824 */ /* 0x040fe400078e0a12 */
[----:B------:R-:W-:Y:S01]  /*2e80*/  IMAD.IADD R17, R6, 0x1, -R135 ;  /* 0x0000000106117824 */ /* 0x000fe200078e0a87 */
[----:B--2---:R-:W-:Y:S01]  /*2e90*/  IADD3 R5, R3, 0x40, RZ ;  /* 0x0000004003057810 */ /* 0x004fe20007ffe0ff */
[----:B-1----:R-:W-:Y:S01]  /*2ea0*/  HMMA.16816.F32.BF16 R164, R8, R44, R108 ;  /* 0x0000002c08a4723c */ /* 0x002fe2000004186c */
[----:B------:R-:W-:-:S02]  /*2eb0*/  IABS R7, R7 ;  /* 0x0000000700077213 */ /* 0x000fc40000000000 */
[----:B------:R-:W-:Y:S01]  /*2ec0*/  IADD3 R3, R3, 0x48, RZ ;  /* 0x0000004803037810 */ /* 0x000fe20007ffe0ff */
[----:B------:R-:W-:Y:S02]  /*2ed0*/  IMAD.IADD R13, R5, 0x1, -R18 ;  /* 0x00000001050d7824 */ /* 0x000fe400078e0a12 */
[----:B---3--:R-:W-:-:S03]  /*2ee0*/  IMAD.MOV.U32 R12, RZ, RZ, R7 ;  /* 0x000000ffff0c7224 */ /* 0x008fc600078e0007 */
[----:B------:R-:W-:Y:S01]  /*2ef0*/  IABS R7, R13 ;  /* 0x0000000d00077213 */ /* 0x000fe20000000000 */
[----:B------:R-:W-:Y:S01]  /*2f00*/  IMAD.IADD R13, R3, 0x1, -R18 ;  /* 0x00000001030d7824 */ /* 0x000fe200078e0a12 */
[C---:B------:R-:W-:Y:S01]  /*2f10*/  HMMA.16816.F32.BF16 R144, R8.reuse, R30, R56 ;  /* 0x0000001e0890723c */ /* 0x040fe20000041838 */
[----:B------:R1:W-:Y:S07]  /*2f20*/  I2F R126, R12 ;  /* 0x0000000c007e7306 */ /* 0x0003ee0000201400 */
[C---:B------:R-:W-:Y:S08]  /*2f30*/  HMMA.16816.F32.BF16 R152, R8.reuse, R34, R76 ;  /* 0x000000220898723c */ /* 0x040ff0000004184c */
[----:B------:R-:W-:Y:S01]  /*2f40*/  HMMA.16816.F32.BF16 R168, R8, R46, R72 ;  /* 0x0000002e08a8723c */ /* 0x000fe20000041848 */
[----:B-1----:R-:W-:Y:S01]  /*2f50*/  IMAD.MOV.U32 R12, RZ, RZ, R7 ;  /* 0x000000ffff0c7224 */ /* 0x002fe200078e0007 */
[----:B------:R-:W-:-:S03]  /*2f60*/  IABS R7, R13 ;  /* 0x0000000d00077213 */ /* 0x000fc60000000000 */
[----:B------:R1:W2:Y:S02]  /*2f70*/  I2F R125, R12 ;  /* 0x0000000c007d7306 */ /* 0x0002a40000201400 */
[----:B------:R-:W-:Y:S01]  /*2f80*/  IMAD.MOV.U32 R16, RZ, RZ, R7 ;  /* 0x000000ffff107224 */ /* 0x000fe200078e0007 */
[----:B------:R-:W-:Y:S01]  /*2f90*/  IABS R7, R17 ;  /* 0x0000001100077213 */ /* 0x000fe20000000000 */
[----:B------:R-:W-:Y:S02]  /*2fa0*/  IMAD.IADD R17, R5, 0x1, -R135 ;  /* 0x0000000105117824 */ /* 0x000fe400078e0a87 */
[----:B------:R-:W-:Y:S02]  /*2fb0*/  IMAD.IADD R9, R6, 0x1, -R132 ;  /* 0x0000000106097824 */ /* 0x000fe400078e0a84 */
[----:B------:R3:W-:Y:S01]  /*2fc0*/  I2F R94, R16 ;  /* 0x00000010005e7306 */ /* 0x0007e20000201400 */
[----:B-1----:R-:W1:Y:S01]  /*2fd0*/  LDSM.16.M88.4 R12, [R196] ;  /* 0x00000000c40c783b */ /* 0x002e620000000200 */
[----:B---3--:R-:W-:Y:S01]  /*2fe0*/  IMAD.MOV.U32 R16, RZ, RZ, R7 ;  /* 0x000000ffff107224 */ /* 0x008fe200078e0007 */
[----:B------:R-:W-:Y:S01]  /*2ff0*/  IABS R7, R17 ;  /* 0x0000001100077213 */ /* 0x000fe20000000000 */
[----:B------:R-:W-:-:S04]  /*3000*/  IMAD.IADD R17, R3, 0x1, -R135 ;  /* 0x0000000103117824 */ /* 0x000fc800078e0a87 */
[----:B------:R3:W-:Y:S02]  /*3010*/  I2F R127, R16 ;  /* 0x00000010007f7306 */ /* 0x0007e40000201400 */
[----:B---3--:R-:W-:Y:S01]  /*3020*/  IMAD.MOV.U32 R16, RZ, RZ, R7 ;  /* 0x000000ffff107224 */ /* 0x008fe200078e0007 */
[----:B------:R-:W-:Y:S01]  /*3030*/  IABS R7, R17 ;  /* 0x0000001100077213 */ /* 0x000fe20000000000 */
[----:B------:R-:W-:-:S04]  /*3040*/  IMAD.IADD R17, R6, 0x1, -R133 ;  /* 0x0000000106117824 */ /* 0x000fc800078e0a85 */
[----:B------:R3:W4:Y:S01]  /*3050*/  I2F R119, R16 ;  /* 0x0000001000777306 */ /* 0x0007220000201400 */
[----:B-1----:R-:W-:Y:S01]  /*3060*/  HMMA.16816.F32.BF16 R72, R12, R20, R40 ;  /* 0x000000140c48723c */ /* 0x002fe20000041828 */
[----:B---3--:R-:W-:Y:S01]  /*3070*/  IMAD.MOV.U32 R16, RZ, RZ, R7 ;  /* 0x000000ffff107224 */ /* 0x008fe200078e0007 */
[----:B------:R-:W-:-:S06]  /*3080*/  IABS R7, R17 ;  /* 0x0000001100077213 */ /* 0x000fcc0000000000 */
[C---:B------:R-:W-:Y:S01]  /*3090*/  HMMA.16816.F32.BF16 R64, R12.reuse, R22, R36 ;  /* 0x000000160c40723c */ /* 0x040fe20000041824 */
[----:B------:R-:W1:Y:S01]  /*30a0*/  LDSM.16.M88.4 R20, [R197+0x2000] ;  /* 0x00200000c514783b */ /* 0x000e620000000200 */
[----:B------:R3:W-:Y:S03]  /*30b0*/  I2F R17, R16 ;  /* 0x0000001000117306 */ /* 0x0007e60000201400 */
[----:B------:R-:W-:Y:S03]  /*30c0*/  LDSM.16.M88.4 R36, [R193+0x800] ;  /* 0x00080000c124783b */ /* 0x000fe60000000200 */
[C---:B------:R-:W-:Y:S02]  /*30d0*/  HMMA.16816.F32.BF16 R56, R12.reuse, R32, R84 ;  /* 0x000000200c38723c */ /* 0x040fe40000041854 */
[----:B------:R5:W-:Y:S06]  /*30e0*/  I2F R124, R7 ;  /* 0x00000007007c7306 */ /* 0x000bec0000201400 */
[----:B------:R-:W-:Y:S01]  /*30f0*/  HMMA.16816.F32.BF16 R68, R12, R28, R68 ;  /* 0x0000001c0c44723c */ /* 0x000fe20000041844 */
[----:B---3--:R-:W-:-:S04]  /*3100*/  IADD3 R16, -R133, R5, RZ ;  /* 0x0000000585107210 */ /* 0x008fc80007ffe1ff */
[----:B------:R-:W-:-:S03]  /*3110*/  IABS R16, R16 ;  /* 0x0000001000107213 */ /* 0x000fc60000000000 */
[C---:B------:R-:W-:Y:S01]  /*3120*/  HMMA.16816.F32.BF16 R60, R12.reuse, R30, R60 ;  /* 0x0000001e0c3c723c */ /* 0x040fe2000004183c */
[----:B-----5:R-:W-:Y:S02]  /*3130*/  IMAD.IADD R7, R3, 0x1, -R133 ;  /* 0x0000000103077824 */ /* 0x020fe400078e0a85 */
[----:B------:R-:W-:Y:S02]  /*3140*/  IMAD.MOV.U32 R8, RZ, RZ, R16 ;  /* 0x000000ffff087224 */ /* 0x000fe400078e0010 */
[----:B------:R-:W-:Y:S01]  /*3150*/  IMAD.IADD R16, R6, 0x1, -R102 ;  /* 0x0000000106107824 */ /* 0x000fe200078e0a66 */
[----:B------:R-:W-:Y:S01]  /*3160*/  IABS R7, R7 ;  /* 0x0000000700077213 */ /* 0x000fe20000000000 */
[----:B------:R3:W-:Y:S01]  /*3170*/  I2F R118, R8 ;  /* 0x0000000800767306 */ /* 0x0007e20000201400 */
[C---:B------:R-:W-:Y:S08]  /*3180*/  HMMA.16816.F32.BF16 R48, R12.reuse, R34, R48 ;  /* 0x000000220c30723c */ /* 0x040ff00000041830 */
[----:B------:R-:W-:Y:S01]  /*3190*/  HMMA.16816.F32.BF16 R40, R12, R44, R88 ;  /* 0x0000002c0c28723c */ /* 0x000fe20000041858 */
[----:B---3--:R-:W-:Y:S01]  /*31a0*/  IMAD.MOV.U32 R8, RZ, RZ, R7 ;  /* 0x000000ffff087224 */ /* 0x008fe200078e0007 */
[----:B------:R-:W-:Y:S01]  /*31b0*/  IABS R7, R9 ;  /* 0x0000000900077213 */ /* 0x000fe20000000000 */
[----:B------:R-:W-:-:S05]  /*31c0*/  IMAD.IADD R9, R5, 0x1, -R132 ;  /* 0x0000000105097824 */ /* 0x000fca00078e0a84 */
[----:B------:R-:W-:Y:S01]  /*31d0*/  HMMA.16816.F32.BF16 R28, R12, R46, R52 ;  /* 0x0000002e0c1c723c */ /* 0x000fe20000041834 */
[----:B------:R3:W-:Y:S01]  /*31e0*/  I2F R106, R8 ;  /* 0x00000008006a7306 */ /* 0x0007e20000201400 */
[----:B------:R-:W-:Y:S05]  /*31f0*/  LDSM.16.M88.4 R44, [R193+0x1000] ;  /* 0x00100000c12c783b */ /* 0x000fea0000000200 */
[C---:B------:R-:W-:Y:S01]  /*3200*/  IMAD.IADD R12, R6.reuse, 0x1, -R19 ;  /* 0x00000001060c7824 */ /* 0x040fe200078e0a13 */
[----:B-1----:R-:W-:Y:S01]  /*3210*/  HMMA.16816.F32.BF16 R52, R20, R24, R80 ;  /* 0x000000181434723c */ /* 0x002fe20000041850 */
[----:B---3--:R-:W-:Y:S01]  /*3220*/  IMAD.MOV.U32 R8, RZ, RZ, R7 ;  /* 0x000000ffff087224 */ /* 0x008fe200078e0007 */
[----:B------:R-:W-:Y:S01]  /*3230*/  IABS R7, R9 ;  /* 0x0000000900077213 */ /* 0x000fe20000000000 */
[----:B------:R-:W-:-:S02]  /*3240*/  IMAD.IADD R9, R6, 0x1, -R107 ;  /* 0x0000000106097824 */ /* 0x000fc400078e0a6b */
[----:B------:R1:W-:Y:S03]  /*3250*/  I2F R117, R8 ;  /* 0x0000000800757306 */ /* 0x0003e60000201400 */
[----:B------:R-:W-:-:S05]  /*3260*/  IABS R2, R9 ;  /* 0x0000000900027213 */ /* 0x000fca0000000000 */
[----:B------:R3:W-:Y:S01]  /*3270*/  I2F R103, R7 ;  /* 0x0000000700677306 */ /* 0x0007e20000201400 */
[----:B-1----:R-:W-:-:S07]  /*3280*/  IMAD.IADD R8, R3, 0x1, -R132 ;  /* 0x0000000103087824 */ /* 0x002fce00078e0a84 */
[----:B------:R1:W-:Y:S01]  /*3290*/  I2F R116, R2 ;  /* 0x0000000200747306 */ /* 0x0003e20000201400 */
[----:B------:R-:W-:-:S05]  /*32a0*/  IABS R8, R8 ;  /* 0x0000000800087213 */ /* 0x000fca0000000000 */
[----:B---3--:R-:W-:Y:S02]  /*32b0*/  IMAD.MOV.U32 R7, RZ, RZ, R8 ;  /* 0x000000ffff077224 */ /* 0x008fe400078e0008 */
[----:B------:R-:W3:Y:S02]  /*32c0*/  LDSM.16.M88.4 R8, [R197] ;  /* 0x00000000c508783b */ /* 0x000ee40000000200 */
[----:B------:R5:W-:Y:S01]  /*32d0*/  I2F R101, R7 ;  /* 0x0000000700657306 */ /* 0x000be20000201400 */
[----:B-1----:R-:W-:-:S05]  /*32e0*/  IMAD.IADD R2, R3, 0x1, -R107 ;  /* 0x0000000103027824 */ /* 0x002fca00078e0a6b */
[----:B------:R-:W-:Y:S01]  /*32f0*/  IABS R2, R2 ;  /* 0x0000000200027213 */ /* 0x000fe20000000000 */
[----:B-----5:R-:W-:-:S05]  /*3300*/  IMAD.IADD R7, R5, 0x1, -R107 ;  /* 0x0000000105077824 */ /* 0x020fca00078e0a6b */
[----:B------:R-:W-:-:S04]  /*3310*/  IABS R7, R7 ;  /* 0x0000000700077213 */ /* 0x000fc80000000000 */
[----:B------:R1:W-:Y:S01]  /*3320*/  I2F R95, R7 ;  /* 0x00000007005f7306 */ /* 0x0003e20000201400 */
[----:B---3--:R-:W-:Y:S01]  /*3330*/  HMMA.16816.F32.BF16 R32, R8, R24, R72 ;  /* 0x000000180820723c */ /* 0x008fe20000041848 */
[----:B------:R-:W3:Y:S01]  /*3340*/  LDSM.16.M88.4 R72, [R193+0x1800] ;  /* 0x00180000c148783b */ /* 0x000ee20000000200 */
[----:B------:R-:W-:-:S04]  /*3350*/  DEPBAR.LE SB0, 0x0 ;  /* 0x000080000000791a */ /* 0x000fc80000000000 */
[----:B-1----:R-:W-:Y:S01]  /*3360*/  IMAD.MOV.U32 R7, RZ, RZ, R2 ;  /* 0x000000ffff077224 */ /* 0x002fe200078e0002 */
[----:B------:R-:W-:Y:S01]  /*3370*/  IABS R2, R16 ;  /* 0x0000001000027213 */ /* 0x000fe20000000000 */
[C---:B------:R-:W-:Y:S02]  /*3380*/  HMMA.16816.F32.BF16 R80, R8.reuse, R38, R60 ;  /* 0x000000260850723c */ /* 0x040fe4000004183c */
[----:B------:R1:W-:Y:S06]  /*3390*/  I2F R87, R7 ;  /* 0x0000000700577306 */ /* 0x0003ec0000201400 */
[C---:B------:R-:W-:Y:S02]  /*33a0*/  HMMA.16816.F32.BF16 R64, R8.reuse, R26, R64 ;  /* 0x0000001a0840723c */ /* 0x040fe40000041840 */
[----:B------:R5:W-:Y:S06]  /*33b0*/  I2F R93, R2 ;  /* 0x00000002005d7306 */ /* 0x000bec0000201400 */
[----:B------:R-:W-:Y:S01]  /*33c0*/  HMMA.16816.F32.BF16 R68, R8, R36, R68 ;  /* 0x000000240844723c */ /* 0x000fe20000041844 */
[----:B------:R-:W-:-:S02]  /*33d0*/  FFMA.FTZ R13, R161, -R100, R33 ;  /* 0x80000064a10d7223 */ /* 0x000fc40000010021 */
[----:B-1----:R-:W-:-:S05]  /*33e0*/  IMAD.IADD R7, R5, 0x1, -R102 ;  /* 0x0000000105077824 */ /* 0x002fca00078e0a66 */
[----:B------:R-:W-:Y:S01]  /*33f0*/  IABS R7, R7 ;  /* 0x0000000700077213 */ /* 0x000fe20000000000 */
[C---:B------:R-:W-:Y:S01]  /*3400*/  HMMA.16816.F32.BF16 R88, R8.reuse, R44, R56 ;  /* 0x0000002c0858723c */ /* 0x040fe20000041838 */
[----:B-----5:R-:W-:Y:S02]  /*3410*/  IMAD.IADD R2, R3, 0x1, -R102 ;  /* 0x0000000103027824 */ /* 0x020fe400078e0a66 */
[----:B------:R1:W-:Y:S03]  /*3420*/  I2F R86, R7 ;  /* 0x0000000700567306 */ /* 0x0003e60000201400 */
[----:B------:R-:W-:Y:S02]  /*3430*/  IABS R2, R2 ;  /* 0x0000000200027213 */ /* 0x000fe40000000000 */
[C---:B------:R-:W-:Y:S08]  /*3440*/  HMMA.16816.F32.BF16 R112, R8.reuse, R46, R48 ;  /* 0x0000002e0870723c */ /* 0x040ff00000041830 */
[----:B---3--:R-:W-:Y:S01]  /*3450*/  HMMA.16816.F32.BF16 R108, R8, R72, R40 ;  /* 0x00000048086c723c */ /* 0x008fe20000041828 */
[----:B-1----:R-:W-:Y:S01]  /*3460*/  IMAD.MOV.U32 R7, RZ, RZ, R2 ;  /* 0x000000ffff077224 */ /* 0x002fe200078e0002 */
[----:B------:R-:W-:Y:S01]  /*3470*/  IABS R2, R12 ;  /* 0x0000000c00027213 */ /* 0x000fe20000000000 */
[----:B------:R-:W-:-:S02]  /*3480*/  IMAD.IADD R12, R5, 0x1, -R19 ;  /* 0x00000001050c7824 */ /* 0x000fc400078e0a13 */
[----:B------:R1:W-:Y:S03]  /*3490*/  I2F R15, R7 ;  /* 0x00000007000f7306 */ /* 0x0003e60000201400 */
[----:B------:R-:W-:Y:S07]  /*34a0*/  HMMA.16816.F32.BF16 R96, R8, R74, R28 ;  /* 0x0000004a0860723c */ /* 0x000fee000004181c */
[----:B------:R-:W-:Y:S01]  /*34b0*/  IMAD.IADD R9, R6, 0x1, -R136 ;  /* 0x0000000106097824 */ /* 0x000fe200078e0a88 */
[----:B------:R-:W-:Y:S01]  /*34c0*/  HMMA.16816.F32.BF16 R24, R20, R26, R120 ;  /* 0x0000001a1418723c */ /* 0x000fe20000041878 */
[----:B--2---:R-:W-:-:S02]  /*34d0*/  FFMA.FTZ R8, R125, -R100, R52 ;  /* 0x800000647d087223 */ /* 0x004fc40000010034 */
[-C--:B------:R-:W-:Y:S01]  /*34e0*/  FFMA.FTZ R10, R126, -R100.reuse, R34 ;  /* 0x800000647e0a7223 */ /* 0x080fe20000010022 */
[----:B------:R-:W-:Y:S01]  /*34f0*/  IABS R9, R9 ;  /* 0x0000000900097213 */ /* 0x000fe20000000000 */
[----:B------:R-:W-:Y:S01]  /*3500*/  FFMA.FTZ R11, R143, -R100, R32 ;  /* 0x800000648f0b7223 */ /* 0x000fe20000010020 */
[----:B------:R-:W-:Y:S01]  /*3510*/  FSEL R102, R8, -INF , !P2 ;  /* 0xff80000008667808 */ /* 0x000fe20005000000 */
[----:B-1----:R-:W-:Y:S01]  /*3520*/  IMAD.MOV.U32 R7, RZ, RZ, R2 ;  /* 0x000000ffff077224 */ /* 0x002fe200078e0002 */
[----:B------:R-:W-:Y:S01]  /*3530*/  IABS R2, R12 ;  /* 0x0000000c00027213 */ /* 0x000fe20000000000 */
[----:B------:R-:W-:Y:S01]  /*3540*/  IMAD.IADD R12, R3, 0x1, -R19 ;  /* 0x00000001030c7824 */ /* 0x000fe200078e0a13 */
[----:B------:R-:W-:Y:S01]  /*3550*/  FSEL R130, R10, -INF , !P2 ;  /* 0xff8000000a827808 */ /* 0x000fe20005000000 */
[----:B------:R1:W-:Y:S01]  /*3560*/  I2F R92, R7 ;  /* 0x00000007005c7306 */ /* 0x0003e20000201400 */
[----:B------:R-:W-:Y:S01]  /*3570*/  IMAD.MOV.U32 R8, RZ, RZ, R9 ;  /* 0x000000ffff087224 */ /* 0x000fe200078e0009 */
[----:B------:R-:W-:Y:S01]  /*3580*/  FSEL R128, R11, -INF , !P2 ;  /* 0xff8000000b807808 */ /* 0x000fe20005000000 */
[----:B------:R-:W-:Y:S01]  /*3590*/  IMAD.IADD R9, R3, 0x1, -R136 ;  /* 0x0000000103097824 */ /* 0x000fe200078e0a88 */
[----:B------:R-:W-:Y:S01]  /*35a0*/  HMMA.16816.F32.BF16 R48, R20, R44, R156 ;  /* 0x0000002c1430723c */ /* 0x000fe2000004189c */
[----:B------:R-:W-:Y:S01]  /*35b0*/  IMAD.IADD R10, R6, 0x1, -R137 ;  /* 0x00000001060a7824 */ /* 0x000fe200078e0a89 */
[----:B------:R-:W-:Y:S01]  /*35c0*/  FSEL R121, R13, -INF , !P0 ;  /* 0xff8000000d797808 */ /* 0x000fe20004000000 */
[-C--:B----4-:R-:W-:Y:S01]  /*35d0*/  FFMA.FTZ R11, R119, -R100.reuse, R53 ;  /* 0x80000064770b7223 */ /* 0x090fe20000010035 */
[----:B------:R-:W-:Y:S01]  /*35e0*/  I2F R78, R8 ;  /* 0x00000008004e7306 */ /* 0x000fe20000201400 */
[----:B------:R-:W-:-:S02]  /*35f0*/  FFMA.FTZ R30, R185, -R100, R89 ;  /* 0x80000064b91e7223 */ /* 0x000fc40000010059 */
[-C--:B------:R-:W-:Y:S02]  /*3600*/  FFMA.FTZ R34, R184, -R100.reuse, R112 ;  /* 0x80000064b8227223 */ /* 0x080fe40000010070 */
[-C--:B------:R-:W-:Y:S02]  /*3610*/  FFMA.FTZ R33, R183, -R100.reuse, R113 ;  /* 0x80000064b7217223 */ /* 0x080fe40000010071 */
[----:B------:R-:W-:Y:S02]  /*3620*/  FFMA.FTZ R32, R182, -R100, R108 ;  /* 0x80000064b6207223 */ /* 0x000fe4000001006c */
[----:B-1----:R-:W-:Y:S01]  /*3630*/  IMAD.MOV.U32 R7, RZ, RZ, R2 ;  /* 0x000000ffff077224 */ /* 0x002fe200078e0002 */
[----:B------:R-:W-:Y:S01]  /*3640*/  IABS R2, R12 ;  /* 0x0000000c00027213 */ /* 0x000fe20000000000 */
[----:B------:R-:W-:Y:S01]  /*3650*/  FFMA.FTZ R31, R180, -R100, R109 ;  /* 0x80000064b41f7223 */ /* 0x000fe2000001006d */
[----:B------:R-:W-:Y:S01]  /*3660*/  IADD3 R12, -R104, R6, RZ ;  /* 0x00000006680c7210 */ /* 0x000fe20007ffe1ff */
        /* <DEDUP_REMOVED lines=20> */
[----:B------:R1:W2:Y:S02]  /*37b0*/  I2F R14, R7 ;  /* 0x00000007000e7306 */ /* 0x0002a40000201400 */
[----:B-1----:R-:W-:Y:S01]  /*37c0*/  IMAD.MOV.U32 R7, RZ, RZ, R2 ;  /* 0x000000ffff077224 */ /* 0x002fe200078e0002 */
[----:B------:R-:W-:Y:S01]  /*37d0*/  IABS R2, R12 ;  /* 0x0000000c00027213 */ /* 0x000fe20000000000 */
[----:B------:R-:W-:-:S04]  /*37e0*/  FFMA.FTZ R12, R127, -R100, R35 ;  /* 0x800000647f0c7223 */ /* 0x000fc80000010023 */
[----:B------:R1:W3:Y:S01]  /*37f0*/  I2F R29, R7 ;  /* 0x00000007001d7306 */ /* 0x0002e20000201400 */
[-C--:B--2---:R-:W-:Y:S01]  /*3800*/  FFMA.FTZ R14, R14, -R100.reuse, R90 ;  /* 0x800000640e0e7223 */ /* 0x084fe2000001005a */
[----:B------:R-:W-:Y:S01]  /*3810*/  FSEL R129, R12, -INF , !P0 ;  /* 0xff8000000c817808 */ /* 0x000fe20004000000 */
[----:B------:R-:W-:-:S05]  /*3820*/  FFMA.FTZ R12, R163, -R100, R65 ;  /* 0x80000064a30c7223 */ /* 0x000fca0000010041 */
[----:B------:R2:W-:Y:S01]  /*3830*/  I2F R28, R2 ;  /* 0x00000002001c7306 */ /* 0x0005e20000201400 */
[----:B------:R-:W-:Y:S01]  /*3840*/  FSEL R120, R12, -INF , !P6 ;  /* 0xff8000000c787808 */ /* 0x000fe20007000000 */
[----:B------:R-:W-:-:S05]  /*3850*/  FFMA.FTZ R12, R174, -R100, R68 ;  /* 0x80000064ae0c7223 */ /* 0x000fca0000010044 */
[----:B------:R-:W-:Y:S01]  /*3860*/  FSEL R135, R12, -INF , !P5 ;  /* 0xff8000000c877808 */ /* 0x000fe20006800000 */
[-C--:B-1----:R-:W-:Y:S01]  /*3870*/  FFMA.FTZ R7, R94, -R100.reuse, R54 ;  /* 0x800000645e077223 */ /* 0x082fe20000010036 */
[----:B------:R-:W-:Y:S01]  /*3880*/  FSEL R94, R11, -INF , !P0 ;  /* 0xff8000000b5e7808 */ /* 0x000fe20004000000 */
[-C--:B------:R-:W-:Y:S02]  /*3890*/  FFMA.FTZ R11, R162, -R100.reuse, R64 ;  /* 0x80000064a20b7223 */ /* 0x080fe40000010040 */
[----:B------:R-:W-:Y:S01]  /*38a0*/  FFMA.FTZ R12, R177, -R100, R69 ;  /* 0x80000064b10c7223 */ /* 0x000fe20000010045 */
[----:B------:R-:W-:Y:S01]  /*38b0*/  FSEL R126, R7, -INF , !P2 ;  /* 0xff800000077e7808 */ /* 0x000fe20005000000 */
[----:B------:R-:W-:Y:S01]  /*38c0*/  BAR.SYNC.DEFER_BLOCKING 0x0 ;  /* 0x0000000000007b1d */ /* 0x000fe20000010000 */
[----:B------:R-:W-:Y:S01]  /*38d0*/  ISETP.GE.AND P2, PT, R104, R105, PT ;  /* 0x000000696800720c */ /* 0x000fe20003f46270 */
[----:B--2---:R-:W-:-:S05]  /*38e0*/  IMAD.IADD R2, R5, 0x1, -R136 ;  /* 0x0000000105027824 */ /* 0x004fca00078e0a88 */
[----:B------:R-:W-:Y:S02]  /*38f0*/  IABS R7, R2 ;  /* 0x0000000200077213 */ /* 0x000fe40000000000 */
[----:B------:R-:W-:Y:S01]  /*3900*/  IABS R2, R9 ;  /* 0x0000000900027213 */ /* 0x000fe20000000000 */
[----:B------:R-:W-:Y:S02]  /*3910*/  FFMA.FTZ R9, R17, -R100, R55 ;  /* 0x8000006411097223 */ /* 0x000fe40000010037 */
[----:B------:R-:W-:Y:S01]  /*3920*/  IMAD.MOV.U32 R8, RZ, RZ, R7 ;  /* 0x000000ffff087224 */ /* 0x000fe200078e0007 */
[C---:B------:R-:W-:Y:S01]  /*3930*/  HMMA.16816.F32.BF16 R16, R20.reuse, R36, R148 ;  /* 0x000000241410723c */ /* 0x040fe20000041894 */
[----:B------:R-:W-:Y:S01]  /*3940*/  IMAD.MOV.U32 R7, RZ, RZ, R2 ;  /* 0x000000ffff077224 */ /* 0x000fe200078e0002 */
[----:B------:R-:W-:Y:S01]  /*3950*/  IABS R2, R10 ;  /* 0x0000000a00027213 */ /* 0x000fe20000000000 */
[----:B------:R1:W-:Y:S01]  /*3960*/  I2F R76, R8 ;  /* 0x00000008004c7306 */ /* 0x0003e20000201400 */
[----:B------:R-:W-:Y:S01]  /*3970*/  FSEL R119, R9, -INF , !P0 ;  /* 0xff80000009777808 */ /* 0x000fe20004000000 */
[-C--:B------:R-:W-:Y:S01]  /*3980*/  FFMA.FTZ R9, R118, -R100.reuse, R24 ;  /* 0x8000006476097223 */ /* 0x080fe20000010018 */
[----:B------:R-:W-:Y:S01]  /*3990*/  FSEL R118, R11, -INF , !P1 ;  /* 0xff8000000b767808 */ /* 0x000fe20004800000 */
[-C--:B------:R-:W-:Y:S01]  /*39a0*/  FFMA.FTZ R10, R124, -R100.reuse, R66 ;  /* 0x800000647c0a7223 */ /* 0x080fe20000010042 */
[C---:B------:R-:W-:Y:S01]  /*39b0*/  HMMA.16816.F32.BF16 R36, R20.reuse, R38, R144 ;  /* 0x000000261424723c */ /* 0x040fe20000041890 */
[-C--:B------:R-:W-:Y:S01]  /*39c0*/  FFMA.FTZ R11, R117, -R100.reuse, R67 ;  /* 0x80000064750b7223 */ /* 0x080fe20000010043 */
[----:B------:R-:W-:Y:S01]  /*39d0*/  FSEL R66, R9, -INF , !P1 ;  /* 0xff80000009427808 */ /* 0x000fe20004800000 */
[----:B------:R2:W-:Y:S01]  /*39e0*/  I2F R62, R7 ;  /* 0x00000007003e7306 */ /* 0x0005e20000201400 */
[----:B------:R-:W-:Y:S01]  /*39f0*/  IMAD.IADD R9, R5, 0x1, -R138 ;  /* 0x0000000105097824 */ /* 0x000fe200078e0a8a */
[----:B------:R-:W-:Y:S01]  /*3a00*/  ISETP.GE.AND P0, PT, R134, R105, PT ;  /* 0x000000698600720c */ /* 0x000fe20003f06270 */
[-C--:B------:R-:W-:Y:S01]  /*3a10*/  FFMA.FTZ R24, R176, -R100.reuse, R88 ;  /* 0x80000064b0187223 */ /* 0x080fe20000010058 */
[----:B------:R-:W-:Y:S01]  /*3a20*/  FSEL R122, R11, -INF , !P6 ;  /* 0xff8000000b7a7808 */ /* 0x000fe20007000000 */
[-C--:B------:R-:W-:Y:S01]  /*3a30*/  FFMA.FTZ R11, R116, -R100.reuse, R70 ;  /* 0x80000064740b7223 */ /* 0x080fe20000010046 */
[----:B------:R-:W-:Y:S01]  /*3a40*/  FSEL R123, R10, -INF , !P1 ;  /* 0xff8000000a7b7808 */ /* 0x000fe20004800000 */
[-C--:B------:R-:W-:Y:S01]  /*3a50*/  FFMA.FTZ R10, R103, -R100.reuse, R25 ;  /* 0x80000064670a7223 */ /* 0x080fe20000010019 */
[----:B------:R4:W5:Y:S01]  /*3a60*/  I2F R61, R2 ;  /* 0x00000002003d7306 */ /* 0x0009620000201400 */
[----:B-1----:R-:W-:Y:S01]  /*3a70*/  IMAD.IADD R8, R5, 0x1, -R137 ;  /* 0x0000000105087824 */ /* 0x002fe200078e0a89 */
[----:B------:R-:W-:Y:S01]  /*3a80*/  FSEL R149, R11, -INF , !P5 ;  /* 0xff8000000b957808 */ /* 0x000fe20006800000 */
[----:B------:R-:W-:Y:S01]  /*3a90*/  FFMA.FTZ R11, R93, -R100, R71 ;  /* 0x800000645d0b7223 */ /* 0x000fe20000010047 */
[----:B------:R-:W-:Y:S01]  /*3aa0*/  HMMA.16816.F32.BF16 R52, R20, R46, R152 ;  /* 0x0000002e1434723c */ /* 0x000fe20000041898 */
[----:B------:R-:W-:-:S02]  /*3ab0*/  FSEL R158, R24, -INF , !P0 ;  /* 0xff800000189e7808 */ /* 0x000fc40004000000 */
[----:B------:R-:W-:Y:S01]  /*3ac0*/  IABS R8, R8 ;  /* 0x0000000800087213 */ /* 0x000fe20000000000 */
[-C--:B--2---:R-:W-:Y:S01]  /*3ad0*/  FFMA.FTZ R7, R106, -R100.reuse, R26 ;  /* 0x800000646a077223 */ /* 0x084fe2000001001a */
[----:B------:R-:W-:Y:S02]  /*3ae0*/  FSEL R150, R11, -INF , !P4 ;  /* 0xff8000000b967808 */ /* 0x000fe40006000000 */
[----:B------:R-:W-:Y:S01]  /*3af0*/  FSEL R64, R10, -INF , !P6 ;  /* 0xff8000000a407808 */ /* 0x000fe20007000000 */
[----:B------:R-:W-:Y:S01]  /*3b00*/  HMMA.16816.F32.BF16 R44, R20, R72, R164 ;  /* 0x00000048142c723c */ /* 0x000fe200000418a4 */
[----:B------:R-:W-:Y:S01]  /*3b10*/  FSEL R104, R7, -INF , !P1 ;  /* 0xff80000007687808 */ /* 0x000fe20004800000 */
[----:B------:R-:W-:Y:S01]  /*3b20*/  IMAD.MOV.U32 R7, RZ, RZ, R8 ;  /* 0x000000ffff077224 */ /* 0x000fe200078e0008 */
[----:B------:R-:W-:Y:S01]  /*3b30*/  ISETP.GE.AND P1, PT, R136, R105, PT ;  /* 0x000000698800720c */ /* 0x000fe20003f26270 */
[----:B----4-:R-:W-:Y:S01]  /*3b40*/  IMAD.IADD R2, R3, 0x1, -R137 ;  /* 0x0000000103027824 */ /* 0x010fe200078e0a89 */
[----:B------:R-:W-:Y:S01]  /*3b50*/  FSEL R134, R12, -INF , !P4 ;  /* 0xff8000000c867808 */ /* 0x000fe20006000000 */
[----:B------:R-:W-:Y:S01]  /*3b60*/  IMAD.IADD R8, R6, 0x1, -R138 ;  /* 0x0000000106087824 */ /* 0x000fe200078e0a8a */
[----:B------:R1:W2:Y:S01]  /*3b70*/  I2F R60, R7 ;  /* 0x00000007003c7306 */ /* 0x0002a20000201400 */
[----:B------:R-:W-:Y:S01]  /*3b80*/  FFMA.FTZ R11, R84, -R100, R38 ;  /* 0x80000064540b7223 */ /* 0x000fe20000010026 */
[----:B------:R-:W-:Y:S01]  /*3b90*/  IABS R2, R2 ;  /* 0x0000000200027213 */ /* 0x000fe20000000000 */
[-C--:B------:R-:W-:Y:S01]  /*3ba0*/  FFMA.FTZ R10, R95, -R100.reuse, R16 ;  /* 0x800000645f0a7223 */ /* 0x080fe20000010010 */
[----:B------:R-:W-:Y:S01]  /*3bb0*/  FSEL R151, R30, -INF , !P1 ;  /* 0xff8000001e977808 */ /* 0x000fe20004800000 */
[-C--:B------:R-:W-:Y:S01]  /*3bc0*/  FFMA.FTZ R13, R77, -R100.reuse, R37 ;  /* 0x800000644d0d7223 */ /* 0x080fe20000010025 */
[----:B------:R-:W-:Y:S01]  /*3bd0*/  FSEL R166, R14, -INF , !P0 ;  /* 0xff8000000ea67808 */ /* 0x000fe20004000000 */
[-C--:B------:R-:W-:Y:S01]  /*3be0*/  FFMA.FTZ R16, R92, -R100.reuse, R82 ;  /* 0x800000645c107223 */ /* 0x080fe20000010052 */
[----:B------:R4:W2:Y:S01]  /*3bf0*/  I2F R59, R2 ;  /* 0x00000002003b7306 */ /* 0x0008a20000201400 */
[----:B------:R-:W-:Y:S01]  /*3c00*/  FSEL R70, R10, -INF , !P5 ;  /* 0xff8000000a467808 */ /* 0x000fe20006800000 */
[----:B------:R-:W-:-:S02]  /*3c10*/  FFMA.FTZ R10, R86, -R100, R17 ;  /* 0x80000064560a7223 */ /* 0x000fc40000010011 */
[-C--:B------:R-:W-:Y:S02]  /*3c20*/  FFMA.FTZ R17, R79, -R100.reuse, R83 ;  /* 0x800000644f117223 */ /* 0x080fe40000010053 */
[-C--:B---3--:R-:W-:Y:S01]  /*3c30*/  FFMA.FTZ R12, R29, -R100.reuse, R48 ;  /* 0x800000641d0c7223 */ /* 0x088fe20000010030 */
[----:B------:R-:W-:Y:S01]  /*3c40*/  FSEL R68, R10, -INF , !P4 ;  /* 0xff8000000a447808 */ /* 0x000fe20006000000 */
[----:B------:R-:W-:Y:S01]  /*3c50*/  FFMA.FTZ R10, R63, -R100, R39 ;  /* 0x800000643f0a7223 */ /* 0x000fe20000010027 */
[----:B-1----:R-:W-:Y:S01]  /*3c60*/  IABS R7, R8 ;  /* 0x0000000800077213 */ /* 0x002fe20000000000 */
[-C--:B------:R-:W-:Y:S01]  /*3c70*/  FFMA.FTZ R8, R101, -R100.reuse, R27 ;  /* 0x8000006465087223 */ /* 0x080fe2000001001b */
[----:B------:R-:W-:Y:S01]  /*3c80*/  FSEL R143, R17, -INF , !P2 ;  /* 0xff800000118f7808 */ /* 0x000fe20005000000 */
[----:B------:R-:W-:Y:S01]  /*3c90*/  HMMA.16816.F32.BF16 R24, R20, R74, R168 ;  /* 0x0000004a1418723c */ /* 0x000fe200000418a8 */
[----:B------:R1:W3:Y:S01]  /*3ca0*/  I2F R58, R7 ;  /* 0x00000007003a7306 */ /* 0x0002e20000201400 */
[----:B------:R-:W-:Y:S01]  /*3cb0*/  FSEL R39, R13, -INF , !P2 ;  /* 0xff8000000d277808 */ /* 0x000fe20005000000 */
[-C--:B------:R-:W-:Y:S01]  /*3cc0*/  FFMA.FTZ R29, R178, -R100.reuse, R96 ;  /* 0x80000064b21d7223 */ /* 0x080fe20000010060 */
[----:B----4-:R-:W-:Y:S01]  /*3cd0*/  IABS R2, R9 ;  /* 0x0000000900027213 */ /* 0x010fe20000000000 */
[-C--:B------:R-:W-:Y:S01]  /*3ce0*/  FFMA.FTZ R9, R87, -R100.reuse, R18 ;  /* 0x8000006457097223 */ /* 0x080fe20000010012 */
[----:B------:R-:W-:Y:S01]  /*3cf0*/  FSEL R65, R8, -INF , !P6 ;  /* 0xff80000008417808 */ /* 0x000fe20007000000 */
[-C--:B------:R-:W-:Y:S01]  /*3d00*/  FFMA.FTZ R18, R181, -R100.reuse, R80 ;  /* 0x80000064b5127223 */ /* 0x080fe20000010050 */
[----:B------:R-:W-:Y:S01]  /*3d10*/  IADD3 R8, -R138, R3, RZ ;  /* 0x000000038a087210 */ /* 0x000fe20007ffe1ff */
[-C--:B-----5:R-:W-:Y:S01]  /*3d20*/  FFMA.FTZ R23, R61, -R100.reuse, R114 ;  /* 0x800000643d177223 */ /* 0x0a0fe20000010072 */
[----:B------:R-:W-:Y:S01]  /*3d30*/  FSEL R133, R9, -INF , !P5 ;  /* 0xff80000009857808 */ /* 0x000fe20006800000 */
[-C--:B------:R-:W-:Y:S01]  /*3d40*/  FFMA.FTZ R9, R15, -R100.reuse, R19 ;  /* 0x800000640f097223 */ /* 0x080fe20000010013 */
[-C--:B------:R-:W-:Y:S01]  /*3d50*/  ISETP.GE.AND P6, PT, R137, R105.reuse, PT ;  /* 0x000000698900720c */ /* 0x080fe20003fc6270 */
[-C--:B------:R-:W-:Y:S01]  /*3d60*/  FFMA.FTZ R15, R85, -R100.reuse, R36 ;  /* 0x80000064550f7223 */ /* 0x080fe20000010024 */
[----:B------:R-:W-:Y:S01]  /*3d70*/  FSEL R136, R18, -INF , !P3 ;  /* 0xff80000012887808 */ /* 0x000fe20005800000 */
[----:B------:R-:W-:Y:S01]  /*3d80*/  FFMA.FTZ R19, R179, -R100, R81 ;  /* 0x80000064b3137223 */ /* 0x000fe20000010051 */
[----:B------:R-:W-:Y:S01]  /*3d90*/  FSEL R132, R9, -INF , !P4 ;  /* 0xff80000009847808 */ /* 0x000fe20006000000 */
[----:B-1----:R-:W-:Y:S01]  /*3da0*/  IMAD.MOV.U32 R7, RZ, RZ, R2 ;  /* 0x000000ffff077224 */ /* 0x002fe200078e0002 */
[----:B------:R-:W-:Y:S01]  /*3db0*/  IABS R2, R8 ;  /* 0x0000000800027213 */ /* 0x000fe20000000000 */
[----:B------:R-:W-:Y:S01]  /*3dc0*/  IMAD.IADD R8, R6, 0x1, -R139 ;  /* 0x0000000106087824 */ /* 0x000fe200078e0a8b */
[----:B------:R-:W-:Y:S01]  /*3dd0*/  ISETP.GE.AND P4, PT, R139, R105, PT ;  /* 0x000000698b00720c */ /* 0x000fe20003f86270 */
[----:B------:R1:W4:Y:S01]  /*3de0*/  I2F R57, R7 ;  /* 0x0000000700397306 */ /* 0x0003220000201400 */
[-C--:B------:R-:W-:Y:S01]  /*3df0*/  FFMA.FTZ R9, R28, -R100.reuse, R50 ;  /* 0x800000641c097223 */ /* 0x080fe20000010032 */
[----:B------:R-:W-:Y:S01]  /*3e00*/  FSEL R50, R11, -INF , !P3 ;  /* 0xff8000000b327808 */ /* 0x000fe20005800000 */
[-C--:B------:R-:W-:Y:S01]  /*3e10*/  FFMA.FTZ R28, R175, -R100.reuse, R97 ;  /* 0x80000064af1c7223 */ /* 0x080fe20000010061 */
[----:B------:R-:W-:Y:S01]  /*3e20*/  FSEL R48, R15, -INF , !P3 ;  /* 0xff8000000f307808 */ /* 0x000fe20005800000 */
[-C--:B--2---:R-:W-:Y:S01]  /*3e30*/  FFMA.FTZ R22, R60, -R100.reuse, R52 ;  /* 0x800000643c167223 */ /* 0x084fe20000010034 */
[----:B------:R-:W-:Y:S01]  /*3e40*/  FSEL R127, R19, -INF , !P2 ;  /* 0xff800000137f7808 */ /* 0x000fe20005000000 */
[-C--:B------:R-:W-:Y:S01]  /*3e50*/  FFMA.FTZ R21, R59, -R100.reuse, R54 ;  /* 0x800000643b157223 */ /* 0x080fe20000010036 */
[----:B------:R-:W-:Y:S01]  /*3e60*/  FSEL R67, R10, -INF , !P2 ;  /* 0xff8000000a437808 */ /* 0x000fe20005000000 */
[----:B---3--:R-:W-:Y:S01]  /*3e70*/  FFMA.FTZ R20, R58, -R100, R115 ;  /* 0x800000643a147223 */ /* 0x008fe20000010073 */
[----:B------:R-:W-:-:S02]  /*3e80*/  FSEL R148, R12, -INF , !P0 ;  /* 0xff8000000c947808 */ /* 0x000fc40004000000 */
[----:B------:R-:W-:Y:S02]  /*3e90*/  FSEL R154, R9, -INF , !P0 ;  /* 0xff800000099a7808 */ /* 0x000fe40004000000 */
[-C--:B------:R-:W-:Y:S01]  /*3ea0*/  ISETP.GE.AND P5, PT, R138, R105.reuse, PT ;  /* 0x000000698a00720c */ /* 0x080fe20003fa6270 */
[----:B-1----:R-:W-:Y:S01]  /*3eb0*/  IMAD.MOV.U32 R7, RZ, RZ, R2 ;  /* 0x000000ffff077224 */ /* 0x002fe200078e0002 */
[----:B------:R-:W-:Y:S01]  /*3ec0*/  IABS R2, R8 ;  /* 0x0000000800027213 */ /* 0x000fe20000000000 */
[----:B------:R-:W-:Y:S01]  /*3ed0*/  IMAD.IADD R8, R5, 0x1, -R139 ;  /* 0x0000000105087824 */ /* 0x000fe200078e0a8b */
[-C--:B------:R-:W-:Y:S01]  /*3ee0*/  ISETP.GE.AND P2, PT, R141, R105.reuse, PT ;  /* 0x000000698d00720c */ /* 0x080fe20003f46270 */
[----:B------:R1:W2:Y:S01]  /*3ef0*/  I2F R56, R7 ;  /* 0x0000000700387306 */ /* 0x0002a20000201400 */
[----:B----4-:R-:W-:Y:S01]  /*3f00*/  FFMA.FTZ R15, R57, -R100, R53 ;  /* 0x80000064390f7223 */ /* 0x010fe20000010035 */
[----:B------:R-:W-:Y:S02]  /*3f10*/  ISETP.GE.AND P0, PT, R140, R105, PT ;  /* 0x000000698c00720c */ /* 0x000fe40003f06270 */
[----:B------:R-:W-:-:S02]  /*3f20*/  FSEL R152, R34, -INF , !P6 ;  /* 0xff80000022987808 */ /* 0x000fc40007000000 */
[----:B------:R-:W-:Y:S02]  /*3f30*/  FSEL R155, R23, -INF , !P6 ;  /* 0xff800000179b7808 */ /* 0x000fe40007000000 */
[----:B------:R-:W-:Y:S02]  /*3f40*/  FSEL R138, R22, -INF , !P6 ;  /* 0xff800000168a7808 */ /* 0x000fe40007000000 */
[----:B------:R-:W-:Y:S02]  /*3f50*/  FSEL R146, R21, -INF , !P6 ;  /* 0xff80000015927808 */ /* 0x000fe40007000000 */
[----:B------:R-:W-:Y:S02]  /*3f60*/  FSEL R153, R33, -INF , !P5 ;  /* 0xff80000021997808 */ /* 0x000fe40006800000 */
[----:B------:R-:W-:Y:S01]  /*3f70*/  FSEL R156, R20, -INF , !P5 ;  /* 0xff800000149c7808 */ /* 0x000fe20006800000 */
[----:B-1----:R-:W-:Y:S01]  /*3f80*/  IMAD.MOV.U32 R7, RZ, RZ, R2 ;  /* 0x000000ffff077224 */ /* 0x002fe200078e0002 */
[----:B------:R-:W-:Y:S01]  /*3f90*/  IABS R2, R8 ;  /* 0x0000000800027213 */ /* 0x000fe20000000000 */
[----:B------:R-:W-:Y:S01]  /*3fa0*/  IMAD.IADD R8, R3, 0x1, -R139 ;  /* 0x0000000103087824 */ /* 0x000fe200078e0a8b */
[----:B------:R-:W-:Y:S01]  /*3fb0*/  FSEL R139, R16, -INF , !P3 ;  /* 0xff800000108b7808 */ /* 0x000fe20005800000 */
[----:B------:R1:W3:Y:S01]  /*3fc0*/  I2F R43, R7 ;  /* 0x00000007002b7306 */ /* 0x0002e20000201400 */
[----:B--2---:R-:W-:Y:S01]  /*3fd0*/  FFMA.FTZ R10, R56, -R100, R55 ;  /* 0x80000064380a7223 */ /* 0x004fe20000010037 */
[----:B------:R-:W-:-:S02]  /*3fe0*/  ISETP.GE.AND P3, PT, R142, R105, PT ;  /* 0x000000698e00720c */ /* 0x000fc40003f66270 */
[----:B------:R-:W-:Y:S02]  /*3ff0*/  FSEL R144, R15, -INF , !P5 ;  /* 0xff8000000f907808 */ /* 0x000fe40006800000 */
[----:B------:R-:W-:Y:S02]  /*4000*/  FSEL R147, R10, -INF , !P5 ;  /* 0xff8000000a937808 */ /* 0x000fe40006800000 */
[----:B------:R-:W-:Y:S02]  /*4010*/  FSEL R169, R32, -INF , !P4 ;  /* 0xff80000020a97808 */ /* 0x000fe40006000000 */
[----:B------:R-:W-:Y:S02]  /*4020*/  FSEL R170, R31, -INF , !P3 ;  /* 0xff8000001faa7808 */ /* 0x000fe40005800000 */
[----:B------:R-:W-:Y:S02]  /*4030*/  FSEL R171, R29, -INF , !P2 ;  /* 0xff8000001dab7808 */ /* 0x000fe40005000000 */
[----:B------:R-:W-:Y:S01]  /*4040*/  FSEL R174, R28, -INF , !P0 ;  /* 0xff8000001cae7808 */ /* 0x000fe20004000000 */
[----:B-1----:R-:W-:Y:S01]  /*4050*/  IMAD.MOV.U32 R7, RZ, RZ, R2 ;  /* 0x000000ffff077224 */ /* 0x002fe200078e0002 */
[----:B------:R-:W-:Y:S01]  /*4060*/  IABS R2, R8 ;  /* 0x0000000800027213 */ /* 0x000fe20000000000 */
[----:B------:R-:W-:-:S02]  /*4070*/  IMAD.IADD R8, R6, 0x1, -R142 ;  /* 0x0000000106087824 */ /* 0x000fc400078e0a8e */
[----:B------:R1:W2:Y:S01]  /*4080*/  I2F R42, R7 ;  /* 0x00000007002a7306 */ /* 0x0002a20000201400 */
[----:B---3--:R-:W-:-:S05]  /*4090*/  FFMA.FTZ R19, R43, -R100, R110 ;  /* 0x800000642b137223 */ /* 0x008fca000001006e */
[----:B------:R-:W-:Y:S01]  /*40a0*/  FSEL R176, R19, -INF , !P4 ;  /* 0xff80000013b07808 */ /* 0x000fe20006000000 */
[----:B-1----:R-:W-:Y:S01]  /*40b0*/  IMAD.MOV.U32 R7, RZ, RZ, R2 ;  /* 0x000000ffff077224 */ /* 0x002fe200078e0002 */
[----:B------:R-:W-:Y:S01]  /*40c0*/  IABS R2, R8 ;  /* 0x0000000800027213 */ /* 0x000fe20000000000 */
[----:B------:R-:W-:Y:S02]  /*40d0*/  IMAD.IADD R8, R5, 0x1, -R141 ;  /* 0x0000000105087824 */ /* 0x000fe400078e0a8d */
[----:B------:R1:W3:Y:S01]  /*40e0*/  I2F R41, R7 ;  /* 0x0000000700297306 */ /* 0x0002e20000201400 */
[----:B--2---:R-:W-:-:S05]  /*40f0*/  FFMA.FTZ R14, R42, -R100, R44 ;  /* 0x800000642a0e7223 */ /* 0x004fca000001002c */
[----:B------:R-:W-:Y:S02]  /*4100*/  FSEL R162, R14, -INF , !P4 ;  /* 0xff8000000ea27808 */ /* 0x000fe40006000000 */
[----:B------:R2:W4:Y:S01]  /*4110*/  I2F R40, R2 ;  /* 0x0000000200287306 */ /* 0x0005220000201400 */
[----:B-1----:R-:W-:Y:S02]  /*4120*/  IMAD.IADD R7, R6, 0x1, -R141 ;  /* 0x0000000106077824 */ /* 0x002fe400078e0a8d */
[----:B---3--:R-:W-:-:S03]  /*4130*/  FFMA.FTZ R9, R41, -R100, R46 ;  /* 0x8000006429097223 */ /* 0x008fc6000001002e */
[----:B------:R-:W-:Y:S02]  /*4140*/  IABS R7, R7 ;  /* 0x0000000700077213 */ /* 0x000fe40000000000 */
[----:B------:R-:W-:Y:S01]  /*4150*/  FSEL R164, R9, -INF , !P4 ;  /* 0xff80000009a47808 */ /* 0x000fe20006000000 */
[----:B--2---:R-:W-:Y:S02]  /*4160*/  IMAD.IADD R2, R6, 0x1, -R140 ;  /* 0x0000000106027824 */ /* 0x004fe400078e0a8c */
[----:B------:R-:W-:Y:S02]  /*4170*/  IMAD.MOV.U32 R6, RZ, RZ, R7 ;  /* 0x000000ffff067224 */ /* 0x000fe400078e0007 */
[----:B----4-:R-:W-:Y:S01]  /*4180*/  FFMA.FTZ R18, R40, -R100, R111 ;  /* 0x8000006428127223 */ /* 0x010fe2000001006f */
[----:B------:R-:W-:Y:S01]  /*4190*/  IABS R2, R2 ;  /* 0x0000000200027213 */ /* 0x000fe20000000000 */
[----:B------:R1:W2:Y:S03]  /*41a0*/  I2F R38, R6 ;  /* 0x0000000600267306 */ /* 0x0002a60000201400 */
[----:B------:R-:W-:Y:S01]  /*41b0*/  FSEL R178, R18, -INF , !P3 ;  /* 0xff80000012b27808 */ /* 0x000fe20005800000 */
[----:B------:R-:W-:-:S04]  /*41c0*/  IMAD.MOV.U32 R7, RZ, RZ, R2 ;  /* 0x000000ffff077224 */ /* 0x000fc800078e0002 */
[----:B------:R3:W4:Y:S01]  /*41d0*/  I2F R37, R7 ;  /* 0x0000000700257306 */ /* 0x0007220000201400 */
[C---:B-1----:R-:W-:Y:S02]  /*41e0*/  IMAD.IADD R6, R5.reuse, 0x1, -R142 ;  /* 0x0000000105067824 */ /* 0x042fe400078e0a8e */
[----:B------:R-:W-:Y:S02]  /*41f0*/  IMAD.IADD R5, R5, 0x1, -R140 ;  /* 0x0000000105057824 */ /* 0x000fe400078e0a8c */
[----:B--2---:R-:W-:Y:S01]  /*4200*/  FFMA.FTZ R17, R38, -R100, R98 ;  /* 0x8000006426117223 */ /* 0x004fe20000010062 */
[----:B------:R-:W-:Y:S02]  /*4210*/  IABS R2, R6 ;  /* 0x0000000600027213 */ /* 0x000fe40000000000 */
[----:B------:R-:W-:Y:S01]  /*4220*/  IABS R6, R8 ;  /* 0x0000000800067213 */ /* 0x000fe20000000000 */
[-C--:B------:R-:W-:Y:S01]  /*4230*/  FFMA.FTZ R8, R78, -R100.reuse, R91 ;  /* 0x800000644e087223 */ /* 0x080fe2000001005b */
[----:B------:R1:W2:Y:S01]  /*4240*/  I2F R36, R2 ;  /* 0x0000000200247306 */ /* 0x0002a20000201400 */
[----:B------:R-:W-:Y:S01]  /*4250*/  IABS R5, R5 ;  /* 0x0000000500057213 */ /* 0x000fe20000000000 */
[-C--:B---3--:R-:W-:Y:S01]  /*4260*/  FFMA.FTZ R7, R76, -R100.reuse, R49 ;  /* 0x800000644c077223 */ /* 0x088fe20000010031 */
[----:B------:R-:W-:Y:S01]  /*4270*/  FSEL R175, R17, -INF , !P2 ;  /* 0xff80000011af7808 */ /* 0x000fe20005000000 */
[----:B----4-:R-:W-:Y:S01]  /*4280*/  FFMA.FTZ R16, R37, -R100, R99 ;  /* 0x8000006425107223 */ /* 0x010fe20000010063 */
[----:B------:R-:W-:-:S02]  /*4290*/  FSEL R157, R8, -INF , !P1 ;  /* 0xff800000089d7808 */ /* 0x000fc40004800000 */
[----:B------:R-:W-:Y:S01]  /*42a0*/  FSEL R137, R7, -INF , !P1 ;  /* 0xff80000007897808 */ /* 0x000fe20004800000 */
[----:B------:R3:W4:Y:S01]  /*42b0*/  I2F R11, R5 ;  /* 0x00000005000b7306 */ /* 0x0007220000201400 */
[----:B------:R-:W-:Y:S01]  /*42c0*/  FSEL R177, R16, -INF , !P0 ;  /* 0xff80000010b17808 */ /* 0x000fe20004000000 */
[----:B-1----:R-:W-:Y:S02]  /*42d0*/  IMAD.MOV.U32 R2, RZ, RZ, R6 ;  /* 0x000000ffff027224 */ /* 0x002fe400078e0006 */
[----:B------:R-:W-:-:S04]  /*42e0*/  IMAD.IADD R6, R3, 0x1, -R142 ;  /* 0x0000000103067824 */ /* 0x000fc800078e0a8e */
[----:B------:R1:W5:Y:S01]  /*42f0*/  I2F R35, R2 ;  /* 0x0000000200237306 */ /* 0x0003620000201400 */
[-C--:B--2---:R-:W-:Y:S02]  /*4300*/  FFMA.FTZ R13, R36, -R100.reuse, R45 ;  /* 0x80000064240d7223 */ /* 0x084fe4000001002d */
[----:B---3--:R-:W-:Y:S02]  /*4310*/  IMAD.IADD R5, R3, 0x1, -R141 ;  /* 0x0000000103057824 */ /* 0x008fe400078e0a8d */
[----:B----4-:R-:W-:Y:S01]  /*4320*/  FFMA.FTZ R11, R11, -R100, R25 ;  /* 0x800000640b0b7223 */ /* 0x010fe20000010019 */
[----:B------:R-:W-:-:S04]  /*4330*/  FSEL R163, R13, -INF , !P3 ;  /* 0xff8000000da37808 */ /* 0x000fc80005800000 */
[----:B------:R-:W-:Y:S02]  /*4340*/  FSEL R161, R11, -INF , !P0 ;  /* 0xff8000000ba17808 */ /* 0x000fe40004000000 */
[----:B-1----:R-:W-:Y:S01]  /*4350*/  IABS R2, R6 ;  /* 0x0000000600027213 */ /* 0x002fe20000000000 */
[----:B------:R-:W-:Y:S02]  /*4360*/  IMAD.IADD R6, R3, 0x1, -R140 ;  /* 0x0000000103067824 */ /* 0x000fe400078e0a8c */
[----:B-----5:R-:W-:Y:S02]  /*4370*/  FFMA.FTZ R12, R35, -R100, R24 ;  /* 0x80000064230c7223 */ /* 0x020fe40000010018 */
[----:B------:R-:W-:Y:S01]  /*4380*/  IMAD.MOV.U32 R3, RZ, RZ, R2 ;  /* 0x000000ffff037224 */ /* 0x000fe200078e0002 */
[----:B------:R-:W-:Y:S02]  /*4390*/  IABS R2, R5 ;  /* 0x0000000500027213 */ /* 0x000fe40000000000 */
[----:B------:R-:W-:Y:S01]  /*43a0*/  FSEL R159, R12, -INF , !P2 ;  /* 0xff8000000c9f7808 */ /* 0x000fe20005000000 */
[----:B------:R1:W2:Y:S02]  /*43b0*/  I2F R5, R3 ;  /* 0x0000000300057306 */ /* 0x0002a40000201400 */
[----:B-1----:R-:W-:Y:S01]  /*43c0*/  IMAD.MOV.U32 R3, RZ, RZ, R2 ;  /* 0x000000ffff037224 */ /* 0x002fe200078e0002 */
[----:B------:R-:W-:Y:S01]  /*43d0*/  IABS R2, R6 ;  /* 0x0000000600027213 */ /* 0x000fe20000000000 */
[----:B------:R-:W-:-:S02]  /*43e0*/  FFMA.FTZ R6, R62, -R100, R51 ;  /* 0x800000643e067223 */ /* 0x000fc40000010033 */
[----:B--2---:R-:W-:Y:S02]  /*43f0*/  FFMA.FTZ R5, R5, -R100, R47 ;  /* 0x8000006405057223 */ /* 0x004fe4000001002f */
[----:B------:R-:W1:Y:S01]  /*4400*/  I2F R3, R3 ;  /* 0x0000000300037306 */ /* 0x000e620000201400 */
[----:B------:R-:W-:Y:S02]  /*4410*/  FSEL R145, R6, -INF , !P1 ;  /* 0xff80000006917808 */ /* 0x000fe40004800000 */
[----:B------:R-:W-:Y:S02]  /*4420*/  ISETP.GE.AND P1, PT, R105, 0x41, PT ;  /* 0x000000416900780c */ /* 0x000fe40003f26270 */
[----:B------:R-:W-:-:S03]  /*4430*/  FSEL R165, R5, -INF , !P3 ;  /* 0xff80000005a57808 */ /* 0x000fc60005800000 */
[----:B------:R-:W2:Y:S01]  /*4440*/  I2F R2, R2 ;  /* 0x0000000200027306 */ /* 0x000ea20000201400 */
[----:B-1----:R-:W-:-:S05]  /*4450*/  FFMA.FTZ R3, R3, -R100, R26 ;  /* 0x8000006403037223 */ /* 0x002fca000001001a */
[----:B------:R-:W-:Y:S01]  /*4460*/  FSEL R167, R3, -INF , !P2 ;  /* 0xff80000003a77808 */ /* 0x000fe20005000000 */
[----:B--2---:R-:W-:-:S05]  /*4470*/  FFMA.FTZ R2, R2, -R100, R27 ;  /* 0x8000006402027223 */ /* 0x004fca000001001b */
[----:B------:R-:W-:Y:S01]  /*4480*/  FSEL R168, R2, -INF , !P0 ;  /* 0xff80000002a87808 */ /* 0x000fe20004000000 */
        /* <DEDUP_REMOVED lines=48> */
.L_x_1254:
[----:B------:R-:W-:Y:S05]  /*4790*/  BSYNC B0 ;  /* 0x0000000000007941 */ /* 0x000fea0003800000 */
.L_x_1253:
[----:B------:R-:W0:Y:S02]  /*47a0*/  LDGDEPBAR ;  /* 0x00000000000079af */ /* 0x000e240000000000 */
.L_x_1252:
[----:B--2---:R-:W-:Y:S01]  /*47b0*/  FMNMX.FTZ R2, R102, R94, !PT ;  /* 0x0000005e66027209 */ /* 0x004fe20007810000 */
[----:B------:R-:W-:Y:S01]  /*47c0*/  IMAD R160, R191, 0x8, R160 ;  /* 0x00000008bfa07824 */ /* 0x000fe200078e02a0 */
[----:B------:R-:W-:Y:S01]  /*47d0*/  LOP3.LUT R226, R226, UR18, RZ, 0x3c, !PT ;  /* 0x00000012e2e27c12 */ /* 0x000fe2000f8e3cff */
[----:B------:R-:W-:Y:S01]  /*47e0*/  IMAD.WIDE.U32 R124, R221, -0x2daee0ad, RZ ;  /* 0xd2511f53dd7c7825 */ /* 0x000fe200078e00ff */
[----:B------:R-:W-:Y:S01]  /*47f0*/  FMNMX.FTZ R2, R66, R2, !PT ;  /* 0x0000000242027209 */ /* 0x000fe20007810000 */
[----:B------:R-:W-:Y:S01]  /*4800*/  UIADD3 UR12, UR19, -0x4498517b, URZ ;  /* 0xbb67ae85130c7890 */ /* 0x000fe2000fffe03f */
[----:B-1----:R-:W-:Y:S01]  /*4810*/  IADD3 R8, R160, 0x4, RZ ;  /* 0x00000004a0087810 */ /* 0x002fe20007ffe0ff */
[----:B------:R-:W-:Y:S01]  /*4820*/  UIADD3 UR13, UR18, -0x61c88647, URZ ;  /* 0x9e3779b9120d7890 */ /* 0x000fe2000fffe03f */
[----:B------:R-:W-:Y:S01]  /*4830*/  FMNMX.FTZ R2, R64, R2, !PT ;  /* 0x0000000240027209 */ /* 0x000fe20007810000 */
[----:B------:R-:W-:Y:S01]  /*4840*/  UIADD3 UR11, UR18, 0x3c6ef372, URZ ;  /* 0x3c6ef372120b7890 */ /* 0x000fe2000fffe03f */
[----:B------:R-:W-:Y:S01]  /*4850*/  LEA.HI.SX32 R7, R204, 0xffffffff, 0x1a ;  /* 0xffffffffcc077811 */ /* 0x000fe200078fd2ff */
[----:B------:R-:W-:Y:S01]  /*4860*/  IMAD.WIDE.U32 R72, R8, -0x326172a9, RZ ;  /* 0xcd9e8d5708487825 */ /* 0x000fe200078e00ff */
[----:B------:R-:W-:Y:S01]  /*4870*/  FMNMX.FTZ R2, R70, R2, !PT ;  /* 0x0000000246027209 */ /* 0x000fe20007810000 */
[----:B------:R-:W-:Y:S01]  /*4880*/  UIADD3 UR10, UR19, 0x76cf5d0a, URZ ;  /* 0x76cf5d0a130a7890 */ /* 0x000fe2000fffe03f */
[----:B------:R-:W-:Y:S01]  /*4890*/  FMNMX.FTZ R6, R128, R121, !PT ;  /* 0x0000007980067209 */ /* 0x000fe20007810000 */
[----:B------:R-:W-:Y:S01]  /*48a0*/  UIADD3 UR8, UR19, 0x32370b8f, URZ ;  /* 0x32370b8f13087890 */ /* 0x000fe2000fffe03f */
[----:B------:R-:W-:Y:S01]  /*48b0*/  FMNMX.FTZ R2, R68, R2, !PT ;  /* 0x0000000244027209 */ /* 0x000fe20007810000 */
[----:B------:R-:W-:Y:S01]  /*48c0*/  IMAD.WIDE.U32 R62, R160, -0x326172a9, RZ ;  /* 0xcd9e8d57a03e7825 */ /* 0x000fe200078e00ff */
[----:B------:R-:W-:Y:S01]  /*48d0*/  LOP3.LUT R9, R73, R226, RZ, 0x3c, !PT ;  /* 0x000000e249097212 */ /* 0x000fe200078e3cff */
        /* <DEDUP_REMOVED lines=14> */
[----:B------:R-:W-:Y:S01]  /*49c0*/  IMAD.IADD R3, R186, 0x1, R173 ;  /* 0x00000001ba037824 */ /* 0x000fe200078e02ad */
[----:B------:R-:W-:Y:S01]  /*49d0*/  FMNMX.FTZ R2, R65, R2, !PT ;  /* 0x0000000241027209 */ /* 0x000fe20007810000 */
[----:B------:R-:W-:Y:S01]  /*49e0*/  UIADD3 UR5, UR18, 0x1715609d, URZ ;  /* 0x1715609d12057890 */ /* 0x000fe2000fffe03f */
[----:B------:R-:W-:Y:S01]  /*49f0*/  FMNMX.FTZ R5, R138, R5, !PT ;  /* 0x000000058a057209 */ /* 0x000fe20007810000 */
[----:B------:R-:W-:Y:S01]  /*4a00*/  IMAD.SHL.U32 R189, R3, 0x2, RZ ;  /* 0x0000000203bd7824 */ /* 0x000fe200078e00ff */
[----:B------:R-:W-:Y:S01]  /*4a10*/  FMNMX.FTZ R2, R133, R2, !PT ;  /* 0x0000000285027209 */ /* 0x000fe20007810000 */
[----:B------:R-:W-:Y:S01]  /*4a20*/  UIADD3 UR14, UR19, 0x646e171e, URZ ;  /* 0x646e171e130e7890 */ /* 0x000fe2000fffe03f */
[----:B------:R-:W-:Y:S01]  /*4a30*/  FMNMX.FTZ R5, R144, R5, !PT ;  /* 0x0000000590057209 */ /* 0x000fe20007810000 */
[--C-:B------:R-:W-:Y:S01]  /*4a40*/  IMAD R190, R4, 0x2, R189.reuse ;  /* 0x0000000204be7824 */ /* 0x100fe200078e02bd */
[----:B------:R-:W-:Y:S01]  /*4a50*/  FMNMX.FTZ R2, R132, R2, !PT ;  /* 0x0000000284027209 */ /* 0x000fe20007810000 */
[----:B------:R-:W-:Y:S01]  /*4a60*/  IMAD R192, R0, 0x2, R189 ;  /* 0x0000000200c07824 */ /* 0x000fe200078e02bd */
[----:B------:R-:W-:Y:S01]  /*4a70*/  FMNMX.FTZ R5, R162, R5, !PT ;  /* 0x00000005a2057209 */ /* 0x000fe20007810000 */
[----:B------:R-:W-:Y:S01]  /*4a80*/  IMAD R191, R0, 0x2, R190 ;  /* 0x0000000200bf7824 */ /* 0x000fe200078e02be */
        /* <DEDUP_REMOVED lines=11> */
[----:B------:R-:W-:-:S02]  /*4b40*/  LOP3.LUT R6, R125, UR19, R73, 0x96, !PT ;  /* 0x000000137d067c12 */ /* 0x000fc4000f8e9649 */
[----:B------:R-:W-:Y:S01]  /*4b50*/  FMNMX.FTZ R2, R145, R9, !PT ;  /* 0x0000000991027209 */ /* 0x000fe20007810000 */
[----:B------:R-:W1:Y:S01]  /*4b60*/  SHFL.BFLY PT, R101, R11, 0x2, 0x1f ;  /* 0x0c401f000b657f89 */ /* 0x000e6200000e0000 */
[----:B------:R-:W-:Y:S01]  /*4b70*/  LOP3.LUT R5, R75, UR12, R124, 0x96, !PT ;  /* 0x0000000c4b057c12 */ /* 0x000fe2000f8e967c */
[----:B------:R-:W-:Y:S01]  /*4b80*/  IMAD.WIDE.U32 R6, R6, -0x326172a9, RZ ;  /* 0xcd9e8d5706067825 */ /* 0x000fe200078e00ff */
[----:B------:R-:W-:Y:S01]  /*4b90*/  FMNMX.FTZ R2, R146, R2, !PT ;  /* 0x0000000292027209 */ /* 0x000fe20007810000 */
[----:B------:R-:W-:Y:S01]  /*4ba0*/  LDSM.16.MT88.4 R52, [R190+0x6800] ;  /* 0x00680000be34783b */ /* 0x000fe20000004200 */
[----:B------:R-:W-:Y:S01]  /*4bb0*/  FMNMX.FTZ R8, R135, R8, !PT ;  /* 0x0000000887087209 */ /* 0x000fe20007810000 */
[----:B------:R-:W-:Y:S01]  /*4bc0*/  IMAD.WIDE.U32 R58, R5, -0x326172a9, RZ ;  /* 0xcd9e8d57053a7825 */ /* 0x000fe200078e00ff */
[----:B------:R-:W-:Y:S02]  /*4bd0*/  FMNMX.FTZ R2, R147, R2, !PT ;  /* 0x0000000293027209 */ /* 0x000fe40007810000 */
[----:B------:R-:W-:-:S02]  /*4be0*/  FMNMX.FTZ R9, R134, R8, !PT ;  /* 0x0000000886097209 */ /* 0x000fc40007810000 */
[----:B------:R-:W-:Y:S02]  /*4bf0*/  LOP3.LUT R8, R7, UR13, R72, 0x96, !PT ;  /* 0x0000000d07087c12 */ /* 0x000fe4000f8e9648 */
[----:B------:R-:W-:Y:S02]  /*4c00*/  FMNMX.FTZ R5, R130, R129, !PT ;  /* 0x0000008182057209 */ /* 0x000fe40007810000 */
[----:B------:R-:W-:Y:S02]  /*4c10*/  FMNMX.FTZ R2, R164, R2, !PT ;  /* 0x00000002a4027209 */ /* 0x000fe40007810000 */
[----:B------:R-:W-:Y:S01]  /*4c20*/  FMNMX.FTZ R12, R136, R9, !PT ;  /* 0x00000009880c7209 */ /* 0x000fe20007810000 */
[----:B------:R-:W-:Y:S01]  /*4c30*/  IMAD.WIDE.U32 R8, R8, -0x2daee0ad, RZ ;  /* 0xd2511f5308087825 */ /* 0x000fe200078e00ff */
[----:B------:R-:W-:Y:S02]  /*4c40*/  LOP3.LUT R10, R59, UR11, R6, 0x96, !PT ;  /* 0x0000000b3b0a7c12 */ /* 0x000fe4000f8e9606 */
[----:B------:R-:W-:-:S02]  /*4c50*/  FMNMX.FTZ R13, R123, R5, !PT ;  /* 0x000000057b0d7209 */ /* 0x000fc40007810000 */
[----:B------:R-:W-:Y:S01]  /*4c60*/  FMNMX.FTZ R2, R165, R2, !PT ;  /* 0x00000002a5027209 */ /* 0x000fe20007810000 */
[----:B------:R-:W-:Y:S01]  /*4c70*/  IMAD.WIDE.U32 R14, R10, -0x2daee0ad, RZ ;  /* 0xd2511f530a0e7825 */ /* 0x000fe200078e00ff */
[----:B------:R-:W-:Y:S02]  /*4c80*/  FMNMX.FTZ R5, R127, R12, !PT ;  /* 0x0000000c7f057209 */ /* 0x000fe40007810000 */
[----:B------:R-:W-:Y:S02]  /*4c90*/  LOP3.LUT R16, R9, UR10, R74, 0x96, !PT ;  /* 0x0000000a09107c12 */ /* 0x000fe4000f8e964a */
[----:B------:R-:W-:Y:S02]  /*4ca0*/  FMNMX.FTZ R2, R167, R2, !PT ;  /* 0x00000002a7027209 */ /* 0x000fe40007810000 */
[----:B------:R-:W-:Y:S02]  /*4cb0*/  FMNMX.FTZ R9, R158, R5, !PT ;  /* 0x000000059e097209 */ /* 0x000fe40007810000 */
[----:B------:R-:W-:-:S02]  /*4cc0*/  LOP3.LUT R12, R15, UR8, R8, 0x96, !PT ;  /* 0x000000080f0c7c12 */ /* 0x000fc4000f8e9608 */
[----:B------:R-:W-:Y:S02]  /*4cd0*/  FMNMX.FTZ R2, R168, R2, !PT ;  /* 0x00000002a8027209 */ /* 0x000fe40007810000 */
[----:B------:R-:W-:Y:S01]  /*4ce0*/  FMNMX.FTZ R8, R151, R9, !PT ;  /* 0x0000000997087209 */ /* 0x000fe20007810000 */
[----:B------:R-:W-:Y:S01]  /*4cf0*/  IMAD.WIDE.U32 R22, R12, -0x326172a9, RZ ;  /* 0xcd9e8d570c167825 */ /* 0x000fe200078e00ff */
[----:B------:R-:W-:Y:S02]  /*4d00*/  FMNMX.FTZ R5, R122, R13, !PT ;  /* 0x0000000d7a057209 */ /* 0x000fe40007810000 */
[----:B-1----:R-:W-:Y:S02]  /*4d10*/  FMNMX.FTZ R101, R11, R101, !PT ;  /* 0x000000650b657209 */ /* 0x002fe40007810000 */
[----:B------:R-:W-:Y:S01]  /*4d20*/  FMNMX.FTZ R8, R152, R8, !PT ;  /* 0x0000000898087209 */ /* 0x000fe20007810000 */
[----:B------:R-:W1:Y:S01]  /*4d30*/  SHFL.BFLY PT, R11, R2, 0x2, 0x1f ;  /* 0x0c401f00020b7f89 */ /* 0x000e6200000e0000 */
[----:B------:R-:W-:-:S02]  /*4d40*/  FMNMX.FTZ R5, R149, R5, !PT ;  /* 0x0000000595057209 */ /* 0x000fc40007810000 */
[----:B------:R-:W-:Y:S01]  /*4d50*/  FMNMX.FTZ R8, R153, R8, !PT ;  /* 0x0000000899087209 */ /* 0x000fe20007810000 */
[----:B------:R-:W2:Y:S01]  /*4d60*/  SHFL.BFLY PT, R15, R101, 0x1, 0x1f ;  /* 0x0c201f00650f7f89 */ /* 0x000ea200000e0000 */
[----:B------:R-:W-:Y:S02]  /*4d70*/  FMNMX.FTZ R5, R150, R5, !PT ;  /* 0x0000000596057209 */ /* 0x000fe40007810000 */
[----:B------:R-:W-:Y:S02]  /*4d80*/  FMNMX.FTZ R8, R169, R8, !PT ;  /* 0x00000008a9087209 */ /* 0x000fe40007810000 */
[----:B------:R-:W-:Y:S02]  /*4d90*/  FMNMX.FTZ R5, R139, R5, !PT ;  /* 0x000000058b057209 */ /* 0x000fe40007810000 */
[----:B------:R-:W-:Y:S02]  /*4da0*/  LOP3.LUT R9, R63, R226, RZ, 0x3c, !PT ;  /* 0x000000e23f097212 */ /* 0x000fe400078e3cff */
[----:B------:R-:W-:-:S02]  /*4db0*/  FMNMX.FTZ R8, R170, R8, !PT ;  /* 0x00000008aa087209 */ /* 0x000fc40007810000 */
[----:B------:R-:W-:Y:S01]  /*4dc0*/  FMNMX.FTZ R5, R143, R5, !PT ;  /* 0x000000058f057209 */ /* 0x000fe20007810000 */
[----:B------:R-:W-:Y:S01]  /*4dd0*/  IMAD.WIDE.U32 R106, R9, -0x2daee0ad, RZ ;  /* 0xd2511f53096a7825 */ /* 0x000fe200078e00ff */
[----:B------:R-:W-:Y:S02]  /*4de0*/  LOP3.LUT R10, R7, UR13, R62, 0x96, !PT ;  /* 0x0000000d070a7c12 */ /* 0x000fe4000f8e963e */
[----:B------:R-:W-:Y:S02]  /*4df0*/  FMNMX.FTZ R7, R171, R8, !PT ;  /* 0x00000008ab077209 */ /* 0x000fe40007810000 */
[----:B------:R-:W-:Y:S02]  /*4e00*/  FMNMX.FTZ R5, R166, R5, !PT ;  /* 0x00000005a6057209 */ /* 0x000fe40007810000 */
[----:B------:R-:W-:Y:S02]  /*4e10*/  FMNMX.FTZ R7, R174, R7, !PT ;  /* 0x00000007ae077209 */ /* 0x000fe40007810000 */
[----:B------:R-:W-:-:S02]  /*4e20*/  FMNMX.FTZ R5, R157, R5, !PT ;  /* 0x000000059d057209 */ /* 0x000fc40007810000 */
[----:B------:R-:W-:Y:S01]  /*4e30*/  LOP3.LUT R9, R107, UR12, R124, 0x96, !PT ;  /* 0x0000000c6b097c12 */ /* 0x000fe2000f8e967c */
[----:B------:R-:W3:Y:S01]  /*4e40*/  SHFL.BFLY PT, R103, R7, 0x2, 0x1f ;  /* 0x0c401f0007677f89 */ /* 0x000ee200000e0000 */
[----:B-1----:R-:W-:Y:S01]  /*4e50*/  FMNMX.FTZ R2, R2, R11, !PT ;  /* 0x0000000b02027209 */ /* 0x002fe20007810000 */
[----:B------:R-:W-:Y:S01]  /*4e60*/  IMAD.WIDE.U32 R10, R10, -0x2daee0ad, RZ ;  /* 0xd2511f530a0a7825 */ /* 0x000fe200078e00ff */
[----:B------:R-:W-:Y:S02]  /*4e70*/  FMNMX.FTZ R5, R155, R5, !PT ;  /* 0x000000059b057209 */ /* 0x000fe40007810000 */
[----:B--2---:R-:W-:Y:S01]  /*4e80*/  FMNMX.FTZ R101, R101, R15, !PT ;  /* 0x0000000f65657209 */ /* 0x004fe20007810000 */
[----:B------:R-:W-:Y:S01]  /*4e90*/  IMAD.WIDE.U32 R56, R9, -0x326172a9, RZ ;  /* 0xcd9e8d5709387825 */ /* 0x000fe200078e00ff */
[----:B------:R-:W-:Y:S02]  /*4ea0*/  FMNMX.FTZ R5, R156, R5, !PT ;  /* 0x000000059c057209 */ /* 0x000fe40007810000 */
[----:B------:R-:W-:Y:S01]  /*4eb0*/  FSETP.NEU.FTZ.AND P0, PT, R101, -INF , PT ;  /* 0xff8000006500780b */ /* 0x000fe20003f1d000 */
[----:B------:R-:W-:Y:S01]  /*4ec0*/  IMAD.WIDE.U32 R8, R16, -0x326172a9, RZ ;  /* 0xcd9e8d5710087825 */ /* 0x000fe200078e00ff */
[----:B------:R-:W-:Y:S01]  /*4ed0*/  FMNMX.FTZ R5, R176, R5, !PT ;  /* 0x00000005b0057209 */ /* 0x000fe20007810000 */
[----:B------:R-:W1:Y:S01]  /*4ee0*/  SHFL.BFLY PT, R16, R2, 0x1, 0x1f ;  /* 0x0c201f0002107f89 */ /* 0x000e6200000e0000 */
[----:B------:R-:W-:Y:S01]  /*4ef0*/  LOP3.LUT R12, R57, UR11, R6, 0x96, !PT ;  /* 0x0000000b390c7c12 */ /* 0x000fe2000f8e9606 */
[----:B------:R-:W-:Y:S01]  /*4f00*/  FMUL.FTZ R6, R101, c[0x0][0x23c] ;  /* 0x00008f0065067a20 */ /* 0x000fe20000410000 */
[----:B------:R-:W-:Y:S01]  /*4f10*/  FMNMX.FTZ R5, R178, R5, !PT ;  /* 0x00000005b2057209 */ /* 0x000fe20007810000 */
[----:B------:R-:W-:Y:S01]  /*4f20*/  IMAD R107, R224, 0x10000, R224 ;  /* 0x00010000e06b7824 */ /* 0x000fe200078e02e0 */
[----:B------:R-:W-:Y:S01]  /*4f30*/  LOP3.LUT R9, R9, UR9, R58, 0x96, !PT ;  /* 0x0000000909097c12 */ /* 0x000fe2000f8e963a */
[----:B------:R-:W-:Y:S01]  /*4f40*/  IMAD.WIDE.U32 R20, R12, -0x2daee0ad, RZ ;  /* 0xd2511f530c147825 */ /* 0x000fe200078e00ff */
[----:B------:R-:W-:-:S02]  /*4f50*/  FMNMX.FTZ R12, R175, R5, !PT ;  /* 0x00000005af0c7209 */ /* 0x000fc40007810000 */
[----:B------:R-:W-:Y:S02]  /*4f60*/  FSEL R6, R6, RZ, P0 ;  /* 0x000000ff06067208 */ /* 0x000fe40000000000 */
[----:B------:R-:W-:Y:S02]  /*4f70*/  FMNMX.FTZ R12, R177, R12, !PT ;  /* 0x0000000cb10c7209 */ /* 0x000fe40007810000 */
[----:B---3--:R-:W-:Y:S01]  /*4f80*/  FMNMX.FTZ R103, R7, R103, !PT ;  /* 0x0000006707677209 */ /* 0x008fe20007810000 */
[----:B------:R-:W-:Y:S01]  /*4f90*/  FFMA.FTZ R5, R102, c[0x0][0x23c], -R6 ;  /* 0x00008f0066057a23 */ /* 0x000fe20000010806 */
[----:B------:R-:W-:Y:S01]  /*4fa0*/  LOP3.LUT R13, R23, UR7, R8, 0x96, !PT ;  /* 0x00000007170d7c12 */ /* 0x000fe2000f8e9608 */
[----:B------:R-:W2:Y:S01]  /*4fb0*/  SHFL.BFLY PT, R15, R12, 0x2, 0x1f ;  /* 0x0c401f000c0f7f89 */ /* 0x000ea200000e0000 */
[----:B------:R-:W-:Y:S01]  /*4fc0*/  IMAD.WIDE.U32 R8, R9, -0x2daee0ad, RZ ;  /* 0xd2511f5309087825 */ /* 0x000fe200078e00ff */
[----:B------:R3:W-:Y:S01]  /*4fd0*/  MUFU.EX2 R252, R5 ;  /* 0x0000000500fc7308 */ /* 0x0007e20000000800 */
[----:B------:R-:W-:-:S02]  /*4fe0*/  LOP3.LUT R11, R11, UR10, R106, 0x96, !PT ;  /* 0x0000000a0b0b7c12 */ /* 0x000fc4000f8e966a */
[----:B------:R-:W-:Y:S01]  /*4ff0*/  IMAD.WIDE.U32 R34, R13, -0x2daee0ad, RZ ;  /* 0xd2511f530d227825 */ /* 0x000fe200078e00ff */
[----:B------:R-:W-:Y:S02]  /*5000*/  LOP3.LUT R9, R9, UR6, R14, 0x96, !PT ;  /* 0x0000000609097c12 */ /* 0x000fe4000f8e960e */
[----:B-1----:R-:W-:Y:S02]  /*5010*/  FMNMX.FTZ R2, R2, R16, !PT ;  /* 0x0000001002027209 */ /* 0x002fe40007810000 */
[----:B------:R-:W1:Y:S01]  /*5020*/  SHFL.BFLY PT, R16, R103, 0x1, 0x1f ;  /* 0x0c201f0067107f89 */ /* 0x000e6200000e0000 */
[----:B------:R-:W-:Y:S01]  /*5030*/  LOP3.LUT R8, R35, UR4, R8, 0x96, !PT ;  /* 0x0000000423087c12 */ /* 0x000fe2000f8e9608 */
[----:B------:R-:W-:Y:S01]  /*5040*/  IMAD.WIDE.U32 R18, R9, -0x326172a9, RZ ;  /* 0xcd9e8d5709127825 */ /* 0x000fe200078e00ff */
[----:B------:R-:W-:Y:S02]  /*5050*/  LOP3.LUT R13, R21, UR8, R10, 0x96, !PT ;  /* 0x00000008150d7c12 */ /* 0x000fe4000f8e960a */
[----:B------:R-:W-:Y:S01]  /*5060*/  FSETP.NEU.FTZ.AND P0, PT, R2, -INF , PT ;  /* 0xff8000000200780b */ /* 0x000fe20003f1d000 */
[----:B------:R-:W-:Y:S01]  /*5070*/  IMAD.WIDE.U32 R10, R11, -0x326172a9, RZ ;  /* 0xcd9e8d570b0a7825 */ /* 0x000fe200078e00ff */
[----:B------:R-:W-:-:S03]  /*5080*/  LOP3.LUT R19, R19, UR5, R22, 0x96, !PT ;  /* 0x0000000513137c12 */ /* 0x000fc6000f8e9616 */
[----:B---3--:R-:W-:Y:S01]  /*5090*/  FFMA.FTZ R5, R94, c[0x0][0x23c], -R6 ;  /* 0x00008f005e057a23 */ /* 0x008fe20000010806 */
[----:B------:R-:W-:Y:S01]  /*50a0*/  LOP3.LUT R17, R11, UR9, R56, 0x96, !PT ;  /* 0x000000090b117c12 */ /* 0x000fe2000f8e9638 */
[----:B------:R-:W-:Y:S02]  /*50b0*/  IMAD.WIDE.U32 R8, R8, -0x326172a9, RZ ;  /* 0xcd9e8d5708087825 */ /* 0x000fe400078e00ff */
[----:B------:R3:W-:Y:S01]  /*50c0*/  MUFU.EX2 R239, R5 ;  /* 0x0000000500ef7308 */ /* 0x0007e20000000800 */
[----:B--2---:R-:W-:Y:S01]  /*50d0*/  FMNMX.FTZ R15, R12, R15, !PT ;  /* 0x0000000f0c0f7209 */ /* 0x004fe20007810000 */
[----:B------:R-:W-:Y:S01]  /*50e0*/  IMAD.WIDE.U32 R60, R13, -0x326172a9, RZ ;  /* 0xcd9e8d570d3c7825 */ /* 0x000fe200078e00ff */
[----:B------:R-:W-:Y:S02]  /*50f0*/  LOP3.LUT R7, R9, UR15, R18, 0x96, !PT ;  /* 0x0000000f09077c12 */ /* 0x000fe4000f8e9612 */
[----:B------:R-:W-:Y:S01]  /*5100*/  LOP3.LUT R11, R8, 0xffff, RZ, 0xc0, !PT ;  /* 0x0000ffff080b7812 */ /* 0x000fe200078ec0ff */
[----:B------:R-:W-:Y:S01]  /*5110*/  FFMA.FTZ R9, R64, c[0x0][0x23c], -R6 ;  /* 0x00008f0040097a23 */ /* 0x000fe20000010806 */
[----:B------:R-:W-:-:S02]  /*5120*/  LOP3.LUT R32, R61, UR7, R10, 0x96, !PT ;  /* 0x000000073d207c12 */ /* 0x000fc4000f8e960a */
[----:B------:R-:W-:Y:S01]  /*5130*/  SHF.R.U32.HI R10, RZ, 0x10, R8 ;  /* 0x00000010ff0a7819 */ /* 0x000fe20000011608 */
[----:B------:R2:W-:Y:S01]  /*5140*/  MUFU.EX2 R238, R9 ;  /* 0x0000000900ee7308 */ /* 0x0005e20000000800 */
[----:B-1----:R-:W-:Y:S01]  /*5150*/  FMNMX.FTZ R103, R103, R16, !PT ;  /* 0x0000001067677209 */ /* 0x002fe20007810000 */
[----:B------:R-:W-:Y:S01]  /*5160*/  IMAD.WIDE.U32 R32, R32, -0x2daee0ad, RZ ;  /* 0xd2511f5320207825 */ /* 0x000fe200078e00ff */
[----:B------:R-:W1:Y:S01]  /*5170*/  SHFL.BFLY PT, R16, R15, 0x1, 0x1f ;  /* 0x0c201f000f107f89 */ /* 0x000e6200000e0000 */
[----:B------:R-:W-:Y:S02]  /*5180*/  LOP3.LUT R14, R8, 0xff, RZ, 0xc0, !PT ;  /* 0x000000ff080e7812 */ /* 0x000fe400078ec0ff */
[----:B---3--:R-:W-:Y:S01]  /*5190*/  FFMA.FTZ R5, R66, c[0x0][0x23c], -R6 ;  /* 0x00008f0042057a23 */ /* 0x008fe20000010806 */
[----:B------:R-:W-:Y:S01]  /*51a0*/  SHF.R.U32.HI R13, RZ, 0x18, R8 ;  /* 0x00000018ff0d7819 */ /* 0x000fe20000011608 */
[----:B------:R-:W-:Y:S01]  /*51b0*/  FMUL.FTZ R0, R103, c[0x0][0x23c] ;  /* 0x00008f0067007a20 */ /* 0x000fe20000410000 */
[----:B------:R-:W-:Y:S01]  /*51c0*/  SHF.R.U32.HI R11, RZ, 0x8, R11 ;  /* 0x00000008ff0b7819 */ /* 0x000fe2000001160b */
[----:B------:R3:W-:Y:S01]  /*51d0*/  MUFU.EX2 R251, R5 ;  /* 0x0000000500fb7308 */ /* 0x0007e20000000800 */
[----:B------:R-:W-:-:S02]  /*51e0*/  LOP3.LUT R8, R7, 0xffff, RZ, 0xc0, !PT ;  /* 0x0000ffff07087812 */ /* 0x000fc400078ec0ff */
[----:B------:R-:W-:Y:S02]  /*51f0*/  PRMT R14, R14, 0x5410, R11 ;  /* 0x000054100e0e7816 */ /* 0x000fe4000000000b */
[----:B------:R-:W-:Y:S02]  /*5200*/  LOP3.LUT R11, R7, 0xff, RZ, 0xc0, !PT ;  /* 0x000000ff070b7812 */ /* 0x000fe400078ec0ff */
[----:B--2---:R-:W-:Y:S02]  /*5210*/  LOP3.LUT R9, R10, 0xff, RZ, 0xc0, !PT ;  /* 0x000000ff0a097812 */ /* 0x004fe400078ec0ff */
[----:B------:R-:W-:Y:S02]  /*5220*/  SHF.R.U32.HI R8, RZ, 0x8, R8 ;  /* 0x00000008ff087819 */ /* 0x000fe40000011608 */
[----:B------:R-:W-:Y:S02]  /*5230*/  PRMT R9, R9, 0x5410, R13 ;  /* 0x0000541009097816 */ /* 0x000fe4000000000d */
[----:B------:R-:W-:Y:S01]  /*5240*/  PRMT R13, R11, 0x5410, R8 ;  /* 0x000054100b0d7816 */ /* 0x000fe20000000008 */
[----:B---3--:R-:W-:Y:S01]  /*5250*/  FMUL.FTZ R5, R2, c[0x0][0x23c] ;  /* 0x00008f0002057a20 */ /* 0x008fe20000410000 */
[----:B-1----:R-:W-:-:S04]  /*5260*/  FMNMX.FTZ R102, R15, R16, !PT ;  /* 0x000000100f667209 */ /* 0x002fc80007810000 */
[----:B------:R-:W-:Y:S02]  /*5270*/  FSEL R5, R5, RZ, P0 ;  /* 0x000000ff05057208 */ /* 0x000fe40000000000 */
[----:B------:R-:W-:-:S03]  /*5280*/  FSETP.NEU.FTZ.AND P0, PT, R103, -INF , PT ;  /* 0xff8000006700780b */ /* 0x000fc60003f1d000 */
[--C-:B------:R-:W-:Y:S01]  /*5290*/  FFMA.FTZ R3, R65, c[0x0][0x23c], -R5.reuse ;  /* 0x00008f0041037a23 */ /* 0x100fe20000010805 */
[----:B------:R-:W-:Y:S01]  /*52a0*/  FSEL R0, R0, RZ, P0 ;  /* 0x000000ff00007208 */ /* 0x000fe20000000000 */
[--C-:B------:R-:W-:Y:S01]  /*52b0*/  FFMA.FTZ R10, R104, c[0x0][0x23c], -R5.reuse ;  /* 0x00008f00680a7a23 */ /* 0x100fe20000010805 */
[----:B------:R-:W-:Y:S01]  /*52c0*/  FSETP.NEU.FTZ.AND P0, PT, R102, -INF , PT ;  /* 0xff8000006600780b */ /* 0x000fe20003f1d000 */
[----:B------:R1:W-:Y:S01]  /*52d0*/  MUFU.EX2 R236, R3 ;  /* 0x0000000300ec7308 */ /* 0x0003e20000000800 */
[----:B------:R-:W-:-:S07]  /*52e0*/  FFMA.FTZ R4, R119, c[0x0][0x23c], -R5 ;  /* 0x00008f0077047a23 */ /* 0x000fce0000010805 */
[----:B------:R2:W3:Y:S01]  /*52f0*/  MUFU.EX2 R237, R10 ;  /* 0x0000000a00ed7308 */ /* 0x0004e20000000800 */
[----:B-1----:R-:W-:-:S07]  /*5300*/  FFMA.FTZ R3, R126, c[0x0][0x23c], -R5 ;  /* 0x00008f007e037a23 */ /* 0x002fce0000010805 */
[----:B------:R1:W-:Y:S01]  /*5310*/  MUFU.EX2 R227, R4 ;  /* 0x0000000400e37308 */ /* 0x0003e20000000800 */
[----:B--2---:R-:W-:-:S07]  /*5320*/  SHF.R.U32.HI R10, RZ, 0x18, R7 ;  /* 0x00000018ff0a7819 */ /* 0x004fce0000011607 */
[----:B------:R2:W4:Y:S01]  /*5330*/  MUFU.EX2 R235, R3 ;  /* 0x0000000300eb7308 */ /* 0x0005220000000800 */
[----:B---3--:R-:W-:Y:S02]  /*5340*/  F2FP.BF16.PACK_AB R11, R236, R237 ;  /* 0x000000edec0b723e */ /* 0x008fe400000010ff */
[----:B-1----:R-:W-:Y:S02]  /*5350*/  F2FP.BF16.PACK_AB R4, R238, R251 ;  /* 0x000000fbee04723e */ /* 0x002fe400000010ff */
[----:B--2---:R-:W-:Y:S01]  /*5360*/  SHF.R.U32.HI R3, RZ, 0x10, R7 ;  /* 0x00000010ff037819 */ /* 0x004fe20000011607 */
[--C-:B------:R-:W-:Y:S01]  /*5370*/  HSET2.LE.AND R7, R9, R107.reuse, PT ;  /* 0x0000006b09077233 */ /* 0x100fe20003803000 */
[----:B------:R-:W-:Y:S02]  /*5380*/  FFMA.FTZ R9, R128, c[0x0][0x23c], -R0 ;  /* 0x00008f0080097a23 */ /* 0x000fe40000010800 */
[----:B------:R-:W-:Y:S01]  /*5390*/  LOP3.LUT R8, R3, 0xff, RZ, 0xc0, !PT ;  /* 0x000000ff03087812 */ /* 0x000fe200078ec0ff */
[--C-:B------:R-:W-:Y:S01]  /*53a0*/  HSET2.LE.AND R3, R14, R107.reuse, PT ;  /* 0x0000006b0e037233 */ /* 0x100fe20003803000 */
[----:B------:R-:W-:Y:S01]  /*53b0*/  LOP3.LUT R11, R7, R11, RZ, 0xc0, !PT ;  /* 0x0000000b070b7212 */ /* 0x000fe200078ec0ff */
[----:B------:R4:W-:Y:S01]  /*53c0*/  MUFU.EX2 R223, R9 ;  /* 0x0000000900df7308 */ /* 0x0009e20000000800 */
[----:B------:R-:W-:Y:S01]  /*53d0*/  PRMT R12, R8, 0x5410, R10 ;  /* 0x00005410080c7816 */ /* 0x000fe2000000000a */
[----:B------:R-:W-:Y:S01]  /*53e0*/  FFMA.FTZ R8, R121, c[0x0][0x23c], -R0 ;  /* 0x00008f0079087a23 */ /* 0x000fe20000010800 */
[----:B------:R-:W-:Y:S01]  /*53f0*/  LOP3.LUT R10, R3, R4, RZ, 0xc0, !PT ;  /* 0x00000004030a7212 */ /* 0x000fe200078ec0ff */
[--C-:B------:R-:W-:Y:S01]  /*5400*/  HSET2.LE.AND R3, R13, R107.reuse, PT ;  /* 0x0000006b0d037233 */ /* 0x100fe20003803000 */
[----:B------:R-:W-:Y:S01]  /*5410*/  F2FP.BF16.PACK_AB R4, R239, R252 ;  /* 0x000000fcef04723e */ /* 0x000fe200000010ff */
[----:B------:R-:W-:Y:S01]  /*5420*/  HSET2.LE.AND R7, R12, R107, PT ;  /* 0x0000006b0c077233 */ /* 0x000fe20003803000 */
[----:B------:R-:W-:Y:S01]  /*5430*/  IMAD.WIDE.U32 R12, R17, -0x2daee0ad, RZ ;  /* 0xd2511f53110c7825 */ /* 0x000fe200078e00ff */
[----:B------:R1:W-:Y:S04]  /*5440*/  MUFU.EX2 R222, R8 ;  /* 0x0000000800de7308 */ /* 0x0003e80000000800 */
[----:B------:R-:W-:-:S02]  /*5450*/  LOP3.LUT R13, R13, UR6, R20, 0x96, !PT ;  /* 0x000000060d0d7c12 */ /* 0x000fc4000f8e9614 */
[----:B----4-:R-:W-:-:S03]  /*5460*/  F2FP.BF16.PACK_AB R9, R227, R235 ;  /* 0x000000ebe309723e */ /* 0x010fc600000010ff */
[----:B------:R-:W-:Y:S01]  /*5470*/  IMAD.WIDE.U32 R20, R13, -0x326172a9, RZ ;  /* 0xcd9e8d570d147825 */ /* 0x000fe200078e00ff */
[----:B------:R-:W-:-:S03]  /*5480*/  LOP3.LUT R9, R7, R9, RZ, 0xc0, !PT ;  /* 0x0000000907097212 */ /* 0x000fc600078ec0ff */
[--C-:B------:R-:W-:Y:S01]  /*5490*/  FFMA.FTZ R7, R120, c[0x0][0x23c], -R0.reuse ;  /* 0x00008f0078077a23 */ /* 0x100fe20000010800 */
[----:B-1----:R-:W-:Y:S01]  /*54a0*/  LOP3.LUT R8, R3, R4, RZ, 0xc0, !PT ;  /* 0x0000000403087212 */ /* 0x002fe200078ec0ff */
[----:B------:R-:W-:Y:S01]  /*54b0*/  FFMA.FTZ R3, R118, c[0x0][0x23c], -R0 ;  /* 0x00008f0076037a23 */ /* 0x000fe20000010800 */
[----:B------:R-:W-:Y:S01]  /*54c0*/  LOP3.LUT R4, R33, UR4, R12, 0x96, !PT ;  /* 0x0000000421047c12 */ /* 0x000fe2000f8e960c */
[----:B------:R-:W-:Y:S04]  /*54d0*/  MUFU.EX2 R220, R7 ;  /* 0x0000000700dc7308 */ /* 0x000fe80000000800 */
[----:B------:R-:W-:Y:S01]  /*54e0*/  IMAD.WIDE.U32 R12, R4, -0x326172a9, RZ ;  /* 0xcd9e8d57040c7825 */ /* 0x000fe200078e00ff */
[----:B------:R-:W-:Y:S03]  /*54f0*/  HMMA.16816.F32.BF16 R116, R8, R24, RZ ;  /* 0x000000180874723c */ /* 0x000fe600000418ff */
[----:B------:R1:W2:Y:S01]  /*5500*/  MUFU.EX2 R218, R3 ;  /* 0x0000000300da7308 */ /* 0x0002a20000000800 */
[----:B------:R-:W-:-:S02]  /*5510*/  LOP3.LUT R4, R13, UR15, R20, 0x96, !PT ;  /* 0x0000000f0d047c12 */ /* 0x000fc4000f8e9614 */
[----:B------:R-:W-:Y:S02]  /*5520*/  LOP3.LUT R16, R12, 0xff, RZ, 0xc0, !PT ;  /* 0x000000ff0c107812 */ /* 0x000fe400078ec0ff */
[----:B------:R-:W-:Y:S01]  /*5530*/  SHF.R.U32.HI R18, RZ, 0x18, R12 ;  /* 0x00000018ff127819 */ /* 0x000fe2000001160c */
[C---:B------:R-:W-:Y:S08]  /*5540*/  HMMA.16816.F32.BF16 R96, R8.reuse, R28, RZ ;  /* 0x0000001c0860723c */ /* 0x040ff000000418ff */
[----:B------:R-:W-:Y:S01]  /*5550*/  HMMA.16816.F32.BF16 R88, R8, R44, RZ ;  /* 0x0000002c0858723c */ /* 0x000fe200000418ff */
[----:B-1----:R-:W-:-:S05]  /*5560*/  FMUL.FTZ R3, R102, c[0x0][0x23c] ;  /* 0x00008f0066037a20 */ /* 0x002fca0000410000 */
[----:B------:R-:W-:Y:S02]  /*5570*/  FSEL R3, R3, RZ, P0 ;  /* 0x000000ff03037208 */ /* 0x000fe40000000000 */
[C---:B------:R-:W-:Y:S03]  /*5580*/  HMMA.16816.F32.BF16 R108, R8.reuse, R40, RZ ;  /* 0x00000028086c723c */ /* 0x040fe600000418ff */
[--C-:B------:R-:W-:Y:S02]  /*5590*/  FFMA.FTZ R7, R123, c[0x0][0x23c], -R3.reuse ;  /* 0x00008f007b077a23 */ /* 0x100fe40000010803 */
[----:B------:R-:W-:Y:S02]  /*55a0*/  FFMA.FTZ R15, R122, c[0x0][0x23c], -R3 ;  /* 0x00008f007a0f7a23 */ /* 0x000fe40000010803 */
[----:B------:R1:W-:Y:S01]  /*55b0*/  MUFU.EX2 R216, R7 ;  /* 0x0000000700d87308 */ /* 0x0003e20000000800 */
[C---:B------:R-:W-:Y:S07]  /*55c0*/  HMMA.16816.F32.BF16 R112, R8.reuse, R26, RZ ;  /* 0x0000001a0870723c */ /* 0x040fee00000418ff */
[----:B------:R3:W4:Y:S01]  /*55d0*/  MUFU.EX2 R217, R15 ;  /* 0x0000000f00d97308 */ /* 0x0007220000000800 */
[----:B------:R-:W-:Y:S01]  /*55e0*/  HMMA.16816.F32.BF16 R92, R8, R30, RZ ;  /* 0x0000001e085c723c */ /* 0x000fe200000418ff */
[----:B-1----:R-:W-:-:S07]  /*55f0*/  LOP3.LUT R7, R12, 0xffff, RZ, 0xc0, !PT ;  /* 0x0000ffff0c077812 */ /* 0x002fce00078ec0ff */
[C---:B------:R-:W-:Y:S01]  /*5600*/  HMMA.16816.F32.BF16 R84, R8.reuse, R46, RZ ;  /* 0x0000002e0854723c */ /* 0x040fe200000418ff */
[----:B------:R-:W-:Y:S02]  /*5610*/  SHF.R.U32.HI R13, RZ, 0x10, R12 ;  /* 0x00000010ff0d7819 */ /* 0x000fe4000001160c */
[----:B------:R-:W-:Y:S02]  /*5620*/  SHF.R.U32.HI R14, RZ, 0x8, R7 ;  /* 0x00000008ff0e7819 */ /* 0x000fe40000011607 */
[----:B------:R-:W-:Y:S02]  /*5630*/  LOP3.LUT R7, R4, 0xffff, RZ, 0xc0, !PT ;  /* 0x0000ffff04077812 */ /* 0x000fe400078ec0ff */
[----:B------:R-:W-:Y:S01]  /*5640*/  LOP3.LUT R12, R13, 0xff, RZ, 0xc0, !PT ;  /* 0x000000ff0d0c7812 */ /* 0x000fe200078ec0ff */
[----:B------:R-:W-:Y:S01]  /*5650*/  FFMA.FTZ R13, R130, c[0x0][0x23c], -R3 ;  /* 0x00008f00820d7a23 */ /* 0x000fe20000010803 */
[----:B------:R-:W-:Y:S01]  /*5660*/  PRMT R17, R16, 0x5410, R14 ;  /* 0x0000541010117816 */ /* 0x000fe2000000000e */
[----:B------:R-:W-:Y:S01]  /*5670*/  HMMA.16816.F32.BF16 R80, R8, R42, RZ ;  /* 0x0000002a0850723c */ /* 0x000fe200000418ff */
[----:B------:R-:W-:Y:S01]  /*5680*/  LOP3.LUT R16, R4, 0xff, RZ, 0xc0, !PT ;  /* 0x000000ff04107812 */ /* 0x000fe200078ec0ff */
[----:B------:R1:W-:Y:S01]  /*5690*/  MUFU.EX2 R212, R13 ;  /* 0x0000000d00d47308 */ /* 0x0003e20000000800 */
[----:B------:R-:W-:-:S02]  /*56a0*/  SHF.R.U32.HI R14, RZ, 0x8, R7 ;  /* 0x00000008ff0e7819 */ /* 0x000fc40000011607 */
[----:B---3--:R-:W-:Y:S01]  /*56b0*/  PRMT R15, R12, 0x5410, R18 ;  /* 0x000054100c0f7816 */ /* 0x008fe20000000012 */
[----:B------:R-:W-:Y:S01]  /*56c0*/  FFMA.FTZ R12, R129, c[0x0][0x23c], -R3 ;  /* 0x00008f00810c7a23 */ /* 0x000fe20000010803 */
[----:B------:R-:W-:Y:S01]  /*56d0*/  SHF.R.U32.HI R7, RZ, 0x10, R4 ;  /* 0x00000010ff077819 */ /* 0x000fe20000011604 */
[----:B------:R-:W-:Y:S01]  /*56e0*/  IMAD.WIDE.U32 R8, R19, -0x2daee0ad, RZ ;  /* 0xd2511f5313087825 */ /* 0x000fe200078e00ff */
[----:B------:R-:W-:Y:S01]  /*56f0*/  PRMT R18, R16, 0x5410, R14 ;  /* 0x0000541010127816 */ /* 0x000fe2000000000e */
[----:B------:R4:W3:Y:S01]  /*5700*/  MUFU.EX2 R210, R12 ;  /* 0x0000000c00d27308 */ /* 0x0008e20000000800 */
[----:B------:R-:W-:Y:S01]  /*5710*/  SHF.R.U32.HI R16, RZ, 0x18, R4 ;  /* 0x00000018ff107819 */ /* 0x000fe20000011604 */
[--C-:B------:R-:W-:Y:S01]  /*5720*/  HSET2.LE.AND R4, R17, R107.reuse, PT ;  /* 0x0000006b11047233 */ /* 0x100fe20003803000 */
[----:B------:R-:W-:Y:S01]  /*5730*/  LOP3.LUT R14, R7, 0xff, RZ, 0xc0, !PT ;  /* 0x000000ff070e7812 */ /* 0x000fe200078ec0ff */
[--C-:B------:R-:W-:Y:S01]  /*5740*/  HSET2.LE.AND R15, R15, R107.reuse, PT ;  /* 0x0000006b0f0f7233 */ /* 0x100fe20003803000 */
[----:B--2---:R-:W-:Y:S01]  /*5750*/  F2FP.BF16.PACK_AB R7, R220, R218 ;  /* 0x000000dadc07723e */ /* 0x004fe200000010ff */
[----:B------:R-:W-:Y:S01]  /*5760*/  FFMA.FTZ R11, R50, c[0x0][0x23c], -R5 ;  /* 0x00008f00320b7a23 */ /* 0x000fe20000010805 */
[----:B------:R-:W-:Y:S01]  /*5770*/  PRMT R16, R14, 0x5410, R16 ;  /* 0x000054100e107816 */ /* 0x000fe20000000010 */
[----:B-1----:R-:W-:Y:S01]  /*5780*/  FFMA.FTZ R13, R70, c[0x0][0x23c], -R6 ;  /* 0x00008f00460d7a23 */ /* 0x002fe20000010806 */
[----:B------:R-:W-:Y:S01]  /*5790*/  LOP3.LUT R14, R4, R7, RZ, 0xc0, !PT ;  /* 0x00000007040e7212 */ /* 0x000fe200078ec0ff */
[----:B------:R-:W-:Y:S01]  /*57a0*/  HSET2.LE.AND R4, R18, R107, PT ;  /* 0x0000006b12047233 */ /* 0x000fe20003803000 */
[----:B------:R-:W-:Y:S01]  /*57b0*/  F2FP.BF16.PACK_AB R7, R222, R223 ;  /* 0x000000dfde07723e */ /* 0x000fe200000010ff */
[----:B------:R1:W-:Y:S01]  /*57c0*/  MUFU.EX2 R215, R13 ;  /* 0x0000000d00d77308 */ /* 0x0003e20000000800 */
[----:B------:R-:W-:-:S02]  /*57d0*/  LOP3.LUT R10, R8, 0xff, RZ, 0xc0, !PT ;  /* 0x000000ff080a7812 */ /* 0x000fc400078ec0ff */
[----:B----4-:R-:W-:-:S04]  /*57e0*/  F2FP.BF16.PACK_AB R12, R217, R216 ;  /* 0x000000d8d90c723e */ /* 0x010fc800000010ff */
[----:B------:R-:W-:Y:S01]  /*57f0*/  LOP3.LUT R15, R15, R12, RZ, 0xc0, !PT ;  /* 0x0000000c0f0f7212 */ /* 0x000fe200078ec0ff */
[----:B------:R-:W-:Y:S01]  /*5800*/  FFMA.FTZ R12, R68, c[0x0][0x23c], -R6 ;  /* 0x00008f00440c7a23 */ /* 0x000fe20000010806 */
[----:B------:R2:W-:Y:S01]  /*5810*/  MUFU.EX2 R209, R11 ;  /* 0x0000000b00d17308 */ /* 0x0005e20000000800 */
[----:B-1----:R-:W-:Y:S01]  /*5820*/  HSET2.LE.AND R13, R16, R107, PT ;  /* 0x0000006b100d7233 */ /* 0x002fe20003803000 */
[----:B---3--:R-:W-:-:S06]  /*5830*/  F2FP.BF16.PACK_AB R16, R210, R212 ;  /* 0x000000d4d210723e */ /* 0x008fcc00000010ff */
[----:B------:R1:W-:Y:S01]  /*5840*/  MUFU.EX2 R214, R12 ;  /* 0x0000000c00d67308 */ /* 0x0003e20000000800 */
[----:B------:R-:W-:Y:S02]  /*5850*/  LOP3.LUT R13, R13, R16, RZ, 0xc0, !PT ;  /* 0x000000100d0d7212 */ /* 0x000fe400078ec0ff */
[----:B--2---:R-:W-:Y:S02]  /*5860*/  SHF.R.U32.HI R11, RZ, 0x18, R8 ;  /* 0x00000018ff0b7819 */ /* 0x004fe40000011608 */
[----:B-1----:R-:W-:Y:S01]  /*5870*/  LOP3.LUT R12, R4, R7, RZ, 0xc0, !PT ;  /* 0x00000007040c7212 */ /* 0x002fe200078ec0ff */
[--C-:B------:R-:W-:Y:S02]  /*5880*/  FFMA.FTZ R4, R48, c[0x0][0x23c], -R6.reuse ;  /* 0x00008f0030047a23 */ /* 0x100fe40000010806 */
[----:B------:R-:W-:Y:S02]  /*5890*/  LDSM.16.MT88.4 R48, [R191+0x6800] ;  /* 0x00680000bf30783b */ /* 0x000fe40000004200 */
[----:B------:R1:W-:Y:S02]  /*58a0*/  MUFU.EX2 R213, R4 ;  /* 0x0000000400d57308 */ /* 0x0003e40000000800 */
[C---:B------:R-:W-:Y:S08]  /*58b0*/  HMMA.16816.F32.BF16 R68, R12.reuse, R28, RZ ;  /* 0x0000001c0c44723c */ /* 0x040ff000000418ff */
[----:B------:R-:W-:Y:S01]  /*58c0*/  HMMA.16816.F32.BF16 R128, R12, R30, RZ ;  /* 0x0000001e0c80723c */ /* 0x000fe200000418ff */
[----:B-1----:R-:W-:-:S07]  /*58d0*/  FFMA.FTZ R4, R39, c[0x0][0x23c], -R6 ;  /* 0x00008f0027047a23 */ /* 0x002fce0000010806 */
[C---:B------:R-:W-:Y:S01]  /*58e0*/  HMMA.16816.F32.BF16 R76, R12.reuse, R24, RZ ;  /* 0x000000180c4c723c */ /* 0x040fe200000418ff */
[----:B------:R-:W-:Y:S01]  /*58f0*/  LDSM.16.MT88.4 R36, [R192+0x6800] ;  /* 0x00680000c024783b */ /* 0x000fe20000004200 */
[----:B------:R1:W2:Y:S06]  /*5900*/  MUFU.EX2 R211, R4 ;  /* 0x0000000400d37308 */ /* 0x0002ac0000000800 */
[C---:B------:R-:W-:Y:S01]  /*5910*/  HMMA.16816.F32.BF16 R120, R12.reuse, R26, RZ ;  /* 0x0000001a0c78723c */ /* 0x040fe200000418ff */
[----:B------:R-:W3:Y:S07]  /*5920*/  LDSM.16.MT88.4 R24, [R189+0x6800] ;  /* 0x00680000bd18783b */ /* 0x000eee0000004200 */
[----:B------:R-:W-:Y:S01]  /*5930*/  HMMA.16816.F32.BF16 R28, R12, R40, RZ ;  /* 0x000000280c1c723c */ /* 0x000fe200000418ff */
[----:B-1----:R-:W-:-:S04]  /*5940*/  LOP3.LUT R4, R8, 0xffff, RZ, 0xc0, !PT ;  /* 0x0000ffff08047812 */ /* 0x002fc800078ec0ff */
[----:B------:R-:W-:Y:S02]  /*5950*/  SHF.R.U32.HI R7, RZ, 0x8, R4 ;  /* 0x00000008ff077819 */ /* 0x000fe40000011604 */
[----:B------:R-:W-:Y:S02]  /*5960*/  LOP3.LUT R4, R9, UR14, R34, 0x96, !PT ;  /* 0x0000000e09047c12 */ /* 0x000fe4000f8e9622 */
[----:B------:R-:W-:Y:S01]  /*5970*/  SHF.R.U32.HI R9, RZ, 0x10, R8 ;  /* 0x00000010ff097819 */ /* 0x000fe20000011608 */
[----:B------:R-:W-:Y:S01]  /*5980*/  FFMA.FTZ R8, R67, c[0x0][0x23c], -R5 ;  /* 0x00008f0043087a23 */ /* 0x000fe20000010805 */
[----:B------:R-:W-:Y:S01]  /*5990*/  PRMT R16, R10, 0x5410, R7 ;  /* 0x000054100a107816 */ /* 0x000fe20000000007 */
[----:B------:R-:W-:Y:S01]  /*59a0*/  HMMA.16816.F32.BF16 R64, R12, R44, RZ ;  /* 0x0000002c0c40723c */ /* 0x000fe200000418ff */
[C---:B------:R-:W-:Y:S01]  /*59b0*/  LOP3.LUT R7, R4.reuse, 0xffff, RZ, 0xc0, !PT ;  /* 0x0000ffff04077812 */ /* 0x040fe200078ec0ff */
[----:B------:R1:W4:Y:S01]  /*59c0*/  MUFU.EX2 R208, R8 ;  /* 0x0000000800d07308 */ /* 0x0003220000000800 */
[----:B------:R-:W-:-:S02]  /*59d0*/  LOP3.LUT R10, R4, 0xff, RZ, 0xc0, !PT ;  /* 0x000000ff040a7812 */ /* 0x000fc400078ec0ff */
[----:B------:R-:W-:Y:S02]  /*59e0*/  SHF.R.U32.HI R7, RZ, 0x8, R7 ;  /* 0x00000008ff077819 */ /* 0x000fe40000011607 */
[----:B------:R-:W-:Y:S01]  /*59f0*/  LOP3.LUT R9, R9, 0xff, RZ, 0xc0, !PT ;  /* 0x000000ff09097812 */ /* 0x000fe200078ec0ff */
[----:B------:R-:W-:Y:S01]  /*5a00*/  HMMA.16816.F32.BF16 R44, R12, R46, RZ ;  /* 0x0000002e0c2c723c */ /* 0x000fe200000418ff */
[----:B------:R-:W-:Y:S02]  /*5a10*/  PRMT R17, R10, 0x5410, R7 ;  /* 0x000054100a117816 */ /* 0x000fe40000000007 */
[--C-:B------:R-:W-:Y:S02]  /*5a20*/  SHF.R.U32.HI R7, RZ, 0x10, R4.reuse ;  /* 0x00000010ff077819 */ /* 0x100fe40000011604 */
[----:B------:R-:W-:Y:S02]  /*5a30*/  PRMT R11, R9, 0x5410, R11 ;  /* 0x00005410090b7816 */ /* 0x000fe4000000000b */
[----:B------:R-:W-:Y:S01]  /*5a40*/  SHF.R.U32.HI R10, RZ, 0x18, R4 ;  /* 0x00000018ff0a7819 */ /* 0x000fe20000011604 */
[--C-:B------:R-:W-:Y:S01]  /*5a50*/  HSET2.LE.AND R4, R16, R107.reuse, PT ;  /* 0x0000006b10047233 */ /* 0x100fe20003803000 */
[----:B------:R-:W-:Y:S01]  /*5a60*/  LOP3.LUT R9, R7, 0xff, RZ, 0xc0, !PT ;  /* 0x000000ff07097812 */ /* 0x000fe200078ec0ff */
[----:B-1----:R-:W-:Y:S01]  /*5a70*/  FFMA.FTZ R8, R133, c[0x0][0x23c], -R5 ;  /* 0x00008f0085087a23 */ /* 0x002fe20000010805 */
[----:B--2---:R-:W-:Y:S01]  /*5a80*/  F2FP.BF16.PACK_AB R7, R211, R213 ;  /* 0x000000d5d307723e */ /* 0x004fe200000010ff */
[--C-:B------:R-:W-:Y:S01]  /*5a90*/  HSET2.LE.AND R11, R11, R107.reuse, PT ;  /* 0x0000006b0b0b7233 */ /* 0x100fe20003803000 */
[----:B------:R-:W-:Y:S01]  /*5aa0*/  PRMT R16, R9, 0x5410, R10 ;  /* 0x0000541009107816 */ /* 0x000fe2000000000a */
[----:B------:R1:W-:Y:S01]  /*5ab0*/  MUFU.EX2 R207, R8 ;  /* 0x0000000800cf7308 */ /* 0x0003e20000000800 */
[----:B------:R-:W-:Y:S01]  /*5ac0*/  LOP3.LUT R10, R4, R7, RZ, 0xc0, !PT ;  /* 0x00000007040a7212 */ /* 0x000fe200078ec0ff */
[----:B------:R-:W-:Y:S01]  /*5ad0*/  HSET2.LE.AND R4, R17, R107, PT ;  /* 0x0000006b11047233 */ /* 0x000fe20003803000 */
[----:B------:R-:W-:Y:S01]  /*5ae0*/  F2FP.BF16.PACK_AB R7, R214, R215 ;  /* 0x000000d7d607723e */ /* 0x000fe200000010ff */
[----:B------:R-:W-:-:S02]  /*5af0*/  FFMA.FTZ R9, R135, c[0x0][0x23c], -R0 ;  /* 0x00008f0087097a23 */ /* 0x000fc40000010800 */
[----:B------:R-:W-:Y:S02]  /*5b00*/  FFMA.FTZ R17, R134, c[0x0][0x23c], -R0 ;  /* 0x00008f0086117a23 */ /* 0x000fe40000010800 */
[----:B------:R2:W-:Y:S01]  /*5b10*/  MUFU.EX2 R205, R9 ;  /* 0x0000000900cd7308 */ /* 0x0005e20000000800 */
[----:B-1----:R-:W-:-:S07]  /*5b20*/  FFMA.FTZ R8, R132, c[0x0][0x23c], -R5 ;  /* 0x00008f0084087a23 */ /* 0x002fce0000010805 */
[----:B------:R-:W-:Y:S01]  /*5b30*/  MUFU.EX2 R187, R17 ;  /* 0x0000001100bb7308 */ /* 0x000fe20000000800 */
[----:B------:R-:W-:Y:S01]  /*5b40*/  HMMA.16816.F32.BF16 R132, R12, R42, RZ ;  /* 0x0000002a0c84723c */ /* 0x000fe200000418ff */
[----:B--2---:R-:W-:-:S06]  /*5b50*/  HSET2.LE.AND R9, R16, R107, PT ;  /* 0x0000006b10097233 */ /* 0x004fcc0003803000 */
[----:B------:R4:W1:Y:S01]  /*5b60*/  MUFU.EX2 R206, R8 ;  /* 0x0000000800ce7308 */ /* 0x0008620000000800 */
[----:B------:R-:W-:-:S07]  /*5b70*/  FFMA.FTZ R14, R149, c[0x0][0x23c], -R3 ;  /* 0x00008f00950e7a23 */ /* 0x000fce0000010803 */
[----:B------:R2:W-:Y:S01]  /*5b80*/  MUFU.EX2 R184, R14 ;  /* 0x0000000e00b87308 */ /* 0x0005e20000000800 */
[----:B----4-:R-:W-:Y:S02]  /*5b90*/  F2FP.BF16.PACK_AB R8, R208, R209 ;  /* 0x000000d1d008723e */ /* 0x010fe400000010ff */
[----:B-1----:R-:W-:Y:S02]  /*5ba0*/  F2FP.BF16.PACK_AB R16, R206, R207 ;  /* 0x000000cfce10723e */ /* 0x002fe400000010ff */
[----:B------:R-:W-:Y:S02]  /*5bb0*/  LOP3.LUT R11, R11, R8, RZ, 0xc0, !PT ;  /* 0x000000080b0b7212 */ /* 0x000fe400078ec0ff */
[----:B------:R-:W-:Y:S01]  /*5bc0*/  LOP3.LUT R8, R4, R7, RZ, 0xc0, !PT ;  /* 0x0000000704087212 */ /* 0x000fe200078ec0ff */
[----:B------:R-:W-:Y:S01]  /*5bd0*/  FFMA.FTZ R4, R136, c[0x0][0x23c], -R0 ;  /* 0x00008f0088047a23 */ /* 0x000fe20000010800 */
[----:B------:R-:W-:Y:S01]  /*5be0*/  IADD3 R7, R73, 0x1, RZ ;  /* 0x0000000149077810 */ /* 0x000fe20007ffe0ff */
[----:B--2---:R-:W-:Y:S01]  /*5bf0*/  FFMA.FTZ R14, R139, c[0x0][0x23c], -R3 ;  /* 0x00008f008b0e7a23 */ /* 0x004fe20000010803 */
[----:B------:R-:W-:Y:S01]  /*5c00*/  LOP3.LUT R9, R9, R16, RZ, 0xc0, !PT ;  /* 0x0000001009097212 */ /* 0x000fe200078ec0ff */
[----:B------:R1:W-:Y:S01]  /*5c10*/  MUFU.EX2 R186, R4 ;  /* 0x0000000400ba7308 */ /* 0x0003e20000000800 */
[----:B------:R-:W-:-:S05]  /*5c20*/  LOP3.LUT R20, R125, UR19, R7, 0x96, !PT ;  /* 0x000000137d147c12 */ /* 0x000fca000f8e9607 */
[C---:B---3--:R-:W-:Y:S02]  /*5c30*/  HMMA.16816.F32.BF16 R116, R8.reuse, R24, R116 ;  /* 0x000000180874723c */ /* 0x048fe40000041874 */
[----:B------:R2:W-:Y:S06]  /*5c40*/  MUFU.EX2 R185, R14 ;  /* 0x0000000e00b97308 */ /* 0x0005ec0000000800 */
[----:B------:R-:W-:Y:S01]  /*5c50*/  HMMA.16816.F32.BF16 R96, R8, R36, R96 ;  /* 0x000000240860723c */ /* 0x000fe20000041860 */
[----:B-1----:R-:W-:-:S04]  /*5c60*/  FFMA.FTZ R4, R127, c[0x0][0x23c], -R0 ;  /* 0x00008f007f047a23 */ /* 0x002fc80000010800 */
[----:B------:R1:W3:Y:S03]  /*5c70*/  MUFU.EX2 R225, R4 ;  /* 0x0000000400e17308 */ /* 0x0002e60000000800 */
[----:B------:R-:W-:Y:S01]  /*5c80*/  HMMA.16816.F32.BF16 R124, R8, R48, R108 ;  /* 0x00000030087c723c */ /* 0x000fe2000004186c */
[----:B--2---:R-:W-:-:S04]  /*5c90*/  FFMA.FTZ R14, R143, c[0x0][0x23c], -R3 ;  /* 0x00008f008f0e7a23 */ /* 0x004fc80000010803 */
[----:B------:R2:W4:Y:S03]  /*5ca0*/  MUFU.EX2 R183, R14 ;  /* 0x0000000e00b77308 */ /* 0x0005260000000800 */
[----:B------:R-:W-:Y:S01]  /*5cb0*/  HMMA.16816.F32.BF16 R88, R8, R52, R88 ;  /* 0x000000340858723c */ /* 0x000fe20000041858 */
[----:B-1----:R-:W-:-:S07]  /*5cc0*/  LOP3.LUT R4, R21, UR5, R60, 0x96, !PT ;  /* 0x0000000515047c12 */ /* 0x002fce000f8e963c */
[----:B------:R-:W-:Y:S01]  /*5cd0*/  HMMA.16816.F32.BF16 R112, R8, R26, R112 ;  /* 0x0000001a0870723c */ /* 0x000fe20000041870 */
[----:B------:R-:W-:-:S05]  /*5ce0*/  IMAD.WIDE.U32 R12, R4, -0x2daee0ad, RZ ;  /* 0xd2511f53040c7825 */ /* 0x000fca00078e00ff */
[C---:B------:R-:W-:Y:S02]  /*5cf0*/  LOP3.LUT R7, R12.reuse, 0xffff, RZ, 0xc0, !PT ;  /* 0x0000ffff0c077812 */ /* 0x040fe400078ec0ff */
[C---:B------:R-:W-:Y:S01]  /*5d00*/  HMMA.16816.F32.BF16 R140, R8.reuse, R38, R92 ;  /* 0x00000026088c723c */ /* 0x040fe2000004185c */
[----:B------:R-:W-:Y:S02]  /*5d10*/  LOP3.LUT R4, R13, UR14, R32, 0x96, !PT ;  /* 0x0000000e0d047c12 */ /* 0x000fe4000f8e9620 */
[----:B------:R-:W-:Y:S01]  /*5d20*/  LOP3.LUT R15, R12, 0xff, RZ, 0xc0, !PT ;  /* 0x000000ff0c0f7812 */ /* 0x000fe200078ec0ff */
[----:B------:R-:W-:Y:S01]  /*5d30*/  LDSM.16.MT88.4 R32, [R192+0x7000] ;  /* 0x00700000c020783b */ /* 0x000fe20000004200 */
[----:B------:R-:W-:Y:S02]  /*5d40*/  SHF.R.U32.HI R13, RZ, 0x8, R7 ;  /* 0x00000008ff0d7819 */ /* 0x000fe40000011607 */
[----:B------:R-:W-:Y:S01]  /*5d50*/  SHF.R.U32.HI R7, RZ, 0x10, R12 ;  /* 0x00000010ff077819 */ /* 0x000fe2000001160c */
[----:B------:R-:W-:Y:S01]  /*5d60*/  HMMA.16816.F32.BF16 R84, R8, R54, R84 ;  /* 0x000000360854723c */ /* 0x000fe20000041854 */
[----:B------:R-:W-:Y:S01]  /*5d70*/  PRMT R15, R15, 0x5410, R13 ;  /* 0x000054100f0f7816 */ /* 0x000fe2000000000d */
[----:B------:R-:W-:Y:S01]  /*5d80*/  FFMA.FTZ R13, R150, c[0x0][0x23c], -R3 ;  /* 0x00008f00960d7a23 */ /* 0x000fe20000010803 */
[----:B------:R-:W-:-:S02]  /*5d90*/  LOP3.LUT R16, R7, 0xff, RZ, 0xc0, !PT ;  /* 0x000000ff07107812 */ /* 0x000fc400078ec0ff */
[C---:B------:R-:W-:Y:S01]  /*5da0*/  LOP3.LUT R7, R4.reuse, 0xffff, RZ, 0xc0, !PT ;  /* 0x0000ffff04077812 */ /* 0x040fe200078ec0ff */
[----:B------:R1:W5:Y:S01]  /*5db0*/  MUFU.EX2 R182, R13 ;  /* 0x0000000d00b67308 */ /* 0x0003620000000800 */
[----:B------:R-:W-:Y:S01]  /*5dc0*/  SHF.R.U32.HI R19, RZ, 0x18, R12 ;  /* 0x00000018ff137819 */ /* 0x000fe2000001160c */
[----:B------:R-:W-:Y:S01]  /*5dd0*/  HMMA.16816.F32.BF16 R108, R8, R50, R80 ;  /* 0x00000032086c723c */ /* 0x000fe20000041850 */
[----:B------:R-:W-:Y:S02]  /*5de0*/  LOP3.LUT R18, R4, 0xff, RZ, 0xc0, !PT ;  /* 0x000000ff04127812 */ /* 0x000fe400078ec0ff */
[--C-:B------:R-:W-:Y:S02]  /*5df0*/  SHF.R.U32.HI R12, RZ, 0x10, R4.reuse ;  /* 0x00000010ff0c7819 */ /* 0x100fe40000011604 */
[----:B------:R-:W-:Y:S01]  /*5e00*/  SHF.R.U32.HI R17, RZ, 0x18, R4 ;  /* 0x00000018ff117819 */ /* 0x000fe20000011604 */
[----:B------:R-:W-:Y:S01]  /*5e10*/  HSET2.LE.AND R4, R15, R107, PT ;  /* 0x0000006b0f047233 */ /* 0x000fe20003803000 */
[----:B--2---:R-:W-:-:S02]  /*5e20*/  SHF.R.U32.HI R14, RZ, 0x8, R7 ;  /* 0x00000008ff0e7819 */ /* 0x004fc40000011607 */
[----:B---3--:R-:W-:Y:S02]  /*5e30*/  F2FP.BF16.PACK_AB R7, R225, R186 ;  /* 0x000000bae107723e */ /* 0x008fe400000010ff */
[----:B------:R-:W-:Y:S02]  /*5e40*/  LOP3.LUT R12, R12, 0xff, RZ, 0xc0, !PT ;  /* 0x000000ff0c0c7812 */ /* 0x000fe400078ec0ff */
[----:B------:R-:W-:Y:S02]  /*5e50*/  PRMT R15, R18, 0x5410, R14 ;  /* 0x00005410120f7816 */ /* 0x000fe4000000000e */
[----:B-1----:R-:W-:Y:S02]  /*5e60*/  PRMT R13, R16, 0x5410, R19 ;  /* 0x00005410100d7816 */ /* 0x002fe40000000013 */
[----:B------:R-:W-:Y:S02]  /*5e70*/  LOP3.LUT R14, R4, R7, RZ, 0xc0, !PT ;  /* 0x00000007040e7212 */ /* 0x000fe400078ec0ff */
[----:B------:R-:W-:Y:S01]  /*5e80*/  PRMT R16, R12, 0x5410, R17 ;  /* 0x000054100c107816 */ /* 0x000fe20000000011 */
[--C-:B------:R-:W-:Y:S01]  /*5e90*/  HSET2.LE.AND R4, R13, R107.reuse, PT ;  /* 0x0000006b0d047233 */ /* 0x100fe20003803000 */
[----:B----4-:R-:W-:Y:S01]  /*5ea0*/  F2FP.BF16.PACK_AB R7, R183, R185 ;  /* 0x000000b9b707723e */ /* 0x010fe200000010ff */
[----:B------:R-:W-:Y:S01]  /*5eb0*/  HSET2.LE.AND R12, R15, R107, PT ;  /* 0x0000006b0f0c7233 */ /* 0x000fe20003803000 */
[----:B------:R-:W-:-:S02]  /*5ec0*/  F2FP.BF16.PACK_AB R13, R187, R205 ;  /* 0x000000cdbb0d723e */ /* 0x000fc400000010ff */
[----:B------:R-:W-:Y:S01]  /*5ed0*/  LOP3.LUT R15, R4, R7, RZ, 0xc0, !PT ;  /* 0x00000007040f7212 */ /* 0x000fe200078ec0ff */
[----:B------:R-:W-:Y:S01]  /*5ee0*/  HSET2.LE.AND R4, R16, R107, PT ;  /* 0x0000006b10047233 */ /* 0x000fe20003803000 */
[----:B-----5:R-:W-:Y:S01]  /*5ef0*/  F2FP.BF16.PACK_AB R7, R182, R184 ;  /* 0x000000b8b607723e */ /* 0x020fe200000010ff */
[----:B------:R-:W-:Y:S01]  /*5f00*/  IMAD.WIDE.U32 R16, R20, -0x326172a9, RZ ;  /* 0xcd9e8d5714107825 */ /* 0x000fe200078e00ff */
[----:B------:R-:W-:Y:S02]  /*5f10*/  LOP3.LUT R12, R12, R13, RZ, 0xc0, !PT ;  /* 0x0000000d0c0c7212 */ /* 0x000fe400078ec0ff */
[----:B------:R-:W-:Y:S02]  /*5f20*/  LOP3.LUT R13, R4, R7, RZ, 0xc0, !PT ;  /* 0x00000007040d7212 */ /* 0x000fe400078ec0ff */
[----:B------:R-:W-:Y:S02]  /*5f30*/  LOP3.LUT R4, R17, UR13, R72, 0x96, !PT ;  /* 0x0000000d11047c12 */ /* 0x000fe4000f8e9648 */
[----:B------:R-:W-:-:S03]  /*5f40*/  LOP3.LUT R7, R59, UR11, R16, 0x96, !PT ;  /* 0x0000000b3b077c12 */ /* 0x000fc6000f8e9610 */
[----:B------:R-:W-:Y:S01]  /*5f50*/  IMAD.WIDE.U32 R10, R4, -0x2daee0ad, RZ ;  /* 0xd2511f53040a7825 */ /* 0x000fe200078e00ff */
[----:B------:R-:W-:Y:S03]  /*5f60*/  HMMA.16816.F32.BF16 R68, R12, R36, R68 ;  /* 0x000000240c44723c */ /* 0x000fe60000041844 */
[----:B------:R-:W-:Y:S01]  /*5f70*/  IMAD.WIDE.U32 R8, R7, -0x2daee0ad, RZ ;  /* 0xd2511f5307087825 */ /* 0x000fe200078e00ff */
[----:B------:R-:W-:-:S04]  /*5f80*/  LOP3.LUT R7, R11, UR10, R74, 0x96, !PT ;  /* 0x0000000a0b077c12 */ /* 0x000fc8000f8e964a */
[----:B------:R-:W-:Y:S01]  /*5f90*/  LOP3.LUT R4, R9, UR8, R10, 0x96, !PT ;  /* 0x0000000809047c12 */ /* 0x000fe2000f8e960a */
[----:B------:R-:W-:Y:S01]  /*5fa0*/  FFMA.FTZ R9, R148, c[0x0][0x23c], -R6 ;  /* 0x00008f0094097a23 */ /* 0x000fe20000010806 */
[C---:B------:R-:W-:Y:S01]  /*5fb0*/  HMMA.16816.F32.BF16 R64, R12.reuse, R52, R64 ;  /* 0x000000340c40723c */ /* 0x040fe20000041840 */
[----:B------:R-:W-:Y:S02]  /*5fc0*/  IMAD.WIDE.U32 R10, R7, -0x326172a9, RZ ;  /* 0xcd9e8d57070a7825 */ /* 0x000fe400078e00ff */
[----:B------:R1:W-:Y:S02]  /*5fd0*/  MUFU.EX2 R181, R9 ;  /* 0x0000000900b57308 */ /* 0x0003e40000000800 */
[----:B------:R-:W-:Y:S01]  /*5fe0*/  IMAD.WIDE.U32 R42, R4, -0x326172a9, RZ ;  /* 0xcd9e8d57042a7825 */ /* 0x000fe200078e00ff */
[----:B------:R-:W-:Y:S02]  /*5ff0*/  LOP3.LUT R4, R17, UR13, R62, 0x96, !PT ;  /* 0x0000000d11047c12 */ /* 0x000fe4000f8e963e */
[----:B------:R-:W-:Y:S01]  /*6000*/  LOP3.LUT R11, R11, UR9, R58, 0x96, !PT ;  /* 0x000000090b0b7c12 */ /* 0x000fe2000f8e963a */
[----:B------:R-:W-:Y:S01]  /*6010*/  FFMA.FTZ R7, R137, c[0x0][0x23c], -R6 ;  /* 0x00008f0089077a23 */ /* 0x000fe20000010806 */
[----:B------:R-:W-:Y:S01]  /*6020*/  HMMA.16816.F32.BF16 R80, R12, R24, R76 ;  /* 0x000000180c50723c */ /* 0x000fe2000004184c */
[----:B------:R-:W-:-:S02]  /*6030*/  IMAD.WIDE.U32 R18, R4, -0x2daee0ad, RZ ;  /* 0xd2511f5304127825 */ /* 0x000fc400078e00ff */
[----:B------:R2:W3:Y:S02]  /*6040*/  MUFU.EX2 R180, R7 ;  /* 0x0000000700b47308 */ /* 0x0004e40000000800 */
[----:B------:R-:W-:-:S03]  /*6050*/  FFMA.FTZ R4, R138, c[0x0][0x23c], -R6 ;  /* 0x00008f008a047a23 */ /* 0x000fc60000010806 */
[C---:B------:R-:W-:Y:S01]  /*6060*/  HMMA.16816.F32.BF16 R136, R12.reuse, R48, R28 ;  /* 0x000000300c88723c */ /* 0x040fe2000004181c */
[----:B-1----:R-:W-:Y:S01]  /*6070*/  LOP3.LUT R9, R43, UR7, R10, 0x96, !PT ;  /* 0x000000072b097c12 */ /* 0x002fe2000f8e960a */
[----:B------:R-:W-:Y:S01]  /*6080*/  IMAD.WIDE.U32 R10, R11, -0x2daee0ad, RZ ;  /* 0xd2511f530b0a7825 */ /* 0x000fe200078e00ff */
[----:B------:R1:W-:Y:S01]  /*6090*/  MUFU.EX2 R179, R4 ;  /* 0x0000000400b37308 */ /* 0x0003e20000000800 */
[----:B------:R-:W4:Y:S02]  /*60a0*/  LDSM.16.MT88.4 R28, [R189+0x7000] ;  /* 0x00700000bd1c783b */ /* 0x000f240000004200 */
[----:B------:R-:W-:Y:S01]  /*60b0*/  IMAD.WIDE.U32 R40, R9, -0x2daee0ad, RZ ;  /* 0xd2511f5309287825 */ /* 0x000fe200078e00ff */
[----:B------:R-:W-:Y:S01]  /*60c0*/  LOP3.LUT R9, R57, UR11, R16, 0x96, !PT ;  /* 0x0000000b39097c12 */ /* 0x000fe2000f8e9610 */
[----:B------:R-:W-:Y:S01]  /*60d0*/  HMMA.16816.F32.BF16 R60, R12, R26, R120 ;  /* 0x0000001a0c3c723c */ /* 0x000fe20000041878 */
[----:B------:R-:W-:Y:S01]  /*60e0*/  LOP3.LUT R16, R19, UR10, R106, 0x96, !PT ;  /* 0x0000000a13107c12 */ /* 0x000fe2000f8e966a */
[----:B------:R-:W5:Y:S01]  /*60f0*/  LDSM.16.MT88.4 R24, [R190+0x7000] ;  /* 0x00700000be18783b */ /* 0x000f620000004200 */
[----:B--2---:R-:W-:Y:S01]  /*6100*/  LOP3.LUT R7, R11, UR6, R8, 0x96, !PT ;  /* 0x000000060b077c12 */ /* 0x004fe2000f8e9608 */
[----:B------:R-:W-:-:S04]  /*6110*/  IMAD.WIDE.U32 R20, R9, -0x2daee0ad, RZ ;  /* 0xd2511f5309147825 */ /* 0x000fc800078e00ff */
[----:B------:R-:W-:Y:S01]  /*6120*/  IMAD.WIDE.U32 R36, R7, -0x326172a9, RZ ;  /* 0xcd9e8d5707247825 */ /* 0x000fe200078e00ff */
[----:B------:R-:W-:Y:S01]  /*6130*/  LOP3.LUT R21, R21, UR8, R18, 0x96, !PT ;  /* 0x0000000815157c12 */ /* 0x000fe2000f8e9612 */
[C---:B------:R-:W-:Y:S01]  /*6140*/  HMMA.16816.F32.BF16 R52, R12.reuse, R54, R44 ;  /* 0x000000360c34723c */ /* 0x040fe2000004182c */
[----:B-1----:R-:W-:Y:S01]  /*6150*/  LOP3.LUT R4, R41, UR4, R10, 0x96, !PT ;  /* 0x0000000429047c12 */ /* 0x002fe2000f8e960a */
[----:B------:R-:W-:Y:S01]  /*6160*/  FFMA.FTZ R7, R154, c[0x0][0x23c], -R5 ;  /* 0x00008f009a077a23 */ /* 0x000fe20000010805 */
[----:B------:R-:W1:Y:S01]  /*6170*/  LDSM.16.MT88.4 R44, [R191+0x7000] ;  /* 0x00700000bf2c783b */ /* 0x000e620000004200 */
[----:B------:R-:W-:Y:S02]  /*6180*/  FFMA.FTZ R10, R144, c[0x0][0x23c], -R6 ;  /* 0x00008f00900a7a23 */ /* 0x000fe40000010806 */
[----:B------:R-:W-:Y:S01]  /*6190*/  IMAD.WIDE.U32 R8, R4, -0x326172a9, RZ ;  /* 0xcd9e8d5704087825 */ /* 0x000fe200078e00ff */
[----:B------:R2:W-:Y:S01]  /*61a0*/  MUFU.EX2 R150, R7 ;  /* 0x0000000700967308 */ /* 0x0005e20000000800 */
[----:B------:R-:W-:Y:S02]  /*61b0*/  HMMA.16816.F32.BF16 R48, R12, R50, R132 ;  /* 0x000000320c30723c */ /* 0x000fe40000041884 */
[----:B------:R-:W-:Y:S01]  /*61c0*/  IMAD.WIDE.U32 R22, R16, -0x326172a9, RZ ;  /* 0xcd9e8d5710167825 */ /* 0x000fe200078e00ff */
[----:B------:R-:W-:-:S02]  /*61d0*/  LOP3.LUT R4, R9, UR15, R36, 0x96, !PT ;  /* 0x0000000f09047c12 */ /* 0x000fc4000f8e9624 */
[C---:B------:R-:W-:Y:S01]  /*61e0*/  LOP3.LUT R9, R8.reuse, 0xffff, RZ, 0xc0, !PT ;  /* 0x0000ffff08097812 */ /* 0x040fe200078ec0ff */
[----:B------:R-:W-:Y:S01]  /*61f0*/  FFMA.FTZ R11, R145, c[0x0][0x23c], -R5 ;  /* 0x00008f00910b7a23 */ /* 0x000fe20000010805 */
[----:B------:R3:W-:Y:S01]  /*6200*/  MUFU.EX2 R173, R10 ;  /* 0x0000000a00ad7308 */ /* 0x0007e20000000800 */
[----:B------:R-:W-:Y:S02]  /*6210*/  LOP3.LUT R16, R8, 0xff, RZ, 0xc0, !PT ;  /* 0x000000ff08107812 */ /* 0x000fe400078ec0ff */
[----:B------:R-:W-:Y:S02]  /*6220*/  SHF.R.U32.HI R9, RZ, 0x8, R9 ;  /* 0x00000008ff097819 */ /* 0x000fe40000011609 */
[--C-:B------:R-:W-:Y:S02]  /*6230*/  SHF.R.U32.HI R17, RZ, 0x10, R8.reuse ;  /* 0x00000010ff117819 */ /* 0x100fe40000011608 */
[----:B------:R-:W-:Y:S01]  /*6240*/  SHF.R.U32.HI R18, RZ, 0x18, R8 ;  /* 0x00000018ff127819 */ /* 0x000fe20000011608 */
[----:B------:R4:W1:Y:S01]  /*6250*/  MUFU.EX2 R149, R11 ;  /* 0x0000000b00957308 */ /* 0x0008620000000800 */
[----:B--2---:R-:W-:Y:S01]  /*6260*/  LOP3.LUT R7, R4, 0xffff, RZ, 0xc0, !PT ;  /* 0x0000ffff04077812 */ /* 0x004fe200078ec0ff */
[----:B------:R-:W-:Y:S01]  /*6270*/  FFMA.FTZ R8, R146, c[0x0][0x23c], -R5 ;  /* 0x00008f0092087a23 */ /* 0x000fe20000010805 */
[----:B------:R-:W-:Y:S01]  /*6280*/  PRMT R19, R16, 0x5410, R9 ;  /* 0x0000541010137816 */ /* 0x000fe20000000009 */
[----:B------:R-:W-:Y:S01]  /*6290*/  FFMA.FTZ R9, R147, c[0x0][0x23c], -R5 ;  /* 0x00008f0093097a23 */ /* 0x000fe20000010805 */
[----:B------:R-:W-:-:S02]  /*62a0*/  SHF.R.U32.HI R7, RZ, 0x8, R7 ;  /* 0x00000008ff077819 */ /* 0x000fc40000011607 */
[----:B------:R-:W-:Y:S01]  /*62b0*/  SHF.R.U32.HI R16, RZ, 0x18, R4 ;  /* 0x00000018ff107819 */ /* 0x000fe20000011604 */
[----:B------:R2:W-:Y:S01]  /*62c0*/  MUFU.EX2 R148, R8 ;  /* 0x0000000800947308 */ /* 0x0005e20000000800 */
[----:B---3--:R-:W-:Y:S02]  /*62d0*/  LOP3.LUT R10, R4, 0xff, RZ, 0xc0, !PT ;  /* 0x000000ff040a7812 */ /* 0x008fe400078ec0ff */
[----:B------:R-:W-:Y:S02]  /*62e0*/  LOP3.LUT R23, R23, UR9, R56, 0x96, !PT ;  /* 0x0000000917177c12 */ /* 0x000fe4000f8e9638 */
[----:B------:R-:W-:Y:S01]  /*62f0*/  PRMT R10, R10, 0x5410, R7 ;  /* 0x000054100a0a7816 */ /* 0x000fe20000000007 */
[----:B------:R-:W-:Y:S01]  /*6300*/  HMMA.16816.F32.BF16 R56, R12, R38, R128 ;  /* 0x000000260c38723c */ /* 0x000fe20000041880 */
[----:B------:R-:W-:Y:S01]  /*6310*/  SHF.R.U32.HI R7, RZ, 0x10, R4 ;  /* 0x00000010ff077819 */ /* 0x000fe20000011604 */
[----:B------:R3:W1:Y:S01]  /*6320*/  MUFU.EX2 R147, R9 ;  /* 0x0000000900937308 */ /* 0x0006620000000800 */
[----:B----4-:R-:W-:Y:S01]  /*6330*/  LOP3.LUT R11, R17, 0xff, RZ, 0xc0, !PT ;  /* 0x000000ff110b7812 */ /* 0x010fe200078ec0ff */
[--C-:B------:R-:W-:Y:S01]  /*6340*/  HSET2.LE.AND R4, R10, R107.reuse, PT ;  /* 0x0000006b0a047233 */ /* 0x100fe20003803000 */
[----:B------:R-:W-:Y:S01]  /*6350*/  LDSM.16.MT88.4 R128, [R192+0x7800] ;  /* 0x00780000c080783b */ /* 0x000fe20000004200 */
[----:B------:R-:W-:Y:S01]  /*6360*/  HSET2.LE.AND R10, R19, R107, PT ;  /* 0x0000006b130a7233 */ /* 0x000fe20003803000 */
[----:B------:R-:W-:Y:S01]  /*6370*/  PRMT R17, R11, 0x5410, R18 ;  /* 0x000054100b117816 */ /* 0x000fe20000000012 */
[----:B------:R-:W-:Y:S01]  /*6380*/  FFMA.FTZ R11, R158, c[0x0][0x23c], -R0 ;  /* 0x00008f009e0b7a23 */ /* 0x000fe20000010800 */
[----:B--2---:R-:W-:Y:S01]  /*6390*/  LOP3.LUT R8, R7, 0xff, RZ, 0xc0, !PT ;  /* 0x000000ff07087812 */ /* 0x004fe200078ec0ff */
[----:B------:R-:W-:Y:S01]  /*63a0*/  IMAD.WIDE.U32 R38, R21, -0x326172a9, RZ ;  /* 0xcd9e8d5715267825 */ /* 0x000fe200078e00ff */
[----:B------:R-:W-:Y:S01]  /*63b0*/  F2FP.BF16.PACK_AB R7, R180, R181 ;  /* 0x000000b5b407723e */ /* 0x000fe200000010ff */
[----:B------:R2:W-:Y:S02]  /*63c0*/  MUFU.EX2 R146, R11 ;  /* 0x0000000b00927308 */ /* 0x0005e40000000800 */
[----:B------:R-:W-:Y:S01]  /*63d0*/  IMAD.WIDE.U32 R12, R23, -0x2daee0ad, RZ ;  /* 0xd2511f53170c7825 */ /* 0x000fe200078e00ff */
[----:B---3--:R-:W-:-:S03]  /*63e0*/  PRMT R9, R8, 0x5410, R16 ;  /* 0x0000541008097816 */ /* 0x008fc60000000010 */
[----:B------:R-:W-:Y:S01]  /*63f0*/  FFMA.FTZ R14, R155, c[0x0][0x23c], -R3 ;  /* 0x00008f009b0e7a23 */ /* 0x000fe20000010803 */
[----:B------:R-:W-:Y:S01]  /*6400*/  LOP3.LUT R8, R4, R7, RZ, 0xc0, !PT ;  /* 0x0000000704087212 */ /* 0x000fe200078ec0ff */
[----:B------:R-:W-:Y:S01]  /*6410*/  FFMA.FTZ R16, R151, c[0x0][0x23c], -R0 ;  /* 0x00008f0097107a23 */ /* 0x000fe20000010800 */
[----:B-1----:R-:W-:Y:S01]  /*6420*/  F2FP.BF16.PACK_AB R7, R149, R150 ;  /* 0x000000969507723e */ /* 0x002fe200000010ff */
[--C-:B------:R-:W-:Y:S01]  /*6430*/  HSET2.LE.AND R4, R9, R107.reuse, PT ;  /* 0x0000006b09047233 */ /* 0x100fe20003803000 */
[----:B------:R1:W-:Y:S04]  /*6440*/  MUFU.EX2 R43, R14 ;  /* 0x0000000e002b7308 */ /* 0x0003e80000000800 */
[----:B------:R-:W-:Y:S01]  /*6450*/  LOP3.LUT R9, R4, R7, RZ, 0xc0, !PT ;  /* 0x0000000704097212 */ /* 0x000fe200078ec0ff */
[----:B------:R-:W-:Y:S01]  /*6460*/  HSET2.LE.AND R4, R17, R107, PT ;  /* 0x0000006b11047233 */ /* 0x000fe20003803000 */
[----:B--2---:R-:W-:-:S02]  /*6470*/  F2FP.BF16.PACK_AB R11, R173, R179 ;  /* 0x000000b3ad0b723e */ /* 0x004fc400000010ff */
[----:B------:R-:W-:Y:S01]  /*6480*/  F2FP.BF16.PACK_AB R7, R147, R148 ;  /* 0x000000949307723e */ /* 0x000fe200000010ff */
[----:B------:R-:W-:Y:S01]  /*6490*/  MUFU.EX2 R145, R16 ;  /* 0x0000001000917308 */ /* 0x000fe20000000800 */
[----:B------:R-:W-:Y:S02]  /*64a0*/  LOP3.LUT R10, R10, R11, RZ, 0xc0, !PT ;  /* 0x0000000b0a0a7212 */ /* 0x000fe400078ec0ff */
[----:B------:R-:W-:Y:S01]  /*64b0*/  LOP3.LUT R11, R4, R7, RZ, 0xc0, !PT ;  /* 0x00000007040b7212 */ /* 0x000fe200078ec0ff */
[----:B------:R-:W-:Y:S01]  /*64c0*/  FFMA.FTZ R4, R152, c[0x0][0x23c], -R0 ;  /* 0x00008f0098047a23 */ /* 0x000fe20000010800 */
[----:B------:R-:W-:Y:S01]  /*64d0*/  LOP3.LUT R7, R39, UR7, R22, 0x96, !PT ;  /* 0x0000000727077c12 */ /* 0x000fe2000f8e9616 */
[----:B-1----:R-:W-:Y:S02]  /*64e0*/  FFMA.FTZ R14, R156, c[0x0][0x23c], -R3 ;  /* 0x00008f009c0e7a23 */ /* 0x002fe40000010803 */
[----:B------:R1:W-:Y:S02]  /*64f0*/  MUFU.EX2 R144, R4 ;  /* 0x0000000400907308 */ /* 0x0003e40000000800 */
[----:B------:R-:W-:Y:S01]  /*6500*/  IMAD.WIDE.U32 R22, R7, -0x2daee0ad, RZ ;  /* 0xd2511f5307167825 */ /* 0x000fe200078e00ff */
[----:B------:R-:W-:Y:S01]  /*6510*/  LOP3.LUT R7, R13, UR6, R20, 0x96, !PT ;  /* 0x000000060d077c12 */ /* 0x000fe2000f8e9614 */
[C---:B------:R-:W-:Y:S04]  /*6520*/  HMMA.16816.F32.BF16 R120, R8.reuse, R30, R112 ;  /* 0x0000001e0878723c */ /* 0x040fe80000041870 */
[----:B------:R-:W-:Y:S01]  /*6530*/  IMAD.WIDE.U32 R20, R7, -0x326172a9, RZ ;  /* 0xcd9e8d5707147825 */ /* 0x000fe200078e00ff */
[----:B------:R-:W-:Y:S03]  /*6540*/  MUFU.EX2 R41, R14 ;  /* 0x0000000e00297308 */ /* 0x000fe60000000800 */
[----:B------:R-:W-:Y:S01]  /*6550*/  HMMA.16816.F32.BF16 R116, R8, R28, R116 ;  /* 0x0000001c0874723c */ /* 0x000fe20000041874 */
[----:B-1----:R-:W-:-:S04]  /*6560*/  FFMA.FTZ R4, R153, c[0x0][0x23c], -R0 ;  /* 0x00008f0099047a23 */ /* 0x002fc80000010800 */
[----:B------:R1:W2:Y:S03]  /*6570*/  MUFU.EX2 R106, R4 ;  /* 0x00000004006a7308 */ /* 0x0002a60000000800 */
[C---:B------:R-:W-:Y:S08]  /*6580*/  HMMA.16816.F32.BF16 R72, R8.reuse, R32, R96 ;  /* 0x000000200848723c */ /* 0x040ff00000041860 */
[----:B-----5:R-:W-:Y:S01]  /*6590*/  HMMA.16816.F32.BF16 R132, R8, R24, R88 ;  /* 0x000000180884723c */ /* 0x020fe20000041858 */
[----:B------:R-:W-:Y:S01]  /*65a0*/  LDSM.16.MT88.4 R88, [R190+0x7800] ;  /* 0x00780000be58783b */ /* 0x000fe20000004200 */
[----:B-1----:R-:W-:Y:S01]  /*65b0*/  LOP3.LUT R4, R23, UR4, R12, 0x96, !PT ;  /* 0x0000000417047c12 */ /* 0x002fe2000f8e960c */
[----:B------:R-:W-:-:S05]  /*65c0*/  FFMA.FTZ R12, R166, c[0x0][0x23c], -R3 ;  /* 0x00008f00a60c7a23 */ /* 0x000fca0000010803 */
[C---:B------:R-:W-:Y:S01]  /*65d0*/  HMMA.16816.F32.BF16 R92, R8.reuse, R44, R124 ;  /* 0x0000002c085c723c */ /* 0x040fe2000004187c */
[----:B------:R-:W1:Y:S01]  /*65e0*/  LDSM.16.MT88.4 R124, [R189+0x7800] ;  /* 0x00780000bd7c783b */ /* 0x000e620000004200 */
[----:B------:R3:W-:Y:S06]  /*65f0*/  MUFU.EX2 R104, R12 ;  /* 0x0000000c00687308 */ /* 0x0007ec0000000800 */
[C---:B------:R-:W-:Y:S08]  /*6600*/  HMMA.16816.F32.BF16 R76, R8.reuse, R34, R140 ;  /* 0x00000022084c723c */ /* 0x040ff0000004188c */
[----:B------:R-:W-:Y:S01]  /*6610*/  HMMA.16816.F32.BF16 R84, R8, R26, R84 ;  /* 0x0000001a0854723c */ /* 0x000fe20000041854 */
[----:B---3--:R-:W-:-:S05]  /*6620*/  IMAD.WIDE.U32 R12, R4, -0x326172a9, RZ ;  /* 0xcd9e8d57040c7825 */ /* 0x008fca00078e00ff */
[C---:B------:R-:W-:Y:S02]  /*6630*/  LOP3.LUT R7, R12.reuse, 0xffff, RZ, 0xc0, !PT ;  /* 0x0000ffff0c077812 */ /* 0x040fe400078ec0ff */
[----:B------:R-:W-:Y:S01]  /*6640*/  HMMA.16816.F32.BF16 R108, R8, R46, R108 ;  /* 0x0000002e086c723c */ /* 0x000fe2000004186c */
[----:B------:R-:W-:Y:S02]  /*6650*/  LOP3.LUT R4, R13, UR15, R20, 0x96, !PT ;  /* 0x0000000f0d047c12 */ /* 0x000fe4000f8e9614 */
[----:B------:R-:W-:Y:S02]  /*6660*/  LOP3.LUT R15, R12, 0xff, RZ, 0xc0, !PT ;  /* 0x000000ff0c0f7812 */ /* 0x000fe400078ec0ff */
[----:B------:R-:W-:Y:S02]  /*6670*/  SHF.R.U32.HI R13, RZ, 0x8, R7 ;  /* 0x00000008ff0d7819 */ /* 0x000fe40000011607 */
[----:B------:R-:W-:Y:S01]  /*6680*/  SHF.R.U32.HI R7, RZ, 0x10, R12 ;  /* 0x00000010ff077819 */ /* 0x000fe2000001160c */
[----:B------:R-:W-:Y:S01]  /*6690*/  FFMA.FTZ R8, R164, c[0x0][0x23c], -R5 ;  /* 0x00008f00a4087a23 */ /* 0x000fe20000010805 */
[----:B------:R-:W-:Y:S01]  /*66a0*/  PRMT R15, R15, 0x5410, R13 ;  /* 0x000054100f0f7816 */ /* 0x000fe2000000000d */
[----:B------:R-:W-:Y:S01]  /*66b0*/  FFMA.FTZ R13, R157, c[0x0][0x23c], -R3 ;  /* 0x00008f009d0d7a23 */ /* 0x000fe20000010803 */
[----:B------:R-:W-:-:S02]  /*66c0*/  LOP3.LUT R16, R7, 0xff, RZ, 0xc0, !PT ;  /* 0x000000ff07107812 */ /* 0x000fc400078ec0ff */
[----:B------:R-:W-:Y:S01]  /*66d0*/  SHF.R.U32.HI R19, RZ, 0x18, R12 ;  /* 0x00000018ff137819 */ /* 0x000fe2000001160c */
[----:B------:R3:W4:Y:S01]  /*66e0*/  MUFU.EX2 R39, R13 ;  /* 0x0000000d00277308 */ /* 0x0007220000000800 */
[C---:B------:R-:W-:Y:S02]  /*66f0*/  LOP3.LUT R7, R4.reuse, 0xffff, RZ, 0xc0, !PT ;  /* 0x0000ffff04077812 */ /* 0x040fe400078ec0ff */
[--C-:B------:R-:W-:Y:S02]  /*6700*/  SHF.R.U32.HI R12, RZ, 0x10, R4.reuse ;  /* 0x00000010ff0c7819 */ /* 0x100fe40000011604 */
[----:B------:R-:W-:Y:S02]  /*6710*/  LOP3.LUT R18, R4, 0xff, RZ, 0xc0, !PT ;  /* 0x000000ff04127812 */ /* 0x000fe400078ec0ff */
[----:B------:R-:W-:Y:S02]  /*6720*/  SHF.R.U32.HI R14, RZ, 0x8, R7 ;  /* 0x00000008ff0e7819 */ /* 0x000fe40000011607 */
[----:B------:R-:W-:Y:S01]  /*6730*/  SHF.R.U32.HI R17, RZ, 0x18, R4 ;  /* 0x00000018ff117819 */ /* 0x000fe20000011604 */
[----:B------:R-:W-:Y:S01]  /*6740*/  HSET2.LE.AND R4, R15, R107, PT ;  /* 0x0000006b0f047233 */ /* 0x000fe20003803000 */
[----:B------:R-:W-:-:S02]  /*6750*/  LOP3.LUT R12, R12, 0xff, RZ, 0xc0, !PT ;  /* 0x000000ff0c0c7812 */ /* 0x000fc400078ec0ff */
[----:B--2---:R-:W-:Y:S02]  /*6760*/  F2FP.BF16.PACK_AB R7, R106, R144 ;  /* 0x000000906a07723e */ /* 0x004fe400000010ff */
[----:B------:R-:W-:Y:S02]  /*6770*/  PRMT R15, R18, 0x5410, R14 ;  /* 0x00005410120f7816 */ /* 0x000fe4000000000e */
[----:B---3--:R-:W-:Y:S02]  /*6780*/  PRMT R13, R16, 0x5410, R19 ;  /* 0x00005410100d7816 */ /* 0x008fe40000000013 */
[----:B------:R-:W-:Y:S01]  /*6790*/  PRMT R16, R12, 0x5410, R17 ;  /* 0x000054100c107816 */ /* 0x000fe20000000011 */
[--C-:B------:R-:W-:Y:S01]  /*67a0*/  HSET2.LE.AND R12, R15, R107.reuse, PT ;  /* 0x0000006b0f0c7233 */ /* 0x100fe20003803000 */
[----:B------:R-:W-:Y:S01]  /*67b0*/  LOP3.LUT R14, R4, R7, RZ, 0xc0, !PT ;  /* 0x00000007040e7212 */ /* 0x000fe200078ec0ff */
[--C-:B------:R-:W-:Y:S01]  /*67c0*/  HSET2.LE.AND R4, R13, R107.reuse, PT ;  /* 0x0000006b0d047233 */ /* 0x100fe20003803000 */
[----:B------:R-:W-:Y:S01]  /*67d0*/  F2FP.BF16.PACK_AB R7, R41, R43 ;  /* 0x0000002b2907723e */ /* 0x000fe200000010ff */
[----:B------:R-:W-:Y:S01]  /*67e0*/  HSET2.LE.AND R16, R16, R107, PT ;  /* 0x0000006b10107233 */ /* 0x000fe20003803000 */
[----:B------:R-:W-:-:S02]  /*67f0*/  F2FP.BF16.PACK_AB R13, R145, R146 ;  /* 0x00000092910d723e */ /* 0x000fc400000010ff */
[----:B----4-:R-:W-:Y:S02]  /*6800*/  F2FP.BF16.PACK_AB R17, R39, R104 ;  /* 0x000000682711723e */ /* 0x010fe400000010ff */
[----:B------:R-:W-:Y:S01]  /*6810*/  LOP3.LUT R15, R4, R7, RZ, 0xc0, !PT ;  /* 0x00000007040f7212 */ /* 0x000fe200078ec0ff */
[----:B------:R-:W-:Y:S01]  /*6820*/  FFMA.FTZ R4, R162, c[0x0][0x23c], -R6 ;  /* 0x00008f00a2047a23 */ /* 0x000fe20000010806 */
[----:B------:R-:W-:Y:S02]  /*6830*/  LOP3.LUT R12, R12, R13, RZ, 0xc0, !PT ;  /* 0x0000000d0c0c7212 */ /* 0x000fe400078ec0ff */
[----:B------:R-:W-:Y:S01]  /*6840*/  LOP3.LUT R13, R16, R17, RZ, 0xc0, !PT ;  /* 0x00000011100d7212 */ /* 0x000fe200078ec0ff */
[----:B------:R2:W-:Y:S01]  /*6850*/  MUFU.EX2 R36, R4 ;  /* 0x0000000400247308 */ /* 0x0005e20000000800 */
[----:B------:R-:W-:-:S05]  /*6860*/  LOP3.LUT R7, R37, UR5, R42, 0x96, !PT ;  /* 0x0000000525077c12 */ /* 0x000fca000f8e962a */
[C---:B------:R-:W-:Y:S08]  /*6870*/  HMMA.16816.F32.BF16 R60, R12.reuse, R30, R60 ;  /* 0x0000001e0c3c723c */ /* 0x040ff0000004183c */
[----:B------:R-:W-:Y:S01]  /*6880*/  HMMA.16816.F32.BF16 R112, R12, R28, R80 ;  /* 0x0000001c0c70723c */ /* 0x000fe20000041850 */
[----:B------:R3:W-:Y:S01]  /*6890*/  MUFU.EX2 R28, R8 ;  /* 0x00000008001c7308 */ /* 0x0007e20000000800 */
[----:B--2---:R-:W-:-:S06]  /*68a0*/  FFMA.FTZ R4, R163, c[0x0][0x23c], -R6 ;  /* 0x00008f00a3047a23 */ /* 0x004fcc0000010806 */
[C---:B------:R-:W-:Y:S01]  /*68b0*/  HMMA.16816.F32.BF16 R52, R12.reuse, R26, R52 ;  /* 0x0000001a0c34723c */ /* 0x040fe20000041834 */
[----:B------:R2:W4:Y:S07]  /*68c0*/  MUFU.EX2 R30, R4 ;  /* 0x00000004001e7308 */ /* 0x00052e0000000800 */
[----:B------:R-:W-:Y:S01]  /*68d0*/  HMMA.16816.F32.BF16 R80, R12, R24, R64 ;  /* 0x000000180c50723c */ /* 0x000fe20000041840 */
[----:B---3--:R-:W-:-:S04]  /*68e0*/  FFMA.FTZ R8, R167, c[0x0][0x23c], -R5 ;  /* 0x00008f00a7087a23 */ /* 0x008fc80000010805 */
[----:B------:R-:W-:Y:S03]  /*68f0*/  MUFU.EX2 R26, R8 ;  /* 0x00000008001a7308 */ /* 0x000fe60000000800 */
[C---:B------:R-:W-:Y:S01]  /*6900*/  HMMA.16816.F32.BF16 R68, R12.reuse, R32, R68 ;  /* 0x000000200c44723c */ /* 0x040fe20000041844 */
[--C-:B--2---:R-:W-:Y:S02]  /*6910*/  FFMA.FTZ R4, R159, c[0x0][0x23c], -R6.reuse ;  /* 0x00008f009f047a23 */ /* 0x104fe40000010806 */
[----:B------:R-:W-:Y:S02]  /*6920*/  FFMA.FTZ R6, R161, c[0x0][0x23c], -R6 ;  /* 0x00008f00a1067a23 */ /* 0x000fe40000010806 */
[----:B------:R-:W-:Y:S03]  /*6930*/  MUFU.EX2 R29, R4 ;  /* 0x00000004001d7308 */ /* 0x000fe60000000800 */
[C---:B------:R-:W-:Y:S05]  /*6940*/  HMMA.16816.F32.BF16 R56, R12.reuse, R34, R56 ;  /* 0x000000220c38723c */ /* 0x040fea0000041838 */
[----:B------:R2:W3:Y:S03]  /*6950*/  MUFU.EX2 R233, R6 ;  /* 0x0000000600e97308 */ /* 0x0004e60000000800 */
[C---:B------:R-:W-:Y:S08]  /*6960*/  HMMA.16816.F32.BF16 R136, R12.reuse, R44, R136 ;  /* 0x0000002c0c88723c */ /* 0x040ff00000041888 */
[----:B------:R-:W-:Y:S01]  /*6970*/  HMMA.16816.F32.BF16 R48, R12, R46, R48 ;  /* 0x0000002e0c30723c */ /* 0x000fe20000041830 */
[----:B--2---:R-:W-:-:S05]  /*6980*/  IMAD.WIDE.U32 R6, R7, -0x2daee0ad, RZ ;  /* 0xd2511f5307067825 */ /* 0x004fca00078e00ff */
[----:B------:R-:W-:Y:S02]  /*6990*/  LOP3.LUT R4, R7, UR14, R40, 0x96, !PT ;  /* 0x0000000e07047c12 */ /* 0x000fe4000f8e9628 */
[C---:B------:R-:W-:Y:S01]  /*69a0*/  LOP3.LUT R9, R6.reuse, 0xffff, RZ, 0xc0, !PT ;  /* 0x0000ffff06097812 */ /* 0x040fe200078ec0ff */
[--C-:B------:R-:W-:Y:S01]  /*69b0*/  FFMA.FTZ R7, R165, c[0x0][0x23c], -R5.reuse ;  /* 0x00008f00a5077a23 */ /* 0x100fe20000010805 */
[----:B------:R-:W-:Y:S01]  /*69c0*/  LOP3.LUT R18, R6, 0xff, RZ, 0xc0, !PT ;  /* 0x000000ff06127812 */ /* 0x000fe200078ec0ff */
[----:B------:R-:W-:Y:S01]  /*69d0*/  FFMA.FTZ R5, R168, c[0x0][0x23c], -R5 ;  /* 0x00008f00a8057a23 */ /* 0x000fe20000010805 */
[--C-:B------:R-:W-:Y:S01]  /*69e0*/  SHF.R.U32.HI R10, RZ, 0x10, R6.reuse ;  /* 0x00000010ff0a7819 */ /* 0x100fe20000011606 */
[----:B------:R2:W5:Y:S01]  /*69f0*/  MUFU.EX2 R27, R7 ;  /* 0x00000007001b7308 */ /* 0x0005620000000800 */
[----:B------:R-:W-:Y:S02]  /*6a00*/  SHF.R.U32.HI R17, RZ, 0x18, R6 ;  /* 0x00000018ff117819 */ /* 0x000fe40000011606 */
[----:B------:R-:W-:-:S02]  /*6a10*/  LOP3.LUT R6, R4, 0xffff, RZ, 0xc0, !PT ;  /* 0x0000ffff04067812 */ /* 0x000fc400078ec0ff */
[----:B------:R-:W-:Y:S02]  /*6a20*/  LOP3.LUT R16, R4, 0xff, RZ, 0xc0, !PT ;  /* 0x000000ff04107812 */ /* 0x000fe400078ec0ff */
[----:B------:R-:W-:Y:S01]  /*6a30*/  SHF.R.U32.HI R11, RZ, 0x18, R4 ;  /* 0x00000018ff0b7819 */ /* 0x000fe20000011604 */
[----:B------:R4:W1:Y:S01]  /*6a40*/  MUFU.EX2 R234, R5 ;  /* 0x0000000500ea7308 */ /* 0x0008620000000800 */
[----:B------:R-:W-:-:S04]  /*6a50*/  SHF.R.U32.HI R6, RZ, 0x8, R6 ;  /* 0x00000008ff067819 */ /* 0x000fc80000011606 */
[----:B------:R-:W-:Y:S02]  /*6a60*/  PRMT R6, R16, 0x5410, R6 ;  /* 0x0000541010067816 */ /* 0x000fe40000000006 */
[----:B--2---:R-:W-:Y:S02]  /*6a70*/  SHF.R.U32.HI R7, RZ, 0x10, R4 ;  /* 0x00000010ff077819 */ /* 0x004fe40000011604 */
[----:B------:R-:W-:Y:S02]  /*6a80*/  SHF.R.U32.HI R4, RZ, 0x8, R9 ;  /* 0x00000008ff047819 */ /* 0x000fe40000011609 */
[----:B------:R-:W-:Y:S01]  /*6a90*/  LOP3.LUT R9, R10, 0xff, RZ, 0xc0, !PT ;  /* 0x000000ff0a097812 */ /* 0x000fe200078ec0ff */
[----:B------:R-:W-:Y:S01]  /*6aa0*/  FFMA.FTZ R10, R169, c[0x0][0x23c], -R0 ;  /* 0x00008f00a90a7a23 */ /* 0x000fe20000010800 */
[----:B------:R-:W-:Y:S02]  /*6ab0*/  PRMT R4, R18, 0x5410, R4 ;  /* 0x0000541012047816 */ /* 0x000fe40000000004 */
[----:B------:R-:W-:Y:S01]  /*6ac0*/  LOP3.LUT R7, R7, 0xff, RZ, 0xc0, !PT ;  /* 0x000000ff07077812 */ /* 0x000fe200078ec0ff */
[----:B------:R-:W-:Y:S01]  /*6ad0*/  MUFU.EX2 R25, R10 ;  /* 0x0000000a00197308 */ /* 0x000fe20000000800 */
[----:B------:R-:W-:Y:S01]  /*6ae0*/  PRMT R17, R9, 0x5410, R17 ;  /* 0x0000541009117816 */ /* 0x000fe20000000011 */
[--C-:B------:R-:W-:Y:S01]  /*6af0*/  HSET2.LE.AND R8, R4, R107.reuse, PT ;  /* 0x0000006b04087233 */ /* 0x100fe20003803000 */
[----:B------:R-:W-:Y:S01]  /*6b00*/  PRMT R7, R7, 0x5410, R11 ;  /* 0x0000541007077816 */ /* 0x000fe2000000000b */
[----:B------:R-:W-:Y:S01]  /*6b10*/  HSET2.LE.AND R4, R6, R107, PT ;  /* 0x0000006b06047233 */ /* 0x000fe20003803000 */
[----:B----4-:R-:W-:-:S02]  /*6b20*/  F2FP.BF16.PACK_AB R5, R30, R36 ;  /* 0x000000241e05723e */ /* 0x010fc400000010ff */
[----:B---3--:R-:W-:Y:S01]  /*6b30*/  F2FP.BF16.PACK_AB R9, R233, R29 ;  /* 0x0000001de909723e */ /* 0x008fe200000010ff */
[--C-:B------:R-:W-:Y:S01]  /*6b40*/  HSET2.LE.AND R6, R7, R107.reuse, PT ;  /* 0x0000006b07067233 */ /* 0x100fe20003803000 */
[----:B------:R-:W-:Y:S01]  /*6b50*/  LOP3.LUT R140, R4, R5, RZ, 0xc0, !PT ;  /* 0x00000005048c7212 */ /* 0x000fe200078ec0ff */
[----:B------:R-:W-:Y:S01]  /*6b60*/  HSET2.LE.AND R4, R17, R107, PT ;  /* 0x0000006b11047233 */ /* 0x000fe20003803000 */
[----:B-----5:R-:W-:Y:S01]  /*6b70*/  F2FP.BF16.PACK_AB R7, R27, R28 ;  /* 0x0000001c1b07723e */ /* 0x020fe200000010ff */
[----:B------:R-:W2:Y:S01]  /*6b80*/  LDSM.16.MT88.4 R16, [R191+0x7800] ;  /* 0x00780000bf10783b */ /* 0x000ea20000004200 */
[----:B-1----:R-:W-:Y:S02]  /*6b90*/  F2FP.BF16.PACK_AB R5, R234, R26 ;  /* 0x0000001aea05723e */ /* 0x002fe400000010ff */
[----:B------:R-:W-:Y:S01]  /*6ba0*/  LOP3.LUT R141, R6, R7, RZ, 0xc0, !PT ;  /* 0x00000007068d7212 */ /* 0x000fe200078ec0ff */
[--C-:B------:R-:W-:Y:S01]  /*6bb0*/  FFMA.FTZ R6, R170, c[0x0][0x23c], -R0.reuse ;  /* 0x00008f00aa067a23 */ /* 0x100fe20000010800 */
[----:B------:R-:W-:Y:S01]  /*6bc0*/  LOP3.LUT R143, R4, R5, RZ, 0xc0, !PT ;  /* 0x00000005048f7212 */ /* 0x000fe200078ec0ff */
[--C-:B------:R-:W-:Y:S01]  /*6bd0*/  FFMA.FTZ R4, R171, c[0x0][0x23c], -R0.reuse ;  /* 0x00008f00ab047a23 */ /* 0x100fe20000010800 */
[----:B------:R-:W-:Y:S01]  /*6be0*/  LOP3.LUT R142, R8, R9, RZ, 0xc0, !PT ;  /* 0x00000009088e7212 */ /* 0x000fe200078ec0ff */
[----:B------:R-:W-:Y:S01]  /*6bf0*/  FFMA.FTZ R0, R174, c[0x0][0x23c], -R0 ;  /* 0x00008f00ae007a23 */ /* 0x000fe20000010800 */
[----:B------:R1:W-:Y:S01]  /*6c00*/  MUFU.EX2 R23, R6 ;  /* 0x0000000600177308 */ /* 0x0003e20000000800 */
[----:B------:R-:W-:-:S04]  /*6c10*/  FFMA.FTZ R8, R178, c[0x0][0x23c], -R3 ;  /* 0x00008f00b2087a23 */ /* 0x000fc80000010803 */
[C---:B------:R-:W-:Y:S03]  /*6c20*/  HMMA.16816.F32.BF16 R116, R140.reuse, R124, R116 ;  /* 0x0000007c8c74723c */ /* 0x040fe60000041874 */
[----:B------:R3:W-:Y:S05]  /*6c30*/  MUFU.EX2 R24, R4 ;  /* 0x0000000400187308 */ /* 0x0007ea0000000800 */
[----:B------:R-:W-:Y:S03]  /*6c40*/  HMMA.16816.F32.BF16 R120, R140, R126, R120 ;  /* 0x0000007e8c78723c */ /* 0x000fe60000041878 */
[----:B------:R4:W5:Y:S01]  /*6c50*/  MUFU.EX2 R20, R0 ;  /* 0x0000000000147308 */ /* 0x0009620000000800 */
[----:B-1----:R-:W-:-:S04]  /*6c60*/  FFMA.FTZ R6, R175, c[0x0][0x23c], -R3 ;  /* 0x00008f00af067a23 */ /* 0x002fc80000010803 */
[C---:B------:R-:W-:Y:S01]  /*6c70*/  HMMA.16816.F32.BF16 R72, R140.reuse, R128, R72 ;  /* 0x000000808c48723c */ /* 0x040fe20000041848 */
[--C-:B---3--:R-:W-:Y:S02]  /*6c80*/  FFMA.FTZ R4, R176, c[0x0][0x23c], -R3.reuse ;  /* 0x00008f00b0047a23 */ /* 0x108fe40000010803 */
[----:B------:R1:W-:Y:S05]  /*6c90*/  MUFU.EX2 R14, R6 ;  /* 0x00000006000e7308 */ /* 0x0003ea0000000800 */
[C---:B------:R-:W-:Y:S01]  /*6ca0*/  HMMA.16816.F32.BF16 R76, R140.reuse, R130, R76 ;  /* 0x000000828c4c723c */ /* 0x040fe2000004184c */
[----:B----4-:R-:W-:Y:S02]  /*6cb0*/  LOP3.LUT R0, R21, UR5, R38, 0x96, !PT ;  /* 0x0000000515007c12 */ /* 0x010fe4000f8e9626 */
[----:B------:R3:W-:Y:S05]  /*6cc0*/  MUFU.EX2 R15, R4 ;  /* 0x00000004000f7308 */ /* 0x0007ea0000000800 */
[----:B------:R-:W-:Y:S01]  /*6cd0*/  HMMA.16816.F32.BF16 R132, R140, R88, R132 ;  /* 0x000000588c84723c */ /* 0x000fe20000041884 */
[----:B-1----:R-:W-:-:S02]  /*6ce0*/  FFMA.FTZ R6, R177, c[0x0][0x23c], -R3 ;  /* 0x00008f00b1067a23 */ /* 0x002fc40000010803 */
[----:B------:R-:W1:Y:S05]  /*6cf0*/  MUFU.EX2 R13, R8 ;  /* 0x00000008000d7308 */ /* 0x000e6a0000000800 */
[C---:B------:R-:W-:Y:S01]  /*6d00*/  HMMA.16816.F32.BF16 R84, R140.reuse, R90, R84 ;  /* 0x0000005a8c54723c */ /* 0x040fe20000041854 */
[----:B---3--:R-:W-:Y:S02]  /*6d10*/  IMAD.WIDE.U32 R4, R0, -0x2daee0ad, RZ ;  /* 0xd2511f5300047825 */ /* 0x008fe400078e00ff */
[----:B------:R3:W4:Y:S05]  /*6d20*/  MUFU.EX2 R232, R6 ;  /* 0x0000000600e87308 */ /* 0x00072a0000000800 */
[----:B--2---:R-:W-:Y:S01]  /*6d30*/  HMMA.16816.F32.BF16 R92, R140, R16, R92 ;  /* 0x000000108c5c723c */ /* 0x004fe2000004185c */
[----:B------:R-:W-:-:S02]  /*6d40*/  LOP3.LUT R0, R5, UR14, R22, 0x96, !PT ;  /* 0x0000000e05007c12 */ /* 0x000fc4000f8e9616 */
[C---:B------:R-:W-:Y:S02]  /*6d50*/  LOP3.LUT R7, R4.reuse, 0xffff, RZ, 0xc0, !PT ;  /* 0x0000ffff04077812 */ /* 0x040fe400078ec0ff */
[--C-:B------:R-:W-:Y:S02]  /*6d60*/  SHF.R.U32.HI R5, RZ, 0x10, R4.reuse ;  /* 0x00000010ff057819 */ /* 0x100fe40000011604 */
[----:B------:R-:W-:Y:S01]  /*6d70*/  LOP3.LUT R9, R4, 0xff, RZ, 0xc0, !PT ;  /* 0x000000ff04097812 */ /* 0x000fe200078ec0ff */
[----:B------:R-:W-:Y:S01]  /*6d80*/  HMMA.16816.F32.BF16 R140, R140, R18, R108 ;  /* 0x000000128c8c723c */ /* 0x000fe2000004186c */
[----:B------:R-:W-:Y:S02]  /*6d90*/  SHF.R.U32.HI R12, RZ, 0x18, R4 ;  /* 0x00000018ff0c7819 */ /* 0x000fe40000011604 */
[----:B------:R-:W-:Y:S02]  /*6da0*/  LOP3.LUT R3, R0, 0xffff, RZ, 0xc0, !PT ;  /* 0x0000ffff00037812 */ /* 0x000fe400078ec0ff */
[----:B------:R-:W-:-:S02]  /*6db0*/  SHF.R.U32.HI R7, RZ, 0x8, R7 ;  /* 0x00000008ff077819 */ /* 0x000fc40000011607 */
[----:B------:R-:W-:Y:S02]  /*6dc0*/  LOP3.LUT R5, R5, 0xff, RZ, 0xc0, !PT ;  /* 0x000000ff05057812 */ /* 0x000fe400078ec0ff */
[--C-:B------:R-:W-:Y:S02]  /*6dd0*/  SHF.R.U32.HI R4, RZ, 0x10, R0.reuse ;  /* 0x00000010ff047819 */ /* 0x100fe40000011600 */
[----:B------:R-:W-:Y:S02]  /*6de0*/  LOP3.LUT R11, R0, 0xff, RZ, 0xc0, !PT ;  /* 0x000000ff000b7812 */ /* 0x000fe400078ec0ff */
[----:B------:R-:W-:Y:S02]  /*6df0*/  SHF.R.U32.HI R10, RZ, 0x18, R0 ;  /* 0x00000018ff0a7819 */ /* 0x000fe40000011600 */
[----:B---3--:R-:W-:Y:S02]  /*6e00*/  SHF.R.U32.HI R6, RZ, 0x8, R3 ;  /* 0x00000008ff067819 */ /* 0x008fe40000011603 */
[----:B------:R-:W-:-:S02]  /*6e10*/  LOP3.LUT R4, R4, 0xff, RZ, 0xc0, !PT ;  /* 0x000000ff04047812 */ /* 0x000fc400078ec0ff */
[----:B------:R-:W-:Y:S02]  /*6e20*/  PRMT R0, R9, 0x5410, R7 ;  /* 0x0000541009007816 */ /* 0x000fe40000000007 */
[----:B------:R-:W-:Y:S02]  /*6e30*/  PRMT R3, R5, 0x5410, R12 ;  /* 0x0000541005037816 */ /* 0x000fe4000000000c */
[----:B------:R-:W-:Y:S01]  /*6e40*/  PRMT R5, R4, 0x5410, R10 ;  /* 0x0000541004057816 */ /* 0x000fe2000000000a */
[--C-:B------:R-:W-:Y:S01]  /*6e50*/  HSET2.LE.AND R0, R0, R107.reuse, PT ;  /* 0x0000006b00007233 */ /* 0x100fe20003803000 */
[----:B------:R-:W-:Y:S01]  /*6e60*/  PRMT R6, R11, 0x5410, R6 ;  /* 0x000054100b067816 */ /* 0x000fe20000000006 */
[--C-:B------:R-:W-:Y:S01]  /*6e70*/  HSET2.LE.AND R4, R3, R107.reuse, PT ;  /* 0x0000006b03047233 */ /* 0x100fe20003803000 */
[----:B-----5:R-:W-:Y:S01]  /*6e80*/  F2FP.BF16.PACK_AB R3, R20, R24 ;  /* 0x000000181403723e */ /* 0x020fe200000010ff */
[--C-:B------:R-:W-:Y:S01]  /*6e90*/  HSET2.LE.AND R8, R5, R107.reuse, PT ;  /* 0x0000006b05087233 */ /* 0x100fe20003803000 */
[----:B------:R-:W-:Y:S01]  /*6ea0*/  F2FP.BF16.PACK_AB R7, R23, R25 ;  /* 0x000000191707723e */ /* 0x000fe200000010ff */
[----:B------:R-:W-:Y:S01]  /*6eb0*/  HSET2.LE.AND R6, R6, R107, PT ;  /* 0x0000006b06067233 */ /* 0x000fe20003803000 */
[----:B------:R-:W-:Y:S01]  /*6ec0*/  LOP3.LUT R98, R0, R3, RZ, 0xc0, !PT ;  /* 0x0000000300627212 */ /* 0x000fe200078ec0ff */
[----:B------:R-:W-:Y:S01]  /*6ed0*/  FADD.FTZ R3, R212, R210 ;  /* 0x000000d2d4037221 */ /* 0x000fe20000010000 */
[----:B-1----:R-:W-:-:S02]  /*6ee0*/  F2FP.BF16.PACK_AB R0, R13, R15 ;  /* 0x0000000f0d00723e */ /* 0x002fc400000010ff */
[----:B------:R-:W-:Y:S01]  /*6ef0*/  LOP3.LUT R96, R6, R7, RZ, 0xc0, !PT ;  /* 0x0000000706607212 */ /* 0x000fe200078ec0ff */
[----:B------:R-:W-:Y:S01]  /*6f00*/  FADD.FTZ R6, R252, R239 ;  /* 0x000000effc067221 */ /* 0x000fe20000010000 */
[----:B------:R-:W-:Y:S01]  /*6f10*/  LOP3.LUT R97, R8, R0, RZ, 0xc0, !PT ;  /* 0x0000000008617212 */ /* 0x000fe200078ec0ff */
[----:B------:R-:W-:Y:S01]  /*6f20*/  FADD.FTZ R0, R223, R222 ;  /* 0x000000dedf007221 */ /* 0x000fe20000010000 */
[----:B----4-:R-:W-:Y:S01]  /*6f30*/  F2FP.BF16.PACK_AB R5, R232, R14 ;  /* 0x0000000ee805723e */ /* 0x010fe200000010ff */
[----:B------:R-:W-:Y:S02]  /*6f40*/  FADD.FTZ R7, R235, R227 ;  /* 0x000000e3eb077221 */ /* 0x000fe40000010000 */
[----:B------:R-:W-:Y:S01]  /*6f50*/  FADD.FTZ R0, R218, R0 ;  /* 0x00000000da007221 */ /* 0x000fe20000010000 */
[----:B------:R-:W-:Y:S01]  /*6f60*/  LOP3.LUT R99, R4, R5, RZ, 0xc0, !PT ;  /* 0x0000000504637212 */ /* 0x000fe200078ec0ff */
        /* <DEDUP_REMOVED lines=63> */
[----:B------:R-:W-:Y:S05]  /*7360*/  @!P1 BRA `(.L_x_1255) ;  /* 0x00004b9000009947 */ /* 0x000fea0003800000 */
[----:B------:R-:W1:Y:S01]  /*7370*/  S2R R154, SR_TID.X ;  /* 0x00000000009a7919 */ /* 0x000e620000002100 */
[----:B------:R-:W-:Y:S01]  /*7380*/  ISETP.GE.AND P0, PT, R242, c[0x0][0x220], PT ;  /* 0x00008800f2007a0c */ /* 0x000fe20003f06270 */
[----:B------:R-:W-:Y:S01]  /*7390*/  IMAD.WIDE.U32 R238, R160, -0x326172a9, RZ ;  /* 0xcd9e8d57a0ee7825 */ /* 0x000fe200078e00ff */
[----:B------:R-:W-:-:S02]  /*73a0*/  LEA.HI.SX32 R204, R204, 0xfffffffe, 0x1a ;  /* 0xfffffffecccc7811 */ /* 0x000fc400078fd2ff */
[----:B------:R-:W-:Y:S01]  /*73b0*/  MOV R3, R103 ;  /* 0x0000006700037202 */ /* 0x000fe20000000f00 */
[----:B------:R-:W-:Y:S01]  /*73c0*/  IMAD.MOV.U32 R235, RZ, RZ, c[0x0][0x1a4] ;  /* 0x00006900ffeb7624 */ /* 0x000fe200078e00ff */
[----:B------:R-:W-:Y:S01]  /*73d0*/  LOP3.LUT R222, R239, R226, RZ, 0x3c, !PT ;  /* 0x000000e2efde7212 */ /* 0x000fe200078e3cff */
[----:B------:R-:W-:Y:S01]  /*73e0*/  IMAD.MOV.U32 R104, RZ, RZ, R102 ;  /* 0x000000ffff687224 */ /* 0x000fe200078e0066 */
[----:B------:R-:W-:Y:S01]  /*73f0*/  MOV R107, R101 ;  /* 0x00000065006b7202 */ /* 0x000fe20000000f00 */
[----:B------:R-:W-:Y:S01]  /*7400*/  IMAD.MOV.U32 R108, RZ, RZ, R2 ;  /* 0x000000ffff6c7224 */ /* 0x000fe200078e0002 */
[----:B------:R-:W-:Y:S01]  /*7410*/  PRMT R224, R224, 0x7054, R224 ;  /* 0x00007054e0e07816 */ /* 0x000fe200000000e0 */
[----:B------:R-:W-:Y:S01]  /*7420*/  IMAD.MOV.U32 R251, RZ, RZ, c[0x0][0x1a0] ;  /* 0x00006800fffb7624 */ /* 0x000fe200078e00ff */
[----:B------:R-:W-:Y:S01]  /*7430*/  MOV R252, c[0x0][0x1a0] ;  /* 0x0000680000fc7a02 */ /* 0x000fe20000000f00 */
[----:B------:R-:W-:-:S04]  /*7440*/  IMAD.WIDE.U32 R220, R221, -0x2daee0ad, RZ ;  /* 0xd2511f53dddc7825 */ /* 0x000fc800078e00ff */
[----:B------:R-:W-:Y:S02]  /*7450*/  @!P0 IMAD R235, R235, 0x30, RZ ;  /* 0x00000030ebeb8824 */ /* 0x000fe400078e02ff */
[----:B------:R-:W-:Y:S01]  /*7460*/  IMAD.WIDE.U32 R222, R222, -0x2daee0ad, RZ ;  /* 0xd2511f53dede7825 */ /* 0x000fe200078e00ff */
[----:B-1----:R-:W-:-:S05]  /*7470*/  LOP3.LUT R154, R154, 0x3, RZ, 0xc0, !PT ;  /* 0x000000039a9a7812 */ /* 0x002fca00078ec0ff */
[----:B------:R-:W-:Y:S01]  /*7480*/  IMAD R219, R154, -0x2, R219 ;  /* 0xfffffffe9adb7824 */ /* 0x000fe200078e02db */
[----:B------:R-:W-:-:S04]  /*7490*/  IADD3 R154, R160, 0x4, RZ ;  /* 0x00000004a09a7810 */ /* 0x000fc80007ffe0ff */
[----:B------:R-:W-:Y:S01]  /*74a0*/  IADD3 R219, R105, R219, -R172 ;  /* 0x000000db69db7210 */ /* 0x000fe20007ffe8ac */
[----:B------:R-:W-:-:S05]  /*74b0*/  IMAD.WIDE.U32 R236, R154, -0x326172a9, RZ ;  /* 0xcd9e8d579aec7825 */ /* 0x000fca00078e00ff */
[----:B------:R-:W-:-:S05]  /*74c0*/  LOP3.LUT R226, R237, R226, RZ, 0x3c, !PT ;  /* 0x000000e2ede27212 */ /* 0x000fca00078e3cff */
[----:B------:R-:W-:Y:S01]  /*74d0*/  IMAD.WIDE.U32 R226, R226, -0x2daee0ad, RZ ;  /* 0xd2511f53e2e27825 */ /* 0x000fe200078e00ff */
[----:B------:R-:W-:Y:S05]  /*74e0*/  BRA `(.L_x_1256) ;  /* 0x000004e000007947 */ /* 0x000fea0003800000 */
.L_x_1258:
[----:B------:R-:W-:Y:S01]  /*74f0*/  IMAD.MOV.U32 R205, RZ, RZ, c[0x0][0x198] ;  /* 0x00006600ffcd7624 */ /* 0x000fe200078e00ff */
[C---:B------:R-:W-:Y:S01]  /*7500*/  @!P0 IADD3 R102, R204.reuse, -0x1, RZ ;  /* 0xffffffffcc668810 */ /* 0x040fe20007ffe0ff */
[----:B------:R-:W-:Y:S01]  /*7510*/  IMAD.MOV.U32 R206, RZ, RZ, 0x4 ;  /* 0x00000004ffce7424 */ /* 0x000fe200078e00ff */
[C---:B------:R-:W-:Y:S01]  /*7520*/  @!P0 IADD3 R110, R204.reuse, -0x1, RZ ;  /* 0xffffffffcc6e8810 */ /* 0x040fe20007ffe0ff */
[----:B------:R-:W-:Y:S01]  /*7530*/  IMAD.SHL.U32 R205, R205, 0x10, RZ ;  /* 0x00000010cdcd7824 */ /* 0x000fe200078e00ff */
[----:B------:R-:W-:Y:S01]  /*7540*/  @!P0 SHF.R.S32.HI R0, RZ, 0x1f, R102 ;  /* 0x0000001fff008819 */ /* 0x000fe20000011466 */
[----:B------:R1:W-:Y:S01]  /*7550*/  @P0 STS.128 [R203+0x4000], RZ ;  /* 0x004000ffcb000388 */ /* 0x0003e20000000c00 */
[----:B------:R-:W-:Y:S02]  /*7560*/  @!P0 IADD3 R144, R204, -0x1, RZ ;  /* 0xffffffffcc908810 */ /* 0x000fe40007ffe0ff */
[----:B------:R-:W-:Y:S01]  /*7570*/  @!P0 SHF.R.S32.HI R101, RZ, 0x1f, R110 ;  /* 0x0000001fff658819 */ /* 0x000fe2000001146e */
[----:B------:R-:W-:Y:S01]  /*7580*/  @!P0 IMAD R2, R0, c[0x0][0x198], RZ ;  /* 0x0000660000028a24 */ /* 0x000fe200078e02ff */
[----:B------:R-:W-:Y:S02]  /*7590*/  @!P0 SHF.R.S32.HI R105, RZ, 0x1f, R144 ;  /* 0x0000001fff698819 */ /* 0x000fe40000011490 */
[----:B------:R-:W-:Y:S01]  /*75a0*/  @!P0 IADD3 R0, R204, -0x1, RZ ;  /* 0xffffffffcc008810 */ /* 0x000fe20007ffe0ff */
[----:B------:R-:W-:Y:S02]  /*75b0*/  @!P0 IMAD R101, R101, c[0x0][0x198], RZ ;  /* 0x0000660065658a24 */ /* 0x000fe400078e02ff */
[C---:B------:R-:W-:Y:S01]  /*75c0*/  @!P0 IMAD R2, R102.reuse, c[0x0][0x19c], R2 ;  /* 0x0000670066028a24 */ /* 0x040fe200078e0202 */
[----:B------:R-:W-:Y:S01]  /*75d0*/  @!P0 SHF.R.S32.HI R106, RZ, 0x1f, R0 ;  /* 0x0000001fff6a8819 */ /* 0x000fe20000011400 */
[----:B------:R-:W-:Y:S04]  /*75e0*/  @!P0 IMAD.WIDE.U32 R102, R102, c[0x0][0x198], RZ ;  /* 0x0000660066668a25 */ /* 0x000fe800078e00ff */
[----:B------:R-:W-:Y:S01]  /*75f0*/  @!P0 IMAD R105, R105, c[0x0][0x198], RZ ;  /* 0x0000660069698a24 */ /* 0x000fe200078e02ff */
[-C--:B------:R-:W-:Y:S01]  /*7600*/  @!P0 LEA R149, P3, R102, R230.reuse, 0x6 ;  /* 0x000000e666958211 */ /* 0x080fe200078630ff */
[C---:B------:R-:W-:Y:S02]  /*7610*/  @!P0 IMAD R101, R110.reuse, c[0x0][0x19c], R101 ;  /* 0x000067006e658a24 */ /* 0x040fe400078e0265 */
[----:B------:R-:W-:Y:S04]  /*7620*/  @!P0 IMAD.WIDE.U32 R110, R110, c[0x0][0x198], RZ ;  /* 0x000066006e6e8a25 */ /* 0x000fe800078e00ff */
[----:B------:R-:W-:Y:S01]  /*7630*/  @!P0 IMAD.IADD R2, R103, 0x1, R2 ;  /* 0x0000000167028824 */ /* 0x000fe200078e0202 */
[-C--:B------:R-:W-:Y:S01]  /*7640*/  @!P0 LEA R146, P2, R110, R230.reuse, 0x6 ;  /* 0x000000e66e928211 */ /* 0x080fe200078430ff */
[C---:B------:R-:W-:Y:S02]  /*7650*/  @!P0 IMAD R105, R144.reuse, c[0x0][0x19c], R105 ;  /* 0x0000670090698a24 */ /* 0x040fe400078e0269 */
[----:B------:R-:W-:Y:S01]  /*7660*/  @!P0 IMAD.WIDE.U32 R144, R144, c[0x0][0x198], RZ ;  /* 0x0000660090908a25 */ /* 0x000fe200078e00ff */
[-C--:B------:R-:W-:Y:S03]  /*7670*/  @!P0 LEA.HI.X R148, R102, R229.reuse, R2, 0x6, P3 ;  /* 0x000000e566948211 */ /* 0x080fe600018f3402 */
[----:B------:R-:W-:Y:S02]  /*7680*/  @!P0 IMAD.IADD R101, R111, 0x1, R101 ;  /* 0x000000016f658824 */ /* 0x000fe400078e0265 */
[----:B------:R-:W-:Y:S02]  /*7690*/  @!P0 IMAD R103, R106, c[0x0][0x198], RZ ;  /* 0x000066006a678a24 */ /* 0x000fe400078e02ff */
[----:B------:R-:W-:Y:S01]  /*76a0*/  @!P0 IMAD.IADD R2, R145, 0x1, R105 ;  /* 0x0000000191028824 */ /* 0x000fe200078e0269 */
[-C--:B------:R-:W-:Y:S01]  /*76b0*/  @!P0 LEA.HI.X R147, R110, R229.reuse, R101, 0x6, P2 ;  /* 0x000000e56e938211 */ /* 0x080fe200010f3465 */
[----:B------:R-:W-:Y:S01]  /*76c0*/  @!P0 IMAD R106, R0, c[0x0][0x19c], R103 ;  /* 0x00006700006a8a24 */ /* 0x000fe200078e0267 */
[-C--:B------:R-:W-:Y:S01]  /*76d0*/  @!P0 LEA R109, P2, R144, R230.reuse, 0x6 ;  /* 0x000000e6906d8211 */ /* 0x080fe200078430ff */
[----:B------:R-:W-:Y:S04]  /*76e0*/  @!P0 IMAD.WIDE.U32 R102, R0, c[0x0][0x198], RZ ;  /* 0x0000660000668a25 */ /* 0x000fe800078e00ff */
[----:B------:R-:W-:Y:S01]  /*76f0*/  @!P0 IMAD.MOV.U32 R0, RZ, RZ, c[0x0][0x198] ;  /* 0x00006600ff008624 */ /* 0x000fe200078e00ff */
[----:B------:R-:W-:Y:S01]  /*7700*/  @!P0 LEA R101, P3, R102, R230, 0x6 ;  /* 0x000000e666658211 */ /* 0x000fe200078630ff */
[----:B------:R-:W-:Y:S01]  /*7710*/  @!P0 IMAD.IADD R105, R103, 0x1, R106 ;  /* 0x0000000167698824 */ /* 0x000fe200078e026a */
[----:B------:R-:W-:Y:S01]  /*7720*/  @!P0 LEA.HI.X R106, R144, R229, R2, 0x6, P2 ;  /* 0x000000e5906a8211 */ /* 0x000fe200010f3402 */
[----:B------:R-:W-:Y:S01]  /*7730*/  @!P0 IMAD.MOV.U32 R103, RZ, RZ, c[0x0][0x19c] ;  /* 0x00006700ff678624 */ /* 0x000fe200078e00ff */
[----:B------:R-:W-:Y:S02]  /*7740*/  @!P0 LEA R2, P2, R0, R149, 0x5 ;  /* 0x0000009500028211 */ /* 0x000fe400078428ff */
[----:B------:R-:W-:Y:S01]  /*7750*/  @!P0 LEA.HI.X R111, R102, R229, R105, 0x6, P3 ;  /* 0x000000e5666f8211 */ /* 0x000fe200018f3469 */
[----:B------:R-:W-:Y:S01]  /*7760*/  @!P0 IMAD.MOV.U32 R102, RZ, RZ, c[0x0][0x198] ;  /* 0x00006600ff668624 */ /* 0x000fe200078e00ff */
[----:B------:R-:W-:Y:S01]  /*7770*/  @!P0 LEA.HI.X R110, R0, R148, R103, 0x5, P2 ;  /* 0x00000094006e8211 */ /* 0x000fe200010f2c67 */
[----:B------:R-:W-:Y:S01]  /*7780*/  @!P0 IMAD.MOV.U32 R105, RZ, RZ, c[0x0][0x19c] ;  /* 0x00006700ff698624 */ /* 0x000fe200078e00ff */
[----:B------:R-:W-:Y:S01]  /*7790*/  @!P0 IADD3 R0, P2, R205, R109, RZ ;  /* 0x0000006dcd008210 */ /* 0x000fe20007f5e0ff */
[----:B------:R-:W-:Y:S01]  /*77a0*/  IMAD.MOV.U32 R205, RZ, RZ, c[0x0][0x198] ;  /* 0x00006600ffcd7624 */ /* 0x000fe200078e00ff */
[C---:B------:R-:W-:Y:S01]  /*77b0*/  @!P0 LEA R148, P4, R101.reuse, c[0x0][0x168], 0x1 ;  /* 0x00005a0065948a11 */ /* 0x040fe200078808ff */
[----:B------:R-:W-:Y:S01]  /*77c0*/  @!P0 IMAD.WIDE.U32 R102, R102, 0x30, R146 ;  /* 0x0000003066668825 */ /* 0x000fe200078e0092 */
[----:B------:R-:W-:Y:S02]  /*77d0*/  @!P0 LEA R146, P3, R0, c[0x0][0x168], 0x1 ;  /* 0x00005a0000928a11 */ /* 0x000fe400078608ff */
[----:B------:R-:W-:Y:S01]  /*77e0*/  @!P0 LEA.HI.X R149, R101, c[0x0][0x16c], R111, 0x1, P4 ;  /* 0x00005b0065958a11 */ /* 0x000fe200020f0c6f */
[----:B------:R-:W-:Y:S01]  /*77f0*/  @!P0 IMAD R105, R105, 0x30, RZ ;  /* 0x0000003069698824 */ /* 0x000fe200078e02ff */
[----:B------:R-:W-:Y:S03]  /*7800*/  SHF.L.U64.HI R205, R205, R206, c[0x0][0x19c] ;  /* 0x00006700cdcd7619 */ /* 0x000fe600000102ce */
[----:B------:R-:W-:Y:S01]  /*7810*/  @!PT LDS RZ, [RZ] ;  /* 0x00000000fffff984 */ /* 0x000fe20000000800 */
[----:B------:R-:W-:Y:S01]  /*7820*/  @!PT LDS RZ, [RZ] ;  /* 0x00000000fffff984 */ /* 0x000fe20000000800 */
[----:B------:R-:W-:Y:S01]  /*7830*/  @!PT LDS RZ, [RZ] ;  /* 0x00000000fffff984 */ /* 0x000fe20000000800 */
[----:B------:R1:W-:Y:S02]  /*7840*/  @!P0 LDGSTS.E.BYPASS.LTC128B.128 [R203+0x4000], [R148.64] ;  /* 0x0400000094cb8fae */ /* 0x0003e4000b901d50 */
[----:B------:R-:W-:Y:S01]  /*7850*/  @!P0 IMAD.X R106, R205, 0x1, R106, P2 ;  /* 0x00000001cd6a8824 */ /* 0x000fe200010e066a */
[----:B------:R-:W-:Y:S02]  /*7860*/  @!P0 LEA R144, P2, R2, c[0x0][0x168], 0x1 ;  /* 0x00005a0002908a11 */ /* 0x000fe400078408ff */
[----:B------:R1:W-:Y:S02]  /*7870*/  @P0 STS.128 [R203+0x4800], RZ ;  /* 0x004800ffcb000388 */ /* 0x0003e40000000c00 */
[----:B------:R-:W-:Y:S01]  /*7880*/  @!P0 LEA.HI.X R147, R0, c[0x0][0x16c], R106, 0x1, P3 ;  /* 0x00005b0000938a11 */ /* 0x000fe200018f0c6a */
[----:B------:R-:W-:Y:S01]  /*7890*/  @!P0 IMAD.IADD R0, R105, 0x1, R103 ;  /* 0x0000000169008824 */ /* 0x000fe200078e0267 */
        /* <DEDUP_REMOVED lines=19> */
.L_x_1256:
[----:B------:R-:W-:Y:S04]  /*79d0*/  DEPBAR.LE SB0, 0x0 ;  /* 0x000080000000791a */ /* 0x000fe80000000000 */
[----:B------:R-:W-:Y:S01]  /*79e0*/  BAR.SYNC.DEFER_BLOCKING 0x0 ;  /* 0x0000000000007b1d */ /* 0x000fe20000010000 */
[----:B------:R-:W-:Y:S01]  /*79f0*/  SHF.R.S32.HI R0, RZ, 0x1f, R204 ;  /* 0x0000001fff007819 */ /* 0x000fe200000114cc */
[----:B------:R-:W-:Y:S04]  /*7a00*/  IMAD.WIDE.U32 R6, R204, c[0x0][0x1a0], RZ ;  /* 0x00006800cc067a25 */ /* 0x000fe800078e00ff */
[----:B------:R-:W-:Y:S01]  /*7a10*/  IMAD R0, R0, c[0x0][0x1a0], RZ ;  /* 0x0000680000007a24 */ /* 0x000fe200078e02ff */
[----:B------:R-:W-:Y:S01]  /*7a20*/  LEA R4, P2, R6, R246, 0x6 ;  /* 0x000000f606047211 */ /* 0x000fe200078430ff */
[----:B------:R-:W-:Y:S02]  /*7a30*/  IMAD.MOV.U32 R8, RZ, RZ, c[0x0][0x1a4] ;  /* 0x00006900ff087624 */ /* 0x000fe400078e00ff */
[----:B------:R-:W-:Y:S01]  /*7a40*/  IMAD R0, R204, c[0x0][0x1a4], R0 ;  /* 0x00006900cc007a24 */ /* 0x000fe200078e0200 */
[----:B------:R-:W-:Y:S01]  /*7a50*/  @!P0 LEA R12, P4, R4, c[0x0][0x170], 0x1 ;  /* 0x00005c00040c8a11 */ /* 0x000fe200078808ff */
[----:B------:R-:W-:Y:S02]  /*7a60*/  IMAD.MOV.U32 R14, RZ, RZ, c[0x0][0x1a4] ;  /* 0x00006900ff0e7624 */ /* 0x000fe400078e00ff */
[----:B------:R-:W-:Y:S01]  /*7a70*/  IMAD.IADD R2, R7, 0x1, R0 ;  /* 0x0000000107027824 */ /* 0x000fe200078e0200 */
[-C--:B------:R-:W-:Y:S04]  /*7a80*/  @!P0 LEA R0, P1, R252, R4.reuse, 0x4 ;  /* 0x00000004fc008211 */ /* 0x080fe800078220ff */
[----:B------:R-:W-:Y:S02]  /*7a90*/  LEA.HI.X R5, R6, R249, R2, 0x6, P2 ;  /* 0x000000f906057211 */ /* 0x000fe400010f3402 */
[----:B------:R-:W-:Y:S02]  /*7aa0*/  @!P0 LEA R10, P3, R0, c[0x0][0x170], 0x1 ;  /* 0x00005c00000a8a11 */ /* 0x000fe400078608ff */
[----:B------:R-:W-:Y:S01]  /*7ab0*/  @!P0 LEA.HI.X R13, R4, c[0x0][0x174], R5, 0x1, P4 ;  /* 0x00005d00040d8a11 */ /* 0x000fe200020f0c05 */
[----:B------:R-:W-:Y:S01]  /*7ac0*/  @P0 STS.128 [R203+0x6000], RZ ;  /* 0x006000ffcb000388 */ /* 0x000fe20000000c00 */
[-C--:B------:R-:W-:Y:S02]  /*7ad0*/  @!P0 LEA.HI.X R6, R252, R5.reuse, R8, 0x4, P1 ;  /* 0x00000005fc068211 */ /* 0x080fe400008f2408 */
[C---:B------:R-:W-:Y:S02]  /*7ae0*/  @!P0 LEA R2, P2, R251.reuse, R4, 0x5 ;  /* 0x00000004fb028211 */ /* 0x040fe400078428ff */
        /* <DEDUP_REMOVED lines=30> */
[----:B------:R-:W3:Y:S07]  /*7cd0*/  LDSM.16.M88.4 R16, [R188+0x4000] ;  /* 0x00400000bc10783b */ /* 0x000eee0000000200 */
[----:B------:R-:W2:Y:S07]  /*7ce0*/  LDSM.16.M88.4 R60, [R195+0x2000] ;  /* 0x00200000c33c783b */ /* 0x000eae0000000200 */
[----:B------:R-:W4:Y:S07]  /*7cf0*/  LDSM.16.M88.4 R32, [R188+0x4800] ;  /* 0x00480000bc20783b */ /* 0x000f2e0000000200 */
[----:B------:R-:W0:Y:S07]  /*7d00*/  LDGDEPBAR ;  /* 0x00000000000079af */ /* 0x000e2e0000000000 */
[----:B------:R-:W5:Y:S07]  /*7d10*/  LDSM.16.M88.4 R48, [R188+0x5000] ;  /* 0x00500000bc30783b */ /* 0x000f6e0000000200 */
[----:B------:R-:W5:Y:S01]  /*7d20*/  LDSM.16.M88.4 R144, [R188+0x5800] ;  /* 0x00580000bc90783b */ /* 0x000f620000000200 */
[-C--:B---3--:R-:W-:Y:S06]  /*7d30*/  HMMA.16816.F32.BF16 R4, R64, R16.reuse, RZ ;  /* 0x000000104004723c */ /* 0x088fec00000418ff */
[----:B------:R-:W-:Y:S02]  /*7d40*/  LDSM.16.M88.4 R148, [R198] ;  /* 0x00000000c694783b */ /* 0x000fe40000000200 */
[C---:B--2---:R-:W-:Y:S05]  /*7d50*/  HMMA.16816.F32.BF16 R8, R60.reuse, R16, RZ ;  /* 0x000000103c08723c */ /* 0x044fea00000418ff */
[----:B------:R-:W2:Y:S03]  /*7d60*/  LDSM.16.M88.4 R152, [R194+0x4000] ;  /* 0x00400000c298783b */ /* 0x000ea60000000200 */
[-C--:B-1----:R-:W-:Y:S04]  /*7d70*/  HMMA.16816.F32.BF16 R12, R60, R18.reuse, RZ ;  /* 0x000000123c0c723c */ /* 0x082fe800000418ff */
[----:B------:R-:W1:Y:S04]  /*7d80*/  LDSM.16.M88.4 R156, [R198+0x2000] ;  /* 0x00200000c69c783b */ /* 0x000e680000000200 */
[C---:B------:R-:W-:Y:S03]  /*7d90*/  HMMA.16816.F32.BF16 R16, R64.reuse, R18, RZ ;  /* 0x000000124010723c */ /* 0x040fe600000418ff */
[----:B------:R-:W3:Y:S05]  /*7da0*/  LDSM.16.M88.4 R160, [R194+0x4800] ;  /* 0x00480000c2a0783b */ /* 0x000eea0000000200 */
[-C--:B----4-:R-:W-:Y:S02]  /*7db0*/  HMMA.16816.F32.BF16 R20, R64, R32.reuse, RZ ;  /* 0x000000204014723c */ /* 0x090fe400000418ff */
[----:B------:R-:W4:Y:S06]  /*7dc0*/  LDSM.16.M88.4 R164, [R194+0x5000] ;  /* 0x00500000c2a4783b */ /* 0x000f2c0000000200 */
[C---:B------:R-:W-:Y:S01]  /*7dd0*/  HMMA.16816.F32.BF16 R24, R60.reuse, R32, RZ ;  /* 0x000000203c18723c */ /* 0x040fe200000418ff */
[----:B------:R-:W1:Y:S07]  /*7de0*/  LDSM.16.M88.4 R168, [R194+0x5800] ;  /* 0x00580000c2a8783b */ /* 0x000e6e0000000200 */
[-C--:B------:R-:W-:Y:S01]  /*7df0*/  HMMA.16816.F32.BF16 R28, R60, R34.reuse, RZ ;  /* 0x000000223c1c723c */ /* 0x080fe200000418ff */
[----:B------:R-:W-:Y:S07]  /*7e00*/  LDSM.16.M88.4 R172, [R196+0x2000] ;  /* 0x00200000c4ac783b */ /* 0x000fee0000000200 */
[C---:B------:R-:W-:Y:S01]  /*7e10*/  HMMA.16816.F32.BF16 R32, R64.reuse, R34, RZ ;  /* 0x000000224020723c */ /* 0x040fe200000418ff */
[----:B------:R-:W-:Y:S07]  /*7e20*/  LDSM.16.M88.4 R176, [R197+0x2000] ;  /* 0x00200000c5b0783b */ /* 0x000fee0000000200 */
[-C--:B-----5:R-:W-:Y:S01]  /*7e30*/  HMMA.16816.F32.BF16 R36, R64, R48.reuse, RZ ;  /* 0x000000304024723c */ /* 0x0a0fe200000418ff */
[----:B------:R-:W-:Y:S07]  /*7e40*/  LDSM.16.M88.4 R180, [R193+0x800] ;  /* 0x00080000c1b4783b */ /* 0x000fee0000000200 */
[C---:B------:R-:W-:Y:S01]  /*7e50*/  HMMA.16816.F32.BF16 R40, R60.reuse, R48, RZ ;  /* 0x000000303c28723c */ /* 0x040fe200000418ff */
[----:B------:R-:W-:Y:S07]  /*7e60*/  LDSM.16.M88.4 R184, [R193+0x1000] ;  /* 0x00100000c1b8783b */ /* 0x000fee0000000200 */
[-C--:B------:R-:W-:Y:S08]  /*7e70*/  HMMA.16816.F32.BF16 R44, R60, R50.reuse, RZ ;  /* 0x000000323c2c723c */ /* 0x080ff000000418ff */
[C---:B------:R-:W-:Y:S08]  /*7e80*/  HMMA.16816.F32.BF16 R48, R64.reuse, R50, RZ ;  /* 0x000000324030723c */ /* 0x040ff000000418ff */
[-C--:B------:R-:W-:Y:S08]  /*7e90*/  HMMA.16816.F32.BF16 R52, R64, R144.reuse, RZ ;  /* 0x000000904034723c */ /* 0x080ff000000418ff */
[C---:B------:R-:W-:Y:S08]  /*7ea0*/  HMMA.16816.F32.BF16 R56, R60.reuse, R144, RZ ;  /* 0x000000903c38723c */ /* 0x040ff000000418ff */
[-C--:B------:R-:W-:Y:S08]  /*7eb0*/  HMMA.16816.F32.BF16 R60, R60, R146.reuse, RZ ;  /* 0x000000923c3c723c */ /* 0x080ff000000418ff */
[----:B------:R-:W-:Y:S01]  /*7ec0*/  HMMA.16816.F32.BF16 R64, R64, R146, RZ ;  /* 0x000000924040723c */ /* 0x000fe200000418ff */
[----:B------:R-:W-:Y:S07]  /*7ed0*/  LDSM.16.M88.4 R144, [R196] ;  /* 0x00000000c490783b */ /* 0x000fee0000000200 */
[-C--:B--2---:R-:W-:Y:S08]  /*7ee0*/  HMMA.16816.F32.BF16 R4, R148, R152.reuse, R4 ;  /* 0x000000989404723c */ /* 0x084ff00000041804 */
[C---:B-1----:R-:W-:Y:S08]  /*7ef0*/  HMMA.16816.F32.BF16 R8, R156.reuse, R152, R8 ;  /* 0x000000989c08723c */ /* 0x042ff00000041808 */
        /* <DEDUP_REMOVED lines=56> */
.L_x_1257:
[----:B------:R-:W-:Y:S02]  /*8280*/  IMAD R2, R204, -0x40, R219 ;  /* 0xffffffc0cc027824 */ /* 0x000fe400078e02db */
[----:B------:R-:W-:Y:S03]  /*8290*/  IMAD.MOV.U32 R109, RZ, RZ, -0x40 ;  /* 0xffffffc0ff6d7424 */ /* 0x000fe600078e00ff */
[----:B------:R-:W-:Y:S02]  /*82a0*/  IADD3 R0, R2, -0x1, RZ ;  /* 0xffffffff02007810 */ /* 0x000fe40007ffe0ff */
[----:B------:R-:W-:Y:S02]  /*82b0*/  IABS R101, R2 ;  /* 0x0000000200657213 */ /* 0x000fe40000000000 */
[----:B------:R-:W-:Y:S02]  /*82c0*/  ISETP.GE.AND P2, PT, R0, RZ, PT ;  /* 0x000000ff0000720c */ /* 0x000fe40003f46270 */
[----:B------:R2:W3:Y:S01]  /*82d0*/  I2F R173, R101 ;  /* 0x0000006500ad7306 */ /* 0x0004e20000201400 */
[C---:B------:R-:W-:Y:S02]  /*82e0*/  IADD3 R103, R2.reuse, -0x9, RZ ;  /* 0xfffffff702677810 */ /* 0x040fe40007ffe0ff */
[C---:B------:R-:W-:Y:S02]  /*82f0*/  IADD3 R102, R2.reuse, -0x8, RZ ;  /* 0xfffffff802667810 */ /* 0x040fe40007ffe0ff */
[----:B------:R-:W-:Y:S02]  /*8300*/  IADD3 R105, R2, -0x28, RZ ;  /* 0xffffffd802697810 */ /* 0x000fe40007ffe0ff */
[----:B------:R-:W-:Y:S02]  /*8310*/  ISETP.GE.AND P3, PT, R102, RZ, PT ;  /* 0x000000ff6600720c */ /* 0x000fe40003f66270 */
[C---:B------:R-:W-:Y:S02]  /*8320*/  IADD3 R106, R2.reuse, -0x31, RZ ;  /* 0xffffffcf026a7810 */ /* 0x040fe40007ffe0ff */
[C---:B------:R-:W-:Y:S02]  /*8330*/  @!P2 IADD3 R0, -R2.reuse, 0x1, RZ ;  /* 0x000000010200a810 */ /* 0x040fe40007ffe1ff */
[----:B------:R-:W-:Y:S02]  /*8340*/  ISETP.GE.AND P2, PT, R103, RZ, PT ;  /* 0x000000ff6700720c */ /* 0x000fe40003f46270 */
[----:B------:R4:W5:Y:S01]  /*8350*/  I2F R152, R0 ;  /* 0x0000000000987306 */ /* 0x0009620000201400 */
[C---:B-1----:R-:W-:Y:S02]  /*8360*/  IADD3 R111, R2.reuse, 0x1f, RZ ;  /* 0x0000001f026f7810 */ /* 0x042fe40007ffe0ff */
[C---:B------:R-:W-:Y:S02]  /*8370*/  IADD3 R110, R2.reuse, 0x18, RZ ;  /* 0x00000018026e7810 */ /* 0x040fe40007ffe0ff */
[C---:B------:R-:W-:Y:S02]  /*8380*/  @!P3 IADD3 R102, -R2.reuse, 0x8, RZ ;  /* 0x000000080266b810 */ /* 0x040fe40007ffe1ff */
[C---:B--2---:R-:W-:Y:S03]  /*8390*/  IADD3 R101, R2.reuse, -0x10, RZ ;  /* 0xfffffff002657810 */ /* 0x044fe60007ffe0ff */
[----:B------:R1:W2:Y:S01]  /*83a0*/  I2F R151, R102 ;  /* 0x0000006600977306 */ /* 0x0002a20000201400 */
[C---:B------:R-:W-:Y:S02]  /*83b0*/  @!P2 IADD3 R103, -R2.reuse, 0x9, RZ ;  /* 0x000000090267a810 */ /* 0x040fe40007ffe1ff */
[----:B------:R-:W-:Y:S07]  /*83c0*/  ISETP.GE.AND P3, PT, R101, RZ, PT ;  /* 0x000000ff6500720c */ /* 0x000fee0003f66270 */
[----:B------:R2:W-:Y:S01]  /*83d0*/  I2F R150, R103 ;  /* 0x0000006700967306 */ /* 0x0005e20000201400 */
[C---:B----4-:R-:W-:Y:S05]  /*83e0*/  IADD3 R0, R2.reuse, -0x11, RZ ;  /* 0xffffffef02007810 */ /* 0x050fea0007ffe0ff */
[----:B------:R-:W-:Y:S02]  /*83f0*/  @!P3 IADD3 R101, -R2, 0x10, RZ ;  /* 0x000000100265b810 */ /* 0x000fe40007ffe1ff */
[----:B------:R-:W-:Y:S02]  /*8400*/  ISETP.GE.AND P2, PT, R0, RZ, PT ;  /* 0x000000ff0000720c */ /* 0x000fe40003f46270 */
[----:B------:R4:W-:Y:S01]  /*8410*/  I2F R148, R101 ;  /* 0x0000006500947306 */ /* 0x0009e20000201400 */
[C---:B-1----:R-:W-:Y:S10]  /*8420*/  IADD3 R102, R2.reuse, -0x19, RZ ;  /* 0xffffffe702667810 */ /* 0x042ff40007ffe0ff */
[----:B------:R-:W-:Y:S02]  /*8430*/  @!P2 IADD3 R0, -R2, 0x11, RZ ;  /* 0x000000110200a810 */ /* 0x000fe40007ffe1ff */
[----:B------:R-:W-:Y:S02]  /*8440*/  ISETP.GE.AND P2, PT, R102, RZ, PT ;  /* 0x000000ff6600720c */ /* 0x000fe40003f46270 */
[----:B------:R1:W-:Y:S01]  /*8450*/  I2F R147, R0 ;  /* 0x0000000000937306 */ /* 0x0003e20000201400 */
[C---:B--2---:R-:W-:Y:S04]  /*8460*/  IADD3 R103, R2.reuse, -0x18, RZ ;  /* 0xffffffe802677810 */ /* 0x044fe80007ffe0ff */
[----:B------:R-:W-:Y:S02]  /*8470*/  ISETP.GE.AND P3, PT, R103, RZ, PT ;  /* 0x000000ff6700720c */ /* 0x000fe40003f66270 */
[C---:B----4-:R-:W-:Y:S04]  /*8480*/  IADD3 R101, R2.reuse, -0x20, RZ ;  /* 0xffffffe002657810 */ /* 0x050fe80007ffe0ff */
[C---:B------:R-:W-:Y:S02]  /*8490*/  @!P2 IADD3 R102, -R2.reuse, 0x19, RZ ;  /* 0x000000190266a810 */ /* 0x040fe40007ffe1ff */
[----:B------:R-:W-:Y:S02]  /*84a0*/  ISETP.GE.AND P4, PT, R101, RZ, PT ;  /* 0x000000ff6500720c */ /* 0x000fe40003f86270 */
[----:B------:R2:W-:Y:S01]  /*84b0*/  I2F R145, R102 ;  /* 0x0000006600917306 */ /* 0x0005e20000201400 */
[----:B------:R-:W-:Y:S02]  /*84c0*/  ISETP.GE.AND P2, PT, R105, RZ, PT ;  /* 0x000000ff6900720c */ /* 0x000fe40003f46270 */
[C---:B------:R-:W-:Y:S02]  /*84d0*/  @!P3 IADD3 R103, -R2.reuse, 0x18, RZ ;  /* 0x000000180267b810 */ /* 0x040fe40007ffe1ff */
[C---:B-1----:R-:W-:Y:S05]  /*84e0*/  IADD3 R0, R2.reuse, -0x21, RZ ;  /* 0xffffffdf02007810 */ /* 0x042fea0007ffe0ff */
[----:B------:R1:W4:Y:S01]  /*84f0*/  I2F R146, R103 ;  /* 0x0000006700927306 */ /* 0x0003220000201400 */
[----:B------:R-:W-:Y:S02]  /*8500*/  @!P4 IADD3 R101, -R2, 0x20, RZ ;  /* 0x000000200265c810 */ /* 0x000fe40007ffe1ff */
[----:B------:R-:W-:Y:S02]  /*8510*/  ISETP.GE.AND P3, PT, R0, RZ, PT ;  /* 0x000000ff0000720c */ /* 0x000fe40003f66270 */
[----:B------:R-:W-:Y:S02]  /*8520*/  @!P2 IADD3 R105, -R2, 0x28, RZ ;  /* 0x000000280269a810 */ /* 0x000fe40007ffe1ff */
[----:B------:R-:W-:Y:S03]  /*8530*/  ISETP.GE.AND P4, PT, R110, RZ, PT ;  /* 0x000000ff6e00720c */ /* 0x000fe60003f86270 */
[----:B------:R3:W3:Y:S01]  /*8540*/  I2F R144, R101 ;  /* 0x0000006500907306 */ /* 0x0006e20000201400 */
[C---:B--2---:R-:W-:Y:S05]  /*8550*/  IADD3 R102, R2.reuse, 0x8, RZ ;  /* 0x0000000802667810 */ /* 0x044fea0007ffe0ff */
[----:B------:R-:W-:Y:S02]  /*8560*/  @!P3 IADD3 R0, -R2, 0x21, RZ ;  /* 0x000000210200b810 */ /* 0x000fe40007ffe1ff */
[----:B------:R-:W-:Y:S02]  /*8570*/  ISETP.GE.AND P6, PT, R102, RZ, PT ;  /* 0x000000ff6600720c */ /* 0x000fe40003fc6270 */
[----:B------:R2:W2:Y:S01]  /*8580*/  I2F R149, R0 ;  /* 0x0000000000957306 */ /* 0x0004a20000201400 */
[C---:B-1----:R-:W-:Y:S04]  /*8590*/  IADD3 R103, R2.reuse, -0x38, RZ ;  /* 0xffffffc802677810 */ /* 0x042fe80007ffe0ff */
[----:B------:R-:W-:Y:S05]  /*85a0*/  ISETP.GE.AND P2, PT, R103, RZ, PT ;  /* 0x000000ff6700720c */ /* 0x000fea0003f46270 */
[----:B------:R1:W1:Y:S01]  /*85b0*/  I2F R153, R105 ;  /* 0x0000006900997306 */ /* 0x0002620000201400 */
[C---:B---3--:R-:W-:Y:S04]  /*85c0*/  IADD3 R101, -R2.reuse, -0x8, RZ ;  /* 0xfffffff802657810 */ /* 0x048fe80007ffe1ff */
[----:B------:R-:W-:Y:S03]  /*85d0*/  SEL R101, R101, R102, !P6 ;  /* 0x0000006665657207 */ /* 0x000fe60007000000 */
[C---:B------:R-:W-:Y:S02]  /*85e0*/  @!P2 IADD3 R103, -R2.reuse, 0x38, RZ ;  /* 0x000000380267a810 */ /* 0x040fe40007ffe1ff */
[----:B------:R3:W-:Y:S01]  /*85f0*/  I2F R171, R101 ;  /* 0x0000006500ab7306 */ /* 0x0007e20000201400 */
[----:B--2---:R-:W-:Y:S04]  /*8600*/  IADD3 R0, R2, -0x29, RZ ;  /* 0xffffffd702007810 */ /* 0x004fe80007ffe0ff */
[----:B------:R-:W-:Y:S05]  /*8610*/  ISETP.GE.AND P3, PT, R0, RZ, PT ;  /* 0x000000ff0000720c */ /* 0x000fea0003f66270 */
[----:B------:R-:W-:Y:S01]  /*8620*/  I2F R172, R103 ;  /* 0x0000006700ac7306 */ /* 0x000fe20000201400 */
[C---:B-1----:R-:W-:Y:S07]  /*8630*/  IADD3 R105, R2.reuse, -0x30, RZ ;  /* 0xffffffd002697810 */ /* 0x042fee0007ffe0ff */
[C---:B------:R-:W-:Y:S02]  /*8640*/  @!P3 IADD3 R0, -R2.reuse, 0x29, RZ ;  /* 0x000000290200b810 */ /* 0x040fe40007ffe1ff */
[----:B------:R-:W-:Y:S02]  /*8650*/  ISETP.GE.AND P3, PT, R105, RZ, PT ;  /* 0x000000ff6900720c */ /* 0x000fe40003f66270 */
[----:B------:R1:W2:Y:S01]  /*8660*/  I2F R156, R0 ;  /* 0x00000000009c7306 */ /* 0x0002a20000201400 */
[C---:B---3--:R-:W-:Y:S04]  /*8670*/  IADD3 R101, R2.reuse, 0x7, RZ ;  /* 0x0000000702657810 */ /* 0x048fe80007ffe0ff */
[----:B------:R-:W-:Y:S06]  /*8680*/  ISETP.GE.AND P5, PT, R101, RZ, PT ;  /* 0x000000ff6500720c */ /* 0x000fec0003fa6270 */
[----:B------:R-:W-:Y:S02]  /*8690*/  @!P3 IADD3 R105, -R2, 0x30, RZ ;  /* 0x000000300269b810 */ /* 0x000fe40007ffe1ff */
[----:B------:R-:W-:Y:S02]  /*86a0*/  ISETP.GE.AND P3, PT, R106, RZ, PT ;  /* 0x000000ff6a00720c */ /* 0x000fe40003f66270 */
[----:B------:R-:W3:Y:S01]  /*86b0*/  I2F R155, R105 ;  /* 0x00000069009b7306 */ /* 0x000ee20000201400 */
[C---:B-1----:R-:W-:Y:S10]  /*86c0*/  IADD3 R0, -R2.reuse, -0x7, RZ ;  /* 0xfffffff902007810 */ /* 0x042ff40007ffe1ff */
[----:B------:R-:W-:Y:S02]  /*86d0*/  @!P3 IADD3 R106, -R2, 0x31, RZ ;  /* 0x00000031026ab810 */ /* 0x000fe40007ffe1ff */
[----:B------:R-:W-:Y:S02]  /*86e0*/  SEL R103, R0, R101, !P5 ;  /* 0x0000006500677207 */ /* 0x000fe40006800000 */
[----:B------:R1:W-:Y:S01]  /*86f0*/  I2F R154, R106 ;  /* 0x0000006a009a7306 */ /* 0x0003e20000201400 */
[----:B------:R-:W-:Y:S04]  /*8700*/  IADD3 R0, R2, -0x39, RZ ;  /* 0xffffffc702007810 */ /* 0x000fe80007ffe0ff */
[----:B------:R-:W-:Y:S05]  /*8710*/  ISETP.GE.AND P2, PT, R0, RZ, PT ;  /* 0x000000ff0000720c */ /* 0x000fea0003f46270 */
[----:B------:R2:W-:Y:S08]  /*8720*/  I2F R169, R103 ;  /* 0x0000006700a97306 */ /* 0x0005f00000201400 */
[C---:B------:R-:W-:Y:S04]  /*8730*/  @!P2 IADD3 R0, -R2.reuse, 0x39, RZ ;  /* 0x000000390200a810 */ /* 0x040fe80007ffe1ff */
[----:B------:R3:W-:Y:S01]  /*8740*/  I2F R170, R0 ;  /* 0x0000000000aa7306 */ /* 0x0007e20000201400 */
[C---:B-1----:R-:W-:Y:S02]  /*8750*/  IADD3 R106, R2.reuse, 0x2f, RZ ;  /* 0x0000002f026a7810 */ /* 0x042fe40007ffe0ff */
[----:B--2---:R-:W-:Y:S04]  /*8760*/  IADD3 R103, R2, 0x3f, RZ ;  /* 0x0000003f02677810 */ /* 0x004fe80007ffe0ff */
[----:B------:R-:W-:Y:S01]  /*8770*/  ISETP.GE.AND P2, PT, R103, RZ, PT ;  /* 0x000000ff6700720c */ /* 0x000fe20003f46270 */
[----:B---3--:R-:W-:Y:S01]  /*8780*/  IMAD R0, R204, R109, 0x40 ;  /* 0x00000040cc007424 */ /* 0x008fe200078e026d */
[----:B------:R-:W-:Y:S01]  /*8790*/  IADD3 R109, R2, 0x37, RZ ;  /* 0x00000037026d7810 */ /* 0x000fe20007ffe0ff */
[-C--:B------:R-:W-:Y:S02]  /*87a0*/  FFMA.FTZ R4, R173, -R100.reuse, R4 ;  /* 0x80000064ad047223 */ /* 0x080fe40000010004 */
[----:B------:R-:W-:Y:S02]  /*87b0*/  IMAD.IADD R0, R219, 0x1, R0 ;  /* 0x00000001db007824 */ /* 0x000fe400078e0200 */
[-C--:B-----5:R-:W-:Y:S02]  /*87c0*/  FFMA.FTZ R5, R152, -R100.reuse, R5 ;  /* 0x8000006498057223 */ /* 0x0a0fe40000010005 */
[-C--:B------:R-:W-:Y:S04]  /*87d0*/  FFMA.FTZ R16, R151, -R100.reuse, R16 ;  /* 0x8000006497107223 */ /* 0x080fe80000010010 */
[----:B------:R-:W-:Y:S01]  /*87e0*/  @!P2 IADD3 R103, -R0, 0x1, RZ ;  /* 0x000000010067a810 */ /* 0x000fe20007ffe1ff */
[----:B----4-:R-:W-:Y:S01]  /*87f0*/  FFMA.FTZ R32, R146, -R100, R32 ;  /* 0x8000006492207223 */ /* 0x010fe20000010020 */
[----:B------:R-:W-:Y:S01]  /*8800*/  IABS R105, R0 ;  /* 0x0000000000697213 */ /* 0x000fe20000000000 */
[-C--:B------:R-:W-:Y:S01]  /*8810*/  FFMA.FTZ R33, R145, -R100.reuse, R33 ;  /* 0x8000006491217223 */ /* 0x080fe20000010021 */
[----:B------:R1:W-:Y:S01]  /*8820*/  I2F R158, R103 ;  /* 0x00000067009e7306 */ /* 0x0003e20000201400 */
[----:B------:R-:W-:Y:S01]  /*8830*/  ISETP.GE.AND P2, PT, R109, RZ, PT ;  /* 0x000000ff6d00720c */ /* 0x000fe20003f46270 */
[-C--:B------:R-:W-:Y:S01]  /*8840*/  FFMA.FTZ R17, R150, -R100.reuse, R17 ;  /* 0x8000006496117223 */ /* 0x080fe20000010011 */
[----:B------:R-:W-:Y:S01]  /*8850*/  @!P4 IADD3 R110, -R0, 0x28, RZ ;  /* 0x00000028006ec810 */ /* 0x000fe20007ffe1ff */
[----:B------:R-:W-:Y:S01]  /*8860*/  IMAD.MOV.U32 R157, RZ, RZ, R105 ;  /* 0x000000ffff9d7224 */ /* 0x000fe200078e0069 */
[----:B------:R-:W-:Y:S01]  /*8870*/  IADD3 R105, R2, 0x38, RZ ;  /* 0x0000003802697810 */ /* 0x000fe20007ffe0ff */
[-C--:B------:R-:W-:Y:S01]  /*8880*/  FFMA.FTZ R36, R144, -R100.reuse, R36 ;  /* 0x8000006490247223 */ /* 0x080fe20000010024 */
[----:B------:R-:W-:Y:S01]  /*8890*/  @!P6 IADD3 R102, -R0, 0x38, RZ ;  /* 0x000000380066e810 */ /* 0x000fe20007ffe1ff */
[-C--:B------:R-:W-:Y:S01]  /*88a0*/  FFMA.FTZ R38, R146, -R100.reuse, R38 ;  /* 0x8000006492267223 */ /* 0x080fe20000010026 */
[----:B------:R-:W-:Y:S01]  /*88b0*/  ISETP.GE.AND P3, PT, R105, RZ, PT ;  /* 0x000000ff6900720c */ /* 0x000fe20003f66270 */
[----:B------:R-:W2:Y:S01]  /*88c0*/  I2F R163, R110 ;  /* 0x0000006e00a37306 */ /* 0x000ea20000201400 */
[-C--:B------:R-:W-:Y:S01]  /*88d0*/  FFMA.FTZ R20, R148, -R100.reuse, R20 ;  /* 0x8000006494147223 */ /* 0x080fe20000010014 */
[C---:B------:R-:W-:Y:S01]  /*88e0*/  @!P5 IADD3 R101, -R0.reuse, 0x39, RZ ;  /* 0x000000390065d810 */ /* 0x040fe20007ffe1ff */
[-C--:B------:R-:W-:Y:S01]  /*88f0*/  FFMA.FTZ R21, R147, -R100.reuse, R21 ;  /* 0x8000006493157223 */ /* 0x080fe20000010015 */
[----:B------:R-:W-:Y:S01]  /*8900*/  @!P2 IADD3 R109, -R0, 0x9, RZ ;  /* 0x00000009006da810 */ /* 0x000fe20007ffe1ff */
[-C--:B------:R-:W-:Y:S01]  /*8910*/  FFMA.FTZ R39, R145, -R100.reuse, R39 ;  /* 0x8000006491277223 */ /* 0x080fe20000010027 */
[----:B------:R-:W-:Y:S01]  /*8920*/  ISETP.GE.AND P2, PT, R106, RZ, PT ;  /* 0x000000ff6a00720c */ /* 0x000fe20003f46270 */
[-C--:B------:R-:W-:Y:S02]  /*8930*/  FFMA.FTZ R50, R144, -R100.reuse, R50 ;  /* 0x8000006490327223 */ /* 0x080fe40000010032 */
[-C--:B------:R-:W-:Y:S01]  /*8940*/  FFMA.FTZ R35, R147, -R100.reuse, R35 ;  /* 0x8000006493237223 */ /* 0x080fe20000010023 */
[----:B------:R3:W4:Y:S01]  /*8950*/  I2F R162, R109 ;  /* 0x0000006d00a27306 */ /* 0x0007220000201400 */
[-C--:B------:R-:W-:Y:S01]  /*8960*/  FFMA.FTZ R51, R149, -R100.reuse, R51 ;  /* 0x8000006495337223 */ /* 0x080fe20000010033 */
[----:B------:R-:W-:Y:S01]  /*8970*/  @!P3 IADD3 R105, -R0, 0x8, RZ ;  /* 0x000000080069b810 */ /* 0x000fe20007ffe1ff */
[-C--:B------:R-:W-:Y:S01]  /*8980*/  FFMA.FTZ R48, R153, -R100.reuse, R48 ;  /* 0x8000006499307223 */ /* 0x080fe20000010030 */
[----:B-1----:R-:W-:Y:S01]  /*8990*/  IADD3 R103, R2, 0x30, RZ ;  /* 0x0000003002677810 */ /* 0x002fe20007ffe0ff */
[-C--:B------:R-:W-:Y:S02]  /*89a0*/  FFMA.FTZ R49, R156, -R100.reuse, R49 ;  /* 0x800000649c317223 */ /* 0x080fe40000010031 */
[-C--:B------:R-:W-:Y:S01]  /*89b0*/  FFMA.FTZ R52, R155, -R100.reuse, R52 ;  /* 0x800000649b347223 */ /* 0x080fe20000010034 */
[----:B------:R-:W-:Y:S01]  /*89c0*/  ISETP.GE.AND P3, PT, R103, RZ, PT ;  /* 0x000000ff6700720c */ /* 0x000fe20003f66270 */
[-C--:B------:R-:W-:Y:S01]  /*89d0*/  FFMA.FTZ R64, R172, -R100.reuse, R64 ;  /* 0x80000064ac407223 */ /* 0x080fe20000010040 */
[----:B------:R1:W5:Y:S01]  /*89e0*/  I2F R159, R105 ;  /* 0x00000069009f7306 */ /* 0x0003620000201400 */
[----:B------:R-:W-:Y:S01]  /*89f0*/  @!P2 IADD3 R106, -R0, 0x11, RZ ;  /* 0x00000011006aa810 */ /* 0x000fe20007ffe1ff */
[-C--:B------:R-:W-:Y:S02]  /*8a00*/  FFMA.FTZ R34, R148, -R100.reuse, R34 ;  /* 0x8000006494227223 */ /* 0x080fe40000010022 */
[CC--:B--2---:R-:W-:Y:S02]  /*8a10*/  FFMA.FTZ R44, R163.reuse, -R100.reuse, R44 ;  /* 0x80000064a32c7223 */ /* 0x0c4fe4000001002c */
[-C--:B------:R-:W-:Y:S02]  /*8a20*/  FFMA.FTZ R58, R163, -R100.reuse, R58 ;  /* 0x80000064a33a7223 */ /* 0x080fe4000001003a */
[-C--:B------:R-:W-:Y:S02]  /*8a30*/  FFMA.FTZ R37, R149, -R100.reuse, R37 ;  /* 0x8000006495257223 */ /* 0x080fe40000010025 */
[----:B------:R-:W2:Y:S01]  /*8a40*/  I2F R165, R106 ;  /* 0x0000006a00a57306 */ /* 0x000ea20000201400 */
[----:B------:R-:W-:Y:S01]  /*8a50*/  @!P3 IADD3 R103, -R0, 0x10, RZ ;  /* 0x000000100067b810 */ /* 0x000fe20007ffe1ff */
[-C--:B------:R-:W-:Y:S01]  /*8a60*/  FFMA.FTZ R6, R171, -R100.reuse, R6 ;  /* 0x80000064ab067223 */ /* 0x080fe20000010006 */
[----:B---3--:R-:W-:Y:S01]  /*8a70*/  IADD3 R109, R2, 0x28, RZ ;  /* 0x00000028026d7810 */ /* 0x008fe20007ffe0ff */
[CC--:B----4-:R-:W-:Y:S02]  /*8a80*/  FFMA.FTZ R13, R162.reuse, -R100.reuse, R13 ;  /* 0x80000064a20d7223 */ /* 0x0d0fe4000001000d */
[-C--:B------:R-:W-:Y:S01]  /*8a90*/  FFMA.FTZ R27, R162, -R100.reuse, R27 ;  /* 0x80000064a21b7223 */ /* 0x080fe2000001001b */
[----:B------:R-:W-:Y:S01]  /*8aa0*/  ISETP.GE.AND P3, PT, R109, RZ, PT ;  /* 0x000000ff6d00720c */ /* 0x000fe20003f66270 */
[-C--:B------:R-:W-:Y:S02]  /*8ab0*/  FFMA.FTZ R53, R154, -R100.reuse, R53 ;  /* 0x800000649a357223 */ /* 0x080fe40000010035 */
[----:B------:R-:W3:Y:S01]  /*8ac0*/  I2F R161, R103 ;  /* 0x0000006700a17306 */ /* 0x000ee20000201400 */
[-C--:B------:R-:W-:Y:S02]  /*8ad0*/  FFMA.FTZ R7, R169, -R100.reuse, R7 ;  /* 0x80000064a9077223 */ /* 0x080fe40000010007 */
[-C--:B------:R-:W-:Y:S01]  /*8ae0*/  FFMA.FTZ R65, R170, -R100.reuse, R65 ;  /* 0x80000064aa417223 */ /* 0x080fe20000010041 */
[----:B-1----:R-:W-:Y:S01]  /*8af0*/  IADD3 R105, R2, 0x27, RZ ;  /* 0x0000002702697810 */ /* 0x002fe20007ffe0ff */
[-C--:B------:R-:W-:Y:S02]  /*8b00*/  FFMA.FTZ R9, R158, -R100.reuse, R9 ;  /* 0x800000649e097223 */ /* 0x080fe40000010009 */
[-C--:B-----5:R-:W-:Y:S01]  /*8b10*/  FFMA.FTZ R12, R159, -R100.reuse, R12 ;  /* 0x800000649f0c7223 */ /* 0x0a0fe2000001000c */
[----:B------:R-:W-:Y:S01]  /*8b20*/  ISETP.GE.AND P2, PT, R105, RZ, PT ;  /* 0x000000ff6900720c */ /* 0x000fe20003f46270 */
[-C--:B------:R-:W-:Y:S01]  /*8b30*/  FFMA.FTZ R23, R150, -R100.reuse, R23 ;  /* 0x8000006496177223 */ /* 0x080fe20000010017 */
[----:B------:R-:W1:Y:S01]  /*8b40*/  I2F R157, R157 ;  /* 0x0000009d009d7306 */ /* 0x000e620000201400 */
[----:B------:R-:W-:Y:S01]  /*8b50*/  @!P3 IADD3 R109, -R0, 0x18, RZ ;  /* 0x00000018006db810 */ /* 0x000fe20007ffe1ff */
[-C--:B------:R-:W-:Y:S02]  /*8b60*/  FFMA.FTZ R54, R153, -R100.reuse, R54 ;  /* 0x8000006499367223 */ /* 0x080fe40000010036 */
[-C--:B--2---:R-:W-:Y:S01]  /*8b70*/  FFMA.FTZ R25, R165, -R100.reuse, R25 ;  /* 0x80000064a5197223 */ /* 0x084fe20000010019 */
[----:B------:R-:W-:Y:S01]  /*8b80*/  IADD3 R106, R2, 0x10, RZ ;  /* 0x00000010026a7810 */ /* 0x000fe20007ffe0ff */
[-C--:B------:R-:W-:Y:S02]  /*8b90*/  FFMA.FTZ R55, R156, -R100.reuse, R55 ;  /* 0x800000649c377223 */ /* 0x080fe40000010037 */
[-C--:B------:R-:W-:Y:S02]  /*8ba0*/  FFMA.FTZ R66, R155, -R100.reuse, R66 ;  /* 0x800000649b427223 */ /* 0x080fe40000010042 */
[----:B------:R2:W4:Y:S01]  /*8bb0*/  I2F R164, R109 ;  /* 0x0000006d00a47306 */ /* 0x0005220000201400 */
[----:B------:R-:W-:Y:S01]  /*8bc0*/  @!P2 IADD3 R105, -R0, 0x19, RZ ;  /* 0x000000190069a810 */ /* 0x000fe20007ffe1ff */
[-C--:B------:R-:W-:Y:S01]  /*8bd0*/  FFMA.FTZ R67, R154, -R100.reuse, R67 ;  /* 0x800000649a437223 */ /* 0x080fe20000010043 */
[----:B------:R-:W-:Y:S01]  /*8be0*/  ISETP.GE.AND P2, PT, R111, RZ, PT ;  /* 0x000000ff6f00720c */ /* 0x000fe20003f46270 */
[-C--:B---3--:R-:W-:Y:S01]  /*8bf0*/  FFMA.FTZ R24, R161, -R100.reuse, R24 ;  /* 0x80000064a1187223 */ /* 0x088fe20000010018 */
[----:B------:R-:W-:Y:S01]  /*8c00*/  IADD3 R103, R2, 0x20, RZ ;  /* 0x0000002002677810 */ /* 0x000fe20007ffe0ff */
[-C--:B------:R-:W-:Y:S02]  /*8c10*/  FFMA.FTZ R15, R158, -R100.reuse, R15 ;  /* 0x800000649e0f7223 */ /* 0x080fe4000001000f */
[-C--:B------:R-:W-:Y:S01]  /*8c20*/  FFMA.FTZ R26, R159, -R100.reuse, R26 ;  /* 0x800000649f1a7223 */ /* 0x080fe2000001001a */
[----:B------:R-:W-:Y:S01]  /*8c30*/  ISETP.GE.AND P3, PT, R103, RZ, PT ;  /* 0x000000ff6700720c */ /* 0x000fe20003f66270 */
[----:B------:R3:W5:Y:S01]  /*8c40*/  I2F R167, R105 ;  /* 0x0000006900a77306 */ /* 0x0007620000201400 */
[-C--:B------:R-:W-:Y:S02]  /*8c50*/  FFMA.FTZ R18, R173, -R100.reuse, R18 ;  /* 0x80000064ad127223 */ /* 0x080fe40000010012 */
[-C--:B------:R-:W-:Y:S02]  /*8c60*/  FFMA.FTZ R19, R152, -R100.reuse, R19 ;  /* 0x8000006498137223 */ /* 0x080fe40000010013 */
[CC--:B-1----:R-:W-:Y:S01]  /*8c70*/  FFMA.FTZ R8, R157.reuse, -R100.reuse, R8 ;  /* 0x800000649d087223 */ /* 0x0c2fe20000010008 */
[----:B------:R-:W-:Y:S01]  /*8c80*/  @!P2 IADD3 R111, -R0, 0x21, RZ ;  /* 0x00000021006fa810 */ /* 0x000fe20007ffe1ff */
[-C--:B------:R-:W-:Y:S01]  /*8c90*/  FFMA.FTZ R14, R157, -R100.reuse, R14 ;  /* 0x800000649d0e7223 */ /* 0x080fe2000001000e */
[----:B------:R-:W-:Y:S01]  /*8ca0*/  ISETP.GE.AND P2, PT, R106, RZ, PT ;  /* 0x000000ff6a00720c */ /* 0x000fe20003f46270 */
[-C--:B------:R-:W-:Y:S01]  /*8cb0*/  FFMA.FTZ R30, R161, -R100.reuse, R30 ;  /* 0x80000064a11e7223 */ /* 0x080fe2000001001e */
[----:B------:R1:W1:Y:S01]  /*8cc0*/  I2F R166, R111 ;  /* 0x0000006f00a67306 */ /* 0x0002620000201400 */
[-C--:B------:R-:W-:Y:S01]  /*8cd0*/  FFMA.FTZ R22, R151, -R100.reuse, R22 ;  /* 0x8000006497167223 */ /* 0x080fe20000010016 */
[----:B------:R-:W-:Y:S01]  /*8ce0*/  @!P3 IADD3 R103, -R0, 0x20, RZ ;  /* 0x000000200067b810 */ /* 0x000fe20007ffe1ff */
[-C--:B------:R-:W-:Y:S01]  /*8cf0*/  FFMA.FTZ R31, R165, -R100.reuse, R31 ;  /* 0x80000064a51f7223 */ /* 0x080fe2000001001f */
[----:B--2---:R-:W-:Y:S01]  /*8d00*/  IADD3 R109, R2, 0x17, RZ ;  /* 0x00000017026d7810 */ /* 0x004fe20007ffe0ff */
[CC--:B----4-:R-:W-:Y:S02]  /*8d10*/  FFMA.FTZ R28, R164.reuse, -R100.reuse, R28 ;  /* 0x80000064a41c7223 */ /* 0x0d0fe4000001001c */
[-C--:B------:R-:W-:Y:S01]  /*8d20*/  FFMA.FTZ R42, R164, -R100.reuse, R42 ;  /* 0x80000064a42a7223 */ /* 0x080fe2000001002a */
[----:B------:R-:W-:Y:S01]  /*8d30*/  ISETP.GE.AND P3, PT, R109, RZ, PT ;  /* 0x000000ff6d00720c */ /* 0x000fe20003f66270 */
[----:B------:R-:W-:Y:S01]  /*8d40*/  IMAD.SHL.U32 R172, R204, 0x2, RZ ;  /* 0x00000002ccac7824 */ /* 0x000fe200078e00ff */
[----:B------:R-:W2:Y:S01]  /*8d50*/  I2F R168, R103 ;  /* 0x0000006700a87306 */ /* 0x000ea20000201400 */
[----:B------:R-:W-:Y:S02]  /*8d60*/  @!P2 IADD3 R106, -R0, 0x30, RZ ;  /* 0x00000030006aa810 */ /* 0x000fe40007ffe1ff */
[----:B---3--:R-:W-:Y:S01]  /*8d70*/  IADD3 R105, R2, 0xf, RZ ;  /* 0x0000000f02697810 */ /* 0x008fe20007ffe0ff */
[CC--:B-----5:R-:W-:Y:S02]  /*8d80*/  FFMA.FTZ R29, R167.reuse, -R100.reuse, R29 ;  /* 0x80000064a71d7223 */ /* 0x0e0fe4000001001d */
[-C--:B------:R-:W-:Y:S01]  /*8d90*/  FFMA.FTZ R43, R167, -R100.reuse, R43 ;  /* 0x80000064a72b7223 */ /* 0x080fe2000001002b */
[----:B------:R-:W-:Y:S04]  /*8da0*/  ISETP.GE.AND P4, PT, R105, RZ, PT ;  /* 0x000000ff6900720c */ /* 0x000fe80003f86270 */
[----:B------:R-:W-:Y:S02]  /*8db0*/  @!P3 IADD3 R109, -R0, 0x29, RZ ;  /* 0x00000029006db810 */ /* 0x000fe40007ffe1ff */
[----:B-1----:R-:W-:Y:S02]  /*8dc0*/  FMNMX.FTZ R111, R4, R3, !PT ;  /* 0x00000003046f7209 */ /* 0x002fe40007810000 */
[----:B------:R-:W1:Y:S01]  /*8dd0*/  I2F R160, R109 ;  /* 0x0000006d00a07306 */ /* 0x000e620000201400 */
[CC--:B------:R-:W-:Y:S01]  /*8de0*/  FFMA.FTZ R41, R166.reuse, -R100.reuse, R41 ;  /* 0x80000064a6297223 */ /* 0x0c0fe20000010029 */
[----:B------:R-:W-:Y:S01]  /*8df0*/  FMNMX.FTZ R111, R5, R111, !PT ;  /* 0x0000006f056f7209 */ /* 0x000fe20007810000 */
[-C--:B------:R-:W-:Y:S02]  /*8e00*/  FFMA.FTZ R47, R166, -R100.reuse, R47 ;  /* 0x80000064a62f7223 */ /* 0x080fe4000001002f */
[----:B------:R-:W-:Y:S02]  /*8e10*/  @!P4 IADD3 R105, -R0, 0x31, RZ ;  /* 0x000000310069c810 */ /* 0x000fe40007ffe1ff */
[----:B------:R-:W-:Y:S01]  /*8e20*/  FMNMX.FTZ R111, R16, R111, !PT ;  /* 0x0000006f106f7209 */ /* 0x000fe20007810000 */
[-C--:B--2---:R-:W-:Y:S01]  /*8e30*/  FFMA.FTZ R40, R168, -R100.reuse, R40 ;  /* 0x80000064a8287223 */ /* 0x084fe20000010028 */
[----:B------:R-:W-:Y:S01]  /*8e40*/  IADD3 R103, R2, 0x48, RZ ;  /* 0x0000004802677810 */ /* 0x000fe20007ffe0ff */
[----:B------:R-:W-:Y:S01]  /*8e50*/  FFMA.FTZ R46, R168, -R100, R46 ;  /* 0x80000064a82e7223 */ /* 0x000fe2000001002e */
[----:B------:R-:W-:Y:S02]  /*8e60*/  IADD3 R2, R2, 0x47, RZ ;  /* 0x0000004702027810 */ /* 0x000fe40007ffe0ff */
[----:B------:R-:W-:Y:S02]  /*8e70*/  ISETP.GE.AND P3, PT, R103, RZ, PT ;  /* 0x000000ff6700720c */ /* 0x000fe40003f66270 */
[----:B------:R-:W-:Y:S02]  /*8e80*/  ISETP.GE.AND P2, PT, R2, RZ, PT ;  /* 0x000000ff0200720c */ /* 0x000fe40003f46270 */
[----:B------:R-:W-:Y:S02]  /*8e90*/  FMNMX.FTZ R110, R17, R111, !PT ;  /* 0x0000006f116e7209 */ /* 0x000fe40007810000 */
[----:B------:R-:W2:Y:S02]  /*8ea0*/  I2F R111, R106 ;  /* 0x0000006a006f7306 */ /* 0x000ea40000201400 */
[----:B------:R-:W-:Y:S01]  /*8eb0*/  FMNMX.FTZ R110, R20, R110, !PT ;  /* 0x0000006e146e7209 */ /* 0x000fe20007810000 */
[C---:B-1----:R-:W-:Y:S03]  /*8ec0*/  FFMA.FTZ R45, R160.reuse, -R100, R45 ;  /* 0x80000064a02d7223 */ /* 0x042fe6000001002d */
[----:B------:R-:W-:Y:S01]  /*8ed0*/  FMNMX.FTZ R110, R21, R110, !PT ;  /* 0x0000006e156e7209 */ /* 0x000fe20007810000 */
[----:B------:R-:W-:Y:S01]  /*8ee0*/  FFMA.FTZ R59, R160, -R100, R59 ;  /* 0x80000064a03b7223 */ /* 0x000fe2000001003b */
[C---:B------:R-:W-:Y:S02]  /*8ef0*/  @!P3 IADD3 R103, -R0.reuse, -0x8, RZ ;  /* 0xfffffff80067b810 */ /* 0x040fe40007ffe1ff */
[----:B------:R-:W-:Y:S02]  /*8f00*/  @!P2 IADD3 R2, -R0, -0x7, RZ ;  /* 0xfffffff90002a810 */ /* 0x000fe40007ffe1ff */
[----:B------:R-:W1:Y:S01]  /*8f10*/  I2F R0, R105 ;  /* 0x0000006900007306 */ /* 0x000e620000201400 */
[----:B------:R-:W-:Y:S04]  /*8f20*/  FMNMX.FTZ R109, R32, R110, !PT ;  /* 0x0000006e206d7209 */ /* 0x000fe80007810000 */
[----:B------:R-:W-:Y:S04]  /*8f30*/  FMNMX.FTZ R109, R33, R109, !PT ;  /* 0x0000006d216d7209 */ /* 0x000fe80007810000 */
[----:B------:R-:W-:Y:S01]  /*8f40*/  FMNMX.FTZ R109, R36, R109, !PT ;  /* 0x0000006d246d7209 */ /* 0x000fe20007810000 */
[----:B------:R-:W3:Y:S01]  /*8f50*/  I2F R147, R103 ;  /* 0x0000006700937306 */ /* 0x000ee20000201400 */
[-C--:B--2---:R-:W-:Y:S02]  /*8f60*/  FFMA.FTZ R56, R111, -R100.reuse, R56 ;  /* 0x800000646f387223 */ /* 0x084fe40000010038 */
[----:B------:R-:W-:Y:S01]  /*8f70*/  FMNMX.FTZ R106, R37, R109, !PT ;  /* 0x0000006d256a7209 */ /* 0x000fe20007810000 */
[----:B------:R-:W-:Y:S03]  /*8f80*/  FFMA.FTZ R62, R111, -R100, R62 ;  /* 0x800000646f3e7223 */ /* 0x000fe6000001003e */
[----:B------:R-:W-:Y:S03]  /*8f90*/  FMNMX.FTZ R106, R48, R106, !PT ;  /* 0x0000006a306a7209 */ /* 0x000fe60007810000 */
[----:B------:R-:W2:Y:S01]  /*8fa0*/  I2F R110, R2 ;  /* 0x00000002006e7306 */ /* 0x000ea20000201400 */
[----:B------:R-:W-:Y:S01]  /*8fb0*/  FMNMX.FTZ R106, R49, R106, !PT ;  /* 0x0000006a316a7209 */ /* 0x000fe20007810000 */
[----:B-1----:R-:W-:Y:S03]  /*8fc0*/  FFMA.FTZ R57, R0, -R100, R57 ;  /* 0x8000006400397223 */ /* 0x002fe60000010039 */
[----:B------:R-:W-:Y:S01]  /*8fd0*/  FMNMX.FTZ R105, R52, R106, !PT ;  /* 0x0000006a34697209 */ /* 0x000fe20007810000 */
[----:B------:R-:W-:Y:S01]  /*8fe0*/  FFMA.FTZ R63, R0, -R100, R63 ;  /* 0x80000064003f7223 */ /* 0x000fe2000001003f */
[----:B------:R-:W-:Y:S02]  /*8ff0*/  FMNMX.FTZ R106, R6, R104, !PT ;  /* 0x00000068066a7209 */ /* 0x000fe40007810000 */
[----:B------:R-:W-:Y:S02]  /*9000*/  FMNMX.FTZ R105, R53, R105, !PT ;  /* 0x0000006935697209 */ /* 0x000fe40007810000 */
[----:B------:R-:W-:Y:S02]  /*9010*/  FMNMX.FTZ R106, R7, R106, !PT ;  /* 0x0000006a076a7209 */ /* 0x000fe40007810000 */
[----:B------:R-:W-:Y:S01]  /*9020*/  FMNMX.FTZ R105, R64, R105, !PT ;  /* 0x0000006940697209 */ /* 0x000fe20007810000 */
[----:B---3--:R-:W-:Y:S01]  /*9030*/  FFMA.FTZ R10, R147, -R100, R10 ;  /* 0x80000064930a7223 */ /* 0x008fe2000001000a */
[----:B------:R-:W-:Y:S01]  /*9040*/  FMNMX.FTZ R106, R18, R106, !PT ;  /* 0x0000006a126a7209 */ /* 0x000fe20007810000 */
[----:B------:R-:W-:Y:S01]  /*9050*/  LDSM.16.MT88.4 R144, [R189+0x6000] ;  /* 0x00600000bd90783b */ /* 0x000fe20000004200 */
[----:B------:R-:W-:Y:S02]  /*9060*/  FMNMX.FTZ R103, R65, R105, !PT ;  /* 0x0000006941677209 */ /* 0x000fe40007810000 */
[----:B------:R-:W-:Y:S02]  /*9070*/  FMNMX.FTZ R105, R8, R107, !PT ;  /* 0x0000006b08697209 */ /* 0x000fe40007810000 */
[----:B------:R-:W-:Y:S02]  /*9080*/  FMNMX.FTZ R106, R19, R106, !PT ;  /* 0x0000006a136a7209 */ /* 0x000fe40007810000 */
[----:B------:R-:W-:Y:S01]  /*9090*/  FMNMX.FTZ R105, R9, R105, !PT ;  /* 0x0000006909697209 */ /* 0x000fe20007810000 */
[----:B------:R-:W1:Y:S01]  /*90a0*/  SHFL.BFLY PT, R109, R103, 0x2, 0x1f ;  /* 0x0c401f00676d7f89 */ /* 0x000e6200000e0000 */
[----:B--2---:R-:W-:Y:S02]  /*90b0*/  FFMA.FTZ R11, R110, -R100, R11 ;  /* 0x800000646e0b7223 */ /* 0x004fe4000001000b */
[----:B------:R-:W-:Y:S02]  /*90c0*/  FMNMX.FTZ R2, R12, R105, !PT ;  /* 0x000000690c027209 */ /* 0x000fe40007810000 */
[----:B------:R-:W-:Y:S02]  /*90d0*/  FMNMX.FTZ R105, R22, R106, !PT ;  /* 0x0000006a16697209 */ /* 0x000fe40007810000 */
[----:B------:R2:W3:Y:S01]  /*90e0*/  I2F R106, R102 ;  /* 0x00000066006a7306 */ /* 0x0004e20000201400 */
[----:B------:R-:W-:Y:S02]  /*90f0*/  FMNMX.FTZ R2, R13, R2, !PT ;  /* 0x000000020d027209 */ /* 0x000fe40007810000 */
[----:B------:R-:W-:Y:S02]  /*9100*/  FMNMX.FTZ R105, R23, R105, !PT ;  /* 0x0000006917697209 */ /* 0x000fe40007810000 */
[----:B------:R-:W-:Y:S02]  /*9110*/  FMNMX.FTZ R2, R24, R2, !PT ;  /* 0x0000000218027209 */ /* 0x000fe40007810000 */
[----:B------:R-:W-:Y:S02]  /*9120*/  FMNMX.FTZ R105, R34, R105, !PT ;  /* 0x0000006922697209 */ /* 0x000fe40007810000 */
[----:B------:R-:W-:Y:S04]  /*9130*/  FMNMX.FTZ R2, R25, R2, !PT ;  /* 0x0000000219027209 */ /* 0x000fe80007810000 */
[----:B------:R-:W-:Y:S04]  /*9140*/  FMNMX.FTZ R2, R28, R2, !PT ;  /* 0x000000021c027209 */ /* 0x000fe80007810000 */
[----:B------:R-:W-:Y:S02]  /*9150*/  FMNMX.FTZ R2, R29, R2, !PT ;  /* 0x000000021d027209 */ /* 0x000fe40007810000 */
[----:B-1----:R-:W-:Y:S02]  /*9160*/  FMNMX.FTZ R103, R103, R109, !PT ;  /* 0x0000006d67677209 */ /* 0x002fe40007810000 */
[----:B--2---:R-:W-:Y:S01]  /*9170*/  FMNMX.FTZ R102, R35, R105, !PT ;  /* 0x0000006923667209 */ /* 0x004fe20007810000 */
[----:B---3--:R-:W-:Y:S01]  /*9180*/  FFMA.FTZ R60, R106, -R100, R60 ;  /* 0x800000646a3c7223 */ /* 0x008fe2000001003c */
[----:B------:R1:W2:Y:S02]  /*9190*/  I2F R105, R101 ;  /* 0x0000006500697306 */ /* 0x0002a40000201400 */
[----:B------:R-:W-:Y:S04]  /*91a0*/  FMNMX.FTZ R102, R38, R102, !PT ;  /* 0x0000006626667209 */ /* 0x000fe80007810000 */
[----:B------:R-:W-:Y:S04]  /*91b0*/  FMNMX.FTZ R102, R39, R102, !PT ;  /* 0x0000006627667209 */ /* 0x000fe80007810000 */
[----:B------:R-:W-:Y:S04]  /*91c0*/  FMNMX.FTZ R102, R50, R102, !PT ;  /* 0x0000006632667209 */ /* 0x000fe80007810000 */
[----:B------:R-:W-:Y:S04]  /*91d0*/  FMNMX.FTZ R102, R51, R102, !PT ;  /* 0x0000006633667209 */ /* 0x000fe80007810000 */
[----:B------:R-:W-:Y:S04]  /*91e0*/  FMNMX.FTZ R102, R54, R102, !PT ;  /* 0x0000006636667209 */ /* 0x000fe80007810000 */
[----:B------:R-:W-:Y:S02]  /*91f0*/  FMNMX.FTZ R102, R55, R102, !PT ;  /* 0x0000006637667209 */ /* 0x000fe40007810000 */
[----:B-1----:R-:W-:Y:S01]  /*9200*/  FMNMX.FTZ R101, R40, R2, !PT ;  /* 0x0000000228657209 */ /* 0x002fe20007810000 */
[----:B--2---:R-:W-:Y:S01]  /*9210*/  FFMA.FTZ R61, R105, -R100, R61 ;  /* 0x80000064693d7223 */ /* 0x004fe2000001003d */
[----:B------:R-:W1:Y:S01]  /*9220*/  SHFL.BFLY PT, R2, R103, 0x1, 0x1f ;  /* 0x0c201f0067027f89 */ /* 0x000e6200000e0000 */
        /* <DEDUP_REMOVED lines=8> */
[----:B------:R-:W-:Y:S04]  /*92b0*/  FMNMX.FTZ R101, R56, R101, !PT ;  /* 0x0000006538657209 */ /* 0x000fe80007810000 */
[----:B------:R-:W-:Y:S04]  /*92c0*/  FMNMX.FTZ R101, R57, R101, !PT ;  /* 0x0000006539657209 */ /* 0x000fe80007810000 */
[----:B------:R-:W-:Y:S02]  /*92d0*/  FMNMX.FTZ R101, R60, R101, !PT ;  /* 0x000000653c657209 */ /* 0x000fe40007810000 */
[----:B-1----:R-:W-:Y:S02]  /*92e0*/  FMNMX.FTZ R103, R103, R2, !PT ;  /* 0x0000000267677209 */ /* 0x002fe40007810000 */
[----:B------:R-:W-:Y:S02]  /*92f0*/  FMNMX.FTZ R101, R61, R101, !PT ;  /* 0x000000653d657209 */ /* 0x000fe40007810000 */
[C---:B------:R-:W-:Y:S01]  /*9300*/  FSETP.NEU.FTZ.AND P2, PT, R103.reuse, -INF , PT ;  /* 0xff8000006700780b */ /* 0x040fe20003f5d000 */
[C---:B------:R-:W-:Y:S01]  /*9310*/  FADD.FTZ R2, -R103.reuse, R3 ;  /* 0x0000000367027221 */ /* 0x040fe20000010100 */
[----:B------:R-:W-:Y:S01]  /*9320*/  FMNMX.FTZ R3, R14, R105, !PT ;  /* 0x000000690e037209 */ /* 0x000fe20007810000 */
[----:B------:R-:W-:Y:S01]  /*9330*/  FMUL.FTZ R152, R103, c[0x0][0x23c] ;  /* 0x00008f0067987a20 */ /* 0x000fe20000410000 */
[----:B------:R-:W1:Y:S01]  /*9340*/  SHFL.BFLY PT, R109, R101, 0x2, 0x1f ;  /* 0x0c401f00656d7f89 */ /* 0x000e6200000e0000 */
[----:B------:R-:W-:Y:S01]  /*9350*/  FMUL.FTZ R2, R2, c[0x0][0x23c] ;  /* 0x00008f0002027a20 */ /* 0x000fe20000410000 */
[----:B--2---:R-:W-:Y:S02]  /*9360*/  FMNMX.FTZ R102, R102, R110, !PT ;  /* 0x0000006e66667209 */ /* 0x004fe40007810000 */
[----:B------:R-:W-:Y:S01]  /*9370*/  FSEL R152, R152, RZ, P2 ;  /* 0x000000ff98987208 */ /* 0x000fe20001000000 */
[----:B------:R2:W3:Y:S01]  /*9380*/  MUFU.EX2 R106, R2 ;  /* 0x00000002006a7308 */ /* 0x0004e20000000800 */
[----:B------:R-:W-:Y:S03]  /*9390*/  FMNMX.FTZ R3, R15, R3, !PT ;  /* 0x000000030f037209 */ /* 0x000fe60007810000 */
[--C-:B------:R-:W-:Y:S02]  /*93a0*/  FFMA.FTZ R16, R16, c[0x0][0x23c], -R152.reuse ;  /* 0x00008f0010107a23 */ /* 0x100fe40000010898 */
[--C-:B------:R-:W-:Y:S02]  /*93b0*/  FFMA.FTZ R48, R48, c[0x0][0x23c], -R152.reuse ;  /* 0x00008f0030307a23 */ /* 0x100fe40000010898 */
[--C-:B------:R-:W-:Y:S02]  /*93c0*/  FFMA.FTZ R49, R49, c[0x0][0x23c], -R152.reuse ;  /* 0x00008f0031317a23 */ /* 0x100fe40000010898 */
[----:B------:R4:W-:Y:S01]  /*93d0*/  MUFU.EX2 R218, R16 ;  /* 0x0000001000da7308 */ /* 0x0009e20000000800 */
[--C-:B------:R-:W-:Y:S02]  /*93e0*/  FFMA.FTZ R4, R4, c[0x0][0x23c], -R152.reuse ;  /* 0x00008f0004047a23 */ /* 0x100fe40000010898 */
[--C-:B------:R-:W-:Y:S02]  /*93f0*/  FFMA.FTZ R64, R64, c[0x0][0x23c], -R152.reuse ;  /* 0x00008f0040407a23 */ /* 0x100fe40000010898 */
[--C-:B------:R-:W-:Y:S02]  /*9400*/  FFMA.FTZ R32, R32, c[0x0][0x23c], -R152.reuse ;  /* 0x00008f0020207a23 */ /* 0x100fe40000010898 */
[--C-:B------:R-:W-:Y:S01]  /*9410*/  FFMA.FTZ R33, R33, c[0x0][0x23c], -R152.reuse ;  /* 0x00008f0021217a23 */ /* 0x100fe20000010898 */
[----:B-1----:R-:W-:Y:S02]  /*9420*/  FMNMX.FTZ R101, R101, R109, !PT ;  /* 0x0000006d65657209 */ /* 0x002fe40007810000 */
[----:B------:R1:W-:Y:S01]  /*9430*/  MUFU.EX2 R216, R4 ;  /* 0x0000000400d87308 */ /* 0x0003e20000000800 */
[--C-:B------:R-:W-:Y:S02]  /*9440*/  FFMA.FTZ R5, R5, c[0x0][0x23c], -R152.reuse ;  /* 0x00008f0005057a23 */ /* 0x100fe40000010898 */
[--C-:B------:R-:W-:Y:S01]  /*9450*/  FFMA.FTZ R17, R17, c[0x0][0x23c], -R152.reuse ;  /* 0x00008f0011117a23 */ /* 0x100fe20000010898 */
[----:B--2---:R-:W-:Y:S01]  /*9460*/  FMNMX.FTZ R2, R26, R3, !PT ;  /* 0x000000031a027209 */ /* 0x004fe20007810000 */
[C---:B---3--:R-:W-:Y:S01]  /*9470*/  FMUL.FTZ R68, R106.reuse, R68 ;  /* 0x000000446a447220 */ /* 0x048fe20000410000 */
[----:B------:R-:W2:Y:S01]  /*9480*/  SHFL.BFLY PT, R3, R102, 0x1, 0x1f ;  /* 0x0c201f0066037f89 */ /* 0x000ea200000e0000 */
[C---:B------:R-:W-:Y:S01]  /*9490*/  FMUL.FTZ R69, R106.reuse, R69 ;  /* 0x000000456a457220 */ /* 0x040fe20000410000 */
[----:B------:R-:W-:Y:S01]  /*94a0*/  FMNMX.FTZ R2, R27, R2, !PT ;  /* 0x000000021b027209 */ /* 0x000fe20007810000 */
[C---:B------:R-:W-:Y:S01]  /*94b0*/  FMUL.FTZ R80, R106.reuse, R80 ;  /* 0x000000506a507220 */ /* 0x040fe20000410000 */
[----:B------:R3:W-:Y:S01]  /*94c0*/  MUFU.EX2 R215, R5 ;  /* 0x0000000500d77308 */ /* 0x0007e20000000800 */
[----:B------:R-:W-:Y:S01]  /*94d0*/  FMUL.FTZ R81, R106, R81 ;  /* 0x000000516a517220 */ /* 0x000fe20000410000 */
[----:B------:R-:W-:Y:S01]  /*94e0*/  FMNMX.FTZ R2, R30, R2, !PT ;  /* 0x000000021e027209 */ /* 0x000fe20007810000 */
[C---:B------:R-:W-:Y:S01]  /*94f0*/  FMUL.FTZ R88, R106.reuse, R88 ;  /* 0x000000586a587220 */ /* 0x040fe20000410000 */
[----:B----4-:R-:W4:Y:S01]  /*9500*/  SHFL.BFLY PT, R16, R101, 0x1, 0x1f ;  /* 0x0c201f0065107f89 */ /* 0x010f2200000e0000 */
[C---:B------:R-:W-:Y:S01]  /*9510*/  FMUL.FTZ R89, R106.reuse, R89 ;  /* 0x000000596a597220 */ /* 0x040fe20000410000 */
[----:B------:R-:W-:Y:S01]  /*9520*/  FMNMX.FTZ R2, R31, R2, !PT ;  /* 0x000000021f027209 */ /* 0x000fe20007810000 */
[C---:B------:R-:W-:Y:S02]  /*9530*/  FMUL.FTZ R96, R106.reuse, R96 ;  /* 0x000000606a607220 */ /* 0x040fe40000410000 */
[----:B------:R-:W-:Y:S01]  /*9540*/  FMUL.FTZ R97, R106, R97 ;  /* 0x000000616a617220 */ /* 0x000fe20000410000 */
[----:B------:R5:W-:Y:S01]  /*9550*/  MUFU.EX2 R217, R17 ;  /* 0x0000001100d97308 */ /* 0x000be20000000800 */
[----:B------:R-:W-:Y:S01]  /*9560*/  FMNMX.FTZ R2, R42, R2, !PT ;  /* 0x000000022a027209 */ /* 0x000fe20007810000 */
[----:B------:R-:W-:Y:S01]  /*9570*/  FFMA.FTZ R20, R20, c[0x0][0x23c], -R152 ;  /* 0x00008f0014147a23 */ /* 0x000fe20000010898 */
[----:B-1----:R-:W-:Y:S01]  /*9580*/  LOP3.LUT R4, R221, UR19, R172, 0x96, !PT ;  /* 0x00000013dd047c12 */ /* 0x002fe2000f8e96ac */
[--C-:B------:R-:W-:Y:S01]  /*9590*/  FFMA.FTZ R21, R21, c[0x0][0x23c], -R152.reuse ;  /* 0x00008f0015157a23 */ /* 0x100fe20000010898 */
[----:B------:R-:W-:Y:S01]  /*95a0*/  FMNMX.FTZ R2, R43, R2, !PT ;  /* 0x000000022b027209 */ /* 0x000fe20007810000 */
[--C-:B------:R-:W-:Y:S02]  /*95b0*/  FFMA.FTZ R36, R36, c[0x0][0x23c], -R152.reuse ;  /* 0x00008f0024247a23 */ /* 0x100fe40000010898 */
[--C-:B------:R-:W-:Y:S02]  /*95c0*/  FFMA.FTZ R37, R37, c[0x0][0x23c], -R152.reuse ;  /* 0x00008f0025257a23 */ /* 0x100fe40000010898 */
[----:B------:R1:W-:Y:S01]  /*95d0*/  MUFU.EX2 R185, R32 ;  /* 0x0000002000b97308 */ /* 0x0003e20000000800 */
[----:B--2---:R-:W-:Y:S01]  /*95e0*/  FMNMX.FTZ R102, R102, R3, !PT ;  /* 0x0000000366667209 */ /* 0x004fe20007810000 */
[----:B------:R-:W-:Y:S01]  /*95f0*/  FFMA.FTZ R65, R65, c[0x0][0x23c], -R152 ;  /* 0x00008f0041417a23 */ /* 0x000fe20000010898 */
[----:B------:R-:W-:Y:S01]  /*9600*/  FMNMX.FTZ R2, R46, R2, !PT ;  /* 0x000000022e027209 */ /* 0x000fe20007810000 */
[----:B---3--:R-:W-:Y:S01]  /*9610*/  IMAD.WIDE.U32 R4, R4, -0x326172a9, RZ ;  /* 0xcd9e8d5704047825 */ /* 0x008fe200078e00ff */
[C---:B------:R-:W-:Y:S02]  /*9620*/  FSETP.NEU.FTZ.AND P2, PT, R102.reuse, -INF , PT ;  /* 0xff8000006600780b */ /* 0x040fe40003f5d000 */
[----:B------:R-:W-:Y:S01]  /*9630*/  FMNMX.FTZ R2, R47, R2, !PT ;  /* 0x000000022f027209 */ /* 0x000fe20007810000 */
[----:B------:R-:W-:Y:S01]  /*9640*/  FADD.FTZ R0, -R102, R104 ;  /* 0x0000006866007221 */ /* 0x000fe20000010100 */
[----:B----4-:R-:W-:Y:S01]  /*9650*/  FMNMX.FTZ R101, R101, R16, !PT ;  /* 0x0000001065657209 */ /* 0x010fe20007810000 */
[----:B------:R2:W-:Y:S01]  /*9660*/  MUFU.EX2 R184, R33 ;  /* 0x0000002100b87308 */ /* 0x0005e20000000800 */
[----:B------:R-:W-:Y:S01]  /*9670*/  FMNMX.FTZ R2, R58, R2, !PT ;  /* 0x000000023a027209 */ /* 0x000fe20007810000 */
[----:B------:R-:W-:Y:S01]  /*9680*/  FMUL.FTZ R3, R0, c[0x0][0x23c] ;  /* 0x00008f0000037a20 */ /* 0x000fe20000410000 */
[C---:B------:R-:W-:Y:S01]  /*9690*/  LOP3.LUT R16, R5.reuse, UR13, R238, 0x96, !PT ;  /* 0x0000000d05107c12 */ /* 0x040fe2000f8e96ee */
[----:B------:R-:W-:Y:S01]  /*96a0*/  FMUL.FTZ R153, R102, c[0x0][0x23c] ;  /* 0x00008f0066997a20 */ /* 0x000fe20000410000 */
[----:B------:R-:W-:Y:S01]  /*96b0*/  LOP3.LUT R5, R5, UR13, R236, 0x96, !PT ;  /* 0x0000000d05057c12 */ /* 0x000fe2000f8e96ec */
[----:B------:R-:W-:Y:S01]  /*96c0*/  FMUL.FTZ R154, R101, c[0x0][0x23c] ;  /* 0x00008f00659a7a20 */ /* 0x000fe20000410000 */
[----:B------:R-:W-:Y:S01]  /*96d0*/  FMNMX.FTZ R2, R59, R2, !PT ;  /* 0x000000023b027209 */ /* 0x000fe20007810000 */
[----:B-----5:R-:W-:Y:S01]  /*96e0*/  IMAD.WIDE.U32 R16, R16, -0x2daee0ad, RZ ;  /* 0xd2511f5310107825 */ /* 0x020fe200078e00ff */
[----:B------:R-:W-:Y:S01]  /*96f0*/  FSEL R153, R153, RZ, P2 ;  /* 0x000000ff99997208 */ /* 0x000fe20001000000 */
[----:B------:R3:W4:Y:S01]  /*9700*/  MUFU.EX2 R105, R3 ;  /* 0x0000000300697308 */ /* 0x0007220000000800 */
[----:B------:R-:W-:Y:S02]  /*9710*/  FMNMX.FTZ R2, R62, R2, !PT ;  /* 0x000000023e027209 */ /* 0x000fe40007810000 */
[----:B------:R-:W-:Y:S01]  /*9720*/  FSETP.NEU.FTZ.AND P2, PT, R101, -INF , PT ;  /* 0xff8000006500780b */ /* 0x000fe20003f5d000 */
[----:B------:R-:W-:Y:S01]  /*9730*/  FFMA.FTZ R18, R18, c[0x0][0x23c], -R153 ;  /* 0x00008f0012127a23 */ /* 0x000fe20000010899 */
[----:B------:R-:W-:Y:S01]  /*9740*/  FMNMX.FTZ R0, R63, R2, !PT ;  /* 0x000000023f007209 */ /* 0x000fe20007810000 */
[----:B------:R-:W-:Y:S01]  /*9750*/  FADD.FTZ R2, -R101, R107 ;  /* 0x0000006b65027221 */ /* 0x000fe20000010100 */
[----:B------:R-:W-:Y:S01]  /*9760*/  FSEL R154, R154, RZ, P2 ;  /* 0x000000ff9a9a7208 */ /* 0x000fe20001000000 */
[--C-:B------:R-:W-:Y:S01]  /*9770*/  FFMA.FTZ R50, R50, c[0x0][0x23c], -R153.reuse ;  /* 0x00008f0032327a23 */ /* 0x100fe20000010899 */
[----:B------:R-:W-:Y:S01]  /*9780*/  LOP3.LUT R107, R17, UR10, R222, 0x96, !PT ;  /* 0x0000000a116b7c12 */ /* 0x000fe2000f8e96de */
[----:B------:R-:W-:Y:S01]  /*9790*/  MUFU.EX2 R214, R18 ;  /* 0x0000001200d67308 */ /* 0x000fe20000000800 */
[----:B------:R-:W-:Y:S02]  /*97a0*/  FMUL.FTZ R2, R2, c[0x0][0x23c] ;  /* 0x00008f0002027a20 */ /* 0x000fe40000410000 */
[--C-:B------:R-:W-:Y:S02]  /*97b0*/  FFMA.FTZ R51, R51, c[0x0][0x23c], -R153.reuse ;  /* 0x00008f0033337a23 */ /* 0x100fe40000010899 */
[--C-:B------:R-:W-:Y:S02]  /*97c0*/  FFMA.FTZ R45, R45, c[0x0][0x23c], -R154.reuse ;  /* 0x00008f002d2d7a23 */ /* 0x100fe4000001089a */
[C---:B-1----:R-:W-:Y:S02]  /*97d0*/  FMUL.FTZ R32, R106.reuse, R128 ;  /* 0x000000806a207220 */ /* 0x042fe40000410000 */
[----:B--2---:R-:W-:Y:S01]  /*97e0*/  FMUL.FTZ R33, R106, R129 ;  /* 0x000000816a217220 */ /* 0x004fe20000410000 */
[----:B------:R1:W2:Y:S01]  /*97f0*/  MUFU.EX2 R104, R2 ;  /* 0x0000000200687308 */ /* 0x0002a20000000800 */
[--C-:B------:R-:W-:Y:S02]  /*9800*/  FFMA.FTZ R19, R19, c[0x0][0x23c], -R153.reuse ;  /* 0x00008f0013137a23 */ /* 0x100fe40000010899 */
[----:B------:R-:W-:Y:S01]  /*9810*/  FFMA.FTZ R25, R25, c[0x0][0x23c], -R154 ;  /* 0x00008f0019197a23 */ /* 0x000fe2000001089a */
[----:B---3--:R-:W3:Y:S01]  /*9820*/  SHFL.BFLY PT, R3, R0, 0x2, 0x1f ;  /* 0x0c401f0000037f89 */ /* 0x008ee200000e0000 */
[C---:B----4-:R-:W-:Y:S02]  /*9830*/  FMUL.FTZ R70, R105.reuse, R70 ;  /* 0x0000004669467220 */ /* 0x050fe40000410000 */
[C---:B------:R-:W-:Y:S02]  /*9840*/  FMUL.FTZ R71, R105.reuse, R71 ;  /* 0x0000004769477220 */ /* 0x040fe40000410000 */
[C---:B------:R-:W-:Y:S01]  /*9850*/  FMUL.FTZ R82, R105.reuse, R82 ;  /* 0x0000005269527220 */ /* 0x040fe20000410000 */
[----:B------:R-:W4:Y:S01]  /*9860*/  MUFU.EX2 R213, R19 ;  /* 0x0000001300d57308 */ /* 0x000f220000000800 */
[--C-:B------:R-:W-:Y:S02]  /*9870*/  FFMA.FTZ R6, R6, c[0x0][0x23c], -R153.reuse ;  /* 0x00008f0006067a23 */ /* 0x100fe40000010899 */
[C---:B------:R-:W-:Y:S02]  /*9880*/  FMUL.FTZ R83, R105.reuse, R83 ;  /* 0x0000005369537220 */ /* 0x040fe40000410000 */
[C---:B------:R-:W-:Y:S02]  /*9890*/  FMUL.FTZ R90, R105.reuse, R90 ;  /* 0x0000005a695a7220 */ /* 0x040fe40000410000 */
[C---:B------:R-:W-:Y:S02]  /*98a0*/  FMUL.FTZ R91, R105.reuse, R91 ;  /* 0x0000005b695b7220 */ /* 0x040fe40000410000 */
[----:B------:R-:W-:Y:S01]  /*98b0*/  FMUL.FTZ R98, R105, R98 ;  /* 0x0000006269627220 */ /* 0x000fe20000410000 */
[----:B------:R5:W-:Y:S01]  /*98c0*/  MUFU.EX2 R212, R6 ;  /* 0x0000000600d47308 */ /* 0x000be20000000800 */
[--C-:B------:R-:W-:Y:S02]  /*98d0*/  FFMA.FTZ R7, R7, c[0x0][0x23c], -R153.reuse ;  /* 0x00008f0007077a23 */ /* 0x100fe40000010899 */
[----:B------:R-:W-:Y:S01]  /*98e0*/  FMUL.FTZ R99, R105, R99 ;  /* 0x0000006369637220 */ /* 0x000fe20000410000 */
[--C-:B-1----:R-:W-:Y:S01]  /*98f0*/  LOP3.LUT R2, R223, UR12, R220.reuse, 0x96, !PT ;  /* 0x0000000cdf027c12 */ /* 0x102fe2000f8e96dc */
[C---:B--2---:R-:W-:Y:S02]  /*9900*/  FMUL.FTZ R76, R104.reuse, R76 ;  /* 0x0000004c684c7220 */ /* 0x044fe40000410000 */
[----:B------:R-:W-:Y:S01]  /*9910*/  FMUL.FTZ R77, R104, R77 ;  /* 0x0000004d684d7220 */ /* 0x000fe20000410000 */
[----:B---3--:R-:W-:Y:S01]  /*9920*/  FMNMX.FTZ R0, R0, R3, !PT ;  /* 0x0000000300007209 */ /* 0x008fe20007810000 */
[----:B------:R-:W-:Y:S01]  /*9930*/  IMAD.WIDE.U32 R168, R2, -0x326172a9, RZ ;  /* 0xcd9e8d5702a87825 */ /* 0x000fe200078e00ff */
[----:B------:R1:W-:Y:S01]  /*9940*/  MUFU.EX2 R211, R7 ;  /* 0x0000000700d37308 */ /* 0x0003e20000000800 */
[----:B------:R-:W-:Y:S02]  /*9950*/  LOP3.LUT R2, R227, UR12, R220, 0x96, !PT ;  /* 0x0000000ce3027c12 */ /* 0x000fe4000f8e96dc */
[----:B------:R-:W-:Y:S01]  /*9960*/  FFMA.FTZ R12, R12, c[0x0][0x23c], -R154 ;  /* 0x00008f000c0c7a23 */ /* 0x000fe2000001089a */
[--C-:B------:R-:W-:Y:S01]  /*9970*/  LOP3.LUT R18, R169, UR11, R4.reuse, 0x96, !PT ;  /* 0x0000000ba9127c12 */ /* 0x100fe2000f8e9604 */
[----:B------:R-:W-:Y:S01]  /*9980*/  FFMA.FTZ R39, R39, c[0x0][0x23c], -R153 ;  /* 0x00008f0027277a23 */ /* 0x000fe20000010899 */
[----:B----4-:R-:W-:Y:S01]  /*9990*/  F2FP.BF16.PACK_AB R111, R213, R214 ;  /* 0x000000d6d56f723e */ /* 0x010fe200000010ff */
[----:B------:R-:W-:Y:S02]  /*99a0*/  IMAD.WIDE.U32 R170, R2, -0x326172a9, RZ ;  /* 0xcd9e8d5702aa7825 */ /* 0x000fe400078e00ff */
[----:B------:R-:W2:Y:S01]  /*99b0*/  SHFL.BFLY PT, R2, R0, 0x1, 0x1f ;  /* 0x0c201f0000027f89 */ /* 0x000ea200000e0000 */
[----:B------:R3:W-:Y:S01]  /*99c0*/  MUFU.EX2 R210, R12 ;  /* 0x0000000c00d27308 */ /* 0x0007e20000000800 */
[----:B------:R-:W-:Y:S01]  /*99d0*/  IMAD.WIDE.U32 R18, R18, -0x2daee0ad, RZ ;  /* 0xd2511f5312127825 */ /* 0x000fe200078e00ff */
[----:B------:R-:W-:Y:S03]  /*99e0*/  LOP3.LUT R3, R171, UR11, R4, 0x96, !PT ;  /* 0x0000000bab037c12 */ /* 0x000fe6000f8e9604 */
[----:B------:R-:W-:Y:S01]  /*99f0*/  IMAD.WIDE.U32 R4, R5, -0x2daee0ad, RZ ;  /* 0xd2511f5305047825 */ /* 0x000fe200078e00ff */
[----:B------:R-:W-:Y:S03]  /*9a00*/  LOP3.LUT R19, R19, UR8, R16, 0x96, !PT ;  /* 0x0000000813137c12 */ /* 0x000fe6000f8e9610 */
[----:B------:R-:W-:Y:S01]  /*9a10*/  IMAD.WIDE.U32 R16, R3, -0x2daee0ad, RZ ;  /* 0xd2511f5303107825 */ /* 0x000fe200078e00ff */
[----:B------:R-:W-:Y:S01]  /*9a20*/  MUFU.EX2 R183, R48 ;  /* 0x0000003000b77308 */ /* 0x000fe20000000800 */
[----:B-----5:R-:W-:Y:S02]  /*9a30*/  LOP3.LUT R6, R5, UR10, R226, 0x96, !PT ;  /* 0x0000000a05067c12 */ /* 0x020fe4000f8e96e2 */
[----:B------:R-:W-:Y:S01]  /*9a40*/  IMAD.WIDE.U32 R160, R19, -0x326172a9, RZ ;  /* 0xcd9e8d5713a07825 */ /* 0x000fe200078e00ff */
[----:B------:R-:W-:Y:S03]  /*9a50*/  LOP3.LUT R3, R17, UR8, R4, 0x96, !PT ;  /* 0x0000000811037c12 */ /* 0x000fe6000f8e9604 */
[----:B------:R-:W-:Y:S03]  /*9a60*/  IMAD.WIDE.U32 R4, R107, -0x326172a9, RZ ;  /* 0xcd9e8d576b047825 */ /* 0x000fe600078e00ff */
[----:B------:R-:W-:Y:S01]  /*9a70*/  MUFU.EX2 R182, R20 ;  /* 0x0000001400b67308 */ /* 0x000fe20000000800 */
[----:B------:R-:W-:Y:S01]  /*9a80*/  IMAD.WIDE.U32 R164, R3, -0x326172a9, RZ ;  /* 0xcd9e8d5703a47825 */ /* 0x000fe200078e00ff */
[----:B------:R-:W-:Y:S02]  /*9a90*/  LOP3.LUT R3, R161, UR7, R4, 0x96, !PT ;  /* 0x00000007a1037c12 */ /* 0x000fe4000f8e9604 */
[----:B--2---:R-:W-:Y:S01]  /*9aa0*/  FMNMX.FTZ R2, R0, R2, !PT ;  /* 0x0000000200027209 */ /* 0x004fe20007810000 */
[----:B------:R-:W-:Y:S01]  /*9ab0*/  FFMA.FTZ R0, R13, c[0x0][0x23c], -R154 ;  /* 0x00008f000d007a23 */ /* 0x000fe2000001089a */
[----:B------:R-:W-:Y:S01]  /*9ac0*/  LOP3.LUT R5, R5, UR9, R168, 0x96, !PT ;  /* 0x0000000905057c12 */ /* 0x000fe2000f8e96a8 */
[----:B-1----:R-:W-:Y:S01]  /*9ad0*/  IMAD.WIDE.U32 R6, R6, -0x326172a9, RZ ;  /* 0xcd9e8d5706067825 */ /* 0x002fe200078e00ff */
[C---:B------:R-:W-:Y:S02]  /*9ae0*/  FSETP.NEU.FTZ.AND P2, PT, R2.reuse, -INF , PT ;  /* 0xff8000000200780b */ /* 0x040fe40003f5d000 */
[----:B------:R-:W1:Y:S01]  /*9af0*/  MUFU.EX2 R209, R0 ;  /* 0x0000000000d17308 */ /* 0x000e620000000800 */
[----:B------:R-:W-:Y:S01]  /*9b00*/  FMUL.FTZ R155, R2, c[0x0][0x23c] ;  /* 0x00008f00029b7a20 */ /* 0x000fe20000410000 */
[----:B------:R-:W-:Y:S01]  /*9b10*/  LOP3.LUT R6, R165, UR7, R6, 0x96, !PT ;  /* 0x00000007a5067c12 */ /* 0x000fe2000f8e9606 */
[----:B------:R-:W-:Y:S01]  /*9b20*/  FFMA.FTZ R8, R8, c[0x0][0x23c], -R154 ;  /* 0x00008f0008087a23 */ /* 0x000fe2000001089a */
[----:B---3--:R-:W-:Y:S01]  /*9b30*/  LOP3.LUT R12, R7, UR9, R170, 0x96, !PT ;  /* 0x00000009070c7c12 */ /* 0x008fe2000f8e96aa */
[----:B------:R-:W-:Y:S01]  /*9b40*/  IMAD.WIDE.U32 R162, R3, -0x2daee0ad, RZ ;  /* 0xd2511f5303a27825 */ /* 0x000fe200078e00ff */
[----:B------:R-:W-:Y:S03]  /*9b50*/  FSEL R155, R155, RZ, P2 ;  /* 0x000000ff9b9b7208 */ /* 0x000fe60001000000 */
[----:B------:R-:W-:Y:S01]  /*9b60*/  IMAD.WIDE.U32 R4, R5, -0x2daee0ad, RZ ;  /* 0xd2511f5305047825 */ /* 0x000fe200078e00ff */
[----:B------:R-:W-:Y:S03]  /*9b70*/  MUFU.EX2 R206, R8 ;  /* 0x0000000800ce7308 */ /* 0x000fe60000000800 */
[--C-:B------:R-:W-:Y:S01]  /*9b80*/  FFMA.FTZ R14, R14, c[0x0][0x23c], -R155.reuse ;  /* 0x00008f000e0e7a23 */ /* 0x100fe2000001089b */
[----:B------:R-:W-:Y:S01]  /*9b90*/  LOP3.LUT R5, R5, UR6, R18, 0x96, !PT ;  /* 0x0000000605057c12 */ /* 0x000fe2000f8e9612 */
[----:B------:R-:W-:Y:S01]  /*9ba0*/  IMAD.WIDE.U32 R166, R6, -0x2daee0ad, RZ ;  /* 0xd2511f5306a67825 */ /* 0x000fe200078e00ff */
[----:B------:R-:W-:Y:S03]  /*9bb0*/  LOP3.LUT R6, R163, UR4, R4, 0x96, !PT ;  /* 0x00000004a3067c12 */ /* 0x000fe6000f8e9604 */
[----:B------:R-:W-:Y:S01]  /*9bc0*/  IMAD.WIDE.U32 R12, R12, -0x2daee0ad, RZ ;  /* 0xd2511f530c0c7825 */ /* 0x000fe200078e00ff */
[----:B------:R2:W-:Y:S03]  /*9bd0*/  MUFU.EX2 R208, R14 ;  /* 0x0000000e00d07308 */ /* 0x0005e60000000800 */
[----:B------:R-:W-:Y:S01]  /*9be0*/  FFMA.FTZ R9, R9, c[0x0][0x23c], -R154 ;  /* 0x00008f0009097a23 */ /* 0x000fe2000001089a */
[----:B------:R-:W-:Y:S01]  /*9bf0*/  LOP3.LUT R4, R167, UR4, R12, 0x96, !PT ;  /* 0x00000004a7047c12 */ /* 0x000fe2000f8e960c */
[----:B------:R-:W-:Y:S01]  /*9c00*/  IMAD.WIDE.U32 R156, R5, -0x326172a9, RZ ;  /* 0xcd9e8d57059c7825 */ /* 0x000fe200078e00ff */
[----:B------:R-:W-:Y:S02]  /*9c10*/  LOP3.LUT R12, R13, UR6, R16, 0x96, !PT ;  /* 0x000000060d0c7c12 */ /* 0x000fe4000f8e9610 */
[----:B-1----:R-:W-:Y:S01]  /*9c20*/  F2FP.BF16.PACK_AB R150, R209, R210 ;  /* 0x000000d2d196723e */ /* 0x002fe200000010ff */
[----:B------:R-:W-:Y:S01]  /*9c30*/  IMAD.WIDE.U32 R6, R6, -0x326172a9, RZ ;  /* 0xcd9e8d5706067825 */ /* 0x000fe200078e00ff */
[----:B------:R1:W-:Y:S03]  /*9c40*/  MUFU.EX2 R205, R9 ;  /* 0x0000000900cd7308 */ /* 0x0003e60000000800 */
[----:B------:R-:W-:Y:S01]  /*9c50*/  IMAD.WIDE.U32 R4, R4, -0x326172a9, RZ ;  /* 0xcd9e8d5704047825 */ /* 0x000fe200078e00ff */
[----:B------:R-:W-:Y:S02]  /*9c60*/  LOP3.LUT R0, R6, 0xffff, RZ, 0xc0, !PT ;  /* 0x0000ffff06007812 */ /* 0x000fe400078ec0ff */
[----:B------:R-:W-:Y:S01]  /*9c70*/  SHF.R.U32.HI R16, RZ, 0x10, R6 ;  /* 0x00000010ff107819 */ /* 0x000fe20000011606 */
[----:B------:R-:W-:Y:S01]  /*9c80*/  IMAD.WIDE.U32 R158, R12, -0x326172a9, RZ ;  /* 0xcd9e8d570c9e7825 */ /* 0x000fe200078e00ff */
[----:B------:R-:W-:Y:S02]  /*9c90*/  LOP3.LUT R3, R4, 0xffff, RZ, 0xc0, !PT ;  /* 0x0000ffff04037812 */ /* 0x000fe400078ec0ff */
[----:B------:R-:W-:Y:S01]  /*9ca0*/  SHF.R.U32.HI R12, RZ, 0x10, R4 ;  /* 0x00000010ff0c7819 */ /* 0x000fe20000011604 */
[--C-:B------:R-:W-:Y:S01]  /*9cb0*/  FFMA.FTZ R15, R15, c[0x0][0x23c], -R155.reuse ;  /* 0x00008f000f0f7a23 */ /* 0x100fe2000001089b */
[----:B------:R-:W-:Y:S01]  /*9cc0*/  LOP3.LUT R18, R6, 0xff, RZ, 0xc0, !PT ;  /* 0x000000ff06127812 */ /* 0x000fe200078ec0ff */
[--C-:B------:R-:W-:Y:S01]  /*9cd0*/  FFMA.FTZ R10, R10, c[0x0][0x23c], -R155.reuse ;  /* 0x00008f000a0a7a23 */ /* 0x100fe2000001089b */
[----:B------:R-:W-:Y:S01]  /*9ce0*/  SHF.R.U32.HI R17, RZ, 0x18, R6 ;  /* 0x00000018ff117819 */ /* 0x000fe20000011606 */
[----:B------:R-:W3:Y:S01]  /*9cf0*/  MUFU.EX2 R207, R15 ;  /* 0x0000000f00cf7308 */ /* 0x000ee20000000800 */
[----:B------:R-:W-:Y:S01]  /*9d00*/  LOP3.LUT R6, R7, UR15, R156, 0x96, !PT ;  /* 0x0000000f07067c12 */ /* 0x000fe2000f8e969c */
[----:B------:R-:W-:Y:S01]  /*9d10*/  FFMA.FTZ R11, R11, c[0x0][0x23c], -R155 ;  /* 0x00008f000b0b7a23 */ /* 0x000fe2000001089b */
[----:B--2---:R-:W-:Y:S01]  /*9d20*/  LOP3.LUT R14, R4, 0xff, RZ, 0xc0, !PT ;  /* 0x000000ff040e7812 */ /* 0x004fe200078ec0ff */
[----:B------:R-:W-:Y:S01]  /*9d30*/  FMUL.FTZ R19, R105, R127 ;  /* 0x0000007f69137220 */ /* 0x000fe20000410000 */
[----:B------:R-:W-:Y:S01]  /*9d40*/  SHF.R.U32.HI R13, RZ, 0x18, R4 ;  /* 0x00000018ff0d7819 */ /* 0x000fe20000011604 */
[--C-:B------:R-:W-:Y:S01]  /*9d50*/  FFMA.FTZ R34, R34, c[0x0][0x23c], -R153.reuse ;  /* 0x00008f0022227a23 */ /* 0x100fe20000010899 */
[----:B------:R-:W-:Y:S01]  /*9d60*/  LOP3.LUT R4, R5, UR15, R158, 0x96, !PT ;  /* 0x0000000f05047c12 */ /* 0x000fe2000f8e969e */
[----:B------:R-:W-:Y:S01]  /*9d70*/  FFMA.FTZ R35, R35, c[0x0][0x23c], -R153 ;  /* 0x00008f0023237a23 */ /* 0x000fe20000010899 */
[----:B------:R-:W-:Y:S01]  /*9d80*/  SHF.R.U32.HI R7, RZ, 0x8, R0 ;  /* 0x00000008ff077819 */ /* 0x000fe20000011600 */
[----:B------:R-:W-:Y:S01]  /*9d90*/  MUFU.EX2 R187, R10 ;  /* 0x0000000a00bb7308 */ /* 0x000fe20000000800 */
[----:B------:R-:W-:Y:S01]  /*9da0*/  SHF.R.U32.HI R3, RZ, 0x8, R3 ;  /* 0x00000008ff037819 */ /* 0x000fe20000011603 */
[----:B------:R-:W-:Y:S01]  /*9db0*/  FMUL.FTZ R72, R104, R72 ;  /* 0x0000004868487220 */ /* 0x000fe20000410000 */
[----:B------:R-:W-:Y:S01]  /*9dc0*/  LOP3.LUT R0, R12, 0xff, RZ, 0xc0, !PT ;  /* 0x000000ff0c007812 */ /* 0x000fe200078ec0ff */
[----:B------:R-:W-:Y:S01]  /*9dd0*/  FMUL.FTZ R73, R104, R73 ;  /* 0x0000004968497220 */ /* 0x000fe20000410000 */
[----:B------:R-:W-:Y:S01]  /*9de0*/  LOP3.LUT R5, R16, 0xff, RZ, 0xc0, !PT ;  /* 0x000000ff10057812 */ /* 0x000fe200078ec0ff */
[----:B------:R-:W-:Y:S01]  /*9df0*/  FMUL.FTZ R16, R106, R124 ;  /* 0x0000007c6a107220 */ /* 0x000fe20000410000 */
[----:B------:R-:W-:Y:S01]  /*9e00*/  PRMT R18, R18, 0x5410, R7 ;  /* 0x0000541012127816 */ /* 0x000fe20000000007 */
[----:B------:R-:W-:Y:S01]  /*9e10*/  FFMA.FTZ R46, R46, c[0x0][0x23c], -R155 ;  /* 0x00008f002e2e7a23 */ /* 0x000fe2000001089b */
[----:B------:R-:W-:Y:S01]  /*9e20*/  PRMT R14, R14, 0x5410, R3 ;  /* 0x000054100e0e7816 */ /* 0x000fe20000000003 */
[----:B------:R-:W2:Y:S01]  /*9e30*/  MUFU.EX2 R186, R11 ;  /* 0x0000000b00ba7308 */ /* 0x000ea20000000800 */
[----:B------:R-:W-:Y:S01]  /*9e40*/  SHF.R.U32.HI R7, RZ, 0x10, R4 ;  /* 0x00000010ff077819 */ /* 0x000fe20000011604 */
[--C-:B------:R-:W-:Y:S01]  /*9e50*/  HSET2.LE.AND R110, R18, R224.reuse, PT ;  /* 0x000000e0126e7233 */ /* 0x100fe20003803000 */
[----:B------:R-:W-:Y:S01]  /*9e60*/  PRMT R151, R0, 0x5410, R13 ;  /* 0x0000541000977816 */ /* 0x000fe2000000000d */
[----:B------:R-:W-:Y:S01]  /*9e70*/  FMUL.FTZ R18, R105, R126 ;  /* 0x0000007e69127220 */ /* 0x000fe20000410000 */
[----:B------:R-:W-:Y:S01]  /*9e80*/  LOP3.LUT R3, R6, 0xffff, RZ, 0xc0, !PT ;  /* 0x0000ffff06037812 */ /* 0x000fe200078ec0ff */
[----:B------:R-:W-:Y:S01]  /*9e90*/  FFMA.FTZ R47, R47, c[0x0][0x23c], -R155 ;  /* 0x00008f002f2f7a23 */ /* 0x000fe2000001089b */
[----:B------:R-:W-:Y:S01]  /*9ea0*/  LOP3.LUT R0, R4, 0xffff, RZ, 0xc0, !PT ;  /* 0x0000ffff04007812 */ /* 0x000fe200078ec0ff */
[--C-:B------:R-:W-:Y:S01]  /*9eb0*/  HSET2.LE.AND R151, R151, R224.reuse, PT ;  /* 0x000000e097977233 */ /* 0x100fe20003803000 */
[----:B------:R-:W-:Y:S01]  /*9ec0*/  PRMT R17, R5, 0x5410, R17 ;  /* 0x0000541005117816 */ /* 0x000fe20000000011 */
[----:B------:R-:W-:Y:S01]  /*9ed0*/  MUFU.EX2 R180, R34 ;  /* 0x0000002200b47308 */ /* 0x000fe20000000800 */
[----:B------:R-:W-:Y:S01]  /*9ee0*/  SHF.R.U32.HI R8, RZ, 0x10, R6 ;  /* 0x00000010ff087819 */ /* 0x000fe20000011606 */
[--C-:B------:R-:W-:Y:S01]  /*9ef0*/  FFMA.FTZ R40, R40, c[0x0][0x23c], -R154.reuse ;  /* 0x00008f0028287a23 */ /* 0x100fe2000001089a */
[----:B------:R-:W-:Y:S01]  /*9f00*/  LOP3.LUT R13, R6, 0xff, RZ, 0xc0, !PT ;  /* 0x000000ff060d7812 */ /* 0x000fe200078ec0ff */
[----:B------:R-:W-:Y:S01]  /*9f10*/  FFMA.FTZ R24, R24, c[0x0][0x23c], -R154 ;  /* 0x00008f0018187a23 */ /* 0x000fe2000001089a */
[----:B------:R-:W-:Y:S01]  /*9f20*/  SHF.R.U32.HI R5, RZ, 0x8, R3 ;  /* 0x00000008ff057819 */ /* 0x000fe20000011603 */
[--C-:B------:R-:W-:Y:S01]  /*9f30*/  FFMA.FTZ R26, R26, c[0x0][0x23c], -R155.reuse ;  /* 0x00008f001a1a7a23 */ /* 0x100fe2000001089b */
[----:B------:R-:W-:Y:S01]  /*9f40*/  SHF.R.U32.HI R3, RZ, 0x8, R0 ;  /* 0x00000008ff037819 */ /* 0x000fe20000011600 */
[----:B------:R-:W-:Y:S01]  /*9f50*/  FFMA.FTZ R27, R27, c[0x0][0x23c], -R155 ;  /* 0x00008f001b1b7a23 */ /* 0x000fe2000001089b */
[----:B------:R-:W-:Y:S01]  /*9f60*/  LOP3.LUT R0, R7, 0xff, RZ, 0xc0, !PT ;  /* 0x000000ff07007812 */ /* 0x000fe200078ec0ff */
[----:B------:R-:W-:Y:S01]  /*9f70*/  MUFU.EX2 R179, R35 ;  /* 0x0000002300b37308 */ /* 0x000fe20000000800 */
[----:B------:R-:W-:Y:S01]  /*9f80*/  SHF.R.U32.HI R12, RZ, 0x18, R6 ;  /* 0x00000018ff0c7819 */ /* 0x000fe20000011606 */
[C---:B------:R-:W-:Y:S01]  /*9f90*/  FMUL.FTZ R20, R104.reuse, R132 ;  /* 0x0000008468147220 */ /* 0x040fe20000410000 */
[----:B------:R-:W-:Y:S01]  /*9fa0*/  SHF.R.U32.HI R6, RZ, 0x18, R4 ;  /* 0x00000018ff067819 */ /* 0x000fe20000011604 */
[----:B------:R-:W-:Y:S01]  /*9fb0*/  FMUL.FTZ R84, R104, R84 ;  /* 0x0000005468547220 */ /* 0x000fe20000410000 */
[----:B-1----:R-:W-:Y:S01]  /*9fc0*/  LOP3.LUT R9, R4, 0xff, RZ, 0xc0, !PT ;  /* 0x000000ff04097812 */ /* 0x002fe200078ec0ff */
[----:B------:R-:W-:Y:S01]  /*9fd0*/  FMUL.FTZ R85, R104, R85 ;  /* 0x0000005568557220 */ /* 0x000fe20000410000 */
[----:B------:R-:W-:Y:S01]  /*9fe0*/  LOP3.LUT R4, R8, 0xff, RZ, 0xc0, !PT ;  /* 0x000000ff08047812 */ /* 0x000fe200078ec0ff */
[----:B------:R-:W-:Y:S01]  /*9ff0*/  FMUL.FTZ R92, R104, R92 ;  /* 0x0000005c685c7220 */ /* 0x000fe20000410000 */
[----:B------:R-:W-:Y:S01]  /*a000*/  PRMT R8, R0, 0x5410, R6 ;  /* 0x0000541000087816 */ /* 0x000fe20000000006 */
[----:B------:R-:W-:Y:S01]  /*a010*/  FADD.FTZ R0, -R2, R108 ;  /* 0x0000006c02007221 */ /* 0x000fe20000010100 */
[----:B------:R-:W-:Y:S01]  /*a020*/  PRMT R7, R13, 0x5410, R5 ;  /* 0x000054100d077816 */ /* 0x000fe20000000005 */
[--C-:B------:R-:W-:Y:S01]  /*a030*/  HSET2.LE.AND R5, R17, R224.reuse, PT ;  /* 0x000000e011057233 */ /* 0x100fe20003803000 */
[----:B------:R-:W-:Y:S01]  /*a040*/  PRMT R9, R9, 0x5410, R3 ;  /* 0x0000541009097816 */ /* 0x000fe20000000003 */
[----:B------:R-:W-:Y:S01]  /*a050*/  FMUL.FTZ R0, R0, c[0x0][0x23c] ;  /* 0x00008f0000007a20 */ /* 0x000fe20000410000 */
[----:B------:R-:W-:Y:S01]  /*a060*/  PRMT R12, R4, 0x5410, R12 ;  /* 0x00005410040c7816 */ /* 0x000fe2000000000c */
[--C-:B------:R-:W-:Y:S01]  /*a070*/  HSET2.LE.AND R4, R7, R224.reuse, PT ;  /* 0x000000e007047233 */ /* 0x100fe20003803000 */
[----:B------:R-:W-:Y:S01]  /*a080*/  F2FP.BF16.PACK_AB R108, R215, R216 ;  /* 0x000000d8d76c723e */ /* 0x000fe200000010ff */
[--C-:B------:R-:W-:Y:S01]  /*a090*/  HSET2.LE.AND R148, R9, R224.reuse, PT ;  /* 0x000000e009947233 */ /* 0x100fe20003803000 */
[----:B------:R-:W-:Y:S01]  /*a0a0*/  F2FP.BF16.PACK_AB R3, R217, R218 ;  /* 0x000000dad903723e */ /* 0x000fe200000010ff */
[----:B------:R-:W1:Y:S01]  /*a0b0*/  MUFU.EX2 R0, R0 ;  /* 0x0000000000007308 */ /* 0x000e620000000800 */
[----:B------:R-:W-:Y:S01]  /*a0c0*/  LOP3.LUT R108, R4, R108, RZ, 0xc0, !PT ;  /* 0x0000006c046c7212 */ /* 0x000fe200078ec0ff */
[--C-:B------:R-:W-:Y:S01]  /*a0d0*/  HSET2.LE.AND R4, R14, R224.reuse, PT ;  /* 0x000000e00e047233 */ /* 0x100fe20003803000 */
[----:B------:R-:W-:Y:S01]  /*a0e0*/  LOP3.LUT R111, R5, R111, RZ, 0xc0, !PT ;  /* 0x0000006f056f7212 */ /* 0x000fe200078ec0ff */
[--C-:B------:R-:W-:Y:S01]  /*a0f0*/  HSET2.LE.AND R109, R12, R224.reuse, PT ;  /* 0x000000e00c6d7233 */ /* 0x100fe20003803000 */
[----:B---3--:R-:W-:Y:S01]  /*a100*/  F2FP.BF16.PACK_AB R5, R207, R208 ;  /* 0x000000d0cf05723e */ /* 0x008fe200000010ff */
[----:B------:R-:W-:Y:S01]  /*a110*/  FMUL.FTZ R7, R105, R115 ;  /* 0x0000007369077220 */ /* 0x000fe20000410000 */
[----:B------:R-:W-:Y:S01]  /*a120*/  F2FP.BF16.PACK_AB R6, R205, R206 ;  /* 0x000000cecd06723e */ /* 0x000fe200000010ff */
[----:B------:R-:W-:Y:S01]  /*a130*/  FMUL.FTZ R9, R104, R117 ;  /* 0x0000007568097220 */ /* 0x000fe20000410000 */
[----:B------:R-:W-:Y:S01]  /*a140*/  LOP3.LUT R110, R110, R3, RZ, 0xc0, !PT ;  /* 0x000000036e6e7212 */ /* 0x000fe200078ec0ff */
[C---:B------:R-:W-:Y:S01]  /*a150*/  FMUL.FTZ R12, R104.reuse, R120 ;  /* 0x00000078680c7220 */ /* 0x040fe20000410000 */
[----:B------:R-:W-:Y:S01]  /*a160*/  F2FP.BF16.PACK_AB R3, R211, R212 ;  /* 0x000000d4d303723e */ /* 0x000fe200000010ff */
[----:B------:R-:W-:Y:S01]  /*a170*/  FMUL.FTZ R13, R104, R121 ;  /* 0x00000079680d7220 */ /* 0x000fe20000410000 */
[----:B------:R-:W-:Y:S01]  /*a180*/  LOP3.LUT R150, R4, R150, RZ, 0xc0, !PT ;  /* 0x0000009604967212 */ /* 0x000fe200078ec0ff */
[C---:B------:R-:W-:Y:S01]  /*a190*/  FMUL.FTZ R4, R106.reuse, R112 ;  /* 0x000000706a047220 */ /* 0x040fe20000410000 */
[----:B------:R-:W-:Y:S01]  /*a1a0*/  LOP3.LUT R151, R151, R5, RZ, 0xc0, !PT ;  /* 0x0000000597977212 */ /* 0x000fe200078ec0ff */
[----:B------:R-:W-:Y:S01]  /*a1b0*/  FMUL.FTZ R5, R106, R113 ;  /* 0x000000716a057220 */ /* 0x000fe20000410000 */
[----:B------:R-:W-:Y:S01]  /*a1c0*/  LOP3.LUT R148, R148, R6, RZ, 0xc0, !PT ;  /* 0x0000000694947212 */ /* 0x000fe200078ec0ff */
[----:B------:R-:W-:Y:S01]  /*a1d0*/  FMUL.FTZ R6, R105, R114 ;  /* 0x0000007269067220 */ /* 0x000fe20000410000 */
[----:B------:R-:W-:Y:S01]  /*a1e0*/  LOP3.LUT R109, R109, R3, RZ, 0xc0, !PT ;  /* 0x000000036d6d7212 */ /* 0x000fe200078ec0ff */
[----:B------:R-:W3:Y:S01]  /*a1f0*/  LDSM.16.MT88.4 R112, [R192+0x6000] ;  /* 0x00600000c070783b */ /* 0x000ee20000004200 */
[--C-:B------:R-:W-:Y:S01]  /*a200*/  HSET2.LE.AND R3, R8, R224.reuse, PT ;  /* 0x000000e008037233 */ /* 0x100fe20003803000 */
[----:B--2---:R-:W-:Y:S01]  /*a210*/  F2FP.BF16.PACK_AB R149, R186, R187 ;  /* 0x000000bbba95723e */ /* 0x004fe200000010ff */
[----:B------:R-:W-:Y:S01]  /*a220*/  FMUL.FTZ R8, R104, R116 ;  /* 0x0000007468087220 */ /* 0x000fe20000410000 */
[----:B------:R-:W-:Y:S01]  /*a230*/  MUFU.EX2 R163, R50 ;  /* 0x0000003200a37308 */ /* 0x000fe20000000800 */
[C---:B-1----:R-:W-:Y:S01]  /*a240*/  FMUL.FTZ R10, R0.reuse, R118 ;  /* 0x00000076000a7220 */ /* 0x042fe20000410000 */
[-C--:B------:R-:W-:Y:S01]  /*a250*/  HMMA.16816.F32.BF16 R4, R108, R144.reuse, R4 ;  /* 0x000000906c04723c */ /* 0x080fe20000041804 */
[C---:B------:R-:W-:Y:S01]  /*a260*/  FMUL.FTZ R11, R0.reuse, R119 ;  /* 0x00000077000b7220 */ /* 0x040fe20000410000 */
[----:B------:R-:W-:Y:S01]  /*a270*/  LOP3.LUT R149, R3, R149, RZ, 0xc0, !PT ;  /* 0x0000009503957212 */ /* 0x000fe200078ec0ff */
[----:B------:R-:W1:Y:S01]  /*a280*/  LDSM.16.MT88.4 R116, [R190+0x6000] ;  /* 0x00600000be74783b */ /* 0x000e620000004200 */
[C---:B------:R-:W-:Y:S01]  /*a290*/  FMUL.FTZ R14, R0.reuse, R122 ;  /* 0x0000007a000e7220 */ /* 0x040fe20000410000 */
[----:B------:R-:W-:Y:S01]  /*a2a0*/  LOP3.LUT R120, R159, UR5, R164, 0x96, !PT ;  /* 0x000000059f787c12 */ /* 0x000fe2000f8e96a4 */
[----:B------:R-:W-:Y:S02]  /*a2b0*/  FMUL.FTZ R15, R0, R123 ;  /* 0x0000007b000f7220 */ /* 0x000fe40000410000 */
[----:B------:R-:W-:Y:S01]  /*a2c0*/  FMUL.FTZ R17, R106, R125 ;  /* 0x0000007d6a117220 */ /* 0x000fe20000410000 */
[C---:B------:R-:W-:Y:S01]  /*a2d0*/  HMMA.16816.F32.BF16 R8, R148.reuse, R144, R8 ;  /* 0x000000909408723c */ /* 0x040fe20000041808 */
[----:B------:R2:W-:Y:S02]  /*a2e0*/  MUFU.EX2 R176, R25 ;  /* 0x0000001900b07308 */ /* 0x0005e40000000800 */
[C---:B------:R-:W-:Y:S02]  /*a2f0*/  FMUL.FTZ R78, R0.reuse, R78 ;  /* 0x0000004e004e7220 */ /* 0x040fe40000410000 */
[----:B------:R-:W-:Y:S02]  /*a300*/  FMUL.FTZ R79, R0, R79 ;  /* 0x0000004f004f7220 */ /* 0x000fe40000410000 */
[C---:B------:R-:W-:Y:S01]  /*a310*/  FMUL.FTZ R34, R105.reuse, R130 ;  /* 0x0000008269227220 */ /* 0x040fe20000410000 */
[-C--:B------:R-:W-:Y:S01]  /*a320*/  HMMA.16816.F32.BF16 R12, R148, R146.reuse, R12 ;  /* 0x00000092940c723c */ /* 0x080fe2000004180c */
[----:B------:R-:W-:Y:S02]  /*a330*/  FMUL.FTZ R35, R105, R131 ;  /* 0x0000008369237220 */ /* 0x000fe40000410000 */
[----:B------:R-:W-:Y:S01]  /*a340*/  MUFU.EX2 R165, R64 ;  /* 0x0000004000a57308 */ /* 0x000fe20000000800 */
[----:B------:R-:W-:Y:S04]  /*a350*/  IMAD.WIDE.U32 R120, R120, -0x2daee0ad, RZ ;  /* 0xd2511f5378787825 */ /* 0x000fe800078e00ff */
[C---:B------:R-:W-:Y:S01]  /*a360*/  HMMA.16816.F32.BF16 R16, R108.reuse, R146, R16 ;  /* 0x000000926c10723c */ /* 0x040fe20000041810 */
[----:B------:R-:W-:Y:S03]  /*a370*/  LOP3.LUT R3, R121, UR14, R166, 0x96, !PT ;  /* 0x0000000e79037c12 */ /* 0x000fe6000f8e96a6 */
[C---:B------:R-:W-:Y:S01]  /*a380*/  FMUL.FTZ R74, R0.reuse, R74 ;  /* 0x0000004a004a7220 */ /* 0x040fe20000410000 */
[----:B------:R-:W-:Y:S01]  /*a390*/  MUFU.EX2 R147, R47 ;  /* 0x0000002f00937308 */ /* 0x000fe20000000800 */
[C---:B------:R-:W-:Y:S02]  /*a3a0*/  FMUL.FTZ R75, R0.reuse, R75 ;  /* 0x0000004b004b7220 */ /* 0x040fe40000410000 */
[C---:B------:R-:W-:Y:S01]  /*a3b0*/  FMUL.FTZ R86, R0.reuse, R86 ;  /* 0x0000005600567220 */ /* 0x040fe20000410000 */
[-C--:B---3--:R-:W-:Y:S03]  /*a3c0*/  HMMA.16816.F32.BF16 R68, R108, R112.reuse, R68 ;  /* 0x000000706c44723c */ /* 0x088fe60000041844 */
[----:B------:R-:W-:Y:S02]  /*a3d0*/  FMUL.FTZ R87, R0, R87 ;  /* 0x0000005700577220 */ /* 0x000fe40000410000 */
[----:B------:R-:W-:Y:S01]  /*a3e0*/  FMUL.FTZ R93, R104, R93 ;  /* 0x0000005d685d7220 */ /* 0x000fe20000410000 */
[----:B------:R-:W-:Y:S01]  /*a3f0*/  MUFU.EX2 R166, R49 ;  /* 0x0000003100a67308 */ /* 0x000fe20000000800 */
[----:B------:R-:W-:Y:S01]  /*a400*/  FMUL.FTZ R94, R0, R94 ;  /* 0x0000005e005e7220 */ /* 0x000fe20000410000 */
[C---:B------:R-:W-:Y:S01]  /*a410*/  HMMA.16816.F32.BF16 R72, R148.reuse, R112, R72 ;  /* 0x000000709448723c */ /* 0x040fe20000041848 */
[--C-:B------:R-:W-:Y:S03]  /*a420*/  FFMA.FTZ R22, R22, c[0x0][0x23c], -R153.reuse ;  /* 0x00008f0016167a23 */ /* 0x100fe60000010899 */
[--C-:B------:R-:W-:Y:S02]  /*a430*/  FFMA.FTZ R23, R23, c[0x0][0x23c], -R153.reuse ;  /* 0x00008f0017177a23 */ /* 0x100fe40000010899 */
[----:B------:R-:W-:Y:S01]  /*a440*/  FMUL.FTZ R95, R0, R95 ;  /* 0x0000005f005f7220 */ /* 0x000fe20000410000 */
[----:B------:R-:W-:Y:S01]  /*a450*/  LOP3.LUT R112, R157, UR5, R160, 0x96, !PT ;  /* 0x000000059d707c12 */ /* 0x000fe2000f8e96a0 */
[-C--:B------:R-:W-:Y:S01]  /*a460*/  HMMA.16816.F32.BF16 R76, R148, R114.reuse, R76 ;  /* 0x00000072944c723c */ /* 0x080fe2000004184c */
[----:B------:R3:W4:Y:S03]  /*a470*/  MUFU.EX2 R181, R21 ;  /* 0x0000001500b57308 */ /* 0x0007260000000800 */
[----:B------:R-:W-:Y:S04]  /*a480*/  IMAD.WIDE.U32 R112, R112, -0x2daee0ad, RZ ;  /* 0xd2511f5370707825 */ /* 0x000fe800078e00ff */
[C---:B------:R-:W-:Y:S01]  /*a490*/  HMMA.16816.F32.BF16 R32, R108.reuse, R114, R32 ;  /* 0x000000726c20723c */ /* 0x040fe20000041820 */
[----:B------:R-:W-:Y:S02]  /*a4a0*/  LOP3.LUT R48, R113, UR14, R162, 0x96, !PT ;  /* 0x0000000e71307c12 */ /* 0x000fe4000f8e96a2 */
[----:B------:R5:W-:Y:S01]  /*a4b0*/  MUFU.EX2 R177, R22 ;  /* 0x0000001600b17308 */ /* 0x000be20000000800 */
[----:B------:R-:W-:Y:S01]  /*a4c0*/  LOP3.LUT R107, R112, 0xffff, RZ, 0xc0, !PT ;  /* 0x0000ffff706b7812 */ /* 0x000fe200078ec0ff */
[----:B------:R-:W-:Y:S01]  /*a4d0*/  FFMA.FTZ R38, R38, c[0x0][0x23c], -R153 ;  /* 0x00008f0026267a23 */ /* 0x000fe20000010899 */
[--C-:B------:R-:W-:Y:S01]  /*a4e0*/  SHF.R.U32.HI R122, RZ, 0x10, R112.reuse ;  /* 0x00000010ff7a7819 */ /* 0x100fe20000011670 */
[----:B------:R-:W-:Y:S01]  /*a4f0*/  FFMA.FTZ R42, R42, c[0x0][0x23c], -R155 ;  /* 0x00008f002a2a7a23 */ /* 0x000fe2000001089b */
[-C--:B-1----:R-:W-:Y:S01]  /*a500*/  HMMA.16816.F32.BF16 R80, R108, R116.reuse, R80 ;  /* 0x000000746c50723c */ /* 0x082fe20000041850 */
[----:B------:R-:W-:Y:S03]  /*a510*/  LOP3.LUT R124, R112, 0xff, RZ, 0xc0, !PT ;  /* 0x000000ff707c7812 */ /* 0x000fe600078ec0ff */
[----:B------:R-:W-:Y:S01]  /*a520*/  SHF.R.U32.HI R123, RZ, 0x18, R112 ;  /* 0x00000018ff7b7819 */ /* 0x000fe20000011670 */
[----:B------:R1:W1:Y:S01]  /*a530*/  MUFU.EX2 R178, R23 ;  /* 0x0000001700b27308 */ /* 0x0002620000000800 */
[----:B------:R-:W4:Y:S01]  /*a540*/  LDSM.16.MT88.4 R112, [R191+0x6000] ;  /* 0x00600000bf70783b */ /* 0x000f220000004200 */
[--C-:B------:R-:W-:Y:S01]  /*a550*/  FFMA.FTZ R28, R28, c[0x0][0x23c], -R154.reuse ;  /* 0x00008f001c1c7a23 */ /* 0x100fe2000001089a */
[----:B--2---:R-:W-:Y:S01]  /*a560*/  LOP3.LUT R25, R122, 0xff, RZ, 0xc0, !PT ;  /* 0x000000ff7a197812 */ /* 0x004fe200078ec0ff */
[----:B---3--:R-:W-:Y:S03]  /*a570*/  FMUL.FTZ R21, R104, R133 ;  /* 0x0000008568157220 */ /* 0x008fe60000410000 */
[--C-:B------:R-:W-:Y:S01]  /*a580*/  FFMA.FTZ R29, R29, c[0x0][0x23c], -R154.reuse ;  /* 0x00008f001d1d7a23 */ /* 0x100fe2000001089a */
[----:B------:R-:W-:Y:S01]  /*a590*/  PRMT R126, R25, 0x5410, R123 ;  /* 0x00005410197e7816 */ /* 0x000fe2000000007b */
[----:B------:R-:W-:Y:S01]  /*a5a0*/  FFMA.FTZ R30, R30, c[0x0][0x23c], -R155 ;  /* 0x00008f001e1e7a23 */ /* 0x000fe2000001089b */
[----:B------:R2:W3:Y:S01]  /*a5b0*/  MUFU.EX2 R175, R24 ;  /* 0x0000001800af7308 */ /* 0x0004e20000000800 */
[----:B------:R-:W-:Y:S01]  /*a5c0*/  FMUL.FTZ R25, R106, R137 ;  /* 0x000000896a197220 */ /* 0x000fe20000410000 */
[----:B------:R-:W-:Y:S01]  /*a5d0*/  SHF.R.U32.HI R107, RZ, 0x8, R107 ;  /* 0x00000008ff6b7819 */ /* 0x000fe2000001166b */
[--C-:B------:R-:W-:Y:S02]  /*a5e0*/  FFMA.FTZ R44, R44, c[0x0][0x23c], -R154.reuse ;  /* 0x00008f002c2c7a23 */ /* 0x100fe4000001089a */
[----:B-----5:R-:W-:Y:S01]  /*a5f0*/  FMUL.FTZ R22, R0, R134 ;  /* 0x0000008600167220 */ /* 0x020fe20000410000 */
[----:B------:R-:W-:Y:S01]  /*a600*/  PRMT R127, R124, 0x5410, R107 ;  /* 0x000054107c7f7816 */ /* 0x000fe2000000006b */
[--C-:B------:R-:W-:Y:S01]  /*a610*/  FFMA.FTZ R41, R41, c[0x0][0x23c], -R154.reuse ;  /* 0x00008f0029297a23 */ /* 0x100fe2000001089a */
[----:B------:R-:W-:Y:S01]  /*a620*/  LOP3.LUT R107, R48, 0xffff, RZ, 0xc0, !PT ;  /* 0x0000ffff306b7812 */ /* 0x000fe200078ec0ff */
[----:B------:R-:W-:Y:S01]  /*a630*/  FFMA.FTZ R43, R43, c[0x0][0x23c], -R155 ;  /* 0x00008f002b2b7a23 */ /* 0x000fe2000001089b */
[----:B------:R5:W-:Y:S01]  /*a640*/  MUFU.EX2 R174, R26 ;  /* 0x0000001a00ae7308 */ /* 0x000be20000000800 */
[----:B------:R-:W-:Y:S01]  /*a650*/  FFMA.FTZ R66, R66, c[0x0][0x23c], -R153 ;  /* 0x00008f0042427a23 */ /* 0x000fe20000010899 */
[----:B------:R-:W-:Y:S01]  /*a660*/  SHF.R.U32.HI R107, RZ, 0x8, R107 ;  /* 0x00000008ff6b7819 */ /* 0x000fe2000001166b */
[--C-:B------:R-:W-:Y:S02]  /*a670*/  FFMA.FTZ R67, R67, c[0x0][0x23c], -R153.reuse ;  /* 0x00008f0043437a23 */ /* 0x100fe40000010899 */
[----:B-1----:R-:W-:Y:S02]  /*a680*/  FMUL.FTZ R23, R0, R135 ;  /* 0x0000008700177220 */ /* 0x002fe40000410000 */
[----:B------:R-:W-:Y:S02]  /*a690*/  FFMA.FTZ R54, R54, c[0x0][0x23c], -R153 ;  /* 0x00008f0036367a23 */ /* 0x000fe40000010899 */
[----:B------:R-:W-:Y:S01]  /*a6a0*/  FFMA.FTZ R59, R59, c[0x0][0x23c], -R155 ;  /* 0x00008f003b3b7a23 */ /* 0x000fe2000001089b */
[----:B------:R1:W1:Y:S01]  /*a6b0*/  MUFU.EX2 R167, R27 ;  /* 0x0000001b00a77308 */ /* 0x0002620000000800 */
[----:B------:R-:W-:Y:S01]  /*a6c0*/  FFMA.FTZ R153, R55, c[0x0][0x23c], -R153 ;  /* 0x00008f0037997a23 */ /* 0x000fe20000010899 */
[C---:B------:R-:W-:Y:S01]  /*a6d0*/  HMMA.16816.F32.BF16 R20, R148.reuse, R116, R20 ;  /* 0x000000749414723c */ /* 0x040fe20000041814 */
[--C-:B------:R-:W-:Y:S01]  /*a6e0*/  FFMA.FTZ R56, R56, c[0x0][0x23c], -R154.reuse ;  /* 0x00008f0038387a23 */ /* 0x100fe2000001089a */
[----:B--2---:R-:W-:Y:S01]  /*a6f0*/  LOP3.LUT R24, R120, 0xffff, RZ, 0xc0, !PT ;  /* 0x0000ffff78187812 */ /* 0x004fe200078ec0ff */
[----:B------:R-:W-:Y:S01]  /*a700*/  FFMA.FTZ R57, R57, c[0x0][0x23c], -R154 ;  /* 0x00008f0039397a23 */ /* 0x000fe2000001089a */
[----:B------:R-:W-:Y:S01]  /*a710*/  SHF.R.U32.HI R121, RZ, 0x18, R120 ;  /* 0x00000018ff797819 */ /* 0x000fe20000011678 */
[--C-:B------:R-:W-:Y:S01]  /*a720*/  FFMA.FTZ R58, R58, c[0x0][0x23c], -R155.reuse ;  /* 0x00008f003a3a7a23 */ /* 0x100fe2000001089b */
[----:B------:R-:W-:Y:S01]  /*a730*/  SHF.R.U32.HI R24, RZ, 0x8, R24 ;  /* 0x00000008ff187819 */ /* 0x000fe20000011618 */
[----:B------:R-:W-:Y:S01]  /*a740*/  FFMA.FTZ R60, R60, c[0x0][0x23c], -R154 ;  /* 0x00008f003c3c7a23 */ /* 0x000fe2000001089a */
[-C--:B------:R-:W-:Y:S01]  /*a750*/  HMMA.16816.F32.BF16 R84, R148, R118.reuse, R84 ;  /* 0x000000769454723c */ /* 0x080fe20000041854 */
[----:B------:R2:W-:Y:S03]  /*a760*/  MUFU.EX2 R173, R28 ;  /* 0x0000001c00ad7308 */ /* 0x0005e60000000800 */
[----:B------:R-:W-:Y:S01]  /*a770*/  LOP3.LUT R116, R120, 0xff, RZ, 0xc0, !PT ;  /* 0x000000ff78747812 */ /* 0x000fe200078ec0ff */
[----:B-----5:R-:W-:Y:S01]  /*a780*/  FMUL.FTZ R26, R105, R138 ;  /* 0x0000008a691a7220 */ /* 0x020fe20000410000 */
[----:B------:R-:W-:Y:S01]  /*a790*/  SHF.R.U32.HI R117, RZ, 0x10, R120 ;  /* 0x00000010ff757819 */ /* 0x000fe20000011678 */
[----:B------:R-:W-:Y:S01]  /*a7a0*/  FFMA.FTZ R154, R61, c[0x0][0x23c], -R154 ;  /* 0x00008f003d9a7a23 */ /* 0x000fe2000001089a */
[C---:B------:R-:W-:Y:S01]  /*a7b0*/  HMMA.16816.F32.BF16 R88, R108.reuse, R118, R88 ;  /* 0x000000766c58723c */ /* 0x040fe20000041858 */
[----:B------:R-:W-:Y:S02]  /*a7c0*/  PRMT R129, R116, 0x5410, R24 ;  /* 0x0000541074817816 */ /* 0x000fe40000000018 */
[----:B------:R5:W-:Y:S01]  /*a7d0*/  MUFU.EX2 R138, R30 ;  /* 0x0000001e008a7308 */ /* 0x000be20000000800 */
[----:B------:R-:W-:Y:S01]  /*a7e0*/  FMUL.FTZ R24, R106, R136 ;  /* 0x000000886a187220 */ /* 0x000fe20000410000 */
[----:B------:R-:W-:Y:S01]  /*a7f0*/  LOP3.LUT R120, R117, 0xff, RZ, 0xc0, !PT ;  /* 0x000000ff75787812 */ /* 0x000fe200078ec0ff */
[----:B-1----:R-:W-:Y:S01]  /*a800*/  FMUL.FTZ R27, R105, R139 ;  /* 0x0000008b691b7220 */ /* 0x002fe20000410000 */
[C---:B------:R-:W-:Y:S01]  /*a810*/  LOP3.LUT R117, R3.reuse, 0xff, RZ, 0xc0, !PT ;  /* 0x000000ff03757812 */ /* 0x040fe200078ec0ff */
[----:B------:R-:W-:Y:S01]  /*a820*/  FFMA.FTZ R62, R62, c[0x0][0x23c], -R155 ;  /* 0x00008f003e3e7a23 */ /* 0x000fe2000001089b */
[----:B------:R-:W-:Y:S02]  /*a830*/  PRMT R128, R120, 0x5410, R121 ;  /* 0x0000541078807816 */ /* 0x000fe40000000079 */
[----:B------:R-:W1:Y:S01]  /*a840*/  LDSM.16.MT88.4 R120, [R189+0x6800] ;  /* 0x00680000bd78783b */ /* 0x000e620000004200 */
[----:B------:R-:W-:Y:S01]  /*a850*/  LOP3.LUT R119, R48, 0xff, RZ, 0xc0, !PT ;  /* 0x000000ff30777812 */ /* 0x000fe200078ec0ff */
[-C--:B----4-:R-:W-:Y:S01]  /*a860*/  HMMA.16816.F32.BF16 R24, R108, R112.reuse, R24 ;  /* 0x000000706c18723c */ /* 0x090fe20000041818 */
[----:B------:R4:W1:Y:S01]  /*a870*/  MUFU.EX2 R139, R29 ;  /* 0x0000001d008b7308 */ /* 0x0008620000000800 */
[----:B------:R-:W-:Y:S01]  /*a880*/  SHF.R.U32.HI R118, RZ, 0x18, R48 ;  /* 0x00000018ff767819 */ /* 0x000fe20000011630 */
[----:B------:R-:W-:Y:S01]  /*a890*/  FFMA.FTZ R106, R106, R225, R216 ;  /* 0x000000e16a6a7223 */ /* 0x000fe200000100d8 */
[----:B------:R-:W-:Y:S02]  /*a8a0*/  SHF.R.U32.HI R116, RZ, 0x10, R48 ;  /* 0x00000010ff747819 */ /* 0x000fe40000011630 */
[----:B------:R-:W-:Y:S02]  /*a8b0*/  LOP3.LUT R48, R3, 0xffff, RZ, 0xc0, !PT ;  /* 0x0000ffff03307812 */ /* 0x000fe400078ec0ff */
[C---:B------:R-:W-:Y:S01]  /*a8c0*/  HMMA.16816.F32.BF16 R92, R148.reuse, R112, R92 ;  /* 0x00000070945c723c */ /* 0x040fe2000004185c */
[----:B------:R-:W-:Y:S02]  /*a8d0*/  LOP3.LUT R116, R116, 0xff, RZ, 0xc0, !PT ;  /* 0x000000ff74747812 */ /* 0x000fe400078ec0ff */
[----:B------:R-:W-:Y:S01]  /*a8e0*/  MUFU.EX2 R136, R36 ;  /* 0x0000002400887308 */ /* 0x000fe20000000800 */
[----:B--2---:R-:W-:Y:S01]  /*a8f0*/  SHF.R.U32.HI R28, RZ, 0x8, R48 ;  /* 0x00000008ff1c7819 */ /* 0x004fe20000011630 */
[C---:B-----5:R-:W-:Y:S01]  /*a900*/  FMUL.FTZ R30, R0.reuse, R142 ;  /* 0x0000008e001e7220 */ /* 0x060fe20000410000 */
[----:B------:R-:W-:Y:S01]  /*a910*/  PRMT R48, R119, 0x5410, R107 ;  /* 0x0000541077307816 */ /* 0x000fe2000000006b */
[----:B------:R-:W-:Y:S01]  /*a920*/  FFMA.FTZ R112, R31, c[0x0][0x23c], -R155 ;  /* 0x00008f001f707a23 */ /* 0x000fe2000001089b */
[----:B------:R-:W-:Y:S04]  /*a930*/  PRMT R124, R117, 0x5410, R28 ;  /* 0x00005410757c7816 */ /* 0x000fe8000000001c */
[--C-:B------:R-:W-:Y:S01]  /*a940*/  SHF.R.U32.HI R28, RZ, 0x10, R3.reuse ;  /* 0x00000010ff1c7819 */ /* 0x100fe20000011603 */
[----:B------:R3:W2:Y:S01]  /*a950*/  MUFU.EX2 R137, R112 ;  /* 0x0000007000897308 */ /* 0x0006a20000000800 */
[----:B------:R-:W-:Y:S01]  /*a960*/  FMUL.FTZ R31, R0, R143 ;  /* 0x0000008f001f7220 */ /* 0x000fe20000410000 */
[----:B------:R-:W-:Y:S01]  /*a970*/  SHF.R.U32.HI R117, RZ, 0x18, R3 ;  /* 0x00000018ff757819 */ /* 0x000fe20000011603 */
[--C-:B------:R-:W-:Y:S01]  /*a980*/  HSET2.LE.AND R3, R127, R224.reuse, PT ;  /* 0x000000e07f037233 */ /* 0x100fe20003803000 */
[----:B------:R-:W-:Y:S01]  /*a990*/  LOP3.LUT R113, R28, 0xff, RZ, 0xc0, !PT ;  /* 0x000000ff1c717812 */ /* 0x000fe200078ec0ff */
[----:B------:R-:W-:Y:S01]  /*a9a0*/  FMUL.FTZ R28, R104, R140 ;  /* 0x0000008c681c7220 */ /* 0x000fe20000410000 */
[----:B------:R-:W-:Y:S01]  /*a9b0*/  PRMT R125, R116, 0x5410, R118 ;  /* 0x00005410747d7816 */ /* 0x000fe20000000076 */
[----:B----4-:R-:W-:Y:S01]  /*a9c0*/  FMUL.FTZ R29, R104, R141 ;  /* 0x0000008d681d7220 */ /* 0x010fe20000410000 */
[--C-:B------:R-:W-:Y:S01]  /*a9d0*/  HSET2.LE.AND R48, R48, R224.reuse, PT ;  /* 0x000000e030307233 */ /* 0x100fe20003803000 */
[----:B------:R-:W-:Y:S01]  /*a9e0*/  PRMT R113, R113, 0x5410, R117 ;  /* 0x0000541071717816 */ /* 0x000fe20000000075 */
[----:B------:R4:W-:Y:S01]  /*a9f0*/  MUFU.EX2 R162, R51 ;  /* 0x0000003300a27308 */ /* 0x0009e20000000800 */
[----:B------:R-:W-:Y:S01]  /*aa00*/  F2FP.BF16.PACK_AB R118, R184, R185 ;  /* 0x000000b9b876723e */ /* 0x000fe200000010ff */
[--C-:B------:R-:W-:Y:S01]  /*aa10*/  HSET2.LE.AND R107, R126, R224.reuse, PT ;  /* 0x000000e07e6b7233 */ /* 0x100fe20003803000 */
[----:B------:R-:W-:Y:S01]  /*aa20*/  F2FP.BF16.PACK_AB R116, R181, R182 ;  /* 0x000000b6b574723e */ /* 0x000fe200000010ff */
[-C--:B------:R-:W-:Y:S01]  /*aa30*/  HMMA.16816.F32.BF16 R28, R148, R114.reuse, R28 ;  /* 0x00000072941c723c */ /* 0x080fe2000004181c */
[----:B------:R-:W-:Y:S01]  /*aa40*/  LOP3.LUT R118, R3, R118, RZ, 0xc0, !PT ;  /* 0x0000007603767212 */ /* 0x000fe200078ec0ff */
[--C-:B------:R-:W-:Y:S01]  /*aa50*/  HSET2.LE.AND R3, R125, R224.reuse, PT ;  /* 0x000000e07d037233 */ /* 0x100fe20003803000 */
[----:B------:R-:W-:Y:S01]  /*aa60*/  LOP3.LUT R116, R48, R116, RZ, 0xc0, !PT ;  /* 0x0000007430747212 */ /* 0x000fe200078ec0ff */
[--C-:B------:R-:W-:Y:S01]  /*aa70*/  HSET2.LE.AND R48, R124, R224.reuse, PT ;  /* 0x000000e07c307233 */ /* 0x100fe20003803000 */
[----:B------:R-:W-:Y:S01]  /*aa80*/  F2FP.BF16.PACK_AB R119, R179, R180 ;  /* 0x000000b4b377723e */ /* 0x000fe200000010ff */
[--C-:B------:R-:W-:Y:S01]  /*aa90*/  HSET2.LE.AND R49, R113, R224.reuse, PT ;  /* 0x000000e071317233 */ /* 0x100fe20003803000 */
[----:B------:R-:W-:Y:S01]  /*aaa0*/  MUFU.EX2 R150, R45 ;  /* 0x0000002d00967308 */ /* 0x000fe20000000800 */
[----:B------:R-:W-:Y:S01]  /*aab0*/  HMMA.16816.F32.BF16 R96, R108, R114, R96 ;  /* 0x000000726c60723c */ /* 0x000fe20000041860 */
[----:B------:R-:W-:Y:S01]  /*aac0*/  F2FP.BF16.PACK_AB R117, R178, R177 ;  /* 0x000000b1b275723e */ /* 0x000fe200000010ff */
[----:B------:R-:W5:Y:S02]  /*aad0*/  LDSM.16.MT88.4 R108, [R192+0x6800] ;  /* 0x00680000c06c783b */ /* 0x000f640000004200 */
[----:B------:R-:W-:Y:S01]  /*aae0*/  LOP3.LUT R119, R107, R119, RZ, 0xc0, !PT ;  /* 0x000000776b777212 */ /* 0x000fe200078ec0ff */
[----:B------:R-:W-:Y:S01]  /*aaf0*/  FFMA.FTZ R155, R63, c[0x0][0x23c], -R155 ;  /* 0x00008f003f9b7a23 */ /* 0x000fe2000001089b */
[----:B------:R-:W-:Y:S01]  /*ab00*/  LOP3.LUT R117, R3, R117, RZ, 0xc0, !PT ;  /* 0x0000007503757212 */ /* 0x000fe200078ec0ff */
[--C-:B------:R-:W-:Y:S01]  /*ab10*/  HSET2.LE.AND R114, R129, R224.reuse, PT ;  /* 0x000000e081727233 */ /* 0x100fe20003803000 */
[----:B---3--:R-:W-:Y:S01]  /*ab20*/  F2FP.BF16.PACK_AB R112, R176, R175 ;  /* 0x000000afb070723e */ /* 0x008fe200000010ff */
[--C-:B------:R-:W-:Y:S01]  /*ab30*/  HSET2.LE.AND R115, R128, R224.reuse, PT ;  /* 0x000000e080737233 */ /* 0x100fe20003803000 */
[----:B------:R-:W-:Y:S02]  /*ab40*/  MUFU.EX2 R149, R46 ;  /* 0x0000002e00957308 */ /* 0x000fe40000000800 */
[----:B------:R-:W-:Y:S01]  /*ab50*/  F2FP.BF16.PACK_AB R113, R167, R174 ;  /* 0x000000aea771723e */ /* 0x000fe200000010ff */
[-C--:B-1----:R-:W-:Y:S01]  /*ab60*/  HMMA.16816.F32.BF16 R4, R116, R120.reuse, R4 ;  /* 0x000000787404723c */ /* 0x082fe20000041804 */
[----:B------:R-:W-:Y:S01]  /*ab70*/  F2FP.BF16.PACK_AB R3, R139, R173 ;  /* 0x000000ad8b03723e */ /* 0x000fe200000010ff */
[----:B------:R-:W-:Y:S01]  /*ab80*/  FFMA.FTZ R0, R0, R234, R187 ;  /* 0x000000ea00007223 */ /* 0x000fe200000100bb */
[----:B--2---:R-:W-:Y:S02]  /*ab90*/  F2FP.BF16.PACK_AB R36, R137, R138 ;  /* 0x0000008a8924723e */ /* 0x004fe400000010ff */
[----:B------:R-:W-:Y:S01]  /*aba0*/  LOP3.LUT R112, R48, R112, RZ, 0xc0, !PT ;  /* 0x0000007030707212 */ /* 0x000fe200078ec0ff */
[----:B------:R-:W-:Y:S01]  /*abb0*/  FADD.FTZ R0, R186, R0 ;  /* 0x00000000ba007221 */ /* 0x000fe20000010000 */
[----:B------:R-:W-:Y:S01]  /*abc0*/  LOP3.LUT R113, R49, R113, RZ, 0xc0, !PT ;  /* 0x0000007131717212 */ /* 0x000fe200078ec0ff */
[----:B------:R1:W2:Y:S01]  /*abd0*/  MUFU.EX2 R164, R37 ;  /* 0x0000002500a47308 */ /* 0x0002a20000000800 */
[----:B------:R-:W-:Y:S01]  /*abe0*/  LOP3.LUT R114, R114, R3, RZ, 0xc0, !PT ;  /* 0x0000000372727212 */ /* 0x000fe200078ec0ff */
[----:B----4-:R-:W3:Y:S02]  /*abf0*/  LDSM.16.MT88.4 R48, [R190+0x6800] ;  /* 0x00680000be30783b */ /* 0x010ee40000004200 */
[----:B------:R-:W-:Y:S02]  /*ac00*/  LOP3.LUT R115, R115, R36, RZ, 0xc0, !PT ;  /* 0x0000002473737212 */ /* 0x000fe400078ec0ff */
[----:B------:R-:W-:Y:S04]  /*ac10*/  IADD3 R3, R172, 0x1, RZ ;  /* 0x00000001ac037810 */ /* 0x000fe80007ffe0ff */
[----:B------:R-:W-:Y:S01]  /*ac20*/  MUFU.EX2 R160, R39 ;  /* 0x0000002700a07308 */ /* 0x000fe20000000800 */
[C---:B------:R-:W-:Y:S01]  /*ac30*/  HMMA.16816.F32.BF16 R8, R112.reuse, R120, R8 ;  /* 0x000000787008723c */ /* 0x040fe20000041808 */
[----:B------:R-:W-:Y:S05]  /*ac40*/  LOP3.LUT R3, R221, UR19, R3, 0x96, !PT ;  /* 0x00000013dd037c12 */ /* 0x000fea000f8e9603 */
[----:B------:R-:W-:Y:S02]  /*ac50*/  IMAD.WIDE.U32 R124, R3, -0x326172a9, RZ ;  /* 0xcd9e8d57037c7825 */ /* 0x000fe400078e00ff */
[-C--:B------:R-:W-:Y:S01]  /*ac60*/  HMMA.16816.F32.BF16 R12, R112, R122.reuse, R12 ;  /* 0x0000007a700c723c */ /* 0x080fe2000004180c */
[----:B------:R4:W2:Y:S03]  /*ac70*/  MUFU.EX2 R161, R38 ;  /* 0x0000002600a17308 */ /* 0x0008a60000000800 */
[----:B------:R-:W-:Y:S02]  /*ac80*/  LOP3.LUT R120, R125, UR13, R238, 0x96, !PT ;  /* 0x0000000d7d787c12 */ /* 0x000fe4000f8e96ee */
[----:B------:R-:W-:Y:S02]  /*ac90*/  LOP3.LUT R3, R169, UR11, R124, 0x96, !PT ;  /* 0x0000000ba9037c12 */ /* 0x000fe4000f8e967c */
[C---:B------:R-:W-:Y:S01]  /*aca0*/  HMMA.16816.F32.BF16 R16, R116.reuse, R122, R16 ;  /* 0x0000007a7410723c */ /* 0x040fe20000041810 */
[----:B-1----:R-:W-:Y:S02]  /*acb0*/  LOP3.LUT R37, R125, UR13, R236, 0x96, !PT ;  /* 0x0000000d7d257c12 */ /* 0x002fe4000f8e96ec */
[----:B------:R1:W-:Y:S01]  /*acc0*/  MUFU.EX2 R159, R40 ;  /* 0x00000028009f7308 */ /* 0x0003e20000000800 */
[----:B------:R-:W-:Y:S01]  /*acd0*/  LOP3.LUT R124, R171, UR11, R124, 0x96, !PT ;  /* 0x0000000bab7c7c12 */ /* 0x000fe2000f8e967c */
[----:B------:R-:W-:Y:S03]  /*ace0*/  IMAD.WIDE.U32 R120, R120, -0x2daee0ad, RZ ;  /* 0xd2511f5378787825 */ /* 0x000fe600078e00ff */
[-C--:B-----5:R-:W-:Y:S01]  /*acf0*/  HMMA.16816.F32.BF16 R68, R116, R108.reuse, R68 ;  /* 0x0000006c7444723c */ /* 0x0a0fe20000041844 */
[----:B------:R-:W-:Y:S03]  /*ad00*/  IMAD.WIDE.U32 R122, R3, -0x2daee0ad, RZ ;  /* 0xd2511f53037a7825 */ /* 0x000fe600078e00ff */
[----:B------:R-:W-:Y:S01]  /*ad10*/  LOP3.LUT R36, R121, UR10, R222, 0x96, !PT ;  /* 0x0000000a79247c12 */ /* 0x000fe2000f8e96de */
[----:B------:R-:W-:Y:S01]  /*ad20*/  IMAD.WIDE.U32 R126, R37, -0x2daee0ad, RZ ;  /* 0xd2511f53257e7825 */ /* 0x000fe200078e00ff */
[----:B------:R-:W-:Y:S01]  /*ad30*/  LOP3.LUT R120, R123, UR8, R120, 0x96, !PT ;  /* 0x000000087b787c12 */ /* 0x000fe2000f8e9678 */
[----:B------:R5:W1:Y:S01]  /*ad40*/  MUFU.EX2 R158, R41 ;  /* 0x00000029009e7308 */ /* 0x000a620000000800 */
[C---:B------:R-:W-:Y:S01]  /*ad50*/  HMMA.16816.F32.BF16 R72, R112.reuse, R108, R72 ;  /* 0x0000006c7048723c */ /* 0x040fe20000041848 */
[----:B------:R-:W-:Y:S03]  /*ad60*/  IMAD.WIDE.U32 R124, R124, -0x2daee0ad, RZ ;  /* 0xd2511f537c7c7825 */ /* 0x000fe600078e00ff */
[----:B------:R-:W-:Y:S01]  /*ad70*/  LOP3.LUT R3, R127, UR10, R226, 0x96, !PT ;  /* 0x0000000a7f037c12 */ /* 0x000fe2000f8e96e2 */
[----:B------:R-:W-:Y:S01]  /*ad80*/  IMAD.WIDE.U32 R128, R120, -0x326172a9, RZ ;  /* 0xcd9e8d5778807825 */ /* 0x000fe200078e00ff */
[----:B----4-:R-:W-:Y:S02]  /*ad90*/  LOP3.LUT R38, R125, UR8, R126, 0x96, !PT ;  /* 0x000000087d267c12 */ /* 0x010fe4000f8e967e */
[-C--:B------:R-:W-:Y:S01]  /*ada0*/  HMMA.16816.F32.BF16 R76, R112, R110.reuse, R76 ;  /* 0x0000006e704c723c */ /* 0x080fe2000004184c */
[----:B------:R-:W-:Y:S01]  /*adb0*/  IMAD.WIDE.U32 R36, R36, -0x326172a9, RZ ;  /* 0xcd9e8d5724247825 */ /* 0x000fe200078e00ff */
[----:B------:R4:W-:Y:S03]  /*adc0*/  MUFU.EX2 R157, R42 ;  /* 0x0000002a009d7308 */ /* 0x0009e60000000800 */
[----:B------:R-:W-:Y:S01]  /*add0*/  IMAD.WIDE.U32 R130, R38, -0x326172a9, RZ ;  /* 0xcd9e8d5726827825 */ /* 0x000fe200078e00ff */
[----:B------:R-:W-:Y:S02]  /*ade0*/  LOP3.LUT R37, R37, UR9, R168, 0x96, !PT ;  /* 0x0000000925257c12 */ /* 0x000fe4000f8e96a8 */
[C---:B------:R-:W-:Y:S01]  /*adf0*/  HMMA.16816.F32.BF16 R32, R116.reuse, R110, R32 ;  /* 0x0000006e7420723c */ /* 0x040fe20000041820 */
[----:B------:R-:W-:Y:S03]  /*ae00*/  IMAD.WIDE.U32 R120, R3, -0x326172a9, RZ ;  /* 0xcd9e8d5703787825 */ /* 0x000fe600078e00ff */
[----:B------:R-:W-:Y:S01]  /*ae10*/  LOP3.LUT R3, R129, UR7, R36, 0x96, !PT ;  /* 0x0000000781037c12 */ /* 0x000fe2000f8e9624 */
[----:B------:R-:W-:Y:S01]  /*ae20*/  IMAD.WIDE.U32 R36, R37, -0x2daee0ad, RZ ;  /* 0xd2511f5325247825 */ /* 0x000fe200078e00ff */
[----:B------:R-:W-:Y:S01]  /*ae30*/  LOP3.LUT R64, R131, UR7, R120, 0x96, !PT ;  /* 0x0000000783407c12 */ /* 0x000fe2000f8e9678 */
[----:B------:R2:W2:Y:S01]  /*ae40*/  MUFU.EX2 R156, R43 ;  /* 0x0000002b009c7308 */ /* 0x0004a20000000800 */
[-C--:B---3--:R-:W-:Y:S01]  /*ae50*/  HMMA.16816.F32.BF16 R80, R116, R48.reuse, R80 ;  /* 0x000000307450723c */ /* 0x088fe20000041850 */
[----:B------:R-:W-:Y:S03]  /*ae60*/  LOP3.LUT R38, R121, UR9, R170, 0x96, !PT ;  /* 0x0000000979267c12 */ /* 0x000fe6000f8e96aa */
[----:B------:R-:W-:Y:S01]  /*ae70*/  IMAD.WIDE.U32 R126, R3, -0x2daee0ad, RZ ;  /* 0xd2511f53037e7825 */ /* 0x000fe200078e00ff */
[----:B------:R-:W-:Y:S03]  /*ae80*/  LOP3.LUT R122, R37, UR6, R122, 0x96, !PT ;  /* 0x00000006257a7c12 */ /* 0x000fe6000f8e967a */
[C---:B------:R-:W-:Y:S01]  /*ae90*/  HMMA.16816.F32.BF16 R20, R112.reuse, R48, R20 ;  /* 0x000000307014723c */ /* 0x040fe20000041814 */
[----:B------:R-:W-:Y:S01]  /*aea0*/  IMAD.WIDE.U32 R38, R38, -0x2daee0ad, RZ ;  /* 0xd2511f5326267825 */ /* 0x000fe200078e00ff */
[----:B------:R3:W2:Y:S02]  /*aeb0*/  MUFU.EX2 R151, R44 ;  /* 0x0000002c00977308 */ /* 0x0006a40000000800 */
[----:B-1----:R-:W-:Y:S01]  /*aec0*/  LOP3.LUT R40, R127, UR4, R36, 0x96, !PT ;  /* 0x000000047f287c12 */ /* 0x002fe2000f8e9624 */
[----:B------:R-:W-:Y:S01]  /*aed0*/  IMAD.WIDE.U32 R132, R64, -0x2daee0ad, RZ ;  /* 0xd2511f5340847825 */ /* 0x000fe200078e00ff */
[----:B------:R-:W-:Y:S02]  /*aee0*/  LOP3.LUT R124, R39, UR6, R124, 0x96, !PT ;  /* 0x00000006277c7c12 */ /* 0x000fe4000f8e967c */
[-C--:B------:R-:W-:Y:S01]  /*aef0*/  HMMA.16816.F32.BF16 R84, R112, R50.reuse, R84 ;  /* 0x000000327054723c */ /* 0x080fe20000041854 */
[----:B------:R-:W-:Y:S03]  /*af00*/  IMAD.WIDE.U32 R122, R122, -0x326172a9, RZ ;  /* 0xcd9e8d577a7a7825 */ /* 0x000fe600078e00ff */
[----:B------:R-:W-:Y:S01]  /*af10*/  LOP3.LUT R108, R133, UR4, R38, 0x96, !PT ;  /* 0x00000004856c7c12 */ /* 0x000fe2000f8e9626 */
[----:B-----5:R-:W-:Y:S01]  /*af20*/  IMAD.WIDE.U32 R40, R40, -0x326172a9, RZ ;  /* 0xcd9e8d5728287825 */ /* 0x020fe200078e00ff */
[----:B------:R-:W1:Y:S01]  /*af30*/  LDSM.16.MT88.4 R36, [R191+0x6800] ;  /* 0x00680000bf24783b */ /* 0x000e620000004200 */
[----:B------:R-:W5:Y:S01]  /*af40*/  MUFU.EX2 R148, R65 ;  /* 0x0000004100947308 */ /* 0x000f620000000800 */
[C---:B------:R-:W-:Y:S01]  /*af50*/  HMMA.16816.F32.BF16 R88, R116.reuse, R50, R88 ;  /* 0x000000327458723c */ /* 0x040fe20000041858 */
[----:B------:R-:W-:Y:S03]  /*af60*/  IMAD.WIDE.U32 R108, R108, -0x326172a9, RZ ;  /* 0xcd9e8d576c6c7825 */ /* 0x000fe600078e00ff */
[----:B------:R-:W-:Y:S01]  /*af70*/  SHF.R.U32.HI R110, RZ, 0x10, R40 ;  /* 0x00000010ff6e7819 */ /* 0x000fe20000011628 */
[----:B------:R-:W-:Y:S01]  /*af80*/  IMAD.WIDE.U32 R124, R124, -0x326172a9, RZ ;  /* 0xcd9e8d577c7c7825 */ /* 0x000fe200078e00ff */
[--C-:B------:R-:W-:Y:S02]  /*af90*/  SHF.R.U32.HI R48, RZ, 0x10, R108.reuse ;  /* 0x00000010ff307819 */ /* 0x100fe4000001166c */
[----:B------:R-:W-:Y:S01]  /*afa0*/  LOP3.LUT R3, R108, 0xffff, RZ, 0xc0, !PT ;  /* 0x0000ffff6c037812 */ /* 0x000fe200078ec0ff */
[----:B------:R-:W-:Y:S03]  /*afb0*/  MUFU.EX2 R145, R66 ;  /* 0x0000004200917308 */ /* 0x000fe60000000800 */
[----:B------:R-:W-:Y:S02]  /*afc0*/  SHF.R.U32.HI R49, RZ, 0x18, R108 ;  /* 0x00000018ff317819 */ /* 0x000fe4000001166c */
[----:B------:R-:W-:Y:S02]  /*afd0*/  SHF.R.U32.HI R111, RZ, 0x18, R40 ;  /* 0x00000018ff6f7819 */ /* 0x000fe40000011628 */
[C---:B------:R-:W-:Y:S02]  /*afe0*/  LOP3.LUT R64, R40.reuse, 0xffff, RZ, 0xc0, !PT ;  /* 0x0000ffff28407812 */ /* 0x040fe400078ec0ff */
[----:B------:R-:W-:Y:S01]  /*aff0*/  LOP3.LUT R120, R40, 0xff, RZ, 0xc0, !PT ;  /* 0x000000ff28787812 */ /* 0x000fe200078ec0ff */
[----:B------:R-:W-:Y:S01]  /*b000*/  MUFU.EX2 R144, R67 ;  /* 0x0000004300907308 */ /* 0x000fe20000000800 */
[----:B------:R-:W-:Y:S02]  /*b010*/  LOP3.LUT R40, R41, UR15, R122, 0x96, !PT ;  /* 0x0000000f29287c12 */ /* 0x000fe4000f8e967a */
[----:B------:R-:W-:Y:S02]  /*b020*/  SHF.R.U32.HI R41, RZ, 0x8, R3 ;  /* 0x00000008ff297819 */ /* 0x000fe40000011603 */
[----:B------:R-:W-:Y:S02]  /*b030*/  LOP3.LUT R3, R48, 0xff, RZ, 0xc0, !PT ;  /* 0x000000ff30037812 */ /* 0x000fe400078ec0ff */
[----:B----4-:R-:W-:Y:S02]  /*b040*/  LOP3.LUT R42, R110, 0xff, RZ, 0xc0, !PT ;  /* 0x000000ff6e2a7812 */ /* 0x010fe400078ec0ff */
[----:B------:R-:W-:Y:S01]  /*b050*/  PRMT R110, R3, 0x5410, R49 ;  /* 0x00005410036e7816 */ /* 0x000fe20000000031 */
[----:B------:R-:W-:Y:S01]  /*b060*/  MUFU.EX2 R153, R153 ;  /* 0x0000009900997308 */ /* 0x000fe20000000800 */
[----:B------:R-:W4:Y:S01]  /*b070*/  LDSM.16.MT88.4 R48, [R189+0x7000] ;  /* 0x00700000bd30783b */ /* 0x000f220000004200 */
[----:B------:R-:W-:Y:S02]  /*b080*/  PRMT R111, R42, 0x5410, R111 ;  /* 0x000054102a6f7816 */ /* 0x000fe4000000006f */
[----:B------:R-:W-:Y:S02]  /*b090*/  LOP3.LUT R107, R108, 0xff, RZ, 0xc0, !PT ;  /* 0x000000ff6c6b7812 */ /* 0x000fe400078ec0ff */
[----:B------:R-:W-:Y:S02]  /*b0a0*/  LOP3.LUT R108, R109, UR15, R124, 0x96, !PT ;  /* 0x0000000f6d6c7c12 */ /* 0x000fe4000f8e967c */
[----:B------:R-:W-:Y:S01]  /*b0b0*/  PRMT R109, R107, 0x5410, R41 ;  /* 0x000054106b6d7816 */ /* 0x000fe20000000029 */
[-C--:B-1----:R-:W-:Y:S01]  /*b0c0*/  HMMA.16816.F32.BF16 R24, R116, R36.reuse, R24 ;  /* 0x000000247418723c */ /* 0x082fe20000041818 */
[----:B--2---:R-:W-:Y:S01]  /*b0d0*/  SHF.R.U32.HI R43, RZ, 0x8, R64 ;  /* 0x00000008ff2b7819 */ /* 0x004fe20000011640 */
[----:B------:R-:W-:Y:S01]  /*b0e0*/  MUFU.EX2 R67, R56 ;  /* 0x0000003800437308 */ /* 0x000fe20000000800 */
[----:B------:R-:W-:Y:S02]  /*b0f0*/  LOP3.LUT R41, R40, 0xffff, RZ, 0xc0, !PT ;  /* 0x0000ffff28297812 */ /* 0x000fe400078ec0ff */
[----:B---3--:R-:W-:Y:S02]  /*b100*/  LOP3.LUT R44, R108, 0xff, RZ, 0xc0, !PT ;  /* 0x000000ff6c2c7812 */ /* 0x008fe400078ec0ff */
[----:B------:R-:W-:Y:S01]  /*b110*/  PRMT R120, R120, 0x5410, R43 ;  /* 0x0000541078787816 */ /* 0x000fe2000000002b */
[C---:B------:R-:W-:Y:S01]  /*b120*/  HMMA.16816.F32.BF16 R92, R112.reuse, R36, R92 ;  /* 0x00000024705c723c */ /* 0x040fe2000004185c */
[----:B------:R-:W-:Y:S03]  /*b130*/  SHF.R.U32.HI R43, RZ, 0x8, R41 ;  /* 0x00000008ff2b7819 */ /* 0x000fe60000011629 */
[----:B------:R-:W-:Y:S01]  /*b140*/  LOP3.LUT R107, R40, 0xff, RZ, 0xc0, !PT ;  /* 0x000000ff286b7812 */ /* 0x000fe200078ec0ff */
[----:B------:R-:W-:Y:S01]  /*b150*/  MUFU.EX2 R66, R57 ;  /* 0x0000003900427308 */ /* 0x000fe20000000800 */
[----:B------:R-:W-:Y:S02]  /*b160*/  LOP3.LUT R3, R108, 0xffff, RZ, 0xc0, !PT ;  /* 0x0000ffff6c037812 */ /* 0x000fe400078ec0ff */
[-C--:B------:R-:W-:Y:S01]  /*b170*/  HMMA.16816.F32.BF16 R28, R112, R38.reuse, R28 ;  /* 0x00000026701c723c */ /* 0x080fe2000004181c */
[--C-:B------:R-:W-:Y:S03]  /*b180*/  SHF.R.U32.HI R42, RZ, 0x10, R40.reuse ;  /* 0x00000010ff2a7819 */ /* 0x100fe60000011628 */
[----:B------:R-:W-:Y:S02]  /*b190*/  SHF.R.U32.HI R64, RZ, 0x18, R40 ;  /* 0x00000018ff407819 */ /* 0x000fe40000011628 */
[----:B------:R-:W-:Y:S01]  /*b1a0*/  SHF.R.U32.HI R40, RZ, 0x10, R108 ;  /* 0x00000010ff287819 */ /* 0x000fe2000001166c */
[----:B------:R-:W-:Y:S01]  /*b1b0*/  MUFU.EX2 R65, R58 ;  /* 0x0000003a00417308 */ /* 0x000fe20000000800 */
[----:B------:R-:W-:Y:S01]  /*b1c0*/  HMMA.16816.F32.BF16 R96, R116, R38, R96 ;  /* 0x000000267460723c */ /* 0x000fe20000041860 */
[----:B------:R-:W-:Y:S03]  /*b1d0*/  SHF.R.U32.HI R41, RZ, 0x8, R3 ;  /* 0x00000008ff297819 */ /* 0x000fe60000011603 */
[----:B------:R-:W-:Y:S02]  /*b1e0*/  LOP3.LUT R3, R40, 0xff, RZ, 0xc0, !PT ;  /* 0x000000ff28037812 */ /* 0x000fe400078ec0ff */
[----:B------:R-:W-:Y:S01]  /*b1f0*/  PRMT R40, R107, 0x5410, R43 ;  /* 0x000054106b287816 */ /* 0x000fe2000000002b */
[--C-:B------:R-:W-:Y:S01]  /*b200*/  HSET2.LE.AND R43, R111, R224.reuse, PT ;  /* 0x000000e06f2b7233 */ /* 0x100fe20003803000 */
[----:B------:R-:W-:Y:S01]  /*b210*/  LOP3.LUT R42, R42, 0xff, RZ, 0xc0, !PT ;  /* 0x000000ff2a2a7812 */ /* 0x000fe200078ec0ff */
[----:B------:R-:W-:Y:S01]  /*b220*/  FFMA.FTZ R107, R52, c[0x0][0x23c], -R152 ;  /* 0x00008f00346b7a23 */ /* 0x000fe20000010898 */
[----:B------:R-:W-:Y:S02]  /*b230*/  MUFU.EX2 R60, R60 ;  /* 0x0000003c003c7308 */ /* 0x000fe40000000800 */
[----:B------:R-:W-:Y:S01]  /*b240*/  SHF.R.U32.HI R108, RZ, 0x18, R108 ;  /* 0x00000018ff6c7819 */ /* 0x000fe2000001166c */
[--C-:B------:R-:W-:Y:S01]  /*b250*/  HSET2.LE.AND R40, R40, R224.reuse, PT ;  /* 0x000000e028287233 */ /* 0x100fe20003803000 */
[----:B------:R-:W-:Y:S01]  /*b260*/  PRMT R44, R44, 0x5410, R41 ;  /* 0x000054102c2c7816 */ /* 0x000fe20000000029 */
[--C-:B------:R-:W-:Y:S01]  /*b270*/  HSET2.LE.AND R38, R109, R224.reuse, PT ;  /* 0x000000e06d267233 */ /* 0x100fe20003803000 */
[----:B------:R-:W-:Y:S01]  /*b280*/  PRMT R64, R42, 0x5410, R64 ;  /* 0x000054102a407816 */ /* 0x000fe20000000040 */
[--C-:B------:R-:W-:Y:S01]  /*b290*/  HSET2.LE.AND R42, R120, R224.reuse, PT ;  /* 0x000000e0782a7233 */ /* 0x100fe20003803000 */
[----:B------:R-:W-:Y:S01]  /*b2a0*/  F2FP.BF16.PACK_AB R36, R164, R136 ;  /* 0x00000088a424723e */ /* 0x000fe200000010ff */
[--C-:B------:R-:W-:Y:S01]  /*b2b0*/  HSET2.LE.AND R37, R44, R224.reuse, PT ;  /* 0x000000e02c257233 */ /* 0x100fe20003803000 */
[----:B------:R-:W-:Y:S01]  /*b2c0*/  PRMT R108, R3, 0x5410, R108 ;  /* 0x00005410036c7816 */ /* 0x000fe2000000006c */
[--C-:B------:R-:W-:Y:S01]  /*b2d0*/  HSET2.LE.AND R41, R64, R224.reuse, PT ;  /* 0x000000e040297233 */ /* 0x100fe20003803000 */
[----:B------:R-:W-:Y:S01]  /*b2e0*/  F2FP.BF16.PACK_AB R3, R166, R183 ;  /* 0x000000b7a603723e */ /* 0x000fe200000010ff */
[----:B------:R-:W1:Y:S01]  /*b2f0*/  LDSM.16.MT88.4 R44, [R192+0x7000] ;  /* 0x00700000c02c783b */ /* 0x000e620000004200 */
[----:B------:R-:W-:Y:S01]  /*b300*/  LOP3.LUT R40, R40, R36, RZ, 0xc0, !PT ;  /* 0x0000002428287212 */ /* 0x000fe200078ec0ff */
[--C-:B------:R-:W-:Y:S01]  /*b310*/  HSET2.LE.AND R39, R110, R224.reuse, PT ;  /* 0x000000e06e277233 */ /* 0x100fe20003803000 */
[----:B------:R-:W-:Y:S01]  /*b320*/  F2FP.BF16.PACK_AB R36, R160, R161 ;  /* 0x000000a1a024723e */ /* 0x000fe200000010ff */
[----:B------:R-:W-:Y:S01]  /*b330*/  MUFU.EX2 R146, R107 ;  /* 0x0000006b00927308 */ /* 0x000fe20000000800 */
[----:B------:R-:W-:Y:S01]  /*b340*/  F2FP.BF16.PACK_AB R52, R158, R159 ;  /* 0x0000009f9e34723e */ /* 0x000fe200000010ff */
[----:B------:R-:W-:Y:S01]  /*b350*/  FFMA.FTZ R152, R53, c[0x0][0x23c], -R152 ;  /* 0x00008f0035987a23 */ /* 0x000fe20000010898 */
[----:B------:R-:W-:Y:S02]  /*b360*/  LOP3.LUT R42, R42, R3, RZ, 0xc0, !PT ;  /* 0x000000032a2a7212 */ /* 0x000fe400078ec0ff */
[----:B------:R-:W-:Y:S02]  /*b370*/  F2FP.BF16.PACK_AB R3, R162, R163 ;  /* 0x000000a3a203723e */ /* 0x000fe400000010ff */
[----:B------:R-:W-:Y:S02]  /*b380*/  LOP3.LUT R41, R41, R36, RZ, 0xc0, !PT ;  /* 0x0000002429297212 */ /* 0x000fe400078ec0ff */
[----:B------:R-:W-:Y:S01]  /*b390*/  LOP3.LUT R36, R37, R52, RZ, 0xc0, !PT ;  /* 0x0000003425247212 */ /* 0x000fe200078ec0ff */
[--C-:B------:R-:W-:Y:S01]  /*b3a0*/  HSET2.LE.AND R37, R108, R224.reuse, PT ;  /* 0x000000e06c257233 */ /* 0x100fe20003803000 */
[----:B------:R-:W-:Y:S01]  /*b3b0*/  LOP3.LUT R43, R43, R3, RZ, 0xc0, !PT ;  /* 0x000000032b2b7212 */ /* 0x000fe200078ec0ff */
[----:B------:R-:W2:Y:S01]  /*b3c0*/  LDSM.16.MT88.4 R108, [R190+0x7000] ;  /* 0x00700000be6c783b */ /* 0x000ea20000004200 */
[----:B------:R-:W-:Y:S01]  /*b3d0*/  F2FP.BF16.PACK_AB R52, R156, R157 ;  /* 0x0000009d9c34723e */ /* 0x000fe200000010ff */
[----:B------:R3:W-:Y:S01]  /*b3e0*/  MUFU.EX2 R107, R54 ;  /* 0x00000036006b7308 */ /* 0x0007e20000000800 */
[----:B------:R-:W-:Y:S02]  /*b3f0*/  F2FP.BF16.PACK_AB R3, R150, R151 ;  /* 0x000000979603723e */ /* 0x000fe400000010ff */
[----:B------:R-:W-:Y:S01]  /*b400*/  LOP3.LUT R37, R37, R52, RZ, 0xc0, !PT ;  /* 0x0000003425257212 */ /* 0x000fe200078ec0ff */
[-C--:B----4-:R-:W-:Y:S01]  /*b410*/  HMMA.16816.F32.BF16 R4, R40, R48.reuse, R4 ;  /* 0x000000302804723c */ /* 0x090fe20000041804 */
[----:B------:R-:W-:Y:S02]  /*b420*/  F2FP.BF16.PACK_AB R52, R147, R149 ;  /* 0x000000959334723e */ /* 0x000fe400000010ff */
[----:B------:R-:W-:Y:S02]  /*b430*/  LOP3.LUT R38, R38, R3, RZ, 0xc0, !PT ;  /* 0x0000000326267212 */ /* 0x000fe400078ec0ff */
[----:B------:R-:W-:Y:S01]  /*b440*/  LOP3.LUT R39, R39, R52, RZ, 0xc0, !PT ;  /* 0x0000003427277212 */ /* 0x000fe200078ec0ff */
[----:B------:R-:W4:Y:S06]  /*b450*/  MUFU.EX2 R152, R152 ;  /* 0x0000009800987308 */ /* 0x000f2c0000000800 */
[C---:B------:R-:W-:Y:S04]  /*b460*/  HMMA.16816.F32.BF16 R8, R36.reuse, R48, R8 ;  /* 0x000000302408723c */ /* 0x040fe80000041808 */
[----:B------:R2:W2:Y:S03]  /*b470*/  MUFU.EX2 R64, R59 ;  /* 0x0000003b00407308 */ /* 0x0004a60000000800 */
[----:B------:R-:W-:Y:S01]  /*b480*/  LOP3.LUT R48, R123, UR5, R128, 0x96, !PT ;  /* 0x000000057b307c12 */ /* 0x000fe2000f8e9680 */
[-C--:B------:R-:W-:Y:S04]  /*b490*/  HMMA.16816.F32.BF16 R12, R36, R50.reuse, R12 ;  /* 0x00000032240c723c */ /* 0x080fe8000004180c */
[----:B------:R-:W-:Y:S02]  /*b4a0*/  IMAD.WIDE.U32 R48, R48, -0x2daee0ad, RZ ;  /* 0xd2511f5330307825 */ /* 0x000fe400078e00ff */
[----:B------:R-:W2:Y:S02]  /*b4b0*/  MUFU.EX2 R154, R154 ;  /* 0x0000009a009a7308 */ /* 0x000ea40000000800 */
[C---:B------:R-:W-:Y:S01]  /*b4c0*/  HMMA.16816.F32.BF16 R16, R40.reuse, R50, R16 ;  /* 0x000000322810723c */ /* 0x040fe20000041810 */
[----:B------:R-:W-:Y:S03]  /*b4d0*/  LOP3.LUT R3, R49, UR14, R126, 0x96, !PT ;  /* 0x0000000e31037c12 */ /* 0x000fe6000f8e967e */
[C---:B---3--:R-:W-:Y:S02]  /*b4e0*/  LOP3.LUT R54, R48.reuse, 0xff, RZ, 0xc0, !PT ;  /* 0x000000ff30367812 */ /* 0x048fe400078ec0ff */
[----:B------:R-:W-:Y:S02]  /*b4f0*/  SHF.R.U32.HI R53, RZ, 0x18, R48 ;  /* 0x00000018ff357819 */ /* 0x000fe40000011630 */
[-C--:B-1----:R-:W-:Y:S01]  /*b500*/  HMMA.16816.F32.BF16 R68, R40, R44.reuse, R68 ;  /* 0x0000002c2844723c */ /* 0x082fe20000041844 */
[----:B------:R-:W-:Y:S01]  /*b510*/  LOP3.LUT R50, R125, UR5, R130, 0x96, !PT ;  /* 0x000000057d327c12 */ /* 0x000fe2000f8e9682 */
[----:B------:R-:W-:Y:S01]  /*b520*/  MUFU.EX2 R62, R62 ;  /* 0x0000003e003e7308 */ /* 0x000fe20000000800 */
[----:B------:R-:W-:Y:S01]  /*b530*/  LDSM.16.MT88.4 R124, [R189+0x7800] ;  /* 0x00780000bd7c783b */ /* 0x000fe20000004200 */
[----:B------:R-:W-:Y:S02]  /*b540*/  LOP3.LUT R49, R48, 0xffff, RZ, 0xc0, !PT ;  /* 0x0000ffff30317812 */ /* 0x000fe400078ec0ff */
[----:B------:R-:W-:Y:S01]  /*b550*/  IMAD.WIDE.U32 R50, R50, -0x2daee0ad, RZ ;  /* 0xd2511f5332327825 */ /* 0x000fe200078e00ff */
[----:B------:R-:W-:Y:S01]  /*b560*/  SHF.R.U32.HI R52, RZ, 0x10, R48 ;  /* 0x00000010ff347819 */ /* 0x000fe20000011630 */
[C---:B------:R-:W-:Y:S03]  /*b570*/  HMMA.16816.F32.BF16 R72, R36.reuse, R44, R72 ;  /* 0x0000002c2448723c */ /* 0x040fe60000041848 */
[----:B------:R-:W-:Y:S01]  /*b580*/  LDSM.16.MT88.4 R128, [R192+0x7800] ;  /* 0x00780000c080783b */ /* 0x000fe20000004200 */
[----:B------:R-:W-:Y:S01]  /*b590*/  LOP3.LUT R48, R51, UR14, R132, 0x96, !PT ;  /* 0x0000000e33307c12 */ /* 0x000fe2000f8e9684 */
[----:B------:R-:W1:Y:S01]  /*b5a0*/  MUFU.EX2 R155, R155 ;  /* 0x0000009b009b7308 */ /* 0x000e620000000800 */
[----:B------:R-:W-:Y:S02]  /*b5b0*/  LOP3.LUT R55, R50, 0xffff, RZ, 0xc0, !PT ;  /* 0x0000ffff32377812 */ /* 0x000fe400078ec0ff */
[-C--:B------:R-:W-:Y:S01]  /*b5c0*/  HMMA.16816.F32.BF16 R76, R36, R46.reuse, R76 ;  /* 0x0000002e244c723c */ /* 0x080fe2000004184c */
[----:B------:R-:W-:Y:S03]  /*b5d0*/  SHF.R.U32.HI R51, RZ, 0x8, R49 ;  /* 0x00000008ff337819 */ /* 0x000fe60000011631 */
[----:B------:R-:W-:Y:S02]  /*b5e0*/  LOP3.LUT R49, R52, 0xff, RZ, 0xc0, !PT ;  /* 0x000000ff34317812 */ /* 0x000fe400078ec0ff */
[----:B------:R-:W-:Y:S02]  /*b5f0*/  PRMT R54, R54, 0x5410, R51 ;  /* 0x0000541036367816 */ /* 0x000fe40000000033 */
[C---:B------:R-:W-:Y:S01]  /*b600*/  HMMA.16816.F32.BF16 R32, R40.reuse, R46, R32 ;  /* 0x0000002e2820723c */ /* 0x040fe20000041820 */
[----:B------:R-:W3:Y:S03]  /*b610*/  LDSM.16.MT88.4 R44, [R191+0x7000] ;  /* 0x00700000bf2c783b */ /* 0x000ee60000004200 */
[----:B--2---:R-:W-:Y:S02]  /*b620*/  PRMT R59, R49, 0x5410, R53 ;  /* 0x00005410313b7816 */ /* 0x004fe40000000035 */
[C---:B------:R-:W-:Y:S02]  /*b630*/  LOP3.LUT R51, R3.reuse, 0xff, RZ, 0xc0, !PT ;  /* 0x000000ff03337812 */ /* 0x040fe400078ec0ff */
[-C--:B------:R-:W-:Y:S01]  /*b640*/  HMMA.16816.F32.BF16 R80, R40, R108.reuse, R80 ;  /* 0x0000006c2850723c */ /* 0x080fe20000041850 */
[----:B------:R-:W-:Y:S03]  /*b650*/  SHF.R.U32.HI R53, RZ, 0x8, R55 ;  /* 0x00000008ff357819 */ /* 0x000fe60000011637 */
[--C-:B------:R-:W-:Y:S02]  /*b660*/  SHF.R.U32.HI R56, RZ, 0x10, R50.reuse ;  /* 0x00000010ff387819 */ /* 0x100fe40000011632 */
[----:B------:R-:W-:Y:S02]  /*b670*/  LOP3.LUT R58, R50, 0xff, RZ, 0xc0, !PT ;  /* 0x000000ff323a7812 */ /* 0x000fe400078ec0ff */
[C---:B------:R-:W-:Y:S01]  /*b680*/  HMMA.16816.F32.BF16 R20, R36.reuse, R108, R20 ;  /* 0x0000006c2414723c */ /* 0x040fe20000041814 */
[----:B------:R-:W-:Y:S03]  /*b690*/  LOP3.LUT R52, R56, 0xff, RZ, 0xc0, !PT ;  /* 0x000000ff38347812 */ /* 0x000fe600078ec0ff */
[----:B------:R-:W-:Y:S02]  /*b6a0*/  PRMT R58, R58, 0x5410, R53 ;  /* 0x000054103a3a7816 */ /* 0x000fe40000000035 */
[----:B------:R-:W-:Y:S01]  /*b6b0*/  SHF.R.U32.HI R57, RZ, 0x18, R50 ;  /* 0x00000018ff397819 */ /* 0x000fe20000011632 */
[----:B------:R-:W-:Y:S01]  /*b6c0*/  IMAD.MOV.U32 R108, RZ, RZ, R2 ;  /* 0x000000ffff6c7224 */ /* 0x000fe200078e0002 */
[-C--:B------:R-:W-:Y:S01]  /*b6d0*/  HMMA.16816.F32.BF16 R84, R36, R110.reuse, R84 ;  /* 0x0000006e2454723c */ /* 0x080fe20000041854 */
[----:B------:R-:W-:Y:S03]  /*b6e0*/  SHF.R.U32.HI R50, RZ, 0x10, R3 ;  /* 0x00000010ff327819 */ /* 0x000fe60000011603 */
[----:B------:R-:W-:Y:S01]  /*b6f0*/  PRMT R57, R52, 0x5410, R57 ;  /* 0x0000541034397816 */ /* 0x000fe20000000039 */
[--C-:B------:R-:W-:Y:S01]  /*b700*/  HSET2.LE.AND R142, R58, R224.reuse, PT ;  /* 0x000000e03a8e7233 */ /* 0x100fe20003803000 */
[----:B------:R-:W-:Y:S02]  /*b710*/  LOP3.LUT R50, R50, 0xff, RZ, 0xc0, !PT ;  /* 0x000000ff32327812 */ /* 0x000fe400078ec0ff */
[C---:B------:R-:W-:Y:S01]  /*b720*/  HMMA.16816.F32.BF16 R88, R40.reuse, R110, R88 ;  /* 0x0000006e2858723c */ /* 0x040fe20000041858 */
[----:B------:R-:W-:Y:S03]  /*b730*/  LOP3.LUT R49, R3, 0xffff, RZ, 0xc0, !PT ;  /* 0x0000ffff03317812 */ /* 0x000fe600078ec0ff */
[----:B------:R-:W-:Y:S01]  /*b740*/  SHF.R.U32.HI R3, RZ, 0x18, R3 ;  /* 0x00000018ff037819 */ /* 0x000fe20000011603 */
[--C-:B------:R-:W-:Y:S01]  /*b750*/  HSET2.LE.AND R143, R57, R224.reuse, PT ;  /* 0x000000e0398f7233 */ /* 0x100fe20003803000 */
[----:B------:R-:W-:Y:S02]  /*b760*/  SHF.R.U32.HI R49, RZ, 0x8, R49 ;  /* 0x00000008ff317819 */ /* 0x000fe40000011631 */
[----:B------:R-:W-:Y:S01]  /*b770*/  PRMT R52, R50, 0x5410, R3 ;  /* 0x0000541032347816 */ /* 0x000fe20000000003 */
[-C--:B---3--:R-:W-:Y:S03]  /*b780*/  HMMA.16816.F32.BF16 R24, R40, R44.reuse, R24 ;  /* 0x0000002c2818723c */ /* 0x088fe60000041818 */
[--C-:B------:R-:W-:Y:S01]  /*b790*/  HSET2.LE.AND R50, R54, R224.reuse, PT ;  /* 0x000000e036327233 */ /* 0x100fe20003803000 */
[C---:B------:R-:W-:Y:S02]  /*b7a0*/  LOP3.LUT R3, R48.reuse, 0xffff, RZ, 0xc0, !PT ;  /* 0x0000ffff30037812 */ /* 0x040fe400078ec0ff */
[----:B------:R-:W-:Y:S01]  /*b7b0*/  PRMT R53, R51, 0x5410, R49 ;  /* 0x0000541033357816 */ /* 0x000fe20000000031 */
[--C-:B------:R-:W-:Y:S01]  /*b7c0*/  HSET2.LE.AND R51, R59, R224.reuse, PT ;  /* 0x000000e03b337233 */ /* 0x100fe20003803000 */
[C---:B------:R-:W-:Y:S01]  /*b7d0*/  HMMA.16816.F32.BF16 R92, R36.reuse, R44, R92 ;  /* 0x0000002c245c723c */ /* 0x040fe2000004185c */
[----:B------:R-:W-:Y:S06]  /*b7e0*/  LOP3.LUT R49, R48, 0xff, RZ, 0xc0, !PT ;  /* 0x000000ff30317812 */ /* 0x000fec00078ec0ff */
[----:B------:R-:W-:Y:S01]  /*b7f0*/  SHF.R.U32.HI R45, RZ, 0x8, R3 ;  /* 0x00000008ff2d7819 */ /* 0x000fe20000011603 */
[-C--:B------:R-:W-:Y:S01]  /*b800*/  HMMA.16816.F32.BF16 R28, R36, R46.reuse, R28 ;  /* 0x0000002e241c723c */ /* 0x080fe2000004181c */
[--C-:B------:R-:W-:Y:S01]  /*b810*/  SHF.R.U32.HI R44, RZ, 0x10, R48.reuse ;  /* 0x00000010ff2c7819 */ /* 0x100fe20000011630 */
[----:B------:R-:W2:Y:S02]  /*b820*/  LDSM.16.MT88.4 R36, [R190+0x7800] ;  /* 0x00780000be24783b */ /* 0x000ea40000004200 */
[----:B------:R-:W-:Y:S02]  /*b830*/  SHF.R.U32.HI R48, RZ, 0x18, R48 ;  /* 0x00000018ff307819 */ /* 0x000fe40000011630 */
[----:B------:R-:W-:Y:S02]  /*b840*/  LOP3.LUT R44, R44, 0xff, RZ, 0xc0, !PT ;  /* 0x000000ff2c2c7812 */ /* 0x000fe400078ec0ff */
[----:B------:R-:W-:Y:S01]  /*b850*/  HMMA.16816.F32.BF16 R96, R40, R46, R96 ;  /* 0x0000002e2860723c */ /* 0x000fe20000041860 */
[----:B------:R-:W-:Y:S03]  /*b860*/  PRMT R45, R49, 0x5410, R45 ;  /* 0x00005410312d7816 */ /* 0x000fe6000000002d */
[----:B-----5:R-:W-:Y:S01]  /*b870*/  F2FP.BF16.PACK_AB R3, R148, R165 ;  /* 0x000000a59403723e */ /* 0x020fe200000010ff */
[--C-:B------:R-:W-:Y:S01]  /*b880*/  HSET2.LE.AND R49, R52, R224.reuse, PT ;  /* 0x000000e034317233 */ /* 0x100fe20003803000 */
[----:B------:R-:W-:Y:S01]  /*b890*/  PRMT R141, R44, 0x5410, R48 ;  /* 0x000054102c8d7816 */ /* 0x000fe20000000030 */
[--C-:B------:R-:W-:Y:S01]  /*b8a0*/  HSET2.LE.AND R48, R53, R224.reuse, PT ;  /* 0x000000e035307233 */ /* 0x100fe20003803000 */
[----:B------:R-:W-:Y:S01]  /*b8b0*/  LOP3.LUT R50, R50, R3, RZ, 0xc0, !PT ;  /* 0x0000000332327212 */ /* 0x000fe200078ec0ff */
[--C-:B------:R-:W-:Y:S03]  /*b8c0*/  HSET2.LE.AND R140, R45, R224.reuse, PT ;  /* 0x000000e02d8c7233 */ /* 0x100fe60003803000 */
[----:B----4-:R-:W-:Y:S01]  /*b8d0*/  F2FP.BF16.PACK_AB R3, R152, R146 ;  /* 0x000000929803723e */ /* 0x010fe200000010ff */
[----:B------:R-:W-:Y:S01]  /*b8e0*/  HSET2.LE.AND R141, R141, R224, PT ;  /* 0x000000e08d8d7233 */ /* 0x000fe20003803000 */
[----:B------:R-:W-:Y:S02]  /*b8f0*/  F2FP.BF16.PACK_AB R44, R144, R145 ;  /* 0x00000091902c723e */ /* 0x000fe400000010ff */
[----:B------:R-:W-:Y:S02]  /*b900*/  F2FP.BF16.PACK_AB R45, R153, R107 ;  /* 0x0000006b992d723e */ /* 0x000fe400000010ff */
[----:B------:R-:W-:Y:S02]  /*b910*/  LOP3.LUT R48, R48, R3, RZ, 0xc0, !PT ;  /* 0x0000000330307212 */ /* 0x000fe400078ec0ff */
[----:B------:R-:W-:Y:S02]  /*b920*/  LOP3.LUT R51, R51, R44, RZ, 0xc0, !PT ;  /* 0x0000002c33337212 */ /* 0x000fe400078ec0ff */
[----:B------:R-:W-:Y:S02]  /*b930*/  LOP3.LUT R49, R49, R45, RZ, 0xc0, !PT ;  /* 0x0000002d31317212 */ /* 0x000fe400078ec0ff */
[----:B------:R-:W-:Y:S02]  /*b940*/  F2FP.BF16.PACK_AB R52, R66, R67 ;  /* 0x000000434234723e */ /* 0x000fe400000010ff */
[----:B------:R-:W-:Y:S02]  /*b950*/  F2FP.BF16.PACK_AB R3, R64, R65 ;  /* 0x000000414003723e */ /* 0x000fe400000010ff */
[----:B------:R-:W-:Y:S01]  /*b960*/  F2FP.BF16.PACK_AB R40, R154, R60 ;  /* 0x0000003c9a28723e */ /* 0x000fe200000010ff */
[-C--:B------:R-:W-:Y:S01]  /*b970*/  HMMA.16816.F32.BF16 R112, R48, R124.reuse, R4 ;  /* 0x0000007c3070723c */ /* 0x080fe20000041804 */
[----:B-1----:R-:W-:Y:S01]  /*b980*/  F2FP.BF16.PACK_AB R41, R155, R62 ;  /* 0x0000003e9b29723e */ /* 0x002fe200000010ff */
[----:B------:R-:W1:Y:S01]  /*b990*/  LDSM.16.MT88.4 R4, [R191+0x7800] ;  /* 0x00780000bf04783b */ /* 0x000e620000004200 */
[----:B------:R-:W-:Y:S02]  /*b9a0*/  LOP3.LUT R140, R140, R52, RZ, 0xc0, !PT ;  /* 0x000000348c8c7212 */ /* 0x000fe400078ec0ff */
[----:B------:R-:W-:Y:S01]  /*b9b0*/  LOP3.LUT R141, R141, R3, RZ, 0xc0, !PT ;  /* 0x000000038d8d7212 */ /* 0x000fe200078ec0ff */
[----:B------:R-:W-:Y:S01]  /*b9c0*/  FFMA.FTZ R3, R104, R233, R206 ;  /* 0x000000e968037223 */ /* 0x000fe200000100ce */
[----:B------:R-:W-:Y:S01]  /*b9d0*/  LOP3.LUT R142, R142, R40, RZ, 0xc0, !PT ;  /* 0x000000288e8e7212 */ /* 0x000fe200078ec0ff */
[----:B------:R-:W-:Y:S01]  /*b9e0*/  IMAD.MOV.U32 R104, RZ, RZ, R102 ;  /* 0x000000ffff687224 */ /* 0x000fe200078e0066 */
[----:B------:R-:W-:Y:S03]  /*b9f0*/  LOP3.LUT R143, R143, R41, RZ, 0xc0, !PT ;  /* 0x000000298f8f7212 */ /* 0x000fe600078ec0ff */
[----:B------:R-:W-:Y:S04]  /*ba00*/  FADD.FTZ R3, R205, R3 ;  /* 0x00000003cd037221 */ /* 0x000fe80000010000 */
[C---:B------:R-:W-:Y:S07]  /*ba10*/  HMMA.16816.F32.BF16 R116, R140.reuse, R124, R8 ;  /* 0x0000007c8c74723c */ /* 0x040fee0000041808 */
[----:B------:R-:W-:Y:S01]  /*ba20*/  FFMA.FTZ R8, R105, R232, R212 ;  /* 0x000000e869087223 */ /* 0x000fe200000100d4 */
        /* <DEDUP_REMOVED lines=47> */
[----:B------:R-:W-:Y:S04]  /*bd20*/  FADD.FTZ R3, R162, R3 ;  /* 0x00000003a2037221 */ /* 0x000fe80000010000 */
        /* <DEDUP_REMOVED lines=29> */
.L_x_1255:
        /* <DEDUP_REMOVED lines=13> */
[----:B-----5:R-:W-:Y:S01]  /*bfd0*/  FADD.FTZ R0, R0, R233 ;  /* 0x000000e900007221 */ /* 0x020fe20000010000 */
[----:B--2---:R-:W-:-:S04]  /*bfe0*/  SHF.R.S32.HI R39, RZ, 0x1f, R62 ;  /* 0x0000001fff277819 */ /* 0x004fc8000001143e */
[----:B------:R-:W2:Y:S01]  /*bff0*/  SHFL.BFLY PT, R8, R0, 0x1, 0x1f ;  /* 0x0c201f0000087f89 */ /* 0x000ea200000e0000 */
[CC--:B------:R-:W-:Y:S02]  /*c000*/  LEA.HI R34, R39.reuse, R62.reuse, RZ, 0x2 ;  /* 0x0000003e27227211 */ /* 0x0c0fe400078f10ff */
[----:B------:R-:W-:Y:S02]  /*c010*/  LEA.HI R39, R39, R62, RZ, 0x5 ;  /* 0x0000003e27277211 */ /* 0x000fe400078f28ff */
[----:B------:R-:W-:Y:S01]  /*c020*/  SHF.R.S32.HI R9, RZ, 0x1f, R34 ;  /* 0x0000001fff097819 */ /* 0x000fe20000011422 */
[----:B-1----:R-:W-:Y:S02]  /*c030*/  FADD.FTZ R36, R3, R5 ;  /* 0x0000000503247221 */ /* 0x002fe40000010000 */
[----:B------:R-:W1:Y:S01]  /*c040*/  SHFL.BFLY PT, R3, R6, 0x1, 0x1f ;  /* 0x0c201f0006037f89 */ /* 0x000e6200000e0000 */
[----:B---3--:R-:W-:Y:S01]  /*c050*/  FADD.FTZ R35, R4, R7 ;  /* 0x0000000704237221 */ /* 0x008fe20000010000 */
[----:B------:R-:W-:Y:S01]  /*c060*/  MOV R7, 0x3f800000 ;  /* 0x3f80000000077802 */ /* 0x000fe20000000f00 */
[----:B------:R-:W-:Y:S01]  /*c070*/  @P0 IMAD.WIDE.U32 R4, R250, c[0x0][0x1e8], RZ ;  /* 0x00007a00fa040a25 */ /* 0x000fe200078e00ff */
[----:B------:R-:W-:-:S02]  /*c080*/  FSETP.NE.FTZ.AND P5, PT, R36, RZ, PT ;  /* 0x000000ff2400720b */ /* 0x000fc40003fb5000 */
[----:B------:R-:W-:Y:S01]  /*c090*/  FSETP.NE.FTZ.AND P6, PT, R35, RZ, PT ;  /* 0x000000ff2300720b */ /* 0x000fe20003fd5000 */
[----:B------:R-:W-:Y:S01]  /*c0a0*/  @P0 IMAD R61, R250, c[0x0][0x1ec], R5 ;  /* 0x00007b00fa3d0a24 */ /* 0x000fe200078e0205 */
[----:B------:R-:W-:Y:S01]  /*c0b0*/  @P0 MOV R60, R4 ;  /* 0x00000004003c0202 */ /* 0x000fe20000000f00 */
[----:B--2---:R-:W-:Y:S01]  /*c0c0*/  FADD.FTZ R37, R0, R8 ;  /* 0x0000000800257221 */ /* 0x004fe20000010000 */
[----:B------:R-:W-:Y:S01]  /*c0d0*/  SHF.R.S32.HI R0, RZ, 0x2, R34 ;  /* 0x00000002ff007819 */ /* 0x000fe20000011422 */
[----:B------:R-:W-:Y:S01]  /*c0e0*/  IMAD.MOV.U32 R5, RZ, RZ, 0x3f800000 ;  /* 0x3f800000ff057424 */ /* 0x000fe200078e00ff */
[----:B------:R-:W-:Y:S02]  /*c0f0*/  MOV R8, 0x3f800000 ;  /* 0x3f80000000087802 */ /* 0x000fe40000000f00 */
[----:B------:R-:W-:Y:S02]  /*c100*/  FSETP.NE.FTZ.AND P4, PT, R37, RZ, PT ;  /* 0x000000ff2500720b */ /* 0x000fe40003f95000 */
[----:B------:R-:W-:-:S02]  /*c110*/  LEA.HI R9, R9, R0, RZ, 0x3 ;  /* 0x0000000009097211 */ /* 0x000fc400078f18ff */
[----:B------:R-:W2:Y:S02]  /*c120*/  @P5 MUFU.RCP R8, R36 ;  /* 0x0000002400085308 */ /* 0x000ea40000001000 */
[----:B------:R-:W-:Y:S01]  /*c130*/  LOP3.LUT R9, R9, 0xfffffff8, RZ, 0xc0, !PT ;  /* 0xfffffff809097812 */ /* 0x000fe200078ec0ff */
[----:B-1----:R-:W-:Y:S01]  /*c140*/  FADD.FTZ R38, R6, R3 ;  /* 0x0000000306267221 */ /* 0x002fe20000010000 */
[----:B------:R-:W-:-:S04]  /*c150*/  MOV R3, 0x3f800000 ;  /* 0x3f80000000037802 */ /* 0x000fc80000000f00 */
[----:B------:R-:W1:Y:S01]  /*c160*/  @P6 MUFU.RCP R7, R35 ;  /* 0x0000002300076308 */ /* 0x000e620000001000 */
[----:B------:R-:W-:Y:S02]  /*c170*/  IADD3 R9, R0, -R9, RZ ;  /* 0x8000000900097210 */ /* 0x000fe40007ffe0ff */
[----:B------:R-:W-:-:S05]  /*c180*/  FSETP.NE.FTZ.AND P3, PT, R38, RZ, PT ;  /* 0x000000ff2600720b */ /* 0x000fca0003f75000 */
[----:B------:R-:W-:Y:S01]  /*c190*/  @P4 MUFU.RCP R3, R37 ;  /* 0x0000002500034308 */ /* 0x000fe20000001000 */
[----:B--2---:R-:W-:-:S04]  /*c1a0*/  FMUL.FTZ R4, R8, c[0x0][0x2dc] ;  /* 0x0000b70008047a20 */ /* 0x004fc80000410000 */
[C---:B------:R-:W-:Y:S02]  /*c1b0*/  FMUL.FTZ R114, R4.reuse, R114 ;  /* 0x0000007204727220 */ /* 0x040fe40000410000 */
[C---:B------:R-:W-:Y:S01]  /*c1c0*/  FMUL.FTZ R8, R4.reuse, R115 ;  /* 0x0000007304087220 */ /* 0x040fe20000410000 */
[----:B------:R-:W2:Y:S01]  /*c1d0*/  @P3 MUFU.RCP R5, R38 ;  /* 0x0000002600053308 */ /* 0x000ea20000001000 */
[----:B-1----:R-:W-:Y:S01]  /*c1e0*/  FMUL.FTZ R0, R7, c[0x0][0x2dc] ;  /* 0x0000b70007007a20 */ /* 0x002fe20000410000 */
[----:B------:R-:W-:Y:S01]  /*c1f0*/  MOV R7, 0xfffffff0 ;  /* 0xfffffff000077802 */ /* 0x000fe20000000f00 */
[----:B------:R-:W-:Y:S01]  /*c200*/  FMUL.FTZ R126, R4, R126 ;  /* 0x0000007e047e7220 */ /* 0x000fe20000410000 */
[----:B------:R-:W-:Y:S01]  /*c210*/  F2FP.BF16.PACK_AB R8, R8, R114 ;  /* 0x000000720808723e */ /* 0x000fe200000010ff */
[C---:B------:R-:W-:Y:S02]  /*c220*/  FMUL.FTZ R112, R0.reuse, R112 ;  /* 0x0000007000707220 */ /* 0x040fe40000410000 */
[----:B------:R-:W-:-:S02]  /*c230*/  FMUL.FTZ R31, R0, R113 ;  /* 0x00000071001f7220 */ /* 0x000fc40000410000 */
[C---:B------:R-:W-:Y:S02]  /*c240*/  FMUL.FTZ R124, R0.reuse, R124 ;  /* 0x0000007c007c7220 */ /* 0x040fe40000410000 */
[C---:B------:R-:W-:Y:S01]  /*c250*/  FMUL.FTZ R125, R0.reuse, R125 ;  /* 0x0000007d007d7220 */ /* 0x040fe20000410000 */
[----:B------:R-:W-:Y:S01]  /*c260*/  F2FP.BF16.PACK_AB R31, R31, R112 ;  /* 0x000000701f1f723e */ /* 0x000fe200000010ff */
[C---:B------:R-:W-:Y:S02]  /*c270*/  FMUL.FTZ R68, R0.reuse, R68 ;  /* 0x0000004400447220 */ /* 0x040fe40000410000 */
[C---:B------:R-:W-:Y:S02]  /*c280*/  FMUL.FTZ R30, R0.reuse, R69 ;  /* 0x00000045001e7220 */ /* 0x040fe40000410000 */
[C---:B------:R-:W-:Y:S02]  /*c290*/  FMUL.FTZ R128, R0.reuse, R128 ;  /* 0x0000008000807220 */ /* 0x040fe40000410000 */
        /* <DEDUP_REMOVED lines=14> */
[----:B--2---:R-:W-:Y:S01]  /*c380*/  FMUL.FTZ R0, R5, c[0x0][0x2dc] ;  /* 0x0000b70005007a20 */ /* 0x004fe20000410000 */
[----:B------:R-:W-:Y:S01]  /*c390*/  F2FP.BF16.PACK_AB R5, R125, R124 ;  /* 0x0000007c7d05723e */ /* 0x000fe200000010ff */
[----:B------:R-:W-:Y:S01]  /*c3a0*/  FMUL.FTZ R3, R3, c[0x0][0x2dc] ;  /* 0x0000b70003037a20 */ /* 0x000fe20000410000 */
[----:B------:R-:W-:Y:S01]  /*c3b0*/  F2FP.BF16.PACK_AB R12, R12, R96 ;  /* 0x000000600c0c723e */ /* 0x000fe200000010ff */
[C---:B------:R-:W-:Y:S02]  /*c3c0*/  FMUL.FTZ R118, R0.reuse, R118 ;  /* 0x0000007600767220 */ /* 0x040fe40000410000 */
[C---:B------:R-:W-:Y:S02]  /*c3d0*/  FMUL.FTZ R119, R0.reuse, R119 ;  /* 0x0000007700777220 */ /* 0x040fe40000410000 */
        /* <DEDUP_REMOVED lines=20> */
[----:B------:R-:W-:Y:S01]  /*c520*/  LOP3.LUT R0, R9, 0x1, RZ, 0xc0, !PT ;  /* 0x0000000109007812 */ /* 0x000fe200078ec0ff */
[----:B------:R-:W-:Y:S01]  /*c530*/  FMUL.FTZ R116, R3, R116 ;  /* 0x0000007403747220 */ /* 0x000fe20000410000 */
[----:B------:R-:W-:Y:S01]  /*c540*/  F2FP.BF16.PACK_AB R13, R13, R94 ;  /* 0x0000005e0d0d723e */ /* 0x000fe200000010ff */
[C---:B------:R-:W-:Y:S01]  /*c550*/  FMUL.FTZ R33, R3.reuse, R117 ;  /* 0x0000007503217220 */ /* 0x040fe20000410000 */
[----:B------:R-:W-:Y:S01]  /*c560*/  ISETP.NE.U32.AND P1, PT, R0, 0x1, PT ;  /* 0x000000010000780c */ /* 0x000fe20003f25070 */
[C---:B------:R-:W-:Y:S01]  /*c570*/  FMUL.FTZ R120, R3.reuse, R120 ;  /* 0x0000007803787220 */ /* 0x040fe20000410000 */
[----:B------:R-:W-:Y:S01]  /*c580*/  LOP3.LUT R0, R34, 0x3ffffffc, RZ, 0xc0, !PT ;  /* 0x3ffffffc22007812 */ /* 0x000fe200078ec0ff */
[C---:B------:R-:W-:Y:S01]  /*c590*/  FMUL.FTZ R32, R3.reuse, R121 ;  /* 0x0000007903207220 */ /* 0x040fe20000410000 */
[----:B------:R-:W-:Y:S01]  /*c5a0*/  SHF.R.S32.HI R34, RZ, 0x5, R39 ;  /* 0x00000005ff227819 */ /* 0x000fe20000011427 */
[C---:B------:R-:W-:Y:S01]  /*c5b0*/  FMUL.FTZ R72, R3.reuse, R72 ;  /* 0x0000004803487220 */ /* 0x040fe20000410000 */
[----:B------:R-:W-:Y:S01]  /*c5c0*/  IADD3 R0, -R0, R62, RZ ;  /* 0x0000003e00007210 */ /* 0x000fe20007ffe1ff */
[----:B------:R-:W-:Y:S01]  /*c5d0*/  FMUL.FTZ R28, R3, R73 ;  /* 0x00000049031c7220 */ /* 0x000fe20000410000 */
[----:B------:R-:W-:Y:S01]  /*c5e0*/  SEL R7, R7, 0x10, !P1 ;  /* 0x0000001007077807 */ /* 0x000fe20004800000 */
[C---:B------:R-:W-:Y:S01]  /*c5f0*/  FMUL.FTZ R76, R3.reuse, R76 ;  /* 0x0000004c034c7220 */ /* 0x040fe20000410000 */
[----:B------:R-:W-:Y:S01]  /*c600*/  LEA R0, R34, R0, 0x9 ;  /* 0x0000000022007211 */ /* 0x000fe200078e48ff */
[----:B------:R-:W-:Y:S01]  /*c610*/  FMUL.FTZ R27, R3, R77 ;  /* 0x0000004d031b7220 */ /* 0x000fe20000410000 */
[----:B------:R-:W-:Y:S01]  /*c620*/  R2P PR, R9, 0x6 ;  /* 0x0000000609007804 */ /* 0x000fe20000000000 */
[----:B------:R-:W-:Y:S01]  /*c630*/  FMUL.FTZ R132, R3, R132 ;  /* 0x0000008403847220 */ /* 0x000fe20000410000 */
[----:B------:R-:W-:Y:S01]  /*c640*/  F2FP.BF16.PACK_AB R33, R33, R116 ;  /* 0x000000742121723e */ /* 0x000fe200000010ff */
        /* <DEDUP_REMOVED lines=11> */
[----:B------:R-:W-:Y:S01]  /*c700*/  FMUL.FTZ R10, R3, R141 ;  /* 0x0000008d030a7220 */ /* 0x000fe20000410000 */
[----:B------:R-:W-:Y:S01]  /*c710*/  SHF.L.U32 R3, R9, 0x6, RZ ;  /* 0x0000000609037819 */ /* 0x000fe200000006ff */
[----:B------:R-:W-:Y:S01]  /*c720*/  FMUL.FTZ R6, R4, R127 ;  /* 0x0000007f04067220 */ /* 0x000fe20000410000 */
[----:B------:R-:W-:Y:S01]  /*c730*/  F2FP.BF16.PACK_AB R14, R14, R92 ;  /* 0x0000005c0e0e723e */ /* 0x000fe200000010ff */
[C---:B------:R-:W-:Y:S01]  /*c740*/  FMUL.FTZ R70, R4.reuse, R70 ;  /* 0x0000004604467220 */ /* 0x040fe20000410000 */
[----:B------:R-:W-:Y:S01]  /*c750*/  LOP3.LUT R3, R3, 0x1c0, RZ, 0xc0, !PT ;  /* 0x000001c003037812 */ /* 0x000fe200078ec0ff */
[----:B------:R-:W-:Y:S01]  /*c760*/  FMUL.FTZ R29, R4, R71 ;  /* 0x00000047041d7220 */ /* 0x000fe20000410000 */
[----:B------:R-:W-:Y:S01]  /*c770*/  F2FP.BF16.PACK_AB R6, R6, R126 ;  /* 0x0000007e0606723e */ /* 0x000fe200000010ff */
[C---:B------:R-:W-:Y:S01]  /*c780*/  FMUL.FTZ R130, R4.reuse, R130 ;  /* 0x0000008204827220 */ /* 0x040fe20000410000 */
[----:B------:R-:W-:Y:S01]  /*c790*/  LEA.HI R3, R3, R3, RZ, 0x1d ;  /* 0x0000000303037211 */ /* 0x000fe200078fe8ff */
[C---:B------:R-:W-:Y:S01]  /*c7a0*/  FMUL.FTZ R22, R4.reuse, R131 ;  /* 0x0000008304167220 */ /* 0x040fe20000410000 */
[----:B------:R-:W-:Y:S01]  /*c7b0*/  F2FP.BF16.PACK_AB R29, R29, R70 ;  /* 0x000000461d1d723e */ /* 0x000fe200000010ff */
[----:B------:R-:W-:Y:S01]  /*c7c0*/  FMUL.FTZ R82, R4, R82 ;  /* 0x0000005204527220 */ /* 0x000fe20000410000 */
[----:B------:R-:W-:Y:S01]  /*c7d0*/  F2FP.BF16.PACK_AB R10, R10, R140 ;  /* 0x0000008c0a0a723e */ /* 0x000fe200000010ff */
[----:B------:R-:W-:Y:S01]  /*c7e0*/  IMAD.U32 R0, R0, 0x2, R3 ;  /* 0x0000000200007824 */ /* 0x000fe200078e0003 */
[----:B------:R-:W-:Y:S01]  /*c7f0*/  F2FP.BF16.PACK_AB R22, R22, R130 ;  /* 0x000000821616723e */ /* 0x000fe200000010ff */
[C---:B------:R-:W-:Y:S01]  /*c800*/  FMUL.FTZ R25, R4.reuse, R83 ;  /* 0x0000005304197220 */ /* 0x040fe20000410000 */
[----:B------:R-:W-:Y:S01]  /*c810*/  F2FP.BF16.PACK_AB R9, R143, R142 ;  /* 0x0000008e8f09723e */ /* 0x000fe200000010ff */
[----:B------:R-:W-:Y:S01]  /*c820*/  FMUL.FTZ R90, R4, R90 ;  /* 0x0000005a045a7220 */ /* 0x000fe20000410000 */
[----:B------:R-:W-:Y:S01]  /*c830*/  SHF.L.U32 R3, R0, 0x1, RZ ;  /* 0x0000000100037819 */ /* 0x000fe200000006ff */
[C---:B------:R-:W-:Y:S01]  /*c840*/  FMUL.FTZ R17, R4.reuse, R91 ;  /* 0x0000005b04117220 */ /* 0x040fe20000410000 */
[----:B------:R-:W-:Y:S01]  /*c850*/  MOV R0, 0x20 ;  /* 0x0000002000007802 */ /* 0x000fe20000000f00 */
[C---:B------:R-:W-:Y:S01]  /*c860*/  FMUL.FTZ R138, R4.reuse, R138 ;  /* 0x0000008a048a7220 */ /* 0x040fe20000410000 */
[----:B------:R-:W-:Y:S01]  /*c870*/  F2FP.BF16.PACK_AB R25, R25, R82 ;  /* 0x000000521919723e */ /* 0x000fe200000010ff */
[C---:B------:R-:W-:Y:S01]  /*c880*/  FMUL.FTZ R18, R4.reuse, R139 ;  /* 0x0000008b04127220 */ /* 0x040fe20000410000 */
[----:B------:R1:W-:Y:S01]  /*c890*/  STS [R3+0x400], R8 ;  /* 0x0004000803007388 */ /* 0x0003e20000000800 */
[C---:B------:R-:W-:Y:S01]  /*c8a0*/  FMUL.FTZ R98, R4.reuse, R98 ;  /* 0x0000006204627220 */ /* 0x040fe20000410000 */
[----:B------:R-:W-:Y:S01]  /*c8b0*/  F2FP.BF16.PACK_AB R17, R17, R90 ;  /* 0x0000005a1111723e */ /* 0x000fe200000010ff */
[----:B------:R-:W-:Y:S01]  /*c8c0*/  FMUL.FTZ R11, R4, R99 ;  /* 0x00000063040b7220 */ /* 0x000fe20000410000 */
[----:B------:R-:W-:Y:S01]  /*c8d0*/  IADD3 R4, R3, R7, RZ ;  /* 0x0000000703047210 */ /* 0x000fe20007ffe0ff */
[----:B------:R-:W-:Y:S01]  /*c8e0*/  STS [R3], R31 ;  /* 0x0000001f03007388 */ /* 0x000fe20000000800 */
[----:B------:R-:W-:-:S02]  /*c8f0*/  F2FP.BF16.PACK_AB R18, R18, R138 ;  /* 0x0000008a1212723e */ /* 0x000fc400000010ff */
[----:B------:R-:W-:Y:S01]  /*c900*/  F2FP.BF16.PACK_AB R11, R11, R98 ;  /* 0x000000620b0b723e */ /* 0x000fe200000010ff */
[----:B------:R2:W-:Y:S04]  /*c910*/  STS [R4+0x400], R6 ;  /* 0x0004000604007388 */ /* 0x0005e80000000800 */
[----:B------:R3:W-:Y:S04]  /*c920*/  STS [R4], R5 ;  /* 0x0000000504007388 */ /* 0x0007e80000000800 */
[----:B------:R-:W-:Y:S04]  /*c930*/  STS [R3+0x2000], R33 ;  /* 0x0020002103007388 */ /* 0x000fe80000000800 */
[----:B------:R4:W-:Y:S01]  /*c940*/  STS [R3+0x2400], R118 ;  /* 0x0024007603007388 */ /* 0x0009e20000000800 */
[----:B-1----:R-:W-:-:S03]  /*c950*/  SEL R8, R0, 0xffffffe0, !P1 ;  /* 0xffffffe000087807 */ /* 0x002fc60004800000 */
[----:B------:R-:W-:Y:S01]  /*c960*/  STS [R4+0x2000], R32 ;  /* 0x0020002004007388 */ /* 0x000fe20000000800 */
[C---:B------:R-:W-:Y:S02]  /*c970*/  IADD3 R0, R3.reuse, 0x40, RZ ;  /* 0x0000004003007810 */ /* 0x040fe40007ffe0ff */
[C---:B------:R-:W-:Y:S01]  /*c980*/  @P2 IADD3 R0, R3.reuse, -0x40, RZ ;  /* 0xffffffc003002810 */ /* 0x040fe20007ffe0ff */
[----:B------:R-:W-:Y:S01]  /*c990*/  STS [R4+0x2400], R122 ;  /* 0x0024007a04007388 */ /* 0x000fe20000000800 */
[----:B------:R-:W-:Y:S02]  /*c9a0*/  ISETP.NE.AND P2, PT, R40, RZ, PT ;  /* 0x000000ff2800720c */ /* 0x000fe40003f45270 */
[-C--:B--2---:R-:W-:Y:S02]  /*c9b0*/  IADD3 R6, R3, R8.reuse, RZ ;  /* 0x0000000803067210 */ /* 0x084fe40007ffe0ff */
[----:B---3--:R-:W-:-:S03]  /*c9c0*/  IADD3 R5, R4, R8, RZ ;  /* 0x0000000804057210 */ /* 0x008fc60007ffe0ff */
[----:B------:R1:W-:Y:S04]  /*c9d0*/  STS [R6], R30 ;  /* 0x0000001e06007388 */ /* 0x0003e80000000800 */
[----:B------:R-:W-:Y:S01]  /*c9e0*/  STS [R6+0x400], R29 ;  /* 0x0004001d06007388 */ /* 0x000fe20000000800 */
[----:B----4-:R-:W-:-:S03]  /*c9f0*/  IADD3 R3, R8, 0x400, R0 ;  /* 0x0000040008037810 */ /* 0x010fc60007ffe000 */
[----:B------:R-:W-:Y:S04]  /*ca00*/  STS [R5], R23 ;  /* 0x0000001705007388 */ /* 0x000fe80000000800 */
[----:B------:R-:W-:Y:S04]  /*ca10*/  STS [R5+0x400], R22 ;  /* 0x0004001605007388 */ /* 0x000fe80000000800 */
[----:B------:R-:W-:Y:S04]  /*ca20*/  STS [R6+0x2000], R28 ;  /* 0x0020001c06007388 */ /* 0x000fe80000000800 */
[----:B------:R2:W-:Y:S04]  /*ca30*/  STS [R6+0x2400], R74 ;  /* 0x0024004a06007388 */ /* 0x0005e80000000800 */
[----:B------:R-:W-:Y:S01]  /*ca40*/  STS [R5+0x2000], R27 ;  /* 0x0020001b05007388 */ /* 0x000fe20000000800 */
[----:B-1----:R-:W1:Y:S03]  /*ca50*/  LDC.U8 R30, c[0x0][0x328] ;  /* 0x0000ca00ff1e7b82 */ /* 0x002e660000000000 */
[----:B------:R3:W-:Y:S04]  /*ca60*/  STS [R5+0x2400], R78 ;  /* 0x0024004e05007388 */ /* 0x0007e80000000800 */
[----:B------:R-:W-:Y:S04]  /*ca70*/  STS [R0], R26 ;  /* 0x0000001a00007388 */ /* 0x000fe80000000800 */
[----:B------:R-:W-:Y:S04]  /*ca80*/  STS [R0+0x400], R25 ;  /* 0x0004001900007388 */ /* 0x000fe80000000800 */
[----:B------:R-:W4:Y:S01]  /*ca90*/  S2R R32, SR_CTAID.Y ;  /* 0x0000000000207919 */ /* 0x000f220000002600 */
[C---:B--2---:R-:W-:Y:S01]  /*caa0*/  IMAD.IADD R6, R7.reuse, 0x1, R3 ;  /* 0x0000000107067824 */ /* 0x044fe200078e0203 */
[----:B------:R-:W-:-:S02]  /*cab0*/  IADD3 R3, R7, R0, RZ ;  /* 0x0000000007037210 */ /* 0x000fc40007ffe0ff */
[----:B-1----:R-:W-:-:S03]  /*cac0*/  @!P2 ISETP.NE.AND P1, PT, R30, RZ, PT ;  /* 0x000000ff1e00a20c */ /* 0x002fc60003f25270 */
[----:B------:R-:W-:Y:S01]  /*cad0*/  STS [R3], R20 ;  /* 0x0000001403007388 */ /* 0x000fe20000000800 */
[----:B------:R-:W-:Y:S02]  /*cae0*/  IADD3 R4, R8, R3, RZ ;  /* 0x0000000308047210 */ /* 0x000fe40007ffe0ff */
[----:B---3--:R-:W-:Y:S01]  /*caf0*/  @P2 MOV R5, c[0x0][0x210] ;  /* 0x0000840000052a02 */ /* 0x008fe20000000f00 */
[----:B------:R1:W-:Y:S04]  /*cb00*/  STS [R3+0x400], R17 ;  /* 0x0004001103007388 */ /* 0x0003e80000000800 */
[----:B------:R-:W-:Y:S04]  /*cb10*/  STS [R0+0x2000], R24 ;  /* 0x0020001800007388 */ /* 0x000fe80000000800 */
[----:B------:R2:W-:Y:S04]  /*cb20*/  STS [R0+0x2400], R21 ;  /* 0x0024001500007388 */ /* 0x0005e80000000800 */
[----:B------:R3:W-:Y:S04]  /*cb30*/  STS [R3+0x2000], R16 ;  /* 0x0020001003007388 */ /* 0x0007e80000000800 */
[----:B------:R5:W-:Y:S01]  /*cb40*/  STS [R3+0x2400], R15 ;  /* 0x0024000f03007388 */ /* 0x000be20000000800 */
[----:B-1----:R-:W-:-:S02]  /*cb50*/  MOV R17, 0x7f800000 ;  /* 0x7f80000000117802 */ /* 0x002fc40000000f00 */
[----:B--2---:R-:W-:Y:S02]  /*cb60*/  IADD3 R0, R8, R0, RZ ;  /* 0x0000000008007210 */ /* 0x004fe40007ffe0ff */
[----:B------:R-:W1:Y:S01]  /*cb70*/  @P6 MUFU.LG2 R8, R35 ;  /* 0x0000002300086308 */ /* 0x000e620000000c00 */
[----:B---3--:R-:W-:Y:S02]  /*cb80*/  MOV R16, 0x7f800000 ;  /* 0x7f80000000107802 */ /* 0x008fe40000000f00 */
[----:B------:R-:W-:Y:S01]  /*cb90*/  STS [R0], R19 ;  /* 0x0000001300007388 */ /* 0x000fe20000000800 */
[----:B-----5:R-:W-:-:S03]  /*cba0*/  @P2 IMAD R3, R5, c[0x0][0x214], RZ ;  /* 0x0000850005032a24 */ /* 0x020fc600078e02ff */
[----:B------:R2:W-:Y:S01]  /*cbb0*/  STS [R0+0x400], R18 ;  /* 0x0004001200007388 */ /* 0x0005e20000000800 */
[----:B------:R-:W-:Y:S02]  /*cbc0*/  @!P2 MOV R5, c[0x0][0x214] ;  /* 0x000085000005aa02 */ /* 0x000fe40000000f00 */
[----:B------:R-:W-:Y:S01]  /*cbd0*/  MOV R15, 0x7f800000 ;  /* 0x7f800000000f7802 */ /* 0x000fe20000000f00 */
[----:B------:R-:W-:Y:S01]  /*cbe0*/  STS [R4], R12 ;  /* 0x0000000c04007388 */ /* 0x000fe20000000800 */
[----:B------:R-:W-:Y:S02]  /*cbf0*/  @!P2 SEL R3, R5, c[0x0][0x234], !P1 ;  /* 0x00008d000503aa07 */ /* 0x000fe40004800000 */
[----:B------:R-:W-:Y:S01]  /*cc00*/  ISETP.NE.AND P1, PT, R30, RZ, PT ;  /* 0x000000ff1e00720c */ /* 0x000fe20003f25270 */
[----:B------:R3:W-:Y:S01]  /*cc10*/  STS [R6], R11 ;  /* 0x0000000b06007388 */ /* 0x0007e20000000800 */
[----:B----4-:R-:W-:Y:S01]  /*cc20*/  @!P0 SHF.R.S32.HI R5, RZ, 0x1f, R32 ;  /* 0x0000001fff058819 */ /* 0x010fe20000011420 */
[----:B-1----:R-:W-:Y:S01]  /*cc30*/  @P6 FMUL.FTZ R8, R8, 0.69314718246459960938 ;  /* 0x3f31721808086820 */ /* 0x002fe20000410000 */
[----:B------:R-:W-:Y:S01]  /*cc40*/  ISETP.EQ.AND P1, PT, R40, RZ, P1 ;  /* 0x000000ff2800720c */ /* 0x000fe20000f22270 */
[----:B------:R1:W-:Y:S02]  /*cc50*/  STS [R0+0x2000], R14 ;  /* 0x0020000e00007388 */ /* 0x0003e40000000800 */
[----:B------:R-:W-:-:S02]  /*cc60*/  @!P0 IMAD R5, R5, c[0x0][0x1e0], RZ ;  /* 0x0000780005058a24 */ /* 0x000fc400078e02ff */
[----:B------:R4:W-:Y:S01]  /*cc70*/  STS [R0+0x2400], R13 ;  /* 0x0024000d00007388 */ /* 0x0009e20000000800 */
[----:B------:R-:W-:Y:S02]  /*cc80*/  @P6 FFMA.FTZ R17, R103, c[0x0][0x238], R8 ;  /* 0x00008e0067116a23 */ /* 0x000fe40000010008 */
[----:B------:R-:W-:Y:S01]  /*cc90*/  @!P0 IMAD R5, R32, c[0x0][0x1e4], R5 ;  /* 0x0000790020058a24 */ /* 0x000fe200078e0205 */
[----:B------:R5:W-:Y:S04]  /*cca0*/  STS [R4+0x2000], R10 ;  /* 0x0020000a04007388 */ /* 0x000be80000000800 */
[----:B------:R5:W-:Y:S04]  /*ccb0*/  STS [R6+0x2000], R9 ;  /* 0x0020000906007388 */ /* 0x000be80000000800 */
[----:B------:R-:W-:Y:S06]  /*ccc0*/  BAR.SYNC.DEFER_BLOCKING 0x0 ;  /* 0x0000000000007b1d */ /* 0x000fec0000010000 */
[----:B--2---:R-:W2:Y:S01]  /*ccd0*/  S2R R18, SR_CTAID.Z ;  /* 0x0000000000127919 */ /* 0x004ea20000002700 */
[----:B---3--:R-:W-:Y:S01]  /*cce0*/  @P4 MUFU.LG2 R11, R37 ;  /* 0x00000025000b4308 */ /* 0x008fe20000000c00 */
[----:B-1----:R-:W-:-:S02]  /*ccf0*/  MOV R14, 0x7f800000 ;  /* 0x7f800000000e7802 */ /* 0x002fc40000000f00 */
[----:B----4-:R-:W1:Y:S01]  /*cd00*/  S2R R13, SR_CTAID.X ;  /* 0x00000000000d7919 */ /* 0x010e620000002500 */
[----:B------:R-:W-:-:S04]  /*cd10*/  @P2 IMAD.MOV.U32 R0, RZ, RZ, 0x1 ;  /* 0x00000001ff002424 */ /* 0x000fc800078e00ff */
[----:B------:R-:W3:Y:S01]  /*cd20*/  @P5 MUFU.LG2 R12, R36 ;  /* 0x00000024000c5308 */ /* 0x000ee20000000c00 */
[----:B------:R-:W-:Y:S01]  /*cd30*/  @!P2 IMAD R0, R3, c[0x0][0x1c0], RZ ;  /* 0x000070000300aa24 */ /* 0x000fe200078e02ff */
[----:B-----5:R-:W-:-:S03]  /*cd40*/  LOP3.LUT R4, R39, 0xffffffe0, RZ, 0xc0, !PT ;  /* 0xffffffe027047812 */ /* 0x020fc600078ec0ff */
[----:B------:R-:W-:Y:S01]  /*cd50*/  IMAD R0, R32, R0, RZ ;  /* 0x0000000020007224 */ /* 0x000fe200078e02ff */
[----:B------:R-:W-:Y:S01]  /*cd60*/  IADD3 R9, -R4, R62, RZ ;  /* 0x0000003e04097210 */ /* 0x000fe20007ffe1ff */
[----:B------:R-:W-:Y:S01]  /*cd70*/  @!P0 IMAD.WIDE.U32 R6, R32, c[0x0][0x1e0], RZ ;  /* 0x0000780020068a25 */ /* 0x000fe200078e00ff */
[----:B------:R-:W4:Y:S01]  /*cd80*/  @P3 MUFU.LG2 R10, R38 ;  /* 0x00000026000a3308 */ /* 0x000f220000000c00 */
[----:B------:R1:W1:Y:S01]  /*cd90*/  LDS.128 R20, [R203] ;  /* 0x00000000cb147984 */ /* 0x0002620000000c00 */
[----:B------:R-:W-:Y:S02]  /*cda0*/  SEL R0, R0, RZ, !P1 ;  /* 0x000000ff00007207 */ /* 0x000fe40004800000 */
[----:B------:R-:W-:Y:S01]  /*cdb0*/  @!P0 MOV R60, R6 ;  /* 0x00000006003c8202 */ /* 0x000fe20000000f00 */
[----:B------:R1:W1:Y:S01]  /*cdc0*/  LDS.128 R24, [R203+0x800] ;  /* 0x00080000cb187984 */ /* 0x0002620000000c00 */
[----:B------:R-:W-:Y:S01]  /*cdd0*/  @P1 IMAD R6, R32, c[0x0][0x214], RZ ;  /* 0x0000850020061a24 */ /* 0x000fe200078e02ff */
[----:B------:R-:W-:Y:S01]  /*cde0*/  @!P0 IADD3 R61, R7, R5, RZ ;  /* 0x00000005073d8210 */ /* 0x000fe20007ffe0ff */
[----:B--2---:R-:W-:Y:S01]  /*cdf0*/  IMAD R0, R18, R3, R0 ;  /* 0x0000000312007224 */ /* 0x004fe200078e0200 */
[----:B------:R2:W2:Y:S01]  /*ce00*/  LDS.128 R28, [R203+0x1000] ;  /* 0x00100000cb1c7984 */ /* 0x0004a20000000c00 */
[----:B------:R-:W-:Y:S01]  /*ce10*/  @P2 MOV R7, c[0x0][0x210] ;  /* 0x0000840000072a02 */ /* 0x000fe20000000f00 */
[----:B------:R-:W-:Y:S01]  /*ce20*/  @!P2 IMAD.MOV.U32 R7, RZ, RZ, 0x1 ;  /* 0x00000001ff07a424 */ /* 0x000fe200078e00ff */
[----:B------:R-:W-:Y:S01]  /*ce30*/  @P1 SEL R6, R6, R250, !P0 ;  /* 0x000000fa06061207 */ /* 0x000fe20004000000 */
[----:B------:R1:W2:Y:S01]  /*ce40*/  LDS.128 R40, [R203+0x1800] ;  /* 0x00180000cb287984 */ /* 0x0002a20000000c00 */
[----:B------:R-:W-:Y:S01]  /*ce50*/  @!P1 CS2R R4, SRZ ;  /* 0x0000000000049805 */ /* 0x000fe2000001ff00 */
[----:B------:R-:W-:Y:S01]  /*ce60*/  LOP3.LUT P0, RZ, R9, 0x3, RZ, 0xc0, !PT ;  /* 0x0000000309ff7812 */ /* 0x000fe2000780c0ff */
[----:B---3--:R-:W-:Y:S01]  /*ce70*/  @P5 FMUL.FTZ R8, R12, 0.69314718246459960938 ;  /* 0x3f3172180c085820 */ /* 0x008fe20000410000 */
[----:B------:R3:W2:Y:S01]  /*ce80*/  LDS.128 R44, [R203+0x2000] ;  /* 0x00200000cb2c7984 */ /* 0x0006a20000000c00 */
[----:B------:R-:W-:Y:S01]  /*ce90*/  @P1 SHF.R.S32.HI R5, RZ, 0x1f, R6 ;  /* 0x0000001fff051819 */ /* 0x000fe20000011406 */
[----:B----4-:R-:W-:Y:S01]  /*cea0*/  @P3 FMUL.FTZ R3, R10, 0.69314718246459960938 ;  /* 0x3f3172180a033820 */ /* 0x010fe20000410000 */
[----:B------:R-:W-:Y:S01]  /*ceb0*/  @P1 MOV R4, R6 ;  /* 0x0000000600041202 */ /* 0x000fe20000000f00 */
[----:B------:R3:W4:Y:S01]  /*cec0*/  LDS.128 R48, [R203+0x2800] ;  /* 0x00280000cb307984 */ /* 0x0007220000000c00 */
[----:B-1----:R-:W-:-:S02]  /*ced0*/  IMAD R6, R13, R7, RZ ;  /* 0x000000070d067224 */ /* 0x002fc400078e02ff */
[----:B------:R-:W-:Y:S01]  /*cee0*/  @P5 FFMA.FTZ R16, R102, c[0x0][0x238], R8 ;  /* 0x00008e0066105a23 */ /* 0x000fe20000010008 */
[----:B------:R3:W1:Y:S01]  /*cef0*/  LDS.128 R52, [R203+0x3000] ;  /* 0x00300000cb347984 */ /* 0x0006620000000c00 */
[----:B------:R-:W-:Y:S01]  /*cf00*/  @P3 FFMA.FTZ R15, R2, c[0x0][0x238], R3 ;  /* 0x00008e00020f3a23 */ /* 0x000fe20000010003 */
[----:B------:R-:W-:Y:S01]  /*cf10*/  SHF.L.U32 R9, R6, 0x7, RZ ;  /* 0x0000000706097819 */ /* 0x000fe200000006ff */
[----:B------:R-:W-:Y:S01]  /*cf20*/  @P4 FMUL.FTZ R6, R11, 0.69314718246459960938 ;  /* 0x3f3172180b064820 */ /* 0x000fe20000410000 */
[----:B------:R3:W1:Y:S02]  /*cf30*/  LDS.128 R56, [R203+0x3800] ;  /* 0x00380000cb387984 */ /* 0x0006640000000c00 */
[----:B------:R-:W-:Y:S01]  /*cf40*/  IADD3 R11, P2, P1, R9, R4, R0 ;  /* 0x00000004090b7210 */ /* 0x000fe2000795e000 */
[----:B------:R-:W-:Y:S01]  /*cf50*/  @P4 FFMA.FTZ R14, R101, c[0x0][0x238], R6 ;  /* 0x00008e00650e4a23 */ /* 0x000fe20000010006 */
[----:B------:R-:W-:Y:S02]  /*cf60*/  SHF.R.S32.HI R4, RZ, 0x1f, R9 ;  /* 0x0000001fff047819 */ /* 0x000fe40000011409 */
[----:B------:R-:W-:-:S04]  /*cf70*/  SHF.R.S32.HI R0, RZ, 0x1f, R0 ;  /* 0x0000001fff007819 */ /* 0x000fc80000011400 */
[----:B------:R-:W-:Y:S01]  /*cf80*/  IADD3.X R5, R4, R5, R0, P2, P1 ;  /* 0x0000000504057210 */ /* 0x000fe200017e2400 */
[----:B------:R-:W-:Y:S05]  /*cf90*/  @P0 BRA `(.L_x_1260) ;  /* 0x0000025000000947 */ /* 0x000fea0003800000 */
[----:B------:R-:W5:Y:S01]  /*cfa0*/  LDL.LU R63, [R1+0xc] ;  /* 0x00000c00013f7983 */ /* 0x000f620000300800 */
[----:B------:R-:W-:-:S04]  /*cfb0*/  SHF.R.S32.HI R0, RZ, 0x1f, R34 ;  /* 0x0000001fff007819 */ /* 0x000fc80000011422 */
[----:B------:R-:W-:-:S04]  /*cfc0*/  LEA.HI R0, R0, R34, RZ, 0x2 ;  /* 0x0000002200007211 */ /* 0x000fc800078f10ff */
[----:B------:R-:W-:-:S05]  /*cfd0*/  LOP3.LUT R0, R0, 0xffffffc, RZ, 0xc0, !PT ;  /* 0x0ffffffc00007812 */ /* 0x000fca00078ec0ff */
[----:B------:R-:W-:-:S04]  /*cfe0*/  IMAD.IADD R0, R34, 0x1, -R0 ;  /* 0x0000000122007824 */ /* 0x000fc800078e0a00 */
[----:B-----5:R-:W-:-:S05]  /*cff0*/  IMAD R0, R0, 0x10, R63 ;  /* 0x0000001000007824 */ /* 0x020fca00078e023f */
        /* <DEDUP_REMOVED lines=14> */
[CC--:B------:R-:W-:Y:S02]  /*d0e0*/  @!P5 IADD3 R0, P2, R3.reuse, R11.reuse, RZ ;  /* 0x0000000b0300d210 */ /* 0x0c0fe40007f5e0ff */
        /* <DEDUP_REMOVED lines=16> */
.L_x_1260:
[----:B------:R-:W-:Y:S05]  /*d1f0*/  BSYNC B0 ;  /* 0x0000000000007941 */ /* 0x000fea0003800000 */
.L_x_1259:
        /* <DEDUP_REMOVED lines=19> */
.L_x_1262:
[----:B------:R-:W-:Y:S05]  /*d330*/  BSYNC B0 ;  /* 0x0000000000007941 */ /* 0x000fea0003800000 */
.L_x_1261:
[----:B------:R-:W5:Y:S01]  /*d340*/  LDL.LU R0, [R1+0x4] ;  /* 0x0000040001007983 */ /* 0x000f620000300800 */
[----:B------:R-:W-:Y:S01]  /*d350*/  BSSY B0, `(.L_x_1263) ;  /* 0x000000e000007945 */ /* 0x000fe20003800000 */
[----:B-----5:R-:W-:-:S13]  /*d360*/  ISETP.GE.OR P0, PT, R0, R248, P1 ;  /* 0x000000f80000720c */ /* 0x020fda0000f06670 */
        /* <DEDUP_REMOVED lines=12> */
.L_x_1264:
[----:B------:R-:W-:Y:S05]  /*d430*/  BSYNC B0 ;  /* 0x0000000000007941 */ /* 0x000fea0003800000 */
.L_x_1263:
[----:B------:R-:W5:Y:S01]  /*d440*/  LDL.LU R0, [R1] ;  /* 0x0000000001007983 */ /* 0x000f620000300800 */
        /* <DEDUP_REMOVED lines=14> */
.L_x_1266:
[----:B------:R-:W-:Y:S05]  /*d530*/  BSYNC B0 ;  /* 0x0000000000007941 */ /* 0x000fea0003800000 */
.L_x_1265:
[----:B------:R-:W5:Y:S01]  /*d540*/  LDL.LU R0, [R1+0x8] ;  /* 0x0000080001007983 */ /* 0x000f620000300800 */
[----:B------:R-:W-:Y:S01]  /*d550*/  BSSY B0, `(.L_x_1267) ;  /* 0x000000e000007945 */ /* 0x000fe20003800000 */
[----:B-----5:R-:W-:-:S13]  /*d560*/  ISETP.GE.OR P0, PT, R0, R248, P1 ;  /* 0x000000f80000720c */ /* 0x020fda0000f06670 */
        /* <DEDUP_REMOVED lines=12> */
.L_x_1268:
[----:B------:R-:W-:Y:S05]  /*d630*/  BSYNC B0 ;  /* 0x0000000000007941 */ /* 0x000fea0003800000 */
.L_x_1267:
        /* <DEDUP_REMOVED lines=15> */
.L_x_1270:
[----:B------:R-:W-:Y:S05]  /*d730*/  BSYNC B0 ;  /* 0x0000000000007941 */ /* 0x000fea0003800000 */
.L_x_1269:
        /* <DEDUP_REMOVED lines=15> */
.L_x_1272:
[----:B------:R-:W-:Y:S05]  /*d830*/  BSYNC B0 ;  /* 0x0000000000007941 */ /* 0x000fea0003800000 */
.L_x_1271:
        /* <DEDUP_REMOVED lines=15> */
.L_x_1274:
[----:B------:R-:W-:Y:S05]  /*d930*/  BSYNC B0 ;  /* 0x0000000000007941 */ /* 0x000fea0003800000 */
.L_x_1273:
[----:B------:R-:W5:Y:S02]  /*d940*/  LDL.LU R0, [R1+0x10] ;  /* 0x0000100001007983 */ /* 0x000f640000300800 */
[----:B-----5:R-:W-:-:S13]  /*d950*/  ISETP.GE.OR P1, PT, R0, R248, P1 ;  /* 0x000000f80000720c */ /* 0x020fda0000f26670 */
        /* <DEDUP_REMOVED lines=13> */
.L_x_1217:
        /* <DEDUP_REMOVED lines=14> */
[----:B------:R-:W-:Y:S01]  /*db10*/  @!P4 IMAD R0, R0, c[0x0][0x1e0], RZ ;  /* 0x000078000000ca24 */ /* 0x000fe200078e02ff */
[----:B--2---:R-:W-:-:S03]  /*db20*/  ISETP.NE.AND P2, PT, R4, RZ, PT ;  /* 0x000000ff0400720c */ /* 0x004fc60003f45270 */
[----:B------:R-:W-:Y:S01]  /*db30*/  @!P4 IMAD R0, R22, c[0x0][0x1e4], R0 ;  /* 0x000079001600ca24 */ /* 0x000fe200078e0200 */
        /* <DEDUP_REMOVED lines=22> */
[----:B------:R-:W-:Y:S01]  /*dca0*/  IMAD R0, R7, c[0x0][0x1f0], RZ ;  /* 0x00007c0007007a24 */ /* 0x000fe200078e02ff */
[-C--:B------:R-:W-:Y:S01]  /*dcb0*/  ISETP.GE.OR P3, PT, R10, R14.reuse, P1 ;  /* 0x0000000e0a00720c */ /* 0x080fe20000f66670 */
[----:B------:R-:W-:Y:S01]  /*dcc0*/  @!P2 IMAD.MOV.U32 R15, RZ, RZ, 0x1 ;  /* 0x00000001ff0fa424 */ /* 0x000fe200078e00ff */
[----:B------:R-:W-:Y:S01]  /*dcd0*/  SEL R7, R6, RZ, !P0 ;  /* 0x000000ff06077207 */ /* 0x000fe20004000000 */
[--C-:B------:R-:W-:Y:S01]  /*dce0*/  @P0 IMAD.MOV.U32 R2, RZ, RZ, R250.reuse ;  /* 0x000000ffff020224 */ /* 0x100fe200078e00fa */
[----:B------:R-:W-:Y:S01]  /*dcf0*/  @P0 SHF.R.S32.HI R3, RZ, 0x1f, R250 ;  /* 0x0000001fff030819 */ /* 0x000fe200000114fa */
[----:B------:R-:W-:Y:S01]  /*dd00*/  IMAD R9, R16, c[0x0][0x1f4], R0 ;  /* 0x00007d0010097a24 */ /* 0x000fe200078e0200 */
[----:B------:R-:W-:Y:S01]  /*dd10*/  ISETP.GE.AND P0, PT, R10, R14, PT ;  /* 0x0000000e0a00720c */ /* 0x000fe20003f06270 */
[----:B------:R-:W-:-:S02]  /*dd20*/  IMAD R6, R219, R15, RZ ;  /* 0x0000000fdb067224 */ /* 0x000fc400078e02ff */
[C---:B------:R-:W-:Y:S01]  /*dd30*/  IMAD R0, R16.reuse, R8, R7 ;  /* 0x0000000810007224 */ /* 0x040fe200078e0207 */
[----:B------:R-:W-:Y:S01]  /*dd40*/  P2R R27, PR, RZ, 0x1 ;  /* 0x00000001ff1b7803 */ /* 0x000fe20000000000 */
[----:B------:R-:W-:Y:S01]  /*dd50*/  IMAD.WIDE.U32 R12, R16, c[0x0][0x1f0], R4 ;  /* 0x00007c00100c7a25 */ /* 0x000fe200078e0004 */
[----:B------:R-:W-:Y:S02]  /*dd60*/  SHF.R.S32.HI R4, RZ, 0x1f, R6 ;  /* 0x0000001fff047819 */ /* 0x000fe40000011406 */
[----:B------:R-:W-:Y:S01]  /*dd70*/  IADD3 R17, P2, P0, R6, R2, R0 ;  /* 0x0000000206117210 */ /* 0x000fe2000785e000 */
[----:B------:R-:W-:Y:S01]  /*dd80*/  IMAD.WIDE R6, R191, 0x80, R10 ;  /* 0x00000080bf067825 */ /* 0x000fe200078e020a */
[----:B------:R-:W-:-:S03]  /*dd90*/  SHF.R.S32.HI R0, RZ, 0x1f, R0 ;  /* 0x0000001fff007819 */ /* 0x000fc60000011400 */
[----:B------:R-:W-:Y:S01]  /*dda0*/  IMAD.IADD R9, R9, 0x1, R13 ;  /* 0x0000000109097824 */ /* 0x000fe200078e020d */
        /* <DEDUP_REMOVED lines=10> */
.L_x_1276:
[----:B------:R-:W-:Y:S05]  /*de50*/  BSYNC B0 ;  /* 0x0000000000007941 */ /* 0x000fea0003800000 */
.L_x_1275:
        /* <DEDUP_REMOVED lines=17> */
.L_x_1278:
[----:B------:R-:W-:Y:S05]  /*df70*/  BSYNC B0 ;  /* 0x0000000000007941 */ /* 0x000fea0003800000 */
.L_x_1277:
        /* <DEDUP_REMOVED lines=16> */
.L_x_1280:
[----:B------:R-:W-:Y:S05]  /*e080*/  BSYNC B0 ;  /* 0x0000000000007941 */ /* 0x000fea0003800000 */
.L_x_1279:
        /* <DEDUP_REMOVED lines=16> */
.L_x_1282:
[----:B------:R-:W-:Y:S05]  /*e190*/  BSYNC B0 ;  /* 0x0000000000007941 */ /* 0x000fea0003800000 */
.L_x_1281:
        /* <DEDUP_REMOVED lines=16> */
.L_x_1284:
[----:B------:R-:W-:Y:S05]  /*e2a0*/  BSYNC B0 ;  /* 0x0000000000007941 */ /* 0x000fea0003800000 */
.L_x_1283:
        /* <DEDUP_REMOVED lines=16> */
.L_x_1286:
[----:B------:R-:W-:Y:S05]  /*e3b0*/  BSYNC B0 ;  /* 0x0000000000007941 */ /* 0x000fea0003800000 */
.L_x_1285:
        /* <DEDUP_REMOVED lines=16> */
.L_x_1288:
[----:B------:R-:W-:Y:S05]  /*e4c0*/  BSYNC B0 ;  /* 0x0000000000007941 */ /* 0x000fea0003800000 */
.L_x_1287:
        /* <DEDUP_REMOVED lines=16> */
.L_x_1290:
[----:B------:R-:W-:Y:S05]  /*e5d0*/  BSYNC B0 ;  /* 0x0000000000007941 */ /* 0x000fea0003800000 */
.L_x_1289:
[----:B------:R-:W-:Y:S02]  /*e5e0*/  ISETP.NE.AND P0, PT, R27, RZ, PT ;  /* 0x000000ff1b00720c */ /* 0x000fe40003f05270 */
[----:B------:R-:W-:Y:S02]  /*e5f0*/  P2R R7, PR, RZ, 0x2 ;  /* 0x00000002ff077803 */ /* 0x000fe40000000000 */
[----:B------:R-:W-:Y:S02]  /*e600*/  ISETP.NE.OR P0, PT, R18, RZ, P0 ;  /* 0x000000ff1200720c */ /* 0x000fe40000705670 */
        /* <DEDUP_REMOVED lines=69> */
.L_x_1291:
        /* <DEDUP_REMOVED lines=10> */
.L_x_2132:


//--------------------- .text._ZN5flash16flash_fwd_kernelI23Flash_fwd_kernel_traitsILi64ELi128ELi64ELi4ELb0ELb0EN7cutlass10bfloat16_tE19Flash_kernel_traitsILi64ELi128ELi64ELi4ES3_EELb1ELb0ELb0ELb0ELb0ELb0ELb0ELb1EEEvNS_16Flash_fwd_paramsE --------------------------
	.section	.text._ZN5flash16flash_fwd_kernelI23Flash_fwd_kernel_traitsILi64ELi128ELi64ELi4ELb0ELb0EN7cutlass10bfloat16_tE19Flash_kernel_traitsILi64ELi128ELi64ELi4ES3_EELb1ELb0ELb0ELb0ELb0ELb0ELb0ELb1EEEvNS_16Flash_fwd_paramsE,"ax",@progbits
	.sectioninfo	@"SHI_REGISTERS=255"
	.align	128
        .global         _ZN5flash16flash_fwd_kernelI23Flash_fwd_kernel_traitsILi64ELi128ELi64ELi4ELb0ELb0EN7cutlass10bfloat16_tE19Flash_kernel_traitsILi64ELi128ELi64ELi4ES3_EELb1ELb0ELb0ELb0ELb0ELb0ELb0ELb1EEEvNS_16Flash_fwd_paramsE
        .type           _ZN5flash16flash_fwd_kernelI23Flash_fwd_kernel_traitsILi64ELi128ELi64ELi4ELb0ELb0EN7cutlass10bfloat16_tE19Flash_kernel_traitsILi64ELi128ELi64ELi4ES3_EELb1ELb0ELb0ELb0ELb0ELb0ELb0ELb1EEEvNS_16Flash_fwd_paramsE,@function
        .size           _ZN5flash16flash_fwd_kernelI23Flash_fwd_kernel_traitsILi64ELi128ELi64ELi4ELb0ELb0EN7cutlass10bfloat16_tE19Flash_kernel_traitsILi64ELi128ELi64ELi4ES3_EELb1ELb0ELb0ELb0ELb0ELb0ELb0ELb1EEEvNS_16Flash_fwd_paramsE,(.L_x_2133 - _ZN5flash16flash_fwd_kernelI23Flash_fwd_kernel_traitsILi64ELi128ELi64ELi4ELb0ELb0EN7cutlass10bfloat16_tE19Flash_kernel_traitsILi64ELi128ELi64ELi4ES3_EELb1ELb0ELb0ELb0ELb0ELb0ELb0ELb1EEEvNS_16Flash_fwd_paramsE)
        .other          _ZN5flash16flash_fwd_kernelI23Flash_fwd_kernel_traitsILi64ELi128ELi64ELi4ELb0ELb0EN7cutlass10bfloat16_tE19Flash_kernel_traitsILi64ELi128ELi64ELi4ES3_EELb1ELb0ELb0ELb0ELb0ELb0ELb0ELb1EEEvNS_16Flash_fwd_paramsE,@"STO_CUDA_ENTRY STV_DEFAULT"
_ZN5flash16flash_fwd_kernelI23Flash_fwd_kernel_traitsILi64ELi128ELi64ELi4ELb0ELb0EN7cutlass10bfloat16_tE19Flash_kernel_traitsILi64ELi128ELi64ELi4ES3_EELb1ELb0ELb0ELb0ELb0ELb0ELb0ELb1EEEvNS_16Flash_fwd_paramsE:
.text._ZN5flash16flash_fwd_kernelI23Flash_fwd_kernel_traitsILi64ELi128ELi64ELi4ELb0ELb0EN7cutlass10bfloat16_tE19Flash_kernel_traitsILi64ELi128ELi64ELi4ES3_EELb1ELb0ELb0ELb0ELb0ELb0ELb0ELb1EEEvNS_16Flash_fwd_paramsE:
[----:B------:R-:W-:-:S03]  /*0000*/  MOV R1, c[0x0][0x28] ;  /* 0x00000a0000017a02 */ /* 0x000fc60000000f00 */
[----:B------:R-:W-:Y:S01]  /*0010*/  ULDC.U8 UR4, c[0x0][0x304] ;  /* 0x0000c10000047ab9 */ /* 0x000fe20000000000 */
[----:B------:R-:W-:Y:S01]  /*0020*/  IADD3 R1, R1, -0xe8, RZ ;  /* 0xffffff1801017810 */ /* 0x000fe20007ffe0ff */
[----:B------:R-:W-:Y:S01]  /*0030*/  ULDC.64 UR18, c[0x0][0x2f0] ;  /* 0x0000bc0000127ab9 */ /* 0x000fe20000000a00 */
[----:B------:R-:W-:Y:S01]  /*0040*/  ISETP.NE.AND P1, PT, RZ, UR4, PT ;  /* 0x00000004ff007c0c */ /* 0x000fe2000bf25270 */
[----:B------:R-:W-:Y:S01]  /*0050*/  IMAD.U32 R8, RZ, RZ, UR18 ;  /* 0x00000012ff087e24 */ /* 0x000fe2000f8e00ff */
[----:B------:R-:W-:Y:S01]  /*0060*/  ULDC.64 UR16, c[0x0][0x118] ;  /* 0x0000460000107ab9 */ /* 0x000fe20000000a00 */
[----:B------:R-:W-:-:S10]  /*0070*/  IMAD.U32 R9, RZ, RZ, UR19 ;  /* 0x00000013ff097e24 */ /* 0x000fd4000f8e00ff */
[----:B------:R-:W2:Y:S01]  /*0080*/  @P1 LDG.E.64 R8, [R8.64] ;  /* 0x0000001008081981 */ /* 0x000ea2000c1e1b00 */
[----:B------:R-:W-:Y:S02]  /*0090*/  IMAD.MOV.U32 R138, RZ, RZ, c[0x0][0x2f8] ;  /* 0x0000be00ff8a7624 */ /* 0x000fe400078e00ff */
[----:B------:R-:W-:Y:S02]  /*00a0*/  IMAD.MOV.U32 R3, RZ, RZ, c[0x0][0x2fc] ;  /* 0x0000bf00ff037624 */ /* 0x000fe400078e00ff */
[----:B------:R-:W-:-:S05]  /*00b0*/  @P1 IMAD.MOV.U32 R2, RZ, RZ, R138 ;  /* 0x000000ffff021224 */ /* 0x000fca00078e008a */
[----:B------:R1:W3:Y:S01]  /*00c0*/  @P1 LDG.E.64 R4, [R2.64] ;  /* 0x0000001002041981 */ /* 0x0002e2000c1e1b00 */
[----:B------:R-:W-:Y:S01]  /*00d0*/  ISETP.NE.U32.AND P2, PT, RZ, c[0x0][0x240], PT ;  /* 0x00009000ff007a0c */ /* 0x000fe20003f45070 */
[----:B------:R-:W4:Y:S01]  /*00e0*/  LDC.U8 R0, c[0x0][0x312] ;  /* 0x0000c480ff007b82 */ /* 0x000f220000000000 */
[----:B------:R-:W-:Y:S01]  /*00f0*/  MOV R11, 0x4 ;  /* 0x00000004000b7802 */ /* 0x000fe20000000f00 */
[----:B------:R-:W1:Y:S01]  /*0100*/  S2R R131, SR_CTAID.X ;  /* 0x0000000000837919 */ /* 0x000e620000002500 */
[----:B------:R-:W-:Y:S02]  /*0110*/  ISETP.NE.AND.EX P2, PT, RZ, c[0x0][0x244], PT, P2 ;  /* 0x00009100ff007a0c */ /* 0x000fe40003f45320 */
[----:B------:R-:W-:Y:S01]  /*0120*/  MOV R14, 0xffffffff ;  /* 0xffffffff000e7802 */ /* 0x000fe20000000f00 */
[----:B------:R-:W1:Y:S04]  /*0130*/  S2R R6, SR_CTAID.Y ;  /* 0x0000000000067919 */ /* 0x000e680000002600 */
[----:B------:R-:W1:Y:S04]  /*0140*/  S2R R20, SR_CTAID.Z ;  /* 0x0000000000147919 */ /* 0x000e680000002700 */
[----:B------:R-:W1:Y:S01]  /*0150*/  S2R R123, SR_TID.X ;  /* 0x00000000007b7919 */ /* 0x000e620000002100 */
[----:B----4-:R-:W-:Y:S01]  /*0160*/  ISETP.NE.AND P3, PT, R0, RZ, PT ;  /* 0x000000ff0000720c */ /* 0x010fe20003f65270 */
[----:B-1----:R-:W-:Y:S01]  /*0170*/  IMAD.WIDE R18, R6, R11, c[0x0][0x240] ;  /* 0x0000900006127625 */ /* 0x002fe200078e020b */
[----:B------:R-:W-:-:S04]  /*0180*/  LOP3.LUT R2, R20, R131, R6, 0xfe, !PT ;  /* 0x0000008314027212 */ /* 0x000fc800078efe06 */
[----:B------:R-:W-:-:S13]  /*0190*/  LOP3.LUT P4, RZ, R2, R123, RZ, 0xfc, !PT ;  /* 0x0000007b02ff7212 */ /* 0x000fda000788fcff */
[----:B------:R-:W-:Y:S02]  /*01a0*/  @!P4 IMAD.MOV.U32 R22, RZ, RZ, c[0x0][0x308] ;  /* 0x0000c200ff16c624 */ /* 0x000fe400078e00ff */
[----:B------:R-:W-:Y:S02]  /*01b0*/  @!P4 IMAD.MOV.U32 R23, RZ, RZ, c[0x0][0x30c] ;  /* 0x0000c300ff17c624 */ /* 0x000fe400078e00ff */
[----:B------:R-:W-:Y:S01]  /*01c0*/  IMAD.MOV.U32 R15, RZ, RZ, -0x1 ;  /* 0xffffffffff0f7424 */ /* 0x000fe200078e00ff */
[----:B--2---:R-:W1:Y:S08]  /*01d0*/  @P1 R2UR UR18, R8 ;  /* 0x00000000081213c2 */ /* 0x004e7000000e0000 */
[----:B------:R-:W2:Y:S01]  /*01e0*/  @P1 R2UR UR19, R9 ;  /* 0x00000000091313c2 */ /* 0x000ea200000e0000 */
[----:B---3--:R-:W-:-:S05]  /*01f0*/  @P1 IADD3 R138, P0, R4, c[0x0][0x300], RZ ;  /* 0x0000c000048a1a10 */ /* 0x008fca0007f1e0ff */
[----:B------:R-:W-:Y:S01]  /*0200*/  @P1 IMAD.X R3, RZ, RZ, R5, P0 ;  /* 0x000000ffff031224 */ /* 0x000fe200000e0605 */
[----:B------:R-:W-:Y:S01]  /*0210*/  ISETP.EQ.U32.AND P1, PT, RZ, c[0x0][0x248], PT ;  /* 0x00009200ff007a0c */ /* 0x000fe20003f22070 */
[----:B------:R-:W-:Y:S01]  /*0220*/  @!P4 IMAD.MOV.U32 R2, RZ, RZ, R138 ;  /* 0x000000ffff02c224 */ /* 0x000fe200078e008a */
[----:B------:R-:W-:Y:S02]  /*0230*/  ISETP.NE.U32.AND P0, PT, RZ, c[0x0][0x250], PT ;  /* 0x00009400ff007a0c */ /* 0x000fe40003f05070 */
[----:B------:R-:W-:Y:S02]  /*0240*/  ISETP.EQ.OR.EX P1, PT, RZ, c[0x0][0x24c], !P3, P1 ;  /* 0x00009300ff007a0c */ /* 0x000fe40005f22710 */
[----:B------:R3:W-:Y:S01]  /*0250*/  @!P4 STG.E.64 [R22.64+0x8], R2 ;  /* 0x000008021600c986 */ /* 0x0007e2000c101b10 */
[----:B-1----:R-:W-:Y:S01]  /*0260*/  IMAD.U32 R16, RZ, RZ, UR18 ;  /* 0x00000012ff107e24 */ /* 0x002fe2000f8e00ff */
[----:B------:R-:W-:Y:S01]  /*0270*/  ISETP.NE.AND.EX P0, PT, RZ, c[0x0][0x254], PT, P0 ;  /* 0x00009500ff007a0c */ /* 0x000fe20003f05300 */
[----:B--2---:R-:W-:-:S05]  /*0280*/  IMAD.U32 R17, RZ, RZ, UR19 ;  /* 0x00000013ff117e24 */ /* 0x004fca000f8e00ff */
[----:B------:R1:W-:Y:S04]  /*0290*/  @!P4 STG.E.64 [R22.64], R16 ;  /* 0x000000101600c986 */ /* 0x0003e8000c101b10 */
[----:B------:R-:W2:Y:S04]  /*02a0*/  @P2 LDG.E R14, [R18.64] ;  /* 0x00000010120e2981 */ /* 0x000ea8000c1e1900 */
[----:B------:R-:W2:Y:S01]  /*02b0*/  @P2 LDG.E R7, [R18.64+0x4] ;  /* 0x0000041012072981 */ /* 0x000ea2000c1e1900 */
[----:B------:R-:W-:-:S04]  /*02c0*/  IMAD.WIDE R4, R6, R11, c[0x0][0x248] ;  /* 0x0000920006047625 */ /* 0x000fc800078e020b */
[----:B------:R-:W-:Y:S01]  /*02d0*/  IMAD.MOV.U32 R12, RZ, RZ, RZ ;  /* 0x000000ffff0c7224 */ /* 0x000fe200078e00ff */
[----:B------:R1:W5:Y:S01]  /*02e0*/  @!P1 LDG.E R15, [R4.64] ;  /* 0x00000010040f9981 */ /* 0x000362000c1e1900 */
[----:B------:R-:W-:Y:S01]  /*02f0*/  @P0 IMAD.WIDE R8, R6, R11, c[0x0][0x250] ;  /* 0x0000940006080625 */ /* 0x000fe200078e020b */
[----:B------:R-:W4:Y:S04]  /*0300*/  LDC.U8 R252, c[0x0][0x2d8] ;  /* 0x0000b600fffc7b82 */ /* 0x000f280000000000 */
[----:B------:R1:W5:Y:S01]  /*0310*/  @P0 LDG.E R12, [R8.64] ;  /* 0x00000010080c0981 */ /* 0x000362000c1e1900 */
[----:B------:R-:W-:Y:S02]  /*0320*/  ISETP.NE.U32.AND P0, PT, RZ, c[0x0][0x248], PT ;  /* 0x00009200ff007a0c */ /* 0x000fe40003f05070 */
[----:B------:R-:W-:-:S02]  /*0330*/  SHF.R.S32.HI R0, RZ, 0x1f, R123 ;  /* 0x0000001fff007819 */ /* 0x000fc4000001147b */
[----:B------:R-:W-:Y:S02]  /*0340*/  ISETP.NE.AND.EX P0, PT, RZ, c[0x0][0x24c], PT, P0 ;  /* 0x00009300ff007a0c */ /* 0x000fe40003f05300 */
[----:B------:R-:W-:-:S04]  /*0350*/  LEA.HI R13, R0, R123, RZ, 0x5 ;  /* 0x0000007b000d7211 */ /* 0x000fc800078f28ff */
[----:B---3--:R-:W-:-:S05]  /*0360*/  LOP3.LUT R2, R13, 0xffffffe0, RZ, 0xc0, !PT ;  /* 0xffffffe00d027812 */ /* 0x008fca00078ec0ff */
[----:B------:R-:W-:Y:S01]  /*0370*/  IMAD.IADD R121, R123, 0x1, -R2 ;  /* 0x000000017b797824 */ /* 0x000fe200078e0a02 */
[----:B--2---:R-:W-:Y:S01]  /*0380*/  @P2 IADD3 R21, R7, -R14, RZ ;  /* 0x8000000e07152210 */ /* 0x004fe20007ffe0ff */
[----:B------:R-:W-:Y:S01]  /*0390*/  @!P2 IMAD.MOV.U32 R21, RZ, RZ, c[0x0][0x214] ;  /* 0x00008500ff15a624 */ /* 0x000fe200078e00ff */
[----:B------:R1:W-:Y:S04]  /*03a0*/  STL [R1+0x40], R14 ;  /* 0x0000400e01007387 */ /* 0x0003e80000100800 */
[----:B------:R1:W-:Y:S01]  /*03b0*/  STL [R1+0x4c], R21 ;  /* 0x00004c1501007387 */ /* 0x0003e20000100800 */
[----:B------:R-:W-:Y:S05]  /*03c0*/  @!P0 BRA `(.L_x_1292) ;  /* 0x0000004000008947 */ /* 0x000fea0003800000 */
[----:B----4-:R-:W2:Y:S02]  /*03d0*/  @P3 LDG.E R2, [R4.64+0x4] ;  /* 0x0000041004023981 */ /* 0x010ea4000c1e1900 */
[----:B--2--5:R-:W-:-:S06]  /*03e0*/  @P3 IADD3 R2, R2, -R15, RZ ;  /* 0x8000000f02023210 */ /* 0x024fcc0007ffe0ff */
[----:B------:R2:W5:Y:S01]  /*03f0*/  @!P3 LDG.E R2, [R4.64] ;  /* 0x000000100402b981 */ /* 0x000562000c1e1900 */
[----:B------:R-:W-:Y:S05]  /*0400*/  BRA `(.L_x_1293) ;  /* 0x0000001000007947 */ /* 0x000fea0003800000 */
.L_x_1292:
[----:B----4-:R-:W-:Y:S02]  /*0410*/  MOV R2, c[0x0][0x218] ;  /* 0x0000860000027a02 */ /* 0x010fe40000000f00 */
.L_x_1293:
        /* <DEDUP_REMOVED lines=8> */
[----:B--2---:R-:W-:Y:S01]  /*04a0*/  @!P2 SEL R5, RZ, c[0x0][0x21c], !P1 ;  /* 0x00008700ff05aa07 */ /* 0x004fe20004800000 */
        /* <DEDUP_REMOVED lines=9> */
[----:B------:R-:W-:Y:S01]  /*0540*/  IMAD R4, R6, c[0x0][0x1c0], R20 ;  /* 0x0000700006047a24 */ /* 0x000fe200078e0214 */
[----:B------:R-:W-:Y:S02]  /*0550*/  ISETP.NE.AND P0, PT, R15, -0x1, PT ;  /* 0xffffffff0f00780c */ /* 0x000fe40003f05270 */
[----:B------:R-:W-:Y:S02]  /*0560*/  SHF.R.S32.HI R8, RZ, 0x1f, R121 ;  /* 0x0000001fff087819 */ /* 0x000fe40000011479 */
[C---:B------:R-:W-:Y:S01]  /*0570*/  SHF.L.U32 R2, R4.reuse, 0x5, RZ ;  /* 0x0000000504027819 */ /* 0x040fe200000006ff */
[----:B------:R-:W-:Y:S01]  /*0580*/  IMAD R4, R4, c[0x0][0x224], R9 ;  /* 0x0000890004047a24 */ /* 0x000fe200078e0209 */
[----:B------:R-:W-:Y:S02]  /*0590*/  SHF.R.S32.HI R133, RZ, 0x6, R133 ;  /* 0x00000006ff857819 */ /* 0x000fe40000011485 */
[----:B------:R-:W-:-:S02]  /*05a0*/  IADD3 R138, P2, P1, R2, R138, R121 ;  /* 0x0000008a028a7210 */ /* 0x000fc4000795e079 */
[----:B------:R-:W-:Y:S01]  /*05b0*/  SHF.R.S32.HI R2, RZ, 0x1f, R2 ;  /* 0x0000001fff027819 */ /* 0x000fe20000011402 */
[----:B------:R-:W-:Y:S01]  /*05c0*/  @P3 IMAD.WIDE.U32 R16, R14, c[0x0][0x190], RZ ;  /* 0x000064000e103a25 */ /* 0x000fe200078e00ff */
[----:B------:R-:W-:Y:S02]  /*05d0*/  @!P3 SHF.R.S32.HI R7, RZ, 0x1f, R6 ;  /* 0x0000001fff07b819 */ /* 0x000fe40000011406 */
[----:B------:R-:W-:Y:S01]  /*05e0*/  @P0 IADD3 R10, R12, R15, RZ ;  /* 0x0000000f0c0a0210 */ /* 0x000fe20007ffe0ff */
[----:B------:R-:W-:Y:S01]  /*05f0*/  @!P3 IMAD.WIDE.U32 R18, R6, c[0x0][0x178], RZ ;  /* 0x00005e000612ba25 */ /* 0x000fe200078e00ff */
[----:B------:R-:W-:-:S03]  /*0600*/  IADD3.X R3, R2, R3, R8, P2, P1 ;  /* 0x0000000302037210 */ /* 0x000fc600017e2408 */
[----:B------:R-:W-:Y:S01]  /*0610*/  @!P3 IMAD R7, R7, c[0x0][0x178], RZ ;  /* 0x00005e000707ba24 */ /* 0x000fe200078e02ff */
[----:B------:R-:W-:Y:S01]  /*0620*/  @!P3 MOV R16, R18 ;  /* 0x000000120010b202 */ /* 0x000fe20000000f00 */
[----:B------:R-:W-:-:S04]  /*0630*/  @P0 IMAD.WIDE.U32 R22, R10, c[0x0][0x198], RZ ;  /* 0x000066000a160a25 */ /* 0x000fc800078e00ff */
[----:B------:R-:W-:Y:S02]  /*0640*/  @!P3 IMAD R2, R6, c[0x0][0x17c], R7 ;  /* 0x00005f000602ba24 */ /* 0x000fe400078e0207 */
[----:B------:R-:W-:Y:S02]  /*0650*/  @P3 IMAD R5, R14, c[0x0][0x194], R17 ;  /* 0x000065000e053a24 */ /* 0x000fe400078e0211 */
[----:B------:R-:W-:Y:S01]  /*0660*/  @P0 IMAD R10, R10, c[0x0][0x19c], R23 ;  /* 0x000067000a0a0a24 */ /* 0x000fe200078e0217 */
[----:B------:R-:W-:Y:S01]  /*0670*/  @!P3 IADD3 R5, R19, R2, RZ ;  /* 0x000000021305b210 */ /* 0x000fe20007ffe0ff */
[----:B------:R-:W-:Y:S01]  /*0680*/  IMAD R2, R4, c[0x0][0x228], RZ ;  /* 0x00008a0004027a24 */ /* 0x000fe200078e02ff */
        /* <DEDUP_REMOVED lines=11> */
.L_x_1295:
        /* <DEDUP_REMOVED lines=10> */
[----:B------:R-:W-:-:S06]  /*07e0*/  IMAD.HI.U32 R7, R19, R7, R18 ;  /* 0x0000000713077227 */ /* 0x000fcc00078e0012 */
[----:B------:R-:W-:-:S04]  /*07f0*/  IMAD.HI.U32 R14, R7, R4, RZ ;  /* 0x00000004070e7227 */ /* 0x000fc800078e00ff */
[----:B------:R-:W-:-:S04]  /*0800*/  IMAD.MOV R7, RZ, RZ, -R14 ;  /* 0x000000ffff077224 */ /* 0x000fc800078e0a0e */
[----:B------:R-:W-:Y:S01]  /*0810*/  IMAD R7, R8, R7, R4 ;  /* 0x0000000708077224 */ /* 0x000fe200078e0204 */
[----:B------:R-:W-:-:S04]  /*0820*/  LOP3.LUT R4, R20, c[0x0][0x1c8], RZ, 0x3c, !PT ;  /* 0x0000720014047a12 */ /* 0x000fc800078e3cff */
[----:B------:R-:W-:Y:S02]  /*0830*/  ISETP.GT.U32.AND P2, PT, R8, R7, PT ;  /* 0x000000070800720c */ /* 0x000fe40003f44070 */
[----:B------:R-:W-:-:S11]  /*0840*/  ISETP.GE.AND P1, PT, R4, RZ, PT ;  /* 0x000000ff0400720c */ /* 0x000fd60003f26270 */
[----:B------:R-:W-:Y:S01]  /*0850*/  @!P2 IMAD.IADD R7, R7, 0x1, -R8 ;  /* 0x000000010707a824 */ /* 0x000fe200078e0a08 */
[----:B------:R-:W-:Y:S02]  /*0860*/  @!P2 IADD3 R14, R14, 0x1, RZ ;  /* 0x000000010e0ea810 */ /* 0x000fe40007ffe0ff */
[----:B------:R-:W-:Y:S02]  /*0870*/  ISETP.NE.AND P2, PT, RZ, c[0x0][0x1c8], PT ;  /* 0x00007200ff007a0c */ /* 0x000fe40003f45270 */
[----:B------:R-:W-:Y:S02]  /*0880*/  ISETP.GE.U32.AND P3, PT, R7, R8, PT ;  /* 0x000000080700720c */ /* 0x000fe40003f66070 */
[----:B------:R-:W-:-:S11]  /*0890*/  @P0 IADD3 R7, R12, R15, RZ ;  /* 0x0000000f0c070210 */ /* 0x000fd60007ffe0ff */
[----:B------:R-:W-:-:S05]  /*08a0*/  @P3 IADD3 R14, R14, 0x1, RZ ;  /* 0x000000010e0e3810 */ /* 0x000fca0007ffe0ff */
[----:B------:R-:W-:Y:S02]  /*08b0*/  IMAD.MOV.U32 R4, RZ, RZ, R14 ;  /* 0x000000ffff047224 */ /* 0x000fe400078e000e */
[----:B------:R-:W-:-:S04]  /*08c0*/  @P0 IMAD.WIDE.U32 R14, R7, c[0x0][0x1a0], RZ ;  /* 0x00006800070e0a25 */ /* 0x000fc800078e00ff */
[----:B------:R-:W-:Y:S01]  /*08d0*/  @!P1 IMAD.MOV R4, RZ, RZ, -R4 ;  /* 0x000000ffff049224 */ /* 0x000fe200078e0a04 */
[----:B------:R-:W-:Y:S01]  /*08e0*/  @P0 MOV R8, R14 ;  /* 0x0000000e00080202 */ /* 0x000fe20000000f00 */
[----:B------:R-:W-:Y:S01]  /*08f0*/  @P0 IMAD R7, R7, c[0x0][0x1a4], R15 ;  /* 0x0000690007070a24 */ /* 0x000fe200078e020f */
        /* <DEDUP_REMOVED lines=13> */
.L_x_1296:
[----:B------:R-:W-:Y:S01]  /*09d0*/  LEA.HI R12, R0, R123, RZ, 0x3 ;  /* 0x0000007b000c7211 */ /* 0x000fe200078f18ff */
[----:B------:R-:W-:Y:S01]  /*09e0*/  IMAD.IADD R23, R21, 0x1, -R9 ;  /* 0x0000000115177824 */ /* 0x000fe200078e0a09 */
[--C-:B------:R-:W-:Y:S01]  /*09f0*/  SHF.R.S32.HI R120, RZ, 0x5, R13.reuse ;  /* 0x00000005ff787819 */ /* 0x100fe2000001140d */
[----:B------:R-:W-:Y:S01]  /*0a00*/  IMAD R27, R27, c[0x0][0x1a8], RZ ;  /* 0x00006a001b1b7a24 */ /* 0x000fe200078e02ff */
[----:B------:R-:W-:Y:S01]  /*0a10*/  SHF.R.S32.HI R13, RZ, 0x1f, R13 ;  /* 0x0000001fff0d7819 */ /* 0x000fe2000001140d */
[----:B------:R-:W-:Y:S01]  /*0a20*/  BSSY B0, `(.L_x_1297) ;  /* 0x0000039000007945 */ /* 0x000fe20003800000 */
[----:B------:R-:W-:Y:S01]  /*0a30*/  SHF.R.S32.HI R24, RZ, 0x3, R12 ;  /* 0x00000003ff187819 */ /* 0x000fe2000001140c */
[----:B------:R-:W-:Y:S01]  /*0a40*/  IMAD R27, R20, c[0x0][0x1ac], R27 ;  /* 0x00006b00141b7a24 */ /* 0x000fe200078e021b */
[----:B------:R-:W-:-:S02]  /*0a50*/  LOP3.LUT R12, R12, 0xfffffff8, RZ, 0xc0, !PT ;  /* 0xfffffff80c0c7812 */ /* 0x000fc400078ec0ff */
[----:B------:R-:W-:Y:S01]  /*0a60*/  LEA.HI R13, R13, R120, RZ, 0x2 ;  /* 0x000000780d0d7211 */ /* 0x000fe200078f10ff */
[----:B------:R-:W-:Y:S01]  /*0a70*/  IMAD.SHL.U32 R6, R24, 0x40, RZ ;  /* 0x0000004018067824 */ /* 0x000fe200078e00ff */
[----:B------:R-:W-:Y:S01]  /*0a80*/  SHF.R.S32.HI R128, RZ, 0x1f, R121 ;  /* 0x0000001fff807819 */ /* 0x000fe20000011479 */
[----:B------:R-:W-:Y:S01]  /*0a90*/  IMAD.IADD R12, R123, 0x1, -R12 ;  /* 0x000000017b0c7824 */ /* 0x000fe200078e0a0c */
[----:B------:R-:W-:Y:S02]  /*0aa0*/  LOP3.LUT R13, R13, 0xffffffc, RZ, 0xc0, !PT ;  /* 0x0ffffffc0d0d7812 */ /* 0x000fe400078ec0ff */
[----:B------:R-:W-:Y:S01]  /*0ab0*/  LOP3.LUT R6, R6, 0x1c0, RZ, 0xc0, !PT ;  /* 0x000001c006067812 */ /* 0x000fe200078ec0ff */
[----:B------:R-:W-:Y:S01]  /*0ac0*/  IMAD.SHL.U32 R140, R12, 0x8, RZ ;  /* 0x000000080c8c7824 */ /* 0x000fe200078e00ff */
[----:B------:R-:W-:Y:S01]  /*0ad0*/  LEA.HI R128, R128, R121, RZ, 0x2 ;  /* 0x0000007980807211 */ /* 0x000fe200078f10ff */
[----:B------:R-:W-:Y:S01]  /*0ae0*/  IMAD.IADD R18, R120, 0x1, -R13 ;  /* 0x0000000178127824 */ /* 0x000fe200078e0a0d */
[----:B------:R-:W-:-:S02]  /*0af0*/  LEA.HI R13, R0, R123, RZ, 0x6 ;  /* 0x0000007b000d7211 */ /* 0x000fc400078f30ff */
[----:B------:R-:W-:Y:S02]  /*0b00*/  LOP3.LUT R15, R6, 0x38, R140, 0xf8, !PT ;  /* 0x00000038060f7812 */ /* 0x000fe400078ef88c */
[----:B------:R-:W-:Y:S01]  /*0b10*/  SHF.R.U32.HI R6, RZ, 0x3, R6 ;  /* 0x00000003ff067819 */ /* 0x000fe20000011606 */
[----:B------:R-:W-:Y:S01]  /*0b20*/  IMAD.SHL.U32 R13, R13, 0x8, RZ ;  /* 0x000000080d0d7824 */ /* 0x000fe200078e00ff */
[----:B------:R-:W-:Y:S02]  /*0b30*/  SHF.R.S32.HI R17, RZ, 0x2, R128 ;  /* 0x00000002ff117819 */ /* 0x000fe40000011480 */
[----:B------:R-:W-:Y:S02]  /*0b40*/  LOP3.LUT R6, R15, R6, RZ, 0x3c, !PT ;  /* 0x000000060f067212 */ /* 0x000fe400078e3cff */
[----:B------:R-:W-:Y:S01]  /*0b50*/  LEA.HI R14, R0, R123, RZ, 0x4 ;  /* 0x0000007b000e7211 */ /* 0x000fe200078f20ff */
[----:B------:R-:W-:Y:S01]  /*0b60*/  IMAD R130, R18, 0x10, R17 ;  /* 0x0000001012827824 */ /* 0x000fe200078e0211 */
[----:B------:R-:W-:-:S02]  /*0b70*/  LOP3.LUT R6, R6, 0xfffffe00, R13, 0xf8, !PT ;  /* 0xfffffe0006067812 */ /* 0x000fc400078ef80d */
[----:B------:R-:W-:Y:S02]  /*0b80*/  SHF.R.S32.HI R141, RZ, 0x1f, R140 ;  /* 0x0000001fff8d7819 */ /* 0x000fe4000001148c */
[----:B------:R-:W-:Y:S01]  /*0b90*/  LOP3.LUT R0, R14, 0xfffffff0, RZ, 0xc0, !PT ;  /* 0xfffffff00e007812 */ /* 0x000fe200078ec0ff */
[----:B------:R-:W-:Y:S01]  /*0ba0*/  IMAD.SHL.U32 R129, R6, 0x2, RZ ;  /* 0x0000000206817824 */ /* 0x000fe200078e00ff */
[----:B------:R1:W-:Y:S01]  /*0bb0*/  STL [R1+0x48], R130 ;  /* 0x0000488201007387 */ /* 0x0003e20000100800 */
[----:B------:R-:W-:Y:S02]  /*0bc0*/  IADD3 R16, P0, R140, R16, RZ ;  /* 0x000000108c107210 */ /* 0x000fe40007f1e0ff */
[----:B------:R-:W-:Y:S01]  /*0bd0*/  IMAD.IADD R0, R123, 0x1, -R0 ;  /* 0x000000017b007824 */ /* 0x000fe200078e0a00 */
[----:B------:R1:W-:Y:S01]  /*0be0*/  STL.64 [R1+0x68], R140 ;  /* 0x0000688c01007387 */ /* 0x0003e20000100a00 */
[----:B------:R-:W-:Y:S01]  /*0bf0*/  SHF.R.S32.HI R25, RZ, 0x1f, R24 ;  /* 0x0000001fff197819 */ /* 0x000fe20000011418 */
[----:B------:R-:W-:Y:S01]  /*0c00*/  IMAD.X R17, R141, 0x1, R5, P0 ;  /* 0x000000018d117824 */ /* 0x000fe200000e0605 */
[----:B------:R-:W-:Y:S01]  /*0c10*/  ISETP.GE.AND P0, PT, R24, R23, PT ;  /* 0x000000171800720c */ /* 0x000fe20003f06270 */
[----:B------:R1:W-:Y:S01]  /*0c20*/  STL [R1+0x3c], R23 ;  /* 0x00003c1701007387 */ /* 0x0003e20000100800 */
[----:B------:R-:W-:Y:S01]  /*0c30*/  SHF.R.S32.HI R13, RZ, 0x1f, R0 ;  /* 0x0000001fff0d7819 */ /* 0x000fe20000011400 */
[----:B------:R-:W-:Y:S01]  /*0c40*/  IMAD.WIDE.U32 R20, R20, c[0x0][0x1a8], R16 ;  /* 0x00006a0014147a25 */ /* 0x000fe200078e0010 */
[----:B------:R-:W-:Y:S01]  /*0c50*/  SHF.R.S32.HI R5, RZ, 0x1f, R4 ;  /* 0x0000001fff057819 */ /* 0x000fe20000011404 */
[----:B------:R1:W-:Y:S01]  /*0c60*/  STL [R1+0x44], R129 ;  /* 0x0000448101007387 */ /* 0x0003e20000100800 */
[----:B------:R-:W-:Y:S01]  /*0c70*/  LEA.HI R13, R13, R0, RZ, 0x3 ;  /* 0x000000000d0d7211 */ /* 0x000fe200078f18ff */
[----:B------:R-:W-:-:S04]  /*0c80*/  IMAD.WIDE R28, R131, 0x80, R24 ;  /* 0x00000080831c7825 */ /* 0x000fc800078e0218 */
[----:B------:R-:W-:Y:S02]  /*0c90*/  IMAD.SHL.U32 R127, R13, 0x40, RZ ;  /* 0x000000400d7f7824 */ /* 0x000fe400078e00ff */
[----:B------:R-:W-:-:S03]  /*0ca0*/  IMAD.IADD R27, R21, 0x1, R27 ;  /* 0x00000001151b7824 */ /* 0x000fc600078e021b */
[----:B------:R-:W-:Y:S01]  /*0cb0*/  LOP3.LUT R127, R127, 0xfffffe00, RZ, 0xc0, !PT ;  /* 0xfffffe007f7f7812 */ /* 0x000fe200078ec0ff */
        /* <DEDUP_REMOVED lines=15> */
.L_x_1298:
[----:B------:R-:W-:Y:S05]  /*0db0*/  BSYNC B0 ;  /* 0x0000000000007941 */ /* 0x000fea0003800000 */
.L_x_1297:
[----:B---3--:R-:W-:Y:S01]  /*0dc0*/  IADD3 R19, R24, 0x10, RZ ;  /* 0x0000001018137810 */ /* 0x008fe20007ffe0ff */
[----:B------:R-:W-:Y:S03]  /*0dd0*/  BSSY B0, `(.L_x_1299) ;  /* 0x0000014000007945 */ /* 0x000fe60003800000 */
[----:B------:R-:W-:-:S13]  /*0de0*/  ISETP.GE.AND P0, PT, R19, R23, PT ;  /* 0x000000171300720c */ /* 0x000fda0003f06270 */
        /* <DEDUP_REMOVED lines=18> */
.L_x_1300:
[----:B------:R-:W-:Y:S05]  /*0f10*/  BSYNC B0 ;  /* 0x0000000000007941 */ /* 0x000fea0003800000 */
.L_x_1299:
[----:B------:R-:W-:Y:S01]  /*0f20*/  IADD3 R17, R24, 0x20, RZ ;  /* 0x0000002018117810 */ /* 0x000fe20007ffe0ff */
[----:B------:R-:W-:Y:S03]  /*0f30*/  BSSY B0, `(.L_x_1301) ;  /* 0x0000014000007945 */ /* 0x000fe60003800000 */
[----:B------:R-:W-:-:S13]  /*0f40*/  ISETP.GE.AND P0, PT, R17, R23, PT ;  /* 0x000000171100720c */ /* 0x000fda0003f06270 */
[----:B------:R-:W-:Y:S05]  /*0f50*/  @P0 BRA `(.L_x_1302) ;  /* 0x0000011000000947 */ /* 0x000fea0003800000 */
[----:B------:R-:W-:-:S13]  /*0f60*/  ISETP.GE.AND P0, PT, R140, c[0x0][0x220], PT ;  /* 0x000088008c007a0c */ /* 0x000fda0003f06270 */
[----:B------:R1:W-:Y:S01]  /*0f70*/  @P0 STS.128 [R129+0x1000], RZ ;  /* 0x001000ff81000388 */ /* 0x0003e20000000c00 */
[----:B------:R-:W-:Y:S05]  /*0f80*/  @P0 BRA `(.L_x_1302) ;  /* 0x000000e000000947 */ /* 0x000fea0003800000 */
[----:B------:R-:W-:Y:S01]  /*0f90*/  IADD3 R9, P0, R28, 0x20, RZ ;  /* 0x000000201c097810 */ /* 0x000fe20007f1e0ff */
[----:B----4-:R-:W-:Y:S01]  /*0fa0*/  IMAD.MOV.U32 R30, RZ, RZ, R20 ;  /* 0x000000ffff1e7224 */ /* 0x010fe200078e0014 */
        /* <DEDUP_REMOVED lines=12> */
.L_x_1302:
[----:B------:R-:W-:Y:S05]  /*1070*/  BSYNC B0 ;  /* 0x0000000000007941 */ /* 0x000fea0003800000 */
.L_x_1301:
        /* <DEDUP_REMOVED lines=21> */
.L_x_1304:
[----:B------:R-:W-:Y:S05]  /*11d0*/  BSYNC B0 ;  /* 0x0000000000007941 */ /* 0x000fea0003800000 */
.L_x_1303:
        /* <DEDUP_REMOVED lines=21> */
.L_x_1306:
[----:B------:R-:W-:Y:S05]  /*1330*/  BSYNC B0 ;  /* 0x0000000000007941 */ /* 0x000fea0003800000 */
.L_x_1305:
        /* <DEDUP_REMOVED lines=21> */
.L_x_1308:
[----:B------:R-:W-:Y:S05]  /*1490*/  BSYNC B0 ;  /* 0x0000000000007941 */ /* 0x000fea0003800000 */
.L_x_1307:
        /* <DEDUP_REMOVED lines=21> */
.L_x_1310:
[----:B------:R-:W-:Y:S05]  /*15f0*/  BSYNC B0 ;  /* 0x0000000000007941 */ /* 0x000fea0003800000 */
.L_x_1309:
[----:B------:R-:W-:Y:S01]  /*1600*/  IADD3 R9, R24, 0x70, RZ ;  /* 0x0000007018097810 */ /* 0x000fe20007ffe0ff */
[----:B------:R-:W-:Y:S01]  /*1610*/  IMAD.MOV.U32 R6, RZ, RZ, c[0x0][0x198] ;  /* 0x00006600ff067624 */ /* 0x000fe200078e00ff */
[----:B------:R-:W-:Y:S02]  /*1620*/  BSSY B0, `(.L_x_1311) ;  /* 0x0000016000007945 */ /* 0x000fe40003800000 */
[----:B------:R-:W-:Y:S01]  /*1630*/  ISETP.GE.AND P0, PT, R9, R23, PT ;  /* 0x000000170900720c */ /* 0x000fe20003f06270 */
[----:B------:R-:W-:Y:S02]  /*1640*/  IMAD.MOV.U32 R9, RZ, RZ, 0x6 ;  /* 0x00000006ff097424 */ /* 0x000fe400078e00ff */
[----:B------:R-:W-:-:S03]  /*1650*/  IMAD.SHL.U32 R126, R6, 0x40, RZ ;  /* 0x00000040067e7824 */ /* 0x000fc600078e00ff */
[----:B------:R-:W-:-:S07]  /*1660*/  SHF.L.U64.HI R124, R6, R9, c[0x0][0x19c] ;  /* 0x00006700067c7619 */ /* 0x000fce0000010209 */
        /* <DEDUP_REMOVED lines=17> */
.L_x_1312:
[----:B------:R-:W-:Y:S05]  /*1780*/  BSYNC B0 ;  /* 0x0000000000007941 */ /* 0x000fea0003800000 */
.L_x_1311:
[----:B------:R-:W-:Y:S01]  /*1790*/  IMAD R9, R25, c[0x0][0x198], RZ ;  /* 0x0000660019097a24 */ /* 0x000fe200078e02ff */
[----:B------:R-:W-:Y:S01]  /*17a0*/  LOP3.LUT R13, R13, 0xfffffff8, RZ, 0xc0, !PT ;  /* 0xfffffff80d0d7812 */ /* 0x000fe200078ec0ff */
[--C-:B------:R-:W-:Y:S01]  /*17b0*/  IMAD.WIDE.U32 R28, R24, c[0x0][0x198], R140.reuse ;  /* 0x00006600181c7a25 */ /* 0x100fe200078e008c */
[----:B------:R-:W-:Y:S02]  /*17c0*/  BSSY B0, `(.L_x_1313) ;  /* 0x000002e000007945 */ /* 0x000fe40003800000 */
[----:B------:R-:W-:Y:S01]  /*17d0*/  IADD3 R13, R0, -R13, RZ ;  /* 0x8000000d000d7210 */ /* 0x000fe20007ffe0ff */
[----:B------:R-:W-:Y:S01]  /*17e0*/  IMAD R21, R25, c[0x0][0x1a0], RZ ;  /* 0x0000680019157a24 */ /* 0x000fe200078e02ff */
[----:B------:R-:W-:Y:S01]  /*17f0*/  IADD3 R22, P1, R22, R28, RZ ;  /* 0x0000001c16167210 */ /* 0x000fe20007f3e0ff */
[----:B-1----:R-:W-:-:S04]  /*1800*/  IMAD.WIDE.U32 R26, R24, c[0x0][0x1a0], R140 ;  /* 0x00006800181a7a25 */ /* 0x002fc800078e008c */
[----:B------:R-:W-:Y:S01]  /*1810*/  IMAD R9, R24, c[0x0][0x19c], R9 ;  /* 0x0000670018097a24 */ /* 0x000fe200078e0209 */
[----:B------:R-:W-:Y:S01]  /*1820*/  IADD3 R8, P0, R8, R26, RZ ;  /* 0x0000001a08087210 */ /* 0x000fe20007f1e0ff */
[----:B------:R-:W-:Y:S02]  /*1830*/  IMAD R0, R24, c[0x0][0x1a4], R21 ;  /* 0x0000690018007a24 */ /* 0x000fe400078e0215 */
[C---:B------:R-:W-:Y:S01]  /*1840*/  IMAD R21, R5.reuse, c[0x0][0x1b0], RZ ;  /* 0x00006c0005157a24 */ /* 0x040fe200078e02ff */
[----:B------:R-:W-:Y:S01]  /*1850*/  IADD3.X R23, R10, R29, R9, P1, !PT ;  /* 0x0000001d0a177210 */ /* 0x000fe20000ffe409 */
[----:B------:R-:W-:Y:S01]  /*1860*/  IMAD R5, R5, c[0x0][0x1b8], RZ ;  /* 0x00006e0005057a24 */ /* 0x000fe200078e02ff */
[----:B------:R-:W-:Y:S01]  /*1870*/  IADD3.X R9, R7, R27, R0, P0, !PT ;  /* 0x0000001b07097210 */ /* 0x000fe200007fe400 */
[C---:B------:R-:W-:Y:S01]  /*1880*/  IMAD R0, R4.reuse, c[0x0][0x1b4], R21 ;  /* 0x00006d0004007a24 */ /* 0x040fe200078e0215 */
[----:B------:R-:W-:Y:S01]  /*1890*/  IADD3 R7, R133, -0x1, RZ ;  /* 0xffffffff85077810 */ /* 0x000fe20007ffe0ff */
[----:B----4-:R-:W-:Y:S01]  /*18a0*/  IMAD.WIDE.U32 R32, R4, c[0x0][0x1b0], R22 ;  /* 0x00006c0004207a25 */ /* 0x010fe200078e0016 */
[----:B------:R-:W-:-:S03]  /*18b0*/  R2P PR, R13, 0x6 ;  /* 0x000000060d007804 */ /* 0x000fc60000000000 */
[C---:B------:R-:W-:Y:S01]  /*18c0*/  IMAD R10, R4.reuse, c[0x0][0x1bc], R5 ;  /* 0x00006f00040a7a24 */ /* 0x040fe200078e0205 */
[----:B------:R-:W-:Y:S01]  /*18d0*/  IADD3 R137, R33, R0, RZ ;  /* 0x0000000021897210 */ /* 0x000fe20007ffe0ff */
[----:B------:R-:W-:Y:S01]  /*18e0*/  IMAD.WIDE.U32 R30, R4, c[0x0][0x1b8], R8 ;  /* 0x00006e00041e7a25 */ /* 0x000fe200078e0008 */
[----:B------:R-:W-:Y:S01]  /*18f0*/  MOV R136, R32 ;  /* 0x0000002000887202 */ /* 0x000fe20000000f00 */
[----:B------:R1:W-:Y:S01]  /*1900*/  STL.64 [R1+0x58], R32 ;  /* 0x0000582001007387 */ /* 0x0003e20000100a00 */
[----:B------:R-:W-:Y:S01]  /*1910*/  SHF.R.S32.HI R9, RZ, 0x1f, R7 ;  /* 0x0000001fff097819 */ /* 0x000fe20000011407 */
[----:B------:R-:W-:Y:S01]  /*1920*/  IMAD R8, R7, -0x40, R122 ;  /* 0xffffffc007087824 */ /* 0x000fe200078e027a */
[----:B------:R-:W-:Y:S01]  /*1930*/  IADD3 R16, R31, R10, RZ ;  /* 0x0000000a1f107210 */ /* 0x000fe20007ffe0ff */
[----:B------:R1:W-:Y:S01]  /*1940*/  STL.64 [R1+0x50], R30 ;  /* 0x0000501e01007387 */ /* 0x0003e20000100a00 */
[----:B------:R-:W-:Y:S01]  /*1950*/  IMAD R23, R124, R7, RZ ;  /* 0x000000077c177224 */ /* 0x000fe200078e02ff */
[----:B------:R-:W-:Y:S01]  /*1960*/  MOV R4, 0x10 ;  /* 0x0000001000047802 */ /* 0x000fe20000000f00 */
[----:B------:R-:W-:Y:S01]  /*1970*/  IMAD.WIDE.U32 R20, R7, R126, R136 ;  /* 0x0000007e07147225 */ /* 0x000fe200078e0088 */
[----:B------:R1:W-:Y:S01]  /*1980*/  STL.64 [R1+0x60], R136 ;  /* 0x0000608801007387 */ /* 0x0003e20000100a00 */
[----:B------:R-:W-:-:S02]  /*1990*/  ISETP.GE.AND P0, PT, R24, R8, PT ;  /* 0x000000081800720c */ /* 0x000fc40003f06270 */
[----:B------:R-:W-:Y:S01]  /*19a0*/  IMAD R23, R9, R126, R23 ;  /* 0x0000007e09177224 */ /* 0x000fe200078e0217 */
[----:B------:R1:W-:Y:S01]  /*19b0*/  STL [R1+0x38], R16 ;  /* 0x0000381001007387 */ /* 0x0003e20000100800 */
[----:B------:R-:W-:Y:S02]  /*19c0*/  MOV R0, 0x20 ;  /* 0x0000002000007802 */ /* 0x000fe40000000f00 */
[----:B------:R-:W-:Y:S02]  /*19d0*/  SEL R4, R4, 0xfffffff0, !P1 ;  /* 0xfffffff004047807 */ /* 0x000fe40004800000 */
[----:B------:R-:W-:Y:S02]  /*19e0*/  SEL R5, R0, 0xffffffe0, !P2 ;  /* 0xffffffe000057807 */ /* 0x000fe40005000000 */
[----:B------:R-:W-:-:S03]  /*19f0*/  IADD3 R23, R21, R23, RZ ;  /* 0x0000001715177210 */ /* 0x000fc60007ffe0ff */
        /* <DEDUP_REMOVED lines=10> */
.L_x_1314:
[----:B------:R-:W-:Y:S05]  /*1aa0*/  BSYNC B0 ;  /* 0x0000000000007941 */ /* 0x000fea0003800000 */
.L_x_1313:
        /* <DEDUP_REMOVED lines=16> */
.L_x_1316:
[----:B------:R-:W-:Y:S05]  /*1bb0*/  BSYNC B0 ;  /* 0x0000000000007941 */ /* 0x000fea0003800000 */
.L_x_1315:
[----:B------:R-:W-:Y:S01]  /*1bc0*/  ISETP.GE.AND P0, PT, R17, R8, PT ;  /* 0x000000081100720c */ /* 0x000fe20003f06270 */
[----:B------:R-:W-:-:S12]  /*1bd0*/  BSSY B0, `(.L_x_1317) ;  /* 0x000000e000007945 */ /* 0x000fd80003800000 */
[----:B------:R-:W-:Y:S05]  /*1be0*/  @P0 BRA `(.L_x_1318) ;  /* 0x000000c000000947 */ /* 0x000fea0003800000 */
[----:B------:R-:W-:-:S13]  /*1bf0*/  ISETP.GE.AND P0, PT, R140, c[0x0][0x220], PT ;  /* 0x000088008c007a0c */ /* 0x000fda0003f06270 */
[----:B------:R1:W-:Y:S01]  /*1c00*/  @P0 STS.128 [R129+0x5000], RZ ;  /* 0x005000ff81000388 */ /* 0x0003e20000000c00 */
[----:B------:R-:W-:Y:S05]  /*1c10*/  @P0 BRA `(.L_x_1318) ;  /* 0x0000009000000947 */ /* 0x000fea0003800000 */
[----:B------:R-:W-:Y:S01]  /*1c20*/  IMAD.MOV.U32 R11, RZ, RZ, c[0x0][0x19c] ;  /* 0x00006700ff0b7624 */ /* 0x000fe200078e00ff */
        /* <DEDUP_REMOVED lines=8> */
.L_x_1318:
[----:B------:R-:W-:Y:S05]  /*1cb0*/  BSYNC B0 ;  /* 0x0000000000007941 */ /* 0x000fea0003800000 */
.L_x_1317:
        /* <DEDUP_REMOVED lines=17> */
.L_x_1320:
[----:B------:R-:W-:Y:S05]  /*1dd0*/  BSYNC B0 ;  /* 0x0000000000007941 */ /* 0x000fea0003800000 */
.L_x_1319:
        /* <DEDUP_REMOVED lines=22> */
.L_x_1322:
[----:B------:R-:W-:Y:S05]  /*1f40*/  BSYNC B0 ;  /* 0x0000000000007941 */ /* 0x000fea0003800000 */
.L_x_1321:
        /* <DEDUP_REMOVED lines=17> */
.L_x_1324:
[----:B------:R-:W-:Y:S05]  /*2060*/  BSYNC B0 ;  /* 0x0000000000007941 */ /* 0x000fea0003800000 */
.L_x_1323:
        /* <DEDUP_REMOVED lines=17> */
.L_x_1326:
[----:B------:R-:W-:Y:S05]  /*2180*/  BSYNC B0 ;  /* 0x0000000000007941 */ /* 0x000fea0003800000 */
.L_x_1325:
[----:B------:R-:W-:Y:S01]  /*2190*/  ISETP.GE.AND P0, PT, R15, R8, PT ;  /* 0x000000080f00720c */ /* 0x000fe20003f06270 */
        /* <DEDUP_REMOVED lines=17> */
.L_x_1328:
[----:B------:R-:W-:Y:S05]  /*22b0*/  BSYNC B0 ;  /* 0x0000000000007941 */ /* 0x000fea0003800000 */
.L_x_1327:
[----:B------:R-:W-:Y:S01]  /*22c0*/  SHF.R.S32.HI R9, RZ, 0x4, R14 ;  /* 0x00000004ff097819 */ /* 0x000fe2000001140e */
[C---:B------:R-:W-:Y:S01]  /*22d0*/  IMAD.SHL.U32 R8, R12.reuse, 0x40, RZ ;  /* 0x000000400c087824 */ /* 0x040fe200078e00ff */
[----:B------:R-:W-:Y:S01]  /*22e0*/  R2P PR, R12, 0x6 ;  /* 0x000000060c007804 */ /* 0x000fe20000000000 */
[----:B------:R-:W-:Y:S01]  /*22f0*/  IMAD.SHL.U32 R13, R13, 0x40, RZ ;  /* 0x000000400d0d7824 */ /* 0x000fe200078e00ff */
[----:B-1----:R-:W-:Y:S01]  /*2300*/  LEA.HI R10, R14, R9, RZ, 0x1 ;  /* 0x000000090e0a7211 */ /* 0x002fe200078f08ff */
[----:B------:R-:W-:Y:S01]  /*2310*/  IMAD.SHL.U32 R24, R24, 0x8, RZ ;  /* 0x0000000818187824 */ /* 0x000fe200078e00ff */
[----:B------:R-:W0:Y:S01]  /*2320*/  LDGDEPBAR ;  /* 0x00000000000079af */ /* 0x000e220000000000 */
[----:B------:R-:W-:Y:S01]  /*2330*/  IMAD R202, R120, 0x400, R127 ;  /* 0x0000040078ca7824 */ /* 0x000fe200078e027f */
[----:B------:R-:W-:Y:S02]  /*2340*/  LOP3.LUT R10, R10, 0xfffffffe, RZ, 0xc0, !PT ;  /* 0xfffffffe0a0a7812 */ /* 0x000fe400078ec0ff */
[----:B------:R-:W-:-:S02]  /*2350*/  LOP3.LUT R13, R13, 0x1c0, RZ, 0xc0, !PT ;  /* 0x000001c00d0d7812 */ /* 0x000fc400078ec0ff */
[----:B------:R-:W-:Y:S01]  /*2360*/  SEL R0, R0, 0xffffffe0, !P1 ;  /* 0xffffffe000007807 */ /* 0x000fe20004800000 */
[----:B------:R-:W-:Y:S01]  /*2370*/  IMAD.IADD R10, R9, 0x1, -R10 ;  /* 0x00000001090a7824 */ /* 0x000fe200078e0a0a */
[----:B------:R-:W-:Y:S02]  /*2380*/  LOP3.LUT R9, R8, 0x1c0, RZ, 0xc0, !PT ;  /* 0x000001c008097812 */ /* 0x000fe400078ec0ff */
[----:B------:R-:W-:Y:S01]  /*2390*/  SHF.R.U32.HI R125, RZ, 0x3, R13 ;  /* 0x00000003ff7d7819 */ /* 0x000fe2000001160d */
[----:B------:R-:W-:Y:S01]  /*23a0*/  IMAD.SHL.U32 R8, R10, 0x8, RZ ;  /* 0x000000080a087824 */ /* 0x000fe200078e00ff */
[----:B------:R-:W-:Y:S02]  /*23b0*/  LOP3.LUT R24, R9, 0x8, R24, 0xf8, !PT ;  /* 0x0000000809187812 */ /* 0x000fe400078ef818 */
[----:B------:R-:W-:Y:S02]  /*23c0*/  SHF.R.U32.HI R9, RZ, 0x3, R9 ;  /* 0x00000003ff097819 */ /* 0x000fe40000011609 */
[----:B------:R-:W-:-:S02]  /*23d0*/  LOP3.LUT R8, R13, 0x8, R8, 0xf8, !PT ;  /* 0x000000080d087812 */ /* 0x000fc400078ef808 */
[----:B------:R-:W-:Y:S02]  /*23e0*/  LOP3.LUT R9, R24, R9, RZ, 0x3c, !PT ;  /* 0x0000000918097212 */ /* 0x000fe400078e3cff */
[----:B------:R-:W-:Y:S02]  /*23f0*/  LOP3.LUT R125, R8, R125, RZ, 0x3c, !PT ;  /* 0x0000007d087d7212 */ /* 0x000fe400078e3cff */
[----:B------:R-:W-:Y:S01]  /*2400*/  ISETP.GE.AND P1, PT, R122, 0x41, PT ;  /* 0x000000417a00780c */ /* 0x000fe20003f26270 */
[----:B------:R-:W-:Y:S02]  /*2410*/  IMAD R201, R10, 0x200, R9 ;  /* 0x000002000ac97824 */ /* 0x000fe400078e0209 */
[----:B------:R-:W-:Y:S02]  /*2420*/  IMAD.IADD R202, R125, 0x1, R202 ;  /* 0x000000017dca7824 */ /* 0x000fe400078e02ca */
[----:B------:R-:W-:Y:S02]  /*2430*/  IMAD.SHL.U32 R201, R201, 0x2, RZ ;  /* 0x00000002c9c97824 */ /* 0x000fe400078e00ff */
[----:B------:R-:W-:-:S02]  /*2440*/  IMAD.SHL.U32 R202, R202, 0x2, RZ ;  /* 0x00000002caca7824 */ /* 0x000fc400078e00ff */
[C---:B------:R-:W-:Y:S01]  /*2450*/  IMAD.IADD R195, R201.reuse, 0x1, R0 ;  /* 0x00000001c9c37824 */ /* 0x040fe200078e0200 */
[----:B------:R-:W-:Y:S01]  /*2460*/  LDSM.16.M88.4 R32, [R201+0x4800] ;  /* 0x00480000c920783b */ /* 0x000fe20000000200 */
[C-C-:B------:R-:W-:Y:S01]  /*2470*/  IMAD R200, R4.reuse, 0x2, R202.reuse ;  /* 0x0000000204c87824 */ /* 0x140fe200078e02ca */
[----:B------:R-:W-:Y:S01]  /*2480*/  IADD3 R198, R201, 0x4040, RZ ;  /* 0x00004040c9c67810 */ /* 0x000fe20007ffe0ff */
[----:B------:R-:W-:Y:S01]  /*2490*/  IMAD R199, R5, 0x2, R202 ;  /* 0x0000000205c77824 */ /* 0x000fe200078e02ca */
[----:B------:R-:W1:Y:S03]  /*24a0*/  LDSM.16.M88.4 R116, [R202] ;  /* 0x00000000ca74783b */ /* 0x000e660000000200 */
[----:B------:R-:W-:Y:S01]  /*24b0*/  IMAD R197, R4, 0x2, R199 ;  /* 0x0000000204c57824 */ /* 0x000fe200078e02c7 */
[----:B------:R-:W5:Y:S04]  /*24c0*/  LDSM.16.M88.4 R8, [R202+0x2000] ;  /* 0x00200000ca08783b */ /* 0x000f680000000200 */
[----:B------:R-:W2:Y:S04]  /*24d0*/  LDSM.16.M88.4 R20, [R201+0x5000] ;  /* 0x00500000c914783b */ /* 0x000ea80000000200 */
[----:B------:R-:W3:Y:S04]  /*24e0*/  LDSM.16.M88.4 R44, [R201+0x4000] ;  /* 0x00400000c92c783b */ /* 0x000ee80000000200 */
[----:B------:R-:W4:Y:S04]  /*24f0*/  LDSM.16.M88.4 R60, [R201+0x5800] ;  /* 0x00580000c93c783b */ /* 0x000f280000000200 */
[----:B------:R-:W-:Y:S04]  /*2500*/  LDSM.16.M88.4 R104, [R200+0x2000] ;  /* 0x00200000c868783b */ /* 0x000fe80000000200 */
[----:B------:R-:W3:Y:S04]  /*2510*/  LDSM.16.M88.4 R56, [R195+0x4800] ;  /* 0x00480000c338783b */ /* 0x000ee80000000200 */
[----:B------:R-:W3:Y:S04]  /*2520*/  LDSM.16.M88.4 R76, [R195+0x5000] ;  /* 0x00500000c34c783b */ /* 0x000ee80000000200 */
[----:B------:R-:W3:Y:S04]  /*2530*/  LDSM.16.M88.4 R92, [R200] ;  /* 0x00000000c85c783b */ /* 0x000ee80000000200 */
[----:B------:R-:W3:Y:S01]  /*2540*/  LDSM.16.M88.4 R100, [R195+0x4000] ;  /* 0x00400000c364783b */ /* 0x000ee20000000200 */
[-C--:B-1----:R-:W-:Y:S03]  /*2550*/  HMMA.16816.F32.BF16 R40, R116, R32.reuse, RZ ;  /* 0x000000207428723c */ /* 0x082fe600000418ff */
[----:B------:R-:W1:Y:S04]  /*2560*/  LDSM.16.M88.4 R96, [R195+0x5800] ;  /* 0x00580000c360783b */ /* 0x000e680000000200 */
[----:B------:R-:W-:Y:S01]  /*2570*/  LDSM.16.M88.4 R72, [R199+0x2000] ;  /* 0x00200000c748783b */ /* 0x000fe20000000200 */
[C---:B-----5:R-:W-:Y:S03]  /*2580*/  HMMA.16816.F32.BF16 R84, R8.reuse, R32, RZ ;  /* 0x000000200854723c */ /* 0x060fe600000418ff */
[----:B------:R-:W-:Y:S04]  /*2590*/  LDSM.16.M88.4 R108, [R197+0x2000] ;  /* 0x00200000c56c783b */ /* 0x000fe80000000200 */
[----:B------:R-:W-:Y:S01]  /*25a0*/  LDSM.16.M88.4 R112, [R197] ;  /* 0x00000000c570783b */ /* 0x000fe20000000200 */
[C---:B--2---:R-:W-:Y:S08]  /*25b0*/  HMMA.16816.F32.BF16 R80, R8.reuse, R20, RZ ;  /* 0x000000140850723c */ /* 0x044ff000000418ff */
[C---:B------:R-:W-:Y:S08]  /*25c0*/  HMMA.16816.F32.BF16 R36, R8.reuse, R34, RZ ;  /* 0x000000220824723c */ /* 0x040ff000000418ff */
[----:B------:R-:W-:Y:S08]  /*25d0*/  HMMA.16816.F32.BF16 R24, R8, R22, RZ ;  /* 0x000000160818723c */ /* 0x000ff000000418ff */
[C---:B------:R-:W-:Y:S08]  /*25e0*/  HMMA.16816.F32.BF16 R28, R116.reuse, R20, RZ ;  /* 0x00000014741c723c */ /* 0x040ff000000418ff */
[C---:B------:R-:W-:Y:S08]  /*25f0*/  HMMA.16816.F32.BF16 R32, R116.reuse, R34, RZ ;  /* 0x000000227420723c */ /* 0x040ff000000418ff */
[C---:B------:R-:W-:Y:S08]  /*2600*/  HMMA.16816.F32.BF16 R20, R116.reuse, R22, RZ ;  /* 0x000000167414723c */ /* 0x040ff000000418ff */
[-C--:B---3--:R-:W-:Y:S08]  /*2610*/  HMMA.16816.F32.BF16 R52, R116, R44.reuse, RZ ;  /* 0x0000002c7434723c */ /* 0x088ff000000418ff */
[C---:B------:R-:W-:Y:S08]  /*2620*/  HMMA.16816.F32.BF16 R88, R8.reuse, R44, RZ ;  /* 0x0000002c0858723c */ /* 0x040ff000000418ff */
[C---:B------:R-:W-:Y:S08]  /*2630*/  HMMA.16816.F32.BF16 R48, R8.reuse, R46, RZ ;  /* 0x0000002e0830723c */ /* 0x040ff000000418ff */
[-C--:B----4-:R-:W-:Y:S08]  /*2640*/  HMMA.16816.F32.BF16 R12, R8, R60.reuse, RZ ;  /* 0x0000003c080c723c */ /* 0x090ff000000418ff */
[C---:B------:R-:W-:Y:S07]  /*2650*/  HMMA.16816.F32.BF16 R16, R116.reuse, R60, RZ ;  /* 0x0000003c7410723c */ /* 0x040fee00000418ff */
[----:B------:R-:W-:Y:S01]  /*2660*/  IADD3 R60, R201, 0x4000, RZ ;  /* 0x00004000c93c7810 */ /* 0x000fe20007ffe0ff */
[----:B------:R-:W-:Y:S03]  /*2670*/  HMMA.16816.F32.BF16 R44, R116, R46, RZ ;  /* 0x0000002e742c723c */ /* 0x000fe600000418ff */
[----:B------:R-:W-:-:S04]  /*2680*/  @P2 IADD3 R198, R60, -0x40, RZ ;  /* 0xffffffc03cc62810 */ /* 0x000fc80007ffe0ff */
[----:B------:R-:W-:Y:S01]  /*2690*/  IADD3 R191, R198, 0x800, RZ ;  /* 0x00000800c6bf7810 */ /* 0x000fe20007ffe0ff */
[-C--:B------:R-:W-:Y:S01]  /*26a0*/  HMMA.16816.F32.BF16 R8, R8, R62.reuse, RZ ;  /* 0x0000003e0808723c */ /* 0x080fe200000418ff */
[----:B------:R-:W2:Y:S01]  /*26b0*/  LDSM.16.M88.4 R68, [R198] ;  /* 0x00000000c644783b */ /* 0x000ea20000000200 */
[----:B------:R-:W-:Y:S01]  /*26c0*/  IMAD.IADD R188, R0, 0x1, R198 ;  /* 0x0000000100bc7824 */ /* 0x000fe200078e02c6 */
[C---:B------:R-:W-:Y:S02]  /*26d0*/  IADD3 R190, R198.reuse, 0x1000, RZ ;  /* 0x00001000c6be7810 */ /* 0x040fe40007ffe0ff */
[----:B------:R-:W3:Y:S01]  /*26e0*/  LDSM.16.M88.4 R64, [R198+0x800] ;  /* 0x00080000c640783b */ /* 0x000ee20000000200 */
[----:B------:R-:W-:Y:S02]  /*26f0*/  IADD3 R189, R198, 0x1800, RZ ;  /* 0x00001800c6bd7810 */ /* 0x000fe40007ffe0ff */
[----:B------:R-:W-:Y:S01]  /*2700*/  HMMA.16816.F32.BF16 R116, R116, R62, RZ ;  /* 0x0000003e7474723c */ /* 0x000fe200000418ff */
[----:B------:R-:W4:Y:S07]  /*2710*/  LDSM.16.M88.4 R60, [R198+0x1000] ;  /* 0x00100000c63c783b */ /* 0x000f2e0000000200 */
[C---:B------:R-:W-:Y:S08]  /*2720*/  HMMA.16816.F32.BF16 R84, R104.reuse, R56, R84 ;  /* 0x000000386854723c */ /* 0x040ff00000041854 */
[C---:B------:R-:W-:Y:S08]  /*2730*/  HMMA.16816.F32.BF16 R80, R104.reuse, R76, R80 ;  /* 0x0000004c6850723c */ /* 0x040ff00000041850 */
[C---:B------:R-:W-:Y:S08]  /*2740*/  HMMA.16816.F32.BF16 R36, R104.reuse, R58, R36 ;  /* 0x0000003a6824723c */ /* 0x040ff00000041824 */
[----:B------:R-:W-:Y:S08]  /*2750*/  HMMA.16816.F32.BF16 R24, R104, R78, R24 ;  /* 0x0000004e6818723c */ /* 0x000ff00000041818 */
[C---:B------:R-:W-:Y:S08]  /*2760*/  HMMA.16816.F32.BF16 R40, R92.reuse, R56, R40 ;  /* 0x000000385c28723c */ /* 0x040ff00000041828 */
[C---:B------:R-:W-:Y:S08]  /*2770*/  HMMA.16816.F32.BF16 R28, R92.reuse, R76, R28 ;  /* 0x0000004c5c1c723c */ /* 0x040ff0000004181c */
[C---:B------:R-:W-:Y:S01]  /*2780*/  HMMA.16816.F32.BF16 R32, R92.reuse, R58, R32 ;  /* 0x0000003a5c20723c */ /* 0x040fe20000041820 */
[----:B------:R-:W5:Y:S07]  /*2790*/  LDSM.16.M88.4 R56, [R198+0x1800] ;  /* 0x00180000c638783b */ /* 0x000f6e0000000200 */
[----:B------:R-:W-:Y:S01]  /*27a0*/  HMMA.16816.F32.BF16 R20, R92, R78, R20 ;  /* 0x0000004e5c14723c */ /* 0x000fe20000041814 */
[----:B------:R-:W2:Y:S07]  /*27b0*/  LDSM.16.M88.4 R76, [R199] ;  /* 0x00000000c74c783b */ /* 0x000eae0000000200 */
[C---:B------:R-:W-:Y:S08]  /*27c0*/  HMMA.16816.F32.BF16 R88, R104.reuse, R100, R88 ;  /* 0x000000646858723c */ /* 0x040ff00000041858 */
[C---:B-1----:R-:W-:Y:S08]  /*27d0*/  HMMA.16816.F32.BF16 R12, R104.reuse, R96, R12 ;  /* 0x00000060680c723c */ /* 0x042ff0000004180c */
[C---:B------:R-:W-:Y:S08]  /*27e0*/  HMMA.16816.F32.BF16 R48, R104.reuse, R102, R48 ;  /* 0x000000666830723c */ /* 0x040ff00000041830 */
[----:B------:R-:W-:Y:S01]  /*27f0*/  HMMA.16816.F32.BF16 R8, R104, R98, R8 ;  /* 0x000000626808723c */ /* 0x000fe20000041808 */
[----:B------:R-:W1:Y:S07]  /*2800*/  LDSM.16.M88.4 R104, [R188] ;  /* 0x00000000bc68783b */ /* 0x000e6e0000000200 */
[C---:B------:R-:W-:Y:S08]  /*2810*/  HMMA.16816.F32.BF16 R52, R92.reuse, R100, R52 ;  /* 0x000000645c34723c */ /* 0x040ff00000041834 */
[C---:B------:R-:W-:Y:S08]  /*2820*/  HMMA.16816.F32.BF16 R16, R92.reuse, R96, R16 ;  /* 0x000000605c10723c */ /* 0x040ff00000041810 */
[C---:B------:R-:W-:Y:S01]  /*2830*/  HMMA.16816.F32.BF16 R44, R92.reuse, R102, R44 ;  /* 0x000000665c2c723c */ /* 0x040fe2000004182c */
[----:B------:R-:W1:Y:S07]  /*2840*/  LDSM.16.M88.4 R100, [R188+0x800] ;  /* 0x00080000bc64783b */ /* 0x000e6e0000000200 */
[----:B------:R-:W-:Y:S01]  /*2850*/  HMMA.16816.F32.BF16 R116, R92, R98, R116 ;  /* 0x000000625c74723c */ /* 0x000fe20000041874 */
[----:B------:R-:W1:Y:S04]  /*2860*/  LDSM.16.M88.4 R96, [R188+0x1000] ;  /* 0x00100000bc60783b */ /* 0x000e680000000200 */
[----:B------:R-:W1:Y:S01]  /*2870*/  LDSM.16.M88.4 R92, [R188+0x1800] ;  /* 0x00180000bc5c783b */ /* 0x000e620000000200 */
[----:B------:R-:W-:-:S04]  /*2880*/  DEPBAR.LE SB0, 0x0 ;  /* 0x000080000000791a */ /* 0x000fc80000000000 */
[C---:B--2---:R-:W-:Y:S08]  /*2890*/  HMMA.16816.F32.BF16 R88, R72.reuse, R68, R88 ;  /* 0x000000444858723c */ /* 0x044ff00000041858 */
[C---:B---3--:R-:W-:Y:S08]  /*28a0*/  HMMA.16816.F32.BF16 R84, R72.reuse, R64, R84 ;  /* 0x000000404854723c */ /* 0x048ff00000041854 */
        /* <DEDUP_REMOVED lines=79> */
.L_x_1331:
[----:B------:R-:W-:Y:S05]  /*2da0*/  BSYNC B0 ;  /* 0x0000000000007941 */ /* 0x000fea0003800000 */
.L_x_1330:
[----:B------:R-:W0:Y:S02]  /*2db0*/  LDGDEPBAR ;  /* 0x00000000000079af */ /* 0x000e240000000000 */
.L_x_1329:
[----:B------:R-:W-:Y:S01]  /*2dc0*/  IMAD.SHL.U32 R6, R123, 0x2, RZ ;  /* 0x000000027b067824 */ /* 0x000fe200078e00ff */
[----:B------:R-:W-:Y:S01]  /*2dd0*/  LOP3.LUT R128, R128, 0x7ffffffc, RZ, 0xc0, !PT ;  /* 0x7ffffffc80807812 */ /* 0x000fe200078ec0ff */
[----:B--2---:R-:W-:Y:S01]  /*2de0*/  IMAD R56, R131, 0x8, R120 ;  /* 0x0000000883387824 */ /* 0x004fe200078e0278 */
[----:B------:R-:W-:Y:S01]  /*2df0*/  UIADD3 UR13, UR18, -0x61c88647, URZ ;  /* 0x9e3779b9120d7890 */ /* 0x000fe2000fffe03f */
[----:B------:R-:W-:Y:S01]  /*2e00*/  IMAD.WIDE.U32 R110, R138, -0x2daee0ad, RZ ;  /* 0xd2511f538a6e7825 */ /* 0x000fe200078e00ff */
[----:B------:R-:W-:Y:S01]  /*2e10*/  LOP3.LUT R6, R6, 0x6, RZ, 0xc0, !PT ;  /* 0x0000000606067812 */ /* 0x000fe200078ec0ff */
[----:B------:R-:W-:Y:S01]  /*2e20*/  UIADD3 UR12, UR19, -0x4498517b, URZ ;  /* 0xbb67ae85130c7890 */ /* 0x000fe2000fffe03f */
[----:B------:R-:W-:Y:S01]  /*2e30*/  STL.64 [R1+0xd0], R4 ;  /* 0x0000d00401007387 */ /* 0x000fe20000100a00 */
[----:B------:R-:W-:Y:S01]  /*2e40*/  IMAD.IADD R121, R121, 0x1, -R128 ;  /* 0x0000000179797824 */ /* 0x000fe200078e0a80 */
[----:B------:R-:W-:Y:S01]  /*2e50*/  UIADD3 UR10, UR19, 0x76cf5d0a, URZ ;  /* 0x76cf5d0a130a7890 */ /* 0x000fe2000fffe03f */
[----:B------:R-:W-:Y:S01]  /*2e60*/  IMAD R95, R7, 0x40, R6 ;  /* 0x00000040075f7824 */ /* 0x000fe200078e0206 */
[----:B------:R-:W-:Y:S01]  /*2e70*/  STL.64 [R1+0xc8], R200 ;  /* 0x0000c8c801007387 */ /* 0x000fe20000100a00 */
[----:B------:R-:W-:Y:S01]  /*2e80*/  UIADD3 UR11, UR18, 0x3c6ef372, URZ ;  /* 0x3c6ef372120b7890 */ /* 0x000fe2000fffe03f */
[----:B------:R-:W-:Y:S01]  /*2e90*/  IMAD.IADD R6, R127, 0x1, R125 ;  /* 0x000000017f067824 */ /* 0x000fe200078e027d */
[----:B------:R-:W-:Y:S01]  /*2ea0*/  UIADD3 UR9, UR18, -0x255992d5, URZ ;  /* 0xdaa66d2b12097890 */ /* 0x000fe2000fffe03f */
[C---:B-1----:R-:W-:Y:S01]  /*2eb0*/  IADD3 R65, R95.reuse, 0x1, RZ ;  /* 0x000000015f417810 */ /* 0x042fe20007ffe0ff */
[----:B------:R1:W-:Y:S01]  /*2ec0*/  STL.64 [R1+0xc0], R198 ;  /* 0x0000c0c601007387 */ /* 0x0003e20000100a00 */
[----:B------:R-:W-:Y:S01]  /*2ed0*/  IADD3 R67, R95, 0x8, RZ ;  /* 0x000000085f437810 */ /* 0x000fe20007ffe0ff */
[----:B------:R-:W-:Y:S01]  /*2ee0*/  UIADD3 UR8, UR19, 0x32370b8f, URZ ;  /* 0x32370b8f13087890 */ /* 0x000fe2000fffe03f */
[-C--:B------:R-:W-:Y:S01]  /*2ef0*/  ISETP.GE.AND P4, PT, R65, R122.reuse, PT ;  /* 0x0000007a4100720c */ /* 0x080fe20003f86270 */
[----:B------:R-:W-:Y:S01]  /*2f00*/  UIADD3 UR7, UR18, 0x78dde6e4, URZ ;  /* 0x78dde6e412077890 */ /* 0x000fe2000fffe03f */
[-C--:B------:R-:W-:Y:S01]  /*2f10*/  ISETP.GE.AND P3, PT, R67, R122.reuse, PT ;  /* 0x0000007a4300720c */ /* 0x080fe20003f66270 */
[----:B------:R-:W-:Y:S01]  /*2f20*/  UIADD3 UR6, UR19, -0x126145ec, URZ ;  /* 0xed9eba1413067890 */ /* 0x000fe2000fffe03f */
[C---:B------:R-:W-:Y:S01]  /*2f30*/  IADD3 R65, R95.reuse, 0x9, RZ ;  /* 0x000000095f417810 */ /* 0x040fe20007ffe0ff */
[----:B------:R-:W-:Y:S01]  /*2f40*/  UIADD3 UR5, UR18, 0x1715609d, URZ ;  /* 0x1715609d12057890 */ /* 0x000fe2000fffe03f */
[----:B------:R-:W-:Y:S01]  /*2f50*/  IADD3 R67, R95, 0x11, RZ ;  /* 0x000000115f437810 */ /* 0x000fe20007ffe0ff */
[----:B------:R-:W-:Y:S01]  /*2f60*/  UIADD3 UR4, UR19, -0x56f99767, URZ ;  /* 0xa906689913047890 */ /* 0x000fe2000fffe03f */
[----:B------:R-:W-:Y:S01]  /*2f70*/  FSEL R98, R55, -INF , !P4 ;  /* 0xff80000037627808 */ /* 0x000fe20006000000 */
[----:B------:R-:W-:Y:S01]  /*2f80*/  STL [R1+0xbc], R190 ;  /* 0x0000bcbe01007387 */ /* 0x000fe20000100800 */
[C---:B------:R-:W-:Y:S01]  /*2f90*/  IADD3 R55, R95.reuse, 0x20, RZ ;  /* 0x000000205f377810 */ /* 0x040fe20007ffe0ff */
[----:B------:R-:W-:Y:S01]  /*2fa0*/  UIADD3 UR15, UR18, -0x4ab325aa, URZ ;  /* 0xb54cda56120f7890 */ /* 0x000fe2000fffe03f */
[----:B------:R-:W-:Y:S01]  /*2fb0*/  IADD3 R69, R95, 0x10, RZ ;  /* 0x000000105f457810 */ /* 0x000fe20007ffe0ff */
[----:B------:R-:W-:Y:S01]  /*2fc0*/  STL [R1+0xb8], R189 ;  /* 0x0000b8bd01007387 */ /* 0x000fe20000100800 */
[-C--:B------:R-:W-:Y:S01]  /*2fd0*/  ISETP.GE.AND P2, PT, R65, R122.reuse, PT ;  /* 0x0000007a4100720c */ /* 0x080fe20003f46270 */
[----:B------:R-:W-:Y:S01]  /*2fe0*/  UIADD3 UR14, UR19, 0x646e171e, URZ ;  /* 0x646e171e130e7890 */ /* 0x000fe2000fffe03f */
[-C--:B------:R-:W-:Y:S01]  /*2ff0*/  ISETP.GE.AND P5, PT, R95, R122.reuse, PT ;  /* 0x0000007a5f00720c */ /* 0x080fe20003fa6270 */
[----:B------:R-:W-:Y:S01]  /*3000*/  STL [R1+0xb4], R188 ;  /* 0x0000b4bc01007387 */ /* 0x000fe20000100800 */
[----:B------:R-:W-:Y:S01]  /*3010*/  ISETP.GE.AND P6, PT, R67, R122, PT ;  /* 0x0000007a4300720c */ /* 0x000fe20003fc6270 */
[----:B------:R-:W-:Y:S01]  /*3020*/  IMAD R234, R252, 0x10000, R252 ;  /* 0x00010000fcea7824 */ /* 0x000fe200078e02fc */
[----:B------:R-:W-:Y:S01]  /*3030*/  FSEL R68, R50, -INF , !P3 ;  /* 0xff80000032447808 */ /* 0x000fe20005800000 */
[----:B------:R-:W-:Y:S01]  /*3040*/  IMAD.SHL.U32 R196, R6, 0x2, RZ ;  /* 0x0000000206c47824 */ /* 0x000fe200078e00ff */
[----:B------:R-:W-:-:S02]  /*3050*/  FSEL R75, R48, -INF , !P3 ;  /* 0xff800000304b7808 */ /* 0x000fc40005800000 */
[----:B------:R-:W-:Y:S02]  /*3060*/  FSEL R102, R46, -INF , !P3 ;  /* 0xff8000002e667808 */ /* 0x000fe40005800000 */
[----:B------:R-:W-:Y:S02]  /*3070*/  FSEL R92, R44, -INF , !P3 ;  /* 0xff8000002c5c7808 */ /* 0x000fe40005800000 */
[----:B------:R-:W-:Y:S02]  /*3080*/  IADD3 R67, R95, 0x18, RZ ;  /* 0x000000185f437810 */ /* 0x000fe40007ffe0ff */
[-C--:B------:R-:W-:Y:S02]  /*3090*/  ISETP.GE.AND P3, PT, R55, R122.reuse, PT ;  /* 0x0000007a3700720c */ /* 0x080fe40003f66270 */
[----:B------:R-:W-:Y:S02]  /*30a0*/  ISETP.GE.AND P0, PT, R69, R122, PT ;  /* 0x0000007a4500720c */ /* 0x000fe40003f06270 */
[----:B------:R-:W-:-:S02]  /*30b0*/  IADD3 R55, R95, 0x21, RZ ;  /* 0x000000215f377810 */ /* 0x000fc40007ffe0ff */
[----:B------:R-:W-:Y:S02]  /*30c0*/  IADD3 R69, R95, 0x19, RZ ;  /* 0x000000195f457810 */ /* 0x000fe40007ffe0ff */
[----:B------:R-:W-:Y:S02]  /*30d0*/  FSEL R70, R90, -INF , !P5 ;  /* 0xff8000005a467808 */ /* 0x000fe40006800000 */
[----:B------:R-:W-:Y:S01]  /*30e0*/  FSEL R65, R88, -INF , !P5 ;  /* 0xff80000058417808 */ /* 0x000fe20006800000 */
[----:B------:R-:W-:Y:S01]  /*30f0*/  IMAD.SHL.U32 R88, R121, 0x2, RZ ;  /* 0x0000000279587824 */ /* 0x000fe200078e00ff */
[----:B------:R-:W-:Y:S01]  /*3100*/  FSEL R101, R54, -INF , !P5 ;  /* 0xff80000036657808 */ /* 0x000fe20006800000 */
[----:B------:R-:W-:Y:S01]  /*3110*/  IMAD.SHL.U32 R54, R7, 0x2, RZ ;  /* 0x0000000207367824 */ /* 0x000fe200078e00ff */
[----:B------:R-:W-:Y:S01]  /*3120*/  FSEL R94, R52, -INF , !P5 ;  /* 0xff800000345e7808 */ /* 0x000fe20006800000 */
[----:B------:R-:W-:Y:S01]  /*3130*/  IMAD.WIDE.U32 R120, R56, -0x326172a9, RZ ;  /* 0xcd9e8d5738787825 */ /* 0x000fe200078e00ff */
[----:B------:R-:W-:-:S02]  /*3140*/  FSEL R96, R47, -INF , !P2 ;  /* 0xff8000002f607808 */ /* 0x000fc40005000000 */
[----:B------:R-:W-:Y:S01]  /*3150*/  ISETP.GE.AND P5, PT, R67, R122, PT ;  /* 0x0000007a4300720c */ /* 0x000fe20003fa6270 */
[----:B------:R-:W-:Y:S01]  /*3160*/  IMAD R88, R130, c[0x0][0x228], R88 ;  /* 0x00008a0082587a24 */ /* 0x000fe200078e0258 */
[----:B------:R-:W-:Y:S02]  /*3170*/  FSEL R72, R51, -INF , !P2 ;  /* 0xff80000033487808 */ /* 0x000fe40005000000 */
[----:B------:R-:W-:Y:S02]  /*3180*/  FSEL R97, R49, -INF , !P2 ;  /* 0xff80000031617808 */ /* 0x000fe40005000000 */
[----:B------:R-:W-:Y:S02]  /*3190*/  FSEL R103, R45, -INF , !P2 ;  /* 0xff8000002d677808 */ /* 0x000fe40005000000 */
[----:B------:R-:W-:Y:S02]  /*31a0*/  IADD3 R47, R95, 0x28, RZ ;  /* 0x000000285f2f7810 */ /* 0x000fe40007ffe0ff */
[----:B------:R-:W-:-:S02]  /*31b0*/  FSEL R71, R91, -INF , !P4 ;  /* 0xff8000005b477808 */ /* 0x000fc40006000000 */
[----:B------:R-:W-:Y:S02]  /*31c0*/  FSEL R73, R89, -INF , !P4 ;  /* 0xff80000059497808 */ /* 0x000fe40006000000 */
[----:B------:R-:W-:Y:S02]  /*31d0*/  FSEL R67, R53, -INF , !P4 ;  /* 0xff80000035437808 */ /* 0x000fe40006000000 */
[-C--:B------:R-:W-:Y:S02]  /*31e0*/  ISETP.GE.AND P2, PT, R55, R122.reuse, PT ;  /* 0x0000007a3700720c */ /* 0x080fe40003f46270 */
[----:B------:R-:W-:Y:S02]  /*31f0*/  ISETP.GE.AND P4, PT, R69, R122, PT ;  /* 0x0000007a4500720c */ /* 0x000fe40003f86270 */
[----:B------:R-:W-:Y:S02]  /*3200*/  IADD3 R55, R95, 0x29, RZ ;  /* 0x000000295f377810 */ /* 0x000fe40007ffe0ff */
[----:B------:R-:W-:-:S02]  /*3210*/  FSEL R46, R86, -INF , !P0 ;  /* 0xff800000562e7808 */ /* 0x000fc40004000000 */
[----:B------:R-:W-:Y:S02]  /*3220*/  FSEL R69, R84, -INF , !P0 ;  /* 0xff80000054457808 */ /* 0x000fe40004000000 */
[----:B------:R-:W-:Y:S02]  /*3230*/  FSEL R100, R42, -INF , !P0 ;  /* 0xff8000002a647808 */ /* 0x000fe40004000000 */
[----:B------:R-:W-:Y:S02]  /*3240*/  FSEL R93, R40, -INF , !P0 ;  /* 0xff800000285d7808 */ /* 0x000fe40004000000 */
[----:B------:R-:W-:Y:S02]  /*3250*/  ISETP.GE.AND P0, PT, R47, R122, PT ;  /* 0x0000007a2f00720c */ /* 0x000fe40003f06270 */
[----:B------:R-:W-:Y:S02]  /*3260*/  FSEL R44, R87, -INF , !P6 ;  /* 0xff800000572c7808 */ /* 0x000fe40007000000 */
[----:B------:R-:W-:-:S02]  /*3270*/  FSEL R47, R85, -INF , !P6 ;  /* 0xff800000552f7808 */ /* 0x000fc40007000000 */
[----:B------:R-:W-:Y:S02]  /*3280*/  FSEL R104, R43, -INF , !P6 ;  /* 0xff8000002b687808 */ /* 0x000fe40007000000 */
[----:B------:R-:W-:Y:S02]  /*3290*/  FSEL R87, R41, -INF , !P6 ;  /* 0xff80000029577808 */ /* 0x000fe40007000000 */
[----:B------:R-:W-:Y:S02]  /*32a0*/  ISETP.GE.AND P6, PT, R55, R122, PT ;  /* 0x0000007a3700720c */ /* 0x000fe40003fc6270 */
[----:B------:R-:W-:Y:S02]  /*32b0*/  IADD3 R55, R95, 0x30, RZ ;  /* 0x000000305f377810 */ /* 0x000fe40007ffe0ff */
        /* <DEDUP_REMOVED lines=18> */
[----:B------:R-:W-:Y:S02]  /*33e0*/  IADD3 R55, R56, 0x4, RZ ;  /* 0x0000000438377810 */ /* 0x000fe40007ffe0ff */
[----:B------:R-:W-:-:S02]  /*33f0*/  LOP3.LUT R91, R54, UR19, RZ, 0x3c, !PT ;  /* 0x00000013365b7c12 */ /* 0x000fc4000f8e3cff */
[----:B------:R-:W-:Y:S01]  /*3400*/  LOP3.LUT R89, R89, UR19, RZ, 0x3c, !PT ;  /* 0x0000001359597c12 */ /* 0x000fe2000f8e3cff */
[----:B------:R-:W-:Y:S01]  /*3410*/  IMAD.WIDE.U32 R114, R55, -0x326172a9, RZ ;  /* 0xcd9e8d5737727825 */ /* 0x000fe200078e00ff */
[----:B------:R-:W-:Y:S02]  /*3420*/  LOP3.LUT R134, R111, R91, RZ, 0x3c, !PT ;  /* 0x0000005b6f867212 */ /* 0x000fe400078e3cff */
[----:B------:R-:W-:Y:S01]  /*3430*/  LOP3.LUT R54, R3, UR18, RZ, 0x3c, !PT ;  /* 0x0000001203367c12 */ /* 0x000fe2000f8e3cff */
[----:B------:R-:W-:Y:S01]  /*3440*/  IMAD.WIDE.U32 R90, R55, -0x326172a9, RZ ;  /* 0xcd9e8d57375a7825 */ /* 0x000fe200078e00ff */
[CC--:B------:R-:W-:Y:S02]  /*3450*/  LOP3.LUT R140, R111.reuse, R89.reuse, RZ, 0x3c, !PT ;  /* 0x000000596f8c7212 */ /* 0x0c0fe400078e3cff */
[----:B------:R-:W-:Y:S01]  /*3460*/  LOP3.LUT R150, R111, R89, RZ, 0x3c, !PT ;  /* 0x000000596f967212 */ /* 0x000fe200078e3cff */
[----:B------:R-:W-:Y:S01]  /*3470*/  IMAD.WIDE.U32 R134, R134, -0x326172a9, RZ ;  /* 0xcd9e8d5786867825 */ /* 0x000fe200078e00ff */
[----:B------:R-:W-:-:S02]  /*3480*/  LOP3.LUT R230, R115, R54, RZ, 0x3c, !PT ;  /* 0x0000003673e67212 */ /* 0x000fc400078e3cff */
[-C--:B------:R-:W-:Y:S01]  /*3490*/  LOP3.LUT R152, R121, R54.reuse, RZ, 0x3c, !PT ;  /* 0x0000003679987212 */ /* 0x080fe200078e3cff */
[----:B------:R-:W-:Y:S01]  /*34a0*/  IMAD.WIDE.U32 R140, R140, -0x326172a9, RZ ;  /* 0xcd9e8d578c8c7825 */ /* 0x000fe200078e00ff */
[----:B------:R-:W-:Y:S02]  /*34b0*/  LOP3.LUT R228, R91, R54, RZ, 0x3c, !PT ;  /* 0x000000365be47212 */ /* 0x000fe400078e3cff */
[----:B------:R-:W-:Y:S01]  /*34c0*/  IADD3 R95, R95, 0x39, RZ ;  /* 0x000000395f5f7810 */ /* 0x000fe20007ffe0ff */
[----:B------:R-:W-:Y:S01]  /*34d0*/  IMAD.WIDE.U32 R150, R150, -0x326172a9, RZ ;  /* 0xcd9e8d5796967825 */ /* 0x000fe200078e00ff */
[----:B------:R-:W-:Y:S02]  /*34e0*/  FSEL R218, R83, -INF , !P2 ;  /* 0xff80000053da7808 */ /* 0x000fe40005000000 */
[----:B------:R-:W-:Y:S01]  /*34f0*/  FSEL R219, R81, -INF , !P2 ;  /* 0xff80000051db7808 */ /* 0x000fe20005000000 */
[----:B------:R-:W-:Y:S01]  /*3500*/  IMAD.WIDE.U32 R152, R152, -0x2daee0ad, RZ ;  /* 0xd2511f5398987825 */ /* 0x000fe200078e00ff */
[----:B------:R-:W-:-:S02]  /*3510*/  FSEL R148, R31, -INF , !P2 ;  /* 0xff8000001f947808 */ /* 0x000fc40005000000 */
[----:B------:R-:W-:Y:S01]  /*3520*/  FSEL R129, R29, -INF , !P2 ;  /* 0xff8000001d817808 */ /* 0x000fe20005000000 */
[----:B------:R-:W-:Y:S01]  /*3530*/  IMAD.WIDE.U32 R230, R230, -0x2daee0ad, RZ ;  /* 0xd2511f53e6e67825 */ /* 0x000fe200078e00ff */
[----:B------:R-:W-:Y:S02]  /*3540*/  ISETP.GE.AND P2, PT, R95, R122, PT ;  /* 0x0000007a5f00720c */ /* 0x000fe40003f46270 */
[--C-:B------:R-:W-:Y:S01]  /*3550*/  LOP3.LUT R123, R135, UR13, R120.reuse, 0x96, !PT ;  /* 0x0000000d877b7c12 */ /* 0x100fe2000f8e9678 */
[----:B------:R-:W-:Y:S01]  /*3560*/  IMAD.WIDE.U32 R228, R228, -0x2daee0ad, RZ ;  /* 0xd2511f53e4e47825 */ /* 0x000fe200078e00ff */
[--C-:B------:R-:W-:Y:S02]  /*3570*/  LOP3.LUT R122, R141, UR13, R120.reuse, 0x96, !PT ;  /* 0x0000000d8d7a7c12 */ /* 0x100fe4000f8e9678 */
[----:B------:R-:W-:Y:S01]  /*3580*/  LOP3.LUT R111, R151, UR13, R120, 0x96, !PT ;  /* 0x0000000d976f7c12 */ /* 0x000fe2000f8e9678 */
[----:B------:R-:W-:Y:S01]  /*3590*/  IMAD.WIDE.U32 R162, R123, -0x2daee0ad, RZ ;  /* 0xd2511f537ba27825 */ /* 0x000fe200078e00ff */
[----:B------:R-:W-:-:S02]  /*35a0*/  LOP3.LUT R3, R135, UR13, R114, 0x96, !PT ;  /* 0x0000000d87037c12 */ /* 0x000fc4000f8e9672 */
[--C-:B------:R-:W-:Y:S01]  /*35b0*/  LOP3.LUT R132, R153, UR12, R110.reuse, 0x96, !PT ;  /* 0x0000000c99847c12 */ /* 0x100fe2000f8e966e */
[----:B------:R-:W-:Y:S01]  /*35c0*/  IMAD.WIDE.U32 R122, R122, -0x2daee0ad, RZ ;  /* 0xd2511f537a7a7825 */ /* 0x000fe200078e00ff */
[--C-:B------:R-:W-:Y:S02]  /*35d0*/  LOP3.LUT R128, R231, UR12, R110.reuse, 0x96, !PT ;  /* 0x0000000ce7807c12 */ /* 0x100fe4000f8e966e */
[----:B------:R-:W-:Y:S01]  /*35e0*/  LOP3.LUT R110, R229, UR12, R110, 0x96, !PT ;  /* 0x0000000ce56e7c12 */ /* 0x000fe2000f8e966e */
[----:B------:R-:W-:Y:S01]  /*35f0*/  IMAD.WIDE.U32 R156, R111, -0x2daee0ad, RZ ;  /* 0xd2511f536f9c7825 */ /* 0x000fe200078e00ff */
[----:B------:R-:W-:Y:S02]  /*3600*/  LOP3.LUT R108, R135, UR13, R90, 0x96, !PT ;  /* 0x0000000d876c7c12 */ /* 0x000fe4000f8e965a */
[----:B------:R-:W-:Y:S01]  /*3610*/  FSEL R160, R118, -INF , !P3 ;  /* 0xff80000076a07808 */ /* 0x000fe20005800000 */
[----:B------:R-:W-:Y:S01]  /*3620*/  IMAD.WIDE.U32 R164, R3, -0x2daee0ad, RZ ;  /* 0xd2511f5303a47825 */ /* 0x000fe200078e00ff */
[----:B------:R-:W-:-:S02]  /*3630*/  FMNMX.FTZ R3, R94, R67, !PT ;  /* 0x000000435e037209 */ /* 0x000fc40007810000 */
[--C-:B------:R-:W-:Y:S01]  /*3640*/  LOP3.LUT R111, R157, UR10, R152.reuse, 0x96, !PT ;  /* 0x0000000a9d6f7c12 */ /* 0x100fe2000f8e9698 */
[----:B-1----:R-:W-:Y:S01]  /*3650*/  IMAD.WIDE.U32 R198, R110, -0x326172a9, RZ ;  /* 0xcd9e8d576ec67825 */ /* 0x002fe200078e00ff */
[----:B------:R-:W-:Y:S02]  /*3660*/  LOP3.LUT R110, R123, UR10, R152, 0x96, !PT ;  /* 0x0000000a7b6e7c12 */ /* 0x000fe4000f8e9698 */
[----:B------:R-:W-:Y:S01]  /*3670*/  FSEL R159, R116, -INF , !P3 ;  /* 0xff800000749f7808 */ /* 0x000fe20005800000 */
[----:B------:R-:W-:Y:S01]  /*3680*/  IMAD.WIDE.U32 R168, R108, -0x2daee0ad, RZ ;  /* 0xd2511f536ca87825 */ /* 0x000fe200078e00ff */
[----:B------:R-:W-:Y:S02]  /*3690*/  FMNMX.FTZ R108, R92, R3, !PT ;  /* 0x000000035c6c7209 */ /* 0x000fe40007810000 */
[----:B------:R-:W-:Y:S01]  /*36a0*/  LOP3.LUT R118, R199, UR11, R150, 0x96, !PT ;  /* 0x0000000bc7767c12 */ /* 0x000fe2000f8e9696 */
[----:B------:R-:W-:Y:S01]  /*36b0*/  IMAD.WIDE.U32 R154, R132, -0x326172a9, RZ ;  /* 0xcd9e8d57849a7825 */ /* 0x000fe200078e00ff */
[----:B------:R-:W-:-:S02]  /*36c0*/  FMNMX.FTZ R108, R103, R108, !PT ;  /* 0x0000006c676c7209 */ /* 0x000fc40007810000 */
[----:B------:R-:W-:Y:S01]  /*36d0*/  LOP3.LUT R116, R163, UR10, R152, 0x96, !PT ;  /* 0x0000000aa3747c12 */ /* 0x000fe2000f8e9698 */
[----:B------:R-:W-:Y:S01]  /*36e0*/  IMAD.WIDE.U32 R166, R110, -0x326172a9, RZ ;  /* 0xcd9e8d576ea67825 */ /* 0x000fe200078e00ff */
[C---:B------:R-:W-:Y:S02]  /*36f0*/  LOP3.LUT R172, R155.reuse, UR11, R150, 0x96, !PT ;  /* 0x0000000b9bac7c12 */ /* 0x040fe4000f8e9696 */
[----:B------:R-:W-:Y:S01]  /*3700*/  LOP3.LUT R153, R155, UR11, R134, 0x96, !PT ;  /* 0x0000000b9b997c12 */ /* 0x000fe2000f8e9686 */
[----:B------:R-:W-:Y:S01]  /*3710*/  IMAD.WIDE.U32 R110, R111, -0x326172a9, RZ ;  /* 0xcd9e8d576f6e7825 */ /* 0x000fe200078e00ff */
[----:B------:R-:W-:Y:S02]  /*3720*/  FMNMX.FTZ R108, R93, R108, !PT ;  /* 0x0000006c5d6c7209 */ /* 0x000fe40007810000 */
[----:B------:R-:W-:Y:S01]  /*3730*/  FSEL R135, R117, -INF , !P2 ;  /* 0xff80000075877808 */ /* 0x000fe20005000000 */
[----:B------:R-:W-:Y:S01]  /*3740*/  IMAD.WIDE.U32 R152, R153, -0x2daee0ad, RZ ;  /* 0xd2511f5399987825 */ /* 0x000fe200078e00ff */
[----:B------:R-:W-:-:S02]  /*3750*/  LOP3.LUT R150, R111, UR9, R154, 0x96, !PT ;  /* 0x000000096f967c12 */ /* 0x000fc4000f8e969a */
[----:B------:R-:W-:Y:S01]  /*3760*/  FMNMX.FTZ R111, R101, R98, !PT ;  /* 0x00000062656f7209 */ /* 0x000fe20007810000 */
[----:B------:R-:W-:Y:S01]  /*3770*/  IMAD.WIDE.U32 R4, R128, -0x326172a9, RZ ;  /* 0xcd9e8d5780047825 */ /* 0x000fe200078e00ff */
[----:B------:R-:W-:Y:S02]  /*3780*/  FMNMX.FTZ R3, R87, R108, !PT ;  /* 0x0000006c57037209 */ /* 0x000fe40007810000 */
[----:B------:R-:W-:Y:S01]  /*3790*/  FMNMX.FTZ R111, R102, R111, !PT ;  /* 0x0000006f666f7209 */ /* 0x000fe20007810000 */
[----:B------:R-:W-:Y:S01]  /*37a0*/  IMAD.WIDE.U32 R116, R116, -0x326172a9, RZ ;  /* 0xcd9e8d5774747825 */ /* 0x000fe200078e00ff */
[----:B------:R-:W-:Y:S02]  /*37b0*/  FMNMX.FTZ R128, R66, R3, !PT ;  /* 0x0000000342807209 */ /* 0x000fe40007810000 */
[----:B------:R-:W-:Y:S01]  /*37c0*/  FMNMX.FTZ R111, R96, R111, !PT ;  /* 0x0000006f606f7209 */ /* 0x000fe20007810000 */
[----:B------:R-:W-:Y:S01]  /*37d0*/  IMAD R95, R133, 0x40, R2 ;  /* 0x00000040855f7824 */ /* 0x000fe200078e0202 */
[----:B------:R-:W-:Y:S01]  /*37e0*/  LOP3.LUT R162, R153, UR8, R162, 0x96, !PT ;  /* 0x0000000899a27c12 */ /* 0x000fe2000f8e96a2 */
[----:B------:R-:W-:Y:S01]  /*37f0*/  IMAD.WIDE.U32 R172, R172, -0x2daee0ad, RZ ;  /* 0xd2511f53acac7825 */ /* 0x000fe200078e00ff */
[----:B------:R-:W-:-:S02]  /*3800*/  FMNMX.FTZ R128, R109, R128, !PT ;  /* 0x000000806d807209 */ /* 0x000fc40007810000 */
[----:B------:R-:W-:Y:S01]  /*3810*/  FMNMX.FTZ R111, R100, R111, !PT ;  /* 0x0000006f646f7209 */ /* 0x000fe20007810000 */
[----:B------:R-:W-:Y:S01]  /*3820*/  IMAD.WIDE.U32 R162, R162, -0x326172a9, RZ ;  /* 0xcd9e8d57a2a27825 */ /* 0x000fe200078e00ff */
[----:B------:R-:W-:Y:S02]  /*3830*/  FMNMX.FTZ R128, R139, R128, !PT ;  /* 0x000000808b807209 */ /* 0x000fe40007810000 */
[----:B------:R-:W-:Y:S02]  /*3840*/  FMNMX.FTZ R111, R104, R111, !PT ;  /* 0x0000006f686f7209 */ /* 0x000fe40007810000 */
[--C-:B------:R-:W-:Y:S02]  /*3850*/  LOP3.LUT R184, R155, UR11, R140.reuse, 0x96, !PT ;  /* 0x0000000b9bb87c12 */ /* 0x100fe4000f8e968c */
[----:B------:R-:W-:Y:S02]  /*3860*/  LOP3.LUT R231, R5, UR11, R140, 0x96, !PT ;  /* 0x0000000b05e77c12 */ /* 0x000fe4000f8e968c */
[----:B------:R-:W-:Y:S01]  /*3870*/  FSEL R131, R20, -INF , !P0 ;  /* 0xff80000014837808 */ /* 0x000fe20004000000 */
[----:B------:R-:W-:Y:S01]  /*3880*/  IMAD.WIDE.U32 R184, R184, -0x2daee0ad, RZ ;  /* 0xd2511f53b8b87825 */ /* 0x000fe200078e00ff */
[----:B------:R-:W-:-:S02]  /*3890*/  LOP3.LUT R140, R163, UR7, R116, 0x96, !PT ;  /* 0x00000007a38c7c12 */ /* 0x000fc4000f8e9674 */
[----:B------:R-:W-:Y:S02]  /*38a0*/  LOP3.LUT R174, R163, UR7, R116, 0x96, !PT ;  /* 0x00000007a3ae7c12 */ /* 0x000fe4000f8e9674 */
[----:B------:R-:W-:Y:S02]  /*38b0*/  FMNMX.FTZ R128, R129, R128, !PT ;  /* 0x0000008081807209 */ /* 0x000fe40007810000 */
[----:B------:R-:W-:Y:S01]  /*38c0*/  FMNMX.FTZ R116, R106, R111, !PT ;  /* 0x0000006f6a747209 */ /* 0x000fe20007810000 */
[----:B------:R-:W-:Y:S01]  /*38d0*/  IMAD.WIDE.U32 R174, R174, -0x2daee0ad, RZ ;  /* 0xd2511f53aeae7825 */ /* 0x000fe200078e00ff */
[----:B------:R-:W-:Y:S02]  /*38e0*/  IADD3 R95, R95, -0x40, RZ ;  /* 0xffffffc05f5f7810 */ /* 0x000fe40007ffe0ff */
[----:B------:R-:W-:Y:S02]  /*38f0*/  FSEL R143, R21, -INF , !P6 ;  /* 0xff800000158f7808 */ /* 0x000fe40007000000 */
[----:B------:R-:W-:-:S02]  /*3900*/  FMNMX.FTZ R128, R131, R128, !PT ;  /* 0x0000008083807209 */ /* 0x000fc40007810000 */
[----:B------:R-:W-:Y:S02]  /*3910*/  FMNMX.FTZ R149, R107, R116, !PT ;  /* 0x000000746b957209 */ /* 0x000fe40007810000 */
[----:B------:R-:W-:Y:S02]  /*3920*/  FSEL R124, R26, -INF , !P0 ;  /* 0xff8000001a7c7808 */ /* 0x000fe40004000000 */
[----:B------:R-:W-:Y:S02]  /*3930*/  FSEL R193, R24, -INF , !P0 ;  /* 0xff80000018c17808 */ /* 0x000fe40004000000 */
[----:B------:R-:W-:Y:S02]  /*3940*/  FSEL R144, R22, -INF , !P0 ;  /* 0xff80000016907808 */ /* 0x000fe40004000000 */
[----:B------:R-:W-:Y:S02]  /*3950*/  SHF.R.S32.HI R112, RZ, 0x1f, R88 ;  /* 0x0000001fff707819 */ /* 0x000fe40000011458 */
[----:B------:R-:W-:-:S02]  /*3960*/  IADD3 R113, P0, R95, R88, RZ ;  /* 0x000000585f717210 */ /* 0x000fc40007f1e0ff */
[----:B------:R-:W-:Y:S02]  /*3970*/  FSEL R137, R16, -INF , !P5 ;  /* 0xff80000010897808 */ /* 0x000fe40006800000 */
[----:B------:R-:W-:Y:S02]  /*3980*/  FMNMX.FTZ R128, R143, R128, !PT ;  /* 0x000000808f807209 */ /* 0x000fe40007810000 */
[----:B------:R-:W-:Y:S02]  /*3990*/  FMNMX.FTZ R149, R146, R149, !PT ;  /* 0x0000009592957209 */ /* 0x000fe40007810000 */
[----:B------:R-:W-:Y:S02]  /*39a0*/  LEA.HI.X.SX32 R112, R95, R112, 0x1, P0 ;  /* 0x000000705f707211 */ /* 0x000fe400000f0eff */
[----:B------:R-:W-:Y:S02]  /*39b0*/  FSEL R95, R17, -INF , !P4 ;  /* 0xff800000115f7808 */ /* 0x000fe40006000000 */
[----:B------:R-:W-:-:S02]  /*39c0*/  FMNMX.FTZ R128, R137, R128, !PT ;  /* 0x0000008089807209 */ /* 0x000fc40007810000 */
[----:B------:R-:W-:Y:S02]  /*39d0*/  FMNMX.FTZ R149, R148, R149, !PT ;  /* 0x0000009594957209 */ /* 0x000fe40007810000 */
[----:B------:R-:W-:Y:S02]  /*39e0*/  FMNMX.FTZ R128, R95, R128, !PT ;  /* 0x000000805f807209 */ /* 0x000fe40007810000 */
[----:B------:R-:W-:Y:S02]  /*39f0*/  FSEL R142, R23, -INF , !P6 ;  /* 0xff800000178e7808 */ /* 0x000fe40007000000 */
[----:B------:R-:W-:Y:S02]  /*3a00*/  FMNMX.FTZ R149, R144, R149, !PT ;  /* 0x0000009590957209 */ /* 0x000fe40007810000 */
[----:B------:R-:W-:Y:S02]  /*3a10*/  LOP3.LUT R176, R117, UR9, R154, 0x96, !PT ;  /* 0x0000000975b07c12 */ /* 0x000fe4000f8e969a */
[----:B------:R-:W-:-:S02]  /*3a20*/  FMNMX.FTZ R128, R159, R128, !PT ;  /* 0x000000809f807209 */ /* 0x000fc40007810000 */
[----:B------:R-:W-:Y:S01]  /*3a30*/  FSEL R136, R18, -INF , !P5 ;  /* 0xff80000012887808 */ /* 0x000fe20006800000 */
[----:B------:R-:W-:Y:S01]  /*3a40*/  IMAD.WIDE.U32 R176, R176, -0x2daee0ad, RZ ;  /* 0xd2511f53b0b07825 */ /* 0x000fe200078e00ff */
[----:B------:R-:W-:Y:S02]  /*3a50*/  FMNMX.FTZ R149, R142, R149, !PT ;  /* 0x000000958e957209 */ /* 0x000fe40007810000 */
[----:B------:R-:W-:Y:S02]  /*3a60*/  LOP3.LUT R156, R173, UR8, R156, 0x96, !PT ;  /* 0x00000008ad9c7c12 */ /* 0x000fe4000f8e969c */
[----:B------:R-:W-:Y:S02]  /*3a70*/  FMNMX.FTZ R128, R135, R128, !PT ;  /* 0x0000008087807209 */ /* 0x000fe40007810000 */
[----:B------:R-:W-:Y:S01]  /*3a80*/  FSEL R130, R19, -INF , !P4 ;  /* 0xff80000013827808 */ /* 0x000fe20006000000 */
[----:B------:R-:W-:Y:S01]  /*3a90*/  IMAD.WIDE.U32 R156, R156, -0x326172a9, RZ ;  /* 0xcd9e8d579c9c7825 */ /* 0x000fe200078e00ff */
[----:B------:R-:W-:Y:S01]  /*3aa0*/  FMNMX.FTZ R149, R136, R149, !PT ;  /* 0x0000009588957209 */ /* 0x000fe20007810000 */
[----:B------:R-:W1:Y:S01]  /*3ab0*/  SHFL.BFLY PT, R111, R128, 0x2, 0x1f ;  /* 0x0c401f00806f7f89 */ /* 0x000e6200000e0000 */
[----:B------:R-:W-:-:S02]  /*3ac0*/  LOP3.LUT R226, R165, UR10, R230, 0x96, !PT ;  /* 0x0000000aa5e27c12 */ /* 0x000fc4000f8e96e6 */
[----:B------:R-:W-:Y:S02]  /*3ad0*/  LOP3.LUT R182, R167, UR9, R154, 0x96, !PT ;  /* 0x00000009a7b67c12 */ /* 0x000fe4000f8e969a */
[----:B------:R-:W-:Y:S01]  /*3ae0*/  FMNMX.FTZ R149, R130, R149, !PT ;  /* 0x0000009582957209 */ /* 0x000fe20007810000 */
[----:B------:R-:W-:Y:S01]  /*3af0*/  IMAD.WIDE.U32 R226, R226, -0x326172a9, RZ ;  /* 0xcd9e8d57e2e27825 */ /* 0x000fe200078e00ff */
[----:B------:R-:W-:Y:S02]  /*3b00*/  LOP3.LUT R152, R177, UR6, R152, 0x96, !PT ;  /* 0x00000006b1987c12 */ /* 0x000fe4000f8e9698 */
[----:B------:R-:W-:Y:S01]  /*3b10*/  LOP3.LUT R180, R185, UR8, R122, 0x96, !PT ;  /* 0x00000008b9b47c12 */ /* 0x000fe2000f8e967a */
[----:B------:R-:W-:Y:S01]  /*3b20*/  IMAD.WIDE.U32 R182, R182, -0x2daee0ad, RZ ;  /* 0xd2511f53b6b67825 */ /* 0x000fe200078e00ff */
[----:B------:R-:W-:Y:S02]  /*3b30*/  FSEL R178, R119, -INF , !P2 ;  /* 0xff80000077b27808 */ /* 0x000fe40005000000 */
[----:B------:R-:W-:Y:S01]  /*3b40*/  FMNMX.FTZ R149, R160, R149, !PT ;  /* 0x00000095a0957209 */ /* 0x000fe20007810000 */
[----:B------:R-:W-:Y:S01]  /*3b50*/  IMAD.WIDE.U32 R152, R152, -0x326172a9, RZ ;  /* 0xcd9e8d5798987825 */ /* 0x000fe200078e00ff */
[----:B------:R-:W-:-:S02]  /*3b60*/  LOP3.LUT R110, R157, UR7, R110, 0x96, !PT ;  /* 0x000000079d6e7c12 */ /* 0x000fc4000f8e966e */
[----:B------:R-:W-:Y:S01]  /*3b70*/  LOP3.LUT R170, R5, UR11, R134, 0x96, !PT ;  /* 0x0000000b05aa7c12 */ /* 0x000fe2000f8e9686 */
[----:B------:R-:W-:Y:S01]  /*3b80*/  IMAD.WIDE.U32 R180, R180, -0x326172a9, RZ ;  /* 0xcd9e8d57b4b47825 */ /* 0x000fe200078e00ff */
[----:B------:R-:W-:Y:S02]  /*3b90*/  LOP3.LUT R248, R227, UR9, R4, 0x96, !PT ;  /* 0x00000009e3f87c12 */ /* 0x000fe4000f8e9604 */
[----:B------:R-:W-:Y:S01]  /*3ba0*/  LOP3.LUT R108, R183, UR6, R184, 0x96, !PT ;  /* 0x00000006b76c7c12 */ /* 0x000fe2000f8e96b8 */
[----:B------:R-:W-:Y:S01]  /*3bb0*/  IMAD.WIDE.U32 R200, R110, -0x2daee0ad, RZ ;  /* 0xd2511f536ec87825 */ /* 0x000fe200078e00ff */
[----:B------:R-:W-:Y:S02]  /*3bc0*/  FMNMX.FTZ R149, R178, R149, !PT ;  /* 0x00000095b2957209 */ /* 0x000fe40007810000 */
[C-C-:B------:R-:W-:Y:S01]  /*3bd0*/  LOP3.LUT R116, R153.reuse, UR5, R162.reuse, 0x96, !PT ;  /* 0x0000000599747c12 */ /* 0x140fe2000f8e96a2 */
[----:B------:R-:W-:Y:S01]  /*3be0*/  IMAD.WIDE.U32 R170, R170, -0x2daee0ad, RZ ;  /* 0xd2511f53aaaa7825 */ /* 0x000fe200078e00ff */
[----:B------:R-:W-:-:S02]  /*3bf0*/  LOP3.LUT R110, R153, UR5, R162, 0x96, !PT ;  /* 0x00000005996e7c12 */ /* 0x000fc4000f8e96a2 */
[----:B------:R-:W-:Y:S01]  /*3c00*/  LOP3.LUT R166, R181, UR7, R166, 0x96, !PT ;  /* 0x00000007b5a67c12 */ /* 0x000fe2000f8e96a6 */
[----:B------:R-:W-:Y:S01]  /*3c10*/  IMAD.WIDE.U32 R248, R248, -0x2daee0ad, RZ ;  /* 0xd2511f53f8f87825 */ /* 0x000fe200078e00ff */
[----:B------:R-:W-:Y:S02]  /*3c20*/  LOP3.LUT R164, R171, UR8, R164, 0x96, !PT ;  /* 0x00000008aba47c12 */ /* 0x000fe4000f8e96a4 */
[----:B------:R-:W-:Y:S01]  /*3c30*/  LOP3.LUT R115, R151, UR13, R90, 0x96, !PT ;  /* 0x0000000d97737c12 */ /* 0x000fe2000f8e965a */
[----:B------:R-:W-:Y:S01]  /*3c40*/  IMAD.WIDE.U32 R162, R108, -0x326172a9, RZ ;  /* 0xcd9e8d576ca27825 */ /* 0x000fe200078e00ff */
[----:B------:R-:W-:Y:S01]  /*3c50*/  LOP3.LUT R3, R249, UR6, R170, 0x96, !PT ;  /* 0x00000006f9037c12 */ /* 0x000fe2000f8e96aa */
[----:B------:R-:W2:Y:S01]  /*3c60*/  SHFL.BFLY PT, R108, R149, 0x2, 0x1f ;  /* 0x0c401f00956c7f89 */ /* 0x000ea200000e0000 */
[----:B------:R-:W-:Y:S01]  /*3c70*/  LOP3.LUT R122, R169, UR10, R228, 0x96, !PT ;  /* 0x0000000aa97a7c12 */ /* 0x000fe2000f8e96e4 */
[----:B------:R-:W-:Y:S01]  /*3c80*/  IMAD.WIDE.U32 R166, R166, -0x2daee0ad, RZ ;  /* 0xd2511f53a6a67825 */ /* 0x000fe200078e00ff */
[----:B------:R-:W-:-:S02]  /*3c90*/  LOP3.LUT R168, R171, UR8, R168, 0x96, !PT ;  /* 0x00000008aba87c12 */ /* 0x000fc4000f8e96a8 */
[----:B------:R-:W-:Y:S01]  /*3ca0*/  LOP3.LUT R114, R141, UR13, R114, 0x96, !PT ;  /* 0x0000000d8d727c12 */ /* 0x000fe2000f8e9672 */
[----:B------:R-:W-:Y:S01]  /*3cb0*/  IMAD.WIDE.U32 R150, R150, -0x2daee0ad, RZ ;  /* 0xd2511f5396967825 */ /* 0x000fe200078e00ff */
[----:B------:R-:W-:Y:S02]  /*3cc0*/  LOP3.LUT R132, R167, UR4, R182, 0x96, !PT ;  /* 0x00000004a7847c12 */ /* 0x000fe4000f8e96b6 */
[----:B-1----:R-:W-:Y:S01]  /*3cd0*/  FMNMX.FTZ R111, R128, R111, !PT ;  /* 0x0000006f806f7209 */ /* 0x002fe20007810000 */
[----:B------:R-:W-:Y:S01]  /*3ce0*/  IMAD.WIDE.U32 R164, R164, -0x326172a9, RZ ;  /* 0xcd9e8d57a4a47825 */ /* 0x000fe200078e00ff */
[----:B------:R-:W-:Y:S02]  /*3cf0*/  LOP3.LUT R172, R151, UR6, R172, 0x96, !PT ;  /* 0x0000000697ac7c12 */ /* 0x000fe4000f8e96ac */
[----:B------:R-:W-:Y:S01]  /*3d00*/  LOP3.LUT R117, R117, UR9, R154, 0x96, !PT ;  /* 0x0000000975757c12 */ /* 0x000fe2000f8e969a */
[----:B------:R-:W-:Y:S01]  /*3d10*/  IMAD.WIDE.U32 R188, R3, -0x326172a9, RZ ;  /* 0xcd9e8d5703bc7825 */ /* 0x000fe200078e00ff */
[----:B------:R-:W-:-:S02]  /*3d20*/  LOP3.LUT R226, R165, UR7, R226, 0x96, !PT ;  /* 0x00000007a5e27c12 */ /* 0x000fc4000f8e96e2 */
[----:B------:R-:W-:Y:S01]  /*3d30*/  LOP3.LUT R180, R163, UR5, R180, 0x96, !PT ;  /* 0x00000005a3b47c12 */ /* 0x000fe2000f8e96b4 */
[----:B------:R-:W-:Y:S01]  /*3d40*/  IMAD.WIDE.U32 R122, R122, -0x326172a9, RZ ;  /* 0xcd9e8d577a7a7825 */ /* 0x000fe200078e00ff */
[----:B------:R-:W-:Y:S02]  /*3d50*/  LOP3.LUT R3, R189, UR5, R164, 0x96, !PT ;  /* 0x00000005bd037c12 */ /* 0x000fe4000f8e96a4 */
[----:B------:R-:W-:Y:S01]  /*3d60*/  LOP3.LUT R150, R201, UR4, R150, 0x96, !PT ;  /* 0x00000004c9967c12 */ /* 0x000fe2000f8e9696 */
[----:B------:R-:W-:Y:S01]  /*3d70*/  IMAD.WIDE.U32 R168, R168, -0x326172a9, RZ ;  /* 0xcd9e8d57a8a87825 */ /* 0x000fe200078e00ff */
[----:B------:R-:W-:Y:S02]  /*3d80*/  LOP3.LUT R154, R123, UR9, R198, 0x96, !PT ;  /* 0x000000097b9a7c12 */ /* 0x000fe4000f8e96c6 */
[----:B--2---:R-:W-:Y:S01]  /*3d90*/  FMNMX.FTZ R108, R149, R108, !PT ;  /* 0x0000006c956c7209 */ /* 0x004fe20007810000 */
[----:B------:R-:W-:Y:S01]  /*3da0*/  IMAD.WIDE.U32 R140, R140, -0x2daee0ad, RZ ;  /* 0xd2511f538c8c7825 */ /* 0x000fe200078e00ff */
[----:B------:R-:W-:-:S02]  /*3db0*/  LOP3.LUT R122, R169, UR7, R122, 0x96, !PT ;  /* 0x00000007a97a7c12 */ /* 0x000fc4000f8e967a */
[----:B------:R-:W-:Y:S01]  /*3dc0*/  FSEL R89, R15, -INF , !P4 ;  /* 0xff8000000f597808 */ /* 0x000fe20006000000 */
[----:B------:R-:W-:Y:S01]  /*3dd0*/  IMAD.WIDE.U32 R164, R132, -0x326172a9, RZ ;  /* 0xcd9e8d5784a47825 */ /* 0x000fe200078e00ff */
[----:B------:R-:W-:Y:S01]  /*3de0*/  LOP3.LUT R119, R141, UR4, R176, 0x96, !PT ;  /* 0x000000048d777c12 */ /* 0x000fe2000f8e96b0 */
[----:B------:R-:W1:Y:S01]  /*3df0*/  SHFL.BFLY PT, R132, R111, 0x1, 0x1f ;  /* 0x0c201f006f847f89 */ /* 0x000e6200000e0000 */
[----:B------:R-:W-:Y:S01]  /*3e00*/  FSEL R127, R13, -INF , !P4 ;  /* 0xff8000000d7f7808 */ /* 0x000fe20006000000 */
[----:B------:R-:W-:Y:S01]  /*3e10*/  IMAD.WIDE.U32 R172, R172, -0x326172a9, RZ ;  /* 0xcd9e8d57acac7825 */ /* 0x000fe200078e00ff */
[----:B------:R-:W-:Y:S02]  /*3e20*/  LOP3.LUT R147, R165, UR15, R162, 0x96, !PT ;  /* 0x0000000fa5937c12 */ /* 0x000fe4000f8e96a2 */
[----:B------:R-:W-:Y:S01]  /*3e30*/  LOP3.LUT R162, R164, 0xff, RZ, 0xc0, !PT ;  /* 0x000000ffa4a27812 */ /* 0x000fe200078ec0ff */
[----:B------:R-:W-:Y:S01]  /*3e40*/  IMAD.WIDE.U32 R154, R154, -0x2daee0ad, RZ ;  /* 0xd2511f539a9a7825 */ /* 0x000fe200078e00ff */
[----:B------:R-:W-:-:S02]  /*3e50*/  LOP3.LUT R194, R173, UR5, R156, 0x96, !PT ;  /* 0x00000005adc27c12 */ /* 0x000fc4000f8e969c */
[----:B------:R-:W-:Y:S01]  /*3e60*/  LOP3.LUT R163, R164, 0xffff, RZ, 0xc0, !PT ;  /* 0x0000ffffa4a37812 */ /* 0x000fe200078ec0ff */
[----:B------:R-:W-:Y:S01]  /*3e70*/  IMAD.WIDE.U32 R122, R122, -0x2daee0ad, RZ ;  /* 0xd2511f537a7a7825 */ /* 0x000fe200078e00ff */
[--C-:B------:R-:W-:Y:S02]  /*3e80*/  SHF.R.U32.HI R141, RZ, 0x10, R164.reuse ;  /* 0x00000010ff8d7819 */ /* 0x100fe400000116a4 */
[----:B------:R-:W-:Y:S01]  /*3e90*/  SHF.R.U32.HI R145, RZ, 0x18, R164 ;  /* 0x00000018ff917819 */ /* 0x000fe200000116a4 */
[----:B------:R-:W-:Y:S01]  /*3ea0*/  IMAD.WIDE.U32 R156, R119, -0x326172a9, RZ ;  /* 0xcd9e8d57779c7825 */ /* 0x000fe200078e00ff */
[----:B------:R-:W-:Y:S02]  /*3eb0*/  LOP3.LUT R167, R123, UR4, R154, 0x96, !PT ;  /* 0x000000047ba77c12 */ /* 0x000fe4000f8e969a */
[----:B------:R-:W-:Y:S01]  /*3ec0*/  LOP3.LUT R170, R155, UR6, R170, 0x96, !PT ;  /* 0x000000069baa7c12 */ /* 0x000fe2000f8e96aa */
[----:B------:R-:W-:Y:S01]  /*3ed0*/  IMAD.WIDE.U32 R150, R150, -0x326172a9, RZ ;  /* 0xcd9e8d5796967825 */ /* 0x000fe200078e00ff */
[----:B------:R-:W-:-:S02]  /*3ee0*/  LOP3.LUT R123, R157, UR15, R152, 0x96, !PT ;  /* 0x0000000f9d7b7c12 */ /* 0x000fc4000f8e9698 */
[----:B------:R-:W-:Y:S01]  /*3ef0*/  LOP3.LUT R164, R156, 0xff, RZ, 0xc0, !PT ;  /* 0x000000ff9ca47812 */ /* 0x000fe200078ec0ff */
[----:B------:R-:W-:Y:S01]  /*3f00*/  IMAD.WIDE.U32 R170, R170, -0x326172a9, RZ ;  /* 0xcd9e8d57aaaa7825 */ /* 0x000fe200078e00ff */
[----:B------:R-:W-:Y:S02]  /*3f10*/  LOP3.LUT R251, R156, 0xffff, RZ, 0xc0, !PT ;  /* 0x0000ffff9cfb7812 */ /* 0x000fe400078ec0ff */
[--C-:B------:R-:W-:Y:S01]  /*3f20*/  SHF.R.U32.HI R250, RZ, 0x10, R156.reuse ;  /* 0x00000010fffa7819 */ /* 0x100fe2000001169c */
[----:B------:R-:W-:Y:S01]  /*3f30*/  IMAD R117, R117, -0x2daee0ad, RZ ;  /* 0xd2511f5375757824 */ /* 0x000fe200078e02ff */
[----:B------:R-:W-:Y:S01]  /*3f40*/  SHF.R.U32.HI R161, RZ, 0x18, R156 ;  /* 0x00000018ffa17819 */ /* 0x000fe2000001169c */
[----:B------:R-:W-:Y:S01]  /*3f50*/  IMAD.WIDE.U32 R156, R3, -0x2daee0ad, RZ ;  /* 0xd2511f53039c7825 */ /* 0x000fe200078e00ff */
[----:B-1----:R-:W-:Y:S01]  /*3f60*/  FMNMX.FTZ R132, R111, R132, !PT ;  /* 0x000000846f847209 */ /* 0x002fe20007810000 */
[----:B------:R-:W1:Y:S01]  /*3f70*/  SHFL.BFLY PT, R3, R108, 0x1, 0x1f ;  /* 0x0c201f006c037f89 */ /* 0x000e6200000e0000 */
[----:B------:R-:W-:Y:S01]  /*3f80*/  LOP3.LUT R168, R171, UR5, R168, 0x96, !PT ;  /* 0x00000005aba87c12 */ /* 0x000fe2000f8e96a8 */
[----:B------:R-:W-:Y:S01]  /*3f90*/  IMAD.WIDE.U32 R154, R116, -0x2daee0ad, RZ ;  /* 0xd2511f53749a7825 */ /* 0x000fe200078e00ff */
[----:B------:R-:W-:-:S02]  /*3fa0*/  FSETP.NEU.FTZ.AND P0, PT, R132, -INF , PT ;  /* 0xff8000008400780b */ /* 0x000fc40003f1d000 */
[----:B------:R-:W-:Y:S01]  /*3fb0*/  LOP3.LUT R223, R151, UR15, R172, 0x96, !PT ;  /* 0x0000000f97df7c12 */ /* 0x000fe2000f8e96ac */
[----:B------:R-:W-:Y:S01]  /*3fc0*/  FMUL.FTZ R134, R132, c[0x0][0x23c] ;  /* 0x00008f0084867a20 */ /* 0x000fe20000410000 */
[----:B------:R-:W-:Y:S01]  /*3fd0*/  LOP3.LUT R222, R150, 0xffff, RZ, 0xc0, !PT ;  /* 0x0000ffff96de7812 */ /* 0x000fe200078ec0ff */
[----:B------:R-:W-:Y:S01]  /*3fe0*/  IMAD.WIDE.U32 R226, R226, -0x2daee0ad, RZ ;  /* 0xd2511f53e2e27825 */ /* 0x000fe200078e00ff */
[----:B------:R-:W-:Y:S02]  /*3ff0*/  LOP3.LUT R128, R175, UR4, R117, 0x96, !PT ;  /* 0x00000004af807c12 */ /* 0x000fe4000f8e9675 */
[----:B------:R-:W-:Y:S01]  /*4000*/  FSEL R134, R134, RZ, P0 ;  /* 0x000000ff86867208 */ /* 0x000fe20000000000 */
[----:B------:R-:W-:Y:S01]  /*4010*/  IMAD.WIDE.U32 R168, R168, -0x2daee0ad, RZ ;  /* 0xd2511f53a8a87825 */ /* 0x000fe200078e00ff */
[----:B------:R-:W-:Y:S02]  /*4020*/  LOP3.LUT R165, R147, 0xff, RZ, 0xc0, !PT ;  /* 0x000000ff93a57812 */ /* 0x000fe400078ec0ff */
[----:B------:R-:W-:Y:S01]  /*4030*/  LOP3.LUT R119, R155, UR14, R140, 0x96, !PT ;  /* 0x0000000e9b777c12 */ /* 0x000fe2000f8e968c */
[----:B------:R-:W-:Y:S01]  /*4040*/  FFMA.FTZ R176, R139, c[0x0][0x23c], -R134 ;  /* 0x00008f008bb07a23 */ /* 0x000fe20000010886 */
[----:B------:R-:W-:Y:S01]  /*4050*/  LOP3.LUT R248, R227, UR4, R248, 0x96, !PT ;  /* 0x00000004e3f87c12 */ /* 0x000fe2000f8e96f8 */
[--C-:B------:R-:W-:Y:S01]  /*4060*/  FFMA.FTZ R173, R129, c[0x0][0x23c], -R134.reuse ;  /* 0x00008f0081ad7a23 */ /* 0x100fe20000010886 */
[C---:B------:R-:W-:Y:S01]  /*4070*/  LOP3.LUT R140, R154.reuse, 0xff, RZ, 0xc0, !PT ;  /* 0x000000ff9a8c7812 */ /* 0x040fe200078ec0ff */
[----:B------:R-:W-:Y:S01]  /*4080*/  FFMA.FTZ R171, R143, c[0x0][0x23c], -R134 ;  /* 0x00008f008fab7a23 */ /* 0x000fe20000010886 */
[----:B------:R-:W-:Y:S01]  /*4090*/  LOP3.LUT R116, R154, 0xffff, RZ, 0xc0, !PT ;  /* 0x0000ffff9a747812 */ /* 0x000fe200078ec0ff */
[----:B------:R-:W-:Y:S01]  /*40a0*/  MUFU.EX2 R176, R176 ;  /* 0x000000b000b07308 */ /* 0x000fe20000000800 */
[----:B------:R-:W-:Y:S01]  /*40b0*/  SHF.R.U32.HI R117, RZ, 0x10, R154 ;  /* 0x00000010ff757819 */ /* 0x000fe2000001169a */
[----:B------:R-:W-:Y:S01]  /*40c0*/  IMAD.WIDE.U32 R180, R180, -0x2daee0ad, RZ ;  /* 0xd2511f53b4b47825 */ /* 0x000fe200078e00ff */
[----:B-1----:R-:W-:-:S02]  /*40d0*/  FMNMX.FTZ R3, R108, R3, !PT ;  /* 0x000000036c037209 */ /* 0x002fc40007810000 */
[----:B------:R-:W-:Y:S01]  /*40e0*/  SHF.R.U32.HI R249, RZ, 0x18, R154 ;  /* 0x00000018fff97819 */ /* 0x000fe2000001169a */
[----:B------:R-:W-:Y:S01]  /*40f0*/  IMAD.WIDE.U32 R154, R128, -0x326172a9, RZ ;  /* 0xcd9e8d57809a7825 */ /* 0x000fe200078e00ff */
[C---:B------:R-:W-:Y:S01]  /*4100*/  FSETP.NEU.FTZ.AND P0, PT, R3.reuse, -INF , PT ;  /* 0xff8000000300780b */ /* 0x040fe20003f1d000 */
[----:B------:R-:W1:Y:S01]  /*4110*/  MUFU.EX2 R173, R173 ;  /* 0x000000ad00ad7308 */ /* 0x000e620000000800 */
[----:B------:R-:W-:Y:S01]  /*4120*/  LOP3.LUT R227, R150, 0xff, RZ, 0xc0, !PT ;  /* 0x000000ff96e37812 */ /* 0x000fe200078ec0ff */
[----:B------:R-:W-:Y:S01]  /*4130*/  FMUL.FTZ R151, R3, c[0x0][0x23c] ;  /* 0x00008f0003977a20 */ /* 0x000fe20000410000 */
[----:B------:R-:W-:Y:S01]  /*4140*/  SHF.R.U32.HI R221, RZ, 0x10, R150 ;  /* 0x00000010ffdd7819 */ /* 0x000fe20000011696 */
[----:B------:R-:W-:Y:S01]  /*4150*/  FFMA.FTZ R172, R137, c[0x0][0x23c], -R134 ;  /* 0x00008f0089ac7a23 */ /* 0x000fe20000010886 */
[----:B------:R-:W-:Y:S01]  /*4160*/  SHF.R.U32.HI R224, RZ, 0x18, R150 ;  /* 0x00000018ffe07819 */ /* 0x000fe20000011696 */
[----:B------:R-:W-:Y:S01]  /*4170*/  FFMA.FTZ R245, R94, c[0x0][0x23c], -R134 ;  /* 0x00008f005ef57a23 */ /* 0x000fe20000010886 */
[----:B------:R-:W-:Y:S01]  /*4180*/  FSEL R151, R151, RZ, P0 ;  /* 0x000000ff97977208 */ /* 0x000fe20000000000 */
[----:B------:R-:W-:Y:S01]  /*4190*/  MUFU.EX2 R171, R171 ;  /* 0x000000ab00ab7308 */ /* 0x000fe20000000800 */
[----:B------:R-:W-:Y:S01]  /*41a0*/  LOP3.LUT R108, R169, UR14, R122, 0x96, !PT ;  /* 0x0000000ea96c7c12 */ /* 0x000fe2000f8e967a */
[--C-:B------:R-:W-:Y:S01]  /*41b0*/  FFMA.FTZ R159, R159, c[0x0][0x23c], -R134.reuse ;  /* 0x00008f009f9f7a23 */ /* 0x100fe20000010886 */
[----:B------:R-:W-:Y:S01]  /*41c0*/  LOP3.LUT R139, R147, 0xffff, RZ, 0xc0, !PT ;  /* 0x0000ffff938b7812 */ /* 0x000fe200078ec0ff */
[--C-:B------:R-:W-:Y:S01]  /*41d0*/  FFMA.FTZ R130, R130, c[0x0][0x23c], -R151.reuse ;  /* 0x00008f0082827a23 */ /* 0x100fe20000010897 */
[C---:B------:R-:W-:Y:S01]  /*41e0*/  LOP3.LUT R150, R168.reuse, 0xffff, RZ, 0xc0, !PT ;  /* 0x0000ffffa8967812 */ /* 0x040fe200078ec0ff */
[----:B------:R-:W-:Y:S01]  /*41f0*/  FFMA.FTZ R169, R95, c[0x0][0x23c], -R134 ;  /* 0x00008f005fa97a23 */ /* 0x000fe20000010886 */
[----:B------:R-:W-:Y:S01]  /*4200*/  LOP3.LUT R122, R168, 0xff, RZ, 0xc0, !PT ;  /* 0x000000ffa87a7812 */ /* 0x000fe200078ec0ff */
[----:B------:R-:W-:Y:S01]  /*4210*/  MUFU.EX2 R172, R172 ;  /* 0x000000ac00ac7308 */ /* 0x000fe20000000800 */
[----:B------:R-:W-:Y:S01]  /*4220*/  SHF.R.U32.HI R149, RZ, 0x10, R168 ;  /* 0x00000010ff957819 */ /* 0x000fe200000116a8 */
[----:B------:R-:W-:Y:S01]  /*4230*/  FFMA.FTZ R243, R93, c[0x0][0x23c], -R134 ;  /* 0x00008f005df37a23 */ /* 0x000fe20000010886 */
[----:B------:R-:W-:Y:S01]  /*4240*/  SHF.R.U32.HI R129, RZ, 0x18, R168 ;  /* 0x00000018ff817819 */ /* 0x000fe200000116a8 */
[--C-:B------:R-:W-:Y:S01]  /*4250*/  FFMA.FTZ R168, R146, c[0x0][0x23c], -R151.reuse ;  /* 0x00008f0092a87a23 */ /* 0x100fe20000010897 */
[----:B------:R-:W-:Y:S01]  /*4260*/  ISETP.GE.U32.AND P4, PT, R252, R165, PT ;  /* 0x000000a5fc00720c */ /* 0x000fe20003f86070 */
[----:B------:R-:W-:Y:S01]  /*4270*/  FFMA.FTZ R165, R148, c[0x0][0x23c], -R151 ;  /* 0x00008f0094a57a23 */ /* 0x000fe20000010897 */
[----:B------:R-:W-:Y:S01]  /*4280*/  SHF.R.U32.HI R139, RZ, 0x8, R139 ;  /* 0x00000008ff8b7819 */ /* 0x000fe2000001168b */
[----:B------:R-:W-:Y:S01]  /*4290*/  MUFU.EX2 R169, R169 ;  /* 0x000000a900a97308 */ /* 0x000fe20000000800 */
[----:B------:R-:W-:Y:S01]  /*42a0*/  LOP3.LUT R128, R155, UR15, R152, 0x96, !PT ;  /* 0x0000000f9b807c12 */ /* 0x000fe2000f8e9698 */
[----:B------:R-:W-:Y:S01]  /*42b0*/  IMAD.WIDE.U32 R152, R110, -0x2daee0ad, RZ ;  /* 0xd2511f536e987825 */ /* 0x000fe200078e00ff */
[----:B------:R-:W-:-:S02]  /*42c0*/  FSEL R88, R14, -INF , !P5 ;  /* 0xff8000000e587808 */ /* 0x000fc40006800000 */
[----:B------:R-:W-:Y:S01]  /*42d0*/  FSEL R125, R12, -INF , !P5 ;  /* 0xff8000000c7d7808 */ /* 0x000fe20006800000 */
[--C-:B------:R-:W-:Y:S01]  /*42e0*/  FFMA.FTZ R240, R67, c[0x0][0x23c], -R134.reuse ;  /* 0x00008f0043f07a23 */ /* 0x100fe20000010886 */
[----:B------:R-:W-:Y:S01]  /*42f0*/  ISETP.GE.U32.AND P5, PT, R252, R145, PT ;  /* 0x00000091fc00720c */ /* 0x000fe20003fa6070 */
[----:B------:R-:W-:Y:S01]  /*4300*/  MUFU.EX2 R168, R168 ;  /* 0x000000a800a87308 */ /* 0x000fe20000000800 */
[----:B------:R-:W-:Y:S01]  /*4310*/  LOP3.LUT R145, R139, 0xffff, RZ, 0xc0, !PT ;  /* 0x0000ffff8b917812 */ /* 0x000fe200078ec0ff */
[----:B------:R-:W-:Y:S01]  /*4320*/  FFMA.FTZ R160, R160, c[0x0][0x23c], -R151 ;  /* 0x00008f00a0a07a23 */ /* 0x000fe20000010897 */
[----:B------:R-:W-:Y:S01]  /*4330*/  FSEL R90, R10, -INF , !P3 ;  /* 0xff8000000a5a7808 */ /* 0x000fe20005800000 */
[--C-:B------:R-:W-:Y:S01]  /*4340*/  FFMA.FTZ R212, R66, c[0x0][0x23c], -R134.reuse ;  /* 0x00008f0042d47a23 */ /* 0x100fe20000010886 */
[----:B------:R-:W-:Y:S01]  /*4350*/  FSEL R91, R8, -INF , !P3 ;  /* 0xff800000085b7808 */ /* 0x000fe20005800000 */
[----:B------:R-:W-:Y:S01]  /*4360*/  FFMA.FTZ R103, R103, c[0x0][0x23c], -R134 ;  /* 0x00008f0067677a23 */ /* 0x000fe20000010886 */
[----:B------:R-:W-:Y:S01]  /*4370*/  LOP3.LUT R110, R153, UR14, R174, 0x96, !PT ;  /* 0x0000000e996e7c12 */ /* 0x000fe2000f8e96ae */
[----:B------:R-:W2:Y:S01]  /*4380*/  MUFU.EX2 R165, R165 ;  /* 0x000000a500a57308 */ /* 0x000ea20000000800 */
[----:B-1----:R-:W-:Y:S01]  /*4390*/  F2FP.BF16.PACK_AB R146, R173, R176 ;  /* 0x000000b0ad92723e */ /* 0x002fe200000010ff */
[--C-:B------:R-:W-:Y:S01]  /*43a0*/  FFMA.FTZ R174, R131, c[0x0][0x23c], -R134.reuse ;  /* 0x00008f0083ae7a23 */ /* 0x100fe20000010886 */
[----:B------:R-:W-:Y:S01]  /*43b0*/  ISETP.GE.U32.AND P3, PT, R252, R145, PT ;  /* 0x00000091fc00720c */ /* 0x000fe20003f66070 */
[--C-:B------:R-:W-:Y:S01]  /*43c0*/  FFMA.FTZ R214, R87, c[0x0][0x23c], -R134.reuse ;  /* 0x00008f0057d67a23 */ /* 0x100fe20000010886 */
[--C-:B------:R-:W-:Y:S01]  /*43d0*/  SHF.R.U32.HI R131, RZ, 0x18, R147.reuse ;  /* 0x00000018ff837819 */ /* 0x100fe20000011693 */
[----:B------:R-:W-:Y:S01]  /*43e0*/  @!P4 HFMA2.BF16_V2 R63, -RZ.H0_H0, RZ.H0_H0, -R146.H0_H0 ;  /* 0x200000ffff3fc231 */ /* 0x000fe20000340992 */
[----:B------:R-:W-:Y:S01]  /*43f0*/  SHF.R.U32.HI R147, RZ, 0x10, R147 ;  /* 0x00000010ff937819 */ /* 0x000fe20000011693 */
[----:B------:R-:W1:Y:S01]  /*4400*/  MUFU.EX2 R174, R174 ;  /* 0x000000ae00ae7308 */ /* 0x000e620000000800 */
[----:B------:R-:W-:Y:S01]  /*4410*/  PRMT R145, R146, 0x7632, R145 ;  /* 0x0000763292917816 */ /* 0x000fe20000000091 */
[----:B------:R-:W-:Y:S01]  /*4420*/  FFMA.FTZ R205, R109, c[0x0][0x23c], -R134 ;  /* 0x00008f006dcd7a23 */ /* 0x000fe20000010886 */
[----:B------:R-:W-:Y:S01]  /*4430*/  LOP3.LUT R147, R147, 0xff, RZ, 0xc0, !PT ;  /* 0x000000ff93937812 */ /* 0x000fe200078ec0ff */
[--C-:B------:R-:W-:Y:S01]  /*4440*/  FFMA.FTZ R239, R101, c[0x0][0x23c], -R151.reuse ;  /* 0x00008f0065ef7a23 */ /* 0x100fe20000010897 */
[----:B------:R-:W-:Y:S01]  /*4450*/  FSEL R120, R11, -INF , !P2 ;  /* 0xff8000000b787808 */ /* 0x000fe20005000000 */
[----:B------:R-:W-:Y:S01]  /*4460*/  FFMA.FTZ R192, R98, c[0x0][0x23c], -R151 ;  /* 0x00008f0062c07a23 */ /* 0x000fe20000010897 */
[----:B------:R-:W-:Y:S01]  /*4470*/  FSEL R121, R9, -INF , !P2 ;  /* 0xff80000009797808 */ /* 0x000fe20005000000 */
[----:B------:R-:W-:Y:S01]  /*4480*/  @!P3 HFMA2.BF16_V2 R62, -RZ.H0_H0, RZ.H0_H0, -R145.H0_H0 ;  /* 0x200000ffff3eb231 */ /* 0x000fe20000340991 */
[----:B------:R-:W-:Y:S01]  /*4490*/  ISETP.GE.U32.AND P2, PT, R252, R131, PT ;  /* 0x00000083fc00720c */ /* 0x000fe20003f46070 */
[----:B------:R-:W-:Y:S01]  /*44a0*/  MUFU.EX2 R245, R245 ;  /* 0x000000f500f57308 */ /* 0x000fe20000000800 */
[----:B------:R-:W-:Y:S01]  /*44b0*/  PRMT R238, R146, 0x5410, R145 ;  /* 0x0000541092ee7816 */ /* 0x000fe20000000091 */
[--C-:B------:R-:W-:Y:S01]  /*44c0*/  FFMA.FTZ R186, R107, c[0x0][0x23c], -R151.reuse ;  /* 0x00008f006bba7a23 */ /* 0x100fe20000010897 */
[----:B------:R-:W-:Y:S01]  /*44d0*/  @!P4 PRMT R146, R63, 0x5410, RZ ;  /* 0x000054103f92c816 */ /* 0x000fe200000000ff */
[--C-:B------:R-:W-:Y:S01]  /*44e0*/  FFMA.FTZ R244, R100, c[0x0][0x23c], -R151.reuse ;  /* 0x00008f0064f47a23 */ /* 0x100fe20000010897 */
[----:B------:R-:W-:Y:S01]  /*44f0*/  ISETP.GE.U32.AND P4, PT, R252, R147, PT ;  /* 0x00000093fc00720c */ /* 0x000fe20003f86070 */
[--C-:B------:R-:W-:Y:S01]  /*4500*/  FFMA.FTZ R213, R104, c[0x0][0x23c], -R151.reuse ;  /* 0x00008f0068d57a23 */ /* 0x100fe20000010897 */
[----:B--2---:R-:W-:Y:S01]  /*4510*/  F2FP.BF16.PACK_AB R148, R165, R168 ;  /* 0x000000a8a594723e */ /* 0x004fe200000010ff */
[----:B------:R-:W-:Y:S01]  /*4520*/  MUFU.EX2 R240, R240 ;  /* 0x000000f000f07308 */ /* 0x000fe20000000800 */
[----:B------:R-:W-:Y:S01]  /*4530*/  @!P3 PRMT R145, R62, 0x5410, RZ ;  /* 0x000054103e91b816 */ /* 0x000fe200000000ff */
[----:B------:R-:W-:Y:S01]  /*4540*/  FFMA.FTZ R203, R106, c[0x0][0x23c], -R151 ;  /* 0x00008f006acb7a23 */ /* 0x000fe20000010897 */
[----:B------:R-:W-:-:S02]  /*4550*/  PRMT R147, R148, 0x7632, R147 ;  /* 0x0000763294937816 */ /* 0x000fc40000000093 */
[----:B------:R-:W-:Y:S02]  /*4560*/  ISETP.GE.U32.AND P0, PT, R252, R162, PT ;  /* 0x000000a2fc00720c */ /* 0x000fe40003f06070 */
[----:B------:R-:W-:Y:S01]  /*4570*/  SHF.R.U32.HI R62, RZ, 0x8, R163 ;  /* 0x00000008ff3e7819 */ /* 0x000fe200000116a3 */
[----:B------:R-:W-:Y:S01]  /*4580*/  @!P2 HFMA2.BF16_V2 R61, -RZ.H0_H0, RZ.H0_H0, -R147.H0_H0 ;  /* 0x200000ffff3da231 */ /* 0x000fe20000340993 */
[----:B------:R-:W-:Y:S01]  /*4590*/  PRMT R237, R148, 0x5410, R147 ;  /* 0x0000541094ed7816 */ /* 0x000fe20000000093 */
[----:B------:R-:W-:Y:S01]  /*45a0*/  @!P4 HFMA2.BF16_V2 R60, -RZ.H0_H0, RZ.H0_H0, -R148.H0_H0 ;  /* 0x200000ffff3cc231 */ /* 0x000fe20000340994 */
[----:B------:R-:W-:Y:S01]  /*45b0*/  LOP3.LUT R62, R62, 0xffff, RZ, 0xc0, !PT ;  /* 0x0000ffff3e3e7812 */ /* 0x000fe200078ec0ff */
[----:B------:R-:W-:Y:S01]  /*45c0*/  FFMA.FTZ R163, R142, c[0x0][0x23c], -R151 ;  /* 0x00008f008ea37a23 */ /* 0x000fe20000010897 */
[----:B------:R-:W-:Y:S01]  /*45d0*/  @!P2 PRMT R147, R61, 0x5410, RZ ;  /* 0x000054103d93a816 */ /* 0x000fe200000000ff */
[----:B------:R-:W-:Y:S01]  /*45e0*/  MUFU.EX2 R239, R239 ;  /* 0x000000ef00ef7308 */ /* 0x000fe20000000800 */
[----:B-1----:R-:W-:-:S02]  /*45f0*/  F2FP.BF16.PACK_AB R142, R171, R174 ;  /* 0x000000aeab8e723e */ /* 0x002fc400000010ff */
[----:B------:R-:W-:Y:S02]  /*4600*/  ISETP.GE.U32.AND P2, PT, R252, R62, PT ;  /* 0x0000003efc00720c */ /* 0x000fe40003f46070 */
[----:B------:R-:W-:Y:S01]  /*4610*/  @!P4 PRMT R148, R60, 0x5410, RZ ;  /* 0x000054103c94c816 */ /* 0x000fe200000000ff */
[----:B------:R-:W-:Y:S01]  /*4620*/  @!P0 HFMA2.BF16_V2 R59, -RZ.H0_H0, RZ.H0_H0, -R142.H0_H0 ;  /* 0x200000ffff3b8231 */ /* 0x000fe2000034098e */
[----:B------:R-:W-:Y:S01]  /*4630*/  LOP3.LUT R60, R141, 0xff, RZ, 0xc0, !PT ;  /* 0x000000ff8d3c7812 */ /* 0x000fe200078ec0ff */
[----:B------:R-:W-:Y:S01]  /*4640*/  MUFU.EX2 R163, R163 ;  /* 0x000000a300a37308 */ /* 0x000fe20000000800 */
[----:B------:R-:W-:Y:S01]  /*4650*/  LOP3.LUT R139, R181, UR14, R166, 0x96, !PT ;  /* 0x0000000eb58b7c12 */ /* 0x000fe2000f8e96a6 */
[----:B------:R-:W-:Y:S01]  /*4660*/  FFMA.FTZ R166, R144, c[0x0][0x23c], -R151 ;  /* 0x00008f0090a67a23 */ /* 0x000fe20000010897 */
[----:B------:R-:W-:Y:S02]  /*4670*/  PRMT R141, R142, 0x7632, R141 ;  /* 0x000076328e8d7816 */ /* 0x000fe4000000008d */
[----:B------:R-:W-:-:S02]  /*4680*/  ISETP.GE.U32.AND P4, PT, R252, R60, PT ;  /* 0x0000003cfc00720c */ /* 0x000fc40003f86070 */
[----:B------:R-:W-:Y:S01]  /*4690*/  LOP3.LUT R60, R139, 0xffff, RZ, 0xc0, !PT ;  /* 0x0000ffff8b3c7812 */ /* 0x000fe200078ec0ff */
[----:B------:R-:W-:Y:S01]  /*46a0*/  @!P2 HFMA2.BF16_V2 R58, -RZ.H0_H0, RZ.H0_H0, -R141.H0_H0 ;  /* 0x200000ffff3aa231 */ /* 0x000fe2000034098d */
[----:B------:R-:W-:Y:S01]  /*46b0*/  PRMT R233, R142, 0x5410, R141 ;  /* 0x000054108ee97816 */ /* 0x000fe2000000008d */
[----:B------:R-:W1:Y:S01]  /*46c0*/  MUFU.EX2 R166, R166 ;  /* 0x000000a600a67308 */ /* 0x000e620000000800 */
[----:B------:R-:W-:Y:S02]  /*46d0*/  @!P0 PRMT R142, R59, 0x5410, RZ ;  /* 0x000054103b8e8816 */ /* 0x000fe400000000ff */
[----:B------:R-:W-:Y:S02]  /*46e0*/  SHF.R.U32.HI R59, RZ, 0x8, R60 ;  /* 0x00000008ff3b7819 */ /* 0x000fe4000001163c */
[----:B------:R-:W-:Y:S02]  /*46f0*/  LOP3.LUT R61, R139, 0xff, RZ, 0xc0, !PT ;  /* 0x000000ff8b3d7812 */ /* 0x000fe400078ec0ff */
[----:B------:R-:W-:Y:S01]  /*4700*/  LOP3.LUT R59, R59, 0xffff, RZ, 0xc0, !PT ;  /* 0x0000ffff3b3b7812 */ /* 0x000fe200078ec0ff */
[----:B------:R-:W-:Y:S01]  /*4710*/  MUFU.EX2 R192, R192 ;  /* 0x000000c000c07308 */ /* 0x000fe20000000800 */
[----:B------:R-:W-:-:S02]  /*4720*/  @!P2 PRMT R141, R58, 0x5410, RZ ;  /* 0x000054103a8da816 */ /* 0x000fc400000000ff */
[C---:B------:R-:W-:Y:S01]  /*4730*/  ISETP.GE.U32.AND P2, PT, R252.reuse, R59, PT ;  /* 0x0000003bfc00720c */ /* 0x040fe20003f46070 */
[----:B------:R-:W-:Y:S01]  /*4740*/  IMAD.WIDE.U32 R58, R167, -0x326172a9, RZ ;  /* 0xcd9e8d57a73a7825 */ /* 0x000fe200078e00ff */
[C---:B------:R-:W-:Y:S02]  /*4750*/  ISETP.GE.U32.AND P0, PT, R252.reuse, R61, PT ;  /* 0x0000003dfc00720c */ /* 0x040fe40003f06070 */
[----:B------:R-:W-:Y:S01]  /*4760*/  F2FP.BF16.PACK_AB R137, R169, R172 ;  /* 0x000000aca989723e */ /* 0x000fe200000010ff */
[----:B------:R-:W-:Y:S01]  /*4770*/  FFMA.FTZ R167, R135, c[0x0][0x23c], -R134 ;  /* 0x00008f0087a77a23 */ /* 0x000fe20000010886 */
[----:B------:R-:W-:Y:S01]  /*4780*/  ISETP.GE.U32.AND P3, PT, R252, R164, PT ;  /* 0x000000a4fc00720c */ /* 0x000fe20003f66070 */
[----:B------:R-:W-:Y:S01]  /*4790*/  FFMA.FTZ R164, R136, c[0x0][0x23c], -R151 ;  /* 0x00008f0088a47a23 */ /* 0x000fe20000010897 */
[----:B------:R-:W-:Y:S01]  /*47a0*/  PRMT R136, R137, 0x7632, R136 ;  /* 0x0000763289887816 */ /* 0x000fe20000000088 */
[----:B------:R-:W-:Y:S01]  /*47b0*/  MUFU.EX2 R244, R244 ;  /* 0x000000f400f47308 */ /* 0x000fe20000000800 */
[----:B-1----:R-:W-:-:S02]  /*47c0*/  F2FP.BF16.PACK_AB R144, R163, R166 ;  /* 0x000000a6a390723e */ /* 0x002fc400000010ff */
[----:B------:R-:W-:Y:S01]  /*47d0*/  PRMT R94, R137, 0x5410, R136 ;  /* 0x00005410895e7816 */ /* 0x000fe20000000088 */
[----:B------:R-:W-:Y:S01]  /*47e0*/  @!P2 HFMA2.BF16_V2 R18, -RZ.H0_H0, RZ.H0_H0, -R136.H0_H0 ;  /* 0x200000ffff12a231 */ /* 0x000fe20000340988 */
[----:B------:R-:W-:Y:S01]  /*47f0*/  PRMT R143, R144, 0x7632, R143 ;  /* 0x00007632908f7816 */ /* 0x000fe2000000008f */
[----:B------:R-:W-:Y:S01]  /*4800*/  @!P0 HFMA2.BF16_V2 R19, -RZ.H0_H0, RZ.H0_H0, -R137.H0_H0 ;  /* 0x200000ffff138231 */ /* 0x000fe20000340989 */
[----:B------:R-:W-:Y:S01]  /*4810*/  LOP3.LUT R162, R180, 0xffff, RZ, 0xc0, !PT ;  /* 0x0000ffffb4a27812 */ /* 0x000fe200078ec0ff */
[----:B------:R-:W-:Y:S01]  /*4820*/  @!P4 HFMA2.BF16_V2 R45, -RZ.H0_H0, RZ.H0_H0, -R144.H0_H0 ;  /* 0x200000ffff2dc231 */ /* 0x000fe20000340990 */
[----:B------:R-:W-:Y:S01]  /*4830*/  @!P2 PRMT R136, R18, 0x5410, RZ ;  /* 0x000054101288a816 */ /* 0x000fe200000000ff */
[----:B------:R-:W-:Y:S01]  /*4840*/  @!P5 HFMA2.BF16_V2 R57, -RZ.H0_H0, RZ.H0_H0, -R143.H0_H0 ;  /* 0x200000ffff39d231 */ /* 0x000fe2000034098f */
[----:B------:R-:W-:Y:S01]  /*4850*/  @!P0 PRMT R137, R19, 0x5410, RZ ;  /* 0x0000541013898816 */ /* 0x000fe200000000ff */
[----:B------:R-:W-:Y:S01]  /*4860*/  MUFU.EX2 R164, R164 ;  /* 0x000000a400a47308 */ /* 0x000fe20000000800 */
[----:B------:R-:W-:-:S02]  /*4870*/  FMNMX.FTZ R18, R65, R73, !PT ;  /* 0x0000004941127209 */ /* 0x000fc40007810000 */
[----:B------:R-:W-:Y:S02]  /*4880*/  FMNMX.FTZ R19, R70, R71, !PT ;  /* 0x0000004746137209 */ /* 0x000fe40007810000 */
[----:B------:R-:W-:Y:S02]  /*4890*/  FMNMX.FTZ R18, R75, R18, !PT ;  /* 0x000000124b127209 */ /* 0x000fe40007810000 */
[----:B------:R-:W-:Y:S01]  /*48a0*/  FMNMX.FTZ R19, R68, R19, !PT ;  /* 0x0000001344137209 */ /* 0x000fe20007810000 */
[----:B------:R-:W-:Y:S01]  /*48b0*/  MUFU.EX2 R167, R167 ;  /* 0x000000a700a77308 */ /* 0x000fe20000000800 */
[----:B------:R-:W-:Y:S02]  /*48c0*/  FMNMX.FTZ R18, R97, R18, !PT ;  /* 0x0000001261127209 */ /* 0x000fe40007810000 */
[----:B------:R-:W-:Y:S02]  /*48d0*/  PRMT R95, R144, 0x5410, R143 ;  /* 0x00005410905f7816 */ /* 0x000fe4000000008f */
[----:B------:R-:W-:-:S02]  /*48e0*/  FMNMX.FTZ R19, R72, R19, !PT ;  /* 0x0000001348137209 */ /* 0x000fc40007810000 */
[----:B------:R-:W-:Y:S01]  /*48f0*/  @!P5 PRMT R143, R57, 0x5410, RZ ;  /* 0x00005410398fd816 */ /* 0x000fe200000000ff */
[----:B------:R-:W-:Y:S01]  /*4900*/  FFMA.FTZ R57, R178, c[0x0][0x23c], -R151 ;  /* 0x00008f00b2397a23 */ /* 0x000fe20000010897 */
[----:B------:R-:W-:Y:S01]  /*4910*/  ISETP.GE.U32.AND P5, PT, R252, R161, PT ;  /* 0x000000a1fc00720c */ /* 0x000fe20003fa6070 */
[----:B------:R-:W-:Y:S01]  /*4920*/  MUFU.EX2 R213, R213 ;  /* 0x000000d500d57308 */ /* 0x000fe20000000800 */
[----:B------:R-:W-:Y:S02]  /*4930*/  FMNMX.FTZ R18, R69, R18, !PT ;  /* 0x0000001245127209 */ /* 0x000fe40007810000 */
[----:B------:R-:W-:Y:S02]  /*4940*/  FMNMX.FTZ R19, R46, R19, !PT ;  /* 0x000000132e137209 */ /* 0x000fe40007810000 */
[----:B------:R-:W-:Y:S02]  /*4950*/  @!P4 PRMT R144, R45, 0x5410, RZ ;  /* 0x000054102d90c816 */ /* 0x000fe400000000ff */
[--C-:B------:R-:W-:Y:S01]  /*4960*/  SHF.R.U32.HI R45, RZ, 0x18, R139.reuse ;  /* 0x00000018ff2d7819 */ /* 0x100fe2000001168b */
[----:B------:R1:W2:Y:S01]  /*4970*/  MUFU.EX2 R161, R130 ;  /* 0x0000008200a17308 */ /* 0x0002a20000000800 */
[----:B------:R-:W-:-:S02]  /*4980*/  SHF.R.U32.HI R139, RZ, 0x10, R139 ;  /* 0x00000010ff8b7819 */ /* 0x000fc4000001168b */
[----:B------:R-:W-:Y:S02]  /*4990*/  FMNMX.FTZ R60, R47, R18, !PT ;  /* 0x000000122f3c7209 */ /* 0x000fe40007810000 */
[----:B------:R-:W-:Y:S02]  /*49a0*/  FMNMX.FTZ R19, R44, R19, !PT ;  /* 0x000000132c137209 */ /* 0x000fe40007810000 */
[----:B------:R-:W-:Y:S01]  /*49b0*/  LOP3.LUT R139, R139, 0xff, RZ, 0xc0, !PT ;  /* 0x000000ff8b8b7812 */ /* 0x000fe200078ec0ff */
[----:B------:R-:W-:Y:S01]  /*49c0*/  MUFU.EX2 R57, R57 ;  /* 0x0000003900397308 */ /* 0x000fe20000000800 */
[----:B------:R-:W-:Y:S02]  /*49d0*/  FMNMX.FTZ R60, R99, R60, !PT ;  /* 0x0000003c633c7209 */ /* 0x000fe40007810000 */
[----:B------:R-:W-:Y:S02]  /*49e0*/  FMNMX.FTZ R19, R74, R19, !PT ;  /* 0x000000134a137209 */ /* 0x000fe40007810000 */
[----:B------:R-:W-:-:S02]  /*49f0*/  ISETP.GE.U32.AND P0, PT, R252, R45, PT ;  /* 0x0000002dfc00720c */ /* 0x000fc40003f06070 */
[----:B------:R-:W-:Y:S01]  /*4a00*/  ISETP.GE.U32.AND P2, PT, R252, R139, PT ;  /* 0x0000008bfc00720c */ /* 0x000fe20003f46070 */
[----:B-1----:R-:W-:Y:S01]  /*4a10*/  FFMA.FTZ R130, R92, c[0x0][0x23c], -R134 ;  /* 0x00008f005c827a23 */ /* 0x002fe20000010886 */
[----:B------:R-:W-:Y:S01]  /*4a20*/  FMNMX.FTZ R60, R105, R60, !PT ;  /* 0x0000003c693c7209 */ /* 0x000fe20007810000 */
[----:B------:R-:W-:Y:S01]  /*4a30*/  MUFU.EX2 R203, R203 ;  /* 0x000000cb00cb7308 */ /* 0x000fe20000000800 */
[----:B------:R-:W-:Y:S02]  /*4a40*/  FMNMX.FTZ R19, R64, R19, !PT ;  /* 0x0000001340137209 */ /* 0x000fe40007810000 */
[----:B------:R-:W-:Y:S02]  /*4a50*/  ISETP.GE.U32.AND P4, PT, R252, R140, PT ;  /* 0x0000008cfc00720c */ /* 0x000fe40003f86070 */
[----:B--2---:R-:W-:Y:S02]  /*4a60*/  F2FP.BF16.PACK_AB R140, R161, R164 ;  /* 0x000000a4a18c723e */ /* 0x004fe400000010ff */
[----:B------:R-:W-:Y:S01]  /*4a70*/  FMNMX.FTZ R60, R217, R60, !PT ;  /* 0x0000003cd93c7209 */ /* 0x000fe20007810000 */
[----:B------:R-:W-:Y:S01]  /*4a80*/  MUFU.EX2 R186, R186 ;  /* 0x000000ba00ba7308 */ /* 0x000fe20000000800 */
[----:B------:R-:W-:Y:S01]  /*4a90*/  FMNMX.FTZ R19, R216, R19, !PT ;  /* 0x00000013d8137209 */ /* 0x000fe20007810000 */
[----:B------:R-:W-:Y:S01]  /*4aa0*/  @!P2 HFMA2.BF16_V2 R16, -RZ.H0_H0, RZ.H0_H0, -R140.H0_H0 ;  /* 0x200000ffff10a231 */ /* 0x000fe2000034098c */
[----:B------:R-:W-:-:S02]  /*4ab0*/  PRMT R139, R140, 0x7632, R139 ;  /* 0x000076328c8b7816 */ /* 0x000fc4000000008b */
[----:B------:R-:W-:Y:S02]  /*4ac0*/  FMNMX.FTZ R60, R219, R60, !PT ;  /* 0x0000003cdb3c7209 */ /* 0x000fe40007810000 */
[----:B------:R-:W-:Y:S01]  /*4ad0*/  FMNMX.FTZ R19, R218, R19, !PT ;  /* 0x00000013da137209 */ /* 0x000fe20007810000 */
[----:B------:R-:W-:Y:S01]  /*4ae0*/  @!P0 HFMA2.BF16_V2 R17, -RZ.H0_H0, RZ.H0_H0, -R139.H0_H0 ;  /* 0x200000ffff118231 */ /* 0x000fe2000034098b */
[----:B------:R-:W-:Y:S01]  /*4af0*/  LOP3.LUT R18, R59, UR15, R170, 0x96, !PT ;  /* 0x0000000f3b127c12 */ /* 0x000fe2000f8e96aa */
[----:B------:R-:W-:Y:S01]  /*4b00*/  MUFU.EX2 R130, R130 ;  /* 0x0000008200827308 */ /* 0x000fe20000000800 */
[----:B------:R-:W-:Y:S02]  /*4b10*/  FSEL R215, R25, -INF , !P6 ;  /* 0xff80000019d77808 */ /* 0x000fe40007000000 */
[----:B------:R-:W-:Y:S02]  /*4b20*/  FMNMX.FTZ R60, R193, R60, !PT ;  /* 0x0000003cc13c7209 */ /* 0x000fe40007810000 */
[----:B------:R-:W-:-:S02]  /*4b30*/  FSEL R126, R27, -INF , !P6 ;  /* 0xff8000001b7e7808 */ /* 0x000fc40007000000 */
[----:B------:R-:W-:Y:S01]  /*4b40*/  FMNMX.FTZ R19, R124, R19, !PT ;  /* 0x000000137c137209 */ /* 0x000fe20007810000 */
[----:B------:R-:W1:Y:S01]  /*4b50*/  MUFU.EX2 R170, R159 ;  /* 0x0000009f00aa7308 */ /* 0x000e620000000800 */
[----:B------:R-:W-:Y:S02]  /*4b60*/  LOP3.LUT R175, R180, 0xff, RZ, 0xc0, !PT ;  /* 0x000000ffb4af7812 */ /* 0x000fe400078ec0ff */
[----:B------:R-:W-:Y:S02]  /*4b70*/  SHF.R.U32.HI R162, RZ, 0x8, R162 ;  /* 0x00000008ffa27819 */ /* 0x000fe400000116a2 */
[----:B------:R-:W-:Y:S02]  /*4b80*/  FMNMX.FTZ R60, R215, R60, !PT ;  /* 0x0000003cd73c7209 */ /* 0x000fe40007810000 */
[----:B------:R-:W-:Y:S01]  /*4b90*/  PRMT R93, R140, 0x5410, R139 ;  /* 0x000054108c5d7816 */ /* 0x000fe2000000008b */
[----:B------:R-:W-:Y:S01]  /*4ba0*/  MUFU.EX2 R103, R103 ;  /* 0x0000006700677308 */ /* 0x000fe20000000800 */
[----:B------:R-:W-:-:S02]  /*4bb0*/  FMNMX.FTZ R19, R126, R19, !PT ;  /* 0x000000137e137209 */ /* 0x000fc40007810000 */
[----:B------:R-:W-:Y:S02]  /*4bc0*/  @!P0 PRMT R139, R17, 0x5410, RZ ;  /* 0x00005410118b8816 */ /* 0x000fe400000000ff */
[----:B------:R-:W-:Y:S02]  /*4bd0*/  @!P2 PRMT R140, R16, 0x5410, RZ ;  /* 0x00005410108ca816 */ /* 0x000fe400000000ff */
[----:B------:R-:W-:Y:S01]  /*4be0*/  ISETP.GE.U32.AND P0, PT, R252, R175, PT ;  /* 0x000000affc00720c */ /* 0x000fe20003f06070 */
[----:B------:R-:W-:Y:S01]  /*4bf0*/  MUFU.EX2 R243, R243 ;  /* 0x000000f300f37308 */ /* 0x000fe20000000800 */
[----:B------:R-:W-:Y:S02]  /*4c00*/  LOP3.LUT R16, R162, 0xffff, RZ, 0xc0, !PT ;  /* 0x0000ffffa2107812 */ /* 0x000fe400078ec0ff */
[----:B------:R-:W-:Y:S02]  /*4c10*/  FMNMX.FTZ R62, R125, R60, !PT ;  /* 0x0000003c7d3e7209 */ /* 0x000fe40007810000 */
[----:B------:R-:W-:-:S02]  /*4c20*/  FMNMX.FTZ R60, R88, R19, !PT ;  /* 0x00000013583c7209 */ /* 0x000fc40007810000 */
[----:B------:R-:W-:Y:S01]  /*4c30*/  ISETP.GE.U32.AND P2, PT, R252, R16, PT ;  /* 0x00000010fc00720c */ /* 0x000fe20003f46070 */
[----:B------:R-:W2:Y:S01]  /*4c40*/  MUFU.EX2 R162, R160 ;  /* 0x000000a000a27308 */ /* 0x000ea20000000800 */
[----:B------:R-:W-:Y:S02]  /*4c50*/  FMNMX.FTZ R16, R127, R62, !PT ;  /* 0x0000003e7f107209 */ /* 0x000fe40007810000 */
[----:B------:R-:W-:Y:S02]  /*4c60*/  FMNMX.FTZ R17, R89, R60, !PT ;  /* 0x0000003c59117209 */ /* 0x000fe40007810000 */
[----:B-1----:R-:W-:Y:S02]  /*4c70*/  F2FP.BF16.PACK_AB R67, R167, R170 ;  /* 0x000000aaa743723e */ /* 0x002fe400000010ff */
[----:B------:R-:W-:Y:S01]  /*4c80*/  FMNMX.FTZ R16, R91, R16, !PT ;  /* 0x000000105b107209 */ /* 0x000fe20007810000 */
[----:B------:R-:W-:Y:S01]  /*4c90*/  MUFU.EX2 R214, R214 ;  /* 0x000000d600d67308 */ /* 0x000fe20000000800 */
[----:B------:R-:W-:Y:S01]  /*4ca0*/  FMNMX.FTZ R19, R90, R17, !PT ;  /* 0x000000115a137209 */ /* 0x000fe20007810000 */
[----:B------:R-:W-:Y:S01]  /*4cb0*/  @!P0 HFMA2.BF16_V2 R15, -RZ.H0_H0, RZ.H0_H0, -R67.H0_H0 ;  /* 0x200000ffff0f8231 */ /* 0x000fe20000340943 */
[----:B------:R-:W-:-:S02]  /*4cc0*/  SHF.R.U32.HI R131, RZ, 0x10, R180 ;  /* 0x00000010ff837819 */ /* 0x000fc400000116b4 */
[----:B------:R-:W-:Y:S02]  /*4cd0*/  PRMT R66, R67, 0x7632, R66 ;  /* 0x0000763243427816 */ /* 0x000fe40000000042 */
[----:B------:R-:W-:Y:S01]  /*4ce0*/  FMNMX.FTZ R17, R121, R16, !PT ;  /* 0x0000001079117209 */ /* 0x000fe20007810000 */
[----:B------:R-:W-:Y:S01]  /*4cf0*/  MUFU.EX2 R212, R212 ;  /* 0x000000d400d47308 */ /* 0x000fe20000000800 */
[----:B------:R-:W-:Y:S01]  /*4d00*/  FMNMX.FTZ R16, R120, R19, !PT ;  /* 0x0000001378107209 */ /* 0x000fe20007810000 */
[----:B------:R-:W-:Y:S01]  /*4d10*/  @!P2 HFMA2.BF16_V2 R14, -RZ.H0_H0, RZ.H0_H0, -R66.H0_H0 ;  /* 0x200000ffff0ea231 */ /* 0x000fe20000340942 */
[----:B------:R-:W-:Y:S01]  /*4d20*/  LOP3.LUT R131, R131, 0xff, RZ, 0xc0, !PT ;  /* 0x000000ff83837812 */ /* 0x000fe200078ec0ff */
[----:B------:R-:W1:Y:S01]  /*4d30*/  SHFL.BFLY PT, R62, R17, 0x2, 0x1f ;  /* 0x0c401f00113e7f89 */ /* 0x000e6200000e0000 */
[----:B------:R-:W-:Y:S02]  /*4d40*/  PRMT R92, R67, 0x5410, R66 ;  /* 0x00005410435c7816 */ /* 0x000fe40000000042 */
[----:B------:R-:W-:Y:S01]  /*4d50*/  @!P0 PRMT R67, R15, 0x5410, RZ ;  /* 0x000054100f438816 */ /* 0x000fe200000000ff */
[----:B------:R-:W-:Y:S01]  /*4d60*/  MUFU.EX2 R205, R205 ;  /* 0x000000cd00cd7308 */ /* 0x000fe20000000800 */
[----:B------:R-:W3:Y:S01]  /*4d70*/  SHFL.BFLY PT, R15, R16, 0x2, 0x1f ;  /* 0x0c401f00100f7f89 */ /* 0x000ee200000e0000 */
[----:B------:R-:W-:Y:S01]  /*4d80*/  ISETP.GE.U32.AND P0, PT, R252, R131, PT ;  /* 0x00000083fc00720c */ /* 0x000fe20003f06070 */
[--C-:B------:R-:W-:Y:S01]  /*4d90*/  FFMA.FTZ R131, R102, c[0x0][0x23c], -R151.reuse ;  /* 0x00008f0066837a23 */ /* 0x100fe20000010897 */
[----:B--2---:R-:W-:Y:S01]  /*4da0*/  F2FP.BF16.PACK_AB R135, R57, R162 ;  /* 0x000000a23987723e */ /* 0x004fe200000010ff */
[----:B------:R-:W-:Y:S01]  /*4db0*/  FFMA.FTZ R102, R96, c[0x0][0x23c], -R151 ;  /* 0x00008f0060667a23 */ /* 0x000fe20000010897 */
[----:B------:R-:W-:-:S02]  /*4dc0*/  SHF.R.U32.HI R63, RZ, 0x18, R180 ;  /* 0x00000018ff3f7819 */ /* 0x000fc400000116b4 */
[----:B------:R-:W-:Y:S01]  /*4dd0*/  PRMT R134, R135, 0x7632, R134 ;  /* 0x0000763287867816 */ /* 0x000fe20000000086 */
[----:B------:R-:W-:Y:S01]  /*4de0*/  MUFU.EX2 R131, R131 ;  /* 0x0000008300837308 */ /* 0x000fe20000000800 */
[----:B------:R-:W-:Y:S02]  /*4df0*/  @!P2 PRMT R66, R14, 0x5410, RZ ;  /* 0x000054100e42a816 */ /* 0x000fe400000000ff */
[----:B------:R-:W-:Y:S02]  /*4e00*/  LOP3.LUT R14, R123, 0xff, RZ, 0xc0, !PT ;  /* 0x000000ff7b0e7812 */ /* 0x000fe400078ec0ff */
[----:B------:R-:W-:Y:S01]  /*4e10*/  ISETP.GE.U32.AND P2, PT, R252, R63, PT ;  /* 0x0000003ffc00720c */ /* 0x000fe20003f46070 */
[----:B------:R-:W-:Y:S01]  /*4e20*/  @!P0 HFMA2.BF16_V2 R13, -RZ.H0_H0, RZ.H0_H0, -R135.H0_H0 ;  /* 0x200000ffff0d8231 */ /* 0x000fe20000340987 */
[----:B------:R-:W-:Y:S01]  /*4e30*/  PRMT R87, R135, 0x5410, R134 ;  /* 0x0000541087577816 */ /* 0x000fe20000000086 */
[----:B------:R-:W2:Y:S01]  /*4e40*/  MUFU.EX2 R102, R102 ;  /* 0x0000006600667308 */ /* 0x000ea20000000800 */
[----:B------:R-:W-:-:S02]  /*4e50*/  F2FP.BF16.PACK_AB R209, R240, R245 ;  /* 0x000000f5f0d1723e */ /* 0x000fc400000010ff */
[----:B------:R-:W-:Y:S02]  /*4e60*/  @!P0 PRMT R135, R13, 0x5410, RZ ;  /* 0x000054100d878816 */ /* 0x000fe400000000ff */
[----:B------:R-:W-:Y:S02]  /*4e70*/  ISETP.GE.U32.AND P0, PT, R252, R14, PT ;  /* 0x0000000efc00720c */ /* 0x000fe40003f06070 */
[----:B-1----:R-:W-:Y:S02]  /*4e80*/  FMNMX.FTZ R14, R17, R62, !PT ;  /* 0x0000003e110e7209 */ /* 0x002fe40007810000 */
[----:B---3--:R-:W-:Y:S01]  /*4e90*/  FMNMX.FTZ R13, R16, R15, !PT ;  /* 0x0000000f100d7209 */ /* 0x008fe20007810000 */
[----:B------:R-:W-:Y:S01]  /*4ea0*/  @!P2 HFMA2.BF16_V2 R2, -RZ.H0_H0, RZ.H0_H0, -R134.H0_H0 ;  /* 0x200000ffff02a231 */ /* 0x000fe20000340986 */
[----:B------:R-:W-:Y:S01]  /*4eb0*/  LOP3.LUT R16, R123, 0xffff, RZ, 0xc0, !PT ;  /* 0x0000ffff7b107812 */ /* 0x000fe200078ec0ff */
[----:B------:R-:W1:Y:S01]  /*4ec0*/  SHFL.BFLY PT, R15, R14, 0x1, 0x1f ;  /* 0x0c201f000e0f7f89 */ /* 0x000e6200000e0000 */
[----:B------:R-:W-:-:S02]  /*4ed0*/  PRMT R207, R209, 0x7632, R207 ;  /* 0x00007632d1cf7816 */ /* 0x000fc400000000cf */
[----:B------:R-:W-:Y:S02]  /*4ee0*/  SHF.R.U32.HI R16, RZ, 0x8, R16 ;  /* 0x00000008ff107819 */ /* 0x000fe40000011610 */
[----:B------:R-:W-:Y:S01]  /*4ef0*/  @!P2 PRMT R134, R2, 0x5410, RZ ;  /* 0x000054100286a816 */ /* 0x000fe200000000ff */
[----:B------:R-:W-:Y:S01]  /*4f00*/  @!P0 HFMA2.BF16_V2 R12, -RZ.H0_H0, RZ.H0_H0, -R209.H0_H0 ;  /* 0x200000ffff0c8231 */ /* 0x000fe200003409d1 */
[----:B------:R-:W-:Y:S02]  /*4f10*/  LOP3.LUT R16, R16, 0xffff, RZ, 0xc0, !PT ;  /* 0x0000ffff10107812 */ /* 0x000fe400078ec0ff */
[----:B------:R-:W-:Y:S02]  /*4f20*/  LOP3.LUT R232, R156, 0xff, RZ, 0xc0, !PT ;  /* 0x000000ff9ce87812 */ /* 0x000fe400078ec0ff */
[----:B------:R-:W-:Y:S02]  /*4f30*/  ISETP.GE.U32.AND P2, PT, R252, R16, PT ;  /* 0x00000010fc00720c */ /* 0x000fe40003f46070 */
[----:B------:R-:W-:-:S02]  /*4f40*/  PRMT R16, R209, 0x5410, R207 ;  /* 0x00005410d1107816 */ /* 0x000fc400000000cf */
[----:B------:R-:W-:Y:S02]  /*4f50*/  @!P0 PRMT R209, R12, 0x5410, RZ ;  /* 0x000054100cd18816 */ /* 0x000fe400000000ff */
[----:B------:R-:W3:Y:S01]  /*4f60*/  SHFL.BFLY PT, R12, R13, 0x1, 0x1f ;  /* 0x0c201f000d0c7f89 */ /* 0x000ee200000e0000 */
[----:B------:R-:W-:Y:S02]  /*4f70*/  LOP3.LUT R225, R156, 0xffff, RZ, 0xc0, !PT ;  /* 0x0000ffff9ce17812 */ /* 0x000fe400078ec0ff */
[--C-:B------:R-:W-:Y:S02]  /*4f80*/  SHF.R.U32.HI R220, RZ, 0x10, R156.reuse ;  /* 0x00000010ffdc7819 */ /* 0x100fe4000001169c */
[----:B------:R-:W-:Y:S02]  /*4f90*/  SHF.R.U32.HI R229, RZ, 0x18, R156 ;  /* 0x00000018ffe57819 */ /* 0x000fe4000001169c */
[----:B------:R-:W-:Y:S01]  /*4fa0*/  LOP3.LUT R156, R154, 0xffff, RZ, 0xc0, !PT ;  /* 0x0000ffff9a9c7812 */ /* 0x000fe200078ec0ff */
[----:B------:R-:W-:Y:S01]  /*4fb0*/  @!P2 HFMA2.BF16_V2 R0, -RZ.H0_H0, RZ.H0_H0, -R207.H0_H0 ;  /* 0x200000ffff00a231 */ /* 0x000fe200003409cf */
[----:B------:R-:W-:-:S02]  /*4fc0*/  SHF.R.U32.HI R2, RZ, 0x18, R123 ;  /* 0x00000018ff027819 */ /* 0x000fc4000001167b */
[----:B------:R-:W-:Y:S02]  /*4fd0*/  LOP3.LUT R155, R152, 0xffff, RZ, 0xc0, !PT ;  /* 0x0000ffff989b7812 */ /* 0x000fe400078ec0ff */
[----:B------:R-:W-:Y:S02]  /*4fe0*/  SHF.R.U32.HI R111, RZ, 0x10, R152 ;  /* 0x00000010ff6f7819 */ /* 0x000fe40000011698 */
[----:B------:R-:W-:Y:S02]  /*4ff0*/  ISETP.GE.U32.AND P0, PT, R252, R2, PT ;  /* 0x00000002fc00720c */ /* 0x000fe40003f06070 */
[----:B------:R-:W-:Y:S02]  /*5000*/  LOP3.LUT R153, R152, 0xff, RZ, 0xc0, !PT ;  /* 0x000000ff98997812 */ /* 0x000fe400078ec0ff */
[----:B------:R-:W-:Y:S02]  /*5010*/  SHF.R.U32.HI R2, RZ, 0x8, R155 ;  /* 0x00000008ff027819 */ /* 0x000fe4000001169b */
[----:B------:R-:W-:-:S02]  /*5020*/  LOP3.LUT R61, R111, 0xff, RZ, 0xc0, !PT ;  /* 0x000000ff6f3d7812 */ /* 0x000fc400078ec0ff */
[----:B------:R-:W-:Y:S02]  /*5030*/  PRMT R111, R153, 0x5410, R2 ;  /* 0x00005410996f7816 */ /* 0x000fe40000000002 */
[----:B-1----:R-:W-:Y:S02]  /*5040*/  FMNMX.FTZ R2, R14, R15, !PT ;  /* 0x0000000f0e027209 */ /* 0x002fe40007810000 */
[----:B------:R-:W-:Y:S02]  /*5050*/  @!P2 PRMT R207, R0, 0x5410, RZ ;  /* 0x0000541000cfa816 */ /* 0x000fe400000000ff */
[----:B------:R-:W-:Y:S01]  /*5060*/  SHF.R.U32.HI R109, RZ, 0x8, R150 ;  /* 0x00000008ff6d7819 */ /* 0x000fe20000011696 */
[C---:B------:R-:W-:Y:S01]  /*5070*/  FMUL.FTZ R14, R2.reuse, c[0x0][0x23c] ;  /* 0x00008f00020e7a20 */ /* 0x040fe20000410000 */
[----:B---3--:R-:W-:Y:S02]  /*5080*/  FMNMX.FTZ R0, R13, R12, !PT ;  /* 0x0000000c0d007209 */ /* 0x008fe40007810000 */
[----:B------:R-:W-:-:S02]  /*5090*/  FSETP.NEU.FTZ.AND P2, PT, R2, -INF , PT ;  /* 0xff8000000200780b */ /* 0x000fc40003f5d000 */
[----:B------:R-:W-:Y:S01]  /*50a0*/  SHF.R.U32.HI R12, RZ, 0x10, R123 ;  /* 0x00000010ff0c7819 */ /* 0x000fe2000001167b */
[----:B------:R-:W-:Y:S01]  /*50b0*/  FMUL.FTZ R123, R0, c[0x0][0x23c] ;  /* 0x00008f00007b7a20 */ /* 0x000fe20000410000 */
[----:B------:R-:W-:Y:S02]  /*50c0*/  PRMT R109, R122, 0x5410, R109 ;  /* 0x000054107a6d7816 */ /* 0x000fe4000000006d */
[----:B------:R-:W-:Y:S02]  /*50d0*/  FSEL R122, R14, RZ, P2 ;  /* 0x000000ff0e7a7208 */ /* 0x000fe40001000000 */
[----:B------:R-:W-:Y:S01]  /*50e0*/  FSETP.NEU.FTZ.AND P2, PT, R0, -INF , PT ;  /* 0xff8000000000780b */ /* 0x000fe20003f5d000 */
[--C-:B------:R-:W-:Y:S01]  /*50f0*/  HSET2.LE.AND R106, R109, R234.reuse, PT ;  /* 0x000000ea6d6a7233 */ /* 0x100fe20003803000 */
[----:B------:R-:W-:Y:S01]  /*5100*/  LOP3.LUT R12, R12, 0xff, RZ, 0xc0, !PT ;  /* 0x000000ff0c0c7812 */ /* 0x000fe200078ec0ff */
[--C-:B------:R-:W-:Y:S01]  /*5110*/  FFMA.FTZ R235, R73, c[0x0][0x23c], -R122.reuse ;  /* 0x00008f0049eb7a23 */ /* 0x100fe2000001087a */
[----:B------:R-:W-:Y:S01]  /*5120*/  FSEL R123, R123, RZ, P2 ;  /* 0x000000ff7b7b7208 */ /* 0x000fe20001000000 */
[--C-:B------:R-:W-:Y:S01]  /*5130*/  FFMA.FTZ R208, R99, c[0x0][0x23c], -R122.reuse ;  /* 0x00008f0063d07a23 */ /* 0x100fe2000001087a */
[----:B------:R-:W-:Y:S01]  /*5140*/  LOP3.LUT R14, R149, 0xff, RZ, 0xc0, !PT ;  /* 0x000000ff950e7812 */ /* 0x000fe200078ec0ff */
[----:B------:R-:W-:Y:S01]  /*5150*/  FFMA.FTZ R185, R105, c[0x0][0x23c], -R122 ;  /* 0x00008f0069b97a23 */ /* 0x000fe2000001087a */
[----:B------:R-:W-:Y:S01]  /*5160*/  ISETP.GE.U32.AND P2, PT, R252, R12, PT ;  /* 0x0000000cfc00720c */ /* 0x000fe20003f46070 */
[--C-:B------:R-:W-:Y:S01]  /*5170*/  FFMA.FTZ R100, R72, c[0x0][0x23c], -R123.reuse ;  /* 0x00008f0048647a23 */ /* 0x100fe2000001087b */
[----:B------:R-:W-:Y:S01]  /*5180*/  LOP3.LUT R12, R128, 0xffff, RZ, 0xc0, !PT ;  /* 0x0000ffff800c7812 */ /* 0x000fe200078ec0ff */
[--C-:B------:R-:W-:Y:S01]  /*5190*/  FFMA.FTZ R206, R74, c[0x0][0x23c], -R123.reuse ;  /* 0x00008f004ace7a23 */ /* 0x100fe2000001087b */
[----:B------:R-:W-:Y:S01]  /*51a0*/  LOP3.LUT R13, R110, 0xffff, RZ, 0xc0, !PT ;  /* 0x0000ffff6e0d7812 */ /* 0x000fe200078ec0ff */
[----:B------:R-:W-:Y:S01]  /*51b0*/  FFMA.FTZ R183, R64, c[0x0][0x23c], -R123 ;  /* 0x00008f0040b77a23 */ /* 0x000fe2000001087b */
[----:B------:R-:W-:Y:S01]  /*51c0*/  PRMT R107, R14, 0x5410, R129 ;  /* 0x000054100e6b7816 */ /* 0x000fe20000000081 */
[--C-:B------:R-:W-:Y:S01]  /*51d0*/  FFMA.FTZ R129, R68, c[0x0][0x23c], -R123.reuse ;  /* 0x00008f0044817a23 */ /* 0x100fe2000001087b */
[----:B------:R-:W-:Y:S01]  /*51e0*/  SHF.R.U32.HI R14, RZ, 0x10, R110 ;  /* 0x00000010ff0e7819 */ /* 0x000fe2000001166e */
[----:B------:R-:W-:Y:S01]  /*51f0*/  FFMA.FTZ R247, R70, c[0x0][0x23c], -R123 ;  /* 0x00008f0046f77a23 */ /* 0x000fe2000001087b */
[----:B------:R-:W-:Y:S01]  /*5200*/  SHF.R.U32.HI R96, RZ, 0x8, R12 ;  /* 0x00000008ff607819 */ /* 0x000fe2000001160c */
[--C-:B------:R-:W-:Y:S01]  /*5210*/  FFMA.FTZ R236, R65, c[0x0][0x23c], -R122.reuse ;  /* 0x00008f0041ec7a23 */ /* 0x100fe2000001087a */
[----:B------:R-:W-:Y:S01]  /*5220*/  LOP3.LUT R177, R110, 0xff, RZ, 0xc0, !PT ;  /* 0x000000ff6eb17812 */ /* 0x000fe200078ec0ff */
[----:B------:R-:W-:Y:S01]  /*5230*/  FFMA.FTZ R101, R97, c[0x0][0x23c], -R122 ;  /* 0x00008f0061657a23 */ /* 0x000fe2000001087a */
[----:B------:R-:W-:Y:S01]  /*5240*/  SHF.R.U32.HI R12, RZ, 0x8, R13 ;  /* 0x00000008ff0c7819 */ /* 0x000fe2000001160d */
[----:B------:R-:W-:Y:S01]  /*5250*/  MUFU.EX2 R129, R129 ;  /* 0x0000008100817308 */ /* 0x000fe20000000800 */
[----:B------:R-:W-:Y:S01]  /*5260*/  SHF.R.U32.HI R175, RZ, 0x18, R110 ;  /* 0x00000018ffaf7819 */ /* 0x000fe2000001166e */
[--C-:B------:R-:W-:Y:S01]  /*5270*/  HSET2.LE.AND R70, R111, R234.reuse, PT ;  /* 0x000000ea6f467233 */ /* 0x100fe20003803000 */
[----:B------:R-:W-:Y:S01]  /*5280*/  LOP3.LUT R14, R14, 0xff, RZ, 0xc0, !PT ;  /* 0x000000ff0e0e7812 */ /* 0x000fe200078ec0ff */
[----:B------:R-:W-:Y:S01]  /*5290*/  FFMA.FTZ R246, R71, c[0x0][0x23c], -R123 ;  /* 0x00008f0047f67a23 */ /* 0x000fe2000001087b */
[----:B------:R-:W-:Y:S01]  /*52a0*/  LOP3.LUT R45, R58, 0xffff, RZ, 0xc0, !PT ;  /* 0x0000ffff3a2d7812 */ /* 0x000fe200078ec0ff */
[----:B------:R-:W-:Y:S01]  /*52b0*/  FFMA.FTZ R241, R69, c[0x0][0x23c], -R122 ;  /* 0x00008f0045f17a23 */ /* 0x000fe2000001087a */
[----:B------:R-:W-:Y:S01]  /*52c0*/  PRMT R177, R177, 0x5410, R12 ;  /* 0x00005410b1b17816 */ /* 0x000fe2000000000c */
[----:B------:R-:W1:Y:S01]  /*52d0*/  MUFU.EX2 R100, R100 ;  /* 0x0000006400647308 */ /* 0x000e620000000800 */
[----:B------:R-:W-:Y:S01]  /*52e0*/  LOP3.LUT R12, R108, 0xffff, RZ, 0xc0, !PT ;  /* 0x0000ffff6c0c7812 */ /* 0x000fe200078ec0ff */
[----:B------:R-:W-:Y:S01]  /*52f0*/  FFMA.FTZ R210, R47, c[0x0][0x23c], -R122 ;  /* 0x00008f002fd27a23 */ /* 0x000fe2000001087a */
[----:B------:R-:W-:Y:S01]  /*5300*/  PRMT R175, R14, 0x5410, R175 ;  /* 0x000054100eaf7816 */ /* 0x000fe200000000af */
[----:B------:R-:W-:Y:S01]  /*5310*/  FFMA.FTZ R242, R46, c[0x0][0x23c], -R123 ;  /* 0x00008f002ef27a23 */ /* 0x000fe2000001087b */
[----:B------:R-:W-:Y:S01]  /*5320*/  SHF.R.U32.HI R14, RZ, 0x8, R45 ;  /* 0x00000008ff0e7819 */ /* 0x000fe2000001162d */
[--C-:B------:R-:W-:Y:S01]  /*5330*/  HSET2.LE.AND R107, R107, R234.reuse, PT ;  /* 0x000000ea6b6b7233 */ /* 0x100fe20003803000 */
[----:B------:R-:W-:Y:S01]  /*5340*/  SHF.R.U32.HI R62, RZ, 0x10, R128 ;  /* 0x00000010ff3e7819 */ /* 0x000fe20000011680 */
[----:B------:R-:W-:Y:S01]  /*5350*/  MUFU.EX2 R208, R208 ;  /* 0x000000d000d07308 */ /* 0x000fe20000000800 */
[----:B------:R-:W-:Y:S01]  /*5360*/  LOP3.LUT R45, R108, 0xff, RZ, 0xc0, !PT ;  /* 0x000000ff6c2d7812 */ /* 0x000fe200078ec0ff */
[--C-:B------:R-:W-:Y:S01]  /*5370*/  HSET2.LE.AND R69, R175, R234.reuse, PT ;  /* 0x000000eaaf457233 */ /* 0x100fe20003803000 */
[----:B------:R-:W-:Y:S01]  /*5380*/  SHF.R.U32.HI R12, RZ, 0x8, R12 ;  /* 0x00000008ff0c7819 */ /* 0x000fe2000001160c */
[----:B------:R-:W-:Y:S01]  /*5390*/  HSET2.LE.AND R68, R177, R234, PT ;  /* 0x000000eab1447233 */ /* 0x000fe20003803000 */
[----:B------:R-:W-:-:S02]  /*53a0*/  LOP3.LUT R211, R128, 0xff, RZ, 0xc0, !PT ;  /* 0x000000ff80d37812 */ /* 0x000fc400078ec0ff */
[----:B------:R-:W-:Y:S01]  /*53b0*/  SHF.R.U32.HI R73, RZ, 0x10, R108 ;  /* 0x00000010ff497819 */ /* 0x000fe2000001166c */
[----:B------:R-:W3:Y:S01]  /*53c0*/  MUFU.EX2 R185, R185 ;  /* 0x000000b900b97308 */ /* 0x000ee20000000800 */
[----:B------:R-:W-:Y:S02]  /*53d0*/  LOP3.LUT R226, R157, UR14, R226, 0x96, !PT ;  /* 0x0000000e9de27c12 */ /* 0x000fe4000f8e96e2 */
[----:B------:R-:W-:Y:S01]  /*53e0*/  SHF.R.U32.HI R179, RZ, 0x18, R128 ;  /* 0x00000018ffb37819 */ /* 0x000fe20000011680 */
[----:B------:R-:W-:Y:S01]  /*53f0*/  FFMA.FTZ R128, R75, c[0x0][0x23c], -R122 ;  /* 0x00008f004b807a23 */ /* 0x000fe2000001087a */
[----:B------:R-:W-:Y:S02]  /*5400*/  LOP3.LUT R62, R62, 0xff, RZ, 0xc0, !PT ;  /* 0x000000ff3e3e7812 */ /* 0x000fe400078ec0ff */
[----:B------:R-:W-:Y:S01]  /*5410*/  PRMT R45, R45, 0x5410, R12 ;  /* 0x000054102d2d7816 */ /* 0x000fe2000000000c */
[----:B------:R-:W-:Y:S01]  /*5420*/  MUFU.EX2 R206, R206 ;  /* 0x000000ce00ce7308 */ /* 0x000fe20000000800 */
[----:B------:R-:W-:-:S02]  /*5430*/  SHF.R.U32.HI R157, RZ, 0x10, R154 ;  /* 0x00000010ff9d7819 */ /* 0x000fc4000001169a */
[----:B------:R-:W-:Y:S01]  /*5440*/  LOP3.LUT R12, R18, 0xffff, RZ, 0xc0, !PT ;  /* 0x0000ffff120c7812 */ /* 0x000fe200078ec0ff */
[--C-:B------:R-:W-:Y:S01]  /*5450*/  HSET2.LE.AND R104, R45, R234.reuse, PT ;  /* 0x000000ea2d687233 */ /* 0x100fe20003803000 */
[----:B------:R-:W-:Y:S02]  /*5460*/  PRMT R211, R211, 0x5410, R96 ;  /* 0x00005410d3d37816 */ /* 0x000fe40000000060 */
[----:B------:R-:W-:Y:S01]  /*5470*/  SHF.R.U32.HI R108, RZ, 0x18, R108 ;  /* 0x00000018ff6c7819 */ /* 0x000fe2000001166c */
[----:B------:R-:W4:Y:S01]  /*5480*/  MUFU.EX2 R183, R183 ;  /* 0x000000b700b77308 */ /* 0x000f220000000800 */
[----:B------:R-:W-:Y:S01]  /*5490*/  F2FP.BF16.PACK_AB R204, R192, R239 ;  /* 0x000000efc0cc723e */ /* 0x000fe200000010ff */
[----:B------:R-:W-:Y:S01]  /*54a0*/  HSET2.LE.AND R211, R211, R234, PT ;  /* 0x000000ead3d37233 */ /* 0x000fe20003803000 */
[----:B------:R-:W-:Y:S02]  /*54b0*/  LOP3.LUT R73, R73, 0xff, RZ, 0xc0, !PT ;  /* 0x000000ff49497812 */ /* 0x000fe400078ec0ff */
[----:B------:R-:W-:Y:S01]  /*54c0*/  LOP3.LUT R158, R154, 0xff, RZ, 0xc0, !PT ;  /* 0x000000ff9a9e7812 */ /* 0x000fe200078ec0ff */
[----:B------:R-:W-:Y:S01]  /*54d0*/  @!P2 HFMA2.BF16_V2 R86, -RZ.H0_H0, RZ.H0_H0, -R204.H0_H0 ;  /* 0x200000ffff56a231 */ /* 0x000fe200003409cc */
[----:B------:R-:W-:Y:S01]  /*54e0*/  SHF.R.U32.HI R17, RZ, 0x8, R156 ;  /* 0x00000008ff117819 */ /* 0x000fe2000001169c */
[----:B------:R-:W-:Y:S01]  /*54f0*/  MUFU.EX2 R236, R236 ;  /* 0x000000ec00ec7308 */ /* 0x000fe20000000800 */
[----:B------:R-:W-:-:S02]  /*5500*/  PRMT R179, R62, 0x5410, R179 ;  /* 0x000054103eb37816 */ /* 0x000fc400000000b3 */
[----:B------:R-:W-:Y:S02]  /*5510*/  SHF.R.U32.HI R13, RZ, 0x10, R18 ;  /* 0x00000010ff0d7819 */ /* 0x000fe40000011612 */
[----:B------:R-:W-:Y:S01]  /*5520*/  SHF.R.U32.HI R154, RZ, 0x18, R154 ;  /* 0x00000018ff9a7819 */ /* 0x000fe2000001169a */
[----:B------:R-:W-:Y:S01]  /*5530*/  HSET2.LE.AND R179, R179, R234, PT ;  /* 0x000000eab3b37233 */ /* 0x000fe20003803000 */
[----:B------:R-:W-:Y:S01]  /*5540*/  LOP3.LUT R19, R157, 0xff, RZ, 0xc0, !PT ;  /* 0x000000ff9d137812 */ /* 0x000fe200078ec0ff */
[----:B------:R-:W1:Y:S01]  /*5550*/  MUFU.EX2 R235, R235 ;  /* 0x000000eb00eb7308 */ /* 0x000e620000000800 */
[----:B------:R-:W-:Y:S02]  /*5560*/  LOP3.LUT R75, R18, 0xff, RZ, 0xc0, !PT ;  /* 0x000000ff124b7812 */ /* 0x000fe400078ec0ff */
[----:B------:R-:W-:Y:S02]  /*5570*/  SHF.R.U32.HI R12, RZ, 0x8, R12 ;  /* 0x00000008ff0c7819 */ /* 0x000fe4000001160c */
[----:B------:R-:W-:-:S02]  /*5580*/  PRMT R187, R204, 0x7632, R187 ;  /* 0x00007632ccbb7816 */ /* 0x000fc400000000bb */
[----:B------:R-:W-:Y:S01]  /*5590*/  PRMT R73, R73, 0x5410, R108 ;  /* 0x0000541049497816 */ /* 0x000fe2000000006c */
[----:B------:R-:W-:Y:S01]  /*55a0*/  MUFU.EX2 R128, R128 ;  /* 0x0000008000807308 */ /* 0x000fe20000000800 */
[----:B--2---:R-:W-:Y:S01]  /*55b0*/  F2FP.BF16.PACK_AB R160, R102, R131 ;  /* 0x0000008366a0723e */ /* 0x004fe200000010ff */
[----:B------:R-:W2:Y:S01]  /*55c0*/  LDSM.16.MT88.4 R108, [R196+0x6000] ;  /* 0x00600000c46c783b */ /* 0x000ea20000004200 */
[----:B------:R-:W-:Y:S01]  /*55d0*/  PRMT R17, R158, 0x5410, R17 ;  /* 0x000054109e117816 */ /* 0x000fe20000000011 */
[----:B------:R-:W-:Y:S01]  /*55e0*/  HSET2.LE.AND R73, R73, R234, PT ;  /* 0x000000ea49497233 */ /* 0x000fe20003803000 */
[----:B------:R-:W-:Y:S01]  /*55f0*/  SHF.R.U32.HI R18, RZ, 0x18, R18 ;  /* 0x00000018ff127819 */ /* 0x000fe20000011612 */
[----:B------:R-:W-:Y:S01]  /*5600*/  @!P0 HFMA2.BF16_V2 R85, -RZ.H0_H0, RZ.H0_H0, -R187.H0_H0 ;  /* 0x200000ffff558231 */ /* 0x000fe200003409bb */
[----:B------:R-:W-:Y:S01]  /*5610*/  LOP3.LUT R13, R13, 0xff, RZ, 0xc0, !PT ;  /* 0x000000ff0d0d7812 */ /* 0x000fe200078ec0ff */
[----:B------:R-:W1:Y:S01]  /*5620*/  MUFU.EX2 R101, R101 ;  /* 0x0000006500657308 */ /* 0x000e620000000800 */
[----:B------:R-:W-:-:S02]  /*5630*/  PRMT R19, R19, 0x5410, R154 ;  /* 0x0000541013137816 */ /* 0x000fc4000000009a */
[----:B------:R-:W-:Y:S02]  /*5640*/  PRMT R75, R75, 0x5410, R12 ;  /* 0x000054104b4b7816 */ /* 0x000fe4000000000c */
[----:B------:R-:W-:Y:S01]  /*5650*/  PRMT R12, R204, 0x5410, R187 ;  /* 0x00005410cc0c7816 */ /* 0x000fe200000000bb */
[--C-:B------:R-:W-:Y:S01]  /*5660*/  HSET2.LE.AND R19, R19, R234.reuse, PT ;  /* 0x000000ea13137233 */ /* 0x100fe20003803000 */
[----:B------:R-:W-:Y:S01]  /*5670*/  PRMT R159, R160, 0x7632, R159 ;  /* 0x00007632a09f7816 */ /* 0x000fe2000000009f */
[----:B------:R-:W-:Y:S01]  /*5680*/  MUFU.EX2 R247, R247 ;  /* 0x000000f700f77308 */ /* 0x000fe20000000800 */
[----:B------:R-:W-:Y:S02]  /*5690*/  SHF.R.U32.HI R152, RZ, 0x18, R152 ;  /* 0x00000018ff987819 */ /* 0x000fe40000011698 */
[----:B------:R-:W-:Y:S01]  /*56a0*/  PRMT R13, R13, 0x5410, R18 ;  /* 0x000054100d0d7816 */ /* 0x000fe20000000012 */
[----:B------:R-:W-:Y:S01]  /*56b0*/  HSET2.LE.AND R18, R17, R234, PT ;  /* 0x000000ea11127233 */ /* 0x000fe20003803000 */
[----:B------:R-:W-:-:S02]  /*56c0*/  F2FP.BF16.PACK_AB R156, R213, R244 ;  /* 0x000000f4d59c723e */ /* 0x000fc400000010ff */
[----:B------:R-:W-:Y:S01]  /*56d0*/  LOP3.LUT R16, R211, R16, RZ, 0xc0, !PT ;  /* 0x00000010d3107212 */ /* 0x000fe200078ec0ff */
[----:B------:R-:W1:Y:S01]  /*56e0*/  MUFU.EX2 R246, R246 ;  /* 0x000000f600f67308 */ /* 0x000e620000000800 */
[----:B------:R-:W-:Y:S01]  /*56f0*/  FFMA.FTZ R211, R44, c[0x0][0x23c], -R123 ;  /* 0x00008f002cd37a23 */ /* 0x000fe2000001087b */
[----:B------:R-:W-:Y:S01]  /*5700*/  LOP3.LUT R17, R179, R12, RZ, 0xc0, !PT ;  /* 0x0000000cb3117212 */ /* 0x000fe200078ec0ff */
[--C-:B------:R-:W-:Y:S01]  /*5710*/  HSET2.LE.AND R13, R13, R234.reuse, PT ;  /* 0x000000ea0d0d7233 */ /* 0x100fe20003803000 */
[----:B------:R-:W-:Y:S02]  /*5720*/  PRMT R12, R160, 0x5410, R159 ;  /* 0x00005410a00c7816 */ /* 0x000fe4000000009f */
[----:B------:R-:W-:Y:S02]  /*5730*/  PRMT R15, R61, 0x5410, R152 ;  /* 0x000054103d0f7816 */ /* 0x000fe40000000098 */
[----:B------:R-:W-:Y:S01]  /*5740*/  PRMT R155, R156, 0x7632, R155 ;  /* 0x000076329c9b7816 */ /* 0x000fe2000000009b */
[----:B------:R-:W-:Y:S01]  /*5750*/  MUFU.EX2 R241, R241 ;  /* 0x000000f100f17308 */ /* 0x000fe20000000800 */
[----:B------:R-:W-:Y:S01]  /*5760*/  SHF.R.U32.HI R60, RZ, 0x10, R58 ;  /* 0x00000010ff3c7819 */ /* 0x000fe2000001163a */
[----:B------:R-:W-:Y:S01]  /*5770*/  HSET2.LE.AND R15, R15, R234, PT ;  /* 0x000000ea0f0f7233 */ /* 0x000fe20003803000 */
[----:B------:R-:W-:-:S02]  /*5780*/  F2FP.BF16.PACK_AB R152, R186, R203 ;  /* 0x000000cbba98723e */ /* 0x000fc400000010ff */
[----:B------:R-:W-:Y:S02]  /*5790*/  LOP3.LUT R59, R58, 0xff, RZ, 0xc0, !PT ;  /* 0x000000ff3a3b7812 */ /* 0x000fe400078ec0ff */
[----:B------:R-:W-:Y:S01]  /*57a0*/  LOP3.LUT R19, R19, R12, RZ, 0xc0, !PT ;  /* 0x0000000c13137212 */ /* 0x000fe200078ec0ff */
[----:B------:R-:W2:Y:S01]  /*57b0*/  MUFU.EX2 R210, R210 ;  /* 0x000000d200d27308 */ /* 0x000ea20000000800 */
[----:B------:R-:W-:Y:S02]  /*57c0*/  PRMT R12, R156, 0x5410, R155 ;  /* 0x000054109c0c7816 */ /* 0x000fe4000000009b */
[----:B------:R-:W-:Y:S02]  /*57d0*/  SHF.R.U32.HI R58, RZ, 0x18, R58 ;  /* 0x00000018ff3a7819 */ /* 0x000fe4000001163a */
[----:B------:R-:W-:Y:S02]  /*57e0*/  LOP3.LUT R97, R60, 0xff, RZ, 0xc0, !PT ;  /* 0x000000ff3c617812 */ /* 0x000fe400078ec0ff */
[----:B------:R-:W-:Y:S01]  /*57f0*/  PRMT R151, R152, 0x7632, R151 ;  /* 0x0000763298977816 */ /* 0x000fe20000000097 */
[----:B------:R-:W-:Y:S01]  /*5800*/  MUFU.EX2 R242, R242 ;  /* 0x000000f200f27308 */ /* 0x000fe20000000800 */
[----:B------:R-:W-:-:S02]  /*5810*/  PRMT R99, R59, 0x5410, R14 ;  /* 0x000054103b637816 */ /* 0x000fc4000000000e */
[----:B-1----:R-:W-:Y:S02]  /*5820*/  F2FP.BF16.PACK_AB R65, R100, R129 ;  /* 0x000000816441723e */ /* 0x002fe400000010ff */
[----:B------:R-:W-:Y:S01]  /*5830*/  F2FP.BF16.PACK_AB R158, R103, R130 ;  /* 0x00000082679e723e */ /* 0x000fe200000010ff */
[----:B------:R-:W-:Y:S01]  /*5840*/  HSET2.LE.AND R14, R99, R234, PT ;  /* 0x000000ea630e7233 */ /* 0x000fe20003803000 */
[----:B---3--:R-:W-:Y:S01]  /*5850*/  F2FP.BF16.PACK_AB R59, R185, R208 ;  /* 0x000000d0b93b723e */ /* 0x008fe200000010ff */
[----:B------:R-:W1:Y:S01]  /*5860*/  MUFU.EX2 R211, R211 ;  /* 0x000000d300d37308 */ /* 0x000e620000000800 */
[----:B----4-:R-:W-:Y:S02]  /*5870*/  F2FP.BF16.PACK_AB R61, R183, R206 ;  /* 0x000000ceb73d723e */ /* 0x010fe400000010ff */
[----:B------:R-:W-:Y:S02]  /*5880*/  LOP3.LUT R69, R69, R12, RZ, 0xc0, !PT ;  /* 0x0000000c45457212 */ /* 0x000fe400078ec0ff */
[----:B------:R-:W-:-:S02]  /*5890*/  PRMT R97, R97, 0x5410, R58 ;  /* 0x0000541061617816 */ /* 0x000fc4000000003a */
[----:B------:R-:W-:Y:S02]  /*58a0*/  PRMT R12, R152, 0x5410, R151 ;  /* 0x00005410980c7816 */ /* 0x000fe40000000097 */
[----:B------:R-:W-:Y:S02]  /*58b0*/  PRMT R64, R65, 0x7632, R64 ;  /* 0x0000763241407816 */ /* 0x000fe40000000040 */
[----:B------:R-:W-:Y:S02]  /*58c0*/  PRMT R157, R158, 0x7632, R157 ;  /* 0x000076329e9d7816 */ /* 0x000fe4000000009d */
[----:B------:R-:W-:Y:S02]  /*58d0*/  PRMT R58, R59, 0x7632, R58 ;  /* 0x000076323b3a7816 */ /* 0x000fe4000000003a */
[----:B------:R-:W-:Y:S02]  /*58e0*/  PRMT R60, R61, 0x7632, R60 ;  /* 0x000076323d3c7816 */ /* 0x000fe4000000003c */
[----:B------:R-:W-:-:S02]  /*58f0*/  F2FP.BF16.PACK_AB R154, R214, R243 ;  /* 0x000000f3d69a723e */ /* 0x000fc400000010ff */
[----:B------:R-:W-:Y:S02]  /*5900*/  F2FP.BF16.PACK_AB R184, R235, R236 ;  /* 0x000000ecebb8723e */ /* 0x000fe400000010ff */
[----:B------:R-:W-:Y:S02]  /*5910*/  F2FP.BF16.PACK_AB R63, R101, R128 ;  /* 0x00000080653f723e */ /* 0x000fe400000010ff */
[----:B------:R-:W-:Y:S01]  /*5920*/  LOP3.LUT R71, R15, R12, RZ, 0xc0, !PT ;  /* 0x0000000c0f477212 */ /* 0x000fe200078ec0ff */
[----:B------:R-:W-:Y:S01]  /*5930*/  HSET2.LE.AND R15, R97, R234, PT ;  /* 0x000000ea610f7233 */ /* 0x000fe20003803000 */
[----:B------:R-:W-:Y:S02]  /*5940*/  F2FP.BF16.PACK_AB R182, R246, R247 ;  /* 0x000000f7f6b6723e */ /* 0x000fe400000010ff */
[----:B------:R-:W-:Y:S02]  /*5950*/  PRMT R12, R65, 0x5410, R64 ;  /* 0x00005410410c7816 */ /* 0x000fe40000000040 */
[----:B------:R-:W-:-:S02]  /*5960*/  PRMT R105, R158, 0x5410, R157 ;  /* 0x000054109e697816 */ /* 0x000fc4000000009d */
[----:B------:R-:W-:Y:S02]  /*5970*/  PRMT R47, R59, 0x5410, R58 ;  /* 0x000054103b2f7816 */ /* 0x000fe4000000003a */
[----:B------:R-:W-:Y:S02]  /*5980*/  PRMT R6, R61, 0x5410, R60 ;  /* 0x000054103d067816 */ /* 0x000fe4000000003c */
[----:B------:R-:W-:Y:S02]  /*5990*/  PRMT R153, R154, 0x7632, R153 ;  /* 0x000076329a997816 */ /* 0x000fe40000000099 */
[----:B------:R-:W-:Y:S02]  /*59a0*/  PRMT R181, R184, 0x7632, R181 ;  /* 0x00007632b8b57816 */ /* 0x000fe400000000b5 */
[----:B------:R-:W-:Y:S02]  /*59b0*/  PRMT R62, R63, 0x7632, R62 ;  /* 0x000076323f3e7816 */ /* 0x000fe4000000003e */
[----:B------:R-:W-:-:S02]  /*59c0*/  PRMT R179, R182, 0x7632, R179 ;  /* 0x00007632b6b37816 */ /* 0x000fc400000000b3 */
[----:B------:R-:W-:Y:S02]  /*59d0*/  F2FP.BF16.PACK_AB R150, R205, R212 ;  /* 0x000000d4cd96723e */ /* 0x000fe400000010ff */
[----:B------:R-:W-:Y:S01]  /*59e0*/  LOP3.LUT R15, R15, R12, RZ, 0xc0, !PT ;  /* 0x0000000c0f0f7212 */ /* 0x000fe200078ec0ff */
[----:B------:R-:W-:Y:S01]  /*59f0*/  HSET2.LE.AND R12, R75, R234, PT ;  /* 0x000000ea4b0c7233 */ /* 0x000fe20003803000 */
[----:B--2---:R-:W-:Y:S02]  /*5a00*/  F2FP.BF16.PACK_AB R178, R210, R241 ;  /* 0x000000f1d2b2723e */ /* 0x004fe400000010ff */
[----:B-1----:R-:W-:Y:S02]  /*5a10*/  F2FP.BF16.PACK_AB R180, R211, R242 ;  /* 0x000000f2d3b4723e */ /* 0x002fe400000010ff */
[----:B------:R-:W-:Y:S02]  /*5a20*/  LOP3.LUT R18, R18, R105, RZ, 0xc0, !PT ;  /* 0x0000006912127212 */ /* 0x000fe400078ec0ff */
[----:B------:R-:W-:-:S02]  /*5a30*/  LOP3.LUT R106, R106, R47, RZ, 0xc0, !PT ;  /* 0x0000002f6a6a7212 */ /* 0x000fc400078ec0ff */
[----:B------:R-:W-:Y:S02]  /*5a40*/  LOP3.LUT R107, R107, R6, RZ, 0xc0, !PT ;  /* 0x000000066b6b7212 */ /* 0x000fe400078ec0ff */
[----:B------:R-:W-:Y:S02]  /*5a50*/  PRMT R105, R154, 0x5410, R153 ;  /* 0x000054109a697816 */ /* 0x000fe40000000099 */
[----:B------:R-:W-:Y:S02]  /*5a60*/  PRMT R97, R63, 0x5410, R62 ;  /* 0x000054103f617816 */ /* 0x000fe4000000003e */
[----:B------:R-:W-:Y:S02]  /*5a70*/  PRMT R47, R184, 0x5410, R181 ;  /* 0x00005410b82f7816 */ /* 0x000fe400000000b5 */
[----:B------:R-:W-:Y:S02]  /*5a80*/  PRMT R6, R182, 0x5410, R179 ;  /* 0x00005410b6067816 */ /* 0x000fe400000000b3 */
[----:B------:R-:W-:-:S02]  /*5a90*/  PRMT R149, R150, 0x7632, R149 ;  /* 0x0000763296957816 */ /* 0x000fc40000000095 */
[----:B------:R-:W-:Y:S02]  /*5aa0*/  PRMT R175, R178, 0x7632, R175 ;  /* 0x00007632b2af7816 */ /* 0x000fe400000000af */
[----:B------:R-:W-:Y:S02]  /*5ab0*/  PRMT R177, R180, 0x7632, R177 ;  /* 0x00007632b4b17816 */ /* 0x000fe400000000b1 */
[----:B------:R-:W-:Y:S02]  /*5ac0*/  LOP3.LUT R68, R68, R105, RZ, 0xc0, !PT ;  /* 0x0000006944447212 */ /* 0x000fe400078ec0ff */
[----:B------:R-:W-:Y:S02]  /*5ad0*/  LOP3.LUT R14, R14, R97, RZ, 0xc0, !PT ;  /* 0x000000610e0e7212 */ /* 0x000fe400078ec0ff */
[----:B------:R-:W-:Y:S01]  /*5ae0*/  LOP3.LUT R12, R12, R47, RZ, 0xc0, !PT ;  /* 0x0000002f0c0c7212 */ /* 0x000fe200078ec0ff */
[----:B------:R-:W-:Y:S01]  /*5af0*/  HMMA.16816.F32.BF16 R96, R16, R108, RZ ;  /* 0x0000006c1060723c */ /* 0x000fe200000418ff */
[----:B------:R-:W-:Y:S01]  /*5b00*/  LOP3.LUT R13, R13, R6, RZ, 0xc0, !PT ;  /* 0x000000060d0d7212 */ /* 0x000fe200078ec0ff */
[----:B------:R-:W1:Y:S01]  /*5b10*/  LDSM.16.MT88.4 R44, [R196+0x6800] ;  /* 0x00680000c42c783b */ /* 0x000e620000004200 */
[----:B------:R-:W-:-:S02]  /*5b20*/  PRMT R105, R150, 0x5410, R149 ;  /* 0x0000541096697816 */ /* 0x000fc40000000095 */
[----:B------:R-:W-:Y:S02]  /*5b30*/  PRMT R75, R178, 0x5410, R175 ;  /* 0x00005410b24b7816 */ /* 0x000fe400000000af */
[----:B------:R-:W-:Y:S02]  /*5b40*/  PRMT R6, R180, 0x5410, R177 ;  /* 0x00005410b4067816 */ /* 0x000fe400000000b1 */
[----:B------:R-:W-:Y:S02]  /*5b50*/  LOP3.LUT R70, R70, R105, RZ, 0xc0, !PT ;  /* 0x0000006946467212 */ /* 0x000fe400078ec0ff */
[----:B------:R-:W-:Y:S02]  /*5b60*/  LOP3.LUT R104, R104, R75, RZ, 0xc0, !PT ;  /* 0x0000004b68687212 */ /* 0x000fe400078ec0ff */
[----:B------:R-:W-:Y:S02]  /*5b70*/  LOP3.LUT R105, R73, R6, RZ, 0xc0, !PT ;  /* 0x0000000649697212 */ /* 0x000fe400078ec0ff */
[----:B------:R-:W-:Y:S07]  /*5b80*/  HMMA.16816.F32.BF16 R72, R12, R108, RZ ;  /* 0x0000006c0c48723c */ /* 0x000fee00000418ff */
[----:B------:R-:W-:-:S02]  /*5b90*/  IMAD.MOV.U32 R108, RZ, RZ, R4 ;  /* 0x000000ffff6c7224 */ /* 0x000fc400078e0004 */
[----:B------:R-:W-:Y:S02]  /*5ba0*/  IMAD.MOV.U32 R109, RZ, RZ, R5 ;  /* 0x000000ffff6d7224 */ /* 0x000fe400078e0005 */
[----:B------:R-:W2:Y:S01]  /*5bb0*/  LDL.LU.64 R4, [R1+0xd0] ;  /* 0x0000d00001047983 */ /* 0x000ea20000300a00 */
[----:B------:R-:W-:Y:S01]  /*5bc0*/  @!P3 HFMA2.BF16_V2 R84, -RZ.H0_H0, RZ.H0_H0, -R158.H0_H0 ;  /* 0x200000ffff54b231 */ /* 0x000fe2000034099e */
[----:B------:R-:W-:-:S04]  /*5bd0*/  LOP3.LUT R250, R250, 0xff, RZ, 0xc0, !PT ;  /* 0x000000fffafa7812 */ /* 0x000fc800078ec0ff */
[----:B------:R-:W-:Y:S02]  /*5be0*/  @!P3 PRMT R158, R84, 0x5410, RZ ;  /* 0x00005410549eb816 */ /* 0x000fe400000000ff */
[----:B------:R-:W-:Y:S02]  /*5bf0*/  ISETP.GE.U32.AND P3, PT, R252, R250, PT ;  /* 0x000000fafc00720c */ /* 0x000fe40003f66070 */
[----:B------:R-:W-:-:S04]  /*5c00*/  SHF.R.U32.HI R6, RZ, 0x8, R251 ;  /* 0x00000008ff067819 */ /* 0x000fc800000116fb */
[----:B------:R-:W-:Y:S02]  /*5c10*/  LOP3.LUT R6, R6, 0xffff, RZ, 0xc0, !PT ;  /* 0x0000ffff06067812 */ /* 0x000fe400078ec0ff */
[----:B------:R-:W-:Y:S01]  /*5c20*/  @!P2 PRMT R204, R86, 0x5410, RZ ;  /* 0x0000541056cca816 */ /* 0x000fe200000000ff */
[-C--:B-1----:R-:W-:Y:S01]  /*5c30*/  HMMA.16816.F32.BF16 R96, R68, R44.reuse, R96 ;  /* 0x0000002c4460723c */ /* 0x082fe20000041860 */
[C---:B------:R-:W-:Y:S02]  /*5c40*/  ISETP.GE.U32.AND P2, PT, R252.reuse, R6, PT ;  /* 0x00000006fc00720c */ /* 0x040fe40003f46070 */
[----:B------:R-:W-:Y:S01]  /*5c50*/  @!P0 PRMT R187, R85, 0x5410, RZ ;  /* 0x0000541055bb8816 */ /* 0x000fe200000000ff */
[----:B------:R-:W-:Y:S01]  /*5c60*/  @!P3 HFMA2.BF16_V2 R76, -RZ.H0_H0, RZ.H0_H0, -R160.H0_H0 ;  /* 0x200000ffff4cb231 */ /* 0x000fe200003409a0 */
[----:B------:R-:W-:Y:S01]  /*5c70*/  ISETP.GE.U32.AND P0, PT, R252, R249, PT ;  /* 0x000000f9fc00720c */ /* 0x000fe20003f06070 */
[----:B------:R-:W-:Y:S02]  /*5c80*/  IMAD.WIDE.U32 R248, R248, -0x326172a9, RZ ;  /* 0xcd9e8d57f8f87825 */ /* 0x000fe400078e00ff */
[----:B------:R-:W-:Y:S01]  /*5c90*/  HMMA.16816.F32.BF16 R72, R104, R44, R72 ;  /* 0x0000002c6848723c */ /* 0x000fe20000041848 */
[----:B------:R-:W-:-:S06]  /*5ca0*/  @!P3 PRMT R160, R76, 0x5410, RZ ;  /* 0x000054104ca0b816 */ /* 0x000fcc00000000ff */
[----:B------:R-:W-:Y:S02]  /*5cb0*/  IMAD.MOV.U32 R44, RZ, RZ, R200 ;  /* 0x000000ffff2c7224 */ /* 0x000fe400078e00c8 */
[----:B------:R-:W-:Y:S02]  /*5cc0*/  IMAD.MOV.U32 R45, RZ, RZ, R201 ;  /* 0x000000ffff2d7224 */ /* 0x000fe400078e00c9 */
[----:B------:R-:W-:Y:S01]  /*5cd0*/  IMAD.MOV.U32 R250, RZ, RZ, R44 ;  /* 0x000000fffffa7224 */ /* 0x000fe200078e002c */
[----:B------:R-:W-:Y:S01]  /*5ce0*/  LOP3.LUT R44, R249, UR15, R188, 0x96, !PT ;  /* 0x0000000ff92c7c12 */ /* 0x000fe2000f8e96bc */
[----:B------:R-:W-:Y:S01]  /*5cf0*/  IMAD.MOV.U32 R251, RZ, RZ, R45 ;  /* 0x000000fffffb7224 */ /* 0x000fe200078e002d */
[C---:B------:R-:W-:Y:S01]  /*5d00*/  LOP3.LUT R188, R248.reuse, 0xff, RZ, 0xc0, !PT ;  /* 0x000000fff8bc7812 */ /* 0x040fe200078ec0ff */
[----:B------:R-:W-:Y:S01]  /*5d10*/  @!P2 HFMA2.BF16_V2 R83, -RZ.H0_H0, RZ.H0_H0, -R157.H0_H0 ;  /* 0x200000ffff53a231 */ /* 0x000fe2000034099d */
[----:B------:R-:W-:Y:S01]  /*5d20*/  LOP3.LUT R45, R248, 0xffff, RZ, 0xc0, !PT ;  /* 0x0000fffff82d7812 */ /* 0x000fe200078ec0ff */
[----:B------:R-:W-:Y:S01]  /*5d30*/  IMAD.MOV.U32 R249, RZ, RZ, R109 ;  /* 0x000000fffff97224 */ /* 0x000fe200078e006d */
[--C-:B------:R-:W-:Y:S01]  /*5d40*/  SHF.R.U32.HI R190, RZ, 0x10, R248.reuse ;  /* 0x00000010ffbe7819 */ /* 0x100fe200000116f8 */
[----:B------:R-:W-:Y:S01]  /*5d50*/  @!P5 HFMA2.BF16_V2 R43, -RZ.H0_H0, RZ.H0_H0, -R159.H0_H0 ;  /* 0x200000ffff2bd231 */ /* 0x000fe2000034099f */
[----:B------:R-:W-:Y:S01]  /*5d60*/  SHF.R.U32.HI R189, RZ, 0x18, R248 ;  /* 0x00000018ffbd7819 */ /* 0x000fe200000116f8 */
[----:B------:R-:W-:Y:S01]  /*5d70*/  IMAD.MOV.U32 R248, RZ, RZ, R108 ;  /* 0x000000fffff87224 */ /* 0x000fe200078e006c */
[C---:B------:R-:W-:Y:S01]  /*5d80*/  LOP3.LUT R76, R119.reuse, 0xffff, RZ, 0xc0, !PT ;  /* 0x0000ffff774c7812 */ /* 0x040fe200078ec0ff */
[----:B------:R-:W-:Y:S01]  /*5d90*/  IMAD.WIDE.U32 R108, R114, -0x2daee0ad, RZ ;  /* 0xd2511f53726c7825 */ /* 0x000fe200078e00ff */
[----:B------:R-:W-:-:S03]  /*5da0*/  LOP3.LUT R6, R119, 0xff, RZ, 0xc0, !PT ;  /* 0x000000ff77067812 */ /* 0x000fc600078ec0ff */
[----:B------:R-:W-:Y:S01]  /*5db0*/  IMAD.WIDE.U32 R84, R231, -0x2daee0ad, RZ ;  /* 0xd2511f53e7547825 */ /* 0x000fe200078e00ff */
[----:B------:R-:W-:Y:S02]  /*5dc0*/  SHF.R.U32.HI R76, RZ, 0x8, R76 ;  /* 0x00000008ff4c7819 */ /* 0x000fe4000001164c */
[----:B------:R-:W-:Y:S01]  /*5dd0*/  SHF.R.U32.HI R116, RZ, 0x8, R116 ;  /* 0x00000008ff747819 */ /* 0x000fe20000011674 */
[----:B------:R-:W-:Y:S01]  /*5de0*/  @!P4 HFMA2.BF16_V2 R78, -RZ.H0_H0, RZ.H0_H0, -R150.H0_H0 ;  /* 0x200000ffff4ec231 */ /* 0x000fe20000340996 */
[----:B------:R-:W-:Y:S02]  /*5df0*/  LOP3.LUT R230, R109, UR10, R230, 0x96, !PT ;  /* 0x0000000a6de67c12 */ /* 0x000fe4000f8e96e6 */
[----:B------:R-:W-:Y:S01]  /*5e00*/  LOP3.LUT R117, R117, 0xff, RZ, 0xc0, !PT ;  /* 0x000000ff75757812 */ /* 0x000fe200078ec0ff */
[----:B------:R-:W-:Y:S01]  /*5e10*/  @!P0 HFMA2.BF16_V2 R77, -RZ.H0_H0, RZ.H0_H0, -R151.H0_H0 ;  /* 0x200000ffff4d8231 */ /* 0x000fe20000340997 */
[----:B------:R-:W-:Y:S02]  /*5e20*/  LOP3.LUT R76, R76, 0xffff, RZ, 0xc0, !PT ;  /* 0x0000ffff4c4c7812 */ /* 0x000fe400078ec0ff */
[----:B------:R-:W-:-:S02]  /*5e30*/  LOP3.LUT R220, R220, 0xff, RZ, 0xc0, !PT ;  /* 0x000000ffdcdc7812 */ /* 0x000fc400078ec0ff */
[----:B------:R-:W-:Y:S01]  /*5e40*/  SHF.R.U32.HI R222, RZ, 0x8, R222 ;  /* 0x00000008ffde7819 */ /* 0x000fe200000116de */
[----:B------:R-:W-:Y:S01]  /*5e50*/  FADD.FTZ R245, R245, R240 ;  /* 0x000000f0f5f57221 */ /* 0x000fe20000010000 */
[----:B------:R-:W-:Y:S01]  /*5e60*/  @!P2 PRMT R157, R83, 0x5410, RZ ;  /* 0x00005410539da816 */ /* 0x000fe200000000ff */
[----:B------:R-:W-:Y:S01]  /*5e70*/  FADD.FTZ R235, R236, R235 ;  /* 0x000000ebeceb7221 */ /* 0x000fe20000010000 */
[----:B------:R-:W-:Y:S01]  /*5e80*/  ISETP.GE.U32.AND P2, PT, R252, R6, PT ;  /* 0x00000006fc00720c */ /* 0x000fe20003f46070 */
[----:B------:R-:W-:Y:S01]  /*5e90*/  FADD.FTZ R246, R247, R246 ;  /* 0x000000f6f7f67221 */ /* 0x000fe20000010000 */
[----:B------:R-:W-:Y:S01]  /*5ea0*/  LOP3.LUT R6, R85, UR8, R108, 0x96, !PT ;  /* 0x0000000855067c12 */ /* 0x000fe2000f8e966c */
[----:B------:R-:W-:Y:S01]  /*5eb0*/  IMAD.WIDE.U32 R108, R230, -0x326172a9, RZ ;  /* 0xcd9e8d57e66c7825 */ /* 0x000fe200078e00ff */
[----:B------:R-:W-:Y:S01]  /*5ec0*/  @!P5 PRMT R159, R43, 0x5410, RZ ;  /* 0x000054102b9fd816 */ /* 0x000fe200000000ff */
[----:B------:R1:W5:Y:S01]  /*5ed0*/  LDL.LU.64 R200, [R1+0xc8] ;  /* 0x0000c80001c87983 */ /* 0x0003620000300a00 */
[----:B------:R-:W-:Y:S01]  /*5ee0*/  ISETP.GE.U32.AND P5, PT, R252, R76, PT ;  /* 0x0000004cfc00720c */ /* 0x000fe20003fa6070 */
[----:B------:R-:W-:Y:S01]  /*5ef0*/  IMAD.WIDE.U32 R230, R6, -0x326172a9, RZ ;  /* 0xcd9e8d5706e67825 */ /* 0x000fe200078e00ff */
[----:B------:R-:W-:-:S02]  /*5f00*/  LOP3.LUT R43, R109, UR9, R248, 0x96, !PT ;  /* 0x000000096d2b7c12 */ /* 0x000fc4000f8e96f8 */
[----:B------:R-:W-:Y:S02]  /*5f10*/  ISETP.GE.U32.AND P3, PT, R252, R232, PT ;  /* 0x000000e8fc00720c */ /* 0x000fe40003f66070 */
[----:B------:R-:W-:Y:S01]  /*5f20*/  LOP3.LUT R6, R231, UR7, R108, 0x96, !PT ;  /* 0x00000007e7067c12 */ /* 0x000fe2000f8e966c */
[----:B------:R-:W-:Y:S01]  /*5f30*/  IMAD.WIDE.U32 R248, R43, -0x2daee0ad, RZ ;  /* 0xd2511f532bf87825 */ /* 0x000fe200078e00ff */
[----:B------:R-:W-:Y:S01]  /*5f40*/  SHF.R.U32.HI R43, RZ, 0x10, R119 ;  /* 0x00000010ff2b7819 */ /* 0x000fe20000011677 */
[----:B------:R-:W-:Y:S02]  /*5f50*/  @!P2 HFMA2.BF16_V2 R82, -RZ.H0_H0, RZ.H0_H0, -R154.H0_H0 ;  /* 0x200000ffff52a231 */ /* 0x000fe4000034099a */
[----:B------:R-:W-:Y:S02]  /*5f60*/  IMAD.WIDE.U32 R108, R6, -0x2daee0ad, RZ ;  /* 0xd2511f53066c7825 */ /* 0x000fe400078e00ff */
[----:B------:R-:W-:Y:S01]  /*5f70*/  @!P5 HFMA2.BF16_V2 R81, -RZ.H0_H0, RZ.H0_H0, -R153.H0_H0 ;  /* 0x200000ffff51d231 */ /* 0x000fe20000340999 */
[----:B------:R-:W-:-:S02]  /*5f80*/  LOP3.LUT R43, R43, 0xff, RZ, 0xc0, !PT ;  /* 0x000000ff2b2b7812 */ /* 0x000fc400078ec0ff */
[----:B------:R-:W-:Y:S02]  /*5f90*/  SHF.R.U32.HI R119, RZ, 0x18, R119 ;  /* 0x00000018ff777819 */ /* 0x000fe40000011677 */
[----:B------:R-:W-:Y:S02]  /*5fa0*/  @!P5 PRMT R153, R81, 0x5410, RZ ;  /* 0x000054105199d816 */ /* 0x000fe400000000ff */
[----:B------:R-:W-:Y:S02]  /*5fb0*/  ISETP.GE.U32.AND P5, PT, R252, R43, PT ;  /* 0x0000002bfc00720c */ /* 0x000fe40003fa6070 */
[----:B------:R-:W-:Y:S01]  /*5fc0*/  LOP3.LUT R84, R249, UR6, R84, 0x96, !PT ;  /* 0x00000006f9547c12 */ /* 0x000fe2000f8e9654 */
[----:B------:R-:W-:Y:S01]  /*5fd0*/  IMAD.MOV.U32 R249, RZ, RZ, R199 ;  /* 0x000000fffff97224 */ /* 0x000fe200078e00c7 */
[----:B------:R-:W-:Y:S01]  /*5fe0*/  LOP3.LUT R6, R109, UR4, R248, 0x96, !PT ;  /* 0x000000046d067c12 */ /* 0x000fe2000f8e96f8 */
[----:B------:R-:W-:-:S08]  /*5ff0*/  IMAD.MOV.U32 R248, RZ, RZ, R198 ;  /* 0x000000fffff87224 */ /* 0x000fd000078e00c6 */
[----:B------:R-:W-:Y:S01]  /*6000*/  @!P5 HFMA2.BF16_V2 R80, -RZ.H0_H0, RZ.H0_H0, -R156.H0_H0 ;  /* 0x200000ffff50d231 */ /* 0x000fe2000034099c */
[----:B------:R-:W-:Y:S01]  /*6010*/  IMAD.WIDE.U32 R84, R84, -0x326172a9, RZ ;  /* 0xcd9e8d5754547825 */ /* 0x000fe200078e00ff */
[----:B------:R-:W-:Y:S02]  /*6020*/  @!P2 PRMT R154, R82, 0x5410, RZ ;  /* 0x00005410529aa816 */ /* 0x000fe400000000ff */
[----:B------:R-:W-:Y:S02]  /*6030*/  LOP3.LUT R116, R116, 0xffff, RZ, 0xc0, !PT ;  /* 0x0000ffff74747812 */ /* 0x000fe400078ec0ff */
[----:B------:R-:W-:Y:S02]  /*6040*/  @!P4 PRMT R150, R78, 0x5410, RZ ;  /* 0x000054104e96c816 */ /* 0x000fe400000000ff */
[----:B------:R-:W-:Y:S02]  /*6050*/  @!P0 PRMT R151, R77, 0x5410, RZ ;  /* 0x000054104d978816 */ /* 0x000fe400000000ff */
[----:B------:R-:W-:Y:S01]  /*6060*/  SHF.R.U32.HI R45, RZ, 0x8, R45 ;  /* 0x00000008ff2d7819 */ /* 0x000fe2000001162d */
[----:B------:R-:W-:Y:S01]  /*6070*/  @!P3 HFMA2.BF16_V2 R27, -RZ.H0_H0, RZ.H0_H0, -R59.H0_H0 ;  /* 0x200000ffff1bb231 */ /* 0x000fe2000034093b */
[----:B------:R-:W-:Y:S01]  /*6080*/  @!P5 PRMT R156, R80, 0x5410, RZ ;  /* 0x00005410509cd816 */ /* 0x000fe200000000ff */
[----:B------:R1:W5:Y:S01]  /*6090*/  LDL.LU.64 R198, [R1+0xc0] ;  /* 0x0000c00001c67983 */ /* 0x0003620000300a00 */
[----:B------:R-:W-:Y:S01]  /*60a0*/  ISETP.GE.U32.AND P5, PT, R252, R119, PT ;  /* 0x00000077fc00720c */ /* 0x000fe20003fa6070 */
[----:B------:R-:W-:Y:S01]  /*60b0*/  IMAD.WIDE.U32 R82, R6, -0x326172a9, RZ ;  /* 0xcd9e8d5706527825 */ /* 0x000fe200078e00ff */
[----:B------:R-:W-:-:S02]  /*60c0*/  LOP3.LUT R6, R85, UR5, R230, 0x96, !PT ;  /* 0x0000000555067c12 */ /* 0x000fc4000f8e96e6 */
[----:B------:R-:W-:Y:S01]  /*60d0*/  ISETP.GE.U32.AND P2, PT, R252, R229, PT ;  /* 0x000000e5fc00720c */ /* 0x000fe20003f46070 */
[----:B------:R-:W-:Y:S01]  /*60e0*/  IMAD.WIDE.U32 R80, R115, -0x2daee0ad, RZ ;  /* 0xd2511f5373507825 */ /* 0x000fe200078e00ff */
[----:B------:R-:W-:Y:S02]  /*60f0*/  LOP3.LUT R229, R83, UR15, R84, 0x96, !PT ;  /* 0x0000000f53e57c12 */ /* 0x000fe4000f8e9654 */
[----:B------:R-:W-:Y:S01]  /*6100*/  LOP3.LUT R232, R82, 0xff, RZ, 0xc0, !PT ;  /* 0x000000ff52e87812 */ /* 0x000fe200078ec0ff */
[----:B------:R-:W-:Y:S01]  /*6110*/  IMAD.WIDE.U32 R118, R118, -0x2daee0ad, RZ ;  /* 0xd2511f5376767825 */ /* 0x000fe200078e00ff */
[----:B------:R-:W-:Y:S02]  /*6120*/  LOP3.LUT R85, R82, 0xffff, RZ, 0xc0, !PT ;  /* 0x0000ffff52557812 */ /* 0x000fe400078ec0ff */
[--C-:B------:R-:W-:Y:S01]  /*6130*/  SHF.R.U32.HI R86, RZ, 0x10, R82.reuse ;  /* 0x00000010ff567819 */ /* 0x100fe20000011652 */
[----:B------:R-:W-:Y:S01]  /*6140*/  @!P5 HFMA2.BF16_V2 R79, -RZ.H0_H0, RZ.H0_H0, -R155.H0_H0 ;  /* 0x200000ffff4fd231 */ /* 0x000fe2000034099b */
[----:B------:R-:W-:Y:S01]  /*6150*/  SHF.R.U32.HI R231, RZ, 0x18, R82 ;  /* 0x00000018ffe77819 */ /* 0x000fe20000011652 */
[----:B------:R-:W-:Y:S01]  /*6160*/  IMAD.WIDE.U32 R82, R6, -0x2daee0ad, RZ ;  /* 0xd2511f5306527825 */ /* 0x000fe200078e00ff */
[----:B------:R-:W-:Y:S01]  /*6170*/  LOP3.LUT R228, R81, UR10, R228, 0x96, !PT ;  /* 0x0000000a51e47c12 */ /* 0x000fe2000f8e96e4 */
[----:B------:R-:W-:Y:S01]  /*6180*/  @!P2 HFMA2.BF16_V2 R25, -RZ.H0_H0, RZ.H0_H0, -R60.H0_H0 ;  /* 0x200000ffff19a231 */ /* 0x000fe2000034093c */
[----:B------:R-:W-:-:S02]  /*6190*/  @!P5 PRMT R155, R79, 0x5410, RZ ;  /* 0x000054104f9bd816 */ /* 0x000fc400000000ff */
[----:B------:R-:W-:Y:S02]  /*61a0*/  LOP3.LUT R76, R83, UR14, R108, 0x96, !PT ;  /* 0x0000000e534c7c12 */ /* 0x000fe4000f8e966c */
[----:B------:R-:W-:Y:S02]  /*61b0*/  ISETP.GE.U32.AND P5, PT, R252, R117, PT ;  /* 0x00000075fc00720c */ /* 0x000fe40003fa6070 */
[C---:B------:R-:W-:Y:S02]  /*61c0*/  LOP3.LUT R114, R82.reuse, 0xff, RZ, 0xc0, !PT ;  /* 0x000000ff52727812 */ /* 0x040fe400078ec0ff */
[----:B------:R-:W-:Y:S01]  /*61d0*/  LOP3.LUT R6, R82, 0xffff, RZ, 0xc0, !PT ;  /* 0x0000ffff52067812 */ /* 0x000fe200078ec0ff */
[----:B------:R-:W-:Y:S01]  /*61e0*/  IMAD.MOV.U32 R83, RZ, RZ, R249 ;  /* 0x000000ffff537224 */ /* 0x000fe200078e00f9 */
[--C-:B------:R-:W-:Y:S02]  /*61f0*/  SHF.R.U32.HI R108, RZ, 0x10, R82.reuse ;  /* 0x00000010ff6c7819 */ /* 0x100fe40000011652 */
[----:B------:R-:W-:Y:S01]  /*6200*/  SHF.R.U32.HI R230, RZ, 0x18, R82 ;  /* 0x00000018ffe67819 */ /* 0x000fe20000011652 */
[----:B------:R-:W-:Y:S01]  /*6210*/  IMAD.MOV.U32 R82, RZ, RZ, R248 ;  /* 0x000000ffff527224 */ /* 0x000fe200078e00f8 */
[----:B------:R-:W-:Y:S01]  /*6220*/  LOP3.LUT R43, R119, UR8, R80, 0x96, !PT ;  /* 0x00000008772b7c12 */ /* 0x000fe2000f8e9650 */
[----:B------:R-:W-:Y:S01]  /*6230*/  IMAD.WIDE.U32 R248, R194, -0x2daee0ad, RZ ;  /* 0xd2511f53c2f87825 */ /* 0x000fe200078e00ff */
[----:B------:R-:W-:Y:S01]  /*6240*/  ISETP.GE.U32.AND P4, PT, R252, R116, PT ;  /* 0x00000074fc00720c */ /* 0x000fe20003f86070 */
[----:B------:R-:W-:Y:S01]  /*6250*/  @!P5 HFMA2.BF16_V2 R41, -RZ.H0_H0, RZ.H0_H0, -R152.H0_H0 ;  /* 0x200000ffff29d231 */ /* 0x000fe20000340998 */
[----:B------:R-:W3:Y:S01]  /*6260*/  LDC.U8 R116, c[0x0][0x2d8] ;  /* 0x0000b600ff747b82 */ /* 0x000ee20000000000 */
[----:B------:R-:W-:Y:S01]  /*6270*/  IMAD.MOV.U32 R80, RZ, RZ, R82 ;  /* 0x000000ffff507224 */ /* 0x000fe200078e0052 */
[----:B------:R-:W-:Y:S01]  /*6280*/  @!P3 PRMT R59, R27, 0x5410, RZ ;  /* 0x000054101b3bb816 */ /* 0x000fe200000000ff */
[----:B------:R-:W-:Y:S01]  /*6290*/  IMAD.MOV.U32 R81, RZ, RZ, R83 ;  /* 0x000000ffff517224 */ /* 0x000fe200078e0053 */
[----:B------:R-:W-:Y:S01]  /*62a0*/  @!P5 PRMT R152, R41, 0x5410, RZ ;  /* 0x000054102998d816 */ /* 0x000fe200000000ff */
[----:B------:R-:W-:Y:S01]  /*62b0*/  IMAD.MOV.U32 R194, RZ, RZ, R114 ;  /* 0x000000ffffc27224 */ /* 0x000fe200078e0072 */
[----:B------:R-:W-:Y:S01]  /*62c0*/  SHF.R.U32.HI R41, RZ, 0x10, R44 ;  /* 0x00000010ff297819 */ /* 0x000fe2000001162c */
[----:B------:R-:W-:Y:S01]  /*62d0*/  IMAD.WIDE.U32 R82, R228, -0x326172a9, RZ ;  /* 0xcd9e8d57e4527825 */ /* 0x000fe200078e00ff */
[----:B------:R-:W-:-:S02]  /*62e0*/  LOP3.LUT R27, R229, 0xffff, RZ, 0xc0, !PT ;  /* 0x0000ffffe51b7812 */ /* 0x000fc400078ec0ff */
[----:B------:R-:W-:Y:S01]  /*62f0*/  LOP3.LUT R41, R41, 0xff, RZ, 0xc0, !PT ;  /* 0x000000ff29297812 */ /* 0x000fe200078ec0ff */
[----:B------:R-:W-:Y:S01]  /*6300*/  IMAD.WIDE.U32 R114, R43, -0x326172a9, RZ ;  /* 0xcd9e8d572b727825 */ /* 0x000fe200078e00ff */
[----:B------:R-:W-:Y:S01]  /*6310*/  LOP3.LUT R80, R83, UR9, R80, 0x96, !PT ;  /* 0x0000000953507c12 */ /* 0x000fe2000f8e9650 */
[----:B------:R-:W-:Y:S01]  /*6320*/  @!P4 HFMA2.BF16_V2 R42, -RZ.H0_H0, RZ.H0_H0, -R149.H0_H0 ;  /* 0x200000ffff2ac231 */ /* 0x000fe20000340995 */
[----:B------:R-:W-:Y:S02]  /*6330*/  SHF.R.U32.HI R27, RZ, 0x8, R27 ;  /* 0x00000008ff1b7819 */ /* 0x000fe4000001161b */
[----:B------:R-:W-:Y:S01]  /*6340*/  LOP3.LUT R82, R115, UR7, R82, 0x96, !PT ;  /* 0x0000000773527c12 */ /* 0x000fe2000f8e9652 */
[----:B------:R-:W-:Y:S01]  /*6350*/  IMAD.WIDE.U32 R80, R80, -0x2daee0ad, RZ ;  /* 0xd2511f5350507825 */ /* 0x000fe200078e00ff */
[----:B------:R-:W-:Y:S02]  /*6360*/  @!P4 PRMT R149, R42, 0x5410, RZ ;  /* 0x000054102a95c816 */ /* 0x000fe400000000ff */
[----:B------:R-:W-:Y:S01]  /*6370*/  LOP3.LUT R42, R44, 0xff, RZ, 0xc0, !PT ;  /* 0x000000ff2c2a7812 */ /* 0x000fe200078ec0ff */
[----:B------:R-:W-:Y:S01]  /*6380*/  IMAD.WIDE.U32 R82, R82, -0x2daee0ad, RZ ;  /* 0xd2511f5352527825 */ /* 0x000fe200078e00ff */
[----:B------:R-:W-:-:S02]  /*6390*/  LOP3.LUT R118, R81, UR6, R118, 0x96, !PT ;  /* 0x0000000651767c12 */ /* 0x000fc4000f8e9676 */
[----:B---3--:R-:W-:Y:S01]  /*63a0*/  ISETP.GE.U32.AND P0, PT, R116, R41, PT ;  /* 0x000000297400720c */ /* 0x008fe20003f06070 */
[----:B------:R-:W-:Y:S01]  /*63b0*/  IMAD.MOV.U32 R115, RZ, RZ, R190 ;  /* 0x000000ffff737224 */ /* 0x000fe200078e00be */
[----:B------:R-:W-:Y:S01]  /*63c0*/  LOP3.LUT R43, R83, UR4, R80, 0x96, !PT ;  /* 0x00000004532b7c12 */ /* 0x000fe2000f8e9650 */
[----:B------:R-:W-:Y:S01]  /*63d0*/  IMAD.WIDE.U32 R118, R118, -0x326172a9, RZ ;  /* 0xcd9e8d5776767825 */ /* 0x000fe200078e00ff */
[----:B------:R-:W-:Y:S02]  /*63e0*/  ISETP.GE.U32.AND P5, PT, R116, R42, PT ;  /* 0x0000002a7400720c */ /* 0x000fe40003fa6070 */
[----:B------:R-:W-:Y:S01]  /*63f0*/  LOP3.LUT R27, R27, 0xffff, RZ, 0xc0, !PT ;  /* 0x0000ffff1b1b7812 */ /* 0x000fe200078ec0ff */
[----:B------:R-:W-:Y:S01]  /*6400*/  IMAD.WIDE.U32 R80, R43, -0x326172a9, RZ ;  /* 0xcd9e8d572b507825 */ /* 0x000fe200078e00ff */
[----:B------:R-:W-:Y:S02]  /*6410*/  LOP3.LUT R43, R119, UR5, R114, 0x96, !PT ;  /* 0x00000005772b7c12 */ /* 0x000fe4000f8e9672 */
[----:B------:R-:W-:Y:S01]  /*6420*/  @!P2 PRMT R60, R25, 0x5410, RZ ;  /* 0x00005410193ca816 */ /* 0x000fe200000000ff */
        /* <DEDUP_REMOVED lines=8> */
[----:B------:R-:W-:Y:S01]  /*64b0*/  IMAD.WIDE.U32 R42, R43, -0x2daee0ad, RZ ;  /* 0xd2511f532b2a7825 */ /* 0x000fe200078e00ff */
[----:B------:R-:W-:-:S02]  /*64c0*/  LOP3.LUT R80, R44, 0xffff, RZ, 0xc0, !PT ;  /* 0x0000ffff2c507812 */ /* 0x000fc400078ec0ff */
[----:B------:R-:W-:Y:S02]  /*64d0*/  SHF.R.U32.HI R44, RZ, 0x18, R44 ;  /* 0x00000018ff2c7819 */ /* 0x000fe4000001162c */
[----:B------:R-:W-:Y:S02]  /*64e0*/  SHF.R.U32.HI R80, RZ, 0x8, R80 ;  /* 0x00000008ff507819 */ /* 0x000fe40000011650 */
[----:B------:R-:W-:Y:S02]  /*64f0*/  ISETP.GE.U32.AND P6, PT, R116, R44, PT ;  /* 0x0000002c7400720c */ /* 0x000fe40003fc6070 */
[----:B------:R-:W-:Y:S02]  /*6500*/  LOP3.LUT R80, R80, 0xffff, RZ, 0xc0, !PT ;  /* 0x0000ffff50507812 */ /* 0x000fe400078ec0ff */
[----:B------:R-:W-:Y:S02]  /*6510*/  @!P0 PRMT R182, R38, 0x5410, RZ ;  /* 0x0000541026b68816 */ /* 0x000fe400000000ff */
[----:B------:R-:W-:-:S02]  /*6520*/  LEA R44, P0, R113, c[0x0][0x1f8], 0x1 ;  /* 0x00007e00712c7a11 */ /* 0x000fc400078008ff */
[----:B------:R-:W-:Y:S02]  /*6530*/  LOP3.LUT R38, R45, 0xffff, RZ, 0xc0, !PT ;  /* 0x0000ffff2d267812 */ /* 0x000fe400078ec0ff */
[C---:B------:R-:W-:Y:S02]  /*6540*/  ISETP.GE.U32.AND P4, PT, R116.reuse, R80, PT ;  /* 0x000000507400720c */ /* 0x040fe40003f86070 */
[----:B------:R-:W-:Y:S01]  /*6550*/  LEA.HI.X R45, R113, c[0x0][0x1fc], R112, 0x1, P0 ;  /* 0x00007f00712d7a11 */ /* 0x000fe200000f0c70 */
[----:B------:R-:W-:Y:S01]  /*6560*/  @!P6 HFMA2.BF16_V2 R37, -RZ.H0_H0, RZ.H0_H0, -R179.H0_H0 ;  /* 0x200000ffff25e231 */ /* 0x000fe200003409b3 */
[----:B------:R-:W-:Y:S02]  /*6570*/  ISETP.GE.U32.AND P0, PT, R116, R38, PT ;  /* 0x000000267400720c */ /* 0x000fe40003f06070 */
[----:B------:R-:W-:Y:S02]  /*6580*/  LOP3.LUT R38, R115, 0xff, RZ, 0xc0, !PT ;  /* 0x000000ff73267812 */ /* 0x000fe400078ec0ff */
[----:B------:R-:W-:-:S02]  /*6590*/  @!P6 PRMT R179, R37, 0x5410, RZ ;  /* 0x0000541025b3e816 */ /* 0x000fc400000000ff */
[----:B------:R-:W-:Y:S02]  /*65a0*/  ISETP.GE.U32.AND P6, PT, R116, R38, PT ;  /* 0x000000267400720c */ /* 0x000fe40003fc6070 */
[----:B------:R-:W3:Y:S01]  /*65b0*/  LDC.U8 R38, c[0x0][0x2d8] ;  /* 0x0000b600ff267b82 */ /* 0x000ee20000000000 */
[----:B------:R-:W-:Y:S01]  /*65c0*/  @!P4 HFMA2.BF16_V2 R39, -RZ.H0_H0, RZ.H0_H0, -R181.H0_H0 ;  /* 0x200000ffff27c231 */ /* 0x000fe200003409b5 */
[----:B------:R-:W-:Y:S02]  /*65d0*/  @!P5 PRMT R184, R40, 0x5410, RZ ;  /* 0x0000541028b8d816 */ /* 0x000fe400000000ff */
[C---:B------:R-:W-:Y:S01]  /*65e0*/  ISETP.GE.U32.AND P5, PT, R116.reuse, R119, PT ;  /* 0x000000777400720c */ /* 0x040fe20003fa6070 */
[----:B------:R-:W-:Y:S01]  /*65f0*/  @!P0 HFMA2.BF16_V2 R35, -RZ.H0_H0, RZ.H0_H0, -R62.H0_H0 ;  /* 0x200000ffff238231 */ /* 0x000fe2000034093e */
[----:B------:R-:W-:Y:S02]  /*6600*/  @!P4 PRMT R181, R39, 0x5410, RZ ;  /* 0x0000541027b5c816 */ /* 0x000fe400000000ff */
[----:B------:R-:W-:-:S02]  /*6610*/  ISETP.GE.U32.AND P4, PT, R116, R114, PT ;  /* 0x000000727400720c */ /* 0x000fc40003f86070 */
[C---:B------:R-:W-:Y:S01]  /*6620*/  LOP3.LUT R37, R226.reuse, 0xffff, RZ, 0xc0, !PT ;  /* 0x0000ffffe2257812 */ /* 0x040fe200078ec0ff */
[----:B------:R-:W-:Y:S01]  /*6630*/  @!P6 HFMA2.BF16_V2 R34, -RZ.H0_H0, RZ.H0_H0, -R65.H0_H0 ;  /* 0x200000ffff22e231 */ /* 0x000fe20000340941 */
[----:B------:R-:W-:Y:S02]  /*6640*/  @!P0 PRMT R62, R35, 0x5410, RZ ;  /* 0x00005410233e8816 */ /* 0x000fe400000000ff */
[----:B------:R-:W-:Y:S02]  /*6650*/  LOP3.LUT R35, R226, 0xff, RZ, 0xc0, !PT ;  /* 0x000000ffe2237812 */ /* 0x000fe400078ec0ff */
[----:B------:R-:W-:Y:S01]  /*6660*/  @!P6 PRMT R65, R34, 0x5410, RZ ;  /* 0x000054102241e816 */ /* 0x000fe200000000ff */
[----:B------:R-:W-:Y:S01]  /*6670*/  @!P5 HFMA2.BF16_V2 R36, -RZ.H0_H0, RZ.H0_H0, -R63.H0_H0 ;  /* 0x200000ffff24d231 */ /* 0x000fe2000034093f */
[----:B------:R-:W-:Y:S02]  /*6680*/  SHF.R.U32.HI R34, RZ, 0x10, R226 ;  /* 0x00000010ff227819 */ /* 0x000fe400000116e2 */
[----:B------:R-:W-:Y:S01]  /*6690*/  SHF.R.U32.HI R37, RZ, 0x8, R37 ;  /* 0x00000008ff257819 */ /* 0x000fe20000011625 */
[----:B------:R-:W-:Y:S01]  /*66a0*/  @!P4 HFMA2.BF16_V2 R33, -RZ.H0_H0, RZ.H0_H0, -R64.H0_H0 ;  /* 0x200000ffff21c231 */ /* 0x000fe20000340940 */
[----:B------:R-:W-:-:S02]  /*66b0*/  LOP3.LUT R34, R34, 0xff, RZ, 0xc0, !PT ;  /* 0x000000ff22227812 */ /* 0x000fc400078ec0ff */
[----:B---3--:R-:W-:Y:S02]  /*66c0*/  ISETP.GE.U32.AND P0, PT, R38, R35, PT ;  /* 0x000000232600720c */ /* 0x008fe40003f06070 */
[----:B------:R-:W-:Y:S01]  /*66d0*/  SHF.R.U32.HI R35, RZ, 0x18, R226 ;  /* 0x00000018ff237819 */ /* 0x000fe200000116e2 */
[----:B------:R-:W-:Y:S01]  /*66e0*/  FFMA.FTZ R226, R216, c[0x0][0x23c], -R123 ;  /* 0x00008f00d8e27a23 */ /* 0x000fe2000001087b */
[----:B------:R-:W-:Y:S02]  /*66f0*/  LOP3.LUT R37, R37, 0xffff, RZ, 0xc0, !PT ;  /* 0x0000ffff25257812 */ /* 0x000fe400078ec0ff */
[----:B------:R-:W-:Y:S02]  /*6700*/  @!P4 PRMT R64, R33, 0x5410, RZ ;  /* 0x000054102140c816 */ /* 0x000fe400000000ff */
[C---:B------:R-:W-:Y:S01]  /*6710*/  ISETP.GE.U32.AND P6, PT, R38.reuse, R35, PT ;  /* 0x000000232600720c */ /* 0x040fe20003fc6070 */
[----:B------:R-:W-:Y:S01]  /*6720*/  MUFU.EX2 R226, R226 ;  /* 0x000000e200e27308 */ /* 0x000fe20000000800 */
[----:B------:R-:W-:-:S02]  /*6730*/  ISETP.GE.U32.AND P4, PT, R38, R34, PT ;  /* 0x000000222600720c */ /* 0x000fc40003f86070 */
[----:B------:R-:W-:Y:S01]  /*6740*/  @!P5 PRMT R63, R36, 0x5410, RZ ;  /* 0x00005410243fd816 */ /* 0x000fe200000000ff */
[----:B------:R-:W-:Y:S01]  /*6750*/  IMAD.MOV.U32 R36, RZ, RZ, R194 ;  /* 0x000000ffff247224 */ /* 0x000fe200078e00c2 */
[----:B------:R-:W-:Y:S01]  /*6760*/  ISETP.GE.U32.AND P5, PT, R38, R37, PT ;  /* 0x000000252600720c */ /* 0x000fe20003fa6070 */
[----:B------:R-:W-:Y:S01]  /*6770*/  @!P0 HFMA2.BF16_V2 R32, -RZ.H0_H0, RZ.H0_H0, -R178.H0_H0 ;  /* 0x200000ffff208231 */ /* 0x000fe200003409b2 */
[----:B------:R-:W-:Y:S02]  /*6780*/  LOP3.LUT R117, R42, 0xffff, RZ, 0xc0, !PT ;  /* 0x0000ffff2a757812 */ /* 0x000fe400078ec0ff */
[----:B------:R-:W-:Y:S02]  /*6790*/  LOP3.LUT R78, R81, UR15, R118, 0x96, !PT ;  /* 0x0000000f514e7c12 */ /* 0x000fe4000f8e9676 */
[----:B------:R-:W-:Y:S01]  /*67a0*/  SHF.R.U32.HI R33, RZ, 0x8, R225 ;  /* 0x00000008ff217819 */ /* 0x000fe200000116e1 */
[----:B------:R-:W-:Y:S01]  /*67b0*/  @!P6 HFMA2.BF16_V2 R28, -RZ.H0_H0, RZ.H0_H0, -R177.H0_H0 ;  /* 0x200000ffff1ce231 */ /* 0x000fe200003409b1 */
[----:B------:R-:W-:Y:S01]  /*67c0*/  IMAD.MOV.U32 R39, RZ, RZ, R117 ;  /* 0x000000ffff277224 */ /* 0x000fe200078e0075 */
[----:B------:R-:W-:Y:S01]  /*67d0*/  @!P4 HFMA2.BF16_V2 R29, -RZ.H0_H0, RZ.H0_H0, -R180.H0_H0 ;  /* 0x200000ffff1dc231 */ /* 0x000fe200003409b4 */
[----:B------:R-:W-:Y:S01]  /*67e0*/  ISETP.GE.U32.AND P2, PT, R38, R27, PT ;  /* 0x0000001b2600720c */ /* 0x000fe20003f46070 */
[----:B------:R-:W-:Y:S01]  /*67f0*/  FFMA.FTZ R225, R218, c[0x0][0x23c], -R123 ;  /* 0x00008f00dae17a23 */ /* 0x000fe2000001087b */
[----:B------:R-:W-:Y:S01]  /*6800*/  @!P6 PRMT R177, R28, 0x5410, RZ ;  /* 0x000054101cb1e816 */ /* 0x000fe200000000ff */
[----:B------:R-:W-:Y:S01]  /*6810*/  @!P5 HFMA2.BF16_V2 R31, -RZ.H0_H0, RZ.H0_H0, -R175.H0_H0 ;  /* 0x200000ffff1fd231 */ /* 0x000fe200003409af */
[----:B------:R-:W-:-:S02]  /*6820*/  @!P4 PRMT R180, R29, 0x5410, RZ ;  /* 0x000054101db4c816 */ /* 0x000fc400000000ff */
[C---:B------:R-:W-:Y:S01]  /*6830*/  ISETP.GE.U32.AND P4, PT, R38.reuse, R232, PT ;  /* 0x000000e82600720c */ /* 0x040fe20003f86070 */
[--C-:B------:R-:W-:Y:S01]  /*6840*/  FFMA.FTZ R232, R217, c[0x0][0x23c], -R122.reuse ;  /* 0x00008f00d9e87a23 */ /* 0x100fe2000001087a */
[C---:B------:R-:W-:Y:S01]  /*6850*/  ISETP.GE.U32.AND P6, PT, R38.reuse, R231, PT ;  /* 0x000000e72600720c */ /* 0x040fe20003fc6070 */
[----:B------:R-:W-:Y:S01]  /*6860*/  FFMA.FTZ R231, R219, c[0x0][0x23c], -R122 ;  /* 0x00008f00dbe77a23 */ /* 0x000fe2000001087a */
[----:B------:R-:W-:Y:S01]  /*6870*/  @!P5 PRMT R175, R31, 0x5410, RZ ;  /* 0x000054101fafd816 */ /* 0x000fe200000000ff */
[----:B------:R-:W-:Y:S01]  /*6880*/  MUFU.EX2 R225, R225 ;  /* 0x000000e100e17308 */ /* 0x000fe20000000800 */
[----:B------:R-:W-:Y:S02]  /*6890*/  ISETP.GE.U32.AND P5, PT, R38, R220, PT ;  /* 0x000000dc2600720c */ /* 0x000fe40003fa6070 */
[----:B------:R-:W-:Y:S02]  /*68a0*/  LOP3.LUT R28, R229, 0xff, RZ, 0xc0, !PT ;  /* 0x000000ffe51c7812 */ /* 0x000fe400078ec0ff */
[----:B------:R-:W-:-:S02]  /*68b0*/  LOP3.LUT R33, R33, 0xffff, RZ, 0xc0, !PT ;  /* 0x0000ffff21217812 */ /* 0x000fc400078ec0ff */
[----:B------:R-:W-:Y:S01]  /*68c0*/  @!P0 PRMT R178, R32, 0x5410, RZ ;  /* 0x0000541020b28816 */ /* 0x000fe200000000ff */
[----:B------:R-:W-:Y:S01]  /*68d0*/  MUFU.EX2 R232, R232 ;  /* 0x000000e800e87308 */ /* 0x000fe20000000800 */
[----:B------:R-:W-:Y:S01]  /*68e0*/  SHF.R.U32.HI R25, RZ, 0x10, R229 ;  /* 0x00000010ff197819 */ /* 0x000fe200000116e5 */
[----:B--2---:R-:W-:Y:S01]  /*68f0*/  IMAD R194, R4, 0x2, R196 ;  /* 0x0000000204c27824 */ /* 0x004fe200078e02c4 */
[----:B------:R-:W-:-:S03]  /*6900*/  ISETP.GE.U32.AND P0, PT, R38, R33, PT ;  /* 0x000000212600720c */ /* 0x000fc60003f06070 */
[----:B------:R-:W-:Y:S01]  /*6910*/  @!P5 HFMA2.BF16_V2 R26, -RZ.H0_H0, RZ.H0_H0, -R61.H0_H0 ;  /* 0x200000ffff1ad231 */ /* 0x000fe2000034093d */
[----:B------:R-:W-:Y:S01]  /*6920*/  SHF.R.U32.HI R229, RZ, 0x18, R229 ;  /* 0x00000018ffe57819 */ /* 0x000fe200000116e5 */
[----:B------:R-:W2:Y:S01]  /*6930*/  MUFU.EX2 R231, R231 ;  /* 0x000000e700e77308 */ /* 0x000ea20000000800 */
[----:B------:R-:W3:Y:S01]  /*6940*/  LDSM.16.MT88.4 R116, [R194+0x6000] ;  /* 0x00600000c274783b */ /* 0x000ee20000004200 */
[----:B------:R-:W-:Y:S02]  /*6950*/  LOP3.LUT R25, R25, 0xff, RZ, 0xc0, !PT ;  /* 0x000000ff19197812 */ /* 0x000fe400078ec0ff */
[----:B------:R-:W-:Y:S02]  /*6960*/  @!P5 PRMT R61, R26, 0x5410, RZ ;  /* 0x000054101a3dd816 */ /* 0x000fe400000000ff */
[----:B------:R-:W-:Y:S02]  /*6970*/  ISETP.GE.U32.AND P5, PT, R38, R28, PT ;  /* 0x0000001c2600720c */ /* 0x000fe40003fa6070 */
[----:B------:R-:W-:Y:S01]  /*6980*/  LOP3.LUT R27, R221, 0xff, RZ, 0xc0, !PT ;  /* 0x000000ffdd1b7812 */ /* 0x000fe200078ec0ff */
[----:B------:R-:W-:Y:S01]  /*6990*/  @!P0 HFMA2.BF16_V2 R30, -RZ.H0_H0, RZ.H0_H0, -R58.H0_H0 ;  /* 0x200000ffff1e8231 */ /* 0x000fe2000034093a */
[----:B------:R-:W-:-:S02]  /*69a0*/  LOP3.LUT R109, R248, 0xffff, RZ, 0xc0, !PT ;  /* 0x0000fffff86d7812 */ /* 0x000fc400078ec0ff */
[----:B------:R-:W-:Y:S02]  /*69b0*/  LOP3.LUT R84, R249, UR14, R250, 0x96, !PT ;  /* 0x0000000ef9547c12 */ /* 0x000fe4000f8e96fa */
[----:B------:R-:W-:Y:S02]  /*69c0*/  @!P0 PRMT R58, R30, 0x5410, RZ ;  /* 0x000054101e3a8816 */ /* 0x000fe400000000ff */
[----:B--2---:R-:W-:Y:S02]  /*69d0*/  F2FP.BF16.PACK_AB R220, R231, R232 ;  /* 0x000000e8e7dc723e */ /* 0x004fe400000010ff */
[----:B------:R-:W-:Y:S01]  /*69e0*/  ISETP.GE.U32.AND P0, PT, R38, R230, PT ;  /* 0x000000e62600720c */ /* 0x000fe20003f06070 */
[----:B------:R-:W-:Y:S01]  /*69f0*/  FFMA.FTZ R230, R193, c[0x0][0x23c], -R122 ;  /* 0x00008f00c1e67a23 */ /* 0x000fe2000001087a */
[----:B------:R-:W-:Y:S01]  /*6a00*/  PRMT R219, R220, 0x7632, R219 ;  /* 0x00007632dcdb7816 */ /* 0x000fe200000000db */
[----:B------:R-:W-:Y:S01]  /*6a10*/  @!P5 HFMA2.BF16_V2 R24, -RZ.H0_H0, RZ.H0_H0, -R220.H0_H0 ;  /* 0x200000ffff18d231 */ /* 0x000fe200003409dc */
[----:B------:R-:W-:-:S02]  /*6a20*/  LOP3.LUT R250, R248, 0xff, RZ, 0xc0, !PT ;  /* 0x000000fff8fa7812 */ /* 0x000fc400078ec0ff */
[----:B------:R-:W-:Y:S01]  /*6a30*/  PRMT R28, R220, 0x5410, R219 ;  /* 0x00005410dc1c7816 */ /* 0x000fe200000000db */
[----:B------:R-:W-:Y:S01]  /*6a40*/  @!P2 HFMA2.BF16_V2 R23, -RZ.H0_H0, RZ.H0_H0, -R219.H0_H0 ;  /* 0x200000ffff17a231 */ /* 0x000fe200003409db */
[----:B------:R-:W-:Y:S01]  /*6a50*/  @!P5 PRMT R220, R24, 0x5410, RZ ;  /* 0x0000541018dcd816 */ /* 0x000fe200000000ff */
[----:B------:R-:W-:Y:S01]  /*6a60*/  MUFU.EX2 R230, R230 ;  /* 0x000000e600e67308 */ /* 0x000fe20000000800 */
[C---:B------:R-:W-:Y:S02]  /*6a70*/  ISETP.GE.U32.AND P5, PT, R38.reuse, R25, PT ;  /* 0x000000192600720c */ /* 0x040fe40003fa6070 */
[----:B------:R-:W-:Y:S02]  /*6a80*/  @!P2 PRMT R219, R23, 0x5410, RZ ;  /* 0x0000541017dba816 */ /* 0x000fe400000000ff */
[----:B------:R-:W-:Y:S01]  /*6a90*/  ISETP.GE.U32.AND P2, PT, R38, R229, PT ;  /* 0x000000e52600720c */ /* 0x000fe20003f46070 */
[----:B------:R-:W-:Y:S01]  /*6aa0*/  FFMA.FTZ R229, R215, c[0x0][0x23c], -R122 ;  /* 0x00008f00d7e57a23 */ /* 0x000fe2000001087a */
[----:B------:R-:W-:-:S02]  /*6ab0*/  PRMT R25, R227, 0x5410, R222 ;  /* 0x00005410e3197816 */ /* 0x000fc400000000de */
[----:B------:R-:W-:Y:S02]  /*6ac0*/  F2FP.BF16.PACK_AB R222, R225, R226 ;  /* 0x000000e2e1de723e */ /* 0x000fe400000010ff */
[----:B------:R-:W-:Y:S01]  /*6ad0*/  SHF.R.U32.HI R249, RZ, 0x10, R248 ;  /* 0x00000010fff97819 */ /* 0x000fe200000116f8 */
[----:B------:R-:W2:Y:S01]  /*6ae0*/  MUFU.EX2 R229, R229 ;  /* 0x000000e500e57308 */ /* 0x000ea20000000800 */
[C---:B------:R-:W-:Y:S01]  /*6af0*/  PRMT R221, R222.reuse, 0x7632, R221 ;  /* 0x00007632dedd7816 */ /* 0x040fe200000000dd */
[----:B---3--:R-:W-:Y:S01]  /*6b00*/  HMMA.16816.F32.BF16 R112, R16, R116, RZ ;  /* 0x000000741070723c */ /* 0x008fe200000418ff */
[----:B------:R-:W-:Y:S01]  /*6b10*/  LOP3.LUT R77, R43, UR14, R82, 0x96, !PT ;  /* 0x0000000e2b4d7c12 */ /* 0x000fe2000f8e9652 */
[----:B------:R-:W-:Y:S01]  /*6b20*/  @!P5 HFMA2.BF16_V2 R22, -RZ.H0_H0, RZ.H0_H0, -R222.H0_H0 ;  /* 0x200000ffff16d231 */ /* 0x000fe200003409de */
[----:B------:R-:W-:Y:S01]  /*6b30*/  PRMT R29, R222, 0x5410, R221 ;  /* 0x00005410de1d7816 */ /* 0x000fe200000000dd */
[----:B------:R-:W-:Y:S01]  /*6b40*/  @!P2 HFMA2.BF16_V2 R21, -RZ.H0_H0, RZ.H0_H0, -R221.H0_H0 ;  /* 0x200000ffff15a231 */ /* 0x000fe200003409dd */
[----:B------:R-:W-:-:S02]  /*6b50*/  LOP3.LUT R31, R223, 0xff, RZ, 0xc0, !PT ;  /* 0x000000ffdf1f7812 */ /* 0x000fc400078ec0ff */
[----:B------:R-:W-:Y:S01]  /*6b60*/  @!P5 PRMT R222, R22, 0x5410, RZ ;  /* 0x0000541016ded816 */ /* 0x000fe200000000ff */
[----:B------:R-:W-:Y:S01]  /*6b70*/  HMMA.16816.F32.BF16 R80, R12, R116, RZ ;  /* 0x000000740c50723c */ /* 0x000fe200000418ff */
[----:B------:R-:W-:Y:S02]  /*6b80*/  @!P2 PRMT R221, R21, 0x5410, RZ ;  /* 0x0000541015dda816 */ /* 0x000fe400000000ff */
[----:B------:R-:W-:Y:S02]  /*6b90*/  SHF.R.U32.HI R21, RZ, 0x8, R109 ;  /* 0x00000008ff157819 */ /* 0x000fe4000001166d */
[----:B------:R-:W-:Y:S02]  /*6ba0*/  LOP3.LUT R22, R223, 0xffff, RZ, 0xc0, !PT ;  /* 0x0000ffffdf167812 */ /* 0x000fe400078ec0ff */
[----:B------:R-:W-:Y:S02]  /*6bb0*/  LOP3.LUT R117, R249, 0xff, RZ, 0xc0, !PT ;  /* 0x000000fff9757812 */ /* 0x000fe400078ec0ff */
[----:B------:R-:W-:-:S02]  /*6bc0*/  PRMT R249, R250, 0x5410, R21 ;  /* 0x00005410faf97816 */ /* 0x000fc40000000015 */
[----:B------:R-:W3:Y:S01]  /*6bd0*/  LDC.U8 R250, c[0x0][0x2d8] ;  /* 0x0000b600fffa7b82 */ /* 0x000ee20000000000 */
[----:B------:R-:W-:Y:S02]  /*6be0*/  SHF.R.U32.HI R22, RZ, 0x8, R22 ;  /* 0x00000008ff167819 */ /* 0x000fe40000011616 */
[----:B--2---:R-:W-:Y:S02]  /*6bf0*/  F2FP.BF16.PACK_AB R216, R229, R230 ;  /* 0x000000e6e5d8723e */ /* 0x004fe400000010ff */
[----:B------:R-:W-:Y:S02]  /*6c00*/  PRMT R31, R31, 0x5410, R22 ;  /* 0x000054101f1f7816 */ /* 0x000fe40000000016 */
[----:B------:R-:W-:Y:S01]  /*6c10*/  SHF.R.U32.HI R22, RZ, 0x10, R223 ;  /* 0x00000010ff167819 */ /* 0x000fe200000116df */
[----:B------:R-:W-:Y:S01]  /*6c20*/  @!P4 HFMA2.BF16_V2 R20, -RZ.H0_H0, RZ.H0_H0, -R216.H0_H0 ;  /* 0x200000ffff14c231 */ /* 0x000fe200003409d8 */
[----:B------:R-:W-:Y:S02]  /*6c30*/  SHF.R.U32.HI R21, RZ, 0x8, R85 ;  /* 0x00000008ff157819 */ /* 0x000fe40000011655 */
[----:B------:R-:W-:-:S02]  /*6c40*/  LOP3.LUT R190, R42, 0xff, RZ, 0xc0, !PT ;  /* 0x000000ff2abe7812 */ /* 0x000fc400078ec0ff */
[--C-:B------:R-:W-:Y:S02]  /*6c50*/  SHF.R.U32.HI R189, RZ, 0x10, R42.reuse ;  /* 0x00000010ffbd7819 */ /* 0x100fe4000001162a */
[----:B------:R-:W-:Y:S02]  /*6c60*/  SHF.R.U32.HI R188, RZ, 0x18, R42 ;  /* 0x00000018ffbc7819 */ /* 0x000fe4000001162a */
[----:B------:R-:W-:Y:S01]  /*6c70*/  SHF.R.U32.HI R223, RZ, 0x18, R223 ;  /* 0x00000018ffdf7819 */ /* 0x000fe200000116df */
[----:B------:R-:W2:Y:S01]  /*6c80*/  LDSM.16.MT88.4 R40, [R194+0x6800] ;  /* 0x00680000c228783b */ /* 0x000ea20000004200 */
[----:B------:R-:W-:Y:S02]  /*6c90*/  LOP3.LUT R22, R22, 0xff, RZ, 0xc0, !PT ;  /* 0x000000ff16167812 */ /* 0x000fe400078ec0ff */
[----:B------:R-:W-:Y:S02]  /*6ca0*/  PRMT R215, R216, 0x7632, R215 ;  /* 0x00007632d8d77816 */ /* 0x000fe400000000d7 */
[----:B------:R-:W-:-:S02]  /*6cb0*/  LOP3.LUT R21, R21, 0xffff, RZ, 0xc0, !PT ;  /* 0x0000ffff15157812 */ /* 0x000fc400078ec0ff */
[----:B------:R-:W-:Y:S01]  /*6cc0*/  PRMT R27, R27, 0x5410, R224 ;  /* 0x000054101b1b7816 */ /* 0x000fe200000000e0 */
[----:B------:R-:W-:Y:S01]  /*6cd0*/  FFMA.FTZ R224, R124, c[0x0][0x23c], -R123 ;  /* 0x00008f007ce07a23 */ /* 0x000fe2000001087b */
[----:B------:R-:W-:Y:S01]  /*6ce0*/  PRMT R109, R22, 0x5410, R223 ;  /* 0x00005410166d7816 */ /* 0x000fe200000000df */
[----:B------:R-:W-:Y:S01]  /*6cf0*/  FFMA.FTZ R223, R126, c[0x0][0x23c], -R123 ;  /* 0x00008f007edf7a23 */ /* 0x000fe2000001087b */
[----:B------:R-:W-:Y:S02]  /*6d00*/  PRMT R30, R216, 0x5410, R215 ;  /* 0x00005410d81e7816 */ /* 0x000fe400000000d7 */
[----:B------:R-:W-:Y:S01]  /*6d10*/  @!P4 PRMT R216, R20, 0x5410, RZ ;  /* 0x0000541014d8c816 */ /* 0x000fe200000000ff */
[----:B------:R-:W-:Y:S01]  /*6d20*/  MUFU.EX2 R224, R224 ;  /* 0x000000e000e07308 */ /* 0x000fe20000000800 */
[----:B---3--:R-:W-:Y:S02]  /*6d30*/  ISETP.GE.U32.AND P4, PT, R250, R21, PT ;  /* 0x00000015fa00720c */ /* 0x008fe40003f86070 */
[----:B------:R-:W-:-:S02]  /*6d40*/  LOP3.LUT R86, R86, 0xff, RZ, 0xc0, !PT ;  /* 0x000000ff56567812 */ /* 0x000fc400078ec0ff */
[----:B------:R-:W-:Y:S01]  /*6d50*/  SHF.R.U32.HI R85, RZ, 0x8, R251 ;  /* 0x00000008ff557819 */ /* 0x000fe200000116fb */
[--C-:B------:R-:W-:Y:S01]  /*6d60*/  FFMA.FTZ R227, R127, c[0x0][0x23c], -R122.reuse ;  /* 0x00008f007fe37a23 */ /* 0x100fe2000001087a */
[----:B------:R-:W-:Y:S01]  /*6d70*/  ISETP.GE.U32.AND P5, PT, R38, R86, PT ;  /* 0x000000562600720c */ /* 0x000fe20003fa6070 */
[----:B------:R-:W3:Y:S01]  /*6d80*/  MUFU.EX2 R223, R223 ;  /* 0x000000df00df7308 */ /* 0x000ee20000000800 */
[----:B------:R-:W-:Y:S01]  /*6d90*/  PRMT R85, R228, 0x5410, R85 ;  /* 0x00005410e4557816 */ /* 0x000fe20000000055 */
[----:B------:R-:W-:Y:S01]  /*6da0*/  FFMA.FTZ R228, R125, c[0x0][0x23c], -R122 ;  /* 0x00008f007de47a23 */ /* 0x000fe2000001087a */
[----:B------:R-:W-:Y:S01]  /*6db0*/  LOP3.LUT R20, R76, 0xff, RZ, 0xc0, !PT ;  /* 0x000000ff4c147812 */ /* 0x000fe200078ec0ff */
[----:B------:R-:W-:Y:S01]  /*6dc0*/  IMAD R193, R5, 0x2, R196 ;  /* 0x0000000205c17824 */ /* 0x000fe200078e02c4 */
[----:B------:R-:W-:Y:S01]  /*6dd0*/  LOP3.LUT R108, R108, 0xff, RZ, 0xc0, !PT ;  /* 0x000000ff6c6c7812 */ /* 0x000fe200078ec0ff */
[----:B------:R-:W-:Y:S01]  /*6de0*/  @!P4 HFMA2.BF16_V2 R11, -RZ.H0_H0, RZ.H0_H0, -R215.H0_H0 ;  /* 0x200000ffff0bc231 */ /* 0x000fe200003409d7 */
[C---:B------:R-:W-:Y:S01]  /*6df0*/  ISETP.GE.U32.AND P3, PT, R38.reuse, R36, PT ;  /* 0x000000242600720c */ /* 0x040fe20003f66070 */
[----:B------:R-:W-:Y:S01]  /*6e00*/  MUFU.EX2 R228, R228 ;  /* 0x000000e400e47308 */ /* 0x000fe20000000800 */
[----:B------:R-:W4:Y:S01]  /*6e10*/  LDSM.16.MT88.4 R124, [R193+0x6000] ;  /* 0x00600000c17c783b */ /* 0x000f220000004200 */
[----:B------:R-:W-:-:S02]  /*6e20*/  ISETP.GE.U32.AND P2, PT, R38, R108, PT ;  /* 0x0000006c2600720c */ /* 0x000fc40003f46070 */
[----:B------:R-:W-:Y:S01]  /*6e30*/  @!P4 PRMT R215, R11, 0x5410, RZ ;  /* 0x000054100bd7c816 */ /* 0x000fe200000000ff */
[----:B------:R-:W1:Y:S01]  /*6e40*/  LDSM.16.MT88.4 R32, [R193+0x6800] ;  /* 0x00680000c120783b */ /* 0x000e620000004200 */
[----:B------:R-:W-:Y:S02]  /*6e50*/  LOP3.LUT R11, R76, 0xffff, RZ, 0xc0, !PT ;  /* 0x0000ffff4c0b7812 */ /* 0x000fe400078ec0ff */
[----:B------:R-:W2:Y:S01]  /*6e60*/  MUFU.EX2 R227, R227 ;  /* 0x000000e300e37308 */ /* 0x000ea20000000800 */
[----:B---3--:R-:W-:Y:S01]  /*6e70*/  F2FP.BF16.PACK_AB R218, R223, R224 ;  /* 0x000000e0dfda723e */ /* 0x008fe200000010ff */
[----:B--2---:R-:W-:Y:S01]  /*6e80*/  HMMA.16816.F32.BF16 R112, R68, R40, R112 ;  /* 0x000000284470723c */ /* 0x004fe20000041870 */
[----:B------:R-:W-:Y:S02]  /*6e90*/  SHF.R.U32.HI R11, RZ, 0x8, R11 ;  /* 0x00000008ff0b7819 */ /* 0x000fe4000001160b */
[----:B------:R-:W-:Y:S01]  /*6ea0*/  PRMT R217, R218, 0x7632, R217 ;  /* 0x00007632dad97816 */ /* 0x000fe200000000d9 */
[----:B------:R-:W-:Y:S01]  /*6eb0*/  @!P5 HFMA2.BF16_V2 R10, -RZ.H0_H0, RZ.H0_H0, -R218.H0_H0 ;  /* 0x200000ffff0ad231 */ /* 0x000fe200003409da */
[----:B------:R-:W-:-:S02]  /*6ec0*/  ISETP.GE.U32.AND P4, PT, R250, R20, PT ;  /* 0x00000014fa00720c */ /* 0x000fc40003f86070 */
[----:B------:R-:W-:Y:S01]  /*6ed0*/  LOP3.LUT R11, R11, 0xffff, RZ, 0xc0, !PT ;  /* 0x0000ffff0b0b7812 */ /* 0x000fe200078ec0ff */
[----:B------:R-:W-:Y:S01]  /*6ee0*/  HMMA.16816.F32.BF16 R80, R104, R40, R80 ;  /* 0x000000286850723c */ /* 0x000fe20000041850 */
[----:B------:R-:W-:Y:S02]  /*6ef0*/  PRMT R24, R218, 0x5410, R217 ;  /* 0x00005410da187816 */ /* 0x000fe400000000d9 */
[----:B------:R-:W-:Y:S02]  /*6f00*/  @!P5 PRMT R218, R10, 0x5410, RZ ;  /* 0x000054100adad816 */ /* 0x000fe400000000ff */
[----:B------:R-:W-:Y:S02]  /*6f10*/  ISETP.GE.U32.AND P5, PT, R250, R11, PT ;  /* 0x0000000bfa00720c */ /* 0x000fe40003fa6070 */
[----:B------:R-:W-:Y:S01]  /*6f20*/  F2FP.BF16.PACK_AB R41, R227, R228 ;  /* 0x000000e4e329723e */ /* 0x000fe200000010ff */
[----:B------:R-:W-:Y:S01]  /*6f30*/  @!P6 HFMA2.BF16_V2 R9, -RZ.H0_H0, RZ.H0_H0, -R217.H0_H0 ;  /* 0x200000ffff09e231 */ /* 0x000fe200003409d9 */
[----:B------:R-:W-:-:S02]  /*6f40*/  SHF.R.U32.HI R10, RZ, 0x18, R76 ;  /* 0x00000018ff0a7819 */ /* 0x000fc4000001164c */
[----:B------:R-:W-:Y:S01]  /*6f50*/  PRMT R40, R41, 0x7632, R40 ;  /* 0x0000763229287816 */ /* 0x000fe20000000028 */
[----:B------:R-:W-:Y:S01]  /*6f60*/  @!P4 HFMA2.BF16_V2 R8, -RZ.H0_H0, RZ.H0_H0, -R41.H0_H0 ;  /* 0x200000ffff08c231 */ /* 0x000fe20000340929 */
[----:B------:R-:W-:Y:S02]  /*6f70*/  @!P6 PRMT R217, R9, 0x5410, RZ ;  /* 0x0000541009d9e816 */ /* 0x000fe400000000ff */
[----:B------:R-:W-:Y:S02]  /*6f80*/  PRMT R26, R41, 0x5410, R40 ;  /* 0x00005410291a7816 */ /* 0x000fe40000000028 */
[----:B------:R-:W-:Y:S01]  /*6f90*/  ISETP.GE.U32.AND P6, PT, R250, R10, PT ;  /* 0x0000000afa00720c */ /* 0x000fe20003fc6070 */
[----:B------:R-:W-:Y:S01]  /*6fa0*/  @!P5 HFMA2.BF16_V2 R7, -RZ.H0_H0, RZ.H0_H0, -R40.H0_H0 ;  /* 0x200000ffff07d231 */ /* 0x000fe20000340928 */
[----:B------:R-:W-:Y:S02]  /*6fb0*/  @!P4 PRMT R41, R8, 0x5410, RZ ;  /* 0x000054100829c816 */ /* 0x000fe400000000ff */
[----:B------:R-:W-:-:S02]  /*6fc0*/  SHF.R.U32.HI R10, RZ, 0x8, R6 ;  /* 0x00000008ff0a7819 */ /* 0x000fc40000011606 */
[----:B------:R-:W-:Y:S02]  /*6fd0*/  SHF.R.U32.HI R8, RZ, 0x10, R84 ;  /* 0x00000010ff087819 */ /* 0x000fe40000011654 */
[----:B------:R-:W-:Y:S02]  /*6fe0*/  SHF.R.U32.HI R9, RZ, 0x10, R76 ;  /* 0x00000010ff097819 */ /* 0x000fe4000001164c */
[----:B------:R-:W-:Y:S02]  /*6ff0*/  @!P5 PRMT R40, R7, 0x5410, RZ ;  /* 0x000054100728d816 */ /* 0x000fe400000000ff */
[----:B------:R-:W-:Y:S02]  /*7000*/  SHF.R.U32.HI R7, RZ, 0x18, R84 ;  /* 0x00000018ff077819 */ /* 0x000fe40000011654 */
[----:B------:R-:W-:Y:S02]  /*7010*/  LOP3.LUT R10, R10, 0xffff, RZ, 0xc0, !PT ;  /* 0x0000ffff0a0a7812 */ /* 0x000fe400078ec0ff */
[----:B------:R-:W-:-:S02]  /*7020*/  LOP3.LUT R8, R8, 0xff, RZ, 0xc0, !PT ;  /* 0x000000ff08087812 */ /* 0x000fc400078ec0ff */
[----:B------:R-:W-:Y:S02]  /*7030*/  LOP3.LUT R9, R9, 0xff, RZ, 0xc0, !PT ;  /* 0x000000ff09097812 */ /* 0x000fe400078ec0ff */
[C---:B------:R-:W-:Y:S02]  /*7040*/  LOP3.LUT R20, R77.reuse, 0xffff, RZ, 0xc0, !PT ;  /* 0x0000ffff4d147812 */ /* 0x040fe400078ec0ff */
[----:B------:R-:W-:Y:S02]  /*7050*/  LOP3.LUT R6, R84, 0xffff, RZ, 0xc0, !PT ;  /* 0x0000ffff54067812 */ /* 0x000fe400078ec0ff */
[----:B------:R-:W-:Y:S02]  /*7060*/  ISETP.GE.U32.AND P5, PT, R250, R10, PT ;  /* 0x0000000afa00720c */ /* 0x000fe40003fa6070 */
[----:B------:R-:W-:Y:S02]  /*7070*/  PRMT R7, R8, 0x5410, R7 ;  /* 0x0000541008077816 */ /* 0x000fe40000000007 */
[----:B------:R-:W-:-:S02]  /*7080*/  LOP3.LUT R10, R77, 0xff, RZ, 0xc0, !PT ;  /* 0x000000ff4d0a7812 */ /* 0x000fc400078ec0ff */
[--C-:B------:R-:W-:Y:S02]  /*7090*/  SHF.R.U32.HI R11, RZ, 0x10, R77.reuse ;  /* 0x00000010ff0b7819 */ /* 0x100fe4000001164d */
[----:B------:R-:W-:Y:S02]  /*70a0*/  SHF.R.U32.HI R8, RZ, 0x18, R77 ;  /* 0x00000018ff087819 */ /* 0x000fe4000001164d */
[----:B------:R-:W-:Y:S02]  /*70b0*/  ISETP.GE.U32.AND P4, PT, R250, R9, PT ;  /* 0x00000009fa00720c */ /* 0x000fe40003f86070 */
[----:B------:R-:W-:Y:S01]  /*70c0*/  SHF.R.U32.HI R77, RZ, 0x8, R20 ;  /* 0x00000008ff4d7819 */ /* 0x000fe20000011614 */
[----:B------:R-:W-:Y:S01]  /*70d0*/  FADD.FTZ R20, R239, R192 ;  /* 0x000000c0ef147221 */ /* 0x000fe20000010000 */
[----:B------:R-:W-:Y:S01]  /*70e0*/  LOP3.LUT R9, R84, 0xff, RZ, 0xc0, !PT ;  /* 0x000000ff54097812 */ /* 0x000fe200078ec0ff */
[----:B------:R-:W-:Y:S01]  /*70f0*/  IMAD R192, R4, 0x2, R193 ;  /* 0x0000000204c07824 */ /* 0x000fe200078e02c1 */
[----:B------:R-:W-:-:S02]  /*7100*/  SHF.R.U32.HI R6, RZ, 0x8, R6 ;  /* 0x00000008ff067819 */ /* 0x000fc40000011606 */
[----:B------:R-:W-:Y:S02]  /*7110*/  SHF.R.U32.HI R251, RZ, 0x8, R39 ;  /* 0x00000008fffb7819 */ /* 0x000fe40000011627 */
[----:B------:R-:W-:Y:S01]  /*7120*/  PRMT R9, R9, 0x5410, R6 ;  /* 0x0000541009097816 */ /* 0x000fe20000000006 */
[----:B------:R-:W2:Y:S01]  /*7130*/  LDSM.16.MT88.4 R36, [R192+0x6000] ;  /* 0x00600000c024783b */ /* 0x000ea20000004200 */
[C---:B------:R-:W-:Y:S02]  /*7140*/  LOP3.LUT R6, R78.reuse, 0xffff, RZ, 0xc0, !PT ;  /* 0x0000ffff4e067812 */ /* 0x040fe400078ec0ff */
[----:B------:R-:W-:Y:S02]  /*7150*/  LOP3.LUT R5, R78, 0xff, RZ, 0xc0, !PT ;  /* 0x000000ff4e057812 */ /* 0x000fe400078ec0ff */
[----:B------:R-:W-:Y:S02]  /*7160*/  SHF.R.U32.HI R6, RZ, 0x8, R6 ;  /* 0x00000008ff067819 */ /* 0x000fe40000011606 */
[----:B------:R-:W-:-:S02]  /*7170*/  LOP3.LUT R11, R11, 0xff, RZ, 0xc0, !PT ;  /* 0x000000ff0b0b7812 */ /* 0x000fc400078ec0ff */
[----:B------:R-:W-:Y:S01]  /*7180*/  PRMT R5, R5, 0x5410, R6 ;  /* 0x0000541005057816 */ /* 0x000fe20000000006 */
[----:B------:R-:W-:Y:S01]  /*7190*/  FFMA.FTZ R108, R91, c[0x0][0x23c], -R122 ;  /* 0x00008f005b6c7a23 */ /* 0x000fe2000001087a */
[----:B------:R-:W-:Y:S01]  /*71a0*/  SHF.R.U32.HI R21, RZ, 0x10, R78 ;  /* 0x00000010ff157819 */ /* 0x000fe2000001164e */
[----:B------:R-:W-:Y:S01]  /*71b0*/  FFMA.FTZ R84, R121, c[0x0][0x23c], -R122 ;  /* 0x00008f0079547a23 */ /* 0x000fe2000001087a */
[----:B------:R-:W-:Y:S01]  /*71c0*/  SHF.R.U32.HI R6, RZ, 0x18, R78 ;  /* 0x00000018ff067819 */ /* 0x000fe2000001164e */
[----:B------:R-:W-:Y:S01]  /*71d0*/  FFMA.FTZ R78, R90, c[0x0][0x23c], -R123 ;  /* 0x00008f005a4e7a23 */ /* 0x000fe2000001087b */
[----:B------:R-:W-:Y:S01]  /*71e0*/  PRMT R77, R10, 0x5410, R77 ;  /* 0x000054100a4d7816 */ /* 0x000fe2000000004d */
[--C-:B------:R-:W-:Y:S01]  /*71f0*/  FFMA.FTZ R10, R89, c[0x0][0x23c], -R123.reuse ;  /* 0x00008f00590a7a23 */ /* 0x100fe2000001087b */
[----:B------:R-:W-:Y:S01]  /*7200*/  PRMT R11, R11, 0x5410, R8 ;  /* 0x000054100b0b7816 */ /* 0x000fe20000000008 */
[--C-:B------:R-:W-:Y:S01]  /*7210*/  FFMA.FTZ R8, R88, c[0x0][0x23c], -R123.reuse ;  /* 0x00008f0058087a23 */ /* 0x100fe2000001087b */
[----:B------:R-:W-:Y:S01]  /*7220*/  LOP3.LUT R252, R252, 0xff, RZ, 0xc0, !PT ;  /* 0x000000fffcfc7812 */ /* 0x000fe200078ec0ff */
[----:B------:R-:W-:Y:S01]  /*7230*/  FFMA.FTZ R76, R120, c[0x0][0x23c], -R123 ;  /* 0x00008f00784c7a23 */ /* 0x000fe2000001087b */
[----:B----4-:R-:W-:Y:S01]  /*7240*/  HMMA.16816.F32.BF16 R88, R12, R124, RZ ;  /* 0x0000007c0c58723c */ /* 0x010fe200000418ff */
[----:B------:R-:W-:Y:S01]  /*7250*/  LOP3.LUT R21, R21, 0xff, RZ, 0xc0, !PT ;  /* 0x000000ff15157812 */ /* 0x000fe200078ec0ff */
[----:B------:R-:W-:Y:S01]  /*7260*/  FADD.FTZ R116, R130, R245 ;  /* 0x000000f582747221 */ /* 0x000fe20000010000 */
[----:B------:R-:W-:Y:S01]  /*7270*/  LOP3.LUT R86, R189, 0xff, RZ, 0xc0, !PT ;  /* 0x000000ffbd567812 */ /* 0x000fe200078ec0ff */
[----:B------:R-:W-:Y:S01]  /*7280*/  FADD.FTZ R4, R128, R235 ;  /* 0x000000eb80047221 */ /* 0x000fe20000010000 */
[----:B------:R-:W-:-:S02]  /*7290*/  SHF.R.U32.HI R248, RZ, 0x18, R248 ;  /* 0x00000018fff87819 */ /* 0x000fc400000116f8 */
[----:B------:R-:W-:Y:S01]  /*72a0*/  PRMT R79, R252, 0x5410, R79 ;  /* 0x00005410fc4f7816 */ /* 0x000fe2000000004f */
[----:B------:R-:W-:Y:S01]  /*72b0*/  HMMA.16816.F32.BF16 R120, R16, R124, RZ ;  /* 0x0000007c1078723c */ /* 0x000fe200000418ff */
[----:B------:R-:W-:Y:S01]  /*72c0*/  PRMT R6, R21, 0x5410, R6 ;  /* 0x0000541015067816 */ /* 0x000fe20000000006 */
[----:B------:R-:W-:Y:S01]  /*72d0*/  FADD.FTZ R116, R103, R116 ;  /* 0x0000007467747221 */ /* 0x000fe20000010000 */
[----:B------:R-:W-:Y:S01]  /*72e0*/  PRMT R251, R190, 0x5410, R251 ;  /* 0x00005410befb7816 */ /* 0x000fe200000000fb */
[----:B------:R-:W-:Y:S11]  /*72f0*/  FADD.FTZ R4, R101, R4 ;  /* 0x0000000465047221 */ /* 0x000ff60000010000 */
[----:B------:R-:W-:Y:S01]  /*7300*/  @!UPT UIADD3 URZ, URZ, URZ, URZ ;  /* 0x0000003f3f3ff290 */ /* 0x000fe2000fffe03f */
[----:B-1----:R-:W-:Y:S01]  /*7310*/  HMMA.16816.F32.BF16 R88, R104, R32, R88 ;  /* 0x000000206858723c */ /* 0x002fe20000041858 */
[----:B------:R-:W-:Y:S01]  /*7320*/  FADD.FTZ R125, R131, R20 ;  /* 0x00000014837d7221 */ /* 0x000fe20000010000 */
[----:B------:R-:W-:Y:S01]  /*7330*/  PRMT R86, R86, 0x5410, R188 ;  /* 0x0000541056567816 */ /* 0x000fe200000000bc */
[----:B------:R-:W1:Y:S01]  /*7340*/  LDSM.16.MT88.4 R20, [R192+0x6800] ;  /* 0x00680000c014783b */ /* 0x000e620000004200 */
[----:B------:R-:W-:-:S04]  /*7350*/  PRMT R117, R117, 0x5410, R248 ;  /* 0x0000541075757816 */ /* 0x000fc800000000f8 */
[----:B------:R-:W-:Y:S01]  /*7360*/  HMMA.16816.F32.BF16 R120, R68, R32, R120 ;  /* 0x000000204478723c */ /* 0x000fe20000041878 */
[----:B------:R-:W-:Y:S01]  /*7370*/  FADD.FTZ R125, R102, R125 ;  /* 0x0000007d667d7221 */ /* 0x000fe20000010000 */
[--C-:B------:R-:W-:Y:S02]  /*7380*/  HSET2.LE.AND R124, R109, R234.reuse, PT ;  /* 0x000000ea6d7c7233 */ /* 0x100fe40003803000 */
[--C-:B------:R-:W-:Y:S02]  /*7390*/  HSET2.LE.AND R249, R249, R234.reuse, PT ;  /* 0x000000eaf9f97233 */ /* 0x100fe40003803000 */
[--C-:B------:R-:W-:Y:S01]  /*73a0*/  HSET2.LE.AND R85, R85, R234.reuse, PT ;  /* 0x000000ea55557233 */ /* 0x100fe20003803000 */
[----:B------:R-:W-:Y:S01]  /*73b0*/  FADD.FTZ R33, R129, R246 ;  /* 0x000000f681217221 */ /* 0x000fe20000010000 */
[--C-:B------:R-:W-:Y:S01]  /*73c0*/  HSET2.LE.AND R77, R77, R234.reuse, PT ;  /* 0x000000ea4d4d7233 */ /* 0x100fe20003803000 */
[-C--:B--2---:R-:W-:Y:S01]  /*73d0*/  HMMA.16816.F32.BF16 R128, R16, R36.reuse, RZ ;  /* 0x000000241080723c */ /* 0x084fe200000418ff */
[----:B------:R-:W-:Y:S01]  /*73e0*/  FADD.FTZ R243, R243, R116 ;  /* 0x00000074f3f37221 */ /* 0x000fe20000010000 */
[----:B------:R-:W-:Y:S01]  /*73f0*/  MUFU.EX2 R236, R8 ;  /* 0x0000000800ec7308 */ /* 0x000fe20000000800 */
[----:B------:R-:W-:Y:S01]  /*7400*/  FADD.FTZ R33, R100, R33 ;  /* 0x0000002164217221 */ /* 0x000fe20000010000 */
[----:B------:R-:W-:Y:S04]  /*7410*/  STG.E.U16 [R44.64], R209 ;  /* 0x000000d12c007986 */ /* 0x000fe8000c101510 */
[----:B------:R-:W-:Y:S01]  /*7420*/  HMMA.16816.F32.BF16 R100, R12, R36, RZ ;  /* 0x000000240c64723c */ /* 0x000fe200000418ff */
[--C-:B------:R-:W-:Y:S01]  /*7430*/  HSET2.LE.AND R109, R9, R234.reuse, PT ;  /* 0x000000ea096d7233 */ /* 0x100fe20003803000 */
[----:B------:R2:W-:Y:S01]  /*7440*/  MUFU.EX2 R37, R84 ;  /* 0x0000005400257308 */ /* 0x0005e20000000800 */
[----:B------:R-:W-:Y:S04]  /*7450*/  STG.E.U16 [R44.64+0x2], R207 ;  /* 0x000002cf2c007986 */ /* 0x000fe8000c101510 */
[--C-:B------:R-:W-:Y:S01]  /*7460*/  HSET2.LE.AND R36, R27, R234.reuse, PT ;  /* 0x000000ea1b247233 */ /* 0x100fe20003803000 */
[----:B------:R3:W5:Y:S01]  /*7470*/  LDL.LU R190, [R1+0xbc] ;  /* 0x0000bc0001be7983 */ /* 0x0007620000300800 */
[----:B------:R-:W-:-:S02]  /*7480*/  HSET2.LE.AND R27, R86, R234, PT ;  /* 0x000000ea561b7233 */ /* 0x000fc40003803000 */
[----:B------:R-:W-:-:S05]  /*7490*/  HSET2.LE.AND R86, R7, R234, PT ;  /* 0x000000ea07567233 */ /* 0x000fca0003803000 */
[----:B-1----:R-:W-:Y:S01]  /*74a0*/  HMMA.16816.F32.BF16 R128, R68, R20, R128 ;  /* 0x000000144480723c */ /* 0x002fe20000041880 */
[----:B--2---:R-:W-:-:S07]  /*74b0*/  HSET2.LE.AND R84, R6, R234, PT ;  /* 0x000000ea06547233 */ /* 0x004fce0003803000 */
[----:B------:R-:W-:Y:S01]  /*74c0*/  HMMA.16816.F32.BF16 R100, R104, R20, R100 ;  /* 0x000000146864723c */ /* 0x000fe20000041864 */
[--C-:B------:R-:W-:Y:S01]  /*74d0*/  HSET2.LE.AND R116, R25, R234.reuse, PT ;  /* 0x000000ea19747233 */ /* 0x100fe20003803000 */
[----:B------:R-:W-:Y:S01]  /*74e0*/  FADD.FTZ R241, R241, R4 ;  /* 0x00000004f1f17221 */ /* 0x000fe20000010000 */
[--C-:B------:R-:W-:Y:S01]  /*74f0*/  HSET2.LE.AND R251, R251, R234.reuse, PT ;  /* 0x000000eafbfb7233 */ /* 0x100fe20003803000 */
[----:B------:R-:W-:Y:S01]  /*7500*/  FADD.FTZ R242, R242, R33 ;  /* 0x00000021f2f27221 */ /* 0x000fe20000010000 */
[----:B------:R-:W-:Y:S01]  /*7510*/  LOP3.LUT R30, R85, R30, RZ, 0xc0, !PT ;  /* 0x0000001e551e7212 */ /* 0x000fe200078ec0ff */
[----:B------:R-:W-:Y:S01]  /*7520*/  MUFU.EX2 R32, R108 ;  /* 0x0000006c00207308 */ /* 0x000fe20000000800 */
[--C-:B------:R-:W-:Y:S01]  /*7530*/  HSET2.LE.AND R21, R31, R234.reuse, PT ;  /* 0x000000ea1f157233 */ /* 0x100fe20003803000 */
[----:B------:R-:W-:Y:S01]  /*7540*/  FADD.FTZ R244, R244, R125 ;  /* 0x0000007df4f47221 */ /* 0x000fe20000010000 */
[--C-:B------:R-:W-:Y:S01]  /*7550*/  HSET2.LE.AND R31, R79, R234.reuse, PT ;  /* 0x000000ea4f1f7233 */ /* 0x100fe20003803000 */
[----:B------:R-:W-:Y:S01]  /*7560*/  LOP3.LUT R9, R124, R237, RZ, 0xc0, !PT ;  /* 0x000000ed7c097212 */ /* 0x000fe200078ec0ff */
[----:B------:R-:W-:-:S03]  /*7570*/  HSET2.LE.AND R20, R117, R234, PT ;  /* 0x000000ea75147233 */ /* 0x000fc60003803000 */
[----:B------:R1:W2:Y:S01]  /*7580*/  MUFU.EX2 R235, R10 ;  /* 0x0000000a00eb7308 */ /* 0x0002a20000000800 */
[--C-:B------:R-:W-:Y:S01]  /*7590*/  HSET2.LE.AND R79, R5, R234.reuse, PT ;  /* 0x000000ea054f7233 */ /* 0x100fe20003803000 */
[----:B------:R-:W-:Y:S01]  /*75a0*/  LOP3.LUT R31, R31, R24, RZ, 0xc0, !PT ;  /* 0x000000181f1f7212 */ /* 0x000fe200078ec0ff */
[----:B------:R-:W-:Y:S01]  /*75b0*/  HSET2.LE.AND R25, R11, R234, PT ;  /* 0x000000ea0b197233 */ /* 0x000fe20003803000 */
[----:B------:R-:W-:Y:S01]  /*75c0*/  LOP3.LUT R11, R36, R95, RZ, 0xc0, !PT ;  /* 0x0000005f240b7212 */ /* 0x000fe200078ec0ff */
[----:B------:R-:W-:Y:S01]  /*75d0*/  FADD.FTZ R243, R214, R243 ;  /* 0x000000f3d6f37221 */ /* 0x000fe20000010000 */
[----:B------:R-:W-:Y:S01]  /*75e0*/  LOP3.LUT R4, R109, R94, RZ, 0xc0, !PT ;  /* 0x0000005e6d047212 */ /* 0x000fe200078ec0ff */
[----:B------:R3:W5:Y:S01]  /*75f0*/  LDL.LU R189, [R1+0xb8] ;  /* 0x0000b80001bd7983 */ /* 0x0007620000300800 */
[----:B------:R-:W-:Y:S01]  /*7600*/  MUFU.EX2 R234, R78 ;  /* 0x0000004e00ea7308 */ /* 0x000fe20000000800 */
[----:B------:R-:W-:Y:S02]  /*7610*/  LOP3.LUT R5, R86, R93, RZ, 0xc0, !PT ;  /* 0x0000005d56057212 */ /* 0x000fe400078ec0ff */
[----:B------:R-:W-:-:S02]  /*7620*/  LOP3.LUT R6, R249, R92, RZ, 0xc0, !PT ;  /* 0x0000005cf9067212 */ /* 0x000fc400078ec0ff */
[----:B------:R-:W-:Y:S01]  /*7630*/  LOP3.LUT R7, R20, R87, RZ, 0xc0, !PT ;  /* 0x0000005714077212 */ /* 0x000fe200078ec0ff */
[C---:B------:R-:W-:Y:S01]  /*7640*/  HMMA.16816.F32.BF16 R92, R12.reuse, R126, RZ ;  /* 0x0000007e0c5c723c */ /* 0x040fe200000418ff */
[----:B------:R-:W-:Y:S01]  /*7650*/  LOP3.LUT R28, R79, R28, RZ, 0xc0, !PT ;  /* 0x0000001c4f1c7212 */ /* 0x000fe200078ec0ff */
[----:B------:R-:W4:Y:S01]  /*7660*/  MUFU.EX2 R33, R76 ;  /* 0x0000004c00217308 */ /* 0x000f220000000800 */
[----:B------:R-:W-:Y:S02]  /*7670*/  LOP3.LUT R29, R84, R29, RZ, 0xc0, !PT ;  /* 0x0000001d541d7212 */ /* 0x000fe400078ec0ff */
[----:B------:R-:W-:Y:S02]  /*7680*/  LOP3.LUT R24, R77, R26, RZ, 0xc0, !PT ;  /* 0x0000001a4d187212 */ /* 0x000fe400078ec0ff */
[----:B-1----:R-:W-:Y:S01]  /*7690*/  LOP3.LUT R10, R116, R233, RZ, 0xc0, !PT ;  /* 0x000000e9740a7212 */ /* 0x002fe200078ec0ff */
[-C--:B------:R-:W-:Y:S01]  /*76a0*/  HMMA.16816.F32.BF16 R84, R12, R118.reuse, RZ ;  /* 0x000000760c54723c */ /* 0x080fe200000418ff */
[----:B------:R-:W-:Y:S01]  /*76b0*/  LOP3.LUT R8, R21, R238, RZ, 0xc0, !PT ;  /* 0x000000ee15087212 */ /* 0x000fe200078ec0ff */
[----:B------:R-:W-:Y:S01]  /*76c0*/  FADD.FTZ R212, R212, R243 ;  /* 0x000000f3d4d47221 */ /* 0x000fe20000010000 */
[----:B------:R3:W5:Y:S01]  /*76d0*/  LDL.LU R188, [R1+0xb4] ;  /* 0x0000b40001bc7983 */ /* 0x0007620000300800 */
[----:B--2---:R-:W-:Y:S01]  /*76e0*/  F2FP.BF16.PACK_AB R233, R235, R236 ;  /* 0x000000ecebe9723e */ /* 0x004fe200000010ff */
[----:B------:R-:W-:Y:S01]  /*76f0*/  FADD.FTZ R244, R213, R244 ;  /* 0x000000f4d5f47221 */ /* 0x000fe20000010000 */
[----:B------:R-:W-:Y:S01]  /*7700*/  F2FP.BF16.PACK_AB R21, R37, R32 ;  /* 0x000000202515723e */ /* 0x000fe200000010ff */
[----:B------:R-:W-:Y:S01]  /*7710*/  FADD.FTZ R211, R211, R242 ;  /* 0x000000f2d3d37221 */ /* 0x000fe20000010000 */
[----:B------:R-:W-:Y:S01]  /*7720*/  HMMA.16816.F32.BF16 R116, R16, R118, RZ ;  /* 0x000000761074723c */ /* 0x000fe200000418ff */
[----:B------:R-:W-:Y:S01]  /*7730*/  PRMT R36, R233, 0x7632, R36 ;  /* 0x00007632e9247816 */ /* 0x000fe20000000024 */
[----:B------:R-:W-:Y:S01]  /*7740*/  FADD.FTZ R241, R210, R241 ;  /* 0x000000f1d2f17221 */ /* 0x000fe20000010000 */
[----:B----4-:R-:W-:Y:S01]  /*7750*/  F2FP.BF16.PACK_AB R20, R33, R234 ;  /* 0x000000ea2114723e */ /* 0x010fe200000010ff */
[----:B------:R-:W-:Y:S01]  /*7760*/  FADD.FTZ R205, R205, R212 ;  /* 0x000000d4cdcd7221 */ /* 0x000fe20000010000 */
[----:B------:R-:W-:Y:S01]  /*7770*/  PRMT R237, R21, 0x7610, R237 ;  /* 0x0000761015ed7816 */ /* 0x000fe200000000ed */
[----:B------:R-:W-:Y:S01]  /*7780*/  FADD.FTZ R203, R203, R244 ;  /* 0x000000f4cbcb7221 */ /* 0x000fe20000010000 */
[C---:B------:R-:W-:Y:S01]  /*7790*/  PRMT R239, R20.reuse, 0x7610, R239 ;  /* 0x0000761014ef7816 */ /* 0x040fe200000000ef */
[C---:B------:R-:W-:Y:S01]  /*77a0*/  HMMA.16816.F32.BF16 R76, R12.reuse, R110, RZ ;  /* 0x0000006e0c4c723c */ /* 0x040fe200000418ff */
[----:B------:R-:W-:Y:S01]  /*77b0*/  PRMT R240, R20, 0x7632, R240 ;  /* 0x0000763214f07816 */ /* 0x000fe200000000f0 */
[----:B------:R-:W-:Y:S01]  /*77c0*/  FADD.FTZ R206, R206, R211 ;  /* 0x000000d3cece7221 */ /* 0x000fe20000010000 */
[----:B------:R-:W-:Y:S01]  /*77d0*/  PRMT R20, R233, 0x5410, R36 ;  /* 0x00005410e9147816 */ /* 0x000fe20000000024 */
[----:B------:R-:W-:Y:S01]  /*77e0*/  FADD.FTZ R208, R208, R241 ;  /* 0x000000f1d0d07221 */ /* 0x000fe20000010000 */
[----:B------:R-:W-:Y:S01]  /*77f0*/  PRMT R238, R21, 0x7632, R238 ;  /* 0x0000763215ee7816 */ /* 0x000fe200000000ee */
[----:B------:R-:W-:Y:S01]  /*7800*/  FADD.FTZ R176, R176, R205 ;  /* 0x000000cdb0b07221 */ /* 0x000fe20000010000 */
[----:B------:R-:W-:Y:S01]  /*7810*/  LOP3.LUT R25, R25, R20, RZ, 0xc0, !PT ;  /* 0x0000001419197212 */ /* 0x000fe200078ec0ff */
[----:B------:R-:W-:Y:S01]  /*7820*/  HMMA.16816.F32.BF16 R12, R12, R38, RZ ;  /* 0x000000260c0c723c */ /* 0x000fe200000418ff */
[----:B------:R-:W-:Y:S01]  /*7830*/  PRMT R20, R239, 0x5410, R240 ;  /* 0x00005410ef147816 */ /* 0x000fe200000000f0 */
[----:B------:R-:W-:Y:S01]  /*7840*/  FADD.FTZ R203, R186, R203 ;  /* 0x000000cbbacb7221 */ /* 0x000fe20000010000 */
[----:B------:R-:W-:Y:S01]  /*7850*/  PRMT R26, R237, 0x5410, R238 ;  /* 0x00005410ed1a7816 */ /* 0x000fe200000000ee */
[----:B------:R-:W-:Y:S01]  /*7860*/  FADD.FTZ R183, R183, R206 ;  /* 0x000000ceb7b77221 */ /* 0x000fe20000010000 */
[----:B------:R-:W-:Y:S01]  /*7870*/  LOP3.LUT R27, R27, R20, RZ, 0xc0, !PT ;  /* 0x000000141b1b7212 */ /* 0x000fe200078ec0ff */
[----:B------:R-:W-:Y:S01]  /*7880*/  FADD.FTZ R185, R185, R208 ;  /* 0x000000d0b9b97221 */ /* 0x000fe20000010000 */
[----:B------:R-:W-:Y:S01]  /*7890*/  LOP3.LUT R26, R251, R26, RZ, 0xc0, !PT ;  /* 0x0000001afb1a7212 */ /* 0x000fe200078ec0ff */
[----:B------:R-:W-:Y:S01]  /*78a0*/  HMMA.16816.F32.BF16 R108, R16, R110, RZ ;  /* 0x0000006e106c723c */ /* 0x000fe200000418ff */
[----:B------:R-:W-:Y:S01]  /*78b0*/  FADD.FTZ R173, R173, R176 ;  /* 0x000000b0adad7221 */ /* 0x000fe20000010000 */
[----:B------:R-:W-:Y:S01]  /*78c0*/  @!P4 HFMA2.BF16_V2 R53, -RZ.H0_H0, RZ.H0_H0, -R233.H0_H0 ;  /* 0x200000ffff35c231 */ /* 0x000fe200003409e9 */
[----:B------:R-:W-:Y:S01]  /*78d0*/  FADD.FTZ R168, R168, R203 ;  /* 0x000000cba8a87221 */ /* 0x000fe20000010000 */
[----:B------:R-:W-:Y:S01]  /*78e0*/  @!P6 HFMA2.BF16_V2 R52, -RZ.H0_H0, RZ.H0_H0, -R36.H0_H0 ;  /* 0x200000ffff34e231 */ /* 0x000fe20000340924 */
[----:B------:R-:W-:Y:S01]  /*78f0*/  FADD.FTZ R226, R226, R183 ;  /* 0x000000b7e2e27221 */ /* 0x000fe20000010000 */
[----:B------:R-:W-:Y:S01]  /*7900*/  @!P3 HFMA2.BF16_V2 R51, -RZ.H0_H0, RZ.H0_H0, -R237.H0_H0 ;  /* 0x200000ffff33b231 */ /* 0x000fe200003409ed */
[----:B------:R-:W-:Y:S01]  /*7910*/  FADD.FTZ R232, R232, R185 ;  /* 0x000000b9e8e87221 */ /* 0x000fe20000010000 */
[C---:B------:R-:W-:Y:S01]  /*7920*/  HMMA.16816.F32.BF16 R76, R104.reuse, R46, R76 ;  /* 0x0000002e684c723c */ /* 0x040fe2000004184c */
        /* <DEDUP_REMOVED lines=9> */
[----:B------:R-:W-:Y:S01]  /*79c0*/  @!P4 PRMT R233, R53, 0x5410, RZ ;  /* 0x0000541035e9c816 */ /* 0x000fe200000000ff */
[----:B------:R-:W-:Y:S01]  /*79d0*/  FADD.FTZ R166, R166, R165 ;  /* 0x000000a5a6a67221 */ /* 0x000fe20000010000 */
[----:B------:R-:W-:Y:S01]  /*79e0*/  @!P6 PRMT R36, R52, 0x5410, RZ ;  /* 0x000054103424e816 */ /* 0x000fe200000000ff */
[----:B------:R-:W-:Y:S01]  /*79f0*/  FADD.FTZ R224, R224, R225 ;  /* 0x000000e1e0e07221 */ /* 0x000fe20000010000 */
[----:B------:R-:W-:Y:S01]  /*7a00*/  @!P3 PRMT R237, R51, 0x5410, RZ ;  /* 0x0000541033edb816 */ /* 0x000fe200000000ff */
        /* <DEDUP_REMOVED lines=9> */
[----:B------:R-:W-:Y:S01]  /*7aa0*/  HMMA.16816.F32.BF16 R104, R104, R22, R12 ;  /* 0x000000166868723c */ /* 0x000fe2000004180c */
[----:B------:R-:W1:Y:S01]  /*7ab0*/  LDSM.16.MT88.4 R12, [R196+0x7000] ;  /* 0x00700000c40c783b */ /* 0x000e620000004200 */
[----:B------:R-:W-:-:S02]  /*7ac0*/  FADD.FTZ R169, R169, R172 ;  /* 0x000000aca9a97221 */ /* 0x000fc40000010000 */
[----:B------:R-:W-:Y:S02]  /*7ad0*/  FADD.FTZ R164, R164, R163 ;  /* 0x000000a3a4a47221 */ /* 0x000fe40000010000 */
[----:B------:R-:W-:Y:S02]  /*7ae0*/  FADD.FTZ R236, R236, R223 ;  /* 0x000000dfecec7221 */ /* 0x000fe40000010000 */
[C---:B------:R-:W-:Y:S01]  /*7af0*/  HMMA.16816.F32.BF16 R124, R16.reuse, R126, RZ ;  /* 0x0000007e107c723c */ /* 0x040fe200000418ff */
[----:B------:R-:W-:Y:S02]  /*7b00*/  FADD.FTZ R228, R228, R229 ;  /* 0x000000e5e4e47221 */ /* 0x000fe40000010000 */
[----:B------:R-:W-:Y:S02]  /*7b10*/  FADD.FTZ R170, R170, R169 ;  /* 0x000000a9aaaa7221 */ /* 0x000fe40000010000 */
[----:B------:R-:W-:Y:S02]  /*7b20*/  FADD.FTZ R161, R161, R164 ;  /* 0x000000a4a1a17221 */ /* 0x000fe40000010000 */
[----:B------:R-:W-:Y:S01]  /*7b30*/  FADD.FTZ R235, R235, R236 ;  /* 0x000000ecebeb7221 */ /* 0x000fe20000010000 */
[----:B------:R-:W-:Y:S01]  /*7b40*/  HMMA.16816.F32.BF16 R16, R16, R38, RZ ;  /* 0x000000261010723c */ /* 0x000fe200000418ff */
[----:B------:R-:W-:-:S02]  /*7b50*/  FADD.FTZ R227, R227, R228 ;  /* 0x000000e4e3e37221 */ /* 0x000fc40000010000 */
[----:B------:R-:W-:Y:S02]  /*7b60*/  FADD.FTZ R162, R162, R161 ;  /* 0x000000a1a2a27221 */ /* 0x000fe40000010000 */
[----:B------:R-:W-:Y:S02]  /*7b70*/  FADD.FTZ R234, R234, R235 ;  /* 0x000000ebeaea7221 */ /* 0x000fe40000010000 */
[----:B------:R-:W-:Y:S01]  /*7b80*/  FADD.FTZ R32, R32, R227 ;  /* 0x000000e320207221 */ /* 0x000fe20000010000 */
[C---:B------:R-:W-:Y:S08]  /*7b90*/  HMMA.16816.F32.BF16 R108, R68.reuse, R46, R108 ;  /* 0x0000002e446c723c */ /* 0x040ff0000004186c */
[C---:B------:R-:W-:Y:S08]  /*7ba0*/  HMMA.16816.F32.BF16 R116, R68.reuse, R42, R116 ;  /* 0x0000002a4474723c */ /* 0x040ff00000041874 */
[C---:B------:R-:W-:Y:S08]  /*7bb0*/  HMMA.16816.F32.BF16 R124, R68.reuse, R34, R124 ;  /* 0x00000022447c723c */ /* 0x040ff0000004187c */
[----:B------:R-:W-:Y:S01]  /*7bc0*/  HMMA.16816.F32.BF16 R68, R68, R22, R16 ;  /* 0x000000164444723c */ /* 0x000fe20000041810 */
[----:B------:R-:W2:Y:S04]  /*7bd0*/  LDSM.16.MT88.4 R16, [R193+0x7000] ;  /* 0x00700000c110783b */ /* 0x000ea80000004200 */
[----:B------:R-:W-:Y:S03]  /*7be0*/  LDSM.16.MT88.4 R20, [R194+0x7000] ;  /* 0x00700000c214783b */ /* 0x000fe60000004200 */
[-C--:B-1----:R-:W-:Y:S08]  /*7bf0*/  HMMA.16816.F32.BF16 R96, R8, R12.reuse, R96 ;  /* 0x0000000c0860723c */ /* 0x082ff00000041860 */
[C---:B------:R-:W-:Y:S08]  /*7c00*/  HMMA.16816.F32.BF16 R72, R28.reuse, R12, R72 ;  /* 0x0000000c1c48723c */ /* 0x040ff00000041848 */
[-C--:B------:R-:W-:Y:S08]  /*7c10*/  HMMA.16816.F32.BF16 R76, R28, R14.reuse, R76 ;  /* 0x0000000e1c4c723c */ /* 0x080ff0000004184c */
[----:B------:R-:W-:Y:S01]  /*7c20*/  HMMA.16816.F32.BF16 R108, R8, R14, R108 ;  /* 0x0000000e086c723c */ /* 0x000fe2000004186c */
[----:B------:R-:W1:Y:S07]  /*7c30*/  LDSM.16.MT88.4 R12, [R192+0x7000] ;  /* 0x00700000c00c783b */ /* 0x000e6e0000004200 */
[C---:B--2---:R-:W-:Y:S08]  /*7c40*/  HMMA.16816.F32.BF16 R88, R28.reuse, R16, R88 ;  /* 0x000000101c58723c */ /* 0x044ff00000041858 */
[----:B------:R-:W-:Y:S08]  /*7c50*/  HMMA.16816.F32.BF16 R92, R28, R18, R92 ;  /* 0x000000121c5c723c */ /* 0x000ff0000004185c */
[C---:B------:R-:W-:Y:S08]  /*7c60*/  HMMA.16816.F32.BF16 R120, R8.reuse, R16, R120 ;  /* 0x000000100878723c */ /* 0x040ff00000041878 */
[----:B------:R-:W-:Y:S01]  /*7c70*/  HMMA.16816.F32.BF16 R124, R8, R18, R124 ;  /* 0x00000012087c723c */ /* 0x000fe2000004187c */
[----:B------:R-:W2:Y:S07]  /*7c80*/  LDSM.16.MT88.4 R16, [R194+0x7800] ;  /* 0x00780000c210783b */ /* 0x000eae0000004200 */
[C---:B-1----:R-:W-:Y:S08]  /*7c90*/  HMMA.16816.F32.BF16 R100, R28.reuse, R12, R100 ;  /* 0x0000000c1c64723c */ /* 0x042ff00000041864 */
[----:B------:R-:W-:Y:S08]  /*7ca0*/  HMMA.16816.F32.BF16 R104, R28, R14, R104 ;  /* 0x0000000e1c68723c */ /* 0x000ff00000041868 */
[C---:B------:R-:W-:Y:S08]  /*7cb0*/  HMMA.16816.F32.BF16 R128, R8.reuse, R12, R128 ;  /* 0x0000000c0880723c */ /* 0x040ff00000041880 */
[C---:B------:R-:W-:Y:S01]  /*7cc0*/  HMMA.16816.F32.BF16 R68, R8.reuse, R14, R68 ;  /* 0x0000000e0844723c */ /* 0x040fe20000041844 */
[----:B------:R-:W1:Y:S07]  /*7cd0*/  LDSM.16.MT88.4 R12, [R193+0x7800] ;  /* 0x00780000c10c783b */ /* 0x000e6e0000004200 */
[C---:B------:R-:W-:Y:S08]  /*7ce0*/  HMMA.16816.F32.BF16 R112, R8.reuse, R20, R112 ;  /* 0x000000140870723c */ /* 0x040ff00000041870 */
[----:B------:R-:W-:Y:S01]  /*7cf0*/  HMMA.16816.F32.BF16 R116, R8, R22, R116 ;  /* 0x000000160874723c */ /* 0x000fe20000041874 */
[----:B------:R-:W4:Y:S07]  /*7d00*/  LDSM.16.MT88.4 R8, [R192+0x7800] ;  /* 0x00780000c008783b */ /* 0x000f2e0000004200 */
[C---:B------:R-:W-:Y:S08]  /*7d10*/  HMMA.16816.F32.BF16 R80, R28.reuse, R20, R80 ;  /* 0x000000141c50723c */ /* 0x040ff00000041850 */
[----:B------:R-:W-:Y:S01]  /*7d20*/  HMMA.16816.F32.BF16 R84, R28, R22, R84 ;  /* 0x000000161c54723c */ /* 0x000fe20000041854 */
[----:B------:R-:W3:Y:S07]  /*7d30*/  LDSM.16.MT88.4 R20, [R196+0x7800] ;  /* 0x00780000c414783b */ /* 0x000eee0000004200 */
[-C--:B--2---:R-:W-:Y:S08]  /*7d40*/  HMMA.16816.F32.BF16 R112, R4, R16.reuse, R112 ;  /* 0x000000100470723c */ /* 0x084ff00000041870 */
[C---:B------:R-:W-:Y:S07]  /*7d50*/  HMMA.16816.F32.BF16 R80, R24.reuse, R16, R80 ;  /* 0x000000101850723c */ /* 0x040fee0000041850 */
[----:B------:R-:W-:Y:S01]  /*7d60*/  IMAD.MOV.U32 R16, RZ, RZ, c[0x0][0x228] ;  /* 0x00008a00ff107624 */ /* 0x000fe200078e00ff */
[-C--:B-1----:R-:W-:Y:S08]  /*7d70*/  HMMA.16816.F32.BF16 R88, R24, R12.reuse, R88 ;  /* 0x0000000c1858723c */ /* 0x082ff00000041858 */
[----:B------:R-:W-:Y:S07]  /*7d80*/  HMMA.16816.F32.BF16 R120, R4, R12, R120 ;  /* 0x0000000c0478723c */ /* 0x000fee0000041878 */
[----:B------:R-:W-:Y:S01]  /*7d90*/  IMAD.SHL.U32 R13, R16, 0x8, RZ ;  /* 0x00000008100d7824 */ /* 0x000fe200078e00ff */
[----:B------:R-:W-:Y:S03]  /*7da0*/  HMMA.16816.F32.BF16 R92, R24, R14, R92 ;  /* 0x0000000e185c723c */ /* 0x000fe6000004185c */
[----:B------:R-:W-:-:S05]  /*7db0*/  IMAD.WIDE R12, R13, 0x2, R44 ;  /* 0x000000020d0c7825 */ /* 0x000fca00078e022c */
[----:B------:R-:W-:Y:S01]  /*7dc0*/  HMMA.16816.F32.BF16 R124, R4, R14, R124 ;  /* 0x0000000e047c723c */ /* 0x000fe2000004187c */
[----:B------:R-:W-:Y:S04]  /*7dd0*/  STG.E.U16 [R12.64], R204 ;  /* 0x000000cc0c007986 */ /* 0x000fe8000c101510 */
[----:B------:R-:W-:Y:S02]  /*7de0*/  STG.E.U16 [R12.64+0x2], R187 ;  /* 0x000002bb0c007986 */ /* 0x000fe4000c101510 */
[----:B------:R-:W-:Y:S01]  /*7df0*/  IMAD.SHL.U32 R15, R16, 0x40, RZ ;  /* 0x00000040100f7824 */ /* 0x000fe200078e00ff */
[----:B----4-:R-:W-:Y:S03]  /*7e00*/  HMMA.16816.F32.BF16 R100, R24, R8, R100 ;  /* 0x000000081864723c */ /* 0x010fe60000041864 */
[----:B------:R-:W-:-:S05]  /*7e10*/  IMAD.WIDE R14, R15, 0x2, R44 ;  /* 0x000000020f0e7825 */ /* 0x000fca00078e022c */
[C---:B------:R-:W-:Y:S01]  /*7e20*/  HMMA.16816.F32.BF16 R128, R4.reuse, R8, R128 ;  /* 0x000000080480723c */ /* 0x040fe20000041880 */
[----:B------:R-:W-:Y:S04]  /*7e30*/  STG.E.U16 [R14.64], R184 ;  /* 0x000000b80e007986 */ /* 0x000fe8000c101510 */
[----:B------:R-:W-:Y:S02]  /*7e40*/  STG.E.U16 [R14.64+0x2], R181 ;  /* 0x000002b50e007986 */ /* 0x000fe4000c101510 */
[----:B------:R-:W-:Y:S01]  /*7e50*/  IMAD R9, R16, 0x48, RZ ;  /* 0x0000004810097824 */ /* 0x000fe200078e02ff */
[C---:B---3--:R-:W-:Y:S08]  /*7e60*/  HMMA.16816.F32.BF16 R96, R4.reuse, R20, R96 ;  /* 0x000000140460723c */ /* 0x048ff00000041860 */
[C---:B------:R-:W-:Y:S08]  /*7e70*/  HMMA.16816.F32.BF16 R108, R4.reuse, R22, R108 ;  /* 0x00000016046c723c */ /* 0x040ff0000004186c */
[C---:B------:R-:W-:Y:S08]  /*7e80*/  HMMA.16816.F32.BF16 R116, R4.reuse, R18, R116 ;  /* 0x000000120474723c */ /* 0x040ff00000041874 */
[----:B------:R-:W-:Y:S07]  /*7e90*/  HMMA.16816.F32.BF16 R68, R4, R10, R68 ;  /* 0x0000000a0444723c */ /* 0x000fee0000041844 */
[----:B------:R-:W-:Y:S01]  /*7ea0*/  IMAD.WIDE R4, R9, 0x2, R44 ;  /* 0x0000000209047825 */ /* 0x000fe200078e022c */
[C---:B------:R-:W-:Y:S03]  /*7eb0*/  HMMA.16816.F32.BF16 R72, R24.reuse, R20, R72 ;  /* 0x000000141848723c */ /* 0x040fe60000041848 */
[----:B------:R-:W-:Y:S01]  /*7ec0*/  FADD.FTZ R6, R57, R162 ;  /* 0x000000a239067221 */ /* 0x000fe20000010000 */
[----:B------:R-:W-:Y:S04]  /*7ed0*/  STG.E.U16 [R4.64], R182 ;  /* 0x000000b604007986 */ /* 0x000fe8000c101510 */
[----:B------:R-:W-:Y:S01]  /*7ee0*/  STG.E.U16 [R4.64+0x2], R179 ;  /* 0x000002b304007986 */ /* 0x000fe2000c101510 */
[C---:B------:R-:W-:Y:S03]  /*7ef0*/  HMMA.16816.F32.BF16 R76, R24.reuse, R22, R76 ;  /* 0x00000016184c723c */ /* 0x040fe6000004184c */
[----:B------:R-:W-:Y:S04]  /*7f00*/  STG.E.U16 [R44.64+0x10], R158 ;  /* 0x0000109e2c007986 */ /* 0x000fe8000c101510 */
[----:B------:R-:W-:Y:S01]  /*7f10*/  STG.E.U16 [R44.64+0x12], R157 ;  /* 0x0000129d2c007986 */ /* 0x000fe2000c101510 */
[C---:B------:R-:W-:Y:S03]  /*7f20*/  HMMA.16816.F32.BF16 R84, R24.reuse, R18, R84 ;  /* 0x000000121854723c */ /* 0x040fe60000041854 */
[----:B------:R-:W-:Y:S04]  /*7f30*/  STG.E.U16 [R12.64+0x10], R160 ;  /* 0x000010a00c007986 */ /* 0x000fe8000c101510 */
[----:B------:R-:W-:Y:S01]  /*7f40*/  STG.E.U16 [R12.64+0x12], R159 ;  /* 0x0000129f0c007986 */ /* 0x000fe2000c101510 */
[----:B------:R-:W-:Y:S03]  /*7f50*/  HMMA.16816.F32.BF16 R104, R24, R10, R104 ;  /* 0x0000000a1868723c */ /* 0x000fe60000041868 */
[----:B------:R-:W-:Y:S04]  /*7f60*/  STG.E.U16 [R14.64+0x10], R63 ;  /* 0x0000103f0e007986 */ /* 0x000fe8000c101510 */
        /* <DEDUP_REMOVED lines=50> */
[----:B------:R1:W-:Y:S02]  /*8290*/  STG.E.U16 [R4.64+0x72], R240 ;  /* 0x000072f004007986 */ /* 0x0003e4000c101510 */
[----:B-1----:R-:W-:-:S02]  /*82a0*/  FADD.FTZ R4, R167, R170 ;  /* 0x000000aaa7047221 */ /* 0x002fc40000010000 */
[----:B------:R-:W-:-:S03]  /*82b0*/  FADD.FTZ R5, R37, R32 ;  /* 0x0000002025057221 */ /* 0x000fc60000010000 */
[----:B------:R1:W-:Y:S04]  /*82c0*/  STL [R1+0xb0], R4 ;  /* 0x0000b00401007387 */ /* 0x0003e80000100800 */
[----:B------:R2:W-:Y:S01]  /*82d0*/  STL [R1+0x7c], R6 ;  /* 0x00007c0601007387 */ /* 0x0005e20000100800 */
[----:B-1----:R-:W-:-:S05]  /*82e0*/  FADD.FTZ R4, R33, R234 ;  /* 0x000000ea21047221 */ /* 0x002fca0000010000 */
[----:B------:R2:W-:Y:S04]  /*82f0*/  STL [R1+0xa8], R4 ;  /* 0x0000a80401007387 */ /* 0x0005e80000100800 */
[----:B------:R2:W-:Y:S01]  /*8300*/  STL [R1+0xac], R5 ;  /* 0x0000ac0501007387 */ /* 0x0005e20000100800 */
[----:B------:R-:W-:Y:S05]  /*8310*/  @!P1 BRA `(.L_x_1332) ;  /* 0x000069d000009947 */ /* 0x000fea0003800000 */
[----:B--2---:R-:W-:Y:S01]  /*8320*/  IADD3 R4, R133, -0x2, RZ ;  /* 0xfffffffe85047810 */ /* 0x004fe20007ffe0ff */
[----:B------:R-:W-:Y:S01]  /*8330*/  IMAD.MOV.U32 R135, RZ, RZ, R0 ;  /* 0x000000ffff877224 */ /* 0x000fe200078e0000 */
[----:B------:R-:W-:Y:S01]  /*8340*/  MOV R133, R2 ;  /* 0x0000000200857202 */ /* 0x000fe20000000f00 */
[----:B------:R-:W-:Y:S01]  /*8350*/  IMAD.MOV.U32 R134, RZ, RZ, R3 ;  /* 0x000000ffff867224 */ /* 0x000fe200078e0003 */
[----:B------:R-:W-:Y:S01]  /*8360*/  IADD3 R136, P0, R44, -0x80, RZ ;  /* 0xffffff802c887810 */ /* 0x000fe20007f1e0ff */
[----:B------:R1:W-:Y:S01]  /*8370*/  STL [R1+0x74], R4 ;  /* 0x0000740401007387 */ /* 0x0003e20000100800 */
[----:B------:R-:W-:Y:S01]  /*8380*/  IMAD.WIDE.U32 R8, R56, -0x326172a9, RZ ;  /* 0xcd9e8d5738087825 */ /* 0x000fe200078e00ff */
[----:B------:R-:W-:-:S02]  /*8390*/  MOV R0, c[0x0][0x228] ;  /* 0x00008a0000007a02 */ /* 0x000fc40000000f00 */
[----:B------:R-:W2:Y:S01]  /*83a0*/  LDL.64 R246, [R1+0x68] ;  /* 0x0000680001f67983 */ /* 0x000ea20000100a00 */
[----:B------:R-:W-:Y:S01]  /*83b0*/  IMAD.WIDE.U32 R6, R55, -0x326172a9, RZ ;  /* 0xcd9e8d5737067825 */ /* 0x000fe200078e00ff */
[----:B------:R-:W-:Y:S02]  /*83c0*/  LOP3.LUT R3, R9, R54, RZ, 0x3c, !PT ;  /* 0x0000003609037212 */ /* 0x000fe400078e3cff */
[----:B------:R-:W-:Y:S01]  /*83d0*/  MOV R137, R132 ;  /* 0x0000008400897202 */ /* 0x000fe20000000f00 */
[----:B------:R-:W-:Y:S01]  /*83e0*/  IMAD.MOV.U32 R2, RZ, RZ, c[0x0][0x1a4] ;  /* 0x00006900ff027624 */ /* 0x000fe200078e00ff */
[----:B------:R-:W-:Y:S01]  /*83f0*/  LOP3.LUT R54, R7, R54, RZ, 0x3c, !PT ;  /* 0x0000003607367212 */ /* 0x000fe200078e3cff */
[----:B------:R-:W-:Y:S01]  /*8400*/  STL.64 [R1+0x98], R8 ;  /* 0x0000980801007387 */ /* 0x000fe20000100a00 */
[----:B------:R-:W-:Y:S01]  /*8410*/  PRMT R5, R250, 0x7054, R250 ;  /* 0x00007054fa057816 */ /* 0x000fe200000000fa */
[----:B------:R-:W-:Y:S01]  /*8420*/  IMAD.WIDE.U32 R10, R138, -0x2daee0ad, RZ ;  /* 0xd2511f538a0a7825 */ /* 0x000fe200078e00ff */
[----:B------:R-:W-:Y:S01]  /*8430*/  IADD3.X R139, R45, -0x1, RZ, P0, !PT ;  /* 0xffffffff2d8b7810 */ /* 0x000fe200007fe4ff */
[----:B------:R3:W-:Y:S02]  /*8440*/  STL.64 [R1+0x88], R6 ;  /* 0x0000880601007387 */ /* 0x0007e40000100a00 */
[----:B-1----:R-:W-:-:S04]  /*8450*/  IMAD.SHL.U32 R4, R0, 0x8, RZ ;  /* 0x0000000800047824 */ /* 0x002fc800078e00ff */
[----:B------:R-:W-:Y:S02]  /*8460*/  IMAD R0, R0, 0x38, R4 ;  /* 0x0000003800007824 */ /* 0x000fe400078e0204 */
[----:B------:R-:W-:Y:S01]  /*8470*/  IMAD.WIDE.U32 R4, R3, -0x2daee0ad, RZ ;  /* 0xd2511f5303047825 */ /* 0x000fe200078e00ff */
[----:B------:R1:W-:Y:S02]  /*8480*/  STL.64 [R1+0xa0], R10 ;  /* 0x0000a00a01007387 */ /* 0x0003e40000100a00 */
[----:B------:R-:W-:Y:S02]  /*8490*/  IADD3 R0, R0, 0x1, RZ ;  /* 0x0000000100007810 */ /* 0x000fe40007ffe0ff */
[----:B--2---:R-:W-:-:S13]  /*84a0*/  ISETP.GE.AND P1, PT, R246, c[0x0][0x220], PT ;  /* 0x00008800f6007a0c */ /* 0x004fda0003f26270 */
[----:B---3--:R-:W-:Y:S02]  /*84b0*/  @!P1 IMAD R6, R2, 0x30, RZ ;  /* 0x0000003002069824 */ /* 0x008fe400078e02ff */
[----:B------:R-:W-:-:S03]  /*84c0*/  IMAD.WIDE.U32 R2, R54, -0x2daee0ad, RZ ;  /* 0xd2511f5336027825 */ /* 0x000fc600078e00ff */
[----:B------:R1:W-:Y:S04]  /*84d0*/  @!P1 STL [R1+0x70], R6 ;  /* 0x0000700601009387 */ /* 0x0003e80000100800 */
[----:B------:R1:W-:Y:S04]  /*84e0*/  STL.64 [R1+0x90], R4 ;  /* 0x0000900401007387 */ /* 0x0003e80000100a00 */
[----:B------:R1:W-:Y:S01]  /*84f0*/  STL.64 [R1+0x80], R2 ;  /* 0x0000800201007387 */ /* 0x0003e20000100a00 */
[----:B------:R-:W-:Y:S05]  /*8500*/  BRA `(.L_x_1333) ;  /* 0x0000039000007947 */ /* 0x000fea0003800000 */
.L_x_1335:
[----:B------:R-:W2:Y:S01]  /*8510*/  LDL.64 R178, [R1+0x58] ;  /* 0x0000580001b27983 */ /* 0x000ea20000100a00 */
[----:B------:R-:W-:Y:S01]  /*8520*/  IMAD.MOV.U32 R169, RZ, RZ, R138 ;  /* 0x000000ffffa97224 */ /* 0x000fe200078e008a */
[----:B------:R-:W-:Y:S01]  /*8530*/  IADD3 R3, R185, -0x1, RZ ;  /* 0xffffffffb9037810 */ /* 0x000fe20007ffe0ff */
[----:B------:R-:W-:Y:S01]  /*8540*/  @!P1 IMAD.MOV.U32 R132, RZ, RZ, c[0x0][0x198] ;  /* 0x00006600ff849624 */ /* 0x000fe200078e00ff */
[----:B------:R-:W3:Y:S01]  /*8550*/  LDL.64 R176, [R1+0x60] ;  /* 0x0000600001b07983 */ /* 0x000ee20000100a00 */
[----:B------:R-:W-:Y:S01]  /*8560*/  IMAD.MOV.U32 R168, RZ, RZ, c[0x0][0x198] ;  /* 0x00006600ffa87624 */ /* 0x000fe200078e00ff */
[----:B------:R-:W-:Y:S01]  /*8570*/  SHF.R.S32.HI R0, RZ, 0x1f, R3 ;  /* 0x0000001fff007819 */ /* 0x000fe20000011403 */
[C---:B------:R-:W-:Y:S01]  /*8580*/  IMAD.WIDE.U32 R138, R3.reuse, c[0x0][0x198], RZ ;  /* 0x00006600038a7a25 */ /* 0x040fe200078e00ff */
[----:B------:R1:W-:Y:S01]  /*8590*/  @P1 STS.128 [R169+0x4000], RZ ;  /* 0x004000ffa9001388 */ /* 0x0003e20000000c00 */
[----:B------:R-:W-:Y:S02]  /*85a0*/  @!P1 MOV R2, c[0x0][0x198] ;  /* 0x0000660000029a02 */ /* 0x000fe40000000f00 */
[----:B------:R-:W-:Y:S02]  /*85b0*/  IMAD R0, R0, c[0x0][0x198], RZ ;  /* 0x0000660000007a24 */ /* 0x000fe400078e02ff */
[----:B------:R-:W-:Y:S02]  /*85c0*/  IMAD.SHL.U32 R168, R168, 0x10, RZ ;  /* 0x00000010a8a87824 */ /* 0x000fe400078e00ff */
[----:B------:R-:W-:Y:S02]  /*85d0*/  IMAD R0, R3, c[0x0][0x19c], R0 ;  /* 0x0000670003007a24 */ /* 0x000fe400078e0200 */
[----:B------:R-:W-:Y:S02]  /*85e0*/  @!P1 IMAD.MOV.U32 R3, RZ, RZ, c[0x0][0x19c] ;  /* 0x00006700ff039624 */ /* 0x000fe400078e00ff */
[----:B------:R-:W-:Y:S02]  /*85f0*/  IMAD.IADD R0, R139, 0x1, R0 ;  /* 0x000000018b007824 */ /* 0x000fe400078e0200 */
[----:B---3--:R-:W-:Y:S01]  /*8600*/  IMAD.MOV.U32 R176, RZ, RZ, 0x4 ;  /* 0x00000004ffb07424 */ /* 0x008fe200078e00ff */
[----:B--2---:R-:W-:Y:S04]  /*8610*/  LEA R140, P2, R138, R178, 0x6 ;  /* 0x000000b28a8c7211 */ /* 0x004fe800078430ff */
[-C--:B------:R-:W-:Y:S02]  /*8620*/  @!P1 LEA R136, P0, R132, R140.reuse, 0x5 ;  /* 0x0000008c84889211 */ /* 0x080fe400078028ff */
[----:B------:R-:W-:Y:S01]  /*8630*/  LEA.HI.X R141, R138, R177, R0, 0x6, P2 ;  /* 0x000000b18a8d7211 */ /* 0x000fe200010f3400 */
[----:B------:R-:W-:Y:S01]  /*8640*/  @!P1 IMAD.MOV.U32 R0, RZ, RZ, c[0x0][0x19c] ;  /* 0x00006700ff009624 */ /* 0x000fe200078e00ff */
[----:B------:R-:W-:Y:S02]  /*8650*/  @!P1 LEA R146, P3, R140, c[0x0][0x168], 0x1 ;  /* 0x00005a008c929a11 */ /* 0x000fe400078608ff */
[-C--:B------:R-:W-:Y:S01]  /*8660*/  @!P1 LEA.HI.X R139, R132, R141.reuse, R3, 0x5, P0 ;  /* 0x0000008d848b9211 */ /* 0x080fe200000f2c03 */
[----:B------:R-:W-:Y:S01]  /*8670*/  @!P1 IMAD.WIDE.U32 R142, R2, 0x30, R140 ;  /* 0x00000030028e9825 */ /* 0x000fe200078e008c */
[----:B------:R-:W-:Y:S02]  /*8680*/  @!P1 IADD3 R3, P0, R168, R140, RZ ;  /* 0x0000008ca8039210 */ /* 0x000fe40007f1e0ff */
[----:B------:R-:W-:Y:S01]  /*8690*/  @!P1 LEA.HI.X R147, R140, c[0x0][0x16c], R141, 0x1, P3 ;  /* 0x00005b008c939a11 */ /* 0x000fe200018f0c8d */
[----:B------:R-:W-:Y:S01]  /*86a0*/  IMAD.MOV.U32 R168, RZ, RZ, c[0x0][0x198] ;  /* 0x00006600ffa87624 */ /* 0x000fe200078e00ff */
[C---:B------:R-:W-:Y:S01]  /*86b0*/  @!P1 LEA R144, P2, R3.reuse, c[0x0][0x168], 0x1 ;  /* 0x00005a0003909a11 */ /* 0x040fe200078408ff */
[----:B------:R-:W-:Y:S02]  /*86c0*/  @!P1 IMAD R0, R0, 0x30, RZ ;  /* 0x0000003000009824 */ /* 0x000fe400078e02ff */
[----:B------:R-:W-:Y:S01]  /*86d0*/  @!PT LDS RZ, [RZ] ;  /* 0x00000000fffff984 */ /* 0x000fe20000000800 */
[----:B------:R-:W-:Y:S01]  /*86e0*/  @!PT LDS RZ, [RZ] ;  /* 0x00000000fffff984 */ /* 0x000fe20000000800 */
[----:B------:R-:W-:Y:S01]  /*86f0*/  @!PT LDS RZ, [RZ] ;  /* 0x00000000fffff984 */ /* 0x000fe20000000800 */
[----:B------:R1:W-:Y:S01]  /*8700*/  @!P1 LDGSTS.E.BYPASS.LTC128B.128 [R169+0x4000], [R146.64] ;  /* 0x0400000092a99fae */ /* 0x0003e2000b901d50 */
[----:B------:R-:W-:Y:S01]  /*8710*/  SHF.L.U64.HI R168, R168, R176, c[0x0][0x19c] ;  /* 0x00006700a8a87619 */ /* 0x000fe200000102b0 */
[----:B------:R-:W-:Y:S02]  /*8720*/  @!P1 IMAD.IADD R0, R0, 0x1, R143 ;  /* 0x0000000100009824 */ /* 0x000fe400078e028f */
[----:B------:R1:W-:Y:S01]  /*8730*/  @P1 STS.128 [R169+0x4800], RZ ;  /* 0x004800ffa9001388 */ /* 0x0003e20000000c00 */
[----:B------:R-:W-:Y:S02]  /*8740*/  @!P1 IADD3.X R2, R168, R141, RZ, P0, !PT ;  /* 0x0000008da8029210 */ /* 0x000fe400007fe4ff */
[C---:B------:R-:W-:Y:S02]  /*8750*/  @!P1 LEA R138, P0, R136.reuse, c[0x0][0x168], 0x1 ;  /* 0x00005a00888a9a11 */ /* 0x040fe400078008ff */
[----:B------:R-:W-:Y:S02]  /*8760*/  @!P1 LEA.HI.X R145, R3, c[0x0][0x16c], R2, 0x1, P2 ;  /* 0x00005b0003919a11 */ /* 0x000fe400010f0c02 */
[----:B------:R-:W-:Y:S02]  /*8770*/  @!P1 LEA.HI.X R139, R136, c[0x0][0x16c], R139, 0x1, P0 ;  /* 0x00005b00888b9a11 */ /* 0x000fe400000f0c8b */
[C---:B------:R-:W-:Y:S01]  /*8780*/  @!P1 LEA R2, P0, R142.reuse, c[0x0][0x168], 0x1 ;  /* 0x00005a008e029a11 */ /* 0x040fe200078008ff */
[----:B------:R-:W-:Y:S01]  /*8790*/  @!PT LDS RZ, [RZ] ;  /* 0x00000000fffff984 */ /* 0x000fe20000000800 */
[----:B------:R-:W-:Y:S01]  /*87a0*/  @!PT LDS RZ, [RZ] ;  /* 0x00000000fffff984 */ /* 0x000fe20000000800 */
[----:B------:R-:W-:Y:S01]  /*87b0*/  @!PT LDS RZ, [RZ] ;  /* 0x00000000fffff984 */ /* 0x000fe20000000800 */
[----:B------:R1:W-:Y:S03]  /*87c0*/  @!P1 LDGSTS.E.BYPASS.LTC128B.128 [R169+0x4800], [R144.64] ;  /* 0x0480000090a99fae */ /* 0x0003e6000b901d50 */
        /* <DEDUP_REMOVED lines=13> */
.L_x_1333:
[----:B-1----:R-:W2:Y:S01]  /*88a0*/  LDL R4, [R1+0x74] ;  /* 0x0000740001047983 */ /* 0x002ea20000100800 */
[----:B------:R-:W-:Y:S04]  /*88b0*/  DEPBAR.LE SB0, 0x0 ;  /* 0x000080000000791a */ /* 0x000fe80000000000 */
[----:B------:R-:W-:Y:S01]  /*88c0*/  IMAD.MOV.U32 R6, RZ, RZ, c[0x0][0x1a0] ;  /* 0x00006800ff067624 */ /* 0x000fe200078e00ff */
[----:B------:R-:W3:Y:S06]  /*88d0*/  LDL.64 R8, [R1+0x50] ;  /* 0x0000500001087983 */ /* 0x000eec0000100a00 */
[----:B------:R-:W4:Y:S06]  /*88e0*/  LDL R7, [R1+0x38] ;  /* 0x0000380001077983 */ /* 0x000f2c0000100800 */
[----:B------:R-:W4:Y:S06]  /*88f0*/  LDL R138, [R1+0x44] ;  /* 0x00004400018a7983 */ /* 0x000f2c0000100800 */
[----:B------:R-:W4:Y:S06]  /*8900*/  LDL R5, [R1+0x70] ;  /* 0x0000700001057983 */ /* 0x000f2c0000100800 */
[----:B------:R-:W-:Y:S01]  /*8910*/  BAR.SYNC.DEFER_BLOCKING 0x0 ;  /* 0x0000000000007b1d */ /* 0x000fe20000010000 */
[----:B--2---:R-:W-:Y:S01]  /*8920*/  SHF.R.S32.HI R0, RZ, 0x1f, R4 ;  /* 0x0000001fff007819 */ /* 0x004fe20000011404 */
[----:B------:R-:W-:Y:S04]  /*8930*/  IMAD.WIDE.U32 R2, R4, c[0x0][0x1a0], RZ ;  /* 0x0000680004027a25 */ /* 0x000fe800078e00ff */
[----:B------:R-:W-:Y:S01]  /*8940*/  IMAD R0, R0, c[0x0][0x1a0], RZ ;  /* 0x0000680000007a24 */ /* 0x000fe200078e02ff */
[----:B---3--:R-:W-:Y:S01]  /*8950*/  LEA R170, P2, R2, R8, 0x6 ;  /* 0x0000000802aa7211 */ /* 0x008fe200078430ff */
[----:B------:R-:W-:Y:S02]  /*8960*/  IMAD.MOV.U32 R8, RZ, RZ, c[0x0][0x1a0] ;  /* 0x00006800ff087624 */ /* 0x000fe400078e00ff */
[----:B------:R-:W-:Y:S01]  /*8970*/  IMAD R0, R4, c[0x0][0x1a4], R0 ;  /* 0x0000690004007a24 */ /* 0x000fe200078e0200 */
[----:B------:R-:W-:Y:S01]  /*8980*/  @!P1 LEA R186, P4, R170, c[0x0][0x170], 0x1 ;  /* 0x00005c00aaba9a11 */ /* 0x000fe200078808ff */
[----:B------:R-:W-:Y:S02]  /*8990*/  IMAD.MOV.U32 R9, RZ, RZ, c[0x0][0x1a4] ;  /* 0x00006900ff097624 */ /* 0x000fe400078e00ff */
[----:B------:R-:W-:Y:S01]  /*89a0*/  IMAD.IADD R0, R3, 0x1, R0 ;  /* 0x0000000103007824 */ /* 0x000fe200078e0200 */
[-C--:B------:R-:W-:Y:S04]  /*89b0*/  @!P1 LEA R3, P0, R8, R170.reuse, 0x4 ;  /* 0x000000aa08039211 */ /* 0x080fe800078020ff */
[----:B----4-:R-:W-:Y:S01]  /*89c0*/  LEA.HI.X R171, R2, R7, R0, 0x6, P2 ;  /* 0x0000000702ab7211 */ /* 0x010fe200010f3400 */
[----:B------:R-:W-:Y:S01]  /*89d0*/  @P1 STS.128 [R138+0x6000], RZ ;  /* 0x006000ff8a001388 */ /* 0x000fe20000000c00 */
[C---:B------:R-:W-:Y:S01]  /*89e0*/  @!P1 LEA R182, P3, R3.reuse, c[0x0][0x170], 0x1 ;  /* 0x00005c0003b69a11 */ /* 0x040fe200078608ff */
[----:B------:R-:W-:Y:S01]  /*89f0*/  IMAD.MOV.U32 R7, RZ, RZ, c[0x0][0x1a4] ;  /* 0x00006900ff077624 */ /* 0x000fe200078e00ff */
[----:B------:R-:W-:Y:S02]  /*8a00*/  @!P1 LEA.HI.X R187, R170, c[0x0][0x174], R171, 0x1, P4 ;  /* 0x00005d00aabb9a11 */ /* 0x000fe400020f0cab */
[-C--:B------:R-:W-:Y:S02]  /*8a10*/  @!P1 LEA.HI.X R0, R8, R171.reuse, R9, 0x4, P0 ;  /* 0x000000ab08009211 */ /* 0x080fe400000f2409 */
[----:B------:R-:W-:Y:S01]  /*8a20*/  @!P1 LEA R132, P2, R6, R170, 0x5 ;  /* 0x000000aa06849211 */ /* 0x000fe200078428ff */
[----:B------:R-:W-:Y:S01]  /*8a30*/  @!PT LDS RZ, [RZ] ;  /* 0x00000000fffff984 */ /* 0x000fe20000000800 */
[----:B------:R-:W-:Y:S01]  /*8a40*/  @!PT LDS RZ, [RZ] ;  /* 0x00000000fffff984 */ /* 0x000fe20000000800 */
[----:B------:R-:W-:Y:S01]  /*8a50*/  @!PT LDS RZ, [RZ] ;  /* 0x00000000fffff984 */ /* 0x000fe20000000800 */
[----:B------:R1:W-:Y:S01]  /*8a60*/  @!P1 LDGSTS.E.BYPASS.LTC128B.128 [R138+0x6000], [R186.64] ;  /* 0x06000000ba8a9fae */ /* 0x0003e2000b901d50 */
[----:B------:R-:W-:Y:S02]  /*8a70*/  @!P1 LEA.HI.X R183, R3, c[0x0][0x174], R0, 0x1, P3 ;  /* 0x00005d0003b79a11 */ /* 0x000fe400018f0c00 */
[----:B------:R-:W-:Y:S02]  /*8a80*/  @!P1 LEA R178, P0, R132, c[0x0][0x170], 0x1 ;  /* 0x00005c0084b29a11 */ /* 0x000fe400078008ff */
[C---:B------:R-:W-:Y:S01]  /*8a90*/  @!P1 LEA.HI.X R2, R6.reuse, R171, R7, 0x5, P2 ;  /* 0x000000ab06029211 */ /* 0x040fe200010f2c07 */
[----:B------:R-:W-:Y:S01]  /*8aa0*/  @P1 STS.128 [R138+0x6800], RZ ;  /* 0x006800ff8a001388 */ /* 0x000fe20000000c00 */
[----:B------:R-:W-:Y:S02]  /*8ab0*/  @!P1 IMAD.WIDE.U32 R170, R6, 0x30, R170 ;  /* 0x0000003006aa9825 */ /* 0x000fe400078e00aa */
[----:B------:R-:W-:Y:S02]  /*8ac0*/  @!P1 LEA.HI.X R179, R132, c[0x0][0x174], R2, 0x1, P0 ;  /* 0x00005d0084b39a11 */ /* 0x000fe400000f0c02 */
[----:B------:R-:W-:Y:S01]  /*8ad0*/  @!P1 IMAD.IADD R0, R5, 0x1, R171 ;  /* 0x0000000105009824 */ /* 0x000fe200078e02ab */
[----:B------:R-:W-:Y:S01]  /*8ae0*/  @!PT LDS RZ, [RZ] ;  /* 0x00000000fffff984 */ /* 0x000fe20000000800 */
[----:B------:R-:W-:Y:S01]  /*8af0*/  @!PT LDS RZ, [RZ] ;  /* 0x00000000fffff984 */ /* 0x000fe20000000800 */
[----:B------:R-:W-:Y:S01]  /*8b00*/  @!PT LDS RZ, [RZ] ;  /* 0x00000000fffff984 */ /* 0x000fe20000000800 */
[----:B------:R2:W-:Y:S01]  /*8b10*/  @!P1 LDGSTS.E.BYPASS.LTC128B.128 [R138+0x6800], [R182.64] ;  /* 0x06800000b68a9fae */ /* 0x0005e2000b901d50 */
[C---:B------:R-:W-:Y:S01]  /*8b20*/  @!P1 LEA R2, P0, R170.reuse, c[0x0][0x170], 0x1 ;  /* 0x00005c00aa029a11 */ /* 0x040fe200078008ff */
[----:B------:R-:W-:Y:S03]  /*8b30*/  IMAD.MOV.U32 R132, RZ, RZ, R4 ;  /* 0x000000ffff847224 */ /* 0x000fe600078e0004 */
[----:B------:R-:W-:Y:S01]  /*8b40*/  @!P1 LEA.HI.X R3, R170, c[0x0][0x174], R0, 0x1, P0 ;  /* 0x00005d00aa039a11 */ /* 0x000fe200000f0c00 */
        /* <DEDUP_REMOVED lines=11> */
[----:B-----5:R-:W1:Y:S06]  /*8c00*/  LDSM.16.M88.4 R144, [R201+0x4000] ;  /* 0x00400000c990783b */ /* 0x020e6c0000000200 */
[----:B------:R-:W2:Y:S06]  /*8c10*/  LDSM.16.M88.4 R148, [R202+0x2000] ;  /* 0x00200000ca94783b */ /* 0x000eac0000000200 */
[----:B------:R-:W3:Y:S06]  /*8c20*/  LDSM.16.M88.4 R152, [R201+0x4800] ;  /* 0x00480000c998783b */ /* 0x000eec0000000200 */
[----:B------:R-:W0:Y:S06]  /*8c30*/  LDGDEPBAR ;  /* 0x00000000000079af */ /* 0x000e2c0000000000 */
[----:B------:R-:W4:Y:S06]  /*8c40*/  LDSM.16.M88.4 R156, [R201+0x5000] ;  /* 0x00500000c99c783b */ /* 0x000f2c0000000200 */
[----:B------:R-:W4:Y:S06]  /*8c50*/  LDSM.16.M88.4 R160, [R201+0x5800] ;  /* 0x00580000c9a0783b */ /* 0x000f2c0000000200 */
[----:B------:R-:W-:Y:S01]  /*8c60*/  LDSM.16.M88.4 R164, [R200] ;  /* 0x00000000c8a4783b */ /* 0x000fe20000000200 */
[-C--:B-1----:R-:W-:Y:S05]  /*8c70*/  HMMA.16816.F32.BF16 R4, R140, R144.reuse, RZ ;  /* 0x000000908c04723c */ /* 0x082fea00000418ff */
[----:B------:R-:W1:Y:S03]  /*8c80*/  LDSM.16.M88.4 R168, [R195+0x4000] ;  /* 0x00400000c3a8783b */ /* 0x000e660000000200 */
[C---:B--2---:R-:W-:Y:S03]  /*8c90*/  HMMA.16816.F32.BF16 R8, R148.reuse, R144, RZ ;  /* 0x000000909408723c */ /* 0x044fe600000418ff */
[----:B------:R-:W2:Y:S06]  /*8ca0*/  LDSM.16.M88.4 R172, [R200+0x2000] ;  /* 0x00200000c8ac783b */ /* 0x000eac0000000200 */
[----:B---3--:R-:W3:Y:S01]  /*8cb0*/  LDSM.16.M88.4 R176, [R195+0x4800] ;  /* 0x00480000c3b0783b */ /* 0x008ee20000000200 */
[-C--:B------:R-:W-:Y:S05]  /*8cc0*/  HMMA.16816.F32.BF16 R12, R148, R146.reuse, RZ ;  /* 0x00000092940c723c */ /* 0x080fea00000418ff */
[----:B------:R-:W1:Y:S03]  /*8cd0*/  LDSM.16.M88.4 R180, [R195+0x5000] ;  /* 0x00500000c3b4783b */ /* 0x000e660000000200 */
[C---:B------:R-:W-:Y:S03]  /*8ce0*/  HMMA.16816.F32.BF16 R16, R140.reuse, R146, RZ ;  /* 0x000000928c10723c */ /* 0x040fe600000418ff */
[----:B------:R-:W1:Y:S05]  /*8cf0*/  LDSM.16.M88.4 R184, [R195+0x5800] ;  /* 0x00580000c3b8783b */ /* 0x000e6a0000000200 */
[-C--:B------:R-:W-:Y:S01]  /*8d00*/  HMMA.16816.F32.BF16 R20, R140, R152.reuse, RZ ;  /* 0x000000988c14723c */ /* 0x080fe200000418ff */
[----:B------:R-:W-:Y:S07]  /*8d10*/  LDSM.16.M88.4 R144, [R198] ;  /* 0x00000000c690783b */ /* 0x000fee0000000200 */
[C---:B------:R-:W-:Y:S08]  /*8d20*/  HMMA.16816.F32.BF16 R24, R148.reuse, R152, RZ ;  /* 0x000000989418723c */ /* 0x040ff000000418ff */
[-C--:B------:R-:W-:Y:S08]  /*8d30*/  HMMA.16816.F32.BF16 R28, R148, R154.reuse, RZ ;  /* 0x0000009a941c723c */ /* 0x080ff000000418ff */
[C---:B------:R-:W-:Y:S01]  /*8d40*/  HMMA.16816.F32.BF16 R32, R140.reuse, R154, RZ ;  /* 0x0000009a8c20723c */ /* 0x040fe200000418ff */
[----:B------:R-:W-:Y:S07]  /*8d50*/  LDSM.16.M88.4 R152, [R191] ;  /* 0x00000000bf98783b */ /* 0x000fee0000000200 */
[-C--:B----4-:R-:W-:Y:S08]  /*8d60*/  HMMA.16816.F32.BF16 R36, R140, R156.reuse, RZ ;  /* 0x0000009c8c24723c */ /* 0x090ff000000418ff */
[C---:B------:R-:W-:Y:S08]  /*8d70*/  HMMA.16816.F32.BF16 R40, R148.reuse, R156, RZ ;  /* 0x0000009c9428723c */ /* 0x040ff000000418ff */
[-C--:B------:R-:W-:Y:S08]  /*8d80*/  HMMA.16816.F32.BF16 R44, R148, R158.reuse, RZ ;  /* 0x0000009e942c723c */ /* 0x080ff000000418ff */
[C---:B------:R-:W-:Y:S01]  /*8d90*/  HMMA.16816.F32.BF16 R48, R140.reuse, R158, RZ ;  /* 0x0000009e8c30723c */ /* 0x040fe200000418ff */
[----:B------:R-:W-:Y:S07]  /*8da0*/  LDSM.16.M88.4 R156, [R190] ;  /* 0x00000000be9c783b */ /* 0x000fee0000000200 */
[-C--:B------:R-:W-:Y:S08]  /*8db0*/  HMMA.16816.F32.BF16 R52, R140, R160.reuse, RZ ;  /* 0x000000a08c34723c */ /* 0x080ff000000418ff */
[C---:B------:R-:W-:Y:S08]  /*8dc0*/  HMMA.16816.F32.BF16 R56, R148.reuse, R160, RZ ;  /* 0x000000a09438723c */ /* 0x040ff000000418ff */
[-C--:B------:R-:W-:Y:S01]  /*8dd0*/  HMMA.16816.F32.BF16 R60, R148, R162.reuse, RZ ;  /* 0x000000a2943c723c */ /* 0x080fe200000418ff */
[----:B------:R-:W-:Y:S07]  /*8de0*/  LDSM.16.M88.4 R148, [R199+0x2000] ;  /* 0x00200000c794783b */ /* 0x000fee0000000200 */
[----:B------:R-:W-:Y:S01]  /*8df0*/  HMMA.16816.F32.BF16 R64, R140, R162, RZ ;  /* 0x000000a28c40723c */ /* 0x000fe200000418ff */
[----:B------:R-:W4:Y:S06]  /*8e00*/  LDSM.16.M88.4 R140, [R199] ;  /* 0x00000000c78c783b */ /* 0x000f2c0000000200 */
[----:B------:R-:W4:Y:S01]  /*8e10*/  LDSM.16.M88.4 R160, [R189] ;  /* 0x00000000bda0783b */ /* 0x000f220000000200 */
[-C--:B-1----:R-:W-:Y:S08]  /*8e20*/  HMMA.16816.F32.BF16 R4, R164, R168.reuse, R4 ;  /* 0x000000a8a404723c */ /* 0x082ff00000041804 */
[C---:B--2---:R-:W-:Y:S08]  /*8e30*/  HMMA.16816.F32.BF16 R8, R172.reuse, R168, R8 ;  /* 0x000000a8ac08723c */ /* 0x044ff00000041808 */
[-C--:B------:R-:W-:Y:S08]  /*8e40*/  HMMA.16816.F32.BF16 R12, R172, R170.reuse, R12 ;  /* 0x000000aaac0c723c */ /* 0x080ff0000004180c */
[C---:B------:R-:W-:Y:S07]  /*8e50*/  HMMA.16816.F32.BF16 R16, R164.reuse, R170, R16 ;  /* 0x000000aaa410723c */ /* 0x040fee0000041810 */
[----:B------:R-:W-:Y:S01]  /*8e60*/  IMAD.MOV.U32 R170, RZ, RZ, R136 ;  /* 0x000000ffffaa7224 */ /* 0x000fe200078e0088 */
[-C--:B---3--:R-:W-:Y:S04]  /*8e70*/  HMMA.16816.F32.BF16 R20, R164, R176.reuse, R20 ;  /* 0x000000b0a414723c */ /* 0x088fe80000041814 */
[----:B------:R-:W-:Y:S04]  /*8e80*/  IMAD.MOV.U32 R171, RZ, RZ, R139 ;  /* 0x000000ffffab7224 */ /* 0x000fe800078e008b */
        /* <DEDUP_REMOVED lines=8> */
[C---:B------:R-:W-:Y:S07]  /*8f10*/  HMMA.16816.F32.BF16 R56, R172.reuse, R184, R56 ;  /* 0x000000b8ac38723c */ /* 0x040fee0000041838 */
[----:B------:R-:W-:Y:S01]  /*8f20*/  IMAD.MOV.U32 R185, RZ, RZ, R132 ;  /* 0x000000ffffb97224 */ /* 0x000fe200078e0084 */
[-C--:B------:R-:W-:Y:S04]  /*8f30*/  HMMA.16816.F32.BF16 R60, R172, R186.reuse, R60 ;  /* 0x000000baac3c723c */ /* 0x080fe8000004183c */
[----:B------:R-:W-:Y:S04]  /*8f40*/  ISETP.GE.AND P0, PT, R185, 0x1, PT ;  /* 0x00000001b900780c */ /* 0x000fe80003f06270 */
[----:B------:R-:W-:Y:S01]  /*8f50*/  HMMA.16816.F32.BF16 R64, R164, R186, R64 ;  /* 0x000000baa440723c */ /* 0x000fe20000041840 */
[----:B------:R-:W-:Y:S07]  /*8f60*/  LDSM.16.M88.4 R164, [R188+0x1000] ;  /* 0x00100000bca4783b */ /* 0x000fee0000000200 */
[-C--:B----4-:R-:W-:Y:S08]  /*8f70*/  HMMA.16816.F32.BF16 R4, R140, R144.reuse, R4 ;  /* 0x000000908c04723c */ /* 0x090ff00000041804 */
[C---:B------:R-:W-:Y:S08]  /*8f80*/  HMMA.16816.F32.BF16 R8, R148.reuse, R144, R8 ;  /* 0x000000909408723c */ /* 0x040ff00000041808 */
[-C--:B------:R-:W-:Y:S08]  /*8f90*/  HMMA.16816.F32.BF16 R12, R148, R146.reuse, R12 ;  /* 0x00000092940c723c */ /* 0x080ff0000004180c */
[C---:B------:R-:W-:Y:S01]  /*8fa0*/  HMMA.16816.F32.BF16 R16, R140.reuse, R146, R16 ;  /* 0x000000928c10723c */ /* 0x040fe20000041810 */
[----:B------:R-:W-:Y:S07]  /*8fb0*/  LDSM.16.M88.4 R144, [R197] ;  /* 0x00000000c590783b */ /* 0x000fee0000000200 */
[-C--:B------:R-:W-:Y:S08]  /*8fc0*/  HMMA.16816.F32.BF16 R20, R140, R152.reuse, R20 ;  /* 0x000000988c14723c */ /* 0x080ff00000041814 */
        /* <DEDUP_REMOVED lines=9> */
[-C--:B------:R-:W-:Y:S08]  /*9060*/  HMMA.16816.F32.BF16 R52, R140, R160.reuse, R52 ;  /* 0x000000a08c34723c */ /* 0x080ff00000041834 */
[C---:B------:R-:W-:Y:S08]  /*9070*/  HMMA.16816.F32.BF16 R56, R148.reuse, R160, R56 ;  /* 0x000000a09438723c */ /* 0x040ff00000041838 */
[-C--:B------:R-:W-:Y:S01]  /*9080*/  HMMA.16816.F32.BF16 R60, R148, R162.reuse, R60 ;  /* 0x000000a2943c723c */ /* 0x080fe2000004183c */
[----:B------:R-:W3:Y:S07]  /*9090*/  LDSM.16.M88.4 R148, [R188+0x800] ;  /* 0x00080000bc94783b */ /* 0x000eee0000000200 */
[----:B------:R-:W-:Y:S01]  /*90a0*/  HMMA.16816.F32.BF16 R64, R140, R162, R64 ;  /* 0x000000a28c40723c */ /* 0x000fe20000041840 */
[----:B------:R-:W4:Y:S01]  /*90b0*/  LDSM.16.M88.4 R140, [R188+0x1800] ;  /* 0x00180000bc8c783b */ /* 0x000f220000000200 */
[----:B------:R-:W-:Y:S05]  /*90c0*/  DEPBAR.LE SB0, 0x0 ;  /* 0x000080000000791a */ /* 0x000fea0000000000 */
[----:B------:R-:W-:Y:S01]  /*90d0*/  BAR.SYNC.DEFER_BLOCKING 0x0 ;  /* 0x0000000000007b1d */ /* 0x000fe20000010000 */
[-C--:B-1----:R-:W-:Y:S08]  /*90e0*/  HMMA.16816.F32.BF16 R4, R144, R152.reuse, R4 ;  /* 0x000000989004723c */ /* 0x082ff00000041804 */
[C---:B--2---:R-:W-:Y:S08]  /*90f0*/  HMMA.16816.F32.BF16 R8, R156.reuse, R152, R8 ;  /* 0x000000989c08723c */ /* 0x044ff00000041808 */
        /* <DEDUP_REMOVED lines=15> */
.L_x_1334:
[----:B------:R-:W-:Y:S01]  /*91f0*/  FMNMX.FTZ R132, R6, R134, !PT ;  /* 0x0000008606847209 */ /* 0x000fe20007810000 */
[----:B------:R-:W2:Y:S01]  /*9200*/  LDL.64 R154, [R1+0x90] ;  /* 0x00009000019a7983 */ /* 0x000ea20000100a00 */
[----:B------:R-:W-:Y:S01]  /*9210*/  IMAD.SHL.U32 R141, R185, 0x2, RZ ;  /* 0x00000002b98d7824 */ /* 0x000fe200078e00ff */
[----:B------:R-:W3:Y:S01]  /*9220*/  LDC.U8 R158, c[0x0][0x2d8] ;  /* 0x0000b600ff9e7b82 */ /* 0x000ee20000000000 */
[----:B-1----:R-:W-:Y:S02]  /*9230*/  FMNMX.FTZ R139, R7, R132, !PT ;  /* 0x00000084078b7209 */ /* 0x002fe40007810000 */
[----:B------:R-:W-:Y:S01]  /*9240*/  FMNMX.FTZ R132, R8, R133, !PT ;  /* 0x0000008508847209 */ /* 0x000fe20007810000 */
[----:B------:R-:W4:Y:S03]  /*9250*/  LDL.64 R150, [R1+0x80] ;  /* 0x0000800001967983 */ /* 0x000f260000100a00 */
[----:B------:R-:W-:Y:S03]  /*9260*/  FMNMX.FTZ R143, R9, R132, !PT ;  /* 0x00000084098f7209 */ /* 0x000fe60007810000 */
[----:B------:R-:W2:Y:S01]  /*9270*/  LDL.LU R163, [R1+0x78] ;  /* 0x0000780001a37983 */ /* 0x000ea20000300800 */
[----:B------:R-:W-:Y:S03]  /*9280*/  FMNMX.FTZ R132, R12, R143, !PT ;  /* 0x0000008f0c847209 */ /* 0x000fe60007810000 */
[----:B------:R-:W-:Y:S01]  /*9290*/  STL [R1+0xe4], R225 ;  /* 0x0000e4e101007387 */ /* 0x000fe20000100800 */
        /* <DEDUP_REMOVED lines=9> */
[----:B------:R-:W-:Y:S04]  /*9330*/  STL [R1+0xd0], R195 ;  /* 0x0000d0c301007387 */ /* 0x000fe80000100800 */
[----:B------:R1:W-:Y:S06]  /*9340*/  STL.64 [R1+0xc8], R198 ;  /* 0x0000c8c601007387 */ /* 0x0003ec0000100a00 */
[----:B-1----:R-:W3:Y:S06]  /*9350*/  LDL.64 R198, [R1+0x88] ;  /* 0x0000880001c67983 */ /* 0x002eec0000100a00 */
[----:B------:R1:W-:Y:S06]  /*9360*/  STL.64 [R1+0xc0], R190 ;  /* 0x0000c0be01007387 */ /* 0x0003ec0000100a00 */
[----:B-1----:R-:W3:Y:S06]  /*9370*/  LDL.64 R190, [R1+0xa0] ;  /* 0x0000a00001be7983 */ /* 0x002eec0000100a00 */
[----:B------:R1:W-:Y:S06]  /*9380*/  STL.64 [R1+0xb8], R188 ;  /* 0x0000b8bc01007387 */ /* 0x0003ec0000100a00 */
[----:B-1----:R-:W4:Y:S01]  /*9390*/  LDL.64 R188, [R1+0x98] ;  /* 0x0000980001bc7983 */ /* 0x002f220000100a00 */
[----:B--2---:R-:W-:Y:S04]  /*93a0*/  LOP3.LUT R163, R163, 0xffffffef, RZ, 0xc0, !PT ;  /* 0xffffffefa3a37812 */ /* 0x004fe800078ec0ff */
[----:B------:R-:W-:Y:S05]  /*93b0*/  @P1 LOP3.LUT R163, R163, 0x10, RZ, 0xfc, !PT ;  /* 0x00000010a3a31812 */ /* 0x000fea00078efcff */
[----:B------:R-:W-:Y:S01]  /*93c0*/  STL [R1+0x78], R163 ;  /* 0x000078a301007387 */ /* 0x000fe20000100800 */
[----:B---3--:R-:W-:Y:S02]  /*93d0*/  LOP3.LUT R148, R191, UR19, R141, 0x96, !PT ;  /* 0x00000013bf947c12 */ /* 0x008fe4000f8e968d */
[--C-:B------:R-:W-:Y:S02]  /*93e0*/  LOP3.LUT R156, R155, UR12, R190.reuse, 0x96, !PT ;  /* 0x0000000c9b9c7c12 */ /* 0x100fe4000f8e96be */
[----:B----4-:R-:W-:Y:S01]  /*93f0*/  LOP3.LUT R152, R151, UR12, R190, 0x96, !PT ;  /* 0x0000000c97987c12 */ /* 0x010fe2000f8e96be */
[----:B------:R-:W-:Y:S04]  /*9400*/  IMAD.WIDE.U32 R148, R148, -0x326172a9, RZ ;  /* 0xcd9e8d5794947825 */ /* 0x000fe800078e00ff */
[----:B------:R-:W-:Y:S04]  /*9410*/  IMAD.WIDE.U32 R152, R152, -0x326172a9, RZ ;  /* 0xcd9e8d5798987825 */ /* 0x000fe800078e00ff */
[----:B------:R-:W-:Y:S05]  /*9420*/  IMAD.WIDE.U32 R156, R156, -0x326172a9, RZ ;  /* 0xcd9e8d579c9c7825 */ /* 0x000fea00078e00ff */
[----:B------:R-:W-:Y:S05]  /*9430*/  LOP3.LUT R172, R157, UR11, R148, 0x96, !PT ;  /* 0x0000000b9dac7c12 */ /* 0x000fea000f8e9694 */
[----:B------:R-:W-:Y:S01]  /*9440*/  IMAD.WIDE.U32 R172, R172, -0x2daee0ad, RZ ;  /* 0xd2511f53acac7825 */ /* 0x000fe200078e00ff */
[----:B------:R-:W-:Y:S05]  /*9450*/  LOP3.LUT R0, R149, UR13, R188, 0x96, !PT ;  /* 0x0000000d95007c12 */ /* 0x000fea000f8e96bc */
[----:B------:R-:W-:Y:S01]  /*9460*/  IMAD.WIDE.U32 R178, R0, -0x2daee0ad, RZ ;  /* 0xd2511f5300b27825 */ /* 0x000fe200078e00ff */
[----:B------:R-:W-:Y:S04]  /*9470*/  FMNMX.FTZ R0, R4, R137, !PT ;  /* 0x0000008904007209 */ /* 0x000fe80007810000 */
[----:B------:R-:W-:Y:S02]  /*9480*/  LOP3.LUT R2, R179, UR10, R154, 0x96, !PT ;  /* 0x0000000ab3027c12 */ /* 0x000fe4000f8e969a */
[----:B------:R-:W-:Y:S02]  /*9490*/  FMNMX.FTZ R3, R5, R0, !PT ;  /* 0x0000000005037209 */ /* 0x000fe40007810000 */
[----:B------:R-:W-:Y:S01]  /*94a0*/  FMNMX.FTZ R0, R18, R139, !PT ;  /* 0x0000008b12007209 */ /* 0x000fe20007810000 */
[----:B------:R-:W-:Y:S01]  /*94b0*/  IMAD.WIDE.U32 R164, R2, -0x326172a9, RZ ;  /* 0xcd9e8d5702a47825 */ /* 0x000fe200078e00ff */
        /* <DEDUP_REMOVED lines=48> */
[----:B------:R-:W-:Y:S01]  /*97c0*/  LOP3.LUT R166, R165, UR9, R156, 0x96, !PT ;  /* 0x00000009a5a67c12 */ /* 0x000fe2000f8e969c */
[----:B------:R-:W2:Y:S01]  /*97d0*/  SHFL.BFLY PT, R145, R142, 0x2, 0x1f ;  /* 0x0c401f008e917f89 */ /* 0x000ea200000e0000 */
[----:B------:R-:W-:Y:S02]  /*97e0*/  LOP3.LUT R164, R179, UR7, R164, 0x96, !PT ;  /* 0x00000007b3a47c12 */ /* 0x000fe4000f8e96a4 */
[----:B------:R-:W-:Y:S01]  /*97f0*/  FMNMX.FTZ R139, R57, R2, !PT ;  /* 0x00000002398b7209 */ /* 0x000fe20007810000 */
[----:B------:R-:W-:Y:S01]  /*9800*/  IMAD.WIDE.U32 R166, R166, -0x2daee0ad, RZ ;  /* 0xd2511f53a6a67825 */ /* 0x000fe200078e00ff */
[----:B------:R-:W-:Y:S02]  /*9810*/  FMNMX.FTZ R3, R59, R0, !PT ;  /* 0x000000003b037209 */ /* 0x000fe40007810000 */
[----:B------:R-:W-:Y:S01]  /*9820*/  FMNMX.FTZ R0, R60, R139, !PT ;  /* 0x0000008b3c007209 */ /* 0x000fe20007810000 */
[----:B------:R-:W-:Y:S01]  /*9830*/  IMAD.WIDE.U32 R164, R164, -0x2daee0ad, RZ ;  /* 0xd2511f53a4a47825 */ /* 0x000fe200078e00ff */
[----:B------:R-:W-:Y:S02]  /*9840*/  FMNMX.FTZ R138, R62, R3, !PT ;  /* 0x000000033e8a7209 */ /* 0x000fe40007810000 */
[----:B------:R-:W-:Y:S02]  /*9850*/  FMNMX.FTZ R140, R61, R0, !PT ;  /* 0x000000003d8c7209 */ /* 0x000fe40007810000 */
[----:B------:R-:W-:Y:S02]  /*9860*/  LOP3.LUT R172, R167, UR6, R172, 0x96, !PT ;  /* 0x00000006a7ac7c12 */ /* 0x000fe4000f8e96ac */
[----:B------:R-:W-:Y:S01]  /*9870*/  LOP3.LUT R166, R165, UR4, R166, 0x96, !PT ;  /* 0x00000004a5a67c12 */ /* 0x000fe2000f8e96a6 */
[----:B------:R-:W3:Y:S01]  /*9880*/  SHFL.BFLY PT, R143, R140, 0x2, 0x1f ;  /* 0x0c401f008c8f7f89 */ /* 0x000ee200000e0000 */
[----:B------:R-:W-:Y:S01]  /*9890*/  LOP3.LUT R3, R149, UR13, R198, 0x96, !PT ;  /* 0x0000000d95037c12 */ /* 0x000fe2000f8e96c6 */
[----:B------:R-:W-:Y:S01]  /*98a0*/  IMAD.WIDE.U32 R172, R172, -0x326172a9, RZ ;  /* 0xcd9e8d57acac7825 */ /* 0x000fe200078e00ff */
[----:B------:R-:W-:Y:S02]  /*98b0*/  FMNMX.FTZ R138, R63, R138, !PT ;  /* 0x0000008a3f8a7209 */ /* 0x000fe40007810000 */
[----:B-1----:R-:W-:Y:S01]  /*98c0*/  FMNMX.FTZ R136, R147, R136, !PT ;  /* 0x0000008893887209 */ /* 0x002fe20007810000 */
[----:B------:R-:W-:Y:S01]  /*98d0*/  IMAD.WIDE.U32 R166, R166, -0x326172a9, RZ ;  /* 0xcd9e8d57a6a67825 */ /* 0x000fe200078e00ff */
[----:B------:R-:W-:Y:S01]  /*98e0*/  LOP3.LUT R0, R153, UR11, R148, 0x96, !PT ;  /* 0x0000000b99007c12 */ /* 0x000fe2000f8e9694 */
[----:B------:R-:W1:Y:S01]  /*98f0*/  SHFL.BFLY PT, R139, R138, 0x2, 0x1f ;  /* 0x0c401f008a8b7f89 */ /* 0x000e6200000e0000 */
[----:B--2---:R-:W-:Y:S01]  /*9900*/  FMNMX.FTZ R145, R142, R145, !PT ;  /* 0x000000918e917209 */ /* 0x004fe20007810000 */
[----:B------:R-:W-:Y:S01]  /*9910*/  IMAD.WIDE.U32 R146, R3, -0x2daee0ad, RZ ;  /* 0xd2511f5303927825 */ /* 0x000fe200078e00ff */
[----:B------:R-:W-:Y:S02]  /*9920*/  LOP3.LUT R2, R167, UR15, R172, 0x96, !PT ;  /* 0x0000000fa7027c12 */ /* 0x000fe4000f8e96ac */
[----:B------:R-:W-:Y:S01]  /*9930*/  LOP3.LUT R178, R173, UR5, R178, 0x96, !PT ;  /* 0x00000005adb27c12 */ /* 0x000fe2000f8e96b2 */
[----:B------:R-:W-:Y:S01]  /*9940*/  IMAD.WIDE.U32 R168, R0, -0x2daee0ad, RZ ;  /* 0xd2511f5300a87825 */ /* 0x000fe200078e00ff */
[----:B------:R-:W-:Y:S01]  /*9950*/  SHF.R.U32.HI R132, RZ, 0x18, R2 ;  /* 0x00000018ff847819 */ /* 0x000fe20000011602 */
[----:B------:R-:W2:Y:S01]  /*9960*/  SHFL.BFLY PT, R3, R136, 0x1, 0x1f ;  /* 0x0c201f0088037f89 */ /* 0x000ea200000e0000 */
[----:B------:R-:W-:Y:S02]  /*9970*/  LOP3.LUT R144, R2, 0xff, RZ, 0xc0, !PT ;  /* 0x000000ff02907812 */ /* 0x000fe400078ec0ff */
[----:B------:R-:W-:Y:S02]  /*9980*/  ISETP.GE.U32.AND P2, PT, R158, R132, PT ;  /* 0x000000849e00720c */ /* 0x000fe40003f46070 */
[----:B------:R-:W-:Y:S02]  /*9990*/  LOP3.LUT R132, R147, UR10, R150, 0x96, !PT ;  /* 0x0000000a93847c12 */ /* 0x000fe4000f8e9696 */
[----:B------:R-:W-:Y:S02]  /*99a0*/  LOP3.LUT R0, R169, UR8, R146, 0x96, !PT ;  /* 0x00000008a9007c12 */ /* 0x000fe4000f8e9692 */
[----:B---3--:R-:W-:Y:S01]  /*99b0*/  FMNMX.FTZ R143, R140, R143, !PT ;  /* 0x0000008f8c8f7209 */ /* 0x008fe20007810000 */
[----:B------:R-:W-:Y:S01]  /*99c0*/  IMAD.WIDE.U32 R148, R132, -0x326172a9, RZ ;  /* 0xcd9e8d5784947825 */ /* 0x000fe200078e00ff */
[----:B------:R-:W-:Y:S01]  /*99d0*/  SHF.R.U32.HI R142, RZ, 0x10, R2 ;  /* 0x00000010ff8e7819 */ /* 0x000fe20000011602 */
[----:B------:R-:W3:Y:S01]  /*99e0*/  SHFL.BFLY PT, R132, R145, 0x1, 0x1f ;  /* 0x0c201f0091847f89 */ /* 0x000ee200000e0000 */
[----:B------:R-:W-:Y:S01]  /*99f0*/  LOP3.LUT R2, R2, 0xffff, RZ, 0xc0, !PT ;  /* 0x0000ffff02027812 */ /* 0x000fe200078ec0ff */
[----:B------:R-:W-:Y:S01]  /*9a00*/  IMAD.WIDE.U32 R180, R0, -0x326172a9, RZ ;  /* 0xcd9e8d5700b47825 */ /* 0x000fe200078e00ff */
[----:B------:R-:W-:Y:S02]  /*9a10*/  LOP3.LUT R140, R149, UR9, R152, 0x96, !PT ;  /* 0x00000009958c7c12 */ /* 0x000fe4000f8e9698 */
[----:B-1----:R-:W-:Y:S02]  /*9a20*/  FMNMX.FTZ R139, R138, R139, !PT ;  /* 0x0000008b8a8b7209 */ /* 0x002fe40007810000 */
[----:B------:R-:W-:Y:S01]  /*9a30*/  SHF.R.U32.HI R2, RZ, 0x8, R2 ;  /* 0x00000008ff027819 */ /* 0x000fe20000011602 */
[----:B------:R-:W-:Y:S01]  /*9a40*/  IMAD.WIDE.U32 R174, R140, -0x2daee0ad, RZ ;  /* 0xd2511f538cae7825 */ /* 0x000fe200078e00ff */
[----:B------:R-:W-:Y:S01]  /*9a50*/  LOP3.LUT R148, R181, UR7, R148, 0x96, !PT ;  /* 0x00000007b5947c12 */ /* 0x000fe2000f8e9694 */
[----:B------:R-:W1:Y:S01]  /*9a60*/  SHFL.BFLY PT, R0, R139, 0x1, 0x1f ;  /* 0x0c201f008b007f89 */ /* 0x000e6200000e0000 */
[----:B------:R-:W-:Y:S02]  /*9a70*/  LOP3.LUT R2, R2, 0xffff, RZ, 0xc0, !PT ;  /* 0x0000ffff02027812 */ /* 0x000fe400078ec0ff */
[----:B--2---:R-:W-:Y:S01]  /*9a80*/  FMNMX.FTZ R3, R136, R3, !PT ;  /* 0x0000000388037209 */ /* 0x004fe20007810000 */
[----:B------:R-:W-:Y:S01]  /*9a90*/  IMAD.WIDE.U32 R148, R148, -0x2daee0ad, RZ ;  /* 0xd2511f5394947825 */ /* 0x000fe200078e00ff */
[C---:B------:R-:W-:Y:S02]  /*9aa0*/  ISETP.GE.U32.AND P4, PT, R158.reuse, R2, PT ;  /* 0x000000029e00720c */ /* 0x040fe40003f86070 */
[----:B------:R-:W-:Y:S01]  /*9ab0*/  FSETP.NEU.FTZ.AND P0, PT, R3, -INF , PT ;  /* 0xff8000000300780b */ /* 0x000fe20003f1d000 */
[----:B------:R-:W2:Y:S01]  /*9ac0*/  SHFL.BFLY PT, R136, R143, 0x1, 0x1f ;  /* 0x0c201f008f887f89 */ /* 0x000ea200000e0000 */
[----:B------:R-:W-:Y:S02]  /*9ad0*/  ISETP.GE.U32.AND P5, PT, R158, R144, PT ;  /* 0x000000909e00720c */ /* 0x000fe40003fa6070 */
[----:B------:R-:W-:Y:S02]  /*9ae0*/  LOP3.LUT R174, R149, UR4, R174, 0x96, !PT ;  /* 0x0000000495ae7c12 */ /* 0x000fe4000f8e96ae */
[----:B------:R-:W-:Y:S02]  /*9af0*/  LOP3.LUT R142, R142, 0xff, RZ, 0xc0, !PT ;  /* 0x000000ff8e8e7812 */ /* 0x000fe400078ec0ff */
[----:B---3--:R-:W-:Y:S01]  /*9b00*/  FMNMX.FTZ R132, R145, R132, !PT ;  /* 0x0000008491847209 */ /* 0x008fe20007810000 */
[----:B------:R-:W-:Y:S01]  /*9b10*/  FMUL.FTZ R145, R3, c[0x0][0x23c] ;  /* 0x00008f0003917a20 */ /* 0x000fe20000410000 */
[----:B------:R-:W-:Y:S02]  /*9b20*/  ISETP.GE.U32.AND P3, PT, R158, R142, PT ;  /* 0x0000008e9e00720c */ /* 0x000fe40003f66070 */
[C---:B------:R-:W-:Y:S01]  /*9b30*/  FSETP.NEU.FTZ.AND P6, PT, R132.reuse, -INF , PT ;  /* 0xff8000008400780b */ /* 0x040fe20003fdd000 */
[C---:B------:R-:W-:Y:S01]  /*9b40*/  FMUL.FTZ R138, R132.reuse, c[0x0][0x23c] ;  /* 0x00008f00848a7a20 */ /* 0x040fe20000410000 */
[----:B------:R-:W-:Y:S01]  /*9b50*/  FSEL R145, R145, RZ, P0 ;  /* 0x000000ff91917208 */ /* 0x000fe20000000000 */
[----:B------:R-:W-:Y:S01]  /*9b60*/  FADD.FTZ R137, -R132, R137 ;  /* 0x0000008984897221 */ /* 0x000fe20000010100 */
[----:B------:R-:W-:Y:S01]  /*9b70*/  LOP3.LUT R168, R175, UR6, R168, 0x96, !PT ;  /* 0x00000006afa87c12 */ /* 0x000fe2000f8e96a8 */
[----:B------:R-:W-:Y:S01]  /*9b80*/  IMAD.WIDE.U32 R174, R174, -0x326172a9, RZ ;  /* 0xcd9e8d57aeae7825 */ /* 0x000fe200078e00ff */
[----:B-1----:R-:W-:Y:S02]  /*9b90*/  FMNMX.FTZ R0, R139, R0, !PT ;  /* 0x000000008b007209 */ /* 0x002fe40007810000 */
[----:B------:R-:W-:Y:S01]  /*9ba0*/  FSEL R138, R138, RZ, P6 ;  /* 0x000000ff8a8a7208 */ /* 0x000fe20003000000 */
[--C-:B------:R-:W-:Y:S02]  /*9bb0*/  FFMA.FTZ R186, R18, c[0x0][0x23c], -R145.reuse ;  /* 0x00008f0012ba7a23 */ /* 0x100fe40000010891 */
[--C-:B------:R-:W-:Y:S01]  /*9bc0*/  FFMA.FTZ R161, R6, c[0x0][0x23c], -R145.reuse ;  /* 0x00008f0006a17a23 */ /* 0x100fe20000010891 */
[----:B--2---:R-:W-:Y:S01]  /*9bd0*/  FMNMX.FTZ R2, R143, R136, !PT ;  /* 0x000000888f027209 */ /* 0x004fe20007810000 */
[--C-:B------:R-:W-:Y:S02]  /*9be0*/  FFMA.FTZ R201, R32, c[0x0][0x23c], -R138.reuse ;  /* 0x00008f0020c97a23 */ /* 0x100fe4000001088a */
[--C-:B------:R-:W-:Y:S01]  /*9bf0*/  FFMA.FTZ R225, R21, c[0x0][0x23c], -R138.reuse ;  /* 0x00008f0015e17a23 */ /* 0x100fe2000001088a */
[C---:B------:R-:W-:Y:S01]  /*9c00*/  FSETP.NEU.FTZ.AND P0, PT, R2.reuse, -INF , PT ;  /* 0xff8000000200780b */ /* 0x040fe20003f1d000 */
[----:B------:R-:W-:Y:S01]  /*9c10*/  FMUL.FTZ R139, R2, c[0x0][0x23c] ;  /* 0x00008f00028b7a20 */ /* 0x000fe20000410000 */
[----:B------:R-:W-:Y:S01]  /*9c20*/  MUFU.EX2 R161, R161 ;  /* 0x000000a100a17308 */ /* 0x000fe20000000800 */
[----:B------:R-:W-:Y:S02]  /*9c30*/  FFMA.FTZ R6, R23, c[0x0][0x23c], -R145 ;  /* 0x00008f0017067a23 */ /* 0x000fe40000010891 */
[----:B------:R-:W-:Y:S01]  /*9c40*/  FFMA.FTZ R23, R16, c[0x0][0x23c], -R138 ;  /* 0x00008f0010177a23 */ /* 0x000fe2000001088a */
[----:B------:R-:W-:Y:S01]  /*9c50*/  FSEL R139, R139, RZ, P0 ;  /* 0x000000ff8b8b7208 */ /* 0x000fe20000000000 */
[C---:B------:R-:W-:Y:S01]  /*9c60*/  FADD.FTZ R16, -R0.reuse, R135 ;  /* 0x0000008700107221 */ /* 0x040fe20000010100 */
[----:B------:R-:W-:Y:S01]  /*9c70*/  FSETP.NEU.FTZ.AND P0, PT, R0, -INF , PT ;  /* 0xff8000000000780b */ /* 0x000fe20003f1d000 */
[----:B------:R-:W-:Y:S02]  /*9c80*/  FADD.FTZ R136, -R3, R134 ;  /* 0x0000008603887221 */ /* 0x000fe40000010100 */
[----:B------:R-:W-:Y:S02]  /*9c90*/  FMUL.FTZ R134, R137, c[0x0][0x23c] ;  /* 0x00008f0089867a20 */ /* 0x000fe40000410000 */
[----:B------:R-:W-:Y:S02]  /*9ca0*/  FFMA.FTZ R137, R22, c[0x0][0x23c], -R145 ;  /* 0x00008f0016897a23 */ /* 0x000fe40000010891 */
[----:B------:R-:W-:Y:S02]  /*9cb0*/  FFMA.FTZ R22, R5, c[0x0][0x23c], -R138 ;  /* 0x00008f0005167a23 */ /* 0x000fe4000001088a */
[----:B------:R-:W-:Y:S01]  /*9cc0*/  FMUL.FTZ R5, R16, c[0x0][0x23c] ;  /* 0x00008f0010057a20 */ /* 0x000fe20000410000 */
[----:B------:R-:W-:Y:S01]  /*9cd0*/  MUFU.EX2 R134, R134 ;  /* 0x0000008600867308 */ /* 0x000fe20000000800 */
[----:B------:R-:W2:Y:S01]  /*9ce0*/  LDL.LU R16, [R1+0xb0] ;  /* 0x0000b00001107983 */ /* 0x000ea20000300800 */
        /* <DEDUP_REMOVED lines=12> */
[----:B------:R-:W-:Y:S02]  /*9db0*/  FFMA.FTZ R165, R19, c[0x0][0x23c], -R145 ;  /* 0x00008f0013a57a23 */ /* 0x000fe40000010891 */
[----:B------:R-:W-:Y:S02]  /*9dc0*/  FFMA.FTZ R19, R9, c[0x0][0x23c], -R139 ;  /* 0x00008f0009137a23 */ /* 0x000fe4000001088b */
[----:B------:R-:W-:Y:S02]  /*9dd0*/  FFMA.FTZ R179, R34, c[0x0][0x23c], -R145 ;  /* 0x00008f0022b37a23 */ /* 0x000fe40000010891 */
[----:B------:R-:W-:Y:S02]  /*9de0*/  IMAD.MOV.U32 R34, RZ, RZ, R154 ;  /* 0x000000ffff227224 */ /* 0x000fe400078e009a */
[----:B------:R-:W-:Y:S01]  /*9df0*/  FFMA.FTZ R154, R56, c[0x0][0x23c], -R139 ;  /* 0x00008f00389a7a23 */ /* 0x000fe2000001088b */
[----:B------:R-:W-:Y:S01]  /*9e00*/  MUFU.EX2 R60, R22 ;  /* 0x00000016003c7308 */ /* 0x000fe20000000800 */
[----:B------:R-:W-:Y:S02]  /*9e10*/  FFMA.FTZ R176, R38, c[0x0][0x23c], -R145 ;  /* 0x00008f0026b07a23 */ /* 0x000fe40000010891 */
[----:B------:R-:W-:Y:S02]  /*9e20*/  IMAD.MOV.U32 R38, RZ, RZ, R150 ;  /* 0x000000ffff267224 */ /* 0x000fe400078e0096 */
[--C-:B------:R-:W-:Y:S02]  /*9e30*/  FFMA.FTZ R150, R57, c[0x0][0x23c], -R139.reuse ;  /* 0x00008f0039967a23 */ /* 0x100fe4000001088b */
[--C-:B------:R-:W-:Y:S02]  /*9e40*/  FFMA.FTZ R159, R4, c[0x0][0x23c], -R138.reuse ;  /* 0x00008f00049f7a23 */ /* 0x100fe4000001088a */
[----:B------:R-:W-:Y:S01]  /*9e50*/  FFMA.FTZ R4, R40, c[0x0][0x23c], -R139 ;  /* 0x00008f0028047a23 */ /* 0x000fe2000001088b */
[----:B------:R-:W-:Y:S01]  /*9e60*/  MUFU.EX2 R187, R187 ;  /* 0x000000bb00bb7308 */ /* 0x000fe20000000800 */
[----:B------:R-:W-:Y:S02]  /*9e70*/  FFMA.FTZ R144, R50, c[0x0][0x23c], -R145 ;  /* 0x00008f0032907a23 */ /* 0x000fe40000010891 */
[----:B------:R-:W-:Y:S02]  /*9e80*/  FFMA.FTZ R50, R17, c[0x0][0x23c], -R138 ;  /* 0x00008f0011327a23 */ /* 0x000fe4000001088a */
[--C-:B------:R-:W-:Y:S02]  /*9e90*/  FFMA.FTZ R17, R25, c[0x0][0x23c], -R139.reuse ;  /* 0x00008f0019117a23 */ /* 0x100fe4000001088b */
[----:B------:R-:W-:Y:S02]  /*9ea0*/  FFMA.FTZ R139, R61, c[0x0][0x23c], -R139 ;  /* 0x00008f003d8b7a23 */ /* 0x000fe4000001088b */
[----:B------:R-:W3:Y:S01]  /*9eb0*/  LDL.LU R61, [R1+0x7c] ;  /* 0x00007c00013d7983 */ /* 0x000ee20000300800 */
[----:B------:R-:W-:Y:S01]  /*9ec0*/  FMUL.FTZ R136, R136, c[0x0][0x23c] ;  /* 0x00008f0088887a20 */ /* 0x000fe20000410000 */
[----:B------:R-:W-:Y:S01]  /*9ed0*/  MUFU.EX2 R159, R159 ;  /* 0x0000009f009f7308 */ /* 0x000fe20000000800 */
[----:B------:R-:W-:Y:S02]  /*9ee0*/  FFMA.FTZ R158, R7, c[0x0][0x23c], -R145 ;  /* 0x00008f00079e7a23 */ /* 0x000fe40000010891 */
[----:B------:R-:W-:Y:S02]  /*9ef0*/  FADD.FTZ R7, -R2, R133 ;  /* 0x0000008502077221 */ /* 0x000fe40000010100 */
[----:B------:R-:W-:Y:S02]  /*9f00*/  FFMA.FTZ R181, R35, c[0x0][0x23c], -R145 ;  /* 0x00008f0023b57a23 */ /* 0x000fe40000010891 */
[----:B------:R-:W-:Y:S02]  /*9f10*/  FMUL.FTZ R7, R7, c[0x0][0x23c] ;  /* 0x00008f0007077a20 */ /* 0x000fe40000410000 */
[----:B------:R-:W-:Y:S01]  /*9f20*/  IMAD.MOV.U32 R35, RZ, RZ, R155 ;  /* 0x000000ffff237224 */ /* 0x000fe200078e009b */
[----:B------:R1:W4:Y:S01]  /*9f30*/  MUFU.EX2 R18, R136 ;  /* 0x0000008800127308 */ /* 0x0003220000000800 */
[----:B------:R-:W-:Y:S04]  /*9f40*/  IMAD.WIDE.U32 R168, R168, -0x326172a9, RZ ;  /* 0xcd9e8d57a8a87825 */ /* 0x000fe800078e00ff */
[----:B------:R-:W-:Y:S01]  /*9f50*/  FFMA.FTZ R173, R39, c[0x0][0x23c], -R145 ;  /* 0x00008f0027ad7a23 */ /* 0x000fe20000010891 */
[----:B------:R-:W-:Y:S01]  /*9f60*/  LOP3.LUT R180, R169, UR5, R180, 0x96, !PT ;  /* 0x00000005a9b47c12 */ /* 0x000fe2000f8e96b4 */
[----:B------:R-:W-:Y:S01]  /*9f70*/  IMAD.MOV.U32 R39, RZ, RZ, R151 ;  /* 0x000000ffff277224 */ /* 0x000fe200078e0097 */
[----:B------:R-:W-:Y:S01]  /*9f80*/  LOP3.LUT R160, R175, UR15, R168, 0x96, !PT ;  /* 0x0000000fafa07c12 */ /* 0x000fe2000f8e96a8 */
[----:B------:R-:W-:Y:S01]  /*9f90*/  FFMA.FTZ R143, R54, c[0x0][0x23c], -R145 ;  /* 0x00008f00368f7a23 */ /* 0x000fe20000010891 */
[----:B------:R-:W4:Y:S01]  /*9fa0*/  MUFU.EX2 R7, R7 ;  /* 0x0000000700077308 */ /* 0x000f220000000800 */
[----:B------:R-:W-:Y:S01]  /*9fb0*/  IMAD.MOV.U32 R54, RZ, RZ, R185 ;  /* 0x000000ffff367224 */ /* 0x000fe200078e00b9 */
[----:B------:R-:W-:Y:S01]  /*9fc0*/  LOP3.LUT R8, R160, 0xff, RZ, 0xc0, !PT ;  /* 0x000000ffa0087812 */ /* 0x000fe200078ec0ff */
[----:B------:R-:W-:Y:S02]  /*9fd0*/  FFMA.FTZ R140, R55, c[0x0][0x23c], -R145 ;  /* 0x00008f00378c7a23 */ /* 0x000fe40000010891 */
[--C-:B------:R-:W-:Y:S02]  /*9fe0*/  FFMA.FTZ R55, R20, c[0x0][0x23c], -R138.reuse ;  /* 0x00008f0014377a23 */ /* 0x100fe4000001088a */
[----:B------:R-:W-:Y:S02]  /*9ff0*/  FFMA.FTZ R146, R48, c[0x0][0x23c], -R138 ;  /* 0x00008f0030927a23 */ /* 0x000fe4000001088a */
[----:B------:R-:W-:Y:S01]  /*a000*/  IMAD.MOV.U32 R48, RZ, RZ, R34 ;  /* 0x000000ffff307224 */ /* 0x000fe200078e0022 */
[----:B------:R-:W-:Y:S01]  /*a010*/  MUFU.EX2 R150, R150 ;  /* 0x0000009600967308 */ /* 0x000fe20000000800 */
[--C-:B------:R-:W-:Y:S02]  /*a020*/  FFMA.FTZ R155, R49, c[0x0][0x23c], -R138.reuse ;  /* 0x00008f00319b7a23 */ /* 0x100fe4000001088a */
[----:B------:R-:W-:Y:S02]  /*a030*/  IMAD.MOV.U32 R49, RZ, RZ, R35 ;  /* 0x000000ffff317224 */ /* 0x000fe400078e0023 */
[----:B-1----:R-:W-:Y:S02]  /*a040*/  FMUL.FTZ R136, R0, c[0x0][0x23c] ;  /* 0x00008f0000887a20 */ /* 0x002fe40000410000 */
[----:B------:R-:W-:Y:S02]  /*a050*/  FFMA.FTZ R200, R33, c[0x0][0x23c], -R138 ;  /* 0x00008f0021c87a23 */ /* 0x000fe4000001088a */
[----:B----4-:R-:W-:Y:S01]  /*a060*/  FMUL.FTZ R22, R18, R110 ;  /* 0x0000006e12167220 */ /* 0x010fe20000410000 */
[----:B------:R-:W-:Y:S01]  /*a070*/  FSEL R136, R136, RZ, P0 ;  /* 0x000000ff88887208 */ /* 0x000fe20000000000 */
[C---:B------:R-:W-:Y:S01]  /*a080*/  FMUL.FTZ R70, R18.reuse, R70 ;  /* 0x0000004612467220 */ /* 0x040fe20000410000 */
[----:B------:R-:W-:Y:S01]  /*a090*/  MUFU.EX2 R173, R173 ;  /* 0x000000ad00ad7308 */ /* 0x000fe20000000800 */
[----:B------:R-:W-:Y:S02]  /*a0a0*/  FMUL.FTZ R71, R18, R71 ;  /* 0x0000004712477220 */ /* 0x000fe40000410000 */
[----:B------:R-:W-:Y:S02]  /*a0b0*/  FFMA.FTZ R10, R10, c[0x0][0x23c], -R136 ;  /* 0x00008f000a0a7a23 */ /* 0x000fe40000010888 */
[----:B------:R-:W-:Y:S02]  /*a0c0*/  IMAD.MOV.U32 R29, RZ, RZ, R6 ;  /* 0x000000ffff1d7224 */ /* 0x000fe400078e0006 */
[--C-:B------:R-:W-:Y:S02]  /*a0d0*/  FFMA.FTZ R34, R11, c[0x0][0x23c], -R136.reuse ;  /* 0x00008f000b227a23 */ /* 0x100fe40000010888 */
[C---:B------:R-:W-:Y:S01]  /*a0e0*/  FMUL.FTZ R11, R18.reuse, R99 ;  /* 0x00000063120b7220 */ /* 0x040fe20000410000 */
[----:B------:R1:W4:Y:S01]  /*a0f0*/  MUFU.EX2 R45, R10 ;  /* 0x0000000a002d7308 */ /* 0x0003220000000800 */
[--C-:B------:R-:W-:Y:S02]  /*a100*/  FFMA.FTZ R35, R27, c[0x0][0x23c], -R136.reuse ;  /* 0x00008f001b237a23 */ /* 0x100fe40000010888 */
[----:B------:R-:W-:Y:S02]  /*a110*/  FMUL.FTZ R27, R18, R115 ;  /* 0x00000073121b7220 */ /* 0x000fe40000410000 */
[--C-:B------:R-:W-:Y:S02]  /*a120*/  FFMA.FTZ R13, R42, c[0x0][0x23c], -R136.reuse ;  /* 0x00008f002a0d7a23 */ /* 0x100fe40000010888 */
[C---:B------:R-:W-:Y:S02]  /*a130*/  FMUL.FTZ R42, R18.reuse, R122 ;  /* 0x0000007a122a7220 */ /* 0x040fe40000410000 */
[--C-:B------:R-:W-:Y:S01]  /*a140*/  FFMA.FTZ R6, R43, c[0x0][0x23c], -R136.reuse ;  /* 0x00008f002b067a23 */ /* 0x100fe20000010888 */
[----:B------:R-:W-:Y:S01]  /*a150*/  MUFU.EX2 R144, R144 ;  /* 0x0000009000907308 */ /* 0x000fe20000000800 */
[----:B------:R-:W-:Y:S02]  /*a160*/  FMUL.FTZ R43, R18, R123 ;  /* 0x0000007b122b7220 */ /* 0x000fe40000410000 */
[--C-:B------:R-:W-:Y:S02]  /*a170*/  FFMA.FTZ R169, R58, c[0x0][0x23c], -R136.reuse ;  /* 0x00008f003aa97a23 */ /* 0x100fe40000010888 */
[----:B------:R-:W-:Y:S02]  /*a180*/  FMUL.FTZ R58, R18, R130 ;  /* 0x00000082123a7220 */ /* 0x000fe40000410000 */
[----:B------:R-:W-:Y:S02]  /*a190*/  FMUL.FTZ R9, R134, R97 ;  /* 0x0000006186097220 */ /* 0x000fe40000410000 */
[----:B------:R-:W-:Y:S01]  /*a1a0*/  IMAD.MOV.U32 R28, RZ, RZ, R55 ;  /* 0x000000ffff1c7224 */ /* 0x000fe200078e0037 */
[----:B------:R-:W-:Y:S01]  /*a1b0*/  MUFU.EX2 R146, R146 ;  /* 0x0000009200927308 */ /* 0x000fe20000000800 */
[C---:B------:R-:W-:Y:S02]  /*a1c0*/  FMUL.FTZ R55, R18.reuse, R127 ;  /* 0x0000007f12377220 */ /* 0x040fe40000410000 */
[----:B------:R-:W-:Y:S02]  /*a1d0*/  IMAD.MOV.U32 R33, RZ, RZ, R23 ;  /* 0x000000ffff217224 */ /* 0x000fe400078e0017 */
[C---:B-1----:R-:W-:Y:S02]  /*a1e0*/  FMUL.FTZ R10, R18.reuse, R98 ;  /* 0x00000062120a7220 */ /* 0x042fe40000410000 */
[----:B------:R-:W-:Y:S02]  /*a1f0*/  FMUL.FTZ R23, R18, R111 ;  /* 0x0000006f12177220 */ /* 0x000fe40000410000 */
[--C-:B------:R-:W-:Y:S01]  /*a200*/  FFMA.FTZ R142, R51, c[0x0][0x23c], -R145.reuse ;  /* 0x00008f00338e7a23 */ /* 0x100fe20000010891 */
[----:B------:R-:W-:Y:S01]  /*a210*/  MUFU.EX2 R155, R155 ;  /* 0x0000009b009b7308 */ /* 0x000fe20000000800 */
[--C-:B------:R-:W-:Y:S01]  /*a220*/  FFMA.FTZ R151, R66, c[0x0][0x23c], -R145.reuse ;  /* 0x00008f0042977a23 */ /* 0x100fe20000010891 */
[----:B------:R-:W1:Y:S01]  /*a230*/  LDC.U8 R51, c[0x0][0x2d8] ;  /* 0x0000b600ff337b82 */ /* 0x000e620000000000 */
[----:B------:R-:W-:Y:S02]  /*a240*/  FFMA.FTZ R66, R26, c[0x0][0x23c], -R136 ;  /* 0x00008f001a427a23 */ /* 0x000fe40000010888 */
[----:B------:R-:W-:Y:S02]  /*a250*/  FMUL.FTZ R26, R18, R114 ;  /* 0x00000072121a7220 */ /* 0x000fe40000410000 */
        /* <DEDUP_REMOVED lines=9> */
[----:B------:R-:W-:Y:S02]  /*a2f0*/  IMAD.MOV.U32 R65, RZ, RZ, R49 ;  /* 0x000000ffff417224 */ /* 0x000fe400078e0031 */
[----:B------:R-:W-:Y:S02]  /*a300*/  IMAD.MOV.U32 R49, RZ, RZ, R39 ;  /* 0x000000ffff317224 */ /* 0x000fe400078e0027 */
[C---:B------:R-:W-:Y:S01]  /*a310*/  FMUL.FTZ R39, R18.reuse, R119 ;  /* 0x0000007712277220 */ /* 0x040fe20000410000 */
[----:B-1----:R-:W-:Y:S01]  /*a320*/  ISETP.GE.U32.AND P6, PT, R51, R8, PT ;  /* 0x000000083300720c */ /* 0x002fe20003fc6070 */
[----:B------:R-:W-:Y:S02]  /*a330*/  IMAD.MOV.U32 R67, RZ, RZ, R165 ;  /* 0x000000ffff437224 */ /* 0x000fe400078e00a5 */
[----:B------:R-:W-:Y:S01]  /*a340*/  FFMA.FTZ R165, R59, c[0x0][0x23c], -R136 ;  /* 0x00008f003ba57a23 */ /* 0x000fe20000010888 */
[----:B------:R-:W-:Y:S01]  /*a350*/  MUFU.EX2 R133, R133 ;  /* 0x0000008500857308 */ /* 0x000fe20000000800 */
[C---:B------:R-:W-:Y:S02]  /*a360*/  FMUL.FTZ R59, R18.reuse, R131 ;  /* 0x00000083123b7220 */ /* 0x040fe40000410000 */
[----:B------:R-:W-:Y:S02]  /*a370*/  IMAD.MOV.U32 R64, RZ, RZ, R48 ;  /* 0x000000ffff407224 */ /* 0x000fe400078e0030 */
[----:B------:R-:W-:Y:S02]  /*a380*/  IMAD.MOV.U32 R48, RZ, RZ, R38 ;  /* 0x000000ffff307224 */ /* 0x000fe400078e0026 */
[----:B------:R-:W-:Y:S02]  /*a390*/  FMUL.FTZ R38, R18, R118 ;  /* 0x0000007612267220 */ /* 0x000fe40000410000 */
[C---:B------:R-:W-:Y:S01]  /*a3a0*/  FMUL.FTZ R41, R134.reuse, R121 ;  /* 0x0000007986297220 */ /* 0x040fe20000410000 */
[----:B------:R-:W-:Y:S01]  /*a3b0*/  MUFU.EX2 R165, R165 ;  /* 0x000000a500a57308 */ /* 0x000fe20000000800 */
[----:B------:R-:W-:Y:S02]  /*a3c0*/  IMAD.MOV.U32 R121, RZ, RZ, R29 ;  /* 0x000000ffff797224 */ /* 0x000fe400078e001d */
[----:B------:R-:W-:Y:S02]  /*a3d0*/  FMUL.FTZ R29, R7, R81 ;  /* 0x00000051071d7220 */ /* 0x000fe40000410000 */
[--C-:B------:R-:W-:Y:S02]  /*a3e0*/  FFMA.FTZ R15, R15, c[0x0][0x23c], -R136.reuse ;  /* 0x00008f000f0f7a23 */ /* 0x100fe40000010888 */
[----:B------:R-:W-:Y:S02]  /*a3f0*/  FMUL.FTZ R52, R134, R124 ;  /* 0x0000007c86347220 */ /* 0x000fe40000410000 */
[----:B------:R-:W-:Y:S01]  /*a400*/  FFMA.FTZ R185, R46, c[0x0][0x23c], -R136 ;  /* 0x00008f002eb97a23 */ /* 0x000fe20000010888 */
[----:B------:R-:W-:Y:S01]  /*a410*/  MUFU.EX2 R147, R147 ;  /* 0x0000009300937308 */ /* 0x000fe20000000800 */
[----:B------:R-:W-:Y:S02]  /*a420*/  IMAD.MOV.U32 R46, RZ, RZ, R13 ;  /* 0x000000ffff2e7224 */ /* 0x000fe400078e000d */
[----:B------:R-:W-:Y:S02]  /*a430*/  IMAD.MOV.U32 R124, RZ, RZ, R15 ;  /* 0x000000ffff7c7224 */ /* 0x000fe400078e000f */
[----:B----4-:R-:W-:Y:S02]  /*a440*/  IMAD.MOV.U32 R98, RZ, RZ, R45 ;  /* 0x000000ffff627224 */ /* 0x010fe400078e002d */
[----:B------:R-:W-:Y:S02]  /*a450*/  IMAD.MOV.U32 R122, RZ, RZ, R124 ;  /* 0x000000ffff7a7224 */ /* 0x000fe400078e007c */
[----:B------:R-:W-:Y:S01]  /*a460*/  IMAD.MOV.U32 R124, RZ, RZ, R46 ;  /* 0x000000ffff7c7224 */ /* 0x000fe200078e002e */
[----:B------:R-:W-:Y:S01]  /*a470*/  MUFU.EX2 R183, R183 ;  /* 0x000000b700b77308 */ /* 0x000fe20000000800 */
[----:B------:R-:W-:Y:S02]  /*a480*/  FMUL.FTZ R46, R5, R90 ;  /* 0x0000005a052e7220 */ /* 0x000fe40000410000 */
[C---:B------:R-:W-:Y:S02]  /*a490*/  FMUL.FTZ R45, R7.reuse, R89 ;  /* 0x00000059072d7220 */ /* 0x040fe40000410000 */
[----:B------:R-:W-:Y:S02]  /*a4a0*/  IMAD.MOV.U32 R44, RZ, RZ, R137 ;  /* 0x000000ffff2c7224 */ /* 0x000fe400078e0089 */
[C---:B------:R-:W-:Y:S02]  /*a4b0*/  FMUL.FTZ R53, R134.reuse, R125 ;  /* 0x0000007d86357220 */ /* 0x040fe40000410000 */
[----:B------:R-:W-:Y:S01]  /*a4c0*/  IMAD.MOV.U32 R125, RZ, RZ, R44 ;  /* 0x000000ffff7d7224 */ /* 0x000fe200078e002c */
[----:B------:R-:W-:Y:S01]  /*a4d0*/  MUFU.EX2 R182, R182 ;  /* 0x000000b600b67308 */ /* 0x000fe20000000800 */
[C---:B------:R-:W-:Y:S02]  /*a4e0*/  FMUL.FTZ R44, R7.reuse, R88 ;  /* 0x00000058072c7220 */ /* 0x040fe40000410000 */
[C---:B------:R-:W-:Y:S02]  /*a4f0*/  FMUL.FTZ R8, R134.reuse, R96 ;  /* 0x0000006086087220 */ /* 0x040fe40000410000 */
        /* <DEDUP_REMOVED lines=9> */
[----:B------:R-:W4:Y:S01]  /*a590*/  MUFU.EX2 R109, R19 ;  /* 0x00000013006d7308 */ /* 0x000f220000000800 */
[C---:B------:R-:W-:Y:S02]  /*a5a0*/  FMUL.FTZ R57, R134.reuse, R129 ;  /* 0x0000008186397220 */ /* 0x040fe40000410000 */
[C---:B------:R-:W-:Y:S02]  /*a5b0*/  FMUL.FTZ R68, R134.reuse, R68 ;  /* 0x0000004486447220 */ /* 0x040fe40000410000 */
[----:B------:R-:W-:Y:S02]  /*a5c0*/  FMUL.FTZ R69, R134, R69 ;  /* 0x0000004586457220 */ /* 0x000fe40000410000 */
[----:B------:R-:W-:Y:S02]  /*a5d0*/  IMAD.MOV.U32 R51, RZ, RZ, R186 ;  /* 0x000000ffff337224 */ /* 0x000fe400078e00ba */
[--C-:B------:R-:W-:Y:S01]  /*a5e0*/  FFMA.FTZ R14, R14, c[0x0][0x23c], -R136.reuse ;  /* 0x00008f000e0e7a23 */ /* 0x100fe20000010888 */
[----:B------:R-:W-:Y:S01]  /*a5f0*/  MUFU.EX2 R185, R185 ;  /* 0x000000b900b97308 */ /* 0x000fe20000000800 */
[----:B------:R-:W-:Y:S02]  /*a600*/  FFMA.FTZ R137, R62, c[0x0][0x23c], -R136 ;  /* 0x00008f003e897a23 */ /* 0x000fe40000010888 */
[----:B------:R-:W-:Y:S02]  /*a610*/  IMAD.MOV.U32 R15, RZ, RZ, R17 ;  /* 0x000000ffff0f7224 */ /* 0x000fe400078e0011 */
[C---:B------:R-:W-:Y:S02]  /*a620*/  FMUL.FTZ R17, R7.reuse, R77 ;  /* 0x0000004d07117220 */ /* 0x040fe40000410000 */
[----:B------:R-:W-:Y:S02]  /*a630*/  IMAD.MOV.U32 R77, RZ, RZ, R67 ;  /* 0x000000ffff4d7224 */ /* 0x000fe400078e0043 */
[----:B------:R-:W-:Y:S01]  /*a640*/  IMAD.MOV.U32 R62, RZ, RZ, R14 ;  /* 0x000000ffff3e7224 */ /* 0x000fe200078e000e */
[----:B------:R-:W-:Y:S01]  /*a650*/  MUFU.EX2 R177, R177 ;  /* 0x000000b100b17308 */ /* 0x000fe20000000800 */
[----:B------:R-:W-:Y:S02]  /*a660*/  IMAD.MOV.U32 R14, RZ, RZ, R12 ;  /* 0x000000ffff0e7224 */ /* 0x000fe400078e000c */
[----:B------:R-:W-:Y:S02]  /*a670*/  FMUL.FTZ R12, R7, R72 ;  /* 0x00000048070c7220 */ /* 0x000fe40000410000 */
[----:B------:R-:W-:Y:S02]  /*a680*/  IMAD.MOV.U32 R72, RZ, RZ, R51 ;  /* 0x000000ffff487224 */ /* 0x000fe400078e0033 */
[----:B------:R-:W-:Y:S02]  /*a690*/  IMAD.MOV.U32 R123, RZ, RZ, R125 ;  /* 0x000000ffff7b7224 */ /* 0x000fe400078e007d */
[----:B------:R-:W-:Y:S01]  /*a6a0*/  IMAD.MOV.U32 R125, RZ, RZ, R15 ;  /* 0x000000ffff7d7224 */ /* 0x000fe200078e000f */
[----:B------:R-:W-:Y:S01]  /*a6b0*/  MUFU.EX2 R151, R151 ;  /* 0x0000009700977308 */ /* 0x000fe20000000800 */
[----:B------:R-:W-:Y:S02]  /*a6c0*/  FMUL.FTZ R15, R5, R75 ;  /* 0x0000004b050f7220 */ /* 0x000fe40000410000 */
[----:B------:R-:W-:Y:S02]  /*a6d0*/  IMAD.MOV.U32 R113, RZ, RZ, R49 ;  /* 0x000000ffff717224 */ /* 0x000fe400078e0031 */
[----:B------:R-:W-:Y:S02]  /*a6e0*/  FMUL.FTZ R49, R7, R93 ;  /* 0x0000005d07317220 */ /* 0x000fe40000410000 */
[----:B------:R-:W-:Y:S02]  /*a6f0*/  IMAD.MOV.U32 R115, RZ, RZ, R60 ;  /* 0x000000ffff737224 */ /* 0x000fe400078e003c */
[----:B------:R-:W-:Y:S02]  /*a700*/  FFMA.FTZ R186, R47, c[0x0][0x23c], -R136 ;  /* 0x00008f002fba7a23 */ /* 0x000fe40000010888 */
[----:B------:R-:W-:Y:S02]  /*a710*/  IMAD.MOV.U32 R47, RZ, RZ, R32 ;  /* 0x000000ffff2f7224 */ /* 0x000fe400078e0020 */
[C---:B------:R-:W-:Y:S02]  /*a720*/  FMUL.FTZ R32, R7.reuse, R84 ;  /* 0x0000005407207220 */ /* 0x040fe40000410000 */
[C---:B------:R-:W-:Y:S01]  /*a730*/  FMUL.FTZ R13, R7.reuse, R73 ;  /* 0x00000049070d7220 */ /* 0x040fe20000410000 */
[----:B------:R-:W-:Y:S01]  /*a740*/  MUFU.EX2 R186, R186 ;  /* 0x000000ba00ba7308 */ /* 0x000fe20000000800 */
[----:B------:R-:W-:Y:S02]  /*a750*/  IMAD.MOV.U32 R117, RZ, RZ, R65 ;  /* 0x000000ffff757224 */ /* 0x000fe400078e0041 */
[C---:B------:R-:W-:Y:S02]  /*a760*/  FMUL.FTZ R65, R7.reuse, R105 ;  /* 0x0000006907417220 */ /* 0x040fe40000410000 */
[----:B------:R-:W-:Y:S02]  /*a770*/  FMUL.FTZ R60, R7, R100 ;  /* 0x00000064073c7220 */ /* 0x000fe40000410000 */
[--C-:B------:R-:W-:Y:S02]  /*a780*/  FFMA.FTZ R30, R30, c[0x0][0x23c], -R136.reuse ;  /* 0x00008f001e1e7a23 */ /* 0x100fe40000010888 */
[--C-:B------:R-:W-:Y:S02]  /*a790*/  FFMA.FTZ R31, R31, c[0x0][0x23c], -R136.reuse ;  /* 0x00008f001f1f7a23 */ /* 0x100fe40000010888 */
[----:B------:R-:W-:Y:S02]  /*a7a0*/  FFMA.FTZ R136, R63, c[0x0][0x23c], -R136 ;  /* 0x00008f003f887a23 */ /* 0x000fe40000010888 */
[----:B------:R-:W-:Y:S02]  /*a7b0*/  IMAD.MOV.U32 R120, RZ, RZ, R28 ;  /* 0x000000ffff787224 */ /* 0x000fe400078e001c */
[C---:B------:R-:W-:Y:S02]  /*a7c0*/  FMUL.FTZ R28, R7.reuse, R80 ;  /* 0x00000050071c7220 */ /* 0x040fe40000410000 */
[----:B------:R-:W-:Y:S02]  /*a7d0*/  IMAD.MOV.U32 R116, RZ, RZ, R64 ;  /* 0x000000ffff747224 */ /* 0x000fe400078e0040 */
[C---:B------:R-:W-:Y:S02]  /*a7e0*/  FMUL.FTZ R64, R7.reuse, R104 ;  /* 0x0000006807407220 */ /* 0x040fe40000410000 */
[----:B------:R-:W-:Y:S01]  /*a7f0*/  IMAD.MOV.U32 R63, RZ, RZ, R33 ;  /* 0x000000ffff3f7224 */ /* 0x000fe200078e0021 */
[----:B------:R-:W-:Y:S01]  /*a800*/  MUFU.EX2 R104, R200 ;  /* 0x000000c800687308 */ /* 0x000fe20000000800 */
[C---:B------:R-:W-:Y:S02]  /*a810*/  FMUL.FTZ R33, R7.reuse, R85 ;  /* 0x0000005507217220 */ /* 0x040fe40000410000 */
[----:B------:R-:W-:Y:S02]  /*a820*/  IMAD.MOV.U32 R112, RZ, RZ, R48 ;  /* 0x000000ffff707224 */ /* 0x000fe400078e0030 */
[----:B------:R-:W-:Y:S02]  /*a830*/  FMUL.FTZ R48, R7, R92 ;  /* 0x0000005c07307220 */ /* 0x000fe40000410000 */
[----:B------:R-:W-:Y:S02]  /*a840*/  IMAD.MOV.U32 R131, RZ, RZ, R14 ;  /* 0x000000ffff837224 */ /* 0x000fe400078e000e */
[----:B--2---:R-:W-:Y:S02]  /*a850*/  FFMA.FTZ R97, R134, R16, R159 ;  /* 0x0000001086617223 */ /* 0x004fe4000001009f */
[----:B------:R-:W-:Y:S02]  /*a860*/  IMAD.MOV.U32 R16, RZ, RZ, R54 ;  /* 0x000000ffff107224 */ /* 0x000fe400078e0036 */
[----:B------:R-:W-:Y:S02]  /*a870*/  FMUL.FTZ R54, R18, R126 ;  /* 0x0000007e12367220 */ /* 0x000fe40000410000 */
[----:B------:R-:W-:Y:S02]  /*a880*/  IMAD.MOV.U32 R134, RZ, RZ, R35 ;  /* 0x000000ffff867224 */ /* 0x000fe400078e0023 */
[----:B------:R-:W-:Y:S02]  /*a890*/  FMUL.FTZ R35, R5, R87 ;  /* 0x0000005705237220 */ /* 0x000fe40000410000 */
[----:B------:R-:W-:Y:S02]  /*a8a0*/  IMAD.MOV.U32 R108, RZ, RZ, R16 ;  /* 0x000000ffff6c7224 */ /* 0x000fe400078e0010 */
[----:B------:R-:W-:Y:S01]  /*a8b0*/  FMUL.FTZ R16, R7, R76 ;  /* 0x0000004c07107220 */ /* 0x000fe20000410000 */
[----:B-1----:R-:W-:Y:S01]  /*a8c0*/  F2FP.BF16.PACK_AB R76, R96, R161 ;  /* 0x000000a1604c723e */ /* 0x002fe200000010ff */
[----:B------:R-:W-:Y:S01]  /*a8d0*/  FMUL.FTZ R14, R5, R74 ;  /* 0x0000004a050e7220 */ /* 0x000fe20000410000 */
[----:B----4-:R-:W-:Y:S01]  /*a8e0*/  F2FP.BF16.PACK_AB R74, R109, R162 ;  /* 0x000000a26d4a723e */ /* 0x010fe200000010ff */
[----:B------:R-:W-:Y:S02]  /*a8f0*/  IMAD.MOV.U32 R119, RZ, RZ, R121 ;  /* 0x000000ffff777224 */ /* 0x000fe400078e0079 */
[----:B------:R-:W-:Y:S02]  /*a900*/  IMAD.MOV.U32 R121, RZ, RZ, R117 ;  /* 0x000000ffff797224 */ /* 0x000fe400078e0075 */
[----:B------:R-:W-:Y:S02]  /*a910*/  IMAD.MOV.U32 R117, RZ, RZ, R113 ;  /* 0x000000ffff757224 */ /* 0x000fe400078e0071 */
[----:B------:R-:W-:Y:S02]  /*a920*/  IMAD.MOV.U32 R113, RZ, RZ, R31 ;  /* 0x000000ffff717224 */ /* 0x000fe400078e001f */
[C---:B------:R-:W-:Y:S02]  /*a930*/  FMUL.FTZ R31, R5.reuse, R83 ;  /* 0x00000053051f7220 */ /* 0x040fe40000410000 */
[C---:B------:R-:W-:Y:S02]  /*a940*/  FMUL.FTZ R19, R5.reuse, R79 ;  /* 0x0000004f05137220 */ /* 0x040fe40000410000 */
[----:B------:R-:W-:Y:S02]  /*a950*/  IMAD.MOV.U32 R129, RZ, RZ, R34 ;  /* 0x000000ffff817224 */ /* 0x000fe400078e0022 */
[----:B------:R-:W-:Y:S02]  /*a960*/  IMAD.MOV.U32 R158, RZ, RZ, R50 ;  /* 0x000000ffff9e7224 */ /* 0x000fe400078e0032 */
[----:B------:R-:W-:Y:S02]  /*a970*/  IMAD.MOV.U32 R92, RZ, RZ, R129 ;  /* 0x000000ffff5c7224 */ /* 0x000fe400078e0081 */
[----:B------:R-:W1:Y:S01]  /*a980*/  LDC.U8 R129, c[0x0][0x2d8] ;  /* 0x0000b600ff817b82 */ /* 0x000e620000000000 */
[C---:B------:R-:W-:Y:S02]  /*a990*/  FMUL.FTZ R34, R5.reuse, R86 ;  /* 0x0000005605227220 */ /* 0x040fe40000410000 */
[----:B------:R-:W-:Y:S02]  /*a9a0*/  IMAD.MOV.U32 R118, RZ, RZ, R120 ;  /* 0x000000ffff767224 */ /* 0x000fe400078e0078 */
[----:B------:R-:W-:Y:S02]  /*a9b0*/  IMAD.MOV.U32 R120, RZ, RZ, R116 ;  /* 0x000000ffff787224 */ /* 0x000fe400078e0074 */
[----:B------:R-:W-:Y:S02]  /*a9c0*/  IMAD.MOV.U32 R116, RZ, RZ, R112 ;  /* 0x000000ffff747224 */ /* 0x000fe400078e0070 */
[----:B------:R-:W-:Y:S02]  /*a9d0*/  IMAD.MOV.U32 R112, RZ, RZ, R30 ;  /* 0x000000ffff707224 */ /* 0x000fe400078e001e */
[C---:B------:R-:W-:Y:S02]  /*a9e0*/  FMUL.FTZ R30, R5.reuse, R82 ;  /* 0x00000052051e7220 */ /* 0x040fe40000410000 */
[----:B------:R-:W-:Y:S02]  /*a9f0*/  FMUL.FTZ R51, R5, R95 ;  /* 0x0000005f05337220 */ /* 0x000fe40000410000 */
[----:B---3--:R-:W-:Y:S02]  /*aa00*/  FFMA.FTZ R99, R18, R61, R161 ;  /* 0x0000003d12637223 */ /* 0x008fe400000100a1 */
[----:B------:R-:W2:Y:S01]  /*aa10*/  LDL.LU R18, [R1+0xac] ;  /* 0x0000ac0001127983 */ /* 0x000ea20000300800 */
[----:B------:R-:W-:Y:S02]  /*aa20*/  FMUL.FTZ R61, R7, R101 ;  /* 0x00000065073d7220 */ /* 0x000fe40000410000 */
[C---:B------:R-:W-:Y:S01]  /*aa30*/  FMUL.FTZ R67, R5.reuse, R107 ;  /* 0x0000006b05437220 */ /* 0x040fe20000410000 */
[----:B------:R-:W3:Y:S01]  /*aa40*/  LDL.LU R81, [R1+0xa8] ;  /* 0x0000a80001517983 */ /* 0x000ee20000300800 */
[----:B------:R-:W-:Y:S01]  /*aa50*/  IMAD.MOV.U32 R111, RZ, RZ, R63 ;  /* 0x000000ffff6f7224 */ /* 0x000fe200078e003f */
[----:B------:R-:W-:Y:S01]  /*aa60*/  MUFU.EX2 R107, R197 ;  /* 0x000000c5006b7308 */ /* 0x000fe20000000800 */
[C---:B------:R-:W-:Y:S01]  /*aa70*/  FMUL.FTZ R63, R5.reuse, R103 ;  /* 0x00000067053f7220 */ /* 0x040fe20000410000 */
[----:B------:R4:W4:Y:S01]  /*aa80*/  LDL.S16 R90, [R1+0x2c] ;  /* 0x00002c00015a7983 */ /* 0x0009220000100600 */
[----:B------:R-:W-:Y:S02]  /*aa90*/  IMAD.MOV.U32 R126, RZ, RZ, R62 ;  /* 0x000000ffff7e7224 */ /* 0x000fe400078e003e */
[----:B------:R-:W-:Y:S01]  /*aaa0*/  IMAD.MOV.U32 R110, RZ, RZ, R66 ;  /* 0x000000ffff6e7224 */ /* 0x000fe200078e0042 */
[----:B------:R1:W4:Y:S01]  /*aab0*/  LDL.S16 R89, [R1+0x28] ;  /* 0x0000280001597983 */ /* 0x0003220000100600 */
[C---:B------:R-:W-:Y:S02]  /*aac0*/  FMUL.FTZ R66, R5.reuse, R106 ;  /* 0x0000006a05427220 */ /* 0x040fe40000410000 */
[C---:B------:R-:W-:Y:S01]  /*aad0*/  FMUL.FTZ R50, R5.reuse, R94 ;  /* 0x0000005e05327220 */ /* 0x040fe20000410000 */
[----:B------:R1:W4:Y:S01]  /*aae0*/  LDL.S16 R88, [R1+0x24] ;  /* 0x0000240001587983 */ /* 0x0003220000100600 */
[C---:B------:R-:W-:Y:S01]  /*aaf0*/  FMUL.FTZ R62, R5.reuse, R102 ;  /* 0x00000066053e7220 */ /* 0x040fe20000410000 */
[----:B------:R-:W1:Y:S01]  /*ab00*/  MUFU.EX2 R94, R92 ;  /* 0x0000005c005e7308 */ /* 0x000e620000000800 */
[----:B------:R-:W-:Y:S01]  /*ab10*/  IMAD.MOV.U32 R127, RZ, RZ, R47 ;  /* 0x000000ffff7f7224 */ /* 0x000fe200078e002f */
[----:B------:R1:W4:Y:S01]  /*ab20*/  LDL.S16 R87, [R1+0x20] ;  /* 0x0000200001577983 */ /* 0x0003220000100600 */
[----:B------:R-:W-:Y:S01]  /*ab30*/  FMUL.FTZ R47, R5, R91 ;  /* 0x0000005b052f7220 */ /* 0x000fe20000410000 */
[----:B------:R-:W-:Y:S01]  /*ab40*/  LOP3.LUT R91, R174, 0xff, RZ, 0xc0, !PT ;  /* 0x000000ffae5b7812 */ /* 0x000fe200078ec0ff */
[----:B------:R-:W-:Y:S02]  /*ab50*/  FADD.FTZ R96, R96, R99 ;  /* 0x0000006360607221 */ /* 0x000fe40000010000 */
[----:B------:R-:W-:Y:S02]  /*ab60*/  FADD.FTZ R97, R115, R97 ;  /* 0x0000006173617221 */ /* 0x000fe40000010000 */
[----:B--2---:R-:W-:Y:S01]  /*ab70*/  FFMA.FTZ R84, R7, R18, R162 ;  /* 0x0000001207547223 */ /* 0x004fe200000100a2 */
[----:B------:R-:W-:Y:S01]  /*ab80*/  PRMT R7, R76, 0x7632, R7 ;  /* 0x000076324c077816 */ /* 0x000fe20000000007 */
[----:B------:R-:W-:Y:S01]  /*ab90*/  FMUL.FTZ R18, R5, R78 ;  /* 0x0000004e05127220 */ /* 0x000fe20000410000 */
[----:B------:R-:W-:Y:S01]  /*aba0*/  F2FP.BF16.PACK_AB R78, R115, R159 ;  /* 0x0000009f734e723e */ /* 0x000fe200000010ff */
[----:B---3--:R-:W-:Y:S01]  /*abb0*/  FFMA.FTZ R75, R5, R81, R98 ;  /* 0x00000051054b7223 */ /* 0x008fe20000010062 */
[----:B------:R-:W-:Y:S01]  /*abc0*/  PRMT R5, R74, 0x7632, R5 ;  /* 0x000076324a057816 */ /* 0x000fe20000000005 */
[----:B------:R-:W-:Y:S01]  /*abd0*/  IMAD.MOV.U32 R81, RZ, RZ, R77 ;  /* 0x000000ffff517224 */ /* 0x000fe200078e004d */
[----:B------:R-:W-:Y:S01]  /*abe0*/  PRMT R73, R78, 0x7632, R73 ;  /* 0x000076324e497816 */ /* 0x000fe20000000049 */
[----:B------:R-:W-:Y:S01]  /*abf0*/  IMAD.MOV.U32 R77, RZ, RZ, R72 ;  /* 0x000000ffff4d7224 */ /* 0x000fe200078e0048 */
[----:B----4-:R-:W-:Y:S01]  /*ac00*/  @!P5 HFMA2.BF16_V2 R90, -RZ.H0_H0, RZ.H0_H0, -R78.H0_H0 ;  /* 0x200000ffff5ad231 */ /* 0x010fe2000034094e */
[----:B------:R-:W-:Y:S01]  /*ac10*/  IMAD.MOV.U32 R72, RZ, RZ, c[0x0][0x228] ;  /* 0x00008a00ff487624 */ /* 0x000fe200078e00ff */
[----:B------:R2:W-:Y:S01]  /*ac20*/  MUFU.EX2 R115, R179 ;  /* 0x000000b300737308 */ /* 0x0005e20000000800 */
[----:B------:R-:W-:Y:S01]  /*ac30*/  @!P4 HFMA2.BF16_V2 R89, -RZ.H0_H0, RZ.H0_H0, -R73.H0_H0 ;  /* 0x200000ffff59c231 */ /* 0x000fe20000340949 */
[----:B------:R-:W-:Y:S01]  /*ac40*/  IMAD.MOV.U32 R85, RZ, RZ, R77 ;  /* 0x000000ffff557224 */ /* 0x000fe200078e004d */
[----:B------:R-:W-:Y:S01]  /*ac50*/  PRMT R86, R90, 0x7610, R86 ;  /* 0x000076105a567816 */ /* 0x000fe20000000056 */
[----:B------:R-:W-:Y:S01]  /*ac60*/  IMAD.SHL.U32 R93, R72, 0x8, RZ ;  /* 0x00000008485d7824 */ /* 0x000fe200078e00ff */
[----:B------:R-:W-:Y:S01]  /*ac70*/  @!P3 HFMA2.BF16_V2 R88, -RZ.H0_H0, RZ.H0_H0, -R76.H0_H0 ;  /* 0x200000ffff58b231 */ /* 0x000fe2000034094c */
[----:B------:R-:W-:Y:S01]  /*ac80*/  PRMT R83, R89, 0x7610, R83 ;  /* 0x0000761059537816 */ /* 0x000fe20000000053 */
[----:B------:R3:W4:Y:S01]  /*ac90*/  LDL.S16 R72, [R1+0x1c] ;  /* 0x00001c0001487983 */ /* 0x0007220000100600 */
[----:B------:R-:W-:Y:S01]  /*aca0*/  IMAD.MOV.U32 R77, RZ, RZ, R158 ;  /* 0x000000ffff4d7224 */ /* 0x000fe200078e009e */
[C---:B------:R-:W-:Y:S01]  /*acb0*/  LEA R158, P0, R93.reuse, R170, 0x1 ;  /* 0x000000aa5d9e7211 */ /* 0x040fe200078008ff */
[----:B------:R-:W-:Y:S01]  /*acc0*/  @!P2 HFMA2.BF16_V2 R87, -RZ.H0_H0, RZ.H0_H0, -R7.H0_H0 ;  /* 0x200000ffff57a231 */ /* 0x000fe20000340907 */
[----:B------:R-:W-:Y:S01]  /*acd0*/  PRMT R82, R88, 0x7610, R82 ;  /* 0x0000761058527816 */ /* 0x000fe20000000052 */
[----:B------:R-:W-:Y:S01]  /*ace0*/  @!P5 STL.S16 [R1+0x2c], R90 ;  /* 0x00002c5a0100d387 */ /* 0x000fe20000100600 */
[----:B------:R-:W-:Y:S01]  /*acf0*/  LEA.HI.X.SX32 R159, R93, R171, 0x1, P0 ;  /* 0x000000ab5d9f7211 */ /* 0x000fe200000f0eff */
[----:B------:R-:W-:Y:S01]  /*ad00*/  MUFU.EX2 R101, R85 ;  /* 0x0000005500657308 */ /* 0x000fe20000000800 */
[----:B------:R-:W-:Y:S01]  /*ad10*/  PRMT R80, R87, 0x7610, R80 ;  /* 0x0000761057507816 */ /* 0x000fe20000000050 */
[----:B------:R3:W-:Y:S01]  /*ad20*/  @!P4 STL.S16 [R1+0x28], R89 ;  /* 0x000028590100c387 */ /* 0x0007e20000100600 */
[----:B-1----:R-:W-:Y:S02]  /*ad30*/  FADD.FTZ R75, R94, R75 ;  /* 0x0000004b5e4b7221 */ /* 0x002fe40000010000 */
[----:B------:R-:W-:Y:S01]  /*ad40*/  FADD.FTZ R84, R109, R84 ;  /* 0x000000546d547221 */ /* 0x000fe20000010000 */
[----:B------:R1:W-:Y:S04]  /*ad50*/  @!P3 STL.S16 [R1+0x24], R88 ;  /* 0x000024580100b387 */ /* 0x0003e80000100600 */
[----:B------:R4:W-:Y:S01]  /*ad60*/  @!P2 STL.S16 [R1+0x20], R87 ;  /* 0x000020570100a387 */ /* 0x0009e20000100600 */
[----:B------:R-:W-:Y:S01]  /*ad70*/  MUFU.EX2 R85, R122 ;  /* 0x0000007a00557308 */ /* 0x000fe20000000800 */
[----:B--2---:R-:W-:Y:S04]  /*ad80*/  IMAD.WIDE.U32 R178, R178, -0x2daee0ad, RZ ;  /* 0xd2511f53b2b27825 */ /* 0x004fe800078e00ff */
[----:B---3--:R-:W-:Y:S02]  /*ad90*/  IMAD.MOV.U32 R89, RZ, RZ, R111 ;  /* 0x000000ffff597224 */ /* 0x008fe400078e006f */
[----:B------:R-:W-:Y:S02]  /*ada0*/  IMAD.MOV.U32 R111, RZ, RZ, c[0x0][0x228] ;  /* 0x00008a00ff6f7624 */ /* 0x000fe400078e00ff */
[----:B-1----:R-:W-:Y:S01]  /*adb0*/  IMAD.MOV.U32 R88, RZ, RZ, R77 ;  /* 0x000000ffff587224 */ /* 0x002fe200078e004d */
[----:B------:R-:W-:Y:S01]  /*adc0*/  LOP3.LUT R77, R160, 0xffff, RZ, 0xc0, !PT ;  /* 0x0000ffffa04d7812 */ /* 0x000fe200078ec0ff */
[----:B------:R-:W-:Y:S01]  /*add0*/  IMAD R90, R111, 0x38, R93 ;  /* 0x000000386f5a7824 */ /* 0x000fe200078e025d */
[----:B------:R-:W-:Y:S01]  /*ade0*/  MUFU.EX2 R92, R89 ;  /* 0x00000059005c7308 */ /* 0x000fe20000000800 */
[----:B------:R-:W-:Y:S01]  /*adf0*/  IMAD.MOV.U32 R111, RZ, RZ, R125 ;  /* 0x000000ffff6f7224 */ /* 0x000fe200078e007d */
[----:B------:R-:W-:Y:S01]  /*ae00*/  SHF.R.U32.HI R77, RZ, 0x8, R77 ;  /* 0x00000008ff4d7819 */ /* 0x000fe2000001164d */
[----:B------:R-:W-:Y:S01]  /*ae10*/  IMAD.MOV.U32 R125, RZ, RZ, R124 ;  /* 0x000000ffff7d7224 */ /* 0x000fe200078e007c */
[----:B------:R-:W-:Y:S01]  /*ae20*/  IADD3 R90, R90, 0x1, RZ ;  /* 0x000000015a5a7810 */ /* 0x000fe20007ffe0ff */
[----:B------:R-:W-:Y:S01]  /*ae30*/  IMAD.MOV.U32 R124, RZ, RZ, R108 ;  /* 0x000000ffff7c7224 */ /* 0x000fe200078e006c */
[----:B------:R-:W-:Y:S01]  /*ae40*/  LOP3.LUT R77, R77, 0xffff, RZ, 0xc0, !PT ;  /* 0x0000ffff4d4d7812 */ /* 0x000fe200078ec0ff */
[----:B------:R-:W-:Y:S03]  /*ae50*/  IMAD.MOV.U32 R108, RZ, RZ, R163 ;  /* 0x000000ffff6c7224 */ /* 0x000fe600078e00a3 */
[----:B------:R-:W1:Y:S10]  /*ae60*/  MUFU.EX2 R89, R88 ;  /* 0x0000005800597308 */ /* 0x000e740000000800 */
[----:B------:R-:W-:Y:S10]  /*ae70*/  MUFU.EX2 R88, R123 ;  /* 0x0000007b00587308 */ /* 0x000ff40000000800 */
[----:B------:R-:W-:Y:S01]  /*ae80*/  MUFU.EX2 R93, R110 ;  /* 0x0000006e005d7308 */ /* 0x000fe20000000800 */
[----:B----4-:R-:W-:Y:S05]  /*ae90*/  @!P6 HFMA2.BF16_V2 R72, -RZ.H0_H0, RZ.H0_H0, -R74.H0_H0 ;  /* 0x200000ffff48e231 */ /* 0x010fea000034094a */
[----:B------:R-:W-:Y:S01]  /*aea0*/  PRMT R79, R72, 0x7610, R79 ;  /* 0x00007610484f7816 */ /* 0x000fe2000000004f */
[----:B------:R2:W-:Y:S04]  /*aeb0*/  @!P6 STL.S16 [R1+0x1c], R72 ;  /* 0x00001c480100e387 */ /* 0x0005e80000100600 */
[----:B------:R3:W4:Y:S01]  /*aec0*/  LDL.S16 R87, [R1+0x34] ;  /* 0x0000340001577983 */ /* 0x0007220000100600 */
[----:B--2---:R-:W-:Y:S02]  /*aed0*/  PRMT R72, R78, 0x5410, R73 ;  /* 0x000054104e487816 */ /* 0x004fe40000000049 */
[----:B------:R-:W-:Y:S02]  /*aee0*/  @!P4 PRMT R73, R83, 0x5410, RZ ;  /* 0x000054105349c816 */ /* 0x000fe400000000ff */
[----:B------:R-:W-:Y:S01]  /*aef0*/  @!P5 PRMT R78, R86, 0x5410, RZ ;  /* 0x00005410564ed816 */ /* 0x000fe200000000ff */
[----:B------:R-:W-:Y:S01]  /*af00*/  IMAD.MOV.U32 R86, RZ, RZ, c[0x0][0x228] ;  /* 0x00008a00ff567624 */ /* 0x000fe200078e00ff */
[----:B------:R-:W-:Y:S01]  /*af10*/  ISETP.GE.U32.AND P4, PT, R129, R77, PT ;  /* 0x0000004d8100720c */ /* 0x000fe20003f86070 */
[----:B------:R2:W-:Y:S04]  /*af20*/  STG.E.U16 [R170.64+0x2], R73 ;  /* 0x00000249aa007986 */ /* 0x0005e8000c101510 */
[----:B------:R1:W-:Y:S01]  /*af30*/  STG.E.U16 [R170.64], R78 ;  /* 0x0000004eaa007986 */ /* 0x0003e2000c101510 */
[----:B--2---:R-:W-:Y:S02]  /*af40*/  PRMT R73, R76, 0x5410, R7 ;  /* 0x000054104c497816 */ /* 0x004fe40000000007 */
[----:B------:R-:W-:Y:S01]  /*af50*/  @!P3 PRMT R76, R82, 0x5410, RZ ;  /* 0x00005410524cb816 */ /* 0x000fe200000000ff */
[----:B------:R-:W-:Y:S01]  /*af60*/  IMAD.WIDE R82, R86, 0x70, R158 ;  /* 0x0000007056527825 */ /* 0x000fe200078e029e */
[----:B------:R-:W-:Y:S02]  /*af70*/  @!P2 PRMT R7, R80, 0x5410, RZ ;  /* 0x000054105007a816 */ /* 0x000fe400000000ff */
[----:B------:R-:W-:Y:S01]  /*af80*/  PRMT R80, R74, 0x5410, R5 ;  /* 0x000054104a507816 */ /* 0x000fe20000000005 */
[----:B------:R2:W-:Y:S01]  /*af90*/  STG.E.U16 [R158.64], R76 ;  /* 0x0000004c9e007986 */ /* 0x0005e2000c101510 */
[----:B------:R-:W-:Y:S01]  /*afa0*/  @!P6 PRMT R74, R79, 0x5410, RZ ;  /* 0x000054104f4ae816 */ /* 0x000fe200000000ff */
[----:B------:R-:W-:Y:S01]  /*afb0*/  IMAD R86, R86, 0x48, RZ ;  /* 0x0000004856567824 */ /* 0x000fe200078e02ff */
[----:B------:R-:W-:Y:S01]  /*afc0*/  SHF.R.U32.HI R79, RZ, 0x18, R166 ;  /* 0x00000018ff4f7819 */ /* 0x000fe200000116a6 */
[----:B------:R3:W-:Y:S01]  /*afd0*/  STG.E.U16 [R158.64+0x2], R7 ;  /* 0x000002079e007986 */ /* 0x0007e2000c101510 */
[----:B-1----:R-:W-:Y:S02]  /*afe0*/  LOP3.LUT R78, R166, 0xff, RZ, 0xc0, !PT ;  /* 0x000000ffa64e7812 */ /* 0x002fe400078ec0ff */
[C---:B------:R-:W-:Y:S01]  /*aff0*/  ISETP.GE.U32.AND P2, PT, R129.reuse, R79, PT ;  /* 0x0000004f8100720c */ /* 0x040fe20003f46070 */
[----:B------:R1:W-:Y:S01]  /*b000*/  STG.E.U16 [R82.64], R74 ;  /* 0x0000004a52007986 */ /* 0x0003e2000c101510 */
[C---:B------:R-:W-:Y:S01]  /*b010*/  ISETP.GE.U32.AND P5, PT, R129.reuse, R78, PT ;  /* 0x0000004e8100720c */ /* 0x040fe20003fa6070 */
[----:B------:R-:W-:Y:S01]  /*b020*/  MUFU.EX2 R79, R225 ;  /* 0x000000e1004f7308 */ /* 0x000fe20000000800 */
[----:B------:R-:W-:Y:S04]  /*b030*/  SHF.R.U32.HI R78, RZ, 0x18, R160 ;  /* 0x00000018ff4e7819 */ /* 0x000fe800000116a0 */
[C---:B------:R-:W-:Y:S05]  /*b040*/  ISETP.GE.U32.AND P0, PT, R129.reuse, R78, PT ;  /* 0x0000004e8100720c */ /* 0x040fea0003f06070 */
[----:B------:R1:W-:Y:S01]  /*b050*/  MUFU.EX2 R78, R111 ;  /* 0x0000006f004e7308 */ /* 0x0003e20000000800 */
[----:B--2---:R-:W-:Y:S04]  /*b060*/  SHF.R.U32.HI R76, RZ, 0x10, R166 ;  /* 0x00000010ff4c7819 */ /* 0x004fe800000116a6 */
[----:B------:R-:W-:Y:S02]  /*b070*/  LOP3.LUT R76, R76, 0xff, RZ, 0xc0, !PT ;  /* 0x000000ff4c4c7812 */ /* 0x000fe400078ec0ff */
[----:B---3--:R-:W-:Y:S02]  /*b080*/  LOP3.LUT R7, R166, 0xffff, RZ, 0xc0, !PT ;  /* 0x0000ffffa6077812 */ /* 0x008fe400078ec0ff */
[----:B-1----:R-:W-:Y:S01]  /*b090*/  SHF.R.U32.HI R74, RZ, 0x10, R160 ;  /* 0x00000010ff4a7819 */ /* 0x002fe200000116a0 */
[----:B------:R1:W-:Y:S01]  /*b0a0*/  MUFU.EX2 R82, R127 ;  /* 0x0000007f00527308 */ /* 0x0003e20000000800 */
[C---:B------:R-:W-:Y:S02]  /*b0b0*/  ISETP.GE.U32.AND P6, PT, R129.reuse, R76, PT ;  /* 0x0000004c8100720c */ /* 0x040fe40003fc6070 */
[----:B------:R-:W-:Y:S02]  /*b0c0*/  LOP3.LUT R74, R74, 0xff, RZ, 0xc0, !PT ;  /* 0x000000ff4a4a7812 */ /* 0x000fe400078ec0ff */
[----:B------:R-:W-:Y:S02]  /*b0d0*/  F2FP.BF16.PACK_AB R76, R94, R98 ;  /* 0x000000625e4c723e */ /* 0x000fe400000010ff */
[----:B------:R-:W-:Y:S01]  /*b0e0*/  ISETP.GE.U32.AND P1, PT, R129, R74, PT ;  /* 0x0000004a8100720c */ /* 0x000fe20003f26070 */
[----:B------:R-:W-:Y:S01]  /*b0f0*/  IMAD.MOV.U32 R111, RZ, RZ, R112 ;  /* 0x000000ffff6f7224 */ /* 0x000fe200078e0070 */
[----:B------:R-:W-:Y:S01]  /*b100*/  SHF.R.U32.HI R7, RZ, 0x8, R7 ;  /* 0x00000008ff077819 */ /* 0x000fe20000011607 */
[----:B------:R-:W-:Y:S01]  /*b110*/  MUFU.EX2 R83, R119 ;  /* 0x0000007700537308 */ /* 0x000fe20000000800 */
[C---:B------:R-:W-:Y:S02]  /*b120*/  LEA R160, P3, R90.reuse, R170, 0x1 ;  /* 0x000000aa5aa07211 */ /* 0x040fe400078608ff */
[----:B------:R-:W-:Y:S02]  /*b130*/  LOP3.LUT R7, R7, 0xffff, RZ, 0xc0, !PT ;  /* 0x0000ffff07077812 */ /* 0x000fe400078ec0ff */
[----:B------:R-:W-:Y:S02]  /*b140*/  LEA.HI.X.SX32 R161, R90, R171, 0x1, P3 ;  /* 0x000000ab5aa17211 */ /* 0x000fe400018f0eff */
[----:B------:R-:W-:Y:S02]  /*b150*/  ISETP.GE.U32.AND P3, PT, R129, R7, PT ;  /* 0x000000078100720c */ /* 0x000fe40003f66070 */
[----:B------:R-:W-:Y:S01]  /*b160*/  PRMT R7, R76, 0x7632, R7 ;  /* 0x000076324c077816 */ /* 0x000fe20000000007 */
[----:B------:R2:W-:Y:S01]  /*b170*/  MUFU.EX2 R90, R126 ;  /* 0x0000007e005a7308 */ /* 0x0005e20000000800 */
[----:B------:R-:W-:Y:S01]  /*b180*/  F2FP.BF16.PACK_AB R94, R89, R92 ;  /* 0x0000005c595e723e */ /* 0x000fe200000010ff */
[----:B------:R-:W-:Y:S02]  /*b190*/  FADD.FTZ R92, R92, R97 ;  /* 0x000000615c5c7221 */ /* 0x000fe40000010000 */
[----:B------:R-:W-:Y:S02]  /*b1a0*/  FADD.FTZ R97, R101, R96 ;  /* 0x0000006065617221 */ /* 0x000fe40000010000 */
[----:B------:R-:W-:Y:S01]  /*b1b0*/  FADD.FTZ R89, R89, R92 ;  /* 0x0000005c59597221 */ /* 0x000fe20000010000 */
[----:B------:R-:W-:Y:S01]  /*b1c0*/  SHF.R.U32.HI R92, RZ, 0x18, R174 ;  /* 0x00000018ff5c7819 */ /* 0x000fe200000116ae */
[----:B-1----:R-:W-:Y:S02]  /*b1d0*/  IMAD.MOV.U32 R127, RZ, RZ, R117 ;  /* 0x000000ffff7f7224 */ /* 0x002fe400078e0075 */
[----:B--2---:R-:W-:Y:S01]  /*b1e0*/  IMAD.MOV.U32 R126, RZ, RZ, R116 ;  /* 0x000000ffff7e7224 */ /* 0x004fe200078e0074 */
[----:B----4-:R-:W-:Y:S05]  /*b1f0*/  @!P4 HFMA2.BF16_V2 R87, -RZ.H0_H0, RZ.H0_H0, -R5.H0_H0 ;  /* 0x200000ffff57c231 */ /* 0x010fea0000340905 */
[----:B------:R-:W-:Y:S01]  /*b200*/  PRMT R74, R87, 0x7610, R74 ;  /* 0x00007610574a7816 */ /* 0x000fe2000000004a */
[----:B------:R1:W-:Y:S01]  /*b210*/  @!P4 STL.S16 [R1+0x34], R87 ;  /* 0x000034570100c387 */ /* 0x0003e20000100600 */
[C---:B------:R-:W-:Y:S04]  /*b220*/  LEA R162, P4, R86.reuse, R170, 0x1 ;  /* 0x000000aa56a27211 */ /* 0x040fe800078808ff */
[----:B------:R-:W-:Y:S02]  /*b230*/  LEA.HI.X.SX32 R163, R86, R171, 0x1, P4 ;  /* 0x000000ab56a37211 */ /* 0x000fe400020f0eff */
[C---:B------:R-:W-:Y:S01]  /*b240*/  ISETP.GE.U32.AND P4, PT, R129.reuse, R77, PT ;  /* 0x0000004d8100720c */ /* 0x040fe20003f86070 */
[----:B------:R-:W2:Y:S10]  /*b250*/  MUFU.EX2 R86, R118 ;  /* 0x0000007600567308 */ /* 0x000eb40000000800 */
[----:B------:R-:W-:Y:S02]  /*b260*/  MUFU.EX2 R77, R202 ;  /* 0x000000ca004d7308 */ /* 0x000fe40000000800 */
[----:B------:R-:W-:Y:S02]  /*b270*/  @!P4 PRMT R5, R74, 0x5410, RZ ;  /* 0x000054104a05c816 */ /* 0x000fe400000000ff */
[----:B------:R-:W-:Y:S02]  /*b280*/  ISETP.GE.U32.AND P4, PT, R129, R91, PT ;  /* 0x0000005b8100720c */ /* 0x000fe40003f86070 */
[----:B------:R-:W-:Y:S01]  /*b290*/  LOP3.LUT R91, R174, 0xffff, RZ, 0xc0, !PT ;  /* 0x0000ffffae5b7812 */ /* 0x000fe200078ec0ff */
[----:B------:R3:W-:Y:S03]  /*b2a0*/  STG.E.U16 [R160.64], R5 ;  /* 0x00000005a0007986 */ /* 0x0007e6000c101510 */
[----:B------:R-:W-:Y:S01]  /*b2b0*/  SHF.R.U32.HI R91, RZ, 0x8, R91 ;  /* 0x00000008ff5b7819 */ /* 0x000fe2000001165b */
[----:B------:R4:W4:Y:S03]  /*b2c0*/  MUFU.EX2 R74, R81 ;  /* 0x00000051004a7308 */ /* 0x0009260000000800 */
[----:B------:R-:W-:Y:S01]  /*b2d0*/  LOP3.LUT R91, R91, 0xffff, RZ, 0xc0, !PT ;  /* 0x0000ffff5b5b7812 */ /* 0x000fe200078ec0ff */
[----:B--2---:R-:W-:Y:S01]  /*b2e0*/  FADD.FTZ R112, R86, R89 ;  /* 0x0000005956707221 */ /* 0x004fe20000010000 */
[C---:B------:R-:W-:Y:S03]  /*b2f0*/  F2FP.BF16.PACK_AB R86, R79.reuse, R86 ;  /* 0x000000564f56723e */ /* 0x040fe600000010ff */
[----:B------:R-:W-:Y:S02]  /*b300*/  FADD.FTZ R112, R79, R112 ;  /* 0x000000704f707221 */ /* 0x000fe40000010000 */
[----:B-1----:R-:W1:Y:S01]  /*b310*/  MUFU.EX2 R87, R131 ;  /* 0x0000008300577308 */ /* 0x002e620000000800 */
[----:B---3--:R-:W-:Y:S01]  /*b320*/  SHF.R.U32.HI R5, RZ, 0x10, R178 ;  /* 0x00000010ff057819 */ /* 0x008fe200000116b2 */
[----:B----4-:R2:W3:Y:S01]  /*b330*/  LDL.S16 R81, [R1+0x30] ;  /* 0x0000300001517983 */ /* 0x0104e20000100600 */
[C---:B------:R-:W-:Y:S01]  /*b340*/  F2FP.BF16.PACK_AB R101, R74.reuse, R101 ;  /* 0x000000654a65723e */ /* 0x040fe200000010ff */
[----:B------:R-:W-:Y:S01]  /*b350*/  FADD.FTZ R97, R74, R97 ;  /* 0x000000614a617221 */ /* 0x000fe20000010000 */
[----:B------:R-:W-:Y:S01]  /*b360*/  LOP3.LUT R5, R5, 0xff, RZ, 0xc0, !PT ;  /* 0x000000ff05057812 */ /* 0x000fe200078ec0ff */
[----:B------:R2:W4:Y:S01]  /*b370*/  LDL.LU R225, [R1+0xe4] ;  /* 0x0000e40001e17983 */ /* 0x0005220000300800 */
[----:B------:R-:W-:Y:S03]  /*b380*/  PRMT R96, R101, 0x7632, R96 ;  /* 0x0000763265607816 */ /* 0x000fe60000000060 */
[----:B------:R2:W5:Y:S04]  /*b390*/  LDL.LU R202, [R1+0xe0] ;  /* 0x0000e00001ca7983 */ /* 0x0005680000300800 */
[----:B------:R2:W2:Y:S04]  /*b3a0*/  LDL.S16 R98, [R1+0x18] ;  /* 0x0000180001627983 */ /* 0x0004a80000100600 */
[----:B------:R1:W4:Y:S01]  /*b3b0*/  LDL.S16 R95, [R1+0x14] ;  /* 0x00001400015f7983 */ /* 0x0003220000100600 */
[----:B---3--:R-:W-:Y:S05]  /*b3c0*/  @!P1 HFMA2.BF16_V2 R81, -RZ.H0_H0, RZ.H0_H0, -R76.H0_H0 ;  /* 0x200000ffff519231 */ /* 0x008fea000034094c */
[----:B------:R-:W-:Y:S01]  /*b3d0*/  PRMT R100, R81, 0x7610, R100 ;  /* 0x0000761051647816 */ /* 0x000fe20000000064 */
[----:B------:R3:W-:Y:S01]  /*b3e0*/  @!P1 STL.S16 [R1+0x30], R81 ;  /* 0x0000305101009387 */ /* 0x0007e20000100600 */
[----:B--2---:R-:W-:Y:S02]  /*b3f0*/  @!P0 HFMA2.BF16_V2 R98, -RZ.H0_H0, RZ.H0_H0, -R7.H0_H0 ;  /* 0x200000ffff628231 */ /* 0x004fe40000340907 */
[----:B----4-:R-:W-:Y:S03]  /*b400*/  @!P5 HFMA2.BF16_V2 R95, -RZ.H0_H0, RZ.H0_H0, -R94.H0_H0 ;  /* 0x200000ffff5fd231 */ /* 0x010fe6000034095e */
[----:B------:R-:W-:Y:S02]  /*b410*/  PRMT R103, R98, 0x7610, R103 ;  /* 0x0000761062677816 */ /* 0x000fe40000000067 */
[----:B------:R-:W-:Y:S02]  /*b420*/  PRMT R102, R95, 0x7610, R102 ;  /* 0x000076105f667816 */ /* 0x000fe40000000066 */
[----:B---3--:R-:W-:Y:S02]  /*b430*/  PRMT R81, R76, 0x5410, R7 ;  /* 0x000054104c517816 */ /* 0x008fe40000000007 */
[----:B------:R-:W-:Y:S02]  /*b440*/  @!P1 PRMT R76, R100, 0x5410, RZ ;  /* 0x00005410644c9816 */ /* 0x000fe400000000ff */
[----:B------:R-:W-:Y:S01]  /*b450*/  @!P0 PRMT R7, R103, 0x5410, RZ ;  /* 0x0000541067078816 */ /* 0x000fe200000000ff */
[----:B------:R2:W3:Y:S04]  /*b460*/  LDL.S16 R100, [R1+0x10] ;  /* 0x0000100001647983 */ /* 0x0004e80000100600 */
[----:B------:R4:W-:Y:S01]  /*b470*/  @!P0 STL.S16 [R1+0x18], R98 ;  /* 0x0000186201008387 */ /* 0x0009e20000100600 */
[----:B------:R-:W-:Y:S02]  /*b480*/  ISETP.GE.U32.AND P0, PT, R129, R91, PT ;  /* 0x0000005b8100720c */ /* 0x000fe40003f06070 */
[C---:B------:R-:W-:Y:S01]  /*b490*/  PRMT R91, R94.reuse, 0x7632, R91 ;  /* 0x000076325e5b7816 */ /* 0x040fe2000000005b */
[----:B------:R2:W2:Y:S03]  /*b4a0*/  LDL.S16 R99, [R1+0xc] ;  /* 0x00000c0001637983 */ /* 0x0004a60000100600 */
[----:B------:R-:W-:Y:S01]  /*b4b0*/  PRMT R74, R94, 0x5410, R91 ;  /* 0x000054105e4a7816 */ /* 0x000fe2000000005b */
[----:B------:R1:W-:Y:S01]  /*b4c0*/  @!P5 STL.S16 [R1+0x14], R95 ;  /* 0x0000145f0100d387 */ /* 0x0003e20000100600 */
[----:B------:R-:W-:Y:S01]  /*b4d0*/  @!P5 PRMT R94, R102, 0x5410, RZ ;  /* 0x00005410665ed816 */ /* 0x000fe200000000ff */
[----:B------:R-:W-:Y:S01]  /*b4e0*/  FADD.FTZ R102, R90, R75 ;  /* 0x0000004b5a667221 */ /* 0x000fe20000010000 */
[----:B------:R-:W-:Y:S01]  /*b4f0*/  F2FP.BF16.PACK_AB R90, R85, R90 ;  /* 0x0000005a555a723e */ /* 0x000fe200000010ff */
[----:B------:R-:W-:Y:S01]  /*b500*/  STG.E.U16 [R162.64], R76 ;  /* 0x0000004ca2007986 */ /* 0x000fe2000c101510 */
[----:B------:R-:W-:Y:S01]  /*b510*/  PRMT R75, R101, 0x5410, R96 ;  /* 0x00005410654b7816 */ /* 0x000fe20000000060 */
[----:B------:R-:W-:Y:S02]  /*b520*/  FADD.FTZ R102, R85, R102 ;  /* 0x0000006655667221 */ /* 0x000fe40000010000 */
[----:B------:R-:W-:Y:S04]  /*b530*/  STG.E.U16 [R162.64+0x2], R7 ;  /* 0x00000207a2007986 */ /* 0x000fe8000c101510 */
[----:B------:R-:W-:Y:S01]  /*b540*/  STG.E.U16 [R170.64+0x10], R94 ;  /* 0x0000105eaa007986 */ /* 0x000fe2000c101510 */
[----:B----4-:R4:W2:Y:S01]  /*b550*/  MUFU.EX2 R98, R134 ;  /* 0x0000008600627308 */ /* 0x0108a20000000800 */
[----:B-1----:R-:W-:Y:S04]  /*b560*/  SHF.R.U32.HI R95, RZ, 0x10, R174 ;  /* 0x00000010ff5f7819 */ /* 0x002fe800000116ae */
[----:B------:R-:W-:Y:S04]  /*b570*/  LOP3.LUT R95, R95, 0xff, RZ, 0xc0, !PT ;  /* 0x000000ff5f5f7812 */ /* 0x000fe800078ec0ff */
[----:B------:R-:W-:Y:S01]  /*b580*/  ISETP.GE.U32.AND P5, PT, R129, R95, PT ;  /* 0x0000005f8100720c */ /* 0x000fe20003fa6070 */
[----:B----4-:R-:W-:Y:S02]  /*b590*/  IMAD.MOV.U32 R134, RZ, RZ, R113 ;  /* 0x000000ffff867224 */ /* 0x010fe400078e0071 */
[----:B------:R-:W-:Y:S02]  /*b5a0*/  IMAD.MOV.U32 R113, RZ, RZ, R108 ;  /* 0x000000ffff717224 */ /* 0x000fe400078e006c */
[----:B------:R-:W-:Y:S01]  /*b5b0*/  FADD.FTZ R108, R88, R97 ;  /* 0x00000061586c7221 */ /* 0x000fe20000010000 */
[C---:B------:R-:W-:Y:S07]  /*b5c0*/  F2FP.BF16.PACK_AB R88, R83.reuse, R88 ;  /* 0x000000585358723e */ /* 0x040fee00000010ff */
[----:B------:R-:W-:Y:S01]  /*b5d0*/  @!P5 HFMA2.BF16_V2 R252, -RZ.H0_H0, RZ.H0_H0, -R90.H0_H0 ;  /* 0x200000fffffcd231 */ /* 0x000fe2000034095a */
[----:B------:R-:W-:Y:S01]  /*b5e0*/  FADD.FTZ R108, R83, R108 ;  /* 0x0000006c536c7221 */ /* 0x000fe20000010000 */
[----:B---3--:R-:W-:Y:S05]  /*b5f0*/  @!P3 HFMA2.BF16_V2 R100, -RZ.H0_H0, RZ.H0_H0, -R91.H0_H0 ;  /* 0x200000ffff64b231 */ /* 0x008fea000034095b */
[----:B------:R-:W-:Y:S01]  /*b600*/  PRMT R95, R100, 0x7610, R95 ;  /* 0x00007610645f7816 */ /* 0x000fe2000000005f */
[----:B------:R1:W-:Y:S01]  /*b610*/  @!P3 STL.S16 [R1+0x10], R100 ;  /* 0x000010640100b387 */ /* 0x0003e20000100600 */
[----:B--2---:R-:W-:Y:S02]  /*b620*/  @!P6 HFMA2.BF16_V2 R99, -RZ.H0_H0, RZ.H0_H0, -R101.H0_H0 ;  /* 0x200000ffff63e231 */ /* 0x004fe40000340965 */
[----:B------:R-:W-:Y:S01]  /*b630*/  @!P3 PRMT R91, R95, 0x5410, RZ ;  /* 0x000054105f5bb816 */ /* 0x000fe200000000ff */
[----:B------:R2:W3:Y:S01]  /*b640*/  LDL.S16 R105, [R1+0x8] ;  /* 0x0000080001697983 */ /* 0x0004e20000100600 */
[----:B------:R-:W-:Y:S01]  /*b650*/  ISETP.GE.U32.AND P3, PT, R129, R92, PT ;  /* 0x0000005c8100720c */ /* 0x000fe20003f66070 */
[----:B------:R4:W-:Y:S01]  /*b660*/  MUFU.EX2 R95, R201 ;  /* 0x000000c9005f7308 */ /* 0x0009e20000000800 */
[----:B------:R-:W-:Y:S01]  /*b670*/  PRMT R106, R99, 0x7610, R106 ;  /* 0x00007610636a7816 */ /* 0x000fe2000000006a */
[----:B------:R2:W-:Y:S01]  /*b680*/  @!P6 STL.S16 [R1+0xc], R99 ;  /* 0x00000c630100e387 */ /* 0x0005e20000100600 */
[----:B------:R-:W-:Y:S02]  /*b690*/  F2FP.BF16.PACK_AB R92, R82, R87 ;  /* 0x00000057525c723e */ /* 0x000fe400000010ff */
[----:B------:R-:W-:Y:S01]  /*b6a0*/  @!P6 PRMT R101, R106, 0x5410, RZ ;  /* 0x000054106a65e816 */ /* 0x000fe200000000ff */
[----:B------:R-:W-:Y:S01]  /*b6b0*/  STG.E.U16 [R170.64+0x12], R91 ;  /* 0x0000125baa007986 */ /* 0x000fe2000c101510 */
[----:B------:R-:W-:Y:S03]  /*b6c0*/  PRMT R89, R92, 0x7632, R89 ;  /* 0x000076325c597816 */ /* 0x000fe60000000059 */
[----:B------:R-:W-:Y:S01]  /*b6d0*/  MUFU.EX2 R106, R195 ;  /* 0x000000c3006a7308 */ /* 0x000fe20000000800 */
[----:B------:R-:W-:Y:S09]  /*b6e0*/  STG.E.U16 [R158.64+0x10], R101 ;  /* 0x000010659e007986 */ /* 0x000ff2000c101510 */
[----:B-1----:R1:W1:Y:S01]  /*b6f0*/  MUFU.EX2 R100, R181 ;  /* 0x000000b500647308 */ /* 0x0022620000000800 */
[----:B----4-:R4:W5:Y:S01]  /*b700*/  LDL.LU R201, [R1+0xdc] ;  /* 0x0000dc0001c97983 */ /* 0x0109620000300800 */
[----:B--2---:R-:W-:Y:S01]  /*b710*/  FADD.FTZ R99, R87, R84 ;  /* 0x0000005457637221 */ /* 0x004fe20000010000 */
[--C-:B------:R-:W-:Y:S02]  /*b720*/  LOP3.LUT R87, R179, UR14, R164.reuse, 0x96, !PT ;  /* 0x0000000eb3577c12 */ /* 0x100fe4000f8e96a4 */
[----:B------:R4:W2:Y:S01]  /*b730*/  LDL.S16 R103, [R1+0x4] ;  /* 0x0000040001677983 */ /* 0x0008a20000100600 */
[----:B------:R-:W-:Y:S01]  /*b740*/  F2FP.BF16.PACK_AB R84, R78, R77 ;  /* 0x0000004d4e54723e */ /* 0x000fe200000010ff */
[----:B------:R-:W-:Y:S01]  /*b750*/  FADD.FTZ R82, R82, R99 ;  /* 0x0000006352527221 */ /* 0x000fe20000010000 */
[----:B------:R-:W-:Y:S01]  /*b760*/  LOP3.LUT R83, R87, 0xff, RZ, 0xc0, !PT ;  /* 0x000000ff57537812 */ /* 0x000fe200078ec0ff */
[----:B------:R4:W5:Y:S01]  /*b770*/  LDL.LU R200, [R1+0xd8] ;  /* 0x0000d80001c87983 */ /* 0x0009620000300800 */
[--C-:B------:R-:W-:Y:S02]  /*b780*/  SHF.R.U32.HI R79, RZ, 0x18, R87.reuse ;  /* 0x00000018ff4f7819 */ /* 0x100fe40000011657 */
[----:B------:R-:W-:Y:S01]  /*b790*/  ISETP.GE.U32.AND P6, PT, R129, R83, PT ;  /* 0x000000538100720c */ /* 0x000fe20003fc6070 */
[----:B------:R4:W4:Y:S01]  /*b7a0*/  LDL.S16 R85, [R1] ;  /* 0x0000000001557983 */ /* 0x0009220000100600 */
[----:B------:R-:W-:Y:S02]  /*b7b0*/  LOP3.LUT R83, R87, 0xffff, RZ, 0xc0, !PT ;  /* 0x0000ffff57537812 */ /* 0x000fe400078ec0ff */
[----:B------:R-:W-:Y:S02]  /*b7c0*/  SHF.R.U32.HI R87, RZ, 0x10, R87 ;  /* 0x00000010ff577819 */ /* 0x000fe40000011657 */
[----:B------:R-:W-:Y:S02]  /*b7d0*/  SHF.R.U32.HI R83, RZ, 0x8, R83 ;  /* 0x00000008ff537819 */ /* 0x000fe40000011653 */
[----:B------:R-:W-:Y:S01]  /*b7e0*/  LOP3.LUT R87, R87, 0xff, RZ, 0xc0, !PT ;  /* 0x000000ff57577812 */ /* 0x000fe200078ec0ff */
[----:B-1----:R-:W-:Y:S01]  /*b7f0*/  IMAD.WIDE.U32 R180, R180, -0x2daee0ad, RZ ;  /* 0xd2511f53b4b47825 */ /* 0x002fe200078e00ff */
[----:B------:R-:W-:Y:S02]  /*b800*/  LOP3.LUT R83, R83, 0xffff, RZ, 0xc0, !PT ;  /* 0x0000ffff53537812 */ /* 0x000fe400078ec0ff */
[----:B------:R-:W-:Y:S01]  /*b810*/  LOP3.LUT R164, R179, UR14, R164, 0x96, !PT ;  /* 0x0000000eb3a47c12 */ /* 0x000fe2000f8e96a4 */
[----:B------:R-:W-:Y:S02]  /*b820*/  @!P6 HFMA2.BF16_V2 R250, -RZ.H0_H0, RZ.H0_H0, -R86.H0_H0 ;  /* 0x200000fffffae231 */ /* 0x000fe40000340956 */
[----:B---3--:R-:W-:Y:S05]  /*b830*/  @!P2 HFMA2.BF16_V2 R105, -RZ.H0_H0, RZ.H0_H0, -R96.H0_H0 ;  /* 0x200000ffff69a231 */ /* 0x008fea0000340960 */
[----:B------:R-:W-:Y:S01]  /*b840*/  PRMT R99, R105, 0x7610, R99 ;  /* 0x0000761069637816 */ /* 0x000fe20000000063 */
[----:B------:R-:W-:Y:S03]  /*b850*/  @!P2 STL.S16 [R1+0x8], R105 ;  /* 0x000008690100a387 */ /* 0x000fe60000100600 */
[----:B------:R-:W-:Y:S01]  /*b860*/  @!P2 PRMT R96, R99, 0x5410, RZ ;  /* 0x000054106360a816 */ /* 0x000fe200000000ff */
[----:B------:R1:W5:Y:S01]  /*b870*/  LDL.LU R197, [R1+0xd4] ;  /* 0x0000d40001c57983 */ /* 0x0003620000300800 */
[----:B------:R-:W-:Y:S01]  /*b880*/  ISETP.GE.U32.AND P2, PT, R129, R83, PT ;  /* 0x000000538100720c */ /* 0x000fe20003f46070 */
[----:B------:R-:W-:Y:S01]  /*b890*/  FADD.FTZ R83, R77, R82 ;  /* 0x000000524d537221 */ /* 0x000fe20000010000 */
[----:B------:R-:W-:Y:S01]  /*b8a0*/  PRMT R82, R92, 0x5410, R89 ;  /* 0x000054105c527816 */ /* 0x000fe20000000059 */
[----:B------:R-:W-:Y:S01]  /*b8b0*/  FADD.FTZ R77, R93, R102 ;  /* 0x000000665d4d7221 */ /* 0x000fe20000010000 */
[----:B------:R-:W-:Y:S01]  /*b8c0*/  LOP3.LUT R102, R181, UR14, R148, 0x96, !PT ;  /* 0x0000000eb5667c12 */ /* 0x000fe2000f8e9694 */
[----:B------:R-:W3:Y:S01]  /*b8d0*/  MUFU.EX2 R99, R111 ;  /* 0x0000006f00637308 */ /* 0x000ee20000000800 */
[----:B------:R-:W-:Y:S01]  /*b8e0*/  FADD.FTZ R110, R78, R83 ;  /* 0x000000534e6e7221 */ /* 0x000fe20000010000 */
[C---:B------:R-:W-:Y:S01]  /*b8f0*/  F2FP.BF16.PACK_AB R78, R98.reuse, R93 ;  /* 0x0000005d624e723e */ /* 0x040fe200000010ff */
[----:B------:R-:W-:Y:S01]  /*b900*/  FADD.FTZ R98, R98, R77 ;  /* 0x0000004d62627221 */ /* 0x000fe20000010000 */
[----:B------:R-:W-:Y:S01]  /*b910*/  STG.E.U16 [R158.64+0x12], R96 ;  /* 0x000012609e007986 */ /* 0x000fe2000c101510 */
[----:B------:R-:W-:Y:S01]  /*b920*/  FADD.FTZ R77, R115, R108 ;  /* 0x0000006c734d7221 */ /* 0x000fe20000010000 */
[----:B------:R-:W-:Y:S01]  /*b930*/  F2FP.BF16.PACK_AB R115, R100, R115 ;  /* 0x000000736473723e */ /* 0x000fe200000010ff */
[----:B------:R-:W-:Y:S01]  /*b940*/  FADD.FTZ R93, R107, R110 ;  /* 0x0000006e6b5d7221 */ /* 0x000fe20000010000 */
[----:B------:R-:W-:Y:S01]  /*b950*/  F2FP.BF16.PACK_AB R107, R106, R107 ;  /* 0x0000006b6a6b723e */ /* 0x000fe200000010ff */
[----:B------:R-:W-:Y:S01]  /*b960*/  FADD.FTZ R100, R100, R77 ;  /* 0x0000004d64647221 */ /* 0x000fe20000010000 */
[----:B------:R-:W-:Y:S01]  /*b970*/  F2FP.BF16.PACK_AB R77, R104, R95 ;  /* 0x0000005f684d723e */ /* 0x000fe200000010ff */
[----:B------:R1:W1:Y:S01]  /*b980*/  MUFU.EX2 R108, R134 ;  /* 0x00000086006c7308 */ /* 0x0002620000000800 */
[----:B------:R-:W-:Y:S01]  /*b990*/  PRMT R114, R115, 0x7632, R114 ;  /* 0x0000763273727816 */ /* 0x000fe20000000072 */
[----:B------:R-:W-:Y:S01]  /*b9a0*/  FADD.FTZ R93, R106, R93 ;  /* 0x0000005d6a5d7221 */ /* 0x000fe20000010000 */
[----:B--2---:R-:W-:Y:S05]  /*b9b0*/  @!P4 HFMA2.BF16_V2 R103, -RZ.H0_H0, RZ.H0_H0, -R92.H0_H0 ;  /* 0x200000ffff67c231 */ /* 0x004fea000034095c */
[----:B------:R-:W-:Y:S01]  /*b9c0*/  PRMT R97, R103, 0x7610, R97 ;  /* 0x0000761067617816 */ /* 0x000fe20000000061 */
[----:B------:R2:W-:Y:S01]  /*b9d0*/  @!P4 STL.S16 [R1+0x4], R103 ;  /* 0x000004670100c387 */ /* 0x0005e20000100600 */
[----:B----4-:R-:W-:Y:S02]  /*b9e0*/  @!P0 HFMA2.BF16_V2 R85, -RZ.H0_H0, RZ.H0_H0, -R89.H0_H0 ;  /* 0x200000ffff558231 */ /* 0x010fe40000340959 */
[----:B------:R-:W-:Y:S01]  /*b9f0*/  @!P4 PRMT R92, R97, 0x5410, RZ ;  /* 0x00005410615cc816 */ /* 0x000fe200000000ff */
[----:B------:R4:W5:Y:S01]  /*ba00*/  LDL.LU R195, [R1+0xd0] ;  /* 0x0000d00001c37983 */ /* 0x0009620000300800 */
[----:B------:R-:W-:Y:S01]  /*ba10*/  ISETP.GE.U32.AND P4, PT, R129, R79, PT ;  /* 0x0000004f8100720c */ /* 0x000fe20003f86070 */
[----:B------:R-:W-:Y:S01]  /*ba20*/  FADD.FTZ R97, R95, R112 ;  /* 0x000000705f617221 */ /* 0x000fe20000010000 */
[----:B------:R-:W-:Y:S01]  /*ba30*/  PRMT R79, R85, 0x7610, R79 ;  /* 0x00007610554f7816 */ /* 0x000fe2000000004f */
[----:B------:R3:W-:Y:S01]  /*ba40*/  @!P0 STL.S16 [R1], R85 ;  /* 0x0000005501008387 */ /* 0x0007e20000100600 */
[----:B------:R-:W3:Y:S01]  /*ba50*/  MUFU.EX2 R95, R176 ;  /* 0x000000b0005f7308 */ /* 0x000ee20000000800 */
[----:B------:R-:W-:Y:S01]  /*ba60*/  FADD.FTZ R97, R104, R97 ;  /* 0x0000006168617221 */ /* 0x000fe20000010000 */
[----:B------:R-:W-:Y:S01]  /*ba70*/  @!P0 PRMT R89, R79, 0x5410, RZ ;  /* 0x000054104f598816 */ /* 0x000fe200000000ff */
[----:B------:R-:W-:Y:S01]  /*ba80*/  STG.E.U16 [R160.64+0xe], R92 ;  /* 0x00000e5ca0007986 */ /* 0x000fe2000c101510 */
[C---:B------:R-:W-:Y:S01]  /*ba90*/  ISETP.GE.U32.AND P0, PT, R129.reuse, R87, PT ;  /* 0x000000578100720c */ /* 0x040fe20003f06070 */
[----:B-1----:R-:W-:Y:S01]  /*baa0*/  IMAD.MOV.U32 R134, RZ, RZ, R124 ;  /* 0x000000ffff867224 */ /* 0x002fe200078e007c */
[----:B------:R-:W-:Y:S01]  /*bab0*/  PRMT R87, R90, 0x7632, R87 ;  /* 0x000076325a577816 */ /* 0x000fe20000000057 */
[----:B------:R-:W-:Y:S01]  /*bac0*/  STG.E.U16 [R160.64+0x10], R89 ;  /* 0x00001059a0007986 */ /* 0x000fe2000c101510 */
[----:B------:R-:W-:Y:S01]  /*bad0*/  LOP3.LUT R79, R102, 0xff, RZ, 0xc0, !PT ;  /* 0x000000ff664f7812 */ /* 0x000fe200078ec0ff */
[----:B------:R-:W-:Y:S01]  /*bae0*/  IMAD.MOV.U32 R124, RZ, RZ, R120 ;  /* 0x000000ffff7c7224 */ /* 0x000fe200078e0078 */
[----:B------:R-:W-:Y:S01]  /*baf0*/  PRMT R83, R90, 0x5410, R87 ;  /* 0x000054105a537816 */ /* 0x000fe20000000057 */
[----:B------:R-:W-:Y:S01]  /*bb00*/  @!P3 HFMA2.BF16_V2 R251, -RZ.H0_H0, RZ.H0_H0, -R87.H0_H0 ;  /* 0x200000fffffbb231 */ /* 0x000fe20000340957 */
[----:B------:R-:W-:Y:S01]  /*bb10*/  @!P5 PRMT R90, R252, 0x5410, RZ ;  /* 0x00005410fc5ad816 */ /* 0x000fe200000000ff */
[----:B------:R1:W-:Y:S01]  /*bb20*/  MUFU.EX2 R104, R6 ;  /* 0x0000000600687308 */ /* 0x0003e20000000800 */
[----:B------:R-:W-:Y:S01]  /*bb30*/  ISETP.GE.U32.AND P5, PT, R129, R79, PT ;  /* 0x0000004f8100720c */ /* 0x000fe20003fa6070 */
[----:B------:R-:W-:Y:S01]  /*bb40*/  IMAD.MOV.U32 R120, RZ, RZ, R113 ;  /* 0x000000ffff787224 */ /* 0x000fe200078e0071 */
[----:B------:R-:W-:Y:S01]  /*bb50*/  LOP3.LUT R79, R102, 0xffff, RZ, 0xc0, !PT ;  /* 0x0000ffff664f7812 */ /* 0x000fe200078ec0ff */
[----:B------:R-:W-:Y:S01]  /*bb60*/  STG.E.U16 [R162.64+0x10], R90 ;  /* 0x0000105aa2007986 */ /* 0x000fe2000c101510 */
[----:B------:R-:W-:Y:S01]  /*bb70*/  @!P3 PRMT R87, R251, 0x5410, RZ ;  /* 0x00005410fb57b816 */ /* 0x000fe200000000ff */
[----:B------:R-:W-:Y:S01]  /*bb80*/  @!P0 HFMA2.BF16_V2 R248, -RZ.H0_H0, RZ.H0_H0, -R88.H0_H0 ;  /* 0x200000fffff88231 */ /* 0x000fe20000340958 */
[----:B------:R-:W-:Y:S02]  /*bb90*/  SHF.R.U32.HI R79, RZ, 0x8, R79 ;  /* 0x00000008ff4f7819 */ /* 0x000fe4000001164f */
[----:B--2---:R-:W-:Y:S01]  /*bba0*/  LOP3.LUT R103, R178, 0xff, RZ, 0xc0, !PT ;  /* 0x000000ffb2677812 */ /* 0x004fe200078ec0ff */
[----:B------:R-:W-:Y:S01]  /*bbb0*/  STG.E.U16 [R162.64+0x12], R87 ;  /* 0x00001257a2007986 */ /* 0x000fe2000c101510 */
[----:B------:R-:W-:Y:S01]  /*bbc0*/  LOP3.LUT R79, R79, 0xffff, RZ, 0xc0, !PT ;  /* 0x0000ffff4f4f7812 */ /* 0x000fe200078ec0ff */
[----:B---3--:R-:W-:Y:S01]  /*bbd0*/  FADD.FTZ R85, R99, R98 ;  /* 0x0000006263557221 */ /* 0x008fe20000010000 */
[C---:B------:R-:W-:Y:S01]  /*bbe0*/  F2FP.BF16.PACK_AB R99, R108.reuse, R99 ;  /* 0x000000636c63723e */ /* 0x040fe200000010ff */
[----:B------:R-:W-:Y:S01]  /*bbf0*/  @!P5 HFMA2.BF16_V2 R246, -RZ.H0_H0, RZ.H0_H0, -R84.H0_H0 ;  /* 0x200000fffff6d231 */ /* 0x000fe20000340954 */
[----:B------:R-:W-:Y:S01]  /*bc00*/  ISETP.GE.U32.AND P3, PT, R129, R79, PT ;  /* 0x0000004f8100720c */ /* 0x000fe20003f66070 */
[----:B------:R-:W-:Y:S01]  /*bc10*/  FADD.FTZ R98, R108, R85 ;  /* 0x000000556c627221 */ /* 0x000fe20000010000 */
[C---:B------:R-:W-:Y:S01]  /*bc20*/  PRMT R79, R86.reuse, 0x7632, R79 ;  /* 0x00007632564f7816 */ /* 0x040fe2000000004f */
[----:B------:R-:W-:Y:S01]  /*bc30*/  FADD.FTZ R100, R95, R100 ;  /* 0x000000645f647221 */ /* 0x000fe20000010000 */
[--C-:B------:R-:W-:Y:S02]  /*bc40*/  SHF.R.U32.HI R85, RZ, 0x18, R102.reuse ;  /* 0x00000018ff557819 */ /* 0x100fe40000011666 */
[----:B------:R-:W-:Y:S01]  /*bc50*/  SHF.R.U32.HI R102, RZ, 0x10, R102 ;  /* 0x00000010ff667819 */ /* 0x000fe20000011666 */
[----:B------:R-:W-:Y:S01]  /*bc60*/  @!P2 HFMA2.BF16_V2 R249, -RZ.H0_H0, RZ.H0_H0, -R79.H0_H0 ;  /* 0x200000fffff9a231 */ /* 0x000fe2000034094f */
[----:B------:R-:W-:Y:S01]  /*bc70*/  PRMT R123, R86, 0x5410, R79 ;  /* 0x00005410567b7816 */ /* 0x000fe2000000004f */
[----:B-1----:R-:W-:Y:S01]  /*bc80*/  IMAD.MOV.U32 R6, RZ, RZ, R120 ;  /* 0x000000ffff067224 */ /* 0x002fe200078e0078 */
[----:B------:R-:W-:Y:S02]  /*bc90*/  @!P6 PRMT R86, R250, 0x5410, RZ ;  /* 0x00005410fa56e816 */ /* 0x000fe400000000ff */
[C---:B------:R-:W-:Y:S02]  /*bca0*/  ISETP.GE.U32.AND P6, PT, R129.reuse, R85, PT ;  /* 0x000000558100720c */ /* 0x040fe40003fc6070 */
[----:B------:R-:W-:Y:S01]  /*bcb0*/  PRMT R85, R88, 0x7632, R85 ;  /* 0x0000763258557816 */ /* 0x000fe20000000055 */
[----:B------:R-:W-:Y:S01]  /*bcc0*/  STG.E.U16 [R170.64+0x20], R86 ;  /* 0x00002056aa007986 */ /* 0x000fe2000c101510 */
[----:B------:R-:W-:Y:S02]  /*bcd0*/  LOP3.LUT R102, R102, 0xff, RZ, 0xc0, !PT ;  /* 0x000000ff66667812 */ /* 0x000fe400078ec0ff */
[----:B------:R-:W-:Y:S01]  /*bce0*/  PRMT R122, R88, 0x5410, R85 ;  /* 0x00005410587a7816 */ /* 0x000fe20000000055 */
[----:B------:R-:W-:Y:S01]  /*bcf0*/  @!P4 HFMA2.BF16_V2 R247, -RZ.H0_H0, RZ.H0_H0, -R85.H0_H0 ;  /* 0x200000fffff7c231 */ /* 0x000fe20000340955 */
[----:B------:R-:W-:Y:S02]  /*bd00*/  @!P0 PRMT R88, R248, 0x5410, RZ ;  /* 0x00005410f8588816 */ /* 0x000fe400000000ff */
[----:B------:R-:W-:Y:S02]  /*bd10*/  ISETP.GE.U32.AND P0, PT, R129, R102, PT ;  /* 0x000000668100720c */ /* 0x000fe40003f06070 */
[----:B------:R-:W-:Y:S01]  /*bd20*/  @!P2 PRMT R79, R249, 0x5410, RZ ;  /* 0x00005410f94fa816 */ /* 0x000fe200000000ff */
[----:B------:R1:W2:Y:S01]  /*bd30*/  MUFU.EX2 R102, R4 ;  /* 0x0000000400667308 */ /* 0x0002a20000000800 */
[----:B------:R-:W-:Y:S02]  /*bd40*/  ISETP.GE.U32.AND P2, PT, R129, R103, PT ;  /* 0x000000678100720c */ /* 0x000fe40003f46070 */
[----:B------:R-:W-:Y:S01]  /*bd50*/  LOP3.LUT R103, R178, 0xffff, RZ, 0xc0, !PT ;  /* 0x0000ffffb2677812 */ /* 0x000fe200078ec0ff */
[----:B------:R-:W-:Y:S01]  /*bd60*/  STG.E.U16 [R170.64+0x22], R79 ;  /* 0x0000224faa007986 */ /* 0x000fe2000c101510 */
[----:B------:R-:W-:Y:S02]  /*bd70*/  @!P4 PRMT R85, R247, 0x5410, RZ ;  /* 0x00005410f755c816 */ /* 0x000fe400000000ff */
[----:B------:R-:W-:Y:S01]  /*bd80*/  SHF.R.U32.HI R76, RZ, 0x8, R103 ;  /* 0x00000008ff4c7819 */ /* 0x000fe20000011667 */
[----:B------:R-:W-:Y:S01]  /*bd90*/  STG.E.U16 [R158.64+0x20], R88 ;  /* 0x000020589e007986 */ /* 0x000fe2000c101510 */
[----:B------:R-:W-:Y:S01]  /*bda0*/  F2FP.BF16.PACK_AB R95, R173, R95 ;  /* 0x0000005fad5f723e */ /* 0x000fe200000010ff */
[----:B------:R-:W-:Y:S01]  /*bdb0*/  @!P0 HFMA2.BF16_V2 R244, -RZ.H0_H0, RZ.H0_H0, -R78.H0_H0 ;  /* 0x200000fffff48231 */ /* 0x000fe2000034094e */
[----:B------:R-:W-:Y:S01]  /*bdc0*/  LOP3.LUT R7, R76, 0xffff, RZ, 0xc0, !PT ;  /* 0x0000ffff4c077812 */ /* 0x000fe200078ec0ff */
[----:B------:R-:W-:Y:S01]  /*bdd0*/  FADD.FTZ R76, R184, R97 ;  /* 0x00000061b84c7221 */ /* 0x000fe20000010000 */
[----:B------:R-:W-:Y:S01]  /*bde0*/  F2FP.BF16.PACK_AB R97, R183, R184 ;  /* 0x000000b8b761723e */ /* 0x000fe200000010ff */
[----:B------:R-:W3:Y:S01]  /*bdf0*/  MUFU.EX2 R103, R125 ;  /* 0x0000007d00677308 */ /* 0x000ee20000000800 */
[----:B------:R-:W-:Y:S01]  /*be00*/  PRMT R120, R115, 0x5410, R114 ;  /* 0x0000541073787816 */ /* 0x000fe20000000072 */
[----:B------:R-:W-:Y:S01]  /*be10*/  FADD.FTZ R183, R183, R76 ;  /* 0x0000004cb7b77221 */ /* 0x000fe20000010000 */
[----:B------:R-:W-:Y:S01]  /*be20*/  LOP3.LUT R76, R180, 0xff, RZ, 0xc0, !PT ;  /* 0x000000ffb44c7812 */ /* 0x000fe200078ec0ff */
[----:B------:R-:W-:Y:S01]  /*be30*/  FADD.FTZ R173, R173, R100 ;  /* 0x00000064adad7221 */ /* 0x000fe20000010000 */
[----:B------:R-:W-:Y:S01]  /*be40*/  LOP3.LUT R6, R6, 0xffffffbf, RZ, 0xc0, !PT ;  /* 0xffffffbf06067812 */ /* 0x000fe200078ec0ff */
[----:B------:R-:W-:Y:S01]  /*be50*/  @!P2 HFMA2.BF16_V2 R241, -RZ.H0_H0, RZ.H0_H0, -R77.H0_H0 ;  /* 0x200000fffff1a231 */ /* 0x000fe2000034094d */
[----:B------:R-:W-:Y:S01]  /*be60*/  STG.E.U16 [R158.64+0x22], R85 ;  /* 0x000022559e007986 */ /* 0x000fe2000c101510 */
[----:B------:R-:W-:Y:S01]  /*be70*/  FADD.FTZ R106, R144, R173 ;  /* 0x000000ad906a7221 */ /* 0x000fe20000010000 */
[----:B-1----:R-:W1:Y:S01]  /*be80*/  LDC.U8 R4, c[0x0][0x2d8] ;  /* 0x0000b600ff047b82 */ /* 0x002e620000000000 */
[----:B--2---:R-:W-:Y:S01]  /*be90*/  FADD.FTZ R100, R102, R93 ;  /* 0x0000005d66647221 */ /* 0x004fe20000010000 */
[C---:B------:R-:W-:Y:S01]  /*bea0*/  F2FP.BF16.PACK_AB R93, R187.reuse, R102 ;  /* 0x00000066bb5d723e */ /* 0x040fe200000010ff */
[----:B------:R-:W-:Y:S02]  /*beb0*/  IMAD.MOV.U32 R184, RZ, RZ, R126 ;  /* 0x000000ffffb87224 */ /* 0x000fe400078e007e */
[----:B------:R-:W-:Y:S01]  /*bec0*/  FADD.FTZ R100, R187, R100 ;  /* 0x00000064bb647221 */ /* 0x000fe20000010000 */
[----:B------:R-:W-:Y:S02]  /*bed0*/  PRMT R128, R93, 0x7632, R128 ;  /* 0x000076325d807816 */ /* 0x000fe40000000080 */
[C---:B---3--:R-:W-:Y:S01]  /*bee0*/  F2FP.BF16.PACK_AB R130, R104.reuse, R103 ;  /* 0x000000676882723e */ /* 0x048fe200000010ff */
[----:B------:R-:W-:Y:S02]  /*bef0*/  IMAD.MOV.U32 R125, RZ, RZ, R121 ;  /* 0x000000ffff7d7224 */ /* 0x000fe400078e0079 */
[----:B------:R-:W-:Y:S02]  /*bf00*/  FADD.FTZ R105, R103, R98 ;  /* 0x0000006267697221 */ /* 0x000fe40000010000 */
[----:B------:R-:W-:Y:S02]  /*bf10*/  IMAD.MOV.U32 R187, RZ, RZ, R125 ;  /* 0x000000ffffbb7224 */ /* 0x000fe400078e007d */
[----:B------:R-:W-:Y:S01]  /*bf20*/  FADD.FTZ R98, R104, R105 ;  /* 0x0000006968627221 */ /* 0x000fe20000010000 */
[----:B------:R-:W-:Y:S01]  /*bf30*/  PRMT R104, R107, 0x7632, R104 ;  /* 0x000076326b687816 */ /* 0x000fe20000000068 */
[----:B------:R-:W2:Y:S01]  /*bf40*/  MUFU.EX2 R105, R142 ;  /* 0x0000008e00697308 */ /* 0x000ea20000000800 */
[----:B-1----:R-:W-:Y:S01]  /*bf50*/  ISETP.GE.U32.AND P4, PT, R4, R5, PT ;  /* 0x000000050400720c */ /* 0x002fe20003f86070 */
[--C-:B------:R-:W-:Y:S01]  /*bf60*/  FADD.FTZ R101, R185, R98.reuse ;  /* 0x00000062b9657221 */ /* 0x100fe20000010000 */
[----:B------:R-:W-:Y:S02]  /*bf70*/  PRMT R5, R84, 0x7632, R5 ;  /* 0x0000763254057816 */ /* 0x000fe40000000005 */
[----:B------:R-:W-:Y:S01]  /*bf80*/  PRMT R98, R99, 0x7632, R98 ;  /* 0x0000763263627816 */ /* 0x000fe20000000062 */
[----:B------:R-:W-:Y:S01]  /*bf90*/  FADD.FTZ R101, R186, R101 ;  /* 0x00000065ba657221 */ /* 0x000fe20000010000 */
[----:B------:R-:W-:Y:S01]  /*bfa0*/  PRMT R119, R84, 0x5410, R5 ;  /* 0x0000541054777816 */ /* 0x000fe20000000005 */
[----:B------:R-:W-:Y:S01]  /*bfb0*/  @!P3 HFMA2.BF16_V2 R245, -RZ.H0_H0, RZ.H0_H0, -R5.H0_H0 ;  /* 0x200000fffff5b231 */ /* 0x000fe20000340905 */
[----:B------:R-:W-:Y:S02]  /*bfc0*/  @!P5 PRMT R84, R246, 0x5410, RZ ;  /* 0x00005410f654d816 */ /* 0x000fe400000000ff */
[C---:B------:R-:W-:Y:S02]  /*bfd0*/  ISETP.GE.U32.AND P5, PT, R4.reuse, R7, PT ;  /* 0x000000070400720c */ /* 0x040fe40003fa6070 */
[----:B------:R-:W-:Y:S01]  /*bfe0*/  SHF.R.U32.HI R7, RZ, 0x18, R178 ;  /* 0x00000018ff077819 */ /* 0x000fe200000116b2 */
[----:B------:R-:W-:Y:S01]  /*bff0*/  STG.E.U16 [R160.64+0x1e], R84 ;  /* 0x00001e54a0007986 */ /* 0x000fe2000c101510 */
[----:B------:R-:W-:Y:S01]  /*c000*/  @!P3 PRMT R5, R245, 0x5410, RZ ;  /* 0x00005410f505b816 */ /* 0x000fe200000000ff */
[----:B------:R-:W-:Y:S01]  /*c010*/  @!P4 HFMA2.BF16_V2 R242, -RZ.H0_H0, RZ.H0_H0, -R115.H0_H0 ;  /* 0x200000fffff2c231 */ /* 0x000fe20000340973 */
[----:B------:R-:W-:Y:S02]  /*c020*/  ISETP.GE.U32.AND P3, PT, R4, R7, PT ;  /* 0x000000070400720c */ /* 0x000fe40003f66070 */
[----:B------:R-:W-:Y:S01]  /*c030*/  PRMT R7, R78, 0x7632, R7 ;  /* 0x000076324e077816 */ /* 0x000fe20000000007 */
[----:B------:R-:W-:Y:S01]  /*c040*/  STG.E.U16 [R160.64+0x20], R5 ;  /* 0x00002005a0007986 */ /* 0x000fe2000c101510 */
[----:B------:R-:W-:Y:S02]  /*c050*/  @!P4 PRMT R115, R242, 0x5410, RZ ;  /* 0x00005410f273c816 */ /* 0x000fe400000000ff */
[----:B------:R-:W-:Y:S01]  /*c060*/  PRMT R118, R78, 0x5410, R7 ;  /* 0x000054104e767816 */ /* 0x000fe20000000007 */
[----:B------:R-:W-:Y:S01]  /*c070*/  @!P6 HFMA2.BF16_V2 R243, -RZ.H0_H0, RZ.H0_H0, -R7.H0_H0 ;  /* 0x200000fffff3e231 */ /* 0x000fe20000340907 */
[----:B------:R-:W-:Y:S01]  /*c080*/  @!P0 PRMT R78, R244, 0x5410, RZ ;  /* 0x00005410f44e8816 */ /* 0x000fe200000000ff */
[----:B--2---:R-:W-:Y:S01]  /*c090*/  FADD.FTZ R106, R105, R106 ;  /* 0x0000006a696a7221 */ /* 0x004fe20000010000 */
[----:B------:R-:W-:Y:S02]  /*c0a0*/  ISETP.GE.U32.AND P0, PT, R4, R76, PT ;  /* 0x0000004c0400720c */ /* 0x000fe40003f06070 */
[----:B------:R-:W-:Y:S01]  /*c0b0*/  LOP3.LUT R76, R180, 0xffff, RZ, 0xc0, !PT ;  /* 0x0000ffffb44c7812 */ /* 0x000fe200078ec0ff */
[----:B------:R1:W-:Y:S01]  /*c0c0*/  STG.E.U16 [R162.64+0x20], R78 ;  /* 0x0000204ea2007986 */ /* 0x0003e2000c101510 */
[----:B------:R-:W-:Y:S01]  /*c0d0*/  @!P6 PRMT R7, R243, 0x5410, RZ ;  /* 0x00005410f307e816 */ /* 0x000fe200000000ff */
[----:B------:R-:W-:Y:S01]  /*c0e0*/  @!P3 HFMA2.BF16_V2 R239, -RZ.H0_H0, RZ.H0_H0, -R114.H0_H0 ;  /* 0x200000ffffefb231 */ /* 0x000fe20000340972 */
[----:B------:R-:W-:Y:S02]  /*c0f0*/  SHF.R.U32.HI R76, RZ, 0x8, R76 ;  /* 0x00000008ff4c7819 */ /* 0x000fe4000001164c */
[----:B------:R-:W-:Y:S01]  /*c100*/  F2FP.BF16.PACK_AB R142, R186, R185 ;  /* 0x000000b9ba8e723e */ /* 0x000fe200000010ff */
[----:B------:R2:W-:Y:S01]  /*c110*/  STG.E.U16 [R162.64+0x22], R7 ;  /* 0x00002207a2007986 */ /* 0x0005e2000c101510 */
[----:B------:R-:W-:Y:S01]  /*c120*/  LOP3.LUT R102, R76, 0xffff, RZ, 0xc0, !PT ;  /* 0x0000ffff4c667812 */ /* 0x000fe200078ec0ff */
[----:B------:R-:W-:Y:S01]  /*c130*/  IMAD.MOV.U32 R186, RZ, RZ, R124 ;  /* 0x000000ffffba7224 */ /* 0x000fe200078e007c */
[C---:B------:R-:W-:Y:S01]  /*c140*/  PRMT R76, R77.reuse, 0x7632, R76 ;  /* 0x000076324d4c7816 */ /* 0x040fe2000000004c */
[----:B------:R-:W-:Y:S01]  /*c150*/  @!P0 HFMA2.BF16_V2 R238, -RZ.H0_H0, RZ.H0_H0, -R107.H0_H0 ;  /* 0x200000ffffee8231 */ /* 0x000fe2000034096b */
[----:B------:R-:W-:Y:S01]  /*c160*/  ISETP.GE.U32.AND P6, PT, R4, R102, PT ;  /* 0x000000660400720c */ /* 0x000fe20003fc6070 */
[----:B------:R-:W-:Y:S01]  /*c170*/  IMAD.MOV.U32 R185, RZ, RZ, R127 ;  /* 0x000000ffffb97224 */ /* 0x000fe200078e007f */
[----:B------:R-:W-:Y:S01]  /*c180*/  SHF.R.U32.HI R102, RZ, 0x10, R180 ;  /* 0x00000010ff667819 */ /* 0x000fe200000116b4 */
[----:B------:R-:W-:Y:S01]  /*c190*/  @!P5 HFMA2.BF16_V2 R240, -RZ.H0_H0, RZ.H0_H0, -R76.H0_H0 ;  /* 0x200000fffff0d231 */ /* 0x000fe2000034094c */
[----:B------:R-:W-:Y:S02]  /*c1a0*/  PRMT R121, R77, 0x5410, R76 ;  /* 0x000054104d797816 */ /* 0x000fe4000000004c */
[----:B------:R-:W-:Y:S02]  /*c1b0*/  LOP3.LUT R102, R102, 0xff, RZ, 0xc0, !PT ;  /* 0x000000ff66667812 */ /* 0x000fe400078ec0ff */
[----:B------:R-:W-:Y:S02]  /*c1c0*/  @!P2 PRMT R77, R241, 0x5410, RZ ;  /* 0x00005410f14da816 */ /* 0x000fe400000000ff */
[----:B------:R-:W-:Y:S02]  /*c1d0*/  ISETP.GE.U32.AND P2, PT, R4, R102, PT ;  /* 0x000000660400720c */ /* 0x000fe40003f46070 */
[----:B------:R-:W-:Y:S01]  /*c1e0*/  SHF.R.U32.HI R102, RZ, 0x18, R180 ;  /* 0x00000018ff667819 */ /* 0x000fe200000116b4 */
[----:B------:R3:W-:Y:S01]  /*c1f0*/  STG.E.U16 [R170.64+0x30], R77 ;  /* 0x0000304daa007986 */ /* 0x0007e2000c101510 */
[----:B------:R-:W-:Y:S01]  /*c200*/  @!P5 PRMT R76, R240, 0x5410, RZ ;  /* 0x00005410f04cd816 */ /* 0x000fe200000000ff */
[----:B------:R-:W-:Y:S01]  /*c210*/  @!P6 HFMA2.BF16_V2 R237, -RZ.H0_H0, RZ.H0_H0, -R104.H0_H0 ;  /* 0x200000ffffede231 */ /* 0x000fe20000340968 */
[----:B------:R-:W-:Y:S01]  /*c220*/  ISETP.GE.U32.AND P5, PT, R4, R102, PT ;  /* 0x000000660400720c */ /* 0x000fe20003fa6070 */
[----:B-1----:R-:W-:Y:S01]  /*c230*/  IMAD.MOV.U32 R78, RZ, RZ, R188 ;  /* 0x000000ffff4e7224 */ /* 0x002fe200078e00bc */
[----:B------:R-:W-:Y:S01]  /*c240*/  LEA R102, R134, 0x1, 0x1 ;  /* 0x0000000186667811 */ /* 0x000fe200078e08ff */
[----:B------:R-:W-:Y:S01]  /*c250*/  STG.E.U16 [R170.64+0x32], R76 ;  /* 0x0000324caa007986 */ /* 0x000fe2000c101510 */
[----:B------:R-:W-:Y:S01]  /*c260*/  @!P3 PRMT R114, R239, 0x5410, RZ ;  /* 0x00005410ef72b816 */ /* 0x000fe200000000ff */
[----:B------:R-:W-:Y:S01]  /*c270*/  IMAD.MOV.U32 R88, RZ, RZ, R78 ;  /* 0x000000ffff587224 */ /* 0x000fe200078e004e */
[----:B------:R-:W-:Y:S01]  /*c280*/  LOP3.LUT R102, R191, UR19, R102, 0x96, !PT ;  /* 0x00000013bf667c12 */ /* 0x000fe2000f8e9666 */
[----:B------:R-:W-:Y:S01]  /*c290*/  @!P2 HFMA2.BF16_V2 R236, -RZ.H0_H0, RZ.H0_H0, -R99.H0_H0 ;  /* 0x200000ffffeca231 */ /* 0x000fe20000340963 */
[----:B------:R-:W-:Y:S03]  /*c2a0*/  STG.E.U16 [R158.64+0x30], R115 ;  /* 0x000030739e007986 */ /* 0x000fe6000c101510 */
[----:B------:R-:W-:Y:S01]  /*c2b0*/  IMAD.WIDE.U32 R108, R102, -0x326172a9, RZ ;  /* 0xcd9e8d57666c7825 */ /* 0x000fe200078e00ff */
[----:B------:R-:W-:Y:S01]  /*c2c0*/  STG.E.U16 [R158.64+0x32], R114 ;  /* 0x000032729e007986 */ /* 0x000fe2000c101510 */
[----:B------:R-:W-:Y:S03]  /*c2d0*/  @!P5 HFMA2.BF16_V2 R235, -RZ.H0_H0, RZ.H0_H0, -R98.H0_H0 ;  /* 0x200000ffffebd231 */ /* 0x000fe60000340962 */
[----:B------:R-:W-:Y:S02]  /*c2e0*/  LOP3.LUT R102, R109, UR13, R188, 0x96, !PT ;  /* 0x0000000d6d667c12 */ /* 0x000fe4000f8e96bc */
[----:B------:R-:W-:Y:S03]  /*c2f0*/  LOP3.LUT R103, R157, UR11, R108, 0x96, !PT ;  /* 0x0000000b9d677c12 */ /* 0x000fe6000f8e966c */
[----:B------:R-:W-:Y:S04]  /*c300*/  IMAD.WIDE.U32 R110, R102, -0x2daee0ad, RZ ;  /* 0xd2511f53666e7825 */ /* 0x000fe800078e00ff */
[----:B------:R-:W-:Y:S01]  /*c310*/  IMAD.WIDE.U32 R108, R103, -0x2daee0ad, RZ ;  /* 0xd2511f53676c7825 */ /* 0x000fe200078e00ff */
[----:B------:R-:W-:Y:S02]  /*c320*/  LOP3.LUT R102, R111, UR10, R124, 0x96, !PT ;  /* 0x0000000a6f667c12 */ /* 0x000fe4000f8e967c */
[----:B------:R-:W-:Y:S02]  /*c330*/  F2FP.BF16.PACK_AB R103, R105, R144 ;  /* 0x000000906967723e */ /* 0x000fe400000010ff */
[----:B------:R-:W-:Y:S01]  /*c340*/  LOP3.LUT R94, R109, UR8, R110, 0x96, !PT ;  /* 0x000000086d5e7c12 */ /* 0x000fe2000f8e966e */
[----:B------:R-:W-:Y:S01]  /*c350*/  IMAD.WIDE.U32 R110, R102, -0x326172a9, RZ ;  /* 0xcd9e8d57666e7825 */ /* 0x000fe200078e00ff */
[----:B------:R-:W-:Y:S03]  /*c360*/  F2FP.BF16.PACK_AB R144, R155, R146 ;  /* 0x000000929b90723e */ /* 0x000fe600000010ff */
[----:B------:R-:W-:Y:S01]  /*c370*/  IMAD.WIDE.U32 R116, R94, -0x326172a9, RZ ;  /* 0xcd9e8d575e747825 */ /* 0x000fe200078e00ff */
[----:B------:R-:W-:Y:S03]  /*c380*/  LOP3.LUT R91, R111, UR9, R156, 0x96, !PT ;  /* 0x000000096f5b7c12 */ /* 0x000fe6000f8e969c */
[----:B------:R-:W-:Y:S01]  /*c390*/  FADD.FTZ R102, R146, R183 ;  /* 0x000000b792667221 */ /* 0x000fe20000010000 */
[----:B------:R-:W-:Y:S01]  /*c3a0*/  LOP3.LUT R110, R117, UR7, R110, 0x96, !PT ;  /* 0x00000007756e7c12 */ /* 0x000fe2000f8e966e */
[----:B------:R-:W-:Y:S01]  /*c3b0*/  IMAD.WIDE.U32 R112, R91, -0x2daee0ad, RZ ;  /* 0xd2511f535b707825 */ /* 0x000fe200078e00ff */
[----:B------:R-:W-:Y:S02]  /*c3c0*/  PRMT R117, R107, 0x5410, R104 ;  /* 0x000054106b757816 */ /* 0x000fe40000000068 */
[----:B------:R-:W-:Y:S01]  /*c3d0*/  @!P0 PRMT R107, R238, 0x5410, RZ ;  /* 0x00005410ee6b8816 */ /* 0x000fe200000000ff */
[----:B------:R-:W-:Y:S01]  /*c3e0*/  IMAD.WIDE.U32 R110, R110, -0x2daee0ad, RZ ;  /* 0xd2511f536e6e7825 */ /* 0x000fe200078e00ff */
[----:B------:R-:W-:Y:S02]  /*c3f0*/  LOP3.LUT R91, R113, UR6, R108, 0x96, !PT ;  /* 0x00000006715b7c12 */ /* 0x000fe4000f8e966c */
[----:B------:R-:W-:Y:S01]  /*c400*/  @!P6 PRMT R104, R237, 0x5410, RZ ;  /* 0x00005410ed68e816 */ /* 0x000fe200000000ff */
[----:B------:R-:W-:Y:S01]  /*c410*/  STG.E.U16 [R160.64+0x2e], R107 ;  /* 0x00002e6ba0007986 */ /* 0x000fe2000c101510 */
[----:B------:R-:W-:Y:S01]  /*c420*/  LOP3.LUT R112, R111, UR4, R112, 0x96, !PT ;  /* 0x000000046f707c12 */ /* 0x000fe2000f8e9670 */
[----:B------:R-:W-:Y:S02]  /*c430*/  IMAD.WIDE.U32 R108, R91, -0x326172a9, RZ ;  /* 0xcd9e8d575b6c7825 */ /* 0x000fe400078e00ff */
[----:B------:R-:W-:Y:S02]  /*c440*/  STG.E.U16 [R160.64+0x30], R104 ;  /* 0x00003068a0007986 */ /* 0x000fe4000c101510 */
[----:B------:R-:W-:Y:S04]  /*c450*/  IMAD.WIDE.U32 R112, R112, -0x326172a9, RZ ;  /* 0xcd9e8d5770707825 */ /* 0x000fe800078e00ff */
[----:B------:R-:W-:Y:S01]  /*c460*/  FADD.FTZ R105, R155, R102 ;  /* 0x000000669b697221 */ /* 0x000fe20000010000 */
[----:B------:R-:W-:Y:S01]  /*c470*/  LOP3.LUT R102, R109, UR5, R116, 0x96, !PT ;  /* 0x000000056d667c12 */ /* 0x000fe2000f8e9674 */
[----:B------:R-:W-:Y:S01]  /*c480*/  FADD.FTZ R94, R182, R100 ;  /* 0x00000064b65e7221 */ /* 0x000fe20000010000 */
[----:B------:R-:W-:Y:S01]  /*c490*/  LOP3.LUT R96, R113, UR15, R108, 0x96, !PT ;  /* 0x0000000f71607c12 */ /* 0x000fe2000f8e966c */
[----:B------:R-:W1:Y:S01]  /*c4a0*/  MUFU.EX2 R109, R143 ;  /* 0x0000008f006d7308 */ /* 0x000e620000000800 */
[----:B------:R-:W-:Y:S01]  /*c4b0*/  PRMT R116, R99, 0x5410, R98 ;  /* 0x0000541063747816 */ /* 0x000fe20000000062 */
[----:B------:R-:W-:Y:S01]  /*c4c0*/  FADD.FTZ R94, R177, R94 ;  /* 0x0000005eb15e7221 */ /* 0x000fe20000010000 */
[----:B------:R-:W-:Y:S02]  /*c4d0*/  LOP3.LUT R91, R96, 0xff, RZ, 0xc0, !PT ;  /* 0x000000ff605b7812 */ /* 0x000fe400078ec0ff */
[--C-:B------:R-:W-:Y:S02]  /*c4e0*/  SHF.R.U32.HI R89, RZ, 0x10, R96.reuse ;  /* 0x00000010ff597819 */ /* 0x100fe40000011660 */
[----:B------:R-:W-:Y:S02]  /*c4f0*/  ISETP.GE.U32.AND P4, PT, R4, R91, PT ;  /* 0x0000005b0400720c */ /* 0x000fe40003f86070 */
[----:B------:R-:W-:Y:S01]  /*c500*/  LOP3.LUT R91, R96, 0xffff, RZ, 0xc0, !PT ;  /* 0x0000ffff605b7812 */ /* 0x000fe200078ec0ff */
[----:B------:R-:W2:Y:S01]  /*c510*/  MUFU.EX2 R108, R135 ;  /* 0x00000087006c7308 */ /* 0x000ea20000000800 */
[----:B------:R-:W-:Y:S02]  /*c520*/  LOP3.LUT R89, R89, 0xff, RZ, 0xc0, !PT ;  /* 0x000000ff59597812 */ /* 0x000fe400078ec0ff */
[----:B------:R-:W-:Y:S02]  /*c530*/  SHF.R.U32.HI R91, RZ, 0x8, R91 ;  /* 0x00000008ff5b7819 */ /* 0x000fe4000001165b */
[----:B------:R-:W-:Y:S02]  /*c540*/  @!P2 PRMT R99, R236, 0x5410, RZ ;  /* 0x00005410ec63a816 */ /* 0x000fe400000000ff */
[----:B------:R-:W-:Y:S02]  /*c550*/  LOP3.LUT R91, R91, 0xffff, RZ, 0xc0, !PT ;  /* 0x0000ffff5b5b7812 */ /* 0x000fe400078ec0ff */
[C---:B------:R-:W-:Y:S01]  /*c560*/  ISETP.GE.U32.AND P2, PT, R4.reuse, R89, PT ;  /* 0x000000590400720c */ /* 0x040fe20003f46070 */
[----:B------:R-:W3:Y:S01]  /*c570*/  MUFU.EX2 R143, R154 ;  /* 0x0000009a008f7308 */ /* 0x000ee20000000800 */
[----:B------:R-:W-:Y:S01]  /*c580*/  ISETP.GE.U32.AND P3, PT, R4, R91, PT ;  /* 0x0000005b0400720c */ /* 0x000fe20003f66070 */
[----:B------:R-:W-:Y:S01]  /*c590*/  STG.E.U16 [R162.64+0x30], R99 ;  /* 0x00003063a2007986 */ /* 0x000fe2000c101510 */
[----:B------:R-:W-:Y:S01]  /*c5a0*/  SHF.R.U32.HI R91, RZ, 0x18, R96 ;  /* 0x00000018ff5b7819 */ /* 0x000fe20000011660 */
[----:B-1----:R-:W-:Y:S01]  /*c5b0*/  FADD.FTZ R111, R109, R106 ;  /* 0x0000006a6d6f7221 */ /* 0x002fe20000010000 */
[----:B------:R-:W-:Y:S01]  /*c5c0*/  F2FP.BF16.PACK_AB R146, R140, R109 ;  /* 0x0000006d8c92723e */ /* 0x000fe200000010ff */
[----:B------:R-:W-:Y:S01]  /*c5d0*/  @!P4 HFMA2.BF16_V2 R234, -RZ.H0_H0, RZ.H0_H0, -R97.H0_H0 ;  /* 0x200000ffffeac231 */ /* 0x000fe20000340961 */
[----:B------:R-:W-:Y:S01]  /*c5e0*/  ISETP.GE.U32.AND P0, PT, R4, R91, PT ;  /* 0x0000005b0400720c */ /* 0x000fe20003f06070 */
[----:B------:R-:W-:Y:S01]  /*c5f0*/  FADD.FTZ R106, R140, R111 ;  /* 0x0000006f8c6a7221 */ /* 0x000fe20000010000 */
[C---:B------:R-:W-:Y:S02]  /*c600*/  LOP3.LUT R91, R112.reuse, 0xff, RZ, 0xc0, !PT ;  /* 0x000000ff705b7812 */ /* 0x040fe400078ec0ff */
[--C-:B------:R-:W-:Y:S01]  /*c610*/  SHF.R.U32.HI R92, RZ, 0x18, R112.reuse ;  /* 0x00000018ff5c7819 */ /* 0x100fe20000011670 */
[----:B------:R-:W-:Y:S01]  /*c620*/  @!P2 HFMA2.BF16_V2 R229, -RZ.H0_H0, RZ.H0_H0, -R95.H0_H0 ;  /* 0x200000ffffe5a231 */ /* 0x000fe2000034095f */
[----:B------:R-:W-:Y:S01]  /*c630*/  LOP3.LUT R89, R112, 0xffff, RZ, 0xc0, !PT ;  /* 0x0000ffff70597812 */ /* 0x000fe200078ec0ff */
[----:B--2---:R-:W-:Y:S01]  /*c640*/  FADD.FTZ R126, R108, R105 ;  /* 0x000000696c7e7221 */ /* 0x004fe20000010000 */
[----:B------:R-:W-:Y:S02]  /*c650*/  F2FP.BF16.PACK_AB R140, R133, R108 ;  /* 0x0000006c858c723e */ /* 0x000fe400000010ff */
[----:B------:R-:W-:Y:S01]  /*c660*/  SHF.R.U32.HI R90, RZ, 0x10, R112 ;  /* 0x00000010ff5a7819 */ /* 0x000fe20000011670 */
[----:B------:R-:W1:Y:S01]  /*c670*/  MUFU.EX2 R108, R169 ;  /* 0x000000a9006c7308 */ /* 0x000e620000000800 */
[----:B------:R-:W-:Y:S01]  /*c680*/  F2FP.BF16.PACK_AB R100, R177, R182 ;  /* 0x000000b6b164723e */ /* 0x000fe200000010ff */
[----:B------:R-:W-:Y:S01]  /*c690*/  IMAD.WIDE.U32 R112, R102, -0x2daee0ad, RZ ;  /* 0xd2511f5366707825 */ /* 0x000fe200078e00ff */
[----:B------:R-:W-:Y:S02]  /*c6a0*/  LOP3.LUT R105, R90, 0xff, RZ, 0xc0, !PT ;  /* 0x000000ff5a697812 */ /* 0x000fe400078ec0ff */
[----:B------:R-:W-:Y:S01]  /*c6b0*/  ISETP.GE.U32.AND P1, PT, R4, R92, PT ;  /* 0x0000005c0400720c */ /* 0x000fe20003f26070 */
[----:B---3--:R-:W-:Y:S01]  /*c6c0*/  FADD.FTZ R109, R143, R94 ;  /* 0x0000005e8f6d7221 */ /* 0x008fe20000010000 */
[----:B------:R-:W-:Y:S01]  /*c6d0*/  LOP3.LUT R102, R113, UR14, R110, 0x96, !PT ;  /* 0x0000000e71667c12 */ /* 0x000fe2000f8e966e */
[----:B------:R-:W-:Y:S01]  /*c6e0*/  FADD.FTZ R126, R133, R126 ;  /* 0x0000007e857e7221 */ /* 0x000fe20000010000 */
[----:B------:R-:W-:Y:S01]  /*c6f0*/  LOP3.LUT R94, R112, 0xff, RZ, 0xc0, !PT ;  /* 0x000000ff705e7812 */ /* 0x000fe200078ec0ff */
[----:B------:R-:W-:Y:S01]  /*c700*/  FADD.FTZ R124, R150, R109 ;  /* 0x0000006d967c7221 */ /* 0x000fe20000010000 */
[----:B------:R-:W-:Y:S02]  /*c710*/  LEA R109, R134, 0x1, 0x1 ;  /* 0x00000001866d7811 */ /* 0x000fe400078e08ff */
[----:B------:R-:W-:Y:S02]  /*c720*/  LOP3.LUT R87, R102, 0xff, RZ, 0xc0, !PT ;  /* 0x000000ff66577812 */ /* 0x000fe400078ec0ff */
[----:B------:R-:W-:Y:S02]  /*c730*/  LOP3.LUT R109, R191, UR19, R109, 0x96, !PT ;  /* 0x00000013bf6d7c12 */ /* 0x000fe4000f8e966d */
[----:B------:R-:W-:Y:S02]  /*c740*/  ISETP.GE.U32.AND P6, PT, R4, R87, PT ;  /* 0x000000570400720c */ /* 0x000fe40003fc6070 */
[--C-:B------:R-:W-:Y:S02]  /*c750*/  SHF.R.U32.HI R90, RZ, 0x10, R112.reuse ;  /* 0x00000010ff5a7819 */ /* 0x100fe40000011670 */
[----:B------:R-:W-:Y:S02]  /*c760*/  LOP3.LUT R87, R112, 0xffff, RZ, 0xc0, !PT ;  /* 0x0000ffff70577812 */ /* 0x000fe400078ec0ff */
[----:B------:R-:W-:Y:S01]  /*c770*/  SHF.R.U32.HI R129, RZ, 0x18, R112 ;  /* 0x00000018ff817819 */ /* 0x000fe20000011670 */
[----:B-1----:R-:W-:Y:S01]  /*c780*/  FADD.FTZ R112, R108, R101 ;  /* 0x000000656c707221 */ /* 0x002fe20000010000 */
[----:B------:R-:W-:Y:S02]  /*c790*/  F2FP.BF16.PACK_AB R143, R150, R143 ;  /* 0x0000008f968f723e */ /* 0x000fe400000010ff */
[C---:B------:R-:W-:Y:S01]  /*c7a0*/  F2FP.BF16.PACK_AB R150, R165.reuse, R108 ;  /* 0x0000006ca596723e */ /* 0x040fe200000010ff */
[----:B------:R-:W-:Y:S01]  /*c7b0*/  FADD.FTZ R125, R165, R112 ;  /* 0x00000070a57d7221 */ /* 0x000fe20000010000 */
[----:B------:R-:W-:Y:S01]  /*c7c0*/  PRMT R92, R95, 0x7632, R92 ;  /* 0x000076325f5c7816 */ /* 0x000fe2000000005c */
[----:B------:R-:W-:Y:S01]  /*c7d0*/  IMAD.WIDE.U32 R112, R109, -0x326172a9, RZ ;  /* 0xcd9e8d576d707825 */ /* 0x000fe200078e00ff */
[----:B------:R-:W-:Y:S01]  /*c7e0*/  PRMT R96, R97, 0x7632, R96 ;  /* 0x0000763261607816 */ /* 0x000fe20000000060 */
[----:B------:R-:W1:Y:S01]  /*c7f0*/  MUFU.EX2 R108, R145 ;  /* 0x00000091006c7308 */ /* 0x000e620000000800 */
[----:B------:R-:W-:Y:S01]  /*c800*/  PRMT R110, R95, 0x5410, R92 ;  /* 0x000054105f6e7816 */ /* 0x000fe2000000005c */
[----:B------:R-:W-:Y:S01]  /*c810*/  @!P0 HFMA2.BF16_V2 R233, -RZ.H0_H0, RZ.H0_H0, -R92.H0_H0 ;  /* 0x200000ffffe98231 */ /* 0x000fe2000034095c */
[----:B------:R-:W-:Y:S01]  /*c820*/  LOP3.LUT R101, R113, UR13, R198, 0x96, !PT ;  /* 0x0000000d71657c12 */ /* 0x000fe2000f8e96c6 */
[----:B------:R-:W-:Y:S01]  /*c830*/  @!P3 HFMA2.BF16_V2 R232, -RZ.H0_H0, RZ.H0_H0, -R96.H0_H0 ;  /* 0x200000ffffe8b231 */ /* 0x000fe20000340960 */
[----:B------:R-:W-:Y:S02]  /*c840*/  LOP3.LUT R109, R153, UR11, R112, 0x96, !PT ;  /* 0x0000000b996d7c12 */ /* 0x000fe4000f8e9670 */
[----:B------:R-:W-:Y:S01]  /*c850*/  @!P0 PRMT R92, R233, 0x5410, RZ ;  /* 0x00005410e95c8816 */ /* 0x000fe200000000ff */
[----:B------:R-:W-:Y:S01]  /*c860*/  IMAD.WIDE.U32 R154, R101, -0x2daee0ad, RZ ;  /* 0xd2511f53659a7825 */ /* 0x000fe200078e00ff */
[----:B------:R-:W-:Y:S02]  /*c870*/  PRMT R111, R97, 0x5410, R96 ;  /* 0x00005410616f7816 */ /* 0x000fe40000000060 */
[----:B------:R-:W-:Y:S01]  /*c880*/  @!P3 PRMT R96, R232, 0x5410, RZ ;  /* 0x00005410e860b816 */ /* 0x000fe200000000ff */
[----:B------:R-:W-:Y:S01]  /*c890*/  IMAD.WIDE.U32 R112, R109, -0x2daee0ad, RZ ;  /* 0xd2511f536d707825 */ /* 0x000fe200078e00ff */
[----:B------:R-:W-:Y:S02]  /*c8a0*/  LOP3.LUT R109, R155, UR10, R184, 0x96, !PT ;  /* 0x0000000a9b6d7c12 */ /* 0x000fe4000f8e96b8 */
[----:B------:R-:W-:Y:S02]  /*c8b0*/  LOP3.LUT R84, R102, 0xffff, RZ, 0xc0, !PT ;  /* 0x0000ffff66547812 */ /* 0x000fe400078ec0ff */
[----:B------:R-:W-:Y:S01]  /*c8c0*/  LOP3.LUT R101, R113, UR8, R154, 0x96, !PT ;  /* 0x0000000871657c12 */ /* 0x000fe2000f8e969a */
[----:B------:R-:W-:Y:S01]  /*c8d0*/  IMAD.WIDE.U32 R176, R109, -0x326172a9, RZ ;  /* 0xcd9e8d576db07825 */ /* 0x000fe200078e00ff */
[----:B------:R-:W-:Y:S02]  /*c8e0*/  @!P2 PRMT R95, R229, 0x5410, RZ ;  /* 0x00005410e55fa816 */ /* 0x000fe400000000ff */
[----:B------:R-:W-:Y:S01]  /*c8f0*/  @P6 LOP3.LUT R6, R6, 0x40, RZ, 0xfc, !PT ;  /* 0x0000004006066812 */ /* 0x000fe200078efcff */
[----:B------:R-:W-:Y:S01]  /*c900*/  FADD.FTZ R109, R151, R106 ;  /* 0x0000006a976d7221 */ /* 0x000fe20000010000 */
[----:B------:R-:W-:Y:S02]  /*c910*/  LOP3.LUT R86, R177, UR9, R152, 0x96, !PT ;  /* 0x00000009b1567c12 */ /* 0x000fe4000f8e9698 */
[C---:B-1----:R-:W-:Y:S01]  /*c920*/  F2FP.BF16.PACK_AB R154, R108.reuse, R151 ;  /* 0x000000976c9a723e */ /* 0x042fe200000010ff */
[----:B------:R-:W-:Y:S01]  /*c930*/  FADD.FTZ R85, R108, R109 ;  /* 0x0000006d6c557221 */ /* 0x000fe20000010000 */
[----:B------:R-:W-:Y:S01]  /*c940*/  LOP3.LUT R6, R6, 0xffffffdf, RZ, 0xc0, !PT ;  /* 0xffffffdf06067812 */ /* 0x000fe200078ec0ff */
[----:B------:R-:W-:Y:S01]  /*c950*/  IMAD.WIDE.U32 R108, R101, -0x326172a9, RZ ;  /* 0xcd9e8d57656c7825 */ /* 0x000fe200078e00ff */
[----:B------:R-:W-:Y:S02]  /*c960*/  PRMT R7, R100, 0x7632, R7 ;  /* 0x0000763264077816 */ /* 0x000fe40000000007 */
[----:B------:R-:W-:Y:S01]  /*c970*/  SHF.R.U32.HI R89, RZ, 0x8, R89 ;  /* 0x00000008ff597819 */ /* 0x000fe20000011659 */
[----:B------:R1:W-:Y:S01]  /*c980*/  STL [R1+0x7c], R85 ;  /* 0x00007c5501007387 */ /* 0x0003e20000100800 */
[----:B------:R-:W-:Y:S01]  /*c990*/  LOP3.LUT R176, R109, UR7, R176, 0x96, !PT ;  /* 0x000000076db07c12 */ /* 0x000fe2000f8e96b0 */
[----:B------:R-:W-:Y:S01]  /*c9a0*/  IMAD.WIDE.U32 R182, R86, -0x2daee0ad, RZ ;  /* 0xd2511f5356b67825 */ /* 0x000fe200078e00ff */
[----:B------:R-:W-:Y:S02]  /*c9b0*/  SHF.R.U32.HI R86, RZ, 0x10, R102 ;  /* 0x00000010ff567819 */ /* 0x000fe40000011666 */
[----:B------:R-:W-:Y:S01]  /*c9c0*/  PRMT R106, R100, 0x5410, R7 ;  /* 0x00005410646a7816 */ /* 0x000fe20000000007 */
[----:B------:R-:W-:Y:S01]  /*c9d0*/  IMAD.WIDE.U32 R176, R176, -0x2daee0ad, RZ ;  /* 0xd2511f53b0b07825 */ /* 0x000fe200078e00ff */
[----:B------:R-:W-:Y:S02]  /*c9e0*/  LOP3.LUT R79, R183, UR6, R112, 0x96, !PT ;  /* 0x00000006b74f7c12 */ /* 0x000fe4000f8e9670 */
[----:B------:R-:W-:Y:S01]  /*c9f0*/  LOP3.LUT R89, R89, 0xffff, RZ, 0xc0, !PT ;  /* 0x0000ffff59597812 */ /* 0x000fe200078ec0ff */
[----:B------:R-:W-:Y:S01]  /*ca00*/  IMAD.MOV.U32 R109, RZ, RZ, R199 ;  /* 0x000000ffff6d7224 */ /* 0x000fe200078e00c7 */
[----:B------:R-:W-:Y:S01]  /*ca10*/  LOP3.LUT R182, R177, UR4, R182, 0x96, !PT ;  /* 0x00000004b1b67c12 */ /* 0x000fe2000f8e96b6 */
[----:B------:R-:W-:Y:S01]  /*ca20*/  IMAD.WIDE.U32 R112, R79, -0x326172a9, RZ ;  /* 0xcd9e8d574f707825 */ /* 0x000fe200078e00ff */
[----:B------:R-:W-:Y:S02]  /*ca30*/  ISETP.GE.U32.AND P6, PT, R4, R91, PT ;  /* 0x0000005b0400720c */ /* 0x000fe40003fc6070 */
[----:B------:R-:W-:Y:S01]  /*ca40*/  PRMT R133, R142, 0x7632, R133 ;  /* 0x000076328e857816 */ /* 0x000fe20000000085 */
[----:B------:R-:W-:Y:S01]  /*ca50*/  IMAD.WIDE.U32 R182, R182, -0x326172a9, RZ ;  /* 0xcd9e8d57b6b67825 */ /* 0x000fe200078e00ff */
[----:B------:R-:W-:Y:S02]  /*ca60*/  LOP3.LUT R127, R113, UR5, R108, 0x96, !PT ;  /* 0x00000005717f7c12 */ /* 0x000fe4000f8e966c */
[----:B------:R-:W-:Y:S01]  /*ca70*/  PRMT R101, R144, 0x7632, R101 ;  /* 0x0000763290657816 */ /* 0x000fe20000000065 */
[----:B------:R-:W-:Y:S01]  /*ca80*/  IMAD.MOV.U32 R108, RZ, RZ, R198 ;  /* 0x000000ffff6c7224 */ /* 0x000fe200078e00c6 */
[----:B------:R-:W-:Y:S01]  /*ca90*/  LOP3.LUT R79, R183, UR15, R112, 0x96, !PT ;  /* 0x0000000fb74f7c12 */ /* 0x000fe2000f8e9670 */
[----:B------:R4:W5:Y:S01]  /*caa0*/  LDL.LU.64 R198, [R1+0xc8] ;  /* 0x0000c80001c67983 */ /* 0x0009620000300a00 */
[----:B------:R-:W-:Y:S01]  /*cab0*/  LOP3.LUT R77, R182, 0xffff, RZ, 0xc0, !PT ;  /* 0x0000ffffb64d7812 */ /* 0x000fe200078ec0ff */
[----:B------:R-:W-:Y:S01]  /*cac0*/  IMAD.MOV.U32 R113, RZ, RZ, R109 ;  /* 0x000000ffff717224 */ /* 0x000fe200078e006d */
[----:B-1----:R-:W-:Y:S01]  /*cad0*/  LOP3.LUT R85, R79, 0xff, RZ, 0xc0, !PT ;  /* 0x000000ff4f557812 */ /* 0x002fe200078ec0ff */
[----:B------:R-:W-:Y:S01]  /*cae0*/  @!P6 HFMA2.BF16_V2 R224, -RZ.H0_H0, RZ.H0_H0, -R144.H0_H0 ;  /* 0x200000ffffe0e231 */ /* 0x000fe20000340990 */
[----:B------:R-:W-:Y:S01]  /*caf0*/  PRMT R109, R93, 0x5410, R128 ;  /* 0x000054105d6d7816 */ /* 0x000fe20000000080 */
[----:B------:R-:W-:Y:S01]  /*cb00*/  IMAD.MOV.U32 R112, RZ, RZ, R108 ;  /* 0x000000ffff707224 */ /* 0x000fe200078e006c */
[C---:B------:R-:W-:Y:S02]  /*cb10*/  ISETP.GE.U32.AND P0, PT, R4.reuse, R85, PT ;  /* 0x000000550400720c */ /* 0x040fe40003f06070 */
[----:B------:R-:W-:Y:S01]  /*cb20*/  SHF.R.U32.HI R85, RZ, 0x18, R102 ;  /* 0x00000018ff557819 */ /* 0x000fe20000011666 */
[----:B------:R-:W-:Y:S01]  /*cb30*/  IMAD.MOV.U32 R78, RZ, RZ, R112 ;  /* 0x000000ffff4e7224 */ /* 0x000fe200078e0070 */
[----:B------:R-:W-:Y:S02]  /*cb40*/  PRMT R102, R103, 0x7632, R102 ;  /* 0x0000763267667816 */ /* 0x000fe40000000066 */
[C---:B------:R-:W-:Y:S02]  /*cb50*/  ISETP.GE.U32.AND P3, PT, R4.reuse, R85, PT ;  /* 0x000000550400720c */ /* 0x040fe40003f66070 */
[----:B------:R-:W-:Y:S01]  /*cb60*/  LOP3.LUT R85, R79, 0xffff, RZ, 0xc0, !PT ;  /* 0x0000ffff4f557812 */ /* 0x000fe200078ec0ff */
[----:B------:R-:W-:Y:S01]  /*cb70*/  @!P1 HFMA2.BF16_V2 R221, -RZ.H0_H0, RZ.H0_H0, -R102.H0_H0 ;  /* 0x200000ffffdd9231 */ /* 0x000fe20000340966 */
[----:B------:R-:W-:Y:S02]  /*cb80*/  PRMT R112, R103, 0x5410, R102 ;  /* 0x0000541067707816 */ /* 0x000fe40000000066 */
[----:B------:R-:W-:Y:S01]  /*cb90*/  SHF.R.U32.HI R85, RZ, 0x8, R85 ;  /* 0x00000008ff557819 */ /* 0x000fe20000011655 */
[----:B------:R-:W-:Y:S01]  /*cba0*/  @!P0 HFMA2.BF16_V2 R231, -RZ.H0_H0, RZ.H0_H0, -R93.H0_H0 ;  /* 0x200000ffffe78231 */ /* 0x000fe2000034095d */
[----:B------:R-:W-:Y:S02]  /*cbb0*/  @!P1 PRMT R102, R221, 0x5410, RZ ;  /* 0x00005410dd669816 */ /* 0x000fe400000000ff */
[----:B------:R-:W-:Y:S02]  /*cbc0*/  LOP3.LUT R85, R85, 0xffff, RZ, 0xc0, !PT ;  /* 0x0000ffff55557812 */ /* 0x000fe400078ec0ff */
[----:B------:R-:W-:Y:S02]  /*cbd0*/  @!P0 PRMT R93, R231, 0x5410, RZ ;  /* 0x00005410e75d8816 */ /* 0x000fe400000000ff */
[C---:B------:R-:W-:Y:S02]  /*cbe0*/  ISETP.GE.U32.AND P0, PT, R4.reuse, R85, PT ;  /* 0x000000550400720c */ /* 0x040fe40003f06070 */
[----:B------:R-:W-:Y:S02]  /*cbf0*/  SHF.R.U32.HI R85, RZ, 0x10, R79 ;  /* 0x00000010ff557819 */ /* 0x000fe4000001164f */
[----:B------:R-:W-:Y:S02]  /*cc00*/  SHF.R.U32.HI R77, RZ, 0x8, R77 ;  /* 0x00000008ff4d7819 */ /* 0x000fe4000001164d */
[----:B------:R-:W-:Y:S01]  /*cc10*/  LOP3.LUT R5, R85, 0xff, RZ, 0xc0, !PT ;  /* 0x000000ff55057812 */ /* 0x000fe200078ec0ff */
[----:B------:R-:W-:Y:S01]  /*cc20*/  IMAD.MOV.U32 R85, RZ, RZ, R191 ;  /* 0x000000ffff557224 */ /* 0x000fe200078e00bf */
[----:B------:R-:W-:Y:S02]  /*cc30*/  LOP3.LUT R77, R77, 0xffff, RZ, 0xc0, !PT ;  /* 0x0000ffff4d4d7812 */ /* 0x000fe400078ec0ff */
[----:B------:R-:W-:Y:S01]  /*cc40*/  ISETP.GE.U32.AND P2, PT, R4, R5, PT ;  /* 0x000000050400720c */ /* 0x000fe20003f46070 */
[----:B------:R-:W-:Y:S01]  /*cc50*/  IMAD.MOV.U32 R91, RZ, RZ, R85 ;  /* 0x000000ffff5b7224 */ /* 0x000fe200078e0055 */
[----:B------:R-:W-:Y:S01]  /*cc60*/  LOP3.LUT R5, R182, 0xff, RZ, 0xc0, !PT ;  /* 0x000000ffb6057812 */ /* 0x000fe200078ec0ff */
[----:B------:R-:W-:Y:S01]  /*cc70*/  @!P0 HFMA2.BF16_V2 R230, -RZ.H0_H0, RZ.H0_H0, -R128.H0_H0 ;  /* 0x200000ffffe68231 */ /* 0x000fe20000340980 */
[----:B------:R-:W-:Y:S02]  /*cc80*/  @P3 LOP3.LUT R6, R6, 0x20, RZ, 0xfc, !PT ;  /* 0x0000002006063812 */ /* 0x000fe400078efcff */
[C---:B------:R-:W-:Y:S02]  /*cc90*/  ISETP.GE.U32.AND P1, PT, R4.reuse, R5, PT ;  /* 0x000000050400720c */ /* 0x040fe40003f26070 */
[----:B------:R-:W-:Y:S01]  /*cca0*/  ISETP.GE.U32.AND P3, PT, R4, R105, PT ;  /* 0x000000690400720c */ /* 0x000fe20003f66070 */
[----:B------:R1:W-:Y:S01]  /*ccb0*/  STL [R1+0x78], R6 ;  /* 0x0000780601007387 */ /* 0x0003e20000100800 */
[----:B------:R-:W-:Y:S02]  /*ccc0*/  @!P0 PRMT R128, R230, 0x5410, RZ ;  /* 0x00005410e6808816 */ /* 0x000fe400000000ff */
[----:B------:R-:W-:Y:S01]  /*ccd0*/  ISETP.GE.U32.AND P0, PT, R4, R89, PT ;  /* 0x000000590400720c */ /* 0x000fe20003f06070 */
[----:B------:R-:W-:Y:S01]  /*cce0*/  @!P2 HFMA2.BF16_V2 R220, -RZ.H0_H0, RZ.H0_H0, -R130.H0_H0 ;  /* 0x200000ffffdca231 */ /* 0x000fe20000340982 */
[----:B------:R-:W-:Y:S02]  /*ccf0*/  SHF.R.U32.HI R79, RZ, 0x18, R79 ;  /* 0x00000018ff4f7819 */ /* 0x000fe4000001164f */
[----:B------:R-:W-:Y:S02]  /*cd00*/  PRMT R135, R130, 0x7632, R135 ;  /* 0x0000763282877816 */ /* 0x000fe40000000087 */
[----:B------:R-:W-:Y:S01]  /*cd10*/  PRMT R105, R142, 0x5410, R133 ;  /* 0x000054108e697816 */ /* 0x000fe20000000085 */
[----:B------:R-:W-:Y:S01]  /*cd20*/  @!P1 HFMA2.BF16_V2 R209, -RZ.H0_H0, RZ.H0_H0, -R100.H0_H0 ;  /* 0x200000ffffd19231 */ /* 0x000fe20000340964 */
[----:B------:R-:W-:Y:S01]  /*cd30*/  PRMT R108, R130, 0x5410, R135 ;  /* 0x00005410826c7816 */ /* 0x000fe20000000087 */
[----:B------:R-:W-:Y:S01]  /*cd40*/  @!P3 HFMA2.BF16_V2 R222, -RZ.H0_H0, RZ.H0_H0, -R103.H0_H0 ;  /* 0x200000ffffdeb231 */ /* 0x000fe20000340967 */
[----:B------:R-:W-:Y:S02]  /*cd50*/  @!P2 PRMT R130, R220, 0x5410, RZ ;  /* 0x00005410dc82a816 */ /* 0x000fe400000000ff */
[----:B------:R-:W-:Y:S01]  /*cd60*/  @!P1 PRMT R100, R209, 0x5410, RZ ;  /* 0x00005410d1649816 */ /* 0x000fe200000000ff */
[----:B------:R-:W-:Y:S01]  /*cd70*/  @!P0 HFMA2.BF16_V2 R223, -RZ.H0_H0, RZ.H0_H0, -R101.H0_H0 ;  /* 0x200000ffffdf8231 */ /* 0x000fe20000340965 */
[----:B------:R-:W-:Y:S02]  /*cd80*/  ISETP.GE.U32.AND P1, PT, R4, R77, PT ;  /* 0x0000004d0400720c */ /* 0x000fe40003f26070 */
[--C-:B------:R-:W-:Y:S02]  /*cd90*/  SHF.R.U32.HI R77, RZ, 0x10, R182.reuse ;  /* 0x00000010ff4d7819 */ /* 0x100fe400000116b6 */
[----:B------:R-:W-:Y:S02]  /*cda0*/  SHF.R.U32.HI R182, RZ, 0x18, R182 ;  /* 0x00000018ffb67819 */ /* 0x000fe400000116b6 */
[----:B------:R-:W-:Y:S02]  /*cdb0*/  LOP3.LUT R77, R77, 0xff, RZ, 0xc0, !PT ;  /* 0x000000ff4d4d7812 */ /* 0x000fe400078ec0ff */
[----:B------:R-:W-:Y:S02]  /*cdc0*/  @!P3 PRMT R103, R222, 0x5410, RZ ;  /* 0x00005410de67b816 */ /* 0x000fe400000000ff */
[C---:B------:R-:W-:Y:S02]  /*cdd0*/  ISETP.GE.U32.AND P3, PT, R4.reuse, R77, PT ;  /* 0x0000004d0400720c */ /* 0x040fe40003f66070 */
[C---:B------:R-:W-:Y:S01]  /*cde0*/  ISETP.GE.U32.AND P0, PT, R4.reuse, R79, PT ;  /* 0x0000004f0400720c */ /* 0x040fe20003f06070 */
[----:B------:R-:W-:Y:S01]  /*cdf0*/  @!P1 HFMA2.BF16_V2 R206, -RZ.H0_H0, RZ.H0_H0, -R7.H0_H0 ;  /* 0x200000ffffce9231 */ /* 0x000fe20000340907 */
[----:B------:R-:W-:Y:S01]  /*ce00*/  ISETP.GE.U32.AND P2, PT, R4, R89, PT ;  /* 0x000000590400720c */ /* 0x000fe20003f46070 */
[----:B------:R-:W-:Y:S01]  /*ce10*/  IMAD.MOV.U32 R79, RZ, RZ, R189 ;  /* 0x000000ffff4f7224 */ /* 0x000fe200078e00bd */
[----:B------:R-:W-:Y:S01]  /*ce20*/  LOP3.LUT R85, R167, UR15, R172, 0x96, !PT ;  /* 0x0000000fa7557c12 */ /* 0x000fe2000f8e96ac */
[----:B------:R-:W-:Y:S01]  /*ce30*/  IMAD.MOV.U32 R172, RZ, RZ, R88 ;  /* 0x000000ffffac7224 */ /* 0x000fe200078e0058 */
[----:B------:R-:W-:Y:S01]  /*ce40*/  @!P1 PRMT R7, R206, 0x5410, RZ ;  /* 0x00005410ce079816 */ /* 0x000fe200000000ff */
[----:B------:R-:W-:Y:S01]  /*ce50*/  IMAD.MOV.U32 R89, RZ, RZ, R79 ;  /* 0x000000ffff597224 */ /* 0x000fe200078e004f */
[----:B------:R-:W-:Y:S01]  /*ce60*/  ISETP.GE.U32.AND P1, PT, R4, R182, PT ;  /* 0x000000b60400720c */ /* 0x000fe20003f26070 */
[----:B------:R-:W-:Y:S01]  /*ce70*/  IMAD.MOV.U32 R79, RZ, RZ, R113 ;  /* 0x000000ffff4f7224 */ /* 0x000fe200078e0071 */
[----:B------:R-:W-:Y:S01]  /*ce80*/  PRMT R113, R144, 0x5410, R101 ;  /* 0x0000541090717816 */ /* 0x000fe20000000065 */
[----:B------:R-:W-:Y:S01]  /*ce90*/  @!P3 HFMA2.BF16_V2 R205, -RZ.H0_H0, RZ.H0_H0, -R142.H0_H0 ;  /* 0x200000ffffcdb231 */ /* 0x000fe2000034098e */
[----:B------:R-:W-:Y:S01]  /*cea0*/  @!P6 PRMT R144, R224, 0x5410, RZ ;  /* 0x00005410e090e816 */ /* 0x000fe200000000ff */
[----:B------:R-:W-:Y:S01]  /*ceb0*/  IMAD.MOV.U32 R182, RZ, RZ, R78 ;  /* 0x000000ffffb67224 */ /* 0x000fe200078e004e */
[C---:B------:R-:W-:Y:S01]  /*cec0*/  LOP3.LUT P6, RZ, R6.reuse, 0x40, RZ, 0xc0, !PT ;  /* 0x0000004006ff7812 */ /* 0x040fe200078cc0ff */
[----:B------:R-:W-:Y:S01]  /*ced0*/  @!P0 HFMA2.BF16_V2 R217, -RZ.H0_H0, RZ.H0_H0, -R135.H0_H0 ;  /* 0x200000ffffd98231 */ /* 0x000fe20000340987 */
[----:B------:R-:W-:Y:S01]  /*cee0*/  @!P3 PRMT R142, R205, 0x5410, RZ ;  /* 0x00005410cd8eb816 */ /* 0x000fe200000000ff */
[----:B------:R-:W-:Y:S01]  /*cef0*/  IMAD.MOV.U32 R183, RZ, RZ, R79 ;  /* 0x000000ffffb77224 */ /* 0x000fe200078e004f */
[----:B------:R-:W-:Y:S01]  /*cf00*/  LOP3.LUT P3, RZ, R6, 0x20, RZ, 0xc0, !PT ;  /* 0x0000002006ff7812 */ /* 0x000fe2000786c0ff */
[----:B------:R-:W-:Y:S01]  /*cf10*/  IMAD.MOV.U32 R173, RZ, RZ, R89 ;  /* 0x000000ffffad7224 */ /* 0x000fe200078e0059 */
[----:B------:R-:W-:Y:S01]  /*cf20*/  SHF.R.U32.HI R84, RZ, 0x8, R84 ;  /* 0x00000008ff547819 */ /* 0x000fe20000011654 */
[----:B------:R-:W-:Y:S01]  /*cf30*/  @!P1 HFMA2.BF16_V2 R203, -RZ.H0_H0, RZ.H0_H0, -R133.H0_H0 ;  /* 0x200000ffffcb9231 */ /* 0x000fe20000340985 */
[----:B------:R-:W-:Y:S02]  /*cf40*/  LOP3.LUT R77, R85, 0xffff, RZ, 0xc0, !PT ;  /* 0x0000ffff554d7812 */ /* 0x000fe400078ec0ff */
[----:B------:R-:W-:Y:S02]  /*cf50*/  LOP3.LUT R84, R84, 0xffff, RZ, 0xc0, !PT ;  /* 0x0000ffff54547812 */ /* 0x000fe400078ec0ff */
[----:B------:R-:W-:Y:S01]  /*cf60*/  @!P1 PRMT R133, R203, 0x5410, RZ ;  /* 0x00005410cb859816 */ /* 0x000fe200000000ff */
[----:B------:R-:W-:Y:S01]  /*cf70*/  @!P6 HFMA2.BF16_V2 R213, -RZ.H0_H0, RZ.H0_H0, -R140.H0_H0 ;  /* 0x200000ffffd5e231 */ /* 0x000fe2000034098c */
[----:B------:R-:W-:Y:S02]  /*cf80*/  LOP3.LUT P1, RZ, R6, 0x10, RZ, 0xc0, !PT ;  /* 0x0000001006ff7812 */ /* 0x000fe4000782c0ff */
[----:B------:R-:W-:Y:S01]  /*cf90*/  LOP3.LUT R78, R85, 0xff, RZ, 0xc0, !PT ;  /* 0x000000ff554e7812 */ /* 0x000fe200078ec0ff */
[----:B-1----:R-:W1:Y:S01]  /*cfa0*/  LDC.U8 R6, c[0x0][0x2d8] ;  /* 0x0000b600ff067b82 */ /* 0x002e620000000000 */
[----:B------:R-:W-:Y:S02]  /*cfb0*/  SHF.R.U32.HI R77, RZ, 0x8, R77 ;  /* 0x00000008ff4d7819 */ /* 0x000fe4000001164d */
[----:B------:R-:W-:Y:S02]  /*cfc0*/  @!P5 PRMT R98, R235, 0x5410, RZ ;  /* 0x00005410eb62d816 */ /* 0x000fe400000000ff */
[----:B------:R-:W-:Y:S01]  /*cfd0*/  ISETP.GE.U32.AND P5, PT, R4, R84, PT ;  /* 0x000000540400720c */ /* 0x000fe20003fa6070 */
[----:B------:R-:W-:Y:S01]  /*cfe0*/  IMAD.MOV.U32 R84, RZ, RZ, R190 ;  /* 0x000000ffff547224 */ /* 0x000fe200078e00be */
[----:B------:R-:W-:Y:S01]  /*cff0*/  LOP3.LUT R90, R90, 0xff, RZ, 0xc0, !PT ;  /* 0x000000ff5a5a7812 */ /* 0x000fe200078ec0ff */
[----:B------:R4:W5:Y:S01]  /*d000*/  LDL.LU.64 R190, [R1+0xc0] ;  /* 0x0000c00001be7983 */ /* 0x0009620000300a00 */
[----:B------:R-:W-:Y:S02]  /*d010*/  PRMT R77, R78, 0x5410, R77 ;  /* 0x000054104e4d7816 */ /* 0x000fe4000000004d */
[----:B------:R-:W-:Y:S02]  /*d020*/  LOP3.LUT R78, R166, 0xffff, RZ, 0xc0, !PT ;  /* 0x0000ffffa64e7812 */ /* 0x000fe400078ec0ff */
[--C-:B------:R-:W-:Y:S01]  /*d030*/  SHF.R.U32.HI R76, RZ, 0x10, R85.reuse ;  /* 0x00000010ff4c7819 */ /* 0x100fe20000011655 */
[----:B------:R-:W-:Y:S01]  /*d040*/  STG.E.U16 [R162.64+0x32], R98 ;  /* 0x00003262a2007986 */ /* 0x000fe2000c101510 */
[----:B------:R-:W-:Y:S02]  /*d050*/  @!P2 PRMT R101, R223, 0x5410, RZ ;  /* 0x00005410df65a816 */ /* 0x000fe400000000ff */
[----:B------:R-:W-:Y:S01]  /*d060*/  ISETP.GE.U32.AND P2, PT, R4, R90, PT ;  /* 0x0000005a0400720c */ /* 0x000fe20003f46070 */
[----:B------:R-:W-:Y:S01]  /*d070*/  IMAD.MOV.U32 R90, RZ, RZ, R84 ;  /* 0x000000ffff5a7224 */ /* 0x000fe200078e0054 */
[----:B------:R-:W-:Y:S01]  /*d080*/  LOP3.LUT R79, R166, 0xff, RZ, 0xc0, !PT ;  /* 0x000000ffa64f7812 */ /* 0x000fe200078ec0ff */
[----:B------:R4:W5:Y:S01]  /*d090*/  LDL.LU.64 R188, [R1+0xb8] ;  /* 0x0000b80001bc7983 */ /* 0x0009620000300a00 */
[----:B------:R-:W-:Y:S02]  /*d0a0*/  SHF.R.U32.HI R78, RZ, 0x8, R78 ;  /* 0x00000008ff4e7819 */ /* 0x000fe4000001164e */
[----:B------:R-:W-:Y:S02]  /*d0b0*/  LOP3.LUT R84, R174, 0xffff, RZ, 0xc0, !PT ;  /* 0x0000ffffae547812 */ /* 0x000fe400078ec0ff */
[----:B------:R-:W-:Y:S01]  /*d0c0*/  SHF.R.U32.HI R85, RZ, 0x18, R85 ;  /* 0x00000018ff557819 */ /* 0x000fe20000011655 */
[----:B------:R-:W-:Y:S01]  /*d0d0*/  STG.E.U16 [R170.64+0x42], R96 ;  /* 0x00004260aa007986 */ /* 0x000fe2000c101510 */
[----:B------:R-:W-:Y:S02]  /*d0e0*/  LOP3.LUT R76, R76, 0xff, RZ, 0xc0, !PT ;  /* 0x000000ff4c4c7812 */ /* 0x000fe400078ec0ff */
[----:B-1----:R-:W-:Y:S01]  /*d0f0*/  PRMT R6, R6, 0x7054, R6 ;  /* 0x0000705406067816 */ /* 0x002fe20000000006 */
[----:B------:R-:W-:Y:S01]  /*d100*/  @!P2 HFMA2.BF16_V2 R228, -RZ.H0_H0, RZ.H0_H0, -R154.H0_H0 ;  /* 0x200000ffffe4a231 */ /* 0x000fe2000034099a */
[----:B------:R-:W-:Y:S02]  /*d110*/  PRMT R78, R79, 0x5410, R78 ;  /* 0x000054104f4e7816 */ /* 0x000fe4000000004e */
[----:B------:R-:W-:Y:S01]  /*d120*/  LOP3.LUT R79, R175, UR15, R168, 0x96, !PT ;  /* 0x0000000faf4f7c12 */ /* 0x000fe2000f8e96a8 */
[--C-:B------:R-:W-:Y:S01]  /*d130*/  HSET2.LE.AND R77, R77, R6.reuse, PT ;  /* 0x000000064d4d7233 */ /* 0x100fe20003803000 */
[----:B------:R-:W-:Y:S01]  /*d140*/  PRMT R76, R76, 0x5410, R85 ;  /* 0x000054104c4c7816 */ /* 0x000fe20000000055 */
[----:B------:R-:W-:Y:S01]  /*d150*/  IMAD.MOV.U32 R175, RZ, RZ, R91 ;  /* 0x000000ffffaf7224 */ /* 0x000fe200078e005b */
[----:B------:R-:W-:Y:S02]  /*d160*/  LOP3.LUT R85, R174, 0xff, RZ, 0xc0, !PT ;  /* 0x000000ffae557812 */ /* 0x000fe400078ec0ff */
[----:B------:R-:W-:Y:S01]  /*d170*/  SHF.R.U32.HI R84, RZ, 0x8, R84 ;  /* 0x00000008ff547819 */ /* 0x000fe20000011654 */
[--C-:B------:R-:W-:Y:S01]  /*d180*/  HSET2.LE.AND R76, R76, R6.reuse, PT ;  /* 0x000000064c4c7233 */ /* 0x100fe20003803000 */
[----:B------:R-:W-:Y:S02]  /*d190*/  SHF.R.U32.HI R87, RZ, 0x8, R87 ;  /* 0x00000008ff577819 */ /* 0x000fe40000011657 */
[----:B------:R-:W-:Y:S02]  /*d1a0*/  PRMT R85, R85, 0x5410, R84 ;  /* 0x0000541055557816 */ /* 0x000fe40000000054 */
[--C-:B------:R-:W-:Y:S02]  /*d1b0*/  SHF.R.U32.HI R84, RZ, 0x10, R79.reuse ;  /* 0x00000010ff547819 */ /* 0x100fe4000001164f */
[----:B------:R-:W-:Y:S01]  /*d1c0*/  LOP3.LUT R72, R77, R72, RZ, 0xc0, !PT ;  /* 0x000000484d487212 */ /* 0x000fe200078ec0ff */
[--C-:B------:R-:W-:Y:S01]  /*d1d0*/  HSET2.LE.AND R77, R78, R6.reuse, PT ;  /* 0x000000064e4d7233 */ /* 0x100fe20003803000 */
[----:B------:R-:W-:Y:S01]  /*d1e0*/  LOP3.LUT R84, R84, 0xff, RZ, 0xc0, !PT ;  /* 0x000000ff54547812 */ /* 0x000fe200078ec0ff */
[--C-:B------:R-:W-:Y:S01]  /*d1f0*/  HSET2.LE.AND R85, R85, R6.reuse, PT ;  /* 0x0000000655557233 */ /* 0x100fe20003803000 */
[----:B------:R-:W-:Y:S02]  /*d200*/  LOP3.LUT R131, R87, 0xffff, RZ, 0xc0, !PT ;  /* 0x0000ffff57837812 */ /* 0x000fe400078ec0ff */
[C---:B------:R-:W-:Y:S02]  /*d210*/  LOP3.LUT R87, R79.reuse, 0xff, RZ, 0xc0, !PT ;  /* 0x000000ff4f577812 */ /* 0x040fe400078ec0ff */
[--C-:B------:R-:W-:Y:S02]  /*d220*/  SHF.R.U32.HI R89, RZ, 0x10, R174.reuse ;  /* 0x00000010ff597819 */ /* 0x100fe400000116ae */
[----:B------:R-:W-:Y:S01]  /*d230*/  SHF.R.U32.HI R88, RZ, 0x18, R174 ;  /* 0x00000018ff587819 */ /* 0x000fe200000116ae */
[----:B------:R-:W-:Y:S01]  /*d240*/  IMAD.MOV.U32 R174, RZ, RZ, R90 ;  /* 0x000000ffffae7224 */ /* 0x000fe200078e005a */
[----:B------:R-:W-:Y:S02]  /*d250*/  LOP3.LUT R90, R79, 0xffff, RZ, 0xc0, !PT ;  /* 0x0000ffff4f5a7812 */ /* 0x000fe400078ec0ff */
[----:B------:R-:W-:Y:S02]  /*d260*/  SHF.R.U32.HI R79, RZ, 0x18, R79 ;  /* 0x00000018ff4f7819 */ /* 0x000fe4000001164f */
[----:B------:R-:W-:Y:S02]  /*d270*/  LOP3.LUT R73, R76, R73, RZ, 0xc0, !PT ;  /* 0x000000494c497212 */ /* 0x000fe400078ec0ff */
[----:B------:R-:W-:Y:S02]  /*d280*/  PRMT R84, R84, 0x5410, R79 ;  /* 0x0000541054547816 */ /* 0x000fe4000000004f */
[----:B------:R-:W-:Y:S02]  /*d290*/  LOP3.LUT R74, R77, R74, RZ, 0xc0, !PT ;  /* 0x0000004a4d4a7212 */ /* 0x000fe400078ec0ff */
[----:B------:R-:W1:Y:S01]  /*d2a0*/  LDSM.16.MT88.4 R76, [R196+0x6000] ;  /* 0x00600000c44c783b */ /* 0x000e620000004200 */
[----:B------:R-:W-:Y:S01]  /*d2b0*/  LOP3.LUT R86, R86, 0xff, RZ, 0xc0, !PT ;  /* 0x000000ff56567812 */ /* 0x000fe200078ec0ff */
[----:B------:R-:W-:Y:S01]  /*d2c0*/  HSET2.LE.AND R84, R84, R6, PT ;  /* 0x0000000654547233 */ /* 0x000fe20003803000 */
[----:B------:R-:W-:Y:S02]  /*d2d0*/  @!P4 PRMT R97, R234, 0x5410, RZ ;  /* 0x00005410ea61c816 */ /* 0x000fe400000000ff */
[----:B------:R-:W-:Y:S02]  /*d2e0*/  ISETP.GE.U32.AND P4, PT, R4, R86, PT ;  /* 0x000000560400720c */ /* 0x000fe40003f86070 */
[----:B------:R-:W-:Y:S01]  /*d2f0*/  SHF.R.U32.HI R86, RZ, 0x10, R166 ;  /* 0x00000010ff567819 */ /* 0x000fe200000116a6 */
[----:B------:R-:W-:Y:S01]  /*d300*/  STG.E.U16 [R170.64+0x40], R97 ;  /* 0x00004061aa007986 */ /* 0x000fe2000c101510 */
[----:B------:R-:W-:Y:S02]  /*d310*/  SHF.R.U32.HI R90, RZ, 0x8, R90 ;  /* 0x00000008ff5a7819 */ /* 0x000fe4000001165a */
[----:B------:R-:W-:Y:S01]  /*d320*/  SHF.R.U32.HI R167, RZ, 0x18, R166 ;  /* 0x00000018ffa77819 */ /* 0x000fe200000116a6 */
[----:B------:R-:W-:Y:S01]  /*d330*/  STG.E.U16 [R158.64+0x40], R95 ;  /* 0x0000405f9e007986 */ /* 0x000fe2000c101510 */
[----:B------:R-:W-:Y:S02]  /*d340*/  LOP3.LUT R86, R86, 0xff, RZ, 0xc0, !PT ;  /* 0x000000ff56567812 */ /* 0x000fe400078ec0ff */
[----:B------:R-:W-:Y:S01]  /*d350*/  PRMT R87, R87, 0x5410, R90 ;  /* 0x0000541057577816 */ /* 0x000fe2000000005a */
[----:B------:R-:W-:Y:S01]  /*d360*/  STG.E.U16 [R158.64+0x42], R92 ;  /* 0x0000425c9e007986 */ /* 0x000fe2000c101510 */
[----:B------:R-:W-:Y:S01]  /*d370*/  PRMT R86, R86, 0x5410, R167 ;  /* 0x0000541056567816 */ /* 0x000fe200000000a7 */
[----:B------:R-:W-:Y:S01]  /*d380*/  @!P4 HFMA2.BF16_V2 R204, -RZ.H0_H0, RZ.H0_H0, -R146.H0_H0 ;  /* 0x200000ffffccc231 */ /* 0x000fe20000340992 */
[----:B------:R-:W-:Y:S01]  /*d390*/  LOP3.LUT R89, R89, 0xff, RZ, 0xc0, !PT ;  /* 0x000000ff59597812 */ /* 0x000fe200078ec0ff */
[--C-:B------:R-:W-:Y:S01]  /*d3a0*/  HSET2.LE.AND R87, R87, R6.reuse, PT ;  /* 0x0000000657577233 */ /* 0x100fe20003803000 */
[----:B------:R-:W-:Y:S01]  /*d3b0*/  LOP3.LUT R81, R84, R81, RZ, 0xc0, !PT ;  /* 0x0000005154517212 */ /* 0x000fe200078ec0ff */
[--C-:B------:R-:W-:Y:S01]  /*d3c0*/  HSET2.LE.AND R86, R86, R6.reuse, PT ;  /* 0x0000000656567233 */ /* 0x100fe20003803000 */
[----:B------:R-:W-:Y:S01]  /*d3d0*/  LOP3.LUT R82, R85, R82, RZ, 0xc0, !PT ;  /* 0x0000005255527212 */ /* 0x000fe200078ec0ff */
[----:B------:R-:W-:Y:S01]  /*d3e0*/  STG.E.U16 [R160.64+0x3e], R93 ;  /* 0x00003e5da0007986 */ /* 0x000fe2000c101510 */
[----:B------:R-:W-:Y:S02]  /*d3f0*/  LOP3.LUT R80, R87, R80, RZ, 0xc0, !PT ;  /* 0x0000005057507212 */ /* 0x000fe400078ec0ff */
[----:B------:R-:W-:Y:S01]  /*d400*/  LOP3.LUT R75, R86, R75, RZ, 0xc0, !PT ;  /* 0x0000004b564b7212 */ /* 0x000fe200078ec0ff */
[----:B------:R-:W-:Y:S01]  /*d410*/  STG.E.U16 [R160.64+0x40], R128 ;  /* 0x00004080a0007986 */ /* 0x000fe2000c101510 */
[----:B------:R-:W-:Y:S02]  /*d420*/  PRMT R88, R89, 0x5410, R88 ;  /* 0x0000541059587816 */ /* 0x000fe40000000058 */
[----:B------:R-:W-:Y:S01]  /*d430*/  LOP3.LUT R89, R178, 0xff, RZ, 0xc0, !PT ;  /* 0x000000ffb2597812 */ /* 0x000fe200078ec0ff */
[----:B------:R-:W2:Y:S01]  /*d440*/  LDSM.16.MT88.4 R84, [R194+0x6000] ;  /* 0x00600000c254783b */ /* 0x000ea20000004200 */
[----:B------:R-:W-:Y:S01]  /*d450*/  LOP3.LUT R90, R180, 0xffff, RZ, 0xc0, !PT ;  /* 0x0000ffffb45a7812 */ /* 0x000fe200078ec0ff */
[--C-:B------:R-:W-:Y:S01]  /*d460*/  HSET2.LE.AND R88, R88, R6.reuse, PT ;  /* 0x0000000658587233 */ /* 0x100fe20003803000 */
[----:B------:R-:W-:Y:S02]  /*d470*/  @!P0 PRMT R135, R217, 0x5410, RZ ;  /* 0x00005410d9878816 */ /* 0x000fe400000000ff */
[----:B------:R-:W-:Y:S02]  /*d480*/  PRMT R5, R140, 0x7632, R5 ;  /* 0x000076328c057816 */ /* 0x000fe40000000005 */
[----:B------:R-:W-:Y:S01]  /*d490*/  LOP3.LUT R83, R88, R83, RZ, 0xc0, !PT ;  /* 0x0000005358537212 */ /* 0x000fe200078ec0ff */
[-C--:B-1----:R-:W-:Y:S01]  /*d4a0*/  HMMA.16816.F32.BF16 R8, R72, R76.reuse, R8 ;  /* 0x0000004c4808723c */ /* 0x082fe20000041808 */
[----:B------:R-:W-:Y:S01]  /*d4b0*/  STG.E.U16 [R162.64+0x40], R130 ;  /* 0x00004082a2007986 */ /* 0x000fe2000c101510 */
[----:B------:R-:W-:Y:S01]  /*d4c0*/  SHF.R.U32.HI R88, RZ, 0x10, R178 ;  /* 0x00000010ff587819 */ /* 0x000fe200000116b2 */
[----:B------:R-:W-:Y:S01]  /*d4d0*/  @!P5 HFMA2.BF16_V2 R212, -RZ.H0_H0, RZ.H0_H0, -R5.H0_H0 ;  /* 0x200000ffffd4d231 */ /* 0x000fe20000340905 */
[----:B------:R-:W-:Y:S01]  /*d4e0*/  ISETP.GE.U32.AND P0, PT, R4, R94, PT ;  /* 0x0000005e0400720c */ /* 0x000fe20003f06070 */
[----:B------:R1:W-:Y:S01]  /*d4f0*/  STG.E.U16 [R162.64+0x42], R135 ;  /* 0x00004287a2007986 */ /* 0x0003e2000c101510 */
[----:B------:R-:W-:Y:S02]  /*d500*/  PRMT R94, R140, 0x5410, R5 ;  /* 0x000054108c5e7816 */ /* 0x000fe40000000005 */
[C---:B------:R-:W-:Y:S01]  /*d510*/  HMMA.16816.F32.BF16 R12, R80.reuse, R76, R12 ;  /* 0x0000004c500c723c */ /* 0x040fe2000004180c */
[----:B------:R-:W-:Y:S03]  /*d520*/  STG.E.U16 [R170.64+0x50], R144 ;  /* 0x00005090aa007986 */ /* 0x000fe6000c101510 */
[----:B------:R-:W-:Y:S01]  /*d530*/  @!P5 PRMT R5, R212, 0x5410, RZ ;  /* 0x00005410d405d816 */ /* 0x000fe200000000ff */
[----:B------:R-:W-:Y:S01]  /*d540*/  STG.E.U16 [R170.64+0x52], R101 ;  /* 0x00005265aa007986 */ /* 0x000fe2000c101510 */
[----:B------:R-:W-:Y:S02]  /*d550*/  @!P6 PRMT R140, R213, 0x5410, RZ ;  /* 0x00005410d58ce816 */ /* 0x000fe400000000ff */
[-C--:B------:R-:W-:Y:S01]  /*d560*/  HMMA.16816.F32.BF16 R16, R80, R78.reuse, R16 ;  /* 0x0000004e5010723c */ /* 0x080fe20000041810 */
[----:B------:R-:W-:Y:S01]  /*d570*/  STG.E.U16 [R158.64+0x50], R103 ;  /* 0x000050679e007986 */ /* 0x000fe2000c101510 */
[----:B------:R-:W-:Y:S02]  /*d580*/  ISETP.GE.U32.AND P6, PT, R4, R131, PT ;  /* 0x000000830400720c */ /* 0x000fe40003fc6070 */
[----:B------:R-:W-:Y:S01]  /*d590*/  LOP3.LUT R168, R164, 0xffff, RZ, 0xc0, !PT ;  /* 0x0000ffffa4a87812 */ /* 0x000fe200078ec0ff */
[----:B------:R-:W-:Y:S01]  /*d5a0*/  STG.E.U16 [R158.64+0x52], R102 ;  /* 0x000052669e007986 */ /* 0x000fe2000c101510 */
[----:B------:R-:W-:Y:S02]  /*d5b0*/  SHF.R.U32.HI R151, RZ, 0x18, R164 ;  /* 0x00000018ff977819 */ /* 0x000fe400000116a4 */
[C---:B------:R-:W-:Y:S01]  /*d5c0*/  HMMA.16816.F32.BF16 R20, R72.reuse, R78, R20 ;  /* 0x0000004e4814723c */ /* 0x040fe20000041814 */
[----:B------:R-:W3:Y:S03]  /*d5d0*/  LDSM.16.MT88.4 R76, [R193+0x6000] ;  /* 0x00600000c14c783b */ /* 0x000ee60000004200 */
[----:B------:R-:W-:Y:S02]  /*d5e0*/  SHF.R.U32.HI R168, RZ, 0x8, R168 ;  /* 0x00000008ffa87819 */ /* 0x000fe400000116a8 */
[--C-:B------:R-:W-:Y:S02]  /*d5f0*/  SHF.R.U32.HI R145, RZ, 0x18, R180.reuse ;  /* 0x00000018ff917819 */ /* 0x100fe400000116b4 */
[-C--:B--2---:R-:W-:Y:S01]  /*d600*/  HMMA.16816.F32.BF16 R24, R72, R84.reuse, R24 ;  /* 0x000000544818723c */ /* 0x084fe20000041818 */
[----:B------:R-:W-:Y:S03]  /*d610*/  STG.E.U16 [R160.64+0x4e], R100 ;  /* 0x00004e64a0007986 */ /* 0x000fe6000c101510 */
[----:B------:R-:W-:Y:S01]  /*d620*/  SHF.R.U32.HI R166, RZ, 0x10, R180 ;  /* 0x00000010ffa67819 */ /* 0x000fe200000116b4 */
[----:B------:R-:W-:Y:S01]  /*d630*/  STG.E.U16 [R160.64+0x50], R7 ;  /* 0x00005007a0007986 */ /* 0x000fe2000c101510 */
[----:B-1----:R-:W-:Y:S02]  /*d640*/  IMAD.MOV.U32 R135, RZ, RZ, R0 ;  /* 0x000000ffff877224 */ /* 0x002fe400078e0000 */
[C---:B------:R-:W-:Y:S01]  /*d650*/  HMMA.16816.F32.BF16 R28, R80.reuse, R84, R28 ;  /* 0x00000054501c723c */ /* 0x040fe2000004181c */
[----:B------:R-:W-:Y:S03]  /*d660*/  STG.E.U16 [R162.64+0x50], R142 ;  /* 0x0000508ea2007986 */ /* 0x000fe6000c101510 */
[----:B------:R-:W-:Y:S01]  /*d670*/  LOP3.LUT R166, R166, 0xff, RZ, 0xc0, !PT ;  /* 0x000000ffa6a67812 */ /* 0x000fe200078ec0ff */
[----:B------:R1:W-:Y:S03]  /*d680*/  STG.E.U16 [R162.64+0x52], R133 ;  /* 0x00005285a2007986 */ /* 0x0003e6000c101510 */
[-C--:B------:R-:W-:Y:S01]  /*d690*/  HMMA.16816.F32.BF16 R32, R80, R86.reuse, R32 ;  /* 0x000000565020723c */ /* 0x080fe20000041820 */
[----:B------:R2:W-:Y:S03]  /*d6a0*/  STG.E.U16 [R170.64+0x62], R5 ;  /* 0x00006205aa007986 */ /* 0x0005e6000c101510 */
[----:B------:R-:W-:Y:S01]  /*d6b0*/  PRMT R145, R166, 0x5410, R145 ;  /* 0x00005410a6917816 */ /* 0x000fe20000000091 */
[----:B------:R-:W-:Y:S01]  /*d6c0*/  STG.E.U16 [R170.64+0x60], R140 ;  /* 0x0000608caa007986 */ /* 0x000fe2000c101510 */
[----:B------:R-:W-:Y:S02]  /*d6d0*/  SHF.R.U32.HI R166, RZ, 0x10, R164 ;  /* 0x00000010ffa67819 */ /* 0x000fe400000116a4 */
[C---:B------:R-:W-:Y:S01]  /*d6e0*/  HMMA.16816.F32.BF16 R36, R72.reuse, R86, R36 ;  /* 0x000000564824723c */ /* 0x040fe20000041824 */
[----:B------:R-:W4:Y:S07]  /*d6f0*/  LDSM.16.MT88.4 R84, [R192+0x6000] ;  /* 0x00600000c054783b */ /* 0x000f2e0000004200 */
[-C--:B---3--:R-:W-:Y:S01]  /*d700*/  HMMA.16816.F32.BF16 R40, R72, R76.reuse, R40 ;  /* 0x0000004c4828723c */ /* 0x088fe20000041828 */
[----:B-1----:R-:W-:Y:S07]  /*d710*/  IMAD.MOV.U32 R133, RZ, RZ, R2 ;  /* 0x000000ffff857224 */ /* 0x002fee00078e0002 */
[C---:B------:R-:W-:Y:S01]  /*d720*/  HMMA.16816.F32.BF16 R44, R80.reuse, R76, R44 ;  /* 0x0000004c502c723c */ /* 0x040fe2000004182c */
[----:B--2---:R-:W-:Y:S06]  /*d730*/  IADD3 R5, R134, -0x1, RZ ;  /* 0xffffffff86057810 */ /* 0x004fec0007ffe0ff */
[----:B------:R-:W-:Y:S01]  /*d740*/  LOP3.LUT R77, R178, 0xffff, RZ, 0xc0, !PT ;  /* 0x0000ffffb24d7812 */ /* 0x000fe200078ec0ff */
[-C--:B------:R-:W-:Y:S01]  /*d750*/  HMMA.16816.F32.BF16 R48, R80, R78.reuse, R48 ;  /* 0x0000004e5030723c */ /* 0x080fe20000041830 */
[----:B------:R-:W-:Y:S03]  /*d760*/  LOP3.LUT R76, R181, UR14, R148, 0x96, !PT ;  /* 0x0000000eb54c7c12 */ /* 0x000fe6000f8e9694 */
[----:B------:R-:W-:Y:S02]  /*d770*/  LOP3.LUT R148, R180, 0xff, RZ, 0xc0, !PT ;  /* 0x000000ffb4947812 */ /* 0x000fe400078ec0ff */
[----:B------:R-:W-:Y:S02]  /*d780*/  LOP3.LUT R165, R76, 0xffff, RZ, 0xc0, !PT ;  /* 0x0000ffff4ca57812 */ /* 0x000fe400078ec0ff */
[C---:B------:R-:W-:Y:S01]  /*d790*/  HMMA.16816.F32.BF16 R52, R72.reuse, R78, R52 ;  /* 0x0000004e4834723c */ /* 0x040fe20000041834 */
[----:B------:R-:W-:Y:S03]  /*d7a0*/  SHF.R.U32.HI R155, RZ, 0x18, R76 ;  /* 0x00000018ff9b7819 */ /* 0x000fe6000001164c */
[----:B------:R-:W-:Y:S03]  /*d7b0*/  SHF.R.U32.HI R178, RZ, 0x18, R178 ;  /* 0x00000018ffb27819 */ /* 0x000fe600000116b2 */
[----:B------:R-:W-:Y:S01]  /*d7c0*/  SHF.R.U32.HI R78, RZ, 0x8, R77 ;  /* 0x00000008ff4e7819 */ /* 0x000fe2000001164d */
[-C--:B----4-:R-:W-:Y:S01]  /*d7d0*/  HMMA.16816.F32.BF16 R56, R72, R84.reuse, R56 ;  /* 0x000000544838723c */ /* 0x090fe20000041838 */
[----:B------:R-:W-:Y:S03]  /*d7e0*/  LOP3.LUT R79, R88, 0xff, RZ, 0xc0, !PT ;  /* 0x000000ff584f7812 */ /* 0x000fe600078ec0ff */
[----:B------:R-:W-:Y:S02]  /*d7f0*/  SHF.R.U32.HI R77, RZ, 0x8, R90 ;  /* 0x00000008ff4d7819 */ /* 0x000fe4000001165a */
[----:B------:R-:W-:Y:S02]  /*d800*/  PRMT R78, R89, 0x5410, R78 ;  /* 0x00005410594e7816 */ /* 0x000fe4000000004e */
[C---:B------:R-:W-:Y:S01]  /*d810*/  HMMA.16816.F32.BF16 R60, R80.reuse, R84, R60 ;  /* 0x00000054503c723c */ /* 0x040fe2000004183c */
[----:B------:R-:W1:Y:S03]  /*d820*/  LDSM.16.MT88.4 R88, [R196+0x6800] ;  /* 0x00680000c458783b */ /* 0x000e660000004200 */
[----:B------:R-:W-:Y:S01]  /*d830*/  PRMT R148, R148, 0x5410, R77 ;  /* 0x0000541094947816 */ /* 0x000fe2000000004d */
[--C-:B------:R-:W-:Y:S01]  /*d840*/  HSET2.LE.AND R78, R78, R6.reuse, PT ;  /* 0x000000064e4e7233 */ /* 0x100fe20003803000 */
[----:B------:R-:W-:Y:S02]  /*d850*/  LOP3.LUT R77, R164, 0xff, RZ, 0xc0, !PT ;  /* 0x000000ffa44d7812 */ /* 0x000fe400078ec0ff */
[-C--:B------:R-:W-:Y:S01]  /*d860*/  HMMA.16816.F32.BF16 R64, R80, R86.reuse, R64 ;  /* 0x000000565040723c */ /* 0x080fe20000041840 */
[----:B------:R-:W-:Y:S03]  /*d870*/  LOP3.LUT R164, R166, 0xff, RZ, 0xc0, !PT ;  /* 0x000000ffa6a47812 */ /* 0x000fe600078ec0ff */
[----:B------:R-:W-:Y:S02]  /*d880*/  SHF.R.U32.HI R84, RZ, 0x10, R76 ;  /* 0x00000010ff547819 */ /* 0x000fe4000001164c */
[----:B------:R-:W-:Y:S01]  /*d890*/  PRMT R77, R77, 0x5410, R168 ;  /* 0x000054104d4d7816 */ /* 0x000fe200000000a8 */
[--C-:B------:R-:W-:Y:S01]  /*d8a0*/  HSET2.LE.AND R82, R148, R6.reuse, PT ;  /* 0x0000000694527233 */ /* 0x100fe20003803000 */
[----:B------:R-:W-:Y:S01]  /*d8b0*/  HMMA.16816.F32.BF16 R68, R72, R86, R68 ;  /* 0x000000564844723c */ /* 0x000fe20000041844 */
[----:B------:R-:W-:Y:S01]  /*d8c0*/  PRMT R151, R164, 0x5410, R151 ;  /* 0x00005410a4977816 */ /* 0x000fe20000000097 */
[----:B------:R-:W2:Y:S02]  /*d8d0*/  LDSM.16.MT88.4 R72, [R194+0x6800] ;  /* 0x00680000c248783b */ /* 0x000ea40000004200 */
[----:B------:R-:W-:Y:S01]  /*d8e0*/  PRMT R79, R79, 0x5410, R178 ;  /* 0x000054104f4f7816 */ /* 0x000fe200000000b2 */
[--C-:B------:R-:W-:Y:S01]  /*d8f0*/  HSET2.LE.AND R83, R145, R6.reuse, PT ;  /* 0x0000000691537233 */ /* 0x100fe20003803000 */
[----:B------:R-:W-:Y:S02]  /*d900*/  LOP3.LUT R85, R76, 0xff, RZ, 0xc0, !PT ;  /* 0x000000ff4c557812 */ /* 0x000fe400078ec0ff */
[----:B------:R-:W-:Y:S01]  /*d910*/  SHF.R.U32.HI R76, RZ, 0x8, R165 ;  /* 0x00000008ff4c7819 */ /* 0x000fe200000116a5 */
[--C-:B------:R-:W-:Y:S03]  /*d920*/  HSET2.LE.AND R79, R79, R6.reuse, PT ;  /* 0x000000064f4f7233 */ /* 0x100fe60003803000 */
[----:B------:R-:W-:Y:S02]  /*d930*/  LOP3.LUT R84, R84, 0xff, RZ, 0xc0, !PT ;  /* 0x000000ff54547812 */ /* 0x000fe400078ec0ff */
[----:B------:R-:W-:Y:S01]  /*d940*/  PRMT R85, R85, 0x5410, R76 ;  /* 0x0000541055557816 */ /* 0x000fe2000000004c */
[--C-:B------:R-:W-:Y:S01]  /*d950*/  HSET2.LE.AND R76, R77, R6.reuse, PT ;  /* 0x000000064d4c7233 */ /* 0x100fe20003803000 */
[----:B------:R-:W-:Y:S01]  /*d960*/  PRMT R84, R84, 0x5410, R155 ;  /* 0x0000541054547816 */ /* 0x000fe2000000009b */
[--C-:B------:R-:W-:Y:S01]  /*d970*/  HSET2.LE.AND R77, R151, R6.reuse, PT ;  /* 0x00000006974d7233 */ /* 0x100fe20003803000 */
[----:B------:R-:W-:Y:S01]  /*d980*/  LOP3.LUT R78, R78, R121, RZ, 0xc0, !PT ;  /* 0x000000794e4e7212 */ /* 0x000fe200078ec0ff */
[--C-:B------:R-:W-:Y:S01]  /*d990*/  HSET2.LE.AND R80, R85, R6.reuse, PT ;  /* 0x0000000655507233 */ /* 0x100fe20003803000 */
[----:B------:R-:W-:Y:S01]  /*d9a0*/  LOP3.LUT R76, R76, R123, RZ, 0xc0, !PT ;  /* 0x0000007b4c4c7212 */ /* 0x000fe200078ec0ff */
[--C-:B------:R-:W-:Y:S01]  /*d9b0*/  HSET2.LE.AND R81, R84, R6.reuse, PT ;  /* 0x0000000654517233 */ /* 0x100fe20003803000 */
[----:B------:R-:W-:Y:S01]  /*d9c0*/  LOP3.LUT R77, R77, R122, RZ, 0xc0, !PT ;  /* 0x0000007a4d4d7212 */ /* 0x000fe200078ec0ff */
[----:B------:R-:W-:Y:S01]  /*d9d0*/  MUFU.EX2 R155, R138 ;  /* 0x0000008a009b7308 */ /* 0x000fe20000000800 */
[----:B------:R-:W-:Y:S02]  /*d9e0*/  LOP3.LUT R79, R79, R120, RZ, 0xc0, !PT ;  /* 0x000000784f4f7212 */ /* 0x000fe400078ec0ff */
[----:B------:R-:W-:Y:S02]  /*d9f0*/  IADD3 R84, R141, 0x1, RZ ;  /* 0x000000018d547810 */ /* 0x000fe40007ffe0ff */
[----:B------:R-:W-:Y:S02]  /*da00*/  LOP3.LUT R80, R80, R119, RZ, 0xc0, !PT ;  /* 0x0000007750507212 */ /* 0x000fe400078ec0ff */
[----:B------:R-:W-:Y:S01]  /*da10*/  LOP3.LUT R84, R175, UR19, R84, 0x96, !PT ;  /* 0x00000013af547c12 */ /* 0x000fe2000f8e9654 */
[-C--:B-1----:R-:W-:Y:S01]  /*da20*/  HMMA.16816.F32.BF16 R8, R76, R88.reuse, R8 ;  /* 0x000000584c08723c */ /* 0x082fe20000041808 */
[----:B------:R-:W-:Y:S02]  /*da30*/  LOP3.LUT R81, R81, R118, RZ, 0xc0, !PT ;  /* 0x0000007651517212 */ /* 0x000fe400078ec0ff */
[----:B------:R-:W-:Y:S01]  /*da40*/  LOP3.LUT R82, R82, R117, RZ, 0xc0, !PT ;  /* 0x0000007552527212 */ /* 0x000fe200078ec0ff */
[----:B------:R-:W-:Y:S01]  /*da50*/  IMAD.WIDE.U32 R122, R84, -0x326172a9, RZ ;  /* 0xcd9e8d57547a7825 */ /* 0x000fe200078e00ff */
[----:B------:R-:W-:Y:S04]  /*da60*/  LOP3.LUT R83, R83, R116, RZ, 0xc0, !PT ;  /* 0x0000007453537212 */ /* 0x000fe800078ec0ff */
[C---:B------:R-:W-:Y:S03]  /*da70*/  LOP3.LUT R84, R123.reuse, UR13, R172, 0x96, !PT ;  /* 0x0000000d7b547c12 */ /* 0x040fe6000f8e96ac */
[C---:B------:R-:W-:Y:S01]  /*da80*/  HMMA.16816.F32.BF16 R12, R80.reuse, R88, R12 ;  /* 0x00000058500c723c */ /* 0x040fe2000004180c */
[----:B------:R-:W-:Y:S01]  /*da90*/  LOP3.LUT R85, R123, UR13, R182, 0x96, !PT ;  /* 0x0000000d7b557c12 */ /* 0x000fe2000f8e96b6 */
[----:B------:R-:W-:Y:S01]  /*daa0*/  IMAD.WIDE.U32 R164, R84, -0x2daee0ad, RZ ;  /* 0xd2511f5354a47825 */ /* 0x000fe200078e00ff */
[--C-:B------:R-:W-:Y:S02]  /*dab0*/  LOP3.LUT R166, R157, UR11, R122.reuse, 0x96, !PT ;  /* 0x0000000b9da67c12 */ /* 0x100fe4000f8e967a */
[----:B------:R-:W-:Y:S01]  /*dac0*/  LOP3.LUT R122, R153, UR11, R122, 0x96, !PT ;  /* 0x0000000b997a7c12 */ /* 0x000fe2000f8e967a */
[----:B------:R-:W-:Y:S01]  /*dad0*/  IMAD.WIDE.U32 R116, R85, -0x2daee0ad, RZ ;  /* 0xd2511f5355747825 */ /* 0x000fe200078e00ff */
[----:B------:R-:W-:Y:S01]  /*dae0*/  LOP3.LUT R84, R165, UR10, R186, 0x96, !PT ;  /* 0x0000000aa5547c12 */ /* 0x000fe2000f8e96ba */
[-C--:B------:R-:W-:Y:S04]  /*daf0*/  HMMA.16816.F32.BF16 R16, R80, R90.reuse, R16 ;  /* 0x0000005a5010723c */ /* 0x080fe80000041810 */
[----:B------:R-:W-:Y:S01]  /*db00*/  IMAD.WIDE.U32 R166, R166, -0x2daee0ad, RZ ;  /* 0xd2511f53a6a67825 */ /* 0x000fe200078e00ff */
[----:B------:R-:W-:Y:S03]  /*db10*/  LOP3.LUT R88, R117, UR10, R184, 0x96, !PT ;  /* 0x0000000a75587c12 */ /* 0x000fe6000f8e96b8 */
[C---:B------:R-:W-:Y:S01]  /*db20*/  HMMA.16816.F32.BF16 R20, R76.reuse, R90, R20 ;  /* 0x0000005a4c14723c */ /* 0x040fe20000041814 */
[----:B------:R-:W-:Y:S02]  /*db30*/  IMAD.WIDE.U32 R118, R84, -0x326172a9, RZ ;  /* 0xcd9e8d5754767825 */ /* 0x000fe400078e00ff */
[----:B------:R-:W1:Y:S01]  /*db40*/  LDSM.16.MT88.4 R84, [R193+0x6800] ;  /* 0x00680000c154783b */ /* 0x000e620000004200 */
[----:B------:R-:W-:Y:S01]  /*db50*/  LOP3.LUT R164, R167, UR8, R164, 0x96, !PT ;  /* 0x00000008a7a47c12 */ /* 0x000fe2000f8e96a4 */
[----:B------:R-:W-:Y:S01]  /*db60*/  IMAD.WIDE.U32 R122, R122, -0x2daee0ad, RZ ;  /* 0xd2511f537a7a7825 */ /* 0x000fe200078e00ff */
[----:B------:R-:W-:Y:S02]  /*db70*/  LOP3.LUT R156, R119, UR9, R156, 0x96, !PT ;  /* 0x00000009779c7c12 */ /* 0x000fe4000f8e969c */
[-C--:B--2---:R-:W-:Y:S01]  /*db80*/  HMMA.16816.F32.BF16 R24, R76, R72.reuse, R24 ;  /* 0x000000484c18723c */ /* 0x084fe20000041818 */
[----:B------:R-:W-:Y:S03]  /*db90*/  IMAD.WIDE.U32 R164, R164, -0x326172a9, RZ ;  /* 0xcd9e8d57a4a47825 */ /* 0x000fe600078e00ff */
[----:B------:R-:W-:Y:S01]  /*dba0*/  LOP3.LUT R116, R123, UR8, R116, 0x96, !PT ;  /* 0x000000087b747c12 */ /* 0x000fe2000f8e9674 */
[----:B------:R-:W-:Y:S01]  /*dbb0*/  IMAD.WIDE.U32 R88, R88, -0x326172a9, RZ ;  /* 0xcd9e8d5758587825 */ /* 0x000fe200078e00ff */
[----:B------:R-:W-:Y:S02]  /*dbc0*/  LOP3.LUT R118, R165, UR7, R118, 0x96, !PT ;  /* 0x00000007a5767c12 */ /* 0x000fe4000f8e9676 */
[C---:B------:R-:W-:Y:S01]  /*dbd0*/  HMMA.16816.F32.BF16 R28, R80.reuse, R72, R28 ;  /* 0x00000048501c723c */ /* 0x040fe2000004181c */
[----:B------:R-:W-:Y:S03]  /*dbe0*/  IMAD.WIDE.U32 R116, R116, -0x326172a9, RZ ;  /* 0xcd9e8d5774747825 */ /* 0x000fe600078e00ff */
[----:B------:R-:W-:Y:S01]  /*dbf0*/  LOP3.LUT R152, R89, UR9, R152, 0x96, !PT ;  /* 0x0000000959987c12 */ /* 0x000fe2000f8e9698 */
[----:B------:R-:W-:Y:S01]  /*dc00*/  IMAD.WIDE.U32 R118, R118, -0x2daee0ad, RZ ;  /* 0xd2511f5376767825 */ /* 0x000fe200078e00ff */
[----:B------:R-:W-:Y:S02]  /*dc10*/  LOP3.LUT R120, R117, UR7, R88, 0x96, !PT ;  /* 0x0000000775787c12 */ /* 0x000fe4000f8e9658 */
[-C--:B------:R-:W-:Y:S01]  /*dc20*/  HMMA.16816.F32.BF16 R32, R80, R74.reuse, R32 ;  /* 0x0000004a5020723c */ /* 0x080fe20000041820 */
[----:B------:R-:W-:Y:S04]  /*dc30*/  IMAD.WIDE.U32 R156, R156, -0x2daee0ad, RZ ;  /* 0xd2511f539c9c7825 */ /* 0x000fe800078e00ff */
[----:B------:R-:W-:Y:S01]  /*dc40*/  IMAD.WIDE.U32 R120, R120, -0x2daee0ad, RZ ;  /* 0xd2511f5378787825 */ /* 0x000fe200078e00ff */
[----:B------:R-:W-:Y:S02]  /*dc50*/  LOP3.LUT R89, R157, UR6, R166, 0x96, !PT ;  /* 0x000000069d597c12 */ /* 0x000fe4000f8e96a6 */
[C---:B------:R-:W-:Y:S01]  /*dc60*/  HMMA.16816.F32.BF16 R36, R76.reuse, R74, R36 ;  /* 0x0000004a4c24723c */ /* 0x040fe20000041824 */
[----:B------:R-:W-:Y:S03]  /*dc70*/  LOP3.LUT R88, R119, UR4, R156, 0x96, !PT ;  /* 0x0000000477587c12 */ /* 0x000fe6000f8e969c */
[----:B------:R-:W-:Y:S04]  /*dc80*/  IMAD.WIDE.U32 R90, R152, -0x2daee0ad, RZ ;  /* 0xd2511f53985a7825 */ /* 0x000fe800078e00ff */
[----:B------:R-:W-:Y:S01]  /*dc90*/  IMAD.WIDE.U32 R72, R88, -0x326172a9, RZ ;  /* 0xcd9e8d5758487825 */ /* 0x000fe200078e00ff */
[----:B------:R-:W-:Y:S01]  /*dca0*/  LOP3.LUT R156, R121, UR4, R90, 0x96, !PT ;  /* 0x00000004799c7c12 */ /* 0x000fe2000f8e965a */
[-C--:B-1----:R-:W-:Y:S02]  /*dcb0*/  HMMA.16816.F32.BF16 R40, R76, R84.reuse, R40 ;  /* 0x000000544c28723c */ /* 0x082fe40000041828 */
[----:B------:R-:W-:Y:S01]  /*dcc0*/  IMAD.WIDE.U32 R152, R89, -0x326172a9, RZ ;  /* 0xcd9e8d5759987825 */ /* 0x000fe200078e00ff */
[----:B------:R-:W-:Y:S02]  /*dcd0*/  LOP3.LUT R148, R72, 0xffff, RZ, 0xc0, !PT ;  /* 0x0000ffff48947812 */ /* 0x000fe400078ec0ff */
[----:B------:R-:W-:Y:S01]  /*dce0*/  SHF.R.U32.HI R151, RZ, 0x10, R72 ;  /* 0x00000010ff977819 */ /* 0x000fe20000011648 */
[----:B------:R-:W-:Y:S01]  /*dcf0*/  IMAD.WIDE.U32 R156, R156, -0x326172a9, RZ ;  /* 0xcd9e8d579c9c7825 */ /* 0x000fe200078e00ff */
[----:B------:R-:W-:Y:S01]  /*dd00*/  LOP3.LUT R119, R73, UR15, R152, 0x96, !PT ;  /* 0x0000000f49777c12 */ /* 0x000fe2000f8e9698 */
[C---:B------:R-:W-:Y:S01]  /*dd10*/  HMMA.16816.F32.BF16 R44, R80.reuse, R84, R44 ;  /* 0x00000054502c723c */ /* 0x040fe2000004182c */
[----:B------:R-:W-:Y:S03]  /*dd20*/  LOP3.LUT R117, R72, 0xff, RZ, 0xc0, !PT ;  /* 0x000000ff48757812 */ /* 0x000fe600078ec0ff */
[----:B------:R-:W-:Y:S02]  /*dd30*/  SHF.R.U32.HI R121, RZ, 0x18, R72 ;  /* 0x00000018ff797819 */ /* 0x000fe40000011648 */
[----:B------:R-:W1:Y:S01]  /*dd40*/  LDSM.16.MT88.4 R72, [R192+0x6800] ;  /* 0x00680000c048783b */ /* 0x000e620000004200 */
[----:B------:R-:W-:Y:S01]  /*dd50*/  LOP3.LUT R90, R91, UR6, R122, 0x96, !PT ;  /* 0x000000065b5a7c12 */ /* 0x000fe2000f8e967a */
[-C--:B------:R-:W-:Y:S01]  /*dd60*/  HMMA.16816.F32.BF16 R48, R80, R86.reuse, R48 ;  /* 0x000000565030723c */ /* 0x080fe20000041830 */
[----:B------:R-:W-:Y:S03]  /*dd70*/  LOP3.LUT R152, R156, 0xffff, RZ, 0xc0, !PT ;  /* 0x0000ffff9c987812 */ /* 0x000fe600078ec0ff */
[----:B------:R-:W-:Y:S01]  /*dd80*/  IMAD.WIDE.U32 R90, R90, -0x326172a9, RZ ;  /* 0xcd9e8d575a5a7825 */ /* 0x000fe200078e00ff */
[----:B------:R-:W-:Y:S02]  /*dd90*/  LOP3.LUT R145, R156, 0xff, RZ, 0xc0, !PT ;  /* 0x000000ff9c917812 */ /* 0x000fe400078ec0ff */
[--C-:B------:R-:W-:Y:S01]  /*dda0*/  SHF.R.U32.HI R141, RZ, 0x10, R156.reuse ;  /* 0x00000010ff8d7819 */ /* 0x100fe2000001169c */
[C---:B------:R-:W-:Y:S01]  /*ddb0*/  HMMA.16816.F32.BF16 R52, R76.reuse, R86, R52 ;  /* 0x000000564c34723c */ /* 0x040fe20000041834 */
[----:B------:R-:W-:Y:S03]  /*ddc0*/  IMAD.WIDE.U32 R122, R127, -0x2daee0ad, RZ ;  /* 0xd2511f537f7a7825 */ /* 0x000fe600078e00ff */
[----:B------:R-:W-:Y:S02]  /*ddd0*/  SHF.R.U32.HI R88, RZ, 0x18, R156 ;  /* 0x00000018ff587819 */ /* 0x000fe4000001169c */
[----:B------:R-:W-:Y:S02]  /*dde0*/  SHF.R.U32.HI R152, RZ, 0x8, R152 ;  /* 0x00000008ff987819 */ /* 0x000fe40000011698 */
[----:B------:R-:W-:Y:S04]  /*ddf0*/  SHF.R.U32.HI R156, RZ, 0x8, R148 ;  /* 0x00000008ff9c7819 */ /* 0x000fe80000011694 */
[----:B------:R-:W-:Y:S02]  /*de00*/  LOP3.LUT R84, R119, 0xffff, RZ, 0xc0, !PT ;  /* 0x0000ffff77547812 */ /* 0x000fe400078ec0ff */
[----:B------:R-:W-:Y:S02]  /*de10*/  LOP3.LUT R176, R123, UR14, R176, 0x96, !PT ;  /* 0x0000000e7bb07c12 */ /* 0x000fe4000f8e96b0 */
[----:B------:R-:W-:Y:S02]  /*de20*/  SHF.R.U32.HI R84, RZ, 0x8, R84 ;  /* 0x00000008ff547819 */ /* 0x000fe40000011654 */
[----:B------:R-:W-:Y:S02]  /*de30*/  LOP3.LUT R127, R157, UR15, R90, 0x96, !PT ;  /* 0x0000000f9d7f7c12 */ /* 0x000fe4000f8e965a */
[----:B------:R-:W-:Y:S01]  /*de40*/  PRMT R90, R117, 0x5410, R156 ;  /* 0x00005410755a7816 */ /* 0x000fe2000000009c */
[----:B------:R-:W-:Y:S01]  /*de50*/  MUFU.EX2 R157, R139 ;  /* 0x0000008b009d7308 */ /* 0x000fe20000000800 */
[----:B------:R-:W-:Y:S02]  /*de60*/  PRMT R117, R145, 0x5410, R152 ;  /* 0x0000541091757816 */ /* 0x000fe40000000098 */
[----:B------:R-:W-:Y:S01]  /*de70*/  LOP3.LUT R145, R119, 0xff, RZ, 0xc0, !PT ;  /* 0x000000ff77917812 */ /* 0x000fe200078ec0ff */
[--C-:B------:R-:W-:Y:S01]  /*de80*/  HSET2.LE.AND R90, R90, R6.reuse, PT ;  /* 0x000000065a5a7233 */ /* 0x100fe20003803000 */
[----:B------:R-:W-:Y:S02]  /*de90*/  LOP3.LUT R85, R141, 0xff, RZ, 0xc0, !PT ;  /* 0x000000ff8d557812 */ /* 0x000fe400078ec0ff */
[----:B------:R-:W-:Y:S01]  /*dea0*/  PRMT R141, R146, 0x7632, R141 ;  /* 0x00007632928d7816 */ /* 0x000fe2000000008d */
[-C--:B-1----:R-:W-:Y:S01]  /*deb0*/  HMMA.16816.F32.BF16 R56, R76, R72.reuse, R56 ;  /* 0x000000484c38723c */ /* 0x082fe20000041838 */
[----:B------:R-:W-:Y:S02]  /*dec0*/  PRMT R145, R145, 0x5410, R84 ;  /* 0x0000541091917816 */ /* 0x000fe40000000054 */
[----:B------:R-:W-:Y:S01]  /*ded0*/  LOP3.LUT R84, R176, 0xff, RZ, 0xc0, !PT ;  /* 0x000000ffb0547812 */ /* 0x000fe200078ec0ff */
[----:B------:R-:W-:Y:S01]  /*dee0*/  @!P3 HFMA2.BF16_V2 R207, -RZ.H0_H0, RZ.H0_H0, -R141.H0_H0 ;  /* 0x200000ffffcfb231 */ /* 0x000fe2000034098d */
[----:B------:R-:W-:Y:S02]  /*def0*/  PRMT R115, R85, 0x5410, R88 ;  /* 0x0000541055737816 */ /* 0x000fe40000000058 */
[----:B------:R-:W-:Y:S01]  /*df00*/  PRMT R88, R146, 0x5410, R141 ;  /* 0x0000541092587816 */ /* 0x000fe2000000008d */
[C---:B------:R-:W-:Y:S01]  /*df10*/  HMMA.16816.F32.BF16 R60, R80.reuse, R72, R60 ;  /* 0x00000048503c723c */ /* 0x040fe2000004183c */
[----:B------:R-:W-:Y:S02]  /*df20*/  @!P4 PRMT R146, R204, 0x5410, RZ ;  /* 0x00005410cc92c816 */ /* 0x000fe400000000ff */
[----:B------:R-:W-:Y:S02]  /*df30*/  ISETP.GE.U32.AND P4, PT, R4, R84, PT ;  /* 0x000000540400720c */ /* 0x000fe40003f86070 */
[----:B------:R-:W1:Y:S01]  /*df40*/  LDSM.16.MT88.4 R84, [R196+0x7000] ;  /* 0x00700000c454783b */ /* 0x000e620000004200 */
[----:B------:R-:W-:Y:S01]  /*df50*/  LOP3.LUT R148, R151, 0xff, RZ, 0xc0, !PT ;  /* 0x000000ff97947812 */ /* 0x000fe200078ec0ff */
[--C-:B------:R-:W-:Y:S01]  /*df60*/  HSET2.LE.AND R72, R145, R6.reuse, PT ;  /* 0x0000000691487233 */ /* 0x100fe20003803000 */
[-C--:B------:R-:W-:Y:S01]  /*df70*/  HMMA.16816.F32.BF16 R64, R80, R74.reuse, R64 ;  /* 0x0000004a5040723c */ /* 0x080fe20000041840 */
[--C-:B------:R-:W-:Y:S03]  /*df80*/  SHF.R.U32.HI R151, RZ, 0x10, R119.reuse ;  /* 0x00000010ff977819 */ /* 0x100fe60000011677 */
[----:B------:R-:W-:Y:S01]  /*df90*/  SHF.R.U32.HI R119, RZ, 0x18, R119 ;  /* 0x00000018ff777819 */ /* 0x000fe20000011677 */
[----:B------:R-:W-:Y:S01]  /*dfa0*/  STG.E.U16 [R158.64+0x60], R146 ;  /* 0x000060929e007986 */ /* 0x000fe2000c101510 */
[----:B------:R-:W-:Y:S02]  /*dfb0*/  LOP3.LUT R156, R151, 0xff, RZ, 0xc0, !PT ;  /* 0x000000ff979c7812 */ /* 0x000fe400078ec0ff */
[----:B------:R-:W-:Y:S01]  /*dfc0*/  HMMA.16816.F32.BF16 R68, R76, R74, R68 ;  /* 0x0000004a4c44723c */ /* 0x000fe20000041844 */
[----:B------:R-:W-:Y:S01]  /*dfd0*/  PRMT R121, R148, 0x5410, R121 ;  /* 0x0000541094797816 */ /* 0x000fe20000000079 */
[----:B------:R-:W2:Y:S02]  /*dfe0*/  LDSM.16.MT88.4 R76, [R194+0x7000] ;  /* 0x00700000c24c783b */ /* 0x000ea40000004200 */
[----:B------:R-:W-:Y:S01]  /*dff0*/  PRMT R119, R156, 0x5410, R119 ;  /* 0x000054109c777816 */ /* 0x000fe20000000077 */
[----:B------:R-:W-:Y:S01]  /*e000*/  @!P4 HFMA2.BF16_V2 R215, -RZ.H0_H0, RZ.H0_H0, -R143.H0_H0 ;  /* 0x200000ffffd7c231 */ /* 0x000fe2000034098f */
[C---:B------:R-:W-:Y:S01]  /*e010*/  LOP3.LUT R152, R127.reuse, 0xffff, RZ, 0xc0, !PT ;  /* 0x0000ffff7f987812 */ /* 0x040fe200078ec0ff */
[--C-:B------:R-:W-:Y:S01]  /*e020*/  HSET2.LE.AND R73, R121, R6.reuse, PT ;  /* 0x0000000679497233 */ /* 0x100fe20003803000 */
[--C-:B------:R-:W-:Y:S01]  /*e030*/  SHF.R.U32.HI R148, RZ, 0x10, R127.reuse ;  /* 0x00000010ff947819 */ /* 0x100fe2000001167f */
[--C-:B------:R-:W-:Y:S01]  /*e040*/  HSET2.LE.AND R81, R119, R6.reuse, PT ;  /* 0x0000000677517233 */ /* 0x100fe20003803000 */
[----:B------:R-:W3:Y:S02]  /*e050*/  MUFU.EX2 R156, R149 ;  /* 0x00000095009c7308 */ /* 0x000ee40000000800 */
[----:B------:R-:W-:Y:S01]  /*e060*/  LOP3.LUT R114, R127, 0xff, RZ, 0xc0, !PT ;  /* 0x000000ff7f727812 */ /* 0x000fe200078ec0ff */
[--C-:B------:R-:W-:Y:S01]  /*e070*/  HSET2.LE.AND R75, R117, R6.reuse, PT ;  /* 0x00000006754b7233 */ /* 0x100fe20003803000 */
[----:B------:R-:W-:Y:S02]  /*e080*/  SHF.R.U32.HI R151, RZ, 0x18, R127 ;  /* 0x00000018ff977819 */ /* 0x000fe4000001167f */
[----:B------:R-:W-:Y:S02]  /*e090*/  SHF.R.U32.HI R127, RZ, 0x8, R152 ;  /* 0x00000008ff7f7819 */ /* 0x000fe40000011698 */
[----:B------:R-:W-:Y:S02]  /*e0a0*/  LOP3.LUT R148, R148, 0xff, RZ, 0xc0, !PT ;  /* 0x000000ff94947812 */ /* 0x000fe400078ec0ff */
[----:B------:R-:W-:Y:S02]  /*e0b0*/  PRMT R127, R114, 0x5410, R127 ;  /* 0x00005410727f7816 */ /* 0x000fe4000000007f */
[--C-:B------:R-:W-:Y:S02]  /*e0c0*/  PRMT R114, R148, 0x5410, R151.reuse ;  /* 0x0000541094727816 */ /* 0x100fe40000000097 */
[----:B------:R-:W-:Y:S01]  /*e0d0*/  LOP3.LUT R82, R90, R113, RZ, 0xc0, !PT ;  /* 0x000000715a527212 */ /* 0x000fe200078ec0ff */
[--C-:B------:R-:W-:Y:S01]  /*e0e0*/  HSET2.LE.AND R90, R115, R6.reuse, PT ;  /* 0x00000006735a7233 */ /* 0x100fe20003803000 */
[----:B------:R-:W-:Y:S01]  /*e0f0*/  LOP3.LUT R83, R73, R112, RZ, 0xc0, !PT ;  /* 0x0000007049537212 */ /* 0x000fe200078ec0ff */
[--C-:B------:R-:W-:Y:S01]  /*e100*/  HSET2.LE.AND R73, R114, R6.reuse, PT ;  /* 0x0000000672497233 */ /* 0x100fe20003803000 */
[----:B------:R-:W-:Y:S01]  /*e110*/  LOP3.LUT R80, R72, R111, RZ, 0xc0, !PT ;  /* 0x0000006f48507212 */ /* 0x000fe200078ec0ff */
[--C-:B------:R-:W-:Y:S01]  /*e120*/  HSET2.LE.AND R72, R127, R6.reuse, PT ;  /* 0x000000067f487233 */ /* 0x100fe20003803000 */
[----:B------:R-:W-:Y:S02]  /*e130*/  LOP3.LUT R81, R81, R110, RZ, 0xc0, !PT ;  /* 0x0000006e51517212 */ /* 0x000fe400078ec0ff */
[----:B------:R-:W-:Y:S02]  /*e140*/  LOP3.LUT R91, R91, UR5, R116, 0x96, !PT ;  /* 0x000000055b5b7c12 */ /* 0x000fe4000f8e9674 */
[----:B------:R-:W-:Y:S01]  /*e150*/  @!P3 PRMT R141, R207, 0x5410, RZ ;  /* 0x00005410cf8db816 */ /* 0x000fe200000000ff */
[----:B---3--:R-:W-:Y:S01]  /*e160*/  FADD.FTZ R166, R156, R124 ;  /* 0x0000007c9ca67221 */ /* 0x008fe20000010000 */
[----:B------:R-:W-:Y:S01]  /*e170*/  LOP3.LUT R72, R72, R109, RZ, 0xc0, !PT ;  /* 0x0000006d48487212 */ /* 0x000fe200078ec0ff */
[-C--:B-1----:R-:W-:Y:S01]  /*e180*/  HMMA.16816.F32.BF16 R8, R80, R84.reuse, R8 ;  /* 0x000000545008723c */ /* 0x082fe20000041808 */
[----:B------:R-:W-:Y:S01]  /*e190*/  LOP3.LUT R73, R73, R108, RZ, 0xc0, !PT ;  /* 0x0000006c49497212 */ /* 0x000fe200078ec0ff */
[----:B------:R-:W-:Y:S01]  /*e1a0*/  STG.E.U16 [R158.64+0x62], R141 ;  /* 0x0000628d9e007986 */ /* 0x000fe2000c101510 */
[----:B------:R-:W-:Y:S01]  /*e1b0*/  LOP3.LUT R74, R75, R106, RZ, 0xc0, !PT ;  /* 0x0000006a4b4a7212 */ /* 0x000fe200078ec0ff */
[----:B------:R-:W-:Y:S01]  /*e1c0*/  FADD.FTZ R7, R157, R166 ;  /* 0x000000a69d077221 */ /* 0x000fe20000010000 */
[----:B------:R-:W-:Y:S01]  /*e1d0*/  LOP3.LUT R75, R90, R105, RZ, 0xc0, !PT ;  /* 0x000000695a4b7212 */ /* 0x000fe200078ec0ff */
[----:B------:R-:W-:Y:S01]  /*e1e0*/  IMAD.WIDE.U32 R112, R91, -0x2daee0ad, RZ ;  /* 0xd2511f535b707825 */ /* 0x000fe200078e00ff */
[----:B------:R-:W-:Y:S02]  /*e1f0*/  LOP3.LUT R89, R153, UR5, R164, 0x96, !PT ;  /* 0x0000000599597c12 */ /* 0x000fe4000f8e96a4 */
[----:B------:R-:W-:Y:S03]  /*e200*/  STL [R1+0xac], R7 ;  /* 0x0000ac0701007387 */ /* 0x000fe60000100800 */
[C---:B------:R-:W-:Y:S01]  /*e210*/  HMMA.16816.F32.BF16 R12, R72.reuse, R84, R12 ;  /* 0x00000054480c723c */ /* 0x040fe2000004180c */
[----:B------:R-:W-:Y:S01]  /*e220*/  FADD.FTZ R164, R147, R126 ;  /* 0x0000007e93a47221 */ /* 0x000fe20000010000 */
[--C-:B------:R-:W-:Y:S02]  /*e230*/  SHF.R.U32.HI R110, RZ, 0x10, R112.reuse ;  /* 0x00000010ff6e7819 */ /* 0x100fe40000011670 */
[----:B------:R-:W-:Y:S02]  /*e240*/  SHF.R.U32.HI R107, RZ, 0x18, R112 ;  /* 0x00000018ff6b7819 */ /* 0x000fe40000011670 */
[----:B------:R-:W-:Y:S02]  /*e250*/  LOP3.LUT R110, R110, 0xff, RZ, 0xc0, !PT ;  /* 0x000000ff6e6e7812 */ /* 0x000fe400078ec0ff */
[-C--:B------:R-:W-:Y:S01]  /*e260*/  HMMA.16816.F32.BF16 R16, R72, R86.reuse, R16 ;  /* 0x000000564810723c */ /* 0x080fe20000041810 */
[----:B------:R-:W-:Y:S03]  /*e270*/  PRMT R151, R154, 0x7632, R151 ;  /* 0x000076329a977816 */ /* 0x000fe60000000097 */
[----:B------:R-:W-:Y:S02]  /*e280*/  PRMT R107, R110, 0x5410, R107 ;  /* 0x000054106e6b7816 */ /* 0x000fe4000000006b */
[----:B------:R-:W-:Y:S02]  /*e290*/  PRMT R148, R143, 0x7632, R148 ;  /* 0x000076328f947816 */ /* 0x000fe40000000094 */
[C---:B------:R-:W-:Y:S01]  /*e2a0*/  HMMA.16816.F32.BF16 R20, R80.reuse, R86, R20 ;  /* 0x000000565014723c */ /* 0x040fe20000041814 */
[----:B------:R-:W1:Y:S03]  /*e2b0*/  LDSM.16.MT88.4 R84, [R193+0x7000] ;  /* 0x00700000c154783b */ /* 0x000e660000004200 */
[--C-:B------:R-:W-:Y:S01]  /*e2c0*/  HSET2.LE.AND R107, R107, R6.reuse, PT ;  /* 0x000000066b6b7233 */ /* 0x100fe20003803000 */
[----:B------:R-:W-:Y:S02]  /*e2d0*/  F2FP.BF16.PACK_AB R156, R157, R156 ;  /* 0x0000009c9d9c723e */ /* 0x000fe400000010ff */
[----:B------:R-:W-:Y:S01]  /*e2e0*/  PRMT R104, R143, 0x5410, R148 ;  /* 0x000054108f687816 */ /* 0x000fe20000000094 */
[-C--:B--2---:R-:W-:Y:S01]  /*e2f0*/  HMMA.16816.F32.BF16 R24, R80, R76.reuse, R24 ;  /* 0x0000004c5018723c */ /* 0x084fe20000041818 */
[----:B------:R-:W-:Y:S03]  /*e300*/  @!P4 PRMT R143, R215, 0x5410, RZ ;  /* 0x00005410d78fc816 */ /* 0x000fe600000000ff */
[C---:B------:R-:W-:Y:S02]  /*e310*/  PRMT R145, R150.reuse, 0x7632, R145 ;  /* 0x0000763296917816 */ /* 0x040fe40000000091 */
[----:B------:R-:W-:Y:S01]  /*e320*/  STG.E.U16 [R160.64+0x5e], R143 ;  /* 0x00005e8fa0007986 */ /* 0x000fe2000c101510 */
[----:B------:R-:W-:Y:S01]  /*e330*/  LOP3.LUT R120, R113, UR14, R120, 0x96, !PT ;  /* 0x0000000e71787c12 */ /* 0x000fe2000f8e9678 */
[C---:B------:R-:W-:Y:S01]  /*e340*/  HMMA.16816.F32.BF16 R28, R72.reuse, R76, R28 ;  /* 0x0000004c481c723c */ /* 0x040fe2000004181c */
[----:B------:R-:W-:Y:S03]  /*e350*/  PRMT R105, R150, 0x5410, R145 ;  /* 0x0000541096697816 */ /* 0x000fe60000000091 */
[----:B------:R-:W-:Y:S02]  /*e360*/  LOP3.LUT R153, R176, 0xffff, RZ, 0xc0, !PT ;  /* 0x0000ffffb0997812 */ /* 0x000fe400078ec0ff */
[----:B------:R-:W-:Y:S01]  /*e370*/  LOP3.LUT R109, R112, 0xffff, RZ, 0xc0, !PT ;  /* 0x0000ffff706d7812 */ /* 0x000fe200078ec0ff */
[----:B------:R-:W-:Y:S01]  /*e380*/  IMAD.WIDE.U32 R76, R89, -0x2daee0ad, RZ ;  /* 0xd2511f53594c7825 */ /* 0x000fe200078e00ff */
[-C--:B------:R-:W-:Y:S01]  /*e390*/  HMMA.16816.F32.BF16 R32, R72, R78.reuse, R32 ;  /* 0x0000004e4820723c */ /* 0x080fe20000041820 */
[--C-:B------:R-:W-:Y:S03]  /*e3a0*/  SHF.R.U32.HI R152, RZ, 0x8, R153.reuse ;  /* 0x00000008ff987819 */ /* 0x100fe60000011699 */
[----:B------:R-:W-:Y:S02]  /*e3b0*/  LOP3.LUT R118, R77, UR14, R118, 0x96, !PT ;  /* 0x0000000e4d767c12 */ /* 0x000fe4000f8e9676 */
[C---:B------:R-:W-:Y:S02]  /*e3c0*/  LOP3.LUT R106, R76.reuse, 0xffff, RZ, 0xc0, !PT ;  /* 0x0000ffff4c6a7812 */ /* 0x040fe400078ec0ff */
[C---:B------:R-:W-:Y:S01]  /*e3d0*/  HMMA.16816.F32.BF16 R36, R80.reuse, R78, R36 ;  /* 0x0000004e5024723c */ /* 0x040fe20000041824 */
[----:B------:R-:W-:Y:S03]  /*e3e0*/  LOP3.LUT R108, R76, 0xff, RZ, 0xc0, !PT ;  /* 0x000000ff4c6c7812 */ /* 0x000fe600078ec0ff */
[--C-:B------:R-:W-:Y:S02]  /*e3f0*/  SHF.R.U32.HI R99, RZ, 0x10, R76.reuse ;  /* 0x00000010ff637819 */ /* 0x100fe4000001164c */
[----:B------:R-:W-:Y:S02]  /*e400*/  SHF.R.U32.HI R91, RZ, 0x18, R76 ;  /* 0x00000018ff5b7819 */ /* 0x000fe4000001164c */
[----:B------:R-:W2:Y:S01]  /*e410*/  LDSM.16.MT88.4 R76, [R192+0x7000] ;  /* 0x00700000c04c783b */ /* 0x000ea20000004200 */
[-C--:B-1----:R-:W-:Y:S03]  /*e420*/  HMMA.16816.F32.BF16 R40, R80, R84.reuse, R40 ;  /* 0x000000545028723c */ /* 0x082fe60000041828 */
[----:B------:R-:W-:Y:S02]  /*e430*/  PRMT R153, R156, 0x7632, R153 ;  /* 0x000076329c997816 */ /* 0x000fe40000000099 */
[----:B------:R-:W-:Y:S02]  /*e440*/  SHF.R.U32.HI R111, RZ, 0x8, R106 ;  /* 0x00000008ff6f7819 */ /* 0x000fe4000001166a */
[----:B------:R-:W-:Y:S01]  /*e450*/  SHF.R.U32.HI R109, RZ, 0x8, R109 ;  /* 0x00000008ff6d7819 */ /* 0x000fe2000001166d */
[C---:B------:R-:W-:Y:S01]  /*e460*/  HMMA.16816.F32.BF16 R44, R72.reuse, R84, R44 ;  /* 0x00000054482c723c */ /* 0x040fe2000004182c */
[----:B------:R-:W-:Y:S03]  /*e470*/  PRMT R138, R108, 0x5410, R111 ;  /* 0x000054106c8a7816 */ /* 0x000fe6000000006f */
[----:B------:R-:W-:Y:S02]  /*e480*/  LOP3.LUT R108, R118, 0xffff, RZ, 0xc0, !PT ;  /* 0x0000ffff766c7812 */ /* 0x000fe400078ec0ff */
[--C-:B------:R-:W-:Y:S01]  /*e490*/  HSET2.LE.AND R138, R138, R6.reuse, PT ;  /* 0x000000068a8a7233 */ /* 0x100fe20003803000 */
[----:B------:R-:W-:Y:S01]  /*e4a0*/  SHF.R.U32.HI R111, RZ, 0x10, R118 ;  /* 0x00000010ff6f7819 */ /* 0x000fe20000011676 */
[-C--:B------:R-:W-:Y:S01]  /*e4b0*/  HMMA.16816.F32.BF16 R48, R72, R86.reuse, R48 ;  /* 0x000000564830723c */ /* 0x080fe20000041830 */
[----:B------:R-:W-:Y:S03]  /*e4c0*/  LOP3.LUT R106, R112, 0xff, RZ, 0xc0, !PT ;  /* 0x000000ff706a7812 */ /* 0x000fe600078ec0ff */
[----:B------:R-:W-:Y:S02]  /*e4d0*/  SHF.R.U32.HI R108, RZ, 0x8, R108 ;  /* 0x00000008ff6c7819 */ /* 0x000fe4000001166c */
[----:B------:R-:W-:Y:S02]  /*e4e0*/  PRMT R106, R106, 0x5410, R109 ;  /* 0x000054106a6a7816 */ /* 0x000fe4000000006d */
[C---:B------:R-:W-:Y:S01]  /*e4f0*/  HMMA.16816.F32.BF16 R52, R80.reuse, R86, R52 ;  /* 0x000000565034723c */ /* 0x040fe20000041834 */
[C---:B------:R-:W-:Y:S03]  /*e500*/  LOP3.LUT R109, R120.reuse, 0xffff, RZ, 0xc0, !PT ;  /* 0x0000ffff786d7812 */ /* 0x040fe600078ec0ff */
[----:B------:R-:W-:Y:S01]  /*e510*/  LOP3.LUT R111, R111, 0xff, RZ, 0xc0, !PT ;  /* 0x000000ff6f6f7812 */ /* 0x000fe200078ec0ff */
[--C-:B------:R-:W-:Y:S01]  /*e520*/  HSET2.LE.AND R106, R106, R6.reuse, PT ;  /* 0x000000066a6a7233 */ /* 0x100fe20003803000 */
[----:B------:R-:W-:Y:S02]  /*e530*/  SHF.R.U32.HI R109, RZ, 0x8, R109 ;  /* 0x00000008ff6d7819 */ /* 0x000fe4000001166d */
[----:B------:R-:W-:Y:S04]  /*e540*/  LOP3.LUT R84, R120, 0xff, RZ, 0xc0, !PT ;  /* 0x000000ff78547812 */ /* 0x000fe800078ec0ff */
[----:B------:R-:W-:Y:S02]  /*e550*/  LOP3.LUT R112, R99, 0xff, RZ, 0xc0, !PT ;  /* 0x000000ff63707812 */ /* 0x000fe400078ec0ff */
[----:B------:R-:W-:Y:S01]  /*e560*/  LOP3.LUT R99, R118, 0xff, RZ, 0xc0, !PT ;  /* 0x000000ff76637812 */ /* 0x000fe200078ec0ff */
[-C--:B--2---:R-:W-:Y:S01]  /*e570*/  HMMA.16816.F32.BF16 R56, R80, R76.reuse, R56 ;  /* 0x0000004c5038723c */ /* 0x084fe20000041838 */
[----:B------:R-:W-:Y:S02]  /*e580*/  SHF.R.U32.HI R118, RZ, 0x18, R118 ;  /* 0x00000018ff767819 */ /* 0x000fe40000011676 */
[----:B------:R-:W-:Y:S02]  /*e590*/  PRMT R99, R99, 0x5410, R108 ;  /* 0x0000541063637816 */ /* 0x000fe4000000006c */
[----:B------:R-:W-:Y:S02]  /*e5a0*/  PRMT R87, R111, 0x5410, R118 ;  /* 0x000054106f577816 */ /* 0x000fe40000000076 */
[----:B------:R-:W-:Y:S01]  /*e5b0*/  PRMT R86, R84, 0x5410, R109 ;  /* 0x0000541054567816 */ /* 0x000fe2000000006d */
[C---:B------:R-:W-:Y:S01]  /*e5c0*/  HMMA.16816.F32.BF16 R60, R72.reuse, R76, R60 ;  /* 0x0000004c483c723c */ /* 0x040fe2000004183c */
[----:B------:R-:W1:Y:S01]  /*e5d0*/  LDSM.16.MT88.4 R108, [R196+0x7800] ;  /* 0x00780000c46c783b */ /* 0x000e620000004200 */
[----:B------:R2:W3:Y:S02]  /*e5e0*/  MUFU.EX2 R84, R137 ;  /* 0x0000008900547308 */ /* 0x0004e40000000800 */
[----:B------:R-:W-:Y:S02]  /*e5f0*/  LOP3.LUT R152, R152, 0xffff, RZ, 0xc0, !PT ;  /* 0x0000ffff98987812 */ /* 0x000fe400078ec0ff */
[----:B------:R-:W-:Y:S01]  /*e600*/  PRMT R91, R112, 0x5410, R91 ;  /* 0x00005410705b7816 */ /* 0x000fe2000000005b */
[--C-:B------:R-:W-:Y:S01]  /*e610*/  HSET2.LE.AND R77, R99, R6.reuse, PT ;  /* 0x00000006634d7233 */ /* 0x100fe20003803000 */
[-C--:B------:R-:W-:Y:S01]  /*e620*/  HMMA.16816.F32.BF16 R64, R72, R78.reuse, R64 ;  /* 0x0000004e4840723c */ /* 0x080fe20000041840 */
[----:B------:R-:W-:Y:S01]  /*e630*/  ISETP.GE.U32.AND P3, PT, R4, R152, PT ;  /* 0x000000980400720c */ /* 0x000fe20003f66070 */
[----:B------:R-:W4:Y:S02]  /*e640*/  LDSM.16.MT88.4 R116, [R194+0x7800] ;  /* 0x00780000c274783b */ /* 0x000f240000004200 */
[----:B------:R-:W-:Y:S01]  /*e650*/  F2FP.BF16.PACK_AB R152, R155, R147 ;  /* 0x000000939b98723e */ /* 0x000fe200000010ff */
[----:B------:R-:W-:Y:S01]  /*e660*/  HSET2.LE.AND R139, R91, R6, PT ;  /* 0x000000065b8b7233 */ /* 0x000fe20003803000 */
[----:B------:R1:W1:Y:S01]  /*e670*/  MUFU.EX2 R147, R136 ;  /* 0x0000008800937308 */ /* 0x0002620000000800 */
[--C-:B------:R-:W-:Y:S01]  /*e680*/  SHF.R.U32.HI R85, RZ, 0x10, R120.reuse ;  /* 0x00000010ff557819 */ /* 0x100fe20000011678 */
[----:B------:R-:W-:Y:S01]  /*e690*/  HMMA.16816.F32.BF16 R68, R80, R78, R68 ;  /* 0x0000004e5044723c */ /* 0x000fe20000041844 */
[C---:B------:R-:W-:Y:S03]  /*e6a0*/  PRMT R149, R152.reuse, 0x7632, R149 ;  /* 0x0000763298957816 */ /* 0x040fe60000000095 */
[----:B------:R-:W-:Y:S01]  /*e6b0*/  SHF.R.U32.HI R120, RZ, 0x18, R120 ;  /* 0x00000018ff787819 */ /* 0x000fe20000011678 */
[----:B------:R-:W-:Y:S01]  /*e6c0*/  @!P0 HFMA2.BF16_V2 R211, -RZ.H0_H0, RZ.H0_H0, -R152.H0_H0 ;  /* 0x200000ffffd38231 */ /* 0x000fe20000340998 */
[----:B------:R-:W-:Y:S01]  /*e6d0*/  LOP3.LUT R85, R85, 0xff, RZ, 0xc0, !PT ;  /* 0x000000ff55557812 */ /* 0x000fe200078ec0ff */
[----:B------:R-:W-:Y:S01]  /*e6e0*/  @!P3 HFMA2.BF16_V2 R216, -RZ.H0_H0, RZ.H0_H0, -R148.H0_H0 ;  /* 0x200000ffffd8b231 */ /* 0x000fe20000340994 */
[----:B------:R-:W-:Y:S01]  /*e6f0*/  PRMT R73, R152, 0x5410, R149 ;  /* 0x0000541098497816 */ /* 0x000fe20000000095 */
[----:B------:R-:W-:Y:S03]  /*e700*/  @!P6 HFMA2.BF16_V2 R210, -RZ.H0_H0, RZ.H0_H0, -R149.H0_H0 ;  /* 0x200000ffffd2e231 */ /* 0x000fe60000340995 */
[--C-:B--2---:R-:W-:Y:S01]  /*e710*/  HSET2.LE.AND R137, R87, R6.reuse, PT ;  /* 0x0000000657897233 */ /* 0x104fe20003803000 */
[----:B------:R-:W-:Y:S01]  /*e720*/  PRMT R72, R154, 0x5410, R151 ;  /* 0x000054109a487816 */ /* 0x000fe20000000097 */
[----:B---3--:R-:W-:Y:S01]  /*e730*/  FADD.FTZ R168, R84, R125 ;  /* 0x0000007d54a87221 */ /* 0x008fe20000010000 */
[----:B------:R-:W-:Y:S01]  /*e740*/  PRMT R85, R85, 0x5410, R120 ;  /* 0x0000541055557816 */ /* 0x000fe20000000078 */
[----:B------:R-:W2:Y:S01]  /*e750*/  LDSM.16.MT88.4 R124, [R193+0x7800] ;  /* 0x00780000c17c783b */ /* 0x000ea20000004200 */
[----:B------:R-:W-:Y:S01]  /*e760*/  LOP3.LUT R138, R138, R73, RZ, 0xc0, !PT ;  /* 0x000000498a8a7212 */ /* 0x000fe200078ec0ff */
[--C-:B------:R-:W-:Y:S01]  /*e770*/  HSET2.LE.AND R73, R86, R6.reuse, PT ;  /* 0x0000000656497233 */ /* 0x100fe20003803000 */
[----:B------:R-:W-:Y:S02]  /*e780*/  LOP3.LUT R137, R137, R88, RZ, 0xc0, !PT ;  /* 0x0000005889897212 */ /* 0x000fe400078ec0ff */
[----:B------:R-:W-:Y:S01]  /*e790*/  LOP3.LUT R139, R139, R72, RZ, 0xc0, !PT ;  /* 0x000000488b8b7212 */ /* 0x000fe200078ec0ff */
[----:B------:R-:W-:Y:S01]  /*e7a0*/  HSET2.LE.AND R72, R85, R6, PT ;  /* 0x0000000655487233 */ /* 0x000fe20003803000 */
[----:B-1----:R-:W-:Y:S01]  /*e7b0*/  LOP3.LUT R136, R77, R94, RZ, 0xc0, !PT ;  /* 0x0000005e4d887212 */ /* 0x002fe200078ec0ff */
[C---:B------:R-:W-:Y:S01]  /*e7c0*/  FADD.FTZ R6, R147.reuse, R168 ;  /* 0x000000a893067221 */ /* 0x040fe20000010000 */
[----:B------:R-:W-:Y:S02]  /*e7d0*/  F2FP.BF16.PACK_AB R94, R147, R84 ;  /* 0x00000054935e723e */ /* 0x000fe400000010ff */
[----:B------:R-:W-:Y:S02]  /*e7e0*/  LOP3.LUT R104, R73, R104, RZ, 0xc0, !PT ;  /* 0x0000006849687212 */ /* 0x000fe400078ec0ff */
[----:B------:R-:W-:Y:S01]  /*e7f0*/  PRMT R73, R156, 0x5410, R153 ;  /* 0x000054109c497816 */ /* 0x000fe20000000099 */
[-C--:B------:R-:W-:Y:S01]  /*e800*/  HMMA.16816.F32.BF16 R96, R136, R108.reuse, R8 ;  /* 0x0000006c8860723c */ /* 0x080fe20000041808 */
[----:B------:R-:W-:Y:S01]  /*e810*/  LOP3.LUT R107, R107, R94, RZ, 0xc0, !PT ;  /* 0x0000005e6b6b7212 */ /* 0x000fe200078ec0ff */
[----:B------:R-:W1:Y:S01]  /*e820*/  LDSM.16.MT88.4 R8, [R192+0x7800] ;  /* 0x00780000c008783b */ /* 0x000e620000004200 */
[----:B------:R-:W-:Y:S02]  /*e830*/  LOP3.LUT R105, R72, R105, RZ, 0xc0, !PT ;  /* 0x0000006948697212 */ /* 0x000fe400078ec0ff */
[----:B------:R-:W-:Y:S02]  /*e840*/  LOP3.LUT R106, R106, R73, RZ, 0xc0, !PT ;  /* 0x000000496a6a7212 */ /* 0x000fe400078ec0ff */
[----:B------:R-:W-:Y:S02]  /*e850*/  @!P3 PRMT R148, R216, 0x5410, RZ ;  /* 0x00005410d894b816 */ /* 0x000fe400000000ff */
[----:B------:R-:W-:Y:S01]  /*e860*/  @!P0 PRMT R152, R211, 0x5410, RZ ;  /* 0x00005410d3988816 */ /* 0x000fe200000000ff */
[----:B------:R3:W-:Y:S02]  /*e870*/  STL [R1+0xa8], R6 ;  /* 0x0000a80601007387 */ /* 0x0007e40000100800 */
[C---:B------:R-:W-:Y:S01]  /*e880*/  HMMA.16816.F32.BF16 R72, R104.reuse, R108, R12 ;  /* 0x0000006c6848723c */ /* 0x040fe2000004180c */
[----:B------:R-:W-:Y:S01]  /*e890*/  @!P6 PRMT R149, R210, 0x5410, RZ ;  /* 0x00005410d295e816 */ /* 0x000fe200000000ff */
[----:B------:R3:W-:Y:S01]  /*e8a0*/  STG.E.U16 [R160.64+0x60], R148 ;  /* 0x00006094a0007986 */ /* 0x0007e2000c101510 */
[----:B------:R-:W-:Y:S02]  /*e8b0*/  @!P2 PRMT R154, R228, 0x5410, RZ ;  /* 0x00005410e49aa816 */ /* 0x000fe400000000ff */
[C---:B------:R-:W-:Y:S01]  /*e8c0*/  ISETP.GE.U32.AND P6, PT, R4.reuse, R129, PT ;  /* 0x000000810400720c */ /* 0x040fe20003fc6070 */
[----:B------:R3:W-:Y:S01]  /*e8d0*/  STL [R1+0x74], R5 ;  /* 0x0000740501007387 */ /* 0x0007e20000100800 */
[----:B------:R-:W-:Y:S01]  /*e8e0*/  SHF.R.U32.HI R89, RZ, 0x18, R122 ;  /* 0x00000018ff597819 */ /* 0x000fe2000001167a */
[-C--:B------:R-:W-:Y:S01]  /*e8f0*/  HMMA.16816.F32.BF16 R76, R104, R110.reuse, R16 ;  /* 0x0000006e684c723c */ /* 0x080fe20000041810 */
[--C-:B------:R-:W-:Y:S02]  /*e900*/  SHF.R.U32.HI R90, RZ, 0x10, R176.reuse ;  /* 0x00000010ff5a7819 */ /* 0x100fe400000116b0 */
[----:B------:R-:W-:Y:S02]  /*e910*/  ISETP.GE.U32.AND P5, PT, R4, R89, PT ;  /* 0x000000590400720c */ /* 0x000fe40003fa6070 */
[----:B------:R-:W-:Y:S02]  /*e920*/  LOP3.LUT R90, R90, 0xff, RZ, 0xc0, !PT ;  /* 0x000000ff5a5a7812 */ /* 0x000fe400078ec0ff */
[----:B------:R-:W-:Y:S01]  /*e930*/  SHF.R.U32.HI R176, RZ, 0x18, R176 ;  /* 0x00000018ffb07819 */ /* 0x000fe200000116b0 */
[C---:B------:R-:W-:Y:S01]  /*e940*/  HMMA.16816.F32.BF16 R108, R136.reuse, R110, R20 ;  /* 0x0000006e886c723c */ /* 0x040fe20000041814 */
[C---:B------:R-:W-:Y:S02]  /*e950*/  ISETP.GE.U32.AND P4, PT, R4.reuse, R90, PT ;  /* 0x0000005a0400720c */ /* 0x040fe40003f86070 */
[----:B------:R-:W-:Y:S01]  /*e960*/  ISETP.GE.U32.AND P3, PT, R4, R176, PT ;  /* 0x000000b00400720c */ /* 0x000fe20003f66070 */
[----:B------:R-:W-:Y:S01]  /*e970*/  @!P6 HFMA2.BF16_V2 R227, -RZ.H0_H0, RZ.H0_H0, -R151.H0_H0 ;  /* 0x200000ffffe3e231 */ /* 0x000fe20000340997 */
[----:B------:R-:W-:Y:S03]  /*e980*/  LOP3.LUT R90, R122, 0xff, RZ, 0xc0, !PT ;  /* 0x000000ff7a5a7812 */ /* 0x000fe600078ec0ff */
[-C--:B----4-:R-:W-:Y:S01]  /*e990*/  HMMA.16816.F32.BF16 R112, R136, R116.reuse, R24 ;  /* 0x000000748870723c */ /* 0x090fe20000041818 */
[----:B------:R-:W-:Y:S03]  /*e9a0*/  @P5 PRMT R15, R94, 0x7632, R15 ;  /* 0x000076325e0f5816 */ /* 0x000fe6000000000f */
[----:B------:R-:W-:Y:S01]  /*e9b0*/  @!P6 PRMT R151, R227, 0x5410, RZ ;  /* 0x00005410e397e816 */ /* 0x000fe200000000ff */
[----:B------:R-:W-:Y:S02]  /*e9c0*/  @!P5 HFMA2.BF16_V2 R218, -RZ.H0_H0, RZ.H0_H0, -R94.H1_H1 ;  /* 0x200000ffffdad231 */ /* 0x000fe4000036095e */
[----:B------:R-:W-:Y:S01]  /*e9d0*/  @!P4 HFMA2.BF16_V2 R214, -RZ.H0_H0, RZ.H0_H0, -R150.H0_H0 ;  /* 0x200000ffffd6c231 */ /* 0x000fe20000340996 */
[C---:B------:R-:W-:Y:S01]  /*e9e0*/  HMMA.16816.F32.BF16 R80, R104.reuse, R116, R28 ;  /* 0x000000746850723c */ /* 0x040fe2000004181c */
[----:B------:R-:W-:Y:S03]  /*e9f0*/  @!P3 HFMA2.BF16_V2 R208, -RZ.H0_H0, RZ.H0_H0, -R145.H0_H0 ;  /* 0x200000ffffd0b231 */ /* 0x000fe60000340991 */
[----:B------:R-:W-:Y:S02]  /*ea00*/  @!P4 PRMT R150, R214, 0x5410, RZ ;  /* 0x00005410d696c816 */ /* 0x000fe400000000ff */
[----:B------:R-:W-:Y:S02]  /*ea10*/  ISETP.GE.U32.AND P4, PT, R4, R90, PT ;  /* 0x0000005a0400720c */ /* 0x000fe40003f86070 */
[-C--:B------:R-:W-:Y:S01]  /*ea20*/  HMMA.16816.F32.BF16 R84, R104, R118.reuse, R32 ;  /* 0x000000766854723c */ /* 0x080fe20000041820 */
[----:B------:R-:W-:Y:S01]  /*ea30*/  LOP3.LUT R90, R122, 0xffff, RZ, 0xc0, !PT ;  /* 0x0000ffff7a5a7812 */ /* 0x000fe200078ec0ff */
[----:B------:R3:W-:Y:S02]  /*ea40*/  STG.E.U16 [R162.64+0x60], R150 ;  /* 0x00006096a2007986 */ /* 0x0007e4000c101510 */
[----:B------:R-:W-:Y:S02]  /*ea50*/  @!P3 PRMT R145, R208, 0x5410, RZ ;  /* 0x00005410d091b816 */ /* 0x000fe400000000ff */
[----:B------:R-:W-:Y:S02]  /*ea60*/  SHF.R.U32.HI R90, RZ, 0x8, R90 ;  /* 0x00000008ff5a7819 */ /* 0x000fe4000001165a */
[C---:B------:R-:W-:Y:S01]  /*ea70*/  HMMA.16816.F32.BF16 R116, R136.reuse, R118, R36 ;  /* 0x000000768874723c */ /* 0x040fe20000041824 */
[----:B------:R3:W-:Y:S03]  /*ea80*/  STG.E.U16 [R162.64+0x62], R145 ;  /* 0x00006291a2007986 */ /* 0x0007e6000c101510 */
[----:B------:R-:W-:Y:S01]  /*ea90*/  LOP3.LUT R90, R90, 0xffff, RZ, 0xc0, !PT ;  /* 0x0000ffff5a5a7812 */ /* 0x000fe200078ec0ff */
[----:B------:R3:W-:Y:S01]  /*eaa0*/  STG.E.U16 [R170.64+0x70], R152 ;  /* 0x00007098aa007986 */ /* 0x0007e2000c101510 */
[----:B------:R-:W-:Y:S01]  /*eab0*/  @!P5 PRMT R15, R218, 0x5410, RZ ;  /* 0x00005410da0fd816 */ /* 0x000fe200000000ff */
[----:B------:R-:W-:Y:S01]  /*eac0*/  @!P4 HFMA2.BF16_V2 R226, -RZ.H0_H0, RZ.H0_H0, -R156.H0_H0 ;  /* 0x200000ffffe2c231 */ /* 0x000fe2000034099c */
[----:B------:R-:W-:Y:S01]  /*ead0*/  ISETP.GE.U32.AND P3, PT, R4, R90, PT ;  /* 0x0000005a0400720c */ /* 0x000fe20003f66070 */
[----:B------:R3:W-:Y:S03]  /*eae0*/  STG.E.U16 [R170.64+0x72], R149 ;  /* 0x00007295aa007986 */ /* 0x0007e6000c101510 */
[----:B------:R-:W-:Y:S01]  /*eaf0*/  SHF.R.U32.HI R90, RZ, 0x10, R122 ;  /* 0x00000010ff5a7819 */ /* 0x000fe2000001167a */
[----:B------:R3:W-:Y:S01]  /*eb00*/  STG.E.U16 [R158.64+0x70], R154 ;  /* 0x0000709a9e007986 */ /* 0x0007e2000c101510 */
[-C--:B--2---:R-:W-:Y:S01]  /*eb10*/  HMMA.16816.F32.BF16 R120, R136, R124.reuse, R40 ;  /* 0x0000007c8878723c */ /* 0x084fe20000041828 */
[----:B------:R-:W-:Y:S02]  /*eb20*/  @!P4 PRMT R156, R226, 0x5410, RZ ;  /* 0x00005410e29cc816 */ /* 0x000fe400000000ff */
[----:B------:R-:W-:Y:S01]  /*eb30*/  LOP3.LUT R90, R90, 0xff, RZ, 0xc0, !PT ;  /* 0x000000ff5a5a7812 */ /* 0x000fe200078ec0ff */
[----:B------:R3:W-:Y:S03]  /*eb40*/  STG.E.U16 [R158.64+0x72], R151 ;  /* 0x000072979e007986 */ /* 0x0007e6000c101510 */
[----:B------:R-:W-:Y:S01]  /*eb50*/  ISETP.GE.U32.AND P0, PT, R4, R90, PT ;  /* 0x0000005a0400720c */ /* 0x000fe20003f06070 */
[----:B------:R3:W-:Y:S01]  /*eb60*/  STG.E.U16 [R160.64+0x6e], R156 ;  /* 0x00006e9ca0007986 */ /* 0x0007e2000c101510 */
[C---:B------:R-:W-:Y:S03]  /*eb70*/  HMMA.16816.F32.BF16 R88, R104.reuse, R124, R44 ;  /* 0x0000007c6858723c */ /* 0x040fe6000004182c */
[----:B------:R-:W-:Y:S01]  /*eb80*/  FADD.FTZ R4, R155, R164 ;  /* 0x000000a49b047221 */ /* 0x000fe20000010000 */
[----:B------:R-:W-:Y:S04]  /*eb90*/  @!P3 HFMA2.BF16_V2 R225, -RZ.H0_H0, RZ.H0_H0, -R153.H0_H0 ;  /* 0x200000ffffe1b231 */ /* 0x000fe80000340999 */
[----:B------:R3:W-:Y:S01]  /*eba0*/  STL [R1+0xb0], R4 ;  /* 0x0000b00401007387 */ /* 0x0007e20000100800 */
[----:B------:R-:W-:Y:S03]  /*ebb0*/  @!P3 PRMT R153, R225, 0x5410, RZ ;  /* 0x00005410e199b816 */ /* 0x000fe600000000ff */
[----:B------:R-:W-:Y:S01]  /*ebc0*/  @P0 PRMT R13, R94, 0x7610, R13 ;  /* 0x000076105e0d0816 */ /* 0x000fe2000000000d */
[----:B------:R-:W-:Y:S01]  /*ebd0*/  @!P0 HFMA2.BF16_V2 R219, -RZ.H0_H0, RZ.H0_H0, -R94.H0_H0 ;  /* 0x200000ffffdb8231 */ /* 0x000fe2000034095e */
[----:B------:R3:W-:Y:S01]  /*ebe0*/  STG.E.U16 [R160.64+0x70], R153 ;  /* 0x00007099a0007986 */ /* 0x0007e2000c101510 */
[-C--:B------:R-:W-:Y:S03]  /*ebf0*/  HMMA.16816.F32.BF16 R92, R104, R126.reuse, R48 ;  /* 0x0000007e685c723c */ /* 0x080fe60000041830 */
[----:B------:R3:W-:Y:S01]  /*ec00*/  STG.E.U16 [R162.64+0x72], R15 ;  /* 0x0000720fa2007986 */ /* 0x0007e2000c101510 */
[----:B------:R-:W-:Y:S04]  /*ec10*/  @!P0 PRMT R13, R219, 0x5410, RZ ;  /* 0x00005410db0d8816 */ /* 0x000fe800000000ff */
[C---:B------:R-:W-:Y:S01]  /*ec20*/  HMMA.16816.F32.BF16 R124, R136.reuse, R126, R52 ;  /* 0x0000007e887c723c */ /* 0x040fe20000041834 */
[----:B------:R3:W-:Y:S07]  /*ec30*/  STG.E.U16 [R162.64+0x70], R13 ;  /* 0x0000700da2007986 */ /* 0x0007ee000c101510 */
[-C--:B-1----:R-:W-:Y:S08]  /*ec40*/  HMMA.16816.F32.BF16 R128, R136, R8.reuse, R56 ;  /* 0x000000088880723c */ /* 0x082ff00000041838 */
[C---:B------:R-:W-:Y:S08]  /*ec50*/  HMMA.16816.F32.BF16 R100, R104.reuse, R8, R60 ;  /* 0x000000086864723c */ /* 0x040ff0000004183c */
[-C--:B------:R-:W-:Y:S08]  /*ec60*/  HMMA.16816.F32.BF16 R104, R104, R10.reuse, R64 ;  /* 0x0000000a6868723c */ /* 0x080ff00000041840 */
[----:B------:R-:W-:Y:S07]  /*ec70*/  HMMA.16816.F32.BF16 R68, R136, R10, R68 ;  /* 0x0000000a8844723c */ /* 0x000fee0000041844 */
[----:B------:R-:W-:Y:S01]  /*ec80*/  IADD3 R136, P0, R170, -0x80, RZ ;  /* 0xffffff80aa887810 */ /* 0x000fe20007f1e0ff */
[----:B------:R-:W-:Y:S04]  /*ec90*/  IMAD.MOV.U32 R137, RZ, RZ, R132 ;  /* 0x000000ffff897224 */ /* 0x000fe800078e0084 */
[----:B------:R-:W-:Y:S02]  /*eca0*/  IADD3.X R139, R171, -0x1, RZ, P0, !PT ;  /* 0xffffffffab8b7810 */ /* 0x000fe400007fe4ff */
[----:B------:R-:W-:Y:S01]  /*ecb0*/  ISETP.GT.AND P0, PT, R134, RZ, PT ;  /* 0x000000ff8600720c */ /* 0x000fe20003f04270 */
[----:B------:R-:W-:Y:S11]  /*ecc0*/  IMAD.MOV.U32 R134, RZ, RZ, R3 ;  /* 0x000000ffff867224 */ /* 0x000ff600078e0003 */
[----:B------:R-:W-:Y:S01]  /*ecd0*/  @!UPT UIADD3 URZ, URZ, URZ, URZ ;  /* 0x0000003f3f3ff290 */ /* 0x000fe2000fffe03f */
[----:B---3-5:R-:W-:-:S05]  /*ece0*/  @P0 BRA `(.L_x_1333) ;  /* 0xffff9bb000000947 */ /* 0x028fca000383ffff */
.L_x_1332:
[----:B--2---:R-:W2:Y:S04]  /*ecf0*/  LDL.LU R5, [R1+0xb0] ;  /* 0x0000b00001057983 */ /* 0x004ea80000300800 */
[----:B------:R-:W3:Y:S04]  /*ed00*/  LDL.LU R8, [R1+0x7c] ;  /* 0x00007c0001087983 */ /* 0x000ee80000300800 */
[----:B------:R-:W4:Y:S04]  /*ed10*/  LDL.LU R4, [R1+0xac] ;  /* 0x0000ac0001047983 */ /* 0x000f280000300800 */
[----:B------:R-:W4:Y:S04]  /*ed20*/  LDL.LU R12, [R1+0xa8] ;  /* 0x0000a800010c7983 */ /* 0x000f280000300800 */
[----:B------:R-:W4:Y:S04]  /*ed30*/  LDL.LU R11, [R1+0x44] ;  /* 0x00004400010b7983 */ /* 0x000f280000300800 */
[----:B------:R-:W4:Y:S01]  /*ed40*/  LDL.LU R54, [R1+0x40] ;  /* 0x0000400001367983 */ /* 0x000f220000300800 */
[----:B------:R-:W-:Y:S01]  /*ed50*/  MOV R16, 0x3f800000 ;  /* 0x3f80000000107802 */ /* 0x000fe20000000f00 */
[----:B------:R-:W1:Y:S01]  /*ed60*/  LDC.U8 R22, c[0x0][0x328] ;  /* 0x0000ca00ff167b82 */ /* 0x000e620000000000 */
[----:B------:R-:W-:Y:S01]  /*ed70*/  MOV R15, 0x3f800000 ;  /* 0x3f800000000f7802 */ /* 0x000fe20000000f00 */
[----:B------:R-:W-:Y:S01]  /*ed80*/  BSSY B0, `(.L_x_1336) ;  /* 0x0000127000007945 */ /* 0x000fe20003800000 */
[----:B--2---:R-:W2:Y:S04]  /*ed90*/  SHFL.BFLY PT, R6, R5, 0x2, 0x1f ;  /* 0x0c401f0005067f89 */ /* 0x004ea800000e0000 */
[----:B---3--:R-:W3:Y:S04]  /*eda0*/  SHFL.BFLY PT, R9, R8, 0x2, 0x1f ;  /* 0x0c401f0008097f89 */ /* 0x008ee800000e0000 */
[----:B----4-:R-:W4:Y:S04]  /*edb0*/  SHFL.BFLY PT, R7, R4, 0x2, 0x1f ;  /* 0x0c401f0004077f89 */ /* 0x010f2800000e0000 */
[----:B------:R-:W1:Y:S01]  /*edc0*/  SHFL.BFLY PT, R18, R12, 0x2, 0x1f ;  /* 0x0c401f000c127f89 */ /* 0x000e6200000e0000 */
[----:B------:R-:W-:-:S02]  /*edd0*/  MOV R48, R11 ;  /* 0x0000000b00307202 */ /* 0x000fc40000000f00 */
[----:B------:R-:W-:Y:S01]  /*ede0*/  ISETP.NE.AND P0, PT, R54, -0x1, PT ;  /* 0xffffffff3600780c */ /* 0x000fe20003f05270 */
[----:B--2---:R-:W-:Y:S02]  /*edf0*/  FADD.FTZ R6, R6, R5 ;  /* 0x0000000506067221 */ /* 0x004fe40000010000 */
[----:B---3--:R-:W-:-:S03]  /*ee00*/  FADD.FTZ R9, R9, R8 ;  /* 0x0000000809097221 */ /* 0x008fc60000010000 */
[----:B------:R-:W2:Y:S01]  /*ee10*/  SHFL.BFLY PT, R5, R6, 0x1, 0x1f ;  /* 0x0c201f0006057f89 */ /* 0x000ea200000e0000 */
[----:B----4-:R-:W-:-:S03]  /*ee20*/  FADD.FTZ R7, R7, R4 ;  /* 0x0000000407077221 */ /* 0x010fc60000010000 */
[----:B------:R-:W3:Y:S03]  /*ee30*/  SHFL.BFLY PT, R10, R9, 0x1, 0x1f ;  /* 0x0c201f00090a7f89 */ /* 0x000ee600000e0000 */
[----:B------:R-:W-:Y:S01]  /*ee40*/  @P0 IMAD.WIDE.U32 R20, R54, c[0x0][0x1e8], RZ ;  /* 0x00007a0036140a25 */ /* 0x000fe200078e00ff */
[----:B------:R-:W4:Y:S03]  /*ee50*/  S2R R4, SR_TID.X ;  /* 0x0000000000047919 */ /* 0x000f260000002100 */
[----:B-1----:R-:W-:Y:S01]  /*ee60*/  FADD.FTZ R18, R18, R12 ;  /* 0x0000000c12127221 */ /* 0x002fe20000010000 */
[----:B------:R-:W1:Y:S04]  /*ee70*/  SHFL.BFLY PT, R8, R7, 0x1, 0x1f ;  /* 0x0c201f0007087f89 */ /* 0x000e6800000e0000 */
[----:B------:R-:W1:Y:S01]  /*ee80*/  SHFL.BFLY PT, R17, R18, 0x1, 0x1f ;  /* 0x0c201f0012117f89 */ /* 0x000e6200000e0000 */
[----:B--2---:R-:W-:-:S02]  /*ee90*/  FADD.FTZ R5, R6, R5 ;  /* 0x0000000506057221 */ /* 0x004fc40000010000 */
[----:B---3--:R-:W-:-:S03]  /*eea0*/  FADD.FTZ R10, R9, R10 ;  /* 0x0000000a090a7221 */ /* 0x008fc60000010000 */
[----:B------:R-:W-:Y:S02]  /*eeb0*/  FSETP.NE.FTZ.AND P6, PT, R5, RZ, PT ;  /* 0x000000ff0500720b */ /* 0x000fe40003fd5000 */
[----:B----4-:R-:W-:Y:S02]  /*eec0*/  SHF.R.S32.HI R9, RZ, 0x1f, R4 ;  /* 0x0000001fff097819 */ /* 0x010fe40000011404 */
[----:B------:R-:W-:Y:S02]  /*eed0*/  FSETP.NE.FTZ.AND P5, PT, R10, RZ, PT ;  /* 0x000000ff0a00720b */ /* 0x000fe40003fb5000 */
[-C--:B------:R-:W-:Y:S01]  /*eee0*/  LEA.HI R13, R9, R4.reuse, RZ, 0x2 ;  /* 0x00000004090d7211 */ /* 0x080fe200078f10ff */
[----:B-1----:R-:W-:Y:S01]  /*eef0*/  FADD.FTZ R8, R7, R8 ;  /* 0x0000000807087221 */ /* 0x002fe20000010000 */
[----:B------:R-:W-:Y:S02]  /*ef00*/  LEA.HI R7, R9, R4, RZ, 0x5 ;  /* 0x0000000409077211 */ /* 0x000fe400078f28ff */
[----:B------:R-:W-:-:S02]  /*ef10*/  SHF.R.S32.HI R14, RZ, 0x2, R13 ;  /* 0x00000002ff0e7819 */ /* 0x000fc4000001140d */
[----:B------:R-:W-:Y:S01]  /*ef20*/  SHF.R.S32.HI R11, RZ, 0x1f, R13 ;  /* 0x0000001fff0b7819 */ /* 0x000fe2000001140d */
[----:B------:R-:W1:Y:S01]  /*ef30*/  @P6 MUFU.RCP R15, R5 ;  /* 0x00000005000f6308 */ /* 0x000e620000001000 */
[----:B------:R-:W-:Y:S02]  /*ef40*/  LOP3.LUT R13, R13, 0x3ffffffc, RZ, 0xc0, !PT ;  /* 0x3ffffffc0d0d7812 */ /* 0x000fe400078ec0ff */
[----:B------:R-:W-:Y:S01]  /*ef50*/  LEA.HI R12, R11, R14, RZ, 0x3 ;  /* 0x0000000e0b0c7211 */ /* 0x000fe200078f18ff */
[----:B------:R-:W-:Y:S01]  /*ef60*/  @P0 IMAD R11, R54, c[0x0][0x1ec], R21 ;  /* 0x00007b00360b0a24 */ /* 0x000fe200078e0215 */
[----:B------:R-:W-:Y:S02]  /*ef70*/  FSETP.NE.FTZ.AND P4, PT, R8, RZ, PT ;  /* 0x000000ff0800720b */ /* 0x000fe40003f95000 */
[----:B------:R-:W-:Y:S01]  /*ef80*/  LOP3.LUT R19, R12, 0xfffffff8, RZ, 0xc0, !PT ;  /* 0xfffffff80c137812 */ /* 0x000fe200078ec0ff */
[----:B------:R-:W-:Y:S01]  /*ef90*/  FADD.FTZ R12, R18, R17 ;  /* 0x00000011120c7221 */ /* 0x000fe20000010000 */
[----:B------:R-:W-:Y:S01]  /*efa0*/  SHF.R.S32.HI R6, RZ, 0x5, R7 ;  /* 0x00000005ff067819 */ /* 0x000fe20000011407 */
[----:B------:R-:W2:Y:S01]  /*efb0*/  @P5 MUFU.RCP R16, R10 ;  /* 0x0000000a00105308 */ /* 0x000ea20000001000 */
[----:B------:R-:W-:Y:S01]  /*efc0*/  IADD3 R19, R14, -R19, RZ ;  /* 0x800000130e137210 */ /* 0x000fe20007ffe0ff */
[----:B------:R-:W-:Y:S01]  /*efd0*/  IMAD.MOV.U32 R14, RZ, RZ, 0x3f800000 ;  /* 0x3f800000ff0e7424 */ /* 0x000fe200078e00ff */
[----:B------:R-:W-:-:S02]  /*efe0*/  FSETP.NE.FTZ.AND P3, PT, R12, RZ, PT ;  /* 0x000000ff0c00720b */ /* 0x000fc40003f75000 */
[----:B------:R-:W-:Y:S01]  /*eff0*/  IADD3 R13, -R13, R4, RZ ;  /* 0x000000040d0d7210 */ /* 0x000fe20007ffe1ff */
[----:B-1----:R-:W-:Y:S02]  /*f000*/  FMUL.FTZ R15, R15, c[0x0][0x2dc] ;  /* 0x0000b7000f0f7a20 */ /* 0x002fe40000410000 */
[----:B------:R-:W-:Y:S01]  /*f010*/  @P6 MUFU.LG2 R5, R5 ;  /* 0x0000000500056308 */ /* 0x000fe20000000c00 */
[----:B------:R-:W-:Y:S01]  /*f020*/  LEA R6, R6, R13, 0x9 ;  /* 0x0000000d06067211 */ /* 0x000fe200078e48ff */
[C---:B------:R-:W-:Y:S01]  /*f030*/  FMUL.FTZ R96, R15.reuse, R96 ;  /* 0x000000600f607220 */ /* 0x040fe20000410000 */
[----:B------:R-:W-:Y:S01]  /*f040*/  MOV R13, 0x3f800000 ;  /* 0x3f800000000d7802 */ /* 0x000fe20000000f00 */
[C---:B------:R-:W-:Y:S02]  /*f050*/  FMUL.FTZ R97, R15.reuse, R97 ;  /* 0x000000610f617220 */ /* 0x040fe40000410000 */
[----:B------:R-:W-:Y:S02]  /*f060*/  FMUL.FTZ R108, R15, R108 ;  /* 0x0000006c0f6c7220 */ /* 0x000fe40000410000 */
[----:B------:R-:W1:Y:S01]  /*f070*/  @P3 MUFU.RCP R14, R12 ;  /* 0x0000000c000e3308 */ /* 0x000e620000001000 */
[----:B--2---:R-:W-:Y:S01]  /*f080*/  FMUL.FTZ R16, R16, c[0x0][0x2dc] ;  /* 0x0000b70010107a20 */ /* 0x004fe20000410000 */
[----:B------:R-:W-:Y:S01]  /*f090*/  F2FP.BF16.PACK_AB R96, R97, R96 ;  /* 0x000000606160723e */ /* 0x000fe200000010ff */
[----:B------:R-:W-:-:S02]  /*f0a0*/  FMUL.FTZ R109, R15, R109 ;  /* 0x0000006d0f6d7220 */ /* 0x000fc40000410000 */
[C---:B------:R-:W-:Y:S02]  /*f0b0*/  FMUL.FTZ R98, R16.reuse, R98 ;  /* 0x0000006210627220 */ /* 0x040fe40000410000 */
[C---:B------:R-:W-:Y:S01]  /*f0c0*/  FMUL.FTZ R99, R16.reuse, R99 ;  /* 0x0000006310637220 */ /* 0x040fe20000410000 */
[----:B------:R-:W2:Y:S01]  /*f0d0*/  @P4 MUFU.RCP R13, R8 ;  /* 0x00000008000d4308 */ /* 0x000ea20000001000 */
[C---:B------:R-:W-:Y:S01]  /*f0e0*/  FMUL.FTZ R110, R16.reuse, R110 ;  /* 0x0000006e106e7220 */ /* 0x040fe20000410000 */
[----:B------:R-:W-:Y:S01]  /*f0f0*/  F2FP.BF16.PACK_AB R108, R109, R108 ;  /* 0x0000006c6d6c723e */ /* 0x000fe200000010ff */
[C---:B------:R-:W-:Y:S01]  /*f100*/  FMUL.FTZ R111, R16.reuse, R111 ;  /* 0x0000006f106f7220 */ /* 0x040fe20000410000 */
[----:B------:R-:W-:Y:S01]  /*f110*/  F2FP.BF16.PACK_AB R98, R99, R98 ;  /* 0x000000626362723e */ /* 0x000fe200000010ff */
[C---:B------:R-:W-:Y:S02]  /*f120*/  FMUL.FTZ R114, R16.reuse, R114 ;  /* 0x0000007210727220 */ /* 0x040fe40000410000 */
[----:B------:R-:W-:Y:S01]  /*f130*/  FMUL.FTZ R115, R16, R115 ;  /* 0x0000007310737220 */ /* 0x000fe20000410000 */
[----:B------:R-:W-:Y:S01]  /*f140*/  F2FP.BF16.PACK_AB R110, R111, R110 ;  /* 0x0000006e6f6e723e */ /* 0x000fe200000010ff */
[----:B-1----:R-:W-:Y:S01]  /*f150*/  FMUL.FTZ R14, R14, c[0x0][0x2dc] ;  /* 0x0000b7000e0e7a20 */ /* 0x002fe20000410000 */
[----:B------:R-:W-:Y:S01]  /*f160*/  @P4 MUFU.LG2 R8, R8 ;  /* 0x0000000800084308 */ /* 0x000fe20000000c00 */
[----:B------:R-:W-:Y:S01]  /*f170*/  FMUL.FTZ R118, R16, R118 ;  /* 0x0000007610767220 */ /* 0x000fe20000410000 */
[----:B------:R-:W-:Y:S01]  /*f180*/  F2FP.BF16.PACK_AB R114, R115, R114 ;  /* 0x000000727372723e */ /* 0x000fe200000010ff */
[----:B------:R-:W-:-:S02]  /*f190*/  FMUL.FTZ R74, R14, R74 ;  /* 0x0000004a0e4a7220 */ /* 0x000fc40000410000 */
[C---:B------:R-:W-:Y:S02]  /*f1a0*/  FMUL.FTZ R75, R14.reuse, R75 ;  /* 0x0000004b0e4b7220 */ /* 0x040fe40000410000 */
[C---:B------:R-:W-:Y:S01]  /*f1b0*/  FMUL.FTZ R78, R14.reuse, R78 ;  /* 0x0000004e0e4e7220 */ /* 0x040fe20000410000 */
[----:B------:R-:W1:Y:S01]  /*f1c0*/  @P5 MUFU.LG2 R10, R10 ;  /* 0x0000000a000a5308 */ /* 0x000e620000000c00 */
        /* <DEDUP_REMOVED lines=21> */
[----:B--2---:R-:W-:Y:S01]  /*f320*/  FMUL.FTZ R13, R13, c[0x0][0x2dc] ;  /* 0x0000b7000d0d7a20 */ /* 0x004fe20000410000 */
[----:B------:R-:W-:Y:S01]  /*f330*/  F2FP.BF16.PACK_AB R102, R103, R102 ;  /* 0x000000666766723e */ /* 0x000fe200000010ff */
[----:B------:R-:W-:Y:S01]  /*f340*/  FMUL.FTZ R119, R16, R119 ;  /* 0x0000007710777220 */ /* 0x000fe20000410000 */
[----:B------:R-:W-:Y:S01]  /*f350*/  ISETP.NE.U32.AND P1, PT, R14, 0x1, PT ;  /* 0x000000010e00780c */ /* 0x000fe20003f25070 */
[C---:B------:R-:W-:Y:S01]  /*f360*/  FMUL.FTZ R72, R13.reuse, R72 ;  /* 0x000000480d487220 */ /* 0x040fe20000410000 */
[----:B------:R-:W-:Y:S01]  /*f370*/  MOV R14, 0xfffffff0 ;  /* 0xfffffff0000e7802 */ /* 0x000fe20000000f00 */
[----:B------:R-:W-:Y:S01]  /*f380*/  FMUL.FTZ R73, R13, R73 ;  /* 0x000000490d497220 */ /* 0x000fe20000410000 */
[----:B------:R-:W-:Y:S01]  /*f390*/  F2FP.BF16.PACK_AB R118, R119, R118 ;  /* 0x000000767776723e */ /* 0x000fe200000010ff */
[C---:B------:R-:W-:Y:S01]  /*f3a0*/  FMUL.FTZ R76, R13.reuse, R76 ;  /* 0x0000004c0d4c7220 */ /* 0x040fe20000410000 */
[----:B------:R-:W-:Y:S01]  /*f3b0*/  SEL R14, R14, 0x10, !P1 ;  /* 0x000000100e0e7807 */ /* 0x000fe20004800000 */
[----:B------:R-:W-:Y:S01]  /*f3c0*/  FMUL.FTZ R77, R13, R77 ;  /* 0x0000004d0d4d7220 */ /* 0x000fe20000410000 */
[----:B------:R-:W-:Y:S01]  /*f3d0*/  R2P PR, R19, 0x6 ;  /* 0x0000000613007804 */ /* 0x000fe20000000000 */
[----:B------:R-:W-:Y:S01]  /*f3e0*/  FMUL.FTZ R80, R13, R80 ;  /* 0x000000500d507220 */ /* 0x000fe20000410000 */
[----:B------:R-:W-:Y:S01]  /*f3f0*/  SHF.L.U32 R19, R19, 0x6, RZ ;  /* 0x0000000613137819 */ /* 0x000fe200000006ff */
[----:B------:R-:W-:Y:S01]  /*f400*/  FMUL.FTZ R81, R13, R81 ;  /* 0x000000510d517220 */ /* 0x000fe20000410000 */
[----:B------:R-:W-:Y:S01]  /*f410*/  F2FP.BF16.PACK_AB R72, R73, R72 ;  /* 0x000000484948723e */ /* 0x000fe200000010ff */
[----:B------:R-:W-:Y:S01]  /*f420*/  FMUL.FTZ R84, R13, R84 ;  /* 0x000000540d547220 */ /* 0x000fe20000410000 */
[----:B------:R-:W-:Y:S01]  /*f430*/  LOP3.LUT R19, R19, 0x1c0, RZ, 0xc0, !PT ;  /* 0x000001c013137812 */ /* 0x000fe200078ec0ff */
[----:B------:R-:W-:Y:S01]  /*f440*/  FMUL.FTZ R85, R13, R85 ;  /* 0x000000550d557220 */ /* 0x000fe20000410000 */
[----:B------:R-:W-:Y:S01]  /*f450*/  F2FP.BF16.PACK_AB R76, R77, R76 ;  /* 0x0000004c4d4c723e */ /* 0x000fe200000010ff */
[----:B------:R-:W-:Y:S01]  /*f460*/  FMUL.FTZ R88, R13, R88 ;  /* 0x000000580d587220 */ /* 0x000fe20000410000 */
[----:B------:R-:W-:Y:S01]  /*f470*/  LEA.HI R19, R19, R19, RZ, 0x1d ;  /* 0x0000001313137211 */ /* 0x000fe200078fe8ff */
[----:B------:R-:W-:Y:S01]  /*f480*/  FMUL.FTZ R89, R13, R89 ;  /* 0x000000590d597220 */ /* 0x000fe20000410000 */
[----:B------:R-:W-:Y:S01]  /*f490*/  F2FP.BF16.PACK_AB R80, R81, R80 ;  /* 0x000000505150723e */ /* 0x000fe200000010ff */
[C---:B------:R-:W-:Y:S01]  /*f4a0*/  FMUL.FTZ R92, R13.reuse, R92 ;  /* 0x0000005c0d5c7220 */ /* 0x040fe20000410000 */
[----:B------:R-:W-:Y:S01]  /*f4b0*/  LEA R6, R6, R19, 0x1 ;  /* 0x0000001306067211 */ /* 0x000fe200078e08ff */
[----:B------:R-:W-:Y:S01]  /*f4c0*/  FMUL.FTZ R93, R13, R93 ;  /* 0x0000005d0d5d7220 */ /* 0x000fe20000410000 */
[----:B------:R-:W-:Y:S01]  /*f4d0*/  F2FP.BF16.PACK_AB R84, R85, R84 ;  /* 0x000000545554723e */ /* 0x000fe200000010ff */
[C---:B------:R-:W-:Y:S01]  /*f4e0*/  FMUL.FTZ R100, R13.reuse, R100 ;  /* 0x000000640d647220 */ /* 0x040fe20000410000 */
[----:B------:R-:W-:Y:S01]  /*f4f0*/  SHF.L.U32 R17, R6, 0x1, RZ ;  /* 0x0000000106117819 */ /* 0x000fe200000006ff */
[----:B------:R-:W-:Y:S01]  /*f500*/  FMUL.FTZ R101, R13, R101 ;  /* 0x000000650d657220 */ /* 0x000fe20000410000 */
[----:B------:R-:W-:Y:S01]  /*f510*/  F2FP.BF16.PACK_AB R88, R89, R88 ;  /* 0x000000585958723e */ /* 0x000fe200000010ff */
[----:B------:R-:W-:Y:S01]  /*f520*/  FMUL.FTZ R104, R13, R104 ;  /* 0x000000680d687220 */ /* 0x000fe20000410000 */
[C---:B------:R-:W-:Y:S01]  /*f530*/  IADD3 R19, R17.reuse, 0x40, RZ ;  /* 0x0000004011137810 */ /* 0x040fe20007ffe0ff */
[C---:B------:R-:W-:Y:S01]  /*f540*/  FMUL.FTZ R122, R16.reuse, R122 ;  /* 0x0000007a107a7220 */ /* 0x040fe20000410000 */
[----:B------:R-:W-:Y:S01]  /*f550*/  @P2 IADD3 R19, R17, -0x40, RZ ;  /* 0xffffffc011132810 */ /* 0x000fe20007ffe0ff */
[C---:B------:R-:W-:Y:S01]  /*f560*/  FMUL.FTZ R123, R16.reuse, R123 ;  /* 0x0000007b107b7220 */ /* 0x040fe20000410000 */
[----:B------:R-:W-:Y:S01]  /*f570*/  STS [R17], R96 ;  /* 0x0000006011007388 */ /* 0x000fe20000000800 */
[C---:B------:R-:W-:Y:S01]  /*f580*/  FMUL.FTZ R126, R16.reuse, R126 ;  /* 0x0000007e107e7220 */ /* 0x040fe20000410000 */
[----:B------:R-:W-:Y:S01]  /*f590*/  F2FP.BF16.PACK_AB R92, R93, R92 ;  /* 0x0000005c5d5c723e */ /* 0x000fe200000010ff */
[C---:B------:R-:W-:Y:S01]  /*f5a0*/  FMUL.FTZ R127, R16.reuse, R127 ;  /* 0x0000007f107f7220 */ /* 0x040fe20000410000 */
[----:B------:R-:W-:Y:S01]  /*f5b0*/  STS [R17+0x400], R98 ;  /* 0x0004006211007388 */ /* 0x000fe20000000800 */
[C---:B------:R-:W-:Y:S01]  /*f5c0*/  FMUL.FTZ R130, R16.reuse, R130 ;  /* 0x0000008210827220 */ /* 0x040fe20000410000 */
[----:B------:R-:W-:Y:S01]  /*f5d0*/  F2FP.BF16.PACK_AB R122, R123, R122 ;  /* 0x0000007a7b7a723e */ /* 0x000fe200000010ff */
[C---:B------:R-:W-:Y:S01]  /*f5e0*/  FMUL.FTZ R131, R16.reuse, R131 ;  /* 0x0000008310837220 */ /* 0x040fe20000410000 */
[----:B------:R-:W-:Y:S01]  /*f5f0*/  F2FP.BF16.PACK_AB R126, R127, R126 ;  /* 0x0000007e7f7e723e */ /* 0x000fe200000010ff */
[C---:B------:R-:W-:Y:S01]  /*f600*/  FMUL.FTZ R70, R16.reuse, R70 ;  /* 0x0000004610467220 */ /* 0x040fe20000410000 */
[----:B------:R-:W-:Y:S01]  /*f610*/  F2FP.BF16.PACK_AB R100, R101, R100 ;  /* 0x000000646564723e */ /* 0x000fe200000010ff */
[----:B------:R-:W-:Y:S01]  /*f620*/  FMUL.FTZ R71, R16, R71 ;  /* 0x0000004710477220 */ /* 0x000fe20000410000 */
[----:B------:R-:W-:Y:S01]  /*f630*/  F2FP.BF16.PACK_AB R130, R131, R130 ;  /* 0x000000828382723e */ /* 0x000fe200000010ff */
[----:B------:R-:W-:Y:S01]  /*f640*/  FMUL.FTZ R13, R13, R105 ;  /* 0x000000690d0d7220 */ /* 0x000fe20000410000 */
[----:B------:R-:W2:Y:S01]  /*f650*/  LDC.U8 R16, c[0x0][0x329] ;  /* 0x0000ca40ff107b82 */ /* 0x000ea20000000000 */
[----:B------:R-:W-:Y:S01]  /*f660*/  IMAD.MOV.U32 R6, RZ, RZ, 0x20 ;  /* 0x00000020ff067424 */ /* 0x000fe200078e00ff */
[----:B------:R-:W-:Y:S01]  /*f670*/  F2FP.BF16.PACK_AB R70, R71, R70 ;  /* 0x000000464746723e */ /* 0x000fe200000010ff */
[----:B------:R-:W-:Y:S01]  /*f680*/  FMUL.FTZ R112, R15, R112 ;  /* 0x000000700f707220 */ /* 0x000fe20000410000 */
[----:B------:R-:W-:Y:S01]  /*f690*/  F2FP.BF16.PACK_AB R104, R13, R104 ;  /* 0x000000680d68723e */ /* 0x000fe200000010ff */
[C---:B------:R-:W-:Y:S01]  /*f6a0*/  FMUL.FTZ R113, R15.reuse, R113 ;  /* 0x000000710f717220 */ /* 0x040fe20000410000 */
[----:B------:R-:W-:Y:S01]  /*f6b0*/  SEL R18, R6, 0xffffffe0, !P1 ;  /* 0xffffffe006127807 */ /* 0x000fe20004800000 */
[----:B------:R-:W-:Y:S01]  /*f6c0*/  FMUL.FTZ R116, R15, R116 ;  /* 0x000000740f747220 */ /* 0x000fe20000410000 */
[----:B------:R-:W-:Y:S01]  /*f6d0*/  IADD3 R13, R17, R14, RZ ;  /* 0x0000000e110d7210 */ /* 0x000fe20007ffe0ff */
[----:B------:R-:W-:Y:S01]  /*f6e0*/  FMUL.FTZ R117, R15, R117 ;  /* 0x000000750f757220 */ /* 0x000fe20000410000 */
[----:B------:R-:W-:Y:S01]  /*f6f0*/  F2FP.BF16.PACK_AB R112, R113, R112 ;  /* 0x000000707170723e */ /* 0x000fe200000010ff */
[----:B------:R-:W-:Y:S01]  /*f700*/  FMUL.FTZ R120, R15, R120 ;  /* 0x000000780f787220 */ /* 0x000fe20000410000 */
[----:B------:R-:W-:Y:S01]  /*f710*/  IADD3 R21, R17, R18, RZ ;  /* 0x0000001211157210 */ /* 0x000fe20007ffe0ff */
[----:B------:R-:W-:Y:S01]  /*f720*/  FMUL.FTZ R121, R15, R121 ;  /* 0x000000790f797220 */ /* 0x000fe20000410000 */
[----:B------:R-:W-:Y:S01]  /*f730*/  F2FP.BF16.PACK_AB R116, R117, R116 ;  /* 0x000000747574723e */ /* 0x000fe200000010ff */
[----:B------:R-:W-:Y:S01]  /*f740*/  FMUL.FTZ R124, R15, R124 ;  /* 0x0000007c0f7c7220 */ /* 0x000fe20000410000 */
[----:B------:R-:W-:Y:S01]  /*f750*/  IADD3 R23, R13, R18, RZ ;  /* 0x000000120d177210 */ /* 0x000fe20007ffe0ff */
        /* <DEDUP_REMOVED lines=10> */
[C---:B------:R-:W-:Y:S01]  /*f800*/  IADD3 R25, R18.reuse, 0x400, R19 ;  /* 0x0000040012197810 */ /* 0x040fe20007ffe013 */
[----:B------:R-:W-:Y:S01]  /*f810*/  @P6 FMUL.FTZ R5, R5, 0.69314718246459960938 ;  /* 0x3f31721805056820 */ /* 0x000fe20000410000 */
[----:B------:R-:W-:Y:S01]  /*f820*/  F2FP.BF16.PACK_AB R128, R129, R128 ;  /* 0x000000808180723e */ /* 0x000fe200000010ff */
[----:B------:R4:W-:Y:S01]  /*f830*/  STS [R17+0x2400], R74 ;  /* 0x0024004a11007388 */ /* 0x0009e20000000800 */
[----:B------:R-:W-:Y:S01]  /*f840*/  IADD3 R27, R18, R19, RZ ;  /* 0x00000013121b7210 */ /* 0x000fe20007ffe0ff */
[----:B-1----:R-:W-:Y:S01]  /*f850*/  @P5 FMUL.FTZ R10, R10, 0.69314718246459960938 ;  /* 0x3f3172180a0a5820 */ /* 0x002fe20000410000 */
[----:B------:R-:W-:Y:S01]  /*f860*/  F2FP.BF16.PACK_AB R15, R15, R68 ;  /* 0x000000440f0f723e */ /* 0x000fe200000010ff */
[----:B------:R-:W-:Y:S01]  /*f870*/  STS [R13+0x2000], R76 ;  /* 0x0020004c0d007388 */ /* 0x000fe20000000800 */
[----:B------:R-:W-:-:S02]  /*f880*/  IADD3 R25, R14, R25, RZ ;  /* 0x000000190e197210 */ /* 0x000fc40007ffe0ff */
[----:B------:R-:W-:Y:S01]  /*f890*/  F2FP.BF16.PACK_AB R106, R107, R106 ;  /* 0x0000006a6b6a723e */ /* 0x000fe200000010ff */
[----:B------:R1:W-:Y:S01]  /*f8a0*/  STS [R13+0x2400], R78 ;  /* 0x0024004e0d007388 */ /* 0x0003e20000000800 */
[----:B--2---:R-:W-:Y:S02]  /*f8b0*/  ISETP.NE.AND P1, PT, R16, RZ, PT ;  /* 0x000000ff1000720c */ /* 0x004fe40003f25270 */
[----:B------:R-:W-:Y:S01]  /*f8c0*/  ISETP.NE.AND P2, PT, R22, RZ, PT ;  /* 0x000000ff1600720c */ /* 0x000fe20003f45270 */
[----:B------:R-:W-:Y:S04]  /*f8d0*/  STS [R21], R112 ;  /* 0x0000007015007388 */ /* 0x000fe80000000800 */
[----:B------:R-:W-:Y:S04]  /*f8e0*/  STS [R21+0x400], R114 ;  /* 0x0004007215007388 */ /* 0x000fe80000000800 */
[----:B------:R-:W-:Y:S04]  /*f8f0*/  STS [R23], R116 ;  /* 0x0000007417007388 */ /* 0x000fe80000000800 */
[----:B------:R-:W-:Y:S01]  /*f900*/  STS [R23+0x400], R118 ;  /* 0x0004007617007388 */ /* 0x000fe20000000800 */
[----:B----4-:R-:W-:-:S02]  /*f910*/  IADD3 R17, R14, R19, RZ ;  /* 0x000000130e117210 */ /* 0x010fc40007ffe0ff */
[----:B------:R-:W-:Y:S01]  /*f920*/  @!P1 MOV R14, c[0x0][0x214] ;  /* 0x00008500000e9a02 */ /* 0x000fe20000000f00 */
[----:B------:R-:W-:Y:S02]  /*f930*/  STS [R21+0x2000], R80 ;  /* 0x0020005015007388 */ /* 0x000fe40000000800 */
[----:B------:R-:W-:Y:S02]  /*f940*/  IMAD.IADD R18, R18, 0x1, R17 ;  /* 0x0000000112127824 */ /* 0x000fe400078e0211 */
[----:B------:R2:W-:Y:S01]  /*f950*/  STS [R21+0x2400], R82 ;  /* 0x0024005215007388 */ /* 0x0005e20000000800 */
[----:B-1----:R-:W-:-:S03]  /*f960*/  @P1 MOV R13, c[0x0][0x210] ;  /* 0x00008400000d1a02 */ /* 0x002fc60000000f00 */
[----:B------:R-:W-:Y:S02]  /*f970*/  STS [R23+0x2000], R84 ;  /* 0x0020005417007388 */ /* 0x000fe40000000800 */
[----:B------:R-:W-:Y:S01]  /*f980*/  @P1 IMAD R13, R13, c[0x0][0x214], RZ ;  /* 0x000085000d0d1a24 */ /* 0x000fe200078e02ff */
[----:B------:R-:W-:Y:S01]  /*f990*/  @!P1 SEL R13, R14, c[0x0][0x234], !P2 ;  /* 0x00008d000e0d9a07 */ /* 0x000fe20005000000 */
[----:B------:R1:W-:Y:S01]  /*f9a0*/  STS [R23+0x2400], R86 ;  /* 0x0024005617007388 */ /* 0x0003e20000000800 */
[----:B------:R-:W-:-:S03]  /*f9b0*/  ISETP.NE.OR P2, PT, R16, RZ, !P2 ;  /* 0x000000ff1000720c */ /* 0x000fc60005745670 */
[----:B------:R-:W-:Y:S04]  /*f9c0*/  STS [R19], R120 ;  /* 0x0000007813007388 */ /* 0x000fe80000000800 */
[----:B------:R-:W-:Y:S04]  /*f9d0*/  STS [R19+0x400], R122 ;  /* 0x0004007a13007388 */ /* 0x000fe80000000800 */
[----:B------:R-:W-:Y:S04]  /*f9e0*/  STS [R17], R124 ;  /* 0x0000007c11007388 */ /* 0x000fe80000000800 */
[----:B------:R-:W-:Y:S01]  /*f9f0*/  STS [R17+0x400], R126 ;  /* 0x0004007e11007388 */ /* 0x000fe20000000800 */
[----:B--2---:R-:W-:Y:S01]  /*fa00*/  @P1 MOV R21, 0x1 ;  /* 0x0000000100151802 */ /* 0x004fe20000000f00 */
[----:B------:R-:W-:-:S02]  /*fa10*/  @!P1 IMAD R21, R13, c[0x0][0x1c0], RZ ;  /* 0x000070000d159a24 */ /* 0x000fc400078e02ff */
[----:B------:R-:W-:Y:S04]  /*fa20*/  STS [R19+0x2000], R88 ;  /* 0x0020005813007388 */ /* 0x000fe80000000800 */
[----:B------:R-:W-:Y:S04]  /*fa30*/  STS [R19+0x2400], R90 ;  /* 0x0024005a13007388 */ /* 0x000fe80000000800 */
[----:B------:R-:W2:Y:S04]  /*fa40*/  S2R R6, SR_CTAID.Y ;  /* 0x0000000000067919 */ /* 0x000ea80000002600 */
[----:B------:R-:W-:Y:S04]  /*fa50*/  STS [R17+0x2000], R92 ;  /* 0x0020005c11007388 */ /* 0x000fe80000000800 */
[----:B------:R-:W-:Y:S04]  /*fa60*/  STS [R17+0x2400], R94 ;  /* 0x0024005e11007388 */ /* 0x000fe80000000800 */
[----:B------:R-:W-:Y:S04]  /*fa70*/  STS [R27], R128 ;  /* 0x000000801b007388 */ /* 0x000fe80000000800 */
[----:B------:R-:W-:Y:S04]  /*fa80*/  STS [R27+0x400], R130 ;  /* 0x000400821b007388 */ /* 0x000fe80000000800 */
[----:B------:R4:W-:Y:S04]  /*fa90*/  STS [R18], R15 ;  /* 0x0000000f12007388 */ /* 0x0009e80000000800 */
[----:B------:R3:W-:Y:S01]  /*faa0*/  STS [R25], R70 ;  /* 0x0000004619007388 */ /* 0x0007e20000000800 */
[----:B--2---:R-:W-:Y:S01]  /*fab0*/  @!P0 SHF.R.S32.HI R14, RZ, 0x1f, R6 ;  /* 0x0000001fff0e8819 */ /* 0x004fe20000011406 */
[----:B------:R-:W-:-:S02]  /*fac0*/  @!P0 IMAD.WIDE.U32 R52, R6, c[0x0][0x1e0], RZ ;  /* 0x0000780006348a25 */ /* 0x000fc400078e00ff */
[----:B------:R2:W-:Y:S02]  /*fad0*/  STS [R27+0x2000], R100 ;  /* 0x002000641b007388 */ /* 0x0005e40000000800 */
[C---:B-1----:R-:W-:Y:S01]  /*fae0*/  @!P2 IMAD R23, R6.reuse, c[0x0][0x214], RZ ;  /* 0x000085000617aa24 */ /* 0x042fe200078e02ff */
[----:B------:R-:W-:Y:S01]  /*faf0*/  @!P0 MOV R20, R52 ;  /* 0x0000003400148202 */ /* 0x000fe20000000f00 */
[----:B------:R2:W-:Y:S01]  /*fb00*/  STS [R27+0x2400], R102 ;  /* 0x002400661b007388 */ /* 0x0005e20000000800 */
[----:B------:R-:W-:Y:S02]  /*fb10*/  IMAD R21, R6, R21, RZ ;  /* 0x0000001506157224 */ /* 0x000fe400078e02ff */
[----:B------:R-:W-:Y:S01]  /*fb20*/  @!P2 SEL R23, R23, R54, !P0 ;  /* 0x000000361717a207 */ /* 0x000fe20004000000 */
[----:B------:R2:W-:Y:S01]  /*fb30*/  STS [R18+0x2000], R104 ;  /* 0x0020006812007388 */ /* 0x0005e20000000800 */
[----:B------:R-:W-:Y:S01]  /*fb40*/  CS2R R54, SRZ ;  /* 0x0000000000367805 */ /* 0x000fe2000001ff00 */
[----:B------:R-:W-:-:S02]  /*fb50*/  SEL R21, R21, RZ, P2 ;  /* 0x000000ff15157207 */ /* 0x000fc40001000000 */
[----:B------:R2:W-:Y:S01]  /*fb60*/  STS [R25+0x2000], R106 ;  /* 0x0020006a19007388 */ /* 0x0005e20000000800 */
[----:B------:R-:W-:Y:S02]  /*fb70*/  @!P2 MOV R54, R23 ;  /* 0x000000170036a202 */ /* 0x000fe40000000f00 */
[----:B------:R-:W-:Y:S01]  /*fb80*/  @!P2 SHF.R.S32.HI R55, RZ, 0x1f, R23 ;  /* 0x0000001fff37a819 */ /* 0x000fe20000011417 */
[----:B------:R-:W-:Y:S01]  /*fb90*/  BAR.SYNC.DEFER_BLOCKING 0x0 ;  /* 0x0000000000007b1d */ /* 0x000fe20000010000 */
[----:B----4-:R-:W-:Y:S01]  /*fba0*/  @!P0 IMAD R15, R14, c[0x0][0x1e0], RZ ;  /* 0x000078000e0f8a24 */ /* 0x010fe200078e02ff */
[----:B------:R-:W-:Y:S01]  /*fbb0*/  MOV R23, 0x7f800000 ;  /* 0x7f80000000177802 */ /* 0x000fe20000000f00 */
[----:B------:R-:W-:Y:S02]  /*fbc0*/  @P5 FFMA.FTZ R23, R3, c[0x0][0x238], R10 ;  /* 0x00008e0003175a23 */ /* 0x000fe4000001000a */
[----:B------:R-:W-:Y:S01]  /*fbd0*/  @!P0 IMAD R15, R6, c[0x0][0x1e4], R15 ;  /* 0x00007900060f8a24 */ /* 0x000fe200078e020f */
[----:B------:R-:W1:Y:S04]  /*fbe0*/  S2R R14, SR_CTAID.X ;  /* 0x00000000000e7919 */ /* 0x000e680000002500 */
[----:B------:R-:W4:Y:S01]  /*fbf0*/  S2R R22, SR_CTAID.Z ;  /* 0x0000000000167919 */ /* 0x000f220000002700 */
[----:B------:R-:W-:-:S02]  /*fc00*/  @!P0 IADD3 R11, R53, R15, RZ ;  /* 0x0000000f350b8210 */ /* 0x000fc40007ffe0ff */
[----:B------:R-:W-:Y:S02]  /*fc10*/  LOP3.LUT R53, R7, 0xffffffe0, RZ, 0xc0, !PT ;  /* 0xffffffe007357812 */ /* 0x000fe400078ec0ff */
[----:B------:R-:W-:Y:S02]  /*fc20*/  @P1 MOV R7, c[0x0][0x210] ;  /* 0x0000840000071a02 */ /* 0x000fe40000000f00 */
[----:B------:R-:W-:Y:S01]  /*fc30*/  @!P1 MOV R7, 0x1 ;  /* 0x0000000100079802 */ /* 0x000fe20000000f00 */
[----:B------:R-:W-:Y:S01]  /*fc40*/  IMAD.IADD R6, R4, 0x1, -R53 ;  /* 0x0000000104067824 */ /* 0x000fe200078e0a35 */
[----:B------:R-:W-:Y:S01]  /*fc50*/  MOV R15, 0x7f800000 ;  /* 0x7f800000000f7802 */ /* 0x000fe20000000f00 */
[----:B------:R-:W-:Y:S02]  /*fc60*/  @P6 FFMA.FTZ R15, R132, c[0x0][0x238], R5 ;  /* 0x00008e00840f6a23 */ /* 0x000fe40000010005 */
[----:B---3--:R-:W-:Y:S01]  /*fc70*/  @P3 FMUL.FTZ R53, R12, 0.69314718246459960938 ;  /* 0x3f3172180c353820 */ /* 0x008fe20000410000 */
[----:B------:R-:W-:Y:S01]  /*fc80*/  LOP3.LUT P0, RZ, R6, 0x3, RZ, 0xc0, !PT ;  /* 0x0000000306ff7812 */ /* 0x000fe2000780c0ff */
[----:B------:R2:W3:Y:S01]  /*fc90*/  LDS.128 R44, [R48] ;  /* 0x00000000302c7984 */ /* 0x0004e20000000c00 */
[----:B------:R-:W-:-:S03]  /*fca0*/  MOV R6, 0x7f800000 ;  /* 0x7f80000000067802 */ /* 0x000fc60000000f00 */
[----:B------:R2:W2:Y:S01]  /*fcb0*/  LDS.128 R40, [R48+0x800] ;  /* 0x0008000030287984 */ /* 0x0004a20000000c00 */
[----:B-1----:R-:W-:-:S03]  /*fcc0*/  IMAD R5, R14, R7, RZ ;  /* 0x000000070e057224 */ /* 0x002fc600078e02ff */
[----:B------:R1:W1:Y:S01]  /*fcd0*/  LDS.128 R36, [R48+0x1000] ;  /* 0x0010000030247984 */ /* 0x0002620000000c00 */
[----:B----4-:R-:W-:Y:S01]  /*fce0*/  IMAD R21, R22, R13, R21 ;  /* 0x0000000d16157224 */ /* 0x010fe200078e0215 */
[----:B------:R-:W-:Y:S02]  /*fcf0*/  SHF.L.U32 R52, R5, 0x7, RZ ;  /* 0x0000000705347819 */ /* 0x000fe400000006ff */
[----:B------:R4:W1:Y:S01]  /*fd00*/  LDS.128 R32, [R48+0x1800] ;  /* 0x0018000030207984 */ /* 0x0008620000000c00 */
[----:B------:R-:W-:Y:S01]  /*fd10*/  @P4 FMUL.FTZ R5, R8, 0.69314718246459960938 ;  /* 0x3f31721808054820 */ /* 0x000fe20000410000 */
[----:B------:R-:W-:Y:S01]  /*fd20*/  MOV R13, 0x7f800000 ;  /* 0x7f800000000d7802 */ /* 0x000fe20000000f00 */
[----:B------:R-:W-:Y:S01]  /*fd30*/  @P3 FFMA.FTZ R13, R0, c[0x0][0x238], R53 ;  /* 0x00008e00000d3a23 */ /* 0x000fe20000010035 */
[----:B------:R4:W1:Y:S01]  /*fd40*/  LDS.128 R28, [R48+0x2000] ;  /* 0x00200000301c7984 */ /* 0x0008620000000c00 */
[----:B------:R-:W-:Y:S01]  /*fd50*/  IADD3 R8, P2, P1, R52, R54, R21 ;  /* 0x0000003634087210 */ /* 0x000fe2000795e015 */
[----:B------:R-:W-:Y:S01]  /*fd60*/  @P4 FFMA.FTZ R6, R2, c[0x0][0x238], R5 ;  /* 0x00008e0002064a23 */ /* 0x000fe20000010005 */
[----:B------:R-:W-:Y:S01]  /*fd70*/  SHF.R.S32.HI R52, RZ, 0x1f, R52 ;  /* 0x0000001fff347819 */ /* 0x000fe20000011434 */
[----:B------:R4:W1:Y:S01]  /*fd80*/  LDS.128 R24, [R48+0x2800] ;  /* 0x0028000030187984 */ /* 0x0008620000000c00 */
[----:B------:R-:W-:-:S03]  /*fd90*/  SHF.R.S32.HI R21, RZ, 0x1f, R21 ;  /* 0x0000001fff157819 */ /* 0x000fc60000011415 */
[----:B------:R4:W1:Y:S01]  /*fda0*/  LDS.128 R16, [R48+0x3000] ;  /* 0x0030000030107984 */ /* 0x0008620000000c00 */
[----:B------:R-:W-:-:S03]  /*fdb0*/  IADD3.X R21, R52, R55, R21, P2, P1 ;  /* 0x0000003734157210 */ /* 0x000fc600017e2415 */
[----:B------:R-:W1:Y:S01]  /*fdc0*/  LDS.128 R48, [R48+0x3800] ;  /* 0x0038000030307984 */ /* 0x000e620000000c00 */
[----:B------:R-:W-:Y:S05]  /*fdd0*/  @P0 BRA `(.L_x_1337) ;  /* 0x0000021000000947 */ /* 0x000fea0003800000 */
[----:B----4-:R-:W4:Y:S04]  /*fde0*/  LDL.LU R57, [R1+0x3c] ;  /* 0x00003c0001397983 */ /* 0x010f280000300800 */
[----:B------:R-:W4:Y:S02]  /*fdf0*/  LDL.LU R56, [R1+0x48] ;  /* 0x0000480001387983 */ /* 0x000f240000300800 */
[C---:B----4-:R-:W-:Y:S02]  /*fe00*/  ISETP.GE.AND P6, PT, R56.reuse, R57, PT ;  /* 0x000000393800720c */ /* 0x050fe40003fc6270 */
[C---:B------:R-:W-:Y:S02]  /*fe10*/  IADD3 R10, R56.reuse, 0x8, RZ ;  /* 0x00000008380a7810 */ /* 0x040fe40007ffe0ff */
[----:B------:R-:W-:-:S02]  /*fe20*/  IADD3 R2, R56, 0x40, RZ ;  /* 0x0000004038027810 */ /* 0x000fc40007ffe0ff */
[----:B------:R-:W-:Y:S02]  /*fe30*/  IADD3 R0, R56, 0x48, RZ ;  /* 0x0000004838007810 */ /* 0x000fe40007ffe0ff */
[-C--:B------:R-:W-:Y:S02]  /*fe40*/  ISETP.GE.AND P5, PT, R10, R57.reuse, PT ;  /* 0x000000390a00720c */ /* 0x080fe40003fa6270 */
[-C--:B------:R-:W-:Y:S02]  /*fe50*/  ISETP.GE.AND P4, PT, R2, R57.reuse, PT ;  /* 0x000000390200720c */ /* 0x080fe40003f86270 */
        /* <DEDUP_REMOVED lines=25> */
.L_x_1337:
[----:B------:R-:W-:Y:S05]  /*fff0*/  BSYNC B0 ;  /* 0x0000000000007941 */ /* 0x000fea0003800000 */
.L_x_1336:
[----:B----4-:R-:W4:Y:S04]  /*10000*/  LDL.LU R5, [R1+0x4c] ;  /* 0x00004c0001057983 */ /* 0x010f280000300800 */
[----:B---3--:R-:W3:Y:S01]  /*10010*/  LDL.LU.64 R12, [R1+0x68] ;  /* 0x00006800010c7983 */ /* 0x008ee20000300a00 */
[----:B------:R-:W-:Y:S01]  /*10020*/  LEA.HI R4, R9, R4, RZ, 0x3 ;  /* 0x0000000409047211 */ /* 0x000fe200078f18ff */
[----:B------:R-:W-:Y:S02]  /*10030*/  BSSY B0, `(.L_x_1338) ;  /* 0x0000020000007945 */ /* 0x000fe40003800000 */
[----:B------:R-:W2:Y:S04]  /*10040*/  S2R R3, SR_TID.X ;  /* 0x0000000000037919 */ /* 0x000ea80000002100 */
[----:B------:R-:W1:Y:S01]  /*10050*/  S2R R10, SR_CTAID.X ;  /* 0x00000000000a7919 */ /* 0x000e620000002500 */
[----:B--2---:R-:W-:-:S04]  /*10060*/  SHF.R.S32.HI R2, RZ, 0x1f, R3 ;  /* 0x0000001fff027819 */ /* 0x004fc80000011403 */
[----:B------:R-:W-:-:S04]  /*10070*/  LEA.HI R2, R2, R3, RZ, 0x3 ;  /* 0x0000000302027211 */ /* 0x000fc800078f18ff */
[----:B------:R-:W-:Y:S02]  /*10080*/  LOP3.LUT R0, R2, 0xfffffff8, RZ, 0xc0, !PT ;  /* 0xfffffff802007812 */ /* 0x000fe400078ec0ff */
[----:B------:R-:W-:-:S03]  /*10090*/  SHF.R.S32.HI R6, RZ, 0x3, R2 ;  /* 0x00000003ff067819 */ /* 0x000fc60000011402 */
[----:B------:R-:W-:Y:S01]  /*100a0*/  IMAD.IADD R0, R3, 0x1, -R0 ;  /* 0x0000000103007824 */ /* 0x000fe200078e0a00 */
[----:B------:R-:W-:Y:S02]  /*100b0*/  SHF.R.S32.HI R3, RZ, 0x1f, R22 ;  /* 0x0000001fff037819 */ /* 0x000fe40000011416 */
[--C-:B------:R-:W-:Y:S01]  /*100c0*/  SHF.R.S32.HI R7, RZ, 0x1f, R6.reuse ;  /* 0x0000001fff077819 */ /* 0x100fe20000011406 */
[----:B------:R-:W-:Y:S02]  /*100d0*/  IMAD.SHL.U32 R0, R0, 0x8, RZ ;  /* 0x0000000800007824 */ /* 0x000fe400078e00ff */
[----:B------:R-:W-:Y:S02]  /*100e0*/  IMAD R3, R3, c[0x0][0x1f0], RZ ;  /* 0x00007c0003037a24 */ /* 0x000fe400078e02ff */
[----:B-1----:R-:W-:Y:S01]  /*100f0*/  IMAD.WIDE R6, R10, 0x80, R6 ;  /* 0x000000800a067825 */ /* 0x002fe200078e0206 */
[----:B------:R-:W-:-:S03]  /*10100*/  SHF.R.S32.HI R0, RZ, 0x1f, R0 ;  /* 0x0000001fff007819 */ /* 0x000fc60000011400 */
[----:B------:R-:W-:Y:S02]  /*10110*/  IMAD R3, R22, c[0x0][0x1f4], R3 ;  /* 0x00007d0016037a24 */ /* 0x000fe400078e0203 */
[----:B----4-:R-:W-:Y:S01]  /*10120*/  IMAD R14, R14, -0x80, R5 ;  /* 0xffffff800e0e7824 */ /* 0x010fe200078e0205 */
[----:B------:R-:W-:Y:S02]  /*10130*/  SHF.R.S32.HI R5, RZ, 0x3, R4 ;  /* 0x00000003ff057819 */ /* 0x000fe40000011404 */
[C---:B---3--:R-:W-:Y:S02]  /*10140*/  IADD3 R20, P0, R12.reuse, R20, RZ ;  /* 0x000000140c147210 */ /* 0x048fe40007f1e0ff */
[----:B------:R-:W-:-:S03]  /*10150*/  ISETP.GE.AND P1, PT, R12, c[0x0][0x220], PT ;  /* 0x000088000c007a0c */ /* 0x000fc60003f26270 */
[----:B------:R-:W-:Y:S01]  /*10160*/  IMAD.X R21, R0, 0x1, R11, P0 ;  /* 0x0000000100157824 */ /* 0x000fe200000e060b */
[----:B------:R-:W-:-:S03]  /*10170*/  ISETP.GE.OR P0, PT, R5, R14, P1 ;  /* 0x0000000e0500720c */ /* 0x000fc60000f06670 */
[----:B------:R-:W-:-:S04]  /*10180*/  IMAD.WIDE.U32 R22, R22, c[0x0][0x1f0], R20 ;  /* 0x00007c0016167a25 */ /* 0x000fc800078e0014 */
[----:B------:R-:W-:-:S06]  /*10190*/  IMAD.IADD R9, R23, 0x1, R3 ;  /* 0x0000000117097824 */ /* 0x000fcc00078e0203 */
        /* <DEDUP_REMOVED lines=9> */
.L_x_1339:
[----:B------:R-:W-:Y:S05]  /*10230*/  BSYNC B0 ;  /* 0x0000000000007941 */ /* 0x000fea0003800000 */
.L_x_1338:
[----:B------:R-:W-:Y:S01]  /*10240*/  LEA.HI.SX32 R3, R4, 0x10, 0x1d ;  /* 0x0000001004037811 */ /* 0x000fe200078feaff */
[----:B------:R-:W-:Y:S03]  /*10250*/  BSSY B0, `(.L_x_1340) ;  /* 0x000000e000007945 */ /* 0x000fe60003800000 */
[----:B------:R-:W-:-:S13]  /*10260*/  ISETP.GE.OR P0, PT, R3, R14, P1 ;  /* 0x0000000e0300720c */ /* 0x000fda0000f06670 */
        /* <DEDUP_REMOVED lines=12> */
.L_x_1341:
[----:B------:R-:W-:Y:S05]  /*10330*/  BSYNC B0 ;  /* 0x0000000000007941 */ /* 0x000fea0003800000 */
.L_x_1340:
[----:B-1----:R-:W-:Y:S01]  /*10340*/  LEA.HI.SX32 R3, R4, 0x20, 0x1d ;  /* 0x0000002004037811 */ /* 0x002fe200078feaff */
        /* <DEDUP_REMOVED lines=14> */
.L_x_1343:
[----:B------:R-:W-:Y:S05]  /*10430*/  BSYNC B0 ;  /* 0x0000000000007941 */ /* 0x000fea0003800000 */
.L_x_1342:
        /* <DEDUP_REMOVED lines=15> */
.L_x_1345:
[----:B------:R-:W-:Y:S05]  /*10530*/  BSYNC B0 ;  /* 0x0000000000007941 */ /* 0x000fea0003800000 */
.L_x_1344:
        /* <DEDUP_REMOVED lines=15> */
.L_x_1347:
[----:B------:R-:W-:Y:S05]  /*10630*/  BSYNC B0 ;  /* 0x0000000000007941 */ /* 0x000fea0003800000 */
.L_x_1346:
        /* <DEDUP_REMOVED lines=15> */
.L_x_1349:
[----:B------:R-:W-:Y:S05]  /*10730*/  BSYNC B0 ;  /* 0x0000000000007941 */ /* 0x000fea0003800000 */
.L_x_1348:
        /* <DEDUP_REMOVED lines=15> */
.L_x_1351:
[----:B------:R-:W-:Y:S05]  /*10830*/  BSYNC B0 ;  /* 0x0000000000007941 */ /* 0x000fea0003800000 */
.L_x_1350:
[----:B-1----:R-:W-:-:S04]  /*10840*/  LEA.HI.SX32 R3, R4, 0x70, 0x1d ;  /* 0x0000007004037811 */ /* 0x002fc800078feaff */
[----:B------:R-:W-:-:S13]  /*10850*/  ISETP.GE.OR P1, PT, R3, R14, P1 ;  /* 0x0000000e0300720c */ /* 0x000fda0000f26670 */
[----:B------:R-:W-:Y:S05]  /*10860*/  @P1 EXIT ;  /* 0x000000000000194d */ /* 0x000fea0003800000 */
        /* <DEDUP_REMOVED lines=12> */
.L_x_1294:
[----:B------:R-:W2:Y:S04]  /*10930*/  LDL.LU R14, [R1+0x40] ;  /* 0x00004000010e7983 */ /* 0x000ea80000300800 */
[----:B------:R-:W3:Y:S01]  /*10940*/  LDL.LU R12, [R1+0x4c] ;  /* 0x00004c00010c7983 */ /* 0x000ee20000300800 */
[----:B------:R-:W1:Y:S01]  /*10950*/  LDC.U8 R2, c[0x0][0x329] ;  /* 0x0000ca40ff027b82 */ /* 0x000e620000000000 */
[----:B------:R-:W-:Y:S01]  /*10960*/  LEA.HI R4, R0, R123, RZ, 0x3 ;  /* 0x0000007b00047211 */ /* 0x000fe200078f18ff */
[----:B------:R-:W-:Y:S03]  /*10970*/  BSSY B0, `(.L_x_1352) ;  /* 0x0000041000007945 */ /* 0x000fe60003800000 */
[----:B------:R-:W-:-:S02]  /*10980*/  LOP3.LUT R8, R4, 0xfffffff8, RZ, 0xc0, !PT ;  /* 0xfffffff804087812 */ /* 0x000fc400078ec0ff */
[----:B------:R-:W-:Y:S01]  /*10990*/  SHF.R.S32.HI R4, RZ, 0x3, R4 ;  /* 0x00000003ff047819 */ /* 0x000fe20000011404 */
[----:B------:R-:W4:Y:S02]  /*109a0*/  LDC.U8 R7, c[0x0][0x328] ;  /* 0x0000ca00ff077b82 */ /* 0x000f240000000000 */
[----:B------:R-:W-:-:S04]  /*109b0*/  IMAD.IADD R123, R123, 0x1, -R8 ;  /* 0x000000017b7b7824 */ /* 0x000fc800078e0a08 */
[----:B------:R-:W-:Y:S01]  /*109c0*/  IMAD.SHL.U32 R13, R123, 0x8, RZ ;  /* 0x000000087b0d7824 */ /* 0x000fe200078e00ff */
[----:B-1----:R-:W-:Y:S02]  /*109d0*/  ISETP.NE.AND P0, PT, R2, RZ, PT ;  /* 0x000000ff0200720c */ /* 0x002fe40003f05270 */
[----:B----4-:R-:W-:-:S04]  /*109e0*/  ISETP.NE.AND P2, PT, R7, RZ, PT ;  /* 0x000000ff0700720c */ /* 0x010fc80003f45270 */
[----:B------:R-:W-:-:S07]  /*109f0*/  ISETP.EQ.AND P2, PT, R2, RZ, P2 ;  /* 0x000000ff0200720c */ /* 0x000fce0001742270 */
[----:B------:R-:W-:Y:S01]  /*10a00*/  @P0 IMAD.MOV.U32 R3, RZ, RZ, c[0x0][0x210] ;  /* 0x00008400ff030624 */ /* 0x000fe200078e00ff */
[----:B------:R-:W-:Y:S01]  /*10a10*/  @!P0 ISETP.NE.AND P3, PT, R7, RZ, PT ;  /* 0x000000ff0700820c */ /* 0x000fe20003f65270 */
[----:B------:R-:W-:Y:S01]  /*10a20*/  @!P0 IMAD.MOV.U32 R0, RZ, RZ, c[0x0][0x214] ;  /* 0x00008500ff008624 */ /* 0x000fe200078e00ff */
[----:B------:R-:W-:Y:S01]  /*10a30*/  @P0 MOV R7, 0x1 ;  /* 0x0000000100070802 */ /* 0x000fe20000000f00 */
[----:B------:R-:W-:-:S03]  /*10a40*/  @P0 IMAD R3, R3, c[0x0][0x214], RZ ;  /* 0x0000850003030a24 */ /* 0x000fc600078e02ff */
[----:B------:R-:W-:Y:S01]  /*10a50*/  @!P0 SEL R3, R0, c[0x0][0x234], !P3 ;  /* 0x00008d0000038a07 */ /* 0x000fe20005800000 */
[----:B------:R-:W-:Y:S02]  /*10a60*/  @P0 IMAD.MOV.U32 R0, RZ, RZ, c[0x0][0x210] ;  /* 0x00008400ff000624 */ /* 0x000fe400078e00ff */
[----:B------:R-:W-:Y:S02]  /*10a70*/  @!P0 IMAD.MOV.U32 R0, RZ, RZ, 0x1 ;  /* 0x00000001ff008424 */ /* 0x000fe400078e00ff */
[----:B------:R-:W-:-:S04]  /*10a80*/  @!P0 IMAD R7, R3, c[0x0][0x1c0], RZ ;  /* 0x0000700003078a24 */ /* 0x000fc800078e02ff */
[----:B------:R-:W-:Y:S01]  /*10a90*/  IMAD R7, R6, R7, RZ ;  /* 0x0000000706077224 */ /* 0x000fe200078e02ff */
[C---:B--2---:R-:W-:Y:S02]  /*10aa0*/  ISETP.NE.AND P4, PT, R14.reuse, -0x1, PT ;  /* 0xffffffff0e00780c */ /* 0x044fe40003f85270 */
[----:B------:R-:W-:-:S11]  /*10ab0*/  ISETP.NE.OR P1, PT, R14, -0x1, !P2 ;  /* 0xffffffff0e00780c */ /* 0x000fd60005725670 */
[----:B------:R-:W-:Y:S01]  /*10ac0*/  @!P4 SHF.R.S32.HI R5, RZ, 0x1f, R6 ;  /* 0x0000001fff05c819 */ /* 0x000fe20000011406 */
[----:B------:R-:W-:-:S04]  /*10ad0*/  @!P4 IMAD.WIDE.U32 R10, R6, c[0x0][0x1e0], RZ ;  /* 0x00007800060aca25 */ /* 0x000fc800078e00ff */
[----:B------:R-:W-:Y:S02]  /*10ae0*/  @!P4 IMAD R5, R5, c[0x0][0x1e0], RZ ;  /* 0x000078000505ca24 */ /* 0x000fe400078e02ff */
[----:B------:R-:W-:-:S04]  /*10af0*/  @P4 IMAD.WIDE.U32 R22, R14, c[0x0][0x1e8], RZ ;  /* 0x00007a000e164a25 */ /* 0x000fc800078e00ff */
[----:B------:R-:W-:Y:S02]  /*10b00*/  @!P4 IMAD R5, R6, c[0x0][0x1e4], R5 ;  /* 0x000079000605ca24 */ /* 0x000fe400078e0205 */
[----:B------:R-:W-:Y:S02]  /*10b10*/  @!P4 IMAD.MOV.U32 R22, RZ, RZ, R10 ;  /* 0x000000ffff16c224 */ /* 0x000fe400078e000a */
[----:B------:R-:W-:Y:S02]  /*10b20*/  @P4 IMAD R2, R14, c[0x0][0x1ec], R23 ;  /* 0x00007b000e024a24 */ /* 0x000fe400078e0217 */
[----:B------:R-:W-:Y:S01]  /*10b30*/  @!P4 IMAD.IADD R2, R11, 0x1, R5 ;  /* 0x000000010b02c824 */ /* 0x000fe200078e0205 */
[C---:B------:R-:W-:Y:S01]  /*10b40*/  IADD3 R22, P3, R13.reuse, R22, RZ ;  /* 0x000000160d167210 */ /* 0x040fe20007f7e0ff */
[----:B------:R-:W-:Y:S01]  /*10b50*/  @!P1 IMAD R14, R6, c[0x0][0x214], RZ ;  /* 0x00008500060e9a24 */ /* 0x000fe200078e02ff */
[----:B------:R-:W-:Y:S01]  /*10b60*/  SHF.R.S32.HI R5, RZ, 0x1f, R20 ;  /* 0x0000001fff057819 */ /* 0x000fe20000011414 */
[----:B------:R-:W-:Y:S01]  /*10b70*/  @!P2 CS2R R10, SRZ ;  /* 0x00000000000aa805 */ /* 0x000fe2000001ff00 */
[----:B------:R-:W-:Y:S01]  /*10b80*/  LEA.HI.X.SX32 R23, R13, R2, 0x1, P3 ;  /* 0x000000020d177211 */ /* 0x000fe200018f0eff */
[----:B------:R-:W-:Y:S01]  /*10b90*/  @P2 IMAD.MOV.U32 R10, RZ, RZ, R14 ;  /* 0x000000ffff0a2224 */ /* 0x000fe200078e000e */
[----:B---3--:R-:W-:Y:S01]  /*10ba0*/  IADD3 R2, -R9, R12, RZ ;  /* 0x0000000c09027210 */ /* 0x008fe20007ffe1ff */
[----:B------:R1:W-:Y:S01]  /*10bb0*/  @!P1 STL [R1+0x40], R14 ;  /* 0x0000400e01009387 */ /* 0x0003e20000100800 */
[----:B------:R-:W-:Y:S01]  /*10bc0*/  ISETP.GE.AND P1, PT, R13, c[0x0][0x220], PT ;  /* 0x000088000d007a0c */ /* 0x000fe20003f26270 */
[----:B------:R-:W-:Y:S01]  /*10bd0*/  IMAD R25, R5, c[0x0][0x1f0], RZ ;  /* 0x00007c0005197a24 */ /* 0x000fe200078e02ff */
[----:B------:R-:W-:Y:S01]  /*10be0*/  SEL R5, R7, RZ, !P2 ;  /* 0x000000ff07057207 */ /* 0x000fe20005000000 */
[----:B------:R-:W2:Y:S01]  /*10bf0*/  S2R R12, SR_CTAID.X ;  /* 0x00000000000c7919 */ /* 0x000ea20000002500 */
[-C--:B------:R-:W-:Y:S01]  /*10c00*/  ISETP.GE.OR P3, PT, R4, R2.reuse, P1 ;  /* 0x000000020400720c */ /* 0x080fe20000f66670 */
[----:B------:R-:W-:Y:S01]  /*10c10*/  IMAD R25, R20, c[0x0][0x1f4], R25 ;  /* 0x00007d0014197a24 */ /* 0x000fe200078e0219 */
[----:B------:R-:W-:Y:S01]  /*10c20*/  ISETP.GE.AND P0, PT, R4, R2, PT ;  /* 0x000000020400720c */ /* 0x000fe20003f06270 */
[----:B------:R-:W-:Y:S01]  /*10c30*/  IMAD.WIDE.U32 R22, R20, c[0x0][0x1f0], R22 ;  /* 0x00007c0014167a25 */ /* 0x000fe200078e0016 */
[----:B------:R-:W-:-:S02]  /*10c40*/  @P2 SHF.R.S32.HI R11, RZ, 0x1f, R14 ;  /* 0x0000001fff0b2819 */ /* 0x000fc4000001140e */
[----:B------:R-:W-:Y:S01]  /*10c50*/  P2R R6, PR, RZ, 0x1 ;  /* 0x00000001ff067803 */ /* 0x000fe20000000000 */
[----:B------:R-:W-:Y:S02]  /*10c60*/  IMAD R9, R9, R0, RZ ;  /* 0x0000000009097224 */ /* 0x000fe400078e02ff */
[----:B------:R-:W-:Y:S01]  /*10c70*/  IMAD R20, R20, R3, R5 ;  /* 0x0000000314147224 */ /* 0x000fe200078e0205 */
[----:B------:R-:W-:Y:S01]  /*10c80*/  SHF.R.S32.HI R5, RZ, 0x1f, R4 ;  /* 0x0000001fff057819 */ /* 0x000fe20000011404 */
[----:B------:R-:W-:Y:S01]  /*10c90*/  IMAD.IADD R25, R25, 0x1, R23 ;  /* 0x0000000119197824 */ /* 0x000fe200078e0217 */
[----:B------:R-:W-:Y:S02]  /*10ca0*/  SHF.R.S32.HI R7, RZ, 0x1f, R9 ;  /* 0x0000001fff077819 */ /* 0x000fe40000011409 */
[--C-:B------:R-:W-:Y:S02]  /*10cb0*/  IADD3 R3, P2, P0, R9, R10, R20.reuse ;  /* 0x0000000a09037210 */ /* 0x100fe4000785e014 */
[----:B------:R-:W-:-:S04]  /*10cc0*/  SHF.R.S32.HI R10, RZ, 0x1f, R20 ;  /* 0x0000001fff0a7819 */ /* 0x000fc80000011414 */
[----:B------:R-:W-:Y:S01]  /*10cd0*/  IADD3.X R10, R7, R11, R10, P2, P0 ;  /* 0x0000000b070a7210 */ /* 0x000fe200017e040a */
[----:B--2---:R-:W-:Y:S01]  /*10ce0*/  IMAD.WIDE R20, R12, 0x80, R4 ;  /* 0x000000800c147825 */ /* 0x004fe200078e0204 */
        /* <DEDUP_REMOVED lines=9> */
.L_x_1353:
[----:B-1----:R-:W-:Y:S05]  /*10d80*/  BSYNC B0 ;  /* 0x0000000000007941 */ /* 0x002fea0003800000 */
.L_x_1352:
[----:B------:R-:W-:Y:S01]  /*10d90*/  IADD3 R19, R4, 0x10, RZ ;  /* 0x0000001004137810 */ /* 0x000fe20007ffe0ff */
[----:B------:R-:W-:Y:S03]  /*10da0*/  BSSY B0, `(.L_x_1354) ;  /* 0x0000010000007945 */ /* 0x000fe60003800000 */
[CC--:B------:R-:W-:Y:S02]  /*10db0*/  ISETP.GE.OR P0, PT, R19.reuse, R2.reuse, P1 ;  /* 0x000000021300720c */ /* 0x0c0fe40000f06670 */
[----:B------:R-:W-:-:S04]  /*10dc0*/  ISETP.GE.AND P2, PT, R19, R2, PT ;  /* 0x000000021300720c */ /* 0x000fc80003f46270 */
[----:B------:R-:W-:-:S07]  /*10dd0*/  P2R R12, PR, RZ, 0x4 ;  /* 0x00000004ff0c7803 */ /* 0x000fce0000000000 */
        /* <DEDUP_REMOVED lines=12> */
.L_x_1355:
[----:B------:R-:W-:Y:S05]  /*10ea0*/  BSYNC B0 ;  /* 0x0000000000007941 */ /* 0x000fea0003800000 */
.L_x_1354:
[----:B------:R-:W-:Y:S01]  /*10eb0*/  IADD3 R17, R4, 0x20, RZ ;  /* 0x0000002004117810 */ /* 0x000fe20007ffe0ff */
[----:B------:R-:W-:Y:S03]  /*10ec0*/  BSSY B0, `(.L_x_1356) ;  /* 0x000000f000007945 */ /* 0x000fe60003800000 */
[CC--:B------:R-:W-:Y:S02]  /*10ed0*/  ISETP.GE.OR P0, PT, R17.reuse, R2.reuse, P1 ;  /* 0x000000021100720c */ /* 0x0c0fe40000f06670 */
[----:B------:R-:W-:-:S11]  /*10ee0*/  ISETP.GE.AND P6, PT, R17, R2, PT ;  /* 0x000000021100720c */ /* 0x000fd60003fc6270 */
        /* <DEDUP_REMOVED lines=12> */
.L_x_1357:
[----:B------:R-:W-:Y:S05]  /*10fb0*/  BSYNC B0 ;  /* 0x0000000000007941 */ /* 0x000fea0003800000 */
.L_x_1356:
        /* <DEDUP_REMOVED lines=16> */
.L_x_1359:
[----:B------:R-:W-:Y:S05]  /*110c0*/  BSYNC B0 ;  /* 0x0000000000007941 */ /* 0x000fea0003800000 */
.L_x_1358:
        /* <DEDUP_REMOVED lines=16> */
.L_x_1361:
[----:B------:R-:W-:Y:S05]  /*111d0*/  BSYNC B0 ;  /* 0x0000000000007941 */ /* 0x000fea0003800000 */
.L_x_1360:
        /* <DEDUP_REMOVED lines=16> */
.L_x_1363:
[----:B------:R-:W-:Y:S05]  /*112e0*/  BSYNC B0 ;  /* 0x0000000000007941 */ /* 0x000fea0003800000 */
.L_x_1362:
[----:B-1----:R-:W-:Y:S01]  /*112f0*/  IADD3 R9, R4, 0x60, RZ ;  /* 0x0000006004097810 */ /* 0x002fe20007ffe0ff */
        /* <DEDUP_REMOVED lines=15> */
.L_x_1365:
[----:B------:R-:W-:Y:S05]  /*113f0*/  BSYNC B0 ;  /* 0x0000000000007941 */ /* 0x000fea0003800000 */
.L_x_1364:
[----:B------:R-:W-:Y:S01]  /*11400*/  IADD3 R7, R4, 0x70, RZ ;  /* 0x0000007004077810 */ /* 0x000fe20007ffe0ff */
[----:B------:R-:W-:Y:S03]  /*11410*/  BSSY B0, `(.L_x_1366) ;  /* 0x000000e000007945 */ /* 0x000fe60003800000 */
[CC--:B------:R-:W-:Y:S02]  /*11420*/  ISETP.GE.OR P0, PT, R7.reuse, R2.reuse, P1 ;  /* 0x000000020700720c */ /* 0x0c0fe40000f06670 */
[----:B------:R-:W-:-:S11]  /*11430*/  ISETP.GE.AND P1, PT, R7, R2, PT ;  /* 0x000000020700720c */ /* 0x000fd60003f26270 */
        /* <DEDUP_REMOVED lines=11> */
.L_x_1367:
[----:B------:R-:W-:Y:S05]  /*114f0*/  BSYNC B0 ;  /* 0x0000000000007941 */ /* 0x000fea0003800000 */
.L_x_1366:
        /* <DEDUP_REMOVED lines=9> */
[----:B------:R-:W-:Y:S02]  /*11590*/  @!P0 IMAD R4, R4, R0, RZ ;  /* 0x0000000004048224 */ /* 0x000fe400078e02ff */
[----:B------:R-:W-:-:S03]  /*115a0*/  @!P0 IMAD.MOV.U32 R23, RZ, RZ, 0x7f800000 ;  /* 0x7f800000ff178424 */ /* 0x000fc600078e00ff */
[----:B--2---:R-:W-:Y:S01]  /*115b0*/  @!P0 IADD3 R21, P1, R4, R3, RZ ;  /* 0x0000000304158210 */ /* 0x004fe20007f3e0ff */
[----:B------:R-:W-:-:S03]  /*115c0*/  @!P6 IMAD R17, R17, R0, RZ ;  /* 0x000000001111e224 */ /* 0x000fc600078e02ff */
[----:B------:R-:W-:Y:S01]  /*115d0*/  @!P0 LEA.HI.X.SX32 R4, R4, R10, 0x1, P1 ;  /* 0x0000000a04048211 */ /* 0x000fe200008f0eff */
[-C--:B------:R-:W-:Y:S01]  /*115e0*/  @!P4 IMAD R13, R13, R0.reuse, RZ ;  /* 0x000000000d0dc224 */ /* 0x080fe200078e02ff */
[----:B------:R-:W-:Y:S01]  /*115f0*/  ISETP.NE.OR P1, PT, R123, RZ, P2 ;  /* 0x000000ff7b00720c */ /* 0x000fe20001725670 */
[----:B------:R-:W-:-:S12]  /*11600*/  @!P3 IMAD R11, R11, R0, RZ ;  /* 0x000000000b0bb224 */ /* 0x000fd800078e02ff */
[----:B------:R-:W-:Y:S02]  /*11610*/  @!P1 IMAD R6, R19, R0, RZ ;  /* 0x0000000013069224 */ /* 0x000fe400078e02ff */
[----:B------:R-:W-:-:S03]  /*11620*/  @!P1 IMAD.MOV.U32 R25, RZ, RZ, 0x7f800000 ;  /* 0x7f800000ff199424 */ /* 0x000fc600078e00ff */
[----:B------:R-:W-:-:S04]  /*11630*/  @!P1 IADD3 R19, P2, R6, R3, RZ ;  /* 0x0000000306139210 */ /* 0x000fc80007f5e0ff */
[----:B------:R-:W-:Y:S02]  /*11640*/  @!P1 LEA.HI.X.SX32 R6, R6, R10, 0x1, P2 ;  /* 0x0000000a06069211 */ /* 0x000fe400010f0eff */
[----:B------:R-:W-:-:S04]  /*11650*/  @!P0 LEA R20, P2, R21, c[0x0][0x200], 0x2 ;  /* 0x0000800015148a11 */ /* 0x000fc800078410ff */
[----:B------:R-:W-:Y:S01]  /*11660*/  @!P0 LEA.HI.X R21, R21, c[0x0][0x204], R4, 0x2, P2 ;  /* 0x0000810015158a11 */ /* 0x000fe200010f1404 */
[----:B------:R-:W-:Y:S01]  /*11670*/  @!P5 IMAD R4, R15, R0, RZ ;  /* 0x000000000f04d224 */ /* 0x000fe200078e02ff */
[----:B------:R-:W-:-:S03]  /*11680*/  @!P1 LEA R18, P2, R19, c[0x0][0x200], 0x2 ;  /* 0x0000800013129a11 */ /* 0x000fc600078410ff */
[----:B------:R2:W-:Y:S01]  /*11690*/  @!P0 STG.E [R20.64], R23 ;  /* 0x0000001714008986 */ /* 0x0005e2000c101910 */
[----:B------:R-:W-:Y:S02]  /*116a0*/  @!P1 LEA.HI.X R19, R19, c[0x0][0x204], R6, 0x2, P2 ;  /* 0x0000810013139a11 */ /* 0x000fe400010f1406 */
[----:B------:R-:W-:Y:S02]  /*116b0*/  ISETP.NE.AND P2, PT, R2, RZ, PT ;  /* 0x000000ff0200720c */ /* 0x000fe40003f45270 */
[----:B------:R-:W-:Y:S01]  /*116c0*/  @!P6 IADD3 R2, P0, R17, R3, RZ ;  /* 0x000000031102e210 */ /* 0x000fe20007f1e0ff */
[----:B------:R3:W-:Y:S01]  /*116d0*/  @!P1 STG.E [R18.64], R25 ;  /* 0x0000001912009986 */ /* 0x0007e2000c101910 */
[----:B------:R-:W-:Y:S02]  /*116e0*/  ISETP.NE.AND P1, PT, R5, RZ, PT ;  /* 0x000000ff0500720c */ /* 0x000fe40003f25270 */
[----:B------:R-:W-:Y:S02]  /*116f0*/  @!P6 LEA.HI.X.SX32 R17, R17, R10, 0x1, P0 ;  /* 0x0000000a1111e211 */ /* 0x000fe400000f0eff */
[----:B------:R-:W-:-:S02]  /*11700*/  @!P6 LEA R14, P0, R2, c[0x0][0x200], 0x2 ;  /* 0x00008000020eea11 */ /* 0x000fc400078010ff */
[C---:B------:R-:W-:Y:S02]  /*11710*/  ISETP.NE.OR P2, PT, R123.reuse, RZ, P2 ;  /* 0x000000ff7b00720c */ /* 0x040fe40001745670 */
[----:B------:R-:W-:Y:S02]  /*11720*/  @!P6 LEA.HI.X R15, R2, c[0x0][0x204], R17, 0x2, P0 ;  /* 0x00008100020fea11 */ /* 0x000fe400000f1411 */
[C---:B------:R-:W-:Y:S02]  /*11730*/  @!P5 IADD3 R5, P0, R4.reuse, R3, RZ ;  /* 0x000000030405d210 */ /* 0x040fe40007f1e0ff */
[----:B------:R-:W-:Y:S02]  /*11740*/  ISETP.NE.OR P1, PT, R123, RZ, P1 ;  /* 0x000000ff7b00720c */ /* 0x000fe40000f25670 */
[----:B------:R-:W-:Y:S02]  /*11750*/  @!P5 LEA.HI.X.SX32 R2, R4, R10, 0x1, P0 ;  /* 0x0000000a0402d211 */ /* 0x000fe400000f0eff */
[----:B------:R-:W-:-:S03]  /*11760*/  @!P5 LEA R4, P0, R5, c[0x0][0x200], 0x2 ;  /* 0x000080000504da11 */ /* 0x000fc600078010ff */
[----:B------:R-:W-:Y:S01]  /*11770*/  @!P2 IMAD R6, R9, R0, RZ ;  /* 0x000000000906a224 */ /* 0x000fe200078e02ff */
[----:B------:R-:W-:Y:S01]  /*11780*/  @!P5 LEA.HI.X R5, R5, c[0x0][0x204], R2, 0x2, P0 ;  /* 0x000081000505da11 */ /* 0x000fe200000f1402 */
[----:B--2---:R-:W-:Y:S01]  /*11790*/  @!P2 IMAD.MOV.U32 R23, RZ, RZ, 0x7f800000 ;  /* 0x7f800000ff17a424 */ /* 0x004fe200078e00ff */
[----:B------:R-:W-:-:S04]  /*117a0*/  @!P4 IADD3 R2, P0, R13, R3, RZ ;  /* 0x000000030d02c210 */ /* 0x000fc80007f1e0ff */
[----:B------:R-:W-:Y:S01]  /*117b0*/  @!P4 LEA.HI.X.SX32 R13, R13, R10, 0x1, P0 ;  /* 0x0000000a0d0dc211 */ /* 0x000fe200000f0eff */
[----:B---3--:R-:W-:Y:S01]  /*117c0*/  @!P4 IMAD.MOV.U32 R19, RZ, RZ, 0x7f800000 ;  /* 0x7f800000ff13c424 */ /* 0x008fe200078e00ff */
[----:B------:R-:W-:Y:S01]  /*117d0*/  @!P4 LEA R12, P0, R2, c[0x0][0x200], 0x2 ;  /* 0x00008000020cca11 */ /* 0x000fe200078010ff */
[----:B------:R-:W-:-:S03]  /*117e0*/  @!P3 IMAD.MOV.U32 R25, RZ, RZ, 0x7f800000 ;  /* 0x7f800000ff19b424 */ /* 0x000fc600078e00ff */
[----:B------:R-:W-:Y:S02]  /*117f0*/  @!P4 LEA.HI.X R13, R2, c[0x0][0x204], R13, 0x2, P0 ;  /* 0x00008100020dca11 */ /* 0x000fe400000f140d */
[----:B------:R-:W-:-:S04]  /*11800*/  @!P3 IADD3 R2, P0, R11, R3, RZ ;  /* 0x000000030b02b210 */ /* 0x000fc80007f1e0ff */
[----:B------:R-:W-:Y:S02]  /*11810*/  @!P3 LEA.HI.X.SX32 R9, R11, R10, 0x1, P0 ;  /* 0x0000000a0b09b211 */ /* 0x000fe400000f0eff */
[----:B------:R-:W-:-:S04]  /*11820*/  @!P3 LEA R16, P0, R2, c[0x0][0x200], 0x2 ;  /* 0x000080000210ba11 */ /* 0x000fc800078010ff */
[----:B------:R-:W-:Y:S01]  /*11830*/  @!P3 LEA.HI.X R17, R2, c[0x0][0x204], R9, 0x2, P0 ;  /* 0x000081000211ba11 */ /* 0x000fe200000f1409 */
[----:B------:R-:W-:Y:S01]  /*11840*/  @!P6 IMAD.MOV.U32 R9, RZ, RZ, 0x7f800000 ;  /* 0x7f800000ff09e424 */ /* 0x000fe200078e00ff */
[----:B------:R-:W-:-:S04]  /*11850*/  @!P2 IADD3 R2, P0, R6, R3, RZ ;  /* 0x000000030602a210 */ /* 0x000fc80007f1e0ff */
[----:B------:R-:W-:Y:S01]  /*11860*/  @!P2 LEA.HI.X.SX32 R11, R6, R10, 0x1, P0 ;  /* 0x0000000a060ba211 */ /* 0x000fe200000f0eff */
        /* <DEDUP_REMOVED lines=10> */
[----:B--2---:R-:W-:-:S03]  /*11910*/  IMAD.MOV.U32 R5, RZ, RZ, 0x7f800000 ;  /* 0x7f800000ff057424 */ /* 0x004fc600078e00ff */
[----:B------:R-:W-:-:S04]  /*11920*/  IADD3 R3, P0, R0, R3, RZ ;  /* 0x0000000300037210 */ /* 0x000fc80007f1e0ff */
[----:B------:R-:W-:Y:S02]  /*11930*/  LEA.HI.X.SX32 R0, R0, R10, 0x1, P0 ;  /* 0x0000000a00007211 */ /* 0x000fe400000f0eff */
[----:B------:R-:W-:-:S04]  /*11940*/  LEA R2, P0, R3, c[0x0][0x200], 0x2 ;  /* 0x0000800003027a11 */ /* 0x000fc800078010ff */
[----:B------:R-:W-:-:S05]  /*11950*/  LEA.HI.X R3, R3, c[0x0][0x204], R0, 0x2, P0 ;  /* 0x0000810003037a11 */ /* 0x000fca00000f1400 */
[----:B------:R-:W-:Y:S01]  /*11960*/  STG.E [R2.64], R5 ;  /* 0x0000000502007986 */ /* 0x000fe2000c101910 */
[----:B------:R-:W-:Y:S05]  /*11970*/  EXIT ;  /* 0x000000000000794d */ /* 0x000fea0003800000 */
.L_x_1368:
        /* <DEDUP_REMOVED lines=16> */
.L_x_2133:


//--------------------- .text._ZN5flash16flash_fwd_kernelI23Flash_fwd_kernel_traitsILi64ELi128ELi64ELi4ELb0ELb0EN7cutlass10bfloat16_tE19Flash_kernel_traitsILi64ELi128ELi64ELi4ES3_EELb0ELb0ELb0ELb0ELb0ELb0ELb1ELb0EEEvNS_16Flash_fwd_paramsE --------------------------
	.section	.text._ZN5flash16flash_fwd_kernelI23Flash_fwd_kernel_traitsILi64ELi128ELi64ELi4ELb0ELb0EN7cutlass10bfloat16_tE19Flash_kernel_traitsILi64ELi128ELi64ELi4ES3_EELb0ELb0ELb0ELb0ELb0ELb0ELb1ELb0EEEvNS_16Flash_fwd_paramsE,"ax",@progbits
	.sectioninfo	@"SHI_REGISTERS=255"
	.align	128
        .global         _ZN5flash16flash_fwd_kernelI23Flash_fwd_kernel_traitsILi64ELi128ELi64ELi4ELb0ELb0EN7cutlass10bfloat16_tE19Flash_kernel_traitsILi64ELi128ELi64ELi4ES3_EELb0ELb0ELb0ELb0ELb0ELb0ELb1ELb0EEEvNS_16Flash_fwd_paramsE
        .type           _ZN5flash16flash_fwd_kernelI23Flash_fwd_kernel_traitsILi64ELi128ELi64ELi4ELb0ELb0EN7cutlass10bfloat16_tE19Flash_kernel_traitsILi64ELi128ELi64ELi4ES3_EELb0ELb0ELb0ELb0ELb0ELb0ELb1ELb0EEEvNS_16Flash_fwd_paramsE,@function
        .size           _ZN5flash16flash_fwd_kernelI23Flash_fwd_kernel_traitsILi64ELi128ELi64ELi4ELb0ELb0EN7cutlass10bfloat16_tE19Flash_kernel_traitsILi64ELi128ELi64ELi4ES3_EELb0ELb0ELb0ELb0ELb0ELb0ELb1ELb0EEEvNS_16Flash_fwd_paramsE,(.L_x_2134 - _ZN5flash16flash_fwd_kernelI23Flash_fwd_kernel_traitsILi64ELi128ELi64ELi4ELb0ELb0EN7cutlass10bfloat16_tE19Flash_kernel_traitsILi64ELi128ELi64ELi4ES3_EELb0ELb0ELb0ELb0ELb0ELb0ELb1ELb0EEEvNS_16Flash_fwd_paramsE)
        .other          _ZN5flash16flash_fwd_kernelI23Flash_fwd_kernel_traitsILi64ELi128ELi64ELi4ELb0ELb0EN7cutlass10bfloat16_tE19Flash_kernel_traitsILi64ELi128ELi64ELi4ES3_EELb0ELb0ELb0ELb0ELb0ELb0ELb1ELb0EEEvNS_16Flash_fwd_paramsE,@"STO_CUDA_ENTRY STV_DEFAULT"
_ZN5flash16flash_fwd_kernelI23Flash_fwd_kernel_traitsILi64ELi128ELi64ELi4ELb0ELb0EN7cutlass10bfloat16_tE19Flash_kernel_traitsILi64ELi128ELi64ELi4ES3_EELb0ELb0ELb0ELb0ELb0ELb0ELb1ELb0EEEvNS_16Flash_fwd_paramsE:
.text._ZN5flash16flash_fwd_kernelI23Flash_fwd_kernel_traitsILi64ELi128ELi64ELi4ELb0ELb0EN7cutlass10bfloat16_tE19Flash_kernel_traitsILi64ELi128ELi64ELi4ES3_EELb0ELb0ELb0ELb0ELb0ELb0ELb1ELb0EEEvNS_16Flash_fwd_paramsE:
        /* <DEDUP_REMOVED lines=34> */
.L_x_1369:
[----:B---34-:R-:W-:Y:S02]  /*0220*/  MOV R3, c[0x0][0x218] ;  /* 0x0000860000037a02 */ /* 0x018fe40000000f00 */
.L_x_1370:
        /* <DEDUP_REMOVED lines=21> */
[----:B-1----:R-:W-:-:S03]  /*0380*/  @P0 IADD3 R8, R0, R10, RZ ;  /* 0x0000000a00080210 */ /* 0x002fc60007ffe0ff */
        /* <DEDUP_REMOVED lines=19> */
.L_x_1372:
        /* <DEDUP_REMOVED lines=11> */
[----:B------:R-:W-:Y:S01]  /*0570*/  IMAD.HI.U32 R214, R12, R5, RZ ;  /* 0x000000050cd67227 */ /* 0x000fe200078e00ff */
[----:B------:R-:W-:-:S03]  /*0580*/  SHF.R.S32.HI R12, RZ, 0x1f, R6 ;  /* 0x0000001fff0c7819 */ /* 0x000fc60000011406 */
[----:B------:R-:W-:-:S04]  /*0590*/  IMAD.MOV R2, RZ, RZ, -R214 ;  /* 0x000000ffff027224 */ /* 0x000fc800078e0ad6 */
[----:B------:R-:W-:Y:S02]  /*05a0*/  IMAD R2, R9, R2, R5 ;  /* 0x0000000209027224 */ /* 0x000fe400078e0205 */
[----:B------:R-:W-:-:S03]  /*05b0*/  @P0 IMAD.IADD R5, R0, 0x1, R10 ;  /* 0x0000000100050824 */ /* 0x000fc600078e020a */
[----:B------:R-:W-:Y:S01]  /*05c0*/  ISETP.GT.U32.AND P2, PT, R9, R2, PT ;  /* 0x000000020900720c */ /* 0x000fe20003f44070 */
[----:B------:R-:W-:-:S04]  /*05d0*/  @P0 IMAD.WIDE.U32 R10, R5, c[0x0][0x1a0], RZ ;  /* 0x00006800050a0a25 */ /* 0x000fc800078e00ff */
[----:B------:R-:W-:-:S08]  /*05e0*/  @P0 IMAD R5, R5, c[0x0][0x1a4], R11 ;  /* 0x0000690005050a24 */ /* 0x000fd000078e020b */
[-C--:B------:R-:W-:Y:S02]  /*05f0*/  @!P2 IADD3 R2, R2, -R9.reuse, RZ ;  /* 0x800000090202a210 */ /* 0x080fe40007ffe0ff */
[----:B------:R-:W-:Y:S02]  /*0600*/  @!P2 IADD3 R214, R214, 0x1, RZ ;  /* 0x00000001d6d6a810 */ /* 0x000fe40007ffe0ff */
[----:B------:R-:W-:Y:S02]  /*0610*/  ISETP.GE.U32.AND P3, PT, R2, R9, PT ;  /* 0x000000090200720c */ /* 0x000fe40003f66070 */
[----:B------:R-:W-:Y:S02]  /*0620*/  LOP3.LUT R2, R6, c[0x0][0x1c8], RZ, 0x3c, !PT ;  /* 0x0000720006027a12 */ /* 0x000fe400078e3cff */
[----:B------:R-:W-:Y:S02]  /*0630*/  ISETP.NE.AND P2, PT, RZ, c[0x0][0x1c8], PT ;  /* 0x00007200ff007a0c */ /* 0x000fe40003f45270 */
[----:B------:R-:W-:-:S02]  /*0640*/  ISETP.GE.AND P1, PT, R2, RZ, PT ;  /* 0x000000ff0200720c */ /* 0x000fc40003f26270 */
[----:B------:R-:W-:-:S05]  /*0650*/  @P0 MOV R2, R10 ;  /* 0x0000000a00020202 */ /* 0x000fca0000000f00 */
[----:B------:R-:W-:-:S06]  /*0660*/  @P3 IADD3 R214, R214, 0x1, RZ ;  /* 0x00000001d6d63810 */ /* 0x000fcc0007ffe0ff */
        /* <DEDUP_REMOVED lines=14> */
.L_x_1373:
[----:B------:R-:W-:Y:S01]  /*0750*/  SHF.R.S32.HI R10, RZ, 0x1f, R85 ;  /* 0x0000001fff0a7819 */ /* 0x000fe20000011455 */
[----:B------:R-:W-:Y:S01]  /*0760*/  IMAD.IADD R200, R7, 0x1, -R200 ;  /* 0x0000000107c87824 */ /* 0x000fe200078e0ac8 */
[----:B------:R-:W-:Y:S01]  /*0770*/  BSSY B0, `(.L_x_1374) ;  /* 0x000002a000007945 */ /* 0x000fe20003800000 */
[----:B------:R-:W-:Y:S01]  /*0780*/  IMAD R12, R12, c[0x0][0x1a8], RZ ;  /* 0x00006a000c0c7a24 */ /* 0x000fe200078e02ff */
[CC--:B------:R-:W-:Y:S02]  /*0790*/  LEA.HI R4, R10.reuse, R85.reuse, RZ, 0x3 ;  /* 0x000000550a047211 */ /* 0x0c0fe400078f18ff */
[----:B------:R-:W-:Y:S01]  /*07a0*/  LEA.HI R0, R10, R85, RZ, 0x6 ;  /* 0x000000550a007211 */ /* 0x000fe200078f30ff */
[----:B------:R-:W-:Y:S01]  /*07b0*/  IMAD R12, R6, c[0x0][0x1ac], R12 ;  /* 0x00006b00060c7a24 */ /* 0x000fe200078e020c */
[----:B------:R-:W-:-:S02]  /*07c0*/  SHF.R.S32.HI R232, RZ, 0x3, R4 ;  /* 0x00000003ffe87819 */ /* 0x000fc40000011404 */
[----:B------:R-:W-:Y:S01]  /*07d0*/  LOP3.LUT R4, R4, 0xfffffff8, RZ, 0xc0, !PT ;  /* 0xfffffff804047812 */ /* 0x000fe200078ec0ff */
[----:B------:R-:W-:Y:S01]  /*07e0*/  IMAD.SHL.U32 R0, R0, 0x8, RZ ;  /* 0x0000000800007824 */ /* 0x000fe200078e00ff */
[----:B------:R-:W-:Y:S01]  /*07f0*/  SHF.R.S32.HI R233, RZ, 0x1f, R232 ;  /* 0x0000001fffe97819 */ /* 0x000fe200000114e8 */
[----:B------:R-:W-:Y:S01]  /*0800*/  IMAD.SHL.U32 R212, R232, 0x40, RZ ;  /* 0x00000040e8d47824 */ /* 0x000fe200078e00ff */
[----:B------:R-:W-:Y:S01]  /*0810*/  SHF.R.S32.HI R199, RZ, 0x1f, R214 ;  /* 0x0000001fffc77819 */ /* 0x000fe200000114d6 */
[----:B------:R-:W-:Y:S01]  /*0820*/  IMAD.IADD R4, R85, 0x1, -R4 ;  /* 0x0000000155047824 */ /* 0x000fe200078e0a04 */
[----:B------:R-:W-:Y:S01]  /*0830*/  LEA.HI R11, R10, R85, RZ, 0x5 ;  /* 0x000000550a0b7211 */ /* 0x000fe200078f28ff */
[----:B------:R-:W-:Y:S01]  /*0840*/  IMAD.WIDE R222, R222, 0x80, R232 ;  /* 0x00000080dede7825 */ /* 0x000fe200078e02e8 */
[----:B------:R-:W-:-:S03]  /*0850*/  LOP3.LUT R212, R212, 0x1c0, RZ, 0xc0, !PT ;  /* 0x000001c0d4d47812 */ /* 0x000fc600078ec0ff */
[----:B------:R-:W-:-:S05]  /*0860*/  IMAD.SHL.U32 R220, R4, 0x8, RZ ;  /* 0x0000000804dc7824 */ /* 0x000fca00078e00ff */
[----:B------:R-:W-:Y:S02]  /*0870*/  IADD3 R14, P0, R220, R14, RZ ;  /* 0x0000000edc0e7210 */ /* 0x000fe40007f1e0ff */
[--C-:B------:R-:W-:Y:S02]  /*0880*/  SHF.R.S32.HI R221, RZ, 0x1f, R220.reuse ;  /* 0x0000001fffdd7819 */ /* 0x100fe400000114dc */
[----:B------:R-:W-:Y:S02]  /*0890*/  LOP3.LUT R9, R212, 0x38, R220, 0xf8, !PT ;  /* 0x00000038d4097812 */ /* 0x000fe400078ef8dc */
[----:B------:R-:W-:Y:S01]  /*08a0*/  SHF.R.U32.HI R212, RZ, 0x3, R212 ;  /* 0x00000003ffd47819 */ /* 0x000fe200000116d4 */
[----:B------:R-:W-:Y:S01]  /*08b0*/  IMAD.X R15, R221, 0x1, R3, P0 ;  /* 0x00000001dd0f7824 */ /* 0x000fe200000e0603 */
[----:B------:R-:W-:Y:S02]  /*08c0*/  ISETP.GE.AND P0, PT, R232, R200, PT ;  /* 0x000000c8e800720c */ /* 0x000fe40003f06270 */
[----:B------:R-:W-:Y:S01]  /*08d0*/  LOP3.LUT R212, R9, R212, RZ, 0x3c, !PT ;  /* 0x000000d409d47212 */ /* 0x000fe200078e3cff */
[----:B------:R-:W-:-:S03]  /*08e0*/  IMAD.WIDE.U32 R6, R6, c[0x0][0x1a8], R14 ;  /* 0x00006a0006067a25 */ /* 0x000fc600078e000e */
[----:B------:R-:W-:Y:S01]  /*08f0*/  LOP3.LUT R212, R212, 0xfffffe00, R0, 0xf8, !PT ;  /* 0xfffffe00d4d47812 */ /* 0x000fe200078ef800 */
[----:B------:R-:W-:-:S04]  /*0900*/  IMAD.IADD R13, R7, 0x1, R12 ;  /* 0x00000001070d7824 */ /* 0x000fc800078e020c */
[----:B------:R-:W-:Y:S02]  /*0910*/  IMAD.SHL.U32 R212, R212, 0x2, RZ ;  /* 0x00000002d4d47824 */ /* 0x000fe400078e00ff */
        /* <DEDUP_REMOVED lines=15> */
.L_x_1375:
[----:B------:R-:W-:Y:S05]  /*0a10*/  BSYNC B0 ;  /* 0x0000000000007941 */ /* 0x000fea0003800000 */
.L_x_1374:
        /* <DEDUP_REMOVED lines=13> */
[----:B--2---:R-:W-:-:S03]  /*0af0*/  LEA R16, P0, R14, c[0x0][0x160], 0x1 ;  /* 0x000058000e107a11 */ /* 0x004fc600078008ff */
[----:B------:R-:W-:-:S05]  /*0b00*/  IMAD R0, R3, c[0x0][0x194], R0 ;  /* 0x0000650003007a24 */ /* 0x000fca00078e0200 */
[----:B------:R-:W-:-:S04]  /*0b10*/  IADD3 R0, R15, R0, RZ ;  /* 0x000000000f007210 */ /* 0x000fc80007ffe0ff */
[----:B------:R-:W-:-:S05]  /*0b20*/  LEA.HI.X R17, R14, c[0x0][0x164], R0, 0x1, P0 ;  /* 0x000059000e117a11 */ /* 0x000fca00000f0c00 */
[----:B------:R-:W-:Y:S01]  /*0b30*/  @!PT LDS RZ, [RZ] ;  /* 0x00000000fffff984 */ /* 0x000fe20000000800 */
[----:B------:R-:W-:Y:S01]  /*0b40*/  @!PT LDS RZ, [RZ] ;  /* 0x00000000fffff984 */ /* 0x000fe20000000800 */
[----:B------:R-:W-:Y:S01]  /*0b50*/  @!PT LDS RZ, [RZ] ;  /* 0x00000000fffff984 */ /* 0x000fe20000000800 */
[----:B------:R2:W-:Y:S02]  /*0b60*/  LDGSTS.E.BYPASS.LTC128B.128 [R212+0x800], [R16.64] ;  /* 0x0080000010d47fae */ /* 0x0005e4000b901d46 */
.L_x_1377:
[----:B------:R-:W-:Y:S05]  /*0b70*/  BSYNC B0 ;  /* 0x0000000000007941 */ /* 0x000fea0003800000 */
.L_x_1376:
        /* <DEDUP_REMOVED lines=21> */
.L_x_1379:
[----:B------:R-:W-:Y:S05]  /*0cd0*/  BSYNC B0 ;  /* 0x0000000000007941 */ /* 0x000fea0003800000 */
.L_x_1378:
        /* <DEDUP_REMOVED lines=21> */
.L_x_1381:
[----:B------:R-:W-:Y:S05]  /*0e30*/  BSYNC B0 ;  /* 0x0000000000007941 */ /* 0x000fea0003800000 */
.L_x_1380:
        /* <DEDUP_REMOVED lines=21> */
.L_x_1383:
[----:B------:R-:W-:Y:S05]  /*0f90*/  BSYNC B0 ;  /* 0x0000000000007941 */ /* 0x000fea0003800000 */
.L_x_1382:
        /* <DEDUP_REMOVED lines=21> */
.L_x_1385:
[----:B------:R-:W-:Y:S05]  /*10f0*/  BSYNC B0 ;  /* 0x0000000000007941 */ /* 0x000fea0003800000 */
.L_x_1384:
        /* <DEDUP_REMOVED lines=21> */
.L_x_1387:
[----:B------:R-:W-:Y:S05]  /*1250*/  BSYNC B0 ;  /* 0x0000000000007941 */ /* 0x000fea0003800000 */
.L_x_1386:
[----:B------:R-:W-:Y:S01]  /*1260*/  IADD3 R205, R232, 0x70, RZ ;  /* 0x00000070e8cd7810 */ /* 0x000fe20007ffe0ff */
[----:B------:R-:W-:Y:S01]  /*1270*/  IMAD.MOV.U32 R33, RZ, RZ, c[0x0][0x198] ;  /* 0x00006600ff217624 */ /* 0x000fe200078e00ff */
[----:B------:R-:W-:Y:S01]  /*1280*/  BSSY B0, `(.L_x_1388) ;  /* 0x0000016000007945 */ /* 0x000fe20003800000 */
[----:B------:R-:W-:Y:S01]  /*1290*/  IMAD.MOV.U32 R34, RZ, RZ, 0x6 ;  /* 0x00000006ff227424 */ /* 0x000fe200078e00ff */
[----:B------:R-:W-:Y:S01]  /*12a0*/  ISETP.GE.AND P0, PT, R205, R200, PT ;  /* 0x000000c8cd00720c */ /* 0x000fe20003f06270 */
[----:B------:R-:W-:-:S03]  /*12b0*/  IMAD.SHL.U32 R35, R33, 0x40, RZ ;  /* 0x0000004021237824 */ /* 0x000fc600078e00ff */
[----:B------:R-:W-:-:S09]  /*12c0*/  SHF.L.U64.HI R34, R33, R34, c[0x0][0x19c] ;  /* 0x0000670021227619 */ /* 0x000fd20000010222 */
        /* <DEDUP_REMOVED lines=17> */
.L_x_1389:
[----:B------:R-:W-:Y:S05]  /*13e0*/  BSYNC B0 ;  /* 0x0000000000007941 */ /* 0x000fea0003800000 */
.L_x_1388:
[C---:B------:R-:W-:Y:S01]  /*13f0*/  IMAD R0, R233.reuse, c[0x0][0x198], RZ ;  /* 0x00006600e9007a24 */ /* 0x040fe200078e02ff */
[----:B------:R-:W-:Y:S01]  /*1400*/  LEA.HI R10, R10, R85, RZ, 0x4 ;  /* 0x000000550a0a7211 */ /* 0x000fe200078f20ff */
[----:B-1----:R-:W-:Y:S01]  /*1410*/  IMAD.WIDE.U32 R12, R232, c[0x0][0x198], R220 ;  /* 0x00006600e80c7a25 */ /* 0x002fe200078e00dc */
[----:B------:R-:W-:Y:S01]  /*1420*/  LEA.HI.SX32 R84, R32, 0xffffffff, 0x1a ;  /* 0xffffffff20547811 */ /* 0x000fe200078fd2ff */
[----:B------:R-:W-:Y:S01]  /*1430*/  BSSY B0, `(.L_x_1390) ;  /* 0x0000032000007945 */ /* 0x000fe20003800000 */
[----:B------:R-:W-:Y:S01]  /*1440*/  LOP3.LUT R9, R10, 0xfffffff0, RZ, 0xc0, !PT ;  /* 0xfffffff00a097812 */ /* 0x000fe200078ec0ff */
[----:B------:R-:W-:Y:S01]  /*1450*/  IMAD R0, R232, c[0x0][0x19c], R0 ;  /* 0x00006700e8007a24 */ /* 0x000fe200078e0200 */
[----:B------:R-:W-:Y:S01]  /*1460*/  IADD3 R216, P0, R216, R12, RZ ;  /* 0x0000000cd8d87210 */ /* 0x000fe20007f1e0ff */
[----:B------:R-:W-:Y:S01]  /*1470*/  IMAD R3, R233, c[0x0][0x1a0], RZ ;  /* 0x00006800e9037a24 */ /* 0x000fe200078e02ff */
[----:B------:R-:W-:Y:S01]  /*1480*/  LOP3.LUT R204, R11, 0xffffffe0, RZ, 0xc0, !PT ;  /* 0xffffffe00bcc7812 */ /* 0x000fe200078ec0ff */
[----:B------:R-:W-:Y:S01]  /*1490*/  IMAD.WIDE.U32 R6, R232, c[0x0][0x1a0], R220 ;  /* 0x00006800e8067a25 */ /* 0x000fe200078e00dc */
[----:B------:R-:W-:-:S02]  /*14a0*/  IADD3.X R217, R8, R13, R0, P0, !PT ;  /* 0x0000000d08d97210 */ /* 0x000fc400007fe400 */
[----:B------:R-:W-:Y:S01]  /*14b0*/  IADD3 R204, -R204, R85, RZ ;  /* 0x00000055cccc7210 */ /* 0x000fe20007ffe1ff */
[----:B------:R-:W-:Y:S01]  /*14c0*/  IMAD.IADD R0, R85, 0x1, -R9 ;  /* 0x0000000155007824 */ /* 0x000fe200078e0a09 */
[----:B------:R-:W-:Y:S01]  /*14d0*/  IADD3 R2, P0, R2, R6, RZ ;  /* 0x0000000602027210 */ /* 0x000fe20007f1e0ff */
[----:B------:R-:W-:Y:S01]  /*14e0*/  IMAD R3, R232, c[0x0][0x1a4], R3 ;  /* 0x00006900e8037a24 */ /* 0x000fe200078e0203 */
[----:B------:R-:W-:Y:S01]  /*14f0*/  SHF.R.S32.HI R6, RZ, 0x1f, R84 ;  /* 0x0000001fff067819 */ /* 0x000fe20000011454 */
[----:B------:R-:W-:Y:S01]  /*1500*/  IMAD R218, R199, c[0x0][0x1b0], RZ ;  /* 0x00006c00c7da7a24 */ /* 0x000fe200078e02ff */
[----:B------:R-:W-:Y:S01]  /*1510*/  SHF.R.S32.HI R87, RZ, 0x1f, R0 ;  /* 0x0000001fff577819 */ /* 0x000fe20000011400 */
[----:B------:R-:W-:Y:S01]  /*1520*/  IMAD.WIDE.U32 R216, R214, c[0x0][0x1b0], R216 ;  /* 0x00006c00d6d87a25 */ /* 0x000fe200078e00d8 */
[----:B------:R-:W-:Y:S02]  /*1530*/  IADD3.X R3, R5, R7, R3, P0, !PT ;  /* 0x0000000705037210 */ /* 0x000fe400007fe403 */
[----:B------:R-:W-:Y:S01]  /*1540*/  LEA.HI R87, R87, R0, RZ, 0x3 ;  /* 0x0000000057577211 */ /* 0x000fe200078f18ff */
[----:B------:R-:W-:-:S02]  /*1550*/  IMAD R5, R84, -0x40, R88 ;  /* 0xffffffc054057824 */ /* 0x000fc400078e0258 */
[----:B------:R-:W-:Y:S01]  /*1560*/  IMAD R218, R214, c[0x0][0x1b4], R218 ;  /* 0x00006d00d6da7a24 */ /* 0x000fe200078e02da */
[----:B------:R-:W-:Y:S01]  /*1570*/  LOP3.LUT R9, R87, 0xfffffff8, RZ, 0xc0, !PT ;  /* 0xfffffff857097812 */ /* 0x000fe200078ec0ff */
[----:B------:R-:W-:Y:S01]  /*1580*/  IMAD R199, R199, c[0x0][0x1b8], RZ ;  /* 0x00006e00c7c77a24 */ /* 0x000fe200078e02ff */
[----:B------:R-:W-:Y:S01]  /*1590*/  ISETP.GE.AND P0, PT, R232, R5, PT ;  /* 0x00000005e800720c */ /* 0x000fe20003f06270 */
[----:B------:R-:W-:Y:S01]  /*15a0*/  IMAD.IADD R219, R217, 0x1, R218 ;  /* 0x00000001d9db7824 */ /* 0x000fe200078e02da */
[----:B------:R-:W-:Y:S01]  /*15b0*/  SHF.L.U32 R87, R87, 0x6, RZ ;  /* 0x0000000657577819 */ /* 0x000fe200000006ff */
[----:B------:R-:W-:Y:S01]  /*15c0*/  IMAD.IADD R9, R0, 0x1, -R9 ;  /* 0x0000000100097824 */ /* 0x000fe200078e0a09 */
[----:B------:R-:W-:Y:S01]  /*15d0*/  MOV R0, 0x10 ;  /* 0x0000001000007802 */ /* 0x000fe20000000f00 */
[----:B------:R-:W-:Y:S01]  /*15e0*/  IMAD R14, R34, R84, RZ ;  /* 0x00000054220e7224 */ /* 0x000fe200078e02ff */
[----:B------:R-:W-:Y:S01]  /*15f0*/  LOP3.LUT R87, R87, 0xfffffe00, RZ, 0xc0, !PT ;  /* 0xfffffe0057577812 */ /* 0x000fe200078ec0ff */
[----:B------:R-:W-:Y:S01]  /*1600*/  IMAD.MOV.U32 R218, RZ, RZ, R216 ;  /* 0x000000ffffda7224 */ /* 0x000fe200078e00d8 */
[----:B------:R-:W-:Y:S01]  /*1610*/  R2P PR, R9, 0x6 ;  /* 0x0000000609007804 */ /* 0x000fe20000000000 */
[----:B------:R-:W-:-:S02]  /*1620*/  IMAD R199, R214, c[0x0][0x1bc], R199 ;  /* 0x00006f00d6c77a24 */ /* 0x000fc400078e02c7 */
[----:B------:R-:W-:Y:S02]  /*1630*/  IMAD.WIDE.U32 R214, R214, c[0x0][0x1b8], R2 ;  /* 0x00006e00d6d67a25 */ /* 0x000fe400078e0002 */
[----:B------:R-:W-:Y:S02]  /*1640*/  SEL R0, R0, 0xfffffff0, !P1 ;  /* 0xfffffff000007807 */ /* 0x000fe40004800000 */
[----:B------:R-:W-:Y:S01]  /*1650*/  IMAD.MOV.U32 R3, RZ, RZ, 0x20 ;  /* 0x00000020ff037424 */ /* 0x000fe200078e00ff */
[----:B------:R-:W-:Y:S01]  /*1660*/  IADD3 R199, R215, R199, RZ ;  /* 0x000000c7d7c77210 */ /* 0x000fe20007ffe0ff */
[-C--:B------:R-:W-:Y:S02]  /*1670*/  IMAD R14, R6, R35.reuse, R14 ;  /* 0x00000023060e7224 */ /* 0x080fe400078e020e */
[----:B------:R-:W-:Y:S01]  /*1680*/  IMAD.WIDE.U32 R12, R84, R35, R218 ;  /* 0x00000023540c7225 */ /* 0x000fe200078e00da */
[----:B------:R-:W-:-:S04]  /*1690*/  SEL R2, R3, 0xffffffe0, !P2 ;  /* 0xffffffe003027807 */ /* 0x000fc80005000000 */
[----:B------:R-:W-:Y:S01]  /*16a0*/  IADD3 R15, R13, R14, RZ ;  /* 0x0000000e0d0f7210 */ /* 0x000fe20007ffe0ff */
[----:B------:R-:W-:Y:S05]  /*16b0*/  @P0 BRA `(.L_x_1391) ;  /* 0x0000009000000947 */ /* 0x000fea0003800000 */
[----:B------:R-:W-:-:S13]  /*16c0*/  ISETP.GE.AND P0, PT, R220, c[0x0][0x220], PT ;  /* 0x00008800dc007a0c */ /* 0x000fda0003f06270 */
[----:B------:R1:W-:Y:S01]  /*16d0*/  @P0 STS.128 [R212+0x4000], RZ ;  /* 0x004000ffd4000388 */ /* 0x0003e20000000c00 */
[----:B------:R-:W-:Y:S05]  /*16e0*/  @P0 BRA `(.L_x_1391) ;  /* 0x0000006000000947 */ /* 0x000fea0003800000 */
[----:B--2---:R-:W-:-:S04]  /*16f0*/  LEA R16, P0, R12, c[0x0][0x168], 0x1 ;  /* 0x00005a000c107a11 */ /* 0x004fc800078008ff */
[----:B------:R-:W-:-:S05]  /*1700*/  LEA.HI.X R17, R12, c[0x0][0x16c], R15, 0x1, P0 ;  /* 0x00005b000c117a11 */ /* 0x000fca00000f0c0f */
[----:B------:R-:W-:Y:S01]  /*1710*/  @!PT LDS RZ, [RZ] ;  /* 0x00000000fffff984 */ /* 0x000fe20000000800 */
[----:B------:R-:W-:Y:S01]  /*1720*/  @!PT LDS RZ, [RZ] ;  /* 0x00000000fffff984 */ /* 0x000fe20000000800 */
[----:B------:R-:W-:Y:S01]  /*1730*/  @!PT LDS RZ, [RZ] ;  /* 0x00000000fffff984 */ /* 0x000fe20000000800 */
[----:B------:R2:W-:Y:S04]  /*1740*/  LDGSTS.E.BYPASS.LTC128B.128 [R212+0x4000], [R16.64] ;  /* 0x0400000010d47fae */ /* 0x0005e8000b901d46 */
.L_x_1391:
[----:B------:R-:W-:Y:S05]  /*1750*/  BSYNC B0 ;  /* 0x0000000000007941 */ /* 0x000fea0003800000 */
.L_x_1390:
        /* <DEDUP_REMOVED lines=10> */
[----:B--2---:R-:W-:-:S04]  /*1800*/  LEA R16, P0, R8, c[0x0][0x168], 0x1 ;  /* 0x00005a0008107a11 */ /* 0x004fc800078008ff */
[----:B------:R-:W-:-:S05]  /*1810*/  LEA.HI.X R17, R8, c[0x0][0x16c], R7, 0x1, P0 ;  /* 0x00005b0008117a11 */ /* 0x000fca00000f0c07 */
[----:B------:R-:W-:Y:S01]  /*1820*/  @!PT LDS RZ, [RZ] ;  /* 0x00000000fffff984 */ /* 0x000fe20000000800 */
[----:B------:R-:W-:Y:S01]  /*1830*/  @!PT LDS RZ, [RZ] ;  /* 0x00000000fffff984 */ /* 0x000fe20000000800 */
[----:B------:R-:W-:Y:S01]  /*1840*/  @!PT LDS RZ, [RZ] ;  /* 0x00000000fffff984 */ /* 0x000fe20000000800 */
[----:B------:R2:W-:Y:S04]  /*1850*/  LDGSTS.E.BYPASS.LTC128B.128 [R212+0x4800], [R16.64] ;  /* 0x0480000010d47fae */ /* 0x0005e8000b901d46 */
.L_x_1393:
[----:B------:R-:W-:Y:S05]  /*1860*/  BSYNC B0 ;  /* 0x0000000000007941 */ /* 0x000fea0003800000 */
.L_x_1392:
        /* <DEDUP_REMOVED lines=9> */
[----:B--2---:R-:W-:-:S04]  /*1900*/  LEA R16, P0, R8, c[0x0][0x168], 0x1 ;  /* 0x00005a0008107a11 */ /* 0x004fc800078008ff */
[----:B------:R-:W-:-:S05]  /*1910*/  LEA.HI.X R17, R8, c[0x0][0x16c], R7, 0x1, P0 ;  /* 0x00005b0008117a11 */ /* 0x000fca00000f0c07 */
[----:B------:R-:W-:Y:S01]  /*1920*/  @!PT LDS RZ, [RZ] ;  /* 0x00000000fffff984 */ /* 0x000fe20000000800 */
[----:B------:R-:W-:Y:S01]  /*1930*/  @!PT LDS RZ, [RZ] ;  /* 0x00000000fffff984 */ /* 0x000fe20000000800 */
[----:B------:R-:W-:Y:S01]  /*1940*/  @!PT LDS RZ, [RZ] ;  /* 0x00000000fffff984 */ /* 0x000fe20000000800 */
[----:B------:R2:W-:Y:S04]  /*1950*/  LDGSTS.E.BYPASS.LTC128B.128 [R212+0x5000], [R16.64] ;  /* 0x0500000010d47fae */ /* 0x0005e8000b901d46 */
.L_x_1395:
[----:B------:R-:W-:Y:S05]  /*1960*/  BSYNC B0 ;  /* 0x0000000000007941 */ /* 0x000fea0003800000 */
.L_x_1394:
        /* <DEDUP_REMOVED lines=17> */
.L_x_1397:
[----:B------:R-:W-:Y:S05]  /*1a80*/  BSYNC B0 ;  /* 0x0000000000007941 */ /* 0x000fea0003800000 */
.L_x_1396:
        /* <DEDUP_REMOVED lines=22> */
.L_x_1399:
[----:B------:R-:W-:Y:S05]  /*1bf0*/  BSYNC B0 ;  /* 0x0000000000007941 */ /* 0x000fea0003800000 */
.L_x_1398:
        /* <DEDUP_REMOVED lines=17> */
.L_x_1401:
[----:B------:R-:W-:Y:S05]  /*1d10*/  BSYNC B0 ;  /* 0x0000000000007941 */ /* 0x000fea0003800000 */
.L_x_1400:
        /* <DEDUP_REMOVED lines=17> */
.L_x_1403:
[----:B------:R-:W-:Y:S05]  /*1e30*/  BSYNC B0 ;  /* 0x0000000000007941 */ /* 0x000fea0003800000 */
.L_x_1402:
[----:B------:R-:W-:Y:S01]  /*1e40*/  ISETP.GE.AND P0, PT, R209, R5, PT ;  /* 0x00000005d100720c */ /* 0x000fe20003f06270 */
[----:B------:R-:W-:Y:S01]  /*1e50*/  BSSY B0, `(.L_x_1404) ;  /* 0x0000012000007945 */ /* 0x000fe20003800000 */
[----:B------:R-:W-:-:S11]  /*1e60*/  SHF.R.S32.HI R11, RZ, 0x5, R11 ;  /* 0x00000005ff0b7819 */ /* 0x000fd6000001140b */
        /* <DEDUP_REMOVED lines=16> */
.L_x_1405:
[----:B------:R-:W-:Y:S05]  /*1f70*/  BSYNC B0 ;  /* 0x0000000000007941 */ /* 0x000fea0003800000 */
.L_x_1404:
[----:B------:R-:W-:Y:S01]  /*1f80*/  SHF.R.S32.HI R5, RZ, 0x4, R10 ;  /* 0x00000004ff057819 */ /* 0x000fe2000001140a */
[C---:B------:R-:W-:Y:S01]  /*1f90*/  IMAD.SHL.U32 R197, R4.reuse, 0x40, RZ ;  /* 0x0000004004c57824 */ /* 0x040fe200078e00ff */
[----:B------:R-:W-:Y:S01]  /*1fa0*/  R2P PR, R4, 0x6 ;  /* 0x0000000604007804 */ /* 0x000fe20000000000 */
[----:B------:R-:W-:Y:S01]  /*1fb0*/  IMAD.SHL.U32 R86, R9, 0x40, RZ ;  /* 0x0000004009567824 */ /* 0x000fe200078e00ff */
[----:B-1----:R-:W-:Y:S01]  /*1fc0*/  LEA.HI R6, R10, R5, RZ, 0x1 ;  /* 0x000000050a067211 */ /* 0x002fe200078f08ff */
[----:B------:R-:W-:Y:S01]  /*1fd0*/  IMAD.SHL.U32 R7, R232, 0x8, RZ ;  /* 0x00000008e8077824 */ /* 0x000fe200078e00ff */
[----:B------:R-:W-:Y:S01]  /*1fe0*/  LOP3.LUT R197, R197, 0x1c0, RZ, 0xc0, !PT ;  /* 0x000001c0c5c57812 */ /* 0x000fe200078ec0ff */
[----:B------:R-:W-:Y:S01]  /*1ff0*/  IMAD R11, R11, 0x400, R87 ;  /* 0x000004000b0b7824 */ /* 0x000fe200078e0257 */
[----:B------:R-:W-:Y:S01]  /*2000*/  LOP3.LUT R6, R6, 0xfffffffe, RZ, 0xc0, !PT ;  /* 0xfffffffe06067812 */ /* 0x000fe200078ec0ff */
[----:B------:R-:W0:Y:S01]  /*2010*/  LDGDEPBAR ;  /* 0x00000000000079af */ /* 0x000e220000000000 */
[----:B------:R-:W-:-:S02]  /*2020*/  LOP3.LUT R86, R86, 0x1c0, RZ, 0xc0, !PT ;  /* 0x000001c056567812 */ /* 0x000fc400078ec0ff */
[----:B------:R-:W-:Y:S01]  /*2030*/  LOP3.LUT R7, R197, 0x8, R7, 0xf8, !PT ;  /* 0x00000008c5077812 */ /* 0x000fe200078ef807 */
[----:B------:R-:W-:Y:S01]  /*2040*/  IMAD.IADD R5, R5, 0x1, -R6 ;  /* 0x0000000105057824 */ /* 0x000fe200078e0a06 */
[----:B------:R-:W-:Y:S02]  /*2050*/  SHF.R.U32.HI R197, RZ, 0x3, R197 ;  /* 0x00000003ffc57819 */ /* 0x000fe400000116c5 */
[----:B------:R-:W-:Y:S01]  /*2060*/  SEL R3, R3, 0xffffffe0, !P1 ;  /* 0xffffffe003037807 */ /* 0x000fe20004800000 */
[----:B------:R-:W-:Y:S01]  /*2070*/  IMAD.SHL.U32 R6, R5, 0x8, RZ ;  /* 0x0000000805067824 */ /* 0x000fe200078e00ff */
[----:B------:R-:W-:-:S04]  /*2080*/  LOP3.LUT R197, R7, R197, RZ, 0x3c, !PT ;  /* 0x000000c507c57212 */ /* 0x000fc800078e3cff */
[----:B------:R-:W-:Y:S01]  /*2090*/  LOP3.LUT R6, R86, 0x8, R6, 0xf8, !PT ;  /* 0x0000000856067812 */ /* 0x000fe200078ef806 */
[----:B------:R-:W-:Y:S01]  /*20a0*/  IMAD R197, R5, 0x200, R197 ;  /* 0x0000020005c57824 */ /* 0x000fe200078e02c5 */
[----:B------:R-:W-:-:S03]  /*20b0*/  SHF.R.U32.HI R86, RZ, 0x3, R86 ;  /* 0x00000003ff567819 */ /* 0x000fc60000011656 */
[----:B------:R-:W-:Y:S01]  /*20c0*/  IMAD.SHL.U32 R197, R197, 0x2, RZ ;  /* 0x00000002c5c57824 */ /* 0x000fe200078e00ff */
[----:B------:R-:W-:-:S03]  /*20d0*/  LOP3.LUT R86, R6, R86, RZ, 0x3c, !PT ;  /* 0x0000005606567212 */ /* 0x000fc600078e3cff */
[C---:B------:R-:W-:Y:S01]  /*20e0*/  IMAD.IADD R191, R197.reuse, 0x1, R3 ;  /* 0x00000001c5bf7824 */ /* 0x040fe200078e0203 */
[----:B------:R-:W-:Y:S01]  /*20f0*/  LDSM.16.M88.4 R48, [R197+0x4000] ;  /* 0x00400000c530783b */ /* 0x000fe20000000200 */
[----:B------:R-:W-:Y:S01]  /*2100*/  IMAD.IADD R198, R86, 0x1, R11 ;  /* 0x0000000156c67824 */ /* 0x000fe200078e020b */
[----:B------:R-:W-:Y:S01]  /*2110*/  IADD3 R4, R197, 0x4000, RZ ;  /* 0x00004000c5047810 */ /* 0x000fe20007ffe0ff */
[----:B------:R-:W-:Y:S01]  /*2120*/  IMAD.IADD R192, R87, 0x1, R86 ;  /* 0x0000000157c07824 */ /* 0x000fe200078e0256 */
[----:B------:R-:W-:Y:S01]  /*2130*/  LDSM.16.M88.4 R52, [R191+0x4000] ;  /* 0x00400000bf34783b */ /* 0x000fe20000000200 */
[----:B------:R-:W-:Y:S01]  /*2140*/  IMAD.SHL.U32 R198, R198, 0x2, RZ ;  /* 0x00000002c6c67824 */ /* 0x000fe200078e00ff */
[----:B------:R-:W-:Y:S02]  /*2150*/  IADD3 R194, R197, 0x4040, RZ ;  /* 0x00004040c5c27810 */ /* 0x000fe40007ffe0ff */
[----:B------:R-:W-:Y:S01]  /*2160*/  @P2 IADD3 R194, R4, -0x40, RZ ;  /* 0xffffffc004c22810 */ /* 0x000fe20007ffe0ff */
[--C-:B------:R-:W-:Y:S01]  /*2170*/  IMAD R196, R0, 0x2, R198.reuse ;  /* 0x0000000200c47824 */ /* 0x100fe200078e02c6 */
[----:B------:R-:W1:Y:S01]  /*2180*/  LDSM.16.M88.4 R20, [R198+0x2000] ;  /* 0x00200000c614783b */ /* 0x000e620000000200 */
[----:B------:R-:W-:Y:S01]  /*2190*/  IMAD R195, R2, 0x2, R198 ;  /* 0x0000000202c37824 */ /* 0x000fe200078e02c6 */
[----:B------:R-:W-:Y:S01]  /*21a0*/  IADD3 R187, R194, 0x800, RZ ;  /* 0x00000800c2bb7810 */ /* 0x000fe20007ffe0ff */
[----:B------:R-:W-:Y:S01]  /*21b0*/  IMAD.IADD R184, R3, 0x1, R194 ;  /* 0x0000000103b87824 */ /* 0x000fe200078e02c2 */
[----:B------:R-:W5:Y:S01]  /*21c0*/  LDSM.16.M88.4 R24, [R198] ;  /* 0x00000000c618783b */ /* 0x000f620000000200 */
[----:B------:R-:W-:Y:S01]  /*21d0*/  IMAD R193, R0, 0x2, R195 ;  /* 0x0000000200c17824 */ /* 0x000fe200078e02c3 */
[----:B------:R-:W-:-:S02]  /*21e0*/  IADD3 R186, R194, 0x1000, RZ ;  /* 0x00001000c2ba7810 */ /* 0x000fc40007ffe0ff */
[----:B------:R-:W2:Y:S01]  /*21f0*/  LDSM.16.M88.4 R12, [R196+0x2000] ;  /* 0x00200000c40c783b */ /* 0x000ea20000000200 */
[----:B------:R-:W-:-:S03]  /*2200*/  IADD3 R185, R194, 0x1800, RZ ;  /* 0x00001800c2b97810 */ /* 0x000fc60007ffe0ff */
[----:B--2---:R-:W2:Y:S04]  /*2210*/  LDSM.16.M88.4 R16, [R196] ;  /* 0x00000000c410783b */ /* 0x004ea80000000200 */
[----:B------:R-:W-:Y:S04]  /*2220*/  LDSM.16.M88.4 R80, [R194] ;  /* 0x00000000c250783b */ /* 0x000fe80000000200 */
[----:B------:R-:W3:Y:S04]  /*2230*/  LDSM.16.M88.4 R4, [R195+0x2000] ;  /* 0x00200000c304783b */ /* 0x000ee80000000200 */
[----:B------:R-:W4:Y:S04]  /*2240*/  LDSM.16.M88.4 R8, [R195] ;  /* 0x00000000c308783b */ /* 0x000f280000000200 */
[----:B------:R-:W-:Y:S04]  /*2250*/  LDSM.16.M88.4 R76, [R184] ;  /* 0x00000000b84c783b */ /* 0x000fe80000000200 */
[----:B------:R-:W2:Y:S04]  /*2260*/  LDSM.16.M88.4 R40, [R193+0x2000] ;  /* 0x00200000c128783b */ /* 0x000ea80000000200 */
[----:B------:R-:W3:Y:S01]  /*2270*/  LDSM.16.M88.4 R72, [R197+0x4800] ;  /* 0x00480000c548783b */ /* 0x000ee20000000200 */
[-C--:B-1----:R-:W-:Y:S03]  /*2280*/  HMMA.16816.F32.BF16 R28, R20, R48.reuse, RZ ;  /* 0x00000030141c723c */ /* 0x082fe600000418ff */
[----:B------:R-:W1:Y:S04]  /*2290*/  LDSM.16.M88.4 R44, [R193] ;  /* 0x00000000c12c783b */ /* 0x000e680000000200 */
[----:B------:R-:W1:Y:S01]  /*22a0*/  LDSM.16.M88.4 R64, [R191+0x4800] ;  /* 0x00480000bf40783b */ /* 0x000e620000000200 */
[C---:B-----5:R-:W-:Y:S08]  /*22b0*/  HMMA.16816.F32.BF16 R68, R24.reuse, R48, RZ ;  /* 0x000000301844723c */ /* 0x060ff000000418ff */
[----:B------:R-:W-:Y:S08]  /*22c0*/  HMMA.16816.F32.BF16 R36, R24, R50, RZ ;  /* 0x000000321824723c */ /* 0x000ff000000418ff */
[-C--:B------:R-:W-:Y:S08]  /*22d0*/  HMMA.16816.F32.BF16 R28, R12, R52.reuse, R28 ;  /* 0x000000340c1c723c */ /* 0x080ff0000004181c */
[----:B--2---:R-:W-:Y:S08]  /*22e0*/  HMMA.16816.F32.BF16 R68, R16, R52, R68 ;  /* 0x000000341044723c */ /* 0x004ff00000041844 */
[----:B------:R-:W-:Y:S08]  /*22f0*/  HMMA.16816.F32.BF16 R48, R20, R50, RZ ;  /* 0x000000321430723c */ /* 0x000ff000000418ff */
[----:B---3--:R-:W-:Y:S08]  /*2300*/  HMMA.16816.F32.BF16 R28, R4, R80, R28 ;  /* 0x00000050041c723c */ /* 0x008ff0000004181c */
[----:B------:R-:W-:Y:S08]  /*2310*/  HMMA.16816.F32.BF16 R36, R16, R54, R36 ;  /* 0x000000361024723c */ /* 0x000ff00000041824 */
[----:B----4-:R-:W-:Y:S08]  /*2320*/  HMMA.16816.F32.BF16 R68, R8, R80, R68 ;  /* 0x000000500844723c */ /* 0x010ff00000041844 */
[----:B------:R-:W-:Y:S01]  /*2330*/  HMMA.16816.F32.BF16 R48, R12, R54, R48 ;  /* 0x000000360c30723c */ /* 0x000fe20000041830 */
[----:B------:R-:W2:Y:S07]  /*2340*/  LDSM.16.M88.4 R52, [R194+0x800] ;  /* 0x00080000c234783b */ /* 0x000eae0000000200 */
[----:B------:R-:W-:Y:S08]  /*2350*/  HMMA.16816.F32.BF16 R28, R40, R76, R28 ;  /* 0x0000004c281c723c */ /* 0x000ff0000004181c */
[----:B------:R-:W-:Y:S08]  /*2360*/  HMMA.16816.F32.BF16 R36, R8, R82, R36 ;  /* 0x000000520824723c */ /* 0x000ff00000041824 */
[----:B------:R-:W-:Y:S08]  /*2370*/  HMMA.16816.F32.BF16 R56, R20, R72, RZ ;  /* 0x000000481438723c */ /* 0x000ff000000418ff */
[----:B-1----:R-:W-:Y:S01]  /*2380*/  HMMA.16816.F32.BF16 R68, R44, R76, R68 ;  /* 0x0000004c2c44723c */ /* 0x002fe20000041844 */
        /* <DEDUP_REMOVED lines=8> */
[----:B------:R-:W-:Y:S06]  /*2410*/  HMMA.16816.F32.BF16 R60, R24, R72, RZ ;  /* 0x00000048183c723c */ /* 0x000fec00000418ff */
[----:B------:R-:W1:Y:S02]  /*2420*/  MUFU.TANH R94, R30 ;  /* 0x0000001e005e7308 */ /* 0x000e640000002400 */
[----:B------:R-:W-:Y:S01]  /*2430*/  HMMA.16816.F32.BF16 R36, R44, R78, R36 ;  /* 0x0000004e2c24723c */ /* 0x000fe20000041824 */
[----:B------:R-:W-:-:S02]  /*2440*/  FMUL.FTZ R69, R69, c[0x0][0x2ec] ;  /* 0x0000bb0045457a20 */ /* 0x000fc40000410000 */
[----:B------:R-:W-:Y:S02]  /*2450*/  FMUL.FTZ R70, R70, c[0x0][0x2ec] ;  /* 0x0000bb0046467a20 */ /* 0x000fe40000410000 */
[----:B------:R-:W-:Y:S01]  /*2460*/  FMUL.FTZ R71, R71, c[0x0][0x2ec] ;  /* 0x0000bb0047477a20 */ /* 0x000fe20000410000 */
[----:B------:R3:W-:Y:S01]  /*2470*/  MUFU.TANH R95, R31 ;  /* 0x0000001f005f7308 */ /* 0x0007e20000002400 */
[----:B------:R-:W-:Y:S01]  /*2480*/  FMUL.FTZ R3, R68, c[0x0][0x2ec] ;  /* 0x0000bb0044037a20 */ /* 0x000fe20000410000 */
[----:B------:R-:W-:Y:S06]  /*2490*/  HMMA.16816.F32.BF16 R56, R12, R64, R56 ;  /* 0x000000400c38723c */ /* 0x000fec0000041838 */
[----:B------:R-:W-:Y:S02]  /*24a0*/  MUFU.TANH R89, R69 ;  /* 0x0000004500597308 */ /* 0x000fe40000002400 */
[----:B------:R-:W-:Y:S01]  /*24b0*/  HMMA.16816.F32.BF16 R48, R40, R78, R48 ;  /* 0x0000004e2830723c */ /* 0x000fe20000041830 */
[----:B---3--:R-:W3:Y:S05]  /*24c0*/  LDSM.16.M88.4 R28, [R197+0x5000] ;  /* 0x00500000c51c783b */ /* 0x008eea0000000200 */
[----:B------:R-:W4:Y:S02]  /*24d0*/  MUFU.TANH R90, R70 ;  /* 0x00000046005a7308 */ /* 0x000f240000002400 */
[----:B------:R-:W-:Y:S01]  /*24e0*/  HMMA.16816.F32.BF16 R76, R24, R74, RZ ;  /* 0x0000004a184c723c */ /* 0x000fe200000418ff */
[----:B------:R-:W-:-:S02]  /*24f0*/  FMUL.FTZ R36, R36, c[0x0][0x2ec] ;  /* 0x0000bb0024247a20 */ /* 0x000fc40000410000 */
[----:B------:R-:W-:Y:S02]  /*2500*/  FMUL.FTZ R37, R37, c[0x0][0x2ec] ;  /* 0x0000bb0025257a20 */ /* 0x000fe40000410000 */
[----:B------:R-:W-:Y:S01]  /*2510*/  FMUL.FTZ R38, R38, c[0x0][0x2ec] ;  /* 0x0000bb0026267a20 */ /* 0x000fe20000410000 */
[----:B------:R5:W-:Y:S02]  /*2520*/  MUFU.TANH R91, R71 ;  /* 0x00000047005b7308 */ /* 0x000be40000002400 */
[----:B------:R-:W-:Y:S01]  /*2530*/  HMMA.16816.F32.BF16 R60, R16, R64, R60 ;  /* 0x00000040103c723c */ /* 0x000fe2000004183c */
[----:B------:R-:W-:-:S05]  /*2540*/  FMUL.FTZ R39, R39, c[0x0][0x2ec] ;  /* 0x0000bb0027277a20 */ /* 0x000fca0000410000 */
[----:B------:R-:W-:Y:S02]  /*2550*/  MUFU.TANH R96, R36 ;  /* 0x0000002400607308 */ /* 0x000fe40000002400 */
[----:B------:R-:W-:Y:S01]  /*2560*/  HMMA.16816.F32.BF16 R72, R20, R74, RZ ;  /* 0x0000004a1448723c */ /* 0x000fe200000418ff */
[----:B------:R-:W-:Y:S02]  /*2570*/  FMUL.FTZ R48, R48, c[0x0][0x2ec] ;  /* 0x0000bb0030307a20 */ /* 0x000fe40000410000 */
[----:B------:R-:W-:Y:S02]  /*2580*/  FMUL.FTZ R49, R49, c[0x0][0x2ec] ;  /* 0x0000bb0031317a20 */ /* 0x000fe40000410000 */
[----:B------:R-:W-:Y:S01]  /*2590*/  FMUL.FTZ R50, R50, c[0x0][0x2ec] ;  /* 0x0000bb0032327a20 */ /* 0x000fe20000410000 */
[----:B-----5:R-:W5:Y:S02]  /*25a0*/  LDSM.16.M88.4 R68, [R184+0x800] ;  /* 0x00080000b844783b */ /* 0x020f640000000200 */
[----:B--2---:R-:W-:Y:S01]  /*25b0*/  HMMA.16816.F32.BF16 R56, R4, R52, R56 ;  /* 0x000000340438723c */ /* 0x004fe20000041838 */
[----:B------:R-:W-:Y:S01]  /*25c0*/  MUFU.TANH R97, R37 ;  /* 0x0000002500617308 */ /* 0x000fe20000002400 */
[----:B------:R-:W-:-:S06]  /*25d0*/  FMUL.FTZ R51, R51, c[0x0][0x2ec] ;  /* 0x0000bb0033337a20 */ /* 0x000fcc0000410000 */
[----:B------:R-:W-:Y:S01]  /*25e0*/  HMMA.16816.F32.BF16 R60, R8, R52, R60 ;  /* 0x00000034083c723c */ /* 0x000fe2000004183c */
[----:B------:R-:W-:Y:S07]  /*25f0*/  MUFU.TANH R98, R38 ;  /* 0x0000002600627308 */ /* 0x000fee0000002400 */
[-C--:B------:R-:W-:Y:S01]  /*2600*/  HMMA.16816.F32.BF16 R72, R12, R66.reuse, R72 ;  /* 0x000000420c48723c */ /* 0x080fe20000041848 */
[----:B------:R2:W-:Y:S07]  /*2610*/  MUFU.TANH R99, R39 ;  /* 0x0000002700637308 */ /* 0x0005ee0000002400 */
[----:B------:R-:W-:Y:S01]  /*2620*/  HMMA.16816.F32.BF16 R76, R16, R66, R76 ;  /* 0x00000042104c723c */ /* 0x000fe2000004184c */
[----:B------:R-:W-:Y:S07]  /*2630*/  MUFU.TANH R100, R48 ;  /* 0x0000003000647308 */ /* 0x000fee0000002400 */
[----:B---3--:R-:W-:Y:S01]  /*2640*/  HMMA.16816.F32.BF16 R64, R24, R28, RZ ;  /* 0x0000001c1840723c */ /* 0x008fe200000418ff */
[----:B--2---:R-:W2:Y:S01]  /*2650*/  LDSM.16.M88.4 R36, [R191+0x5000] ;  /* 0x00500000bf24783b */ /* 0x004ea20000000200 */
[----:B------:R-:W-:Y:S06]  /*2660*/  MUFU.TANH R101, R49 ;  /* 0x0000003100657308 */ /* 0x000fec0000002400 */
[-C--:B-----5:R-:W-:Y:S02]  /*2670*/  HMMA.16816.F32.BF16 R56, R40, R68.reuse, R56 ;  /* 0x000000442838723c */ /* 0x0a0fe40000041838 */
[----:B------:R-:W-:Y:S06]  /*2680*/  MUFU.TANH R102, R50 ;  /* 0x0000003200667308 */ /* 0x000fec0000002400 */
[----:B------:R-:W-:Y:S02]  /*2690*/  HMMA.16816.F32.BF16 R60, R44, R68, R60 ;  /* 0x000000442c3c723c */ /* 0x000fe4000004183c */
[----:B------:R3:W-:Y:S06]  /*26a0*/  MUFU.TANH R103, R51 ;  /* 0x0000003300677308 */ /* 0x0007ec0000002400 */
[-C--:B------:R-:W-:Y:S02]  /*26b0*/  HMMA.16816.F32.BF16 R72, R4, R54.reuse, R72 ;  /* 0x000000360448723c */ /* 0x080fe40000041848 */
[----:B------:R-:W5:Y:S06]  /*26c0*/  MUFU.TANH R3, R3 ;  /* 0x0000000300037308 */ /* 0x000f6c0000002400 */
[----:B------:R-:W-:Y:S01]  /*26d0*/  FMUL.FTZ R56, R56, c[0x0][0x2ec] ;  /* 0x0000bb0038387a20 */ /* 0x000fe20000410000 */
[----:B------:R-:W-:Y:S01]  /*26e0*/  HMMA.16816.F32.BF16 R76, R8, R54, R76 ;  /* 0x00000036084c723c */ /* 0x000fe2000004184c */
[----:B------:R-:W-:Y:S01]  /*26f0*/  FMUL.FTZ R57, R57, c[0x0][0x2ec] ;  /* 0x0000bb0039397a20 */ /* 0x000fe20000410000 */
[----:B------:R-:W1:Y:S01]  /*2700*/  LDSM.16.M88.4 R52, [R184+0x1000] ;  /* 0x00100000b834783b */ /* 0x000e620000000200 */
[----:B------:R-:W-:Y:S01]  /*2710*/  FMUL.FTZ R58, R58, c[0x0][0x2ec] ;  /* 0x0000bb003a3a7a20 */ /* 0x000fe20000410000 */
[----:B------:R-:W-:Y:S01]  /*2720*/  MUFU.TANH R108, R56 ;  /* 0x00000038006c7308 */ /* 0x000fe20000002400 */
[----:B------:R-:W-:-:S02]  /*2730*/  FMUL.FTZ R59, R59, c[0x0][0x2ec] ;  /* 0x0000bb003b3b7a20 */ /* 0x000fc40000410000 */
[----:B------:R-:W-:Y:S01]  /*2740*/  FMUL.FTZ R60, R60, c[0x0][0x2ec] ;  /* 0x0000bb003c3c7a20 */ /* 0x000fe20000410000 */
[----:B---3--:R-:W-:Y:S01]  /*2750*/  HMMA.16816.F32.BF16 R48, R20, R28, RZ ;  /* 0x0000001c1430723c */ /* 0x008fe200000418ff */
[----:B------:R-:W-:Y:S02]  /*2760*/  FMUL.FTZ R61, R61, c[0x0][0x2ec] ;  /* 0x0000bb003d3d7a20 */ /* 0x000fe40000410000 */
[----:B------:R-:W-:Y:S01]  /*2770*/  FMUL.FTZ R62, R62, c[0x0][0x2ec] ;  /* 0x0000bb003e3e7a20 */ /* 0x000fe20000410000 */
[----:B------:R-:W-:Y:S01]  /*2780*/  MUFU.TANH R109, R57 ;  /* 0x00000039006d7308 */ /* 0x000fe20000002400 */
[----:B------:R-:W-:-:S03]  /*2790*/  FMUL.FTZ R63, R63, c[0x0][0x2ec] ;  /* 0x0000bb003f3f7a20 */ /* 0x000fc60000410000 */
[----:B--2---:R-:W-:Y:S04]  /*27a0*/  HMMA.16816.F32.BF16 R64, R16, R36, R64 ;  /* 0x000000241040723c */ /* 0x004fe80000041840 */
[----:B------:R-:W2:Y:S04]  /*27b0*/  MUFU.TANH R110, R58 ;  /* 0x0000003a006e7308 */ /* 0x000ea80000002400 */
[----:B------:R-:W-:Y:S04]  /*27c0*/  HMMA.16816.F32.BF16 R72, R40, R70, R72 ;  /* 0x000000462848723c */ /* 0x000fe80000041848 */
[----:B------:R3:W-:Y:S04]  /*27d0*/  MUFU.TANH R111, R59 ;  /* 0x0000003b006f7308 */ /* 0x0007e80000002400 */
[----:B------:R-:W-:Y:S04]  /*27e0*/  HMMA.16816.F32.BF16 R48, R12, R36, R48 ;  /* 0x000000240c30723c */ /* 0x000fe80000041830 */
[----:B------:R-:W-:Y:S04]  /*27f0*/  MUFU.TANH R104, R60 ;  /* 0x0000003c00687308 */ /* 0x000fe80000002400 */
[----:B------:R-:W-:Y:S01]  /*2800*/  HMMA.16816.F32.BF16 R64, R8, R80, R64 ;  /* 0x000000500840723c */ /* 0x000fe20000041840 */
[----:B---3--:R-:W3:Y:S03]  /*2810*/  LDSM.16.M88.4 R56, [R197+0x5800] ;  /* 0x00580000c538783b */ /* 0x008ee60000000200 */
[----:B------:R-:W-:Y:S04]  /*2820*/  MUFU.TANH R105, R61 ;  /* 0x0000003d00697308 */ /* 0x000fe80000002400 */
[----:B------:R-:W-:Y:S01]  /*2830*/  HMMA.16816.F32.BF16 R76, R44, R70, R76 ;  /* 0x000000462c4c723c */ /* 0x000fe2000004184c */
[----:B------:R-:W2:Y:S01]  /*2840*/  LDSM.16.M88.4 R68, [R191+0x5800] ;  /* 0x00580000bf44783b */ /* 0x000ea20000000200 */
[----:B------:R-:W-:-:S02]  /*2850*/  FMUL.FTZ R72, R72, c[0x0][0x2ec] ;  /* 0x0000bb0048487a20 */ /* 0x000fc40000410000 */
[----:B------:R-:W-:Y:S01]  /*2860*/  FMUL.FTZ R73, R73, c[0x0][0x2ec] ;  /* 0x0000bb0049497a20 */ /* 0x000fe20000410000 */
[----:B------:R-:W2:Y:S01]  /*2870*/  MUFU.TANH R106, R62 ;  /* 0x0000003e006a7308 */ /* 0x000ea20000002400 */
[----:B------:R-:W-:Y:S02]  /*2880*/  FMUL.FTZ R74, R74, c[0x0][0x2ec] ;  /* 0x0000bb004a4a7a20 */ /* 0x000fe40000410000 */
[----:B------:R-:W-:Y:S05]  /*2890*/  HMMA.16816.F32.BF16 R48, R4, R80, R48 ;  /* 0x000000500430723c */ /* 0x000fea0000041830 */
[----:B------:R4:W2:Y:S03]  /*28a0*/  MUFU.TANH R107, R63 ;  /* 0x0000003f006b7308 */ /* 0x0008a60000002400 */
[----:B-1----:R-:W-:Y:S05]  /*28b0*/  HMMA.16816.F32.BF16 R64, R44, R52, R64 ;  /* 0x000000342c40723c */ /* 0x002fea0000041840 */
[----:B------:R-:W-:Y:S03]  /*28c0*/  MUFU.TANH R114, R72 ;  /* 0x0000004800727308 */ /* 0x000fe60000002400 */
[----:B------:R-:W-:-:S02]  /*28d0*/  FMUL.FTZ R76, R76, c[0x0][0x2ec] ;  /* 0x0000bb004c4c7a20 */ /* 0x000fc40000410000 */
[----:B------:R-:W-:Y:S02]  /*28e0*/  FMUL.FTZ R77, R77, c[0x0][0x2ec] ;  /* 0x0000bb004d4d7a20 */ /* 0x000fe40000410000 */
[----:B------:R-:W-:Y:S01]  /*28f0*/  FMUL.FTZ R78, R78, c[0x0][0x2ec] ;  /* 0x0000bb004e4e7a20 */ /* 0x000fe20000410000 */
[----:B----4-:R-:W-:Y:S01]  /*2900*/  HMMA.16816.F32.BF16 R60, R24, R30, RZ ;  /* 0x0000001e183c723c */ /* 0x010fe200000418ff */
[----:B------:R-:W-:Y:S01]  /*2910*/  MUFU.TANH R115, R73 ;  /* 0x0000004900737308 */ /* 0x000fe20000002400 */
[----:B------:R-:W-:-:S06]  /*2920*/  FMUL.FTZ R79, R79, c[0x0][0x2ec] ;  /* 0x0000bb004f4f7a20 */ /* 0x000fcc0000410000 */
[----:B------:R-:W-:Y:S01]  /*2930*/  HMMA.16816.F32.BF16 R28, R20, R30, RZ ;  /* 0x0000001e141c723c */ /* 0x000fe200000418ff */
[----:B------:R3:W-:Y:S02]  /*2940*/  MUFU.TANH R116, R74 ;  /* 0x0000004a00747308 */ /* 0x0007e40000002400 */
[----:B------:R-:W-:Y:S02]  /*2950*/  FMUL.FTZ R64, R64, c[0x0][0x2ec] ;  /* 0x0000bb0040407a20 */ /* 0x000fe40000410000 */
[----:B------:R-:W-:Y:S02]  /*2960*/  FMUL.FTZ R66, R66, c[0x0][0x2ec] ;  /* 0x0000bb0042427a20 */ /* 0x000fe40000410000 */
[----:B------:R-:W-:Y:S01]  /*2970*/  FMUL.FTZ R67, R67, c[0x0][0x2ec] ;  /* 0x0000bb0043437a20 */ /* 0x000fe20000410000 */
[----:B------:R-:W-:Y:S01]  /*2980*/  HMMA.16816.F32.BF16 R48, R40, R52, R48 ;  /* 0x000000342830723c */ /* 0x000fe20000041830 */
[----:B------:R-:W-:Y:S06]  /*2990*/  MUFU.TANH R112, R76 ;  /* 0x0000004c00707308 */ /* 0x000fec0000002400 */
[----:B------:R-:W-:Y:S01]  /*29a0*/  FMUL.FTZ R53, R75, c[0x0][0x2ec] ;  /* 0x0000bb004b357a20 */ /* 0x000fe20000410000 */
[----:B------:R-:W-:Y:S01]  /*29b0*/  HMMA.16816.F32.BF16 R60, R16, R38, R60 ;  /* 0x00000026103c723c */ /* 0x000fe2000004183c */
[----:B------:R-:W-:Y:S01]  /*29c0*/  MUFU.TANH R113, R77 ;  /* 0x0000004d00717308 */ /* 0x000fe20000002400 */
[----:B------:R-:W-:-:S06]  /*29d0*/  FMUL.FTZ R52, R65, c[0x0][0x2ec] ;  /* 0x0000bb0041347a20 */ /* 0x000fcc0000410000 */
[----:B---3--:R-:W-:Y:S01]  /*29e0*/  HMMA.16816.F32.BF16 R72, R20, R56, RZ ;  /* 0x000000381448723c */ /* 0x008fe200000418ff */
[----:B------:R-:W-:Y:S07]  /*29f0*/  MUFU.TANH R80, R78 ;  /* 0x0000004e00507308 */ /* 0x000fee0000002400 */
[----:B------:R-:W-:Y:S01]  /*2a00*/  HMMA.16816.F32.BF16 R28, R12, R38, R28 ;  /* 0x000000260c1c723c */ /* 0x000fe2000004181c */
[----:B------:R1:W-:Y:S01]  /*2a10*/  MUFU.TANH R81, R79 ;  /* 0x0000004f00517308 */ /* 0x0003e20000002400 */
[----:B------:R-:W-:-:S02]  /*2a20*/  FMUL.FTZ R48, R48, c[0x0][0x2ec] ;  /* 0x0000bb0030307a20 */ /* 0x000fc40000410000 */
[----:B------:R-:W-:Y:S02]  /*2a30*/  FMUL.FTZ R50, R50, c[0x0][0x2ec] ;  /* 0x0000bb0032327a20 */ /* 0x000fe40000410000 */
[----:B------:R-:W-:Y:S02]  /*2a40*/  FMUL.FTZ R49, R49, c[0x0][0x2ec] ;  /* 0x0000bb0031317a20 */ /* 0x000fe40000410000 */
[----:B------:R-:W-:Y:S01]  /*2a50*/  HMMA.16816.F32.BF16 R20, R20, R58, RZ ;  /* 0x0000003a1414723c */ /* 0x000fe200000418ff */
[----:B------:R-:W-:Y:S01]  /*2a60*/  MUFU.TANH R117, R64 ;  /* 0x0000004000757308 */ /* 0x000fe20000002400 */
[----:B------:R-:W-:-:S06]  /*2a70*/  FMUL.FTZ R51, R51, c[0x0][0x2ec] ;  /* 0x0000bb0033337a20 */ /* 0x000fcc0000410000 */
[C---:B------:R-:W-:Y:S01]  /*2a80*/  HMMA.16816.F32.BF16 R36, R24.reuse, R56, RZ ;  /* 0x000000381824723c */ /* 0x040fe200000418ff */
[----:B-1----:R-:W1:Y:S01]  /*2a90*/  LDSM.16.M88.4 R76, [R194+0x1800] ;  /* 0x00180000c24c783b */ /* 0x002e620000000200 */
[----:B------:R-:W-:Y:S06]  /*2aa0*/  MUFU.TANH R156, R66 ;  /* 0x00000042009c7308 */ /* 0x000fec0000002400 */
[----:B------:R-:W-:Y:S02]  /*2ab0*/  HMMA.16816.F32.BF16 R24, R24, R58, RZ ;  /* 0x0000003a1818723c */ /* 0x000fe400000418ff */
[----:B------:R3:W-:Y:S06]  /*2ac0*/  MUFU.TANH R158, R67 ;  /* 0x00000043009e7308 */ /* 0x0007ec0000002400 */
[----:B--2---:R-:W-:Y:S02]  /*2ad0*/  HMMA.16816.F32.BF16 R20, R12, R70, R20 ;  /* 0x000000460c14723c */ /* 0x004fe40000041814 */
[----:B------:R-:W-:Y:S06]  /*2ae0*/  MUFU.TANH R48, R48 ;  /* 0x0000003000307308 */ /* 0x000fec0000002400 */
[----:B------:R-:W-:Y:S01]  /*2af0*/  HMMA.16816.F32.BF16 R36, R16, R68, R36 ;  /* 0x000000441024723c */ /* 0x000fe20000041824 */
[----:B---3--:R-:W2:Y:S01]  /*2b00*/  LDSM.16.M88.4 R64, [R184+0x1800] ;  /* 0x00180000b840783b */ /* 0x008ea20000000200 */
[----:B------:R-:W-:Y:S01]  /*2b10*/  MUFU.TANH R53, R53 ;  /* 0x0000003500357308 */ /* 0x000fe20000002400 */
[----:B------:R-:W-:-:S05]  /*2b20*/  DEPBAR.LE SB0, 0x0 ;  /* 0x000080000000791a */ /* 0x000fca0000000000 */
[----:B------:R-:W-:Y:S02]  /*2b30*/  HMMA.16816.F32.BF16 R72, R12, R68, R72 ;  /* 0x000000440c48723c */ /* 0x000fe40000041848 */
[----:B------:R3:W4:Y:S05]  /*2b40*/  MUFU.TANH R68, R50 ;  /* 0x0000003200447308 */ /* 0x00072a0000002400 */
[----:B------:R-:W-:Y:S01]  /*2b50*/  IMAD.SHL.U32 R12, R85, 0x2, RZ ;  /* 0x00000002550c7824 */ /* 0x000fe200078e00ff */
[----:B------:R-:W-:Y:S02]  /*2b60*/  HMMA.16816.F32.BF16 R24, R16, R70, R24 ;  /* 0x000000461018723c */ /* 0x000fe40000041818 */
[----:B------:R-:W-:Y:S02]  /*2b70*/  MUFU.TANH R52, R52 ;  /* 0x0000003400347308 */ /* 0x000fe40000002400 */
[----:B------:R-:W-:-:S04]  /*2b80*/  LOP3.LUT R12, R12, 0x6, RZ, 0xc0, !PT ;  /* 0x000000060c0c7812 */ /* 0x000fc800078ec0ff */
[-C--:B------:R-:W-:Y:S01]  /*2b90*/  HMMA.16816.F32.BF16 R60, R8, R82.reuse, R60 ;  /* 0x00000052083c723c */ /* 0x080fe2000004183c */
[----:B------:R-:W-:Y:S01]  /*2ba0*/  IMAD R84, R84, 0x40, R12 ;  /* 0x0000004054547824 */ /* 0x000fe200078e020c */
[----:B------:R-:W-:Y:S04]  /*2bb0*/  MUFU.TANH R49, R49 ;  /* 0x0000003100317308 */ /* 0x000fe80000002400 */
[----:B------:R-:W-:Y:S02]  /*2bc0*/  ISETP.GE.AND P2, PT, R84, R88, PT ;  /* 0x000000585400720c */ /* 0x000fe40003f46270 */
[----:B------:R-:W-:Y:S02]  /*2bd0*/  HMMA.16816.F32.BF16 R28, R4, R82, R28 ;  /* 0x00000052041c723c */ /* 0x000fe4000004181c */
[----:B------:R-:W-:Y:S01]  /*2be0*/  FSEL R94, R94, -INF , !P2 ;  /* 0xff8000005e5e7808 */ /* 0x000fe20005000000 */
[----:B------:R-:W2:Y:S01]  /*2bf0*/  MUFU.TANH R51, R51 ;  /* 0x0000003300337308 */ /* 0x000ea20000002400 */
[----:B------:R-:W-:-:S02]  /*2c00*/  FSEL R92, R92, -INF , !P2 ;  /* 0xff8000005c5c7808 */ /* 0x000fc40005000000 */
[----:B------:R-:W-:Y:S02]  /*2c10*/  FSEL R90, R90, -INF , !P2 ;  /* 0xff8000005a5a7808 */ /* 0x000fe40005000000 */
[----:B-1----:R-:W-:Y:S01]  /*2c20*/  HMMA.16816.F32.BF16 R20, R4, R78, R20 ;  /* 0x0000004e0414723c */ /* 0x002fe20000041814 */
[----:B-----5:R-:W-:-:S07]  /*2c30*/  FSEL R3, R3, -INF , !P2 ;  /* 0xff80000003037808 */ /* 0x020fce0005000000 */
[-C--:B------:R-:W-:Y:S08]  /*2c40*/  HMMA.16816.F32.BF16 R36, R8, R76.reuse, R36 ;  /* 0x0000004c0824723c */ /* 0x080ff00000041824 */
[----:B------:R-:W-:Y:S07]  /*2c50*/  HMMA.16816.F32.BF16 R72, R4, R76, R72 ;  /* 0x0000004c0448723c */ /* 0x000fee0000041848 */
[C---:B------:R-:W-:Y:S01]  /*2c60*/  IADD3 R4, R84.reuse, 0x18, RZ ;  /* 0x0000001854047810 */ /* 0x040fe20007ffe0ff */
[----:B------:R-:W-:Y:S01]  /*2c70*/  HMMA.16816.F32.BF16 R24, R8, R78, R24 ;  /* 0x0000004e0818723c */ /* 0x000fe20000041818 */
[----:B------:R-:W-:-:S02]  /*2c80*/  IADD3 R5, R84, 0x11, RZ ;  /* 0x0000001154057810 */ /* 0x000fc40007ffe0ff */
[-C--:B------:R-:W-:Y:S02]  /*2c90*/  ISETP.GE.AND P3, PT, R4, R88.reuse, PT ;  /* 0x000000580400720c */ /* 0x080fe40003f66270 */
[C---:B------:R-:W-:Y:S02]  /*2ca0*/  IADD3 R4, R84.reuse, 0x19, RZ ;  /* 0x0000001954047810 */ /* 0x040fe40007ffe0ff */
[----:B------:R-:W-:Y:S01]  /*2cb0*/  IADD3 R10, R84, 0x1, RZ ;  /* 0x00000001540a7810 */ /* 0x000fe20007ffe0ff */
[----:B------:R-:W-:Y:S01]  /*2cc0*/  HMMA.16816.F32.BF16 R60, R44, R54, R60 ;  /* 0x000000362c3c723c */ /* 0x000fe2000004183c */
[-C--:B------:R-:W-:Y:S02]  /*2cd0*/  ISETP.GE.AND P2, PT, R4, R88.reuse, PT ;  /* 0x000000580400720c */ /* 0x080fe40003f46270 */
[----:B------:R-:W-:Y:S02]  /*2ce0*/  ISETP.GE.AND P1, PT, R10, R88, PT ;  /* 0x000000580a00720c */ /* 0x000fe40003f26270 */
[----:B------:R-:W-:-:S02]  /*2cf0*/  IADD3 R9, R84, 0x8, RZ ;  /* 0x0000000854097810 */ /* 0x000fc40007ffe0ff */
[C---:B------:R-:W-:Y:S01]  /*2d00*/  IADD3 R4, R84.reuse, 0x20, RZ ;  /* 0x0000002054047810 */ /* 0x040fe20007ffe0ff */
[C---:B------:R-:W-:Y:S01]  /*2d10*/  HMMA.16816.F32.BF16 R28, R40.reuse, R54, R28 ;  /* 0x00000036281c723c */ /* 0x040fe2000004181c */
[----:B------:R-:W-:Y:S02]  /*2d20*/  IADD3 R8, R84, 0x9, RZ ;  /* 0x0000000954087810 */ /* 0x000fe40007ffe0ff */
[----:B------:R-:W-:Y:S02]  /*2d30*/  FSEL R95, R95, -INF , !P1 ;  /* 0xff8000005f5f7808 */ /* 0x000fe40004800000 */
[----:B------:R-:W-:Y:S02]  /*2d40*/  FSEL R93, R93, -INF , !P1 ;  /* 0xff8000005d5d7808 */ /* 0x000fe40004800000 */
[----:B------:R-:W-:Y:S01]  /*2d50*/  FSEL R91, R91, -INF , !P1 ;  /* 0xff8000005b5b7808 */ /* 0x000fe20004800000 */
[----:B--2---:R-:W-:Y:S01]  /*2d60*/  HMMA.16816.F32.BF16 R20, R40, R66, R20 ;  /* 0x000000422814723c */ /* 0x004fe20000041814 */
[----:B------:R-:W-:-:S02]  /*2d70*/  FSEL R89, R89, -INF , !P1 ;  /* 0xff80000059597808 */ /* 0x000fc40004800000 */
[-C--:B------:R-:W-:Y:S02]  /*2d80*/  ISETP.GE.AND P0, PT, R9, R88.reuse, PT ;  /* 0x000000580900720c */ /* 0x080fe40003f06270 */
[-C--:B------:R-:W-:Y:S02]  /*2d90*/  ISETP.GE.AND P1, PT, R4, R88.reuse, PT ;  /* 0x000000580400720c */ /* 0x080fe40003f26270 */
[----:B------:R-:W-:Y:S01]  /*2da0*/  IADD3 R4, R84, 0x21, RZ ;  /* 0x0000002154047810 */ /* 0x000fe20007ffe0ff */
[-C--:B------:R-:W-:Y:S01]  /*2db0*/  HMMA.16816.F32.BF16 R36, R44, R64.reuse, R36 ;  /* 0x000000402c24723c */ /* 0x080fe20000041824 */
[-C--:B------:R-:W-:Y:S01]  /*2dc0*/  ISETP.GE.AND P6, PT, R8, R88.reuse, PT ;  /* 0x000000580800720c */ /* 0x080fe20003fc6270 */
[----:B------:R-:W-:Y:S01]  /*2dd0*/  FMUL.FTZ R61, R61, c[0x0][0x2ec] ;  /* 0x0000bb003d3d7a20 */ /* 0x000fe20000410000 */
[-C--:B------:R-:W-:Y:S01]  /*2de0*/  ISETP.GE.AND P4, PT, R5, R88.reuse, PT ;  /* 0x000000580500720c */ /* 0x080fe20003f86270 */
[----:B---3--:R-:W-:Y:S01]  /*2df0*/  FMUL.FTZ R50, R60, c[0x0][0x2ec] ;  /* 0x0000bb003c327a20 */ /* 0x008fe20000410000 */
[C---:B------:R-:W-:Y:S01]  /*2e00*/  IADD3 R6, R84.reuse, 0x10, RZ ;  /* 0x0000001054067810 */ /* 0x040fe20007ffe0ff */
[----:B------:R1:W-:Y:S01]  /*2e10*/  MUFU.TANH R163, R61 ;  /* 0x0000003d00a37308 */ /* 0x0003e20000002400 */
        /* <DEDUP_REMOVED lines=10> */
[-C--:B------:R-:W-:Y:S01]  /*2ec0*/  ISETP.GE.AND P0, PT, R4, R88.reuse, PT ;  /* 0x000000580400720c */ /* 0x080fe20003f06270 */
        /* <DEDUP_REMOVED lines=13> */
[----:B------:R-:W-:Y:S01]  /*2fa0*/  IADD3 R5, R84, 0x29, RZ ;  /* 0x0000002954057810 */ /* 0x000fe20007ffe0ff */
[----:B------:R-:W-:Y:S01]  /*2fb0*/  FMUL.FTZ R72, R72, c[0x0][0x2ec] ;  /* 0x0000bb0048487a20 */ /* 0x000fe20000410000 */
[----:B------:R-:W-:Y:S01]  /*2fc0*/  FSEL R9, R110, -INF , !P5 ;  /* 0xff8000006e097808 */ /* 0x000fe20006800000 */
[----:B------:R-:W-:Y:S01]  /*2fd0*/  FMUL.FTZ R74, R74, c[0x0][0x2ec] ;  /* 0x0000bb004a4a7a20 */ /* 0x000fe20000410000 */
[----:B------:R-:W-:Y:S01]  /*2fe0*/  FSEL R11, R108, -INF , !P5 ;  /* 0xff8000006c0b7808 */ /* 0x000fe20006800000 */
[----:B------:R-:W-:Y:S01]  /*2ff0*/  FMUL.FTZ R39, R39, c[0x0][0x2ec] ;  /* 0x0000bb0027277a20 */ /* 0x000fe20000410000 */
[----:B-1----:R-:W-:Y:S01]  /*3000*/  FSEL R61, R106, -INF , !P5 ;  /* 0xff8000006a3d7808 */ /* 0x002fe20006800000 */
[----:B------:R-:W-:Y:S01]  /*3010*/  FMUL.FTZ R73, R73, c[0x0][0x2ec] ;  /* 0x0000bb0049497a20 */ /* 0x000fe20000410000 */
[----:B------:R-:W-:Y:S01]  /*3020*/  FSEL R104, R104, -INF , !P5 ;  /* 0xff80000068687808 */ /* 0x000fe20006800000 */
[----:B------:R-:W-:Y:S01]  /*3030*/  FMUL.FTZ R75, R75, c[0x0][0x2ec] ;  /* 0x0000bb004b4b7a20 */ /* 0x000fe20000410000 */
[----:B------:R-:W-:Y:S01]  /*3040*/  ISETP.GE.AND P5, PT, R5, R88, PT ;  /* 0x000000580500720c */ /* 0x000fe20003fa6270 */
[----:B------:R-:W-:Y:S01]  /*3050*/  FMUL.FTZ R24, R24, c[0x0][0x2ec] ;  /* 0x0000bb0018187a20 */ /* 0x000fe20000410000 */
[----:B------:R-:W-:Y:S01]  /*3060*/  IADD3 R5, R84, 0x30, RZ ;  /* 0x0000003054057810 */ /* 0x000fe20007ffe0ff */
[----:B------:R-:W-:Y:S01]  /*3070*/  FMUL.FTZ R26, R26, c[0x0][0x2ec] ;  /* 0x0000bb001a1a7a20 */ /* 0x000fe20000410000 */
[----:B------:R-:W-:Y:S01]  /*3080*/  MUFU.TANH R50, R50 ;  /* 0x0000003200327308 */ /* 0x000fe20000002400 */
[----:B------:R-:W-:Y:S01]  /*3090*/  FMUL.FTZ R20, R20, c[0x0][0x2ec] ;  /* 0x0000bb0014147a20 */ /* 0x000fe20000410000 */
[----:B------:R-:W-:Y:S01]  /*30a0*/  FSEL R8, R111, -INF , !P4 ;  /* 0xff8000006f087808 */ /* 0x000fe20006000000 */
[----:B------:R-:W-:Y:S01]  /*30b0*/  FMUL.FTZ R25, R25, c[0x0][0x2ec] ;  /* 0x0000bb0019197a20 */ /* 0x000fe20000410000 */
[----:B------:R-:W-:Y:S01]  /*30c0*/  FSEL R10, R109, -INF , !P4 ;  /* 0xff8000006d0a7808 */ /* 0x000fe20006000000 */
[----:B------:R-:W-:Y:S01]  /*30d0*/  FMUL.FTZ R27, R27, c[0x0][0x2ec] ;  /* 0x0000bb001b1b7a20 */ /* 0x000fe20000410000 */
[----:B------:R-:W-:Y:S01]  /*30e0*/  FSEL R60, R107, -INF , !P4 ;  /* 0xff8000006b3c7808 */ /* 0x000fe20006000000 */
[----:B------:R-:W-:Y:S01]  /*30f0*/  FMUL.FTZ R21, R21, c[0x0][0x2ec] ;  /* 0x0000bb0015157a20 */ /* 0x000fe20000410000 */
[----:B------:R1:W-:Y:S01]  /*3100*/  MUFU.TANH R161, R62 ;  /* 0x0000003e00a17308 */ /* 0x0003e20000002400 */
[----:B------:R-:W-:Y:S01]  /*3110*/  FMUL.FTZ R23, R23, c[0x0][0x2ec] ;  /* 0x0000bb0017177a20 */ /* 0x000fe20000410000 */
[----:B------:R-:W-:-:S02]  /*3120*/  FSEL R105, R105, -INF , !P4 ;  /* 0xff80000069697808 */ /* 0x000fc40006000000 */
[----:B----4-:R-:W-:Y:S02]  /*3130*/  FSEL R13, R68, -INF , !P1 ;  /* 0xff800000440d7808 */ /* 0x010fe40004800000 */
[----:B------:R-:W-:Y:S02]  /*3140*/  FSEL R17, R48, -INF , !P1 ;  /* 0xff80000030117808 */ /* 0x000fe40004800000 */
[----:B------:R-:W-:Y:S01]  /*3150*/  MUFU.TANH R160, R63 ;  /* 0x0000003f00a07308 */ /* 0x000fe20000002400 */
[----:B------:R-:W-:Y:S02]  /*3160*/  FSEL R156, R156, -INF , !P1 ;  /* 0xff8000009c9c7808 */ /* 0x000fe40004800000 */
[----:B------:R-:W-:Y:S02]  /*3170*/  FSEL R58, R117, -INF , !P1 ;  /* 0xff800000753a7808 */ /* 0x000fe40004800000 */
[----:B------:R-:W-:Y:S02]  /*3180*/  ISETP.GE.AND P4, PT, R5, R88, PT ;  /* 0x000000580500720c */ /* 0x000fe40003f86270 */
[----:B------:R-:W-:Y:S01]  /*3190*/  ISETP.GE.AND P1, PT, R88, 0x41, PT ;  /* 0x000000415800780c */ /* 0x000fe20003f26270 */
[----:B------:R-:W-:Y:S01]  /*31a0*/  MUFU.TANH R28, R28 ;  /* 0x0000001c001c7308 */ /* 0x000fe20000002400 */
[----:B------:R-:W-:-:S02]  /*31b0*/  IADD3 R5, R84, 0x31, RZ ;  /* 0x0000003154057810 */ /* 0x000fc40007ffe0ff */
[----:B------:R-:W-:Y:S02]  /*31c0*/  FSEL R22, R116, -INF , !P3 ;  /* 0xff80000074167808 */ /* 0x000fe40005800000 */
[----:B------:R-:W-:Y:S02]  /*31d0*/  FSEL R114, R114, -INF , !P3 ;  /* 0xff80000072727808 */ /* 0x000fe40005800000 */
[----:B-1----:R-:W-:Y:S01]  /*31e0*/  FSEL R62, R80, -INF , !P3 ;  /* 0xff800000503e7808 */ /* 0x002fe20005800000 */
[----:B------:R-:W-:Y:S01]  /*31f0*/  MUFU.TANH R29, R29 ;  /* 0x0000001d001d7308 */ /* 0x000fe20000002400 */
[----:B------:R-:W-:Y:S02]  /*3200*/  FSEL R56, R112, -INF , !P3 ;  /* 0xff80000070387808 */ /* 0x000fe40005800000 */
[----:B------:R-:W-:Y:S02]  /*3210*/  ISETP.GE.AND P3, PT, R5, R88, PT ;  /* 0x000000580500720c */ /* 0x000fe40003f66270 */
[----:B------:R-:W-:-:S02]  /*3220*/  IADD3 R5, R84, 0x38, RZ ;  /* 0x0000003854057810 */ /* 0x000fc40007ffe0ff */
[----:B------:R-:W-:Y:S01]  /*3230*/  IADD3 R84, R84, 0x39, RZ ;  /* 0x0000003954547810 */ /* 0x000fe20007ffe0ff */
[----:B------:R-:W1:Y:S01]  /*3240*/  MUFU.TANH R145, R30 ;  /* 0x0000001e00917308 */ /* 0x000e620000002400 */
[----:B------:R-:W-:Y:S02]  /*3250*/  FSEL R115, R115, -INF , !P2 ;  /* 0xff80000073737808 */ /* 0x000fe40005000000 */
[----:B------:R-:W-:Y:S02]  /*3260*/  FSEL R18, R81, -INF , !P2 ;  /* 0xff80000051127808 */ /* 0x000fe40005000000 */
[----:B------:R-:W-:Y:S02]  /*3270*/  FSEL R57, R113, -INF , !P2 ;  /* 0xff80000071397808 */ /* 0x000fe40005000000 */
[----:B------:R-:W-:Y:S01]  /*3280*/  FSEL R12, R51, -INF , !P0 ;  /* 0xff800000330c7808 */ /* 0x000fe20004000000 */
[----:B------:R-:W2:Y:S01]  /*3290*/  MUFU.TANH R147, R31 ;  /* 0x0000001f00937308 */ /* 0x000ea20000002400 */
[----:B------:R-:W-:-:S02]  /*32a0*/  FSEL R16, R49, -INF , !P0 ;  /* 0xff80000031107808 */ /* 0x000fc40004000000 */
[----:B------:R-:W-:Y:S02]  /*32b0*/  FSEL R158, R158, -INF , !P0 ;  /* 0xff8000009e9e7808 */ /* 0x000fe40004000000 */
[----:B------:R-:W-:Y:S02]  /*32c0*/  FSEL R59, R52, -INF , !P0 ;  /* 0xff800000343b7808 */ /* 0x000fe40004000000 */
[----:B------:R-:W-:Y:S01]  /*32d0*/  ISETP.GE.AND P0, PT, R84, R88, PT ;  /* 0x000000585400720c */ /* 0x000fe20003f06270 */
[----:B------:R-:W3:Y:S01]  /*32e0*/  MUFU.TANH R162, R36 ;  /* 0x0000002400a27308 */ /* 0x000ee20000002400 */
[----:B-1----:R-:W-:Y:S02]  /*32f0*/  FSEL R145, R145, -INF , !P6 ;  /* 0xff80000091917808 */ /* 0x002fe40007000000 */
[----:B------:R-:W-:Y:S02]  /*3300*/  FSEL R15, R28, -INF , !P6 ;  /* 0xff8000001c0f7808 */ /* 0x000fe40007000000 */
[----:B------:R-:W-:-:S02]  /*3310*/  FSEL R161, R161, -INF , !P6 ;  /* 0xff800000a1a17808 */ /* 0x000fc40007000000 */
[----:B------:R-:W-:Y:S01]  /*3320*/  FSEL R19, R50, -INF , !P6 ;  /* 0xff80000032137808 */ /* 0x000fe20007000000 */
[----:B------:R-:W1:Y:S01]  /*3330*/  MUFU.TANH R141, R38 ;  /* 0x00000026008d7308 */ /* 0x000e620000002400 */
[----:B--2---:R-:W-:Y:S02]  /*3340*/  FSEL R147, R147, -INF , !P5 ;  /* 0xff80000093937808 */ /* 0x004fe40006800000 */
[----:B------:R-:W-:Y:S02]  /*3350*/  FSEL R14, R29, -INF , !P5 ;  /* 0xff8000001d0e7808 */ /* 0x000fe40006800000 */
[----:B------:R-:W-:Y:S02]  /*3360*/  FSEL R160, R160, -INF , !P5 ;  /* 0xff800000a0a07808 */ /* 0x000fe40006800000 */
[----:B------:R-:W-:Y:S01]  /*3370*/  FSEL R163, R163, -INF , !P5 ;  /* 0xff800000a3a37808 */ /* 0x000fe20006800000 */
        /* <DEDUP_REMOVED lines=11> */
[----:B--2---:R-:W-:-:S07]  /*3430*/  FSEL R140, R140, -INF , !P3 ;  /* 0xff8000008c8c7808 */ /* 0x004fce0005800000 */
[----:B------:R-:W-:Y:S01]  /*3440*/  MUFU.TANH R154, R24 ;  /* 0x00000018009a7308 */ /* 0x000fe20000002400 */
[----:B---3--:R-:W-:-:S07]  /*3450*/  FSEL R152, R152, -INF , !P3 ;  /* 0xff80000098987808 */ /* 0x008fce0005800000 */
[----:B------:R-:W-:Y:S01]  /*3460*/  MUFU.TANH R137, R26 ;  /* 0x0000001a00897308 */ /* 0x000fe20000002400 */
[----:B-1----:R-:W-:-:S07]  /*3470*/  FSEL R146, R146, -INF , !P3 ;  /* 0xff80000092927808 */ /* 0x002fce0005800000 */
[----:B------:R1:W2:Y:S08]  /*3480*/  MUFU.TANH R151, R20 ;  /* 0x0000001400977308 */ /* 0x0002b00000002400 */
[----:B------:R-:W3:Y:S08]  /*3490*/  MUFU.TANH R144, R144 ;  /* 0x0000009000907308 */ /* 0x000ef00000002400 */
[----:B------:R-:W4:Y:S01]  /*34a0*/  MUFU.TANH R157, R25 ;  /* 0x00000019009d7308 */ /* 0x000f220000002400 */
[----:B-1----:R-:W-:Y:S01]  /*34b0*/  FSEL R20, R53, -INF , !P2 ;  /* 0xff80000035147808 */ /* 0x002fe20005000000 */
[----:B------:R-:W-:Y:S01]  /*34c0*/  BAR.SYNC.DEFER_BLOCKING 0x0 ;  /* 0x0000000000007b1d */ /* 0x000fe20000010000 */
[----:B------:R-:W-:-:S04]  /*34d0*/  ISETP.GE.AND P2, PT, R5, R88, PT ;  /* 0x000000580500720c */ /* 0x000fc80003f46270 */
[----:B--2---:R-:W-:Y:S01]  /*34e0*/  FSEL R151, R151, -INF , !P2 ;  /* 0xff80000097977808 */ /* 0x004fe20005000000 */
[----:B------:R-:W1:Y:S01]  /*34f0*/  MUFU.TANH R67, R27 ;  /* 0x0000001b00437308 */ /* 0x000e620000002400 */
[----:B---3--:R-:W-:Y:S02]  /*3500*/  FSEL R144, R144, -INF , !P2 ;  /* 0xff80000090907808 */ /* 0x008fe40005000000 */
[----:B------:R-:W-:Y:S02]  /*3510*/  FSEL R137, R137, -INF , !P2 ;  /* 0xff80000089897808 */ /* 0x000fe40005000000 */
[----:B------:R-:W-:-:S03]  /*3520*/  FSEL R154, R154, -INF , !P2 ;  /* 0xff8000009a9a7808 */ /* 0x000fc60005000000 */
[----:B------:R-:W2:Y:S01]  /*3530*/  MUFU.TANH R149, R21 ;  /* 0x0000001500957308 */ /* 0x000ea20000002400 */
[----:B----4-:R-:W-:-:S07]  /*3540*/  FSEL R157, R157, -INF , !P0 ;  /* 0xff8000009d9d7808 */ /* 0x010fce0004000000 */
[----:B------:R-:W3:Y:S01]  /*3550*/  MUFU.TANH R142, R23 ;  /* 0x00000017008e7308 */ /* 0x000ee20000002400 */
[----:B-1----:R-:W-:Y:S02]  /*3560*/  FSEL R67, R67, -INF , !P0 ;  /* 0xff80000043437808 */ /* 0x002fe40004000000 */
[----:B--2---:R-:W-:Y:S02]  /*3570*/  FSEL R149, R149, -INF , !P0 ;  /* 0xff80000095957808 */ /* 0x004fe40004000000 */
[----:B---3--:R-:W-:Y:S01]  /*3580*/  FSEL R142, R142, -INF , !P0 ;  /* 0xff8000008e8e7808 */ /* 0x008fe20004000000 */
        /* <DEDUP_REMOVED lines=48> */
.L_x_1408:
[----:B------:R-:W-:Y:S05]  /*3890*/  BSYNC B0 ;  /* 0x0000000000007941 */ /* 0x000fea0003800000 */
.L_x_1407:
[----:B------:R-:W0:Y:S02]  /*38a0*/  LDGDEPBAR ;  /* 0x00000000000079af */ /* 0x000e240000000000 */
.L_x_1406:
        /* <DEDUP_REMOVED lines=31> */
[----:B------:R-:W2:Y:S01]  /*3aa0*/  SHFL.BFLY PT, R21, R6, 0x2, 0x1f ;  /* 0x0c401f0006157f89 */ /* 0x000ea200000e0000 */
[----:B------:R-:W-:Y:S02]  /*3ab0*/  FMNMX.FTZ R23, R152, R23, !PT ;  /* 0x0000001798177209 */ /* 0x000fe40007810000 */
[----:B------:R-:W-:Y:S02]  /*3ac0*/  FMNMX.FTZ R7, R8, R7, !PT ;  /* 0x0000000708077209 */ /* 0x000fe40007810000 */
[----:B------:R-:W-:Y:S02]  /*3ad0*/  FMNMX.FTZ R23, R151, R23, !PT ;  /* 0x0000001797177209 */ /* 0x000fe40007810000 */
[----:B------:R-:W-:Y:S02]  /*3ae0*/  FMNMX.FTZ R7, R22, R7, !PT ;  /* 0x0000000716077209 */ /* 0x000fe40007810000 */
[----:B------:R-:W-:-:S02]  /*3af0*/  FMNMX.FTZ R23, R149, R23, !PT ;  /* 0x0000001795177209 */ /* 0x000fc40007810000 */
[----:B------:R-:W-:Y:S02]  /*3b00*/  FMNMX.FTZ R7, R20, R7, !PT ;  /* 0x0000000714077209 */ /* 0x000fe40007810000 */
[----:B------:R-:W-:Y:S01]  /*3b10*/  SHF.L.U32 R192, R192, 0x1, RZ ;  /* 0x00000001c0c07819 */ /* 0x000fe200000006ff */
[----:B------:R-:W3:Y:S01]  /*3b20*/  SHFL.BFLY PT, R5, R23, 0x2, 0x1f ;  /* 0x0c401f0017057f89 */ /* 0x000ee200000e0000 */
[----:B------:R-:W-:Y:S02]  /*3b30*/  FMNMX.FTZ R7, R13, R7, !PT ;  /* 0x000000070d077209 */ /* 0x000fe40007810000 */
[-C--:B------:R-:W-:Y:S01]  /*3b40*/  LEA R189, R2, R192.reuse, 0x1 ;  /* 0x000000c002bd7211 */ /* 0x080fe200078e08ff */
[----:B------:R-:W-:Y:S01]  /*3b50*/  LDSM.16.MT88.4 R116, [R192+0x6000] ;  /* 0x00600000c074783b */ /* 0x000fe20000004200 */
[----:B------:R-:W-:Y:S02]  /*3b60*/  FMNMX.FTZ R7, R12, R7, !PT ;  /* 0x000000070c077209 */ /* 0x000fe40007810000 */
[----:B------:R-:W-:Y:S01]  /*3b70*/  LEA R190, R0, R192, 0x1 ;  /* 0x000000c000be7211 */ /* 0x000fe200078e08ff */
[----:B------:R-:W-:Y:S01]  /*3b80*/  LDSM.16.MT88.4 R84, [R189+0x6000] ;  /* 0x00600000bd54783b */ /* 0x000fe20000004200 */
[----:B------:R-:W-:-:S02]  /*3b90*/  FMNMX.FTZ R7, R145, R7, !PT ;  /* 0x0000000791077209 */ /* 0x000fc40007810000 */
[----:B--2---:R-:W-:Y:S01]  /*3ba0*/  FMNMX.FTZ R21, R6, R21, !PT ;  /* 0x0000001506157209 */ /* 0x004fe20007810000 */
[----:B-1----:R-:W-:Y:S01]  /*3bb0*/  LDSM.16.MT88.4 R24, [R190+0x6800] ;  /* 0x00680000be18783b */ /* 0x002fe20000004200 */
[----:B------:R-:W-:Y:S02]  /*3bc0*/  FMNMX.FTZ R6, R90, R91, !PT ;  /* 0x0000005b5a067209 */ /* 0x000fe40007810000 */
[----:B------:R-:W-:Y:S01]  /*3bd0*/  FMNMX.FTZ R7, R147, R7, !PT ;  /* 0x0000000793077209 */ /* 0x000fe20007810000 */
[----:B------:R-:W1:Y:S01]  /*3be0*/  SHFL.BFLY PT, R136, R21, 0x1, 0x1f ;  /* 0x0c201f0015887f89 */ /* 0x000e6200000e0000 */
        /* <DEDUP_REMOVED lines=8> */
[----:B---3--:R-:W-:Y:S02]  /*3c70*/  FMNMX.FTZ R5, R23, R5, !PT ;  /* 0x0000000517057209 */ /* 0x008fe40007810000 */
[----:B------:R-:W-:-:S02]  /*3c80*/  FMNMX.FTZ R6, R62, R6, !PT ;  /* 0x000000063e067209 */ /* 0x000fc40007810000 */
[----:B------:R-:W-:Y:S01]  /*3c90*/  FMNMX.FTZ R7, R142, R7, !PT ;  /* 0x000000078e077209 */ /* 0x000fe20007810000 */
[----:B------:R-:W2:Y:S01]  /*3ca0*/  SHFL.BFLY PT, R134, R5, 0x1, 0x1f ;  /* 0x0c201f0005867f89 */ /* 0x000ea200000e0000 */
[----:B------:R-:W-:Y:S02]  /*3cb0*/  FMNMX.FTZ R6, R18, R6, !PT ;  /* 0x0000000612067209 */ /* 0x000fe40007810000 */
[----:B------:R-:W-:Y:S01]  /*3cc0*/  LEA R188, R0, R189, 0x1 ;  /* 0x000000bd00bc7211 */ /* 0x000fe200078e08ff */
[----:B------:R-:W3:Y:S01]  /*3cd0*/  SHFL.BFLY PT, R133, R7, 0x2, 0x1f ;  /* 0x0c401f0007857f89 */ /* 0x000ee200000e0000 */
[----:B------:R-:W-:Y:S02]  /*3ce0*/  FMNMX.FTZ R6, R156, R6, !PT ;  /* 0x000000069c067209 */ /* 0x000fe40007810000 */
[----:B-1----:R-:W-:Y:S02]  /*3cf0*/  FMNMX.FTZ R136, R21, R136, !PT ;  /* 0x0000008815887209 */ /* 0x002fe40007810000 */
[----:B------:R-:W-:-:S02]  /*3d00*/  FMNMX.FTZ R6, R158, R6, !PT ;  /* 0x000000069e067209 */ /* 0x000fc40007810000 */
        /* <DEDUP_REMOVED lines=11> */
[----:B------:R-:W-:Y:S01]  /*3dc0*/  FMUL.FTZ R150, R134, c[0x0][0x23c] ;  /* 0x00008f0086967a20 */ /* 0x000fe20000410000 */
[----:B------:R-:W-:Y:S01]  /*3dd0*/  FMNMX.FTZ R135, R137, R135, !PT ;  /* 0x0000008789877209 */ /* 0x000fe20007810000 */
[--C-:B------:R-:W-:Y:S01]  /*3de0*/  FFMA.FTZ R41, R96, c[0x0][0x23c], -R159.reuse ;  /* 0x00008f0060297a23 */ /* 0x100fe2000001089f */
[----:B------:R-:W-:Y:S01]  /*3df0*/  FSETP.NEU.FTZ.AND P0, PT, R134, -INF , PT ;  /* 0xff8000008600780b */ /* 0x000fe20003f1d000 */
[----:B------:R-:W1:Y:S01]  /*3e00*/  SHFL.BFLY PT, R3, R133, 0x1, 0x1f ;  /* 0x0c201f0085037f89 */ /* 0x000e6200000e0000 */
[----:B------:R-:W-:Y:S01]  /*3e10*/  FMNMX.FTZ R135, R67, R135, !PT ;  /* 0x0000008743877209 */ /* 0x000fe20007810000 */
[--C-:B------:R-:W-:Y:S01]  /*3e20*/  FFMA.FTZ R47, R97, c[0x0][0x23c], -R159.reuse ;  /* 0x00008f00612f7a23 */ /* 0x100fe2000001089f */
[----:B------:R-:W-:Y:S01]  /*3e30*/  FSEL R150, R150, RZ, P0 ;  /* 0x000000ff96967208 */ /* 0x000fe20000000000 */
[----:B------:R-:W-:Y:S01]  /*3e40*/  MUFU.EX2 R49, R49 ;  /* 0x0000003100317308 */ /* 0x000fe20000000800 */
[--C-:B------:R-:W-:Y:S01]  /*3e50*/  FFMA.FTZ R36, R104, c[0x0][0x23c], -R159.reuse ;  /* 0x00008f0068247a23 */ /* 0x100fe2000001089f */
[----:B------:R-:W2:Y:S01]  /*3e60*/  SHFL.BFLY PT, R5, R135, 0x2, 0x1f ;  /* 0x0c401f0087057f89 */ /* 0x000ea200000e0000 */
[----:B------:R-:W-:-:S02]  /*3e70*/  FFMA.FTZ R2, R105, c[0x0][0x23c], -R159 ;  /* 0x00008f0069027a23 */ /* 0x000fc4000001089f */
[--C-:B------:R-:W-:Y:S02]  /*3e80*/  FFMA.FTZ R38, R100, c[0x0][0x23c], -R150.reuse ;  /* 0x00008f0064267a23 */ /* 0x100fe40000010896 */
[--C-:B------:R-:W-:Y:S01]  /*3e90*/  FFMA.FTZ R40, R92, c[0x0][0x23c], -R150.reuse ;  /* 0x00008f005c287a23 */ /* 0x100fe20000010896 */
[----:B------:R-:W3:Y:S01]  /*3ea0*/  MUFU.EX2 R48, R48 ;  /* 0x0000003000307308 */ /* 0x000ee20000000800 */
[--C-:B------:R-:W-:Y:S02]  /*3eb0*/  FFMA.FTZ R39, R93, c[0x0][0x23c], -R150.reuse ;  /* 0x00008f005d277a23 */ /* 0x100fe40000010896 */
[--C-:B------:R-:W-:Y:S02]  /*3ec0*/  FFMA.FTZ R34, R11, c[0x0][0x23c], -R150.reuse ;  /* 0x00008f000b227a23 */ /* 0x100fe40000010896 */
[--C-:B------:R-:W-:Y:S02]  /*3ed0*/  FFMA.FTZ R0, R10, c[0x0][0x23c], -R150.reuse ;  /* 0x00008f000a007a23 */ /* 0x100fe40000010896 */
[--C-:B------:R-:W-:Y:S01]  /*3ee0*/  FFMA.FTZ R43, R114, c[0x0][0x23c], -R150.reuse ;  /* 0x00008f00722b7a23 */ /* 0x100fe20000010896 */
[----:B------:R-:W-:Y:S01]  /*3ef0*/  MUFU.EX2 R40, R40 ;  /* 0x0000002800287308 */ /* 0x000fe20000000800 */
[----:B------:R-:W-:-:S02]  /*3f00*/  FFMA.FTZ R45, R115, c[0x0][0x23c], -R150 ;  /* 0x00008f00732d7a23 */ /* 0x000fc40000010896 */
[--C-:B------:R-:W-:Y:S01]  /*3f10*/  FFMA.FTZ R56, R56, c[0x0][0x23c], -R159.reuse ;  /* 0x00008f0038387a23 */ /* 0x100fe2000001089f */
[----:B-1----:R-:W-:Y:S01]  /*3f20*/  FMNMX.FTZ R133, R133, R3, !PT ;  /* 0x0000000385857209 */ /* 0x002fe20007810000 */
[--C-:B------:R-:W-:Y:S02]  /*3f30*/  FFMA.FTZ R3, R101, c[0x0][0x23c], -R150.reuse ;  /* 0x00008f0065037a23 */ /* 0x100fe40000010896 */
[--C-:B------:R-:W-:Y:S01]  /*3f40*/  FFMA.FTZ R57, R57, c[0x0][0x23c], -R159.reuse ;  /* 0x00008f0039397a23 */ /* 0x100fe2000001089f */
[C---:B------:R-:W-:Y:S01]  /*3f50*/  FSETP.NEU.FTZ.AND P0, PT, R133.reuse, -INF , PT ;  /* 0xff8000008500780b */ /* 0x040fe20003f1d000 */
[----:B------:R-:W-:Y:S01]  /*3f60*/  FMUL.FTZ R143, R133, c[0x0][0x23c] ;  /* 0x00008f00858f7a20 */ /* 0x000fe20000410000 */
[----:B--2---:R-:W-:Y:S01]  /*3f70*/  FMNMX.FTZ R135, R135, R5, !PT ;  /* 0x0000000587877209 */ /* 0x004fe20007810000 */
[----:B------:R-:W1:Y:S01]  /*3f80*/  MUFU.EX2 R39, R39 ;  /* 0x0000002700277308 */ /* 0x000e620000000800 */
[----:B---3--:R-:W-:Y:S01]  /*3f90*/  F2FP.BF16.PACK_AB R68, R48, R49 ;  /* 0x000000313044723e */ /* 0x008fe200000010ff */
[----:B------:R-:W-:Y:S01]  /*3fa0*/  FFMA.FTZ R64, R19, c[0x0][0x23c], -R159 ;  /* 0x00008f0013407a23 */ /* 0x000fe2000001089f */
[----:B------:R-:W-:Y:S01]  /*3fb0*/  FSEL R143, R143, RZ, P0 ;  /* 0x000000ff8f8f7208 */ /* 0x000fe20000000000 */
[----:B------:R-:W2:Y:S01]  /*3fc0*/  SHFL.BFLY PT, R21, R135, 0x1, 0x1f ;  /* 0x0c201f0087157f89 */ /* 0x000ea200000e0000 */
[----:B------:R-:W-:-:S02]  /*3fd0*/  FFMA.FTZ R66, R17, c[0x0][0x23c], -R150 ;  /* 0x00008f0011427a23 */ /* 0x000fc40000010896 */
[----:B------:R-:W-:Y:S01]  /*3fe0*/  FFMA.FTZ R65, R16, c[0x0][0x23c], -R150 ;  /* 0x00008f0010417a23 */ /* 0x000fe20000010896 */
[----:B------:R-:W-:Y:S01]  /*3ff0*/  MUFU.EX2 R38, R38 ;  /* 0x0000002600267308 */ /* 0x000fe20000000800 */
[--C-:B------:R-:W-:Y:S02]  /*4000*/  FFMA.FTZ R44, R102, c[0x0][0x23c], -R143.reuse ;  /* 0x00008f00662c7a23 */ /* 0x100fe4000001088f */
[--C-:B------:R-:W-:Y:S01]  /*4010*/  FFMA.FTZ R33, R4, c[0x0][0x23c], -R143.reuse ;  /* 0x00008f0004217a23 */ /* 0x100fe2000001088f */
[----:B------:R-:W3:Y:S01]  /*4020*/  LDSM.16.MT88.4 R100, [R190+0x6000] ;  /* 0x00600000be64783b */ /* 0x000ee20000004200 */
[--C-:B------:R-:W-:Y:S02]  /*4030*/  FFMA.FTZ R37, R94, c[0x0][0x23c], -R143.reuse ;  /* 0x00008f005e257a23 */ /* 0x100fe4000001088f */
[--C-:B------:R-:W-:Y:S01]  /*4040*/  FFMA.FTZ R42, R95, c[0x0][0x23c], -R143.reuse ;  /* 0x00008f005f2a7a23 */ /* 0x100fe2000001088f */
[----:B------:R-:W4:Y:S01]  /*4050*/  LDSM.16.MT88.4 R4, [R188+0x6000] ;  /* 0x00600000bc04783b */ /* 0x000f220000004200 */
[----:B------:R-:W5:Y:S01]  /*4060*/  MUFU.EX2 R3, R3 ;  /* 0x0000000300037308 */ /* 0x000f620000000800 */
[--C-:B------:R-:W-:Y:S01]  /*4070*/  FFMA.FTZ R54, R9, c[0x0][0x23c], -R143.reuse ;  /* 0x00008f0009367a23 */ /* 0x100fe2000001088f */
[----:B-1----:R-:W-:Y:S01]  /*4080*/  F2FP.BF16.PACK_AB R72, R39, R40 ;  /* 0x000000282748723e */ /* 0x002fe200000010ff */
[----:B------:R-:W-:-:S02]  /*4090*/  FFMA.FTZ R50, R8, c[0x0][0x23c], -R143 ;  /* 0x00008f0008327a23 */ /* 0x000fc4000001088f */
[--C-:B------:R-:W-:Y:S01]  /*40a0*/  FFMA.FTZ R53, R22, c[0x0][0x23c], -R143.reuse ;  /* 0x00008f0016357a23 */ /* 0x100fe2000001088f */
[----:B------:R-:W1:Y:S01]  /*40b0*/  LDSM.16.MT88.4 R8, [R192+0x6800] ;  /* 0x00680000c008783b */ /* 0x000e620000004200 */
[--C-:B------:R-:W-:Y:S01]  /*40c0*/  FFMA.FTZ R55, R20, c[0x0][0x23c], -R143.reuse ;  /* 0x00008f0014377a23 */ /* 0x100fe2000001088f */
[----:B------:R-:W-:Y:S01]  /*40d0*/  MUFU.EX2 R37, R37 ;  /* 0x0000002500257308 */ /* 0x000fe20000000800 */
[--C-:B------:R-:W-:Y:S01]  /*40e0*/  FFMA.FTZ R138, R15, c[0x0][0x23c], -R150.reuse ;  /* 0x00008f000f8a7a23 */ /* 0x100fe20000010896 */
[----:B--2---:R-:W-:Y:S01]  /*40f0*/  FMNMX.FTZ R135, R135, R21, !PT ;  /* 0x0000001587877209 */ /* 0x004fe20007810000 */
[----:B------:R-:W-:Y:S01]  /*4100*/  FFMA.FTZ R139, R14, c[0x0][0x23c], -R150 ;  /* 0x00008f000e8b7a23 */ /* 0x000fe20000010896 */
[----:B------:R-:W2:Y:S01]  /*4110*/  LDSM.16.MT88.4 R20, [R188+0x6800] ;  /* 0x00680000bc14783b */ /* 0x000ea20000004200 */
[--C-:B------:R-:W-:Y:S01]  /*4120*/  FFMA.FTZ R145, R145, c[0x0][0x23c], -R143.reuse ;  /* 0x00008f0091917a23 */ /* 0x100fe2000001088f */
[C---:B------:R-:W-:Y:S01]  /*4130*/  FSETP.NEU.FTZ.AND P0, PT, R135.reuse, -INF , PT ;  /* 0xff8000008700780b */ /* 0x040fe20003f1d000 */
[----:B------:R-:W-:Y:S01]  /*4140*/  FMUL.FTZ R132, R135, c[0x0][0x23c] ;  /* 0x00008f0087847a20 */ /* 0x000fe20000410000 */
[----:B------:R-:W3:Y:S01]  /*4150*/  MUFU.EX2 R42, R42 ;  /* 0x0000002a002a7308 */ /* 0x000ee20000000800 */
[----:B-----5:R-:W-:Y:S01]  /*4160*/  F2FP.BF16.PACK_AB R74, R3, R38 ;  /* 0x00000026034a723e */ /* 0x020fe200000010ff */
        /* <DEDUP_REMOVED lines=9> */
[----:B------:R-:W5:Y:S01]  /*4200*/  MUFU.EX2 R33, R33 ;  /* 0x0000002100217308 */ /* 0x000f620000000800 */
[----:B---3--:R-:W-:Y:S01]  /*4210*/  F2FP.BF16.PACK_AB R73, R42, R37 ;  /* 0x000000252a49723e */ /* 0x008fe200000010ff */
[----:B------:R-:W-:-:S02]  /*4220*/  FFMA.FTZ R61, R61, c[0x0][0x23c], -R132 ;  /* 0x00008f003d3d7a23 */ /* 0x000fc40000010884 */
[--C-:B------:R-:W-:Y:S02]  /*4230*/  FFMA.FTZ R60, R60, c[0x0][0x23c], -R132.reuse ;  /* 0x00008f003c3c7a23 */ /* 0x100fe40000010884 */
[--C-:B------:R-:W-:Y:S02]  /*4240*/  FFMA.FTZ R62, R62, c[0x0][0x23c], -R132.reuse ;  /* 0x00008f003e3e7a23 */ /* 0x100fe40000010884 */
[----:B------:R-:W3:Y:S01]  /*4250*/  MUFU.EX2 R41, R41 ;  /* 0x0000002900297308 */ /* 0x000ee20000000800 */
[--C-:B------:R-:W-:Y:S02]  /*4260*/  FFMA.FTZ R63, R18, c[0x0][0x23c], -R132.reuse ;  /* 0x00008f00123f7a23 */ /* 0x100fe40000010884 */
[----:B------:R-:W1:Y:S01]  /*4270*/  LDSM.16.MT88.4 R16, [R192+0x7000] ;  /* 0x00700000c010783b */ /* 0x000e620000004200 */
[--C-:B------:R-:W-:Y:S02]  /*4280*/  FFMA.FTZ R156, R156, c[0x0][0x23c], -R132.reuse ;  /* 0x00008f009c9c7a23 */ /* 0x100fe40000010884 */
[----:B------:R-:W-:-:S02]  /*4290*/  FFMA.FTZ R158, R158, c[0x0][0x23c], -R132 ;  /* 0x00008f009e9e7a23 */ /* 0x000fc40000010884 */
[----:B------:R-:W2:Y:S01]  /*42a0*/  MUFU.EX2 R47, R47 ;  /* 0x0000002f002f7308 */ /* 0x000ea20000000800 */
[----:B-----5:R-:W-:Y:S01]  /*42b0*/  F2FP.BF16.PACK_AB R75, R33, R44 ;  /* 0x0000002c214b723e */ /* 0x020fe200000010ff */
[--C-:B------:R-:W-:Y:S02]  /*42c0*/  FFMA.FTZ R161, R161, c[0x0][0x23c], -R132.reuse ;  /* 0x00008f00a1a17a23 */ /* 0x100fe40000010884 */
[----:B------:R-:W-:Y:S02]  /*42d0*/  FFMA.FTZ R160, R160, c[0x0][0x23c], -R132 ;  /* 0x00008f00a0a07a23 */ /* 0x000fe40000010884 */
[----:B------:R-:W-:Y:S02]  /*42e0*/  FADD.FTZ R48, R49, R48 ;  /* 0x0000003031307221 */ /* 0x000fe40000010000 */
[----:B------:R-:W-:Y:S01]  /*42f0*/  MUFU.EX2 R52, R52 ;  /* 0x0000003400347308 */ /* 0x000fe20000000800 */
[----:B------:R-:W-:Y:S01]  /*4300*/  HMMA.16816.F32.BF16 R124, R72, R116, RZ ;  /* 0x00000074487c723c */ /* 0x000fe200000418ff */
[----:B------:R-:W-:-:S02]  /*4310*/  FADD.FTZ R39, R40, R39 ;  /* 0x0000002728277221 */ /* 0x000fc40000010000 */
[----:B------:R-:W-:Y:S02]  /*4320*/  FADD.FTZ R37, R37, R42 ;  /* 0x0000002a25257221 */ /* 0x000fe40000010000 */
[----:B---3--:R-:W-:Y:S02]  /*4330*/  FADD.FTZ R48, R41, R48 ;  /* 0x0000003029307221 */ /* 0x008fe40000010000 */
[----:B------:R-:W3:Y:S01]  /*4340*/  MUFU.EX2 R51, R51 ;  /* 0x0000003300337308 */ /* 0x000ee20000000800 */
[C---:B------:R-:W-:Y:S01]  /*4350*/  HMMA.16816.F32.BF16 R108, R72.reuse, R100, RZ ;  /* 0x00000064486c723c */ /* 0x040fe200000418ff */
[C---:B--2---:R-:W-:Y:S01]  /*4360*/  F2FP.BF16.PACK_AB R70, R47.reuse, R41 ;  /* 0x000000292f46723e */ /* 0x044fe200000010ff */
[----:B------:R-:W-:Y:S02]  /*4370*/  FADD.FTZ R39, R38, R39 ;  /* 0x0000002726277221 */ /* 0x000fe40000010000 */
[----:B------:R-:W-:Y:S02]  /*4380*/  FADD.FTZ R37, R44, R37 ;  /* 0x000000252c257221 */ /* 0x000fe40000010000 */
[----:B------:R-:W-:Y:S01]  /*4390*/  FADD.FTZ R48, R47, R48 ;  /* 0x000000302f307221 */ /* 0x000fe20000010000 */
[----:B------:R-:W2:Y:S01]  /*43a0*/  MUFU.EX2 R46, R46 ;  /* 0x0000002e002e7308 */ /* 0x000ea20000000800 */
[----:B------:R-:W-:Y:S01]  /*43b0*/  HMMA.16816.F32.BF16 R92, R72, R84, RZ ;  /* 0x00000054485c723c */ /* 0x000fe200000418ff */
[----:B------:R-:W-:-:S02]  /*43c0*/  FADD.FTZ R39, R3, R39 ;  /* 0x0000002703277221 */ /* 0x000fc40000010000 */
[----:B------:R-:W-:Y:S02]  /*43d0*/  FADD.FTZ R37, R33, R37 ;  /* 0x0000002521257221 */ /* 0x000fe40000010000 */
[--C-:B------:R-:W-:Y:S02]  /*43e0*/  FFMA.FTZ R155, R155, c[0x0][0x23c], -R150.reuse ;  /* 0x00008f009b9b7a23 */ /* 0x100fe40000010896 */
[----:B------:R-:W5:Y:S01]  /*43f0*/  MUFU.EX2 R35, R35 ;  /* 0x0000002300237308 */ /* 0x000f620000000800 */
[C---:B----4-:R-:W-:Y:S01]  /*4400*/  HMMA.16816.F32.BF16 R76, R72.reuse, R4, RZ ;  /* 0x00000004484c723c */ /* 0x050fe200000418ff */
[----:B---3--:R-:W-:Y:S01]  /*4410*/  F2FP.BF16.PACK_AB R69, R51, R52 ;  /* 0x000000343345723e */ /* 0x008fe200000010ff */
[----:B------:R-:W-:Y:S02]  /*4420*/  FADD.FTZ R51, R52, R51 ;  /* 0x0000003334337221 */ /* 0x000fe40000010000 */
[--C-:B------:R-:W-:Y:S02]  /*4430*/  FFMA.FTZ R152, R152, c[0x0][0x23c], -R150.reuse ;  /* 0x00008f0098987a23 */ /* 0x100fe40000010896 */
[----:B------:R-:W-:Y:S01]  /*4440*/  FFMA.FTZ R151, R151, c[0x0][0x23c], -R150 ;  /* 0x00008f0097977a23 */ /* 0x000fe20000010896 */
[----:B------:R-:W3:Y:S01]  /*4450*/  MUFU.EX2 R34, R34 ;  /* 0x0000002200227308 */ /* 0x000ee20000000800 */
[----:B------:R-:W-:Y:S01]  /*4460*/  HMMA.16816.F32.BF16 R120, R72, R118, RZ ;  /* 0x000000764878723c */ /* 0x000fe200000418ff */
[----:B--2---:R-:W-:-:S02]  /*4470*/  FADD.FTZ R51, R46, R51 ;  /* 0x000000332e337221 */ /* 0x004fc40000010000 */
[----:B------:R-:W-:Y:S02]  /*4480*/  FFMA.FTZ R229, R149, c[0x0][0x23c], -R150 ;  /* 0x00008f0095e57a23 */ /* 0x000fe40000010896 */
[----:B------:R-:W-:Y:S02]  /*4490*/  FFMA.FTZ R148, R148, c[0x0][0x23c], -R143 ;  /* 0x00008f0094947a23 */ /* 0x000fe4000001088f */
[----:B------:R-:W2:Y:S01]  /*44a0*/  MUFU.EX2 R0, R0 ;  /* 0x0000000000007308 */ /* 0x000ea20000000800 */
[C---:B------:R-:W-:Y:S01]  /*44b0*/  HMMA.16816.F32.BF16 R104, R72.reuse, R102, RZ ;  /* 0x000000664868723c */ /* 0x040fe200000418ff */
[C---:B-----5:R-:W-:Y:S01]  /*44c0*/  F2FP.BF16.PACK_AB R71, R35.reuse, R46 ;  /* 0x0000002e2347723e */ /* 0x060fe200000010ff */
[----:B------:R-:W-:Y:S02]  /*44d0*/  FADD.FTZ R51, R35, R51 ;  /* 0x0000003323337221 */ /* 0x000fe40000010000 */
[--C-:B------:R-:W-:Y:S02]  /*44e0*/  FFMA.FTZ R146, R146, c[0x0][0x23c], -R143.reuse ;  /* 0x00008f0092927a23 */ /* 0x100fe4000001088f */
[----:B------:R-:W-:Y:S01]  /*44f0*/  FFMA.FTZ R144, R144, c[0x0][0x23c], -R143 ;  /* 0x00008f0090907a23 */ /* 0x000fe2000001088f */
[----:B------:R-:W4:Y:S01]  /*4500*/  MUFU.EX2 R43, R43 ;  /* 0x0000002b002b7308 */ /* 0x000f220000000800 */
[----:B------:R-:W-:Y:S01]  /*4510*/  HMMA.16816.F32.BF16 R88, R72, R86, RZ ;  /* 0x000000564858723c */ /* 0x000fe200000418ff */
[----:B---3--:R-:W-:-:S02]  /*4520*/  FADD.FTZ R39, R34, R39 ;  /* 0x0000002722277221 */ /* 0x008fc40000010000 */
[----:B------:R-:W-:Y:S02]  /*4530*/  FFMA.FTZ R228, R142, c[0x0][0x23c], -R143 ;  /* 0x00008f008ee47a23 */ /* 0x000fe4000001088f */
[----:B------:R-:W-:Y:S02]  /*4540*/  FFMA.FTZ R153, R153, c[0x0][0x23c], -R159 ;  /* 0x00008f0099997a23 */ /* 0x000fe4000001089f */
[----:B------:R-:W3:Y:S01]  /*4550*/  MUFU.EX2 R45, R45 ;  /* 0x0000002d002d7308 */ /* 0x000ee20000000800 */
[----:B------:R-:W-:Y:S01]  /*4560*/  HMMA.16816.F32.BF16 R72, R72, R6, RZ ;  /* 0x000000064848723c */ /* 0x000fe200000418ff */
[----:B--2---:R-:W-:Y:S02]  /*4570*/  FADD.FTZ R39, R0, R39 ;  /* 0x0000002700277221 */ /* 0x004fe40000010000 */
[--C-:B------:R-:W-:Y:S02]  /*4580*/  FFMA.FTZ R154, R154, c[0x0][0x23c], -R159.reuse ;  /* 0x00008f009a9a7a23 */ /* 0x100fe4000001089f */
[----:B------:R-:W-:-:S02]  /*4590*/  FFMA.FTZ R231, R157, c[0x0][0x23c], -R159 ;  /* 0x00008f009de77a23 */ /* 0x000fc4000001089f */
[----:B------:R-:W2:Y:S01]  /*45a0*/  MUFU.EX2 R54, R54 ;  /* 0x0000003600367308 */ /* 0x000ea20000000800 */
[----:B------:R-:W-:Y:S01]  /*45b0*/  HMMA.16816.F32.BF16 R128, R68, R116, RZ ;  /* 0x000000744480723c */ /* 0x000fe200000418ff */
[----:B----4-:R-:W-:Y:S02]  /*45c0*/  FADD.FTZ R39, R43, R39 ;  /* 0x000000272b277221 */ /* 0x010fe40000010000 */
[----:B------:R-:W-:-:S04]  /*45d0*/  FFMA.FTZ R230, R67, c[0x0][0x23c], -R132 ;  /* 0x00008f0043e67a23 */ /* 0x000fc80000010884 */
[----:B------:R-:W4:Y:S01]  /*45e0*/  MUFU.EX2 R50, R50 ;  /* 0x0000003200327308 */ /* 0x000f220000000800 */
[----:B------:R-:W-:Y:S01]  /*45f0*/  HMMA.16816.F32.BF16 R112, R68, R100, RZ ;  /* 0x000000644470723c */ /* 0x000fe200000418ff */
[----:B---3--:R-:W-:-:S06]  /*4600*/  FADD.FTZ R39, R45, R39 ;  /* 0x000000272d277221 */ /* 0x008fcc0000010000 */
[----:B------:R-:W3:Y:S01]  /*4610*/  MUFU.EX2 R53, R53 ;  /* 0x0000003500357308 */ /* 0x000ee20000000800 */
[----:B------:R-:W-:Y:S01]  /*4620*/  HMMA.16816.F32.BF16 R96, R68, R84, RZ ;  /* 0x000000544460723c */ /* 0x000fe200000418ff */
[----:B--2---:R-:W-:-:S06]  /*4630*/  FADD.FTZ R37, R54, R37 ;  /* 0x0000002536257221 */ /* 0x004fcc0000010000 */
[----:B------:R-:W2:Y:S01]  /*4640*/  MUFU.EX2 R55, R55 ;  /* 0x0000003700377308 */ /* 0x000ea20000000800 */
[----:B------:R-:W-:Y:S01]  /*4650*/  HMMA.16816.F32.BF16 R116, R68, R118, RZ ;  /* 0x000000764474723c */ /* 0x000fe200000418ff */
[----:B----4-:R-:W-:-:S06]  /*4660*/  FADD.FTZ R37, R50, R37 ;  /* 0x0000002532257221 */ /* 0x010fcc0000010000 */
        /* <DEDUP_REMOVED lines=11> */
[----:B------:R-:W-:Y:S01]  /*4720*/  F2FP.BF16.PACK_AB R4, R0, R34 ;  /* 0x000000220004723e */ /* 0x000fe200000010ff */
[----:B---3--:R-:W-:Y:S01]  /*4730*/  FADD.FTZ R48, R2, R48 ;  /* 0x0000003002307221 */ /* 0x008fe20000010000 */
[----:B------:R-:W-:-:S04]  /*4740*/  F2FP.BF16.PACK_AB R5, R50, R54 ;  /* 0x000000363205723e */ /* 0x000fc800000010ff */
[----:B------:R-:W3:Y:S01]  /*4750*/  MUFU.EX2 R61, R61 ;  /* 0x0000003d003d7308 */ /* 0x000ee20000000800 */
[----:B------:R-:W-:Y:S01]  /*4760*/  F2FP.BF16.PACK_AB R6, R45, R43 ;  /* 0x0000002b2d06723e */ /* 0x000fe200000010ff */
[----:B--2---:R-:W-:Y:S01]  /*4770*/  FADD.FTZ R48, R56, R48 ;  /* 0x0000003038307221 */ /* 0x004fe20000010000 */
[----:B------:R-:W-:-:S05]  /*4780*/  F2FP.BF16.PACK_AB R7, R55, R53 ;  /* 0x000000353707723e */ /* 0x000fca00000010ff */
[----:B------:R-:W2:Y:S01]  /*4790*/  MUFU.EX2 R60, R60 ;  /* 0x0000003c003c7308 */ /* 0x000ea20000000800 */
[----:B----4-:R-:W-:Y:S01]  /*47a0*/  FADD.FTZ R48, R57, R48 ;  /* 0x0000003039307221 */ /* 0x010fe20000010000 */
[C---:B-1----:R-:W-:Y:S06]  /*47b0*/  HMMA.16816.F32.BF16 R124, R4.reuse, R8, R124 ;  /* 0x00000008047c723c */ /* 0x042fec000004187c */
[----:B------:R-:W1:Y:S01]  /*47c0*/  MUFU.EX2 R62, R62 ;  /* 0x0000003e003e7308 */ /* 0x000e620000000800 */
[----:B---3--:R-:W-:Y:S01]  /*47d0*/  FADD.FTZ R51, R61, R51 ;  /* 0x000000333d337221 */ /* 0x008fe20000010000 */
[C---:B------:R-:W-:Y:S06]  /*47e0*/  HMMA.16816.F32.BF16 R108, R4.reuse, R24, R108 ;  /* 0x00000018046c723c */ /* 0x040fec000004186c */
[----:B------:R-:W3:Y:S01]  /*47f0*/  MUFU.EX2 R63, R63 ;  /* 0x0000003f003f7308 */ /* 0x000ee20000000800 */
[----:B--2---:R-:W-:Y:S01]  /*4800*/  FADD.FTZ R51, R60, R51 ;  /* 0x000000333c337221 */ /* 0x004fe20000010000 */
[C---:B------:R-:W-:Y:S06]  /*4810*/  HMMA.16816.F32.BF16 R92, R4.reuse, R28, R92 ;  /* 0x0000001c045c723c */ /* 0x040fec000004185c */
[----:B------:R-:W2:Y:S01]  /*4820*/  MUFU.EX2 R66, R66 ;  /* 0x0000004200427308 */ /* 0x000ea20000000800 */
[----:B-1----:R-:W-:Y:S01]  /*4830*/  FADD.FTZ R51, R62, R51 ;  /* 0x000000333e337221 */ /* 0x002fe20000010000 */
[C---:B------:R-:W-:Y:S06]  /*4840*/  HMMA.16816.F32.BF16 R76, R4.reuse, R20, R76 ;  /* 0x00000014044c723c */ /* 0x040fec000004184c */
        /* <DEDUP_REMOVED lines=9> */
[----:B------:R-:W-:Y:S01]  /*48e0*/  MUFU.EX2 R145, R145 ;  /* 0x0000009100917308 */ /* 0x000fe20000000800 */
[----:B---3--:R-:W-:Y:S01]  /*48f0*/  FADD.FTZ R39, R138, R39 ;  /* 0x000000278a277221 */ /* 0x008fe20000010000 */
[----:B------:R-:W-:Y:S06]  /*4900*/  HMMA.16816.F32.BF16 R72, R4, R22, R72 ;  /* 0x000000160448723c */ /* 0x000fec0000041848 */
[----:B------:R-:W-:Y:S01]  /*4910*/  MUFU.EX2 R147, R147 ;  /* 0x0000009300937308 */ /* 0x000fe20000000800 */
[----:B------:R-:W-:Y:S01]  /*4920*/  F2FP.BF16.PACK_AB R4, R2, R36 ;  /* 0x000000240204723e */ /* 0x000fe200000010ff */
[----:B--2---:R-:W-:Y:S01]  /*4930*/  FADD.FTZ R39, R139, R39 ;  /* 0x000000278b277221 */ /* 0x004fe20000010000 */
        /* <DEDUP_REMOVED lines=128> */
[----:B------:R-:W-:Y:S01]  /*5140*/  ISETP.GE.AND P0, PT, R220, c[0x0][0x220], PT ;  /* 0x00008800dc007a0c */ /* 0x000fe20003f06270 */
[----:B------:R-:W-:Y:S01]  /*5150*/  ULDC.64 UR4, c[0x0][0x1a0] ;  /* 0x0000680000047ab9 */ /* 0x000fe20000000a00 */
[----:B------:R-:W-:Y:S01]  /*5160*/  MOV R213, c[0x0][0x1a4] ;  /* 0x0000690000d57a02 */ /* 0x000fe20000000f00 */
[----:B------:R-:W-:Y:S01]  /*5170*/  IMAD.MOV.U32 R3, RZ, RZ, R135 ;  /* 0x000000ffff037224 */ /* 0x000fe200078e0087 */
[----:B------:R-:W-:Y:S01]  /*5180*/  LEA.HI.SX32 R227, R32, 0xfffffffe, 0x1a ;  /* 0xfffffffe20e37811 */ /* 0x000fe200078fd2ff */
[----:B------:R-:W-:Y:S01]  /*5190*/  IMAD.MOV.U32 R132, RZ, RZ, R136 ;  /* 0x000000ffff847224 */ /* 0x000fe200078e0088 */
[----:B------:R-:W-:Y:S01]  /*51a0*/  MOV R0, R133 ;  /* 0x0000008500007202 */ /* 0x000fe20000000f00 */
[----:B------:R-:W-:Y:S01]  /*51b0*/  IMAD.MOV.U32 R2, RZ, RZ, R134 ;  /* 0x000000ffff027224 */ /* 0x000fe200078e0086 */
[----:B------:R-:W-:Y:S01]  /*51c0*/  MOV R225, c[0x0][0x1a4] ;  /* 0x0000690000e17a02 */ /* 0x000fe20000000f00 */
[----:B------:R-:W-:Y:S01]  /*51d0*/  IMAD.MOV.U32 R226, RZ, RZ, c[0x0][0x1a0] ;  /* 0x00006800ffe27624 */ /* 0x000fe200078e00ff */
[----:B------:R-:W-:Y:S01]  /*51e0*/  MOV R224, c[0x0][0x1a0] ;  /* 0x0000680000e07a02 */ /* 0x000fe20000000f00 */
[----:B------:R-:W-:-:S02]  /*51f0*/  USHF.L.U64.HI UR5, UR4, 0x4, UR5 ;  /* 0x0000000404057899 */ /* 0x000fc40008010205 */
[----:B------:R-:W-:Y:S01]  /*5200*/  @!P0 IMAD R213, R213, 0x30, RZ ;  /* 0x00000030d5d58824 */ /* 0x000fe200078e02ff */
[----:B------:R-:W-:Y:S01]  /*5210*/  USHF.L.U32 UR4, UR4, 0x4, URZ ;  /* 0x0000000404047899 */ /* 0x000fe2000800063f */
[----:B------:R-:W-:Y:S05]  /*5220*/  BRA `(.L_x_1410) ;  /* 0x0000049000007947 */ /* 0x000fea0003800000 */
.L_x_1412:
[C---:B------:R-:W-:Y:S01]  /*5230*/  @!P0 IADD3 R28, R227.reuse, -0x1, RZ ;  /* 0xffffffffe31c8810 */ /* 0x040fe20007ffe0ff */
[----:B------:R1:W-:Y:S01]  /*5240*/  @P0 STS.128 [R212+0x4000], RZ ;  /* 0x004000ffd4000388 */ /* 0x0003e20000000c00 */
[C---:B------:R-:W-:Y:S02]  /*5250*/  @!P0 IADD3 R30, R227.reuse, -0x1, RZ ;  /* 0xffffffffe31e8810 */ /* 0x040fe40007ffe0ff */
[----:B------:R-:W-:Y:S02]  /*5260*/  @!P0 SHF.R.S32.HI R8, RZ, 0x1f, R28 ;  /* 0x0000001fff088819 */ /* 0x000fe4000001141c */
        /* <DEDUP_REMOVED lines=15> */
[----:B------:R-:W-:Y:S02]  /*5360*/  @!P0 IMAD R11, R11, c[0x0][0x198], RZ ;  /* 0x000066000b0b8a24 */ /* 0x000fe400078e02ff */
[----:B------:R-:W-:Y:S01]  /*5370*/  @!P0 IMAD.IADD R4, R31, 0x1, R4 ;  /* 0x000000011f048824 */ /* 0x000fe200078e0204 */
[-C--:B------:R-:W-:Y:S01]  /*5380*/  @!P0 LEA.HI.X R8, R28, R219.reuse, R8, 0x6, P3 ;  /* 0x000000db1c088211 */ /* 0x080fe200018f3408 */
[C---:B------:R-:W-:Y:S02]  /*5390*/  @!P0 IMAD R9, R6.reuse, c[0x0][0x19c], R9 ;  /* 0x0000670006098a24 */ /* 0x040fe400078e0209 */
[----:B------:R-:W-:Y:S01]  /*53a0*/  @!P0 IMAD.WIDE.U32 R6, R6, c[0x0][0x198], RZ ;  /* 0x0000660006068a25 */ /* 0x000fe200078e00ff */
[-C--:B------:R-:W-:Y:S03]  /*53b0*/  @!P0 LEA.HI.X R23, R30, R219.reuse, R4, 0x6, P2 ;  /* 0x000000db1e178211 */ /* 0x080fe600010f3404 */
[C---:B------:R-:W-:Y:S01]  /*53c0*/  @!P0 IMAD.WIDE.U32 R28, R5.reuse, c[0x0][0x198], RZ ;  /* 0x00006600051c8a25 */ /* 0x040fe200078e00ff */
[-C--:B------:R-:W-:Y:S03]  /*53d0*/  @!P0 LEA R10, P2, R6, R216.reuse, 0x6 ;  /* 0x000000d8060a8211 */ /* 0x080fe600078430ff */
        /* <DEDUP_REMOVED lines=11> */
[C---:B------:R-:W-:Y:S01]  /*5490*/  @!P0 LEA R28, P4, R20.reuse, c[0x0][0x168], 0x1 ;  /* 0x00005a00141c8a11 */ /* 0x040fe200078808ff */
[----:B------:R-:W-:Y:S01]  /*54a0*/  @!P0 IMAD.WIDE.U32 R22, R5, 0x30, R22 ;  /* 0x0000003005168825 */ /* 0x000fe200078e0016 */
[----:B------:R-:W-:Y:S02]  /*54b0*/  @!P0 LEA.HI.X R6, R7, R8, R6, 0x5, P2 ;  /* 0x0000000807068211 */ /* 0x000fe400010f2c06 */
[----:B------:R-:W-:Y:S01]  /*54c0*/  @!P0 LEA.HI.X R29, R20, c[0x0][0x16c], R11, 0x1, P4 ;  /* 0x00005b00141d8a11 */ /* 0x000fe200020f0c0b */
[----:B------:R-:W-:Y:S01]  /*54d0*/  @!P0 IMAD R4, R4, 0x30, RZ ;  /* 0x0000003004048824 */ /* 0x000fe200078e02ff */
[----:B------:R-:W-:Y:S03]  /*54e0*/  @!P0 IADD3 R10, P2, R202, R10, RZ ;  /* 0x0000000aca0a8210 */ /* 0x000fe60007f5e0ff */
[----:B------:R-:W-:Y:S01]  /*54f0*/  @!PT LDS RZ, [RZ] ;  /* 0x00000000fffff984 */ /* 0x000fe20000000800 */
[----:B------:R-:W-:Y:S01]  /*5500*/  @!PT LDS RZ, [RZ] ;  /* 0x00000000fffff984 */ /* 0x000fe20000000800 */
[----:B------:R-:W-:Y:S01]  /*5510*/  @!PT LDS RZ, [RZ] ;  /* 0x00000000fffff984 */ /* 0x000fe20000000800 */
[----:B------:R1:W-:Y:S01]  /*5520*/  @!P0 LDGSTS.E.BYPASS.LTC128B.128 [R212+0x4000], [R28.64] ;  /* 0x040000001cd48fae */ /* 0x0003e2000b901d46 */
[----:B------:R-:W-:Y:S01]  /*5530*/  @!P0 LEA R8, P3, R10, c[0x0][0x168], 0x1 ;  /* 0x00005a000a088a11 */ /* 0x000fe200078608ff */
[----:B------:R-:W-:Y:S01]  /*5540*/  @!P0 IMAD.X R9, R201, 0x1, R9, P2 ;  /* 0x00000001c9098824 */ /* 0x000fe200010e0609 */
[C---:B------:R-:W-:Y:S01]  /*5550*/  @!P0 LEA R30, P2, R21.reuse, c[0x0][0x168], 0x1 ;  /* 0x00005a00151e8a11 */ /* 0x040fe200078408ff */
[----:B------:R-:W-:Y:S01]  /*5560*/  @!P0 IMAD.IADD R4, R4, 0x1, R23 ;  /* 0x0000000104048824 */ /* 0x000fe200078e0217 */
        /* <DEDUP_REMOVED lines=21> */
.L_x_1410:
[----:B------:R-:W-:Y:S04]  /*56c0*/  DEPBAR.LE SB0, 0x0 ;  /* 0x000080000000791a */ /* 0x000fe80000000000 */
[----:B------:R-:W-:Y:S01]  /*56d0*/  BAR.SYNC.DEFER_BLOCKING 0x0 ;  /* 0x0000000000007b1d */ /* 0x000fe20000010000 */
[----:B------:R-:W-:Y:S01]  /*56e0*/  SHF.R.S32.HI R4, RZ, 0x1f, R227 ;  /* 0x0000001fff047819 */ /* 0x000fe200000114e3 */
[C---:B------:R-:W-:Y:S04]  /*56f0*/  IMAD.WIDE.U32 R6, R227.reuse, c[0x0][0x1a0], RZ ;  /* 0x00006800e3067a25 */ /* 0x040fe800078e00ff */
[----:B------:R-:W-:Y:S01]  /*5700*/  IMAD R4, R4, c[0x0][0x1a0], RZ ;  /* 0x0000680004047a24 */ /* 0x000fe200078e02ff */
[----:B------:R-:W-:Y:S03]  /*5710*/  LEA R8, P2, R6, R214, 0x6 ;  /* 0x000000d606087211 */ /* 0x000fe600078430ff */
[----:B------:R-:W-:Y:S01]  /*5720*/  IMAD R4, R227, c[0x0][0x1a4], R4 ;  /* 0x00006900e3047a24 */ /* 0x000fe200078e0204 */
[C---:B------:R-:W-:Y:S02]  /*5730*/  @!P0 LEA R14, P4, R8.reuse, c[0x0][0x170], 0x1 ;  /* 0x00005c00080e8a11 */ /* 0x040fe400078808ff */
[----:B------:R-:W-:Y:S02]  /*5740*/  @!P0 IADD3 R5, P1, R8, UR4, RZ ;  /* 0x0000000408058c10 */ /* 0x000fe4000ff3e0ff */
[----:B------:R-:W-:Y:S02]  /*5750*/  IADD3 R4, R7, R4, RZ ;  /* 0x0000000407047210 */ /* 0x000fe40007ffe0ff */
[----:B------:R-:W-:Y:S02]  /*5760*/  @!P0 LEA R12, P3, R5, c[0x0][0x170], 0x1 ;  /* 0x00005c00050c8a11 */ /* 0x000fe400078608ff */
[----:B------:R-:W-:Y:S02]  /*5770*/  LEA.HI.X R9, R6, R199, R4, 0x6, P2 ;  /* 0x000000c706097211 */ /* 0x000fe400010f3404 */
[----:B------:R-:W-:Y:S02]  /*5780*/  @!P0 LEA R7, P2, R226, R8, 0x5 ;  /* 0x00000008e2078211 */ /* 0x000fe400078428ff */
[----:B------:R-:W-:Y:S01]  /*5790*/  @!P0 LEA.HI.X R15, R8, c[0x0][0x174], R9, 0x1, P4 ;  /* 0x00005d00080f8a11 */ /* 0x000fe200020f0c09 */
[----:B------:R-:W-:Y:S01]  /*57a0*/  @P0 STS.128 [R212+0x6000], RZ ;  /* 0x006000ffd4000388 */ /* 0x000fe20000000c00 */
[----:B------:R-:W-:Y:S02]  /*57b0*/  @!P0 IADD3.X R4, R9, UR5, RZ, P1, !PT ;  /* 0x0000000509048c10 */ /* 0x000fe40008ffe4ff */
[----:B------:R-:W-:Y:S02]  /*57c0*/  @!P0 LEA R10, P1, R7, c[0x0][0x170], 0x1 ;  /* 0x00005c00070a8a11 */ /* 0x000fe400078208ff */
[----:B------:R-:W-:Y:S02]  /*57d0*/  @!P0 LEA.HI.X R13, R5, c[0x0][0x174], R4, 0x1, P3 ;  /* 0x00005d00050d8a11 */ /* 0x000fe400018f0c04 */
[----:B------:R-:W-:Y:S01]  /*57e0*/  @!P0 LEA.HI.X R6, R226, R9, R225, 0x5, P2 ;  /* 0x00000009e2068211 */ /* 0x000fe200010f2ce1 */
[----:B------:R-:W-:Y:S01]  /*57f0*/  @!PT LDS RZ, [RZ] ;  /* 0x00000000fffff984 */ /* 0x000fe20000000800 */
[----:B------:R-:W-:Y:S01]  /*5800*/  @!PT LDS RZ, [RZ] ;  /* 0x00000000fffff984 */ /* 0x000fe20000000800 */
[----:B------:R-:W-:Y:S01]  /*5810*/  @!PT LDS RZ, [RZ] ;  /* 0x00000000fffff984 */ /* 0x000fe20000000800 */
[----:B------:R1:W-:Y:S01]  /*5820*/  @!P0 LDGSTS.E.BYPASS.LTC128B.128 [R212+0x6000], [R14.64] ;  /* 0x060000000ed48fae */ /* 0x0003e2000b901d46 */
[----:B------:R-:W-:Y:S02]  /*5830*/  @!P0 IMAD.WIDE.U32 R8, R224, 0x30, R8 ;  /* 0x00000030e0088825 */ /* 0x000fe400078e0008 */
[----:B------:R-:W-:Y:S03]  /*5840*/  @!P0 LEA.HI.X R11, R7, c[0x0][0x174], R6, 0x1, P1 ;  /* 0x00005d00070b8a11 */ /* 0x000fe600008f0c06 */
[C---:B------:R-:W-:Y:S02]  /*5850*/  @!P0 LEA R6, P1, R8.reuse, c[0x0][0x170], 0x1 ;  /* 0x00005c0008068a11 */ /* 0x040fe400078208ff */
[----:B------:R-:W-:Y:S01]  /*5860*/  @P0 STS.128 [R212+0x6800], RZ ;  /* 0x006800ffd4000388 */ /* 0x000fe20000000c00 */
[----:B------:R-:W-:Y:S04]  /*5870*/  @!P0 IADD3 R4, R213, R9, RZ ;  /* 0x00000009d5048210 */ /* 0x000fe80007ffe0ff */
[----:B------:R-:W-:Y:S02]  /*5880*/  @!P0 LEA.HI.X R7, R8, c[0x0][0x174], R4, 0x1, P1 ;  /* 0x00005d0008078a11 */ /* 0x000fe400008f0c04 */
[----:B------:R-:W-:Y:S01]  /*5890*/  ISETP.GT.AND P1, PT, R227, RZ, PT ;  /* 0x000000ffe300720c */ /* 0x000fe20003f24270 */
        /* <DEDUP_REMOVED lines=14> */
[----:B------:R-:W-:Y:S08]  /*5980*/  LDSM.16.M88.4 R64, [R198] ;  /* 0x00000000c640783b */ /* 0x000ff00000000200 */
[----:B------:R-:W3:Y:S08]  /*5990*/  LDSM.16.M88.4 R16, [R197+0x4000] ;  /* 0x00400000c510783b */ /* 0x000ef00000000200 */
[----:B------:R-:W2:Y:S08]  /*59a0*/  LDSM.16.M88.4 R60, [R198+0x2000] ;  /* 0x00200000c63c783b */ /* 0x000eb00000000200 */
[----:B------:R-:W0:Y:S08]  /*59b0*/  LDGDEPBAR ;  /* 0x00000000000079af */ /* 0x000e300000000000 */
[----:B------:R-:W4:Y:S08]  /*59c0*/  LDSM.16.M88.4 R32, [R197+0x4800] ;  /* 0x00480000c520783b */ /* 0x000f300000000200 */
[----:B------:R-:W5:Y:S08]  /*59d0*/  LDSM.16.M88.4 R48, [R197+0x5000] ;  /* 0x00500000c530783b */ /* 0x000f700000000200 */
[----:B------:R-:W1:Y:S08]  /*59e0*/  LDSM.16.M88.4 R136, [R197+0x5800] ;  /* 0x00580000c588783b */ /* 0x000e700000000200 */
        /* <DEDUP_REMOVED lines=11> */
[-C--:B---3--:R-:W-:Y:S08]  /*5aa0*/  HMMA.16816.F32.BF16 R4, R64, R16.reuse, RZ ;  /* 0x000000104004723c */ /* 0x088ff000000418ff */
[C---:B--2---:R-:W-:Y:S08]  /*5ab0*/  HMMA.16816.F32.BF16 R8, R60.reuse, R16, RZ ;  /* 0x000000103c08723c */ /* 0x044ff000000418ff */
[-C--:B-1----:R-:W-:Y:S08]  /*5ac0*/  HMMA.16816.F32.BF16 R12, R60, R18.reuse, RZ ;  /* 0x000000123c0c723c */ /* 0x082ff000000418ff */
        /* <DEDUP_REMOVED lines=199> */
.L_x_1411:
[----:B------:R-:W-:Y:S01]  /*6740*/  FMNMX.FTZ R4, R147, R132, !PT ;  /* 0x0000008493047209 */ /* 0x000fe20007810000 */
[----:B------:R-:W-:Y:S01]  /*6750*/  LDSM.16.MT88.4 R20, [R192+0x6000] ;  /* 0x00600000c014783b */ /* 0x000fe20000004200 */
[----:B------:R-:W-:Y:S02]  /*6760*/  FMNMX.FTZ R10, R145, R3, !PT ;  /* 0x00000003910a7209 */ /* 0x000fe40007810000 */
[----:B------:R-:W-:Y:S02]  /*6770*/  FMNMX.FTZ R4, R146, R4, !PT ;  /* 0x0000000492047209 */ /* 0x000fe40007810000 */
[----:B------:R-:W-:Y:S02]  /*6780*/  FMNMX.FTZ R10, R144, R10, !PT ;  /* 0x0000000a900a7209 */ /* 0x000fe40007810000 */
[----:B------:R-:W-:Y:S01]  /*6790*/  FMNMX.FTZ R4, R149, R4, !PT ;  /* 0x0000000495047209 */ /* 0x000fe20007810000 */
[----:B------:R-:W-:Y:S01]  /*67a0*/  LDSM.16.MT88.4 R36, [R190+0x6000] ;  /* 0x00600000be24783b */ /* 0x000fe20000004200 */
[----:B-1----:R-:W-:Y:S02]  /*67b0*/  FMNMX.FTZ R6, R140, R2, !PT ;  /* 0x000000028c067209 */ /* 0x002fe40007810000 */
        /* <DEDUP_REMOVED lines=83> */
[----:B------:R-:W-:Y:S01]  /*6cf0*/  FSEL R244, R244, RZ, P2 ;  /* 0x000000fff4f47208 */ /* 0x000fe20001000000 */
[----:B------:R-:W-:Y:S01]  /*6d00*/  FFMA.FTZ R154, R18, c[0x0][0x23c], -R251 ;  /* 0x00008f00129a7a23 */ /* 0x000fe200000108fb */
[----:B-1----:R-:W-:Y:S01]  /*6d10*/  FMNMX.FTZ R134, R6, R134, !PT ;  /* 0x0000008606867209 */ /* 0x002fe20007810000 */
[----:B------:R-:W-:Y:S02]  /*6d20*/  FADD.FTZ R3, -R135, R3 ;  /* 0x0000000387037221 */ /* 0x000fe40000010100 */
[--C-:B------:R-:W-:Y:S01]  /*6d30*/  FFMA.FTZ R159, R147, c[0x0][0x23c], -R251.reuse ;  /* 0x00008f00939f7a23 */ /* 0x100fe200000108fb */
[----:B------:R-:W-:Y:S01]  /*6d40*/  FSETP.NEU.FTZ.AND P2, PT, R134, -INF , PT ;  /* 0xff8000008600780b */ /* 0x000fe20003f5d000 */
[----:B------:R-:W-:Y:S01]  /*6d50*/  FMUL.FTZ R3, R3, c[0x0][0x23c] ;  /* 0x00008f0003037a20 */ /* 0x000fe20000410000 */
[----:B--2---:R-:W-:Y:S01]  /*6d60*/  FMNMX.FTZ R133, R4, R133, !PT ;  /* 0x0000008504857209 */ /* 0x004fe20007810000 */
[----:B------:R-:W-:Y:S01]  /*6d70*/  MUFU.EX2 R155, R155 ;  /* 0x0000009b009b7308 */ /* 0x000fe20000000800 */
[--C-:B------:R-:W-:Y:S02]  /*6d80*/  FFMA.FTZ R158, R146, c[0x0][0x23c], -R251.reuse ;  /* 0x00008f00929e7a23 */ /* 0x100fe400000108fb */
[--C-:B------:R-:W-:Y:S02]  /*6d90*/  FFMA.FTZ R152, R145, c[0x0][0x23c], -R244.reuse ;  /* 0x00008f0091987a23 */ /* 0x100fe400000108f4 */
[--C-:B------:R-:W-:Y:S02]  /*6da0*/  FFMA.FTZ R151, R144, c[0x0][0x23c], -R244.reuse ;  /* 0x00008f0090977a23 */ /* 0x100fe400000108f4 */
[--C-:B------:R-:W-:Y:S02]  /*6db0*/  FFMA.FTZ R157, R149, c[0x0][0x23c], -R251.reuse ;  /* 0x00008f00959d7a23 */ /* 0x100fe400000108fb */
[--C-:B------:R-:W-:Y:S01]  /*6dc0*/  FFMA.FTZ R156, R156, c[0x0][0x23c], -R251.reuse ;  /* 0x00008f009c9c7a23 */ /* 0x100fe200000108fb */
[----:B------:R-:W1:Y:S01]  /*6dd0*/  MUFU.EX2 R3, R3 ;  /* 0x0000000300037308 */ /* 0x000e620000000800 */
[--C-:B------:R-:W-:Y:S02]  /*6de0*/  FFMA.FTZ R150, R150, c[0x0][0x23c], -R244.reuse ;  /* 0x00008f0096967a23 */ /* 0x100fe400000108f4 */
[----:B------:R-:W-:Y:S02]  /*6df0*/  FFMA.FTZ R149, R161, c[0x0][0x23c], -R244 ;  /* 0x00008f00a1957a23 */ /* 0x000fe400000108f4 */
[C---:B---3--:R-:W-:Y:S02]  /*6e00*/  FMUL.FTZ R32, R132.reuse, R100 ;  /* 0x0000006484207220 */ /* 0x048fe40000410000 */
[C---:B------:R-:W-:Y:S02]  /*6e10*/  FMUL.FTZ R33, R132.reuse, R101 ;  /* 0x0000006584217220 */ /* 0x040fe40000410000 */
[C---:B------:R-:W-:Y:S01]  /*6e20*/  FMUL.FTZ R49, R132.reuse, R85 ;  /* 0x0000005584317220 */ /* 0x040fe20000410000 */
[----:B------:R-:W-:Y:S01]  /*6e30*/  MUFU.EX2 R159, R159 ;  /* 0x0000009f009f7308 */ /* 0x000fe20000000800 */
[C---:B------:R-:W-:Y:S02]  /*6e40*/  FMUL.FTZ R48, R132.reuse, R84 ;  /* 0x0000005484307220 */ /* 0x040fe40000410000 */
[C---:B------:R-:W-:Y:S02]  /*6e50*/  FMUL.FTZ R4, R132.reuse, R128 ;  /* 0x0000008084047220 */ /* 0x040fe40000410000 */
[----:B------:R-:W-:Y:S02]  /*6e60*/  FMUL.FTZ R5, R132, R129 ;  /* 0x0000008184057220 */ /* 0x000fe40000410000 */
[----:B------:R-:W-:Y:S02]  /*6e70*/  FADD.FTZ R2, -R134, R2 ;  /* 0x0000000286027221 */ /* 0x000fe40000010100 */
[----:B------:R-:W-:Y:S01]  /*6e80*/  FADD.FTZ R0, -R133, R0 ;  /* 0x0000000085007221 */ /* 0x000fe20000010100 */
[----:B------:R-:W2:Y:S01]  /*6e90*/  MUFU.EX2 R158, R158 ;  /* 0x0000009e009e7308 */ /* 0x000ea20000000800 */
[----:B------:R-:W-:Y:S02]  /*6ea0*/  FMUL.FTZ R2, R2, c[0x0][0x23c] ;  /* 0x00008f0002027a20 */ /* 0x000fe40000410000 */
        /* <DEDUP_REMOVED lines=11> */
[----:B------:R-:W-:Y:S02]  /*6f60*/  FMUL.FTZ R7, R3, R131 ;  /* 0x0000008303077220 */ /* 0x000fe40000410000 */
[--C-:B------:R-:W-:Y:S01]  /*6f70*/  FFMA.FTZ R147, R15, c[0x0][0x23c], -R244.reuse ;  /* 0x00008f000f937a23 */ /* 0x100fe200000108f4 */
[----:B--2---:R-:W-:Y:S01]  /*6f80*/  F2FP.BF16.PACK_AB R128, R158, R159 ;  /* 0x0000009f9e80723e */ /* 0x004fe200000010ff */
[--C-:B------:R-:W-:Y:S02]  /*6f90*/  FFMA.FTZ R161, R14, c[0x0][0x23c], -R244.reuse ;  /* 0x00008f000ea17a23 */ /* 0x100fe400000108f4 */
[--C-:B------:R-:W-:Y:S02]  /*6fa0*/  FFMA.FTZ R153, R26, c[0x0][0x23c], -R251.reuse ;  /* 0x00008f001a997a23 */ /* 0x100fe400000108fb */
[--C-:B------:R-:W-:Y:S01]  /*6fb0*/  FFMA.FTZ R180, R180, c[0x0][0x23c], -R251.reuse ;  /* 0x00008f00b4b47a23 */ /* 0x100fe200000108fb */
        /* <DEDUP_REMOVED lines=27> */
[--C-:B------:R-:W-:Y:S02]  /*7170*/  FFMA.FTZ R141, R141, c[0x0][0x23c], -R170.reuse ;  /* 0x00008f008d8d7a23 */ /* 0x100fe400000108aa */
[--C-:B------:R-:W-:Y:S01]  /*7180*/  FFMA.FTZ R171, R171, c[0x0][0x23c], -R170.reuse ;  /* 0x00008f00abab7a23 */ /* 0x100fe200000108aa */
[----:B------:R-:W2:Y:S01]  /*7190*/  MUFU.EX2 R2, R2 ;  /* 0x0000000200027308 */ /* 0x000ea20000000800 */
[----:B------:R-:W-:Y:S02]  /*71a0*/  FFMA.FTZ R173, R173, c[0x0][0x23c], -R170 ;  /* 0x00008f00adad7a23 */ /* 0x000fe400000108aa */
[--C-:B------:R-:W-:Y:S02]  /*71b0*/  FFMA.FTZ R174, R174, c[0x0][0x23c], -R176.reuse ;  /* 0x00008f00aeae7a23 */ /* 0x100fe400000108b0 */
[----:B------:R-:W-:Y:S02]  /*71c0*/  FFMA.FTZ R175, R175, c[0x0][0x23c], -R176 ;  /* 0x00008f00afaf7a23 */ /* 0x000fe400000108b0 */
[--C-:B------:R-:W-:Y:S02]  /*71d0*/  FFMA.FTZ R177, R177, c[0x0][0x23c], -R170.reuse ;  /* 0x00008f00b1b17a23 */ /* 0x100fe400000108aa */
[----:B------:R-:W-:Y:S01]  /*71e0*/  FFMA.FTZ R178, R178, c[0x0][0x23c], -R170 ;  /* 0x00008f00b2b27a23 */ /* 0x000fe200000108aa */
[----:B------:R-:W3:Y:S01]  /*71f0*/  MUFU.EX2 R0, R0 ;  /* 0x0000000000007308 */ /* 0x000ee20000000800 */
[--C-:B------:R-:W-:Y:S02]  /*7200*/  FFMA.FTZ R250, R250, c[0x0][0x23c], -R251.reuse ;  /* 0x00008f00fafa7a23 */ /* 0x100fe400000108fb */
[--C-:B------:R-:W-:Y:S01]  /*7210*/  FFMA.FTZ R252, R252, c[0x0][0x23c], -R251.reuse ;  /* 0x00008f00fcfc7a23 */ /* 0x100fe200000108fb */
[----:B-1----:R-:W-:Y:S01]  /*7220*/  F2FP.BF16.PACK_AB R131, R149, R150 ;  /* 0x000000969583723e */ /* 0x002fe200000010ff */
[--C-:B------:R-:W-:Y:S02]  /*7230*/  FFMA.FTZ R247, R247, c[0x0][0x23c], -R176.reuse ;  /* 0x00008f00f7f77a23 */ /* 0x100fe400000108b0 */
[----:B------:R-:W-:Y:S02]  /*7240*/  FFMA.FTZ R248, R248, c[0x0][0x23c], -R176 ;  /* 0x00008f00f8f87a23 */ /* 0x000fe400000108b0 */
[----:B------:R-:W-:Y:S01]  /*7250*/  FFMA.FTZ R245, R245, c[0x0][0x23c], -R170 ;  /* 0x00008f00f5f57a23 */ /* 0x000fe200000108aa */
        /* <DEDUP_REMOVED lines=10> */
[C---:B------:R-:W-:Y:S02]  /*7300*/  FMUL.FTZ R45, R2.reuse, R89 ;  /* 0x00000059022d7220 */ /* 0x040fe40000410000 */
[C---:B------:R-:W-:Y:S01]  /*7310*/  FMUL.FTZ R8, R2.reuse, R124 ;  /* 0x0000007c02087220 */ /* 0x040fe20000410000 */
[----:B------:R-:W-:Y:S01]  /*7320*/  MOV R124, R162 ;  /* 0x000000a2007c7202 */ /* 0x000fe20000000f00 */
[----:B------:R-:W-:Y:S01]  /*7330*/  FMUL.FTZ R9, R2, R125 ;  /* 0x0000007d02097220 */ /* 0x000fe20000410000 */
[----:B------:R-:W-:Y:S01]  /*7340*/  MOV R125, R165 ;  /* 0x000000a5007d7202 */ /* 0x000fe20000000f00 */
[C---:B------:R-:W-:Y:S02]  /*7350*/  FMUL.FTZ R10, R0.reuse, R126 ;  /* 0x0000007e000a7220 */ /* 0x040fe40000410000 */
[----:B------:R-:W-:Y:S01]  /*7360*/  FMUL.FTZ R11, R0, R127 ;  /* 0x0000007f000b7220 */ /* 0x000fe20000410000 */
[----:B------:R-:W2:Y:S01]  /*7370*/  MUFU.EX2 R141, R141 ;  /* 0x0000008d008d7308 */ /* 0x000ea20000000800 */
[--C-:B------:R-:W-:Y:S02]  /*7380*/  FFMA.FTZ R84, R125, c[0x0][0x23c], -R244.reuse ;  /* 0x00008f007d547a23 */ /* 0x100fe400000108f4 */
[C---:B------:R-:W-:Y:S01]  /*7390*/  FMUL.FTZ R12, R2.reuse, R120 ;  /* 0x00000078020c7220 */ /* 0x040fe20000410000 */
[----:B-1----:R-:W-:Y:S01]  /*73a0*/  F2FP.BF16.PACK_AB R64, R145, R146 ;  /* 0x000000929140723e */ /* 0x002fe200000010ff */
[----:B------:R-:W-:Y:S02]  /*73b0*/  FMUL.FTZ R13, R2, R121 ;  /* 0x00000079020d7220 */ /* 0x000fe40000410000 */
[C---:B------:R-:W-:Y:S02]  /*73c0*/  FMUL.FTZ R14, R0.reuse, R122 ;  /* 0x0000007a000e7220 */ /* 0x040fe40000410000 */
[C---:B------:R-:W-:Y:S01]  /*73d0*/  FMUL.FTZ R15, R0.reuse, R123 ;  /* 0x0000007b000f7220 */ /* 0x040fe20000410000 */
[----:B------:R-:W-:Y:S01]  /*73e0*/  MUFU.EX2 R144, R144 ;  /* 0x0000009000907308 */ /* 0x000fe20000000800 */
[C---:B------:R-:W-:Y:S02]  /*73f0*/  FMUL.FTZ R26, R0.reuse, R110 ;  /* 0x0000006e001a7220 */ /* 0x040fe40000410000 */
[----:B------:R-:W-:Y:S02]  /*7400*/  FMUL.FTZ R27, R0, R111 ;  /* 0x0000006f001b7220 */ /* 0x000fe40000410000 */
[----:B------:R-:W-:Y:S02]  /*7410*/  FFMA.FTZ R162, R25, c[0x0][0x23c], -R244 ;  /* 0x00008f0019a27a23 */ /* 0x000fe400000108f4 */
[----:B------:R-:W-:Y:S02]  /*7420*/  FMUL.FTZ R25, R2, R109 ;  /* 0x0000006d02197220 */ /* 0x000fe40000410000 */
[----:B------:R-:W-:Y:S01]  /*7430*/  FFMA.FTZ R165, R24, c[0x0][0x23c], -R176 ;  /* 0x00008f0018a57a23 */ /* 0x000fe200000108b0 */
[----:B------:R-:W1:Y:S01]  /*7440*/  MUFU.EX2 R143, R143 ;  /* 0x0000008f008f7308 */ /* 0x000e620000000800 */
[C---:B------:R-:W-:Y:S02]  /*7450*/  FMUL.FTZ R24, R2.reuse, R108 ;  /* 0x0000006c02187220 */ /* 0x040fe40000410000 */
[C---:B------:R-:W-:Y:S01]  /*7460*/  FMUL.FTZ R28, R2.reuse, R104 ;  /* 0x00000068021c7220 */ /* 0x040fe20000410000 */
[----:B--2---:R-:W-:Y:S01]  /*7470*/  F2FP.BF16.PACK_AB R65, R141, R142 ;  /* 0x0000008e8d41723e */ /* 0x004fe200000010ff */
[----:B------:R-:W-:Y:S02]  /*7480*/  FMUL.FTZ R29, R2, R105 ;  /* 0x00000069021d7220 */ /* 0x000fe40000410000 */
[C---:B------:R-:W-:Y:S02]  /*7490*/  FMUL.FTZ R30, R0.reuse, R106 ;  /* 0x0000006a001e7220 */ /* 0x040fe40000410000 */
[----:B------:R-:W-:Y:S01]  /*74a0*/  FMUL.FTZ R31, R0, R107 ;  /* 0x0000006b001f7220 */ /* 0x000fe20000410000 */
[----:B------:R-:W-:Y:S01]  /*74b0*/  MUFU.EX2 R140, R140 ;  /* 0x0000008c008c7308 */ /* 0x000fe20000000800 */
[C---:B------:R-:W-:Y:S02]  /*74c0*/  FMUL.FTZ R40, R2.reuse, R92 ;  /* 0x0000005c02287220 */ /* 0x040fe40000410000 */
[----:B------:R-:W-:Y:S02]  /*74d0*/  FMUL.FTZ R41, R2, R93 ;  /* 0x0000005d02297220 */ /* 0x000fe40000410000 */
[C---:B------:R-:W-:Y:S02]  /*74e0*/  FMUL.FTZ R42, R0.reuse, R94 ;  /* 0x0000005e002a7220 */ /* 0x040fe40000410000 */
[C---:B------:R-:W-:Y:S02]  /*74f0*/  FMUL.FTZ R43, R0.reuse, R95 ;  /* 0x0000005f002b7220 */ /* 0x040fe40000410000 */
[C---:B------:R-:W-:Y:S01]  /*7500*/  FMUL.FTZ R46, R0.reuse, R90 ;  /* 0x0000005a002e7220 */ /* 0x040fe20000410000 */
[----:B------:R-:W2:Y:S01]  /*7510*/  MUFU.EX2 R139, R139 ;  /* 0x0000008b008b7308 */ /* 0x000ea20000000800 */
[----:B------:R-:W-:Y:S02]  /*7520*/  FMUL.FTZ R47, R0, R91 ;  /* 0x0000005b002f7220 */ /* 0x000fe40000410000 */
[C---:B------:R-:W-:Y:S01]  /*7530*/  FMUL.FTZ R60, R2.reuse, R72 ;  /* 0x00000048023c7220 */ /* 0x040fe20000410000 */
[----:B-1----:R-:W-:Y:S01]  /*7540*/  F2FP.BF16.PACK_AB R66, R143, R144 ;  /* 0x000000908f42723e */ /* 0x002fe200000010ff */
[----:B------:R-:W-:Y:S02]  /*7550*/  FMUL.FTZ R61, R2, R73 ;  /* 0x00000049023d7220 */ /* 0x000fe40000410000 */
[C---:B------:R-:W-:Y:S02]  /*7560*/  FMUL.FTZ R62, R0.reuse, R74 ;  /* 0x0000004a003e7220 */ /* 0x040fe40000410000 */
[----:B------:R-:W-:Y:S01]  /*7570*/  FMUL.FTZ R63, R0, R75 ;  /* 0x0000004b003f7220 */ /* 0x000fe20000410000 */
[----:B------:R1:W-:Y:S01]  /*7580*/  MUFU.EX2 R88, R84 ;  /* 0x0000005400587308 */ /* 0x0003e20000000800 */
[----:B------:R-:W-:Y:S02]  /*7590*/  FFMA.FTZ R242, R242, c[0x0][0x23c], -R170 ;  /* 0x00008f00f2f27a23 */ /* 0x000fe400000108aa */
[--C-:B------:R-:W-:Y:S02]  /*75a0*/  FFMA.FTZ R240, R240, c[0x0][0x23c], -R176.reuse ;  /* 0x00008f00f0f07a23 */ /* 0x100fe400000108b0 */
[----:B------:R-:W-:Y:S02]  /*75b0*/  FFMA.FTZ R241, R241, c[0x0][0x23c], -R176 ;  /* 0x00008f00f1f17a23 */ /* 0x000fe400000108b0 */
[--C-:B------:R-:W-:Y:S02]  /*75c0*/  FFMA.FTZ R239, R239, c[0x0][0x23c], -R170.reuse ;  /* 0x00008f00efef7a23 */ /* 0x100fe400000108aa */
[----:B------:R-:W-:Y:S01]  /*75d0*/  FFMA.FTZ R237, R237, c[0x0][0x23c], -R170 ;  /* 0x00008f00eded7a23 */ /* 0x000fe200000108aa */
[----:B------:R-:W-:Y:S01]  /*75e0*/  MUFU.EX2 R154, R154 ;  /* 0x0000009a009a7308 */ /* 0x000fe20000000800 */
[--C-:B------:R-:W-:Y:S02]  /*75f0*/  FFMA.FTZ R234, R234, c[0x0][0x23c], -R251.reuse ;  /* 0x00008f00eaea7a23 */ /* 0x100fe400000108fb */
[--C-:B------:R-:W-:Y:S01]  /*7600*/  FFMA.FTZ R236, R236, c[0x0][0x23c], -R251.reuse ;  /* 0x00008f00ecec7a23 */ /* 0x100fe200000108fb */
[----:B--2---:R-:W-:Y:S01]  /*7610*/  F2FP.BF16.PACK_AB R67, R139, R140 ;  /* 0x0000008c8b43723e */ /* 0x004fe200000010ff */
[--C-:B------:R-:W-:Y:S02]  /*7620*/  FFMA.FTZ R183, R183, c[0x0][0x23c], -R244.reuse ;  /* 0x00008f00b7b77a23 */ /* 0x100fe400000108f4 */
[--C-:B------:R-:W-:Y:S02]  /*7630*/  FFMA.FTZ R182, R182, c[0x0][0x23c], -R244.reuse ;  /* 0x00008f00b6b67a23 */ /* 0x100fe400000108f4 */
[--C-:B------:R-:W-:Y:S01]  /*7640*/  FFMA.FTZ R246, R246, c[0x0][0x23c], -R251.reuse ;  /* 0x00008f00f6f67a23 */ /* 0x100fe200000108fb */
[----:B------:R-:W-:Y:S01]  /*7650*/  MUFU.EX2 R148, R148 ;  /* 0x0000009400947308 */ /* 0x000fe20000000800 */
[C---:B------:R-:W-:Y:S01]  /*7660*/  HMMA.16816.F32.BF16 R8, R64.reuse, R20, R8 ;  /* 0x000000144008723c */ /* 0x040fe20000041808 */
[----:B-1----:R-:W-:Y:S03]  /*7670*/  LDSM.16.MT88.4 R84, [R189+0x6800] ;  /* 0x00680000bd54783b */ /* 0x002fe60000004200 */
[----:B------:R-:W-:Y:S02]  /*7680*/  FFMA.FTZ R251, R238, c[0x0][0x23c], -R251 ;  /* 0x00008f00eefb7a23 */ /* 0x000fe400000108fb */
        /* <DEDUP_REMOVED lines=21> */
[C---:B------:R-:W-:Y:S02]  /*77e0*/  FFMA.FTZ R159, R132.reuse, R231, R159 ;  /* 0x000000e7849f7223 */ /* 0x040fe4000001009f */
[----:B------:R-:W-:Y:S01]  /*77f0*/  MUFU.EX2 R162, R162 ;  /* 0x000000a200a27308 */ /* 0x000fe20000000800 */
[C---:B------:R-:W-:Y:S01]  /*7800*/  FMUL.FTZ R36, R132.reuse, R96 ;  /* 0x0000006084247220 */ /* 0x040fe20000410000 */
[-C--:B------:R-:W-:Y:S04]  /*7810*/  HMMA.16816.F32.BF16 R28, R64, R38.reuse, R28 ;  /* 0x00000026401c723c */ /* 0x080fe8000004181c */
[----:B------:R-:W-:Y:S02]  /*7820*/  FMUL.FTZ R37, R132, R97 ;  /* 0x0000006184257220 */ /* 0x000fe40000410000 */
[C---:B------:R-:W-:Y:S02]  /*7830*/  FFMA.FTZ R152, R3.reuse, R230, R152 ;  /* 0x000000e603987223 */ /* 0x040fe40000010098 */
[C---:B------:R-:W-:Y:S01]  /*7840*/  HMMA.16816.F32.BF16 R32, R128.reuse, R38, R32 ;  /* 0x000000268020723c */ /* 0x040fe20000041820 */
[----:B------:R-:W-:Y:S03]  /*7850*/  MUFU.EX2 R165, R165 ;  /* 0x000000a500a57308 */ /* 0x000fe60000000800 */
[----:B------:R-:W-:Y:S01]  /*7860*/  FFMA.FTZ R146, R2, R229, R146 ;  /* 0x000000e502927223 */ /* 0x000fe20000010092 */
[----:B------:R-:W-:Y:S01]  /*7870*/  MOV R2, R134 ;  /* 0x0000008600027202 */ /* 0x000fe20000000f00 */
[----:B------:R-:W-:Y:S01]  /*7880*/  FFMA.FTZ R142, R0, R228, R142 ;  /* 0x000000e4008e7223 */ /* 0x000fe2000001008e */
[----:B------:R-:W-:Y:S01]  /*7890*/  MOV R0, R133 ;  /* 0x0000008500007202 */ /* 0x000fe20000000f00 */
[C---:B------:R-:W-:Y:S03]  /*78a0*/  FMUL.FTZ R38, R3.reuse, R98 ;  /* 0x0000006203267220 */ /* 0x040fe60000410000 */
[----:B------:R-:W1:Y:S01]  /*78b0*/  MUFU.EX2 R168, R168 ;  /* 0x000000a800a87308 */ /* 0x000e620000000800 */
[----:B------:R-:W-:Y:S02]  /*78c0*/  FMUL.FTZ R39, R3, R99 ;  /* 0x0000006303277220 */ /* 0x000fe40000410000 */
[----:B------:R-:W2:Y:S01]  /*78d0*/  LDSM.16.MT88.4 R96, [R188+0x6000] ;  /* 0x00600000bc60783b */ /* 0x000ea20000004200 */
[----:B------:R-:W-:Y:S02]  /*78e0*/  FADD.FTZ R159, R158, R159 ;  /* 0x0000009f9e9f7221 */ /* 0x000fe40000010000 */
[----:B------:R-:W-:Y:S02]  /*78f0*/  FADD.FTZ R152, R151, R152 ;  /* 0x0000009897987221 */ /* 0x000fe40000010000 */
[-C--:B------:R-:W-:Y:S02]  /*7900*/  HMMA.16816.F32.BF16 R36, R128, R52.reuse, R36 ;  /* 0x000000348024723c */ /* 0x080fe40000041824 */
[----:B------:R-:W-:Y:S01]  /*7910*/  MUFU.EX2 R171, R171 ;  /* 0x000000ab00ab7308 */ /* 0x000fe20000000800 */
[----:B------:R-:W-:Y:S02]  /*7920*/  FADD.FTZ R146, R145, R146 ;  /* 0x0000009291927221 */ /* 0x000fe40000010000 */
[----:B------:R-:W-:Y:S02]  /*7930*/  FADD.FTZ R142, R141, R142 ;  /* 0x0000008e8d8e7221 */ /* 0x000fe40000010000 */
[----:B------:R-:W-:Y:S01]  /*7940*/  FADD.FTZ R159, R157, R159 ;  /* 0x0000009f9d9f7221 */ /* 0x000fe20000010000 */
[C---:B------:R-:W-:Y:S04]  /*7950*/  HMMA.16816.F32.BF16 R40, R64.reuse, R52, R40 ;  /* 0x000000344028723c */ /* 0x040fe80000041828 */
[----:B------:R-:W3:Y:S01]  /*7960*/  MUFU.EX2 R173, R173 ;  /* 0x000000ad00ad7308 */ /* 0x000ee20000000800 */
[----:B------:R-:W-:Y:S02]  /*7970*/  FADD.FTZ R152, R150, R152 ;  /* 0x0000009896987221 */ /* 0x000fe40000010000 */
[C---:B------:R-:W-:Y:S01]  /*7980*/  FMUL.FTZ R52, R132.reuse, R80 ;  /* 0x0000005084347220 */ /* 0x040fe20000410000 */
[-C--:B------:R-:W-:Y:S04]  /*7990*/  HMMA.16816.F32.BF16 R44, R64, R54.reuse, R44 ;  /* 0x00000036402c723c */ /* 0x080fe8000004182c */
[----:B------:R-:W-:Y:S01]  /*79a0*/  FMUL.FTZ R53, R132, R81 ;  /* 0x0000005184357220 */ /* 0x000fe20000410000 */
[----:B-1----:R-:W-:Y:S01]  /*79b0*/  F2FP.BF16.PACK_AB R72, R168, R165 ;  /* 0x000000a5a848723e */ /* 0x002fe200000010ff */
[----:B------:R-:W-:Y:S01]  /*79c0*/  MUFU.EX2 R174, R174 ;  /* 0x000000ae00ae7308 */ /* 0x000fe20000000800 */
[----:B------:R-:W-:Y:S01]  /*79d0*/  FADD.FTZ R146, R144, R146 ;  /* 0x0000009290927221 */ /* 0x000fe20000010000 */
[C---:B------:R-:W-:Y:S04]  /*79e0*/  HMMA.16816.F32.BF16 R48, R128.reuse, R54, R48 ;  /* 0x000000368030723c */ /* 0x040fe80000041830 */
[----:B------:R-:W-:Y:S02]  /*79f0*/  FADD.FTZ R142, R140, R142 ;  /* 0x0000008e8c8e7221 */ /* 0x000fe40000010000 */
[----:B------:R-:W-:Y:S02]  /*7a00*/  FADD.FTZ R159, R156, R159 ;  /* 0x0000009f9c9f7221 */ /* 0x000fe40000010000 */
[C---:B------:R-:W-:Y:S01]  /*7a10*/  FMUL.FTZ R54, R3.reuse, R82 ;  /* 0x0000005203367220 */ /* 0x040fe20000410000 */
[----:B------:R-:W1:Y:S03]  /*7a20*/  MUFU.EX2 R175, R175 ;  /* 0x000000af00af7308 */ /* 0x000e660000000800 */
[----:B------:R-:W-:Y:S01]  /*7a30*/  FMUL.FTZ R55, R3, R83 ;  /* 0x0000005303377220 */ /* 0x000fe20000410000 */
[----:B---3--:R-:W-:Y:S01]  /*7a40*/  F2FP.BF16.PACK_AB R73, R173, R171 ;  /* 0x000000abad49723e */ /* 0x008fe200000010ff */
[----:B------:R-:W3:Y:S01]  /*7a50*/  LDSM.16.MT88.4 R80, [R190+0x6800] ;  /* 0x00680000be50783b */ /* 0x000ee20000004200 */
[----:B------:R-:W-:Y:S02]  /*7a60*/  FADD.FTZ R152, R149, R152 ;  /* 0x0000009895987221 */ /* 0x000fe40000010000 */
[----:B------:R-:W-:Y:S02]  /*7a70*/  FADD.FTZ R146, R143, R146 ;  /* 0x000000928f927221 */ /* 0x000fe40000010000 */
[-C--:B--2---:R-:W-:Y:S01]  /*7a80*/  HMMA.16816.F32.BF16 R52, R128, R96.reuse, R52 ;  /* 0x000000608034723c */ /* 0x084fe20000041834 */
[----:B------:R-:W-:Y:S02]  /*7a90*/  MUFU.EX2 R177, R177 ;  /* 0x000000b100b17308 */ /* 0x000fe40000000800 */
[----:B------:R-:W-:Y:S02]  /*7aa0*/  FADD.FTZ R142, R139, R142 ;  /* 0x0000008e8b8e7221 */ /* 0x000fe40000010000 */
[----:B------:R-:W-:Y:S02]  /*7ab0*/  FADD.FTZ R159, R155, R159 ;  /* 0x0000009f9b9f7221 */ /* 0x000fe40000010000 */
[----:B------:R-:W-:Y:S01]  /*7ac0*/  FADD.FTZ R152, R148, R152 ;  /* 0x0000009894987221 */ /* 0x000fe20000010000 */
[C---:B------:R-:W-:Y:S03]  /*7ad0*/  HMMA.16816.F32.BF16 R56, R64.reuse, R96, R56 ;  /* 0x000000604038723c */ /* 0x040fe60000041838 */
[----:B------:R-:W2:Y:S01]  /*7ae0*/  MUFU.EX2 R178, R178 ;  /* 0x000000b200b27308 */ /* 0x000ea20000000800 */
[----:B------:R-:W-:Y:S01]  /*7af0*/  FADD.FTZ R146, R165, R146 ;  /* 0x00000092a5927221 */ /* 0x000fe20000010000 */
[----:B-1----:R-:W-:Y:S01]  /*7b00*/  F2FP.BF16.PACK_AB R74, R175, R174 ;  /* 0x000000aeaf4a723e */ /* 0x002fe200000010ff */
[----:B------:R-:W-:Y:S02]  /*7b10*/  FADD.FTZ R142, R171, R142 ;  /* 0x0000008eab8e7221 */ /* 0x000fe40000010000 */
[-C--:B------:R-:W-:Y:S04]  /*7b20*/  HMMA.16816.F32.BF16 R60, R64, R98.reuse, R60 ;  /* 0x00000062403c723c */ /* 0x080fe8000004183c */
[----:B------:R-:W-:Y:S01]  /*7b30*/  FADD.FTZ R159, R154, R159 ;  /* 0x0000009f9a9f7221 */ /* 0x000fe20000010000 */
[----:B------:R-:W1:Y:S01]  /*7b40*/  MUFU.EX2 R180, R180 ;  /* 0x000000b400b47308 */ /* 0x000e620000000800 */
[C---:B------:R-:W-:Y:S02]  /*7b50*/  FADD.FTZ R152, R147.reuse, R152 ;  /* 0x0000009893987221 */ /* 0x040fe40000010000 */
[----:B------:R-:W-:Y:S01]  /*7b60*/  FMUL.FTZ R64, R132, R68 ;  /* 0x0000004484407220 */ /* 0x000fe20000410000 */
[----:B------:R-:W-:Y:S03]  /*7b70*/  F2FP.BF16.PACK_AB R68, R154, R155 ;  /* 0x0000009b9a44723e */ /* 0x000fe600000010ff */
[----:B------:R-:W-:Y:S01]  /*7b80*/  FMUL.FTZ R65, R132, R69 ;  /* 0x0000004584417220 */ /* 0x000fe20000410000 */
[----:B------:R-:W-:Y:S01]  /*7b90*/  F2FP.BF16.PACK_AB R69, R147, R148 ;  /* 0x000000949345723e */ /* 0x000fe200000010ff */
[C---:B------:R-:W-:Y:S01]  /*7ba0*/  FMUL.FTZ R66, R3.reuse, R70 ;  /* 0x0000004603427220 */ /* 0x040fe20000410000 */
[----:B------:R-:W-:Y:S01]  /*7bb0*/  F2FP.BF16.PACK_AB R70, R160, R153 ;  /* 0x00000099a046723e */ /* 0x000fe200000010ff */
[----:B------:R-:W-:Y:S01]  /*7bc0*/  FMUL.FTZ R67, R3, R71 ;  /* 0x0000004703437220 */ /* 0x000fe20000410000 */
[----:B------:R-:W-:Y:S01]  /*7bd0*/  F2FP.BF16.PACK_AB R71, R162, R161 ;  /* 0x000000a1a247723e */ /* 0x000fe200000010ff */
[----:B------:R-:W-:Y:S01]  /*7be0*/  MUFU.EX2 R235, R235 ;  /* 0x000000eb00eb7308 */ /* 0x000fe20000000800 */
[----:B--2---:R-:W-:Y:S01]  /*7bf0*/  F2FP.BF16.PACK_AB R75, R178, R177 ;  /* 0x000000b1b24b723e */ /* 0x004fe200000010ff */
[----:B------:R-:W-:Y:S01]  /*7c00*/  FADD.FTZ R146, R168, R146 ;  /* 0x00000092a8927221 */ /* 0x000fe20000010000 */
[----:B------:R-:W-:Y:S01]  /*7c10*/  MOV R3, R135 ;  /* 0x0000008700037202 */ /* 0x000fe20000000f00 */
[----:B------:R-:W-:Y:S01]  /*7c20*/  FADD.FTZ R142, R173, R142 ;  /* 0x0000008ead8e7221 */ /* 0x000fe20000010000 */
[----:B------:R-:W-:Y:S04]  /*7c30*/  HMMA.16816.F32.BF16 R64, R128, R98, R64 ;  /* 0x000000628040723c */ /* 0x000fe80000041840 */
[----:B------:R-:W-:Y:S01]  /*7c40*/  FADD.FTZ R159, R153, R159 ;  /* 0x0000009f999f7221 */ /* 0x000fe20000010000 */
[----:B------:R-:W2:Y:S01]  /*7c50*/  MUFU.EX2 R243, R243 ;  /* 0x000000f300f37308 */ /* 0x000ea20000000800 */
[----:B------:R-:W-:Y:S01]  /*7c60*/  FADD.FTZ R152, R161, R152 ;  /* 0x00000098a1987221 */ /* 0x000fe20000010000 */
[----:B------:R-:W-:Y:S01]  /*7c70*/  MOV R132, R136 ;  /* 0x0000008800847202 */ /* 0x000fe20000000f00 */
[-C--:B------:R-:W-:Y:S05]  /*7c80*/  HMMA.16816.F32.BF16 R4, R68, R76.reuse, R4 ;  /* 0x0000004c4404723c */ /* 0x080fea0000041804 */
[----:B------:R-:W-:Y:S02]  /*7c90*/  FADD.FTZ R146, R174, R146 ;  /* 0x00000092ae927221 */ /* 0x000fe40000010000 */
[----:B------:R-:W-:Y:S01]  /*7ca0*/  MUFU.EX2 R249, R249 ;  /* 0x000000f900f97308 */ /* 0x000fe20000000800 */
[C---:B------:R-:W-:Y:S04]  /*7cb0*/  HMMA.16816.F32.BF16 R8, R72.reuse, R76, R8 ;  /* 0x0000004c4808723c */ /* 0x040fe80000041808 */
[----:B------:R-:W-:Y:S02]  /*7cc0*/  FADD.FTZ R142, R177, R142 ;  /* 0x0000008eb18e7221 */ /* 0x000fe40000010000 */
[----:B------:R-:W-:Y:S02]  /*7cd0*/  FADD.FTZ R159, R160, R159 ;  /* 0x0000009fa09f7221 */ /* 0x000fe40000010000 */
[-C--:B------:R-:W-:Y:S01]  /*7ce0*/  HMMA.16816.F32.BF16 R12, R72, R78.reuse, R12 ;  /* 0x0000004e480c723c */ /* 0x080fe2000004180c */
[----:B------:R-:W-:Y:S03]  /*7cf0*/  MUFU.EX2 R250, R250 ;  /* 0x000000fa00fa7308 */ /* 0x000fe60000000800 */
[--C-:B------:R-:W-:Y:S02]  /*7d00*/  FFMA.FTZ R76, R124, c[0x0][0x23c], -R244.reuse ;  /* 0x00008f007c4c7a23 */ /* 0x100fe400000108f4 */
[----:B------:R-:W-:Y:S01]  /*7d10*/  FFMA.FTZ R244, R179, c[0x0][0x23c], -R244 ;  /* 0x00008f00b3f47a23 */ /* 0x000fe200000108f4 */
[----:B------:R-:W-:Y:S01]  /*7d20*/  MOV R179, R88 ;  /* 0x0000005800b37202 */ /* 0x000fe20000000f00 */
[C---:B------:R-:W-:Y:S03]  /*7d30*/  HMMA.16816.F32.BF16 R16, R68.reuse, R78, R16 ;  /* 0x0000004e4410723c */ /* 0x040fe60000041810 */
[----:B------:R4:W5:Y:S01]  /*7d40*/  MUFU.EX2 R89, R76 ;  /* 0x0000004c00597308 */ /* 0x0009620000000800 */
[----:B------:R-:W-:Y:S02]  /*7d50*/  FADD.FTZ R152, R162, R152 ;  /* 0x00000098a2987221 */ /* 0x000fe40000010000 */
[----:B------:R-:W-:Y:S02]  /*7d60*/  FADD.FTZ R146, R175, R146 ;  /* 0x00000092af927221 */ /* 0x000fe40000010000 */
[-C--:B---3--:R-:W-:Y:S04]  /*7d70*/  HMMA.16816.F32.BF16 R20, R68, R80.reuse, R20 ;  /* 0x000000504414723c */ /* 0x088fe80000041814 */
[----:B------:R-:W-:Y:S01]  /*7d80*/  FADD.FTZ R142, R178, R142 ;  /* 0x0000008eb28e7221 */ /* 0x000fe20000010000 */
[----:B------:R-:W3:Y:S01]  /*7d90*/  MUFU.EX2 R252, R252 ;  /* 0x000000fc00fc7308 */ /* 0x000ee20000000800 */
[----:B-1----:R-:W-:Y:S02]  /*7da0*/  FADD.FTZ R159, R180, R159 ;  /* 0x0000009fb49f7221 */ /* 0x002fe40000010000 */
[C---:B------:R-:W-:Y:S04]  /*7db0*/  HMMA.16816.F32.BF16 R24, R72.reuse, R80, R24 ;  /* 0x000000504818723c */ /* 0x040fe80000041818 */
[----:B--2---:R-:W-:Y:S02]  /*7dc0*/  FADD.FTZ R152, R243, R152 ;  /* 0x00000098f3987221 */ /* 0x004fe40000010000 */
[----:B------:R-:W-:Y:S01]  /*7dd0*/  FADD.FTZ R159, R235, R159 ;  /* 0x0000009feb9f7221 */ /* 0x000fe20000010000 */
[----:B------:R-:W1:Y:S01]  /*7de0*/  MUFU.EX2 R247, R247 ;  /* 0x000000f700f77308 */ /* 0x000e620000000800 */
[-C--:B------:R-:W-:Y:S01]  /*7df0*/  HMMA.16816.F32.BF16 R28, R72, R82.reuse, R28 ;  /* 0x00000052481c723c */ /* 0x080fe2000004181c */
[----:B----4-:R-:W2:Y:S03]  /*7e00*/  LDSM.16.MT88.4 R76, [R188+0x6800] ;  /* 0x00680000bc4c783b */ /* 0x010ea60000004200 */
[----:B-----5:R-:W-:Y:S01]  /*7e10*/  MOV R238, R89 ;  /* 0x0000005900ee7202 */ /* 0x020fe20000000f00 */
[----:B------:R-:W-:Y:S02]  /*7e20*/  FADD.FTZ R152, R249, R152 ;  /* 0x00000098f9987221 */ /* 0x000fe40000010000 */
[----:B------:R-:W-:Y:S01]  /*7e30*/  FADD.FTZ R159, R250, R159 ;  /* 0x0000009ffa9f7221 */ /* 0x000fe20000010000 */
[C---:B------:R-:W-:Y:S01]  /*7e40*/  HMMA.16816.F32.BF16 R32, R68.reuse, R82, R32 ;  /* 0x000000524420723c */ /* 0x040fe20000041820 */
[----:B------:R-:W4:Y:S01]  /*7e50*/  MUFU.EX2 R248, R248 ;  /* 0x000000f800f87308 */ /* 0x000f220000000800 */
[----:B------:R-:W5:Y:S02]  /*7e60*/  LDSM.16.MT88.4 R80, [R192+0x7000] ;  /* 0x00700000c050783b */ /* 0x000f640000004200 */
[----:B------:R-:W-:Y:S02]  /*7e70*/  FADD.FTZ R152, R179, R152 ;  /* 0x00000098b3987221 */ /* 0x000fe40000010000 */
[----:B---3--:R-:W-:Y:S02]  /*7e80*/  FADD.FTZ R159, R252, R159 ;  /* 0x0000009ffc9f7221 */ /* 0x008fe40000010000 */
[-C--:B------:R-:W-:Y:S03]  /*7e90*/  HMMA.16816.F32.BF16 R36, R68, R84.reuse, R36 ;  /* 0x000000544424723c */ /* 0x080fe60000041824 */
[----:B------:R-:W3:Y:S01]  /*7ea0*/  MUFU.EX2 R245, R245 ;  /* 0x000000f500f57308 */ /* 0x000ee20000000800 */
[----:B------:R-:W-:Y:S02]  /*7eb0*/  FADD.FTZ R152, R238, R152 ;  /* 0x00000098ee987221 */ /* 0x000fe40000010000 */
[----:B-1----:R-:W-:Y:S02]  /*7ec0*/  FADD.FTZ R146, R247, R146 ;  /* 0x00000092f7927221 */ /* 0x002fe40000010000 */
[C---:B------:R-:W-:Y:S05]  /*7ed0*/  HMMA.16816.F32.BF16 R40, R72.reuse, R84, R40 ;  /* 0x000000544828723c */ /* 0x040fea0000041828 */
[----:B------:R-:W1:Y:S03]  /*7ee0*/  MUFU.EX2 R242, R242 ;  /* 0x000000f200f27308 */ /* 0x000e660000000800 */
[-C--:B------:R-:W-:Y:S04]  /*7ef0*/  HMMA.16816.F32.BF16 R44, R72, R86.reuse, R44 ;  /* 0x00000056482c723c */ /* 0x080fe8000004182c */
[----:B----4-:R-:W-:Y:S03]  /*7f00*/  FADD.FTZ R146, R248, R146 ;  /* 0x00000092f8927221 */ /* 0x010fe60000010000 */
[----:B------:R-:W4:Y:S01]  /*7f10*/  MUFU.EX2 R240, R240 ;  /* 0x000000f000f07308 */ /* 0x000f220000000800 */
[C---:B------:R-:W-:Y:S01]  /*7f20*/  HMMA.16816.F32.BF16 R48, R68.reuse, R86, R48 ;  /* 0x000000564430723c */ /* 0x040fe20000041830 */
[----:B------:R-:W5:Y:S03]  /*7f30*/  LDSM.16.MT88.4 R84, [R190+0x7000] ;  /* 0x00700000be54783b */ /* 0x000f660000004200 */
[----:B---3--:R-:W-:Y:S04]  /*7f40*/  FADD.FTZ R142, R245, R142 ;  /* 0x0000008ef58e7221 */ /* 0x008fe80000010000 */
[-C--:B--2---:R-:W-:Y:S01]  /*7f50*/  HMMA.16816.F32.BF16 R52, R68, R76.reuse, R52 ;  /* 0x0000004c4434723c */ /* 0x084fe20000041834 */
[----:B------:R-:W2:Y:S03]  /*7f60*/  MUFU.EX2 R241, R241 ;  /* 0x000000f100f17308 */ /* 0x000ea60000000800 */
[----:B-1----:R-:W-:Y:S04]  /*7f70*/  FADD.FTZ R142, R242, R142 ;  /* 0x0000008ef28e7221 */ /* 0x002fe80000010000 */
[C---:B------:R-:W-:Y:S03]  /*7f80*/  HMMA.16816.F32.BF16 R56, R72.reuse, R76, R56 ;  /* 0x0000004c4838723c */ /* 0x040fe60000041838 */
[----:B------:R-:W1:Y:S01]  /*7f90*/  MUFU.EX2 R239, R239 ;  /* 0x000000ef00ef7308 */ /* 0x000e620000000800 */
[----:B----4-:R-:W-:Y:S04]  /*7fa0*/  FADD.FTZ R146, R240, R146 ;  /* 0x00000092f0927221 */ /* 0x010fe80000010000 */
[-C--:B------:R-:W-:Y:S05]  /*7fb0*/  HMMA.16816.F32.BF16 R60, R72, R78.reuse, R60 ;  /* 0x0000004e483c723c */ /* 0x080fea000004183c */
[----:B------:R-:W3:Y:S02]  /*7fc0*/  MUFU.EX2 R237, R237 ;  /* 0x000000ed00ed7308 */ /* 0x000ee40000000800 */
[----:B------:R-:W-:Y:S01]  /*7fd0*/  F2FP.BF16.PACK_AB R72, R248, R247 ;  /* 0x000000f7f848723e */ /* 0x000fe200000010ff */
[----:B------:R-:W-:Y:S01]  /*7fe0*/  HMMA.16816.F32.BF16 R64, R68, R78, R64 ;  /* 0x0000004e4440723c */ /* 0x000fe20000041840 */
[----:B------:R-:W4:Y:S03]  /*7ff0*/  LDSM.16.MT88.4 R76, [R189+0x7000] ;  /* 0x00700000bd4c783b */ /* 0x000f260000004200 */
[----:B------:R-:W-:Y:S01]  /*8000*/  F2FP.BF16.PACK_AB R73, R242, R245 ;  /* 0x000000f5f249723e */ /* 0x000fe200000010ff */
[C---:B--2---:R-:W-:Y:S01]  /*8010*/  FADD.FTZ R146, R241.reuse, R146 ;  /* 0x00000092f1927221 */ /* 0x044fe20000010000 */
[----:B------:R-:W-:Y:S01]  /*8020*/  F2FP.BF16.PACK_AB R74, R241, R240 ;  /* 0x000000f0f14a723e */ /* 0x000fe200000010ff */
[----:B------:R-:W2:Y:S01]  /*8030*/  MUFU.EX2 R234, R234 ;  /* 0x000000ea00ea7308 */ /* 0x000ea20000000800 */
[----:B------:R-:W-:Y:S04]  /*8040*/  F2FP.BF16.PACK_AB R68, R235, R180 ;  /* 0x000000b4eb44723e */ /* 0x000fe800000010ff */
[----:B------:R-:W-:Y:S01]  /*8050*/  F2FP.BF16.PACK_AB R69, R249, R243 ;  /* 0x000000f3f945723e */ /* 0x000fe200000010ff */
[----:B-1----:R-:W-:Y:S01]  /*8060*/  FADD.FTZ R142, R239, R142 ;  /* 0x0000008eef8e7221 */ /* 0x002fe20000010000 */
[----:B------:R-:W-:Y:S02]  /*8070*/  F2FP.BF16.PACK_AB R70, R252, R250 ;  /* 0x000000fafc46723e */ /* 0x000fe400000010ff */
[----:B------:R-:W-:Y:S01]  /*8080*/  F2FP.BF16.PACK_AB R71, R89, R88 ;  /* 0x000000585947723e */ /* 0x000fe200000010ff */
[----:B------:R-:W1:Y:S01]  /*8090*/  MUFU.EX2 R236, R236 ;  /* 0x000000ec00ec7308 */ /* 0x000e620000000800 */
[C---:B---3--:R-:W-:Y:S01]  /*80a0*/  F2FP.BF16.PACK_AB R75, R237.reuse, R239 ;  /* 0x000000efed4b723e */ /* 0x048fe200000010ff */
[----:B------:R-:W-:Y:S04]  /*80b0*/  FADD.FTZ R142, R237, R142 ;  /* 0x0000008eed8e7221 */ /* 0x000fe80000010000 */
[-C--:B-----5:R-:W-:Y:S04]  /*80c0*/  HMMA.16816.F32.BF16 R4, R68, R80.reuse, R4 ;  /* 0x000000504404723c */ /* 0x0a0fe80000041804 */
[----:B------:R-:W3:Y:S04]  /*80d0*/  MUFU.EX2 R183, R183 ;  /* 0x000000b700b77308 */ /* 0x000ee80000000800 */
[C---:B------:R-:W-:Y:S04]  /*80e0*/  HMMA.16816.F32.BF16 R8, R72.reuse, R80, R8 ;  /* 0x000000504808723c */ /* 0x040fe80000041808 */
[----:B--2---:R-:W-:Y:S02]  /*80f0*/  FADD.FTZ R159, R234, R159 ;  /* 0x0000009fea9f7221 */ /* 0x004fe40000010000 */
[----:B------:R-:W2:Y:S02]  /*8100*/  MUFU.EX2 R182, R182 ;  /* 0x000000b600b67308 */ /* 0x000ea40000000800 */
[-C--:B------:R-:W-:Y:S04]  /*8110*/  HMMA.16816.F32.BF16 R12, R72, R82.reuse, R12 ;  /* 0x00000052480c723c */ /* 0x080fe8000004180c */
[----:B-1----:R-:W-:Y:S04]  /*8120*/  FADD.FTZ R159, R236, R159 ;  /* 0x0000009fec9f7221 */ /* 0x002fe80000010000 */
[C---:B------:R-:W-:Y:S01]  /*8130*/  HMMA.16816.F32.BF16 R16, R68.reuse, R82, R16 ;  /* 0x000000524410723c */ /* 0x040fe20000041810 */
[----:B------:R-:W1:Y:S01]  /*8140*/  LDSM.16.MT88.4 R80, [R188+0x7000] ;  /* 0x00700000bc50783b */ /* 0x000e620000004200 */
[----:B------:R-:W5:Y:S02]  /*8150*/  MUFU.EX2 R246, R246 ;  /* 0x000000f600f67308 */ /* 0x000f640000000800 */
[----:B---3--:R-:W-:Y:S04]  /*8160*/  FADD.FTZ R152, R183, R152 ;  /* 0x00000098b7987221 */ /* 0x008fe80000010000 */
[-C--:B------:R-:W-:Y:S04]  /*8170*/  HMMA.16816.F32.BF16 R20, R68, R84.reuse, R20 ;  /* 0x000000544414723c */ /* 0x080fe80000041814 */
[----:B------:R-:W3:Y:S01]  /*8180*/  MUFU.EX2 R251, R251 ;  /* 0x000000fb00fb7308 */ /* 0x000ee20000000800 */
[----:B--2---:R-:W-:Y:S03]  /*8190*/  FADD.FTZ R152, R182, R152 ;  /* 0x00000098b6987221 */ /* 0x004fe60000010000 */
[C---:B------:R-:W-:Y:S06]  /*81a0*/  HMMA.16816.F32.BF16 R24, R72.reuse, R84, R24 ;  /* 0x000000544818723c */ /* 0x040fec0000041818 */
[----:B------:R-:W2:Y:S02]  /*81b0*/  MUFU.EX2 R181, R181 ;  /* 0x000000b500b57308 */ /* 0x000ea40000000800 */
[-C--:B------:R-:W-:Y:S04]  /*81c0*/  HMMA.16816.F32.BF16 R28, R72, R86.reuse, R28 ;  /* 0x00000056481c723c */ /* 0x080fe8000004181c */
[----:B-----5:R-:W-:Y:S04]  /*81d0*/  FADD.FTZ R159, R246, R159 ;  /* 0x0000009ff69f7221 */ /* 0x020fe80000010000 */
[C---:B------:R-:W-:Y:S01]  /*81e0*/  HMMA.16816.F32.BF16 R32, R68.reuse, R86, R32 ;  /* 0x000000564420723c */ /* 0x040fe20000041820 */
[----:B------:R-:W5:Y:S01]  /*81f0*/  LDSM.16.MT88.4 R84, [R189+0x7800] ;  /* 0x00780000bd54783b */ /* 0x000f620000004200 */
[----:B------:R-:W1:Y:S02]  /*8200*/  MUFU.EX2 R244, R244 ;  /* 0x000000f400f47308 */ /* 0x000e640000000800 */
[----:B---3--:R-:W-:Y:S04]  /*8210*/  FADD.FTZ R231, R251, R159 ;  /* 0x0000009ffbe77221 */ /* 0x008fe80000010000 */
[-C--:B----4-:R-:W-:Y:S04]  /*8220*/  HMMA.16816.F32.BF16 R36, R68, R76.reuse, R36 ;  /* 0x0000004c4424723c */ /* 0x090fe80000041824 */
[----:B------:R-:W3:Y:S01]  /*8230*/  MUFU.EX2 R172, R172 ;  /* 0x000000ac00ac7308 */ /* 0x000ee20000000800 */
[----:B--2---:R-:W-:Y:S03]  /*8240*/  FADD.FTZ R152, R181, R152 ;  /* 0x00000098b5987221 */ /* 0x004fe60000010000 */
[C---:B------:R-:W-:Y:S06]  /*8250*/  HMMA.16816.F32.BF16 R40, R72.reuse, R76, R40 ;  /* 0x0000004c4828723c */ /* 0x040fec0000041828 */
[----:B------:R-:W2:Y:S02]  /*8260*/  MUFU.EX2 R169, R169 ;  /* 0x000000a900a97308 */ /* 0x000ea40000000800 */
[-C--:B------:R-:W-:Y:S04]  /*8270*/  HMMA.16816.F32.BF16 R44, R72, R78.reuse, R44 ;  /* 0x0000004e482c723c */ /* 0x080fe8000004182c */
[----:B-1----:R-:W-:Y:S04]  /*8280*/  FADD.FTZ R230, R244, R152 ;  /* 0x00000098f4e67221 */ /* 0x002fe80000010000 */
[C---:B------:R-:W-:Y:S01]  /*8290*/  HMMA.16816.F32.BF16 R48, R68.reuse, R78, R48 ;  /* 0x0000004e4430723c */ /* 0x040fe20000041830 */
[----:B------:R-:W1:Y:S03]  /*82a0*/  MUFU.EX2 R166, R166 ;  /* 0x000000a600a67308 */ /* 0x000e660000000800 */
[----:B---3--:R-:W-:Y:S04]  /*82b0*/  FADD.FTZ R146, R172, R146 ;  /* 0x00000092ac927221 */ /* 0x008fe80000010000 */
[-C--:B------:R-:W-:Y:S03]  /*82c0*/  HMMA.16816.F32.BF16 R52, R68, R80.reuse, R52 ;  /* 0x000000504434723c */ /* 0x080fe60000041834 */
[----:B------:R-:W3:Y:S01]  /*82d0*/  MUFU.EX2 R164, R164 ;  /* 0x000000a400a47308 */ /* 0x000ee20000000800 */
[C---:B--2---:R-:W-:Y:S04]  /*82e0*/  FADD.FTZ R146, R169.reuse, R146 ;  /* 0x00000092a9927221 */ /* 0x044fe80000010000 */
[C---:B------:R-:W-:Y:S05]  /*82f0*/  HMMA.16816.F32.BF16 R56, R72.reuse, R80, R56 ;  /* 0x000000504838723c */ /* 0x040fea0000041838 */
[----:B------:R-:W2:Y:S03]  /*8300*/  MUFU.EX2 R163, R163 ;  /* 0x000000a300a37308 */ /* 0x000ea60000000800 */
[-C--:B------:R-:W-:Y:S04]  /*8310*/  HMMA.16816.F32.BF16 R60, R72, R82.reuse, R60 ;  /* 0x00000052483c723c */ /* 0x080fe8000004183c */
[----:B-1----:R-:W-:Y:S03]  /*8320*/  FADD.FTZ R142, R166, R142 ;  /* 0x0000008ea68e7221 */ /* 0x002fe60000010000 */
[----:B------:R-:W1:Y:S01]  /*8330*/  MUFU.EX2 R176, R176 ;  /* 0x000000b000b07308 */ /* 0x000e620000000800 */
[----:B------:R-:W-:Y:S04]  /*8340*/  HMMA.16816.F32.BF16 R64, R68, R82, R64 ;  /* 0x000000524440723c */ /* 0x000fe80000041840 */
[----:B------:R-:W-:Y:S01]  /*8350*/  F2FP.BF16.PACK_AB R72, R169, R172 ;  /* 0x000000aca948723e */ /* 0x000fe200000010ff */
[C---:B---3--:R-:W-:Y:S01]  /*8360*/  FADD.FTZ R142, R164.reuse, R142 ;  /* 0x0000008ea48e7221 */ /* 0x048fe20000010000 */
[----:B------:R-:W-:Y:S02]  /*8370*/  F2FP.BF16.PACK_AB R73, R164, R166 ;  /* 0x000000a6a449723e */ /* 0x000fe400000010ff */
[----:B------:R-:W-:Y:S01]  /*8380*/  F2FP.BF16.PACK_AB R68, R236, R234 ;  /* 0x000000eaec44723e */ /* 0x000fe200000010ff */
[----:B------:R-:W3:Y:S03]  /*8390*/  MUFU.EX2 R138, R138 ;  /* 0x0000008a008a7308 */ /* 0x000ee60000000800 */
[----:B------:R-:W-:Y:S01]  /*83a0*/  F2FP.BF16.PACK_AB R69, R182, R183 ;  /* 0x000000b7b645723e */ /* 0x000fe200000010ff */
[----:B--2---:R-:W-:Y:S01]  /*83b0*/  FADD.FTZ R146, R163, R146 ;  /* 0x00000092a3927221 */ /* 0x004fe20000010000 */
[----:B------:R-:W-:Y:S02]  /*83c0*/  F2FP.BF16.PACK_AB R70, R251, R246 ;  /* 0x000000f6fb46723e */ /* 0x000fe400000010ff */
[----:B------:R-:W-:Y:S03]  /*83d0*/  F2FP.BF16.PACK_AB R71, R244, R181 ;  /* 0x000000b5f447723e */ /* 0x000fe600000010ff */
[----:B------:R-:W2:Y:S04]  /*83e0*/  MUFU.EX2 R170, R170 ;  /* 0x000000aa00aa7308 */ /* 0x000ea80000000800 */
[-C--:B------:R-:W-:Y:S01]  /*83f0*/  HMMA.16816.F32.BF16 R128, R68, R116.reuse, R4 ;  /* 0x000000744480723c */ /* 0x080fe20000041804 */
[----:B------:R-:W4:Y:S02]  /*8400*/  LDSM.16.MT88.4 R4, [R188+0x7800] ;  /* 0x00780000bc04783b */ /* 0x000f240000004200 */
[C---:B-1----:R-:W-:Y:S01]  /*8410*/  F2FP.BF16.PACK_AB R74, R176.reuse, R163 ;  /* 0x000000a3b04a723e */ /* 0x042fe200000010ff */
[----:B------:R-:W-:Y:S02]  /*8420*/  FADD.FTZ R229, R176, R146 ;  /* 0x00000092b0e57221 */ /* 0x000fe40000010000 */
[----:B---3--:R-:W-:Y:S01]  /*8430*/  FADD.FTZ R142, R138, R142 ;  /* 0x0000008e8a8e7221 */ /* 0x008fe20000010000 */
        /* <DEDUP_REMOVED lines=9> */
[-C--:B-----5:R-:W-:Y:S08]  /*84d0*/  HMMA.16816.F32.BF16 R96, R68, R84.reuse, R36 ;  /* 0x000000544460723c */ /* 0x0a0ff00000041824 */
        /* <DEDUP_REMOVED lines=8> */
.L_x_1409:
        /* <DEDUP_REMOVED lines=213> */
[----:B------:R-:W-:Y:S04]  /*92b0*/  STS [R10], R12 ;  /* 0x0000000c0a007388 */ /* 0x000fe80000000800 */
[----:B---3--:R-:W1:Y:S04]  /*92c0*/  S2R R0, SR_CTAID.Y ;  /* 0x0000000000007919 */ /* 0x008e680000002600 */
        /* <DEDUP_REMOVED lines=17> */
[----:B------:R-:W-:Y:S01]  /*93e0*/  SEL R41, R41, RZ, P2 ;  /* 0x000000ff29297207 */ /* 0x000fe20001000000 */
[----:B--2---:R-:W2:Y:S01]  /*93f0*/  S2R R10, SR_CTAID.X ;  /* 0x00000000000a7919 */ /* 0x004ea20000002500 */
[----:B------:R-:W-:-:S02]  /*9400*/  @!P2 MOV R44, R203 ;  /* 0x000000cb002ca202 */ /* 0x000fc40000000f00 */
[----:B------:R-:W-:Y:S01]  /*9410*/  LOP3.LUT P2, RZ, R204, 0x3, RZ, 0xc0, !PT ;  /* 0x00000003ccff7812 */ /* 0x000fe2000784c0ff */
[----:B------:R3:W4:Y:S01]  /*9420*/  LDS.128 R36, [R212] ;  /* 0x00000000d4247984 */ /* 0x0007220000000c00 */
[----:B------:R-:W-:Y:S02]  /*9430*/  @!P0 MOV R8, R46 ;  /* 0x0000002e00088202 */ /* 0x000fe40000000f00 */
[----:B------:R-:W-:Y:S01]  /*9440*/  MOV R40, 0x7f800000 ;  /* 0x7f80000000287802 */ /* 0x000fe20000000f00 */
[----:B------:R3:W3:Y:S01]  /*9450*/  LDS.128 R32, [R212+0x800] ;  /* 0x00080000d4207984 */ /* 0x0006e20000000c00 */
[----:B------:R-:W-:-:S03]  /*9460*/  @P5 FFMA.FTZ R40, R135, c[0x0][0x238], R5 ;  /* 0x00008e0087285a23 */ /* 0x000fc60000010005 */
[----:B------:R3:W3:Y:S01]  /*9470*/  LDS.128 R28, [R212+0x1000] ;  /* 0x00100000d41c7984 */ /* 0x0006e20000000c00 */
[----:B-1----:R-:W-:Y:S01]  /*9480*/  IMAD R41, R11, R9, R41 ;  /* 0x000000090b297224 */ /* 0x002fe200078e0229 */
[----:B------:R-:W-:Y:S02]  /*9490*/  MOV R9, 0x7f800000 ;  /* 0x7f80000000097802 */ /* 0x000fe40000000f00 */
[----:B------:R1:W1:Y:S01]  /*94a0*/  LDS.128 R24, [R212+0x1800] ;  /* 0x00180000d4187984 */ /* 0x0002620000000c00 */
[----:B------:R-:W-:-:S03]  /*94b0*/  @P4 FFMA.FTZ R9, R134, c[0x0][0x238], R4 ;  /* 0x00008e0086094a23 */ /* 0x000fc60000010004 */
[----:B------:R1:W1:Y:S04]  /*94c0*/  LDS.128 R20, [R212+0x2000] ;  /* 0x00200000d4147984 */ /* 0x0002680000000c00 */
[----:B------:R1:W1:Y:S01]  /*94d0*/  LDS.128 R16, [R212+0x2800] ;  /* 0x00280000d4107984 */ /* 0x0002620000000c00 */
[----:B--2---:R-:W-:Y:S01]  /*94e0*/  IMAD R6, R10, R0, RZ ;  /* 0x000000000a067224 */ /* 0x004fe200078e02ff */
[----:B------:R-:W-:Y:S01]  /*94f0*/  MOV R10, 0x7f800000 ;  /* 0x7f800000000a7802 */ /* 0x000fe20000000f00 */
[----:B------:R-:W-:Y:S01]  /*9500*/  @P3 FFMA.FTZ R10, R133, c[0x0][0x238], R43 ;  /* 0x00008e00850a3a23 */ /* 0x000fe2000001002b */
[----:B------:R2:W1:Y:S02]  /*9510*/  LDS.128 R12, [R212+0x3000] ;  /* 0x00300000d40c7984 */ /* 0x0004640000000c00 */
[----:B------:R-:W-:-:S02]  /*9520*/  SHF.L.U32 R6, R6, 0x7, RZ ;  /* 0x0000000706067819 */ /* 0x000fc400000006ff */
[----:B------:R-:W1:Y:S02]  /*9530*/  LDS.128 R212, [R212+0x3800] ;  /* 0x00380000d4d47984 */ /* 0x000e640000000c00 */
        /* <DEDUP_REMOVED lines=44> */
.L_x_1414:
[----:B------:R-:W-:Y:S05]  /*9800*/  BSYNC B0 ;  /* 0x0000000000007941 */ /* 0x000fea0003800000 */
.L_x_1413:
[C---:B--2---:R-:W-:Y:S01]  /*9810*/  IADD3 R4, P0, R220.reuse, R8, RZ ;  /* 0x00000008dc047210 */ /* 0x044fe20007f1e0ff */
        /* <DEDUP_REMOVED lines=18> */
.L_x_1416:
[----:B------:R-:W-:Y:S05]  /*9940*/  BSYNC B0 ;  /* 0x0000000000007941 */ /* 0x000fea0003800000 */
.L_x_1415:
[----:B------:R-:W-:Y:S01]  /*9950*/  ISETP.GE.OR P0, PT, R211, R200, P1 ;  /* 0x000000c8d300720c */ /* 0x000fe20000f06670 */
        /* <DEDUP_REMOVED lines=13> */
.L_x_1418:
[----:B------:R-:W-:Y:S05]  /*9a30*/  BSYNC B0 ;  /* 0x0000000000007941 */ /* 0x000fea0003800000 */
.L_x_1417:
        /* <DEDUP_REMOVED lines=14> */
.L_x_1420:
[----:B------:R-:W-:Y:S05]  /*9b20*/  BSYNC B0 ;  /* 0x0000000000007941 */ /* 0x000fea0003800000 */
.L_x_1419:
        /* <DEDUP_REMOVED lines=14> */
.L_x_1422:
[----:B------:R-:W-:Y:S05]  /*9c10*/  BSYNC B0 ;  /* 0x0000000000007941 */ /* 0x000fea0003800000 */
.L_x_1421:
        /* <DEDUP_REMOVED lines=14> */
.L_x_1424:
[----:B------:R-:W-:Y:S05]  /*9d00*/  BSYNC B0 ;  /* 0x0000000000007941 */ /* 0x000fea0003800000 */
.L_x_1423:
        /* <DEDUP_REMOVED lines=14> */
.L_x_1426:
[----:B------:R-:W-:Y:S05]  /*9df0*/  BSYNC B0 ;  /* 0x0000000000007941 */ /* 0x000fea0003800000 */
.L_x_1425:
        /* <DEDUP_REMOVED lines=14> */
.L_x_1428:
[----:B------:R-:W-:Y:S05]  /*9ee0*/  BSYNC B0 ;  /* 0x0000000000007941 */ /* 0x000fea0003800000 */
.L_x_1427:
[----:B------:R-:W-:-:S13]  /*9ef0*/  ISETP.GE.OR P1, PT, R205, R200, P1 ;  /* 0x000000c8cd00720c */ /* 0x000fda0000f26670 */
        /* <DEDUP_REMOVED lines=13> */
.L_x_1371:
[----:B------:R-:W2:Y:S01]  /*9fd0*/  LDC.U8 R0, c[0x0][0x329] ;  /* 0x0000ca40ff007b82 */ /* 0x000ea20000000000 */
[----:B------:R-:W-:Y:S01]  /*9fe0*/  ISETP.NE.AND P4, PT, R203, -0x1, PT ;  /* 0xffffffffcb00780c */ /* 0x000fe20003f85270 */
[----:B------:R-:W-:Y:S01]  /*9ff0*/  BSSY B0, `(.L_x_1429) ;  /* 0x000003f000007945 */ /* 0x000fe20003800000 */
[----:B------:R-:W-:Y:S02]  /*a000*/  SHF.R.S32.HI R20, RZ, 0x1f, R6 ;  /* 0x0000001fff147819 */ /* 0x000fe40000011406 */
[----:B------:R-:W-:-:S03]  /*a010*/  IADD3 R7, -R200, R7, RZ ;  /* 0x00000007c8077210 */ /* 0x000fc60007ffe1ff */
[----:B------:R-:W3:Y:S01]  /*a020*/  LDC.U8 R2, c[0x0][0x328] ;  /* 0x0000ca00ff027b82 */ /* 0x000ee20000000000 */
[----:B------:R-:W-:-:S04]  /*a030*/  IMAD R20, R20, c[0x0][0x1f0], RZ ;  /* 0x00007c0014147a24 */ /* 0x000fc800078e02ff */
[----:B------:R-:W-:Y:S01]  /*a040*/  IMAD R20, R6, c[0x0][0x1f4], R20 ;  /* 0x00007d0006147a24 */ /* 0x000fe200078e0214 */
[----:B-1----:R-:W-:Y:S01]  /*a050*/  @!P4 SHF.R.S32.HI R8, RZ, 0x1f, R4 ;  /* 0x0000001fff08c819 */ /* 0x002fe20000011404 */
[----:B------:R-:W-:-:S04]  /*a060*/  @!P4 IMAD.WIDE.U32 R10, R4, c[0x0][0x1e0], RZ ;  /* 0x00007800040aca25 */ /* 0x000fc800078e00ff */
[----:B------:R-:W-:Y:S02]  /*a070*/  @!P4 IMAD R8, R8, c[0x0][0x1e0], RZ ;  /* 0x000078000808ca24 */ /* 0x000fe400078e02ff */
[----:B------:R-:W-:Y:S01]  /*a080*/  @P4 IMAD.WIDE.U32 R16, R203, c[0x0][0x1e8], RZ ;  /* 0x00007a00cb104a25 */ /* 0x000fe200078e00ff */
[----:B--2---:R-:W-:-:S03]  /*a090*/  ISETP.NE.AND P0, PT, R0, RZ, PT ;  /* 0x000000ff0000720c */ /* 0x004fc60003f05270 */
[----:B------:R-:W-:Y:S02]  /*a0a0*/  @!P4 IMAD.MOV.U32 R16, RZ, RZ, R10 ;  /* 0x000000ffff10c224 */ /* 0x000fe400078e000a */
[----:B------:R-:W-:Y:S01]  /*a0b0*/  @!P4 IMAD R8, R4, c[0x0][0x1e4], R8 ;  /* 0x000079000408ca24 */ /* 0x000fe200078e0208 */
[----:B---3--:R-:W-:Y:S02]  /*a0c0*/  ISETP.NE.AND P3, PT, R2, RZ, PT ;  /* 0x000000ff0200720c */ /* 0x008fe40003f65270 */
[----:B------:R-:W-:Y:S02]  /*a0d0*/  SHF.R.S32.HI R2, RZ, 0x1f, R85 ;  /* 0x0000001fff027819 */ /* 0x000fe40000011455 */
[----:B------:R-:W-:-:S03]  /*a0e0*/  ISETP.NE.OR P2, PT, R0, RZ, !P3 ;  /* 0x000000ff0000720c */ /* 0x000fc60005f45670 */
[----:B------:R-:W-:Y:S01]  /*a0f0*/  @P0 IMAD.MOV.U32 R3, RZ, RZ, c[0x0][0x210] ;  /* 0x00008400ff030624 */ /* 0x000fe200078e00ff */
[----:B------:R-:W-:Y:S01]  /*a100*/  LEA.HI R2, R2, R85, RZ, 0x3 ;  /* 0x0000005502027211 */ /* 0x000fe200078f18ff */
[----:B------:R-:W-:Y:S01]  /*a110*/  @!P0 IMAD.MOV.U32 R5, RZ, RZ, c[0x0][0x214] ;  /* 0x00008500ff058624 */ /* 0x000fe200078e00ff */
[----:B------:R-:W-:Y:S01]  /*a120*/  ISETP.NE.OR P1, PT, R203, -0x1, P2 ;  /* 0xffffffffcb00780c */ /* 0x000fe20001725670 */
[----:B------:R-:W-:Y:S01]  /*a130*/  @P0 IMAD R3, R3, c[0x0][0x214], RZ ;  /* 0x0000850003030a24 */ /* 0x000fe200078e02ff */
[----:B------:R-:W-:Y:S01]  /*a140*/  LOP3.LUT R9, R2, 0xfffffff8, RZ, 0xc0, !PT ;  /* 0xfffffff802097812 */ /* 0x000fe200078ec0ff */
[----:B------:R-:W-:Y:S01]  /*a150*/  @P4 IMAD R0, R203, c[0x0][0x1ec], R17 ;  /* 0x00007b00cb004a24 */ /* 0x000fe200078e0211 */
[----:B------:R-:W-:Y:S01]  /*a160*/  @!P0 SEL R3, R5, c[0x0][0x234], !P3 ;  /* 0x00008d0005038a07 */ /* 0x000fe20005800000 */
[----:B------:R-:W-:Y:S01]  /*a170*/  @!P4 IMAD.IADD R0, R11, 0x1, R8 ;  /* 0x000000010b00c824 */ /* 0x000fe200078e0208 */
[----:B------:R-:W-:Y:S01]  /*a180*/  @P0 MOV R5, 0x1 ;  /* 0x0000000100050802 */ /* 0x000fe20000000f00 */
[----:B------:R-:W-:Y:S01]  /*a190*/  IMAD.IADD R85, R85, 0x1, -R9 ;  /* 0x0000000155557824 */ /* 0x000fe200078e0a09 */
[----:B------:R-:W-:Y:S01]  /*a1a0*/  SHF.R.S32.HI R2, RZ, 0x3, R2 ;  /* 0x00000003ff027819 */ /* 0x000fe20000011402 */
[----:B------:R-:W-:Y:S01]  /*a1b0*/  @!P0 IMAD R5, R3, c[0x0][0x1c0], RZ ;  /* 0x0000700003058a24 */ /* 0x000fe200078e02ff */
[----:B------:R-:W-:Y:S01]  /*a1c0*/  CS2R R8, SRZ ;  /* 0x0000000000087805 */ /* 0x000fe2000001ff00 */
[----:B------:R-:W-:-:S02]  /*a1d0*/  IMAD.SHL.U32 R10, R85, 0x8, RZ ;  /* 0x00000008550a7824 */ /* 0x000fc400078e00ff */
[C---:B------:R-:W-:Y:S02]  /*a1e0*/  @!P1 IMAD R203, R4.reuse, c[0x0][0x214], RZ ;  /* 0x0000850004cb9a24 */ /* 0x040fe400078e02ff */
[----:B------:R-:W-:Y:S01]  /*a1f0*/  IMAD R5, R4, R5, RZ ;  /* 0x0000000504057224 */ /* 0x000fe200078e02ff */
[C---:B------:R-:W-:Y:S01]  /*a200*/  IADD3 R16, P3, R10.reuse, R16, RZ ;  /* 0x000000100a107210 */ /* 0x040fe20007f7e0ff */
[----:B------:R-:W-:Y:S01]  /*a210*/  @!P2 IMAD.MOV.U32 R8, RZ, RZ, R203 ;  /* 0x000000ffff08a224 */ /* 0x000fe200078e00cb */
[C---:B------:R-:W-:Y:S02]  /*a220*/  ISETP.GE.AND P1, PT, R10.reuse, c[0x0][0x220], PT ;  /* 0x000088000a007a0c */ /* 0x040fe40003f26270 */
[----:B------:R-:W-:Y:S01]  /*a230*/  LEA.HI.X.SX32 R17, R10, R0, 0x1, P3 ;  /* 0x000000000a117211 */ /* 0x000fe200018f0eff */
[----:B------:R-:W-:Y:S01]  /*a240*/  @P0 IMAD.MOV.U32 R0, RZ, RZ, c[0x0][0x210] ;  /* 0x00008400ff000624 */ /* 0x000fe200078e00ff */
[----:B------:R-:W-:Y:S01]  /*a250*/  SEL R5, R5, RZ, P2 ;  /* 0x000000ff05057207 */ /* 0x000fe20001000000 */
[----:B------:R-:W-:Y:S01]  /*a260*/  @!P0 IMAD.MOV.U32 R0, RZ, RZ, 0x1 ;  /* 0x00000001ff008424 */ /* 0x000fe200078e00ff */
[-C--:B------:R-:W-:Y:S01]  /*a270*/  ISETP.GE.OR P3, PT, R2, R7.reuse, P1 ;  /* 0x000000070200720c */ /* 0x080fe20000f66670 */
[----:B------:R-:W-:Y:S01]  /*a280*/  IMAD.WIDE.U32 R16, R6, c[0x0][0x1f0], R16 ;  /* 0x00007c0006107a25 */ /* 0x000fe200078e0010 */
[----:B------:R-:W-:-:S02]  /*a290*/  ISETP.GE.AND P0, PT, R2, R7, PT ;  /* 0x000000070200720c */ /* 0x000fc40003f06270 */
[----:B------:R-:W-:Y:S01]  /*a2a0*/  @!P2 SHF.R.S32.HI R9, RZ, 0x1f, R203 ;  /* 0x0000001fff09a819 */ /* 0x000fe200000114cb */
[----:B------:R-:W-:Y:S02]  /*a2b0*/  IMAD R4, R200, R0, RZ ;  /* 0x00000000c8047224 */ /* 0x000fe400078e02ff */
[----:B------:R-:W-:Y:S01]  /*a2c0*/  IMAD R6, R6, R3, R5 ;  /* 0x0000000306067224 */ /* 0x000fe200078e0205 */
[----:B------:R-:W-:Y:S01]  /*a2d0*/  P2R R5, PR, RZ, 0x1 ;  /* 0x00000001ff057803 */ /* 0x000fe20000000000 */
[----:B------:R-:W-:Y:S01]  /*a2e0*/  IMAD.IADD R21, R20, 0x1, R17 ;  /* 0x0000000114157824 */ /* 0x000fe200078e0211 */
[----:B------:R-:W-:Y:S02]  /*a2f0*/  SHF.R.S32.HI R15, RZ, 0x1f, R4 ;  /* 0x0000001fff0f7819 */ /* 0x000fe40000011404 */
[----:B------:R-:W-:Y:S02]  /*a300*/  SHF.R.S32.HI R3, RZ, 0x1f, R2 ;  /* 0x0000001fff037819 */ /* 0x000fe40000011402 */
[----:B------:R-:W-:-:S02]  /*a310*/  IADD3 R4, P2, P0, R4, R8, R6 ;  /* 0x0000000804047210 */ /* 0x000fc4000785e006 */
[----:B------:R-:W-:Y:S01]  /*a320*/  SHF.R.S32.HI R6, RZ, 0x1f, R6 ;  /* 0x0000001fff067819 */ /* 0x000fe20000011406 */
[----:B------:R-:W-:-:S03]  /*a330*/  IMAD.WIDE R222, R222, 0x80, R2 ;  /* 0x00000080dede7825 */ /* 0x000fc600078e0202 */
        /* <DEDUP_REMOVED lines=10> */
.L_x_1430:
[----:B------:R-:W-:Y:S05]  /*a3e0*/  BSYNC B0 ;  /* 0x0000000000007941 */ /* 0x000fea0003800000 */
.L_x_1429:
[----:B------:R-:W-:Y:S01]  /*a3f0*/  IADD3 R14, R2, 0x10, RZ ;  /* 0x00000010020e7810 */ /* 0x000fe20007ffe0ff */
[----:B------:R-:W-:Y:S03]  /*a400*/  BSSY B0, `(.L_x_1431) ;  /* 0x0000010000007945 */ /* 0x000fe60003800000 */
[CC--:B------:R-:W-:Y:S02]  /*a410*/  ISETP.GE.OR P0, PT, R14.reuse, R7.reuse, P1 ;  /* 0x000000070e00720c */ /* 0x0c0fe40000f06670 */
[----:B------:R-:W-:-:S04]  /*a420*/  ISETP.GE.AND P2, PT, R14, R7, PT ;  /* 0x000000070e00720c */ /* 0x000fc80003f46270 */
[----:B------:R-:W-:-:S07]  /*a430*/  P2R R18, PR, RZ, 0x4 ;  /* 0x00000004ff127803 */ /* 0x000fce0000000000 */
        /* <DEDUP_REMOVED lines=12> */
.L_x_1432:
[----:B------:R-:W-:Y:S05]  /*a500*/  BSYNC B0 ;  /* 0x0000000000007941 */ /* 0x000fea0003800000 */
.L_x_1431:
        /* <DEDUP_REMOVED lines=16> */
.L_x_1434:
[----:B------:R-:W-:Y:S05]  /*a610*/  BSYNC B0 ;  /* 0x0000000000007941 */ /* 0x000fea0003800000 */
.L_x_1433:
        /* <DEDUP_REMOVED lines=16> */
.L_x_1436:
[----:B------:R-:W-:Y:S05]  /*a720*/  BSYNC B0 ;  /* 0x0000000000007941 */ /* 0x000fea0003800000 */
.L_x_1435:
        /* <DEDUP_REMOVED lines=16> */
.L_x_1438:
[----:B------:R-:W-:Y:S05]  /*a830*/  BSYNC B0 ;  /* 0x0000000000007941 */ /* 0x000fea0003800000 */
.L_x_1437:
        /* <DEDUP_REMOVED lines=16> */
.L_x_1440:
[----:B------:R-:W-:Y:S05]  /*a940*/  BSYNC B0 ;  /* 0x0000000000007941 */ /* 0x000fea0003800000 */
.L_x_1439:
        /* <DEDUP_REMOVED lines=16> */
.L_x_1442:
[----:B------:R-:W-:Y:S05]  /*aa50*/  BSYNC B0 ;  /* 0x0000000000007941 */ /* 0x000fea0003800000 */
.L_x_1441:
        /* <DEDUP_REMOVED lines=15> */
.L_x_1444:
[----:B------:R-:W-:Y:S05]  /*ab50*/  BSYNC B0 ;  /* 0x0000000000007941 */ /* 0x000fea0003800000 */
.L_x_1443:
        /* <DEDUP_REMOVED lines=10> */
[----:B------:R-:W-:Y:S01]  /*ac00*/  @!P0 IADD3 R7, P1, R2, R4, RZ ;  /* 0x0000000402078210 */ /* 0x000fe20007f3e0ff */
[----:B------:R-:W-:-:S03]  /*ac10*/  @!P6 IMAD R13, R13, R0, RZ ;  /* 0x000000000d0de224 */ /* 0x000fc600078e02ff */
[----:B------:R-:W-:Y:S01]  /*ac20*/  @!P0 LEA.HI.X.SX32 R2, R2, R15, 0x1, P1 ;  /* 0x0000000f02028211 */ /* 0x000fe200008f0eff */
[----:B------:R-:W-:Y:S01]  /*ac30*/  @!P4 IMAD R11, R11, R0, RZ ;  /* 0x000000000b0bc224 */ /* 0x000fe200078e02ff */
[----:B------:R-:W-:-:S13]  /*ac40*/  ISETP.NE.OR P1, PT, R85, RZ, P2 ;  /* 0x000000ff5500720c */ /* 0x000fda0001725670 */
[----:B------:R-:W-:-:S05]  /*ac50*/  @!P1 IMAD R8, R14, R0, RZ ;  /* 0x000000000e089224 */ /* 0x000fca00078e02ff */
[----:B------:R-:W-:-:S04]  /*ac60*/  @!P1 IADD3 R14, P2, R8, R4, RZ ;  /* 0x00000004080e9210 */ /* 0x000fc80007f5e0ff */
[----:B------:R-:W-:Y:S02]  /*ac70*/  @!P1 LEA.HI.X.SX32 R8, R8, R15, 0x1, P2 ;  /* 0x0000000f08089211 */ /* 0x000fe400010f0eff */
[----:B------:R-:W-:-:S04]  /*ac80*/  @!P0 LEA R16, P2, R7, c[0x0][0x200], 0x2 ;  /* 0x0000800007108a11 */ /* 0x000fc800078410ff */
[----:B------:R-:W-:Y:S01]  /*ac90*/  @!P0 LEA.HI.X R17, R7, c[0x0][0x204], R2, 0x2, P2 ;  /* 0x0000810007118a11 */ /* 0x000fe200010f1402 */
[----:B------:R-:W-:Y:S01]  /*aca0*/  @!P0 IMAD.MOV.U32 R2, RZ, RZ, 0x7f800000 ;  /* 0x7f800000ff028424 */ /* 0x000fe200078e00ff */
[----:B------:R-:W-:Y:S01]  /*acb0*/  @!P1 LEA R18, P2, R14, c[0x0][0x200], 0x2 ;  /* 0x000080000e129a11 */ /* 0x000fe200078410ff */
[----:B------:R-:W-:-:S03]  /*acc0*/  @!P3 IMAD R7, R10, R0, RZ ;  /* 0x000000000a07b224 */ /* 0x000fc600078e02ff */
[----:B------:R3:W-:Y:S01]  /*acd0*/  @!P0 STG.E [R16.64], R2 ;  /* 0x0000000210008986 */ /* 0x0007e2000c101906 */
[----:B------:R-:W-:Y:S02]  /*ace0*/  @!P1 LEA.HI.X R19, R14, c[0x0][0x204], R8, 0x2, P2 ;  /* 0x000081000e139a11 */ /* 0x000fe400010f1408 */
[----:B------:R-:W-:Y:S01]  /*acf0*/  ISETP.NE.AND P2, PT, R3, RZ, PT ;  /* 0x000000ff0300720c */ /* 0x000fe20003f45270 */
[----:B------:R-:W-:-:S03]  /*ad00*/  @!P5 IMAD R3, R12, R0, RZ ;  /* 0x000000000c03d224 */ /* 0x000fc600078e02ff */
[----:B------:R-:W-:-:S13]  /*ad10*/  ISETP.NE.OR P2, PT, R85, RZ, P2 ;  /* 0x000000ff5500720c */ /* 0x000fda0001745670 */
[----:B------:R-:W-:Y:S02]  /*ad20*/  @!P2 IMAD R9, R9, R0, RZ ;  /* 0x000000000909a224 */ /* 0x000fe400078e02ff */
[----:B---3--:R-:W-:-:S05]  /*ad30*/  @!P1 IMAD.MOV.U32 R2, RZ, RZ, 0x7f800000 ;  /* 0x7f800000ff029424 */ /* 0x008fca00078e00ff */
[----:B------:R3:W-:Y:S01]  /*ad40*/  @!P1 STG.E [R18.64], R2 ;  /* 0x0000000212009986 */ /* 0x0007e2000c101906 */
[----:B------:R-:W-:-:S04]  /*ad50*/  ISETP.NE.AND P1, PT, R5, RZ, PT ;  /* 0x000000ff0500720c */ /* 0x000fc80003f25270 */
[----:B------:R-:W-:Y:S02]  /*ad60*/  ISETP.NE.OR P1, PT, R85, RZ, P1 ;  /* 0x000000ff5500720c */ /* 0x000fe40000f25670 */
[----:B---3--:R-:W-:-:S04]  /*ad70*/  @!P6 IADD3 R2, P0, R13, R4, RZ ;  /* 0x000000040d02e210 */ /* 0x008fc80007f1e0ff */
[----:B------:R-:W-:Y:S02]  /*ad80*/  @!P6 LEA.HI.X.SX32 R13, R13, R15, 0x1, P0 ;  /* 0x0000000f0d0de211 */ /* 0x000fe400000f0eff */
[----:B------:R-:W-:-:S04]  /*ad90*/  @!P6 LEA R12, P0, R2, c[0x0][0x200], 0x2 ;  /* 0x00008000020cea11 */ /* 0x000fc800078010ff */
[----:B------:R-:W-:Y:S02]  /*ada0*/  @!P6 LEA.HI.X R13, R2, c[0x0][0x204], R13, 0x2, P0 ;  /* 0x00008100020dea11 */ /* 0x000fe400000f140d */
[----:B------:R-:W-:-:S04]  /*adb0*/  @!P5 IADD3 R5, P0, R3, R4, RZ ;  /* 0x000000040305d210 */ /* 0x000fc80007f1e0ff */
        /* <DEDUP_REMOVED lines=18> */
[----:B------:R4:W-:Y:S01]  /*aee0*/  @!P5 STG.E [R2.64], R5 ;  /* 0x000000050200d986 */ /* 0x0009e2000c101906 */
[----:B---3--:R-:W-:-:S05]  /*aef0*/  @!P4 IMAD.MOV.U32 R7, RZ, RZ, 0x7f800000 ;  /* 0x7f800000ff07c424 */ /* 0x008fca00078e00ff */
[----:B------:R3:W-:Y:S01]  /*af00*/  @!P4 STG.E [R10.64], R7 ;  /* 0x000000070a00c986 */ /* 0x0007e2000c101906 */
[----:B----4-:R-:W-:Y:S02]  /*af10*/  @!P3 IMAD.MOV.U32 R3, RZ, RZ, 0x7f800000 ;  /* 0x7f800000ff03b424 */ /* 0x010fe400078e00ff */
[----:B------:R-:W-:-:S03]  /*af20*/  @!P2 IMAD.MOV.U32 R2, RZ, RZ, 0x7f800000 ;  /* 0x7f800000ff02a424 */ /* 0x000fc600078e00ff */
[----:B------:R3:W-:Y:S04]  /*af30*/  @!P3 STG.E [R16.64], R3 ;  /* 0x000000031000b986 */ /* 0x0007e8000c101906 */
[----:B------:R3:W-:Y:S01]  /*af40*/  @!P2 STG.E [R8.64], R2 ;  /* 0x000000020800a986 */ /* 0x0007e2000c101906 */
[----:B------:R-:W-:Y:S05]  /*af50*/  @P1 EXIT ;  /* 0x000000000000194d */ /* 0x000fea0003800000 */
[----:B------:R-:W-:-:S05]  /*af60*/  IMAD R0, R6, R0, RZ ;  /* 0x0000000006007224 */ /* 0x000fca00078e02ff */
[----:B------:R-:W-:-:S04]  /*af70*/  IADD3 R4, P0, R0, R4, RZ ;  /* 0x0000000400047210 */ /* 0x000fc80007f1e0ff */
[----:B------:R-:W-:Y:S02]  /*af80*/  LEA.HI.X.SX32 R0, R0, R15, 0x1, P0 ;  /* 0x0000000f00007211 */ /* 0x000fe400000f0eff */
[----:B---3--:R-:W-:-:S04]  /*af90*/  LEA R2, P0, R4, c[0x0][0x200], 0x2 ;  /* 0x0000800004027a11 */ /* 0x008fc800078010ff */
[----:B------:R-:W-:Y:S01]  /*afa0*/  LEA.HI.X R3, R4, c[0x0][0x204], R0, 0x2, P0 ;  /* 0x0000810004037a11 */ /* 0x000fe200000f1400 */
[----:B------:R-:W-:-:S05]  /*afb0*/  IMAD.MOV.U32 R0, RZ, RZ, 0x7f800000 ;  /* 0x7f800000ff007424 */ /* 0x000fca00078e00ff */
[----:B------:R-:W-:Y:S01]  /*afc0*/  STG.E [R2.64], R0 ;  /* 0x0000000002007986 */ /* 0x000fe2000c101906 */
[----:B------:R-:W-:Y:S05]  /*afd0*/  EXIT ;  /* 0x000000000000794d */ /* 0x000fea0003800000 */
.L_x_1445:
        /* <DEDUP_REMOVED lines=10> */
.L_x_2134:


//--------------------- .text._ZN5flash16flash_fwd_kernelI23Flash_fwd_kernel_traitsILi64ELi128ELi64ELi4ELb0ELb0EN7cutlass10bfloat16_tE19Flash_kernel_traitsILi64ELi128ELi64ELi4ES3_EELb1ELb0ELb0ELb1ELb0ELb0ELb0ELb1EEEvNS_16Flash_fwd_paramsE --------------------------
	.section	.text._ZN5flash16flash_fwd_kernelI23Flash_fwd_kernel_traitsILi64ELi128ELi64ELi4ELb0ELb0EN7cutlass10bfloat16_tE19Flash_kernel_traitsILi64ELi128ELi64ELi4ES3_EELb1ELb0ELb0ELb1ELb0ELb0ELb0ELb1EEEvNS_16Flash_fwd_paramsE,"ax",@progbits
	.sectioninfo	@"SHI_REGISTERS=255"
	.align	128
        .global         _ZN5flash16flash_fwd_kernelI23Flash_fwd_kernel_traitsILi64ELi128ELi64ELi4ELb0ELb0EN7cutlass10bfloat16_tE19Flash_kernel_traitsILi64ELi128ELi64ELi4ES3_EELb1ELb0ELb0ELb1ELb0ELb0ELb0ELb1EEEvNS_16Flash_fwd_paramsE
        .type           _ZN5flash16flash_fwd_kernelI23Flash_fwd_kernel_traitsILi64ELi128ELi64ELi4ELb0ELb0EN7cutlass10bfloat16_tE19Flash_kernel_traitsILi64ELi128ELi64ELi4ES3_EELb1ELb0ELb0ELb1ELb0ELb0ELb0ELb1EEEvNS_16Flash_fwd_paramsE,@function
        .size           _ZN5flash16flash_fwd_kernelI23Flash_fwd_kernel_traitsILi64ELi128ELi64ELi4ELb0ELb0EN7cutlass10bfloat16_tE19Flash_kernel_traitsILi64ELi128ELi64ELi4ES3_EELb1ELb0ELb0ELb1ELb0ELb0ELb0ELb1EEEvNS_16Flash_fwd_paramsE,(.L_x_2135 - _ZN5flash16flash_fwd_kernelI23Flash_fwd_kernel_traitsILi64ELi128ELi64ELi4ELb0ELb0EN7cutlass10bfloat16_tE19Flash_kernel_traitsILi64ELi128ELi64ELi4ES3_EELb1ELb0ELb0ELb1ELb0ELb0ELb0ELb1EEEvNS_16Flash_fwd_paramsE)
        .other          _ZN5flash16flash_fwd_kernelI23Flash_fwd_kernel_traitsILi64ELi128ELi64ELi4ELb0ELb0EN7cutlass10bfloat16_tE19Flash_kernel_traitsILi64ELi128ELi64ELi4ES3_EELb1ELb0ELb0ELb1ELb0ELb0ELb0ELb1EEEvNS_16Flash_fwd_paramsE,@"STO_CUDA_ENTRY STV_DEFAULT"
_ZN5flash16flash_fwd_kernelI23Flash_fwd_kernel_traitsILi64ELi128ELi64ELi4ELb0ELb0EN7cutlass10bfloat16_tE19Flash_kernel_traitsILi64ELi128ELi64ELi4ES3_EELb1ELb0ELb0ELb1ELb0ELb0ELb0ELb1EEEvNS_16Flash_fwd_paramsE:
.text._ZN5flash16flash_fwd_kernelI23Flash_fwd_kernel_traitsILi64ELi128ELi64ELi4ELb0ELb0EN7cutlass10bfloat16_tE19Flash_kernel_traitsILi64ELi128ELi64ELi4ES3_EELb1ELb0ELb0ELb1ELb0ELb0ELb0ELb1EEEvNS_16Flash_fwd_paramsE:
        /* <DEDUP_REMOVED lines=8> */
[----:B------:R-:W-:Y:S02]  /*0080*/  IMAD.MOV.U32 R7, RZ, RZ, c[0x0][0x2f8] ;  /* 0x0000be00ff077624 */ /* 0x000fe400078e00ff */
[----:B------:R-:W-:Y:S01]  /*0090*/  IMAD.MOV.U32 R8, RZ, RZ, c[0x0][0x2fc] ;  /* 0x0000bf00ff087624 */ /* 0x000fe200078e00ff */
[----:B------:R-:W1:Y:S01]  /*00a0*/  S2UR UR10, SR_CTAID.X ;  /* 0x00000000000a79c3 */ /* 0x000e620000002500 */
[----:B------:R-:W2:Y:S01]  /*00b0*/  S2R R150, SR_TID.X ;  /* 0x0000000000967919 */ /* 0x000ea20000002100 */
[----:B------:R-:W-:-:S03]  /*00c0*/  ULDC.64 UR4, c[0x0][0x240] ;  /* 0x0000900000047ab9 */ /* 0x000fc60000000a00 */
[----:B------:R3:W4:Y:S02]  /*00d0*/  @P2 LDG.E.64 R4, [R2.64] ;  /* 0x0000001002042981 */ /* 0x000724000c1e1b00 */
[----:B---3--:R-:W-:Y:S01]  /*00e0*/  @P2 MOV R2, R7 ;  /* 0x0000000700022202 */ /* 0x008fe20000000f00 */
[----:B------:R-:W-:-:S06]  /*00f0*/  @P2 IMAD.MOV.U32 R3, RZ, RZ, R8 ;  /* 0x000000ffff032224 */ /* 0x000fcc00078e0008 */
[----:B------:R-:W3:Y:S01]  /*0100*/  @P2 LDG.E.64 R2, [R2.64] ;  /* 0x0000001002022981 */ /* 0x000ee2000c1e1b00 */
[----:B------:R-:W5:Y:S01]  /*0110*/  S2UR UR15, SR_CTAID.Y ;  /* 0x00000000000f79c3 */ /* 0x000f620000002600 */
[----:B------:R-:W-:Y:S02]  /*0120*/  UISETP.NE.U32.AND UP2, UPT, URZ, UR4, UPT ;  /* 0x000000043f00728c */ /* 0x000fe4000bf45070 */
[----:B------:R-:W-:Y:S02]  /*0130*/  UMOV UR21, 0x4 ;  /* 0x0000000400157882 */ /* 0x000fe40000000000 */
[----:B------:R-:W-:Y:S02]  /*0140*/  UISETP.NE.AND.EX UP2, UPT, URZ, UR5, UPT, UP2 ;  /* 0x000000053f00728c */ /* 0x000fe4000bf45320 */
[----:B------:R-:W-:Y:S01]  /*0150*/  ULDC.64 UR12, c[0x0][0x240] ;  /* 0x00009000000c7ab9 */ /* 0x000fe20000000a00 */
[----:B------:R-:W1:Y:S01]  /*0160*/  S2UR UR14, SR_CTAID.Z ;  /* 0x00000000000e79c3 */ /* 0x000e620000002700 */
[----:B------:R-:W-:-:S02]  /*0170*/  ULDC.64 UR4, c[0x0][0x250] ;  /* 0x0000940000047ab9 */ /* 0x000fc40000000a00 */
[----:B------:R-:W-:Y:S01]  /*0180*/  PLOP3.LUT P0, PT, PT, PT, UP2, 0x80, 0x0 ;  /* 0x000000000000781c */ /* 0x000fe20003f0f028 */
[----:B------:R-:W-:Y:S02]  /*0190*/  UISETP.NE.U32.AND UP0, UPT, URZ, UR4, UPT ;  /* 0x000000043f00728c */ /* 0x000fe4000bf05070 */
[----:B------:R-:W-:Y:S02]  /*01a0*/  ULDC.U8 UR8, c[0x0][0x312] ;  /* 0x0000c48000087ab9 */ /* 0x000fe40000000000 */
[----:B------:R-:W-:Y:S02]  /*01b0*/  UISETP.NE.AND.EX UP0, UPT, URZ, UR5, UPT, UP0 ;  /* 0x000000053f00728c */ /* 0x000fe4000bf05300 */
[----:B------:R-:W-:Y:S02]  /*01c0*/  UISETP.NE.AND UP3, UPT, UR8, URZ, UPT ;  /* 0x0000003f0800728c */ /* 0x000fe4000bf65270 */
[----:B------:R-:W-:Y:S02]  /*01d0*/  ULDC.64 UR4, c[0x0][0x250] ;  /* 0x0000940000047ab9 */ /* 0x000fe40000000a00 */
[----:B-----5:R-:W-:-:S02]  /*01e0*/  UIMAD.WIDE UR12, UR15, UR21, UR12 ;  /* 0x000000150f0c72a5 */ /* 0x020fc4000f8e020c */
[----:B-1----:R-:W-:-:S06]  /*01f0*/  ULOP3.LUT UR6, UR14, UR10, UR15, 0xfe, !UPT ;  /* 0x0000000a0e067292 */ /* 0x002fcc000f8efe0f */
[----:B--2---:R-:W-:Y:S01]  /*0200*/  LOP3.LUT P3, RZ, R150, UR6, RZ, 0xfc, !PT ;  /* 0x0000000696ff7c12 */ /* 0x004fe2000f86fcff */
[----:B------:R-:W-:Y:S02]  /*0210*/  ULDC.64 UR6, c[0x0][0x248] ;  /* 0x0000920000067ab9 */ /* 0x000fe40000000a00 */
[----:B------:R-:W-:Y:S02]  /*0220*/  UISETP.EQ.U32.AND UP1, UPT, URZ, UR6, UPT ;  /* 0x000000063f00728c */ /* 0x000fe4000bf22070 */
[----:B------:R-:W-:Y:S02]  /*0230*/  @UP0 UIMAD.WIDE UR4, UR15, UR21, UR4 ;  /* 0x000000150f0402a5 */ /* 0x000fe4000f8e0204 */
[----:B------:R-:W-:-:S03]  /*0240*/  UISETP.EQ.OR.EX UP1, UPT, URZ, UR7, !UP3, UP1 ;  /* 0x000000073f00728c */ /* 0x000fc6000df22710 */
[----:B------:R-:W-:-:S03]  /*0250*/  ULDC.64 UR6, c[0x0][0x248] ;  /* 0x0000920000067ab9 */ /* 0x000fc60000000a00 */
[----:B------:R-:W-:Y:S02]  /*0260*/  @!P3 IMAD.MOV.U32 R10, RZ, RZ, c[0x0][0x308] ;  /* 0x0000c200ff0ab624 */ /* 0x000fe400078e00ff */
[----:B------:R-:W-:Y:S01]  /*0270*/  @!P3 IMAD.MOV.U32 R11, RZ, RZ, c[0x0][0x30c] ;  /* 0x0000c300ff0bb624 */ /* 0x000fe200078e00ff */
[----:B------:R-:W-:Y:S01]  /*0280*/  UIMAD.WIDE UR6, UR15, UR21, UR6 ;  /* 0x000000150f0672a5 */ /* 0x000fe2000f8e0206 */
[----:B----4-:R-:W1:Y:S08]  /*0290*/  @P2 R2UR UR18, R4 ;  /* 0x00000000041223c2 */ /* 0x010e7000000e0000 */
[----:B------:R-:W2:Y:S01]  /*02a0*/  @P2 R2UR UR19, R5 ;  /* 0x00000000051323c2 */ /* 0x000ea200000e0000 */
[----:B-1----:R-:W-:-:S02]  /*02b0*/  MOV R4, UR18 ;  /* 0x0000001200047c02 */ /* 0x002fc40008000f00 */
[----:B---3--:R-:W-:Y:S01]  /*02c0*/  @P2 IADD3 R7, P1, R2, c[0x0][0x300], RZ ;  /* 0x0000c00002072a10 */ /* 0x008fe20007f3e0ff */
[----:B--2---:R-:W-:Y:S02]  /*02d0*/  IMAD.U32 R5, RZ, RZ, UR19 ;  /* 0x00000013ff057e24 */ /* 0x004fe4000f8e00ff */
[----:B------:R-:W-:Y:S02]  /*02e0*/  IMAD.U32 R2, RZ, RZ, UR12 ;  /* 0x0000000cff027e24 */ /* 0x000fe4000f8e00ff */
[----:B------:R-:W-:Y:S01]  /*02f0*/  @P2 IMAD.X R8, RZ, RZ, R3, P1 ;  /* 0x000000ffff082224 */ /* 0x000fe200008e0603 */
[----:B------:R1:W-:Y:S01]  /*0300*/  @!P3 STG.E.64 [R10.64], R4 ;  /* 0x000000040a00b986 */ /* 0x0003e2000c101b10 */
[----:B------:R-:W-:Y:S02]  /*0310*/  MOV R3, UR13 ;  /* 0x0000000d00037c02 */ /* 0x000fe40008000f00 */
[----:B------:R-:W-:Y:S02]  /*0320*/  PLOP3.LUT P1, PT, PT, PT, UP0, 0x80, 0x0 ;  /* 0x000000000000781c */ /* 0x000fe40003f2f008 */
[----:B------:R-:W-:Y:S01]  /*0330*/  PLOP3.LUT P2, PT, PT, PT, UP1, 0x80, 0x0 ;  /* 0x000000000000781c */ /* 0x000fe20003f4f018 */
[----:B-1----:R-:W-:-:S02]  /*0340*/  @!P3 IMAD.MOV.U32 R4, RZ, RZ, R7 ;  /* 0x000000ffff04b224 */ /* 0x002fc400078e0007 */
[----:B------:R-:W-:-:S05]  /*0350*/  @!P3 IMAD.MOV.U32 R5, RZ, RZ, R8 ;  /* 0x000000ffff05b224 */ /* 0x000fca00078e0008 */
[----:B------:R1:W-:Y:S04]  /*0360*/  @!P3 STG.E.64 [R10.64+0x8], R4 ;  /* 0x000008040a00b986 */ /* 0x0003e8000c101b10 */
[----:B------:R2:W3:Y:S04]  /*0370*/  @P0 LDG.E R9, [R2.64] ;  /* 0x0000001002090981 */ /* 0x0004e8000c1e1900 */
[----:B------:R2:W4:Y:S01]  /*0380*/  @P0 LDG.E R6, [R2.64+0x4] ;  /* 0x0000041002060981 */ /* 0x000522000c1e1900 */
[----:B-1----:R-:W-:Y:S01]  /*0390*/  MOV R4, UR4 ;  /* 0x0000000400047c02 */ /* 0x002fe20008000f00 */
[----:B------:R-:W-:-:S02]  /*03a0*/  IMAD.U32 R5, RZ, RZ, UR5 ;  /* 0x00000005ff057e24 */ /* 0x000fc4000f8e00ff */
[----:B--2---:R-:W-:Y:S01]  /*03b0*/  IMAD.U32 R2, RZ, RZ, UR6 ;  /* 0x00000006ff027e24 */ /* 0x004fe2000f8e00ff */
[----:B------:R-:W-:Y:S02]  /*03c0*/  MOV R3, UR7 ;  /* 0x0000000700037c02 */ /* 0x000fe40008000f00 */
[----:B------:R-:W2:Y:S04]  /*03d0*/  @P1 LDG.E R4, [R4.64] ;  /* 0x0000001004041981 */ /* 0x000ea8000c1e1900 */
[----:B------:R-:W5:Y:S01]  /*03e0*/  @!P2 LDG.E R0, [R2.64] ;  /* 0x000000100200a981 */ /* 0x000f62000c1e1900 */
[----:B------:R-:W-:Y:S01]  /*03f0*/  UMOV UR9, 0xffffffff ;  /* 0xffffffff00097882 */ /* 0x000fe20000000000 */
[----:B------:R-:W1:Y:S01]  /*0400*/  LDC.U8 R217, c[0x0][0x2d8] ;  /* 0x0000b600ffd97b82 */ /* 0x000e620000000000 */
[----:B------:R-:W-:-:S02]  /*0410*/  UMOV UR24, URZ ;  /* 0x0000003f00187c82 */ /* 0x000fc40008000000 */
[----:B------:R-:W-:-:S05]  /*0420*/  UMOV UR25, 0xffffffff ;  /* 0xffffffff00197882 */ /* 0x000fca0000000000 */
[----:B---3--:R-:W3:Y:S08]  /*0430*/  @P0 R2UR UR9, R9 ;  /* 0x00000000090903c2 */ /* 0x008ef000000e0000 */
[----:B----4-:R-:W3:Y:S01]  /*0440*/  @P0 R2UR UR13, R6 ;  /* 0x00000000060d03c2 */ /* 0x010ee200000e0000 */
[----:B------:R-:W-:-:S04]  /*0450*/  ISETP.NE.U32.AND P0, PT, RZ, c[0x0][0x248], PT ;  /* 0x00009200ff007a0c */ /* 0x000fc80003f05070 */
[----:B------:R-:W-:-:S03]  /*0460*/  ISETP.NE.AND.EX P0, PT, RZ, c[0x0][0x24c], PT, P0 ;  /* 0x00009300ff007a0c */ /* 0x000fc60003f05300 */
[----:B--2---:R2:W4:Y:S01]  /*0470*/  @P1 R2UR UR24, R4 ;  /* 0x00000000041813c2 */ /* 0x00452200000e0000 */
[----:B---3--:R-:W-:-:S07]  /*0480*/  @UP2 UIADD3 UR13, UR13, -UR9, URZ ;  /* 0x800000090d0d2290 */ /* 0x008fce000fffe03f */
[----:B-----5:R3:W1:Y:S01]  /*0490*/  @!P2 R2UR UR25, R0 ;  /* 0x000000000019a3c2 */ /* 0x02066200000e0000 */
[----:B------:R-:W-:Y:S01]  /*04a0*/  @!UP2 ULDC UR13, c[0x0][0x214] ;  /* 0x00008500000daab9 */ /* 0x000fe20000000800 */
[----:B--2---:R-:W-:-:S04]  /*04b0*/  SHF.R.S32.HI R4, RZ, 0x1f, R150 ;  /* 0x0000001fff047819 */ /* 0x004fc80000011496 */
[----:B------:R-:W-:-:S04]  /*04c0*/  LEA.HI R5, R4, R150, RZ, 0x5 ;  /* 0x0000009604057211 */ /* 0x000fc800078f28ff */
[----:B---3--:R-:W-:-:S05]  /*04d0*/  LOP3.LUT R0, R5, 0xffffffe0, RZ, 0xc0, !PT ;  /* 0xffffffe005007812 */ /* 0x008fca00078ec0ff */
[----:B------:R-:W-:Y:S01]  /*04e0*/  IMAD.IADD R144, R150, 0x1, -R0 ;  /* 0x0000000196907824 */ /* 0x000fe200078e0a00 */
[----:B-1--4-:R-:W-:Y:S05]  /*04f0*/  @!P0 BRA `(.L_x_1446) ;  /* 0x0000007000008947 */ /* 0x012fea0003800000 */
[----:B------:R-:W-:-:S13]  /*0500*/  PLOP3.LUT P0, PT, PT, PT, UP3, 0x80, 0x0 ;  /* 0x000000000000781c */ /* 0x000fda0003f0f038 */
[----:B------:R-:W2:Y:S04]  /*0510*/  @P0 LDG.E R0, [R2.64+0x4] ;  /* 0x0000041002000981 */ /* 0x000ea8000c1e1900 */
[----:B------:R-:W3:Y:S01]  /*0520*/  @!P0 LDG.E R2, [R2.64] ;  /* 0x0000001002028981 */ /* 0x000ee2000c1e1900 */
[----:B--2---:R-:W1:Y:S02]  /*0530*/  @P0 R2UR UR6, R0 ;  /* 0x00000000000603c2 */ /* 0x004e6400000e0000 */
[----:B-1----:R-:W-:-:S11]  /*0540*/  @UP3 UIADD3 UR6, UR6, -UR25, URZ ;  /* 0x8000001906063290 */ /* 0x002fd6000fffe03f */
[----:B---3--:R1:W2:Y:S02]  /*0550*/  @!P0 R2UR UR6, R2 ;  /* 0x00000000020683c2 */ /* 0x0082a400000e0000 */
[----:B-12---:R-:W-:Y:S05]  /*0560*/  BRA `(.L_x_1447) ;  /* 0x0000001000007947 */ /* 0x006fea0003800000 */
.L_x_1446:
[----:B------:R-:W-:Y:S02]  /*0570*/  ULDC UR6, c[0x0][0x218] ;  /* 0x0000860000067ab9 */ /* 0x000fe40000000800 */
.L_x_1447:
        /* <DEDUP_REMOVED lines=27> */
[----:B------:R-:W-:Y:S01]  /*0730*/  UISETP.NE.AND UP1, UPT, UR9, -0x1, UPT ;  /* 0xffffffff0900788c */ /* 0x000fe2000bf25270 */
[----:B------:R-:W-:Y:S01]  /*0740*/  SHF.R.S32.HI R0, RZ, 0x1f, R144 ;  /* 0x0000001fff007819 */ /* 0x000fe20000011490 */
        /* <DEDUP_REMOVED lines=13> */
[----:B------:R-:W-:Y:S02]  /*0820*/  ULDC UR6, c[0x0][0x1c0] ;  /* 0x0000700000067ab9 */ /* 0x000fe40000000800 */
[----:B------:R-:W-:Y:S02]  /*0830*/  UIMAD UR6, UR15, UR6, UR14 ;  /* 0x000000060f0672a4 */ /* 0x000fe4000f8e020e */
[----:B------:R-:W-:-:S02]  /*0840*/  @UP0 UIMAD UR7, UR20, UR5, UR29 ;  /* 0x00000005140702a4 */ /* 0x000fc4000f8e021d */
[----:B------:R-:W-:Y:S02]  /*0850*/  USHF.R.S32.HI UR23, URZ, 0x1f, UR14 ;  /* 0x0000001f3f177899 */ /* 0x000fe4000801140e */
[----:B------:R-:W-:Y:S02]  /*0860*/  ULDC UR5, c[0x0][0x224] ;  /* 0x0000890000057ab9 */ /* 0x000fe40000000800 */
[----:B------:R-:W-:Y:S02]  /*0870*/  UIMAD UR5, UR6, UR5, UR11 ;  /* 0x00000005060572a4 */ /* 0x000fe4000f8e020b */
[----:B------:R-:W-:Y:S02]  /*0880*/  USHF.L.U32 UR6, UR6, 0x5, URZ ;  /* 0x0000000506067899 */ /* 0x000fe4000800063f */
[----:B------:R-:W-:Y:S02]  /*0890*/  ULDC UR20, c[0x0][0x228] ;  /* 0x00008a0000147ab9 */ /* 0x000fe40000000800 */
[----:B------:R-:W-:-:S02]  /*08a0*/  UIMAD UR20, UR5, UR20, URZ ;  /* 0x00000014051472a4 */ /* 0x000fc4000f8e023f */
[----:B------:R-:W-:Y:S01]  /*08b0*/  IADD3 R175, P2, P1, R7, UR6, R144 ;  /* 0x0000000607af7c10 */ /* 0x000fe2000f95e090 */
[----:B------:R-:W-:Y:S02]  /*08c0*/  USHF.R.S32.HI UR5, URZ, 0x1f, UR6 ;  /* 0x0000001f3f057899 */ /* 0x000fe40008011406 */
[----:B------:R-:W-:Y:S02]  /*08d0*/  @!UP1 UIADD3 UR22, UR31, UR4, URZ ;  /* 0x000000041f169290 */ /* 0x000fe4000fffe03f */
[----:B------:R1:W-:Y:S01]  /*08e0*/  STL [R1+0x134], R175 ;  /* 0x000134af01007387 */ /* 0x0003e20000100800 */
[----:B------:R-:W-:Y:S01]  /*08f0*/  @UP1 UMOV UR6, UR26 ;  /* 0x0000001a00061c82 */ /* 0x000fe20008000000 */
[----:B------:R-:W-:Y:S01]  /*0900*/  IADD3.X R229, R8, UR5, R0, P2, P1 ;  /* 0x0000000508e57c10 */ /* 0x000fe200097e2400 */
[----:B------:R-:W-:Y:S02]  /*0910*/  @!UP1 UMOV UR6, UR30 ;  /* 0x0000001e00069c82 */ /* 0x000fe40008000000 */
[----:B------:R-:W-:Y:S01]  /*0920*/  @UP0 UMOV UR26, UR28 ;  /* 0x0000001c001a0c82 */ /* 0x000fe20008000000 */
[----:B------:R-:W-:Y:S05]  /*0930*/  @P0 BRA `(.L_x_1449) ;  /* 0x000000d000000947 */ /* 0x000fea0003800000 */
[----:B------:R-:W-:Y:S02]  /*0940*/  USHF.R.S32.HI UR26, URZ, 0x1f, UR24 ;  /* 0x0000001f3f1a7899 */ /* 0x000fe40008011418 */
[----:B------:R-:W-:-:S02]  /*0950*/  ULDC.64 UR4, c[0x0][0x198] ;  /* 0x0000660000047ab9 */ /* 0x000fc40000000a00 */
[----:B------:R-:W-:Y:S02]  /*0960*/  UIMAD UR26, UR26, UR4, URZ ;  /* 0x000000041a1a72a4 */ /* 0x000fe4000f8e023f */
[----:B------:R-:W-:Y:S02]  /*0970*/  UIMAD.WIDE.U32 UR28, UR24, UR4, URZ ;  /* 0x00000004181c72a5 */ /* 0x000fe4000f8e003f */
[----:B------:R-:W-:Y:S02]  /*0980*/  UIMAD UR26, UR24, UR5, UR26 ;  /* 0x00000005181a72a4 */ /* 0x000fe4000f8e021a */
[----:B------:R-:W-:Y:S02]  /*0990*/  USHF.R.S32.HI UR7, URZ, 0x1f, UR15 ;  /* 0x0000001f3f077899 */ /* 0x000fe4000801140f */
[----:B------:R-:W-:Y:S02]  /*09a0*/  ULDC.64 UR4, c[0x0][0x180] ;  /* 0x0000600000047ab9 */ /* 0x000fe40000000a00 */
[----:B------:R-:W-:-:S02]  /*09b0*/  UIADD3 UR27, UR29, UR26, URZ ;  /* 0x0000001a1d1b7290 */ /* 0x000fc4000fffe03f */
[----:B------:R-:W-:Y:S02]  /*09c0*/  UIMAD UR7, UR7, UR4, URZ ;  /* 0x00000004070772a4 */ /* 0x000fe4000f8e023f */
[----:B------:R-:W-:Y:S02]  /*09d0*/  UMOV UR26, UR28 ;  /* 0x0000001c001a7c82 */ /* 0x000fe40008000000 */
[----:B------:R-:W-:Y:S02]  /*09e0*/  UIMAD UR7, UR15, UR5, UR7 ;  /* 0x000000050f0772a4 */ /* 0x000fe4000f8e0207 */
[----:B------:R-:W-:-:S04]  /*09f0*/  UIMAD.WIDE.U32 UR26, UR15, UR4, UR26 ;  /* 0x000000040f1a72a5 */ /* 0x000fc8000f8e001a */
[----:B------:R-:W-:Y:S02]  /*0a00*/  UIADD3 UR7, UR27, UR7, URZ ;  /* 0x000000071b077290 */ /* 0x000fe4000fffe03f */
.L_x_1449:
[----:B------:R-:W-:Y:S01]  /*0a10*/  IABS R6, c[0x0][0x1c8] ;  /* 0x0000720000067a13 */ /* 0x000fe20000000000 */
[----:B------:R-:W2:Y:S01]  /*0a20*/  S2R R7, SR_CTAID.Z ;  /* 0x0000000000077919 */ /* 0x000ea20000002700 */
[----:B------:R-:W-:Y:S02]  /*0a30*/  ULDC UR4, c[0x0][0x1c8] ;  /* 0x0000720000047ab9 */ /* 0x000fe40000000800 */
[----:B------:R-:W3:Y:S01]  /*0a40*/  I2F.RP R2, R6 ;  /* 0x0000000600027306 */ /* 0x000ee20000209400 */
[----:B------:R-:W-:Y:S02]  /*0a50*/  ULOP3.LUT UR4, UR14, UR4, URZ, 0x3c, !UPT ;  /* 0x000000040e047292 */ /* 0x000fe4000f8e3c3f */
[----:B------:R-:W-:-:S04]  /*0a60*/  @UP0 UIADD3 UR25, UR24, UR25, URZ ;  /* 0x0000001918190290 */ /* 0x000fc8000fffe03f */
[----:B------:R-:W-:Y:S01]  /*0a70*/  ISETP.LE.AND P1, PT, RZ, UR4, PT ;  /* 0x00000004ff007c0c */ /* 0x000fe2000bf23270 */
[----:B------:R-:W-:Y:S02]  /*0a80*/  ULDC.64 UR4, c[0x0][0x1a0] ;  /* 0x0000680000047ab9 */ /* 0x000fe40000000a00 */
[----:B------:R-:W-:-:S04]  /*0a90*/  @UP0 UIMAD.WIDE.U32 UR30, UR25, UR4, URZ ;  /* 0x00000004191e02a5 */ /* 0x000fc8000f8e003f */
[----:B------:R-:W-:Y:S01]  /*0aa0*/  @UP0 UIMAD UR28, UR25, UR5, UR31 ;  /* 0x00000005191c02a4 */ /* 0x000fe2000f8e021f */
[----:B---3--:R-:W3:Y:S01]  /*0ab0*/  MUFU.RCP R2, R2 ;  /* 0x0000000200027308 */ /* 0x008ee20000001000 */
[----:B--2---:R-:W-:Y:S02]  /*0ac0*/  IABS R7, R7 ;  /* 0x0000000700077213 */ /* 0x004fe40000000000 */
[----:B---3--:R-:W-:-:S05]  /*0ad0*/  IADD3 R2, R2, 0xffffffe, RZ ;  /* 0x0ffffffe02027810 */ /* 0x008fca0007ffe0ff */
[----:B------:R-:W2:Y:S02]  /*0ae0*/  F2I.FTZ.U32.TRUNC.NTZ R3, R2 ;  /* 0x0000000200037305 */ /* 0x000ea4000021f000 */
[----:B--2---:R-:W-:Y:S02]  /*0af0*/  IMAD.MOV R0, RZ, RZ, -R3 ;  /* 0x000000ffff007224 */ /* 0x004fe400078e0a03 */
        /* <DEDUP_REMOVED lines=29> */
.L_x_1450:
[CC--:B------:R-:W-:Y:S01]  /*0cd0*/  LEA.HI R2, R4.reuse, R150.reuse, RZ, 0x3 ;  /* 0x0000009604027211 */ /* 0x0c0fe200078f18ff */
[----:B------:R-:W2:Y:S01]  /*0ce0*/  S2R R10, SR_CTAID.Z ;  /* 0x00000000000a7919 */ /* 0x000ea20000002700 */
[-C--:B------:R-:W-:Y:S01]  /*0cf0*/  LEA.HI R3, R4, R150.reuse, RZ, 0x6 ;  /* 0x0000009604037211 */ /* 0x080fe200078f30ff */
[----:B------:R-:W-:Y:S01]  /*0d00*/  UIADD3 UR24, -UR11, UR13, URZ ;  /* 0x0000000d0b187290 */ /* 0x000fe2000fffe13f */
[----:B------:R-:W-:Y:S01]  /*0d10*/  SHF.R.S32.HI R12, RZ, 0x3, R2 ;  /* 0x00000003ff0c7819 */ /* 0x000fe20000011402 */
[----:B------:R-:W-:Y:S01]  /*0d20*/  ULDC.64 UR4, c[0x0][0x1a8] ;  /* 0x00006a0000047ab9 */ /* 0x000fe20000000a00 */
[----:B------:R-:W-:Y:S01]  /*0d30*/  LOP3.LUT R2, R2, 0xfffffff8, RZ, 0xc0, !PT ;  /* 0xfffffff802027812 */ /* 0x000fe200078ec0ff */
[----:B------:R-:W-:Y:S01]  /*0d40*/  UIMAD UR4, UR23, UR4, URZ ;  /* 0x00000004170472a4 */ /* 0x000fe2000f8e023f */
[----:B------:R-:W-:Y:S01]  /*0d50*/  LEA.HI R21, R4, R150, RZ, 0x4 ;  /* 0x0000009604157211 */ /* 0x000fe200078f20ff */
[----:B------:R-:W-:Y:S01]  /*0d60*/  IMAD.SHL.U32 R0, R12, 0x40, RZ ;  /* 0x000000400c007824 */ /* 0x000fe200078e00ff */
[----:B------:R-:W-:Y:S01]  /*0d70*/  SHF.R.S32.HI R147, RZ, 0x5, R5 ;  /* 0x00000005ff937819 */ /* 0x000fe20000011405 */
[----:B------:R-:W-:Y:S01]  /*0d80*/  IMAD.IADD R36, R150, 0x1, -R2 ;  /* 0x0000000196247824 */ /* 0x000fe200078e0a02 */
[----:B------:R-:W-:Y:S01]  /*0d90*/  SHF.R.S32.HI R4, RZ, 0x1f, R144 ;  /* 0x0000001fff047819 */ /* 0x000fe20000011490 */
[----:B------:R-:W-:Y:S01]  /*0da0*/  UIMAD UR5, UR14, UR5, UR4 ;  /* 0x000000050e0572a4 */ /* 0x000fe2000f8e0204 */
[----:B------:R-:W-:Y:S01]  /*0db0*/  LOP3.LUT R0, R0, 0x1c0, RZ, 0xc0, !PT ;  /* 0x000001c000007812 */ /* 0x000fe200078ec0ff */
[----:B------:R-:W-:Y:S01]  /*0dc0*/  IMAD.SHL.U32 R166, R36, 0x8, RZ ;  /* 0x0000000824a67824 */ /* 0x000fe200078e00ff */
[----:B------:R-:W-:Y:S01]  /*0dd0*/  LEA.HI R149, R4, R144, RZ, 0x2 ;  /* 0x0000009004957211 */ /* 0x000fe200078f10ff */
[----:B------:R-:W-:Y:S01]  /*0de0*/  IMAD.U32 R6, RZ, RZ, UR10 ;  /* 0x0000000aff067e24 */ /* 0x000fe2000f8e00ff */
[----:B------:R-:W-:Y:S01]  /*0df0*/  SHF.R.U32.HI R2, RZ, 0x3, R0 ;  /* 0x00000003ff027819 */ /* 0x000fe20000011600 */
[----:B------:R-:W-:Y:S01]  /*0e00*/  BSSY B0, `(.L_x_1451) ;  /* 0x000002c000007945 */ /* 0x000fe20003800000 */
[----:B------:R-:W-:-:S02]  /*0e10*/  LOP3.LUT R0, R0, 0x38, R166, 0xf8, !PT ;  /* 0x0000003800007812 */ /* 0x000fc400078ef8a6 */
[----:B------:R-:W-:Y:S02]  /*0e20*/  SHF.R.S32.HI R146, RZ, 0x2, R149 ;  /* 0x00000002ff927819 */ /* 0x000fe40000011495 */
[----:B------:R-:W-:Y:S01]  /*0e30*/  LOP3.LUT R0, R0, R2, RZ, 0x3c, !PT ;  /* 0x0000000200007212 */ /* 0x000fe200078e3cff */
[----:B------:R-:W-:Y:S01]  /*0e40*/  IMAD.SHL.U32 R2, R3, 0x8, RZ ;  /* 0x0000000803027824 */ /* 0x000fe200078e00ff */
[----:B------:R-:W-:Y:S02]  /*0e50*/  SHF.R.S32.HI R167, RZ, 0x1f, R166 ;  /* 0x0000001fffa77819 */ /* 0x000fe400000114a6 */
[----:B------:R-:W-:Y:S02]  /*0e60*/  SHF.R.S32.HI R13, RZ, 0x1f, R12 ;  /* 0x0000001fff0d7819 */ /* 0x000fe4000001140c */
[----:B------:R-:W-:Y:S01]  /*0e70*/  LOP3.LUT R192, R0, 0xfffffe00, R2, 0xf8, !PT ;  /* 0xfffffe0000c07812 */ /* 0x000fe200078ef802 */
[----:B------:R3:W-:Y:S01]  /*0e80*/  STL.64 [R1+0xd0], R166 ;  /* 0x0000d0a601007387 */ /* 0x0007e20000100a00 */
[----:B------:R-:W-:Y:S01]  /*0e90*/  LOP3.LUT R0, R21, 0xfffffff0, RZ, 0xc0, !PT ;  /* 0xfffffff015007812 */ /* 0x000fe200078ec0ff */
[----:B------:R-:W-:Y:S01]  /*0ea0*/  IMAD.WIDE R6, R6, 0x80, R12 ;  /* 0x0000008006067825 */ /* 0x000fe200078e020c */
[----:B------:R-:W-:-:S02]  /*0eb0*/  SHF.R.S32.HI R2, RZ, 0x1f, R5 ;  /* 0x0000001fff027819 */ /* 0x000fc40000011405 */
[----:B------:R-:W-:Y:S01]  /*0ec0*/  SHF.R.S32.HI R20, RZ, 0x1f, R14 ;  /* 0x0000001fff147819 */ /* 0x000fe2000001140e */
[----:B------:R-:W-:Y:S01]  /*0ed0*/  IMAD.IADD R15, R150, 0x1, -R0 ;  /* 0x00000001960f7824 */ /* 0x000fe200078e0a00 */
[----:B------:R-:W-:Y:S01]  /*0ee0*/  LEA.HI R0, R2, R147, RZ, 0x2 ;  /* 0x0000009302007211 */ /* 0x000fe200078f10ff */
[----:B------:R-:W-:Y:S01]  /*0ef0*/  IMAD.SHL.U32 R192, R192, 0x2, RZ ;  /* 0x00000002c0c07824 */ /* 0x000fe200078e00ff */
[----:B------:R-:W-:Y:S02]  /*0f00*/  IADD3 R2, P0, R166, UR6, RZ ;  /* 0x00000006a6027c10 */ /* 0x000fe4000ff1e0ff */
[----:B------:R-:W-:Y:S02]  /*0f10*/  LOP3.LUT R0, R0, 0xffffffc, RZ, 0xc0, !PT ;  /* 0x0ffffffc00007812 */ /* 0x000fe400078ec0ff */
[----:B------:R-:W-:-:S03]  /*0f20*/  SHF.R.S32.HI R3, RZ, 0x1f, R15 ;  /* 0x0000001fff037819 */ /* 0x000fc6000001140f */
[----:B------:R-:W-:Y:S01]  /*0f30*/  IMAD.IADD R4, R147, 0x1, -R0 ;  /* 0x0000000193047824 */ /* 0x000fe200078e0a00 */
[----:B------:R-:W-:Y:S02]  /*0f40*/  LEA.HI R19, R3, R15, RZ, 0x3 ;  /* 0x0000000f03137211 */ /* 0x000fe400078f18ff */
[----:B------:R-:W-:Y:S01]  /*0f50*/  IADD3.X R3, R167, UR22, RZ, P0, !PT ;  /* 0x00000016a7037c10 */ /* 0x000fe200087fe4ff */
[----:B------:R-:W-:Y:S01]  /*0f60*/  IMAD R251, R4, 0x10, R146 ;  /* 0x0000001004fb7824 */ /* 0x000fe200078e0292 */
[----:B------:R-:W-:Y:S01]  /*0f70*/  ISETP.GE.AND P0, PT, R12, UR24, PT ;  /* 0x000000180c007c0c */ /* 0x000fe2000bf06270 */
[----:B------:R-:W-:Y:S02]  /*0f80*/  IMAD.SHL.U32 R0, R19, 0x40, RZ ;  /* 0x0000004013007824 */ /* 0x000fe400078e00ff */
[----:B--2---:R-:W-:Y:S01]  /*0f90*/  IMAD.WIDE.U32 R10, R10, c[0x0][0x1a8], R2 ;  /* 0x00006a000a0a7a25 */ /* 0x004fe200078e0002 */
[----:B------:R3:W-:Y:S02]  /*0fa0*/  STL [R1+0x114], R251 ;  /* 0x000114fb01007387 */ /* 0x0007e40000100800 */
[----:B------:R-:W-:-:S02]  /*0fb0*/  LOP3.LUT R148, R0, 0xfffffe00, RZ, 0xc0, !PT ;  /* 0xfffffe0000947812 */ /* 0x000fc400078ec0ff */
        /* <DEDUP_REMOVED lines=16> */
.L_x_1452:
[----:B------:R-:W-:Y:S05]  /*10c0*/  BSYNC B0 ;  /* 0x0000000000007941 */ /* 0x000fea0003800000 */
.L_x_1451:
        /* <DEDUP_REMOVED lines=10> */
[----:B----4-:R-:W-:Y:S02]  /*1170*/  IMAD R4, R2, c[0x0][0x190], RZ ;  /* 0x0000640002047a24 */ /* 0x010fe400078e02ff */
        /* <DEDUP_REMOVED lines=10> */
.L_x_1454:
[----:B------:R-:W-:Y:S05]  /*1220*/  BSYNC B0 ;  /* 0x0000000000007941 */ /* 0x000fea0003800000 */
.L_x_1453:
        /* <DEDUP_REMOVED lines=21> */
.L_x_1456:
[----:B------:R-:W-:Y:S05]  /*1380*/  BSYNC B0 ;  /* 0x0000000000007941 */ /* 0x000fea0003800000 */
.L_x_1455:
        /* <DEDUP_REMOVED lines=21> */
.L_x_1458:
[----:B------:R-:W-:Y:S05]  /*14e0*/  BSYNC B0 ;  /* 0x0000000000007941 */ /* 0x000fea0003800000 */
.L_x_1457:
        /* <DEDUP_REMOVED lines=21> */
.L_x_1460:
[----:B------:R-:W-:Y:S05]  /*1640*/  BSYNC B0 ;  /* 0x0000000000007941 */ /* 0x000fea0003800000 */
.L_x_1459:
        /* <DEDUP_REMOVED lines=21> */
.L_x_1462:
[----:B------:R-:W-:Y:S05]  /*17a0*/  BSYNC B0 ;  /* 0x0000000000007941 */ /* 0x000fea0003800000 */
.L_x_1461:
        /* <DEDUP_REMOVED lines=21> */
.L_x_1464:
[----:B------:R-:W-:Y:S05]  /*1900*/  BSYNC B0 ;  /* 0x0000000000007941 */ /* 0x000fea0003800000 */
.L_x_1463:
[----:B------:R-:W-:Y:S01]  /*1910*/  IADD3 R0, R12, 0x70, RZ ;  /* 0x000000700c007810 */ /* 0x000fe20007ffe0ff */
[----:B------:R-:W-:Y:S01]  /*1920*/  UMOV UR25, 0x6 ;  /* 0x0000000600197882 */ /* 0x000fe20000000000 */
[----:B------:R-:W-:Y:S01]  /*1930*/  BSSY B0, `(.L_x_1465) ;  /* 0x0000018000007945 */ /* 0x000fe20003800000 */
[----:B------:R-:W-:Y:S01]  /*1940*/  ULDC.64 UR4, c[0x0][0x198] ;  /* 0x0000660000047ab9 */ /* 0x000fe20000000a00 */
[----:B------:R-:W-:Y:S01]  /*1950*/  ISETP.GE.AND P0, PT, R0, UR24, PT ;  /* 0x0000001800007c0c */ /* 0x000fe2000bf06270 */
[----:B------:R-:W-:Y:S02]  /*1960*/  USHF.R.S32.HI UR22, URZ, 0x6, UR8 ;  /* 0x000000063f167899 */ /* 0x000fe40008011408 */
[----:B------:R-:W-:Y:S02]  /*1970*/  USHF.L.U64.HI UR25, UR4, UR25, UR5 ;  /* 0x0000001904197299 */ /* 0x000fe40008010205 */
[----:B------:R-:W-:-:S08]  /*1980*/  USHF.L.U32 UR27, UR4, 0x6, URZ ;  /* 0x00000006041b7899 */ /* 0x000fd0000800063f */
        /* <DEDUP_REMOVED lines=8> */
[----:B----4-:R-:W-:-:S04]  /*1a10*/  IMAD.WIDE.U32 R4, R0, c[0x0][0x190], R2 ;  /* 0x0000640000047a25 */ /* 0x010fc800078e0002 */
        /* <DEDUP_REMOVED lines=9> */
.L_x_1466:
[----:B------:R-:W-:Y:S05]  /*1ab0*/  BSYNC B0 ;  /* 0x0000000000007941 */ /* 0x000fea0003800000 */
.L_x_1465:
[----:B------:R-:W-:Y:S01]  /*1ac0*/  IMAD R0, R13, c[0x0][0x198], RZ ;  /* 0x000066000d007a24 */ /* 0x000fe200078e02ff */
[----:B------:R-:W-:Y:S01]  /*1ad0*/  LOP3.LUT R7, R19, 0xfffffff8, RZ, 0xc0, !PT ;  /* 0xfffffff813077812 */ /* 0x000fe200078ec0ff */
[C---:B----4-:R-:W-:Y:S01]  /*1ae0*/  IMAD.WIDE.U32 R4, R12.reuse, c[0x0][0x198], R166 ;  /* 0x000066000c047a25 */ /* 0x050fe200078e00a6 */
[----:B------:R-:W-:Y:S01]  /*1af0*/  UIADD3 UR31, UR22, -0x1, URZ ;  /* 0xffffffff161f7890 */ /* 0x000fe2000fffe03f */
[----:B------:R-:W-:Y:S01]  /*1b00*/  BSSY B0, `(.L_x_1467) ;  /* 0x000002f000007945 */ /* 0x000fe20003800000 */
[----:B------:R-:W-:Y:S01]  /*1b10*/  IADD3 R10, R15, -R7, RZ ;  /* 0x800000070f0a7210 */ /* 0x000fe20007ffe0ff */
[----:B------:R-:W-:Y:S01]  /*1b20*/  IMAD R0, R12, c[0x0][0x19c], R0 ;  /* 0x000067000c007a24 */ /* 0x000fe200078e0200 */
[----:B------:R-:W-:Y:S01]  /*1b30*/  IADD3 R4, P0, R4, UR26, RZ ;  /* 0x0000001a04047c10 */ /* 0x000fe2000ff1e0ff */
[----:B------:R-:W-:Y:S01]  /*1b40*/  IMAD R6, R13, c[0x0][0x1a0], RZ ;  /* 0x000068000d067a24 */ /* 0x000fe200078e02ff */
[----:B------:R-:W-:Y:S01]  /*1b50*/  UIMAD UR5, UR25, UR31, URZ ;  /* 0x0000001f190572a4 */ /* 0x000fe2000f8e023f */
[----:B------:R-:W-:Y:S01]  /*1b60*/  IMAD.WIDE.U32 R2, R12, c[0x0][0x1a0], R166 ;  /* 0x000068000c027a25 */ /* 0x000fe200078e00a6 */
[----:B------:R-:W-:-:S03]  /*1b70*/  IADD3.X R5, R5, UR7, R0, P0, !PT ;  /* 0x0000000705057c10 */ /* 0x000fc600087fe400 */
[----:B------:R-:W-:Y:S01]  /*1b80*/  IMAD R0, R12, c[0x0][0x1a4], R6 ;  /* 0x000069000c007a24 */ /* 0x000fe200078e0206 */
[----:B------:R-:W-:Y:S01]  /*1b90*/  IADD3 R2, P0, R2, UR30, RZ ;  /* 0x0000001e02027c10 */ /* 0x000fe2000ff1e0ff */
[C---:B------:R-:W-:Y:S01]  /*1ba0*/  IMAD R6, R20.reuse, c[0x0][0x1b0], RZ ;  /* 0x00006c0014067a24 */ /* 0x040fe200078e02ff */
[----:B------:R-:W-:Y:S01]  /*1bb0*/  USHF.R.S32.HI UR30, URZ, 0x1f, UR31 ;  /* 0x0000001f3f1e7899 */ /* 0x000fe2000801141f */
[----:B------:R-:W-:Y:S01]  /*1bc0*/  IMAD R7, R20, c[0x0][0x1b8], RZ ;  /* 0x00006e0014077a24 */ /* 0x000fe200078e02ff */
[----:B------:R-:W-:Y:S01]  /*1bd0*/  IADD3.X R3, R3, UR28, R0, P0, !PT ;  /* 0x0000001c03037c10 */ /* 0x000fe200087fe400 */
[C---:B------:R-:W-:Y:S01]  /*1be0*/  IMAD R0, R14.reuse, c[0x0][0x1b4], R6 ;  /* 0x00006d000e007a24 */ /* 0x040fe200078e0206 */
[----:B------:R-:W-:Y:S01]  /*1bf0*/  USHF.L.U32 UR28, UR31, 0x6, URZ ;  /* 0x000000061f1c7899 */ /* 0x000fe2000800063f */
[----:B------:R-:W-:Y:S01]  /*1c00*/  IMAD.WIDE.U32 R8, R14, c[0x0][0x1b0], R4 ;  /* 0x00006c000e087a25 */ /* 0x000fe200078e0004 */
[----:B------:R-:W-:Y:S01]  /*1c10*/  R2P PR, R10, 0x6 ;  /* 0x000000060a007804 */ /* 0x000fe20000000000 */
[----:B------:R-:W-:Y:S01]  /*1c20*/  UIMAD UR5, UR30, UR27, UR5 ;  /* 0x0000001b1e0572a4 */ /* 0x000fe2000f8e0205 */
[----:B------:R-:W-:Y:S01]  /*1c30*/  MOV R4, 0x10 ;  /* 0x0000001000047802 */ /* 0x000fe20000000f00 */
[C---:B------:R-:W-:Y:S01]  /*1c40*/  IMAD R6, R14.reuse, c[0x0][0x1bc], R7 ;  /* 0x00006f000e067a24 */ /* 0x040fe200078e0207 */
[----:B------:R-:W-:Y:S01]  /*1c50*/  IADD3 R165, R9, R0, RZ ;  /* 0x0000000009a57210 */ /* 0x000fe20007ffe0ff */
[----:B------:R-:W-:Y:S01]  /*1c60*/  IMAD.WIDE.U32 R22, R14, c[0x0][0x1b8], R2 ;  /* 0x00006e000e167a25 */ /* 0x000fe200078e0002 */
[----:B------:R-:W-:Y:S01]  /*1c70*/  MOV R164, R8 ;  /* 0x0000000800a47202 */ /* 0x000fe20000000f00 */
[----:B------:R4:W-:Y:S01]  /*1c80*/  STL.64 [R1+0xe8], R8 ;  /* 0x0000e80801007387 */ /* 0x0009e20000100a00 */
[----:B------:R-:W-:Y:S01]  /*1c90*/  UIADD3 UR26, -UR28, UR12, URZ ;  /* 0x0000000c1c1a7290 */ /* 0x000fe2000fffe13f */
[----:B------:R-:W-:Y:S01]  /*1ca0*/  IMAD.U32 R151, RZ, RZ, UR27 ;  /* 0x0000001bff977e24 */ /* 0x000fe2000f8e00ff */
[----:B------:R-:W-:Y:S01]  /*1cb0*/  IADD3 R11, R23, R6, RZ ;  /* 0x00000006170b7210 */ /* 0x000fe20007ffe0ff */
[----:B------:R4:W-:Y:S01]  /*1cc0*/  STL.64 [R1+0xe0], R22 ;  /* 0x0000e01601007387 */ /* 0x0009e20000100a00 */
[----:B------:R-:W-:Y:S01]  /*1cd0*/  IMAD.MOV.U32 R19, RZ, RZ, 0x20 ;  /* 0x00000020ff137424 */ /* 0x000fe200078e00ff */
[----:B------:R-:W-:Y:S01]  /*1ce0*/  SEL R4, R4, 0xfffffff0, !P1 ;  /* 0xfffffff004047807 */ /* 0x000fe20004800000 */
[----:B------:R-:W-:Y:S01]  /*1cf0*/  IMAD.WIDE.U32 R2, R151, UR31, R164 ;  /* 0x0000001f97027c25 */ /* 0x000fe2000f8e00a4 */
[----:B------:R4:W-:Y:S01]  /*1d00*/  STL.64 [R1+0xd8], R164 ;  /* 0x0000d8a401007387 */ /* 0x0009e20000100a00 */
[----:B------:R-:W-:-:S02]  /*1d10*/  ISETP.GE.AND P0, PT, R12, UR26, PT ;  /* 0x0000001a0c007c0c */ /* 0x000fc4000bf06270 */
[----:B------:R-:W-:Y:S01]  /*1d20*/  SEL R5, R19, 0xffffffe0, !P2 ;  /* 0xffffffe013057807 */ /* 0x000fe20005000000 */
[----:B------:R4:W-:Y:S01]  /*1d30*/  STL [R1+0xcc], R11 ;  /* 0x0000cc0b01007387 */ /* 0x0009e20000100800 */
[----:B------:R-:W-:-:S09]  /*1d40*/  IADD3 R7, R3, UR5, RZ ;  /* 0x0000000503077c10 */ /* 0x000fd2000fffe0ff */
[----:B------:R-:W-:Y:S05]  /*1d50*/  @P0 BRA `(.L_x_1468) ;  /* 0x0000009000000947 */ /* 0x000fea0003800000 */
[----:B------:R-:W-:-:S13]  /*1d60*/  ISETP.GE.AND P0, PT, R166, c[0x0][0x220], PT ;  /* 0x00008800a6007a0c */ /* 0x000fda0003f06270 */
[----:B------:R1:W-:Y:S01]  /*1d70*/  @P0 STS.128 [R192+0x4000], RZ ;  /* 0x004000ffc0000388 */ /* 0x0003e20000000c00 */
[----:B------:R-:W-:Y:S05]  /*1d80*/  @P0 BRA `(.L_x_1468) ;  /* 0x0000006000000947 */ /* 0x000fea0003800000 */
[----:B----4-:R-:W-:-:S04]  /*1d90*/  LEA R8, P0, R2, c[0x0][0x168], 0x1 ;  /* 0x00005a0002087a11 */ /* 0x010fc800078008ff */
[----:B------:R-:W-:-:S05]  /*1da0*/  LEA.HI.X R9, R2, c[0x0][0x16c], R7, 0x1, P0 ;  /* 0x00005b0002097a11 */ /* 0x000fca00000f0c07 */
[----:B------:R-:W-:Y:S01]  /*1db0*/  @!PT LDS RZ, [RZ] ;  /* 0x00000000fffff984 */ /* 0x000fe20000000800 */
[----:B------:R-:W-:Y:S01]  /*1dc0*/  @!PT LDS RZ, [RZ] ;  /* 0x00000000fffff984 */ /* 0x000fe20000000800 */
[----:B------:R-:W-:Y:S01]  /*1dd0*/  @!PT LDS RZ, [RZ] ;  /* 0x00000000fffff984 */ /* 0x000fe20000000800 */
[----:B------:R4:W-:Y:S04]  /*1de0*/  LDGSTS.E.BYPASS.LTC128B.128 [R192+0x4000], [R8.64] ;  /* 0x0400000008c07fae */ /* 0x0009e8000b901d50 */
.L_x_1468:
[----:B------:R-:W-:Y:S05]  /*1df0*/  BSYNC B0 ;  /* 0x0000000000007941 */ /* 0x000fea0003800000 */
.L_x_1467:
        /* <DEDUP_REMOVED lines=10> */
[----:B----4-:R-:W-:Y:S02]  /*1ea0*/  IADD3.X R9, R7, UR21, RZ, P0, !PT ;  /* 0x0000001507097c10 */ /* 0x010fe400087fe4ff */
[----:B------:R-:W-:-:S04]  /*1eb0*/  LEA R8, P0, R0, c[0x0][0x168], 0x1 ;  /* 0x00005a0000087a11 */ /* 0x000fc800078008ff */
[----:B------:R-:W-:-:S05]  /*1ec0*/  LEA.HI.X R9, R0, c[0x0][0x16c], R9, 0x1, P0 ;  /* 0x00005b0000097a11 */ /* 0x000fca00000f0c09 */
[----:B------:R-:W-:Y:S01]  /*1ed0*/  @!PT LDS RZ, [RZ] ;  /* 0x00000000fffff984 */ /* 0x000fe20000000800 */
[----:B------:R-:W-:Y:S01]  /*1ee0*/  @!PT LDS RZ, [RZ] ;  /* 0x00000000fffff984 */ /* 0x000fe20000000800 */
[----:B------:R-:W-:Y:S01]  /*1ef0*/  @!PT LDS RZ, [RZ] ;  /* 0x00000000fffff984 */ /* 0x000fe20000000800 */
[----:B------:R4:W-:Y:S04]  /*1f00*/  LDGSTS.E.BYPASS.LTC128B.128 [R192+0x4800], [R8.64] ;  /* 0x0480000008c07fae */ /* 0x0009e8000b901d50 */
.L_x_1470:
[----:B------:R-:W-:Y:S05]  /*1f10*/  BSYNC B0 ;  /* 0x0000000000007941 */ /* 0x000fea0003800000 */
.L_x_1469:
[----:B------:R-:W-:Y:S01]  /*1f20*/  ISETP.GE.AND P0, PT, R17, UR26, PT ;  /* 0x0000001a11007c0c */ /* 0x000fe2000bf06270 */
[----:B------:R-:W-:-:S12]  /*1f30*/  BSSY B0, `(.L_x_1471) ;  /* 0x000000f000007945 */ /* 0x000fd80003800000 */
[----:B------:R-:W-:Y:S05]  /*1f40*/  @P0 BRA `(.L_x_1472) ;  /* 0x000000d000000947 */ /* 0x000fea0003800000 */
[----:B------:R-:W-:-:S13]  /*1f50*/  ISETP.GE.AND P0, PT, R166, c[0x0][0x220], PT ;  /* 0x00008800a6007a0c */ /* 0x000fda0003f06270 */
[----:B------:R1:W-:Y:S01]  /*1f60*/  @P0 STS.128 [R192+0x5000], RZ ;  /* 0x005000ffc0000388 */ /* 0x0003e20000000c00 */
[----:B------:R-:W-:Y:S05]  /*1f70*/  @P0 BRA `(.L_x_1472) ;  /* 0x000000a000000947 */ /* 0x000fea0003800000 */
[----:B----4-:R-:W-:Y:S02]  /*1f80*/  IMAD.MOV.U32 R9, RZ, RZ, c[0x0][0x198] ;  /* 0x00006600ff097624 */ /* 0x010fe400078e00ff */
        /* <DEDUP_REMOVED lines=9> */
.L_x_1472:
[----:B------:R-:W-:Y:S05]  /*2020*/  BSYNC B0 ;  /* 0x0000000000007941 */ /* 0x000fea0003800000 */
.L_x_1471:
[----:B------:R-:W-:Y:S01]  /*2030*/  ISETP.GE.AND P0, PT, R16, UR26, PT ;  /* 0x0000001a10007c0c */ /* 0x000fe2000bf06270 */
[----:B------:R-:W-:-:S12]  /*2040*/  BSSY B0, `(.L_x_1473) ;  /* 0x0000011000007945 */ /* 0x000fd80003800000 */
[----:B------:R-:W-:Y:S05]  /*2050*/  @P0 BRA `(.L_x_1474) ;  /* 0x000000f000000947 */ /* 0x000fea0003800000 */
[----:B------:R-:W-:-:S13]  /*2060*/  ISETP.GE.AND P0, PT, R166, c[0x0][0x220], PT ;  /* 0x00008800a6007a0c */ /* 0x000fda0003f06270 */
[----:B------:R1:W-:Y:S01]  /*2070*/  @P0 STS.128 [R192+0x5800], RZ ;  /* 0x005800ffc0000388 */ /* 0x0003e20000000c00 */
[----:B------:R-:W-:Y:S05]  /*2080*/  @P0 BRA `(.L_x_1474) ;  /* 0x000000c000000947 */ /* 0x000fea0003800000 */
        /* <DEDUP_REMOVED lines=12> */
.L_x_1474:
[----:B------:R-:W-:Y:S05]  /*2150*/  BSYNC B0 ;  /* 0x0000000000007941 */ /* 0x000fea0003800000 */
.L_x_1473:
        /* <DEDUP_REMOVED lines=31> */
[----:B-----5:R-:W-:-:S04]  /*2350*/  @P0 FMUL.FTZ R0, R0, R2 ;  /* 0x0000000200000220 */ /* 0x020fc80000410000 */
[----:B------:R5:W2:Y:S01]  /*2360*/  @P0 R2UR UR6, R0 ;  /* 0x00000000000603c2 */ /* 0x000aa200000e0000 */
[C---:B------:R-:W-:Y:S02]  /*2370*/  LEA R2, P0, R6.reuse, R22, 0x6 ;  /* 0x0000001606027211 */ /* 0x040fe400078030ff */
[----:B-----5:R-:W-:Y:S01]  /*2380*/  MOV R0, UR4 ;  /* 0x0000000400007c02 */ /* 0x020fe20008000f00 */
[----:B------:R-:W-:Y:S02]  /*2390*/  UMOV UR4, URZ ;  /* 0x0000003f00047c82 */ /* 0x000fe40008000000 */
[----:B--2---:R-:W-:Y:S01]  /*23a0*/  @UP1 UMOV UR4, UR6 ;  /* 0x0000000600041c82 */ /* 0x004fe20008000000 */
        /* <DEDUP_REMOVED lines=11> */
.L_x_1476:
[----:B-1----:R-:W-:Y:S05]  /*2460*/  BSYNC B0 ;  /* 0x0000000000007941 */ /* 0x002fea0003800000 */
.L_x_1475:
        /* <DEDUP_REMOVED lines=17> */
.L_x_1478:
[----:B------:R-:W-:Y:S05]  /*2580*/  BSYNC B0 ;  /* 0x0000000000007941 */ /* 0x000fea0003800000 */
.L_x_1477:
        /* <DEDUP_REMOVED lines=17> */
.L_x_1480:
[----:B------:R-:W-:Y:S05]  /*26a0*/  BSYNC B0 ;  /* 0x0000000000007941 */ /* 0x000fea0003800000 */
.L_x_1479:
        /* <DEDUP_REMOVED lines=18> */
.L_x_1482:
[----:B------:R-:W-:Y:S05]  /*27d0*/  BSYNC B0 ;  /* 0x0000000000007941 */ /* 0x000fea0003800000 */
.L_x_1481:
[----:B--2---:R-:W-:Y:S01]  /*27e0*/  SHF.R.S32.HI R7, RZ, 0x4, R21 ;  /* 0x00000004ff077819 */ /* 0x004fe20000011415 */
        /* <DEDUP_REMOVED lines=8> */
[----:B------:R-:W-:-:S02]  /*2870*/  LOP3.LUT R2, R2, 0x1c0, RZ, 0xc0, !PT ;  /* 0x000001c002027812 */ /* 0x000fc400078ec0ff */
[----:B------:R-:W-:Y:S01]  /*2880*/  LOP3.LUT R150, R150, 0x3, RZ, 0xc0, !PT ;  /* 0x0000000396967812 */ /* 0x000fe200078ec0ff */
[----:B------:R-:W-:Y:S01]  /*2890*/  IMAD.IADD R7, R7, 0x1, -R0 ;  /* 0x0000000107077824 */ /* 0x000fe200078e0a00 */
[----:B------:R-:W-:Y:S02]  /*28a0*/  LOP3.LUT R0, R6, 0x1c0, RZ, 0xc0, !PT ;  /* 0x000001c006007812 */ /* 0x000fe400078ec0ff */
[----:B------:R-:W-:Y:S01]  /*28b0*/  PLOP3.LUT P0, PT, PT, PT, UP0, 0x40, 0x0 ;  /* 0x000000000000781c */ /* 0x000fe20003f0e808 */
[----:B------:R-:W-:Y:S01]  /*28c0*/  IMAD.SHL.U32 R6, R7, 0x8, RZ ;  /* 0x0000000807067824 */ /* 0x000fe200078e00ff */
[----:B----4-:R-:W-:Y:S02]  /*28d0*/  LOP3.LUT R8, R0, 0x8, R3, 0xf8, !PT ;  /* 0x0000000800087812 */ /* 0x010fe400078ef803 */
[----:B------:R-:W-:Y:S02]  /*28e0*/  SHF.R.U32.HI R0, RZ, 0x3, R0 ;  /* 0x00000003ff007819 */ /* 0x000fe40000011600 */
[----:B------:R-:W-:-:S02]  /*28f0*/  LOP3.LUT R6, R2, 0x8, R6, 0xf8, !PT ;  /* 0x0000000802067812 */ /* 0x000fc400078ef806 */
        /* <DEDUP_REMOVED lines=13> */
[----:B------:R-:W2:Y:S01]  /*29d0*/  LDSM.16.M88.4 R12, [R179] ;  /* 0x00000000b30c783b */ /* 0x000ea20000000200 */
[----:B------:R-:W-:Y:S01]  /*29e0*/  IADD3 R183, R172, 0x4040, RZ ;  /* 0x00004040acb77810 */ /* 0x000fe20007ffe0ff */
[----:B------:R-:W-:Y:S01]  /*29f0*/  IMAD R180, R5, 0x2, R179 ;  /* 0x0000000205b47824 */ /* 0x000fe200078e02b3 */
[----:B------:R-:W-:Y:S01]  /*2a00*/  @P2 IADD3 R183, R2, -0x40, RZ ;  /* 0xffffffc002b72810 */ /* 0x000fe20007ffe0ff */
[----:B------:R-:W4:Y:S02]  /*2a10*/  LDSM.16.M88.4 R8, [R179+0x2000] ;  /* 0x00200000b308783b */ /* 0x000f240000000200 */
[----:B------:R-:W-:Y:S01]  /*2a20*/  IMAD R181, R4, 0x2, R180 ;  /* 0x0000000204b57824 */ /* 0x000fe200078e02b4 */
[C---:B------:R-:W-:Y:S01]  /*2a30*/  IADD3 R186, R183.reuse, 0x800, RZ ;  /* 0x00000800b7ba7810 */ /* 0x040fe20007ffe0ff */
[----:B------:R-:W5:Y:S01]  /*2a40*/  LDSM.16.M88.4 R20, [R172+0x4800] ;  /* 0x00480000ac14783b */ /* 0x000f620000000200 */
[----:B------:R-:W-:Y:S01]  /*2a50*/  IMAD.IADD R177, R0, 0x1, R183 ;  /* 0x0000000100b17824 */ /* 0x000fe200078e02b7 */
[----:B------:R-:W-:Y:S01]  /*2a60*/  IADD3 R185, R183, 0x1000, RZ ;  /* 0x00001000b7b97810 */ /* 0x000fe20007ffe0ff */
[----:B------:R-:W-:Y:S01]  /*2a70*/  IMAD R0, R147, 0x10, R146 ;  /* 0x0000001093007824 */ /* 0x000fe200078e0292 */
[----:B------:R-:W1:Y:S01]  /*2a80*/  LDSM.16.M88.4 R32, [R172+0x5000] ;  /* 0x00500000ac20783b */ /* 0x000e620000000200 */
[----:B------:R-:W-:-:S03]  /*2a90*/  IADD3 R184, R183, 0x1800, RZ ;  /* 0x00001800b7b87810 */ /* 0x000fc60007ffe0ff */
[----:B------:R-:W3:Y:S01]  /*2aa0*/  LDSM.16.M88.4 R28, [R172+0x5800] ;  /* 0x00580000ac1c783b */ /* 0x000ee20000000200 */
[----:B------:R-:W-:-:S03]  /*2ab0*/  IADD3 R173, R0, UR11, RZ ;  /* 0x0000000b00ad7c10 */ /* 0x000fc6000fffe0ff */
[----:B------:R-:W-:Y:S04]  /*2ac0*/  LDSM.16.M88.4 R16, [R182+0x2000] ;  /* 0x00200000b610783b */ /* 0x000fe80000000200 */
[----:B------:R-:W1:Y:S04]  /*2ad0*/  LDSM.16.M88.4 R44, [R178+0x5000] ;  /* 0x00500000b22c783b */ /* 0x000e680000000200 */
[----:B------:R-:W1:Y:S04]  /*2ae0*/  LDSM.16.M88.4 R40, [R178+0x4000] ;  /* 0x00400000b228783b */ /* 0x000e680000000200 */
[----:B------:R-:W1:Y:S04]  /*2af0*/  LDSM.16.M88.4 R36, [R178+0x4800] ;  /* 0x00480000b224783b */ /* 0x000e680000000200 */
[----:B------:R-:W1:Y:S01]  /*2b00*/  LDSM.16.M88.4 R48, [R178+0x5800] ;  /* 0x00580000b230783b */ /* 0x000e620000000200 */
[-C--:B--2---:R-:W-:Y:S03]  /*2b10*/  HMMA.16816.F32.BF16 R100, R12, R24.reuse, RZ ;  /* 0x000000180c64723c */ /* 0x084fe600000418ff */
[----:B------:R-:W-:Y:S05]  /*2b20*/  STL [R1+0x110], R173 ;  /* 0x000110ad01007387 */ /* 0x000fea0000100800 */
[C---:B----4-:R-:W-:Y:S08]  /*2b30*/  HMMA.16816.F32.BF16 R60, R8.reuse, R24, RZ ;  /* 0x00000018083c723c */ /* 0x050ff000000418ff */
[-C--:B------:R-:W-:Y:S08]  /*2b40*/  HMMA.16816.F32.BF16 R64, R8, R26.reuse, RZ ;  /* 0x0000001a0840723c */ /* 0x080ff000000418ff */
[----:B------:R-:W-:Y:S08]  /*2b50*/  HMMA.16816.F32.BF16 R96, R12, R26, RZ ;  /* 0x0000001a0c60723c */ /* 0x000ff000000418ff */
[C---:B-----5:R-:W-:Y:S08]  /*2b60*/  HMMA.16816.F32.BF16 R56, R8.reuse, R20, RZ ;  /* 0x000000140838723c */ /* 0x060ff000000418ff */
[C---:B-1----:R-:W-:Y:S08]  /*2b70*/  HMMA.16816.F32.BF16 R52, R8.reuse, R32, RZ ;  /* 0x000000200834723c */ /* 0x042ff000000418ff */
[C---:B---3--:R-:W-:Y:S08]  /*2b80*/  HMMA.16816.F32.BF16 R24, R8.reuse, R28, RZ ;  /* 0x0000001c0818723c */ /* 0x048ff000000418ff */
[C---:B------:R-:W-:Y:S08]  /*2b90*/  HMMA.16816.F32.BF16 R84, R8.reuse, R22, RZ ;  /* 0x000000160854723c */ /* 0x040ff000000418ff */
[C---:B------:R-:W-:Y:S08]  /*2ba0*/  HMMA.16816.F32.BF16 R92, R8.reuse, R34, RZ ;  /* 0x00000022085c723c */ /* 0x040ff000000418ff */
[----:B------:R-:W-:Y:S01]  /*2bb0*/  HMMA.16816.F32.BF16 R76, R8, R30, RZ ;  /* 0x0000001e084c723c */ /* 0x000fe200000418ff */
[----:B------:R-:W1:Y:S07]  /*2bc0*/  LDSM.16.M88.4 R8, [R182] ;  /* 0x00000000b608783b */ /* 0x000e6e0000000200 */
[C---:B------:R-:W-:Y:S08]  /*2bd0*/  HMMA.16816.F32.BF16 R68, R12.reuse, R32, RZ ;  /* 0x000000200c44723c */ /* 0x040ff000000418ff */
[C---:B------:R-:W-:Y:S08]  /*2be0*/  HMMA.16816.F32.BF16 R88, R12.reuse, R34, RZ ;  /* 0x000000220c58723c */ /* 0x040ff000000418ff */
[C---:B------:R-:W-:Y:S08]  /*2bf0*/  HMMA.16816.F32.BF16 R72, R12.reuse, R20, RZ ;  /* 0x000000140c48723c */ /* 0x040ff000000418ff */
[C---:B------:R-:W-:Y:S01]  /*2c00*/  HMMA.16816.F32.BF16 R80, R12.reuse, R22, RZ ;  /* 0x000000160c50723c */ /* 0x040fe200000418ff */
[----:B------:R-:W-:Y:S07]  /*2c10*/  LDSM.16.M88.4 R20, [R180+0x2000] ;  /* 0x00200000b414783b */ /* 0x000fee0000000200 */
[C---:B------:R-:W-:Y:S08]  /*2c20*/  HMMA.16816.F32.BF16 R32, R12.reuse, R28, RZ ;  /* 0x0000001c0c20723c */ /* 0x040ff000000418ff */
[----:B------:R-:W-:Y:S08]  /*2c30*/  HMMA.16816.F32.BF16 R12, R12, R30, RZ ;  /* 0x0000001e0c0c723c */ /* 0x000ff000000418ff */
[C---:B------:R-:W-:Y:S01]  /*2c40*/  HMMA.16816.F32.BF16 R28, R16.reuse, R44, R52 ;  /* 0x0000002c101c723c */ /* 0x040fe20000041834 */
[----:B------:R-:W2:Y:S07]  /*2c50*/  LDSM.16.M88.4 R52, [R183+0x1000] ;  /* 0x00100000b734783b */ /* 0x000eae0000000200 */
[C---:B------:R-:W-:Y:S08]  /*2c60*/  HMMA.16816.F32.BF16 R108, R16.reuse, R42, R64 ;  /* 0x0000002a106c723c */ /* 0x040ff00000041840 */
[C---:B------:R-:W-:Y:S01]  /*2c70*/  HMMA.16816.F32.BF16 R112, R16.reuse, R40, R60 ;  /* 0x000000281070723c */ /* 0x040fe2000004183c */
[----:B------:R-:W3:Y:S07]  /*2c80*/  LDSM.16.M88.4 R60, [R183] ;  /* 0x00000000b73c783b */ /* 0x000eee0000000200 */
[C---:B------:R-:W-:Y:S01]  /*2c90*/  HMMA.16816.F32.BF16 R104, R16.reuse, R36, R56 ;  /* 0x000000241068723c */ /* 0x040fe20000041838 */
[----:B------:R-:W4:Y:S07]  /*2ca0*/  LDSM.16.M88.4 R56, [R183+0x800] ;  /* 0x00080000b738783b */ /* 0x000f2e0000000200 */
[C---:B------:R-:W-:Y:S01]  /*2cb0*/  HMMA.16816.F32.BF16 R140, R16.reuse, R48, R24 ;  /* 0x00000030108c723c */ /* 0x040fe20000041818 */
[----:B------:R-:W-:Y:S07]  /*2cc0*/  LDSM.16.M88.4 R24, [R177+0x1800] ;  /* 0x00180000b118783b */ /* 0x000fee0000000200 */
[C---:B------:R-:W-:Y:S08]  /*2cd0*/  HMMA.16816.F32.BF16 R136, R16.reuse, R38, R84 ;  /* 0x000000261088723c */ /* 0x040ff00000041854 */
[C---:B------:R-:W-:Y:S08]  /*2ce0*/  HMMA.16816.F32.BF16 R92, R16.reuse, R46, R92 ;  /* 0x0000002e105c723c */ /* 0x040ff0000004185c */
[----:B------:R-:W-:Y:S01]  /*2cf0*/  HMMA.16816.F32.BF16 R120, R16, R50, R76 ;  /* 0x000000321078723c */ /* 0x000fe2000004184c */
[----:B------:R-:W-:Y:S07]  /*2d00*/  LDSM.16.M88.4 R16, [R180] ;  /* 0x00000000b410783b */ /* 0x000fee0000000200 */
[C---:B-1----:R-:W-:Y:S08]  /*2d10*/  HMMA.16816.F32.BF16 R116, R8.reuse, R40, R100 ;  /* 0x000000280874723c */ /* 0x042ff00000041864 */
[C---:B------:R-:W-:Y:S01]  /*2d20*/  HMMA.16816.F32.BF16 R64, R8.reuse, R42, R96 ;  /* 0x0000002a0840723c */ /* 0x040fe20000041860 */
[----:B------:R-:W1:Y:S07]  /*2d30*/  LDSM.16.M88.4 R40, [R183+0x1800] ;  /* 0x00180000b728783b */ /* 0x000e6e0000000200 */
[C---:B------:R-:W-:Y:S08]  /*2d40*/  HMMA.16816.F32.BF16 R124, R8.reuse, R36, R72 ;  /* 0x00000024087c723c */ /* 0x040ff00000041848 */
[C---:B------:R-:W-:Y:S08]  /*2d50*/  HMMA.16816.F32.BF16 R128, R8.reuse, R44, R68 ;  /* 0x0000002c0880723c */ /* 0x040ff00000041844 */
[C---:B------:R-:W-:Y:S01]  /*2d60*/  HMMA.16816.F32.BF16 R132, R8.reuse, R48, R32 ;  /* 0x000000300884723c */ /* 0x040fe20000041820 */
[----:B------:R-:W-:Y:S07]  /*2d70*/  LDSM.16.M88.4 R32, [R177+0x800] ;  /* 0x00080000b120783b */ /* 0x000fee0000000200 */
[C---:B------:R-:W-:Y:S01]  /*2d80*/  HMMA.16816.F32.BF16 R68, R8.reuse, R38, R80 ;  /* 0x000000260844723c */ /* 0x040fe20000041850 */
[----:B------:R-:W-:Y:S07]  /*2d90*/  LDSM.16.M88.4 R36, [R177] ;  /* 0x00000000b124783b */ /* 0x000fee0000000200 */
[C---:B------:R-:W-:Y:S08]  /*2da0*/  HMMA.16816.F32.BF16 R76, R8.reuse, R46, R88 ;  /* 0x0000002e084c723c */ /* 0x040ff00000041858 */
[----:B------:R-:W-:Y:S01]  /*2db0*/  HMMA.16816.F32.BF16 R84, R8, R50, R12 ;  /* 0x000000320854723c */ /* 0x000fe2000004180c */
[----:B------:R-:W-:Y:S04]  /*2dc0*/  LDSM.16.M88.4 R8, [R181+0x2000] ;  /* 0x00200000b508783b */ /* 0x000fe80000000200 */
[----:B------:R-:W-:Y:S03]  /*2dd0*/  LDSM.16.M88.4 R12, [R181] ;  /* 0x00000000b50c783b */ /* 0x000fe60000000200 */
[----:B--2---:R-:W-:Y:S01]  /*2de0*/  HMMA.16816.F32.BF16 R96, R20, R52, R28 ;  /* 0x000000341460723c */ /* 0x004fe2000004181c */
[----:B------:R-:W2:Y:S01]  /*2df0*/  LDSM.16.M88.4 R28, [R177+0x1000] ;  /* 0x00100000b11c783b */ /* 0x000ea20000000200 */
[----:B------:R-:W-:-:S06]  /*2e00*/  DEPBAR.LE SB0, 0x0 ;  /* 0x000080000000791a */ /* 0x000fcc0000000000 */
[C---:B---3--:R-:W-:Y:S08]  /*2e10*/  HMMA.16816.F32.BF16 R112, R20.reuse, R60, R112 ;  /* 0x0000003c1470723c */ /* 0x048ff00000041870 */
[C---:B----4-:R-:W-:Y:S08]  /*2e20*/  HMMA.16816.F32.BF16 R104, R20.reuse, R56, R104 ;  /* 0x000000381468723c */ /* 0x050ff00000041868 */
[C---:B------:R-:W-:Y:S08]  /*2e30*/  HMMA.16816.F32.BF16 R108, R20.reuse, R62, R108 ;  /* 0x0000003e146c723c */ /* 0x040ff0000004186c */
[C---:B-1----:R-:W-:Y:S08]  /*2e40*/  HMMA.16816.F32.BF16 R88, R20.reuse, R40, R140 ;  /* 0x000000281458723c */ /* 0x042ff0000004188c */
        /* <DEDUP_REMOVED lines=28> */
[----:B------:R-:W-:Y:S05]  /*3010*/  @P0 BRA `(.L_x_1483) ;  /* 0x0000032000000947 */ /* 0x000fea0003800000 */
[----:B------:R-:W-:Y:S01]  /*3020*/  UIADD3 UR6, UR22, -0x2, URZ ;  /* 0xfffffffe16067890 */ /* 0x000fe2000fffe03f */
[----:B------:R-:W-:Y:S01]  /*3030*/  ISETP.GE.AND P0, PT, R166, c[0x0][0x220], PT ;  /* 0x00008800a6007a0c */ /* 0x000fe20003f06270 */
[----:B------:R-:W-:Y:S01]  /*3040*/  IMAD.MOV.U32 R15, RZ, RZ, c[0x0][0x198] ;  /* 0x00006600ff0f7624 */ /* 0x000fe200078e00ff */
[----:B------:R-:W-:Y:S01]  /*3050*/  BSSY B0, `(.L_x_1484) ;  /* 0x000002d000007945 */ /* 0x000fe20003800000 */
[----:B------:R-:W-:-:S02]  /*3060*/  USHF.R.S32.HI UR5, URZ, 0x1f, UR6 ;  /* 0x0000001f3f057899 */ /* 0x000fc40008011406 */
[----:B------:R-:W-:Y:S01]  /*3070*/  UIMAD UR25, UR25, UR6, URZ ;  /* 0x00000006191972a4 */ /* 0x000fe2000f8e023f */
[----:B------:R-:W-:-:S03]  /*3080*/  IMAD.WIDE.U32 R2, R151, UR6, R164 ;  /* 0x0000000697027c25 */ /* 0x000fc6000f8e00a4 */
[----:B------:R-:W-:-:S04]  /*3090*/  UIMAD UR5, UR5, UR27, UR25 ;  /* 0x0000001b050572a4 */ /* 0x000fc8000f8e0219 */
[C---:B------:R-:W-:Y:S01]  /*30a0*/  @!P0 IADD3 R0, P4, R2.reuse, UR29, RZ ;  /* 0x0000001d02008c10 */ /* 0x040fe2000ff9e0ff */
[----:B------:R-:W-:Y:S01]  /*30b0*/  @!P0 IMAD.MOV.U32 R11, RZ, RZ, c[0x0][0x19c] ;  /* 0x00006700ff0b8624 */ /* 0x000fe200078e00ff */
[----:B------:R-:W-:Y:S01]  /*30c0*/  IADD3 R7, R3, UR5, RZ ;  /* 0x0000000503077c10 */ /* 0x000fe2000fffe0ff */
[----:B------:R1:W-:Y:S01]  /*30d0*/  @P0 STS.128 [R192+0x4000], RZ ;  /* 0x004000ffc0000388 */ /* 0x0003e20000000c00 */
[----:B------:R-:W-:Y:S02]  /*30e0*/  @!P0 LEA R6, P2, R15, R2, 0x5 ;  /* 0x000000020f068211 */ /* 0x000fe400078428ff */
[----:B------:R-:W-:Y:S02]  /*30f0*/  @!P0 LEA R12, P5, R2, c[0x0][0x168], 0x1 ;  /* 0x00005a00020c8a11 */ /* 0x000fe400078a08ff */
[----:B------:R-:W-:Y:S02]  /*3100*/  @!P0 LEA R10, P3, R0, c[0x0][0x168], 0x1 ;  /* 0x00005a00000a8a11 */ /* 0x000fe400078608ff */
[----:B------:R-:W-:-:S02]  /*3110*/  @!P0 IADD3.X R9, R7, UR21, RZ, P4, !PT ;  /* 0x0000001507098c10 */ /* 0x000fc4000a7fe4ff */
[----:B------:R-:W-:Y:S02]  /*3120*/  @!P0 LEA R8, P1, R6, c[0x0][0x168], 0x1 ;  /* 0x00005a0006088a11 */ /* 0x000fe400078208ff */
        /* <DEDUP_REMOVED lines=31> */
.L_x_1485:
[----:B------:R-:W-:Y:S05]  /*3320*/  BSYNC B0 ;  /* 0x0000000000007941 */ /* 0x000fea0003800000 */
.L_x_1484:
[----:B------:R-:W0:Y:S02]  /*3330*/  LDGDEPBAR ;  /* 0x00000000000079af */ /* 0x000e240000000000 */
.L_x_1483:
[----:B------:R-:W-:Y:S01]  /*3340*/  IMAD.U32 R0, RZ, RZ, UR12 ;  /* 0x0000000cff007e24 */ /* 0x000fe2000f8e00ff */
[----:B-1----:R-:W-:Y:S01]  /*3350*/  LEA R9, R150, UR28, 0x1 ;  /* 0x0000001c96097c11 */ /* 0x002fe2000f8e08ff */
[----:B------:R-:W-:Y:S01]  /*3360*/  IMAD.U32 R10, RZ, RZ, UR10 ;  /* 0x0000000aff0a7e24 */ /* 0x000fe2000f8e00ff */
[----:B------:R-:W-:Y:S01]  /*3370*/  ULEA.HI.SX32 UR5, UR8, 0xffffffff, 0x1a ;  /* 0xffffffff08057891 */ /* 0x000fe2000f8fd23f */
[----:B------:R-:W-:Y:S01]  /*3380*/  LOP3.LUT R229, R229, UR18, RZ, 0x3c, !PT ;  /* 0x00000012e5e57c12 */ /* 0x000fe2000f8e3cff */
[----:B------:R-:W-:Y:S01]  /*3390*/  UIADD3 UR30, UR18, -0x61c88647, URZ ;  /* 0x9e3779b9121e7890 */ /* 0x000fe2000fffe03f */
[----:B------:R-:W-:Y:S01]  /*33a0*/  IADD3 R0, R0, -UR13, R173 ;  /* 0x8000000d00007c10 */ /* 0x000fe2000fffe0ad */
[----:B------:R-:W-:Y:S01]  /*33b0*/  IMAD R80, R10, 0x8, R147 ;  /* 0x000000080a507824 */ /* 0x000fe200078e0293 */
[C---:B------:R-:W-:Y:S01]  /*33c0*/  IADD3 R21, R9.reuse, 0x1, RZ ;  /* 0x0000000109157810 */ /* 0x040fe20007ffe0ff */
[----:B------:R-:W-:Y:S01]  /*33d0*/  USHF.L.U32 UR5, UR5, 0x1, URZ ;  /* 0x0000000105057899 */ /* 0x000fe2000800063f */
[C---:B------:R-:W-:Y:S01]  /*33e0*/  IADD3 R19, R9.reuse, 0x8, RZ ;  /* 0x0000000809137810 */ /* 0x040fe20007ffe0ff */
[C---:B--2---:R-:W-:Y:S01]  /*33f0*/  IMAD.IADD R2, R0.reuse, 0x1, -R9 ;  /* 0x0000000100027824 */ /* 0x044fe200078e0a09 */
[C---:B------:R-:W-:Y:S01]  /*3400*/  IADD3 R17, R9.reuse, 0x9, RZ ;  /* 0x0000000909117810 */ /* 0x040fe20007ffe0ff */
[C---:B------:R-:W-:Y:S01]  /*3410*/  IMAD.IADD R6, R0.reuse, 0x1, -R21 ;  /* 0x0000000100067824 */ /* 0x040fe200078e0a15 */
[C---:B------:R-:W-:Y:S01]  /*3420*/  IADD3 R16, R9.reuse, 0x10, RZ ;  /* 0x0000001009107810 */ /* 0x040fe20007ffe0ff */
[----:B------:R-:W-:Y:S01]  /*3430*/  ULOP3.LUT UR6, UR5, UR19, URZ, 0x3c, !UPT ;  /* 0x0000001305067292 */ /* 0x000fe2000f8e3c3f */
[----:B------:R-:W-:Y:S01]  /*3440*/  IABS R2, R2 ;  /* 0x0000000200027213 */ /* 0x000fe20000000000 */
[----:B------:R-:W-:Y:S01]  /*3450*/  UIADD3 UR5, UR5, 0x1, URZ ;  /* 0x0000000105057890 */ /* 0x000fe2000fffe03f */
[C---:B------:R-:W-:Y:S01]  /*3460*/  IADD3 R13, R9.reuse, 0x11, RZ ;  /* 0x00000011090d7810 */ /* 0x040fe20007ffe0ff */
[----:B------:R-:W-:Y:S01]  /*3470*/  STL [R1+0x160], R186 ;  /* 0x000160ba01007387 */ /* 0x000fe20000100800 */
[C---:B------:R-:W-:Y:S01]  /*3480*/  IADD3 R12, R9.reuse, 0x18, RZ ;  /* 0x00000018090c7810 */ /* 0x040fe20007ffe0ff */
[----:B------:R-:W-:Y:S01]  /*3490*/  IMAD.MOV.U32 R3, RZ, RZ, R2 ;  /* 0x000000ffff037224 */ /* 0x000fe200078e0002 */
[----:B------:R-:W-:Y:S01]  /*34a0*/  IABS R2, R6 ;  /* 0x0000000600027213 */ /* 0x000fe20000000000 */
[C---:B------:R-:W-:Y:S01]  /*34b0*/  IMAD.IADD R6, R0.reuse, 0x1, -R19 ;  /* 0x0000000100067824 */ /* 0x040fe200078e0a13 */
[C---:B------:R-:W-:Y:S01]  /*34c0*/  IADD3 R18, R9.reuse, 0x19, RZ ;  /* 0x0000001909127810 */ /* 0x040fe20007ffe0ff */
[----:B------:R1:W-:Y:S01]  /*34d0*/  I2F R31, R3 ;  /* 0x00000003001f7306 */ /* 0x0003e20000201400 */
[C---:B------:R-:W-:Y:S01]  /*34e0*/  IADD3 R45, R9.reuse, 0x20, RZ ;  /* 0x00000020092d7810 */ /* 0x040fe20007ffe0ff */
[----:B------:R-:W-:Y:S01]  /*34f0*/  ULOP3.LUT UR5, UR5, UR19, URZ, 0x3c, !UPT ;  /* 0x0000001305057292 */ /* 0x000fe2000f8e3c3f */
[C---:B------:R-:W-:Y:S01]  /*3500*/  IADD3 R46, R9.reuse, 0x21, RZ ;  /* 0x00000021092e7810 */ /* 0x040fe20007ffe0ff */
[----:B------:R-:W-:Y:S01]  /*3510*/  STL [R1+0x15c], R185 ;  /* 0x00015cb901007387 */ /* 0x000fe20000100800 */
[C---:B------:R-:W-:Y:S01]  /*3520*/  IADD3 R47, R9.reuse, 0x28, RZ ;  /* 0x00000028092f7810 */ /* 0x040fe20007ffe0ff */
[----:B------:R-:W-:Y:S01]  /*3530*/  UIADD3 UR28, UR18, 0x3c6ef372, URZ ;  /* 0x3c6ef372121c7890 */ /* 0x000fe2000fffe03f */
        /* <DEDUP_REMOVED lines=9> */
[----:B-1----:R-:W-:Y:S01]  /*35d0*/  IMAD.MOV.U32 R3, RZ, RZ, R2 ;  /* 0x000000ffff037224 */ /* 0x002fe200078e0002 */
[----:B------:R-:W-:Y:S01]  /*35e0*/  IABS R2, R6 ;  /* 0x0000000600027213 */ /* 0x000fe20000000000 */
[C---:B------:R-:W-:Y:S01]  /*35f0*/  IMAD.IADD R6, R0.reuse, 0x1, -R17 ;  /* 0x0000000100067824 */ /* 0x040fe200078e0a11 */
[----:B------:R-:W-:Y:S01]  /*3600*/  ISETP.GE.AND P1, PT, R9, UR12, PT ;  /* 0x0000000c09007c0c */ /* 0x000fe2000bf26270 */
[----:B------:R1:W-:Y:S01]  /*3610*/  I2F R26, R3 ;  /* 0x00000003001a7306 */ /* 0x0003e20000201400 */
[----:B------:R-:W-:Y:S01]  /*3620*/  IMAD.IADD R7, R0, 0x1, -R52 ;  /* 0x0000000100077824 */ /* 0x000fe200078e0a34 */
[----:B------:R-:W-:Y:S01]  /*3630*/  ISETP.GE.AND P0, PT, R21, UR12, PT ;  /* 0x0000000c15007c0c */ /* 0x000fe2000bf06270 */
[----:B------:R-:W-:Y:S01]  /*3640*/  STL [R1+0x150], R182 ;  /* 0x000150b601007387 */ /* 0x000fe20000100800 */
[----:B------:R-:W-:Y:S01]  /*3650*/  ISETP.GE.AND P2, PT, R12, UR12, PT ;  /* 0x0000000c0c007c0c */ /* 0x000fe2000bf46270 */
[----:B------:R-:W-:Y:S01]  /*3660*/  UIADD3 UR26, UR18, -0x255992d5, URZ ;  /* 0xdaa66d2b121a7890 */ /* 0x000fe2000fffe03f */
[----:B------:R-:W-:Y:S01]  /*3670*/  ISETP.GE.AND P3, PT, R13, UR12, PT ;  /* 0x0000000c0d007c0c */ /* 0x000fe2000bf66270 */
[----:B------:R-:W-:Y:S01]  /*3680*/  STL [R1+0x14c], R181 ;  /* 0x00014cb501007387 */ /* 0x000fe20000100800 */
[----:B------:R-:W-:Y:S01]  /*3690*/  ISETP.GE.AND P6, PT, R19, UR12, PT ;  /* 0x0000000c13007c0c */ /* 0x000fe2000bfc6270 */
[----:B------:R-:W-:Y:S01]  /*36a0*/  UIADD3 UR23, UR18, 0x78dde6e4, URZ ;  /* 0x78dde6e412177890 */ /* 0x000fe2000fffe03f */
[----:B------:R-:W-:Y:S01]  /*36b0*/  ISETP.GE.AND P5, PT, R17, UR12, PT ;  /* 0x0000000c11007c0c */ /* 0x000fe2000bfa6270 */
[----:B------:R-:W-:Y:S01]  /*36c0*/  STL [R1+0x148], R180 ;  /* 0x000148b401007387 */ /* 0x000fe20000100800 */
[----:B------:R-:W-:Y:S01]  /*36d0*/  ISETP.GE.AND P4, PT, R16, UR12, PT ;  /* 0x0000000c10007c0c */ /* 0x000fe2000bf86270 */
[----:B------:R-:W-:-:S02]  /*36e0*/  UIADD3 UR11, UR19, -0x126145ec, URZ ;  /* 0xed9eba14130b7890 */ /* 0x000fc4000fffe03f */
[----:B------:R-:W-:Y:S01]  /*36f0*/  STL [R1+0x144], R179 ;  /* 0x000144b301007387 */ /* 0x000fe20000100800 */
[----:B-1----:R-:W-:Y:S01]  /*3700*/  IMAD.MOV.U32 R3, RZ, RZ, R2 ;  /* 0x000000ffff037224 */ /* 0x002fe200078e0002 */
[----:B------:R-:W-:Y:S01]  /*3710*/  IABS R2, R6 ;  /* 0x0000000600027213 */ /* 0x000fe20000000000 */
[C---:B------:R-:W-:Y:S01]  /*3720*/  IMAD.IADD R6, R0.reuse, 0x1, -R16 ;  /* 0x0000000100067824 */ /* 0x040fe200078e0a10 */
[----:B------:R-:W-:Y:S01]  /*3730*/  STL [R1+0x140], R178 ;  /* 0x000140b201007387 */ /* 0x000fe20000100800 */
[----:B------:R1:W-:Y:S01]  /*3740*/  I2F R49, R3 ;  /* 0x0000000300317306 */ /* 0x0003e20000201400 */
[----:B------:R-:W-:Y:S02]  /*3750*/  UIADD3 UR8, UR18, 0x1715609d, URZ ;  /* 0x1715609d12087890 */ /* 0x000fe4000fffe03f */
[----:B------:R-:W-:Y:S01]  /*3760*/  STL [R1+0x13c], R177 ;  /* 0x00013cb101007387 */ /* 0x000fe20000100800 */
[----:B------:R-:W-:Y:S02]  /*3770*/  UIADD3 UR32, UR18, -0x4ab325aa, URZ ;  /* 0xb54cda5612207890 */ /* 0x000fe4000fffe03f */
[----:B------:R-:W-:Y:S01]  /*3780*/  UIADD3 UR31, UR19, 0x646e171e, URZ ;  /* 0x646e171e131f7890 */ /* 0x000fe2000fffe03f */
[----:B------:R-:W-:Y:S04]  /*3790*/  STL [R1+0x138], R172 ;  /* 0x000138ac01007387 */ /* 0x000fe80000100800 */
[----:B------:R2:W-:Y:S01]  /*37a0*/  STL [R1+0x3c], R80 ;  /* 0x00003c5001007387 */ /* 0x0005e20000100800 */
[----:B-1----:R-:W-:Y:S01]  /*37b0*/  IMAD.MOV.U32 R3, RZ, RZ, R2 ;  /* 0x000000ffff037224 */ /* 0x002fe200078e0002 */
[----:B------:R-:W-:Y:S01]  /*37c0*/  IABS R2, R6 ;  /* 0x0000000600027213 */ /* 0x000fe20000000000 */
[----:B------:R-:W-:-:S02]  /*37d0*/  IMAD.IADD R6, R0, 0x1, -R13 ;  /* 0x0000000100067824 */ /* 0x000fc400078e0a0d */
[----:B------:R1:W3:Y:S02]  /*37e0*/  I2F R32, R3 ;  /* 0x0000000300207306 */ /* 0x0002e40000201400 */
[----:B-1----:R-:W-:Y:S01]  /*37f0*/  IMAD.MOV.U32 R3, RZ, RZ, R2 ;  /* 0x000000ffff037224 */ /* 0x002fe200078e0002 */
[----:B------:R-:W-:Y:S01]  /*3800*/  IABS R2, R6 ;  /* 0x0000000600027213 */ /* 0x000fe20000000000 */
[----:B------:R-:W-:-:S04]  /*3810*/  IMAD.IADD R6, R0, 0x1, -R12 ;  /* 0x0000000100067824 */ /* 0x000fc800078e0a0c */
[----:B------:R1:W4:Y:S01]  /*3820*/  I2F R33, R3 ;  /* 0x0000000300217306 */ /* 0x0003220000201400 */
[----:B---3--:R-:W-:Y:S02]  /*3830*/  FFMA.FTZ R32, R32, -UR4, R65 ;  /* 0x8000000420207c23 */ /* 0x008fe40008010041 */
[----:B-1----:R-:W-:Y:S01]  /*3840*/  IMAD.MOV.U32 R3, RZ, RZ, R2 ;  /* 0x000000ffff037224 */ /* 0x002fe200078e0002 */
[----:B------:R-:W-:Y:S01]  /*3850*/  IABS R2, R6 ;  /* 0x0000000600027213 */ /* 0x000fe20000000000 */
[----:B------:R-:W-:-:S03]  /*3860*/  IMAD.IADD R6, R0, 0x1, -R18 ;  /* 0x0000000100067824 */ /* 0x000fc600078e0a12 */
[----:B------:R1:W3:Y:S01]  /*3870*/  I2F R35, R3 ;  /* 0x0000000300237306 */ /* 0x0002e20000201400 */
[----:B----4-:R-:W-:Y:S02]  /*3880*/  FFMA.FTZ R33, R33, -UR4, R68 ;  /* 0x8000000421217c23 */ /* 0x010fe40008010044 */
[----:B-1----:R-:W-:Y:S01]  /*3890*/  IMAD.MOV.U32 R3, RZ, RZ, R2 ;  /* 0x000000ffff037224 */ /* 0x002fe200078e0002 */
[----:B------:R-:W-:Y:S01]  /*38a0*/  IABS R2, R6 ;  /* 0x0000000600027213 */ /* 0x000fe20000000000 */
[----:B------:R-:W-:-:S03]  /*38b0*/  IMAD.IADD R6, R0, 0x1, -R45 ;  /* 0x0000000100067824 */ /* 0x000fc600078e0a2d */
        /* <DEDUP_REMOVED lines=15> */
[----:B------:R1:W-:Y:S01]  /*39b0*/  I2F R60, R3 ;  /* 0x00000003003c7306 */ /* 0x0003e20000201400 */
[----:B----4-:R-:W-:Y:S02]  /*39c0*/  FFMA.FTZ R37, R37, -UR4, R84 ;  /* 0x8000000425257c23 */ /* 0x010fe40008010054 */
[----:B-1----:R-:W-:Y:S01]  /*39d0*/  IMAD.MOV.U32 R3, RZ, RZ, R2 ;  /* 0x000000ffff037224 */ /* 0x002fe200078e0002 */
[----:B------:R-:W-:Y:S01]  /*39e0*/  IABS R2, R6 ;  /* 0x0000000600027213 */ /* 0x000fe20000000000 */
[----:B------:R-:W-:-:S03]  /*39f0*/  IMAD.IADD R6, R0, 0x1, -R50 ;  /* 0x0000000100067824 */ /* 0x000fc600078e0a32 */
        /* <DEDUP_REMOVED lines=13> */
[----:B---3--:R-:W-:Y:S01]  /*3ad0*/  FFMA.FTZ R62, R57, -UR4, R96 ;  /* 0x80000004393e7c23 */ /* 0x008fe20008010060 */
[----:B------:R-:W-:Y:S02]  /*3ae0*/  IADD3 R6, R0, 0x8, RZ ;  /* 0x0000000800067810 */ /* 0x000fe40007ffe0ff */
[----:B------:R1:W-:Y:S03]  /*3af0*/  I2F R56, R3 ;  /* 0x0000000300387306 */ /* 0x0003e60000201400 */
[----:B------:R-:W-:-:S02]  /*3b00*/  IMAD.IADD R8, R6, 0x1, -R9 ;  /* 0x0000000106087824 */ /* 0x000fc400078e0a09 */
[----:B-1----:R-:W-:Y:S01]  /*3b10*/  IMAD.MOV.U32 R3, RZ, RZ, R2 ;  /* 0x000000ffff037224 */ /* 0x002fe200078e0002 */
[----:B------:R-:W-:-:S03]  /*3b20*/  IABS R2, R7 ;  /* 0x0000000700027213 */ /* 0x000fc60000000000 */
[----:B------:R1:W-:Y:S02]  /*3b30*/  I2F R55, R3 ;  /* 0x0000000300377306 */ /* 0x0003e40000201400 */
[----:B------:R-:W-:Y:S01]  /*3b40*/  IMAD.MOV.U32 R7, RZ, RZ, R2 ;  /* 0x000000ffff077224 */ /* 0x000fe200078e0002 */
[----:B------:R-:W-:-:S05]  /*3b50*/  IABS R2, R8 ;  /* 0x0000000800027213 */ /* 0x000fca0000000000 */
[----:B------:R3:W4:Y:S01]  /*3b60*/  I2F R54, R7 ;  /* 0x0000000700367306 */ /* 0x0007220000201400 */
[----:B-1----:R-:W-:-:S05]  /*3b70*/  IADD3 R3, R0, 0x40, RZ ;  /* 0x0000004000037810 */ /* 0x002fca0007ffe0ff */
[C---:B------:R-:W-:Y:S02]  /*3b80*/  IMAD.IADD R8, R3.reuse, 0x1, -R9 ;  /* 0x0000000103087824 */ /* 0x040fe400078e0a09 */
[----:B---3--:R-:W-:Y:S01]  /*3b90*/  IMAD.MOV.U32 R7, RZ, RZ, R2 ;  /* 0x000000ffff077224 */ /* 0x008fe200078e0002 */
[----:B------:R-:W-:Y:S01]  /*3ba0*/  IADD3 R2, R0, 0x48, RZ ;  /* 0x0000004800027810 */ /* 0x000fe20007ffe0ff */
[----:B----4-:R-:W-:Y:S01]  /*3bb0*/  FFMA.FTZ R65, R54, -UR4, R89 ;  /* 0x8000000436417c23 */ /* 0x010fe20008010059 */
[----:B------:R-:W-:Y:S01]  /*3bc0*/  IABS R0, R8 ;  /* 0x0000000800007213 */ /* 0x000fe20000000000 */
[----:B------:R1:W3:Y:S02]  /*3bd0*/  I2F R11, R7 ;  /* 0x00000007000b7306 */ /* 0x0002e40000201400 */
[----:B------:R-:W-:Y:S02]  /*3be0*/  IMAD.IADD R8, R2, 0x1, -R9 ;  /* 0x0000000102087824 */ /* 0x000fe400078e0a09 */
[----:B------:R-:W-:-:S05]  /*3bf0*/  IMAD.IADD R9, R3, 0x1, -R12 ;  /* 0x0000000103097824 */ /* 0x000fca00078e0a0c */
[----:B------:R-:W-:Y:S01]  /*3c00*/  IABS R9, R9 ;  /* 0x0000000900097213 */ /* 0x000fe20000000000 */
[----:B-1----:R-:W-:Y:S01]  /*3c10*/  IMAD.MOV.U32 R7, RZ, RZ, R0 ;  /* 0x000000ffff077224 */ /* 0x002fe200078e0000 */
[----:B------:R-:W-:Y:S01]  /*3c20*/  IABS R0, R8 ;  /* 0x0000000800007213 */ /* 0x000fe20000000000 */
[----:B------:R-:W-:Y:S02]  /*3c30*/  IMAD.IADD R8, R6, 0x1, -R21 ;  /* 0x0000000106087824 */ /* 0x000fe400078e0a15 */
[----:B------:R1:W4:Y:S01]  /*3c40*/  I2F R15, R7 ;  /* 0x00000007000f7306 */ /* 0x0003220000201400 */
[----:B---3--:R-:W-:-:S05]  /*3c50*/  FFMA.FTZ R11, R11, -UR4, R74 ;  /* 0x800000040b0b7c23 */ /* 0x008fca000801004a */
[----:B------:R-:W-:Y:S01]  /*3c60*/  FSEL R122, R11, -INF , !P1 ;  /* 0xff8000000b7a7808 */ /* 0x000fe20004800000 */
[----:B-1----:R-:W-:Y:S01]  /*3c70*/  IMAD.MOV.U32 R7, RZ, RZ, R0 ;  /* 0x000000ffff077224 */ /* 0x002fe200078e0000 */
[----:B------:R-:W-:Y:S01]  /*3c80*/  IABS R0, R8 ;  /* 0x0000000800007213 */ /* 0x000fe20000000000 */
[----:B------:R-:W-:Y:S02]  /*3c90*/  IMAD.IADD R8, R3, 0x1, -R21 ;  /* 0x0000000103087824 */ /* 0x000fe400078e0a15 */
[----:B------:R1:W-:Y:S01]  /*3ca0*/  I2F R14, R7 ;  /* 0x00000007000e7306 */ /* 0x0003e20000201400 */
[----:B----4-:R-:W-:-:S05]  /*3cb0*/  FFMA.FTZ R10, R15, -UR4, R112 ;  /* 0x800000040f0a7c23 */ /* 0x010fca0008010070 */
[----:B------:R-:W-:Y:S01]  /*3cc0*/  FSEL R173, R10, -INF , !P1 ;  /* 0xff8000000aad7808 */ /* 0x000fe20004800000 */
[----:B-1----:R-:W-:Y:S01]  /*3cd0*/  IMAD.MOV.U32 R7, RZ, RZ, R0 ;  /* 0x000000ffff077224 */ /* 0x002fe200078e0000 */
[----:B------:R-:W-:Y:S01]  /*3ce0*/  IABS R0, R8 ;  /* 0x0000000800007213 */ /* 0x000fe20000000000 */
[----:B------:R-:W-:Y:S02]  /*3cf0*/  IMAD.IADD R8, R2, 0x1, -R21 ;  /* 0x0000000102087824 */ /* 0x000fe400078e0a15 */
[----:B------:R1:W3:Y:S02]  /*3d00*/  I2F R44, R7 ;  /* 0x00000007002c7306 */ /* 0x0002e40000201400 */
[----:B-1----:R-:W-:Y:S01]  /*3d10*/  IMAD.MOV.U32 R7, RZ, RZ, R0 ;  /* 0x000000ffff077224 */ /* 0x002fe200078e0000 */
[----:B------:R-:W-:Y:S01]  /*3d20*/  IABS R0, R8 ;  /* 0x0000000800007213 */ /* 0x000fe20000000000 */
[----:B------:R-:W-:-:S04]  /*3d30*/  IMAD.IADD R8, R6, 0x1, -R19 ;  /* 0x0000000106087824 */ /* 0x000fc800078e0a13 */
[----:B------:R1:W4:Y:S01]  /*3d40*/  I2F R42, R7 ;  /* 0x00000007002a7306 */ /* 0x0003220000201400 */
[----:B---3--:R-:W-:-:S05]  /*3d50*/  FFMA.FTZ R11, R44, -UR4, R75 ;  /* 0x800000042c0b7c23 */ /* 0x008fca000801004b */
[----:B------:R-:W-:Y:S01]  /*3d60*/  FSEL R118, R11, -INF , !P0 ;  /* 0xff8000000b767808 */ /* 0x000fe20004000000 */
[----:B-1----:R-:W-:Y:S01]  /*3d70*/  IMAD.MOV.U32 R7, RZ, RZ, R0 ;  /* 0x000000ffff077224 */ /* 0x002fe200078e0000 */
[----:B------:R-:W-:Y:S01]  /*3d80*/  IABS R0, R8 ;  /* 0x0000000800007213 */ /* 0x000fe20000000000 */
[----:B------:R-:W-:Y:S02]  /*3d90*/  IMAD.IADD R8, R3, 0x1, -R19 ;  /* 0x0000000103087824 */ /* 0x000fe400078e0a13 */
[----:B------:R1:W-:Y:S01]  /*3da0*/  I2F R29, R7 ;  /* 0x00000007001d7306 */ /* 0x0003e20000201400 */
[----:B----4-:R-:W-:Y:S01]  /*3db0*/  FFMA.FTZ R10, R42, -UR4, R113 ;  /* 0x800000042a0a7c23 */ /* 0x010fe20008010071 */
[----:B------:R-:W-:-:S04]  /*3dc0*/  FSEL R113, R36, -INF , !P2 ;  /* 0xff80000024717808 */ /* 0x000fc80005000000 */
[----:B------:R-:W-:Y:S01]  /*3dd0*/  FSEL R151, R10, -INF , !P0 ;  /* 0xff8000000a977808 */ /* 0x000fe20004000000 */
[----:B-1----:R-:W-:Y:S01]  /*3de0*/  IMAD.MOV.U32 R7, RZ, RZ, R0 ;  /* 0x000000ffff077224 */ /* 0x002fe200078e0000 */
[----:B------:R-:W-:Y:S01]  /*3df0*/  IABS R0, R8 ;  /* 0x0000000800007213 */ /* 0x000fe20000000000 */
[----:B------:R-:W-:Y:S02]  /*3e00*/  IMAD.IADD R8, R2, 0x1, -R19 ;  /* 0x0000000102087824 */ /* 0x000fe400078e0a13 */
[----:B------:R1:W-:Y:S02]  /*3e10*/  I2F R43, R7 ;  /* 0x00000007002b7306 */ /* 0x0003e40000201400 */
[----:B-1----:R-:W-:Y:S01]  /*3e20*/  IMAD.MOV.U32 R7, RZ, RZ, R0 ;  /* 0x000000ffff077224 */ /* 0x002fe200078e0000 */
[----:B------:R-:W-:Y:S01]  /*3e30*/  IABS R0, R8 ;  /* 0x0000000800007213 */ /* 0x000fe20000000000 */
[----:B------:R-:W-:-:S04]  /*3e40*/  IMAD.IADD R8, R6, 0x1, -R17 ;  /* 0x0000000106087824 */ /* 0x000fc800078e0a11 */
        /* <DEDUP_REMOVED lines=10> */
[----:B------:R-:W-:Y:S02]  /*3ef0*/  FFMA.FTZ R17, R49, -UR4, R64 ;  /* 0x8000000431117c23 */ /* 0x000fe40008010040 */
[----:B----4-:R-:W-:-:S05]  /*3f00*/  FFMA.FTZ R10, R40, -UR4, R110 ;  /* 0x80000004280a7c23 */ /* 0x010fca000801006e */
[----:B------:R-:W-:Y:S01]  /*3f10*/  FSEL R146, R10, -INF , !P6 ;  /* 0xff8000000a927808 */ /* 0x000fe20007000000 */
[C---:B------:R-:W-:Y:S02]  /*3f20*/  IMAD.IADD R10, R6.reuse, 0x1, -R48 ;  /* 0x00000001060a7824 */ /* 0x040fe400078e0a30 */
[----:B-1----:R-:W-:Y:S01]  /*3f30*/  IMAD.MOV.U32 R7, RZ, RZ, R0 ;  /* 0x000000ffff077224 */ /* 0x002fe200078e0000 */
[----:B------:R-:W-:Y:S01]  /*3f40*/  IABS R0, R8 ;  /* 0x0000000800007213 */ /* 0x000fe20000000000 */
[----:B------:R-:W-:Y:S02]  /*3f50*/  IMAD.IADD R8, R6, 0x1, -R16 ;  /* 0x0000000106087824 */ /* 0x000fe400078e0a10 */
[----:B------:R1:W4:Y:S01]  /*3f60*/  I2F R39, R7 ;  /* 0x0000000700277306 */ /* 0x0003220000201400 */
[----:B---3--:R-:W-:Y:S02]  /*3f70*/  FFMA.FTZ R24, R24, -UR4, R67 ;  /* 0x8000000418187c23 */ /* 0x008fe40008010043 */
[----:B------:R-:W-:-:S03]  /*3f80*/  FFMA.FTZ R67, R55, -UR4, R88 ;  /* 0x8000000437437c23 */ /* 0x000fc60008010058 */
        /* <DEDUP_REMOVED lines=8> */
[----:B------:R1:W-:Y:S01]  /*4010*/  I2F R30, R7 ;  /* 0x00000007001e7306 */ /* 0x0003e20000201400 */
[----:B----4-:R-:W-:Y:S01]  /*4020*/  FFMA.FTZ R16, R39, -UR4, R109 ;  /* 0x8000000427107c23 */ /* 0x010fe2000801006d */
[----:B------:R-:W-:-:S04]  /*4030*/  FSEL R109, R33, -INF , !P4 ;  /* 0xff800000216d7808 */ /* 0x000fc80006000000 */
[----:B------:R-:W-:Y:S01]  /*4040*/  FSEL R140, R16, -INF , !P5 ;  /* 0xff800000108c7808 */ /* 0x000fe20006800000 */
[----:B-1----:R-:W-:Y:S01]  /*4050*/  IMAD.MOV.U32 R7, RZ, RZ, R0 ;  /* 0x000000ffff077224 */ /* 0x002fe200078e0000 */
[----:B------:R-:W-:Y:S01]  /*4060*/  IABS R0, R8 ;  /* 0x0000000800007213 */ /* 0x000fe20000000000 */
[--C-:B------:R-:W-:Y:S02]  /*4070*/  IMAD.IADD R8, R6, 0x1, -R13.reuse ;  /* 0x0000000106087824 */ /* 0x100fe400078e0a0d */
        /* <DEDUP_REMOVED lines=9> */
[----:B------:R1:W-:Y:S01]  /*4110*/  I2F R22, R7 ;  /* 0x0000000700167306 */ /* 0x0003e20000201400 */
[----:B------:R-:W-:Y:S02]  /*4120*/  FFMA.FTZ R13, R26, -UR4, R73 ;  /* 0x800000041a0d7c23 */ /* 0x000fe40008010049 */
[----:B----4-:R-:W-:-:S03]  /*4130*/  FFMA.FTZ R25, R25, -UR4, R106 ;  /* 0x8000000419197c23 */ /* 0x010fc6000801006a */
[----:B------:R-:W-:Y:S01]  /*4140*/  FSEL R116, R13, -INF , !P0 ;  /* 0xff8000000d747808 */ /* 0x000fe20004000000 */
[----:B-1----:R-:W-:Y:S01]  /*4150*/  IMAD.MOV.U32 R7, RZ, RZ, R0 ;  /* 0x000000ffff077224 */ /* 0x002fe200078e0000 */
[----:B------:R-:W-:-:S03]  /*4160*/  IABS R0, R8 ;  /* 0x0000000800007213 */ /* 0x000fc60000000000 */
[----:B------:R1:W-:Y:S02]  /*4170*/  I2F R34, R7 ;  /* 0x0000000700227306 */ /* 0x0003e40000201400 */
[----:B------:R-:W-:Y:S02]  /*4180*/  IMAD.MOV.U32 R8, RZ, RZ, R0 ;  /* 0x000000ffff087224 */ /* 0x000fe400078e0000 */
[----:B------:R-:W-:Y:S01]  /*4190*/  IMAD.IADD R0, R148, 0x1, R145 ;  /* 0x0000000194007824 */ /* 0x000fe200078e0291 */
[----:B------:R-:W-:-:S03]  /*41a0*/  FSEL R148, R27, -INF , !P4 ;  /* 0xff8000001b947808 */ /* 0x000fc60006000000 */
[----:B------:R3:W4:Y:S01]  /*41b0*/  I2F R20, R8 ;  /* 0x0000000800147306 */ /* 0x0007220000201400 */
[----:B-1----:R-:W-:-:S05]  /*41c0*/  IMAD.IADD R7, R6, 0x1, -R12 ;  /* 0x0000000106077824 */ /* 0x002fca00078e0a0c */
[----:B------:R-:W-:Y:S02]  /*41d0*/  IABS R7, R7 ;  /* 0x0000000700077213 */ /* 0x000fe40000000000 */
[----:B---3--:R-:W-:Y:S02]  /*41e0*/  LOP3.LUT R8, R149, 0x7ffffffc, RZ, 0xc0, !PT ;  /* 0x7ffffffc95087812 */ /* 0x008fe400078ec0ff */
[----:B------:R1:W3:Y:S01]  /*41f0*/  I2F R23, R7 ;  /* 0x0000000700177306 */ /* 0x0002e20000201400 */
[----:B----4-:R-:W-:Y:S01]  /*4200*/  FFMA.FTZ R20, R20, -UR4, R107 ;  /* 0x8000000414147c23 */ /* 0x010fe2000801006b */
[----:B------:R-:W-:Y:S01]  /*4210*/  FSEL R149, R25, -INF , !P4 ;  /* 0xff80000019957808 */ /* 0x000fe20006000000 */
[----:B------:R-:W-:Y:S01]  /*4220*/  IMAD.IADD R239, R144, 0x1, -R8 ;  /* 0x0000000190ef7824 */ /* 0x000fe200078e0a08 */
[----:B------:R-:W-:Y:S01]  /*4230*/  FSEL R144, R11, -INF , !P6 ;  /* 0xff8000000b907808 */ /* 0x000fe20007000000 */
[----:B------:R-:W-:Y:S01]  /*4240*/  IMAD.MOV.U32 R8, RZ, RZ, R9 ;  /* 0x000000ffff087224 */ /* 0x000fe200078e0009 */
[----:B------:R-:W-:Y:S01]  /*4250*/  FSEL R150, R20, -INF , !P3 ;  /* 0xff80000014967808 */ /* 0x000fe20005800000 */
[----:B------:R-:W-:-:S02]  /*4260*/  IMAD.IADD R9, R6, 0x1, -R18 ;  /* 0x0000000106097824 */ /* 0x000fc400078e0a12 */
[----:B------:R4:W2:Y:S01]  /*4270*/  I2F R21, R8 ;  /* 0x0000000800157306 */ /* 0x0008a20000201400 */
[----:B-1----:R-:W-:Y:S02]  /*4280*/  IMAD.IADD R7, R2, 0x1, -R12 ;  /* 0x0000000102077824 */ /* 0x002fe400078e0a0c */
[----:B------:R-:W-:Y:S02]  /*4290*/  FFMA.FTZ R12, R31, -UR4, R72 ;  /* 0x800000041f0c7c23 */ /* 0x000fe40008010048 */
[----:B---3--:R-:W-:Y:S01]  /*42a0*/  FFMA.FTZ R23, R23, -UR4, R78 ;  /* 0x8000000417177c23 */ /* 0x008fe2000801004e */
[----:B------:R-:W-:Y:S02]  /*42b0*/  IABS R7, R7 ;  /* 0x0000000700077213 */ /* 0x000fe40000000000 */
[----:B------:R-:W-:Y:S01]  /*42c0*/  FSEL R120, R12, -INF , !P1 ;  /* 0xff8000000c787808 */ /* 0x000fe20004800000 */
[----:B------:R-:W-:Y:S01]  /*42d0*/  FFMA.FTZ R12, R43, -UR4, R66 ;  /* 0x800000042b0c7c23 */ /* 0x000fe20008010042 */
[----:B------:R-:W-:Y:S01]  /*42e0*/  FSEL R129, R23, -INF , !P2 ;  /* 0xff80000017817808 */ /* 0x000fe20005000000 */
[----:B----4-:R-:W-:Y:S01]  /*42f0*/  IMAD.MOV.U32 R8, RZ, RZ, R7 ;  /* 0x000000ffff087224 */ /* 0x010fe200078e0007 */
[----:B------:R-:W-:Y:S01]  /*4300*/  IABS R7, R9 ;  /* 0x0000000900077213 */ /* 0x000fe20000000000 */
[----:B------:R-:W-:Y:S01]  /*4310*/  IMAD.IADD R9, R3, 0x1, -R18 ;  /* 0x0000000103097824 */ /* 0x000fe200078e0a12 */
[----:B------:R-:W-:Y:S01]  /*4320*/  FSEL R139, R12, -INF , !P6 ;  /* 0xff8000000c8b7808 */ /* 0x000fe20007000000 */
[----:B------:R1:W-:Y:S01]  /*4330*/  I2F R31, R8 ;  /* 0x00000008001f7306 */ /* 0x0003e20000201400 */
[----:B--2---:R-:W-:-:S02]  /*4340*/  FFMA.FTZ R21, R21, -UR4, R100 ;  /* 0x8000000415157c23 */ /* 0x004fc40008010064 */
[----:B------:R-:W-:Y:S01]  /*4350*/  IABS R9, R9 ;  /* 0x0000000900097213 */ /* 0x000fe20000000000 */
[----:B------:R-:W-:Y:S02]  /*4360*/  FFMA.FTZ R66, R56, -UR4, R97 ;  /* 0x8000000438427c23 */ /* 0x000fe40008010061 */
[----:B------:R-:W-:Y:S01]  /*4370*/  FSEL R136, R21, -INF , !P2 ;  /* 0xff80000015887808 */ /* 0x000fe20005000000 */
[----:B------:R-:W-:Y:S01]  /*4380*/  IMAD.WIDE.U32 R20, R175, -0x2daee0ad, RZ ;  /* 0xd2511f53af147825 */ /* 0x000fe200078e00ff */
[----:B------:R2:W3:Y:S03]  /*4390*/  I2F R26, R7 ;  /* 0x00000007001a7306 */ /* 0x0004e60000201400 */
[----:B-1----:R-:W-:Y:S01]  /*43a0*/  FFMA.FTZ R8, R14, -UR4, R114 ;  /* 0x800000040e087c23 */ /* 0x002fe20008010072 */
[----:B------:R-:W-:Y:S01]  /*43b0*/  FSEL R114, R35, -INF , !P3 ;  /* 0xff80000023727808 */ /* 0x000fe20005800000 */
[----:B------:R-:W-:-:S02]  /*43c0*/  IMAD.IADD R35, R2, 0x1, -R52 ;  /* 0x0000000102237824 */ /* 0x000fc400078e0a34 */
[----:B------:R-:W-:Y:S01]  /*43d0*/  FFMA.FTZ R14, R28, -UR4, R111 ;  /* 0x800000041c0e7c23 */ /* 0x000fe2000801006f */
[----:B------:R-:W-:Y:S01]  /*43e0*/  FSEL R203, R8, -INF , !P1 ;  /* 0xff80000008cb7808 */ /* 0x000fe20004800000 */
[----:B------:R-:W-:Y:S01]  /*43f0*/  IMAD.MOV.U32 R8, RZ, RZ, R9 ;  /* 0x000000ffff087224 */ /* 0x000fe200078e0009 */
[----:B------:R-:W-:Y:S01]  /*4400*/  ISETP.GE.AND P1, PT, R18, UR12, PT ;  /* 0x0000000c12007c0c */ /* 0x000fe2000bf26270 */
[----:B--2---:R-:W-:Y:S01]  /*4410*/  IMAD.IADD R7, R2, 0x1, -R18 ;  /* 0x0000000102077824 */ /* 0x004fe200078e0a12 */
[----:B------:R-:W-:Y:S01]  /*4420*/  FSEL R145, R14, -INF , !P5 ;  /* 0xff8000000e917808 */ /* 0x000fe20006800000 */
[----:B------:R-:W-:Y:S01]  /*4430*/  IMAD.IADD R9, R6, 0x1, -R45 ;  /* 0x0000000106097824 */ /* 0x000fe200078e0a2d */
[----:B------:R1:W2:Y:S01]  /*4440*/  I2F R18, R8 ;  /* 0x0000000800127306 */ /* 0x0002a20000201400 */
[----:B------:R-:W-:Y:S01]  /*4450*/  FSEL R108, R38, -INF , !P1 ;  /* 0xff800000266c7808 */ /* 0x000fe20004800000 */
[----:B------:R-:W-:Y:S01]  /*4460*/  IMAD.IADD R14, R6, 0x1, -R52 ;  /* 0x00000001060e7824 */ /* 0x000fe200078e0a34 */
[----:B------:R-:W-:Y:S01]  /*4470*/  IABS R7, R7 ;  /* 0x0000000700077213 */ /* 0x000fe20000000000 */
[----:B------:R-:W-:-:S02]  /*4480*/  FFMA.FTZ R28, R30, -UR4, R70 ;  /* 0x800000041e1c7c23 */ /* 0x000fc40008010046 */
[----:B------:R-:W-:Y:S02]  /*4490*/  FFMA.FTZ R30, R22, -UR4, R71 ;  /* 0x80000004161e7c23 */ /* 0x000fe40008010047 */
[----:B---3--:R-:W-:Y:S01]  /*44a0*/  FFMA.FTZ R26, R26, -UR4, R79 ;  /* 0x800000041a1a7c23 */ /* 0x008fe2000801004f */
[----:B------:R-:W-:Y:S01]  /*44b0*/  FSEL R130, R28, -INF , !P4 ;  /* 0xff8000001c827808 */ /* 0x000fe20006000000 */
[----:B------:R-:W-:Y:S01]  /*44c0*/  FFMA.FTZ R22, R34, -UR4, R105 ;  /* 0x8000000422167c23 */ /* 0x000fe20008010069 */
[----:B------:R-:W-:Y:S02]  /*44d0*/  FSEL R128, R30, -INF , !P3 ;  /* 0xff8000001e807808 */ /* 0x000fe40005800000 */
[----:B------:R-:W-:Y:S02]  /*44e0*/  FSEL R127, R26, -INF , !P1 ;  /* 0xff8000001a7f7808 */ /* 0x000fe40004800000 */
[----:B------:R-:W-:Y:S01]  /*44f0*/  FSEL R147, R22, -INF , !P3 ;  /* 0xff80000016937808 */ /* 0x000fe20005800000 */
[----:B-1----:R-:W-:Y:S01]  /*4500*/  IMAD.MOV.U32 R8, RZ, RZ, R7 ;  /* 0x000000ffff087224 */ /* 0x002fe200078e0007 */
[----:B------:R-:W-:Y:S01]  /*4510*/  IABS R7, R9 ;  /* 0x0000000900077213 */ /* 0x000fe20000000000 */
[----:B------:R-:W-:Y:S01]  /*4520*/  IMAD.IADD R9, R3, 0x1, -R45 ;  /* 0x0000000103097824 */ /* 0x000fe200078e0a2d */
[----:B------:R-:W-:Y:S01]  /*4530*/  ISETP.GE.AND P3, PT, R50, UR12, PT ;  /* 0x0000000c32007c0c */ /* 0x000fe2000bf66270 */
[----:B------:R1:W3:Y:S01]  /*4540*/  I2F R19, R8 ;  /* 0x0000000800137306 */ /* 0x0002e20000201400 */
[----:B--2---:R-:W-:Y:S01]  /*4550*/  FFMA.FTZ R18, R18, -UR4, R101 ;  /* 0x8000000412127c23 */ /* 0x004fe20008010065 */
[----:B------:R-:W-:-:S02]  /*4560*/  ISETP.GE.AND P4, PT, R48, UR12, PT ;  /* 0x0000000c30007c0c */ /* 0x000fc4000bf86270 */
[----:B------:R-:W-:Y:S02]  /*4570*/  IABS R9, R9 ;  /* 0x0000000900097213 */ /* 0x000fe40000000000 */
[----:B------:R-:W-:Y:S01]  /*4580*/  FSEL R137, R18, -INF , !P1 ;  /* 0xff80000012897808 */ /* 0x000fe20004800000 */
[----:B------:R-:W-:Y:S02]  /*4590*/  IMAD.IADD R18, R3, 0x1, -R52 ;  /* 0x0000000103127824 */ /* 0x000fe400078e0a34 */
[----:B-1----:R-:W-:Y:S01]  /*45a0*/  FFMA.FTZ R8, R29, -UR4, R115 ;  /* 0x800000041d087c23 */ /* 0x002fe20008010073 */
[----:B------:R-:W-:Y:S01]  /*45b0*/  FSEL R115, R17, -INF , !P6 ;  /* 0xff80000011737808 */ /* 0x000fe20007000000 */
[----:B------:R1:W2:Y:S01]  /*45c0*/  I2F R29, R7 ;  /* 0x00000007001d7306 */ /* 0x0002a20000201400 */
[----:B------:R-:W-:Y:S01]  /*45d0*/  ISETP.GE.AND P6, PT, R46, UR12, PT ;  /* 0x0000000c2e007c0c */ /* 0x000fe2000bfc6270 */
[----:B------:R-:W-:Y:S01]  /*45e0*/  FFMA.FTZ R17, R31, -UR4, R102 ;  /* 0x800000041f117c23 */ /* 0x000fe20008010066 */
[----:B------:R-:W-:Y:S01]  /*45f0*/  FSEL R174, R8, -INF , !P0 ;  /* 0xff80000008ae7808 */ /* 0x000fe20004000000 */
[----:B------:R-:W-:Y:S01]  /*4600*/  IMAD.MOV.U32 R8, RZ, RZ, R9 ;  /* 0x000000ffff087224 */ /* 0x000fe200078e0009 */
[----:B------:R-:W-:Y:S01]  /*4610*/  ISETP.GE.AND P0, PT, R45, UR12, PT ;  /* 0x0000000c2d007c0c */ /* 0x000fe2000bf06270 */
[----:B------:R-:W-:Y:S01]  /*4620*/  IMAD.IADD R9, R6, 0x1, -R46 ;  /* 0x0000000106097824 */ /* 0x000fe200078e0a2e */
[----:B------:R-:W-:Y:S01]  /*4630*/  FSEL R142, R17, -INF , !P2 ;  /* 0xff800000118e7808 */ /* 0x000fe20005000000 */
[----:B------:R-:W4:Y:S01]  /*4640*/  I2F R15, R8 ;  /* 0x00000008000f7306 */ /* 0x000f220000201400 */
[----:B---3--:R-:W-:Y:S01]  /*4650*/  FFMA.FTZ R12, R19, -UR4, R103 ;  /* 0x80000004130c7c23 */ /* 0x008fe20008010067 */
[----:B------:R-:W-:Y:S01]  /*4660*/  FSEL R74, R37, -INF , !P0 ;  /* 0xff800000254a7808 */ /* 0x000fe20004000000 */
[----:B------:R-:W-:Y:S01]  /*4670*/  IMAD.IADD R17, R3, 0x1, -R53 ;  /* 0x0000000103117824 */ /* 0x000fe200078e0a35 */
[----:B------:R-:W-:-:S02]  /*4680*/  FSEL R102, R32, -INF , !P5 ;  /* 0xff80000020667808 */ /* 0x000fc40006800000 */
[----:B------:R-:W-:Y:S01]  /*4690*/  FSEL R143, R12, -INF , !P1 ;  /* 0xff8000000c8f7808 */ /* 0x000fe20004800000 */
[----:B------:R-:W-:Y:S01]  /*46a0*/  IMAD.IADD R12, R3, 0x1, -R51 ;  /* 0x00000001030c7824 */ /* 0x000fe200078e0a33 */
[----:B------:R-:W-:Y:S01]  /*46b0*/  ISETP.GE.AND P5, PT, R47, UR12, PT ;  /* 0x0000000c2f007c0c */ /* 0x000fe2000bfa6270 */
[C---:B-1----:R-:W-:Y:S01]  /*46c0*/  IMAD.IADD R7, R2.reuse, 0x1, -R45 ;  /* 0x0000000102077824 */ /* 0x042fe200078e0a2d */
[----:B------:R-:W-:Y:S01]  /*46d0*/  ISETP.GE.AND P2, PT, R51, UR12, PT ;  /* 0x0000000c33007c0c */ /* 0x000fe2000bf46270 */
[----:B--2---:R-:W-:Y:S01]  /*46e0*/  FFMA.FTZ R19, R29, -UR4, R86 ;  /* 0x800000041d137c23 */ /* 0x004fe20008010056 */
[----:B------:R-:W-:Y:S01]  /*46f0*/  ISETP.GE.AND P1, PT, R53, UR12, PT ;  /* 0x0000000c35007c0c */ /* 0x000fe2000bf26270 */
[----:B------:R-:W-:Y:S01]  /*4700*/  IMAD.IADD R29, R2, 0x1, -R53 ;  /* 0x00000001021d7824 */ /* 0x000fe200078e0a35 */
[----:B------:R-:W-:Y:S01]  /*4710*/  IABS R7, R7 ;  /* 0x0000000700077213 */ /* 0x000fe20000000000 */
[----:B----4-:R-:W-:Y:S01]  /*4720*/  FFMA.FTZ R15, R15, -UR4, R132 ;  /* 0x800000040f0f7c23 */ /* 0x010fe20008010084 */
[----:B------:R-:W-:-:S03]  /*4730*/  FSEL R81, R19, -INF , !P0 ;  /* 0xff80000013517808 */ /* 0x000fc60004000000 */
[----:B------:R-:W-:Y:S01]  /*4740*/  IMAD.MOV.U32 R8, RZ, RZ, R7 ;  /* 0x000000ffff087224 */ /* 0x000fe200078e0007 */
[----:B------:R-:W-:Y:S01]  /*4750*/  IABS R7, R9 ;  /* 0x0000000900077213 */ /* 0x000fe20000000000 */
[----:B------:R-:W-:Y:S01]  /*4760*/  IMAD.IADD R9, R3, 0x1, -R46 ;  /* 0x0000000103097824 */ /* 0x000fe200078e0a2e */
[----:B------:R-:W-:Y:S01]  /*4770*/  IADD3 R19, R80, 0x4, RZ ;  /* 0x0000000450137810 */ /* 0x000fe20007ffe0ff */
[----:B------:R1:W2:Y:S01]  /*4780*/  I2F R13, R8 ;  /* 0x00000008000d7306 */ /* 0x0002a20000201400 */
[----:B------:R-:W-:-:S03]  /*4790*/  FSEL R213, R15, -INF , !P0 ;  /* 0xff8000000fd57808 */ /* 0x000fc60004000000 */
[----:B------:R3:W-:Y:S01]  /*47a0*/  STL [R1+0x40], R19 ;  /* 0x0000401301007387 */ /* 0x0007e20000100800 */
[----:B-1----:R-:W-:Y:S01]  /*47b0*/  IMAD.MOV.U32 R8, RZ, RZ, R7 ;  /* 0x000000ffff087224 */ /* 0x002fe200078e0007 */
[----:B------:R-:W-:Y:S01]  /*47c0*/  IABS R7, R9 ;  /* 0x0000000900077213 */ /* 0x000fe20000000000 */
[----:B------:R-:W-:Y:S02]  /*47d0*/  IMAD.IADD R9, R2, 0x1, -R46 ;  /* 0x0000000102097824 */ /* 0x000fe400078e0a2e */
[----:B------:R1:W4:Y:S01]  /*47e0*/  I2F R49, R8 ;  /* 0x0000000800317306 */ /* 0x0003220000201400 */
[----:B--2---:R-:W-:Y:S02]  /*47f0*/  FFMA.FTZ R11, R13, -UR4, R134 ;  /* 0x800000040d0b7c23 */ /* 0x004fe40008010086 */
[----:B------:R-:W-:-:S03]  /*4800*/  IMAD.IADD R13, R6, 0x1, -R53 ;  /* 0x00000001060d7824 */ /* 0x000fc600078e0a35 */
[----:B------:R-:W-:Y:S01]  /*4810*/  FSEL R219, R11, -INF , !P0 ;  /* 0xff8000000bdb7808 */ /* 0x000fe20004000000 */
[----:B------:R-:W-:Y:S01]  /*4820*/  IMAD.IADD R11, R6, 0x1, -R51 ;  /* 0x00000001060b7824 */ /* 0x000fe200078e0a33 */
[----:B------:R-:W-:Y:S01]  /*4830*/  ISETP.GE.AND P0, PT, R52, UR12, PT ;  /* 0x0000000c34007c0c */ /* 0x000fe2000bf06270 */
[----:B------:R-:W-:Y:S02]  /*4840*/  FFMA.FTZ R52, R60, -UR4, R85 ;  /* 0x800000043c347c23 */ /* 0x000fe40008010055 */
[----:B-1----:R-:W-:Y:S01]  /*4850*/  IMAD.MOV.U32 R8, RZ, RZ, R7 ;  /* 0x000000ffff087224 */ /* 0x002fe200078e0007 */
[----:B------:R-:W-:Y:S01]  /*4860*/  IABS R7, R9 ;  /* 0x0000000900077213 */ /* 0x000fe20000000000 */
[----:B------:R-:W-:Y:S02]  /*4870*/  IMAD.IADD R9, R6, 0x1, -R47 ;  /* 0x0000000106097824 */ /* 0x000fe400078e0a2f */
[----:B------:R1:W2:Y:S01]  /*4880*/  I2F R46, R8 ;  /* 0x00000008002e7306 */ /* 0x0002a20000201400 */
[----:B----4-:R-:W-:-:S02]  /*4890*/  FFMA.FTZ R79, R49, -UR4, R87 ;  /* 0x80000004314f7c23 */ /* 0x010fc40008010057 */
[----:B-1----:R-:W-:Y:S01]  /*48a0*/  IMAD.MOV.U32 R8, RZ, RZ, R7 ;  /* 0x000000ffff087224 */ /* 0x002fe200078e0007 */
[----:B------:R-:W-:Y:S01]  /*48b0*/  IABS R7, R9 ;  /* 0x0000000900077213 */ /* 0x000fe20000000000 */
[----:B------:R-:W-:-:S03]  /*48c0*/  IMAD.IADD R9, R3, 0x1, -R47 ;  /* 0x0000000103097824 */ /* 0x000fc600078e0a2f */
[----:B------:R1:W4:Y:S01]  /*48d0*/  I2F R45, R8 ;  /* 0x00000008002d7306 */ /* 0x0003220000201400 */
[----:B--2---:R-:W-:-:S05]  /*48e0*/  FFMA.FTZ R77, R46, -UR4, R133 ;  /* 0x800000042e4d7c23 */ /* 0x004fca0008010085 */
[----:B------:R-:W-:Y:S01]  /*48f0*/  FSEL R110, R77, -INF , !P6 ;  /* 0xff8000004d6e7808 */ /* 0x000fe20007000000 */
[----:B-1----:R-:W-:Y:S01]  /*4900*/  IMAD.MOV.U32 R8, RZ, RZ, R7 ;  /* 0x000000ffff087224 */ /* 0x002fe200078e0007 */
[----:B------:R-:W-:Y:S01]  /*4910*/  IABS R7, R9 ;  /* 0x0000000900077213 */ /* 0x000fe20000000000 */
[----:B------:R-:W-:Y:S02]  /*4920*/  IMAD.IADD R9, R2, 0x1, -R47 ;  /* 0x0000000102097824 */ /* 0x000fe400078e0a2f */
[----:B------:R1:W2:Y:S01]  /*4930*/  I2F R44, R8 ;  /* 0x00000008002c7306 */ /* 0x0002a20000201400 */
[----:B----4-:R-:W-:-:S05]  /*4940*/  FFMA.FTZ R68, R45, -UR4, R135 ;  /* 0x800000042d447c23 */ /* 0x010fca0008010087 */
[----:B------:R-:W-:Y:S01]  /*4950*/  FSEL R112, R68, -INF , !P6 ;  /* 0xff80000044707808 */ /* 0x000fe20007000000 */
[----:B-1----:R-:W-:Y:S01]  /*4960*/  IMAD.MOV.U32 R8, RZ, RZ, R7 ;  /* 0x000000ffff087224 */ /* 0x002fe200078e0007 */
[----:B------:R-:W-:Y:S01]  /*4970*/  IABS R7, R9 ;  /* 0x0000000900077213 */ /* 0x000fe20000000000 */
[----:B------:R-:W-:Y:S02]  /*4980*/  IMAD.IADD R9, R3, 0x1, -R48 ;  /* 0x0000000103097824 */ /* 0x000fe400078e0a30 */
[----:B------:R1:W4:Y:S01]  /*4990*/  I2F R43, R8 ;  /* 0x00000008002b7306 */ /* 0x0003220000201400 */
[----:B--2---:R-:W-:Y:S02]  /*49a0*/  FFMA.FTZ R64, R44, -UR4, R94 ;  /* 0x800000042c407c23 */ /* 0x004fe4000801005e */
[----:B------:R-:W-:Y:S01]  /*49b0*/  IABS R9, R9 ;  /* 0x0000000900097213 */ /* 0x000fe20000000000 */
[----:B-1----:R-:W-:Y:S01]  /*49c0*/  IMAD.MOV.U32 R8, RZ, RZ, R7 ;  /* 0x000000ffff087224 */ /* 0x002fe200078e0007 */
[----:B------:R-:W-:Y:S01]  /*49d0*/  IABS R7, R10 ;  /* 0x0000000a00077213 */ /* 0x000fe20000000000 */
[----:B------:R-:W-:-:S02]  /*49e0*/  IMAD.IADD R10, R2, 0x1, -R48 ;  /* 0x00000001020a7824 */ /* 0x000fc400078e0a30 */
[----:B------:R1:W2:Y:S01]  /*49f0*/  I2F R42, R8 ;  /* 0x00000008002a7306 */ /* 0x0002a20000201400 */
[----:B----4-:R-:W-:-:S05]  /*4a00*/  FFMA.FTZ R69, R43, -UR4, R152 ;  /* 0x800000042b457c23 */ /* 0x010fca0008010098 */
[----:B------:R-:W-:Y:S02]  /*4a10*/  FSEL R117, R69, -INF , !P5 ;  /* 0xff80000045757808 */ /* 0x000fe40006800000 */
[----:B------:R4:W3:Y:S01]  /*4a20*/  I2F R41, R7 ;  /* 0x0000000700297306 */ /* 0x0008e20000201400 */
[----:B-1----:R-:W-:Y:S01]  /*4a30*/  IABS R8, R10 ;  /* 0x0000000a00087213 */ /* 0x002fe20000000000 */
[----:B------:R-:W-:Y:S02]  /*4a40*/  IMAD.IADD R10, R2, 0x1, -R50 ;  /* 0x00000001020a7824 */ /* 0x000fe400078e0a32 */
[----:B--2---:R-:W-:-:S04]  /*4a50*/  FFMA.FTZ R89, R42, -UR4, R154 ;  /* 0x800000042a597c23 */ /* 0x004fc8000801009a */
[----:B------:R-:W1:Y:S01]  /*4a60*/  I2F R39, R8 ;  /* 0x0000000800277306 */ /* 0x000e620000201400 */
[----:B----4-:R-:W-:Y:S01]  /*4a70*/  IMAD.MOV.U32 R7, RZ, RZ, R9 ;  /* 0x000000ffff077224 */ /* 0x010fe200078e0009 */
[----:B------:R-:W-:Y:S01]  /*4a80*/  FSEL R121, R89, -INF , !P5 ;  /* 0xff80000059797808 */ /* 0x000fe20006800000 */
[----:B------:R-:W-:Y:S01]  /*4a90*/  IMAD.IADD R9, R6, 0x1, -R50 ;  /* 0x0000000106097824 */ /* 0x000fe200078e0a32 */
[----:B------:R-:W-:-:S04]  /*4aa0*/  IABS R6, R13 ;  /* 0x0000000d00067213 */ /* 0x000fc80000000000 */
[----:B------:R2:W4:Y:S01]  /*4ab0*/  I2F R40, R7 ;  /* 0x0000000700287306 */ /* 0x0005220000201400 */
[----:B---3--:R-:W-:-:S07]  /*4ac0*/  FFMA.FTZ R76, R41, -UR4, R95 ;  /* 0x80000004294c7c23 */ /* 0x008fce000801005f */
[----:B------:R3:W-:Y:S01]  /*4ad0*/  I2F R24, R6 ;  /* 0x0000000600187306 */ /* 0x0007e20000201400 */
[----:B-1----:R-:W-:-:S05]  /*4ae0*/  FFMA.FTZ R93, R39, -UR4, R155 ;  /* 0x80000004275d7c23 */ /* 0x002fca000801009b */
[----:B------:R-:W-:Y:S02]  /*4af0*/  FSEL R119, R93, -INF , !P4 ;  /* 0xff8000005d777808 */ /* 0x000fe40006000000 */
[----:B--2---:R-:W-:Y:S01]  /*4b00*/  IABS R7, R9 ;  /* 0x0000000900077213 */ /* 0x004fe20000000000 */
[----:B------:R-:W-:Y:S01]  /*4b10*/  IMAD.IADD R9, R3, 0x1, -R50 ;  /* 0x0000000103097824 */ /* 0x000fe200078e0a32 */
[----:B------:R-:W-:Y:S01]  /*4b20*/  IABS R3, R10 ;  /* 0x0000000a00037213 */ /* 0x000fe20000000000 */
[----:B----4-:R-:W-:Y:S02]  /*4b30*/  FFMA.FTZ R95, R40, -UR4, R153 ;  /* 0x80000004285f7c23 */ /* 0x010fe40008010099 */
[----:B------:R-:W-:Y:S01]  /*4b40*/  IMAD.MOV.U32 R8, RZ, RZ, R7 ;  /* 0x000000ffff087224 */ /* 0x000fe200078e0007 */
[----:B------:R-:W1:Y:S01]  /*4b50*/  I2F R36, R3 ;  /* 0x0000000300247306 */ /* 0x000e620000201400 */
[----:B------:R-:W-:Y:S02]  /*4b60*/  IABS R7, R9 ;  /* 0x0000000900077213 */ /* 0x000fe40000000000 */
[----:B------:R-:W-:-:S02]  /*4b70*/  LOP3.LUT R9, R21, UR6, RZ, 0x3c, !PT ;  /* 0x0000000615097c12 */ /* 0x000fc4000f8e3cff */
[----:B---3--:R-:W-:Y:S02]  /*4b80*/  LOP3.LUT R6, R21, UR5, RZ, 0x3c, !PT ;  /* 0x0000000515067c12 */ /* 0x008fe4000f8e3cff */
[----:B------:R-:W-:Y:S01]  /*4b90*/  FSEL R111, R95, -INF , !P4 ;  /* 0xff8000005f6f7808 */ /* 0x000fe20006000000 */
[----:B------:R2:W3:Y:S08]  /*4ba0*/  I2F R38, R8 ;  /* 0x0000000800267306 */ /* 0x0004f00000201400 */
[----:B------:R-:W4:Y:S01]  /*4bb0*/  I2F R37, R7 ;  /* 0x0000000700257306 */ /* 0x000f220000201400 */
[----:B-1----:R-:W-:-:S05]  /*4bc0*/  FFMA.FTZ R92, R36, -UR4, R158 ;  /* 0x80000004245c7c23 */ /* 0x002fca000801009e */
[----:B------:R-:W-:Y:S01]  /*4bd0*/  FSEL R189, R92, -INF , !P3 ;  /* 0xff8000005cbd7808 */ /* 0x000fe20005800000 */
[----:B--2---:R-:W-:Y:S01]  /*4be0*/  IMAD.IADD R8, R2, 0x1, -R51 ;  /* 0x0000000102087824 */ /* 0x004fe200078e0a33 */
[----:B------:R-:W-:Y:S01]  /*4bf0*/  IABS R2, R11 ;  /* 0x0000000b00027213 */ /* 0x000fe20000000000 */
[----:B---3--:R-:W-:-:S04]  /*4c00*/  FFMA.FTZ R70, R38, -UR4, R98 ;  /* 0x8000000426467c23 */ /* 0x008fc80008010062 */
[----:B------:R-:W-:Y:S01]  /*4c10*/  IMAD.MOV.U32 R3, RZ, RZ, R2 ;  /* 0x000000ffff037224 */ /* 0x000fe200078e0002 */
[----:B------:R-:W-:Y:S01]  /*4c20*/  IABS R2, R12 ;  /* 0x0000000c00027213 */ /* 0x000fe20000000000 */
[----:B------:R-:W-:Y:S02]  /*4c30*/  IMAD.WIDE.U32 R12, R19, -0x326172a9, RZ ;  /* 0xcd9e8d57130c7825 */ /* 0x000fe400078e00ff */
[----:B------:R1:W2:Y:S02]  /*4c40*/  I2F R31, R3 ;  /* 0x00000003001f7306 */ /* 0x0002a40000201400 */
[----:B----4-:R-:W-:Y:S01]  /*4c50*/  FFMA.FTZ R97, R37, -UR4, R156 ;  /* 0x8000000425617c23 */ /* 0x010fe2000801009c */
[----:B------:R-:W-:-:S04]  /*4c60*/  LOP3.LUT R16, R13, R229, RZ, 0x3c, !PT ;  /* 0x000000e50d107212 */ /* 0x000fc800078e3cff */
[----:B------:R-:W-:Y:S01]  /*4c70*/  FSEL R125, R97, -INF , !P3 ;  /* 0xff800000617d7808 */ /* 0x000fe20005800000 */
[----:B-1----:R-:W-:Y:S01]  /*4c80*/  IMAD.MOV.U32 R3, RZ, RZ, R2 ;  /* 0x000000ffff037224 */ /* 0x002fe200078e0002 */
[----:B------:R-:W-:Y:S01]  /*4c90*/  IABS R2, R8 ;  /* 0x0000000800027213 */ /* 0x000fe20000000000 */
[----:B--2---:R-:W-:Y:S01]  /*4ca0*/  FFMA.FTZ R78, R31, -UR4, R99 ;  /* 0x800000041f4e7c23 */ /* 0x004fe20008010063 */
[----:B------:R-:W-:Y:S01]  /*4cb0*/  IABS R8, R14 ;  /* 0x0000000e00087213 */ /* 0x000fe20000000000 */
[----:B------:R1:W2:Y:S01]  /*4cc0*/  I2F R30, R3 ;  /* 0x00000003001e7306 */ /* 0x0002a20000201400 */
[----:B------:R-:W-:-:S04]  /*4cd0*/  IMAD.WIDE.U32 R14, R9, -0x326172a9, RZ ;  /* 0xcd9e8d57090e7825 */ /* 0x000fc800078e00ff */
[----:B------:R-:W-:Y:S01]  /*4ce0*/  IMAD.MOV.U32 R7, RZ, RZ, R2 ;  /* 0x000000ffff077224 */ /* 0x000fe200078e0002 */
[----:B------:R-:W-:Y:S02]  /*4cf0*/  LOP3.LUT R27, R15, UR30, R12, 0x96, !PT ;  /* 0x0000001e0f1b7c12 */ /* 0x000fe4000f8e960c */
[----:B------:R3:W4:Y:S08]  /*4d00*/  I2F R23, R8 ;  /* 0x0000000800177306 */ /* 0x0007300000201400 */
[----:B------:R4:W4:Y:S01]  /*4d10*/  I2F R25, R7 ;  /* 0x0000000700197306 */ /* 0x0009220000201400 */
[----:B-1----:R-:W-:-:S04]  /*4d20*/  IMAD.WIDE.U32 R2, R80, -0x326172a9, RZ ;  /* 0xcd9e8d5750027825 */ /* 0x002fc800078e00ff */
[----:B------:R-:W-:Y:S01]  /*4d30*/  FFMA.FTZ R80, R24, -UR4, R90 ;  /* 0x8000000418507c23 */ /* 0x000fe2000801005a */
[----:B------:R-:W-:Y:S01]  /*4d40*/  LOP3.LUT R26, R15, UR30, R2, 0x96, !PT ;  /* 0x0000001e0f1a7c12 */ /* 0x000fe2000f8e9602 */
[----:B--2---:R-:W-:Y:S02]  /*4d50*/  FFMA.FTZ R94, R30, -UR4, R157 ;  /* 0x800000041e5e7c23 */ /* 0x004fe4000801009d */
[----:B---3--:R-:W-:-:S03]  /*4d60*/  IMAD.WIDE.U32 R8, R19, -0x326172a9, RZ ;  /* 0xcd9e8d5713087825 */ /* 0x008fc600078e00ff */
[----:B------:R-:W-:Y:S01]  /*4d70*/  FSEL R126, R94, -INF , !P2 ;  /* 0xff8000005e7e7808 */ /* 0x000fe20005000000 */
[----:B----4-:R-:W-:Y:S01]  /*4d80*/  FFMA.FTZ R83, R23, -UR4, R91 ;  /* 0x8000000417537c23 */ /* 0x010fe2000801005b */
[----:B------:R-:W-:Y:S01]  /*4d90*/  LOP3.LUT R9, R9, R229, RZ, 0x3c, !PT ;  /* 0x000000e509097212 */ /* 0x000fe200078e3cff */
[----:B------:R-:W-:Y:S01]  /*4da0*/  IMAD.WIDE.U32 R30, R27, -0x2daee0ad, RZ ;  /* 0xd2511f531b1e7825 */ /* 0x000fe200078e00ff */
[----:B------:R-:W-:Y:S01]  /*4db0*/  LOP3.LUT R7, R21, UR5, RZ, 0x3c, !PT ;  /* 0x0000000515077c12 */ /* 0x000fe2000f8e3cff */
[----:B------:R-:W-:Y:S02]  /*4dc0*/  UIADD3 UR5, UR19, -0x4498517b, URZ ;  /* 0xbb67ae8513057890 */ /* 0x000fe4000fffe03f */
[----:B------:R-:W-:-:S04]  /*4dd0*/  IMAD.WIDE.U32 R26, R26, -0x2daee0ad, RZ ;  /* 0xd2511f531a1a7825 */ /* 0x000fc800078e00ff */
[----:B------:R-:W-:-:S04]  /*4de0*/  IMAD.WIDE.U32 R10, R7, -0x326172a9, RZ ;  /* 0xcd9e8d57070a7825 */ /* 0x000fc800078e00ff */
[----:B------:R-:W-:Y:S01]  /*4df0*/  IMAD.WIDE.U32 R6, R6, -0x326172a9, RZ ;  /* 0xcd9e8d5706067825 */ /* 0x000fe200078e00ff */
[C---:B------:R-:W-:Y:S02]  /*4e00*/  LOP3.LUT R34, R11.reuse, UR30, R12, 0x96, !PT ;  /* 0x0000001e0b227c12 */ /* 0x040fe4000f8e960c */
[--C-:B------:R-:W-:Y:S01]  /*4e10*/  LOP3.LUT R28, R11, UR30, R2.reuse, 0x96, !PT ;  /* 0x0000001e0b1c7c12 */ /* 0x100fe2000f8e9602 */
[----:B------:R-:W-:Y:S01]  /*4e20*/  FFMA.FTZ R88, R25, -UR4, R159 ;  /* 0x8000000419587c23 */ /* 0x000fe2000801009f */
[----:B------:R-:W-:Y:S02]  /*4e30*/  LOP3.LUT R33, R7, UR30, R2, 0x96, !PT ;  /* 0x0000001e07217c12 */ /* 0x000fe4000f8e9602 */
[----:B------:R-:W-:Y:S02]  /*4e40*/  LOP3.LUT R12, R3, R229, RZ, 0x3c, !PT ;  /* 0x000000e5030c7212 */ /* 0x000fe400078e3cff */
[----:B------:R-:W-:Y:S01]  /*4e50*/  IABS R2, R18 ;  /* 0x0000001200027213 */ /* 0x000fe20000000000 */
[----:B------:R-:W-:Y:S01]  /*4e60*/  IMAD.WIDE.U32 R18, R9, -0x2daee0ad, RZ ;  /* 0xd2511f5309127825 */ /* 0x000fe200078e00ff */
[----:B------:R-:W-:-:S02]  /*4e70*/  IABS R3, R17 ;  /* 0x0000001100037213 */ /* 0x000fc40000000000 */
[----:B------:R1:W2:Y:S01]  /*4e80*/  I2F R21, R2 ;  /* 0x0000000200157306 */ /* 0x0002a20000201400 */
[----:B------:R-:W-:Y:S01]  /*4e90*/  IMAD.WIDE.U32 R12, R12, -0x2daee0ad, RZ ;  /* 0xd2511f530c0c7825 */ /* 0x000fe200078e00ff */
[----:B------:R-:W-:Y:S02]  /*4ea0*/  LOP3.LUT R32, R7, UR30, R8, 0x96, !PT ;  /* 0x0000001e07207c12 */ /* 0x000fe4000f8e9608 */
[----:B------:R-:W-:Y:S01]  /*4eb0*/  FSEL R138, R88, -INF , !P2 ;  /* 0xff800000588a7808 */ /* 0x000fe20005000000 */
[----:B------:R-:W-:Y:S01]  /*4ec0*/  IMAD.WIDE.U32 R16, R16, -0x2daee0ad, RZ ;  /* 0xd2511f5310107825 */ /* 0x000fe200078e00ff */
[--C-:B------:R-:W-:Y:S02]  /*4ed0*/  LOP3.LUT R9, R13, UR5, R20.reuse, 0x96, !PT ;  /* 0x000000050d097c12 */ /* 0x100fe4000f8e9614 */
[----:B------:R3:W4:Y:S02]  /*4ee0*/  I2F R22, R3 ;  /* 0x0000000300167306 */ /* 0x0007240000201400 */
[----:B------:R-:W-:-:S02]  /*4ef0*/  LOP3.LUT R13, R17, UR5, R20, 0x96, !PT ;  /* 0x00000005110d7c12 */ /* 0x000fc4000f8e9614 */
[----:B------:R-:W-:Y:S01]  /*4f00*/  LOP3.LUT R17, R19, UR5, R20, 0x96, !PT ;  /* 0x0000000513117c12 */ /* 0x000fe2000f8e9614 */
[----:B------:R-:W-:Y:S01]  /*4f10*/  UIADD3 UR5, UR19, -0x56f99767, URZ ;  /* 0xa906689913057890 */ /* 0x000fe2000fffe03f */
[----:B-1----:R-:W-:Y:S01]  /*4f20*/  IABS R2, R35 ;  /* 0x0000002300027213 */ /* 0x002fe20000000000 */
[----:B--2---:R-:W-:Y:S02]  /*4f30*/  FFMA.FTZ R96, R21, -UR4, R161 ;  /* 0x8000000415607c23 */ /* 0x004fe400080100a1 */
[----:B------:R-:W-:Y:S01]  /*4f40*/  IMAD.WIDE.U32 R20, R28, -0x2daee0ad, RZ ;  /* 0xd2511f531c147825 */ /* 0x000fe200078e00ff */
[----:B------:R-:W1:Y:S02]  /*4f50*/  I2F R7, R2 ;  /* 0x0000000200077306 */ /* 0x000e640000201400 */
[----:B------:R-:W-:Y:S02]  /*4f60*/  FSEL R132, R96, -INF , !P0 ;  /* 0xff80000060847808 */ /* 0x000fe40004000000 */
[----:B---3--:R-:W-:Y:S01]  /*4f70*/  IABS R3, R29 ;  /* 0x0000001d00037213 */ /* 0x008fe20000000000 */
[----:B----4-:R-:W-:Y:S01]  /*4f80*/  FFMA.FTZ R90, R22, -UR4, R160 ;  /* 0x80000004165a7c23 */ /* 0x010fe200080100a0 */
[----:B------:R-:W-:Y:S01]  /*4f90*/  LOP3.LUT R29, R15, UR30, R8, 0x96, !PT ;  /* 0x0000001e0f1d7c12 */ /* 0x000fe2000f8e9608 */
[----:B------:R-:W-:Y:S01]  /*4fa0*/  IMAD.WIDE.U32 R22, R34, -0x2daee0ad, RZ ;  /* 0xd2511f5322167825 */ /* 0x000fe200078e00ff */
[----:B------:R2:W3:Y:S02]  /*4fb0*/  I2F R11, R3 ;  /* 0x00000003000b7306 */ /* 0x0004e40000201400 */
[----:B------:R-:W-:Y:S01]  /*4fc0*/  FSEL R133, R90, -INF , !P1 ;  /* 0xff8000005a857808 */ /* 0x000fe20004800000 */
[----:B------:R-:W-:Y:S01]  /*4fd0*/  IMAD.WIDE.U32 R28, R29, -0x2daee0ad, RZ ;  /* 0xd2511f531d1c7825 */ /* 0x000fe200078e00ff */
[----:B------:R-:W-:-:S03]  /*4fe0*/  LOP3.LUT R42, R23, UR27, R16, 0x96, !PT ;  /* 0x0000001b172a7c12 */ /* 0x000fc6000f8e9610 */
[----:B-1----:R-:W-:Y:S01]  /*4ff0*/  FFMA.FTZ R91, R7, -UR4, R163 ;  /* 0x80000004075b7c23 */ /* 0x002fe200080100a3 */
[----:B------:R-:W-:Y:S01]  /*5000*/  LOP3.LUT R38, R29, UR27, R18, 0x96, !PT ;  /* 0x0000001b1d267c12 */ /* 0x000fe2000f8e9612 */
[----:B------:R-:W-:-:S03]  /*5010*/  IMAD.WIDE.U32 R42, R42, -0x326172a9, RZ ;  /* 0xcd9e8d572a2a7825 */ /* 0x000fc600078e00ff */
[----:B------:R-:W-:Y:S01]  /*5020*/  FSEL R134, R91, -INF , !P0 ;  /* 0xff8000005b867808 */ /* 0x000fe20004000000 */
[----:B------:R-:W-:-:S04]  /*5030*/  IMAD.WIDE.U32 R38, R38, -0x326172a9, RZ ;  /* 0xcd9e8d5726267825 */ /* 0x000fc800078e00ff */
[----:B--2---:R-:W-:-:S04]  /*5040*/  IMAD.WIDE.U32 R2, R9, -0x326172a9, RZ ;  /* 0xcd9e8d5709027825 */ /* 0x004fc800078e00ff */
[----:B------:R-:W-:Y:S01]  /*5050*/  IMAD.WIDE.U32 R8, R13, -0x326172a9, RZ ;  /* 0xcd9e8d570d087825 */ /* 0x000fe200078e00ff */
[C---:B------:R-:W-:Y:S02]  /*5060*/  LOP3.LUT R40, R3.reuse, UR28, R10, 0x96, !PT ;  /* 0x0000001c03287c12 */ /* 0x040fe4000f8e960a */
[----:B------:R-:W-:Y:S01]  /*5070*/  LOP3.LUT R44, R3, UR28, R6, 0x96, !PT ;  /* 0x0000001c032c7c12 */ /* 0x000fe2000f8e9606 */
[----:B---3--:R-:W-:Y:S01]  /*5080*/  FFMA.FTZ R87, R11, -UR4, R162 ;  /* 0x800000040b577c23 */ /* 0x008fe200080100a2 */
[--C-:B------:R-:W-:Y:S01]  /*5090*/  LOP3.LUT R24, R3, UR28, R14.reuse, 0x96, !PT ;  /* 0x0000001c03187c12 */ /* 0x100fe2000f8e960e */
[----:B------:R-:W-:Y:S01]  /*50a0*/  IMAD.WIDE.U32 R40, R40, -0x2daee0ad, RZ ;  /* 0xd2511f5328287825 */ /* 0x000fe200078e00ff */
[C---:B------:R-:W-:Y:S02]  /*50b0*/  LOP3.LUT R7, R9.reuse, UR28, R14, 0x96, !PT ;  /* 0x0000001c09077c12 */ /* 0x040fe4000f8e960e */
[----:B------:R-:W-:Y:S01]  /*50c0*/  LOP3.LUT R19, R9, UR28, R10, 0x96, !PT ;  /* 0x0000001c09137c12 */ /* 0x000fe2000f8e960a */
[----:B------:R-:W-:Y:S01]  /*50d0*/  IMAD.WIDE.U32 R10, R33, -0x2daee0ad, RZ ;  /* 0xd2511f53210a7825 */ /* 0x000fe200078e00ff */
[----:B------:R-:W-:-:S02]  /*50e0*/  LOP3.LUT R9, R31, UR27, R16, 0x96, !PT ;  /* 0x0000001b1f097c12 */ /* 0x000fc4000f8e9610 */
[--C-:B------:R-:W-:Y:S01]  /*50f0*/  LOP3.LUT R13, R27, UR27, R12.reuse, 0x96, !PT ;  /* 0x0000001b1b0d7c12 */ /* 0x100fe2000f8e960c */
[----:B------:R-:W-:Y:S01]  /*5100*/  IMAD.WIDE.U32 R14, R17, -0x326172a9, RZ ;  /* 0xcd9e8d57110e7825 */ /* 0x000fe200078e00ff */
[----:B------:R-:W-:Y:S02]  /*5110*/  LOP3.LUT R27, R21, UR27, R12, 0x96, !PT ;  /* 0x0000001b151b7c12 */ /* 0x000fe4000f8e960c */
[----:B------:R-:W-:Y:S01]  /*5120*/  LOP3.LUT R34, R41, UR25, R20, 0x96, !PT ;  /* 0x0000001929227c12 */ /* 0x000fe2000f8e9614 */
[----:B------:R-:W-:Y:S01]  /*5130*/  IMAD.WIDE.U32 R44, R44, -0x2daee0ad, RZ ;  /* 0xd2511f532c2c7825 */ /* 0x000fe200078e00ff */
[----:B------:R-:W-:Y:S02]  /*5140*/  LOP3.LUT R23, R11, UR27, R12, 0x96, !PT ;  /* 0x0000001b0b177c12 */ /* 0x000fe4000f8e960c */
[----:B------:R-:W-:Y:S01]  /*5150*/  LOP3.LUT R36, R15, UR28, R6, 0x96, !PT ;  /* 0x0000001c0f247c12 */ /* 0x000fe2000f8e9606 */
[----:B------:R-:W-:Y:S01]  /*5160*/  IMAD.WIDE.U32 R16, R32, -0x2daee0ad, RZ ;  /* 0xd2511f5320107825 */ /* 0x000fe200078e00ff */
[----:B------:R-:W-:-:S02]  /*5170*/  LOP3.LUT R31, R45, UR25, R10, 0x96, !PT ;  /* 0x000000192d1f7c12 */ /* 0x000fc4000f8e960a */
[----:B------:R-:W-:Y:S01]  /*5180*/  FSEL R135, R87, -INF , !P1 ;  /* 0xff80000057877808 */ /* 0x000fe20004800000 */
[----:B------:R-:W-:Y:S01]  /*5190*/  IMAD.WIDE.U32 R24, R24, -0x2daee0ad, RZ ;  /* 0xd2511f5318187825 */ /* 0x000fe200078e00ff */
[----:B------:R-:W-:-:S03]  /*51a0*/  LOP3.LUT R29, R17, UR27, R18, 0x96, !PT ;  /* 0x0000001b111d7c12 */ /* 0x000fc6000f8e9612 */
[----:B------:R-:W-:Y:S01]  /*51b0*/  IMAD.WIDE.U32 R20, R9, -0x326172a9, RZ ;  /* 0xcd9e8d5709147825 */ /* 0x000fe200078e00ff */
[----:B------:R-:W-:Y:S02]  /*51c0*/  LOP3.LUT R3, R25, UR25, R26, 0x96, !PT ;  /* 0x0000001919037c12 */ /* 0x000fe4000f8e961a */
[--C-:B------:R-:W-:Y:S01]  /*51d0*/  LOP3.LUT R25, R43, UR26, R8.reuse, 0x96, !PT ;  /* 0x0000001a2b197c12 */ /* 0x100fe2000f8e9608 */
[----:B------:R-:W-:Y:S01]  /*51e0*/  IMAD.WIDE.U32 R6, R7, -0x2daee0ad, RZ ;  /* 0xd2511f5307067825 */ /* 0x000fe200078e00ff */
[----:B------:R-:W-:-:S03]  /*51f0*/  LOP3.LUT R26, R21, UR26, R8, 0x96, !PT ;  /* 0x0000001a151a7c12 */ /* 0x000fc6000f8e9608 */
[----:B------:R-:W-:Y:S01]  /*5200*/  IMAD.WIDE.U32 R10, R13, -0x326172a9, RZ ;  /* 0xcd9e8d570d0a7825 */ /* 0x000fe200078e00ff */
[C---:B------:R-:W-:Y:S02]  /*5210*/  LOP3.LUT R15, R7.reuse, UR25, R30, 0x96, !PT ;  /* 0x00000019070f7c12 */ /* 0x040fe4000f8e961e */
[----:B------:R-:W-:Y:S01]  /*5220*/  LOP3.LUT R7, R7, UR25, R28, 0x96, !PT ;  /* 0x0000001907077c12 */ /* 0x000fe2000f8e961c */
[----:B------:R-:W-:Y:S01]  /*5230*/  IMAD.WIDE.U32 R12, R27, -0x326172a9, RZ ;  /* 0xcd9e8d571b0c7825 */ /* 0x000fe200078e00ff */
[C-C-:B------:R-:W-:Y:S02]  /*5240*/  LOP3.LUT R32, R11.reuse, UR26, R2.reuse, 0x96, !PT ;  /* 0x0000001a0b207c12 */ /* 0x140fe4000f8e9602 */
[--C-:B------:R-:W-:Y:S01]  /*5250*/  LOP3.LUT R60, R11, UR26, R2.reuse, 0x96, !PT ;  /* 0x0000001a0b3c7c12 */ /* 0x100fe2000f8e9602 */
[----:B------:R-:W-:Y:S01]  /*5260*/  IMAD.WIDE.U32 R8, R23, -0x326172a9, RZ ;  /* 0xcd9e8d5717087825 */ /* 0x000fe200078e00ff */
[----:B------:R-:W-:-:S03]  /*5270*/  LOP3.LUT R17, R13, UR26, R2, 0x96, !PT ;  /* 0x0000001a0d117c12 */ /* 0x000fc6000f8e9602 */
[----:B------:R-:W-:Y:S01]  /*5280*/  IMAD.WIDE.U32 R18, R19, -0x2daee0ad, RZ ;  /* 0xd2511f5313127825 */ /* 0x000fe200078e00ff */
[----:B------:R-:W-:-:S03]  /*5290*/  LOP3.LUT R9, R9, UR26, R2, 0x96, !PT ;  /* 0x0000001a09097c12 */ /* 0x000fc6000f8e9602 */
[----:B------:R-:W-:Y:S01]  /*52a0*/  IMAD.WIDE.U32 R36, R36, -0x2daee0ad, RZ ;  /* 0xd2511f5324247825 */ /* 0x000fe200078e00ff */
[----:B------:R-:W-:Y:S02]  /*52b0*/  LOP3.LUT R41, R19, UR25, R22, 0x96, !PT ;  /* 0x0000001913297c12 */ /* 0x000fe4000f8e9616 */
[----:B------:R-:W-:Y:S01]  /*52c0*/  LOP3.LUT R22, R39, UR26, R14, 0x96, !PT ;  /* 0x0000001a27167c12 */ /* 0x000fe2000f8e960e */
[----:B------:R-:W-:Y:S01]  /*52d0*/  IMAD.WIDE.U32 R28, R29, -0x326172a9, RZ ;  /* 0xcd9e8d571d1c7825 */ /* 0x000fe200078e00ff */
[----:B------:R-:W-:-:S03]  /*52e0*/  LOP3.LUT R19, R37, UR25, R16, 0x96, !PT ;  /* 0x0000001925137c12 */ /* 0x000fc6000f8e9610 */
[----:B------:R-:W-:Y:S01]  /*52f0*/  IMAD.WIDE.U32 R34, R34, -0x326172a9, RZ ;  /* 0xcd9e8d5722227825 */ /* 0x000fe200078e00ff */
[----:B------:R-:W-:-:S03]  /*5300*/  LOP3.LUT R21, R29, UR26, R14, 0x96, !PT ;  /* 0x0000001a1d157c12 */ /* 0x000fc6000f8e960e */
[----:B------:R-:W-:Y:S01]  /*5310*/  IMAD.WIDE.U32 R32, R32, -0x2daee0ad, RZ ;  /* 0xd2511f5320207825 */ /* 0x000fe200078e00ff */
[----:B------:R-:W-:Y:S02]  /*5320*/  LOP3.LUT R11, R35, UR23, R12, 0x96, !PT ;  /* 0x00000017230b7c12 */ /* 0x000fe4000f8e960c */
[----:B------:R-:W-:Y:S01]  /*5330*/  FSEL R35, R67, -INF , !P1 ;  /* 0xff80000043237808 */ /* 0x000fe20004800000 */
[----:B------:R-:W-:Y:S01]  /*5340*/  IMAD.WIDE.U32 R2, R3, -0x326172a9, RZ ;  /* 0xcd9e8d5703027825 */ /* 0x000fe200078e00ff */
[----:B------:R-:W-:-:S03]  /*5350*/  LOP3.LUT R33, R33, UR11, R24, 0x96, !PT ;  /* 0x0000000b21217c12 */ /* 0x000fc6000f8e9618 */
[----:B------:R-:W-:Y:S01]  /*5360*/  IMAD.WIDE.U32 R26, R26, -0x2daee0ad, RZ ;  /* 0xd2511f531a1a7825 */ /* 0x000fe200078e00ff */
[C-C-:B------:R-:W-:Y:S02]  /*5370*/  LOP3.LUT R29, R3.reuse, UR23, R10.reuse, 0x96, !PT ;  /* 0x00000017031d7c12 */ /* 0x140fe4000f8e960a */
[----:B------:R-:W-:Y:S01]  /*5380*/  LOP3.LUT R43, R3, UR23, R10, 0x96, !PT ;  /* 0x00000017032b7c12 */ /* 0x000fe2000f8e960a */
[----:B------:R-:W-:Y:S01]  /*5390*/  IMAD.WIDE.U32 R16, R17, -0x2daee0ad, RZ ;  /* 0xd2511f5311107825 */ /* 0x000fe200078e00ff */
[----:B------:R-:W-:Y:S02]  /*53a0*/  LOP3.LUT R3, R27, UR11, R6, 0x96, !PT ;  /* 0x0000000b1b037c12 */ /* 0x000fe4000f8e9606 */
[----:B------:R-:W-:Y:S01]  /*53b0*/  FSEL R27, R80, -INF , !P1 ;  /* 0xff800000501b7808 */ /* 0x000fe20004800000 */
[----:B------:R-:W-:Y:S01]  /*53c0*/  IMAD.WIDE.U32 R14, R15, -0x326172a9, RZ ;  /* 0xcd9e8d570f0e7825 */ /* 0x000fe200078e00ff */
[----:B------:R-:W-:-:S03]  /*53d0*/  LOP3.LUT R40, R17, UR11, R40, 0x96, !PT ;  /* 0x0000000b11287c12 */ /* 0x000fc6000f8e9628 */
[----:B------:R-:W-:Y:S01]  /*53e0*/  IMAD.WIDE.U32 R12, R41, -0x326172a9, RZ ;  /* 0xcd9e8d57290c7825 */ /* 0x000fe200078e00ff */
[----:B------:R-:W-:-:S03]  /*53f0*/  LOP3.LUT R17, R15, UR23, R20, 0x96, !PT ;  /* 0x000000170f117c12 */ /* 0x000fc6000f8e9614 */
[----:B------:R-:W-:Y:S01]  /*5400*/  IMAD.WIDE.U32 R20, R21, -0x2daee0ad, RZ ;  /* 0xd2511f5315147825 */ /* 0x000fe200078e00ff */
[----:B------:R-:W-:-:S03]  /*5410*/  LOP3.LUT R42, R13, UR23, R42, 0x96, !PT ;  /* 0x000000170d2a7c12 */ /* 0x000fc6000f8e962a */
[----:B------:R-:W-:Y:S01]  /*5420*/  IMAD.WIDE.U32 R46, R11, -0x2daee0ad, RZ ;  /* 0xd2511f530b2e7825 */ /* 0x000fe200078e00ff */
[----:B------:R-:W-:-:S03]  /*5430*/  LOP3.LUT R36, R21, UR11, R36, 0x96, !PT ;  /* 0x0000000b15247c12 */ /* 0x000fc6000f8e9624 */
[----:B------:R-:W-:Y:S01]  /*5440*/  IMAD.WIDE.U32 R10, R33, -0x326172a9, RZ ;  /* 0xcd9e8d57210a7825 */ /* 0x000fe200078e00ff */
[----:B------:R-:W-:-:S03]  /*5450*/  FSEL R33, R62, -INF , !P3 ;  /* 0xff8000003e217808 */ /* 0x000fc60005800000 */
[----:B------:R-:W-:Y:S01]  /*5460*/  IMAD.WIDE.U32 R50, R3, -0x326172a9, RZ ;  /* 0xcd9e8d5703327825 */ /* 0x000fe200078e00ff */
[----:B------:R-:W-:Y:S02]  /*5470*/  FMNMX.FTZ R3, R120, R116, !PT ;  /* 0x0000007478037209 */ /* 0x000fe40007810000 */
[--C-:B------:R-:W-:Y:S01]  /*5480*/  LOP3.LUT R13, R11, UR8, R2.reuse, 0x96, !PT ;  /* 0x000000080b0d7c12 */ /* 0x100fe2000f8e9602 */
[----:B------:R-:W-:Y:S01]  /*5490*/  IMAD.WIDE.U32 R30, R31, -0x326172a9, RZ ;  /* 0xcd9e8d571f1e7825 */ /* 0x000fe200078e00ff */
[----:B------:R-:W-:Y:S02]  /*54a0*/  LOP3.LUT R21, R11, UR8, R2, 0x96, !PT ;  /* 0x000000080b157c12 */ /* 0x000fe4000f8e9602 */
[----:B------:R-:W-:Y:S01]  /*54b0*/  FMNMX.FTZ R2, R115, R3, !PT ;  /* 0x0000000373027209 */ /* 0x000fe20007810000 */
[----:B------:R-:W-:Y:S01]  /*54c0*/  IMAD.WIDE.U32 R24, R25, -0x2daee0ad, RZ ;  /* 0xd2511f5319187825 */ /* 0x000fe200078e00ff */
[----:B------:R-:W-:Y:S02]  /*54d0*/  LOP3.LUT R31, R31, UR23, R8, 0x96, !PT ;  /* 0x000000171f1f7c12 */ /* 0x000fe4000f8e9608 */
[----:B------:R-:W-:Y:S01]  /*54e0*/  FMNMX.FTZ R2, R102, R2, !PT ;  /* 0x0000000266027209 */ /* 0x000fe20007810000 */
[----:B------:R-:W-:Y:S01]  /*54f0*/  IMAD.WIDE.U32 R22, R22, -0x2daee0ad, RZ ;  /* 0xd2511f5316167825 */ /* 0x000fe200078e00ff */
[----:B------:R-:W-:-:S02]  /*5500*/  LOP3.LUT R25, R25, UR11, R18, 0x96, !PT ;  /* 0x0000000b19197c12 */ /* 0x000fc4000f8e9612 */
[----:B------:R-:W-:Y:S01]  /*5510*/  FMNMX.FTZ R2, R109, R2, !PT ;  /* 0x000000026d027209 */ /* 0x000fe20007810000 */
        /* <DEDUP_REMOVED lines=11> */
[----:B------:R-:W-:Y:S01]  /*55d0*/  LOP3.LUT R7, R47, UR5, R16, 0x96, !PT ;  /* 0x000000052f077c12 */ /* 0x000fe2000f8e9610 */
[----:B------:R-:W-:Y:S01]  /*55e0*/  IMAD.WIDE.U32 R28, R29, -0x2daee0ad, RZ ;  /* 0xd2511f531d1c7825 */ /* 0x000fe200078e00ff */
[----:B------:R-:W-:Y:S02]  /*55f0*/  LOP3.LUT R47, R57, UR5, R8, 0x96, !PT ;  /* 0x00000005392f7c12 */ /* 0x000fe4000f8e9608 */
[----:B------:R-:W-:Y:S01]  /*5600*/  FSEL R31, R61, -INF , !P5 ;  /* 0xff8000003d1f7808 */ /* 0x000fe20006800000 */
[----:B------:R-:W-:Y:S01]  /*5610*/  IMAD.WIDE.U32 R58, R23, -0x326172a9, RZ ;  /* 0xcd9e8d57173a7825 */ /* 0x000fe200078e00ff */
[----:B------:R-:W-:-:S02]  /*5620*/  LOP3.LUT R32, R29, UR5, R32, 0x96, !PT ;  /* 0x000000051d207c12 */ /* 0x000fc4000f8e9620 */
[----:B------:R-:W-:Y:S01]  /*5630*/  FSEL R29, R52, -INF , !P6 ;  /* 0xff800000341d7808 */ /* 0x000fe20007000000 */
        /* <DEDUP_REMOVED lines=8> */
[----:B------:R-:W-:Y:S01]  /*56c0*/  FSEL R18, R63, -INF , !P4 ;  /* 0xff8000003f127808 */ /* 0x000fe20006000000 */
[----:B------:R-:W-:Y:S01]  /*56d0*/  IMAD.WIDE.U32 R2, R7, -0x326172a9, RZ ;  /* 0xcd9e8d5707027825 */ /* 0x000fe200078e00ff */
[----:B------:R-:W-:Y:S02]  /*56e0*/  FMNMX.FTZ R6, R31, R6, !PT ;  /* 0x000000061f067209 */ /* 0x000fe40007810000 */
[----:B------:R-:W-:Y:S01]  /*56f0*/  LOP3.LUT R75, R17, UR5, R26, 0x96, !PT ;  /* 0x00000005114b7c12 */ /* 0x000fe2000f8e961a */
[----:B------:R-:W-:Y:S01]  /*5700*/  IMAD.WIDE.U32 R44, R44, -0x326172a9, RZ ;  /* 0xcd9e8d572c2c7825 */ /* 0x000fe200078e00ff */
[----:B------:R-:W-:Y:S02]  /*5710*/  LOP3.LUT R17, R3, UR32, R14, 0x96, !PT ;  /* 0x0000002003117c12 */ /* 0x000fe4000f8e960e */
[----:B------:R-:W-:Y:S01]  /*5720*/  LOP3.LUT R59, R15, UR8, R34, 0x96, !PT ;  /* 0x000000080f3b7c12 */ /* 0x000fe2000f8e9622 */
[----:B------:R-:W-:Y:S01]  /*5730*/  IMAD.WIDE.U32 R48, R42, -0x2daee0ad, RZ ;  /* 0xd2511f532a307825 */ /* 0x000fe200078e00ff */
[----:B------:R-:W-:-:S02]  /*5740*/  LOP3.LUT R42, R2, 0xffff, RZ, 0xc0, !PT ;  /* 0x0000ffff022a7812 */ /* 0x000fc400078ec0ff */
[----:B------:R-:W-:Y:S01]  /*5750*/  FMNMX.FTZ R3, R18, R6, !PT ;  /* 0x0000000612037209 */ /* 0x000fe20007810000 */
[----:B------:R-:W-:Y:S01]  /*5760*/  IMAD.WIDE.U32 R40, R25, -0x326172a9, RZ ;  /* 0xcd9e8d5719287825 */ /* 0x000fe200078e00ff */
[----:B------:R-:W-:Y:S02]  /*5770*/  LOP3.LUT R86, R45, UR8, R30, 0x96, !PT ;  /* 0x000000082d567c12 */ /* 0x000fe4000f8e961e */
[----:B------:R-:W-:Y:S01]  /*5780*/  LOP3.LUT R37, R2, 0xff, RZ, 0xc0, !PT ;  /* 0x000000ff02257812 */ /* 0x000fe200078ec0ff */
[----:B------:R-:W-:Y:S01]  /*5790*/  IMAD.WIDE.U32 R54, R9, -0x2daee0ad, RZ ;  /* 0xd2511f5309367825 */ /* 0x000fe200078e00ff */
[--C-:B------:R-:W-:Y:S02]  /*57a0*/  SHF.R.U32.HI R45, RZ, 0x10, R2.reuse ;  /* 0x00000010ff2d7819 */ /* 0x100fe40000011602 */
[----:B------:R-:W-:Y:S01]  /*57b0*/  SHF.R.U32.HI R30, RZ, 0x18, R2 ;  /* 0x00000018ff1e7819 */ /* 0x000fe20000011602 */
[----:B------:R-:W-:Y:S01]  /*57c0*/  IMAD R7, R60, -0x2daee0ad, RZ ;  /* 0xd2511f533c077824 */ /* 0x000fe200078e02ff */
[----:B------:R-:W-:Y:S01]  /*57d0*/  FSEL R34, R66, -INF , !P2 ;  /* 0xff80000042227808 */ /* 0x000fe20005000000 */
[----:B------:R-:W-:Y:S01]  /*57e0*/  IMAD.WIDE.U32 R14, R43, -0x2daee0ad, RZ ;  /* 0xd2511f532b0e7825 */ /* 0x000fe200078e00ff */
[----:B------:R-:W-:-:S02]  /*57f0*/  FMNMX.FTZ R3, R33, R3, !PT ;  /* 0x0000000321037209 */ /* 0x000fc40007810000 */
[----:B------:R-:W-:Y:S01]  /*5800*/  FMNMX.FTZ R2, R122, R118, !PT ;  /* 0x000000767a027209 */ /* 0x000fe20007810000 */
[----:B------:R-:W-:Y:S01]  /*5810*/  IMAD.WIDE.U32 R38, R38, -0x2daee0ad, RZ ;  /* 0xd2511f5326267825 */ /* 0x000fe200078e00ff */
[----:B------:R-:W-:Y:S02]  /*5820*/  LOP3.LUT R85, R41, UR8, R12, 0x96, !PT ;  /* 0x0000000829557c12 */ /* 0x000fe4000f8e960c */
[----:B------:R-:W-:Y:S01]  /*5830*/  FMNMX.FTZ R6, R34, R3, !PT ;  /* 0x0000000322067209 */ /* 0x000fe20007810000 */
[----:B------:R-:W-:Y:S01]  /*5840*/  IMAD.WIDE.U32 R8, R13, -0x2daee0ad, RZ ;  /* 0xd2511f530d087825 */ /* 0x000fe200078e00ff */
[----:B------:R-:W-:Y:S02]  /*5850*/  FMNMX.FTZ R12, R139, R2, !PT ;  /* 0x000000028b0c7209 */ /* 0x000fe40007810000 */
[----:B------:R-:W-:Y:S01]  /*5860*/  FSEL R36, R65, -INF , !P0 ;  /* 0xff80000041247808 */ /* 0x000fe20004000000 */
[----:B------:R-:W-:Y:S01]  /*5870*/  IMAD.WIDE.U32 R2, R32, -0x326172a9, RZ ;  /* 0xcd9e8d5720027825 */ /* 0x000fe200078e00ff */
[----:B------:R-:W-:-:S02]  /*5880*/  FMNMX.FTZ R6, R35, R6, !PT ;  /* 0x0000000623067209 */ /* 0x000fc40007810000 */
[----:B------:R-:W-:Y:S02]  /*5890*/  LOP3.LUT R98, R55, UR5, R20, 0x96, !PT ;  /* 0x0000000537627c12 */ /* 0x000fe4000f8e9614 */
[----:B------:R-:W-:Y:S02]  /*58a0*/  LOP3.LUT R20, R3, UR32, R10, 0x96, !PT ;  /* 0x0000002003147c12 */ /* 0x000fe4000f8e960a */
[C---:B------:R-:W-:Y:S02]  /*58b0*/  LOP3.LUT R107, R2.reuse, 0xffff, RZ, 0xc0, !PT ;  /* 0x0000ffff026b7812 */ /* 0x040fe400078ec0ff */
[----:B------:R-:W-:Y:S02]  /*58c0*/  LOP3.LUT R32, R2, 0xff, RZ, 0xc0, !PT ;  /* 0x000000ff02207812 */ /* 0x000fe400078ec0ff */
[--C-:B------:R-:W-:Y:S02]  /*58d0*/  SHF.R.U32.HI R84, RZ, 0x10, R2.reuse ;  /* 0x00000010ff547819 */ /* 0x100fe40000011602 */
[----:B------:R-:W-:-:S02]  /*58e0*/  SHF.R.U32.HI R41, RZ, 0x18, R2 ;  /* 0x00000018ff297819 */ /* 0x000fc40000011602 */
[----:B------:R-:W-:Y:S02]  /*58f0*/  FMNMX.FTZ R3, R131, R12, !PT ;  /* 0x0000000c83037209 */ /* 0x000fe40007810000 */
[----:B------:R-:W-:Y:S02]  /*5900*/  FMNMX.FTZ R11, R36, R6, !PT ;  /* 0x00000006240b7209 */ /* 0x000fe40007810000 */
[----:B------:R-:W-:Y:S01]  /*5910*/  LOP3.LUT R2, R15, UR5, R7, 0x96, !PT ;  /* 0x000000050f027c12 */ /* 0x000fe2000f8e9607 */
[----:B------:R-:W-:Y:S01]  /*5920*/  IMAD.WIDE.U32 R6, R19, -0x2daee0ad, RZ ;  /* 0xd2511f5313067825 */ /* 0x000fe200078e00ff */
[----:B------:R-:W-:Y:S01]  /*5930*/  LOP3.LUT R99, R39, UR5, R22, 0x96, !PT ;  /* 0x0000000527637c12 */ /* 0x000fe2000f8e9616 */
[----:B------:R-:W1:Y:S01]  /*5940*/  SHFL.BFLY PT, R13, R11, 0x2, 0x1f ;  /* 0x0c401f000b0d7f89 */ /* 0x000e6200000e0000 */
[C---:B------:R-:W-:Y:S02]  /*5950*/  LOP3.LUT R39, R8.reuse, 0xff, RZ, 0xc0, !PT ;  /* 0x000000ff08277812 */ /* 0x040fe400078ec0ff */
[----:B------:R-:W-:-:S02]  /*5960*/  LOP3.LUT R176, R8, 0xffff, RZ, 0xc0, !PT ;  /* 0x0000ffff08b07812 */ /* 0x000fc400078ec0ff */
[--C-:B------:R-:W-:Y:S02]  /*5970*/  SHF.R.U32.HI R212, RZ, 0x10, R8.reuse ;  /* 0x00000010ffd47819 */ /* 0x100fe40000011608 */
[----:B------:R-:W-:Y:S02]  /*5980*/  SHF.R.U32.HI R61, RZ, 0x18, R8 ;  /* 0x00000018ff3d7819 */ /* 0x000fe40000011608 */
[----:B------:R-:W-:Y:S01]  /*5990*/  FMNMX.FTZ R8, R130, R3, !PT ;  /* 0x0000000382087209 */ /* 0x000fe20007810000 */
[----:B------:R-:W-:Y:S01]  /*59a0*/  IMAD.WIDE.U32 R2, R2, -0x326172a9, RZ ;  /* 0xcd9e8d5702027825 */ /* 0x000fe200078e00ff */
[C---:B------:R-:W-:Y:S02]  /*59b0*/  LOP3.LUT R65, R6.reuse, 0xff, RZ, 0xc0, !PT ;  /* 0x000000ff06417812 */ /* 0x040fe400078ec0ff */
[----:B------:R-:W-:Y:S02]  /*59c0*/  LOP3.LUT R221, R6, 0xffff, RZ, 0xc0, !PT ;  /* 0x0000ffff06dd7812 */ /* 0x000fe400078ec0ff */
[----:B------:R-:W-:-:S02]  /*59d0*/  SHF.R.U32.HI R220, RZ, 0x10, R6 ;  /* 0x00000010ffdc7819 */ /* 0x000fc40000011606 */
[----:B------:R-:W-:Y:S02]  /*59e0*/  SHF.R.U32.HI R66, RZ, 0x18, R6 ;  /* 0x00000018ff427819 */ /* 0x000fe40000011606 */
[----:B------:R-:W-:Y:S02]  /*59f0*/  FMNMX.FTZ R6, R128, R8, !PT ;  /* 0x0000000880067209 */ /* 0x000fe40007810000 */
[C---:B------:R-:W-:Y:S02]  /*5a00*/  LOP3.LUT R67, R2.reuse, 0xffff, RZ, 0xc0, !PT ;  /* 0x0000ffff02437812 */ /* 0x040fe400078ec0ff */
[----:B------:R-:W-:Y:S02]  /*5a10*/  LOP3.LUT R73, R2, 0xff, RZ, 0xc0, !PT ;  /* 0x000000ff02497812 */ /* 0x000fe400078ec0ff */
[--C-:B------:R-:W-:Y:S02]  /*5a20*/  SHF.R.U32.HI R71, RZ, 0x10, R2.reuse ;  /* 0x00000010ff477819 */ /* 0x100fe40000011602 */
[----:B------:R-:W-:-:S02]  /*5a30*/  SHF.R.U32.HI R72, RZ, 0x18, R2 ;  /* 0x00000018ff487819 */ /* 0x000fc40000011602 */
[----:B------:R-:W-:Y:S02]  /*5a40*/  FMNMX.FTZ R2, R129, R6, !PT ;  /* 0x0000000681027209 */ /* 0x000fe40007810000 */
[----:B------:R-:W-:Y:S02]  /*5a50*/  LOP3.LUT R25, R3, UR32, R10, 0x96, !PT ;  /* 0x0000002003197c12 */ /* 0x000fe4000f8e960a */
[----:B------:R-:W-:Y:S02]  /*5a60*/  FMNMX.FTZ R2, R127, R2, !PT ;  /* 0x000000027f027209 */ /* 0x000fe40007810000 */
[----:B------:R-:W-:Y:S02]  /*5a70*/  FMNMX.FTZ R3, R173, R151, !PT ;  /* 0x00000097ad037209 */ /* 0x000fe40007810000 */
[----:B------:R-:W-:Y:S02]  /*5a80*/  FMNMX.FTZ R6, R81, R2, !PT ;  /* 0x0000000251067209 */ /* 0x000fe40007810000 */
[----:B------:R-:W-:-:S02]  /*5a90*/  FMNMX.FTZ R2, R203, R174, !PT ;  /* 0x000000aecb027209 */ /* 0x000fc40007810000 */
[----:B------:R-:W-:Y:S02]  /*5aa0*/  FMNMX.FTZ R3, R144, R3, !PT ;  /* 0x0000000390037209 */ /* 0x000fe40007810000 */
[----:B------:R-:W-:Y:S02]  /*5ab0*/  FSEL R15, R79, -INF , !P6 ;  /* 0xff8000004f0f7808 */ /* 0x000fe40007000000 */
[----:B------:R-:W-:Y:S02]  /*5ac0*/  FMNMX.FTZ R2, R146, R2, !PT ;  /* 0x0000000292027209 */ /* 0x000fe40007810000 */
[----:B------:R-:W-:Y:S02]  /*5ad0*/  FMNMX.FTZ R3, R140, R3, !PT ;  /* 0x000000038c037209 */ /* 0x000fe40007810000 */
[----:B------:R-:W-:Y:S02]  /*5ae0*/  FSEL R19, R64, -INF , !P5 ;  /* 0xff80000040137808 */ /* 0x000fe40006800000 */
[----:B------:R-:W-:-:S02]  /*5af0*/  FMNMX.FTZ R6, R15, R6, !PT ;  /* 0x000000060f067209 */ /* 0x000fc40007810000 */
[----:B------:R-:W-:Y:S02]  /*5b00*/  LOP3.LUT R53, R7, UR31, R16, 0x96, !PT ;  /* 0x0000001f07357c12 */ /* 0x000fe4000f8e9610 */
[----:B------:R-:W-:Y:S02]  /*5b10*/  FMNMX.FTZ R2, R145, R2, !PT ;  /* 0x0000000291027209 */ /* 0x000fe40007810000 */
[----:B------:R-:W-:Y:S02]  /*5b20*/  FMNMX.FTZ R3, R148, R3, !PT ;  /* 0x0000000394037209 */ /* 0x000fe40007810000 */
[----:B------:R-:W-:Y:S02]  /*5b30*/  FSEL R16, R76, -INF , !P4 ;  /* 0xff8000004c107808 */ /* 0x000fe40006000000 */
[----:B------:R-:W-:Y:S02]  /*5b40*/  FMNMX.FTZ R6, R19, R6, !PT ;  /* 0x0000000613067209 */ /* 0x000fe40007810000 */
[----:B------:R-:W-:-:S02]  /*5b50*/  LOP3.LUT R82, R49, UR5, R24, 0x96, !PT ;  /* 0x0000000531527c12 */ /* 0x000fc4000f8e9618 */
[----:B------:R-:W-:Y:S02]  /*5b60*/  FMNMX.FTZ R2, R149, R2, !PT ;  /* 0x0000000295027209 */ /* 0x000fe40007810000 */
[----:B------:R-:W-:Y:S02]  /*5b70*/  FMNMX.FTZ R3, R147, R3, !PT ;  /* 0x0000000393037209 */ /* 0x000fe40007810000 */
[----:B------:R-:W-:Y:S02]  /*5b80*/  FSEL R24, R70, -INF , !P3 ;  /* 0xff80000046187808 */ /* 0x000fe40005800000 */
[----:B------:R-:W-:Y:S02]  /*5b90*/  FMNMX.FTZ R6, R16, R6, !PT ;  /* 0x0000000610067209 */ /* 0x000fe40007810000 */
[----:B------:R-:W-:Y:S02]  /*5ba0*/  FMNMX.FTZ R2, R150, R2, !PT ;  /* 0x0000000296027209 */ /* 0x000fe40007810000 */
[----:B------:R-:W-:-:S02]  /*5bb0*/  FMNMX.FTZ R3, R136, R3, !PT ;  /* 0x0000000388037209 */ /* 0x000fc40007810000 */
[----:B------:R-:W-:Y:S02]  /*5bc0*/  FSEL R23, R78, -INF , !P2 ;  /* 0xff8000004e177808 */ /* 0x000fe40005000000 */
[----:B------:R-:W-:Y:S02]  /*5bd0*/  FMNMX.FTZ R6, R24, R6, !PT ;  /* 0x0000000618067209 */ /* 0x000fe40007810000 */
        /* <DEDUP_REMOVED lines=8> */
[----:B------:R-:W-:Y:S02]  /*5c60*/  FMNMX.FTZ R3, R110, R3, !PT ;  /* 0x000000036e037209 */ /* 0x000fe40007810000 */
[----:B------:R-:W-:-:S02]  /*5c70*/  FMNMX.FTZ R68, R26, R6, !PT ;  /* 0x000000061a447209 */ /* 0x000fc40007810000 */
[----:B------:R-:W-:Y:S02]  /*5c80*/  FMNMX.FTZ R2, R112, R2, !PT ;  /* 0x0000000270027209 */ /* 0x000fe40007810000 */
[----:B------:R-:W-:Y:S01]  /*5c90*/  FMNMX.FTZ R3, R117, R3, !PT ;  /* 0x0000000375037209 */ /* 0x000fe20007810000 */
[----:B------:R-:W2:Y:S01]  /*5ca0*/  SHFL.BFLY PT, R7, R68, 0x2, 0x1f ;  /* 0x0c401f0044077f89 */ /* 0x000ea200000e0000 */
        /* <DEDUP_REMOVED lines=9> */
[----:B------:R-:W-:Y:S01]  /*5d40*/  IMAD.WIDE.U32 R2, R21, -0x2daee0ad, RZ ;  /* 0xd2511f5315027825 */ /* 0x000fe200078e00ff */
[----:B------:R-:W-:Y:S02]  /*5d50*/  FMNMX.FTZ R69, R133, R69, !PT ;  /* 0x0000004585457209 */ /* 0x000fe40007810000 */
[----:B------:R-:W-:-:S02]  /*5d60*/  FMNMX.FTZ R6, R135, R6, !PT ;  /* 0x0000000687067209 */ /* 0x000fc40007810000 */
[----:B------:R-:W-:Y:S02]  /*5d70*/  FMNMX.FTZ R69, R132, R69, !PT ;  /* 0x0000004584457209 */ /* 0x000fe40007810000 */
[----:B------:R-:W-:Y:S02]  /*5d80*/  FMNMX.FTZ R10, R134, R6, !PT ;  /* 0x00000006860a7209 */ /* 0x000fe40007810000 */
[----:B--2---:R-:W-:Y:S01]  /*5d90*/  FMNMX.FTZ R68, R68, R7, !PT ;  /* 0x0000000744447209 */ /* 0x004fe20007810000 */
[----:B------:R-:W2:Y:S01]  /*5da0*/  SHFL.BFLY PT, R11, R69, 0x2, 0x1f ;  /* 0x0c401f00450b7f89 */ /* 0x000ea200000e0000 */
[----:B------:R-:W-:Y:S01]  /*5db0*/  IMAD.WIDE.U32 R6, R47, -0x326172a9, RZ ;  /* 0xcd9e8d572f067825 */ /* 0x000fe200078e00ff */
[----:B------:R-:W-:Y:S02]  /*5dc0*/  LOP3.LUT R21, R3, UR31, R14, 0x96, !PT ;  /* 0x0000001f03157c12 */ /* 0x000fe4000f8e960e */
[----:B------:R-:W3:Y:S01]  /*5dd0*/  SHFL.BFLY PT, R12, R10, 0x2, 0x1f ;  /* 0x0c401f000a0c7f89 */ /* 0x000ee200000e0000 */
[----:B------:R-:W-:-:S02]  /*5de0*/  LOP3.LUT R60, R2, 0xffff, RZ, 0xc0, !PT ;  /* 0x0000ffff023c7812 */ /* 0x000fc400078ec0ff */
[C---:B------:R-:W-:Y:S01]  /*5df0*/  LOP3.LUT R190, R6.reuse, 0xffff, RZ, 0xc0, !PT ;  /* 0x0000ffff06be7812 */ /* 0x040fe200078ec0ff */
[----:B------:R-:W4:Y:S01]  /*5e00*/  SHFL.BFLY PT, R13, R68, 0x1, 0x1f ;  /* 0x0c201f00440d7f89 */ /* 0x000f2200000e0000 */
[----:B------:R-:W-:Y:S02]  /*5e10*/  LOP3.LUT R202, R6, 0xff, RZ, 0xc0, !PT ;  /* 0x000000ff06ca7812 */ /* 0x000fe400078ec0ff */
[--C-:B------:R-:W-:Y:S02]  /*5e20*/  SHF.R.U32.HI R197, RZ, 0x10, R6.reuse ;  /* 0x00000010ffc57819 */ /* 0x100fe40000011606 */
[----:B-1----:R-:W-:Y:S02]  /*5e30*/  FMNMX.FTZ R70, R8, R70, !PT ;  /* 0x0000004608467209 */ /* 0x002fe40007810000 */
[----:B------:R-:W-:Y:S02]  /*5e40*/  SHF.R.U32.HI R196, RZ, 0x18, R6 ;  /* 0x00000018ffc47819 */ /* 0x000fe40000011606 */
[----:B------:R-:W-:Y:S01]  /*5e50*/  LOP3.LUT R63, R2, 0xff, RZ, 0xc0, !PT ;  /* 0x000000ff023f7812 */ /* 0x000fe200078ec0ff */
[----:B------:R-:W-:Y:S01]  /*5e60*/  FMUL.FTZ R6, R70, c[0x0][0x23c] ;  /* 0x00008f0046067a20 */ /* 0x000fe20000410000 */
[----:B------:R-:W-:-:S02]  /*5e70*/  SHF.R.U32.HI R62, RZ, 0x10, R2 ;  /* 0x00000010ff3e7819 */ /* 0x000fc40000011602 */
[----:B------:R-:W-:Y:S01]  /*5e80*/  SHF.R.U32.HI R64, RZ, 0x18, R2 ;  /* 0x00000018ff407819 */ /* 0x000fe20000011602 */
[----:B------:R-:W-:Y:S01]  /*5e90*/  IMAD.WIDE.U32 R2, R57, -0x2daee0ad, RZ ;  /* 0xd2511f5339027825 */ /* 0x000fe200078e00ff */
[----:B------:R-:W-:Y:S02]  /*5ea0*/  FSETP.NEU.FTZ.AND P0, PT, R70, -INF , PT ;  /* 0xff8000004600780b */ /* 0x000fe40003f1d000 */
[----:B--2---:R-:W-:Y:S02]  /*5eb0*/  FMNMX.FTZ R69, R69, R11, !PT ;  /* 0x0000000b45457209 */ /* 0x004fe40007810000 */
[----:B------:R-:W-:Y:S02]  /*5ec0*/  FSEL R6, R6, RZ, P0 ;  /* 0x000000ff06067208 */ /* 0x000fe40000000000 */
[----:B------:R-:W-:Y:S02]  /*5ed0*/  LOP3.LUT R22, R3, UR31, R38, 0x96, !PT ;  /* 0x0000001f03167c12 */ /* 0x000fe4000f8e9626 */
[----:B------:R-:W-:-:S02]  /*5ee0*/  LOP3.LUT R38, R2, 0xffff, RZ, 0xc0, !PT ;  /* 0x0000ffff02267812 */ /* 0x000fc400078ec0ff */
[----:B---3--:R-:W-:Y:S01]  /*5ef0*/  FMNMX.FTZ R3, R10, R12, !PT ;  /* 0x0000000c0a037209 */ /* 0x008fe20007810000 */
[----:B------:R-:W-:Y:S01]  /*5f00*/  FFMA.FTZ R10, R29, c[0x0][0x23c], -R6 ;  /* 0x00008f001d0a7a23 */ /* 0x000fe20000010806 */
[----:B------:R-:W-:Y:S01]  /*5f10*/  LOP3.LUT R43, R2, 0xff, RZ, 0xc0, !PT ;  /* 0x000000ff022b7812 */ /* 0x000fe200078ec0ff */
[----:B------:R-:W1:Y:S01]  /*5f20*/  SHFL.BFLY PT, R12, R69, 0x1, 0x1f ;  /* 0x0c201f00450c7f89 */ /* 0x000e6200000e0000 */
[--C-:B------:R-:W-:Y:S01]  /*5f30*/  SHF.R.U32.HI R55, RZ, 0x10, R2.reuse ;  /* 0x00000010ff377819 */ /* 0x100fe20000011602 */
[----:B------:R-:W-:Y:S01]  /*5f40*/  MUFU.EX2 R249, R10 ;  /* 0x0000000a00f97308 */ /* 0x000fe20000000800 */
[----:B------:R-:W-:Y:S01]  /*5f50*/  SHF.R.U32.HI R57, RZ, 0x18, R2 ;  /* 0x00000018ff397819 */ /* 0x000fe20000011602 */
[----:B------:R-:W-:Y:S01]  /*5f60*/  FFMA.FTZ R2, R74, c[0x0][0x23c], -R6 ;  /* 0x00008f004a027a23 */ /* 0x000fe20000010806 */
[----:B----4-:R-:W-:Y:S02]  /*5f70*/  FMNMX.FTZ R68, R68, R13, !PT ;  /* 0x0000000d44447209 */ /* 0x010fe40007810000 */
[----:B------:R-:W2:Y:S01]  /*5f80*/  SHFL.BFLY PT, R13, R3, 0x1, 0x1f ;  /* 0x0c201f00030d7f89 */ /* 0x000ea200000e0000 */
[----:B------:R-:W-:Y:S01]  /*5f90*/  LOP3.LUT R49, R9, UR31, R28, 0x96, !PT ;  /* 0x0000001f09317c12 */ /* 0x000fe2000f8e961c */
[----:B------:R-:W-:Y:S01]  /*5fa0*/  IMAD.WIDE.U32 R8, R59, -0x2daee0ad, RZ ;  /* 0xd2511f533b087825 */ /* 0x000fe200078e00ff */
[----:B------:R3:W4:Y:S01]  /*5fb0*/  MUFU.EX2 R230, R2 ;  /* 0x0000000200e67308 */ /* 0x0007220000000800 */
[----:B------:R-:W-:-:S02]  /*5fc0*/  FSETP.NEU.FTZ.AND P0, PT, R68, -INF , PT ;  /* 0xff8000004400780b */ /* 0x000fc40003f1d000 */
[----:B------:R-:W-:Y:S02]  /*5fd0*/  LOP3.LUT R11, R17, 0xffff, RZ, 0xc0, !PT ;  /* 0x0000ffff110b7812 */ /* 0x000fe400078ec0ff */
[----:B------:R-:W-:Y:S02]  /*5fe0*/  ISETP.GE.U32.AND P2, PT, R217, R30, PT ;  /* 0x0000001ed900720c */ /* 0x000fe40003f46070 */
[----:B------:R-:W-:Y:S02]  /*5ff0*/  LOP3.LUT R51, R7, UR32, R44, 0x96, !PT ;  /* 0x0000002007337c12 */ /* 0x000fe4000f8e962c */
[C---:B------:R-:W-:Y:S02]  /*6000*/  LOP3.LUT R28, R8.reuse, 0xff, RZ, 0xc0, !PT ;  /* 0x000000ff081c7812 */ /* 0x040fe400078ec0ff */
[----:B------:R-:W-:Y:S02]  /*6010*/  LOP3.LUT R14, R8, 0xffff, RZ, 0xc0, !PT ;  /* 0x0000ffff080e7812 */ /* 0x000fe400078ec0ff */
[----:B------:R-:W-:-:S02]  /*6020*/  SHF.R.U32.HI R29, RZ, 0x10, R8 ;  /* 0x00000010ff1d7819 */ /* 0x000fc40000011608 */
[----:B------:R-:W-:Y:S01]  /*6030*/  SHF.R.U32.HI R30, RZ, 0x18, R8 ;  /* 0x00000018ff1e7819 */ /* 0x000fe20000011608 */
[----:B---3--:R-:W-:Y:S01]  /*6040*/  FMUL.FTZ R2, R68, c[0x0][0x23c] ;  /* 0x00008f0044027a20 */ /* 0x008fe20000410000 */
[----:B------:R-:W-:Y:S02]  /*6050*/  LOP3.LUT R7, R9, UR31, R46, 0x96, !PT ;  /* 0x0000001f09077c12 */ /* 0x000fe4000f8e962e */
[----:B------:R-:W-:Y:S02]  /*6060*/  SHF.R.U32.HI R8, RZ, 0x8, R11 ;  /* 0x00000008ff087819 */ /* 0x000fe4000001160b */
[----:B------:R-:W-:Y:S02]  /*6070*/  FSEL R2, R2, RZ, P0 ;  /* 0x000000ff02027208 */ /* 0x000fe40000000000 */
[----:B------:R-:W-:Y:S02]  /*6080*/  LOP3.LUT R8, R8, 0xffff, RZ, 0xc0, !PT ;  /* 0x0000ffff08087812 */ /* 0x000fe400078ec0ff */
[----:B-1----:R-:W-:Y:S01]  /*6090*/  FMNMX.FTZ R69, R69, R12, !PT ;  /* 0x0000000c45457209 */ /* 0x002fe20007810000 */
[----:B------:R-:W-:Y:S01]  /*60a0*/  FFMA.FTZ R9, R81, c[0x0][0x23c], -R2 ;  /* 0x00008f0051097a23 */ /* 0x000fe20000010802 */
[----:B------:R-:W-:Y:S01]  /*60b0*/  ISETP.GE.U32.AND P3, PT, R217, R8, PT ;  /* 0x00000008d900720c */ /* 0x000fe20003f66070 */
[----:B------:R-:W-:Y:S01]  /*60c0*/  FFMA.FTZ R12, R115, c[0x0][0x23c], -R6 ;  /* 0x00008f00730c7a23 */ /* 0x000fe20000010806 */
[----:B----4-:R-:W-:Y:S01]  /*60d0*/  F2FP.BF16.PACK_AB R8, R249, R230 ;  /* 0x000000e6f908723e */ /* 0x010fe200000010ff */
[----:B------:R1:W-:Y:S01]  /*60e0*/  MUFU.EX2 R228, R9 ;  /* 0x0000000900e47308 */ /* 0x0003e20000000800 */
[----:B------:R-:W-:-:S02]  /*60f0*/  SHF.R.U32.HI R10, RZ, 0x18, R17 ;  /* 0x00000018ff0a7819 */ /* 0x000fc40000011611 */
[C---:B------:R-:W-:Y:S02]  /*6100*/  PRMT R218, R8.reuse, 0x7610, R218 ;  /* 0x0000761008da7816 */ /* 0x040fe400000000da */
[----:B------:R-:W-:Y:S01]  /*6110*/  PRMT R216, R8, 0x7632, R216 ;  /* 0x0000763208d87816 */ /* 0x000fe200000000d8 */
[----:B------:R-:W-:Y:S01]  /*6120*/  FMUL.FTZ R8, R69, c[0x0][0x23c] ;  /* 0x00008f0045087a20 */ /* 0x000fe20000410000 */
[----:B------:R-:W-:Y:S02]  /*6130*/  LOP3.LUT R11, R17, 0xff, RZ, 0xc0, !PT ;  /* 0x000000ff110b7812 */ /* 0x000fe400078ec0ff */
[----:B--2---:R-:W-:Y:S01]  /*6140*/  FMNMX.FTZ R3, R3, R13, !PT ;  /* 0x0000000d03037209 */ /* 0x004fe20007810000 */
[----:B------:R-:W-:Y:S01]  /*6150*/  @!P3 HFMA2.BF16_V2 R101, -RZ.H0_H0, RZ.H0_H0, -R216.H0_H0 ;  /* 0x200000ffff65b231 */ /* 0x000fe200003409d8 */
[----:B------:R-:W-:Y:S02]  /*6160*/  FSETP.NEU.FTZ.AND P4, PT, R69, -INF , PT ;  /* 0xff8000004500780b */ /* 0x000fe40003f9d000 */
[----:B------:R-:W-:-:S02]  /*6170*/  ISETP.GE.U32.AND P0, PT, R217, R10, PT ;  /* 0x0000000ad900720c */ /* 0x000fc40003f06070 */
[----:B------:R-:W-:Y:S01]  /*6180*/  SHF.R.U32.HI R10, RZ, 0x10, R17 ;  /* 0x00000010ff0a7819 */ /* 0x000fe20000011611 */
[----:B-1----:R-:W-:Y:S01]  /*6190*/  FFMA.FTZ R9, R15, c[0x0][0x23c], -R2 ;  /* 0x00008f000f097a23 */ /* 0x002fe20000010802 */
[----:B------:R-:W-:Y:S01]  /*61a0*/  ISETP.GE.U32.AND P5, PT, R217, R11, PT ;  /* 0x0000000bd900720c */ /* 0x000fe20003fa6070 */
[C---:B------:R-:W-:Y:S01]  /*61b0*/  FMUL.FTZ R11, R3.reuse, c[0x0][0x23c] ;  /* 0x00008f00030b7a20 */ /* 0x040fe20000410000 */
[----:B------:R-:W-:Y:S01]  /*61c0*/  FSEL R17, R8, RZ, P4 ;  /* 0x000000ff08117208 */ /* 0x000fe20002000000 */
[----:B------:R1:W2:Y:S01]  /*61d0*/  MUFU.EX2 R87, R9 ;  /* 0x0000000900577308 */ /* 0x0002a20000000800 */
[----:B------:R-:W-:Y:S02]  /*61e0*/  FSETP.NEU.FTZ.AND P4, PT, R3, -INF , PT ;  /* 0xff8000000300780b */ /* 0x000fe40003f9d000 */
[----:B------:R-:W-:Y:S02]  /*61f0*/  LOP3.LUT R8, R10, 0xff, RZ, 0xc0, !PT ;  /* 0x000000ff0a087812 */ /* 0x000fe400078ec0ff */
[----:B------:R-:W-:-:S02]  /*6200*/  ISETP.GE.U32.AND P1, PT, R217, R37, PT ;  /* 0x00000025d900720c */ /* 0x000fc40003f26070 */
[----:B------:R-:W-:Y:S02]  /*6210*/  PRMT R227, R218, 0x5410, R216 ;  /* 0x00005410dae37816 */ /* 0x000fe400000000d8 */
[----:B------:R-:W-:Y:S01]  /*6220*/  @!P3 PRMT R216, R101, 0x5410, RZ ;  /* 0x0000541065d8b816 */ /* 0x000fe200000000ff */
[----:B------:R-:W-:Y:S01]  /*6230*/  @!P5 HFMA2.BF16_V2 R103, -RZ.H0_H0, RZ.H0_H0, -R218.H0_H0 ;  /* 0x200000ffff67d231 */ /* 0x000fe200003409da */
[----:B------:R3:W-:Y:S01]  /*6240*/  MUFU.EX2 R101, R12 ;  /* 0x0000000c00657308 */ /* 0x0007e20000000800 */
[----:B------:R-:W-:Y:S02]  /*6250*/  ISETP.GE.U32.AND P6, PT, R217, R32, PT ;  /* 0x00000020d900720c */ /* 0x000fe40003fc6070 */
[----:B------:R-:W-:Y:S01]  /*6260*/  SHF.R.U32.HI R13, RZ, 0x10, R21 ;  /* 0x00000010ff0d7819 */ /* 0x000fe20000011615 */
[----:B-1----:R-:W-:Y:S01]  /*6270*/  FFMA.FTZ R9, R31, c[0x0][0x23c], -R6 ;  /* 0x00008f001f097a23 */ /* 0x002fe20000010806 */
[----:B------:R-:W-:Y:S02]  /*6280*/  @!P5 PRMT R218, R103, 0x5410, RZ ;  /* 0x0000541067dad816 */ /* 0x000fe400000000ff */
[----:B------:R-:W-:Y:S01]  /*6290*/  SHF.R.U32.HI R15, RZ, 0x18, R25 ;  /* 0x00000018ff0f7819 */ /* 0x000fe20000011619 */
[----:B------:R1:W-:Y:S01]  /*62a0*/  MUFU.EX2 R237, R9 ;  /* 0x0000000900ed7308 */ /* 0x0003e20000000800 */
[----:B------:R-:W-:-:S02]  /*62b0*/  ISETP.GE.U32.AND P3, PT, R217, R39, PT ;  /* 0x00000027d900720c */ /* 0x000fc40003f66070 */
[----:B------:R-:W-:Y:S01]  /*62c0*/  ISETP.GE.U32.AND P5, PT, R217, R41, PT ;  /* 0x00000029d900720c */ /* 0x000fe20003fa6070 */
[----:B---3--:R-:W-:-:S04]  /*62d0*/  FFMA.FTZ R12, R102, c[0x0][0x23c], -R6 ;  /* 0x00008f00660c7a23 */ /* 0x008fc80000010806 */
[----:B------:R-:W-:Y:S01]  /*62e0*/  MUFU.EX2 R102, R12 ;  /* 0x0000000c00667308 */ /* 0x000fe20000000800 */
[----:B-1----:R-:W-:Y:S01]  /*62f0*/  FFMA.FTZ R9, R18, c[0x0][0x23c], -R6 ;  /* 0x00008f0012097a23 */ /* 0x002fe20000010806 */
[----:B------:R-:W-:Y:S02]  /*6300*/  FSEL R18, R11, RZ, P4 ;  /* 0x000000ff0b127208 */ /* 0x000fe40002000000 */
[----:B------:R-:W-:-:S04]  /*6310*/  ISETP.GE.U32.AND P4, PT, R217, R8, PT ;  /* 0x00000008d900720c */ /* 0x000fc80003f86070 */
[----:B------:R1:W3:Y:S01]  /*6320*/  MUFU.EX2 R186, R9 ;  /* 0x0000000900ba7308 */ /* 0x0002e20000000800 */
[----:B--2---:R-:W-:-:S04]  /*6330*/  F2FP.BF16.PACK_AB R8, R87, R228 ;  /* 0x000000e45708723e */ /* 0x004fc800000010ff */
[C---:B------:R-:W-:Y:S02]  /*6340*/  PRMT R215, R8.reuse, 0x7632, R215 ;  /* 0x0000763208d77816 */ /* 0x040fe400000000d7 */
[----:B------:R-:W-:Y:S02]  /*6350*/  PRMT R214, R8, 0x7610, R214 ;  /* 0x0000761008d67816 */ /* 0x000fe400000000d6 */
[----:B------:R-:W-:Y:S01]  /*6360*/  SHF.R.U32.HI R8, RZ, 0x8, R42 ;  /* 0x00000008ff087819 */ /* 0x000fe2000001162a */
[----:B------:R-:W-:Y:S01]  /*6370*/  @!P0 HFMA2.BF16_V2 R104, -RZ.H0_H0, RZ.H0_H0, -R215.H0_H0 ;  /* 0x200000ffff688231 */ /* 0x000fe200003409d7 */
[----:B------:R-:W-:Y:S01]  /*6380*/  PRMT R248, R214, 0x5410, R215 ;  /* 0x00005410d6f87816 */ /* 0x000fe200000000d7 */
[----:B------:R-:W-:Y:S01]  /*6390*/  @!P4 HFMA2.BF16_V2 R105, -RZ.H0_H0, RZ.H0_H0, -R214.H0_H0 ;  /* 0x200000ffff69c231 */ /* 0x000fe200003409d6 */
[----:B------:R-:W-:Y:S02]  /*63a0*/  LOP3.LUT R8, R8, 0xffff, RZ, 0xc0, !PT ;  /* 0x0000ffff08087812 */ /* 0x000fe400078ec0ff */
[----:B------:R-:W-:Y:S01]  /*63b0*/  @!P0 PRMT R215, R104, 0x5410, RZ ;  /* 0x0000541068d78816 */ /* 0x000fe200000000ff */
[----:B-1----:R-:W-:Y:S01]  /*63c0*/  FFMA.FTZ R9, R19, c[0x0][0x23c], -R2 ;  /* 0x00008f0013097a23 */ /* 0x002fe20000010802 */
[----:B------:R-:W-:-:S02]  /*63d0*/  ISETP.GE.U32.AND P0, PT, R217, R8, PT ;  /* 0x00000008d900720c */ /* 0x000fc40003f06070 */
[----:B---3--:R-:W-:Y:S01]  /*63e0*/  F2FP.BF16.PACK_AB R10, R186, R237 ;  /* 0x000000edba0a723e */ /* 0x008fe200000010ff */
[----:B------:R1:W-:Y:S01]  /*63f0*/  MUFU.EX2 R185, R9 ;  /* 0x0000000900b97308 */ /* 0x0003e20000000800 */
[----:B------:R-:W-:Y:S02]  /*6400*/  LOP3.LUT R8, R45, 0xff, RZ, 0xc0, !PT ;  /* 0x000000ff2d087812 */ /* 0x000fe400078ec0ff */
[----:B------:R-:W-:Y:S02]  /*6410*/  @!P4 PRMT R214, R105, 0x5410, RZ ;  /* 0x0000541069d6c816 */ /* 0x000fe400000000ff */
[C---:B------:R-:W-:Y:S02]  /*6420*/  PRMT R210, R10.reuse, 0x7632, R210 ;  /* 0x000076320ad27816 */ /* 0x040fe400000000d2 */
[----:B------:R-:W-:Y:S02]  /*6430*/  ISETP.GE.U32.AND P4, PT, R217, R8, PT ;  /* 0x00000008d900720c */ /* 0x000fe40003f86070 */
[----:B------:R-:W-:Y:S01]  /*6440*/  PRMT R211, R10, 0x7610, R211 ;  /* 0x000076100ad37816 */ /* 0x000fe200000000d3 */
[----:B------:R-:W-:Y:S01]  /*6450*/  @!P0 HFMA2.BF16_V2 R123, -RZ.H0_H0, RZ.H0_H0, -R210.H0_H0 ;  /* 0x200000ffff7b8231 */ /* 0x000fe200003409d2 */
[----:B------:R-:W-:-:S02]  /*6460*/  LOP3.LUT R10, R7, 0xff, RZ, 0xc0, !PT ;  /* 0x000000ff070a7812 */ /* 0x000fc400078ec0ff */
[----:B------:R-:W-:Y:S01]  /*6470*/  PRMT R252, R211, 0x5410, R210 ;  /* 0x00005410d3fc7816 */ /* 0x000fe200000000d2 */
[----:B------:R-:W-:Y:S01]  /*6480*/  @!P1 HFMA2.BF16_V2 R106, -RZ.H0_H0, RZ.H0_H0, -R211.H0_H0 ;  /* 0x200000ffff6a9231 */ /* 0x000fe200003409d3 */
[----:B------:R-:W-:Y:S01]  /*6490*/  @!P0 PRMT R210, R123, 0x5410, RZ ;  /* 0x000054107bd28816 */ /* 0x000fe200000000ff */
[----:B-1----:R-:W-:Y:S01]  /*64a0*/  FFMA.FTZ R9, R16, c[0x0][0x23c], -R2 ;  /* 0x00008f0010097a23 */ /* 0x002fe20000010802 */
[----:B------:R-:W-:Y:S02]  /*64b0*/  LOP3.LUT R16, R25, 0xff, RZ, 0xc0, !PT ;  /* 0x000000ff19107812 */ /* 0x000fe400078ec0ff */
[----:B------:R-:W-:Y:S01]  /*64c0*/  @!P1 PRMT R211, R106, 0x5410, RZ ;  /* 0x000054106ad39816 */ /* 0x000fe200000000ff */
[----:B------:R1:W2:Y:S01]  /*64d0*/  MUFU.EX2 R183, R9 ;  /* 0x0000000900b77308 */ /* 0x0002a20000000800 */
[----:B------:R-:W-:Y:S01]  /*64e0*/  ISETP.GE.U32.AND P1, PT, R217, R10, PT ;  /* 0x0000000ad900720c */ /* 0x000fe20003f26070 */
[----:B------:R-:W-:-:S06]  /*64f0*/  FFMA.FTZ R10, R35, c[0x0][0x23c], -R6 ;  /* 0x00008f00230a7a23 */ /* 0x000fcc0000010806 */
[----:B------:R-:W-:Y:S01]  /*6500*/  MUFU.EX2 R179, R10 ;  /* 0x0000000a00b37308 */ /* 0x000fe20000000800 */
[----:B-1----:R-:W-:Y:S01]  /*6510*/  FFMA.FTZ R9, R33, c[0x0][0x23c], -R6 ;  /* 0x00008f0021097a23 */ /* 0x002fe20000010806 */
[----:B--2---:R-:W-:-:S06]  /*6520*/  F2FP.BF16.PACK_AB R8, R183, R185 ;  /* 0x000000b9b708723e */ /* 0x004fcc00000010ff */
[----:B------:R1:W-:Y:S01]  /*6530*/  MUFU.EX2 R184, R9 ;  /* 0x0000000900b87308 */ /* 0x0003e20000000800 */
[C---:B------:R-:W-:Y:S02]  /*6540*/  PRMT R209, R8.reuse, 0x7632, R209 ;  /* 0x0000763208d17816 */ /* 0x040fe400000000d1 */
[----:B------:R-:W-:Y:S02]  /*6550*/  PRMT R208, R8, 0x7610, R208 ;  /* 0x0000761008d07816 */ /* 0x000fe400000000d0 */
[----:B------:R-:W-:Y:S01]  /*6560*/  SHF.R.U32.HI R8, RZ, 0x18, R7 ;  /* 0x00000018ff087819 */ /* 0x000fe20000011607 */
[----:B------:R-:W-:Y:S01]  /*6570*/  @!P2 HFMA2.BF16_V2 R124, -RZ.H0_H0, RZ.H0_H0, -R209.H0_H0 ;  /* 0x200000ffff7ca231 */ /* 0x000fe200003409d1 */
[----:B------:R-:W-:Y:S01]  /*6580*/  PRMT R250, R208, 0x5410, R209 ;  /* 0x00005410d0fa7816 */ /* 0x000fe200000000d1 */
[----:B------:R-:W-:Y:S01]  /*6590*/  @!P4 HFMA2.BF16_V2 R141, -RZ.H0_H0, RZ.H0_H0, -R208.H0_H0 ;  /* 0x200000ffff8dc231 */ /* 0x000fe200003409d0 */
[----:B------:R-:W-:Y:S02]  /*65a0*/  ISETP.GE.U32.AND P0, PT, R217, R8, PT ;  /* 0x00000008d900720c */ /* 0x000fe40003f06070 */
[----:B------:R-:W-:-:S02]  /*65b0*/  LOP3.LUT R8, R7, 0xffff, RZ, 0xc0, !PT ;  /* 0x0000ffff07087812 */ /* 0x000fc400078ec0ff */
[----:B------:R-:W-:Y:S02]  /*65c0*/  @!P2 PRMT R209, R124, 0x5410, RZ ;  /* 0x000054107cd1a816 */ /* 0x000fe400000000ff */
[----:B------:R-:W-:Y:S01]  /*65d0*/  SHF.R.U32.HI R8, RZ, 0x8, R8 ;  /* 0x00000008ff087819 */ /* 0x000fe20000011608 */
[--C-:B-1----:R-:W-:Y:S01]  /*65e0*/  FFMA.FTZ R9, R34, c[0x0][0x23c], -R6.reuse ;  /* 0x00008f0022097a23 */ /* 0x102fe20000010806 */
[----:B------:R-:W-:Y:S02]  /*65f0*/  SHF.R.U32.HI R7, RZ, 0x10, R7 ;  /* 0x00000010ff077819 */ /* 0x000fe40000011607 */
[----:B------:R-:W-:Y:S01]  /*6600*/  LOP3.LUT R8, R8, 0xffff, RZ, 0xc0, !PT ;  /* 0x0000ffff08087812 */ /* 0x000fe200078ec0ff */
[----:B------:R1:W2:Y:S01]  /*6610*/  MUFU.EX2 R181, R9 ;  /* 0x0000000900b57308 */ /* 0x0002a20000000800 */
[----:B------:R-:W-:Y:S02]  /*6620*/  LOP3.LUT R7, R7, 0xff, RZ, 0xc0, !PT ;  /* 0x000000ff07077812 */ /* 0x000fe400078ec0ff */
[----:B------:R-:W-:Y:S01]  /*6630*/  ISETP.GE.U32.AND P2, PT, R217, R8, PT ;  /* 0x00000008d900720c */ /* 0x000fe20003f46070 */
[----:B------:R-:W-:Y:S01]  /*6640*/  FFMA.FTZ R8, R36, c[0x0][0x23c], -R6 ;  /* 0x00008f0024087a23 */ /* 0x000fe20000010806 */
[----:B------:R-:W-:-:S02]  /*6650*/  @!P4 PRMT R208, R141, 0x5410, RZ ;  /* 0x000054108dd0c816 */ /* 0x000fc400000000ff */
[----:B------:R-:W-:Y:S01]  /*6660*/  ISETP.GE.U32.AND P4, PT, R217, R7, PT ;  /* 0x00000007d900720c */ /* 0x000fe20003f86070 */
[----:B------:R-:W-:Y:S01]  /*6670*/  MUFU.EX2 R177, R8 ;  /* 0x0000000800b17308 */ /* 0x000fe20000000800 */
[----:B------:R-:W-:Y:S02]  /*6680*/  SHF.R.U32.HI R7, RZ, 0x8, R14 ;  /* 0x00000008ff077819 */ /* 0x000fe4000001160e */
[----:B------:R-:W-:Y:S02]  /*6690*/  LOP3.LUT R10, R20, 0xff, RZ, 0xc0, !PT ;  /* 0x000000ff140a7812 */ /* 0x000fe400078ec0ff */
[----:B------:R-:W-:Y:S02]  /*66a0*/  LOP3.LUT R7, R7, 0xffff, RZ, 0xc0, !PT ;  /* 0x0000ffff07077812 */ /* 0x000fe400078ec0ff */
[----:B------:R-:W-:Y:S01]  /*66b0*/  LOP3.LUT R14, R21, 0xff, RZ, 0xc0, !PT ;  /* 0x000000ff150e7812 */ /* 0x000fe200078ec0ff */
[----:B-1----:R-:W-:-:S04]  /*66c0*/  FFMA.FTZ R9, R24, c[0x0][0x23c], -R2 ;  /* 0x00008f0018097a23 */ /* 0x002fc80000010802 */
[----:B------:R1:W-:Y:S02]  /*66d0*/  MUFU.EX2 R182, R9 ;  /* 0x0000000900b67308 */ /* 0x0003e40000000800 */
[----:B-1----:R-:W-:-:S06]  /*66e0*/  FFMA.FTZ R9, R23, c[0x0][0x23c], -R2 ;  /* 0x00008f0017097a23 */ /* 0x002fcc0000010802 */
[----:B------:R2:W1:Y:S02]  /*66f0*/  MUFU.EX2 R180, R9 ;  /* 0x0000000900b47308 */ /* 0x0004640000000800 */
[----:B--2---:R-:W-:Y:S02]  /*6700*/  F2FP.BF16.PACK_AB R9, R181, R184 ;  /* 0x000000b8b509723e */ /* 0x004fe400000010ff */
[----:B-1----:R-:W-:Y:S02]  /*6710*/  F2FP.BF16.PACK_AB R8, R180, R182 ;  /* 0x000000b6b408723e */ /* 0x002fe400000010ff */
[C---:B------:R-:W-:Y:S02]  /*6720*/  PRMT R206, R9.reuse, 0x7632, R206 ;  /* 0x0000763209ce7816 */ /* 0x040fe400000000ce */
[----:B------:R-:W-:Y:S01]  /*6730*/  PRMT R207, R9, 0x7610, R207 ;  /* 0x0000761009cf7816 */ /* 0x000fe200000000cf */
[----:B------:R-:W-:Y:S01]  /*6740*/  FFMA.FTZ R9, R27, c[0x0][0x23c], -R2 ;  /* 0x00008f001b097a23 */ /* 0x000fe20000010802 */
[C---:B------:R-:W-:Y:S01]  /*6750*/  PRMT R205, R8.reuse, 0x7632, R205 ;  /* 0x0000763208cd7816 */ /* 0x040fe200000000cd */
[----:B------:R-:W-:Y:S01]  /*6760*/  @!P2 HFMA2.BF16_V2 R154, -RZ.H0_H0, RZ.H0_H0, -R206.H0_H0 ;  /* 0x200000ffff9aa231 */ /* 0x000fe200003409ce */
[----:B------:R-:W-:Y:S01]  /*6770*/  PRMT R204, R8, 0x7610, R204 ;  /* 0x0000761008cc7816 */ /* 0x000fe200000000cc */
[----:B------:R-:W-:Y:S01]  /*6780*/  FFMA.FTZ R8, R26, c[0x0][0x23c], -R2 ;  /* 0x00008f001a087a23 */ /* 0x000fe20000010802 */
[----:B------:R1:W-:Y:S01]  /*6790*/  MUFU.EX2 R178, R9 ;  /* 0x0000000900b27308 */ /* 0x0003e20000000800 */
[----:B------:R-:W-:Y:S01]  /*67a0*/  PRMT R238, R207, 0x5410, R206 ;  /* 0x00005410cfee7816 */ /* 0x000fe200000000ce */
[----:B------:R-:W-:Y:S01]  /*67b0*/  @!P0 HFMA2.BF16_V2 R153, -RZ.H0_H0, RZ.H0_H0, -R205.H0_H0 ;  /* 0x200000ffff998231 */ /* 0x000fe200003409cd */
[----:B------:R-:W-:Y:S01]  /*67c0*/  @!P2 PRMT R206, R154, 0x5410, RZ ;  /* 0x000054109acea816 */ /* 0x000fe200000000ff */
[----:B------:R-:W-:Y:S01]  /*67d0*/  @!P4 HFMA2.BF16_V2 R155, -RZ.H0_H0, RZ.H0_H0, -R204.H0_H0 ;  /* 0x200000ffff9bc231 */ /* 0x000fe200003409cc */
[----:B------:R-:W-:Y:S01]  /*67e0*/  ISETP.GE.U32.AND P2, PT, R217, R7, PT ;  /* 0x00000007d900720c */ /* 0x000fe20003f46070 */
[----:B------:R-:W-:Y:S01]  /*67f0*/  @!P1 HFMA2.BF16_V2 R152, -RZ.H0_H0, RZ.H0_H0, -R207.H0_H0 ;  /* 0x200000ffff989231 */ /* 0x000fe200003409cf */
[----:B------:R-:W-:Y:S01]  /*6800*/  F2FP.BF16.PACK_AB R7, R177, R179 ;  /* 0x000000b3b107723e */ /* 0x000fe200000010ff */
[----:B------:R2:W3:Y:S01]  /*6810*/  MUFU.EX2 R172, R8 ;  /* 0x0000000800ac7308 */ /* 0x0004e20000000800 */
[----:B------:R-:W-:-:S02]  /*6820*/  PRMT R78, R204, 0x5410, R205 ;  /* 0x00005410cc4e7816 */ /* 0x000fc400000000cd */
[C---:B------:R-:W-:Y:S02]  /*6830*/  PRMT R201, R7.reuse, 0x7610, R201 ;  /* 0x0000761007c97816 */ /* 0x040fe400000000c9 */
[----:B------:R-:W-:Y:S01]  /*6840*/  PRMT R200, R7, 0x7632, R200 ;  /* 0x0000763207c87816 */ /* 0x000fe200000000c8 */
[--C-:B------:R-:W-:Y:S01]  /*6850*/  FFMA.FTZ R7, R116, c[0x0][0x23c], -R6.reuse ;  /* 0x00008f0074077a23 */ /* 0x100fe20000010806 */
[----:B------:R-:W-:Y:S01]  /*6860*/  @!P4 PRMT R204, R155, 0x5410, RZ ;  /* 0x000054109bccc816 */ /* 0x000fe200000000ff */
[----:B-1----:R-:W-:Y:S01]  /*6870*/  FFMA.FTZ R9, R120, c[0x0][0x23c], -R6 ;  /* 0x00008f0078097a23 */ /* 0x002fe20000010806 */
[----:B------:R-:W-:Y:S01]  /*6880*/  @!P0 PRMT R205, R153, 0x5410, RZ ;  /* 0x0000541099cd8816 */ /* 0x000fe200000000ff */
[----:B------:R3:W-:Y:S01]  /*6890*/  MUFU.EX2 R105, R7 ;  /* 0x0000000700697308 */ /* 0x0007e20000000800 */
[----:B------:R-:W-:Y:S01]  /*68a0*/  ISETP.GE.U32.AND P0, PT, R217, R61, PT ;  /* 0x0000003dd900720c */ /* 0x000fe20003f06070 */
[----:B------:R-:W-:Y:S01]  /*68b0*/  @!P2 HFMA2.BF16_V2 R157, -RZ.H0_H0, RZ.H0_H0, -R200.H0_H0 ;  /* 0x200000ffff9da231 */ /* 0x000fe200003409c8 */
[----:B------:R-:W-:-:S02]  /*68c0*/  PRMT R231, R201, 0x5410, R200 ;  /* 0x00005410c9e77816 */ /* 0x000fc400000000c8 */
[----:B------:R-:W-:Y:S02]  /*68d0*/  @!P1 PRMT R207, R152, 0x5410, RZ ;  /* 0x0000541098cf9816 */ /* 0x000fe400000000ff */
[----:B--2---:R-:W-:Y:S01]  /*68e0*/  LOP3.LUT R8, R29, 0xff, RZ, 0xc0, !PT ;  /* 0x000000ff1d087812 */ /* 0x004fe200078ec0ff */
[----:B------:R1:W2:Y:S01]  /*68f0*/  MUFU.EX2 R106, R9 ;  /* 0x00000009006a7308 */ /* 0x0002a20000000800 */
[----:B------:R-:W-:Y:S02]  /*6900*/  @!P2 PRMT R200, R157, 0x5410, RZ ;  /* 0x000054109dc8a816 */ /* 0x000fe400000000ff */
[C---:B------:R-:W-:Y:S02]  /*6910*/  ISETP.GE.U32.AND P4, PT, R217.reuse, R8, PT ;  /* 0x00000008d900720c */ /* 0x040fe40003f86070 */
[----:B------:R-:W-:Y:S01]  /*6920*/  ISETP.GE.U32.AND P2, PT, R217, R10, PT ;  /* 0x0000000ad900720c */ /* 0x000fe20003f46070 */
[----:B------:R-:W-:Y:S01]  /*6930*/  IMAD.WIDE.U32 R10, R85, -0x2daee0ad, RZ ;  /* 0xd2511f53550a7825 */ /* 0x000fe200078e00ff */
[----:B------:R-:W-:-:S02]  /*6940*/  ISETP.GE.U32.AND P1, PT, R217, R28, PT ;  /* 0x0000001cd900720c */ /* 0x000fc40003f26070 */
[----:B---3--:R-:W-:Y:S01]  /*6950*/  F2FP.BF16.PACK_AB R7, R172, R178 ;  /* 0x000000b2ac07723e */ /* 0x008fe200000010ff */
[----:B------:R-:W-:Y:S01]  /*6960*/  IMAD.MOV.U32 R85, RZ, RZ, R252 ;  /* 0x000000ffff557224 */ /* 0x000fe200078e00fc */
[----:B------:R-:W-:Y:S02]  /*6970*/  LOP3.LUT R48, R11, UR31, R48, 0x96, !PT ;  /* 0x0000001f0b307c12 */ /* 0x000fe4000f8e9630 */
[C---:B------:R-:W-:Y:S02]  /*6980*/  PRMT R199, R7.reuse, 0x7610, R199 ;  /* 0x0000761007c77816 */ /* 0x040fe400000000c7 */
[----:B------:R-:W-:Y:S01]  /*6990*/  PRMT R198, R7, 0x7632, R198 ;  /* 0x0000763207c67816 */ /* 0x000fe200000000c6 */
[----:B-1----:R-:W-:Y:S01]  /*69a0*/  IMAD.WIDE.U32 R8, R75, -0x326172a9, RZ ;  /* 0xcd9e8d574b087825 */ /* 0x002fe200078e00ff */
[----:B------:R-:W-:Y:S01]  /*69b0*/  LOP3.LUT R7, R20, 0xffff, RZ, 0xc0, !PT ;  /* 0x0000ffff14077812 */ /* 0x000fe200078ec0ff */
[----:B------:R-:W-:Y:S01]  /*69c0*/  @!P4 HFMA2.BF16_V2 R158, -RZ.H0_H0, RZ.H0_H0, -R199.H0_H0 ;  /* 0x200000ffff9ec231 */ /* 0x000fe200003409c7 */
[----:B------:R-:W-:Y:S01]  /*69d0*/  PRMT R79, R199, 0x5410, R198 ;  /* 0x00005410c74f7816 */ /* 0x000fe200000000c6 */
[----:B------:R-:W-:Y:S01]  /*69e0*/  @!P1 HFMA2.BF16_V2 R156, -RZ.H0_H0, RZ.H0_H0, -R201.H0_H0 ;  /* 0x200000ffff9c9231 */ /* 0x000fe200003409c9 */
[----:B------:R-:W-:-:S02]  /*69f0*/  SHF.R.U32.HI R7, RZ, 0x8, R7 ;  /* 0x00000008ff077819 */ /* 0x000fc40000011607 */
[----:B------:R-:W-:Y:S02]  /*6a00*/  @!P4 PRMT R199, R158, 0x5410, RZ ;  /* 0x000054109ec7c816 */ /* 0x000fe400000000ff */
[----:B------:R-:W-:Y:S02]  /*6a10*/  LOP3.LUT R7, R7, 0xffff, RZ, 0xc0, !PT ;  /* 0x0000ffff07077812 */ /* 0x000fe400078ec0ff */
[----:B------:R-:W-:Y:S02]  /*6a20*/  LOP3.LUT R26, R9, UR32, R50, 0x96, !PT ;  /* 0x00000020091a7c12 */ /* 0x000fe4000f8e9632 */
[----:B------:R-:W-:Y:S01]  /*6a30*/  ISETP.GE.U32.AND P4, PT, R217, R7, PT ;  /* 0x00000007d900720c */ /* 0x000fe20003f86070 */
[----:B------:R-:W-:Y:S01]  /*6a40*/  FFMA.FTZ R7, R122, c[0x0][0x23c], -R2 ;  /* 0x00008f007a077a23 */ /* 0x000fe20000010802 */
[C---:B------:R-:W-:Y:S02]  /*6a50*/  LOP3.LUT R59, R8.reuse, 0xffff, RZ, 0xc0, !PT ;  /* 0x0000ffff083b7812 */ /* 0x040fe400078ec0ff */
[----:B--2---:R-:W-:Y:S01]  /*6a60*/  F2FP.BF16.PACK_AB R9, R105, R106 ;  /* 0x0000006a6909723e */ /* 0x004fe200000010ff */
[----:B------:R1:W-:Y:S01]  /*6a70*/  MUFU.EX2 R104, R7 ;  /* 0x0000000700687308 */ /* 0x0003e20000000800 */
[----:B------:R-:W-:-:S02]  /*6a80*/  LOP3.LUT R50, R8, 0xff, RZ, 0xc0, !PT ;  /* 0x000000ff08327812 */ /* 0x000fc400078ec0ff */
[C---:B------:R-:W-:Y:S02]  /*6a90*/  PRMT R193, R9.reuse, 0x7632, R193 ;  /* 0x0000763209c17816 */ /* 0x040fe400000000c1 */
[----:B------:R-:W-:Y:S02]  /*6aa0*/  PRMT R194, R9, 0x7610, R194 ;  /* 0x0000761009c27816 */ /* 0x000fe400000000c2 */
[--C-:B------:R-:W-:Y:S01]  /*6ab0*/  SHF.R.U32.HI R76, RZ, 0x10, R8.reuse ;  /* 0x00000010ff4c7819 */ /* 0x100fe20000011608 */
[----:B------:R-:W-:Y:S01]  /*6ac0*/  @!P4 HFMA2.BF16_V2 R161, -RZ.H0_H0, RZ.H0_H0, -R193.H0_H0 ;  /* 0x200000ffffa1c231 */ /* 0x000fe200003409c1 */
[----:B------:R-:W-:Y:S01]  /*6ad0*/  PRMT R36, R194, 0x5410, R193 ;  /* 0x00005410c2247816 */ /* 0x000fe200000000c1 */
[----:B------:R-:W-:Y:S01]  /*6ae0*/  @!P2 HFMA2.BF16_V2 R160, -RZ.H0_H0, RZ.H0_H0, -R194.H0_H0 ;  /* 0x200000ffffa0a231 */ /* 0x000fe200003409c2 */
[----:B------:R-:W-:Y:S01]  /*6af0*/  SHF.R.U32.HI R61, RZ, 0x18, R8 ;  /* 0x00000018ff3d7819 */ /* 0x000fe20000011608 */
[----:B------:R-:W-:Y:S01]  /*6b00*/  IMAD.WIDE.U32 R8, R82, -0x326172a9, RZ ;  /* 0xcd9e8d5752087825 */ /* 0x000fe200078e00ff */
[----:B------:R-:W-:-:S02]  /*6b10*/  @!P4 PRMT R193, R161, 0x5410, RZ ;  /* 0x00005410a1c1c816 */ /* 0x000fc400000000ff */
[----:B------:R-:W-:Y:S01]  /*6b20*/  LOP3.LUT R175, R10, 0xffff, RZ, 0xc0, !PT ;  /* 0x0000ffff0aaf7812 */ /* 0x000fe200078ec0ff */
[----:B-1----:R-:W-:Y:S01]  /*6b30*/  FFMA.FTZ R7, R118, c[0x0][0x23c], -R2 ;  /* 0x00008f0076077a23 */ /* 0x002fe20000010802 */
[----:B------:R-:W-:Y:S01]  /*6b40*/  LOP3.LUT R44, R9, UR32, R40, 0x96, !PT ;  /* 0x00000020092c7c12 */ /* 0x000fe2000f8e9628 */
[----:B------:R-:W-:Y:S01]  /*6b50*/  FFMA.FTZ R11, R109, c[0x0][0x23c], -R6 ;  /* 0x00008f006d0b7a23 */ /* 0x000fe20000010806 */
[C---:B------:R-:W-:Y:S01]  /*6b60*/  LOP3.LUT R75, R8.reuse, 0xff, RZ, 0xc0, !PT ;  /* 0x000000ff084b7812 */ /* 0x040fe200078ec0ff */
[----:B------:R1:W2:Y:S01]  /*6b70*/  MUFU.EX2 R103, R7 ;  /* 0x0000000700677308 */ /* 0x0002a20000000800 */
[----:B------:R-:W-:Y:S01]  /*6b80*/  LOP3.LUT R141, R8, 0xffff, RZ, 0xc0, !PT ;  /* 0x0000ffff088d7812 */ /* 0x000fe200078ec0ff */
[----:B------:R-:W-:Y:S01]  /*6b90*/  IMAD.MOV.U32 R82, RZ, RZ, R237 ;  /* 0x000000ffff527224 */ /* 0x000fe200078e00ed */
[--C-:B------:R-:W-:Y:S02]  /*6ba0*/  SHF.R.U32.HI R124, RZ, 0x10, R8.reuse ;  /* 0x00000010ff7c7819 */ /* 0x100fe40000011608 */
[----:B------:R-:W-:Y:S01]  /*6bb0*/  SHF.R.U32.HI R74, RZ, 0x18, R8 ;  /* 0x00000018ff4a7819 */ /* 0x000fe20000011608 */
[----:B------:R-:W-:Y:S01]  /*6bc0*/  IMAD.WIDE.U32 R8, R86, -0x2daee0ad, RZ ;  /* 0xd2511f5356087825 */ /* 0x000fe200078e00ff */
[----:B------:R-:W-:Y:S01]  /*6bd0*/  LOP3.LUT R80, R10, 0xff, RZ, 0xc0, !PT ;  /* 0x000000ff0a507812 */ /* 0x000fe200078ec0ff */
[----:B------:R3:W-:Y:S01]  /*6be0*/  MUFU.EX2 R109, R11 ;  /* 0x0000000b006d7308 */ /* 0x0007e20000000800 */
[----:B------:R-:W-:Y:S01]  /*6bf0*/  SHF.R.U32.HI R83, RZ, 0x10, R10 ;  /* 0x00000010ff537819 */ /* 0x000fe2000001160a */
[----:B------:R-:W-:Y:S01]  /*6c00*/  IMAD.MOV.U32 R86, RZ, RZ, R239 ;  /* 0x000000ffff567224 */ /* 0x000fe200078e00ef */
[----:B------:R-:W-:-:S02]  /*6c10*/  LOP3.LUT R118, R8, 0xffff, RZ, 0xc0, !PT ;  /* 0x0000ffff08767812 */ /* 0x000fc400078ec0ff */
[----:B------:R-:W-:Y:S02]  /*6c20*/  LOP3.LUT R123, R8, 0xff, RZ, 0xc0, !PT ;  /* 0x000000ff087b7812 */ /* 0x000fe400078ec0ff */
[----:B------:R-:W-:Y:S02]  /*6c30*/  SHF.R.U32.HI R120, RZ, 0x10, R8 ;  /* 0x00000010ff787819 */ /* 0x000fe40000011608 */
[----:B-1----:R-:W-:Y:S02]  /*6c40*/  SHF.R.U32.HI R7, RZ, 0x10, R20 ;  /* 0x00000010ff077819 */ /* 0x002fe40000011614 */
[----:B------:R-:W-:Y:S01]  /*6c50*/  SHF.R.U32.HI R122, RZ, 0x18, R8 ;  /* 0x00000018ff7a7819 */ /* 0x000fe20000011608 */
[----:B------:R-:W-:Y:S01]  /*6c60*/  FFMA.FTZ R8, R113, c[0x0][0x23c], -R6 ;  /* 0x00008f0071087a23 */ /* 0x000fe20000010806 */
[----:B------:R-:W-:Y:S02]  /*6c70*/  LOP3.LUT R7, R7, 0xff, RZ, 0xc0, !PT ;  /* 0x000000ff07077812 */ /* 0x000fe400078ec0ff */
[----:B------:R-:W-:Y:S01]  /*6c80*/  LOP3.LUT R46, R9, UR31, R56, 0x96, !PT ;  /* 0x0000001f092e7c12 */ /* 0x000fe2000f8e9638 */
[----:B------:R1:W-:Y:S01]  /*6c90*/  MUFU.EX2 R236, R8 ;  /* 0x0000000800ec7308 */ /* 0x0003e20000000800 */
[----:B------:R-:W-:-:S02]  /*6ca0*/  ISETP.GE.U32.AND P4, PT, R217, R7, PT ;  /* 0x00000007d900720c */ /* 0x000fc40003f86070 */
[----:B--2---:R-:W-:Y:S02]  /*6cb0*/  F2FP.BF16.PACK_AB R7, R103, R104 ;  /* 0x000000686707723e */ /* 0x004fe400000010ff */
[----:B------:R-:W-:Y:S01]  /*6cc0*/  SHF.R.U32.HI R77, RZ, 0x18, R10 ;  /* 0x00000018ff4d7819 */ /* 0x000fe2000001160a */
[----:B---3--:R-:W-:Y:S01]  /*6cd0*/  IMAD.WIDE.U32 R10, R99, -0x326172a9, RZ ;  /* 0xcd9e8d57630a7825 */ /* 0x008fe200078e00ff */
[C---:B------:R-:W-:Y:S02]  /*6ce0*/  PRMT R195, R7.reuse, 0x7610, R195 ;  /* 0x0000761007c37816 */ /* 0x040fe400000000c3 */
[----:B------:R-:W-:Y:S01]  /*6cf0*/  PRMT R191, R7, 0x7632, R191 ;  /* 0x0000763207bf7816 */ /* 0x000fe200000000bf */
[----:B------:R-:W-:Y:S01]  /*6d00*/  FFMA.FTZ R7, R114, c[0x0][0x23c], -R6 ;  /* 0x00008f0072077a23 */ /* 0x000fe20000010806 */
[----:B------:R-:W-:Y:S02]  /*6d10*/  LOP3.LUT R12, R11, UR32, R58, 0x96, !PT ;  /* 0x000000200b0c7c12 */ /* 0x000fe4000f8e963a */
[----:B------:R-:W-:Y:S01]  /*6d20*/  PRMT R37, R195, 0x5410, R191 ;  /* 0x00005410c3257816 */ /* 0x000fe200000000bf */
[----:B------:R-:W-:Y:S01]  /*6d30*/  @!P4 HFMA2.BF16_V2 R162, -RZ.H0_H0, RZ.H0_H0, -R195.H0_H0 ;  /* 0x200000ffffa2c231 */ /* 0x000fe200003409c3 */
[----:B------:R2:W-:Y:S01]  /*6d40*/  MUFU.EX2 R81, R7 ;  /* 0x0000000700517308 */ /* 0x0005e20000000800 */
[----:B-1----:R-:W-:Y:S01]  /*6d50*/  FFMA.FTZ R8, R108, c[0x0][0x23c], -R6 ;  /* 0x00008f006c087a23 */ /* 0x002fe20000010806 */
[----:B------:R-:W-:-:S02]  /*6d60*/  LOP3.LUT R19, R10, 0xffff, RZ, 0xc0, !PT ;  /* 0x0000ffff0a137812 */ /* 0x000fc400078ec0ff */
[----:B------:R-:W-:Y:S02]  /*6d70*/  @!P4 PRMT R195, R162, 0x5410, RZ ;  /* 0x00005410a2c3c816 */ /* 0x000fe400000000ff */
[----:B------:R-:W-:Y:S02]  /*6d80*/  LOP3.LUT R24, R10, 0xff, RZ, 0xc0, !PT ;  /* 0x000000ff0a187812 */ /* 0x000fe400078ec0ff */
[----:B------:R1:W3:Y:S01]  /*6d90*/  MUFU.EX2 R89, R8 ;  /* 0x0000000800597308 */ /* 0x0002e20000000800 */
[----:B------:R-:W-:Y:S02]  /*6da0*/  SHF.R.U32.HI R23, RZ, 0x18, R10 ;  /* 0x00000018ff177819 */ /* 0x000fe4000001160a */
[----:B------:R-:W-:Y:S02]  /*6db0*/  @!P1 PRMT R201, R156, 0x5410, RZ ;  /* 0x000054109cc99816 */ /* 0x000fe400000000ff */
[----:B------:R-:W-:Y:S02]  /*6dc0*/  ISETP.GE.U32.AND P1, PT, R217, R30, PT ;  /* 0x0000001ed900720c */ /* 0x000fe40003f26070 */
[----:B------:R-:W-:-:S02]  /*6dd0*/  SHF.R.U32.HI R11, RZ, 0x18, R21 ;  /* 0x00000018ff0b7819 */ /* 0x000fc40000011615 */
[----:B--2---:R-:W-:Y:S02]  /*6de0*/  SHF.R.U32.HI R7, RZ, 0x18, R20 ;  /* 0x00000018ff077819 */ /* 0x004fe40000011614 */
[----:B------:R-:W-:Y:S02]  /*6df0*/  SHF.R.U32.HI R20, RZ, 0x10, R10 ;  /* 0x00000010ff147819 */ /* 0x000fe4000001160a */
[C---:B------:R-:W-:Y:S01]  /*6e00*/  ISETP.GE.U32.AND P4, PT, R217.reuse, R7, PT ;  /* 0x00000007d900720c */ /* 0x040fe20003f86070 */
[----:B------:R-:W-:Y:S01]  /*6e10*/  IMAD.WIDE.U32 R6, R98, -0x326172a9, RZ ;  /* 0xcd9e8d5762067825 */ /* 0x000fe200078e00ff */
[----:B------:R-:W-:Y:S02]  /*6e20*/  @!P2 PRMT R194, R160, 0x5410, RZ ;  /* 0x00005410a0c2a816 */ /* 0x000fe400000000ff */
[----:B------:R-:W-:Y:S01]  /*6e30*/  ISETP.GE.U32.AND P2, PT, R217, R66, PT ;  /* 0x00000042d900720c */ /* 0x000fe20003f46070 */
[----:B-1----:R-:W-:Y:S01]  /*6e40*/  IMAD.WIDE.U32 R8, R100, -0x2daee0ad, RZ ;  /* 0xd2511f5364087825 */ /* 0x002fe200078e00ff */
[----:B------:R-:W-:Y:S01]  /*6e50*/  LOP3.LUT R45, R7, UR32, R52, 0x96, !PT ;  /* 0x00000020072d7c12 */ /* 0x000fe2000f8e9634 */
[----:B------:R-:W-:Y:S01]  /*6e60*/  @!P1 HFMA2.BF16_V2 R159, -RZ.H0_H0, RZ.H0_H0, -R198.H0_H0 ;  /* 0x200000ffff9f9231 */ /* 0x000fe200003409c6 */
[C---:B------:R-:W-:Y:S01]  /*6e70*/  LOP3.LUT R52, R6.reuse, 0xffff, RZ, 0xc0, !PT ;  /* 0x0000ffff06347812 */ /* 0x040fe200078ec0ff */
[----:B------:R-:W-:Y:S01]  /*6e80*/  FFMA.FTZ R7, R139, c[0x0][0x23c], -R2 ;  /* 0x00008f008b077a23 */ /* 0x000fe20000010802 */
[----:B------:R-:W-:Y:S01]  /*6e90*/  LOP3.LUT R56, R6, 0xff, RZ, 0xc0, !PT ;  /* 0x000000ff06387812 */ /* 0x000fe200078ec0ff */
[----:B------:R-:W-:Y:S01]  /*6ea0*/  IMAD.MOV.U32 R66, RZ, RZ, R79 ;  /* 0x000000ffff427224 */ /* 0x000fe200078e004f */
[--C-:B------:R-:W-:Y:S01]  /*6eb0*/  SHF.R.U32.HI R113, RZ, 0x10, R6.reuse ;  /* 0x00000010ff717819 */ /* 0x100fe20000011606 */
[----:B------:R-:W-:Y:S01]  /*6ec0*/  @!P4 HFMA2.BF16_V2 R163, -RZ.H0_H0, RZ.H0_H0, -R191.H0_H0 ;  /* 0x200000ffffa3c231 */ /* 0x000fe200003409bf */
[----:B------:R-:W-:Y:S01]  /*6ed0*/  SHF.R.U32.HI R114, RZ, 0x18, R6 ;  /* 0x00000018ff727819 */ /* 0x000fe20000011606 */
[----:B------:R-:W-:Y:S01]  /*6ee0*/  FFMA.FTZ R6, R131, c[0x0][0x23c], -R2 ;  /* 0x00008f0083067a23 */ /* 0x000fe20000010802 */
[----:B------:R-:W-:Y:S01]  /*6ef0*/  LOP3.LUT R47, R9, UR31, R54, 0x96, !PT ;  /* 0x0000001f092f7c12 */ /* 0x000fe2000f8e9636 */
[----:B------:R1:W-:Y:S01]  /*6f00*/  MUFU.EX2 R100, R7 ;  /* 0x0000000700647308 */ /* 0x0003e20000000800 */
[----:B------:R-:W-:Y:S01]  /*6f10*/  LOP3.LUT R54, R8, 0xffff, RZ, 0xc0, !PT ;  /* 0x0000ffff08367812 */ /* 0x000fe200078ec0ff */
[----:B------:R-:W-:Y:S01]  /*6f20*/  FFMA.FTZ R9, R130, c[0x0][0x23c], -R2 ;  /* 0x00008f0082097a23 */ /* 0x000fe20000010802 */
[----:B------:R-:W-:Y:S01]  /*6f30*/  LOP3.LUT R58, R8, 0xff, RZ, 0xc0, !PT ;  /* 0x000000ff083a7812 */ /* 0x000fe200078ec0ff */
[----:B---3--:R-:W-:Y:S01]  /*6f40*/  IMAD.MOV.U32 R130, RZ, RZ, R89 ;  /* 0x000000ffff827224 */ /* 0x008fe200078e0059 */
[----:B------:R-:W-:-:S02]  /*6f50*/  SHF.R.U32.HI R115, RZ, 0x10, R8 ;  /* 0x00000010ff737819 */ /* 0x000fc40000011608 */
[----:B------:R-:W-:Y:S01]  /*6f60*/  SHF.R.U32.HI R116, RZ, 0x18, R8 ;  /* 0x00000018ff747819 */ /* 0x000fe20000011608 */
[----:B------:R2:W-:Y:S01]  /*6f70*/  MUFU.EX2 R108, R6 ;  /* 0x00000006006c7308 */ /* 0x0005e20000000800 */
[----:B------:R-:W-:Y:S01]  /*6f80*/  LOP3.LUT R8, R71, 0xff, RZ, 0xc0, !PT ;  /* 0x000000ff47087812 */ /* 0x000fe200078ec0ff */
[----:B------:R-:W-:Y:S01]  /*6f90*/  IMAD.MOV.U32 R71, RZ, RZ, R231 ;  /* 0x000000ffff477224 */ /* 0x000fe200078e00e7 */
[----:B------:R-:W-:Y:S02]  /*6fa0*/  @!P4 PRMT R191, R163, 0x5410, RZ ;  /* 0x00005410a3bfc816 */ /* 0x000fe400000000ff */
[----:B------:R-:W-:Y:S01]  /*6fb0*/  PRMT R29, R8, 0x5410, R72 ;  /* 0x00005410081d7816 */ /* 0x000fe20000000048 */
[----:B------:R-:W-:Y:S01]  /*6fc0*/  IMAD.MOV.U32 R72, RZ, RZ, R228 ;  /* 0x000000ffff487224 */ /* 0x000fe200078e00e4 */
[----:B------:R-:W-:Y:S01]  /*6fd0*/  LOP3.LUT R8, R62, 0xff, RZ, 0xc0, !PT ;  /* 0x000000ff3e087812 */ /* 0x000fe200078ec0ff */
[----:B------:R3:W4:Y:S01]  /*6fe0*/  MUFU.EX2 R10, R9 ;  /* 0x00000009000a7308 */ /* 0x0007220000000800 */
[----:B-1----:R-:W-:Y:S01]  /*6ff0*/  LOP3.LUT R7, R84, 0xff, RZ, 0xc0, !PT ;  /* 0x000000ff54077812 */ /* 0x002fe200078ec0ff */
[----:B------:R-:W-:Y:S01]  /*7000*/  IMAD.MOV.U32 R84, RZ, RZ, R238 ;  /* 0x000000ffff547224 */ /* 0x000fe200078e00ee */
[----:B------:R-:W-:Y:S01]  /*7010*/  PRMT R30, R8, 0x5410, R64 ;  /* 0x00005410081e7816 */ /* 0x000fe20000000040 */
[----:B------:R-:W-:Y:S01]  /*7020*/  FFMA.FTZ R8, R129, c[0x0][0x23c], -R2 ;  /* 0x00008f0081087a23 */ /* 0x000fe20000010802 */
[----:B------:R-:W-:Y:S01]  /*7030*/  ISETP.GE.U32.AND P4, PT, R217, R7, PT ;  /* 0x00000007d900720c */ /* 0x000fe20003f86070 */
[----:B------:R-:W-:Y:S01]  /*7040*/  IMAD.MOV.U32 R62, RZ, RZ, R72 ;  /* 0x000000ffff3e7224 */ /* 0x000fe200078e0048 */
[----:B------:R-:W-:Y:S01]  /*7050*/  SHF.R.U32.HI R7, RZ, 0x8, R38 ;  /* 0x00000008ff077819 */ /* 0x000fe20000011626 */
[----:B------:R1:W-:Y:S01]  /*7060*/  MUFU.EX2 R139, R8 ;  /* 0x00000008008b7308 */ /* 0x0003e20000000800 */
[----:B--2---:R-:W-:Y:S01]  /*7070*/  SHF.R.U32.HI R6, RZ, 0x8, R67 ;  /* 0x00000008ff067819 */ /* 0x004fe20000011643 */
[----:B------:R-:W-:Y:S01]  /*7080*/  IMAD.MOV.U32 R67, RZ, RZ, R236 ;  /* 0x000000ffff437224 */ /* 0x000fe200078e00ec */
[----:B------:R-:W-:Y:S01]  /*7090*/  PRMT R32, R43, 0x5410, R7 ;  /* 0x000054102b207816 */ /* 0x000fe20000000007 */
[----:B------:R-:W-:Y:S01]  /*70a0*/  IMAD.MOV.U32 R72, RZ, RZ, R250 ;  /* 0x000000ffff487224 */ /* 0x000fe200078e00fa */
[----:B------:R-:W-:Y:S01]  /*70b0*/  PRMT R27, R73, 0x5410, R6 ;  /* 0x00005410491b7816 */ /* 0x000fe20000000006 */
[----:B------:R-:W-:Y:S01]  /*70c0*/  IMAD.MOV.U32 R73, RZ, RZ, R230 ;  /* 0x000000ffff497224 */ /* 0x000fe200078e00e6 */
[----:B------:R-:W-:Y:S01]  /*70d0*/  SHF.R.U32.HI R6, RZ, 0x8, R60 ;  /* 0x00000008ff067819 */ /* 0x000fe2000001163c */
[--C-:B---3--:R-:W-:Y:S01]  /*70e0*/  FFMA.FTZ R9, R128, c[0x0][0x23c], -R2.reuse ;  /* 0x00008f0080097a23 */ /* 0x108fe20000010802 */
[----:B------:R-:W-:Y:S01]  /*70f0*/  LOP3.LUT R7, R55, 0xff, RZ, 0xc0, !PT ;  /* 0x000000ff37077812 */ /* 0x000fe200078ec0ff */
[----:B------:R-:W-:Y:S01]  /*7100*/  FFMA.FTZ R2, R127, c[0x0][0x23c], -R2 ;  /* 0x00008f007f027a23 */ /* 0x000fe20000010802 */
[----:B------:R-:W-:Y:S01]  /*7110*/  PRMT R28, R63, 0x5410, R6 ;  /* 0x000054103f1c7816 */ /* 0x000fe20000000006 */
[----:B------:R2:W-:Y:S01]  /*7120*/  MUFU.EX2 R131, R9 ;  /* 0x0000000900837308 */ /* 0x0005e20000000800 */
[----:B------:R-:W-:Y:S01]  /*7130*/  F2FP.BF16.PACK_AB R6, R102, R101 ;  /* 0x000000656606723e */ /* 0x000fe200000010ff */
[----:B------:R-:W-:Y:S01]  /*7140*/  IMAD R128, R217, 0x10000, R217 ;  /* 0x00010000d9807824 */ /* 0x000fe200078e02d9 */
[----:B------:R-:W-:Y:S01]  /*7150*/  PRMT R31, R7, 0x5410, R57 ;  /* 0x00005410071f7816 */ /* 0x000fe20000000039 */
[----:B-1----:R-:W-:Y:S01]  /*7160*/  FFMA.FTZ R8, R140, c[0x0][0x23c], -R17 ;  /* 0x00008f008c087a23 */ /* 0x002fe20000010811 */
[C---:B------:R-:W-:Y:S01]  /*7170*/  PRMT R188, R6.reuse, 0x7610, R188 ;  /* 0x0000761006bc7816 */ /* 0x040fe200000000bc */
[----:B------:R-:W-:Y:S01]  /*7180*/  IMAD.MOV.U32 R60, RZ, RZ, R227 ;  /* 0x000000ffff3c7224 */ /* 0x000fe200078e00e3 */
[----:B------:R-:W-:Y:S01]  /*7190*/  PRMT R187, R6, 0x7632, R187 ;  /* 0x0000763206bb7816 */ /* 0x000fe200000000bb */
[----:B------:R1:W3:Y:S01]  /*71a0*/  MUFU.EX2 R64, R2 ;  /* 0x0000000200407308 */ /* 0x0002e20000000800 */
[----:B------:R-:W-:Y:S01]  /*71b0*/  SHF.R.U32.HI R6, RZ, 0x8, R107 ;  /* 0x00000008ff067819 */ /* 0x000fe2000001166b */
[----:B------:R-:W-:Y:S01]  /*71c0*/  @!P6 HFMA2.BF16_V2 R164, -RZ.H0_H0, RZ.H0_H0, -R188.H0_H0 ;  /* 0x200000ffffa4e231 */ /* 0x000fe200003409bc */
[----:B------:R-:W-:Y:S01]  /*71d0*/  PRMT R38, R188, 0x5410, R187 ;  /* 0x00005410bc267816 */ /* 0x000fe200000000bb */
[----:B----4-:R-:W-:Y:S01]  /*71e0*/  IMAD.MOV.U32 R107, RZ, RZ, R10 ;  /* 0x000000ffff6b7224 */ /* 0x010fe200078e000a */
[----:B------:R-:W-:Y:S01]  /*71f0*/  LOP3.LUT R6, R6, 0xffff, RZ, 0xc0, !PT ;  /* 0x0000ffff06067812 */ /* 0x000fe200078ec0ff */
[----:B------:R-:W-:Y:S01]  /*7200*/  IMAD.MOV.U32 R55, RZ, RZ, R86 ;  /* 0x000000ffff377224 */ /* 0x000fe200078e0056 */
[----:B------:R-:W-:Y:S01]  /*7210*/  @!P6 PRMT R188, R164, 0x5410, RZ ;  /* 0x00005410a4bce816 */ /* 0x000fe200000000ff */
[----:B------:R4:W-:Y:S01]  /*7220*/  MUFU.EX2 R99, R8 ;  /* 0x0000000800637308 */ /* 0x0009e20000000800 */
[----:B------:R-:W-:Y:S01]  /*7230*/  ISETP.GE.U32.AND P6, PT, R217, R6, PT ;  /* 0x00000006d900720c */ /* 0x000fe20003fc6070 */
[----:B------:R-:W-:Y:S01]  /*7240*/  FFMA.FTZ R6, R144, c[0x0][0x23c], -R17 ;  /* 0x00008f0090067a23 */ /* 0x000fe20000010811 */
[----:B------:R-:W-:Y:S01]  /*7250*/  LOP3.LUT R7, R25, 0xffff, RZ, 0xc0, !PT ;  /* 0x0000ffff19077812 */ /* 0x000fe200078ec0ff */
[----:B------:R-:W-:Y:S01]  /*7260*/  IMAD.MOV.U32 R127, RZ, RZ, R85 ;  /* 0x000000ffff7f7224 */ /* 0x000fe200078e0055 */
[----:B--2---:R-:W-:Y:S01]  /*7270*/  LOP3.LUT R9, R21, 0xffff, RZ, 0xc0, !PT ;  /* 0x0000ffff15097812 */ /* 0x004fe200078ec0ff */
[----:B------:R-:W-:Y:S01]  /*7280*/  IMAD.MOV.U32 R63, RZ, RZ, R73 ;  /* 0x000000ffff3f7224 */ /* 0x000fe200078e0049 */
[----:B------:R-:W-:Y:S01]  /*7290*/  SHF.R.U32.HI R10, RZ, 0x8, R7 ;  /* 0x00000008ff0a7819 */ /* 0x000fe20000011607 */
[----:B------:R2:W2:Y:S01]  /*72a0*/  MUFU.EX2 R98, R6 ;  /* 0x0000000600627308 */ /* 0x0004a20000000800 */
[----:B-1----:R-:W-:Y:S01]  /*72b0*/  SHF.R.U32.HI R2, RZ, 0x10, R25 ;  /* 0x00000010ff027819 */ /* 0x002fe20000011619 */
[----:B------:R-:W-:Y:S01]  /*72c0*/  IMAD.MOV.U32 R57, RZ, RZ, R71 ;  /* 0x000000ffff397224 */ /* 0x000fe200078e0047 */
[----:B------:R-:W-:Y:S01]  /*72d0*/  PRMT R16, R16, 0x5410, R10 ;  /* 0x0000541010107816 */ /* 0x000fe2000000000a */
[----:B------:R-:W-:Y:S01]  /*72e0*/  IMAD.MOV.U32 R73, RZ, RZ, R249 ;  /* 0x000000ffff497224 */ /* 0x000fe200078e00f9 */
[----:B------:R-:W-:Y:S01]  /*72f0*/  LOP3.LUT R7, R2, 0xff, RZ, 0xc0, !PT ;  /* 0x000000ff02077812 */ /* 0x000fe200078ec0ff */
[----:B------:R-:W-:Y:S01]  /*7300*/  @!P6 HFMA2.BF16_V2 R222, -RZ.H0_H0, RZ.H0_H0, -R187.H0_H0 ;  /* 0x200000ffffdee231 */ /* 0x000fe200003409bb */
[----:B------:R-:W-:Y:S01]  /*7310*/  LOP3.LUT R2, R13, 0xff, RZ, 0xc0, !PT ;  /* 0x000000ff0d027812 */ /* 0x000fe200078ec0ff */
[----:B------:R-:W-:Y:S01]  /*7320*/  IMAD.MOV.U32 R71, RZ, RZ, R248 ;  /* 0x000000ffff477224 */ /* 0x000fe200078e00f8 */
[----:B------:R-:W-:-:S02]  /*7330*/  PRMT R15, R7, 0x5410, R15 ;  /* 0x00005410070f7816 */ /* 0x000fc4000000000f */
[----:B------:R-:W-:Y:S02]  /*7340*/  PRMT R21, R2, 0x5410, R11 ;  /* 0x0000541002157816 */ /* 0x000fe4000000000b */
[C---:B------:R-:W-:Y:S02]  /*7350*/  LOP3.LUT R2, R22.reuse, 0xffff, RZ, 0xc0, !PT ;  /* 0x0000ffff16027812 */ /* 0x040fe400078ec0ff */
[----:B----4-:R-:W-:Y:S02]  /*7360*/  LOP3.LUT R8, R22, 0xff, RZ, 0xc0, !PT ;  /* 0x000000ff16087812 */ /* 0x010fe400078ec0ff */
[----:B--2---:R-:W-:Y:S02]  /*7370*/  SHF.R.U32.HI R6, RZ, 0x8, R9 ;  /* 0x00000008ff067819 */ /* 0x004fe40000011609 */
[----:B------:R-:W-:Y:S02]  /*7380*/  SHF.R.U32.HI R7, RZ, 0x8, R19 ;  /* 0x00000008ff077819 */ /* 0x000fe40000011613 */
[----:B------:R-:W-:Y:S01]  /*7390*/  PRMT R14, R14, 0x5410, R6 ;  /* 0x000054100e0e7816 */ /* 0x000fe20000000006 */
[----:B------:R-:W-:Y:S01]  /*73a0*/  FFMA.FTZ R6, R136, c[0x0][0x23c], -R17 ;  /* 0x00008f0088067a23 */ /* 0x000fe20000010811 */
[----:B------:R-:W-:-:S02]  /*73b0*/  LOP3.LUT R9, R20, 0xff, RZ, 0xc0, !PT ;  /* 0x000000ff14097812 */ /* 0x000fc400078ec0ff */
[----:B------:R-:W-:Y:S01]  /*73c0*/  PRMT R24, R24, 0x5410, R7 ;  /* 0x0000541018187816 */ /* 0x000fe20000000007 */
[----:B------:R1:W-:Y:S01]  /*73d0*/  MUFU.EX2 R239, R6 ;  /* 0x0000000600ef7308 */ /* 0x0003e20000000800 */
[----:B------:R-:W-:Y:S01]  /*73e0*/  FFMA.FTZ R7, R137, c[0x0][0x23c], -R17 ;  /* 0x00008f0089077a23 */ /* 0x000fe20000010811 */
[----:B------:R-:W-:Y:S02]  /*73f0*/  PRMT R23, R9, 0x5410, R23 ;  /* 0x0000541009177816 */ /* 0x000fe40000000017 */
[----:B------:R-:W-:Y:S02]  /*7400*/  SHF.R.U32.HI R10, RZ, 0x18, R12 ;  /* 0x00000018ff0a7819 */ /* 0x000fe4000001160c */
[----:B------:R-:W-:Y:S02]  /*7410*/  @!P1 PRMT R198, R159, 0x5410, RZ ;  /* 0x000054109fc69816 */ /* 0x000fe400000000ff */
[----:B------:R2:W4:Y:S01]  /*7420*/  MUFU.EX2 R252, R7 ;  /* 0x0000000700fc7308 */ /* 0x0005220000000800 */
[----:B------:R-:W-:-:S02]  /*7430*/  SHF.R.U32.HI R11, RZ, 0x18, R22 ;  /* 0x00000018ff0b7819 */ /* 0x000fc40000011616 */
[----:B------:R-:W-:Y:S01]  /*7440*/  ISETP.GE.U32.AND P1, PT, R217, R65, PT ;  /* 0x00000041d900720c */ /* 0x000fe20003f26070 */
[----:B------:R-:W-:Y:S01]  /*7450*/  IMAD.MOV.U32 R65, RZ, RZ, R78 ;  /* 0x000000ffff417224 */ /* 0x000fe200078e004e */
[----:B------:R-:W-:Y:S02]  /*7460*/  LOP3.LUT R13, R12, 0xff, RZ, 0xc0, !PT ;  /* 0x000000ff0c0d7812 */ /* 0x000fe400078ec0ff */
[----:B------:R-:W-:Y:S02]  /*7470*/  @!P6 PRMT R187, R222, 0x5410, RZ ;  /* 0x00005410debbe816 */ /* 0x000fe400000000ff */
[----:B-1----:R-:W-:Y:S02]  /*7480*/  SHF.R.U32.HI R6, RZ, 0x8, R2 ;  /* 0x00000008ff067819 */ /* 0x002fe40000011602 */
[----:B------:R-:W-:Y:S02]  /*7490*/  SHF.R.U32.HI R2, RZ, 0x10, R22 ;  /* 0x00000010ff027819 */ /* 0x000fe40000011616 */
[----:B------:R-:W-:-:S02]  /*74a0*/  PRMT R19, R8, 0x5410, R6 ;  /* 0x0000541008137816 */ /* 0x000fc40000000006 */
[----:B------:R-:W-:Y:S01]  /*74b0*/  LOP3.LUT R8, R2, 0xff, RZ, 0xc0, !PT ;  /* 0x000000ff02087812 */ /* 0x000fe200078ec0ff */
[----:B--2---:R-:W-:Y:S01]  /*74c0*/  FFMA.FTZ R7, R146, c[0x0][0x23c], -R18 ;  /* 0x00008f0092077a23 */ /* 0x004fe20000010812 */
[----:B------:R-:W-:Y:S02]  /*74d0*/  LOP3.LUT R2, R12, 0xffff, RZ, 0xc0, !PT ;  /* 0x0000ffff0c027812 */ /* 0x000fe400078ec0ff */
[----:B------:R-:W-:Y:S01]  /*74e0*/  SHF.R.U32.HI R6, RZ, 0x10, R12 ;  /* 0x00000010ff067819 */ /* 0x000fe2000001160c */
[----:B------:R1:W-:Y:S01]  /*74f0*/  MUFU.EX2 R97, R7 ;  /* 0x0000000700617308 */ /* 0x0003e20000000800 */
[----:B------:R-:W-:Y:S02]  /*7500*/  SHF.R.U32.HI R9, RZ, 0x8, R2 ;  /* 0x00000008ff097819 */ /* 0x000fe40000011602 */
[----:B------:R-:W-:Y:S01]  /*7510*/  LOP3.LUT R2, R6, 0xff, RZ, 0xc0, !PT ;  /* 0x000000ff06027812 */ /* 0x000fe200078ec0ff */
[----:B------:R-:W-:Y:S01]  /*7520*/  FFMA.FTZ R6, R145, c[0x0][0x23c], -R18 ;  /* 0x00008f0091067a23 */ /* 0x000fe20000010812 */
[----:B------:R-:W-:Y:S01]  /*7530*/  PRMT R11, R8, 0x5410, R11 ;  /* 0x00005410080b7816 */ /* 0x000fe2000000000b */
[----:B------:R-:W-:Y:S01]  /*7540*/  FFMA.FTZ R8, R151, c[0x0][0x23c], -R17 ;  /* 0x00008f0097087a23 */ /* 0x000fe20000010811 */
[----:B------:R-:W-:Y:S01]  /*7550*/  PRMT R10, R2, 0x5410, R10 ;  /* 0x00005410020a7816 */ /* 0x000fe2000000000a */
[----:B------:R2:W2:Y:S01]  /*7560*/  MUFU.EX2 R236, R6 ;  /* 0x0000000600ec7308 */ /* 0x0004a20000000800 */
[----:B------:R-:W-:-:S02]  /*7570*/  F2FP.BF16.PACK_AB R2, R130, R67 ;  /* 0x000000438202723e */ /* 0x000fc400000010ff */
[----:B------:R-:W-:Y:S02]  /*7580*/  PRMT R9, R13, 0x5410, R9 ;  /* 0x000054100d097816 */ /* 0x000fe40000000009 */
[C---:B------:R-:W-:Y:S02]  /*7590*/  PRMT R169, R2.reuse, 0x7610, R169 ;  /* 0x0000761002a97816 */ /* 0x040fe400000000a9 */
[----:B------:R-:W-:Y:S01]  /*75a0*/  PRMT R168, R2, 0x7632, R168 ;  /* 0x0000763202a87816 */ /* 0x000fe200000000a8 */
[----:B------:R-:W-:Y:S01]  /*75b0*/  FFMA.FTZ R2, R143, c[0x0][0x23c], -R18 ;  /* 0x00008f008f027a23 */ /* 0x000fe20000010812 */
[----:B-1----:R-:W-:Y:S01]  /*75c0*/  F2FP.BF16.PACK_AB R7, R81, R109 ;  /* 0x0000006d5107723e */ /* 0x002fe200000010ff */
[----:B------:R1:W-:Y:S01]  /*75d0*/  MUFU.EX2 R25, R8 ;  /* 0x0000000800197308 */ /* 0x0003e20000000800 */
[----:B------:R-:W-:Y:S02]  /*75e0*/  @!P3 HFMA2.BF16_V2 R232, -RZ.H0_H0, RZ.H0_H0, -R169.H0_H0 ;  /* 0x200000ffffe8b231 */ /* 0x000fe400003409a9 */
[----:B------:R-:W-:-:S02]  /*75f0*/  PRMT R171, R7, 0x7610, R171 ;  /* 0x0000761007ab7816 */ /* 0x000fc400000000ab */
[----:B------:R-:W-:Y:S01]  /*7600*/  PRMT R170, R7, 0x7632, R170 ;  /* 0x0000763207aa7816 */ /* 0x000fe200000000aa */
[----:B------:R-:W-:Y:S01]  /*7610*/  FFMA.FTZ R7, R142, c[0x0][0x23c], -R18 ;  /* 0x00008f008e077a23 */ /* 0x000fe20000010812 */
[----:B--2---:R-:W-:Y:S01]  /*7620*/  F2FP.BF16.PACK_AB R6, R108, R100 ;  /* 0x000000646c06723e */ /* 0x004fe200000010ff */
[----:B------:R2:W-:Y:S03]  /*7630*/  MUFU.EX2 R238, R2 ;  /* 0x0000000200ee7308 */ /* 0x0005e60000000800 */
[C---:B------:R-:W-:Y:S02]  /*7640*/  PRMT R163, R6.reuse, 0x7610, R163 ;  /* 0x0000761006a37816 */ /* 0x040fe400000000a3 */
[----:B------:R-:W-:Y:S02]  /*7650*/  PRMT R162, R6, 0x7632, R162 ;  /* 0x0000763206a27816 */ /* 0x000fe400000000a2 */
[----:B---3--:R-:W-:Y:S01]  /*7660*/  F2FP.BF16.PACK_AB R6, R64, R139 ;  /* 0x0000008b4006723e */ /* 0x008fe200000010ff */
[----:B------:R3:W3:Y:S01]  /*7670*/  MUFU.EX2 R237, R7 ;  /* 0x0000000700ed7308 */ /* 0x0006e20000000800 */
[----:B-1----:R-:W-:Y:S01]  /*7680*/  FFMA.FTZ R8, R148, c[0x0][0x23c], -R17 ;  /* 0x00008f0094087a23 */ /* 0x002fe20000010811 */
[----:B------:R-:W-:Y:S01]  /*7690*/  @!P4 HFMA2.BF16_V2 R223, -RZ.H0_H0, RZ.H0_H0, -R163.H0_H0 ;  /* 0x200000ffffdfc231 */ /* 0x000fe200003409a3 */
[C---:B------:R-:W-:Y:S01]  /*76a0*/  PRMT R165, R6.reuse, 0x7610, R165 ;  /* 0x0000761006a57816 */ /* 0x040fe200000000a5 */
[----:B------:R-:W-:Y:S01]  /*76b0*/  @!P5 HFMA2.BF16_V2 R224, -RZ.H0_H0, RZ.H0_H0, -R162.H0_H0 ;  /* 0x200000ffffe0d231 */ /* 0x000fe200003409a2 */
[----:B------:R-:W-:Y:S01]  /*76c0*/  PRMT R164, R6, 0x7632, R164 ;  /* 0x0000763206a47816 */ /* 0x000fe200000000a4 */
[----:B------:R-:W-:Y:S01]  /*76d0*/  FFMA.FTZ R6, R173, c[0x0][0x23c], -R17 ;  /* 0x00008f00ad067a23 */ /* 0x000fe20000010811 */
[----:B--2---:R-:W-:Y:S01]  /*76e0*/  F2FP.BF16.PACK_AB R2, R99, R98 ;  /* 0x000000626302723e */ /* 0x004fe200000010ff */
[----:B------:R-:W-:-:S02]  /*76f0*/  IMAD.SHL.U32 R173, R0, 0x2, RZ ;  /* 0x0000000200ad7824 */ /* 0x000fc400078e00ff */
[----:B------:R1:W2:Y:S01]  /*7700*/  MUFU.EX2 R96, R6 ;  /* 0x0000000600607308 */ /* 0x0002a20000000800 */
[----:B------:R-:W-:Y:S01]  /*7710*/  HSET2.LE.AND R0, R31, R128, PT ;  /* 0x000000801f007233 */ /* 0x000fe20003803000 */
[C---:B------:R-:W-:Y:S01]  /*7720*/  PRMT R159, R2.reuse, 0x7610, R159 ;  /* 0x00007610029f7816 */ /* 0x040fe2000000009f */
[----:B------:R-:W-:Y:S01]  /*7730*/  @!P0 HFMA2.BF16_V2 R241, -RZ.H0_H0, RZ.H0_H0, -R164.H0_H0 ;  /* 0x200000fffff18231 */ /* 0x000fe200003409a4 */
[----:B------:R-:W-:Y:S01]  /*7740*/  PRMT R158, R2, 0x7632, R158 ;  /* 0x00007632029e7816 */ /* 0x000fe2000000009e */
[----:B------:R-:W2:Y:S01]  /*7750*/  LDSM.16.MT88.4 R92, [R173+0x6000] ;  /* 0x00600000ad5c783b */ /* 0x000ea20000004200 */
[----:B---3--:R-:W-:Y:S02]  /*7760*/  F2FP.BF16.PACK_AB R7, R131, R107 ;  /* 0x0000006b8307723e */ /* 0x008fe400000010ff */
[----:B----4-:R-:W-:Y:S01]  /*7770*/  F2FP.BF16.PACK_AB R2, R252, R239 ;  /* 0x000000effc02723e */ /* 0x010fe200000010ff */
[----:B------:R3:W-:Y:S01]  /*7780*/  MUFU.EX2 R230, R8 ;  /* 0x0000000800e67308 */ /* 0x0007e20000000800 */
[C---:B------:R-:W-:Y:S01]  /*7790*/  PRMT R167, R7.reuse, 0x7610, R167 ;  /* 0x0000761007a77816 */ /* 0x040fe200000000a7 */
[----:B------:R-:W4:Y:S01]  /*77a0*/  LDSM.16.MT88.4 R88, [R173+0x6800] ;  /* 0x00680000ad58783b */ /* 0x000f220000004200 */
[----:B------:R-:W-:-:S02]  /*77b0*/  PRMT R166, R7, 0x7632, R166 ;  /* 0x0000763207a67816 */ /* 0x000fc400000000a6 */
[----:B------:R-:W-:Y:S02]  /*77c0*/  F2FP.BF16.PACK_AB R7, R236, R97 ;  /* 0x00000061ec07723e */ /* 0x000fe400000010ff */
[----:B-1----:R-:W-:Y:S02]  /*77d0*/  F2FP.BF16.PACK_AB R6, R238, R237 ;  /* 0x000000edee06723e */ /* 0x002fe400000010ff */
[C---:B------:R-:W-:Y:S02]  /*77e0*/  PRMT R161, R7.reuse, 0x7610, R161 ;  /* 0x0000761007a17816 */ /* 0x040fe400000000a1 */
[----:B------:R-:W-:Y:S01]  /*77f0*/  PRMT R160, R7, 0x7632, R160 ;  /* 0x0000763207a07816 */ /* 0x000fe200000000a0 */
[--C-:B------:R-:W-:Y:S01]  /*7800*/  HSET2.LE.AND R7, R27, R128.reuse, PT ;  /* 0x000000801b077233 */ /* 0x100fe20003803000 */
[C---:B------:R-:W-:Y:S01]  /*7810*/  PRMT R157, R2.reuse, 0x7610, R157 ;  /* 0x00007610029d7816 */ /* 0x040fe2000000009d */
[----:B------:R-:W-:Y:S01]  /*7820*/  IMAD.MOV.U32 R27, RZ, RZ, R65 ;  /* 0x000000ffff1b7224 */ /* 0x000fe200078e0041 */
[----:B------:R-:W-:Y:S01]  /*7830*/  PRMT R156, R2, 0x7632, R156 ;  /* 0x00007632029c7816 */ /* 0x000fe2000000009c */
[--C-:B------:R-:W-:Y:S01]  /*7840*/  HSET2.LE.AND R2, R16, R128.reuse, PT ;  /* 0x0000008010027233 */ /* 0x100fe20003803000 */
[C---:B------:R-:W-:Y:S01]  /*7850*/  PRMT R155, R6.reuse, 0x7610, R155 ;  /* 0x00007610069b7816 */ /* 0x040fe2000000009b */
[----:B---3--:R-:W-:Y:S01]  /*7860*/  FFMA.FTZ R8, R147, c[0x0][0x23c], -R17 ;  /* 0x00008f0093087a23 */ /* 0x008fe20000010811 */
[----:B------:R-:W-:Y:S01]  /*7870*/  PRMT R154, R6, 0x7632, R154 ;  /* 0x00007632069a7816 */ /* 0x000fe2000000009a */
[--C-:B------:R-:W-:Y:S01]  /*7880*/  HSET2.LE.AND R6, R14, R128.reuse, PT ;  /* 0x000000800e067233 */ /* 0x100fe20003803000 */
[----:B------:R-:W-:Y:S01]  /*7890*/  LOP3.LUT R38, R7, R38, RZ, 0xc0, !PT ;  /* 0x0000002607267212 */ /* 0x000fe200078ec0ff */
[----:B------:R1:W3:Y:S01]  /*78a0*/  MUFU.EX2 R231, R8 ;  /* 0x0000000800e77308 */ /* 0x0002e20000000800 */
[----:B------:R-:W-:Y:S01]  /*78b0*/  PRMT R7, R171, 0x5410, R170 ;  /* 0x00005410ab077816 */ /* 0x000fe200000000aa */
[----:B------:R-:W-:Y:S01]  /*78c0*/  IMAD.MOV.U32 R16, RZ, RZ, R87 ;  /* 0x000000ffff107224 */ /* 0x000fe200078e0057 */
[----:B------:R-:W-:Y:S01]  /*78d0*/  LOP3.LUT R36, R2, R36, RZ, 0xc0, !PT ;  /* 0x0000002402247212 */ /* 0x000fe200078ec0ff */
[--C-:B------:R-:W-:Y:S01]  /*78e0*/  HSET2.LE.AND R2, R28, R128.reuse, PT ;  /* 0x000000801c027233 */ /* 0x100fe20003803000 */
[----:B------:R-:W-:Y:S01]  /*78f0*/  LOP3.LUT R40, R6, R7, RZ, 0xc0, !PT ;  /* 0x0000000706287212 */ /* 0x000fe200078ec0ff */
[----:B------:R-:W-:Y:S01]  /*7900*/  HSET2.LE.AND R6, R15, R128, PT ;  /* 0x000000800f067233 */ /* 0x000fe20003803000 */
[----:B------:R-:W-:-:S02]  /*7910*/  PRMT R7, R169, 0x5410, R168 ;  /* 0x00005410a9077816 */ /* 0x000fc400000000a8 */
[----:B------:R-:W-:Y:S02]  /*7920*/  @!P3 PRMT R169, R232, 0x5410, RZ ;  /* 0x00005410e8a9b816 */ /* 0x000fe400000000ff */
[----:B------:R-:W-:Y:S01]  /*7930*/  LOP3.LUT R42, R2, R7, RZ, 0xc0, !PT ;  /* 0x00000007022a7212 */ /* 0x000fe200078ec0ff */
[--C-:B------:R-:W-:Y:S01]  /*7940*/  HSET2.LE.AND R2, R29, R128.reuse, PT ;  /* 0x000000801d027233 */ /* 0x100fe20003803000 */
[----:B------:R-:W-:Y:S02]  /*7950*/  PRMT R7, R163, 0x5410, R162 ;  /* 0x00005410a3077816 */ /* 0x000fe400000000a2 */
[----:B------:R-:W-:Y:S01]  /*7960*/  LOP3.LUT R37, R6, R37, RZ, 0xc0, !PT ;  /* 0x0000002506257212 */ /* 0x000fe200078ec0ff */
[--C-:B------:R-:W-:Y:S01]  /*7970*/  HSET2.LE.AND R6, R21, R128.reuse, PT ;  /* 0x0000008015067233 */ /* 0x100fe20003803000 */
[----:B------:R-:W-:Y:S01]  /*7980*/  LOP3.LUT R39, R2, R7, RZ, 0xc0, !PT ;  /* 0x0000000702277212 */ /* 0x000fe200078ec0ff */
[--C-:B------:R-:W-:Y:S01]  /*7990*/  HSET2.LE.AND R2, R30, R128.reuse, PT ;  /* 0x000000801e027233 */ /* 0x100fe20003803000 */
[----:B------:R-:W-:Y:S01]  /*79a0*/  PRMT R7, R167, 0x5410, R166 ;  /* 0x00005410a7077816 */ /* 0x000fe200000000a6 */
[----:B-1----:R-:W-:Y:S01]  /*79b0*/  FFMA.FTZ R8, R203, c[0x0][0x23c], -R18 ;  /* 0x00008f00cb087a23 */ /* 0x002fe20000010812 */
[----:B------:R-:W-:Y:S01]  /*79c0*/  @!P4 PRMT R163, R223, 0x5410, RZ ;  /* 0x00005410dfa3c816 */ /* 0x000fe200000000ff */
[----:B------:R-:W-:Y:S01]  /*79d0*/  IMAD.MOV.U32 R203, RZ, RZ, R66 ;  /* 0x000000ffffcb7224 */ /* 0x000fe200078e0042 */
[----:B------:R-:W-:Y:S01]  /*79e0*/  LOP3.LUT R41, R6, R7, RZ, 0xc0, !PT ;  /* 0x0000000706297212 */ /* 0x000fe200078ec0ff */
[----:B------:R-:W-:Y:S01]  /*79f0*/  HSET2.LE.AND R6, R24, R128, PT ;  /* 0x0000008018067233 */ /* 0x000fe20003803000 */
[----:B------:R-:W-:Y:S01]  /*7a00*/  PRMT R7, R165, 0x5410, R164 ;  /* 0x00005410a5077816 */ /* 0x000fe200000000a4 */
[----:B------:R1:W-:Y:S01]  /*7a10*/  MUFU.EX2 R79, R8 ;  /* 0x00000008004f7308 */ /* 0x0003e20000000800 */
[----:B--2---:R-:W-:Y:S01]  /*7a20*/  HMMA.16816.F32.BF16 R12, R36, R92, RZ ;  /* 0x0000005c240c723c */ /* 0x004fe200000418ff */
[----:B------:R-:W-:-:S02]  /*7a30*/  @!P5 PRMT R162, R224, 0x5410, RZ ;  /* 0x00005410e0a2d816 */ /* 0x000fc400000000ff */
[----:B------:R-:W-:Y:S01]  /*7a40*/  LOP3.LUT R43, R2, R7, RZ, 0xc0, !PT ;  /* 0x00000007022b7212 */ /* 0x000fe200078ec0ff */
[----:B------:R-:W-:Y:S01]  /*7a50*/  HSET2.LE.AND R2, R23, R128, PT ;  /* 0x0000008017027233 */ /* 0x000fe20003803000 */
[----:B------:R-:W-:Y:S02]  /*7a60*/  PRMT R7, R159, 0x5410, R158 ;  /* 0x000054109f077816 */ /* 0x000fe4000000009e */
[----:B------:R-:W-:Y:S02]  /*7a70*/  @!P0 PRMT R164, R241, 0x5410, RZ ;  /* 0x00005410f1a48816 */ /* 0x000fe400000000ff */
[----:B------:R-:W-:Y:S01]  /*7a80*/  LOP3.LUT R34, R6, R7, RZ, 0xc0, !PT ;  /* 0x0000000706227212 */ /* 0x000fe200078ec0ff */
[----:B------:R-:W-:Y:S01]  /*7a90*/  FFMA.FTZ R7, R149, c[0x0][0x23c], -R18 ;  /* 0x00008f0095077a23 */ /* 0x000fe20000010812 */
[----:B------:R-:W-:-:S03]  /*7aa0*/  PRMT R6, R161, 0x5410, R160 ;  /* 0x00005410a1067816 */ /* 0x000fc600000000a0 */
[----:B------:R2:W-:Y:S01]  /*7ab0*/  MUFU.EX2 R227, R7 ;  /* 0x0000000700e37308 */ /* 0x0005e20000000800 */
[----:B-1----:R-:W-:Y:S01]  /*7ac0*/  FFMA.FTZ R8, R174, c[0x0][0x23c], -R18 ;  /* 0x00008f00ae087a23 */ /* 0x002fe20000010812 */
[----:B------:R-:W-:Y:S01]  /*7ad0*/  LOP3.LUT R35, R2, R6, RZ, 0xc0, !PT ;  /* 0x0000000602237212 */ /* 0x000fe200078ec0ff */
[----:B------:R-:W-:Y:S01]  /*7ae0*/  HSET2.LE.AND R2, R32, R128, PT ;  /* 0x0000008020027233 */ /* 0x000fe20003803000 */
[----:B------:R-:W-:Y:S01]  /*7af0*/  PRMT R6, R157, 0x5410, R156 ;  /* 0x000054109d067816 */ /* 0x000fe2000000009c */
[----:B------:R-:W-:-:S03]  /*7b00*/  IMAD.MOV.U32 R174, RZ, RZ, R67 ;  /* 0x000000ffffae7224 */ /* 0x000fc600078e0043 */
[----:B------:R-:W1:Y:S01]  /*7b10*/  MUFU.EX2 R78, R8 ;  /* 0x00000008004e7308 */ /* 0x000e620000000800 */
[----:B------:R-:W-:Y:S01]  /*7b20*/  LOP3.LUT R30, R2, R6, RZ, 0xc0, !PT ;  /* 0x00000006021e7212 */ /* 0x000fe200078ec0ff */
[----:B------:R-:W-:Y:S01]  /*7b30*/  FFMA.FTZ R6, R150, c[0x0][0x23c], -R18 ;  /* 0x00008f0096067a23 */ /* 0x000fe20000010812 */
[----:B------:R-:W-:Y:S01]  /*7b40*/  PRMT R2, R155, 0x5410, R154 ;  /* 0x000054109b027816 */ /* 0x000fe2000000009a */
[----:B----4-:R-:W-:Y:S03]  /*7b50*/  HMMA.16816.F32.BF16 R20, R40, R88, R12 ;  /* 0x000000582814723c */ /* 0x010fe6000004180c */
[----:B------:R-:W-:Y:S01]  /*7b60*/  LOP3.LUT R31, R0, R2, RZ, 0xc0, !PT ;  /* 0x00000002001f7212 */ /* 0x000fe200078ec0ff */
[----:B------:R1:W4:Y:S01]  /*7b70*/  MUFU.EX2 R228, R6 ;  /* 0x0000000600e47308 */ /* 0x0003220000000800 */
[----:B--2---:R-:W-:Y:S01]  /*7b80*/  F2FP.BF16.PACK_AB R7, R25, R96 ;  /* 0x000000601907723e */ /* 0x004fe200000010ff */
[----:B------:R-:W-:-:S02]  /*7b90*/  HSET2.LE.AND R2, R9, R128, PT ;  /* 0x0000008009027233 */ /* 0x000fc40003803000 */
[----:B------:R-:W-:Y:S01]  /*7ba0*/  HSET2.LE.AND R0, R10, R128, PT ;  /* 0x000000800a007233 */ /* 0x000fe20003803000 */
[C---:B------:R-:W-:Y:S02]  /*7bb0*/  PRMT R147, R7.reuse, 0x7610, R147 ;  /* 0x0000761007937816 */ /* 0x040fe40000000093 */
[----:B------:R-:W-:Y:S02]  /*7bc0*/  PRMT R146, R7, 0x7632, R146 ;  /* 0x0000763207927816 */ /* 0x000fe40000000092 */
[----:B---3--:R-:W-:-:S04]  /*7bd0*/  F2FP.BF16.PACK_AB R7, R231, R230 ;  /* 0x000000e6e707723e */ /* 0x008fc800000010ff */
[C---:B------:R-:W-:Y:S02]  /*7be0*/  PRMT R153, R7.reuse, 0x7610, R153 ;  /* 0x0000761007997816 */ /* 0x040fe40000000099 */
[----:B------:R-:W-:Y:S02]  /*7bf0*/  PRMT R152, R7, 0x7632, R152 ;  /* 0x0000763207987816 */ /* 0x000fe40000000098 */
[----:B-1----:R-:W-:-:S03]  /*7c00*/  F2FP.BF16.PACK_AB R6, R78, R79 ;  /* 0x0000004f4e06723e */ /* 0x002fc600000010ff */
[----:B------:R-:W-:Y:S01]  /*7c10*/  IMAD.MOV.U32 R24, RZ, RZ, R20 ;  /* 0x000000ffff187224 */ /* 0x000fe200078e0014 */
[C---:B------:R-:W-:Y:S01]  /*7c20*/  PRMT R149, R6.reuse, 0x7610, R149 ;  /* 0x0000761006957816 */ /* 0x040fe20000000095 */
[----:B------:R-:W-:Y:S01]  /*7c30*/  IMAD.MOV.U32 R20, RZ, RZ, R84 ;  /* 0x000000ffff147224 */ /* 0x000fe200078e0054 */
[----:B------:R-:W-:Y:S02]  /*7c40*/  PRMT R148, R6, 0x7632, R148 ;  /* 0x0000763206947816 */ /* 0x000fe40000000094 */
[----:B------:R-:W-:-:S04]  /*7c50*/  PRMT R6, R147, 0x5410, R146 ;  /* 0x0000541093067816 */ /* 0x000fc80000000092 */
[----:B------:R-:W-:Y:S02]  /*7c60*/  LOP3.LUT R32, R2, R6, RZ, 0xc0, !PT ;  /* 0x0000000602207212 */ /* 0x000fe400078ec0ff */
[----:B------:R-:W-:Y:S02]  /*7c70*/  PRMT R2, R149, 0x5410, R148 ;  /* 0x0000541095027816 */ /* 0x000fe40000000094 */
[----:B----4-:R-:W-:Y:S02]  /*7c80*/  F2FP.BF16.PACK_AB R6, R228, R227 ;  /* 0x000000e3e406723e */ /* 0x010fe400000010ff */
[----:B------:R-:W-:Y:S01]  /*7c90*/  LOP3.LUT R33, R0, R2, RZ, 0xc0, !PT ;  /* 0x0000000200217212 */ /* 0x000fe200078ec0ff */
[--C-:B------:R-:W-:Y:S01]  /*7ca0*/  HSET2.LE.AND R2, R19, R128.reuse, PT ;  /* 0x0000008013027233 */ /* 0x100fe20003803000 */
[C---:B------:R-:W-:Y:S01]  /*7cb0*/  PRMT R151, R6.reuse, 0x7610, R151 ;  /* 0x0000761006977816 */ /* 0x040fe20000000097 */
[----:B------:R-:W-:Y:S01]  /*7cc0*/  HSET2.LE.AND R0, R11, R128, PT ;  /* 0x000000800b007233 */ /* 0x000fe20003803000 */
[----:B------:R-:W-:Y:S01]  /*7cd0*/  PRMT R150, R6, 0x7632, R150 ;  /* 0x0000763206967816 */ /* 0x000fe20000000096 */
[----:B------:R-:W-:Y:S01]  /*7ce0*/  IMAD.MOV.U32 R19, RZ, RZ, R22 ;  /* 0x000000ffff137224 */ /* 0x000fe200078e0016 */
[----:B------:R-:W-:Y:S01]  /*7cf0*/  PRMT R6, R153, 0x5410, R152 ;  /* 0x0000541099067816 */ /* 0x000fe20000000098 */
[----:B------:R-:W-:Y:S01]  /*7d00*/  HMMA.16816.F32.BF16 R8, R32, R92, RZ ;  /* 0x0000005c2008723c */ /* 0x000fe200000418ff */
[----:B------:R-:W-:-:S02]  /*7d10*/  IMAD.MOV.U32 R22, RZ, RZ, R251 ;  /* 0x000000ffff167224 */ /* 0x000fc400078e00fb */
[----:B------:R-:W-:Y:S02]  /*7d20*/  LOP3.LUT R28, R2, R6, RZ, 0xc0, !PT ;  /* 0x00000006021c7212 */ /* 0x000fe400078ec0ff */
[----:B------:R-:W-:-:S04]  /*7d30*/  PRMT R2, R151, 0x5410, R150 ;  /* 0x0000541097027816 */ /* 0x000fc80000000096 */
[----:B------:R-:W-:Y:S01]  /*7d40*/  LOP3.LUT R29, R0, R2, RZ, 0xc0, !PT ;  /* 0x00000002001d7212 */ /* 0x000fe200078ec0ff */
[----:B------:R-:W-:Y:S01]  /*7d50*/  IMAD.MOV.U32 R2, RZ, RZ, R23 ;  /* 0x000000ffff027224 */ /* 0x000fe200078e0017 */
[----:B------:R-:W-:Y:S01]  /*7d60*/  LOP3.LUT R0, R49, 0xff, RZ, 0xc0, !PT ;  /* 0x000000ff31007812 */ /* 0x000fe200078ec0ff */
[----:B------:R-:W-:Y:S02]  /*7d70*/  IMAD.MOV.U32 R23, RZ, RZ, R21 ;  /* 0x000000ffff177224 */ /* 0x000fe400078e0015 */
[----:B------:R-:W-:Y:S01]  /*7d80*/  IMAD.MOV.U32 R21, RZ, RZ, R64 ;  /* 0x000000ffff157224 */ /* 0x000fe200078e0040 */
[----:B------:R-:W-:Y:S02]  /*7d90*/  ISETP.GE.U32.AND P6, PT, R217, R0, PT ;  /* 0x00000000d900720c */ /* 0x000fe40003fc6070 */
[----:B------:R-:W-:-:S04]  /*7da0*/  LOP3.LUT R0, R49, 0xffff, RZ, 0xc0, !PT ;  /* 0x0000ffff31007812 */ /* 0x000fc800078ec0ff */
[----:B------:R-:W-:-:S03]  /*7db0*/  SHF.R.U32.HI R0, RZ, 0x8, R0 ;  /* 0x00000008ff007819 */ /* 0x000fc60000011600 */
[----:B------:R-:W-:Y:S01]  /*7dc0*/  HMMA.16816.F32.BF16 R248, R28, R88, R8 ;  /* 0x000000581cf8723c */ /* 0x000fe20000041808 */
[----:B------:R-:W-:-:S03]  /*7dd0*/  LOP3.LUT R0, R0, 0xffff, RZ, 0xc0, !PT ;  /* 0x0000ffff00007812 */ /* 0x000fc600078ec0ff */
[----:B------:R-:W-:Y:S01]  /*7de0*/  @!P6 HFMA2.BF16_V2 R233, -RZ.H0_H0, RZ.H0_H0, -R171.H0_H0 ;  /* 0x200000ffffe9e231 */ /* 0x000fe200003409ab */
[----:B------:R-:W-:Y:S02]  /*7df0*/  ISETP.GE.U32.AND P4, PT, R217, R0, PT ;  /* 0x00000000d900720c */ /* 0x000fe40003f86070 */
[----:B------:R-:W-:Y:S02]  /*7e00*/  SHF.R.U32.HI R0, RZ, 0x10, R49 ;  /* 0x00000010ff007819 */ /* 0x000fe40000011631 */
[----:B------:R-:W-:Y:S02]  /*7e10*/  @!P6 PRMT R171, R233, 0x5410, RZ ;  /* 0x00005410e9abe816 */ /* 0x000fe400000000ff */
[----:B------:R-:W-:-:S04]  /*7e20*/  LOP3.LUT R0, R0, 0xff, RZ, 0xc0, !PT ;  /* 0x000000ff00007812 */ /* 0x000fc800078ec0ff */
[----:B------:R-:W-:Y:S02]  /*7e30*/  ISETP.GE.U32.AND P5, PT, R217, R0, PT ;  /* 0x00000000d900720c */ /* 0x000fe40003fa6070 */
[----:B------:R-:W-:Y:S01]  /*7e40*/  SHF.R.U32.HI R0, RZ, 0x18, R49 ;  /* 0x00000018ff007819 */ /* 0x000fe20000011631 */
[----:B------:R-:W-:-:S03]  /*7e50*/  @!P4 HFMA2.BF16_V2 R225, -RZ.H0_H0, RZ.H0_H0, -R170.H0_H0 ;  /* 0x200000ffffe1c231 */ /* 0x000fc600003409aa */
[----:B------:R-:W-:Y:S02]  /*7e60*/  ISETP.GE.U32.AND P6, PT, R217, R0, PT ;  /* 0x00000000d900720c */ /* 0x000fe40003fc6070 */
[----:B------:R-:W-:Y:S01]  /*7e70*/  SHF.R.U32.HI R0, RZ, 0x8, R176 ;  /* 0x00000008ff007819 */ /* 0x000fe200000116b0 */
[----:B------:R-:W-:Y:S01]  /*7e80*/  IMAD R176, R4, 0x2, R173 ;  /* 0x0000000204b07824 */ /* 0x000fe200078e02ad */
[----:B------:R-:W-:Y:S02]  /*7e90*/  @!P4 PRMT R170, R225, 0x5410, RZ ;  /* 0x00005410e1aac816 */ /* 0x000fe400000000ff */
[----:B------:R-:W-:Y:S01]  /*7ea0*/  LOP3.LUT R0, R0, 0xffff, RZ, 0xc0, !PT ;  /* 0x0000ffff00007812 */ /* 0x000fe200078ec0ff */
[----:B------:R-:W-:Y:S01]  /*7eb0*/  @!P5 HFMA2.BF16_V2 R234, -RZ.H0_H0, RZ.H0_H0, -R167.H0_H0 ;  /* 0x200000ffffead231 */ /* 0x000fe200003409a7 */
[----:B------:R-:W1:Y:S02]  /*7ec0*/  LDSM.16.MT88.4 R64, [R176+0x6000] ;  /* 0x00600000b040783b */ /* 0x000e640000004200 */
[----:B------:R-:W-:-:S02]  /*7ed0*/  ISETP.GE.U32.AND P4, PT, R217, R0, PT ;  /* 0x00000000d900720c */ /* 0x000fc40003f86070 */
[----:B------:R-:W2:Y:S01]  /*7ee0*/  LDSM.16.MT88.4 R84, [R176+0x6800] ;  /* 0x00680000b054783b */ /* 0x000ea20000004200 */
[----:B------:R-:W-:Y:S01]  /*7ef0*/  @!P6 HFMA2.BF16_V2 R226, -RZ.H0_H0, RZ.H0_H0, -R166.H0_H0 ;  /* 0x200000ffffe2e231 */ /* 0x000fe200003409a6 */
[----:B------:R-:W-:Y:S02]  /*7f00*/  @!P5 PRMT R167, R234, 0x5410, RZ ;  /* 0x00005410eaa7d816 */ /* 0x000fe400000000ff */
[----:B------:R-:W-:Y:S02]  /*7f10*/  LOP3.LUT R0, R212, 0xff, RZ, 0xc0, !PT ;  /* 0x000000ffd4007812 */ /* 0x000fe400078ec0ff */
[----:B------:R-:W-:Y:S02]  /*7f20*/  @!P6 PRMT R166, R226, 0x5410, RZ ;  /* 0x00005410e2a6e816 */ /* 0x000fe400000000ff */
[C---:B------:R-:W-:Y:S02]  /*7f30*/  ISETP.GE.U32.AND P6, PT, R217.reuse, R50, PT ;  /* 0x00000032d900720c */ /* 0x040fe40003fc6070 */
[----:B------:R3:W4:Y:S01]  /*7f40*/  LDL.LU.S16 R50, [R1+0xa4] ;  /* 0x0000a40001327983 */ /* 0x0007220000300600 */
[----:B------:R-:W-:Y:S01]  /*7f50*/  @!P4 HFMA2.BF16_V2 R235, -RZ.H0_H0, RZ.H0_H0, -R168.H0_H0 ;  /* 0x200000ffffebc231 */ /* 0x000fe200003409a8 */
[----:B------:R-:W-:-:S02]  /*7f60*/  ISETP.GE.U32.AND P5, PT, R217, R0, PT ;  /* 0x00000000d900720c */ /* 0x000fc40003fa6070 */
[----:B------:R-:W-:Y:S02]  /*7f70*/  LOP3.LUT R0, R26, 0xffff, RZ, 0xc0, !PT ;  /* 0x0000ffff1a007812 */ /* 0x000fe400078ec0ff */
[----:B------:R-:W-:Y:S02]  /*7f80*/  @!P4 PRMT R168, R235, 0x5410, RZ ;  /* 0x00005410eba8c816 */ /* 0x000fe400000000ff */
[----:B------:R-:W-:-:S04]  /*7f90*/  SHF.R.U32.HI R0, RZ, 0x8, R0 ;  /* 0x00000008ff007819 */ /* 0x000fc80000011600 */
[----:B------:R-:W-:-:S03]  /*7fa0*/  LOP3.LUT R0, R0, 0xffff, RZ, 0xc0, !PT ;  /* 0x0000ffff00007812 */ /* 0x000fc600078ec0ff */
[----:B------:R-:W-:Y:S01]  /*7fb0*/  @!P5 HFMA2.BF16_V2 R240, -RZ.H0_H0, RZ.H0_H0, -R165.H0_H0 ;  /* 0x200000fffff0d231 */ /* 0x000fe200003409a5 */
[C---:B------:R-:W-:Y:S02]  /*7fc0*/  ISETP.GE.U32.AND P3, PT, R217.reuse, R0, PT ;  /* 0x00000000d900720c */ /* 0x040fe40003f66070 */
[----:B------:R-:W-:Y:S02]  /*7fd0*/  LOP3.LUT R0, R26, 0xff, RZ, 0xc0, !PT ;  /* 0x000000ff1a007812 */ /* 0x000fe400078ec0ff */
[----:B------:R-:W-:Y:S02]  /*7fe0*/  @!P5 PRMT R165, R240, 0x5410, RZ ;  /* 0x00005410f0a5d816 */ /* 0x000fe400000000ff */
[C---:B------:R-:W-:Y:S02]  /*7ff0*/  ISETP.GE.U32.AND P4, PT, R217.reuse, R0, PT ;  /* 0x00000000d900720c */ /* 0x040fe40003f86070 */
[--C-:B------:R-:W-:Y:S01]  /*8000*/  SHF.R.U32.HI R0, RZ, 0x18, R26.reuse ;  /* 0x00000018ff007819 */ /* 0x100fe2000001161a */
[----:B-1----:R-:W-:Y:S03]  /*8010*/  HMMA.16816.F32.BF16 R12, R36, R64, RZ ;  /* 0x00000040240c723c */ /* 0x002fe600000418ff */
[----:B------:R-:W-:Y:S01]  /*8020*/  ISETP.GE.U32.AND P5, PT, R217, R0, PT ;  /* 0x00000000d900720c */ /* 0x000fe20003fa6070 */
[----:B------:R-:W-:Y:S01]  /*8030*/  @!P3 HFMA2.BF16_V2 R242, -RZ.H0_H0, RZ.H0_H0, -R146.H0_H0 ;  /* 0x200000fffff2b231 */ /* 0x000fe20000340992 */
[----:B------:R-:W-:-:S03]  /*8040*/  SHF.R.U32.HI R0, RZ, 0x10, R26 ;  /* 0x00000010ff007819 */ /* 0x000fc6000001161a */
[----:B------:R-:W-:Y:S02]  /*8050*/  HMMA.16816.F32.BF16 R8, R32, R64, RZ ;  /* 0x000000402008723c */ /* 0x000fe400000418ff */
[----:B------:R-:W-:Y:S01]  /*8060*/  @!P4 HFMA2.BF16_V2 R243, -RZ.H0_H0, RZ.H0_H0, -R147.H0_H0 ;  /* 0x200000fffff3c231 */ /* 0x000fe20000340993 */
[----:B------:R-:W-:Y:S02]  /*8070*/  @!P3 PRMT R146, R242, 0x5410, RZ ;  /* 0x00005410f292b816 */ /* 0x000fe400000000ff */
[----:B------:R-:W-:Y:S02]  /*8080*/  LOP3.LUT R0, R0, 0xff, RZ, 0xc0, !PT ;  /* 0x000000ff00007812 */ /* 0x000fe400078ec0ff */
[----:B------:R-:W-:Y:S02]  /*8090*/  @!P4 PRMT R147, R243, 0x5410, RZ ;  /* 0x00005410f393c816 */ /* 0x000fe400000000ff */
[----:B------:R-:W-:Y:S02]  /*80a0*/  ISETP.GE.U32.AND P0, PT, R217, R0, PT ;  /* 0x00000000d900720c */ /* 0x000fe40003f06070 */
[----:B------:R-:W-:-:S04]  /*80b0*/  SHF.R.U32.HI R0, RZ, 0x8, R59 ;  /* 0x00000008ff007819 */ /* 0x000fc8000001163b */
[----:B------:R-:W-:Y:S01]  /*80c0*/  LOP3.LUT R0, R0, 0xffff, RZ, 0xc0, !PT ;  /* 0x0000ffff00007812 */ /* 0x000fe200078ec0ff */
[-C--:B--2---:R-:W-:Y:S01]  /*80d0*/  HMMA.16816.F32.BF16 R232, R40, R84.reuse, R12 ;  /* 0x0000005428e8723c */ /* 0x084fe2000004180c */
[----:B------:R3:W2:Y:S02]  /*80e0*/  LDL.LU.S16 R15, [R1+0xac] ;  /* 0x0000ac00010f7983 */ /* 0x0006a40000300600 */
[----:B------:R-:W-:Y:S02]  /*80f0*/  ISETP.GE.U32.AND P4, PT, R217, R0, PT ;  /* 0x00000000d900720c */ /* 0x000fe40003f86070 */
[----:B------:R3:W2:Y:S01]  /*8100*/  LDL.LU.S16 R14, [R1+0xa8] ;  /* 0x0000a800010e7983 */ /* 0x0006a20000300600 */
[----:B------:R-:W-:Y:S02]  /*8110*/  @!P0 HFMA2.BF16_V2 R244, -RZ.H0_H0, RZ.H0_H0, -R149.H0_H0 ;  /* 0x200000fffff48231 */ /* 0x000fe40000340995 */
[----:B------:R-:W-:Y:S01]  /*8120*/  HMMA.16816.F32.BF16 R240, R28, R84, R8 ;  /* 0x000000541cf0723c */ /* 0x000fe20000041808 */
[----:B------:R3:W3:Y:S01]  /*8130*/  LDL.LU.S16 R11, [R1+0xb4] ;  /* 0x0000b400010b7983 */ /* 0x0006e20000300600 */
[----:B------:R-:W-:-:S02]  /*8140*/  LOP3.LUT R0, R76, 0xff, RZ, 0xc0, !PT ;  /* 0x000000ff4c007812 */ /* 0x000fc400078ec0ff */
[----:B------:R-:W-:Y:S02]  /*8150*/  @!P0 PRMT R149, R244, 0x5410, RZ ;  /* 0x00005410f4958816 */ /* 0x000fe400000000ff */
[----:B------:R-:W-:Y:S02]  /*8160*/  ISETP.GE.U32.AND P0, PT, R217, R0, PT ;  /* 0x00000000d900720c */ /* 0x000fe40003f06070 */
[----:B------:R-:W-:Y:S01]  /*8170*/  SHF.R.U32.HI R0, RZ, 0x10, R53 ;  /* 0x00000010ff007819 */ /* 0x000fe20000011635 */
[----:B------:R-:W-:-:S03]  /*8180*/  @!P5 HFMA2.BF16_V2 R245, -RZ.H0_H0, RZ.H0_H0, -R148.H0_H0 ;  /* 0x200000fffff5d231 */ /* 0x000fc60000340994 */
[----:B------:R-:W-:Y:S01]  /*8190*/  LOP3.LUT R0, R0, 0xff, RZ, 0xc0, !PT ;  /* 0x000000ff00007812 */ /* 0x000fe200078ec0ff */
[----:B------:R-:W-:Y:S01]  /*81a0*/  @!P6 HFMA2.BF16_V2 R247, -RZ.H0_H0, RZ.H0_H0, -R159.H0_H0 ;  /* 0x200000fffff7e231 */ /* 0x000fe2000034099f */
[----:B------:R-:W-:Y:S02]  /*81b0*/  @!P5 PRMT R148, R245, 0x5410, RZ ;  /* 0x00005410f594d816 */ /* 0x000fe400000000ff */
[----:B------:R-:W-:Y:S01]  /*81c0*/  ISETP.GE.U32.AND P5, PT, R217, R0, PT ;  /* 0x00000000d900720c */ /* 0x000fe20003fa6070 */
[----:B------:R-:W-:Y:S01]  /*81d0*/  IMAD.MOV.U32 R7, RZ, RZ, R174 ;  /* 0x000000ffff077224 */ /* 0x000fe200078e00ae */
[----:B------:R-:W-:Y:S01]  /*81e0*/  LOP3.LUT R0, R53, 0xff, RZ, 0xc0, !PT ;  /* 0x000000ff35007812 */ /* 0x000fe200078ec0ff */
[----:B------:R-:W-:Y:S01]  /*81f0*/  @!P4 HFMA2.BF16_V2 R246, -RZ.H0_H0, RZ.H0_H0, -R158.H0_H0 ;  /* 0x200000fffff6c231 */ /* 0x000fe2000034099e */
[----:B------:R-:W-:Y:S01]  /*8200*/  @!P6 PRMT R159, R247, 0x5410, RZ ;  /* 0x00005410f79fe816 */ /* 0x000fe200000000ff */
[----:B------:R-:W-:Y:S01]  /*8210*/  IMAD.MOV.U32 R6, RZ, RZ, R107 ;  /* 0x000000ffff067224 */ /* 0x000fe200078e006b */
[C---:B------:R-:W-:Y:S01]  /*8220*/  ISETP.GE.U32.AND P6, PT, R217.reuse, R0, PT ;  /* 0x00000000d900720c */ /* 0x040fe20003fc6070 */
[----:B------:R-:W-:Y:S01]  /*8230*/  IMAD.MOV.U32 R93, RZ, RZ, R63 ;  /* 0x000000ffff5d7224 */ /* 0x000fe200078e003f */
[----:B------:R-:W-:Y:S01]  /*8240*/  SHF.R.U32.HI R0, RZ, 0x18, R53 ;  /* 0x00000018ff007819 */ /* 0x000fe20000011635 */
[----:B------:R-:W-:Y:S01]  /*8250*/  IMAD.MOV.U32 R92, RZ, RZ, R62 ;  /* 0x000000ffff5c7224 */ /* 0x000fe200078e003e */
[----:B------:R-:W-:Y:S01]  /*8260*/  @!P4 PRMT R158, R246, 0x5410, RZ ;  /* 0x00005410f69ec816 */ /* 0x000fe200000000ff */
[----:B------:R-:W-:Y:S01]  /*8270*/  IMAD.MOV.U32 R88, RZ, RZ, R2 ;  /* 0x000000ffff587224 */ /* 0x000fe200078e0002 */
[----:B------:R-:W-:Y:S01]  /*8280*/  ISETP.GE.U32.AND P4, PT, R217, R0, PT ;  /* 0x00000000d900720c */ /* 0x000fe20003f86070 */
[----:B------:R-:W-:Y:S01]  /*8290*/  IMAD.MOV.U32 R26, RZ, RZ, R232 ;  /* 0x000000ffff1a7224 */ /* 0x000fe200078e00e8 */
[----:B------:R-:W-:Y:S01]  /*82a0*/  LOP3.LUT R0, R53, 0xffff, RZ, 0xc0, !PT ;  /* 0x0000ffff35007812 */ /* 0x000fe200078ec0ff */
[----:B------:R-:W-:Y:S01]  /*82b0*/  IMAD R174, R5, 0x2, R173 ;  /* 0x0000000205ae7824 */ /* 0x000fe200078e02ad */
[----:B------:R-:W-:Y:S01]  /*82c0*/  ISETP.GE.U32.AND P3, PT, R217, R61, PT ;  /* 0x0000003dd900720c */ /* 0x000fe20003f66070 */
[----:B------:R-:W-:Y:S01]  /*82d0*/  IMAD.MOV.U32 R137, RZ, RZ, R233 ;  /* 0x000000ffff897224 */ /* 0x000fe200078e00e9 */
[----:B------:R-:W-:Y:S01]  /*82e0*/  SHF.R.U32.HI R0, RZ, 0x8, R0 ;  /* 0x00000008ff007819 */ /* 0x000fe20000011600 */
[----:B------:R-:W-:-:S02]  /*82f0*/  IMAD.MOV.U32 R107, RZ, RZ, R60 ;  /* 0x000000ffff6b7224 */ /* 0x000fc400078e003c */
[----:B------:R-:W1:Y:S01]  /*8300*/  LDSM.16.MT88.4 R60, [R174+0x6000] ;  /* 0x00600000ae3c783b */ /* 0x000e620000004200 */
[----:B------:R-:W-:Y:S01]  /*8310*/  LOP3.LUT R0, R0, 0xffff, RZ, 0xc0, !PT ;  /* 0x0000ffff00007812 */ /* 0x000fe200078ec0ff */
        /* <DEDUP_REMOVED lines=10> */
[----:B------:R-:W-:Y:S01]  /*83c0*/  IMAD.MOV.U32 R129, RZ, RZ, R235 ;  /* 0x000000ffff817224 */ /* 0x000fe200078e00eb */
[----:B----4-:R-:W-:-:S05]  /*83d0*/  @!P0 HFMA2.BF16_V2 R50, -RZ.H0_H0, RZ.H0_H0, -R161.H0_H0 ;  /* 0x200000ffff328231 */ /* 0x010fca00003409a1 */
[----:B------:R-:W-:-:S04]  /*83e0*/  PRMT R10, R50, 0x7610, R10 ;  /* 0x00007610320a7816 */ /* 0x000fc8000000000a */
[----:B------:R-:W-:Y:S02]  /*83f0*/  @!P0 PRMT R161, R10, 0x5410, RZ ;  /* 0x000054100aa18816 */ /* 0x000fe400000000ff */
[----:B------:R-:W-:Y:S01]  /*8400*/  ISETP.GE.U32.AND P0, PT, R217, R0, PT ;  /* 0x00000000d900720c */ /* 0x000fe20003f06070 */
[----:B------:R4:W4:Y:S01]  /*8410*/  LDL.LU.S16 R10, [R1+0xb0] ;  /* 0x0000b000010a7983 */ /* 0x0009220000300600 */
[----:B------:R-:W-:-:S03]  /*8420*/  LOP3.LUT R0, R220, 0xff, RZ, 0xc0, !PT ;  /* 0x000000ffdc007812 */ /* 0x000fc600078ec0ff */
[----:B------:R1:W4:Y:S08]  /*8430*/  LDL.LU.S16 R2, [R1+0xb8] ;  /* 0x0000b80001027983 */ /* 0x0003300000300600 */
[----:B------:R-:W-:-:S05]  /*8440*/  @!P0 HFMA2.BF16_V2 R5, -RZ.H0_H0, RZ.H0_H0, -R152.H0_H0 ;  /* 0x200000ffff058231 */ /* 0x000fca0000340998 */
[----:B------:R-:W-:Y:S02]  /*8450*/  @!P0 PRMT R152, R5, 0x5410, RZ ;  /* 0x0000541005988816 */ /* 0x000fe400000000ff */
[----:B------:R-:W-:Y:S01]  /*8460*/  ISETP.GE.U32.AND P0, PT, R217, R74, PT ;  /* 0x0000004ad900720c */ /* 0x000fe20003f06070 */
[----:B--2---:R-:W-:-:S05]  /*8470*/  @!P6 HFMA2.BF16_V2 R14, -RZ.H0_H0, RZ.H0_H0, -R153.H0_H0 ;  /* 0x200000ffff0ee231 */ /* 0x004fca0000340999 */
[----:B------:R-:W-:-:S04]  /*8480*/  PRMT R12, R14, 0x7610, R12 ;  /* 0x000076100e0c7816 */ /* 0x000fc8000000000c */
[----:B------:R-:W-:Y:S02]  /*8490*/  @!P6 PRMT R153, R12, 0x5410, RZ ;  /* 0x000054100c99e816 */ /* 0x000fe400000000ff */
[----:B------:R-:W-:Y:S02]  /*84a0*/  ISETP.GE.U32.AND P6, PT, R217, R75, PT ;  /* 0x0000004bd900720c */ /* 0x000fe40003fc6070 */
[----:B------:R-:W2:Y:S01]  /*84b0*/  LDSM.16.MT88.4 R72, [R174+0x6800] ;  /* 0x00680000ae48783b */ /* 0x000ea20000004200 */
[----:B------:R-:W-:-:S05]  /*84c0*/  @!P3 HFMA2.BF16_V2 R15, -RZ.H0_H0, RZ.H0_H0, -R160.H0_H0 ;  /* 0x200000ffff0fb231 */ /* 0x000fca00003409a0 */
[----:B------:R-:W-:-:S04]  /*84d0*/  PRMT R13, R15, 0x7610, R13 ;  /* 0x000076100f0d7816 */ /* 0x000fc8000000000d */
[----:B------:R-:W-:Y:S02]  /*84e0*/  @!P3 PRMT R160, R13, 0x5410, RZ ;  /* 0x000054100da0b816 */ /* 0x000fe400000000ff */
[----:B-1----:R-:W-:Y:S01]  /*84f0*/  HMMA.16816.F32.BF16 R12, R36, R60, RZ ;  /* 0x0000003c240c723c */ /* 0x002fe200000418ff */
[----:B------:R-:W-:Y:S01]  /*8500*/  ISETP.GE.U32.AND P3, PT, R217, R0, PT ;  /* 0x00000000d900720c */ /* 0x000fe20003f66070 */
[----:B---3--:R-:W-:Y:S01]  /*8510*/  @!P5 HFMA2.BF16_V2 R11, -RZ.H0_H0, RZ.H0_H0, -R151.H0_H0 ;  /* 0x200000ffff0bd231 */ /* 0x008fe20000340997 */
[----:B------:R-:W-:-:S04]  /*8520*/  SHF.R.U32.HI R0, RZ, 0x8, R221 ;  /* 0x00000008ff007819 */ /* 0x000fc800000116dd */
[----:B------:R-:W-:Y:S02]  /*8530*/  PRMT R9, R11, 0x7610, R9 ;  /* 0x000076100b097816 */ /* 0x000fe40000000009 */
[----:B------:R-:W-:Y:S02]  /*8540*/  LOP3.LUT R0, R0, 0xffff, RZ, 0xc0, !PT ;  /* 0x0000ffff00007812 */ /* 0x000fe400078ec0ff */
[----:B------:R-:W-:Y:S02]  /*8550*/  @!P5 PRMT R151, R9, 0x5410, RZ ;  /* 0x000054100997d816 */ /* 0x000fe400000000ff */
[----:B------:R-:W-:Y:S02]  /*8560*/  ISETP.GE.U32.AND P5, PT, R217, R0, PT ;  /* 0x00000000d900720c */ /* 0x000fe40003fa6070 */
[----:B------:R1:W3:Y:S09]  /*8570*/  LDL.LU.S16 R0, [R1+0xbc] ;  /* 0x0000bc0001007983 */ /* 0x0002f20000300600 */
[----:B--2---:R-:W-:Y:S01]  /*8580*/  HMMA.16816.F32.BF16 R244, R40, R72, R12 ;  /* 0x0000004828f4723c */ /* 0x004fe2000004180c */
[----:B------:R1:W2:Y:S04]  /*8590*/  LDL.LU.S16 R13, [R1+0xc4] ;  /* 0x0000c400010d7983 */ /* 0x0002a80000300600 */
[----:B------:R1:W3:Y:S01]  /*85a0*/  LDL.LU.S16 R12, [R1+0xc0] ;  /* 0x0000c000010c7983 */ /* 0x0002e20000300600 */
[----:B------:R-:W-:-:S02]  /*85b0*/  IMAD.MOV.U32 R224, RZ, RZ, R88 ;  /* 0x000000ffffe07224 */ /* 0x000fc400078e0058 */
[----:B------:R-:W-:Y:S02]  /*85c0*/  IMAD.MOV.U32 R223, RZ, RZ, R6 ;  /* 0x000000ffffdf7224 */ /* 0x000fe400078e0006 */
[----:B------:R-:W-:Y:S01]  /*85d0*/  IMAD.MOV.U32 R6, RZ, RZ, R22 ;  /* 0x000000ffff067224 */ /* 0x000fe200078e0016 */
[----:B----4-:R-:W-:-:S05]  /*85e0*/  @!P4 HFMA2.BF16_V2 R10, -RZ.H0_H0, RZ.H0_H0, -R150.H0_H0 ;  /* 0x200000ffff0ac231 */ /* 0x010fca0000340996 */
[----:B------:R-:W-:-:S04]  /*85f0*/  PRMT R8, R10, 0x7610, R8 ;  /* 0x000076100a087816 */ /* 0x000fc80000000008 */
[----:B------:R-:W-:Y:S02]  /*8600*/  @!P4 PRMT R150, R8, 0x5410, RZ ;  /* 0x000054100896c816 */ /* 0x000fe400000000ff */
[----:B------:R-:W-:Y:S01]  /*8610*/  HMMA.16816.F32.BF16 R8, R32, R60, RZ ;  /* 0x0000003c2008723c */ /* 0x000fe200000418ff */
[----:B------:R-:W-:Y:S11]  /*8620*/  @!P1 HFMA2.BF16_V2 R2, -RZ.H0_H0, RZ.H0_H0, -R157.H0_H0 ;  /* 0x200000ffff029231 */ /* 0x000ff6000034099d */
[----:B------:R-:W-:Y:S11]  /*8630*/  @!UPT UIADD3 URZ, URZ, URZ, URZ ;  /* 0x0000003f3f3ff290 */ /* 0x000ff6000fffe03f */
[----:B------:R-:W-:Y:S01]  /*8640*/  @!UPT UIADD3 URZ, URZ, URZ, URZ ;  /* 0x0000003f3f3ff290 */ /* 0x000fe2000fffe03f */
[----:B------:R-:W-:Y:S01]  /*8650*/  HMMA.16816.F32.BF16 R232, R28, R72, R8 ;  /* 0x000000481ce8723c */ /* 0x000fe20000041808 */
[----:B------:R-:W-:-:S04]  /*8660*/  PRMT R49, R2, 0x7610, R49 ;  /* 0x0000761002317816 */ /* 0x000fc80000000031 */
[----:B------:R-:W-:Y:S01]  /*8670*/  @!P1 PRMT R157, R49, 0x5410, RZ ;  /* 0x00005410319d9816 */ /* 0x000fe200000000ff */
[----:B------:R-:W-:Y:S02]  /*8680*/  IMAD.MOV.U32 R49, RZ, RZ, R224 ;  /* 0x000000ffff317224 */ /* 0x000fe400078e00e0 */
[----:B------:R-:W-:Y:S02]  /*8690*/  IMAD.MOV.U32 R224, RZ, RZ, R222 ;  /* 0x000000ffffe07224 */ /* 0x000fe400078e00de */
[----:B------:R-:W-:Y:S02]  /*86a0*/  IMAD.MOV.U32 R225, RZ, RZ, R49 ;  /* 0x000000ffffe17224 */ /* 0x000fe400078e0031 */
[----:B------:R-:W-:Y:S02]  /*86b0*/  IMAD.MOV.U32 R49, RZ, RZ, R224 ;  /* 0x000000ffff317224 */ /* 0x000fe400078e00e0 */
[----:B------:R-:W-:Y:S01]  /*86c0*/  IMAD.MOV.U32 R224, RZ, RZ, R6 ;  /* 0x000000ffffe07224 */ /* 0x000fe200078e0006 */
[----:B--2---:R-:W-:-:S02]  /*86d0*/  @!P3 HFMA2.BF16_V2 R13, -RZ.H0_H0, RZ.H0_H0, -R155.H0_H0 ;  /* 0x200000ffff0db231 */ /* 0x004fc4000034099b */
[----:B---3--:R-:W-:-:S03]  /*86e0*/  @!P2 HFMA2.BF16_V2 R12, -RZ.H0_H0, RZ.H0_H0, -R154.H0_H0 ;  /* 0x200000ffff0ca231 */ /* 0x008fc6000034099a */
[----:B------:R-:W-:Y:S02]  /*86f0*/  PRMT R11, R13, 0x7610, R11 ;  /* 0x000076100d0b7816 */ /* 0x000fe4000000000b */
[----:B------:R-:W-:Y:S02]  /*8700*/  PRMT R8, R12, 0x7610, R8 ;  /* 0x000076100c087816 */ /* 0x000fe40000000008 */
[----:B------:R-:W-:Y:S02]  /*8710*/  @!P3 PRMT R155, R11, 0x5410, RZ ;  /* 0x000054100b9bb816 */ /* 0x000fe400000000ff */
[----:B------:R1:W2:Y:S01]  /*8720*/  LDL.LU.S16 R11, [R1+0xc8] ;  /* 0x0000c800010b7983 */ /* 0x0002a20000300600 */
[----:B------:R-:W-:-:S03]  /*8730*/  @!P2 PRMT R154, R8, 0x5410, RZ ;  /* 0x00005410089aa816 */ /* 0x000fc600000000ff */
[----:B------:R1:W3:Y:S04]  /*8740*/  LDL.LU.S16 R8, [R1+0xf0] ;  /* 0x0000f00001087983 */ /* 0x0002e80000300600 */
[----:B------:R1:W4:Y:S01]  /*8750*/  LDL.LU.S16 R6, [R1+0xf4] ;  /* 0x0000f40001067983 */ /* 0x0003220000300600 */
[----:B------:R-:W-:Y:S01]  /*8760*/  @!P5 HFMA2.BF16_V2 R0, -RZ.H0_H0, RZ.H0_H0, -R156.H0_H0 ;  /* 0x200000ffff00d231 */ /* 0x000fe2000034099c */
[----:B------:R-:W-:Y:S01]  /*8770*/  SHF.R.U32.HI R2, RZ, 0x8, R190 ;  /* 0x00000008ff027819 */ /* 0x000fe200000116be */
[----:B------:R-:W-:Y:S02]  /*8780*/  IMAD.MOV.U32 R22, RZ, RZ, R71 ;  /* 0x000000ffff167224 */ /* 0x000fe400078e0047 */
[----:B------:R-:W-:Y:S01]  /*8790*/  IMAD.MOV.U32 R71, RZ, RZ, R82 ;  /* 0x000000ffff477224 */ /* 0x000fe200078e0052 */
[----:B------:R-:W-:-:S02]  /*87a0*/  PRMT R14, R0, 0x7610, R14 ;  /* 0x00007610000e7816 */ /* 0x000fc4000000000e */
[----:B------:R-:W-:Y:S02]  /*87b0*/  LOP3.LUT R0, R197, 0xff, RZ, 0xc0, !PT ;  /* 0x000000ffc5007812 */ /* 0x000fe400078ec0ff */
[----:B------:R-:W-:Y:S01]  /*87c0*/  PRMT R82, R202, 0x5410, R2 ;  /* 0x00005410ca527816 */ /* 0x000fe20000000002 */
[----:B------:R-:W-:Y:S02]  /*87d0*/  FFMA.FTZ R2, R213, c[0x0][0x23c], -R17 ;  /* 0x00008f00d5027a23 */ /* 0x000fe40000010811 */
[----:B------:R-:W-:Y:S01]  /*87e0*/  IMAD.MOV.U32 R88, RZ, RZ, R81 ;  /* 0x000000ffff587224 */ /* 0x000fe200078e0051 */
[----:B------:R-:W-:Y:S01]  /*87f0*/  PRMT R81, R0, 0x5410, R196 ;  /* 0x0000541000517816 */ /* 0x000fe200000000c4 */
[----:B------:R1:W-:Y:S01]  /*8800*/  MUFU.EX2 R221, R2 ;  /* 0x0000000200dd7308 */ /* 0x0003e20000000800 */
[----:B------:R-:W-:-:S04]  /*8810*/  LOP3.LUT R0, R44, 0xffff, RZ, 0xc0, !PT ;  /* 0x0000ffff2c007812 */ /* 0x000fc800078ec0ff */
[----:B------:R-:W-:-:S04]  /*8820*/  SHF.R.U32.HI R0, RZ, 0x8, R0 ;  /* 0x00000008ff007819 */ /* 0x000fc80000011600 */
[----:B------:R-:W-:Y:S01]  /*8830*/  LOP3.LUT R0, R0, 0xffff, RZ, 0xc0, !PT ;  /* 0x0000ffff00007812 */ /* 0x000fe200078ec0ff */
[----:B-1----:R-:W-:-:S04]  /*8840*/  FFMA.FTZ R2, R110, c[0x0][0x23c], -R17 ;  /* 0x00008f006e027a23 */ /* 0x002fc80000010811 */
[----:B------:R-:W1:Y:S01]  /*8850*/  MUFU.EX2 R222, R2 ;  /* 0x0000000200de7308 */ /* 0x000e620000000800 */
[----:B------:R-:W-:Y:S02]  /*8860*/  @!P5 PRMT R156, R14, 0x5410, RZ ;  /* 0x000054100e9cd816 */ /* 0x000fe400000000ff */
[----:B------:R-:W-:Y:S02]  /*8870*/  ISETP.GE.U32.AND P5, PT, R217, R0, PT ;  /* 0x00000000d900720c */ /* 0x000fe40003fa6070 */
[----:B------:R-:W-:-:S04]  /*8880*/  LOP3.LUT R0, R44, 0xff, RZ, 0xc0, !PT ;  /* 0x000000ff2c007812 */ /* 0x000fc800078ec0ff */
[C---:B------:R-:W-:Y:S02]  /*8890*/  ISETP.GE.U32.AND P2, PT, R217.reuse, R0, PT ;  /* 0x00000000d900720c */ /* 0x040fe40003f46070 */
[----:B------:R-:W-:Y:S02]  /*88a0*/  SHF.R.U32.HI R0, RZ, 0x18, R44 ;  /* 0x00000018ff007819 */ /* 0x000fe4000001162c */
[----:B-1----:R-:W-:Y:S01]  /*88b0*/  F2FP.BF16.PACK_AB R5, R222, R221 ;  /* 0x000000ddde05723e */ /* 0x002fe200000010ff */
[--C-:B------:R-:W-:Y:S01]  /*88c0*/  FFMA.FTZ R2, R112, c[0x0][0x23c], -R18.reuse ;  /* 0x00008f0070027a23 */ /* 0x100fe20000010812 */
[----:B------:R-:W-:Y:S01]  /*88d0*/  ISETP.GE.U32.AND P3, PT, R217, R0, PT ;  /* 0x00000000d900720c */ /* 0x000fe20003f66070 */
[----:B------:R-:W-:Y:S01]  /*88e0*/  FFMA.FTZ R0, R219, c[0x0][0x23c], -R18 ;  /* 0x00008f00db007a23 */ /* 0x000fe20000010812 */
[C---:B------:R-:W-:Y:S01]  /*88f0*/  PRMT R145, R5.reuse, 0x7610, R145 ;  /* 0x0000761005917816 */ /* 0x040fe20000000091 */
[----:B------:R-:W-:Y:S01]  /*8900*/  MUFU.EX2 R219, R2 ;  /* 0x0000000200db7308 */ /* 0x000fe20000000800 */
[----:B------:R-:W-:-:S07]  /*8910*/  PRMT R144, R5, 0x7632, R144 ;  /* 0x0000763205907816 */ /* 0x000fce0000000090 */
[----:B------:R1:W1:Y:S01]  /*8920*/  MUFU.EX2 R220, R0 ;  /* 0x0000000000dc7308 */ /* 0x0002620000000800 */
[----:B------:R-:W-:Y:S02]  /*8930*/  PRMT R84, R145, 0x5410, R144 ;  /* 0x0000541091547816 */ /* 0x000fe40000000090 */
[----:B-1----:R-:W-:-:S04]  /*8940*/  SHF.R.U32.HI R0, RZ, 0x10, R44 ;  /* 0x00000010ff007819 */ /* 0x002fc8000001162c */
[----:B------:R-:W-:Y:S01]  /*8950*/  LOP3.LUT R0, R0, 0xff, RZ, 0xc0, !PT ;  /* 0x000000ff00007812 */ /* 0x000fe200078ec0ff */
[----:B------:R-:W-:Y:S02]  /*8960*/  IMAD.MOV.U32 R212, RZ, RZ, R225 ;  /* 0x000000ffffd47224 */ /* 0x000fe400078e00e1 */
[----:B------:R-:W-:Y:S02]  /*8970*/  IMAD.MOV.U32 R225, RZ, RZ, R49 ;  /* 0x000000ffffe17224 */ /* 0x000fe400078e0031 */
[----:B------:R-:W-:Y:S02]  /*8980*/  IMAD.MOV.U32 R49, RZ, RZ, R224 ;  /* 0x000000ffff317224 */ /* 0x000fe400078e00e0 */
[----:B------:R-:W-:Y:S02]  /*8990*/  IMAD.MOV.U32 R224, RZ, RZ, R223 ;  /* 0x000000ffffe07224 */ /* 0x000fe400078e00df */
[----:B------:R-:W-:Y:S01]  /*89a0*/  IMAD.MOV.U32 R223, RZ, RZ, R7 ;  /* 0x000000ffffdf7224 */ /* 0x000fe200078e0007 */
[----:B------:R-:W-:-:S02]  /*89b0*/  LOP3.LUT R7, R51, 0xff, RZ, 0xc0, !PT ;  /* 0x000000ff33077812 */ /* 0x000fc400078ec0ff */
[----:B------:R-:W-:Y:S01]  /*89c0*/  ISETP.GE.U32.AND P1, PT, R217, R77, PT ;  /* 0x0000004dd900720c */ /* 0x000fe20003f26070 */
[----:B--2---:R-:W-:Y:S02]  /*89d0*/  @!P2 HFMA2.BF16_V2 R11, -RZ.H0_H0, RZ.H0_H0, -R145.H0_H0 ;  /* 0x200000ffff0ba231 */ /* 0x004fe40000340991 */
[----:B---3--:R-:W-:-:S03]  /*89e0*/  @!P5 HFMA2.BF16_V2 R8, -RZ.H0_H0, RZ.H0_H0, -R144.H0_H0 ;  /* 0x200000ffff08d231 */ /* 0x008fc60000340990 */
[----:B------:R-:W-:-:S04]  /*89f0*/  PRMT R10, R11, 0x7610, R10 ;  /* 0x000076100b0a7816 */ /* 0x000fc8000000000a */
[----:B------:R-:W-:Y:S02]  /*8a00*/  @!P2 PRMT R145, R10, 0x5410, RZ ;  /* 0x000054100a91a816 */ /* 0x000fe400000000ff */
[C---:B------:R-:W-:Y:S02]  /*8a10*/  ISETP.GE.U32.AND P2, PT, R217.reuse, R0, PT ;  /* 0x00000000d900720c */ /* 0x040fe40003f46070 */
[----:B------:R-:W-:Y:S02]  /*8a20*/  PRMT R2, R8, 0x7610, R2 ;  /* 0x0000761008027816 */ /* 0x000fe40000000002 */
[----:B------:R-:W-:Y:S02]  /*8a30*/  LOP3.LUT R0, R124, 0xff, RZ, 0xc0, !PT ;  /* 0x000000ff7c007812 */ /* 0x000fe400078ec0ff */
[----:B------:R-:W-:Y:S02]  /*8a40*/  @!P5 PRMT R144, R2, 0x5410, RZ ;  /* 0x000054100290d816 */ /* 0x000fe400000000ff */
[----:B------:R-:W-:-:S02]  /*8a50*/  ISETP.GE.U32.AND P5, PT, R217, R0, PT ;  /* 0x00000000d900720c */ /* 0x000fc40003fa6070 */
[----:B------:R-:W-:-:S04]  /*8a60*/  F2FP.BF16.PACK_AB R0, R219, R220 ;  /* 0x000000dcdb00723e */ /* 0x000fc800000010ff */
[----:B------:R-:W-:-:S05]  /*8a70*/  PRMT R143, R0, 0x7610, R143 ;  /* 0x00007610008f7816 */ /* 0x000fca000000008f */
[----:B----4-:R-:W-:Y:S01]  /*8a80*/  @!P2 HFMA2.BF16_V2 R6, -RZ.H0_H0, RZ.H0_H0, -R143.H0_H0 ;  /* 0x200000ffff06a231 */ /* 0x010fe2000034098f */
[----:B------:R-:W-:-:S04]  /*8a90*/  PRMT R142, R0, 0x7632, R142 ;  /* 0x00007632008e7816 */ /* 0x000fc8000000008e */
[----:B------:R-:W-:Y:S02]  /*8aa0*/  PRMT R9, R6, 0x7610, R9 ;  /* 0x0000761006097816 */ /* 0x000fe40000000009 */
[----:B------:R-:W-:Y:S02]  /*8ab0*/  LOP3.LUT R8, R83, 0xff, RZ, 0xc0, !PT ;  /* 0x000000ff53087812 */ /* 0x000fe400078ec0ff */
[----:B------:R-:W-:Y:S02]  /*8ac0*/  PRMT R83, R143, 0x5410, R142 ;  /* 0x000054108f537816 */ /* 0x000fe4000000008e */
[----:B------:R-:W-:Y:S02]  /*8ad0*/  @!P2 PRMT R143, R9, 0x5410, RZ ;  /* 0x00005410098fa816 */ /* 0x000fe400000000ff */
[----:B------:R1:W2:Y:S01]  /*8ae0*/  LDL.LU.S16 R9, [R1+0xf8] ;  /* 0x0000f80001097983 */ /* 0x0002a20000300600 */
[----:B------:R-:W-:Y:S02]  /*8af0*/  LOP3.LUT R0, R51, 0xffff, RZ, 0xc0, !PT ;  /* 0x0000ffff33007812 */ /* 0x000fe400078ec0ff */
[----:B------:R-:W-:-:S02]  /*8b00*/  SHF.R.U32.HI R2, RZ, 0x10, R51 ;  /* 0x00000010ff027819 */ /* 0x000fc40000011633 */
[----:B------:R-:W-:Y:S02]  /*8b10*/  SHF.R.U32.HI R6, RZ, 0x18, R51 ;  /* 0x00000018ff067819 */ /* 0x000fe40000011633 */
[----:B------:R-:W-:Y:S02]  /*8b20*/  SHF.R.U32.HI R5, RZ, 0x8, R0 ;  /* 0x00000008ff057819 */ /* 0x000fe40000011600 */
[----:B------:R-:W-:Y:S02]  /*8b30*/  LOP3.LUT R0, R2, 0xff, RZ, 0xc0, !PT ;  /* 0x000000ff02007812 */ /* 0x000fe400078ec0ff */
[----:B------:R-:W-:Y:S02]  /*8b40*/  PRMT R77, R7, 0x5410, R5 ;  /* 0x00005410074d7816 */ /* 0x000fe40000000005 */
[----:B------:R-:W-:Y:S01]  /*8b50*/  PRMT R76, R0, 0x5410, R6 ;  /* 0x00005410004c7816 */ /* 0x000fe20000000006 */
[----:B------:R1:W3:Y:S04]  /*8b60*/  LDL.LU.S16 R7, [R1+0x100] ;  /* 0x0001000001077983 */ /* 0x0002e80000300600 */
[----:B------:R1:W4:Y:S04]  /*8b70*/  LDL.LU.S16 R6, [R1+0xfc] ;  /* 0x0000fc0001067983 */ /* 0x0003280000300600 */
[----:B------:R1:W3:Y:S04]  /*8b80*/  LDL.LU.S16 R11, [R1+0x108] ;  /* 0x00010800010b7983 */ /* 0x0002e80000300600 */
[----:B------:R1:W4:Y:S01]  /*8b90*/  LDL.LU.S16 R10, [R1+0x104] ;  /* 0x00010400010a7983 */ /* 0x0003220000300600 */
[----:B------:R-:W-:-:S02]  /*8ba0*/  SHF.R.U32.HI R2, RZ, 0x8, R118 ;  /* 0x00000008ff027819 */ /* 0x000fc40000011676 */
[----:B------:R-:W-:Y:S01]  /*8bb0*/  LOP3.LUT R0, R120, 0xff, RZ, 0xc0, !PT ;  /* 0x000000ff78007812 */ /* 0x000fe200078ec0ff */
[--C-:B------:R-:W-:Y:S01]  /*8bc0*/  FFMA.FTZ R5, R117, c[0x0][0x23c], -R17.reuse ;  /* 0x00008f0075057a23 */ /* 0x100fe20000010811 */
[----:B------:R-:W-:Y:S01]  /*8bd0*/  PRMT R73, R123, 0x5410, R2 ;  /* 0x000054107b497816 */ /* 0x000fe20000000002 */
[----:B------:R-:W-:Y:S01]  /*8be0*/  FFMA.FTZ R2, R111, c[0x0][0x23c], -R17 ;  /* 0x00008f006f027a23 */ /* 0x000fe20000010811 */
[----:B------:R-:W-:Y:S01]  /*8bf0*/  PRMT R72, R0, 0x5410, R122 ;  /* 0x0000541000487816 */ /* 0x000fe2000000007a */
[----:B------:R-:W-:Y:S01]  /*8c00*/  IMAD.MOV.U32 R50, RZ, RZ, R212 ;  /* 0x000000ffff327224 */ /* 0x000fe200078e00d4 */
[----:B------:R-:W-:Y:S01]  /*8c10*/  SHF.R.U32.HI R0, RZ, 0x8, R52 ;  /* 0x00000008ff007819 */ /* 0x000fe20000011634 */
[----:B------:R-:W-:Y:S01]  /*8c20*/  MUFU.EX2 R212, R5 ;  /* 0x0000000500d47308 */ /* 0x000fe20000000800 */
[----:B------:R-:W-:Y:S02]  /*8c30*/  IMAD.MOV.U32 R226, RZ, RZ, R223 ;  /* 0x000000ffffe27224 */ /* 0x000fe400078e00df */
[----:B------:R-:W-:Y:S01]  /*8c40*/  IMAD.MOV.U32 R223, RZ, RZ, R71 ;  /* 0x000000ffffdf7224 */ /* 0x000fe200078e0047 */
[----:B------:R-:W-:-:S04]  /*8c50*/  PRMT R71, R56, 0x5410, R0 ;  /* 0x0000541038477816 */ /* 0x000fc80000000000 */
[----:B------:R1:W1:Y:S01]  /*8c60*/  MUFU.EX2 R213, R2 ;  /* 0x0000000200d57308 */ /* 0x0002620000000800 */
[----:B------:R-:W-:-:S04]  /*8c70*/  SHF.R.U32.HI R0, RZ, 0x8, R141 ;  /* 0x00000008ff007819 */ /* 0x000fc8000001168d */
[----:B------:R-:W-:Y:S01]  /*8c80*/  LOP3.LUT R0, R0, 0xffff, RZ, 0xc0, !PT ;  /* 0x0000ffff00007812 */ /* 0x000fe200078ec0ff */
[----:B------:R-:W-:Y:S01]  /*8c90*/  IMAD.MOV.U32 R85, RZ, RZ, R19 ;  /* 0x000000ffff557224 */ /* 0x000fe200078e0013 */
[----:B-1----:R-:W-:-:S04]  /*8ca0*/  SHF.R.U32.HI R2, RZ, 0x8, R54 ;  /* 0x00000008ff027819 */ /* 0x002fc80000011636 */
[----:B------:R-:W-:Y:S02]  /*8cb0*/  PRMT R65, R58, 0x5410, R2 ;  /* 0x000054103a417816 */ /* 0x000fe40000000002 */
[----:B------:R-:W-:-:S04]  /*8cc0*/  LOP3.LUT R2, R115, 0xff, RZ, 0xc0, !PT ;  /* 0x000000ff73027812 */ /* 0x000fc800078ec0ff */
[----:B------:R-:W-:Y:S02]  /*8cd0*/  PRMT R58, R2, 0x5410, R116 ;  /* 0x00005410023a7816 */ /* 0x000fe40000000074 */
[C---:B------:R-:W-:Y:S02]  /*8ce0*/  ISETP.GE.U32.AND P4, PT, R217.reuse, R80, PT ;  /* 0x00000050d900720c */ /* 0x040fe40003f86070 */
[----:B------:R-:W-:Y:S01]  /*8cf0*/  ISETP.GE.U32.AND P2, PT, R217, R8, PT ;  /* 0x00000008d900720c */ /* 0x000fe20003f46070 */
[----:B------:R-:W-:Y:S01]  /*8d00*/  IMAD.MOV.U32 R13, RZ, RZ, R27 ;  /* 0x000000ffff0d7224 */ /* 0x000fe200078e001b */
[----:B------:R-:W-:Y:S01]  /*8d10*/  LOP3.LUT R8, R46, 0xff, RZ, 0xc0, !PT ;  /* 0x000000ff2e087812 */ /* 0x000fe200078ec0ff */
        /* <DEDUP_REMOVED lines=10> */
[----:B--2---:R-:W-:-:S05]  /*8dc0*/  @!P3 HFMA2.BF16_V2 R9, -RZ.H0_H0, RZ.H0_H0, -R142.H0_H0 ;  /* 0x200000ffff09b231 */ /* 0x004fca000034098e */
[----:B------:R-:W-:-:S04]  /*8dd0*/  PRMT R5, R9, 0x7610, R5 ;  /* 0x0000761009057816 */ /* 0x000fc80000000005 */
[----:B------:R-:W-:Y:S02]  /*8de0*/  @!P3 PRMT R142, R5, 0x5410, RZ ;  /* 0x00005410058eb816 */ /* 0x000fe400000000ff */
[----:B------:R-:W-:Y:S02]  /*8df0*/  ISETP.GE.U32.AND P3, PT, R217, R0, PT ;  /* 0x00000000d900720c */ /* 0x000fe40003f66070 */
[----:B------:R-:W-:-:S04]  /*8e00*/  F2FP.BF16.PACK_AB R0, R213, R212 ;  /* 0x000000d4d500723e */ /* 0x000fc800000010ff */
[C---:B------:R-:W-:Y:S02]  /*8e10*/  PRMT R141, R0.reuse, 0x7610, R141 ;  /* 0x00007610008d7816 */ /* 0x040fe4000000008d */
[----:B------:R-:W-:Y:S02]  /*8e20*/  PRMT R140, R0, 0x7632, R140 ;  /* 0x00007632008c7816 */ /* 0x000fe4000000008c */
[----:B------:R-:W-:Y:S01]  /*8e30*/  LOP3.LUT R5, R113, 0xff, RZ, 0xc0, !PT ;  /* 0x000000ff71057812 */ /* 0x000fe200078ec0ff */
[----:B---3--:R-:W-:Y:S02]  /*8e40*/  @!P6 HFMA2.BF16_V2 R7, -RZ.H0_H0, RZ.H0_H0, -R141.H0_H0 ;  /* 0x200000ffff07e231 */ /* 0x008fe4000034098d */
[----:B----4-:R-:W-:Y:S01]  /*8e50*/  @!P3 HFMA2.BF16_V2 R6, -RZ.H0_H0, RZ.H0_H0, -R140.H0_H0 ;  /* 0x200000ffff06b231 */ /* 0x010fe2000034098c */
[----:B------:R-:W-:Y:S02]  /*8e60*/  SHF.R.U32.HI R0, RZ, 0x10, R48 ;  /* 0x00000010ff007819 */ /* 0x000fe40000011630 */
[----:B------:R-:W-:-:S02]  /*8e70*/  PRMT R19, R5, 0x5410, R114 ;  /* 0x0000541005137816 */ /* 0x000fc40000000072 */
[----:B------:R-:W-:Y:S02]  /*8e80*/  PRMT R5, R7, 0x7610, R5 ;  /* 0x0000761007057816 */ /* 0x000fe40000000005 */
[----:B------:R-:W-:Y:S02]  /*8e90*/  PRMT R2, R6, 0x7610, R2 ;  /* 0x0000761006027816 */ /* 0x000fe40000000002 */
[----:B------:R-:W-:Y:S02]  /*8ea0*/  LOP3.LUT R0, R0, 0xff, RZ, 0xc0, !PT ;  /* 0x000000ff00007812 */ /* 0x000fe400078ec0ff */
[----:B------:R-:W-:Y:S02]  /*8eb0*/  PRMT R80, R141, 0x5410, R140 ;  /* 0x000054108d507816 */ /* 0x000fe4000000008c */
[----:B------:R-:W-:Y:S02]  /*8ec0*/  @!P6 PRMT R141, R5, 0x5410, RZ ;  /* 0x00005410058de816 */ /* 0x000fe400000000ff */
[----:B------:R-:W-:-:S02]  /*8ed0*/  @!P3 PRMT R140, R2, 0x5410, RZ ;  /* 0x00005410028cb816 */ /* 0x000fc400000000ff */
[----:B------:R-:W-:Y:S02]  /*8ee0*/  ISETP.GE.U32.AND P6, PT, R217, R0, PT ;  /* 0x00000000d900720c */ /* 0x000fe40003fc6070 */
[----:B------:R-:W-:Y:S02]  /*8ef0*/  SHF.R.U32.HI R2, RZ, 0x8, R175 ;  /* 0x00000008ff027819 */ /* 0x000fe400000116af */
[----:B------:R-:W-:Y:S02]  /*8f00*/  LOP3.LUT R0, R46, 0xffff, RZ, 0xc0, !PT ;  /* 0x0000ffff2e007812 */ /* 0x000fe400078ec0ff */
[----:B------:R-:W-:Y:S02]  /*8f10*/  SHF.R.U32.HI R6, RZ, 0x10, R46 ;  /* 0x00000010ff067819 */ /* 0x000fe4000001162e */
[----:B------:R-:W-:Y:S02]  /*8f20*/  LOP3.LUT R5, R2, 0xffff, RZ, 0xc0, !PT ;  /* 0x0000ffff02057812 */ /* 0x000fe400078ec0ff */
[----:B------:R-:W-:-:S02]  /*8f30*/  SHF.R.U32.HI R2, RZ, 0x8, R0 ;  /* 0x00000008ff027819 */ /* 0x000fc40000011600 */
[----:B------:R-:W-:Y:S02]  /*8f40*/  SHF.R.U32.HI R7, RZ, 0x18, R46 ;  /* 0x00000018ff077819 */ /* 0x000fe4000001162e */
[----:B------:R-:W-:Y:S02]  /*8f50*/  LOP3.LUT R0, R6, 0xff, RZ, 0xc0, !PT ;  /* 0x000000ff06007812 */ /* 0x000fe400078ec0ff */
[----:B------:R-:W-:Y:S01]  /*8f60*/  PRMT R57, R8, 0x5410, R2 ;  /* 0x0000541008397816 */ /* 0x000fe20000000002 */
[--C-:B------:R-:W-:Y:S01]  /*8f70*/  FFMA.FTZ R2, R121, c[0x0][0x23c], -R18.reuse ;  /* 0x00008f0079027a23 */ /* 0x100fe20000010812 */
[----:B------:R-:W-:Y:S02]  /*8f80*/  PRMT R56, R0, 0x5410, R7 ;  /* 0x0000541000387816 */ /* 0x000fe40000000007 */
[----:B------:R-:W-:Y:S01]  /*8f90*/  ISETP.GE.U32.AND P3, PT, R217, R5, PT ;  /* 0x00000005d900720c */ /* 0x000fe20003f66070 */
[----:B------:R-:W-:Y:S01]  /*8fa0*/  FFMA.FTZ R5, R119, c[0x0][0x23c], -R18 ;  /* 0x00008f0077057a23 */ /* 0x000fe20000010812 */
[----:B------:R-:W-:Y:S01]  /*8fb0*/  LOP3.LUT R0, R45, 0xffff, RZ, 0xc0, !PT ;  /* 0x0000ffff2d007812 */ /* 0x000fe200078ec0ff */
[----:B------:R1:W-:Y:S08]  /*8fc0*/  MUFU.EX2 R203, R2 ;  /* 0x0000000200cb7308 */ /* 0x0003f00000000800 */
[----:B------:R2:W3:Y:S01]  /*8fd0*/  MUFU.EX2 R202, R5 ;  /* 0x0000000500ca7308 */ /* 0x0004e20000000800 */
[----:B-1----:R-:W-:-:S02]  /*8fe0*/  SHF.R.U32.HI R2, RZ, 0x8, R0 ;  /* 0x00000008ff027819 */ /* 0x002fc40000011600 */
[----:B------:R-:W-:-:S04]  /*8ff0*/  LOP3.LUT R0, R45, 0xff, RZ, 0xc0, !PT ;  /* 0x000000ff2d007812 */ /* 0x000fc800078ec0ff */
[----:B------:R-:W-:Y:S02]  /*9000*/  PRMT R16, R0, 0x5410, R2 ;  /* 0x0000541000107816 */ /* 0x000fe40000000002 */
[----:B------:R-:W-:Y:S02]  /*9010*/  SHF.R.U32.HI R2, RZ, 0x10, R45 ;  /* 0x00000010ff027819 */ /* 0x000fe4000001162d */
[----:B------:R-:W-:Y:S02]  /*9020*/  LOP3.LUT R0, R47, 0xffff, RZ, 0xc0, !PT ;  /* 0x0000ffff2f007812 */ /* 0x000fe400078ec0ff */
[----:B--2---:R-:W-:Y:S02]  /*9030*/  SHF.R.U32.HI R5, RZ, 0x10, R47 ;  /* 0x00000010ff057819 */ /* 0x004fe4000001162f */
[----:B------:R-:W-:Y:S02]  /*9040*/  LOP3.LUT R6, R2, 0xff, RZ, 0xc0, !PT ;  /* 0x000000ff02067812 */ /* 0x000fe400078ec0ff */
[----:B------:R-:W-:-:S02]  /*9050*/  SHF.R.U32.HI R2, RZ, 0x8, R0 ;  /* 0x00000008ff027819 */ /* 0x000fc40000011600 */
[----:B------:R-:W-:Y:S02]  /*9060*/  SHF.R.U32.HI R7, RZ, 0x18, R47 ;  /* 0x00000018ff077819 */ /* 0x000fe4000001162f */
[----:B------:R-:W-:-:S04]  /*9070*/  LOP3.LUT R0, R5, 0xff, RZ, 0xc0, !PT ;  /* 0x000000ff05007812 */ /* 0x000fc800078ec0ff */
[----:B------:R-:W-:Y:S02]  /*9080*/  PRMT R51, R0, 0x5410, R7 ;  /* 0x0000541000337816 */ /* 0x000fe40000000007 */
[----:B---3--:R-:W-:-:S04]  /*9090*/  F2FP.BF16.PACK_AB R0, R202, R203 ;  /* 0x000000cbca00723e */ /* 0x008fc800000010ff */
[----:B------:R-:W-:Y:S02]  /*90a0*/  PRMT R61, R0, 0x7632, R61 ;  /* 0x00007632003d7816 */ /* 0x000fe4000000003d */
[----:B------:R-:W-:-:S03]  /*90b0*/  SHF.R.U32.HI R9, RZ, 0x18, R45 ;  /* 0x00000018ff097819 */ /* 0x000fc6000001162d */
[----:B------:R-:W-:Y:S01]  /*90c0*/  @!P0 HFMA2.BF16_V2 R10, -RZ.H0_H0, RZ.H0_H0, -R61.H0_H0 ;  /* 0x200000ffff0a8231 */ /* 0x000fe2000034093d */
[----:B------:R-:W-:Y:S02]  /*90d0*/  PRMT R53, R6, 0x5410, R9 ;  /* 0x0000541006357816 */ /* 0x000fe40000000009 */
[----:B------:R-:W-:Y:S02]  /*90e0*/  PRMT R64, R0, 0x7610, R64 ;  /* 0x0000761000407816 */ /* 0x000fe40000000040 */
[----:B------:R-:W-:Y:S02]  /*90f0*/  PRMT R6, R10, 0x7610, R6 ;  /* 0x000076100a067816 */ /* 0x000fe40000000006 */
[----:B------:R-:W-:Y:S02]  /*9100*/  PRMT R55, R64, 0x5410, R61 ;  /* 0x0000541040377816 */ /* 0x000fe4000000003d */
[----:B------:R-:W-:Y:S02]  /*9110*/  @!P0 PRMT R61, R6, 0x5410, RZ ;  /* 0x00005410063d8816 */ /* 0x000fe400000000ff */
[----:B------:R1:W2:Y:S01]  /*9120*/  LDL.LU.S16 R6, [R1+0x10c] ;  /* 0x00010c0001067983 */ /* 0x0002a20000300600 */
[----:B------:R-:W-:Y:S01]  /*9130*/  LOP3.LUT R8, R47, 0xff, RZ, 0xc0, !PT ;  /* 0x000000ff2f087812 */ /* 0x000fe200078ec0ff */
[----:B------:R-:W-:-:S03]  /*9140*/  FFMA.FTZ R0, R126, c[0x0][0x23c], -R17 ;  /* 0x00008f007e007a23 */ /* 0x000fc60000010811 */
[----:B------:R-:W-:Y:S01]  /*9150*/  PRMT R52, R8, 0x5410, R2 ;  /* 0x0000541008347816 */ /* 0x000fe20000000002 */
[----:B------:R-:W-:Y:S01]  /*9160*/  FFMA.FTZ R2, R125, c[0x0][0x23c], -R17 ;  /* 0x00008f007d027a23 */ /* 0x000fe20000010811 */
[----:B------:R3:W-:Y:S08]  /*9170*/  MUFU.EX2 R197, R0 ;  /* 0x0000000000c57308 */ /* 0x0007f00000000800 */
[----:B------:R-:W4:Y:S01]  /*9180*/  MUFU.EX2 R196, R2 ;  /* 0x0000000200c47308 */ /* 0x000f220000000800 */
[----:B---3--:R-:W-:-:S04]  /*9190*/  LOP3.LUT R0, R48, 0xff, RZ, 0xc0, !PT ;  /* 0x000000ff30007812 */ /* 0x008fc800078ec0ff */
[----:B------:R-:W-:Y:S01]  /*91a0*/  ISETP.GE.U32.AND P0, PT, R217, R0, PT ;  /* 0x00000000d900720c */ /* 0x000fe20003f06070 */
[----:B------:R-:W-:Y:S01]  /*91b0*/  @!P5 HFMA2.BF16_V2 R11, -RZ.H0_H0, RZ.H0_H0, -R64.H0_H0 ;  /* 0x200000ffff0bd231 */ /* 0x000fe20000340940 */
[----:B----4-:R-:W-:-:S04]  /*91c0*/  F2FP.BF16.PACK_AB R2, R197, R196 ;  /* 0x000000c4c502723e */ /* 0x010fc800000010ff */
[----:B------:R-:W-:Y:S02]  /*91d0*/  PRMT R7, R11, 0x7610, R7 ;  /* 0x000076100b077816 */ /* 0x000fe40000000007 */
[----:B------:R-:W-:Y:S02]  /*91e0*/  PRMT R60, R2, 0x7610, R60 ;  /* 0x00007610023c7816 */ /* 0x000fe4000000003c */
[----:B------:R-:W-:Y:S01]  /*91f0*/  SHF.R.U32.HI R0, RZ, 0x18, R48 ;  /* 0x00000018ff007819 */ /* 0x000fe20000011630 */
[----:B------:R-:W-:Y:S01]  /*9200*/  IMAD R175, R4, 0x2, R174 ;  /* 0x0000000204af7824 */ /* 0x000fe200078e02ae */
[----:B------:R-:W-:Y:S01]  /*9210*/  @!P5 PRMT R64, R7, 0x5410, RZ ;  /* 0x000054100740d816 */ /* 0x000fe200000000ff */
[----:B------:R-:W-:Y:S01]  /*9220*/  ULEA UR7, UR22, UR20, 0x6 ;  /* 0x0000001416077291 */ /* 0x000fe2000f8e303f */
[----:B------:R-:W-:Y:S01]  /*9230*/  ISETP.GE.U32.AND P5, PT, R217, R0, PT ;  /* 0x00000000d900720c */ /* 0x000fe20003fa6070 */
[----:B------:R-:W-:Y:S02]  /*9240*/  IMAD.MOV.U32 R118, RZ, RZ, R15 ;  /* 0x000000ffff767224 */ /* 0x000fe400078e000f */
[----:B------:R-:W-:-:S02]  /*9250*/  IMAD.SHL.U32 R0, R12, 0x2, RZ ;  /* 0x000000020c007824 */ /* 0x000fc400078e00ff */
[----:B------:R-:W-:Y:S01]  /*9260*/  FFMA.FTZ R15, R133, c[0x0][0x23c], -R17 ;  /* 0x00008f00850f7a23 */ /* 0x000fe20000010811 */
[----:B------:R-:W-:Y:S01]  /*9270*/  PRMT R59, R2, 0x7632, R59 ;  /* 0x00007632023b7816 */ /* 0x000fe2000000003b */
[----:B------:R-:W-:Y:S02]  /*9280*/  IMAD.MOV.U32 R114, RZ, RZ, R23 ;  /* 0x000000ffff727224 */ /* 0x000fe400078e0017 */
[----:B------:R-:W-:Y:S02]  /*9290*/  IMAD.MOV.U32 R116, RZ, RZ, R21 ;  /* 0x000000ffff747224 */ /* 0x000fe400078e0015 */
[----:B------:R-:W-:Y:S02]  /*92a0*/  IMAD.MOV.U32 R119, RZ, RZ, R22 ;  /* 0x000000ffff777224 */ /* 0x000fe400078e0016 */
[----:B------:R-:W-:Y:S01]  /*92b0*/  IMAD.MOV.U32 R133, RZ, RZ, R20 ;  /* 0x000000ffff857224 */ /* 0x000fe200078e0014 */
[----:B------:R-:W-:Y:S01]  /*92c0*/  UIADD3 UR7, UR7, -0x40, URZ ;  /* 0xffffffc007077890 */ /* 0x000fe2000fffe03f */
[----:B------:R-:W3:Y:S01]  /*92d0*/  LDSM.16.MT88.4 R20, [R175+0x6000] ;  /* 0x00600000af14783b */ /* 0x000ee20000004200 */
[----:B------:R-:W-:Y:S01]  /*92e0*/  IMAD R0, R13, c[0x0][0x228], R0 ;  /* 0x00008a000d007a24 */ /* 0x000fe200078e0200 */
[----:B------:R-:W-:Y:S01]  /*92f0*/  LOP3.LUT R2, R48, 0xffff, RZ, 0xc0, !PT ;  /* 0x0000ffff30027812 */ /* 0x000fe200078ec0ff */
[----:B------:R-:W-:Y:S01]  /*9300*/  USHF.R.S32.HI UR6, URZ, 0x1f, UR7 ;  /* 0x0000001f3f067899 */ /* 0x000fe20008011407 */
[----:B------:R-:W-:Y:S01]  /*9310*/  PRMT R54, R60, 0x5410, R59 ;  /* 0x000054103c367816 */ /* 0x000fe2000000003b */
[----:B------:R-:W-:-:S02]  /*9320*/  IMAD.MOV.U32 R120, RZ, RZ, R85 ;  /* 0x000000ffff787224 */ /* 0x000fc400078e0055 */
[----:B------:R-:W-:Y:S02]  /*9330*/  IMAD.MOV.U32 R85, RZ, RZ, R26 ;  /* 0x000000ffff557224 */ /* 0x000fe400078e001a */
[----:B------:R-:W-:Y:S02]  /*9340*/  IMAD.MOV.U32 R115, RZ, RZ, R24 ;  /* 0x000000ffff737224 */ /* 0x000fe400078e0018 */
[----:B------:R-:W-:Y:S02]  /*9350*/  IMAD.MOV.U32 R121, RZ, RZ, R27 ;  /* 0x000000ffff797224 */ /* 0x000fe400078e001b */
[--C-:B------:R-:W-:Y:S02]  /*9360*/  FFMA.FTZ R47, R189, c[0x0][0x23c], -R18.reuse ;  /* 0x00008f00bd2f7a23 */ /* 0x100fe40000010812 */
[----:B------:R-:W-:Y:S01]  /*9370*/  FFMA.FTZ R48, R138, c[0x0][0x23c], -R18 ;  /* 0x00008f008a307a23 */ /* 0x000fe20000010812 */
[----:B------:R4:W-:Y:S01]  /*9380*/  MUFU.EX2 R189, R15 ;  /* 0x0000000f00bd7308 */ /* 0x0009e20000000800 */
[----:B------:R-:W-:-:S02]  /*9390*/  IMAD.MOV.U32 R138, RZ, RZ, R107 ;  /* 0x000000ffff8a7224 */ /* 0x000fc400078e006b */
[----:B------:R-:W-:Y:S01]  /*93a0*/  FFMA.FTZ R17, R132, c[0x0][0x23c], -R17 ;  /* 0x00008f0084117a23 */ /* 0x000fe20000010811 */
[----:B---3--:R-:W-:Y:S01]  /*93b0*/  HMMA.16816.F32.BF16 R8, R36, R20, RZ ;  /* 0x000000142408723c */ /* 0x008fe200000418ff */
[----:B----4-:R-:W-:-:S03]  /*93c0*/  HSET2.LE.AND R15, R72, R128, PT ;  /* 0x00000080480f7233 */ /* 0x010fc60003803000 */
[----:B------:R-:W-:Y:S01]  /*93d0*/  MUFU.EX2 R72, R48 ;  /* 0x0000003000487308 */ /* 0x000fe20000000800 */
[----:B------:R-:W-:Y:S02]  /*93e0*/  IMAD.MOV.U32 R123, RZ, RZ, R50 ;  /* 0x000000ffff7b7224 */ /* 0x000fe400078e0032 */
[----:B------:R-:W-:Y:S02]  /*93f0*/  IMAD.MOV.U32 R111, RZ, RZ, R49 ;  /* 0x000000ffff6f7224 */ /* 0x000fe400078e0031 */
[--C-:B------:R-:W-:Y:S02]  /*9400*/  FFMA.FTZ R49, R135, c[0x0][0x23c], -R18.reuse ;  /* 0x00008f0087317a23 */ /* 0x100fe40000010812 */
[----:B------:R-:W-:Y:S01]  /*9410*/  FFMA.FTZ R50, R134, c[0x0][0x23c], -R18 ;  /* 0x00008f0086327a23 */ /* 0x000fe20000010812 */
[----:B------:R3:W-:Y:S01]  /*9420*/  MUFU.EX2 R190, R17 ;  /* 0x0000001100be7308 */ /* 0x0007e20000000800 */
[----:B------:R-:W-:Y:S01]  /*9430*/  IMAD.MOV.U32 R132, RZ, RZ, R127 ;  /* 0x000000ffff847224 */ /* 0x000fe200078e007f */
[----:B------:R-:W-:-:S02]  /*9440*/  HSET2.LE.AND R18, R71, R128, PT ;  /* 0x0000008047127233 */ /* 0x000fc40003803000 */
[----:B------:R-:W-:-:S04]  /*9450*/  HSET2.LE.AND R19, R19, R128, PT ;  /* 0x0000008013137233 */ /* 0x000fc80003803000 */
[----:B------:R-:W-:Y:S01]  /*9460*/  MUFU.EX2 R71, R49 ;  /* 0x0000003100477308 */ /* 0x000fe20000000800 */
[--C-:B------:R-:W-:Y:S01]  /*9470*/  HSET2.LE.AND R16, R16, R128.reuse, PT ;  /* 0x0000008010107233 */ /* 0x100fe20003803000 */
[----:B------:R-:W-:Y:S02]  /*9480*/  IMAD.MOV.U32 R117, RZ, RZ, R14 ;  /* 0x000000ffff757224 */ /* 0x000fe400078e000e */
[----:B------:R-:W-:Y:S01]  /*9490*/  FADD.FTZ R14, R79, R78 ;  /* 0x0000004e4f0e7221 */ /* 0x000fe20000010000 */
[--C-:B---3--:R-:W-:Y:S01]  /*94a0*/  HSET2.LE.AND R17, R53, R128.reuse, PT ;  /* 0x0000008035117233 */ /* 0x108fe20003803000 */
[----:B------:R-:W-:Y:S02]  /*94b0*/  IMAD.MOV.U32 R122, RZ, RZ, R226 ;  /* 0x000000ffff7a7224 */ /* 0x000fe400078e00e2 */
[----:B------:R-:W-:Y:S01]  /*94c0*/  FADD.FTZ R226, R97, R14 ;  /* 0x0000000e61e27221 */ /* 0x000fe20000010000 */
[----:B------:R-:W-:Y:S01]  /*94d0*/  HSET2.LE.AND R14, R56, R128, PT ;  /* 0x00000080380e7233 */ /* 0x000fe20003803000 */
[----:B------:R-:W-:Y:S01]  /*94e0*/  LOP3.LUT R79, R15, R114, RZ, 0xc0, !PT ;  /* 0x000000720f4f7212 */ /* 0x000fe200078ec0ff */
[----:B------:R-:W-:-:S02]  /*94f0*/  IMAD.MOV.U32 R113, RZ, RZ, R225 ;  /* 0x000000ffff717224 */ /* 0x000fc400078e00e1 */
[----:B------:R-:W-:Y:S02]  /*9500*/  IMAD.MOV.U32 R112, RZ, RZ, R223 ;  /* 0x000000ffff707224 */ /* 0x000fe400078e00df */
[----:B------:R-:W-:Y:S01]  /*9510*/  IMAD.MOV.U32 R110, RZ, RZ, R224 ;  /* 0x000000ffff6e7224 */ /* 0x000fe200078e00e0 */
[----:B--2---:R-:W-:-:S05]  /*9520*/  @!P0 HFMA2.BF16_V2 R6, -RZ.H0_H0, RZ.H0_H0, -R60.H0_H0 ;  /* 0x200000ffff068231 */ /* 0x004fca000034093c */
[----:B------:R-:W-:-:S04]  /*9530*/  PRMT R5, R6, 0x7610, R5 ;  /* 0x0000761006057816 */ /* 0x000fc80000000005 */
[----:B------:R-:W-:Y:S02]  /*9540*/  @!P0 PRMT R60, R5, 0x5410, RZ ;  /* 0x00005410053c8816 */ /* 0x000fe400000000ff */
[----:B------:R-:W-:Y:S02]  /*9550*/  SHF.R.U32.HI R5, RZ, 0x8, R2 ;  /* 0x00000008ff057819 */ /* 0x000fe40000011602 */
[----:B------:R-:W-:-:S04]  /*9560*/  IADD3 R2, P0, R0, UR7, RZ ;  /* 0x0000000700027c10 */ /* 0x000fc8000ff1e0ff */
[----:B------:R-:W-:Y:S02]  /*9570*/  LEA.HI.X.SX32 R6, R0, UR6, 0x1, P0 ;  /* 0x0000000600067c11 */ /* 0x000fe400080f0eff */
[C---:B------:R-:W-:Y:S02]  /*9580*/  LEA R12, P0, R2.reuse, c[0x0][0x1f8], 0x1 ;  /* 0x00007e00020c7a11 */ /* 0x040fe400078008ff */
[----:B------:R-:W-:Y:S02]  /*9590*/  LOP3.LUT R0, R5, 0xffff, RZ, 0xc0, !PT ;  /* 0x0000ffff05007812 */ /* 0x000fe400078ec0ff */
[----:B------:R-:W-:Y:S02]  /*95a0*/  LEA.HI.X R13, R2, c[0x0][0x1fc], R6, 0x1, P0 ;  /* 0x00007f00020d7a11 */ /* 0x000fe400000f0c06 */
[----:B------:R-:W-:Y:S01]  /*95b0*/  ISETP.GE.U32.AND P0, PT, R217, R0, PT ;  /* 0x00000000d900720c */ /* 0x000fe20003f06070 */
[----:B------:R-:W-:-:S04]  /*95c0*/  FADD.FTZ R0, R106, R105 ;  /* 0x000000696a007221 */ /* 0x000fc80000010000 */
[----:B------:R-:W-:Y:S02]  /*95d0*/  FADD.FTZ R4, R101, R0 ;  /* 0x0000000065047221 */ /* 0x000fe40000010000 */
[----:B------:R-:W-:Y:S02]  /*95e0*/  FADD.FTZ R0, R96, R25 ;  /* 0x0000001960007221 */ /* 0x000fe40000010000 */
[----:B------:R-:W2:Y:S01]  /*95f0*/  LDSM.16.MT88.4 R24, [R175+0x6800] ;  /* 0x00680000af18783b */ /* 0x000ea20000004200 */
[----:B------:R-:W-:Y:S02]  /*9600*/  FADD.FTZ R46, R102, R4 ;  /* 0x00000004662e7221 */ /* 0x000fe40000010000 */
[----:B------:R-:W-:Y:S01]  /*9610*/  HMMA.16816.F32.BF16 R4, R32, R20, RZ ;  /* 0x000000142004723c */ /* 0x000fe200000418ff */
[----:B------:R-:W-:Y:S02]  /*9620*/  FADD.FTZ R2, R104, R103 ;  /* 0x0000006768027221 */ /* 0x000fe40000010000 */
[----:B------:R-:W-:Y:S01]  /*9630*/  FADD.FTZ R44, R98, R0 ;  /* 0x00000000622c7221 */ /* 0x000fe20000010000 */
[--C-:B------:R-:W-:Y:S01]  /*9640*/  HSET2.LE.AND R0, R77, R128.reuse, PT ;  /* 0x000000804d007233 */ /* 0x100fe20003803000 */
[----:B------:R-:W-:Y:S01]  /*9650*/  FADD.FTZ R45, R100, R2 ;  /* 0x00000002642d7221 */ /* 0x000fe20000010000 */
[----:B------:R-:W-:-:S02]  /*9660*/  HSET2.LE.AND R2, R82, R128, PT ;  /* 0x0000008052027233 */ /* 0x000fc40003803000 */
[--C-:B------:R-:W-:Y:S11]  /*9670*/  HSET2.LE.AND R21, R51, R128.reuse, PT ;  /* 0x0000008033157233 */ /* 0x100ff60003803000 */
[----:B------:R-:W-:Y:S05]  /*9680*/  @!UPT UIADD3 URZ, URZ, URZ, URZ ;  /* 0x0000003f3f3ff290 */ /* 0x000fea000fffe03f */
[-C--:B--2---:R-:W-:Y:S07]  /*9690*/  HMMA.16816.F32.BF16 R104, R28, R24.reuse, R4 ;  /* 0x000000181c68723c */ /* 0x084fee0000041804 */
[--C-:B------:R-:W-:Y:S02]  /*96a0*/  HSET2.LE.AND R4, R73, R128.reuse, PT ;  /* 0x0000008049047233 */ /* 0x100fe40003803000 */
[----:B------:R-:W2:Y:S01]  /*96b0*/  MUFU.EX2 R73, R47 ;  /* 0x0000002f00497308 */ /* 0x000ea20000000800 */
[----:B------:R-:W-:Y:S01]  /*96c0*/  HMMA.16816.F32.BF16 R124, R40, R24, R8 ;  /* 0x00000018287c723c */ /* 0x000fe20000041808 */
[----:B------:R-:W-:-:S02]  /*96d0*/  HSET2.LE.AND R7, R81, R128, PT ;  /* 0x0000008051077233 */ /* 0x000fc40003803000 */
[----:B------:R-:W-:-:S04]  /*96e0*/  HSET2.LE.AND R6, R76, R128, PT ;  /* 0x000000804c067233 */ /* 0x000fc80003803000 */
[--C-:B------:R-:W-:Y:S02]  /*96f0*/  HSET2.LE.AND R24, R65, R128.reuse, PT ;  /* 0x0000008041187233 */ /* 0x100fe40003803000 */
[----:B------:R3:W4:Y:S01]  /*9700*/  MUFU.EX2 R65, R50 ;  /* 0x0000003200417308 */ /* 0x0007220000000800 */
[--C-:B------:R-:W-:Y:S01]  /*9710*/  HSET2.LE.AND R5, R57, R128.reuse, PT ;  /* 0x0000008039057233 */ /* 0x100fe20003803000 */
[----:B------:R-:W-:Y:S01]  /*9720*/  LOP3.LUT R8, R0, R138, RZ, 0xc0, !PT ;  /* 0x0000008a00087212 */ /* 0x000fe200078ec0ff */
[----:B------:R-:W-:Y:S01]  /*9730*/  HSET2.LE.AND R25, R58, R128, PT ;  /* 0x000000803a197233 */ /* 0x000fe20003803000 */
[----:B--2---:R-:W-:Y:S02]  /*9740*/  F2FP.BF16.PACK_AB R0, R72, R73 ;  /* 0x000000494800723e */ /* 0x004fe400000010ff */
[----:B------:R-:W-:Y:S02]  /*9750*/  LOP3.LUT R76, R5, R133, RZ, 0xc0, !PT ;  /* 0x00000085054c7212 */ /* 0x000fe400078ec0ff */
[----:B------:R-:W-:-:S02]  /*9760*/  LOP3.LUT R78, R4, R119, RZ, 0xc0, !PT ;  /* 0x00000077044e7212 */ /* 0x000fc400078ec0ff */
[----:B------:R-:W-:Y:S02]  /*9770*/  LOP3.LUT R9, R6, R121, RZ, 0xc0, !PT ;  /* 0x0000007906097212 */ /* 0x000fe400078ec0ff */
[----:B------:R-:W-:Y:S02]  /*9780*/  LOP3.LUT R11, R7, R116, RZ, 0xc0, !PT ;  /* 0x00000074070b7212 */ /* 0x000fe400078ec0ff */
[C---:B------:R-:W-:Y:S01]  /*9790*/  PRMT R58, R0.reuse, 0x7610, R58 ;  /* 0x00007610003a7816 */ /* 0x040fe2000000003a */
[----:B---3--:R-:W-:Y:S01]  /*97a0*/  HMMA.16816.F32.BF16 R48, R32, R66, RZ ;  /* 0x000000422030723c */ /* 0x008fe200000418ff */
[----:B------:R-:W-:Y:S02]  /*97b0*/  PRMT R57, R0, 0x7632, R57 ;  /* 0x0000763200397816 */ /* 0x000fe40000000039 */
[----:B------:R-:W-:Y:S02]  /*97c0*/  LOP3.LUT R4, R16, R84, RZ, 0xc0, !PT ;  /* 0x0000005410047212 */ /* 0x000fe400078ec0ff */
[----:B------:R-:W-:-:S02]  /*97d0*/  LOP3.LUT R5, R17, R83, RZ, 0xc0, !PT ;  /* 0x0000005311057212 */ /* 0x000fc400078ec0ff */
[----:B------:R-:W-:Y:S02]  /*97e0*/  LOP3.LUT R6, R18, R80, RZ, 0xc0, !PT ;  /* 0x0000005012067212 */ /* 0x000fe400078ec0ff */
[----:B------:R-:W-:Y:S02]  /*97f0*/  LOP3.LUT R7, R19, R55, RZ, 0xc0, !PT ;  /* 0x0000003713077212 */ /* 0x000fe400078ec0ff */
[----:B------:R-:W-:Y:S01]  /*9800*/  HMMA.16816.F32.BF16 R16, R32, R22, RZ ;  /* 0x000000162010723c */ /* 0x000fe200000418ff */
[----:B------:R-:W-:Y:S02]  /*9810*/  PRMT R0, R58, 0x5410, R57 ;  /* 0x000054103a007816 */ /* 0x000fe40000000039 */
[----:B------:R-:W-:Y:S02]  /*9820*/  LOP3.LUT R10, R2, R132, RZ, 0xc0, !PT ;  /* 0x00000084020a7212 */ /* 0x000fe400078ec0ff */
[----:B------:R-:W-:Y:S02]  /*9830*/  F2FP.BF16.PACK_AB R2, R190, R189 ;  /* 0x000000bdbe02723e */ /* 0x000fe400000010ff */
[----:B------:R-:W-:-:S02]  /*9840*/  LOP3.LUT R81, R21, R0, RZ, 0xc0, !PT ;  /* 0x0000000015517212 */ /* 0x000fc400078ec0ff */
[----:B----4-:R-:W-:Y:S02]  /*9850*/  F2FP.BF16.PACK_AB R0, R65, R71 ;  /* 0x000000474100723e */ /* 0x010fe400000010ff */
[C---:B------:R-:W-:Y:S02]  /*9860*/  PRMT R56, R2.reuse, 0x7610, R56 ;  /* 0x0000761002387816 */ /* 0x040fe40000000038 */
[----:B------:R-:W-:Y:S02]  /*9870*/  PRMT R15, R2, 0x7632, R15 ;  /* 0x00007632020f7816 */ /* 0x000fe4000000000f */
[----:B------:R-:W-:Y:S02]  /*9880*/  LOP3.LUT R77, R14, R115, RZ, 0xc0, !PT ;  /* 0x000000730e4d7212 */ /* 0x000fe400078ec0ff */
[C---:B------:R-:W-:Y:S02]  /*9890*/  PRMT R14, R0.reuse, 0x7610, R14 ;  /* 0x00007610000e7816 */ /* 0x040fe4000000000e */
[----:B------:R-:W-:-:S02]  /*98a0*/  PRMT R2, R0, 0x7632, R2 ;  /* 0x0000763200027816 */ /* 0x000fc40000000002 */
[----:B------:R-:W-:-:S04]  /*98b0*/  PRMT R0, R56, 0x5410, R15 ;  /* 0x0000541038007816 */ /* 0x000fc8000000000f */
[----:B------:R-:W-:Y:S02]  /*98c0*/  LOP3.LUT R82, R24, R0, RZ, 0xc0, !PT ;  /* 0x0000000018527212 */ /* 0x000fe400078ec0ff */
[----:B------:R-:W-:Y:S01]  /*98d0*/  PRMT R0, R14, 0x5410, R2 ;  /* 0x000054100e007816 */ /* 0x000fe20000000002 */
[----:B------:R-:W-:Y:S02]  /*98e0*/  FADD.FTZ R225, R109, R46 ;  /* 0x0000002e6de17221 */ /* 0x000fe40000010000 */
[----:B------:R-:W-:Y:S01]  /*98f0*/  IMAD.MOV.U32 R109, RZ, RZ, R113 ;  /* 0x000000ffff6d7224 */ /* 0x000fe200078e0071 */
[----:B------:R-:W-:Y:S01]  /*9900*/  LOP3.LUT R83, R25, R0, RZ, 0xc0, !PT ;  /* 0x0000000019537212 */ /* 0x000fe200078ec0ff */
[----:B------:R-:W-:Y:S02]  /*9910*/  IMAD.MOV.U32 R0, RZ, RZ, R112 ;  /* 0x000000ffff007224 */ /* 0x000fe400078e0070 */
[----:B------:R-:W-:Y:S01]  /*9920*/  FADD.FTZ R224, R108, R45 ;  /* 0x0000002d6ce07221 */ /* 0x000fe20000010000 */
[----:B------:R-:W-:Y:S01]  /*9930*/  HMMA.16816.F32.BF16 R112, R28, R86, R48 ;  /* 0x000000561c70723c */ /* 0x000fe20000041830 */
[----:B------:R-:W-:-:S07]  /*9940*/  FADD.FTZ R223, R99, R44 ;  /* 0x0000002c63df7221 */ /* 0x000fce0000010000 */
[----:B------:R-:W-:Y:S08]  /*9950*/  HMMA.16816.F32.BF16 R44, R32, R62, RZ ;  /* 0x0000003e202c723c */ /* 0x000ff000000418ff */
[----:B------:R-:W-:Y:S01]  /*9960*/  HMMA.16816.F32.BF16 R48, R28, R26, R16 ;  /* 0x0000001a1c30723c */ /* 0x000fe20000041810 */
[----:B------:R-:W-:-:S07]  /*9970*/  HSET2.LE.AND R20, R52, R128, PT ;  /* 0x0000008034147233 */ /* 0x000fce0003803000 */
[----:B------:R-:W-:Y:S01]  /*9980*/  HMMA.16816.F32.BF16 R16, R36, R94, RZ ;  /* 0x0000005e2410723c */ /* 0x000fe200000418ff */
[----:B------:R-:W-:-:S07]  /*9990*/  LOP3.LUT R80, R20, R54, RZ, 0xc0, !PT ;  /* 0x0000003614507212 */ /* 0x000fce00078ec0ff */
[----:B------:R-:W-:Y:S08]  /*99a0*/  HMMA.16816.F32.BF16 R52, R32, R94, RZ ;  /* 0x0000005e2034723c */ /* 0x000ff000000418ff */
[----:B------:R-:W-:Y:S08]  /*99b0*/  HMMA.16816.F32.BF16 R96, R28, R74, R44 ;  /* 0x0000004a1c60723c */ /* 0x000ff0000004182c */
[-C--:B------:R-:W-:Y:S01]  /*99c0*/  HMMA.16816.F32.BF16 R44, R40, R90.reuse, R16 ;  /* 0x0000005a282c723c */ /* 0x080fe20000041810 */
[----:B------:R-:W2:Y:S07]  /*99d0*/  LDSM.16.MT88.4 R16, [R173+0x7000] ;  /* 0x00700000ad10783b */ /* 0x000eae0000004200 */
[----:B------:R-:W-:Y:S08]  /*99e0*/  HMMA.16816.F32.BF16 R52, R28, R90, R52 ;  /* 0x0000005a1c34723c */ /* 0x000ff00000041834 */
[C---:B------:R-:W-:Y:S08]  /*99f0*/  HMMA.16816.F32.BF16 R32, R36.reuse, R66, RZ ;  /* 0x000000422420723c */ /* 0x040ff000000418ff */
[C---:B------:R-:W-:Y:S08]  /*9a00*/  HMMA.16816.F32.BF16 R28, R36.reuse, R62, RZ ;  /* 0x0000003e241c723c */ /* 0x040ff000000418ff */
[----:B------:R-:W-:Y:S01]  /*9a10*/  HMMA.16816.F32.BF16 R20, R36, R22, RZ ;  /* 0x000000162414723c */ /* 0x000fe200000418ff */
[----:B------:R-:W-:-:S02]  /*9a20*/  IMAD.MOV.U32 R116, RZ, RZ, R123 ;  /* 0x000000ffff747224 */ /* 0x000fc400078e007b */
[----:B------:R-:W-:Y:S02]  /*9a30*/  IMAD.MOV.U32 R119, RZ, RZ, R120 ;  /* 0x000000ffff777224 */ /* 0x000fe400078e0078 */
[----:B------:R-:W-:-:S03]  /*9a40*/  IMAD.MOV.U32 R108, RZ, RZ, R122 ;  /* 0x000000ffff6c7224 */ /* 0x000fc600078e007a */
[----:B------:R-:W-:Y:S01]  /*9a50*/  HMMA.16816.F32.BF16 R36, R40, R86, R32 ;  /* 0x000000562824723c */ /* 0x000fe20000041820 */
[----:B------:R-:W-:Y:S02]  /*9a60*/  IMAD.MOV.U32 R121, RZ, RZ, R137 ;  /* 0x000000ffff797224 */ /* 0x000fe400078e0089 */
[----:B------:R-:W-:Y:S02]  /*9a70*/  IMAD.MOV.U32 R122, RZ, RZ, R136 ;  /* 0x000000ffff7a7224 */ /* 0x000fe400078e0088 */
[----:B------:R-:W-:-:S03]  /*9a80*/  IMAD.MOV.U32 R123, RZ, RZ, R129 ;  /* 0x000000ffff7b7224 */ /* 0x000fc600078e0081 */
[----:B------:R-:W-:Y:S01]  /*9a90*/  HMMA.16816.F32.BF16 R32, R40, R74, R28 ;  /* 0x0000004a2820723c */ /* 0x000fe2000004181c */
[----:B------:R-:W-:Y:S02]  /*9aa0*/  IMAD.MOV.U32 R94, RZ, RZ, R130 ;  /* 0x000000ffff5e7224 */ /* 0x000fe400078e0082 */
[----:B------:R-:W-:Y:S02]  /*9ab0*/  IMAD.MOV.U32 R95, RZ, RZ, R131 ;  /* 0x000000ffff5f7224 */ /* 0x000fe400078e0083 */
[----:B------:R-:W-:-:S03]  /*9ac0*/  IMAD.MOV.U32 R67, RZ, RZ, R139 ;  /* 0x000000ffff437224 */ /* 0x000fc600078e008b */
[----:B------:R-:W-:Y:S01]  /*9ad0*/  HMMA.16816.F32.BF16 R28, R40, R26, R20 ;  /* 0x0000001a281c723c */ /* 0x000fe20000041814 */
[----:B------:R-:W3:Y:S04]  /*9ae0*/  LDSM.16.MT88.4 R24, [R176+0x7000] ;  /* 0x00700000b018783b */ /* 0x000ee80000004200 */
[----:B------:R-:W4:Y:S03]  /*9af0*/  LDSM.16.MT88.4 R20, [R174+0x7000] ;  /* 0x00700000ae14783b */ /* 0x000f260000004200 */
[-C--:B--2---:R-:W-:Y:S08]  /*9b00*/  HMMA.16816.F32.BF16 R136, R8, R16.reuse, R116 ;  /* 0x000000100888723c */ /* 0x084ff00000041874 */
[C---:B------:R-:W-:Y:S08]  /*9b10*/  HMMA.16816.F32.BF16 R132, R4.reuse, R16, R248 ;  /* 0x000000100484723c */ /* 0x040ff000000418f8 */
[-C--:B------:R-:W-:Y:S08]  /*9b20*/  HMMA.16816.F32.BF16 R128, R4, R18.reuse, R52 ;  /* 0x000000120480723c */ /* 0x080ff00000041834 */
[----:B------:R-:W-:Y:S01]  /*9b30*/  HMMA.16816.F32.BF16 R44, R8, R18, R44 ;  /* 0x00000012082c723c */ /* 0x000fe2000004182c */
[----:B------:R-:W2:Y:S01]  /*9b40*/  LDSM.16.MT88.4 R16, [R175+0x7000] ;  /* 0x00700000af10783b */ /* 0x000ea20000004200 */
[----:B------:R-:W-:-:S06]  /*9b50*/  IMAD.MOV.U32 R120, RZ, RZ, R85 ;  /* 0x000000ffff787224 */ /* 0x000fcc00078e0055 */
[-C--:B---3--:R-:W-:Y:S08]  /*9b60*/  HMMA.16816.F32.BF16 R116, R4, R24.reuse, R240 ;  /* 0x000000180474723c */ /* 0x088ff000000418f0 */
[----:B------:R-:W-:Y:S01]  /*9b70*/  HMMA.16816.F32.BF16 R120, R8, R24, R120 ;  /* 0x000000180878723c */ /* 0x000fe20000041878 */
[----:B------:R1:W3:Y:S04]  /*9b80*/  LDL.LU.S16 R25, [R1+0x124] ;  /* 0x0001240001197983 */ /* 0x0002e80000300600 */
[----:B------:R1:W3:Y:S03]  /*9b90*/  LDL.LU.S16 R24, [R1+0x11c] ;  /* 0x00011c0001187983 */ /* 0x0002e60000300600 */
[C---:B----4-:R-:W-:Y:S01]  /*9ba0*/  HMMA.16816.F32.BF16 R100, R4.reuse, R20, R232 ;  /* 0x000000140464723c */ /* 0x050fe200000418e8 */
[----:B------:R1:W4:Y:S07]  /*9bb0*/  LDL.LU.S16 R52, [R1+0x130] ;  /* 0x0001300001347983 */ /* 0x00032e0000300600 */
[C---:B------:R-:W-:Y:S08]  /*9bc0*/  HMMA.16816.F32.BF16 R112, R4.reuse, R26, R112 ;  /* 0x0000001a0470723c */ /* 0x040ff00000041870 */
[C---:B--2---:R-:W-:Y:S08]  /*9bd0*/  HMMA.16816.F32.BF16 R84, R4.reuse, R16, R104 ;  /* 0x000000100454723c */ /* 0x044ff00000041868 */
[C---:B------:R-:W-:Y:S08]  /*9be0*/  HMMA.16816.F32.BF16 R96, R4.reuse, R22, R96 ;  /* 0x000000160460723c */ /* 0x040ff00000041860 */
[-C--:B------:R-:W-:Y:S01]  /*9bf0*/  HMMA.16816.F32.BF16 R4, R4, R18.reuse, R48 ;  /* 0x000000120404723c */ /* 0x080fe20000041830 */
[----:B------:R1:W2:Y:S04]  /*9c00*/  LDL.LU.S16 R51, [R1+0x12c] ;  /* 0x00012c0001337983 */ /* 0x0002a80000300600 */
[----:B------:R1:W2:Y:S04]  /*9c10*/  LDL.LU.S16 R50, [R1+0x128] ;  /* 0x0001280001327983 */ /* 0x0002a80000300600 */
[----:B------:R1:W2:Y:S04]  /*9c20*/  LDL.LU.S16 R49, [R1+0x120] ;  /* 0x0001200001317983 */ /* 0x0002a80000300600 */
[----:B------:R1:W2:Y:S01]  /*9c30*/  LDL.LU.S16 R48, [R1+0x118] ;  /* 0x0001180001307983 */ /* 0x0002a20000300600 */
        /* <DEDUP_REMOVED lines=8> */
[----:B------:R-:W1:Y:S01]  /*9cc0*/  LDSM.16.MT88.4 R124, [R173+0x7800] ;  /* 0x00780000ad7c783b */ /* 0x000e620000004200 */
[----:B------:R-:W-:Y:S02]  /*9cd0*/  IMAD.MOV.U32 R63, RZ, RZ, R109 ;  /* 0x000000ffff3f7224 */ /* 0x000fe400078e006d */
[----:B------:R-:W-:Y:S01]  /*9ce0*/  IMAD.MOV.U32 R62, RZ, RZ, R111 ;  /* 0x000000ffff3e7224 */ /* 0x000fe200078e006f */
[----:B------:R-:W-:Y:S01]  /*9cf0*/  LDSM.16.MT88.4 R16, [R175+0x7800] ;  /* 0x00780000af10783b */ /* 0x000fe20000004200 */
[----:B------:R-:W-:-:S02]  /*9d00*/  IMAD.MOV.U32 R67, RZ, RZ, R110 ;  /* 0x000000ffff437224 */ /* 0x000fc400078e006e */
[----:B------:R-:W-:Y:S01]  /*9d10*/  IMAD.MOV.U32 R74, RZ, RZ, R92 ;  /* 0x000000ffff4a7224 */ /* 0x000fe200078e005c */
[----:B------:R-:W1:Y:S01]  /*9d20*/  LDSM.16.MT88.4 R108, [R176+0x7800] ;  /* 0x00780000b06c783b */ /* 0x000e620000004200 */
[----:B------:R-:W-:-:S03]  /*9d30*/  IMAD.MOV.U32 R75, RZ, RZ, R93 ;  /* 0x000000ffff4b7224 */ /* 0x000fc600078e005d */
[----:B------:R-:W1:Y:S01]  /*9d40*/  LDSM.16.MT88.4 R92, [R174+0x7800] ;  /* 0x00780000ae5c783b */ /* 0x000e620000004200 */
[----:B------:R-:W-:Y:S02]  /*9d50*/  IMAD.MOV.U32 R66, RZ, RZ, R0 ;  /* 0x000000ffff427224 */ /* 0x000fe400078e0000 */
[----:B------:R-:W-:Y:S01]  /*9d60*/  FADD.FTZ R0, R236, R226 ;  /* 0x000000e2ec007221 */ /* 0x000fe20000010000 */
        /* <DEDUP_REMOVED lines=13> */
[----:B------:R-:W-:Y:S02]  /*9e40*/  FADD.FTZ R5, R251, R224 ;  /* 0x000000e0fb057221 */ /* 0x000fe40000010000 */
[----:B------:R-:W-:Y:S01]  /*9e50*/  FADD.FTZ R7, R230, R223 ;  /* 0x000000dfe6077221 */ /* 0x000fe20000010000 */
[----:B------:R-:W-:Y:S04]  /*9e60*/  STG.E.U16 [R12.64], R194 ;  /* 0x000000c20c007986 */ /* 0x000fe8000c101510 */
[----:B------:R-:W-:Y:S01]  /*9e70*/  STG.E.U16 [R12.64+0x2], R193 ;  /* 0x000002c10c007986 */ /* 0x000fe2000c101510 */
[----:B------:R-:W-:Y:S01]  /*9e80*/  HMMA.16816.F32.BF16 R88, R76, R16, R88 ;  /* 0x000000104c58723c */ /* 0x000fe20000041858 */
[----:B---3--:R-:W-:-:S02]  /*9e90*/  @!P0 HFMA2.BF16_V2 R25, -RZ.H0_H0, RZ.H0_H0, -R59.H0_H0 ;  /* 0x200000ffff198231 */ /* 0x008fc4000034093b */
[----:B------:R-:W-:-:S03]  /*9ea0*/  @!P6 HFMA2.BF16_V2 R24, -RZ.H0_H0, RZ.H0_H0, -R58.H0_H0 ;  /* 0x200000ffff18e231 */ /* 0x000fc6000034093a */
[----:B------:R-:W-:Y:S02]  /*9eb0*/  PRMT R21, R25, 0x7610, R21 ;  /* 0x0000761019157816 */ /* 0x000fe40000000015 */
[----:B------:R-:W-:Y:S01]  /*9ec0*/  PRMT R20, R24, 0x7610, R20 ;  /* 0x0000761018147816 */ /* 0x000fe20000000014 */
[----:B----4-:R-:W-:-:S03]  /*9ed0*/  @!P5 HFMA2.BF16_V2 R52, -RZ.H0_H0, RZ.H0_H0, -R57.H0_H0 ;  /* 0x200000ffff34d231 */ /* 0x010fc60000340939 */
[----:B------:R-:W-:Y:S01]  /*9ee0*/  @!P6 PRMT R58, R20, 0x5410, RZ ;  /* 0x00005410143ae816 */ /* 0x000fe200000000ff */
[----:B------:R-:W-:Y:S01]  /*9ef0*/  IMAD.MOV.U32 R20, RZ, RZ, c[0x0][0x228] ;  /* 0x00008a00ff147624 */ /* 0x000fe200078e00ff */
[----:B------:R-:W-:Y:S02]  /*9f00*/  @!P0 PRMT R59, R21, 0x5410, RZ ;  /* 0x00005410153b8816 */ /* 0x000fe400000000ff */
[----:B------:R-:W-:-:S04]  /*9f10*/  PRMT R11, R52, 0x7610, R11 ;  /* 0x00007610340b7816 */ /* 0x000fc8000000000b */
[----:B------:R-:W-:Y:S01]  /*9f20*/  @!P5 PRMT R57, R11, 0x5410, RZ ;  /* 0x000054100b39d816 */ /* 0x000fe200000000ff */
[----:B--2---:R-:W-:Y:S02]  /*9f30*/  @!P4 HFMA2.BF16_V2 R51, -RZ.H0_H0, RZ.H0_H0, -R56.H0_H0 ;  /* 0x200000ffff33c231 */ /* 0x004fe40000340938 */
[----:B------:R-:W-:Y:S02]  /*9f40*/  @!P3 HFMA2.BF16_V2 R50, -RZ.H0_H0, RZ.H0_H0, -R15.H0_H0 ;  /* 0x200000ffff32b231 */ /* 0x000fe4000034090f */
[----:B------:R-:W-:Y:S01]  /*9f50*/  @!P1 HFMA2.BF16_V2 R48, -RZ.H0_H0, RZ.H0_H0, -R2.H0_H0 ;  /* 0x200000ffff309231 */ /* 0x000fe20000340902 */
[----:B------:R-:W-:Y:S01]  /*9f60*/  PRMT R10, R51, 0x7610, R10 ;  /* 0x00007610330a7816 */ /* 0x000fe2000000000a */
[----:B------:R-:W-:-:S03]  /*9f70*/  @!P2 HFMA2.BF16_V2 R49, -RZ.H0_H0, RZ.H0_H0, -R14.H0_H0 ;  /* 0x200000ffff31a231 */ /* 0x000fc6000034090e */
[----:B------:R-:W-:Y:S02]  /*9f80*/  PRMT R0, R48, 0x7610, R0 ;  /* 0x0000761030007816 */ /* 0x000fe40000000000 */
[----:B------:R-:W-:Y:S02]  /*9f90*/  PRMT R8, R50, 0x7610, R8 ;  /* 0x0000761032087816 */ /* 0x000fe40000000008 */
[----:B------:R-:W-:Y:S01]  /*9fa0*/  @!P1 PRMT R2, R0, 0x5410, RZ ;  /* 0x0000541000029816 */ /* 0x000fe200000000ff */
[----:B------:R-:W-:Y:S02]  /*9fb0*/  FADD.FTZ R0, R40, R4 ;  /* 0x0000000428007221 */ /* 0x000fe40000010000 */
[----:B------:R-:W-:Y:S01]  /*9fc0*/  FADD.FTZ R4, R228, R6 ;  /* 0x00000006e4047221 */ /* 0x000fe20000010000 */
[----:B------:R-:W-:Y:S01]  /*9fd0*/  PRMT R9, R49, 0x7610, R9 ;  /* 0x0000761031097816 */ /* 0x000fe20000000009 */
[----:B------:R-:W-:Y:S01]  /*9fe0*/  FADD.FTZ R21, R42, R0 ;  /* 0x000000002a157221 */ /* 0x000fe20000010000 */
[----:B------:R-:W-:Y:S01]  /*9ff0*/  @!P4 PRMT R56, R10, 0x5410, RZ ;  /* 0x000054100a38c816 */ /* 0x000fe200000000ff */
[----:B------:R-:W-:Y:S01]  /*a000*/  FADD.FTZ R10, R41, R5 ;  /* 0x00000005290a7221 */ /* 0x000fe20000010000 */
[----:B------:R-:W-:Y:S01]  /*a010*/  @!P3 PRMT R15, R8, 0x5410, RZ ;  /* 0x00005410080fb816 */ /* 0x000fe200000000ff */
[----:B------:R-:W-:-:S02]  /*a020*/  IMAD.SHL.U32 R8, R20, 0x8, RZ ;  /* 0x0000000814087824 */ /* 0x000fc400078e00ff */
[----:B------:R-:W-:Y:S02]  /*a030*/  FADD.FTZ R5, R231, R7 ;  /* 0x00000007e7057221 */ /* 0x000fe40000010000 */
[C---:B------:R-:W-:Y:S02]  /*a040*/  IMAD.SHL.U32 R6, R20.reuse, 0x40, RZ ;  /* 0x0000004014067824 */ /* 0x040fe400078e00ff */
[----:B------:R-:W-:Y:S01]  /*a050*/  FADD.FTZ R0, R237, R4 ;  /* 0x00000004ed007221 */ /* 0x000fe20000010000 */
[----:B------:R-:W-:Y:S01]  /*a060*/  @!P2 PRMT R14, R9, 0x5410, RZ ;  /* 0x00005410090ea816 */ /* 0x000fe200000000ff */
[----:B------:R-:W-:Y:S02]  /*a070*/  IMAD R4, R20, 0x48, RZ ;  /* 0x0000004814047824 */ /* 0x000fe400078e02ff */
[----:B------:R-:W-:-:S04]  /*a080*/  IMAD.WIDE R8, R8, 0x2, R12 ;  /* 0x0000000208087825 */ /* 0x000fc800078e020c */
[----:B------:R-:W-:Y:S02]  /*a090*/  FADD.FTZ R11, R43, R10 ;  /* 0x0000000a2b0b7221 */ /* 0x000fe40000010000 */
[----:B------:R-:W-:-:S04]  /*a0a0*/  IMAD.WIDE R6, R6, 0x2, R12 ;  /* 0x0000000206067825 */ /* 0x000fc800078e020c */
[----:B------:R-:W-:Y:S02]  /*a0b0*/  FADD.FTZ R10, R239, R5 ;  /* 0x00000005ef0a7221 */ /* 0x000fe40000010000 */
[----:B------:R-:W-:Y:S01]  /*a0c0*/  IMAD.WIDE R4, R4, 0x2, R12 ;  /* 0x0000000204047825 */ /* 0x000fe200078e020c */
[----:B------:R-:W-:Y:S04]  /*a0d0*/  STG.E.U16 [R8.64], R195 ;  /* 0x000000c308007986 */ /* 0x000fe8000c101510 */
[----:B------:R-:W-:Y:S04]  /*a0e0*/  STG.E.U16 [R8.64+0x2], R191 ;  /* 0x000002bf08007986 */ /* 0x000fe8000c101510 */
[----:B------:R-:W-:Y:S04]  /*a0f0*/  STG.E.U16 [R6.64], R147 ;  /* 0x0000009306007986 */ /* 0x000fe8000c101510 */
[----:B------:R-:W-:Y:S04]  /*a100*/  STG.E.U16 [R6.64+0x2], R146 ;  /* 0x0000029206007986 */ /* 0x000fe8000c101510 */
[----:B------:R-:W-:Y:S04]  /*a110*/  STG.E.U16 [R4.64], R149 ;  /* 0x0000009504007986 */ /* 0x000fe8000c101510 */
        /* <DEDUP_REMOVED lines=8> */
[----:B------:R-:W-:Y:S01]  /*a1a0*/  STG.E.U16 [R4.64+0x12], R160 ;  /* 0x000012a004007986 */ /* 0x000fe2000c101510 */
[----:B------:R-:W-:-:S03]  /*a1b0*/  FADD.FTZ R21, R74, R21 ;  /* 0x000000154a157221 */ /* 0x000fc60000010000 */
[----:B------:R-:W-:Y:S04]  /*a1c0*/  STG.E.U16 [R12.64+0x20], R171 ;  /* 0x000020ab0c007986 */ /* 0x000fe8000c101510 */
[----:B------:R-:W-:Y:S01]  /*a1d0*/  STG.E.U16 [R12.64+0x22], R170 ;  /* 0x000022aa0c007986 */ /* 0x000fe2000c101510 */
[----:B------:R-:W-:-:S03]  /*a1e0*/  FADD.FTZ R20, R75, R11 ;  /* 0x0000000b4b147221 */ /* 0x000fc60000010000 */
        /* <DEDUP_REMOVED lines=28> */
[----:B------:R-:W-:Y:S01]  /*a3b0*/  STG.E.U16 [R4.64+0x40], R143 ;  /* 0x0000408f04007986 */ /* 0x000fe2000c101510 */
[----:B------:R-:W-:-:S03]  /*a3c0*/  FADD.FTZ R10, R222, R0 ;  /* 0x00000000de0a7221 */ /* 0x000fc60000010000 */
[----:B------:R-:W-:Y:S04]  /*a3d0*/  STG.E.U16 [R4.64+0x42], R142 ;  /* 0x0000428e04007986 */ /* 0x000fe8000c101510 */
        /* <DEDUP_REMOVED lines=26> */
[----:B------:R-:W-:Y:S04]  /*a580*/  STG.E.U16 [R8.64+0x72], R198 ;  /* 0x000072c608007986 */ /* 0x000fe8000c101510 */
[----:B------:R-:W-:Y:S04]  /*a590*/  STG.E.U16 [R6.64+0x70], R56 ;  /* 0x0000703806007986 */ /* 0x000fe8000c101510 */
[----:B------:R-:W-:Y:S04]  /*a5a0*/  STG.E.U16 [R6.64+0x72], R15 ;  /* 0x0000720f06007986 */ /* 0x000fe8000c101510 */
[----:B------:R-:W-:Y:S04]  /*a5b0*/  STG.E.U16 [R4.64+0x70], R14 ;  /* 0x0000700e04007986 */ /* 0x000fe8000c101510 */
[----:B------:R1:W-:Y:S04]  /*a5c0*/  STG.E.U16 [R4.64+0x72], R2 ;  /* 0x0000720204007986 */ /* 0x0003e8000c101510 */
[----:B------:R2:W5:Y:S04]  /*a5d0*/  LDL.LU R186, [R1+0x160] ;  /* 0x0001600001ba7983 */ /* 0x0005680000300800 */
[----:B------:R2:W5:Y:S04]  /*a5e0*/  LDL.LU R185, [R1+0x15c] ;  /* 0x00015c0001b97983 */ /* 0x0005680000300800 */
[----:B------:R2:W5:Y:S04]  /*a5f0*/  LDL.LU R184, [R1+0x158] ;  /* 0x0001580001b87983 */ /* 0x0005680000300800 */
[----:B------:R2:W5:Y:S01]  /*a600*/  LDL.LU R183, [R1+0x154] ;  /* 0x0001540001b77983 */ /* 0x0005620000300800 */
[----:B-1----:R-:W-:-:S02]  /*a610*/  FADD.FTZ R4, R182, R11 ;  /* 0x0000000bb6047221 */ /* 0x002fc40000010000 */
        /* <DEDUP_REMOVED lines=13> */
[----:B------:R2:W5:Y:S04]  /*a6f0*/  LDL.LU R178, [R1+0x140] ;  /* 0x0001400001b27983 */ /* 0x0005680000300800 */
[----:B------:R2:W5:Y:S04]  /*a700*/  LDL.LU R177, [R1+0x13c] ;  /* 0x00013c0001b17983 */ /* 0x0005680000300800 */
[----:B------:R2:W5:Y:S01]  /*a710*/  LDL.LU R172, [R1+0x138] ;  /* 0x0001380001ac7983 */ /* 0x0005620000300800 */
[----:B------:R-:W-:Y:S01]  /*a720*/  FADD.FTZ R0, R203, R0 ;  /* 0x00000000cb007221 */ /* 0x000fe20000010000 */
[----:B------:R-:W-:-:S03]  /*a730*/  PLOP3.LUT P0, PT, PT, PT, UP0, 0x40, 0x0 ;  /* 0x000000000000781c */ /* 0x000fc60003f0e808 */
[----:B------:R-:W-:-:S04]  /*a740*/  FADD.FTZ R0, R202, R0 ;  /* 0x00000000ca007221 */ /* 0x000fc80000010000 */
[----:B------:R-:W-:Y:S01]  /*a750*/  FADD.FTZ R0, R73, R0 ;  /* 0x0000000049007221 */ /* 0x000fe20000010000 */
[----:B------:R-:W-:Y:S03]  /*a760*/  HMMA.16816.F32.BF16 R136, R76, R124, R136 ;  /* 0x0000007c4c88723c */ /* 0x000fe60000041888 */
[----:B------:R-:W-:-:S04]  /*a770*/  FADD.FTZ R0, R72, R0 ;  /* 0x0000000048007221 */ /* 0x000fc80000010000 */
[----:B------:R-:W-:Y:S01]  /*a780*/  FADD.FTZ R0, R71, R0 ;  /* 0x0000000047007221 */ /* 0x000fe20000010000 */
[----:B------:R-:W-:Y:S01]  /*a790*/  HMMA.16816.F32.BF16 R120, R76, R108, R120 ;  /* 0x0000006c4c78723c */ /* 0x000fe20000041878 */
[----:B------:R-:W-:Y:S02]  /*a7a0*/  FADD.FTZ R188, R190, R2 ;  /* 0x00000002bebc7221 */ /* 0x000fe40000010000 */
[----:B------:R-:W-:-:S05]  /*a7b0*/  FADD.FTZ R222, R65, R0 ;  /* 0x0000000041de7221 */ /* 0x000fca0000010000 */
[C---:B------:R-:W-:Y:S08]  /*a7c0*/  HMMA.16816.F32.BF16 R104, R76.reuse, R92, R104 ;  /* 0x0000005c4c68723c */ /* 0x040ff00000041868 */
[C---:B------:R-:W-:Y:S08]  /*a7d0*/  HMMA.16816.F32.BF16 R124, R76.reuse, R126, R44 ;  /* 0x0000007e4c7c723c */ /* 0x040ff0000004182c */
[C---:B------:R-:W-:Y:S08]  /*a7e0*/  HMMA.16816.F32.BF16 R108, R76.reuse, R110, R36 ;  /* 0x0000006e4c6c723c */ /* 0x040ff00000041824 */
[C---:B------:R-:W-:Y:S08]  /*a7f0*/  HMMA.16816.F32.BF16 R92, R76.reuse, R94, R32 ;  /* 0x0000005e4c5c723c */ /* 0x040ff00000041820 */
[----:B------:R-:W-:Y:S01]  /*a800*/  HMMA.16816.F32.BF16 R76, R76, R18, R28 ;  /* 0x000000124c4c723c */ /* 0x000fe2000004181c */
[----:B------:R-:W-:Y:S07]  /*a810*/  @P0 BRA `(.L_x_1486) ;  /* 0x000075e000000947 */ /* 0x000fee0003800000 */
[----:B--2---:R-:W2:Y:S01]  /*a820*/  LDL.LU R66, [R1+0x110] ;  /* 0x0001100001427983 */ /* 0x004ea20000300800 */
[----:B------:R-:W-:Y:S01]  /*a830*/  IMAD.U32 R0, RZ, RZ, UR12 ;  /* 0x0000000cff007e24 */ /* 0x000fe2000f8e00ff */
[----:B------:R-:W-:-:S02]  /*a840*/  IADD3 R74, P0, R12, -0x80, RZ ;  /* 0xffffff800c4a7810 */ /* 0x000fc40007f1e0ff */
[----:B------:R-:W1:Y:S01]  /*a850*/  S2R R67, SR_TID.X ;  /* 0x0000000000437919 */ /* 0x000e620000002100 */
[----:B------:R-:W-:Y:S01]  /*a860*/  IMAD.MOV.U32 R4, RZ, RZ, c[0x0][0x1a4] ;  /* 0x00006900ff047624 */ /* 0x000fe200078e00ff */
[----:B------:R-:W-:Y:S01]  /*a870*/  IADD3.X R73, R13, -0x1, RZ, P0, !PT ;  /* 0xffffffff0d497810 */ /* 0x000fe200007fe4ff */
[----:B------:R-:W-:Y:S01]  /*a880*/  IMAD.MOV.U32 R72, RZ, RZ, R3 ;  /* 0x000000ffff487224 */ /* 0x000fe200078e0003 */
[----:B------:R-:W-:Y:S01]  /*a890*/  PRMT R8, R217, 0x7054, R217 ;  /* 0x00007054d9087816 */ /* 0x000fe200000000d9 */
[----:B------:R-:W-:Y:S01]  /*a8a0*/  IMAD.MOV.U32 R71, RZ, RZ, R68 ;  /* 0x000000ffff477224 */ /* 0x000fe200078e0044 */
[----:B------:R-:W-:Y:S02]  /*a8b0*/  UIADD3 UR33, UR22, -0x2, URZ ;  /* 0xfffffffe16217890 */ /* 0x000fe4000fffe03f */
[----:B------:R-:W-:Y:S02]  /*a8c0*/  UMOV UR12, 0xffffffc0 ;  /* 0xffffffc0000c7882 */ /* 0x000fe40000000000 */
[----:B------:R-:W-:Y:S01]  /*a8d0*/  ULDC.64 UR14, c[0x0][0x1a0] ;  /* 0x00006800000e7ab9 */ /* 0x000fe20000000a00 */
[----:B-1----:R-:W-:-:S05]  /*a8e0*/  LOP3.LUT R67, R67, 0x3, RZ, 0xc0, !PT ;  /* 0x0000000343437812 */ /* 0x002fca00078ec0ff */
[----:B--2---:R-:W-:-:S05]  /*a8f0*/  IMAD R2, R67, -0x2, R66 ;  /* 0xfffffffe43027824 */ /* 0x004fca00078e0242 */
[----:B------:R-:W-:Y:S02]  /*a900*/  IADD3 R0, R0, -UR13, R2 ;  /* 0x8000000d00007c10 */ /* 0x000fe4000fffe002 */
[----:B------:R-:W-:-:S03]  /*a910*/  MOV R2, R70 ;  /* 0x0000004600027202 */ /* 0x000fc60000000f00 */
[----:B------:R1:W-:Y:S04]  /*a920*/  STL [R1+0xbc], R0 ;  /* 0x0000bc0001007387 */ /* 0x0003e80000100800 */
[----:B------:R-:W2:Y:S04]  /*a930*/  LDL.64 R42, [R1+0xd0] ;  /* 0x0000d000012a7983 */ /* 0x000ea80000100a00 */
[----:B------:R-:W3:Y:S04]  /*a940*/  LDL.LU R63, [R1+0x3c] ;  /* 0x00003c00013f7983 */ /* 0x000ee80000300800 */
[----:B------:R-:W4:Y:S04]  /*a950*/  LDL.LU R66, [R1+0x40] ;  /* 0x0000400001427983 */ /* 0x000f280000300800 */
[----:B------:R-:W4:Y:S01]  /*a960*/  LDL.LU R67, [R1+0x134] ;  /* 0x0001340001437983 */ /* 0x000f220000300800 */
[----:B-1----:R-:W-:-:S02]  /*a970*/  MOV R0, R69 ;  /* 0x0000004500007202 */ /* 0x002fc40000000f00 */
[----:B--2---:R-:W-:Y:S01]  /*a980*/  ISETP.GE.AND P1, PT, R42, c[0x0][0x220], PT ;  /* 0x000088002a007a0c */ /* 0x004fe20003f26270 */
[C---:B---3--:R-:W-:Y:S02]  /*a990*/  IMAD R3, R63.reuse, -0x326172a9, RZ ;  /* 0xcd9e8d573f037824 */ /* 0x048fe400078e02ff */
[----:B------:R-:W-:-:S03]  /*a9a0*/  IMAD.WIDE.U32 R6, R63, -0x326172a9, RZ ;  /* 0xcd9e8d573f067825 */ /* 0x000fc600078e00ff */
[----:B------:R1:W-:Y:S07]  /*a9b0*/  STL [R1+0xc4], R3 ;  /* 0x0000c40301007387 */ /* 0x0003ee0000100800 */
[----:B------:R-:W-:Y:S01]  /*a9c0*/  @!P1 IMAD R4, R4, 0x30, RZ ;  /* 0x0000003004049824 */ /* 0x000fe200078e02ff */
[----:B------:R2:W-:Y:S04]  /*a9d0*/  STL.64 [R1+0xb0], R6 ;  /* 0x0000b00601007387 */ /* 0x0005e80000100a00 */
[----:B------:R2:W-:Y:S01]  /*a9e0*/  @!P1 STL [R1+0xc8], R4 ;  /* 0x0000c80401009387 */ /* 0x0005e20000100800 */
[----:B----4-:R-:W-:Y:S01]  /*a9f0*/  IMAD.WIDE.U32 R230, R66, -0x326172a9, RZ ;  /* 0xcd9e8d5742e67825 */ /* 0x010fe200078e00ff */
[----:B------:R-:W-:-:S04]  /*aa00*/  LOP3.LUT R218, R7, R229, RZ, 0x3c, !PT ;  /* 0x000000e507da7212 */ /* 0x000fc800078e3cff */
[----:B------:R-:W-:Y:S02]  /*aa10*/  LOP3.LUT R220, R231, R229, RZ, 0x3c, !PT ;  /* 0x000000e5e7dc7212 */ /* 0x000fe400078e3cff */
[----:B-1----:R-:W-:-:S04]  /*aa20*/  MOV R3, c[0x0][0x228] ;  /* 0x00008a0000037a02 */ /* 0x002fc80000000f00 */
[----:B------:R-:W-:-:S05]  /*aa30*/  SHF.L.U32 R5, R3, 0x3, RZ ;  /* 0x0000000303057819 */ /* 0x000fca00000006ff */
[----:B------:R-:W-:Y:S02]  /*aa40*/  IMAD R3, R3, 0x38, R5 ;  /* 0x0000003803037824 */ /* 0x000fe400078e0205 */
[----:B------:R-:W-:-:S03]  /*aa50*/  IMAD.WIDE.U32 R210, R67, -0x2daee0ad, RZ ;  /* 0xd2511f5343d27825 */ /* 0x000fc600078e00ff */
[----:B------:R-:W-:Y:S01]  /*aa60*/  IADD3 R3, R3, 0x1, RZ ;  /* 0x0000000103037810 */ /* 0x000fe20007ffe0ff */
[----:B------:R-:W-:-:S04]  /*aa70*/  IMAD.WIDE.U32 R218, R218, -0x2daee0ad, RZ ;  /* 0xd2511f53dada7825 */ /* 0x000fc800078e00ff */
[----:B------:R-:W-:Y:S01]  /*aa80*/  IMAD.WIDE.U32 R220, R220, -0x2daee0ad, RZ ;  /* 0xd2511f53dcdc7825 */ /* 0x000fe200078e00ff */
[----:B--2---:R-:W-:Y:S05]  /*aa90*/  BRA `(.L_x_1487) ;  /* 0x0000037000007947 */ /* 0x004fea0003800000 */
.L_x_1489:
[----:B------:R-:W2:Y:S01]  /*aaa0*/  LDL.64 R194, [R1+0xe8] ;  /* 0x0000e80001c27983 */ /* 0x000ea20000100a00 */
[----:B------:R-:W-:Y:S01]  /*aab0*/  ULDC.64 UR6, c[0x0][0x198] ;  /* 0x0000660000067ab9 */ /* 0x000fe20000000a00 */
[----:B------:R-:W-:Y:S01]  /*aac0*/  @!P1 IMAD.MOV.U32 R140, RZ, RZ, c[0x0][0x19c] ;  /* 0x00006700ff8c9624 */ /* 0x000fe200078e00ff */
[----:B------:R-:W-:Y:S01]  /*aad0*/  UIADD3 UR22, UR33, -0x1, URZ ;  /* 0xffffffff21167890 */ /* 0x000fe2000fffe03f */
[----:B------:R-:W3:Y:S01]  /*aae0*/  LDL.64 R190, [R1+0xd8] ;  /* 0x0000d80001be7983 */ /* 0x000ee20000100a00 */
[----:B------:R-:W-:Y:S02]  /*aaf0*/  @!P1 IMAD.MOV.U32 R3, RZ, RZ, c[0x0][0x198] ;  /* 0x00006600ff039624 */ /* 0x000fe400078e00ff */
[----:B------:R-:W-:Y:S01]  /*ab00*/  USHF.R.S32.HI UR20, URZ, 0x1f, UR22 ;  /* 0x0000001f3f147899 */ /* 0x000fe20008011416 */
[----:B------:R1:W-:Y:S01]  /*ab10*/  @P1 STS.128 [R192+0x4000], RZ ;  /* 0x004000ffc0001388 */ /* 0x0003e20000000c00 */
[----:B------:R-:W-:Y:S01]  /*ab20*/  UIMAD.WIDE.U32 UR34, UR22, UR6, URZ ;  /* 0x00000006162272a5 */ /* 0x000fe2000f8e003f */
[----:B------:R-:W-:Y:S01]  /*ab30*/  @!P1 IMAD.MOV.U32 R73, RZ, RZ, c[0x0][0x19c] ;  /* 0x00006700ff499624 */ /* 0x000fe200078e00ff */
[----:B------:R-:W-:Y:S04]  /*ab40*/  UIMAD UR20, UR20, UR6, URZ ;  /* 0x00000006141472a4 */ /* 0x000fe8000f8e023f */
[----:B------:R-:W-:Y:S01]  /*ab50*/  UIMAD UR20, UR22, UR7, UR20 ;  /* 0x00000007161472a4 */ /* 0x000fe2000f8e0214 */
[----:B------:R-:W-:Y:S02]  /*ab60*/  IMAD.U32 R68, RZ, RZ, UR34 ;  /* 0x00000022ff447e24 */ /* 0x000fe4000f8e00ff */
[----:B------:R-:W-:Y:S01]  /*ab70*/  IMAD.U32 R74, RZ, RZ, UR34 ;  /* 0x00000022ff4a7e24 */ /* 0x000fe2000f8e00ff */
[----:B------:R-:W-:Y:S06]  /*ab80*/  UIADD3 UR20, UR35, UR20, URZ ;  /* 0x0000001423147290 */ /* 0x000fec000fffe03f */
[----:B------:R-:W-:Y:S01]  /*ab90*/  IMAD.U32 R69, RZ, RZ, UR20 ;  /* 0x00000014ff457e24 */ /* 0x000fe2000f8e00ff */
[----:B--2---:R-:W-:Y:S04]  /*aba0*/  LEA R68, P2, R68, R194, 0x6 ;  /* 0x000000c244447211 */ /* 0x004fe800078430ff */
[----:B------:R-:W-:Y:S02]  /*abb0*/  @!P1 LEA R144, P3, R68, c[0x0][0x168], 0x1 ;  /* 0x00005a0044909a11 */ /* 0x000fe400078608ff */
[C---:B------:R-:W-:Y:S02]  /*abc0*/  @!P1 LEA R70, P0, R3.reuse, R68, 0x5 ;  /* 0x0000004403469211 */ /* 0x040fe400078028ff */
[----:B---3--:R-:W-:Y:S01]  /*abd0*/  LEA.HI.X R69, R74, R191, R69, 0x6, P2 ;  /* 0x000000bf4a457211 */ /* 0x008fe200010f3445 */
[----:B------:R-:W-:Y:S03]  /*abe0*/  @!P1 IMAD.MOV.U32 R74, RZ, RZ, c[0x0][0x198] ;  /* 0x00006600ff4a9624 */ /* 0x000fe600078e00ff */
[--C-:B------:R-:W-:Y:S01]  /*abf0*/  @!P1 LEA.HI.X R145, R68, c[0x0][0x16c], R69.reuse, 0x1, P3 ;  /* 0x00005b0044919a11 */ /* 0x100fe200018f0c45 */
[----:B------:R-:W-:Y:S01]  /*ac00*/  @!P1 IMAD.WIDE.U32 R74, R74, 0x30, R68 ;  /* 0x000000304a4a9825 */ /* 0x000fe200078e0044 */
[----:B------:R-:W-:Y:S02]  /*ac10*/  @!P1 LEA.HI.X R146, R3, R69, R73, 0x5, P0 ;  /* 0x0000004503929211 */ /* 0x000fe400000f2c49 */
[----:B------:R-:W-:Y:S01]  /*ac20*/  @!P1 IADD3 R3, P0, R68, UR29, RZ ;  /* 0x0000001d44039c10 */ /* 0x000fe2000ff1e0ff */
[----:B------:R-:W-:Y:S01]  /*ac30*/  @!PT LDS RZ, [RZ] ;  /* 0x00000000fffff984 */ /* 0x000fe20000000800 */
[----:B------:R-:W-:Y:S01]  /*ac40*/  @!PT LDS RZ, [RZ] ;  /* 0x00000000fffff984 */ /* 0x000fe20000000800 */
[----:B------:R-:W-:Y:S01]  /*ac50*/  @!PT LDS RZ, [RZ] ;  /* 0x00000000fffff984 */ /* 0x000fe20000000800 */
[----:B------:R1:W-:Y:S01]  /*ac60*/  @!P1 LDGSTS.E.BYPASS.LTC128B.128 [R192+0x4000], [R144.64] ;  /* 0x0400000090c09fae */ /* 0x0003e2000b901d50 */
[----:B------:R-:W-:Y:S02]  /*ac70*/  @!P1 IMAD R73, R140, 0x30, RZ ;  /* 0x000000308c499824 */ /* 0x000fe400078e02ff */
[----:B------:R-:W-:Y:S01]  /*ac80*/  @!P1 LEA R142, P2, R3, c[0x0][0x168], 0x1 ;  /* 0x00005a00038e9a11 */ /* 0x000fe200078408ff */
[----:B------:R1:W-:Y:S01]  /*ac90*/  @P1 STS.128 [R192+0x4800], RZ ;  /* 0x004800ffc0001388 */ /* 0x0003e20000000c00 */
[----:B------:R-:W-:Y:S02]  /*aca0*/  @!P1 IADD3.X R141, R69, UR21, RZ, P0, !PT ;  /* 0x00000015458d9c10 */ /* 0x000fe400087fe4ff */
[C---:B------:R-:W-:Y:S02]  /*acb0*/  @!P1 LEA R140, P0, R70.reuse, c[0x0][0x168], 0x1 ;  /* 0x00005a00468c9a11 */ /* 0x040fe400078008ff */
        /* <DEDUP_REMOVED lines=21> */
.L_x_1487:
[----:B------:R-:W2:Y:S01]  /*ae10*/  LDL.64 R10, [R1+0xe0] ;  /* 0x0000e000010a7983 */ /* 0x000ea20000100a00 */
        /* <DEDUP_REMOVED lines=9> */
[----:B------:R-:W-:Y:S01]  /*aeb0*/  IMAD.MOV.U32 R16, RZ, RZ, c[0x0][0x1a4] ;  /* 0x00006900ff107624 */ /* 0x000fe200078e00ff */
[----:B------:R-:W-:Y:S01]  /*aec0*/  UISETP.GE.AND UP0, UPT, UR33, 0x1, UPT ;  /* 0x000000012100788c */ /* 0x000fe2000bf06270 */
[----:B------:R-:W-:Y:S01]  /*aed0*/  IMAD.U32 R6, RZ, RZ, UR34 ;  /* 0x00000022ff067e24 */ /* 0x000fe2000f8e00ff */
[----:B------:R-:W-:Y:S01]  /*aee0*/  UIADD3 UR6, UR35, UR6, URZ ;  /* 0x0000000623067290 */ /* 0x000fe2000fffe03f */
[----:B------:R-:W-:Y:S01]  /*aef0*/  IMAD.U32 R7, RZ, RZ, UR35 ;  /* 0x00000023ff077e24 */ /* 0x000fe2000f8e00ff */
[----:B------:R-:W-:Y:S04]  /*af00*/  BAR.SYNC.DEFER_BLOCKING 0x0 ;  /* 0x0000000000007b1d */ /* 0x000fe80000010000 */
[----:B------:R-:W-:Y:S02]  /*af10*/  IMAD.U32 R3, RZ, RZ, UR6 ;  /* 0x00000006ff037e24 */ /* 0x000fe4000f8e00ff */
[----:B------:R-:W-:Y:S01]  /*af20*/  @P1 STS.128 [R192+0x6000], RZ ;  /* 0x006000ffc0001388 */ /* 0x000fe20000000c00 */
[----:B--2---:R-:W-:Y:S04]  /*af30*/  LEA R4, P2, R6, R10, 0x6 ;  /* 0x0000000a06047211 */ /* 0x004fe800078430ff */
[----:B------:R-:W-:Y:S02]  /*af40*/  @!P1 LEA R12, P4, R4, c[0x0][0x170], 0x1 ;  /* 0x00005c00040c9a11 */ /* 0x000fe400078808ff */
[----:B---3--:R-:W-:Y:S01]  /*af50*/  LEA.HI.X R5, R6, R9, R3, 0x6, P2 ;  /* 0x0000000906057211 */ /* 0x008fe200010f3403 */
[----:B------:R-:W-:Y:S01]  /*af60*/  IMAD.MOV.U32 R9, RZ, RZ, c[0x0][0x1a4] ;  /* 0x00006900ff097624 */ /* 0x000fe200078e00ff */
[-C--:B------:R-:W-:Y:S02]  /*af70*/  @!P1 LEA R7, P0, R8, R4.reuse, 0x4 ;  /* 0x0000000408079211 */ /* 0x080fe400078020ff */
[----:B------:R-:W-:Y:S02]  /*af80*/  @!P1 LEA.HI.X R13, R4, c[0x0][0x174], R5, 0x1, P4 ;  /* 0x00005d00040d9a11 */ /* 0x000fe400020f0c05 */
[----:B------:R-:W-:Y:S02]  /*af90*/  @!P1 LEA R10, P3, R7, c[0x0][0x170], 0x1 ;  /* 0x00005c00070a9a11 */ /* 0x000fe400078608ff */
[-C--:B------:R-:W-:Y:S01]  /*afa0*/  @!P1 LEA.HI.X R6, R8, R5.reuse, R9, 0x4, P0 ;  /* 0x0000000508069211 */ /* 0x080fe200000f2409 */
[----:B------:R-:W-:Y:S01]  /*afb0*/  @!PT LDS RZ, [RZ] ;  /* 0x00000000fffff984 */ /* 0x000fe20000000800 */
[----:B------:R-:W-:Y:S01]  /*afc0*/  @!PT LDS RZ, [RZ] ;  /* 0x00000000fffff984 */ /* 0x000fe20000000800 */
[----:B------:R-:W-:Y:S01]  /*afd0*/  @!PT LDS RZ, [RZ] ;  /* 0x00000000fffff984 */ /* 0x000fe20000000800 */
[----:B------:R1:W-:Y:S01]  /*afe0*/  @!P1 LDGSTS.E.BYPASS.LTC128B.128 [R192+0x6000], [R12.64] ;  /* 0x060000000cc09fae */ /* 0x0003e2000b901d50 */
[----:B------:R-:W-:Y:S02]  /*aff0*/  @!P1 LEA R3, P2, R15, R4, 0x5 ;  /* 0x000000040f039211 */ /* 0x000fe400078428ff */
[----:B------:R-:W-:Y:S02]  /*b000*/  @!P1 LEA.HI.X R11, R7, c[0x0][0x174], R6, 0x1, P3 ;  /* 0x00005d00070b9a11 */ /* 0x000fe400018f0c06 */
[----:B------:R-:W-:Y:S01]  /*b010*/  @!P1 LEA.HI.X R9, R15, R5, R16, 0x5, P2 ;  /* 0x000000050f099211 */ /* 0x000fe200010f2c10 */
[----:B------:R-:W-:Y:S01]  /*b020*/  @P1 STS.128 [R192+0x6800], RZ ;  /* 0x006800ffc0001388 */ /* 0x000fe20000000c00 */
[----:B------:R-:W-:Y:S01]  /*b030*/  @!P1 LEA R8, P0, R3, c[0x0][0x170], 0x1 ;  /* 0x00005c0003089a11 */ /* 0x000fe200078008ff */
[----:B------:R-:W-:Y:S03]  /*b040*/  @!P1 IMAD.WIDE.U32 R4, R15, 0x30, R4 ;  /* 0x000000300f049825 */ /* 0x000fe600078e0004 */
[----:B------:R-:W-:Y:S01]  /*b050*/  @!P1 LEA.HI.X R9, R3, c[0x0][0x174], R9, 0x1, P0 ;  /* 0x00005d0003099a11 */ /* 0x000fe200000f0c09 */
[----:B------:R-:W-:Y:S01]  /*b060*/  @!PT LDS RZ, [RZ] ;  /* 0x00000000fffff984 */ /* 0x000fe20000000800 */
[----:B------:R-:W-:Y:S01]  /*b070*/  @!PT LDS RZ, [RZ] ;  /* 0x00000000fffff984 */ /* 0x000fe20000000800 */
[----:B------:R-:W-:Y:S01]  /*b080*/  @!PT LDS RZ, [RZ] ;  /* 0x00000000fffff984 */ /* 0x000fe20000000800 */
[----:B------:R2:W-:Y:S01]  /*b090*/  @!P1 LDGSTS.E.BYPASS.LTC128B.128 [R192+0x6800], [R10.64] ;  /* 0x068000000ac09fae */ /* 0x0005e2000b901d50 */
[----:B----4-:R-:W-:Y:S01]  /*b0a0*/  @!P1 IMAD.IADD R3, R14, 0x1, R5 ;  /* 0x000000010e039824 */ /* 0x010fe200078e0205 */
[C---:B------:R-:W-:Y:S04]  /*b0b0*/  @!P1 LEA R6, P0, R4.reuse, c[0x0][0x170], 0x1 ;  /* 0x00005c0004069a11 */ /* 0x040fe800078008ff */
[----:B------:R-:W-:Y:S01]  /*b0c0*/  @P1 STS.128 [R192+0x7000], RZ ;  /* 0x007000ffc0001388 */ /* 0x000fe20000000c00 */
[----:B------:R-:W-:Y:S02]  /*b0d0*/  @!P1 LEA.HI.X R7, R4, c[0x0][0x174], R3, 0x1, P0 ;  /* 0x00005d0004079a11 */ /* 0x000fe400000f0c03 */
[----:B------:R-:W-:Y:S03]  /*b0e0*/  PLOP3.LUT P0, PT, PT, PT, UP0, 0x80, 0x0 ;  /* 0x000000000000781c */ /* 0x000fe60003f0f008 */
        /* <DEDUP_REMOVED lines=10> */
[----:B------:R-:W3:Y:S06]  /*b190*/  LDSM.16.M88.4 R16, [R172+0x4000] ;  /* 0x00400000ac10783b */ /* 0x000eec0000000200 */
[----:B------:R-:W2:Y:S06]  /*b1a0*/  LDSM.16.M88.4 R60, [R179+0x2000] ;  /* 0x00200000b33c783b */ /* 0x000eac0000000200 */
[----:B------:R-:W4:Y:S06]  /*b1b0*/  LDSM.16.M88.4 R32, [R172+0x4800] ;  /* 0x00480000ac20783b */ /* 0x000f2c0000000200 */
[----:B------:R-:W0:Y:S06]  /*b1c0*/  LDGDEPBAR ;  /* 0x00000000000079af */ /* 0x000e2c0000000000 */
[----:B------:R-:W4:Y:S06]  /*b1d0*/  LDSM.16.M88.4 R48, [R172+0x5000] ;  /* 0x00500000ac30783b */ /* 0x000f2c0000000200 */
        /* <DEDUP_REMOVED lines=12> */
[----:B------:R-:W-:Y:S07]  /*b2a0*/  LDSM.16.M88.4 R168, [R185] ;  /* 0x00000000b9a8783b */ /* 0x000fee0000000200 */
        /* <DEDUP_REMOVED lines=21> */
[----:B------:R-:W3:Y:S07]  /*b400*/  LDSM.16.M88.4 R156, [R180+0x2000] ;  /* 0x00200000b49c783b */ /* 0x000eee0000000200 */
        /* <DEDUP_REMOVED lines=8> */
[----:B------:R-:W4:Y:S07]  /*b490*/  LDSM.16.M88.4 R152, [R184] ;  /* 0x00000000b898783b */ /* 0x000f2e0000000200 */
[----:B------:R-:W-:Y:S01]  /*b4a0*/  HMMA.16816.F32.BF16 R64, R144, R166, R64 ;  /* 0x000000a69040723c */ /* 0x000fe20000041840 */
[----:B------:R-:W-:Y:S06]  /*b4b0*/  LDSM.16.M88.4 R144, [R181] ;  /* 0x00000000b590783b */ /* 0x000fec0000000200 */
[----:B------:R-:W-:Y:S01]  /*b4c0*/  LDSM.16.M88.4 R164, [R177+0x800] ;  /* 0x00080000b1a4783b */ /* 0x000fe20000000200 */
[-C--:B--2---:R-:W-:Y:S08]  /*b4d0*/  HMMA.16816.F32.BF16 R4, R140, R148.reuse, R4 ;  /* 0x000000948c04723c */ /* 0x084ff00000041804 */
[C---:B---3--:R-:W-:Y:S08]  /*b4e0*/  HMMA.16816.F32.BF16 R8, R156.reuse, R148, R8 ;  /* 0x000000949c08723c */ /* 0x048ff00000041808 */
[-C--:B------:R-:W-:Y:S08]  /*b4f0*/  HMMA.16816.F32.BF16 R12, R156, R150.reuse, R12 ;  /* 0x000000969c0c723c */ /* 0x080ff0000004180c */
[C---:B------:R-:W-:Y:S01]  /*b500*/  HMMA.16816.F32.BF16 R16, R140.reuse, R150, R16 ;  /* 0x000000968c10723c */ /* 0x040fe20000041810 */
[----:B------:R-:W2:Y:S07]  /*b510*/  LDSM.16.M88.4 R148, [R177] ;  /* 0x00000000b194783b */ /* 0x000eae0000000200 */
        /* <DEDUP_REMOVED lines=8> */
[C---:B------:R-:W-:Y:S01]  /*b5a0*/  HMMA.16816.F32.BF16 R48, R140.reuse, R170, R48 ;  /* 0x000000aa8c30723c */ /* 0x040fe20000041830 */
[----:B------:R-:W3:Y:S07]  /*b5b0*/  LDSM.16.M88.4 R168, [R177+0x1000] ;  /* 0x00100000b1a8783b */ /* 0x000eee0000000200 */
[-C--:B----4-:R-:W-:Y:S08]  /*b5c0*/  HMMA.16816.F32.BF16 R52, R140, R152.reuse, R52 ;  /* 0x000000988c34723c */ /* 0x090ff00000041834 */
[C---:B------:R-:W-:Y:S08]  /*b5d0*/  HMMA.16816.F32.BF16 R56, R156.reuse, R152, R56 ;  /* 0x000000989c38723c */ /* 0x040ff00000041838 */
[-C--:B------:R-:W-:Y:S01]  /*b5e0*/  HMMA.16816.F32.BF16 R60, R156, R154.reuse, R60 ;  /* 0x0000009a9c3c723c */ /* 0x080fe2000004183c */
[----:B------:R-:W4:Y:S01]  /*b5f0*/  LDSM.16.M88.4 R156, [R177+0x1800] ;  /* 0x00180000b19c783b */ /* 0x000f220000000200 */
[----:B------:R-:W-:Y:S05]  /*b600*/  DEPBAR.LE SB0, 0x0 ;  /* 0x000080000000791a */ /* 0x000fea0000000000 */
[----:B------:R-:W-:Y:S01]  /*b610*/  BAR.SYNC.DEFER_BLOCKING 0x0 ;  /* 0x0000000000007b1d */ /* 0x000fe20000010000 */
[----:B------:R-:W-:Y:S08]  /*b620*/  HMMA.16816.F32.BF16 R64, R140, R154, R64 ;  /* 0x0000009a8c40723c */ /* 0x000ff00000041840 */
[-C--:B--2---:R-:W-:Y:S08]  /*b630*/  HMMA.16816.F32.BF16 R4, R144, R148.reuse, R4 ;  /* 0x000000949004723c */ /* 0x084ff00000041804 */
[C---:B-1----:R-:W-:Y:S08]  /*b640*/  HMMA.16816.F32.BF16 R8, R160.reuse, R148, R8 ;  /* 0x00000094a008723c */ /* 0x042ff00000041808 */
[-C--:B------:R-:W-:Y:S08]  /*b650*/  HMMA.16816.F32.BF16 R12, R160, R150.reuse, R12 ;  /* 0x00000096a00c723c */ /* 0x080ff0000004180c */
[C---:B------:R-:W-:Y:S08]  /*b660*/  HMMA.16816.F32.BF16 R16, R144.reuse, R150, R16 ;  /* 0x000000969010723c */ /* 0x040ff00000041810 */
[-C--:B------:R-:W-:Y:S08]  /*b670*/  HMMA.16816.F32.BF16 R20, R144, R164.reuse, R20 ;  /* 0x000000a49014723c */ /* 0x080ff00000041814 */
[C---:B------:R-:W-:Y:S08]  /*b680*/  HMMA.16816.F32.BF16 R24, R160.reuse, R164, R24 ;  /* 0x000000a4a018723c */ /* 0x040ff00000041818 */
[-C--:B------:R-:W-:Y:S08]  /*b690*/  HMMA.16816.F32.BF16 R28, R160, R166.reuse, R28 ;  /* 0x000000a6a01c723c */ /* 0x080ff0000004181c */
[C---:B------:R-:W-:Y:S08]  /*b6a0*/  HMMA.16816.F32.BF16 R32, R144.reuse, R166, R32 ;  /* 0x000000a69020723c */ /* 0x040ff00000041820 */
[-C--:B---3--:R-:W-:Y:S08]  /*b6b0*/  HMMA.16816.F32.BF16 R36, R144, R168.reuse, R36 ;  /* 0x000000a89024723c */ /* 0x088ff00000041824 */
[C---:B------:R-:W-:Y:S07]  /*b6c0*/  HMMA.16816.F32.BF16 R40, R160.reuse, R168, R40 ;  /* 0x000000a8a028723c */ /* 0x040fee0000041828 */
[----:B------:R-:W-:Y:S01]  /*b6d0*/  IMAD.MOV.U32 R168, RZ, RZ, R74 ;  /* 0x000000ffffa87224 */ /* 0x000fe200078e004a */
[-C--:B------:R-:W-:Y:S04]  /*b6e0*/  HMMA.16816.F32.BF16 R44, R160, R170.reuse, R44 ;  /* 0x000000aaa02c723c */ /* 0x080fe8000004182c */
[----:B------:R-:W-:Y:S04]  /*b6f0*/  IMAD.MOV.U32 R169, RZ, RZ, R73 ;  /* 0x000000ffffa97224 */ /* 0x000fe800078e0049 */
[C---:B------:R-:W-:Y:S08]  /*b700*/  HMMA.16816.F32.BF16 R48, R144.reuse, R170, R48 ;  /* 0x000000aa9030723c */ /* 0x040ff00000041830 */
[-C--:B----4-:R-:W-:Y:S08]  /*b710*/  HMMA.16816.F32.BF16 R52, R144, R156.reuse, R52 ;  /* 0x0000009c9034723c */ /* 0x090ff00000041834 */
[C---:B------:R-:W-:Y:S08]  /*b720*/  HMMA.16816.F32.BF16 R56, R160.reuse, R156, R56 ;  /* 0x0000009ca038723c */ /* 0x040ff00000041838 */
[-C--:B------:R-:W-:Y:S08]  /*b730*/  HMMA.16816.F32.BF16 R60, R160, R158.reuse, R60 ;  /* 0x0000009ea03c723c */ /* 0x080ff0000004183c */
[----:B------:R-:W-:Y:S01]  /*b740*/  HMMA.16816.F32.BF16 R64, R144, R158, R64 ;  /* 0x0000009e9040723c */ /* 0x000fe20000041840 */
[----:B------:R-:W-:-:S07]  /*b750*/  @P0 BRA `(.L_x_1489) ;  /* 0xfffff34000000947 */ /* 0x000fce000383ffff */
.L_x_1488:
[----:B------:R-:W-:Y:S01]  /*b760*/  LOP3.LUT R187, R187, 0xffffffbf, RZ, 0xc0, !PT ;  /* 0xffffffbfbbbb7812 */ /* 0x000fe200078ec0ff */
[----:B-1----:R-:W2:Y:S01]  /*b770*/  LDL R69, [R1+0xbc] ;  /* 0x0000bc0001457983 */ /* 0x002ea20000100800 */
[----:B------:R-:W-:Y:S01]  /*b780*/  IMAD.U32 R3, RZ, RZ, UR33 ;  /* 0x00000021ff037e24 */ /* 0x000fe2000f8e00ff */
[----:B------:R-:W-:Y:S01]  /*b790*/  UIMAD UR6, UR33, UR12, 0x40 ;  /* 0x00000040210674a4 */ /* 0x000fe2000f8e020c */
[----:B------:R-:W-:Y:S01]  /*b7a0*/  @P1 LOP3.LUT R187, R187, 0x40, RZ, 0xfc, !PT ;  /* 0x00000040bbbb1812 */ /* 0x000fe200078efcff */
[----:B------:R-:W3:Y:S01]  /*b7b0*/  LDL.64 R204, [R1+0xb0] ;  /* 0x0000b00001cc7983 */ /* 0x000ee20000100a00 */
[----:B------:R-:W-:Y:S01]  /*b7c0*/  USHF.L.U32 UR7, UR33, 0x1, URZ ;  /* 0x0000000121077899 */ /* 0x000fe2000800063f */
[----:B------:R-:W-:Y:S01]  /*b7d0*/  IMAD.MOV.U32 R170, RZ, RZ, c[0x0][0x228] ;  /* 0x00008a00ffaa7624 */ /* 0x000fe200078e00ff */
[----:B------:R-:W-:Y:S01]  /*b7e0*/  LOP3.LUT R187, R187, 0xffffefff, RZ, 0xc0, !PT ;  /* 0xffffefffbbbb7812 */ /* 0x000fe200078ec0ff */
[----:B------:R-:W-:Y:S02]  /*b7f0*/  IMAD.MOV.U32 R223, RZ, RZ, c[0x0][0x228] ;  /* 0x00008a00ffdf7624 */ /* 0x000fe400078e00ff */
[----:B------:R-:W-:Y:S02]  /*b800*/  IMAD.SHL.U32 R190, R170, 0x8, RZ ;  /* 0x00000008aabe7824 */ /* 0x000fe400078e00ff */
[----:B--2---:R-:W-:Y:S01]  /*b810*/  IMAD R3, R3, -0x40, R69 ;  /* 0xffffffc003037824 */ /* 0x004fe200078e0245 */
[----:B------:R-:W-:Y:S01]  /*b820*/  IADD3 R69, R69, UR6, RZ ;  /* 0x0000000645457c10 */ /* 0x000fe2000fffe0ff */
[----:B------:R-:W-:Y:S03]  /*b830*/  UIADD3 UR6, UR19, -0x4498517b, URZ ;  /* 0xbb67ae8513067890 */ /* 0x000fe6000fffe03f */
[----:B------:R-:W-:Y:S02]  /*b840*/  IABS R68, R3 ;  /* 0x0000000300447213 */ /* 0x000fe40000000000 */
[----:B------:R-:W-:Y:S02]  /*b850*/  IABS R70, R69 ;  /* 0x0000004500467213 */ /* 0x000fe40000000000 */
[C---:B------:R-:W-:Y:S01]  /*b860*/  IADD3 R73, R3.reuse, 0x8, RZ ;  /* 0x0000000803497810 */ /* 0x040fe20007ffe0ff */
[----:B------:R1:W2:Y:S01]  /*b870*/  I2F R142, R68 ;  /* 0x00000044008e7306 */ /* 0x0002a20000201400 */
[----:B------:R-:W-:Y:S02]  /*b880*/  IADD3 R75, R3, -0x1, RZ ;  /* 0xffffffff034b7810 */ /* 0x000fe40007ffe0ff */
[----:B------:R-:W-:Y:S02]  /*b890*/  ISETP.GE.AND P6, PT, R73, RZ, PT ;  /* 0x000000ff4900720c */ /* 0x000fe40003fc6270 */
[----:B------:R-:W-:Y:S02]  /*b8a0*/  ISETP.GE.AND P2, PT, R75, RZ, PT ;  /* 0x000000ff4b00720c */ /* 0x000fe40003f46270 */
[C---:B------:R-:W-:Y:S03]  /*b8b0*/  IADD3 R140, R3.reuse, -0x8, RZ ;  /* 0xfffffff8038c7810 */ /* 0x040fe60007ffe0ff */
[----:B------:R4:W5:Y:S08]  /*b8c0*/  I2F R141, R70 ;  /* 0x00000046008d7306 */ /* 0x0009700000201400 */
[C---:B------:R-:W-:Y:S04]  /*b8d0*/  @!P2 IADD3 R75, -R3.reuse, 0x1, RZ ;  /* 0x00000001034ba810 */ /* 0x040fe80007ffe1ff */
[----:B------:R3:W3:Y:S01]  /*b8e0*/  I2F R155, R75 ;  /* 0x0000004b009b7306 */ /* 0x0006e20000201400 */
[C---:B-1----:R-:W-:Y:S01]  /*b8f0*/  IADD3 R68, R3.reuse, 0x48, RZ ;  /* 0x0000004803447810 */ /* 0x042fe20007ffe0ff */
[C---:B--2---:R-:W-:Y:S02]  /*b900*/  FFMA.FTZ R4, R142.reuse, -UR4, R4 ;  /* 0x800000048e047c23 */ /* 0x044fe40008010004 */
[----:B------:R-:W-:Y:S01]  /*b910*/  FFMA.FTZ R18, R142, -UR4, R18 ;  /* 0x800000048e127c23 */ /* 0x000fe20008010012 */
[----:B------:R-:W-:Y:S02]  /*b920*/  ISETP.GE.AND P0, PT, R68, RZ, PT ;  /* 0x000000ff4400720c */ /* 0x000fe40003f06270 */
[C---:B------:R-:W-:Y:S02]  /*b930*/  IADD3 R142, R3.reuse, -0x31, RZ ;  /* 0xffffffcf038e7810 */ /* 0x040fe40007ffe0ff */
[----:B----4-:R-:W-:Y:S01]  /*b940*/  IADD3 R70, -R3, -0x8, RZ ;  /* 0xfffffff803467810 */ /* 0x010fe20007ffe1ff */
[C---:B-----5:R-:W-:Y:S02]  /*b950*/  FFMA.FTZ R14, R141.reuse, -UR4, R14 ;  /* 0x800000048d0e7c23 */ /* 0x060fe4000801000e */
[----:B------:R-:W-:Y:S01]  /*b960*/  FFMA.FTZ R8, R141, -UR4, R8 ;  /* 0x800000048d087c23 */ /* 0x000fe20008010008 */
[----:B------:R-:W-:Y:S02]  /*b970*/  SEL R70, R70, R73, !P6 ;  /* 0x0000004946467207 */ /* 0x000fe40007000000 */
[----:B------:R-:W-:Y:S03]  /*b980*/  IADD3 R141, R3, -0x29, RZ ;  /* 0xffffffd7038d7810 */ /* 0x000fe60007ffe0ff */
[C---:B------:R-:W-:Y:S01]  /*b990*/  @!P0 IADD3 R68, -R69.reuse, -0x8, RZ ;  /* 0xfffffff845448810 */ /* 0x040fe20007ffe1ff */
[----:B------:R1:W2:Y:S01]  /*b9a0*/  I2F R143, R70 ;  /* 0x00000046008f7306 */ /* 0x0002a20000201400 */
[----:B------:R-:W-:Y:S02]  /*b9b0*/  @!P6 IADD3 R73, -R69, 0x38, RZ ;  /* 0x000000384549e810 */ /* 0x000fe40007ffe1ff */
[----:B---3--:R-:W-:Y:S01]  /*b9c0*/  IADD3 R75, R3, 0x38, RZ ;  /* 0x00000038034b7810 */ /* 0x008fe20007ffe0ff */
[C---:B------:R-:W-:Y:S02]  /*b9d0*/  FFMA.FTZ R5, R155.reuse, -UR4, R5 ;  /* 0x800000049b057c23 */ /* 0x040fe40008010005 */
[----:B------:R-:W-:Y:S04]  /*b9e0*/  FFMA.FTZ R19, R155, -UR4, R19 ;  /* 0x800000049b137c23 */ /* 0x000fe80008010013 */
[----:B------:R3:W4:Y:S01]  /*b9f0*/  I2F R162, R68 ;  /* 0x0000004400a27306 */ /* 0x0007220000201400 */
[----:B-1----:R-:W-:Y:S01]  /*ba00*/  IADD3 R70, R3, 0x7, RZ ;  /* 0x0000000703467810 */ /* 0x002fe20007ffe0ff */
[----:B--2---:R-:W-:Y:S01]  /*ba10*/  FFMA.FTZ R6, R143, -UR4, R6 ;  /* 0x800000048f067c23 */ /* 0x004fe20008010006 */
[C---:B------:R-:W-:Y:S02]  /*ba20*/  IADD3 R143, R3.reuse, -0x30, RZ ;  /* 0xffffffd0038f7810 */ /* 0x040fe40007ffe0ff */
[----:B------:R-:W-:Y:S02]  /*ba30*/  ISETP.GE.AND P5, PT, R70, RZ, PT ;  /* 0x000000ff4600720c */ /* 0x000fe40003fa6270 */
[C---:B---3--:R-:W-:Y:S01]  /*ba40*/  IADD3 R68, -R3.reuse, -0x7, RZ ;  /* 0xfffffff903447810 */ /* 0x048fe20007ffe1ff */
[----:B----4-:R-:W-:Y:S03]  /*ba50*/  FFMA.FTZ R10, R162, -UR4, R10 ;  /* 0x80000004a20a7c23 */ /* 0x010fe6000801000a */
[----:B------:R-:W-:Y:S02]  /*ba60*/  SEL R74, R68, R70, !P5 ;  /* 0x00000046444a7207 */ /* 0x000fe40006800000 */
[----:B------:R-:W-:Y:S05]  /*ba70*/  IADD3 R68, R3, 0x47, RZ ;  /* 0x0000004703447810 */ /* 0x000fea0007ffe0ff */
[C---:B------:R-:W-:Y:S01]  /*ba80*/  @!P5 IADD3 R70, -R69.reuse, 0x39, RZ ;  /* 0x000000394546d810 */ /* 0x040fe20007ffe1ff */
[----:B------:R1:W2:Y:S01]  /*ba90*/  I2F R160, R74 ;  /* 0x0000004a00a07306 */ /* 0x0002a20000201400 */
[----:B------:R-:W-:Y:S11]  /*baa0*/  ISETP.GE.AND P0, PT, R68, RZ, PT ;  /* 0x000000ff4400720c */ /* 0x000ff60003f06270 */
[----:B------:R-:W-:Y:S02]  /*bab0*/  @!UPT UIADD3 URZ, URZ, URZ, URZ ;  /* 0x0000003f3f3ff290 */ /* 0x000fe4000fffe03f */
[----:B------:R-:W-:Y:S02]  /*bac0*/  @!P0 IADD3 R68, -R69, -0x7, RZ ;  /* 0xfffffff945448810 */ /* 0x000fe40007ffe1ff */
[----:B------:R-:W-:Y:S02]  /*bad0*/  ISETP.GE.AND P0, PT, R140, RZ, PT ;  /* 0x000000ff8c00720c */ /* 0x000fe40003f06270 */
[----:B------:R-:W3:Y:S01]  /*bae0*/  I2F R165, R68 ;  /* 0x0000004400a57306 */ /* 0x000ee20000201400 */
[C---:B-1----:R-:W-:Y:S01]  /*baf0*/  IADD3 R74, R3.reuse, 0x3f, RZ ;  /* 0x0000003f034a7810 */ /* 0x042fe20007ffe0ff */
[----:B--2---:R-:W-:Y:S03]  /*bb00*/  FFMA.FTZ R7, R160, -UR4, R7 ;  /* 0x80000004a0077c23 */ /* 0x004fe60008010007 */
[----:B------:R-:W-:Y:S06]  /*bb10*/  ISETP.GE.AND P2, PT, R74, RZ, PT ;  /* 0x000000ff4a00720c */ /* 0x000fec0003f46270 */
[----:B------:R-:W-:Y:S04]  /*bb20*/  @!P0 IADD3 R140, -R3, 0x8, RZ ;  /* 0x00000008038c8810 */ /* 0x000fe80007ffe1ff */
[----:B------:R1:W2:Y:S03]  /*bb30*/  I2F R158, R140 ;  /* 0x0000008c009e7306 */ /* 0x0002a60000201400 */
[----:B------:R-:W-:Y:S01]  /*bb40*/  @!P2 IADD3 R74, -R69, 0x1, RZ ;  /* 0x00000001454aa810 */ /* 0x000fe20007ffe1ff */
[----:B---3--:R-:W-:Y:S01]  /*bb50*/  FFMA.FTZ R11, R165, -UR4, R11 ;  /* 0x80000004a50b7c23 */ /* 0x008fe2000801000b */
[----:B------:R-:W-:Y:S02]  /*bb60*/  ISETP.GE.AND P2, PT, R75, RZ, PT ;  /* 0x000000ff4b00720c */ /* 0x000fe40003f46270 */
[----:B------:R-:W-:Y:S03]  /*bb70*/  IADD3 R68, R3, 0x37, RZ ;  /* 0x0000003703447810 */ /* 0x000fe60007ffe0ff */
[----:B------:R3:W4:Y:S08]  /*bb80*/  I2F R159, R74 ;  /* 0x0000004a009f7306 */ /* 0x0007300000201400 */
[----:B------:R-:W-:Y:S02]  /*bb90*/  @!P2 IADD3 R75, -R69, 0x8, RZ ;  /* 0x00000008454ba810 */ /* 0x000fe40007ffe1ff */
[C---:B-1----:R-:W-:Y:S01]  /*bba0*/  IADD3 R140, R3.reuse, -0x10, RZ ;  /* 0xfffffff0038c7810 */ /* 0x042fe20007ffe0ff */
[----:B--2---:R-:W-:Y:S01]  /*bbb0*/  FFMA.FTZ R16, R158, -UR4, R16 ;  /* 0x800000049e107c23 */ /* 0x004fe20008010010 */
[----:B------:R-:W-:Y:S01]  /*bbc0*/  ISETP.GE.AND P2, PT, R68, RZ, PT ;  /* 0x000000ff4400720c */ /* 0x000fe20003f46270 */
[----:B------:R1:W2:Y:S01]  /*bbd0*/  I2F R156, R75 ;  /* 0x0000004b009c7306 */ /* 0x0002a20000201400 */
[----:B------:R-:W-:Y:S01]  /*bbe0*/  FFMA.FTZ R22, R158, -UR4, R22 ;  /* 0x800000049e167c23 */ /* 0x000fe20008010016 */
[----:B---3--:R-:W-:Y:S01]  /*bbf0*/  IADD3 R74, R3, -0x9, RZ ;  /* 0xfffffff7034a7810 */ /* 0x008fe20007ffe0ff */
[----:B----4-:R-:W-:Y:S09]  /*bc00*/  FFMA.FTZ R15, R159, -UR4, R15 ;  /* 0x800000049f0f7c23 */ /* 0x010ff2000801000f */
[----:B------:R-:W-:Y:S01]  /*bc10*/  @!P2 IADD3 R68, -R69, 0x9, RZ ;  /* 0x000000094544a810 */ /* 0x000fe20007ffe1ff */
[----:B------:R-:W-:Y:S01]  /*bc20*/  FFMA.FTZ R9, R159, -UR4, R9 ;  /* 0x800000049f097c23 */ /* 0x000fe20008010009 */
[----:B------:R-:W-:Y:S02]  /*bc30*/  ISETP.GE.AND P0, PT, R74, RZ, PT ;  /* 0x000000ff4a00720c */ /* 0x000fe40003f06270 */
[----:B------:R3:W4:Y:S01]  /*bc40*/  I2F R153, R68 ;  /* 0x0000004400997306 */ /* 0x0007220000201400 */
[C---:B-1----:R-:W-:Y:S01]  /*bc50*/  IADD3 R75, R3.reuse, 0x30, RZ ;  /* 0x00000030034b7810 */ /* 0x042fe20007ffe0ff */
[C---:B--2---:R-:W-:Y:S09]  /*bc60*/  FFMA.FTZ R26, R156.reuse, -UR4, R26 ;  /* 0x800000049c1a7c23 */ /* 0x044ff2000801001a */
[----:B------:R-:W-:Y:S01]  /*bc70*/  @!P0 IADD3 R74, -R3, 0x9, RZ ;  /* 0x00000009034a8810 */ /* 0x000fe20007ffe1ff */
[----:B------:R-:W-:Y:S01]  /*bc80*/  FFMA.FTZ R12, R156, -UR4, R12 ;  /* 0x800000049c0c7c23 */ /* 0x000fe2000801000c */
[----:B------:R-:W-:Y:S02]  /*bc90*/  ISETP.GE.AND P0, PT, R140, RZ, PT ;  /* 0x000000ff8c00720c */ /* 0x000fe40003f06270 */
[----:B------:R-:W-:Y:S01]  /*bca0*/  ISETP.GE.AND P2, PT, R75, RZ, PT ;  /* 0x000000ff4b00720c */ /* 0x000fe20003f46270 */
[----:B------:R1:W2:Y:S01]  /*bcb0*/  I2F R154, R74 ;  /* 0x0000004a009a7306 */ /* 0x0002a20000201400 */
[----:B---3--:R-:W-:Y:S01]  /*bcc0*/  IADD3 R68, R3, 0x2f, RZ ;  /* 0x0000002f03447810 */ /* 0x008fe20007ffe0ff */
[----:B----4-:R-:W-:Y:S08]  /*bcd0*/  FFMA.FTZ R27, R153, -UR4, R27 ;  /* 0x80000004991b7c23 */ /* 0x010ff0000801001b */
[----:B------:R-:W-:Y:S01]  /*bce0*/  @!P0 IADD3 R140, -R3, 0x10, RZ ;  /* 0x00000010038c8810 */ /* 0x000fe20007ffe1ff */
[----:B------:R-:W-:Y:S01]  /*bcf0*/  FFMA.FTZ R13, R153, -UR4, R13 ;  /* 0x80000004990d7c23 */ /* 0x000fe2000801000d */
[----:B------:R-:W-:Y:S02]  /*bd00*/  @!P2 IADD3 R75, -R69, 0x10, RZ ;  /* 0x00000010454ba810 */ /* 0x000fe40007ffe1ff */
[----:B------:R-:W-:Y:S01]  /*bd10*/  ISETP.GE.AND P2, PT, R68, RZ, PT ;  /* 0x000000ff4400720c */ /* 0x000fe20003f46270 */
[----:B------:R3:W4:Y:S01]  /*bd20*/  I2F R157, R140 ;  /* 0x0000008c009d7306 */ /* 0x0007220000201400 */
[----:B-1----:R-:W-:Y:S01]  /*bd30*/  IADD3 R74, R3, -0x11, RZ ;  /* 0xffffffef034a7810 */ /* 0x002fe20007ffe0ff */
[C---:B--2---:R-:W-:Y:S08]  /*bd40*/  FFMA.FTZ R17, R154.reuse, -UR4, R17 ;  /* 0x800000049a117c23 */ /* 0x044ff00008010011 */
[----:B------:R1:W2:Y:S02]  /*bd50*/  I2F R152, R75 ;  /* 0x0000004b00987306 */ /* 0x0002a40000201400 */
[----:B------:R-:W-:Y:S01]  /*bd60*/  @!P2 IADD3 R68, -R69, 0x11, RZ ;  /* 0x000000114544a810 */ /* 0x000fe20007ffe1ff */
[----:B------:R-:W-:Y:S01]  /*bd70*/  FFMA.FTZ R23, R154, -UR4, R23 ;  /* 0x800000049a177c23 */ /* 0x000fe20008010017 */
[----:B------:R-:W-:Y:S06]  /*bd80*/  ISETP.GE.AND P0, PT, R74, RZ, PT ;  /* 0x000000ff4a00720c */ /* 0x000fec0003f06270 */
[----:B------:R-:W5:Y:S01]  /*bd90*/  I2F R150, R68 ;  /* 0x0000004400967306 */ /* 0x000f620000201400 */
[----:B---3--:R-:W-:Y:S01]  /*bda0*/  IADD3 R140, R3, -0x18, RZ ;  /* 0xffffffe8038c7810 */ /* 0x008fe20007ffe0ff */
[----:B----4-:R-:W-:Y:S05]  /*bdb0*/  FFMA.FTZ R20, R157, -UR4, R20 ;  /* 0x800000049d147c23 */ /* 0x010fea0008010014 */
[----:B------:R-:W-:Y:S01]  /*bdc0*/  @!P0 IADD3 R74, -R3, 0x11, RZ ;  /* 0x00000011034a8810 */ /* 0x000fe20007ffe1ff */
[----:B------:R-:W-:Y:S01]  /*bdd0*/  FFMA.FTZ R34, R157, -UR4, R34 ;  /* 0x800000049d227c23 */ /* 0x000fe20008010022 */
[----:B------:R-:W-:Y:S02]  /*bde0*/  ISETP.GE.AND P0, PT, R140, RZ, PT ;  /* 0x000000ff8c00720c */ /* 0x000fe40003f06270 */
[----:B------:R3:W4:Y:S01]  /*bdf0*/  I2F R151, R74 ;  /* 0x0000004a00977306 */ /* 0x0007220000201400 */
[C---:B-1----:R-:W-:Y:S01]  /*be00*/  IADD3 R75, R3.reuse, -0x19, RZ ;  /* 0xffffffe7034b7810 */ /* 0x042fe20007ffe0ff */
[C---:B--2---:R-:W-:Y:S02]  /*be10*/  FFMA.FTZ R24, R152.reuse, -UR4, R24 ;  /* 0x8000000498187c23 */ /* 0x044fe40008010018 */
[----:B------:R-:W-:Y:S07]  /*be20*/  FFMA.FTZ R30, R152, -UR4, R30 ;  /* 0x80000004981e7c23 */ /* 0x000fee000801001e */
[----:B------:R-:W-:Y:S02]  /*be30*/  @!P0 IADD3 R140, -R3, 0x18, RZ ;  /* 0x00000018038c8810 */ /* 0x000fe40007ffe1ff */
[----:B------:R-:W-:Y:S01]  /*be40*/  ISETP.GE.AND P0, PT, R75, RZ, PT ;  /* 0x000000ff4b00720c */ /* 0x000fe20003f06270 */
[C---:B-----5:R-:W-:Y:S01]  /*be50*/  FFMA.FTZ R31, R150.reuse, -UR4, R31 ;  /* 0x80000004961f7c23 */ /* 0x060fe2000801001f */
[C---:B------:R-:W-:Y:S01]  /*be60*/  IADD3 R68, R3.reuse, 0x28, RZ ;  /* 0x0000002803447810 */ /* 0x040fe20007ffe0ff */
[----:B------:R1:W2:Y:S01]  /*be70*/  I2F R149, R140 ;  /* 0x0000008c00957306 */ /* 0x0002a20000201400 */
[----:B------:R-:W-:Y:S01]  /*be80*/  FFMA.FTZ R25, R150, -UR4, R25 ;  /* 0x8000000496197c23 */ /* 0x000fe20008010019 */
[----:B---3--:R-:W-:Y:S01]  /*be90*/  IADD3 R74, R3, -0x38, RZ ;  /* 0xffffffc8034a7810 */ /* 0x008fe20007ffe0ff */
[----:B----4-:R-:W-:Y:S07]  /*bea0*/  FFMA.FTZ R21, R151, -UR4, R21 ;  /* 0x8000000497157c23 */ /* 0x010fee0008010015 */
[----:B------:R-:W-:Y:S01]  /*beb0*/  @!P0 IADD3 R75, -R3, 0x19, RZ ;  /* 0x00000019034b8810 */ /* 0x000fe20007ffe1ff */
[----:B------:R-:W-:Y:S01]  /*bec0*/  FFMA.FTZ R35, R151, -UR4, R35 ;  /* 0x8000000497237c23 */ /* 0x000fe20008010023 */
[----:B------:R-:W-:Y:S02]  /*bed0*/  ISETP.GE.AND P2, PT, R74, RZ, PT ;  /* 0x000000ff4a00720c */ /* 0x000fe40003f46270 */
[----:B------:R3:W4:Y:S01]  /*bee0*/  I2F R148, R75 ;  /* 0x0000004b00947306 */ /* 0x0007220000201400 */
[----:B-1----:R-:W-:Y:S01]  /*bef0*/  IADD3 R140, R3, -0x28, RZ ;  /* 0xffffffd8038c7810 */ /* 0x002fe20007ffe0ff */
[----:B--2---:R-:W-:Y:S09]  /*bf00*/  FFMA.FTZ R32, R149, -UR4, R32 ;  /* 0x8000000495207c23 */ /* 0x004ff20008010020 */
[----:B------:R-:W-:Y:S01]  /*bf10*/  @!P2 IADD3 R74, -R3, 0x38, RZ ;  /* 0x00000038034aa810 */ /* 0x000fe20007ffe1ff */
[----:B------:R-:W-:Y:S01]  /*bf20*/  FFMA.FTZ R38, R149, -UR4, R38 ;  /* 0x8000000495267c23 */ /* 0x000fe20008010026 */
[----:B------:R-:W-:Y:S02]  /*bf30*/  ISETP.GE.AND P2, PT, R68, RZ, PT ;  /* 0x000000ff4400720c */ /* 0x000fe40003f46270 */
[----:B------:R-:W-:Y:S01]  /*bf40*/  ISETP.GE.AND P4, PT, R140, RZ, PT ;  /* 0x000000ff8c00720c */ /* 0x000fe20003f86270 */
[----:B------:R1:W2:Y:S01]  /*bf50*/  I2F R166, R74 ;  /* 0x0000004a00a67306 */ /* 0x0002a20000201400 */
[----:B---3--:R-:W-:Y:S01]  /*bf60*/  IADD3 R75, R3, -0x20, RZ ;  /* 0xffffffe0034b7810 */ /* 0x008fe20007ffe0ff */
[C---:B----4-:R-:W-:Y:S08]  /*bf70*/  FFMA.FTZ R39, R148.reuse, -UR4, R39 ;  /* 0x8000000494277c23 */ /* 0x050ff00008010027 */
[----:B------:R-:W-:Y:S01]  /*bf80*/  @!P2 IADD3 R68, -R69, 0x18, RZ ;  /* 0x000000184544a810 */ /* 0x000fe20007ffe1ff */
[----:B------:R-:W-:Y:S01]  /*bf90*/  FFMA.FTZ R33, R148, -UR4, R33 ;  /* 0x8000000494217c23 */ /* 0x000fe20008010021 */
[----:B------:R-:W-:Y:S02]  /*bfa0*/  ISETP.GE.AND P3, PT, R75, RZ, PT ;  /* 0x000000ff4b00720c */ /* 0x000fe40003f66270 */
[C---:B------:R-:W-:Y:S01]  /*bfb0*/  @!P4 IADD3 R140, -R3.reuse, 0x28, RZ ;  /* 0x00000028038cc810 */ /* 0x040fe20007ffe1ff */
[----:B------:R3:W4:Y:S01]  /*bfc0*/  I2F R147, R68 ;  /* 0x0000004400937306 */ /* 0x0007220000201400 */
[C---:B-1----:R-:W-:Y:S09]  /*bfd0*/  IADD3 R74, R3.reuse, -0x39, RZ ;  /* 0xffffffc7034a7810 */ /* 0x042ff20007ffe0ff */
[----:B------:R-:W1:Y:S01]  /*bfe0*/  I2F R155, R140 ;  /* 0x0000008c009b7306 */ /* 0x000e620000201400 */
[----:B------:R-:W-:Y:S01]  /*bff0*/  @!P3 IADD3 R75, -R3, 0x20, RZ ;  /* 0x00000020034bb810 */ /* 0x000fe20007ffe1ff */
[----:B--2---:R-:W-:Y:S01]  /*c000*/  FFMA.FTZ R64, R166, -UR4, R64 ;  /* 0x80000004a6407c23 */ /* 0x004fe20008010040 */
[----:B------:R-:W-:Y:S02]  /*c010*/  ISETP.GE.AND P0, PT, R74, RZ, PT ;  /* 0x000000ff4a00720c */ /* 0x000fe40003f06270 */
[----:B------:R-:W-:Y:S05]  /*c020*/  ISETP.GE.AND P3, PT, R141, RZ, PT ;  /* 0x000000ff8d00720c */ /* 0x000fea0003f66270 */
[----:B------:R2:W5:Y:S01]  /*c030*/  I2F R146, R75 ;  /* 0x0000004b00927306 */ /* 0x0005620000201400 */
[----:B---3--:R-:W-:Y:S01]  /*c040*/  IADD3 R68, R3, 0x27, RZ ;  /* 0x0000002703447810 */ /* 0x008fe20007ffe0ff */
[----:B----4-:R-:W-:Y:S04]  /*c050*/  FFMA.FTZ R42, R147, -UR4, R42 ;  /* 0x80000004932a7c23 */ /* 0x010fe8000801002a */
[----:B------:R-:W-:Y:S01]  /*c060*/  @!P0 IADD3 R74, -R3, 0x39, RZ ;  /* 0x00000039034a8810 */ /* 0x000fe20007ffe1ff */
[----:B------:R-:W-:Y:S01]  /*c070*/  FFMA.FTZ R28, R147, -UR4, R28 ;  /* 0x80000004931c7c23 */ /* 0x000fe2000801001c */
[----:B------:R-:W-:Y:S02]  /*c080*/  ISETP.GE.AND P2, PT, R68, RZ, PT ;  /* 0x000000ff4400720c */ /* 0x000fe40003f46270 */
[----:B------:R-:W-:Y:S01]  /*c090*/  @!P3 IADD3 R141, -R3, 0x29, RZ ;  /* 0x00000029038db810 */ /* 0x000fe20007ffe1ff */
[----:B------:R3:W4:Y:S01]  /*c0a0*/  I2F R167, R74 ;  /* 0x0000004a00a77306 */ /* 0x0007220000201400 */
[C---:B-1----:R-:W-:Y:S02]  /*c0b0*/  FFMA.FTZ R48, R155.reuse, -UR4, R48 ;  /* 0x800000049b307c23 */ /* 0x042fe40008010030 */
[----:B------:R-:W-:Y:S07]  /*c0c0*/  FFMA.FTZ R54, R155, -UR4, R54 ;  /* 0x800000049b367c23 */ /* 0x000fee0008010036 */
[----:B------:R-:W-:Y:S01]  /*c0d0*/  @!P2 IADD3 R68, -R69, 0x19, RZ ;  /* 0x000000194544a810 */ /* 0x000fe20007ffe1ff */
[----:B------:R-:W1:Y:S01]  /*c0e0*/  I2F R160, R141 ;  /* 0x0000008d00a07306 */ /* 0x000e620000201400 */
[----:B--2---:R-:W-:Y:S01]  /*c0f0*/  IADD3 R75, R3, 0x20, RZ ;  /* 0x00000020034b7810 */ /* 0x004fe20007ffe0ff */
[C---:B-----5:R-:W-:Y:S02]  /*c100*/  FFMA.FTZ R36, R146.reuse, -UR4, R36 ;  /* 0x8000000492247c23 */ /* 0x060fe40008010024 */
[----:B------:R-:W-:Y:S01]  /*c110*/  FFMA.FTZ R50, R146, -UR4, R50 ;  /* 0x8000000492327c23 */ /* 0x000fe20008010032 */
[----:B------:R-:W-:Y:S05]  /*c120*/  ISETP.GE.AND P2, PT, R75, RZ, PT ;  /* 0x000000ff4b00720c */ /* 0x000fea0003f46270 */
[----:B------:R2:W5:Y:S01]  /*c130*/  I2F R145, R68 ;  /* 0x0000004400917306 */ /* 0x0005620000201400 */
[----:B---3--:R-:W-:Y:S01]  /*c140*/  IADD3 R74, R3, -0x21, RZ ;  /* 0xffffffdf034a7810 */ /* 0x008fe20007ffe0ff */
[----:B----4-:R-:W-:Y:S03]  /*c150*/  FFMA.FTZ R65, R167, -UR4, R65 ;  /* 0x80000004a7417c23 */ /* 0x010fe60008010041 */
[----:B------:R-:W-:Y:S03]  /*c160*/  ISETP.GE.AND P0, PT, R74, RZ, PT ;  /* 0x000000ff4a00720c */ /* 0x000fe60003f06270 */
[----:B------:R-:W-:Y:S02]  /*c170*/  @!P2 IADD3 R75, -R69, 0x20, RZ ;  /* 0x00000020454ba810 */ /* 0x000fe40007ffe1ff */
[----:B------:R-:W-:Y:S02]  /*c180*/  ISETP.GE.AND P2, PT, R143, RZ, PT ;  /* 0x000000ff8f00720c */ /* 0x000fe40003f46270 */
[----:B------:R3:W4:Y:S01]  /*c190*/  I2F R161, R75 ;  /* 0x0000004b00a17306 */ /* 0x0007220000201400 */
[C---:B-1----:R-:W-:Y:S02]  /*c1a0*/  FFMA.FTZ R49, R160.reuse, -UR4, R49 ;  /* 0x80000004a0317c23 */ /* 0x042fe40008010031 */
[----:B------:R-:W-:Y:S03]  /*c1b0*/  FFMA.FTZ R55, R160, -UR4, R55 ;  /* 0x80000004a0377c23 */ /* 0x000fe60008010037 */
[C---:B------:R-:W-:Y:S02]  /*c1c0*/  @!P0 IADD3 R74, -R3.reuse, 0x21, RZ ;  /* 0x00000021034a8810 */ /* 0x040fe40007ffe1ff */
[C---:B--2---:R-:W-:Y:S02]  /*c1d0*/  IADD3 R68, R3.reuse, 0x1f, RZ ;  /* 0x0000001f03447810 */ /* 0x044fe40007ffe0ff */
[----:B------:R1:W2:Y:S01]  /*c1e0*/  I2F R144, R74 ;  /* 0x0000004a00907306 */ /* 0x0002a20000201400 */
[----:B------:R-:W-:Y:S01]  /*c1f0*/  @!P2 IADD3 R143, -R3, 0x30, RZ ;  /* 0x00000030038fa810 */ /* 0x000fe20007ffe1ff */
[C---:B-----5:R-:W-:Y:S01]  /*c200*/  FFMA.FTZ R29, R145.reuse, -UR4, R29 ;  /* 0x80000004911d7c23 */ /* 0x060fe2000801001d */
[----:B------:R-:W-:Y:S01]  /*c210*/  ISETP.GE.AND P0, PT, R68, RZ, PT ;  /* 0x000000ff4400720c */ /* 0x000fe20003f06270 */
[----:B------:R-:W-:Y:S06]  /*c220*/  FFMA.FTZ R43, R145, -UR4, R43 ;  /* 0x80000004912b7c23 */ /* 0x000fec000801002b */
[----:B------:R-:W5:Y:S01]  /*c230*/  I2F R143, R143 ;  /* 0x0000008f008f7306 */ /* 0x000f620000201400 */
[----:B---3--:R-:W-:Y:S01]  /*c240*/  IADD3 R75, R3, 0x18, RZ ;  /* 0x00000018034b7810 */ /* 0x008fe20007ffe0ff */
[C---:B----4-:R-:W-:Y:S02]  /*c250*/  FFMA.FTZ R40, R161.reuse, -UR4, R40 ;  /* 0x80000004a1287c23 */ /* 0x050fe40008010028 */
[----:B------:R-:W-:Y:S02]  /*c260*/  FFMA.FTZ R46, R161, -UR4, R46 ;  /* 0x80000004a12e7c23 */ /* 0x000fe4000801002e */
[----:B------:R-:W-:Y:S02]  /*c270*/  @!P0 IADD3 R68, -R69, 0x21, RZ ;  /* 0x0000002145448810 */ /* 0x000fe40007ffe1ff */
[----:B------:R-:W-:Y:S02]  /*c280*/  ISETP.GE.AND P0, PT, R142, RZ, PT ;  /* 0x000000ff8e00720c */ /* 0x000fe40003f06270 */
[----:B------:R-:W-:Y:S01]  /*c290*/  ISETP.GE.AND P4, PT, R75, RZ, PT ;  /* 0x000000ff4b00720c */ /* 0x000fe20003f86270 */
[----:B------:R3:W4:Y:S01]  /*c2a0*/  I2F R164, R68 ;  /* 0x0000004400a47306 */ /* 0x0007220000201400 */
[C---:B-1----:R-:W-:Y:S01]  /*c2b0*/  IADD3 R74, R3.reuse, 0x17, RZ ;  /* 0x00000017034a7810 */ /* 0x042fe20007ffe0ff */
[C---:B--2---:R-:W-:Y:S02]  /*c2c0*/  FFMA.FTZ R37, R144.reuse, -UR4, R37 ;  /* 0x8000000490257c23 */ /* 0x044fe40008010025 */
[----:B------:R-:W-:Y:S01]  /*c2d0*/  FFMA.FTZ R51, R144, -UR4, R51 ;  /* 0x8000000490337c23 */ /* 0x000fe20008010033 */
[----:B------:R-:W-:Y:S05]  /*c2e0*/  ISETP.GE.AND P3, PT, R74, RZ, PT ;  /* 0x000000ff4a00720c */ /* 0x000fea0003f66270 */
[----:B------:R-:W-:Y:S02]  /*c2f0*/  @!P0 IADD3 R142, -R3, 0x31, RZ ;  /* 0x00000031038e8810 */ /* 0x000fe40007ffe1ff */
[----:B------:R-:W-:Y:S01]  /*c300*/  @!P4 IADD3 R75, -R69, 0x28, RZ ;  /* 0x00000028454bc810 */ /* 0x000fe20007ffe1ff */
[C---:B-----5:R-:W-:Y:S02]  /*c310*/  FFMA.FTZ R52, R143.reuse, -UR4, R52 ;  /* 0x800000048f347c23 */ /* 0x060fe40008010034 */
[----:B------:R-:W-:Y:S01]  /*c320*/  FFMA.FTZ R66, R143, -UR4, R66 ;  /* 0x800000048f427c23 */ /* 0x000fe20008010042 */
[----:B------:R-:W1:Y:S02]  /*c330*/  I2F R163, R75 ;  /* 0x0000004b00a37306 */ /* 0x000e640000201400 */
[----:B------:R-:W-:Y:S02]  /*c340*/  @!P3 IADD3 R74, -R69, 0x29, RZ ;  /* 0x00000029454ab810 */ /* 0x000fe40007ffe1ff */
[C---:B---3--:R-:W-:Y:S01]  /*c350*/  IADD3 R68, R3.reuse, 0x10, RZ ;  /* 0x0000001003447810 */ /* 0x048fe20007ffe0ff */
[----:B----4-:R-:W-:Y:S01]  /*c360*/  FFMA.FTZ R41, R164, -UR4, R41 ;  /* 0x80000004a4297c23 */ /* 0x010fe20008010029 */
[----:B------:R-:W-:Y:S04]  /*c370*/  IADD3 R3, R3, 0xf, RZ ;  /* 0x0000000f03037810 */ /* 0x000fe80007ffe0ff */
[----:B------:R2:W3:Y:S01]  /*c380*/  I2F R162, R74 ;  /* 0x0000004a00a27306 */ /* 0x0004e20000201400 */
[----:B------:R-:W-:Y:S01]  /*c390*/  ISETP.GE.AND P2, PT, R68, RZ, PT ;  /* 0x000000ff4400720c */ /* 0x000fe20003f46270 */
[----:B------:R-:W-:Y:S01]  /*c3a0*/  FFMA.FTZ R47, R164, -UR4, R47 ;  /* 0x80000004a42f7c23 */ /* 0x000fe2000801002f */
[----:B------:R-:W-:Y:S01]  /*c3b0*/  ISETP.GE.AND P0, PT, R3, RZ, PT ;  /* 0x000000ff0300720c */ /* 0x000fe20003f06270 */
[----:B-1----:R-:W-:Y:S10]  /*c3c0*/  FFMA.FTZ R44, R163, -UR4, R44 ;  /* 0x80000004a32c7c23 */ /* 0x002ff4000801002c */
[----:B------:R-:W-:Y:S01]  /*c3d0*/  @!P2 IADD3 R68, -R69, 0x30, RZ ;  /* 0x000000304544a810 */ /* 0x000fe20007ffe1ff */
[----:B------:R-:W-:Y:S01]  /*c3e0*/  FFMA.FTZ R58, R163, -UR4, R58 ;  /* 0x80000004a33a7c23 */ /* 0x000fe2000801003a */
[----:B------:R-:W-:Y:S02]  /*c3f0*/  @!P0 IADD3 R3, -R69, 0x31, RZ ;  /* 0x0000003145038810 */ /* 0x000fe40007ffe1ff */
[----:B------:R-:W-:Y:S02]  /*c400*/  LOP3.LUT R69, R219, UR6, R210, 0x96, !PT ;  /* 0x00000006db457c12 */ /* 0x000fe4000f8e96d2 */
[----:B------:R-:W1:Y:S03]  /*c410*/  I2F R68, R68 ;  /* 0x0000004400447306 */ /* 0x000e660000201400 */
[----:B------:R-:W-:Y:S04]  /*c420*/  IMAD.WIDE.U32 R194, R69, -0x326172a9, RZ ;  /* 0xcd9e8d5745c27825 */ /* 0x000fe800078e00ff */
[----:B--2---:R-:W-:Y:S02]  /*c430*/  IMAD.U32 R74, RZ, RZ, UR19 ;  /* 0x00000013ff4a7e24 */ /* 0x004fe4000f8e00ff */
[C---:B---3--:R-:W-:Y:S01]  /*c440*/  FFMA.FTZ R45, R162.reuse, -UR4, R45 ;  /* 0x80000004a22d7c23 */ /* 0x048fe2000801002d */
[----:B------:R-:W2:Y:S01]  /*c450*/  I2F R3, R3 ;  /* 0x0000000300037306 */ /* 0x000ea20000201400 */
[----:B------:R-:W-:Y:S01]  /*c460*/  FFMA.FTZ R59, R162, -UR4, R59 ;  /* 0x80000004a23b7c23 */ /* 0x000fe2000801003b */
[----:B------:R-:W-:Y:S01]  /*c470*/  LOP3.LUT R74, R211, UR7, R74, 0x96, !PT ;  /* 0x00000007d34a7c12 */ /* 0x000fe2000f8e964a */
[----:B------:R-:W-:Y:S04]  /*c480*/  UIADD3 UR7, UR7, 0x1, URZ ;  /* 0x0000000107077890 */ /* 0x000fe8000fffe03f */
[----:B------:R-:W-:Y:S05]  /*c490*/  IMAD.WIDE.U32 R140, R74, -0x326172a9, RZ ;  /* 0xcd9e8d574a8c7825 */ /* 0x000fea00078e00ff */
[----:B------:R-:W-:Y:S02]  /*c4a0*/  LOP3.LUT R74, R141, UR30, R204, 0x96, !PT ;  /* 0x0000001e8d4a7c12 */ /* 0x000fe4000f8e96cc */
[----:B------:R-:W-:Y:S01]  /*c4b0*/  LOP3.LUT R69, R195, UR28, R140, 0x96, !PT ;  /* 0x0000001cc3457c12 */ /* 0x000fe2000f8e968c */
[----:B-1----:R-:W-:Y:S01]  /*c4c0*/  FFMA.FTZ R56, R68, -UR4, R56 ;  /* 0x8000000444387c23 */ /* 0x002fe20008010038 */
[----:B------:R-:W-:Y:S01]  /*c4d0*/  LOP3.LUT R150, R141, UR30, R230, 0x96, !PT ;  /* 0x0000001e8d967c12 */ /* 0x000fe2000f8e96e6 */
[----:B------:R-:W-:Y:S04]  /*c4e0*/  IMAD.WIDE.U32 R74, R74, -0x2daee0ad, RZ ;  /* 0xd2511f534a4a7825 */ /* 0x000fe800078e00ff */
[----:B------:R-:W-:Y:S01]  /*c4f0*/  IMAD.WIDE.U32 R156, R69, -0x2daee0ad, RZ ;  /* 0xd2511f53459c7825 */ /* 0x000fe200078e00ff */
[----:B------:R-:W-:Y:S01]  /*c500*/  LOP3.LUT R69, R221, UR6, R210, 0x96, !PT ;  /* 0x00000006dd457c12 */ /* 0x000fe2000f8e96d2 */
[----:B------:R-:W-:Y:S01]  /*c510*/  ULEA UR6, UR33, 0x1, 0x1 ;  /* 0x0000000121067891 */ /* 0x000fe2000f8e083f */
[----:B------:R-:W-:Y:S01]  /*c520*/  LOP3.LUT R153, R75, UR27, R218, 0x96, !PT ;  /* 0x0000001b4b997c12 */ /* 0x000fe2000f8e96da */
[----:B--2---:R-:W-:Y:S01]  /*c530*/  FFMA.FTZ R57, R3, -UR4, R57 ;  /* 0x8000000403397c23 */ /* 0x004fe20008010039 */
[----:B------:R-:W-:Y:S01]  /*c540*/  LOP3.LUT R152, R157, UR25, R74, 0x96, !PT ;  /* 0x000000199d987c12 */ /* 0x000fe2000f8e964a */
[----:B------:R-:W-:Y:S01]  /*c550*/  IMAD.WIDE.U32 R232, R69, -0x326172a9, RZ ;  /* 0xcd9e8d5745e87825 */ /* 0x000fe200078e00ff */
[----:B------:R-:W-:Y:S01]  /*c560*/  FMNMX.FTZ R69, R4, R2, !PT ;  /* 0x0000000204457209 */ /* 0x000fe20007810000 */
[----:B------:R1:W2:Y:S02]  /*c570*/  I2F R74, R70 ;  /* 0x00000046004a7306 */ /* 0x0002a40000201400 */
[----:B------:R-:W-:Y:S01]  /*c580*/  FFMA.FTZ R63, R3, -UR4, R63 ;  /* 0x80000004033f7c23 */ /* 0x000fe2000801003f */
[----:B------:R-:W-:Y:S01]  /*c590*/  FMNMX.FTZ R69, R5, R69, !PT ;  /* 0x0000004505457209 */ /* 0x000fe20007810000 */
[----:B------:R-:W-:Y:S01]  /*c5a0*/  FFMA.FTZ R62, R68, -UR4, R62 ;  /* 0x80000004443e7c23 */ /* 0x000fe2000801003e */
[----:B------:R-:W-:Y:S01]  /*c5b0*/  LOP3.LUT R151, R233, UR28, R140, 0x96, !PT ;  /* 0x0000001ce9977c12 */ /* 0x000fe2000f8e968c */
[----:B------:R-:W-:Y:S01]  /*c5c0*/  IMAD.WIDE.U32 R144, R150, -0x2daee0ad, RZ ;  /* 0xd2511f5396907825 */ /* 0x000fe200078e00ff */
[----:B------:R-:W-:Y:S03]  /*c5d0*/  FMNMX.FTZ R69, R16, R69, !PT ;  /* 0x0000004510457209 */ /* 0x000fe60007810000 */
[----:B------:R-:W-:Y:S01]  /*c5e0*/  IMAD.WIDE.U32 R148, R151, -0x2daee0ad, RZ ;  /* 0xd2511f5397947825 */ /* 0x000fe200078e00ff */
[----:B------:R-:W-:Y:S01]  /*c5f0*/  FMNMX.FTZ R69, R17, R69, !PT ;  /* 0x0000004511457209 */ /* 0x000fe20007810000 */
[----:B------:R-:W3:Y:S03]  /*c600*/  I2F R75, R73 ;  /* 0x00000049004b7306 */ /* 0x000ee60000201400 */
[----:B------:R-:W-:Y:S04]  /*c610*/  FMNMX.FTZ R69, R20, R69, !PT ;  /* 0x0000004514457209 */ /* 0x000fe80007810000 */
[----:B------:R-:W-:Y:S03]  /*c620*/  FMNMX.FTZ R69, R21, R69, !PT ;  /* 0x0000004515457209 */ /* 0x000fe60007810000 */
[----:B------:R-:W4:Y:S01]  /*c630*/  I2F R73, R142 ;  /* 0x0000008e00497306 */ /* 0x000f220000201400 */
[----:B-1----:R-:W-:Y:S01]  /*c640*/  FMNMX.FTZ R70, R8, R0, !PT ;  /* 0x0000000008467209 */ /* 0x002fe20007810000 */
[----:B--2---:R-:W-:Y:S01]  /*c650*/  FFMA.FTZ R61, R74, -UR4, R61 ;  /* 0x800000044a3d7c23 */ /* 0x004fe2000801003d */
[----:B------:R-:W-:Y:S02]  /*c660*/  FMNMX.FTZ R74, R32, R69, !PT ;  /* 0x00000045204a7209 */ /* 0x000fe40007810000 */
        /* <DEDUP_REMOVED lines=10> */
[----:B------:R-:W-:Y:S01]  /*c710*/  FMNMX.FTZ R69, R11, R69, !PT ;  /* 0x000000450b457209 */ /* 0x000fe20007810000 */
[C---:B----4-:R-:W-:Y:S01]  /*c720*/  FFMA.FTZ R67, R73.reuse, -UR4, R67 ;  /* 0x8000000449437c23 */ /* 0x050fe20008010043 */
        /* <DEDUP_REMOVED lines=45> */
[----:B------:R-:W-:Y:S02]  /*ca00*/  LOP3.LUT R75, R149, UR25, R144, 0x96, !PT ;  /* 0x00000019954b7c12 */ /* 0x000fe4000f8e9690 */
[----:B------:R-:W-:Y:S02]  /*ca10*/  FMNMX.FTZ R73, R67, R73, !PT ;  /* 0x0000004943497209 */ /* 0x000fe40007810000 */
[----:B-1----:R-:W-:Y:S02]  /*ca20*/  FMNMX.FTZ R70, R70, R141, !PT ;  /* 0x0000008d46467209 */ /* 0x002fe40007810000 */
[----:B------:R-:W-:Y:S01]  /*ca30*/  FMNMX.FTZ R68, R59, R68, !PT ;  /* 0x000000443b447209 */ /* 0x000fe20007810000 */
[----:B------:R-:W-:Y:S01]  /*ca40*/  SHFL.BFLY PT, R146, R73, 0x2, 0x1f ;  /* 0x0c401f0049927f89 */ /* 0x000fe200000e0000 */
[----:B------:R-:W-:Y:S02]  /*ca50*/  LOP3.LUT R140, R145, UR27, R220, 0x96, !PT ;  /* 0x0000001b918c7c12 */ /* 0x000fe4000f8e96dc */
[----:B------:R-:W-:Y:S02]  /*ca60*/  FMNMX.FTZ R74, R62, R68, !PT ;  /* 0x000000443e4a7209 */ /* 0x000fe40007810000 */
[----:B--2---:R-:W-:Y:S01]  /*ca70*/  FMNMX.FTZ R3, R69, R142, !PT ;  /* 0x0000008e45037209 */ /* 0x004fe20007810000 */
[----:B------:R-:W-:Y:S01]  /*ca80*/  IMAD.WIDE.U32 R68, R153, -0x326172a9, RZ ;  /* 0xcd9e8d5799447825 */ /* 0x000fe200078e00ff */
[----:B------:R-:W-:Y:S01]  /*ca90*/  FMNMX.FTZ R74, R63, R74, !PT ;  /* 0x0000004a3f4a7209 */ /* 0x000fe20007810000 */
[----:B------:R-:W1:Y:S02]  /*caa0*/  SHFL.BFLY PT, R147, R70, 0x1, 0x1f ;  /* 0x0c201f0046937f89 */ /* 0x000e6400000e0000 */
[----:B------:R-:W-:Y:S01]  /*cab0*/  IMAD.WIDE.U32 R142, R152, -0x326172a9, RZ ;  /* 0xcd9e8d57988e7825 */ /* 0x000fe200078e00ff */
[----:B------:R-:W-:Y:S03]  /*cac0*/  LOP3.LUT R69, R69, UR26, R194, 0x96, !PT ;  /* 0x0000001a45457c12 */ /* 0x000fe6000f8e96c2 */
[----:B------:R-:W-:Y:S01]  /*cad0*/  IMAD.WIDE.U32 R152, R75, -0x326172a9, RZ ;  /* 0xcd9e8d574b987825 */ /* 0x000fe200078e00ff */
[----:B------:R-:W-:Y:S01]  /*cae0*/  LOP3.LUT R75, R143, UR23, R68, 0x96, !PT ;  /* 0x000000178f4b7c12 */ /* 0x000fe2000f8e9644 */
[----:B------:R-:W2:Y:S02]  /*caf0*/  SHFL.BFLY PT, R149, R3, 0x1, 0x1f ;  /* 0x0c201f0003957f89 */ /* 0x000ea400000e0000 */
[----:B------:R-:W-:Y:S04]  /*cb00*/  IMAD.WIDE.U32 R144, R140, -0x326172a9, RZ ;  /* 0xcd9e8d578c907825 */ /* 0x000fe800078e00ff */
[----:B------:R-:W-:Y:S01]  /*cb10*/  IMAD.WIDE.U32 R198, R75, -0x2daee0ad, RZ ;  /* 0xd2511f534bc67825 */ /* 0x000fe200078e00ff */
[----:B------:R-:W-:Y:S01]  /*cb20*/  LOP3.LUT R140, R145, UR26, R232, 0x96, !PT ;  /* 0x0000001a918c7c12 */ /* 0x000fe2000f8e96e8 */
[----:B------:R-:W3:Y:S01]  /*cb30*/  SHFL.BFLY PT, R150, R74, 0x2, 0x1f ;  /* 0x0c401f004a967f89 */ /* 0x000ee200000e0000 */
[----:B------:R-:W-:Y:S01]  /*cb40*/  LOP3.LUT R143, R153, UR23, R144, 0x96, !PT ;  /* 0x00000017998f7c12 */ /* 0x000fe2000f8e9690 */
[----:B------:R-:W-:Y:S04]  /*cb50*/  IMAD.WIDE.U32 R68, R69, -0x2daee0ad, RZ ;  /* 0xd2511f5345447825 */ /* 0x000fe800078e00ff */
[----:B------:R-:W-:Y:S01]  /*cb60*/  IMAD.WIDE.U32 R140, R140, -0x2daee0ad, RZ ;  /* 0xd2511f538c8c7825 */ /* 0x000fe200078e00ff */
[----:B------:R-:W-:Y:S02]  /*cb70*/  LOP3.LUT R145, R69, UR11, R156, 0x96, !PT ;  /* 0x0000000b45917c12 */ /* 0x000fe4000f8e969c */
[----:B-1----:R-:W-:Y:S01]  /*cb80*/  FMNMX.FTZ R69, R70, R147, !PT ;  /* 0x0000009346457209 */ /* 0x002fe20007810000 */
[----:B------:R-:W-:Y:S01]  /*cb90*/  IMAD.WIDE.U32 R214, R143, -0x2daee0ad, RZ ;  /* 0xd2511f538fd67825 */ /* 0x000fe200078e00ff */
[----:B------:R-:W-:Y:S02]  /*cba0*/  LOP3.LUT R75, R199, UR5, R68, 0x96, !PT ;  /* 0x00000005c74b7c12 */ /* 0x000fe4000f8e9644 */
[----:B------:R-:W-:Y:S01]  /*cbb0*/  LOP3.LUT R143, R141, UR11, R148, 0x96, !PT ;  /* 0x0000000b8d8f7c12 */ /* 0x000fe2000f8e9694 */
[----:B------:R-:W-:Y:S01]  /*cbc0*/  IMAD.WIDE.U32 R196, R145, -0x326172a9, RZ ;  /* 0xcd9e8d5791c47825 */ /* 0x000fe200078e00ff */
[----:B------:R-:W-:Y:S02]  /*cbd0*/  LOP3.LUT R144, R215, UR5, R140, 0x96, !PT ;  /* 0x00000005d7907c12 */ /* 0x000fe4000f8e968c */
[----:B--2---:R-:W-:Y:S01]  /*cbe0*/  FMNMX.FTZ R70, R3, R149, !PT ;  /* 0x0000009503467209 */ /* 0x004fe20007810000 */
[----:B------:R-:W-:Y:S01]  /*cbf0*/  IMAD.WIDE.U32 R200, R143, -0x326172a9, RZ ;  /* 0xcd9e8d578fc87825 */ /* 0x000fe200078e00ff */
[----:B------:R-:W-:Y:S02]  /*cc00*/  FMNMX.FTZ R68, R73, R146, !PT ;  /* 0x0000009249447209 */ /* 0x000fe40007810000 */
[C---:B------:R-:W-:Y:S01]  /*cc10*/  FSETP.NEU.FTZ.AND P0, PT, R70.reuse, -INF , PT ;  /* 0xff8000004600780b */ /* 0x040fe20003f1d000 */
[----:B------:R-:W-:Y:S01]  /*cc20*/  FMUL.FTZ R73, R70, c[0x0][0x23c] ;  /* 0x00008f0046497a20 */ /* 0x000fe20000410000 */
[----:B------:R-:W-:Y:S01]  /*cc30*/  LOP3.LUT R155, R197, UR8, R142, 0x96, !PT ;  /* 0x00000008c59b7c12 */ /* 0x000fe2000f8e968e */
[----:B------:R-:W-:Y:S01]  /*cc40*/  IMAD.WIDE.U32 R144, R144, -0x326172a9, RZ ;  /* 0xcd9e8d5790907825 */ /* 0x000fe200078e00ff */
[----:B---3--:R-:W-:Y:S01]  /*cc50*/  FMNMX.FTZ R74, R74, R150, !PT ;  /* 0x000000964a4a7209 */ /* 0x008fe20007810000 */
[----:B------:R-:W1:Y:S01]  /*cc60*/  SHFL.BFLY PT, R148, R68, 0x1, 0x1f ;  /* 0x0c201f0044947f89 */ /* 0x000e6200000e0000 */
[----:B------:R-:W-:Y:S01]  /*cc70*/  FSEL R73, R73, RZ, P0 ;  /* 0x000000ff49497208 */ /* 0x000fe20000000000 */
[----:B------:R-:W-:Y:S01]  /*cc80*/  IMAD.WIDE.U32 R140, R75, -0x326172a9, RZ ;  /* 0xcd9e8d574b8c7825 */ /* 0x000fe200078e00ff */
[----:B------:R-:W-:Y:S02]  /*cc90*/  LOP3.LUT R75, R145, UR32, R200, 0x96, !PT ;  /* 0x00000020914b7c12 */ /* 0x000fe4000f8e96c8 */
[----:B------:R-:W-:Y:S01]  /*cca0*/  FSETP.NEU.FTZ.AND P0, PT, R69, -INF , PT ;  /* 0xff8000004500780b */ /* 0x000fe20003f1d000 */
[--C-:B------:R-:W-:Y:S01]  /*ccb0*/  FFMA.FTZ R142, R4, c[0x0][0x23c], -R73.reuse ;  /* 0x00008f00048e7a23 */ /* 0x100fe20000010849 */
[----:B------:R-:W-:Y:S01]  /*ccc0*/  LOP3.LUT R3, R141, UR32, R196, 0x96, !PT ;  /* 0x000000208d037c12 */ /* 0x000fe2000f8e96c4 */
[--C-:B------:R-:W-:Y:S01]  /*ccd0*/  FFMA.FTZ R193, R36, c[0x0][0x23c], -R73.reuse ;  /* 0x00008f0024c17a23 */ /* 0x100fe20000010849 */
[----:B------:R-:W-:Y:S01]  /*cce0*/  LOP3.LUT R143, R75, 0xff, RZ, 0xc0, !PT ;  /* 0x000000ff4b8f7812 */ /* 0x000fe200078ec0ff */
[----:B------:R2:W-:Y:S01]  /*ccf0*/  MUFU.EX2 R147, R142 ;  /* 0x0000008e00937308 */ /* 0x0005e20000000800 */
[----:B------:R-:W-:Y:S01]  /*cd00*/  LOP3.LUT R146, R3, 0xff, RZ, 0xc0, !PT ;  /* 0x000000ff03927812 */ /* 0x000fe200078ec0ff */
[--C-:B------:R-:W-:Y:S01]  /*cd10*/  FFMA.FTZ R197, R37, c[0x0][0x23c], -R73.reuse ;  /* 0x00008f0025c57a23 */ /* 0x100fe20000010849 */
[----:B------:R-:W-:Y:S01]  /*cd20*/  ISETP.GE.U32.AND P2, PT, R217, R143, PT ;  /* 0x0000008fd900720c */ /* 0x000fe20003f46070 */
[--C-:B------:R-:W-:Y:S01]  /*cd30*/  FFMA.FTZ R5, R5, c[0x0][0x23c], -R73.reuse ;  /* 0x00008f0005057a23 */ /* 0x100fe20000010849 */
[----:B------:R-:W-:Y:S01]  /*cd40*/  LOP3.LUT R143, R3, 0xffff, RZ, 0xc0, !PT ;  /* 0x0000ffff038f7812 */ /* 0x000fe200078ec0ff */
[----:B------:R-:W3:Y:S01]  /*cd50*/  SHFL.BFLY PT, R149, R74, 0x1, 0x1f ;  /* 0x0c201f004a957f89 */ /* 0x000ee200000e0000 */
[----:B------:R-:W-:Y:S01]  /*cd60*/  ISETP.GE.U32.AND P6, PT, R217, R146, PT ;  /* 0x00000092d900720c */ /* 0x000fe20003fc6070 */
[----:B------:R-:W-:Y:S01]  /*cd70*/  FFMA.FTZ R156, R32, c[0x0][0x23c], -R73 ;  /* 0x00008f00209c7a23 */ /* 0x000fe20000010849 */
[----:B------:R-:W-:Y:S01]  /*cd80*/  SHF.R.U32.HI R4, RZ, 0x18, R3 ;  /* 0x00000018ff047819 */ /* 0x000fe20000011603 */
[----:B------:R-:W-:Y:S01]  /*cd90*/  FFMA.FTZ R16, R16, c[0x0][0x23c], -R73 ;  /* 0x00008f0010107a23 */ /* 0x000fe20000010849 */
[----:B------:R-:W-:Y:S01]  /*cda0*/  SHF.R.U32.HI R146, RZ, 0x10, R3 ;  /* 0x00000010ff927819 */ /* 0x000fe20000011603 */
[----:B------:R-:W-:Y:S01]  /*cdb0*/  FFMA.FTZ R17, R17, c[0x0][0x23c], -R73 ;  /* 0x00008f0011117a23 */ /* 0x000fe20000010849 */
[----:B------:R-:W-:Y:S01]  /*cdc0*/  SHF.R.U32.HI R3, RZ, 0x8, R143 ;  /* 0x00000008ff037819 */ /* 0x000fe2000001168f */
[--C-:B------:R-:W-:Y:S01]  /*cdd0*/  FFMA.FTZ R159, R33, c[0x0][0x23c], -R73.reuse ;  /* 0x00008f00219f7a23 */ /* 0x100fe20000010849 */
[----:B------:R-:W-:Y:S01]  /*cde0*/  ISETP.GE.U32.AND P3, PT, R217, R4, PT ;  /* 0x00000004d900720c */ /* 0x000fe20003f66070 */
[----:B------:R4:W5:Y:S01]  /*cdf0*/  MUFU.EX2 R143, R5 ;  /* 0x00000005008f7308 */ /* 0x0009620000000800 */
[----:B-1----:R-:W-:Y:S01]  /*ce00*/  FMNMX.FTZ R68, R68, R148, !PT ;  /* 0x0000009444447209 */ /* 0x002fe20007810000 */
[--C-:B------:R-:W-:Y:S01]  /*ce10*/  FFMA.FTZ R207, R52, c[0x0][0x23c], -R73.reuse ;  /* 0x00008f0034cf7a23 */ /* 0x100fe20000010849 */
[----:B------:R-:W-:Y:S01]  /*ce20*/  LOP3.LUT R4, R146, 0xff, RZ, 0xc0, !PT ;  /* 0x000000ff92047812 */ /* 0x000fe200078ec0ff */
[--C-:B------:R-:W-:Y:S01]  /*ce30*/  FFMA.FTZ R208, R53, c[0x0][0x23c], -R73.reuse ;  /* 0x00008f0035d07a23 */ /* 0x100fe20000010849 */
[----:B------:R-:W-:Y:S01]  /*ce40*/  LOP3.LUT R3, R3, 0xffff, RZ, 0xc0, !PT ;  /* 0x0000ffff03037812 */ /* 0x000fe200078ec0ff */
[--C-:B------:R-:W-:Y:S01]  /*ce50*/  FFMA.FTZ R215, R64, c[0x0][0x23c], -R73.reuse ;  /* 0x00008f0040d77a23 */ /* 0x100fe20000010849 */
[----:B------:R-:W-:Y:S01]  /*ce60*/  ISETP.GE.U32.AND P4, PT, R217, R4, PT ;  /* 0x00000004d900720c */ /* 0x000fe20003f86070 */
[----:B--2---:R-:W-:Y:S01]  /*ce70*/  FMUL.FTZ R142, R69, c[0x0][0x23c] ;  /* 0x00008f00458e7a20 */ /* 0x004fe20000410000 */
[----:B------:R-:W-:Y:S01]  /*ce80*/  ISETP.GE.U32.AND P5, PT, R217, R3, PT ;  /* 0x00000003d900720c */ /* 0x000fe20003fa6070 */
[--C-:B------:R-:W-:Y:S01]  /*ce90*/  FFMA.FTZ R213, R65, c[0x0][0x23c], -R73.reuse ;  /* 0x00008f0041d57a23 */ /* 0x100fe20000010849 */
[----:B------:R-:W-:Y:S01]  /*cea0*/  LOP3.LUT R160, R201, UR8, R152, 0x96, !PT ;  /* 0x00000008c9a07c12 */ /* 0x000fe2000f8e9698 */
[--C-:B------:R-:W-:Y:S01]  /*ceb0*/  FFMA.FTZ R152, R21, c[0x0][0x23c], -R73.reuse ;  /* 0x00008f0015987a23 */ /* 0x100fe20000010849 */
[----:B------:R-:W-:Y:S01]  /*cec0*/  FSEL R4, R142, RZ, P0 ;  /* 0x000000ff8e047208 */ /* 0x000fe20000000000 */
[C---:B------:R-:W-:Y:S01]  /*ced0*/  FMUL.FTZ R142, R68.reuse, c[0x0][0x23c] ;  /* 0x00008f00448e7a20 */ /* 0x040fe20000410000 */
[----:B------:R-:W-:Y:S01]  /*cee0*/  FSETP.NEU.FTZ.AND P0, PT, R68, -INF , PT ;  /* 0xff8000004400780b */ /* 0x000fe20003f1d000 */
[----:B------:R-:W-:Y:S01]  /*cef0*/  FADD.FTZ R0, -R69, R0 ;  /* 0x0000000045007221 */ /* 0x000fe20000010100 */
[----:B---3--:R-:W-:Y:S01]  /*cf00*/  FMNMX.FTZ R3, R74, R149, !PT ;  /* 0x000000954a037209 */ /* 0x008fe20007810000 */
[----:B------:R-:W-:Y:S01]  /*cf10*/  FFMA.FTZ R149, R20, c[0x0][0x23c], -R73 ;  /* 0x00008f0014957a23 */ /* 0x000fe20000010849 */
[----:B------:R-:W-:Y:S01]  /*cf20*/  FSEL R74, R142, RZ, P0 ;  /* 0x000000ff8e4a7208 */ /* 0x000fe20000000000 */
[----:B------:R-:W-:Y:S01]  /*cf30*/  FMUL.FTZ R0, R0, c[0x0][0x23c] ;  /* 0x00008f0000007a20 */ /* 0x000fe20000410000 */
[-C--:B------:R-:W-:Y:S01]  /*cf40*/  LEA R170, P0, R190, R168.reuse, 0x1 ;  /* 0x000000a8beaa7211 */ /* 0x080fe200078008ff */
[--C-:B------:R-:W-:Y:S02]  /*cf50*/  FFMA.FTZ R9, R9, c[0x0][0x23c], -R4.reuse ;  /* 0x00008f0009097a23 */ /* 0x100fe40000010804 */
[----:B----4-:R-:W-:Y:S01]  /*cf60*/  FFMA.FTZ R5, R8, c[0x0][0x23c], -R4 ;  /* 0x00008f0008057a23 */ /* 0x010fe20000010804 */
[----:B------:R-:W-:Y:S01]  /*cf70*/  LEA.HI.X.SX32 R171, R190, R169, 0x1, P0 ;  /* 0x000000a9beab7211 */ /* 0x000fe200000f0eff */
        /* <DEDUP_REMOVED lines=19> */
[----:B------:R-:W-:Y:S01]  /*d0b0*/  FFMA.FTZ R228, R61, c[0x0][0x23c], -R4 ;  /* 0x00008f003de47a23 */ /* 0x000fe20000010804 */
[----:B-----5:R-:W-:Y:S01]  /*d0c0*/  F2FP.BF16.PACK_AB R4, R143, R147 ;  /* 0x000000938f04723e */ /* 0x020fe200000010ff */
[C---:B------:R-:W-:Y:S02]  /*d0d0*/  IMAD R21, R223.reuse, 0x38, R190 ;  /* 0x00000038df157824 */ /* 0x040fe400078e02be */
[----:B------:R-:W-:Y:S02]  /*d0e0*/  IMAD R20, R223, 0x48, RZ ;  /* 0x00000048df147824 */ /* 0x000fe400078e02ff */
[----:B------:R-:W-:Y:S01]  /*d0f0*/  @!P6 HFMA2.BF16_V2 R246, -RZ.H0_H0, RZ.H0_H0, -R4.H0_H0 ;  /* 0x200000fffff6e231 */ /* 0x000fe20000340904 */
[----:B------:R-:W-:Y:S01]  /*d100*/  IADD3 R21, R21, 0x1, RZ ;  /* 0x0000000115157810 */ /* 0x000fe20007ffe0ff */
[--C-:B------:R-:W-:Y:S01]  /*d110*/  FFMA.FTZ R165, R51, c[0x0][0x23c], -R74.reuse ;  /* 0x00008f0033a57a23 */ /* 0x100fe2000001084a */
[----:B------:R-:W3:Y:S01]  /*d120*/  MUFU.EX2 R163, R6 ;  /* 0x0000000600a37308 */ /* 0x000ee20000000800 */
[--C-:B------:R-:W-:Y:S01]  /*d130*/  FFMA.FTZ R164, R50, c[0x0][0x23c], -R74.reuse ;  /* 0x00008f0032a47a23 */ /* 0x100fe2000001084a */
[----:B------:R-:W-:Y:S01]  /*d140*/  LEA R190, P0, R21, R168, 0x1 ;  /* 0x000000a815be7211 */ /* 0x000fe200078008ff */
[----:B------:R-:W-:Y:S02]  /*d150*/  FFMA.FTZ R161, R39, c[0x0][0x23c], -R74 ;  /* 0x00008f0027a17a23 */ /* 0x000fe4000001084a */
[C---:B-1----:R-:W-:Y:S01]  /*d160*/  FMUL.FTZ R8, R0.reuse, R132 ;  /* 0x0000008400087220 */ /* 0x042fe20000410000 */
[----:B------:R-:W-:Y:S01]  /*d170*/  LEA.HI.X.SX32 R191, R21, R169, 0x1, P0 ;  /* 0x000000a915bf7211 */ /* 0x000fe200000f0eff */
[C---:B------:R-:W-:Y:S02]  /*d180*/  FMUL.FTZ R9, R0.reuse, R133 ;  /* 0x0000008500097220 */ /* 0x040fe40000410000 */
[C---:B------:R-:W-:Y:S02]  /*d190*/  FMUL.FTZ R12, R0.reuse, R128 ;  /* 0x00000080000c7220 */ /* 0x040fe40000410000 */
[C---:B------:R-:W-:Y:S02]  /*d1a0*/  FMUL.FTZ R13, R0.reuse, R129 ;  /* 0x00000081000d7220 */ /* 0x040fe40000410000 */
[----:B------:R-:W-:Y:S01]  /*d1b0*/  FMUL.FTZ R24, R0, R116 ;  /* 0x0000007400187220 */ /* 0x000fe20000410000 */
[----:B--2---:R-:W-:Y:S01]  /*d1c0*/  F2FP.BF16.PACK_AB R7, R142, R5 ;  /* 0x000000058e07723e */ /* 0x004fe200000010ff */
[C---:B------:R-:W-:Y:S02]  /*d1d0*/  FMUL.FTZ R25, R0.reuse, R117 ;  /* 0x0000007500197220 */ /* 0x040fe40000410000 */
[C---:B------:R-:W-:Y:S02]  /*d1e0*/  FMUL.FTZ R28, R0.reuse, R112 ;  /* 0x00000070001c7220 */ /* 0x040fe40000410000 */
[C---:B------:R-:W-:Y:S01]  /*d1f0*/  FMUL.FTZ R29, R0.reuse, R113 ;  /* 0x00000071001d7220 */ /* 0x040fe20000410000 */
[----:B------:R-:W-:Y:S01]  /*d200*/  @!P2 HFMA2.BF16_V2 R248, -RZ.H0_H0, RZ.H0_H0, -R7.H0_H0 ;  /* 0x200000fffff8a231 */ /* 0x000fe20000340907 */
[C---:B------:R-:W-:Y:S02]  /*d210*/  FMUL.FTZ R40, R0.reuse, R100 ;  /* 0x0000006400287220 */ /* 0x040fe40000410000 */
[C---:B------:R-:W-:Y:S02]  /*d220*/  FMUL.FTZ R41, R0.reuse, R101 ;  /* 0x0000006500297220 */ /* 0x040fe40000410000 */
[C---:B------:R-:W-:Y:S02]  /*d230*/  FMUL.FTZ R44, R0.reuse, R96 ;  /* 0x00000060002c7220 */ /* 0x040fe40000410000 */
[C---:B------:R-:W-:Y:S02]  /*d240*/  FMUL.FTZ R45, R0.reuse, R97 ;  /* 0x00000061002d7220 */ /* 0x040fe40000410000 */
[C---:B------:R-:W-:Y:S01]  /*d250*/  FMUL.FTZ R56, R0.reuse, R84 ;  /* 0x0000005400387220 */ /* 0x040fe20000410000 */
[C---:B------:R-:W-:Y:S01]  /*d260*/  PRMT R84, R7.reuse, 0x7632, R84 ;  /* 0x0000763207547816 */ /* 0x040fe20000000054 */
[C---:B------:R-:W-:Y:S01]  /*d270*/  FMUL.FTZ R57, R0.reuse, R85 ;  /* 0x0000005500397220 */ /* 0x040fe20000410000 */
[----:B------:R-:W-:Y:S01]  /*d280*/  MUFU.EX2 R97, R17 ;  /* 0x0000001100617308 */ /* 0x000fe20000000800 */
[C---:B------:R-:W-:Y:S01]  /*d290*/  FMUL.FTZ R60, R0.reuse, R80 ;  /* 0x00000050003c7220 */ /* 0x040fe20000410000 */
[----:B------:R-:W-:Y:S01]  /*d2a0*/  PRMT R112, R7, 0x5410, R84 ;  /* 0x0000541007707816 */ /* 0x000fe20000000054 */
[----:B------:R-:W-:Y:S01]  /*d2b0*/  FMUL.FTZ R61, R0, R81 ;  /* 0x00000051003d7220 */ /* 0x000fe20000410000 */
[----:B------:R-:W-:Y:S01]  /*d2c0*/  @!P2 PRMT R7, R248, 0x5410, RZ ;  /* 0x00005410f807a816 */ /* 0x000fe200000000ff */
[----:B------:R-:W-:Y:S01]  /*d2d0*/  FFMA.FTZ R85, R0, R188, R5 ;  /* 0x000000bc00557223 */ /* 0x000fe20000010005 */
[----:B------:R-:W-:Y:S01]  /*d2e0*/  PRMT R0, R4, 0x7632, R0 ;  /* 0x0000763204007816 */ /* 0x000fe20000000000 */
[--C-:B------:R-:W-:Y:S01]  /*d2f0*/  FFMA.FTZ R132, R34, c[0x0][0x23c], -R74.reuse ;  /* 0x00008f0022847a23 */ /* 0x100fe2000001084a */
[----:B---3--:R-:W-:Y:S01]  /*d300*/  F2FP.BF16.PACK_AB R5, R206, R163 ;  /* 0x000000a3ce05723e */ /* 0x008fe200000010ff */
[----:B------:R-:W-:Y:S01]  /*d310*/  FFMA.FTZ R100, R19, c[0x0][0x23c], -R74 ;  /* 0x00008f0013647a23 */ /* 0x000fe2000001084a */
[----:B------:R-:W-:Y:S01]  /*d320*/  PRMT R113, R4, 0x5410, R0 ;  /* 0x0000541004717816 */ /* 0x000fe20000000000 */
[----:B------:R-:W-:Y:S01]  /*d330*/  @!P5 HFMA2.BF16_V2 R245, -RZ.H0_H0, RZ.H0_H0, -R0.H0_H0 ;  /* 0x200000fffff5d231 */ /* 0x000fe20000340900 */
[----:B------:R-:W-:Y:S01]  /*d340*/  PRMT R6, R5, 0x7632, R6 ;  /* 0x0000763205067816 */ /* 0x000fe20000000006 */
[----:B------:R-:W-:Y:S01]  /*d350*/  @!P4 HFMA2.BF16_V2 R250, -RZ.H0_H0, RZ.H0_H0, -R5.H0_H0 ;  /* 0x200000fffffac231 */ /* 0x000fe20000340905 */
[----:B------:R-:W-:Y:S01]  /*d360*/  @!P6 PRMT R4, R246, 0x5410, RZ ;  /* 0x00005410f604e816 */ /* 0x000fe200000000ff */
[----:B------:R-:W-:Y:S01]  /*d370*/  FFMA.FTZ R117, R23, c[0x0][0x23c], -R74 ;  /* 0x00008f0017757a23 */ /* 0x000fe2000001084a */
[----:B------:R-:W-:Y:S01]  /*d380*/  @!P5 PRMT R0, R245, 0x5410, RZ ;  /* 0x00005410f500d816 */ /* 0x000fe200000000ff */
[----:B------:R-:W-:Y:S01]  /*d390*/  @!P3 HFMA2.BF16_V2 R249, -RZ.H0_H0, RZ.H0_H0, -R6.H0_H0 ;  /* 0x200000fffff9b231 */ /* 0x000fe20000340906 */
[----:B------:R-:W-:Y:S01]  /*d3a0*/  PRMT R116, R5, 0x5410, R6 ;  /* 0x0000541005747816 */ /* 0x000fe20000000006 */
[----:B------:R-:W-:Y:S01]  /*d3b0*/  STG.E.U16 [R168.64], R4 ;  /* 0x00000004a8007986 */ /* 0x000fe2000c101510 */
[----:B------:R-:W-:Y:S01]  /*d3c0*/  @!P4 PRMT R5, R250, 0x5410, RZ ;  /* 0x00005410fa05c816 */ /* 0x000fe200000000ff */
[--C-:B------:R-:W-:Y:S01]  /*d3d0*/  FFMA.FTZ R133, R35, c[0x0][0x23c], -R74.reuse ;  /* 0x00008f0023857a23 */ /* 0x100fe2000001084a */
[----:B------:R-:W-:Y:S01]  /*d3e0*/  @!P3 PRMT R6, R249, 0x5410, RZ ;  /* 0x00005410f906b816 */ /* 0x000fe200000000ff */
[----:B------:R1:W-:Y:S01]  /*d3f0*/  STG.E.U16 [R168.64+0x2], R0 ;  /* 0x00000200a8007986 */ /* 0x0003e2000c101510 */
[----:B------:R-:W-:Y:S01]  /*d400*/  LEA R188, P0, R20, R168, 0x1 ;  /* 0x000000a814bc7211 */ /* 0x000fe200078008ff */
[--C-:B------:R-:W-:Y:S02]  /*d410*/  FFMA.FTZ R199, R48, c[0x0][0x23c], -R73.reuse ;  /* 0x00008f0030c77a23 */ /* 0x100fe40000010849 */
[----:B------:R2:W-:Y:S01]  /*d420*/  STG.E.U16 [R170.64], R5 ;  /* 0x00000005aa007986 */ /* 0x0005e2000c101510 */
[----:B------:R-:W-:Y:S02]  /*d430*/  FFMA.FTZ R203, R49, c[0x0][0x23c], -R73 ;  /* 0x00008f0031cb7a23 */ /* 0x000fe40000010849 */
[----:B------:R-:W3:Y:S01]  /*d440*/  MUFU.EX2 R73, R16 ;  /* 0x0000001000497308 */ /* 0x000ee20000000800 */
[----:B------:R4:W-:Y:S01]  /*d450*/  STG.E.U16 [R170.64+0x2], R6 ;  /* 0x00000206aa007986 */ /* 0x0009e2000c101510 */
[----:B------:R-:W-:Y:S02]  /*d460*/  FFMA.FTZ R225, R67, c[0x0][0x23c], -R74 ;  /* 0x00008f0043e17a23 */ /* 0x000fe4000001084a */
[----:B-1----:R-:W-:Y:S01]  /*d470*/  FADD.FTZ R0, -R70, R2 ;  /* 0x0000000246007221 */ /* 0x002fe20000010100 */
[----:B------:R-:W-:Y:S02]  /*d480*/  LOP3.LUT R2, R75, 0xffff, RZ, 0xc0, !PT ;  /* 0x0000ffff4b027812 */ /* 0x000fe400078ec0ff */
[----:B---3--:R-:W-:Y:S01]  /*d490*/  F2FP.BF16.PACK_AB R80, R97, R73 ;  /* 0x000000496150723e */ /* 0x008fe200000010ff */
[----:B--2---:R-:W-:Y:S01]  /*d4a0*/  IMAD.WIDE R4, R223, 0x70, R170 ;  /* 0x00000070df047825 */ /* 0x004fe200078e02aa */
[----:B------:R-:W-:Y:S02]  /*d4b0*/  SHF.R.U32.HI R2, RZ, 0x8, R2 ;  /* 0x00000008ff027819 */ /* 0x000fe40000011602 */
[----:B------:R-:W-:Y:S01]  /*d4c0*/  PRMT R81, R80, 0x7632, R81 ;  /* 0x0000763250517816 */ /* 0x000fe20000000051 */
[----:B------:R-:W-:Y:S01]  /*d4d0*/  FMUL.FTZ R0, R0, c[0x0][0x23c] ;  /* 0x00008f0000007a20 */ /* 0x000fe20000410000 */
[----:B------:R-:W-:Y:S01]  /*d4e0*/  LOP3.LUT R2, R2, 0xffff, RZ, 0xc0, !PT ;  /* 0x0000ffff02027812 */ /* 0x000fe200078ec0ff */
[----:B------:R1:W-:Y:S01]  /*d4f0*/  STG.E.U16 [R4.64], R7 ;  /* 0x0000000704007986 */ /* 0x0003e2000c101510 */
[----:B------:R-:W-:Y:S01]  /*d500*/  PRMT R96, R80, 0x5410, R81 ;  /* 0x0000541050607816 */ /* 0x000fe20000000051 */
[----:B----4-:R-:W-:Y:S01]  /*d510*/  FMUL.FTZ R6, R3, c[0x0][0x23c] ;  /* 0x00008f0003067a20 */ /* 0x010fe20000410000 */
[C---:B------:R-:W-:Y:S01]  /*d520*/  ISETP.GE.U32.AND P2, PT, R217.reuse, R2, PT ;  /* 0x00000002d900720c */ /* 0x040fe20003f46070 */
[----:B------:R-:W2:Y:S01]  /*d530*/  MUFU.EX2 R0, R0 ;  /* 0x0000000000007308 */ /* 0x000ea20000000800 */
[----:B------:R-:W-:Y:S01]  /*d540*/  SHF.R.U32.HI R2, RZ, 0x10, R140 ;  /* 0x00000010ff027819 */ /* 0x000fe2000001168c */
[----:B------:R-:W-:Y:S03]  /*d550*/  FFMA.FTZ R223, R66, c[0x0][0x23c], -R74 ;  /* 0x00008f0042df7a23 */ /* 0x000fe6000001084a */
[----:B------:R-:W-:Y:S04]  /*d560*/  LOP3.LUT R2, R2, 0xff, RZ, 0xc0, !PT ;  /* 0x000000ff02027812 */ /* 0x000fe800078ec0ff */
[C---:B------:R-:W-:Y:S03]  /*d570*/  ISETP.GE.U32.AND P5, PT, R217.reuse, R2, PT ;  /* 0x00000002d900720c */ /* 0x040fe60003fa6070 */
[----:B------:R-:W-:Y:S05]  /*d580*/  @!P2 HFMA2.BF16_V2 R252, -RZ.H0_H0, RZ.H0_H0, -R84.H0_H0 ;  /* 0x200000fffffca231 */ /* 0x000fea0000340954 */
[----:B------:R-:W-:Y:S05]  /*d590*/  @!P2 PRMT R84, R252, 0x5410, RZ ;  /* 0x00005410fc54a816 */ /* 0x000fea00000000ff */
[----:B------:R-:W-:Y:S01]  /*d5a0*/  STG.E.U16 [R190.64], R84 ;  /* 0x00000054be007986 */ /* 0x000fe2000c101510 */
[----:B-1----:R-:W-:Y:S01]  /*d5b0*/  SHF.R.U32.HI R4, RZ, 0x18, R140 ;  /* 0x00000018ff047819 */ /* 0x002fe2000001168c */
[C---:B--2---:R-:W-:Y:S01]  /*d5c0*/  FMUL.FTZ R32, R0.reuse, R108 ;  /* 0x0000006c00207220 */ /* 0x044fe20000410000 */
[----:B------:R-:W-:Y:S01]  /*d5d0*/  SHF.R.U32.HI R5, RZ, 0x18, R75 ;  /* 0x00000018ff057819 */ /* 0x000fe2000001164b */
[----:B------:R1:W2:Y:S01]  /*d5e0*/  LDL.S16 R108, [R1+0x8] ;  /* 0x00000800016c7983 */ /* 0x0002a20000100600 */
[----:B------:R-:W-:Y:S01]  /*d5f0*/  ISETP.GE.U32.AND P3, PT, R217, R4, PT ;  /* 0x00000004d900720c */ /* 0x000fe20003f66070 */
[----:B------:R-:W-:Y:S01]  /*d600*/  FFMA.FTZ R147, R0, R189, R147 ;  /* 0x000000bd00937223 */ /* 0x000fe20000010093 */
[----:B------:R-:W-:Y:S01]  /*d610*/  LOP3.LUT R4, R140, 0xffff, RZ, 0xc0, !PT ;  /* 0x0000ffff8c047812 */ /* 0x000fe200078ec0ff */
[----:B------:R-:W-:Y:S01]  /*d620*/  FMUL.FTZ R64, R0, R76 ;  /* 0x0000004c00407220 */ /* 0x000fe20000410000 */
[----:B------:R-:W-:Y:S01]  /*d630*/  LOP3.LUT R7, R140, 0xff, RZ, 0xc0, !PT ;  /* 0x000000ff8c077812 */ /* 0x000fe200078ec0ff */
[----:B------:R-:W-:Y:S01]  /*d640*/  FADD.FTZ R147, R143, R147 ;  /* 0x000000938f937221 */ /* 0x000fe20000010000 */
[----:B------:R-:W-:Y:S01]  /*d650*/  SHF.R.U32.HI R2, RZ, 0x8, R4 ;  /* 0x00000008ff027819 */ /* 0x000fe20000011604 */
[----:B------:R-:W-:Y:S01]  /*d660*/  FMUL.FTZ R4, R0, R136 ;  /* 0x0000008800047220 */ /* 0x000fe20000410000 */
[----:B------:R-:W-:Y:S01]  /*d670*/  LEA.HI.X.SX32 R189, R20, R169, 0x1, P0 ;  /* 0x000000a914bd7211 */ /* 0x000fe200000f0eff */
[----:B------:R-:W-:Y:S01]  /*d680*/  FMUL.FTZ R16, R0, R124 ;  /* 0x0000007c00107220 */ /* 0x000fe20000410000 */
[----:B------:R-:W-:Y:S01]  /*d690*/  LOP3.LUT R2, R2, 0xffff, RZ, 0xc0, !PT ;  /* 0x0000ffff02027812 */ /* 0x000fe200078ec0ff */
[C---:B------:R-:W-:Y:S01]  /*d6a0*/  FMUL.FTZ R17, R0.reuse, R125 ;  /* 0x0000007d00117220 */ /* 0x040fe20000410000 */
[----:B------:R-:W-:Y:S01]  /*d6b0*/  FSETP.NEU.FTZ.AND P0, PT, R3, -INF , PT ;  /* 0xff8000000300780b */ /* 0x000fe20003f1d000 */
[C---:B------:R-:W-:Y:S01]  /*d6c0*/  FMUL.FTZ R20, R0.reuse, R120 ;  /* 0x0000007800147220 */ /* 0x040fe20000410000 */
[C---:B------:R-:W-:Y:S01]  /*d6d0*/  ISETP.GE.U32.AND P4, PT, R217.reuse, R2, PT ;  /* 0x00000002d900720c */ /* 0x040fe20003f86070 */
[C---:B------:R-:W-:Y:S01]  /*d6e0*/  FMUL.FTZ R21, R0.reuse, R121 ;  /* 0x0000007900157220 */ /* 0x040fe20000410000 */
[----:B------:R-:W-:Y:S01]  /*d6f0*/  SHF.R.U32.HI R2, RZ, 0x10, R75 ;  /* 0x00000010ff027819 */ /* 0x000fe2000001164b */
[----:B------:R-:W-:Y:S01]  /*d700*/  FMUL.FTZ R33, R0, R109 ;  /* 0x0000006d00217220 */ /* 0x000fe20000410000 */
[----:B------:R-:W-:Y:S01]  /*d710*/  FSEL R6, R6, RZ, P0 ;  /* 0x000000ff06067208 */ /* 0x000fe20000000000 */
[----:B------:R1:W3:Y:S01]  /*d720*/  LDL.S16 R75, [R1+0xc] ;  /* 0x00000c00014b7983 */ /* 0x0002e20000100600 */
[----:B------:R-:W-:Y:S01]  /*d730*/  LOP3.LUT R2, R2, 0xff, RZ, 0xc0, !PT ;  /* 0x000000ff02027812 */ /* 0x000fe200078ec0ff */
[----:B------:R-:W-:Y:S01]  /*d740*/  FMUL.FTZ R36, R0, R104 ;  /* 0x0000006800247220 */ /* 0x000fe20000410000 */
[C---:B------:R-:W-:Y:S01]  /*d750*/  ISETP.GE.U32.AND P0, PT, R217.reuse, R7, PT ;  /* 0x00000007d900720c */ /* 0x040fe20003f06070 */
[----:B------:R-:W-:Y:S01]  /*d760*/  FFMA.FTZ R101, R14, c[0x0][0x23c], -R6 ;  /* 0x00008f000e657a23 */ /* 0x000fe20000010806 */
[C---:B------:R-:W-:Y:S01]  /*d770*/  ISETP.GE.U32.AND P1, PT, R217.reuse, R2, PT ;  /* 0x00000002d900720c */ /* 0x040fe20003f26070 */
[----:B------:R-:W-:Y:S01]  /*d780*/  FADD.FTZ R2, -R68, R71 ;  /* 0x0000004744027221 */ /* 0x000fe20000010100 */
[----:B------:R-:W-:Y:S01]  /*d790*/  ISETP.GE.U32.AND P6, PT, R217, R5, PT ;  /* 0x00000005d900720c */ /* 0x000fe20003fc6070 */
[----:B------:R4:W-:Y:S01]  /*d7a0*/  MUFU.EX2 R71, R146 ;  /* 0x0000009200477308 */ /* 0x0009e20000000800 */
[----:B------:R-:W-:Y:S02]  /*d7b0*/  FMUL.FTZ R5, R0, R137 ;  /* 0x0000008900057220 */ /* 0x000fe40000410000 */
[----:B------:R-:W-:Y:S02]  /*d7c0*/  FMUL.FTZ R2, R2, c[0x0][0x23c] ;  /* 0x00008f0002027a20 */ /* 0x000fe40000410000 */
[C---:B------:R-:W-:Y:S02]  /*d7d0*/  FMUL.FTZ R52, R0.reuse, R88 ;  /* 0x0000005800347220 */ /* 0x040fe40000410000 */
[C---:B------:R-:W-:Y:S02]  /*d7e0*/  FMUL.FTZ R65, R0.reuse, R77 ;  /* 0x0000004d00417220 */ /* 0x040fe40000410000 */
[C---:B------:R-:W-:Y:S01]  /*d7f0*/  FMUL.FTZ R37, R0.reuse, R105 ;  /* 0x0000006900257220 */ /* 0x040fe20000410000 */
[----:B------:R-:W5:Y:S01]  /*d800*/  MUFU.EX2 R2, R2 ;  /* 0x0000000200027308 */ /* 0x000f620000000800 */
[C---:B------:R-:W-:Y:S02]  /*d810*/  FMUL.FTZ R48, R0.reuse, R92 ;  /* 0x0000005c00307220 */ /* 0x040fe40000410000 */
[C---:B------:R-:W-:Y:S02]  /*d820*/  FMUL.FTZ R49, R0.reuse, R93 ;  /* 0x0000005d00317220 */ /* 0x040fe40000410000 */
[----:B------:R-:W-:Y:S02]  /*d830*/  FMUL.FTZ R53, R0, R89 ;  /* 0x0000005900357220 */ /* 0x000fe40000410000 */
[----:B------:R-:W-:Y:S02]  /*d840*/  FADD.FTZ R0, -R3, R72 ;  /* 0x0000004803007221 */ /* 0x000fe40000010100 */
[--C-:B------:R-:W-:Y:S01]  /*d850*/  FFMA.FTZ R72, R10, c[0x0][0x23c], -R6.reuse ;  /* 0x00008f000a487a23 */ /* 0x100fe20000010806 */
[----:B------:R1:W1:Y:S01]  /*d860*/  MUFU.EX2 R76, R148 ;  /* 0x00000094004c7308 */ /* 0x0002620000000800 */
[----:B------:R-:W-:Y:S02]  /*d870*/  FMUL.FTZ R0, R0, c[0x0][0x23c] ;  /* 0x00008f0000007a20 */ /* 0x000fe40000410000 */
[--C-:B------:R-:W-:Y:S02]  /*d880*/  FFMA.FTZ R104, R15, c[0x0][0x23c], -R6.reuse ;  /* 0x00008f000f687a23 */ /* 0x100fe40000010806 */
[--C-:B------:R-:W-:Y:S02]  /*d890*/  FFMA.FTZ R120, R26, c[0x0][0x23c], -R6.reuse ;  /* 0x00008f001a787a23 */ /* 0x100fe40000010806 */
[----:B------:R-:W-:Y:S02]  /*d8a0*/  FFMA.FTZ R121, R27, c[0x0][0x23c], -R6 ;  /* 0x00008f001b797a23 */ /* 0x000fe40000010806 */
[----:B----4-:R-:W-:Y:S01]  /*d8b0*/  FFMA.FTZ R146, R38, c[0x0][0x23c], -R74 ;  /* 0x00008f0026927a23 */ /* 0x010fe2000001084a */
[----:B------:R-:W4:Y:S01]  /*d8c0*/  MUFU.EX2 R0, R0 ;  /* 0x0000000000007308 */ /* 0x000f220000000800 */
[--C-:B------:R-:W-:Y:S02]  /*d8d0*/  FFMA.FTZ R129, R31, c[0x0][0x23c], -R6.reuse ;  /* 0x00008f001f817a23 */ /* 0x100fe40000010806 */
[--C-:B------:R-:W-:Y:S02]  /*d8e0*/  FFMA.FTZ R136, R42, c[0x0][0x23c], -R6.reuse ;  /* 0x00008f002a887a23 */ /* 0x100fe40000010806 */
[C---:B-----5:R-:W-:Y:S02]  /*d8f0*/  FMUL.FTZ R51, R2.reuse, R95 ;  /* 0x0000005f02337220 */ /* 0x060fe40000410000 */
[----:B------:R-:W-:Y:S02]  /*d900*/  FMUL.FTZ R50, R2, R94 ;  /* 0x0000005e02327220 */ /* 0x000fe40000410000 */
[----:B------:R-:W-:Y:S01]  /*d910*/  FFMA.FTZ R137, R43, c[0x0][0x23c], -R6 ;  /* 0x00008f002b897a23 */ /* 0x000fe20000010806 */
[----:B------:R-:W5:Y:S01]  /*d920*/  MUFU.EX2 R72, R72 ;  /* 0x0000004800487308 */ /* 0x000f620000000800 */
[----:B------:R-:W-:Y:S02]  /*d930*/  IMAD.MOV.U32 R124, RZ, RZ, R204 ;  /* 0x000000ffff7c7224 */ /* 0x000fe400078e00cc */
[----:B------:R-:W-:Y:S02]  /*d940*/  IMAD.MOV.U32 R125, RZ, RZ, R205 ;  /* 0x000000ffff7d7224 */ /* 0x000fe400078e00cd */
[--C-:B------:R-:W-:Y:S02]  /*d950*/  FFMA.FTZ R93, R18, c[0x0][0x23c], -R74.reuse ;  /* 0x00008f00125d7a23 */ /* 0x100fe4000001084a */
[----:B------:R-:W-:Y:S02]  /*d960*/  FFMA.FTZ R109, R22, c[0x0][0x23c], -R74 ;  /* 0x00008f00166d7a23 */ /* 0x000fe4000001084a */
[--C-:B------:R-:W-:Y:S02]  /*d970*/  FFMA.FTZ R128, R30, c[0x0][0x23c], -R6.reuse ;  /* 0x00008f001e807a23 */ /* 0x100fe40000010806 */
[--C-:B-1----:R-:W-:Y:S02]  /*d980*/  FFMA.FTZ R148, R46, c[0x0][0x23c], -R6.reuse ;  /* 0x00008f002e947a23 */ /* 0x102fe40000010806 */
[--C-:B------:R-:W-:Y:S02]  /*d990*/  FFMA.FTZ R162, R47, c[0x0][0x23c], -R6.reuse ;  /* 0x00008f002fa27a23 */ /* 0x100fe40000010806 */
[--C-:B------:R-:W-:Y:S02]  /*d9a0*/  FFMA.FTZ R224, R58, c[0x0][0x23c], -R6.reuse ;  /* 0x00008f003ae07a23 */ /* 0x100fe40000010806 */
[--C-:B------:R-:W-:Y:S02]  /*d9b0*/  FFMA.FTZ R226, R59, c[0x0][0x23c], -R6.reuse ;  /* 0x00008f003be27a23 */ /* 0x100fe40000010806 */
[--C-:B------:R-:W-:Y:S02]  /*d9c0*/  FFMA.FTZ R151, R62, c[0x0][0x23c], -R6.reuse ;  /* 0x00008f003e977a23 */ /* 0x100fe40000010806 */
[----:B------:R-:W-:Y:S02]  /*d9d0*/  FFMA.FTZ R150, R63, c[0x0][0x23c], -R6 ;  /* 0x00008f003f967a23 */ /* 0x000fe40000010806 */
[--C-:B------:R-:W-:Y:S02]  /*d9e0*/  FFMA.FTZ R205, R54, c[0x0][0x23c], -R74.reuse ;  /* 0x00008f0036cd7a23 */ /* 0x100fe4000001084a */
[----:B------:R-:W-:Y:S01]  /*d9f0*/  FFMA.FTZ R204, R55, c[0x0][0x23c], -R74 ;  /* 0x00008f0037cc7a23 */ /* 0x000fe2000001084a */
[----:B------:R-:W-:Y:S01]  /*da00*/  MUFU.EX2 R151, R151 ;  /* 0x0000009700977308 */ /* 0x000fe20000000800 */
[----:B------:R-:W-:Y:S01]  /*da10*/  FFMA.FTZ R74, R11, c[0x0][0x23c], -R6 ;  /* 0x00008f000b4a7a23 */ /* 0x000fe20000010806 */
[----:B------:R-:W-:Y:S01]  /*da20*/  LOP3.LUT R6, R144, 0xff, RZ, 0xc0, !PT ;  /* 0x000000ff90067812 */ /* 0x000fe200078ec0ff */
[C---:B------:R-:W-:Y:S02]  /*da30*/  FMUL.FTZ R38, R2.reuse, R106 ;  /* 0x0000006a02267220 */ /* 0x040fe40000410000 */
[C---:B------:R-:W-:Y:S01]  /*da40*/  FMUL.FTZ R39, R2.reuse, R107 ;  /* 0x0000006b02277220 */ /* 0x040fe20000410000 */
[----:B------:R-:W-:Y:S01]  /*da50*/  ISETP.GE.U32.AND P2, PT, R217, R6, PT ;  /* 0x00000006d900720c */ /* 0x000fe20003f46070 */
[C---:B------:R-:W-:Y:S02]  /*da60*/  FMUL.FTZ R6, R2.reuse, R138 ;  /* 0x0000008a02067220 */ /* 0x040fe40000410000 */
[C---:B------:R-:W-:Y:S01]  /*da70*/  FMUL.FTZ R18, R2.reuse, R126 ;  /* 0x0000007e02127220 */ /* 0x040fe20000410000 */
[----:B------:R-:W-:Y:S01]  /*da80*/  MUFU.EX2 R150, R150 ;  /* 0x0000009600967308 */ /* 0x000fe20000000800 */
[C---:B------:R-:W-:Y:S02]  /*da90*/  FMUL.FTZ R19, R2.reuse, R127 ;  /* 0x0000007f02137220 */ /* 0x040fe40000410000 */
[C---:B------:R-:W-:Y:S02]  /*daa0*/  FMUL.FTZ R22, R2.reuse, R122 ;  /* 0x0000007a02167220 */ /* 0x040fe40000410000 */
[C---:B------:R-:W-:Y:S02]  /*dab0*/  FMUL.FTZ R23, R2.reuse, R123 ;  /* 0x0000007b02177220 */ /* 0x040fe40000410000 */
[C---:B------:R-:W-:Y:S02]  /*dac0*/  FMUL.FTZ R34, R2.reuse, R110 ;  /* 0x0000006e02227220 */ /* 0x040fe40000410000 */
[C---:B------:R-:W-:Y:S02]  /*dad0*/  FMUL.FTZ R35, R2.reuse, R111 ;  /* 0x0000006f02237220 */ /* 0x040fe40000410000 */
[C---:B------:R-:W-:Y:S02]  /*dae0*/  FMUL.FTZ R66, R2.reuse, R78 ;  /* 0x0000004e02427220 */ /* 0x040fe40000410000 */
[----:B------:R-:W-:Y:S01]  /*daf0*/  FMUL.FTZ R67, R2, R79 ;  /* 0x0000004f02437220 */ /* 0x000fe20000410000 */
[----:B------:R-:W-:Y:S01]  /*db00*/  F2FP.BF16.PACK_AB R79, R76, R71 ;  /* 0x000000474c4f723e */ /* 0x000fe200000010ff */
[C---:B------:R-:W-:Y:S02]  /*db10*/  FMUL.FTZ R54, R2.reuse, R90 ;  /* 0x0000005a02367220 */ /* 0x040fe40000410000 */
[C---:B------:R-:W-:Y:S01]  /*db20*/  FMUL.FTZ R55, R2.reuse, R91 ;  /* 0x0000005b02377220 */ /* 0x040fe20000410000 */
[C---:B------:R-:W-:Y:S01]  /*db30*/  PRMT R78, R79.reuse, 0x7632, R78 ;  /* 0x000076324f4e7816 */ /* 0x040fe2000000004e */
[----:B------:R-:W-:Y:S01]  /*db40*/  FFMA.FTZ R92, R2, R216, R163 ;  /* 0x000000d8025c7223 */ /* 0x000fe200000100a3 */
[----:B------:R-:W-:Y:S01]  /*db50*/  @!P2 HFMA2.BF16_V2 R251, -RZ.H0_H0, RZ.H0_H0, -R79.H0_H0 ;  /* 0x200000fffffba231 */ /* 0x000fe2000034094f */
[----:B------:R-:W-:Y:S01]  /*db60*/  FADD.FTZ R88, R142, R85 ;  /* 0x000000558e587221 */ /* 0x000fe20000010000 */
[----:B------:R-:W-:Y:S01]  /*db70*/  PRMT R89, R79, 0x5410, R78 ;  /* 0x000054104f597816 */ /* 0x000fe2000000004e */
[C---:B----4-:R-:W-:Y:S01]  /*db80*/  FMUL.FTZ R27, R0.reuse, R119 ;  /* 0x00000077001b7220 */ /* 0x050fe20000410000 */
[----:B------:R-:W-:Y:S01]  /*db90*/  MUFU.EX2 R85, R152 ;  /* 0x0000009800557308 */ /* 0x000fe20000000800 */
[----:B------:R-:W-:Y:S01]  /*dba0*/  @!P2 PRMT R79, R251, 0x5410, RZ ;  /* 0x00005410fb4fa816 */ /* 0x000fe200000000ff */
        /* <DEDUP_REMOVED lines=16> */
[----:B-----5:R-:W-:Y:S01]  /*dcb0*/  FFMA.FTZ R77, R0, R222, R72 ;  /* 0x000000de004d7223 */ /* 0x020fe20000010048 */
[----:B------:R-:W-:Y:S01]  /*dcc0*/  MUFU.EX2 R82, R154 ;  /* 0x0000009a00527308 */ /* 0x000fe20000000800 */
[----:B------:R-:W-:Y:S04]  /*dcd0*/  IMAD.WIDE.U32 R90, R155, -0x2daee0ad, RZ ;  /* 0xd2511f539b5a7825 */ /* 0x000fe800078e00ff */
[----:B------:R-:W-:Y:S01]  /*dce0*/  FADD.FTZ R83, R73, R147 ;  /* 0x0000009349537221 */ /* 0x000fe20000010000 */
[----:B------:R-:W-:Y:S01]  /*dcf0*/  LOP3.LUT R86, R91, UR31, R198, 0x96, !PT ;  /* 0x0000001f5b567c12 */ /* 0x000fe2000f8e96c6 */
[----:B------:R-:W-:Y:S02]  /*dd00*/  FADD.FTZ R88, R71, R88 ;  /* 0x0000005847587221 */ /* 0x000fe40000010000 */
[----:B------:R-:W-:Y:S01]  /*dd10*/  IMAD.MOV.U32 R122, RZ, RZ, R124 ;  /* 0x000000ffff7a7224 */ /* 0x000fe200078e007c */
[----:B------:R-:W-:Y:S01]  /*dd20*/  MUFU.EX2 R154, R136 ;  /* 0x00000088009a7308 */ /* 0x000fe20000000800 */
[----:B------:R-:W-:Y:S02]  /*dd30*/  IMAD.MOV.U32 R123, RZ, RZ, R125 ;  /* 0x000000ffff7b7224 */ /* 0x000fe400078e007d */
[----:B------:R-:W-:Y:S04]  /*dd40*/  IMAD.WIDE.U32 R124, R160, -0x2daee0ad, RZ ;  /* 0xd2511f53a07c7825 */ /* 0x000fe800078e00ff */
[----:B------:R-:W-:Y:S01]  /*dd50*/  FADD.FTZ R88, R76, R88 ;  /* 0x000000584c587221 */ /* 0x000fe20000010000 */
[----:B------:R-:W-:Y:S01]  /*dd60*/  LOP3.LUT R87, R125, UR31, R214, 0x96, !PT ;  /* 0x0000001f7d577c12 */ /* 0x000fe2000f8e96d6 */
[----:B------:R-:W-:Y:S01]  /*dd70*/  FADD.FTZ R92, R206, R92 ;  /* 0x0000005cce5c7221 */ /* 0x000fe20000010000 */
[----:B------:R-:W-:Y:S02]  /*dd80*/  MUFU.EX2 R201, R213 ;  /* 0x000000d500c97308 */ /* 0x000fe40000000800 */
[----:B------:R-:W-:Y:S01]  /*dd90*/  LOP3.LUT R76, R87, 0xff, RZ, 0xc0, !PT ;  /* 0x000000ff574c7812 */ /* 0x000fe200078ec0ff */
[----:B--2---:R-:W-:Y:S05]  /*dda0*/  @!P4 HFMA2.BF16_V2 R108, -RZ.H0_H0, RZ.H0_H0, -R81.H0_H0 ;  /* 0x200000ffff6cc231 */ /* 0x004fea0000340951 */
[----:B------:R-:W-:Y:S04]  /*ddb0*/  PRMT R10, R108, 0x7610, R10 ;  /* 0x000076106c0a7816 */ /* 0x000fe8000000000a */
[----:B------:R-:W-:Y:S01]  /*ddc0*/  @!P4 PRMT R81, R10, 0x5410, RZ ;  /* 0x000054100a51c816 */ /* 0x000fe200000000ff */
[----:B------:R-:W-:Y:S02]  /*ddd0*/  FMUL.FTZ R10, R0, R134 ;  /* 0x00000086000a7220 */ /* 0x000fe40000410000 */
[----:B------:R-:W1:Y:S01]  /*dde0*/  MUFU.EX2 R0, R74 ;  /* 0x0000004a00007308 */ /* 0x000e620000000800 */
[----:B---3--:R-:W-:Y:S05]  /*ddf0*/  @!P0 HFMA2.BF16_V2 R75, -RZ.H0_H0, RZ.H0_H0, -R80.H0_H0 ;  /* 0x200000ffff4b8231 */ /* 0x008fea0000340950 */
[----:B------:R-:W-:Y:S01]  /*de00*/  PRMT R7, R75, 0x7610, R7 ;  /* 0x000076104b077816 */ /* 0x000fe20000000007 */
[----:B------:R2:W-:Y:S03]  /*de10*/  @!P0 STL.S16 [R1+0xc], R75 ;  /* 0x00000c4b01008387 */ /* 0x0005e60000100600 */
[----:B------:R-:W-:Y:S01]  /*de20*/  @!P0 PRMT R80, R7, 0x5410, RZ ;  /* 0x0000541007508816 */ /* 0x000fe200000000ff */
[----:B------:R3:W-:Y:S01]  /*de30*/  @!P4 STL.S16 [R1+0x8], R108 ;  /* 0x0000086c0100c387 */ /* 0x0007e20000100600 */
[----:B------:R-:W-:Y:S01]  /*de40*/  FMUL.FTZ R7, R2, R139 ;  /* 0x0000008b02077220 */ /* 0x000fe20000410000 */
[----:B------:R-:W-:Y:S02]  /*de50*/  LOP3.LUT R2, R144, 0xffff, RZ, 0xc0, !PT ;  /* 0x0000ffff90027812 */ /* 0x000fe400078ec0ff */
[----:B------:R4:W5:Y:S02]  /*de60*/  LDL.S16 R95, [R1+0x4] ;  /* 0x00000400015f7983 */ /* 0x0009640000100600 */
[----:B------:R-:W-:Y:S02]  /*de70*/  SHF.R.U32.HI R2, RZ, 0x8, R2 ;  /* 0x00000008ff027819 */ /* 0x000fe40000011602 */
[----:B-1----:R-:W-:Y:S01]  /*de80*/  F2FP.BF16.PACK_AB R72, R0, R72 ;  /* 0x000000480048723e */ /* 0x002fe200000010ff */
[----:B------:R4:W4:Y:S01]  /*de90*/  LDL.S16 R94, [R1] ;  /* 0x00000000015e7983 */ /* 0x0009220000100600 */
[----:B------:R-:W-:Y:S04]  /*dea0*/  LOP3.LUT R2, R2, 0xffff, RZ, 0xc0, !PT ;  /* 0x0000ffff02027812 */ /* 0x000fe800078ec0ff */
[C---:B------:R-:W-:Y:S02]  /*deb0*/  ISETP.GE.U32.AND P0, PT, R217.reuse, R2, PT ;  /* 0x00000002d900720c */ /* 0x040fe40003f06070 */
[----:B------:R-:W-:Y:S04]  /*dec0*/  SHF.R.U32.HI R2, RZ, 0x18, R144 ;  /* 0x00000018ff027819 */ /* 0x000fe80000011690 */
[----:B------:R-:W-:Y:S01]  /*ded0*/  ISETP.GE.U32.AND P2, PT, R217, R2, PT ;  /* 0x00000002d900720c */ /* 0x000fe20003f46070 */
[----:B--2---:R-:W1:Y:S01]  /*dee0*/  MUFU.EX2 R75, R149 ;  /* 0x00000095004b7308 */ /* 0x004e620000000800 */
[C---:B------:R-:W-:Y:S01]  /*def0*/  LOP3.LUT R2, R86.reuse, 0xff, RZ, 0xc0, !PT ;  /* 0x000000ff56027812 */ /* 0x040fe200078ec0ff */
[----:B---3--:R2:W3:Y:S04]  /*df00*/  LDL.S16 R108, [R1+0x14] ;  /* 0x00001400016c7983 */ /* 0x0084e80000100600 */
[----:B------:R-:W-:Y:S05]  /*df10*/  @!P0 HFMA2.BF16_V2 R247, -RZ.H0_H0, RZ.H0_H0, -R78.H0_H0 ;  /* 0x200000fffff78231 */ /* 0x000fea000034094e */
[----:B------:R-:W-:Y:S02]  /*df20*/  @!P0 PRMT R78, R247, 0x5410, RZ ;  /* 0x00005410f74e8816 */ /* 0x000fe400000000ff */
[----:B------:R-:W-:Y:S02]  /*df30*/  ISETP.GE.U32.AND P0, PT, R217, R2, PT ;  /* 0x00000002d900720c */ /* 0x000fe40003f06070 */
[----:B------:R-:W-:Y:S04]  /*df40*/  LOP3.LUT R2, R86, 0xffff, RZ, 0xc0, !PT ;  /* 0x0000ffff56027812 */ /* 0x000fe800078ec0ff */
[----:B------:R-:W-:Y:S04]  /*df50*/  SHF.R.U32.HI R2, RZ, 0x8, R2 ;  /* 0x00000008ff027819 */ /* 0x000fe80000011602 */
[----:B------:R-:W-:Y:S02]  /*df60*/  LOP3.LUT R2, R2, 0xffff, RZ, 0xc0, !PT ;  /* 0x0000ffff02027812 */ /* 0x000fe400078ec0ff */
[----:B-1----:R-:W-:Y:S04]  /*df70*/  F2FP.BF16.PACK_AB R74, R85, R75 ;  /* 0x0000004b554a723e */ /* 0x002fe800000010ff */
[C---:B------:R-:W-:Y:S04]  /*df80*/  PRMT R73, R74.reuse, 0x7632, R73 ;  /* 0x000076324a497816 */ /* 0x040fe80000000049 */
[----:B------:R-:W-:Y:S01]  /*df90*/  PRMT R105, R74, 0x5410, R73 ;  /* 0x000054104a697816 */ /* 0x000fe20000000049 */
[----:B-----5:R-:W-:Y:S05]  /*dfa0*/  @!P0 HFMA2.BF16_V2 R95, -RZ.H0_H0, RZ.H0_H0, -R74.H0_H0 ;  /* 0x200000ffff5f8231 */ /* 0x020fea000034094a */
[----:B------:R-:W-:Y:S01]  /*dfb0*/  PRMT R71, R95, 0x7610, R71 ;  /* 0x000076105f477816 */ /* 0x000fe20000000047 */
[----:B------:R1:W-:Y:S03]  /*dfc0*/  @!P0 STL.S16 [R1+0x4], R95 ;  /* 0x0000045f01008387 */ /* 0x0003e60000100600 */
[----:B------:R-:W-:Y:S01]  /*dfd0*/  @!P0 PRMT R74, R71, 0x5410, RZ ;  /* 0x00005410474a8816 */ /* 0x000fe200000000ff */
[----:B------:R2:W5:Y:S01]  /*dfe0*/  LDL.S16 R107, [R1+0x10] ;  /* 0x00001000016b7983 */ /* 0x0005620000100600 */
[----:B------:R-:W-:Y:S01]  /*dff0*/  ISETP.GE.U32.AND P0, PT, R217, R2, PT ;  /* 0x00000002d900720c */ /* 0x000fe20003f06070 */
[----:B------:R2:W2:Y:S10]  /*e000*/  MUFU.EX2 R71, R93 ;  /* 0x0000005d00477308 */ /* 0x0004b40000000800 */
[----:B------:R-:W3:Y:S02]  /*e010*/  MUFU.EX2 R2, R100 ;  /* 0x0000006400027308 */ /* 0x000ee40000000800 */
[----:B----4-:R-:W-:Y:S05]  /*e020*/  @!P0 HFMA2.BF16_V2 R94, -RZ.H0_H0, RZ.H0_H0, -R73.H0_H0 ;  /* 0x200000ffff5e8231 */ /* 0x010fea0000340949 */
[----:B------:R4:W-:Y:S01]  /*e030*/  @!P0 STL.S16 [R1], R94 ;  /* 0x0000005e01008387 */ /* 0x0009e20000100600 */
[----:B-1----:R-:W-:Y:S02]  /*e040*/  FADD.FTZ R95, R0, R77 ;  /* 0x0000004d005f7221 */ /* 0x002fe40000010000 */
[----:B------:R-:W1:Y:S01]  /*e050*/  MUFU.EX2 R0, R153 ;  /* 0x0000009900007308 */ /* 0x000e620000000800 */
[----:B------:R1:W5:Y:S01]  /*e060*/  LDL.S16 R106, [R1+0x28] ;  /* 0x00002800016a7983 */ /* 0x0003620000100600 */
[----:B------:R-:W-:Y:S01]  /*e070*/  FADD.FTZ R77, R97, R83 ;  /* 0x00000053614d7221 */ /* 0x000fe20000010000 */
[----:B--2---:R-:W-:Y:S01]  /*e080*/  PRMT R93, R94, 0x7610, R93 ;  /* 0x000076105e5d7816 */ /* 0x004fe2000000005d */
[----:B------:R-:W-:Y:S01]  /*e090*/  FADD.FTZ R92, R71, R92 ;  /* 0x0000005c475c7221 */ /* 0x000fe20000010000 */
[----:B------:R2:W2:Y:S02]  /*e0a0*/  LDL.S16 R102, [R1+0x18] ;  /* 0x0000180001667983 */ /* 0x0004a40000100600 */
[----:B------:R-:W-:Y:S01]  /*e0b0*/  @!P0 PRMT R73, R93, 0x5410, RZ ;  /* 0x000054105d498816 */ /* 0x000fe200000000ff */
[----:B------:R-:W-:Y:S01]  /*e0c0*/  FADD.FTZ R93, R75, R77 ;  /* 0x0000004d4b5d7221 */ /* 0x000fe20000010000 */
[----:B------:R-:W-:Y:S01]  /*e0d0*/  ISETP.GE.U32.AND P0, PT, R217, R76, PT ;  /* 0x0000004cd900720c */ /* 0x000fe20003f06070 */
[----:B------:R-:W-:Y:S01]  /*e0e0*/  MUFU.EX2 R77, R101 ;  /* 0x00000065004d7308 */ /* 0x000fe20000000800 */
[C---:B---3--:R-:W-:Y:S01]  /*e0f0*/  F2FP.BF16.PACK_AB R118, R2.reuse, R71 ;  /* 0x000000470276723e */ /* 0x048fe200000010ff */
[----:B------:R-:W-:Y:S01]  /*e100*/  FADD.FTZ R97, R2, R92 ;  /* 0x0000005c02617221 */ /* 0x000fe20000010000 */
[----:B------:R-:W-:Y:S07]  /*e110*/  LOP3.LUT R2, R90, 0xff, RZ, 0xc0, !PT ;  /* 0x000000ff5a027812 */ /* 0x000fee00078ec0ff */
[----:B------:R-:W-:Y:S01]  /*e120*/  MUFU.EX2 R83, R156 ;  /* 0x0000009c00537308 */ /* 0x000fe20000000800 */
[----:B-1----:R-:W-:Y:S01]  /*e130*/  F2FP.BF16.PACK_AB R76, R82, R0 ;  /* 0x00000000524c723e */ /* 0x002fe200000010ff */
[----:B----4-:R-:W-:Y:S01]  /*e140*/  FADD.FTZ R94, R0, R88 ;  /* 0x00000058005e7221 */ /* 0x010fe20000010000 */
[----:B------:R-:W-:Y:S02]  /*e150*/  LOP3.LUT R0, R87, 0xffff, RZ, 0xc0, !PT ;  /* 0x0000ffff57007812 */ /* 0x000fe400078ec0ff */
[----:B------:R-:W-:Y:S01]  /*e160*/  PRMT R75, R76, 0x7632, R75 ;  /* 0x000076324c4b7816 */ /* 0x000fe2000000004b */
[----:B------:R-:W-:Y:S01]  /*e170*/  @!P0 HFMA2.BF16_V2 R108, -RZ.H0_H0, RZ.H0_H0, -R76.H0_H0 ;  /* 0x200000ffff6c8231 */ /* 0x000fe2000034094c */
[----:B------:R-:W-:Y:S03]  /*e180*/  SHF.R.U32.HI R88, RZ, 0x8, R0 ;  /* 0x00000008ff587819 */ /* 0x000fe60000011600 */
[----:B------:R-:W1:Y:S01]  /*e190*/  MUFU.EX2 R0, R104 ;  /* 0x0000006800007308 */ /* 0x000e620000000800 */
[----:B------:R-:W-:Y:S01]  /*e1a0*/  PRMT R98, R108, 0x7610, R98 ;  /* 0x000076106c627816 */ /* 0x000fe20000000062 */
[----:B------:R3:W-:Y:S01]  /*e1b0*/  @!P0 STL.S16 [R1+0x14], R108 ;  /* 0x0000146c01008387 */ /* 0x0007e20000100600 */
[----:B------:R-:W-:Y:S02]  /*e1c0*/  LOP3.LUT R88, R88, 0xffff, RZ, 0xc0, !PT ;  /* 0x0000ffff58587812 */ /* 0x000fe400078ec0ff */
[----:B-1----:R-:W-:Y:S02]  /*e1d0*/  F2FP.BF16.PACK_AB R71, R0, R77 ;  /* 0x0000004d0047723e */ /* 0x002fe400000010ff */
[----:B---3--:R-:W-:Y:S02]  /*e1e0*/  PRMT R108, R76, 0x5410, R75 ;  /* 0x000054104c6c7816 */ /* 0x008fe4000000004b */
[----:B------:R-:W-:Y:S02]  /*e1f0*/  @!P0 PRMT R76, R98, 0x5410, RZ ;  /* 0x00005410624c8816 */ /* 0x000fe400000000ff */
[----:B------:R-:W-:Y:S01]  /*e200*/  ISETP.GE.U32.AND P0, PT, R217, R88, PT ;  /* 0x00000058d900720c */ /* 0x000fe20003f06070 */
[----:B------:R-:W1:Y:S01]  /*e210*/  MUFU.EX2 R98, R159 ;  /* 0x0000009f00627308 */ /* 0x000e620000000800 */
[----:B------:R-:W-:Y:S09]  /*e220*/  FADD.FTZ R88, R77, R95 ;  /* 0x0000005f4d587221 */ /* 0x000ff20000010000 */
[----:B------:R-:W-:Y:S10]  /*e230*/  MUFU.EX2 R95, R158 ;  /* 0x0000009e005f7308 */ /* 0x000ff40000000800 */
[----:B------:R-:W-:Y:S01]  /*e240*/  MUFU.EX2 R159, R199 ;  /* 0x000000c7009f7308 */ /* 0x000fe20000000800 */
[----:B-1----:R-:W-:Y:S04]  /*e250*/  F2FP.BF16.PACK_AB R77, R98, R83 ;  /* 0x00000053624d723e */ /* 0x002fe800000010ff */
[----:B------:R-:W-:Y:S05]  /*e260*/  PRMT R92, R77, 0x7632, R92 ;  /* 0x000076324d5c7816 */ /* 0x000fea000000005c */
[----:B------:R-:W1:Y:S02]  /*e270*/  MUFU.EX2 R199, R215 ;  /* 0x000000d700c77308 */ /* 0x000e640000000800 */
[----:B-1----:R-:W-:Y:S01]  /*e280*/  F2FP.BF16.PACK_AB R160, R201, R199 ;  /* 0x000000c7c9a0723e */ /* 0x002fe200000010ff */
[----:B-----5:R-:W-:Y:S05]  /*e290*/  @!P0 HFMA2.BF16_V2 R107, -RZ.H0_H0, RZ.H0_H0, -R75.H0_H0 ;  /* 0x200000ffff6b8231 */ /* 0x020fea000034094b */
[----:B------:R-:W-:Y:S01]  /*e2a0*/  PRMT R99, R107, 0x7610, R99 ;  /* 0x000076106b637816 */ /* 0x000fe20000000063 */
[----:B------:R1:W-:Y:S03]  /*e2b0*/  @!P0 STL.S16 [R1+0x10], R107 ;  /* 0x0000106b01008387 */ /* 0x0003e60000100600 */
[----:B------:R-:W-:Y:S01]  /*e2c0*/  @!P0 PRMT R75, R99, 0x5410, RZ ;  /* 0x00005410634b8816 */ /* 0x000fe200000000ff */
[----:B------:R3:W4:Y:S01]  /*e2d0*/  LDL.S16 R101, [R1+0x1c] ;  /* 0x00001c0001657983 */ /* 0x0007220000100600 */
[----:B------:R-:W-:Y:S01]  /*e2e0*/  ISETP.GE.U32.AND P0, PT, R217, R2, PT ;  /* 0x00000002d900720c */ /* 0x000fe20003f06070 */
[----:B------:R-:W-:Y:S01]  /*e2f0*/  FADD.FTZ R99, R0, R88 ;  /* 0x0000005800637221 */ /* 0x000fe20000010000 */
[----:B------:R-:W-:Y:S01]  /*e300*/  LOP3.LUT R2, R90, 0xffff, RZ, 0xc0, !PT ;  /* 0x0000ffff5a027812 */ /* 0x000fe200078ec0ff */
[----:B------:R3:W5:Y:S01]  /*e310*/  LDL.S16 R104, [R1+0x20] ;  /* 0x0000200001687983 */ /* 0x0007620000100600 */
[--C-:B------:R-:W-:Y:S01]  /*e320*/  FADD.FTZ R88, R85, R93.reuse ;  /* 0x0000005d55587221 */ /* 0x100fe20000010000 */
[----:B------:R-:W2:Y:S01]  /*e330*/  MUFU.EX2 R0, R157 ;  /* 0x0000009d00007308 */ /* 0x000ea20000000800 */
[----:B------:R-:W-:Y:S01]  /*e340*/  SHF.R.U32.HI R2, RZ, 0x8, R2 ;  /* 0x00000008ff027819 */ /* 0x000fe20000011602 */
[----:B------:R-:W-:Y:S03]  /*e350*/  FADD.FTZ R85, R82, R94 ;  /* 0x0000005e52557221 */ /* 0x000fe60000010000 */
[----:B------:R-:W-:Y:S03]  /*e360*/  LOP3.LUT R2, R2, 0xffff, RZ, 0xc0, !PT ;  /* 0x0000ffff02027812 */ /* 0x000fe600078ec0ff */
[----:B------:R-:W-:Y:S02]  /*e370*/  @!P0 HFMA2.BF16_V2 R106, -RZ.H0_H0, RZ.H0_H0, -R77.H0_H0 ;  /* 0x200000ffff6a8231 */ /* 0x000fe4000034094d */
[----:B------:R-:W2:Y:S03]  /*e380*/  MUFU.EX2 R82, R109 ;  /* 0x0000006d00527308 */ /* 0x000ea60000000800 */
[----:B------:R-:W-:Y:S01]  /*e390*/  PRMT R93, R106, 0x7610, R93 ;  /* 0x000076106a5d7816 */ /* 0x000fe2000000005d */
[----:B-1----:R3:W3:Y:S04]  /*e3a0*/  LDL.S16 R107, [R1+0x24] ;  /* 0x00002400016b7983 */ /* 0x0026e80000100600 */
[----:B------:R1:W-:Y:S02]  /*e3b0*/  @!P0 STL.S16 [R1+0x28], R106 ;  /* 0x0000286a01008387 */ /* 0x0003e40000100600 */
[----:B-1----:R-:W-:Y:S02]  /*e3c0*/  PRMT R106, R77, 0x5410, R92 ;  /* 0x000054104d6a7816 */ /* 0x002fe4000000005c */
[----:B------:R-:W-:Y:S02]  /*e3d0*/  @!P0 PRMT R77, R93, 0x5410, RZ ;  /* 0x000054105d4d8816 */ /* 0x000fe400000000ff */
[C---:B------:R-:W-:Y:S02]  /*e3e0*/  ISETP.GE.U32.AND P0, PT, R217.reuse, R2, PT ;  /* 0x00000002d900720c */ /* 0x040fe40003f06070 */
[----:B------:R-:W-:Y:S01]  /*e3f0*/  LOP3.LUT R93, R124, 0xff, RZ, 0xc0, !PT ;  /* 0x000000ff7c5d7812 */ /* 0x000fe200078ec0ff */
[----:B------:R-:W1:Y:S03]  /*e400*/  MUFU.EX2 R2, R117 ;  /* 0x0000007500027308 */ /* 0x000e660000000800 */
[----:B------:R-:W-:Y:S02]  /*e410*/  ISETP.GE.U32.AND P4, PT, R217, R93, PT ;  /* 0x0000005dd900720c */ /* 0x000fe40003f86070 */
[----:B--2---:R-:W-:Y:S05]  /*e420*/  F2FP.BF16.PACK_AB R93, R95, R0 ;  /* 0x000000005f5d723e */ /* 0x004fea00000010ff */
[----:B------:R-:W-:Y:S05]  /*e430*/  @!P0 HFMA2.BF16_V2 R102, -RZ.H0_H0, RZ.H0_H0, -R92.H0_H0 ;  /* 0x200000ffff668231 */ /* 0x000fea000034095c */
[----:B------:R-:W-:Y:S01]  /*e440*/  PRMT R100, R102, 0x7610, R100 ;  /* 0x0000761066647816 */ /* 0x000fe20000000064 */
[----:B------:R2:W-:Y:S03]  /*e450*/  @!P0 STL.S16 [R1+0x18], R102 ;  /* 0x0000186601008387 */ /* 0x0005e60000100600 */
[----:B------:R-:W-:Y:S01]  /*e460*/  @!P0 PRMT R92, R100, 0x5410, RZ ;  /* 0x00005410645c8816 */ /* 0x000fe200000000ff */
[----:B------:R-:W-:Y:S02]  /*e470*/  FADD.FTZ R100, R83, R88 ;  /* 0x0000005853647221 */ /* 0x000fe40000010000 */
[--C-:B------:R-:W-:Y:S01]  /*e480*/  FADD.FTZ R83, R82, R97.reuse ;  /* 0x0000006152537221 */ /* 0x100fe20000010000 */
[C---:B------:R-:W-:Y:S02]  /*e490*/  PRMT R97, R93.reuse, 0x7632, R97 ;  /* 0x000076325d617816 */ /* 0x040fe40000000061 */
[----:B-1----:R-:W-:Y:S02]  /*e4a0*/  F2FP.BF16.PACK_AB R127, R2, R82 ;  /* 0x00000052027f723e */ /* 0x002fe400000010ff */
[----:B------:R-:W-:Y:S01]  /*e4b0*/  PRMT R109, R93, 0x5410, R97 ;  /* 0x000054105d6d7816 */ /* 0x000fe20000000061 */
[----:B------:R1:W-:Y:S01]  /*e4c0*/  MUFU.EX2 R82, R121 ;  /* 0x0000007900527308 */ /* 0x0003e20000000800 */
[----:B--2---:R-:W-:Y:S01]  /*e4d0*/  FADD.FTZ R102, R0, R85 ;  /* 0x0000005500667221 */ /* 0x004fe20000010000 */
[C---:B------:R-:W-:Y:S04]  /*e4e0*/  PRMT R0, R72.reuse, 0x7632, R0 ;  /* 0x0000763248007816 */ /* 0x040fe80000000000 */
[----:B------:R-:W-:Y:S01]  /*e4f0*/  PRMT R85, R72, 0x5410, R0 ;  /* 0x0000541048557816 */ /* 0x000fe20000000000 */
[----:B----4-:R-:W-:Y:S02]  /*e500*/  @!P4 HFMA2.BF16_V2 R101, -RZ.H0_H0, RZ.H0_H0, -R93.H0_H0 ;  /* 0x200000ffff65c231 */ /* 0x010fe4000034095d */
[----:B-----5:R-:W-:Y:S03]  /*e510*/  @!P6 HFMA2.BF16_V2 R104, -RZ.H0_H0, RZ.H0_H0, -R0.H0_H0 ;  /* 0x200000ffff68e231 */ /* 0x020fe60000340900 */
[----:B------:R-:W-:Y:S01]  /*e520*/  PRMT R94, R101, 0x7610, R94 ;  /* 0x00007610655e7816 */ /* 0x000fe2000000005e */
[----:B------:R2:W-:Y:S03]  /*e530*/  @!P4 STL.S16 [R1+0x1c], R101 ;  /* 0x00001c650100c387 */ /* 0x0005e60000100600 */
[----:B------:R-:W-:Y:S02]  /*e540*/  @!P4 PRMT R93, R94, 0x5410, RZ ;  /* 0x000054105e5dc816 */ /* 0x000fe400000000ff */
[----:B------:R-:W-:Y:S01]  /*e550*/  PRMT R103, R104, 0x7610, R103 ;  /* 0x0000761068677816 */ /* 0x000fe20000000067 */
[----:B------:R-:W-:Y:S03]  /*e560*/  MUFU.EX2 R94, R128 ;  /* 0x00000080005e7308 */ /* 0x000fe60000000800 */
[----:B------:R-:W-:Y:S05]  /*e570*/  @!P6 PRMT R0, R103, 0x5410, RZ ;  /* 0x000054106700e816 */ /* 0x000fea00000000ff */
[----:B------:R-:W-:Y:S01]  /*e580*/  STG.E.U16 [R188.64+0x2], R0 ;  /* 0x00000200bc007986 */ /* 0x000fe2000c101510 */
[----:B---3--:R-:W-:Y:S05]  /*e590*/  @!P1 HFMA2.BF16_V2 R107, -RZ.H0_H0, RZ.H0_H0, -R72.H0_H0 ;  /* 0x200000ffff6b9231 */ /* 0x008fea0000340948 */
[----:B------:R-:W-:Y:S01]  /*e5a0*/  PRMT R88, R107, 0x7610, R88 ;  /* 0x000076106b587816 */ /* 0x000fe20000000058 */
[----:B------:R3:W-:Y:S03]  /*e5b0*/  @!P1 STL.S16 [R1+0x24], R107 ;  /* 0x0000246b01009387 */ /* 0x0007e60000100600 */
[----:B------:R-:W-:Y:S01]  /*e5c0*/  @!P1 PRMT R72, R88, 0x5410, RZ ;  /* 0x0000541058489816 */ /* 0x000fe200000000ff */
[----:B------:R4:W-:Y:S01]  /*e5d0*/  @!P6 STL.S16 [R1+0x20], R104 ;  /* 0x000020680100e387 */ /* 0x0009e20000100600 */
[----:B--2---:R-:W-:Y:S01]  /*e5e0*/  FADD.FTZ R101, R2, R83 ;  /* 0x0000005302657221 */ /* 0x004fe20000010000 */
[----:B------:R-:W-:Y:S01]  /*e5f0*/  SHF.R.U32.HI R2, RZ, 0x10, R144 ;  /* 0x00000010ff027819 */ /* 0x000fe20000011690 */
[----:B------:R-:W2:Y:S01]  /*e600*/  MUFU.EX2 R88, R132 ;  /* 0x0000008400587308 */ /* 0x000ea20000000800 */
[----:B------:R2:W5:Y:S02]  /*e610*/  LDL.S16 R119, [R1+0x2c] ;  /* 0x00002c0001777983 */ /* 0x0005640000100600 */
[----:B------:R-:W-:Y:S02]  /*e620*/  LOP3.LUT R2, R2, 0xff, RZ, 0xc0, !PT ;  /* 0x000000ff02027812 */ /* 0x000fe400078ec0ff */
[----:B------:R5:W5:Y:S02]  /*e630*/  LDL.S16 R115, [R1+0x40] ;  /* 0x0000400001737983 */ /* 0x000b640000100600 */
[----:B------:R-:W-:Y:S02]  /*e640*/  ISETP.GE.U32.AND P0, PT, R217, R2, PT ;  /* 0x00000002d900720c */ /* 0x000fe40003f06070 */
[----:B-1----:R1:W5:Y:S01]  /*e650*/  LDL.S16 R121, [R1+0x3c] ;  /* 0x00003c0001797983 */ /* 0x0023620000100600 */
[----:B------:R-:W1:Y:S03]  /*e660*/  MUFU.EX2 R2, R120 ;  /* 0x0000007800027308 */ /* 0x000e660000000800 */
[----:B------:R1:W-:Y:S04]  /*e670*/  STG.E.U16 [R188.64], R72 ;  /* 0x00000048bc007986 */ /* 0x0003e8000c101510 */
[----:B------:R-:W-:Y:S01]  /*e680*/  STG.E.U16 [R168.64+0x10], R80 ;  /* 0x00001050a8007986 */ /* 0x000fe2000c101510 */
[----:B---3--:R-:W-:Y:S02]  /*e690*/  FADD.FTZ R107, R95, R102 ;  /* 0x000000665f6b7221 */ /* 0x008fe40000010000 */
[----:B------:R-:W-:Y:S01]  /*e6a0*/  MUFU.EX2 R0, R167 ;  /* 0x000000a700007308 */ /* 0x000fe20000000800 */
[----:B------:R-:W-:Y:S01]  /*e6b0*/  STG.E.U16 [R168.64+0x12], R81 ;  /* 0x00001251a8007986 */ /* 0x000fe2000c101510 */
[----:B----4-:R-:W-:Y:S02]  /*e6c0*/  FADD.FTZ R104, R98, R100 ;  /* 0x0000006462687221 */ /* 0x010fe40000010000 */
[----:B------:R-:W-:Y:S02]  /*e6d0*/  IMAD.U32 R98, RZ, RZ, UR19 ;  /* 0x00000013ff627e24 */ /* 0x000fe4000f8e00ff */
[----:B--2---:R-:W-:Y:S03]  /*e6e0*/  FADD.FTZ R95, R88, R101 ;  /* 0x00000065585f7221 */ /* 0x004fe60000010000 */
[----:B------:R-:W-:Y:S01]  /*e6f0*/  LOP3.LUT R98, R211, UR6, R98, 0x96, !PT ;  /* 0x00000006d3627c12 */ /* 0x000fe2000f8e9662 */
[----:B------:R-:W-:Y:S01]  /*e700*/  ULEA UR6, UR33, 0x1, 0x1 ;  /* 0x0000000121067891 */ /* 0x000fe2000f8e083f */
[----:B-1----:R-:W-:Y:S01]  /*e710*/  FADD.FTZ R83, R2, R99 ;  /* 0x0000006302537221 */ /* 0x002fe20000010000 */
[----:B------:R-:W-:Y:S02]  /*e720*/  F2FP.BF16.PACK_AB R2, R82, R2 ;  /* 0x000000025202723e */ /* 0x000fe400000010ff */
[----:B------:R-:W-:Y:S01]  /*e730*/  IMAD.WIDE.U32 R102, R98, -0x326172a9, RZ ;  /* 0xcd9e8d5762667825 */ /* 0x000fe200078e00ff */
[----:B------:R1:W2:Y:S03]  /*e740*/  LDL.S16 R120, [R1+0x44] ;  /* 0x0000440001787983 */ /* 0x0002a60000100600 */
[----:B------:R-:W-:Y:S01]  /*e750*/  FADD.FTZ R99, R82, R83 ;  /* 0x0000005352637221 */ /* 0x000fe20000010000 */
[----:B------:R-:W-:Y:S01]  /*e760*/  SHF.R.U32.HI R82, RZ, 0x10, R86 ;  /* 0x00000010ff527819 */ /* 0x000fe20000011656 */
[----:B------:R-:W-:Y:S01]  /*e770*/  MUFU.EX2 R72, R193 ;  /* 0x000000c100487308 */ /* 0x000fe20000000800 */
[----:B------:R-:W-:Y:S02]  /*e780*/  LOP3.LUT R84, R103, UR30, R122, 0x96, !PT ;  /* 0x0000001e67547c12 */ /* 0x000fe4000f8e967a */
[----:B------:R-:W-:Y:S02]  /*e790*/  LOP3.LUT R82, R82, 0xff, RZ, 0xc0, !PT ;  /* 0x000000ff52527812 */ /* 0x000fe400078ec0ff */
[----:B------:R-:W-:Y:S01]  /*e7a0*/  LOP3.LUT R98, R195, UR28, R102, 0x96, !PT ;  /* 0x0000001cc3627c12 */ /* 0x000fe2000f8e9666 */
[----:B------:R-:W-:Y:S01]  /*e7b0*/  IMAD.WIDE.U32 R100, R84, -0x2daee0ad, RZ ;  /* 0xd2511f5354647825 */ /* 0x000fe200078e00ff */
[----:B------:R-:W-:Y:S02]  /*e7c0*/  ISETP.GE.U32.AND P4, PT, R217, R82, PT ;  /* 0x00000052d900720c */ /* 0x000fe40003f86070 */
[----:B------:R-:W-:Y:S01]  /*e7d0*/  LOP3.LUT R82, R124, 0xffff, RZ, 0xc0, !PT ;  /* 0x0000ffff7c527812 */ /* 0x000fe200078ec0ff */
[----:B------:R-:W3:Y:S01]  /*e7e0*/  MUFU.EX2 R83, R133 ;  /* 0x0000008500537308 */ /* 0x000ee20000000800 */
[----:B------:R-:W-:Y:S01]  /*e7f0*/  SHF.R.U32.HI R86, RZ, 0x18, R86 ;  /* 0x00000018ff567819 */ /* 0x000fe20000011656 */
[----:B------:R-:W-:Y:S01]  /*e800*/  FADD.FTZ R84, R94, R99 ;  /* 0x000000635e547221 */ /* 0x000fe20000010000 */
[----:B------:R-:W-:Y:S01]  /*e810*/  SHF.R.U32.HI R82, RZ, 0x8, R82 ;  /* 0x00000008ff527819 */ /* 0x000fe20000011652 */
[----:B------:R-:W-:Y:S03]  /*e820*/  IMAD.WIDE.U32 R98, R98, -0x2daee0ad, RZ ;  /* 0xd2511f5362627825 */ /* 0x000fe600078e00ff */
[----:B------:R-:W-:Y:S02]  /*e830*/  LOP3.LUT R82, R82, 0xffff, RZ, 0xc0, !PT ;  /* 0x0000ffff52527812 */ /* 0x000fe400078ec0ff */
[----:B------:R-:W-:Y:S01]  /*e840*/  LOP3.LUT R100, R99, UR25, R100, 0x96, !PT ;  /* 0x0000001963647c12 */ /* 0x000fe2000f8e9664 */
[----:B------:R4:W-:Y:S01]  /*e850*/  MUFU.EX2 R102, R166 ;  /* 0x000000a600667308 */ /* 0x0009e20000000800 */
[----:B------:R-:W-:Y:S09]  /*e860*/  ISETP.GE.U32.AND P6, PT, R217, R82, PT ;  /* 0x00000052d900720c */ /* 0x000ff20003fc6070 */
[----:B------:R-:W1:Y:S01]  /*e870*/  MUFU.EX2 R82, R129 ;  /* 0x0000008100527308 */ /* 0x000e620000000800 */
[C---:B---3--:R-:W-:Y:S01]  /*e880*/  F2FP.BF16.PACK_AB R132, R83.reuse, R88 ;  /* 0x000000585384723e */ /* 0x048fe200000010ff */
[----:B------:R-:W-:Y:S08]  /*e890*/  FADD.FTZ R117, R83, R95 ;  /* 0x0000005f53757221 */ /* 0x000ff00000010000 */
[----:B------:R-:W3:Y:S01]  /*e8a0*/  MUFU.EX2 R88, R197 ;  /* 0x000000c500587308 */ /* 0x000ee20000000800 */
[----:B----4-:R-:W-:Y:S02]  /*e8b0*/  PRMT R166, R160, 0x7632, R166 ;  /* 0x00007632a0a67816 */ /* 0x010fe400000000a6 */
[C---:B-1----:R-:W-:Y:S01]  /*e8c0*/  F2FP.BF16.PACK_AB R94, R82.reuse, R94 ;  /* 0x0000005e525e723e */ /* 0x042fe200000010ff */
[----:B------:R-:W-:Y:S01]  /*e8d0*/  FADD.FTZ R114, R82, R84 ;  /* 0x0000005452727221 */ /* 0x000fe20000010000 */
[----:B------:R-:W-:Y:S01]  /*e8e0*/  LOP3.LUT R82, R101, UR27, R218, 0x96, !PT ;  /* 0x0000001b65527c12 */ /* 0x000fe2000f8e96da */
[----:B------:R-:W-:Y:S04]  /*e8f0*/  IMAD.WIDE.U32 R100, R100, -0x326172a9, RZ ;  /* 0xcd9e8d5764647825 */ /* 0x000fe800078e00ff */
[----:B------:R-:W-:Y:S05]  /*e900*/  IMAD.WIDE.U32 R110, R82, -0x326172a9, RZ ;  /* 0xcd9e8d57526e7825 */ /* 0x000fea00078e00ff */
[----:B------:R-:W-:Y:S02]  /*e910*/  LOP3.LUT R82, R111, UR26, R194, 0x96, !PT ;  /* 0x0000001a6f527c12 */ /* 0x000fe4000f8e96c2 */
[----:B------:R-:W-:Y:S03]  /*e920*/  LOP3.LUT R110, R101, UR23, R110, 0x96, !PT ;  /* 0x00000017656e7c12 */ /* 0x000fe6000f8e966e */
[----:B------:R-:W-:Y:S04]  /*e930*/  IMAD.WIDE.U32 R82, R82, -0x2daee0ad, RZ ;  /* 0xd2511f5352527825 */ /* 0x000fe800078e00ff */
[----:B------:R-:W-:Y:S01]  /*e940*/  IMAD.WIDE.U32 R110, R110, -0x2daee0ad, RZ ;  /* 0xd2511f536e6e7825 */ /* 0x000fe200078e00ff */
[----:B------:R-:W-:Y:S04]  /*e950*/  LOP3.LUT R98, R83, UR11, R98, 0x96, !PT ;  /* 0x0000000b53627c12 */ /* 0x000fe8000f8e9662 */
[----:B------:R-:W-:Y:S01]  /*e960*/  LOP3.LUT R82, R111, UR5, R82, 0x96, !PT ;  /* 0x000000056f527c12 */ /* 0x000fe2000f8e9652 */
[----:B------:R-:W-:Y:S04]  /*e970*/  IMAD.WIDE.U32 R98, R98, -0x326172a9, RZ ;  /* 0xcd9e8d5762627825 */ /* 0x000fe800078e00ff */
[----:B------:R-:W-:Y:S01]  /*e980*/  IMAD.WIDE.U32 R82, R82, -0x326172a9, RZ ;  /* 0xcd9e8d5752527825 */ /* 0x000fe200078e00ff */
[----:B------:R-:W-:Y:S04]  /*e990*/  LOP3.LUT R103, R99, UR8, R100, 0x96, !PT ;  /* 0x0000000863677c12 */ /* 0x000fe8000f8e9664 */
[----:B------:R-:W-:Y:S02]  /*e9a0*/  LOP3.LUT R84, R83, UR32, R98, 0x96, !PT ;  /* 0x0000002053547c12 */ /* 0x000fe4000f8e9662 */
[----:B---3--:R-:W-:Y:S02]  /*e9b0*/  F2FP.BF16.PACK_AB R98, R88, R72 ;  /* 0x000000485862723e */ /* 0x008fe400000010ff */
[----:B------:R-:W-:Y:S02]  /*e9c0*/  LOP3.LUT R95, R84, 0xff, RZ, 0xc0, !PT ;  /* 0x000000ff545f7812 */ /* 0x000fe400078ec0ff */
[----:B------:R-:W-:Y:S02]  /*e9d0*/  PRMT R101, R98, 0x7632, R101 ;  /* 0x0000763262657816 */ /* 0x000fe40000000065 */
[--C-:B------:R-:W-:Y:S02]  /*e9e0*/  SHF.R.U32.HI R131, RZ, 0x10, R82.reuse ;  /* 0x00000010ff837819 */ /* 0x100fe40000011652 */
[----:B------:R-:W-:Y:S01]  /*e9f0*/  SHF.R.U32.HI R123, RZ, 0x18, R82 ;  /* 0x00000018ff7b7819 */ /* 0x000fe20000011652 */
[----:B-----5:R-:W-:Y:S05]  /*ea00*/  @!P6 HFMA2.BF16_V2 R119, -RZ.H0_H0, RZ.H0_H0, -R97.H0_H0 ;  /* 0x200000ffff77e231 */ /* 0x020fea0000340961 */
[----:B------:R-:W-:Y:S01]  /*ea10*/  PRMT R100, R119, 0x7610, R100 ;  /* 0x0000761077647816 */ /* 0x000fe20000000064 */
[----:B------:R1:W-:Y:S03]  /*ea20*/  @!P6 STL.S16 [R1+0x2c], R119 ;  /* 0x00002c770100e387 */ /* 0x0003e60000100600 */
[----:B------:R-:W-:Y:S02]  /*ea30*/  @!P6 PRMT R97, R100, 0x5410, RZ ;  /* 0x000054106461e816 */ /* 0x000fe400000000ff */
[----:B------:R-:W-:Y:S01]  /*ea40*/  ISETP.GE.U32.AND P6, PT, R217, R95, PT ;  /* 0x0000005fd900720c */ /* 0x000fe20003fc6070 */
[----:B------:R-:W-:Y:S01]  /*ea50*/  FADD.FTZ R95, R72, R104 ;  /* 0x00000068485f7221 */ /* 0x000fe20000010000 */
[----:B------:R-:W-:Y:S01]  /*ea60*/  LOP3.LUT R72, R84, 0xffff, RZ, 0xc0, !PT ;  /* 0x0000ffff54487812 */ /* 0x000fe200078ec0ff */
[----:B------:R-:W3:Y:S02]  /*ea70*/  MUFU.EX2 R100, R146 ;  /* 0x0000009200647308 */ /* 0x000ee40000000800 */
[----:B------:R-:W-:Y:S01]  /*ea80*/  FADD.FTZ R111, R88, R95 ;  /* 0x0000005f586f7221 */ /* 0x000fe20000010000 */
[----:B------:R-:W-:Y:S01]  /*ea90*/  SHF.R.U32.HI R72, RZ, 0x8, R72 ;  /* 0x00000008ff487819 */ /* 0x000fe20000011648 */
[----:B------:R-:W-:Y:S01]  /*eaa0*/  FADD.FTZ R88, R102, R107 ;  /* 0x0000006b66587221 */ /* 0x000fe20000010000 */
[----:B------:R-:W-:Y:S02]  /*eab0*/  F2FP.BF16.PACK_AB R102, R0, R102 ;  /* 0x000000660066723e */ /* 0x000fe400000010ff */
[----:B------:R-:W-:Y:S01]  /*eac0*/  LOP3.LUT R72, R72, 0xffff, RZ, 0xc0, !PT ;  /* 0x0000ffff48487812 */ /* 0x000fe200078ec0ff */
[----:B------:R-:W-:Y:S01]  /*ead0*/  FADD.FTZ R107, R0, R88 ;  /* 0x00000058006b7221 */ /* 0x000fe20000010000 */
[----:B------:R-:W-:Y:S01]  /*eae0*/  LOP3.LUT R0, R82, 0xff, RZ, 0xc0, !PT ;  /* 0x000000ff52007812 */ /* 0x000fe200078ec0ff */
[----:B------:R-:W-:Y:S01]  /*eaf0*/  @!P6 HFMA2.BF16_V2 R115, -RZ.H0_H0, RZ.H0_H0, -R98.H0_H0 ;  /* 0x200000ffff73e231 */ /* 0x000fe20000340962 */
[----:B------:R-:W-:Y:S04]  /*eb00*/  PRMT R157, R102, 0x7632, R157 ;  /* 0x00007632669d7816 */ /* 0x000fe8000000009d */
[----:B------:R-:W-:Y:S01]  /*eb10*/  PRMT R99, R115, 0x7610, R99 ;  /* 0x0000761073637816 */ /* 0x000fe20000000063 */
[----:B-1----:R1:W4:Y:S04]  /*eb20*/  LDL.S16 R119, [R1+0x30] ;  /* 0x0000300001777983 */ /* 0x0023280000100600 */
[----:B------:R5:W-:Y:S01]  /*eb30*/  @!P6 STL.S16 [R1+0x40], R115 ;  /* 0x000040730100e387 */ /* 0x000be20000100600 */
[----:B---3--:R-:W-:Y:S01]  /*eb40*/  FADD.FTZ R104, R100, R117 ;  /* 0x0000007564687221 */ /* 0x008fe20000010000 */
[----:B-----5:R-:W-:Y:S02]  /*eb50*/  PRMT R115, R98, 0x5410, R101 ;  /* 0x0000541062737816 */ /* 0x020fe40000000065 */
[----:B------:R-:W-:Y:S02]  /*eb60*/  @!P6 PRMT R98, R99, 0x5410, RZ ;  /* 0x000054106362e816 */ /* 0x000fe400000000ff */
[----:B------:R-:W-:Y:S01]  /*eb70*/  ISETP.GE.U32.AND P6, PT, R217, R72, PT ;  /* 0x00000048d900720c */ /* 0x000fe20003fc6070 */
[----:B------:R-:W3:Y:S01]  /*eb80*/  MUFU.EX2 R99, R161 ;  /* 0x000000a100637308 */ /* 0x000ee20000000800 */
[----:B------:R-:W-:Y:S05]  /*eb90*/  PRMT R72, R118, 0x7610, R72 ;  /* 0x0000761076487816 */ /* 0x000fea0000000048 */
[----:B--2---:R-:W-:Y:S05]  /*eba0*/  @!P5 HFMA2.BF16_V2 R120, -RZ.H0_H0, RZ.H0_H0, -R72.H0_H0 ;  /* 0x200000ffff78d231 */ /* 0x004fea0000340948 */
[----:B------:R-:W-:Y:S01]  /*ebb0*/  PRMT R88, R120, 0x7610, R88 ;  /* 0x0000761078587816 */ /* 0x000fe20000000058 */
[----:B------:R-:W-:Y:S05]  /*ebc0*/  @!P6 HFMA2.BF16_V2 R121, -RZ.H0_H0, RZ.H0_H0, -R101.H0_H0 ;  /* 0x200000ffff79e231 */ /* 0x000fea0000340965 */
[----:B------:R-:W-:Y:S01]  /*ebd0*/  PRMT R95, R121, 0x7610, R95 ;  /* 0x00007610795f7816 */ /* 0x000fe2000000005f */
[----:B------:R-:W-:Y:S03]  /*ebe0*/  @!P6 STL.S16 [R1+0x3c], R121 ;  /* 0x00003c790100e387 */ /* 0x000fe60000100600 */
[----:B------:R-:W-:Y:S01]  /*ebf0*/  @!P6 PRMT R101, R95, 0x5410, RZ ;  /* 0x000054105f65e816 */ /* 0x000fe200000000ff */
[----:B------:R-:W-:Y:S01]  /*ec00*/  @!P5 STL.S16 [R1+0x44], R120 ;  /* 0x000044780100d387 */ /* 0x000fe20000100600 */
[----:B------:R-:W-:Y:S01]  /*ec10*/  ISETP.GE.U32.AND P6, PT, R217, R0, PT ;  /* 0x00000000d900720c */ /* 0x000fe20003fc6070 */
[----:B------:R-:W2:Y:S01]  /*ec20*/  MUFU.EX2 R95, R137 ;  /* 0x00000089005f7308 */ /* 0x000ea20000000800 */
[----:B------:R-:W-:Y:S01]  /*ec30*/  LOP3.LUT R0, R82, 0xffff, RZ, 0xc0, !PT ;  /* 0x0000ffff52007812 */ /* 0x000fe200078ec0ff */
[C---:B---3--:R-:W-:Y:S01]  /*ec40*/  FADD.FTZ R104, R99.reuse, R104 ;  /* 0x0000006863687221 */ /* 0x048fe20000010000 */
[----:B------:R-:W-:Y:S02]  /*ec50*/  F2FP.BF16.PACK_AB R100, R99, R100 ;  /* 0x000000646364723e */ /* 0x000fe400000010ff */
[--C-:B------:R-:W-:Y:S02]  /*ec60*/  SHF.R.U32.HI R80, RZ, 0x8, R0.reuse ;  /* 0x00000008ff507819 */ /* 0x100fe40000011600 */
[----:B------:R-:W-:Y:S02]  /*ec70*/  PRMT R0, R118, 0x7632, R0 ;  /* 0x0000763276007816 */ /* 0x000fe40000000000 */
[----:B------:R-:W-:Y:S02]  /*ec80*/  LOP3.LUT R80, R80, 0xffff, RZ, 0xc0, !PT ;  /* 0x0000ffff50507812 */ /* 0x000fe400078ec0ff */
[----:B------:R-:W-:Y:S02]  /*ec90*/  PRMT R83, R72, 0x5410, R0 ;  /* 0x0000541048537816 */ /* 0x000fe40000000000 */
[----:B------:R-:W-:Y:S02]  /*eca0*/  @!P5 PRMT R72, R88, 0x5410, RZ ;  /* 0x000054105848d816 */ /* 0x000fe400000000ff */
[----:B------:R-:W-:Y:S01]  /*ecb0*/  ISETP.GE.U32.AND P5, PT, R217, R80, PT ;  /* 0x00000050d900720c */ /* 0x000fe20003fa6070 */
[----:B------:R-:W-:Y:S01]  /*ecc0*/  IMAD.WIDE.U32 R80, R103, -0x2daee0ad, RZ ;  /* 0xd2511f5367507825 */ /* 0x000fe200078e00ff */
[----:B------:R-:W3:Y:S01]  /*ecd0*/  MUFU.EX2 R88, R203 ;  /* 0x000000cb00587308 */ /* 0x000ee20000000800 */
[----:B------:R-:W-:Y:S03]  /*ece0*/  STG.E.U16 [R170.64+0x10], R72 ;  /* 0x00001048aa007986 */ /* 0x000fe6000c101510 */
[----:B------:R-:W-:Y:S02]  /*ecf0*/  LOP3.LUT R82, R81, UR31, R110, 0x96, !PT ;  /* 0x0000001f51527c12 */ /* 0x000fe4000f8e966e */
[----:B------:R-:W-:Y:S02]  /*ed00*/  LOP3.LUT R117, R80, 0xffff, RZ, 0xc0, !PT ;  /* 0x0000ffff50757812 */ /* 0x000fe400078ec0ff */
[--C-:B------:R-:W-:Y:S02]  /*ed10*/  SHF.R.U32.HI R130, RZ, 0x10, R80.reuse ;  /* 0x00000010ff827819 */ /* 0x100fe40000011650 */
[----:B------:R-:W-:Y:S01]  /*ed20*/  SHF.R.U32.HI R129, RZ, 0x18, R80 ;  /* 0x00000018ff817819 */ /* 0x000fe20000011650 */
[----:B------:R-:W2:Y:S01]  /*ed30*/  MUFU.EX2 R81, R202 ;  /* 0x000000ca00517308 */ /* 0x000ea20000000800 */
[----:B------:R-:W-:Y:S01]  /*ed40*/  LOP3.LUT R122, R82, 0xff, RZ, 0xc0, !PT ;  /* 0x000000ff527a7812 */ /* 0x000fe200078ec0ff */
[----:B----4-:R-:W-:Y:S05]  /*ed50*/  @!P3 HFMA2.BF16_V2 R119, -RZ.H0_H0, RZ.H0_H0, -R0.H0_H0 ;  /* 0x200000ffff77b231 */ /* 0x010fea0000340900 */
[----:B------:R-:W-:Y:S01]  /*ed60*/  PRMT R103, R119, 0x7610, R103 ;  /* 0x0000761077677816 */ /* 0x000fe20000000067 */
[----:B------:R4:W-:Y:S03]  /*ed70*/  @!P3 STL.S16 [R1+0x30], R119 ;  /* 0x000030770100b387 */ /* 0x0009e60000100600 */
[----:B------:R-:W-:Y:S01]  /*ed80*/  @!P3 PRMT R0, R103, 0x5410, RZ ;  /* 0x000054106700b816 */ /* 0x000fe200000000ff */
[----:B------:R1:W5:Y:S01]  /*ed90*/  LDL.S16 R197, [R1+0x98] ;  /* 0x0000980001c57983 */ /* 0x0003620000100600 */
[----:B------:R-:W-:Y:S01]  /*eda0*/  ISETP.GE.U32.AND P3, PT, R217, R86, PT ;  /* 0x00000056d900720c */ /* 0x000fe20003f66070 */
[----:B------:R-:W-:Y:S01]  /*edb0*/  FADD.FTZ R103, R154, R114 ;  /* 0x000000729a677221 */ /* 0x000fe20000010000 */
[----:B------:R-:W-:Y:S01]  /*edc0*/  LOP3.LUT R114, R80, 0xff, RZ, 0xc0, !PT ;  /* 0x000000ff50727812 */ /* 0x000fe200078ec0ff */
[----:B------:R1:W5:Y:S01]  /*edd0*/  LDL.S16 R193, [R1+0xa0] ;  /* 0x0000a00001c17983 */ /* 0x0003620000100600 */
[C---:B--2---:R-:W-:Y:S01]  /*ede0*/  F2FP.BF16.PACK_AB R154, R95.reuse, R154 ;  /* 0x0000009a5f9a723e */ /* 0x044fe200000010ff */
[----:B------:R-:W-:Y:S02]  /*edf0*/  IMAD.U32 R80, RZ, RZ, UR19 ;  /* 0x00000013ff507e24 */ /* 0x000fe4000f8e00ff */
[----:B------:R1:W2:Y:S01]  /*ee00*/  LDL.S16 R149, [R1+0xac] ;  /* 0x0000ac0001957983 */ /* 0x0002a20000100600 */
[----:B------:R-:W-:Y:S01]  /*ee10*/  PRMT R153, R154, 0x7632, R153 ;  /* 0x000076329a997816 */ /* 0x000fe20000000099 */
[----:B------:R-:W-:Y:S01]  /*ee20*/  FADD.FTZ R99, R95, R103 ;  /* 0x000000675f637221 */ /* 0x000fe20000010000 */
[----:B------:R-:W-:Y:S01]  /*ee30*/  LOP3.LUT R80, R211, UR6, R80, 0x96, !PT ;  /* 0x00000006d3507c12 */ /* 0x000fe2000f8e9650 */
[----:B------:R1:W2:Y:S01]  /*ee40*/  LDL.S16 R143, [R1+0xa8] ;  /* 0x0000a800018f7983 */ /* 0x0002a20000100600 */
[----:B------:R-:W-:Y:S01]  /*ee50*/  FADD.FTZ R95, R159, R111 ;  /* 0x0000006f9f5f7221 */ /* 0x000fe20000010000 */
[C---:B---3--:R-:W-:Y:S02]  /*ee60*/  F2FP.BF16.PACK_AB R159, R88.reuse, R159 ;  /* 0x0000009f589f723e */ /* 0x048fe400000010ff */
[----:B------:R1:W3:Y:S01]  /*ee70*/  LDL.S16 R142, [R1+0xa4] ;  /* 0x0000a400018e7983 */ /* 0x0002e20000100600 */
[----:B------:R-:W-:Y:S01]  /*ee80*/  FADD.FTZ R103, R88, R95 ;  /* 0x0000005f58677221 */ /* 0x000fe20000010000 */
[----:B------:R-:W-:Y:S01]  /*ee90*/  PRMT R158, R159, 0x7632, R158 ;  /* 0x000076329f9e7816 */ /* 0x000fe2000000009e */
[----:B------:R-:W-:Y:S01]  /*eea0*/  MUFU.EX2 R88, R148 ;  /* 0x0000009400587308 */ /* 0x000fe20000000800 */
[----:B------:R1:W3:Y:S01]  /*eeb0*/  LDL.S16 R139, [R1+0x9c] ;  /* 0x00009c00018b7983 */ /* 0x0002e20000100600 */
[----:B----4-:R-:W-:Y:S03]  /*eec0*/  IMAD.WIDE.U32 R118, R80, -0x326172a9, RZ ;  /* 0xcd9e8d5750767825 */ /* 0x010fe600078e00ff */
[----:B------:R4:W-:Y:S01]  /*eed0*/  STG.E.U16 [R170.64+0x12], R0 ;  /* 0x00001200aa007986 */ /* 0x0009e2000c101510 */
[----:B------:R-:W-:Y:S01]  /*eee0*/  FADD.FTZ R95, R152, R104 ;  /* 0x00000068985f7221 */ /* 0x000fe20000010000 */
[----:B------:R-:W-:Y:S02]  /*eef0*/  LOP3.LUT R80, R119, UR30, R230, 0x96, !PT ;  /* 0x0000001e77507c12 */ /* 0x000fe4000f8e96e6 */
[----:B------:R-:W-:Y:S01]  /*ef00*/  LOP3.LUT R72, R233, UR28, R118, 0x96, !PT ;  /* 0x0000001ce9487c12 */ /* 0x000fe2000f8e9676 */
[----:B------:R1:W-:Y:S02]  /*ef10*/  STG.E.U16 [R190.64+0xe], R79 ;  /* 0x00000e4fbe007986 */ /* 0x0003e4000c101510 */
[----:B------:R-:W-:Y:S02]  /*ef20*/  IMAD.WIDE.U32 R110, R80, -0x2daee0ad, RZ ;  /* 0xd2511f53506e7825 */ /* 0x000fe400078e00ff */
[----:B------:R1:W-:Y:S02]  /*ef30*/  STG.E.U16 [R190.64+0x10], R78 ;  /* 0x0000104ebe007986 */ /* 0x0003e4000c101510 */
[----:B------:R-:W-:Y:S05]  /*ef40*/  IMAD.WIDE.U32 R118, R72, -0x2daee0ad, RZ ;  /* 0xd2511f5348767825 */ /* 0x000fea00078e00ff */
[----:B------:R-:W-:Y:S02]  /*ef50*/  LOP3.LUT R72, R119, UR25, R110, 0x96, !PT ;  /* 0x0000001977487c12 */ /* 0x000fe4000f8e966e */
[----:B------:R-:W-:Y:S01]  /*ef60*/  PRMT R119, R102, 0x5410, R157 ;  /* 0x0000541066777816 */ /* 0x000fe2000000009d */
[----:B----4-:R-:W-:Y:S01]  /*ef70*/  FADD.FTZ R0, R163, R107 ;  /* 0x0000006ba3007221 */ /* 0x010fe20000010000 */
[C---:B------:R-:W-:Y:S03]  /*ef80*/  F2FP.BF16.PACK_AB R163, R81.reuse, R163 ;  /* 0x000000a351a3723e */ /* 0x040fe600000010ff */
[----:B------:R-:W-:Y:S01]  /*ef90*/  FADD.FTZ R107, R81, R0 ;  /* 0x00000000516b7221 */ /* 0x000fe20000010000 */
[----:B------:R-:W-:Y:S01]  /*efa0*/  LOP3.LUT R0, R111, UR27, R220, 0x96, !PT ;  /* 0x0000001b6f007c12 */ /* 0x000fe2000f8e96dc */
[----:B------:R-:W-:Y:S02]  /*efb0*/  IMAD.WIDE.U32 R110, R72, -0x326172a9, RZ ;  /* 0xcd9e8d57486e7825 */ /* 0x000fe400078e00ff */
[----:B------:R-:W4:Y:S02]  /*efc0*/  MUFU.EX2 R72, R162 ;  /* 0x000000a200487308 */ /* 0x000f240000000800 */
[----:B------:R-:W-:Y:S05]  /*efd0*/  IMAD.WIDE.U32 R80, R0, -0x326172a9, RZ ;  /* 0xcd9e8d5700507825 */ /* 0x000fea00078e00ff */
[----:B-1----:R-:W-:Y:S03]  /*efe0*/  LOP3.LUT R79, R81, UR26, R232, 0x96, !PT ;  /* 0x0000001a514f7c12 */ /* 0x002fe6000f8e96e8 */
[----:B------:R-:W1:Y:S02]  /*eff0*/  MUFU.EX2 R0, R165 ;  /* 0x000000a500007308 */ /* 0x000e640000000800 */
[----:B------:R-:W-:Y:S05]  /*f000*/  IMAD.WIDE.U32 R78, R79, -0x2daee0ad, RZ ;  /* 0xd2511f534f4e7825 */ /* 0x000fea00078e00ff */
[----:B------:R-:W-:Y:S02]  /*f010*/  LOP3.LUT R81, R79, UR11, R118, 0x96, !PT ;  /* 0x0000000b4f517c12 */ /* 0x000fe4000f8e9676 */
[----:B------:R-:W-:Y:S01]  /*f020*/  LOP3.LUT R79, R111, UR23, R80, 0x96, !PT ;  /* 0x000000176f4f7c12 */ /* 0x000fe2000f8e9650 */
[----:B------:R-:W2:Y:S01]  /*f030*/  MUFU.EX2 R165, R207 ;  /* 0x000000cf00a57308 */ /* 0x000ea20000000800 */
[----:B----4-:R-:W-:Y:S03]  /*f040*/  F2FP.BF16.PACK_AB R133, R72, R88 ;  /* 0x000000584885723e */ /* 0x010fe600000010ff */
[----:B------:R-:W-:Y:S01]  /*f050*/  IMAD.WIDE.U32 R120, R79, -0x2daee0ad, RZ ;  /* 0xd2511f534f787825 */ /* 0x000fe200078e00ff */
[----:B------:R-:W-:Y:S04]  /*f060*/  PRMT R162, R163, 0x7632, R162 ;  /* 0x00007632a3a27816 */ /* 0x000fe800000000a2 */
[----:B------:R-:W-:Y:S01]  /*f070*/  LOP3.LUT R80, R121, UR5, R78, 0x96, !PT ;  /* 0x0000000579507c12 */ /* 0x000fe2000f8e964e */
[----:B------:R-:W-:Y:S01]  /*f080*/  IMAD.WIDE.U32 R78, R81, -0x326172a9, RZ ;  /* 0xcd9e8d57514e7825 */ /* 0x000fe200078e00ff */
[C---:B-1----:R-:W-:Y:S03]  /*f090*/  F2FP.BF16.PACK_AB R152, R0.reuse, R152 ;  /* 0x000000980098723e */ /* 0x042fe600000010ff */
[----:B------:R-:W-:Y:S01]  /*f0a0*/  FADD.FTZ R104, R0, R95 ;  /* 0x0000005f00687221 */ /* 0x000fe20000010000 */
[----:B------:R-:W-:Y:S01]  /*f0b0*/  PRMT R0, R71, 0x7632, R0 ;  /* 0x0000763247007816 */ /* 0x000fe20000000000 */
[----:B------:R-:W-:Y:S01]  /*f0c0*/  FADD.FTZ R95, R88, R99 ;  /* 0x00000063585f7221 */ /* 0x000fe20000010000 */
[----:B------:R-:W-:Y:S01]  /*f0d0*/  LOP3.LUT R126, R79, UR8, R110, 0x96, !PT ;  /* 0x000000084f7e7c12 */ /* 0x000fe2000f8e966e */
[----:B------:R-:W-:Y:S01]  /*f0e0*/  IMAD.WIDE.U32 R80, R80, -0x326172a9, RZ ;  /* 0xcd9e8d5750507825 */ /* 0x000fe200078e00ff */
[----:B------:R-:W-:Y:S01]  /*f0f0*/  PRMT R88, R71, 0x5410, R0 ;  /* 0x0000541047587816 */ /* 0x000fe20000000000 */
[----:B------:R-:W1:Y:S01]  /*f100*/  MUFU.EX2 R79, R208 ;  /* 0x000000d0004f7308 */ /* 0x000e620000000800 */
[----:B------:R-:W-:Y:S02]  /*f110*/  PRMT R155, R152, 0x7632, R155 ;  /* 0x00007632989b7816 */ /* 0x000fe4000000009b */
[----:B------:R-:W-:Y:S04]  /*f120*/  LOP3.LUT R78, R81, UR32, R78, 0x96, !PT ;  /* 0x00000020514e7c12 */ /* 0x000fe8000f8e964e */
[----:B------:R-:W-:Y:S01]  /*f130*/  LOP3.LUT R99, R78, 0xff, RZ, 0xc0, !PT ;  /* 0x000000ff4e637812 */ /* 0x000fe200078ec0ff */
[----:B-----5:R-:W-:Y:S05]  /*f140*/  @!P0 HFMA2.BF16_V2 R197, -RZ.H0_H0, RZ.H0_H0, -R71.H0_H0 ;  /* 0x200000ffffc58231 */ /* 0x020fea0000340947 */
[----:B------:R-:W-:Y:S01]  /*f150*/  PRMT R118, R197, 0x7610, R118 ;  /* 0x00007610c5767816 */ /* 0x000fe20000000076 */
[----:B------:R4:W-:Y:S01]  /*f160*/  @!P0 STL.S16 [R1+0x98], R197 ;  /* 0x000098c501008387 */ /* 0x0009e20000100600 */
[----:B--2---:R-:W-:Y:S02]  /*f170*/  @!P6 HFMA2.BF16_V2 R149, -RZ.H0_H0, RZ.H0_H0, -R159.H0_H0 ;  /* 0x200000ffff95e231 */ /* 0x004fe4000034099f */
[----:B------:R-:W-:Y:S02]  /*f180*/  @!P0 PRMT R71, R118, 0x5410, RZ ;  /* 0x0000541076478816 */ /* 0x000fe400000000ff */
[----:B------:R-:W-:Y:S01]  /*f190*/  ISETP.GE.U32.AND P0, PT, R217, R99, PT ;  /* 0x00000063d900720c */ /* 0x000fe20003f06070 */
[----:B------:R-:W-:Y:S01]  /*f1a0*/  @!P5 HFMA2.BF16_V2 R143, -RZ.H0_H0, RZ.H0_H0, -R158.H0_H0 ;  /* 0x200000ffff8fd231 */ /* 0x000fe2000034099e */
[----:B------:R-:W-:Y:S01]  /*f1b0*/  PRMT R167, R149, 0x7610, R167 ;  /* 0x0000761095a77816 */ /* 0x000fe200000000a7 */
[----:B------:R2:W-:Y:S01]  /*f1c0*/  STG.E.U16 [R188.64+0x10], R71 ;  /* 0x00001047bc007986 */ /* 0x0005e2000c101510 */
[----:B------:R-:W-:Y:S01]  /*f1d0*/  PRMT R99, R100, 0x7632, R99 ;  /* 0x0000763264637816 */ /* 0x000fe20000000063 */
[----:B---3--:R-:W-:Y:S01]  /*f1e0*/  @!P2 HFMA2.BF16_V2 R142, -RZ.H0_H0, RZ.H0_H0, -R0.H0_H0 ;  /* 0x200000ffff8ea231 */ /* 0x008fe20000340900 */
[----:B------:R-:W-:Y:S04]  /*f1f0*/  PRMT R138, R143, 0x7610, R138 ;  /* 0x000076108f8a7816 */ /* 0x000fe8000000008a */
[----:B------:R-:W-:Y:S03]  /*f200*/  PRMT R161, R142, 0x7610, R161 ;  /* 0x000076108ea17816 */ /* 0x000fe600000000a1 */
[----:B------:R-:W-:Y:S01]  /*f210*/  @!P0 HFMA2.BF16_V2 R193, -RZ.H0_H0, RZ.H0_H0, -R102.H0_H0 ;  /* 0x200000ffffc18231 */ /* 0x000fe20000340966 */
[----:B------:R-:W-:Y:S02]  /*f220*/  @!P2 PRMT R0, R161, 0x5410, RZ ;  /* 0x00005410a100a816 */ /* 0x000fe400000000ff */
[----:B------:R-:W3:Y:S02]  /*f230*/  MUFU.EX2 R161, R212 ;  /* 0x000000d400a17308 */ /* 0x000ee40000000800 */
[----:B------:R-:W-:Y:S01]  /*f240*/  PRMT R111, R193, 0x7610, R111 ;  /* 0x00007610c16f7816 */ /* 0x000fe2000000006f */
[----:B------:R5:W-:Y:S01]  /*f250*/  @!P0 STL.S16 [R1+0xa0], R193 ;  /* 0x0000a0c101008387 */ /* 0x000be20000100600 */
[----:B----4-:R-:W-:Y:S01]  /*f260*/  FADD.FTZ R197, R72, R95 ;  /* 0x0000005f48c57221 */ /* 0x010fe20000010000 */
[----:B------:R-:W-:Y:S02]  /*f270*/  PRMT R72, R127, 0x7610, R72 ;  /* 0x000076107f487816 */ /* 0x000fe40000000048 */
[----:B------:R-:W-:Y:S01]  /*f280*/  @!P0 PRMT R102, R111, 0x5410, RZ ;  /* 0x000054106f668816 */ /* 0x000fe200000000ff */
[----:B------:R4:W-:Y:S01]  /*f290*/  @!P6 STL.S16 [R1+0xac], R149 ;  /* 0x0000ac950100e387 */ /* 0x0009e20000100600 */
[----:B------:R-:W-:Y:S02]  /*f2a0*/  PRMT R111, R159, 0x5410, R158 ;  /* 0x000054109f6f7816 */ /* 0x000fe4000000009e */
[----:B------:R-:W-:Y:S01]  /*f2b0*/  @!P5 PRMT R158, R138, 0x5410, RZ ;  /* 0x000054108a9ed816 */ /* 0x000fe200000000ff */
[----:B------:R-:W-:Y:S01]  /*f2c0*/  @!P5 STL.S16 [R1+0xa8], R143 ;  /* 0x0000a88f0100d387 */ /* 0x000fe20000100600 */
[----:B------:R-:W-:Y:S01]  /*f2d0*/  @!P6 PRMT R159, R167, 0x5410, RZ ;  /* 0x00005410a79fe816 */ /* 0x000fe200000000ff */
[----:B--2---:R-:W-:Y:S01]  /*f2e0*/  FADD.FTZ R71, R165, R103 ;  /* 0x00000067a5477221 */ /* 0x004fe20000010000 */
[----:B-1----:R-:W-:Y:S01]  /*f2f0*/  F2FP.BF16.PACK_AB R165, R79, R165 ;  /* 0x000000a54fa5723e */ /* 0x002fe200000010ff */
[----:B------:R-:W-:Y:S01]  /*f300*/  @!P2 STL.S16 [R1+0xa4], R142 ;  /* 0x0000a48e0100a387 */ /* 0x000fe20000100600 */
[----:B------:R-:W-:Y:S01]  /*f310*/  ISETP.GE.U32.AND P6, PT, R217, R114, PT ;  /* 0x00000072d900720c */ /* 0x000fe20003fc6070 */
[----:B------:R-:W-:Y:S01]  /*f320*/  FADD.FTZ R206, R79, R71 ;  /* 0x000000474fce7221 */ /* 0x000fe20000010000 */
[----:B------:R-:W-:Y:S01]  /*f330*/  LOP3.LUT R71, R82, 0xffff, RZ, 0xc0, !PT ;  /* 0x0000ffff52477812 */ /* 0x000fe200078ec0ff */
[----:B------:R1:W-:Y:S01]  /*f340*/  STG.E.U16 [R188.64+0x12], R0 ;  /* 0x00001200bc007986 */ /* 0x0003e2000c101510 */
[----:B------:R-:W-:Y:S02]  /*f350*/  PRMT R164, R165, 0x7632, R164 ;  /* 0x00007632a5a47816 */ /* 0x000fe400000000a4 */
[----:B------:R-:W-:Y:S01]  /*f360*/  SHF.R.U32.HI R71, RZ, 0x8, R71 ;  /* 0x00000008ff477819 */ /* 0x000fe20000011647 */
[----:B------:R-:W-:Y:S01]  /*f370*/  STG.E.U16 [R168.64+0x22], R73 ;  /* 0x00002249a8007986 */ /* 0x000fe2000c101510 */
[----:B------:R-:W-:Y:S02]  /*f380*/  PRMT R95, R94, 0x7632, R95 ;  /* 0x000076325e5f7816 */ /* 0x000fe4000000005f */
[----:B------:R-:W-:Y:S01]  /*f390*/  LOP3.LUT R71, R71, 0xffff, RZ, 0xc0, !PT ;  /* 0x0000ffff47477812 */ /* 0x000fe200078ec0ff */
[----:B------:R2:W-:Y:S01]  /*f3a0*/  STG.E.U16 [R168.64+0x20], R74 ;  /* 0x0000204aa8007986 */ /* 0x0005e2000c101510 */
[----:B-----5:R-:W-:Y:S02]  /*f3b0*/  MUFU.EX2 R193, R225 ;  /* 0x000000e100c17308 */ /* 0x020fe40000000800 */
[----:B------:R-:W-:Y:S02]  /*f3c0*/  ISETP.GE.U32.AND P1, PT, R217, R71, PT ;  /* 0x00000047d900720c */ /* 0x000fe40003f26070 */
[----:B------:R-:W-:Y:S01]  /*f3d0*/  LOP3.LUT R71, R78, 0xffff, RZ, 0xc0, !PT ;  /* 0x0000ffff4e477812 */ /* 0x000fe200078ec0ff */
[----:B----4-:R4:W5:Y:S03]  /*f3e0*/  LDL.S16 R149, [R1+0x94] ;  /* 0x0000940001957983 */ /* 0x0109660000100600 */
[----:B------:R-:W-:Y:S04]  /*f3f0*/  SHF.R.U32.HI R71, RZ, 0x8, R71 ;  /* 0x00000008ff477819 */ /* 0x000fe80000011647 */
[----:B------:R-:W-:Y:S04]  /*f400*/  LOP3.LUT R71, R71, 0xffff, RZ, 0xc0, !PT ;  /* 0x0000ffff47477812 */ /* 0x000fe800078ec0ff */
[----:B------:R-:W-:Y:S01]  /*f410*/  ISETP.GE.U32.AND P0, PT, R217, R71, PT ;  /* 0x00000047d900720c */ /* 0x000fe20003f06070 */
[----:B-1----:R-:W1:Y:S01]  /*f420*/  MUFU.EX2 R0, R209 ;  /* 0x000000d100007308 */ /* 0x002e620000000800 */
[----:B--2---:R-:W-:Y:S11]  /*f430*/  SHF.R.U32.HI R74, RZ, 0x18, R90 ;  /* 0x00000018ff4a7819 */ /* 0x004ff6000001165a */
[----:B------:R-:W-:Y:S05]  /*f440*/  @!P0 HFMA2.BF16_V2 R139, -RZ.H0_H0, RZ.H0_H0, -R157.H0_H0 ;  /* 0x200000ffff8b8231 */ /* 0x000fea000034099d */
[----:B------:R-:W-:Y:S01]  /*f450*/  PRMT R71, R139, 0x7610, R71 ;  /* 0x000076108b477816 */ /* 0x000fe20000000047 */
[----:B------:R2:W-:Y:S03]  /*f460*/  @!P0 STL.S16 [R1+0x9c], R139 ;  /* 0x00009c8b01008387 */ /* 0x0005e60000100600 */
[----:B------:R-:W-:Y:S01]  /*f470*/  @!P0 PRMT R157, R71, 0x5410, RZ ;  /* 0x00005410479d8816 */ /* 0x000fe200000000ff */
[----:B------:R4:W4:Y:S01]  /*f480*/  LDL.S16 R143, [R1+0x74] ;  /* 0x00007400018f7983 */ /* 0x0009220000100600 */
[----:B------:R-:W-:Y:S03]  /*f490*/  SHF.R.U32.HI R71, RZ, 0x18, R87 ;  /* 0x00000018ff477819 */ /* 0x000fe60000011657 */
[----:B------:R4:W4:Y:S01]  /*f4a0*/  LDL.S16 R142, [R1+0x70] ;  /* 0x00007000018e7983 */ /* 0x0009220000100600 */
[C---:B------:R-:W-:Y:S02]  /*f4b0*/  ISETP.GE.U32.AND P0, PT, R217.reuse, R71, PT ;  /* 0x00000047d900720c */ /* 0x040fe40003f06070 */
[----:B------:R-:W-:Y:S01]  /*f4c0*/  LOP3.LUT R71, R80, 0xff, RZ, 0xc0, !PT ;  /* 0x000000ff50477812 */ /* 0x000fe200078ec0ff */
[----:B------:R4:W4:Y:S03]  /*f4d0*/  LDL.S16 R118, [R1+0x78] ;  /* 0x0000780001767983 */ /* 0x0009260000100600 */
[----:B------:R-:W-:Y:S01]  /*f4e0*/  ISETP.GE.U32.AND P5, PT, R217, R71, PT ;  /* 0x00000047d900720c */ /* 0x000fe20003fa6070 */
[----:B------:R4:W4:Y:S01]  /*f4f0*/  LDL.S16 R138, [R1+0x6c] ;  /* 0x00006c00018a7983 */ /* 0x0009220000100600 */
[----:B---3--:R-:W-:Y:S01]  /*f500*/  FADD.FTZ R71, R161, R107 ;  /* 0x0000006ba1477221 */ /* 0x008fe20000010000 */
[C---:B-1----:R-:W-:Y:S03]  /*f510*/  F2FP.BF16.PACK_AB R161, R0.reuse, R161 ;  /* 0x000000a100a1723e */ /* 0x042fe600000010ff */
[--C-:B------:R-:W-:Y:S01]  /*f520*/  FADD.FTZ R203, R0, R71.reuse ;  /* 0x0000004700cb7221 */ /* 0x100fe20000010000 */
[----:B------:R-:W-:Y:S02]  /*f530*/  @P0 LOP3.LUT R187, R187, 0x1000, RZ, 0xfc, !PT ;  /* 0x00001000bbbb0812 */ /* 0x000fe400078efcff */
[----:B------:R-:W-:Y:S01]  /*f540*/  ISETP.GE.U32.AND P0, PT, R217, R122, PT ;  /* 0x0000007ad900720c */ /* 0x000fe20003f06070 */
[----:B--2---:R1:W2:Y:S01]  /*f550*/  LDL.S16 R139, [R1+0x7c] ;  /* 0x00007c00018b7983 */ /* 0x0042a20000100600 */
[----:B------:R-:W-:Y:S02]  /*f560*/  PRMT R71, R127, 0x7632, R71 ;  /* 0x000076327f477816 */ /* 0x000fe40000000047 */
[----:B------:R-:W-:Y:S02]  /*f570*/  SHF.R.U32.HI R0, RZ, 0x10, R87 ;  /* 0x00000010ff007819 */ /* 0x000fe40000011657 */
[----:B------:R-:W-:Y:S02]  /*f580*/  PRMT R122, R165, 0x5410, R164 ;  /* 0x00005410a57a7816 */ /* 0x000fe400000000a4 */
[----:B------:R-:W-:Y:S02]  /*f590*/  LOP3.LUT R0, R0, 0xff, RZ, 0xc0, !PT ;  /* 0x000000ff00007812 */ /* 0x000fe400078ec0ff */
[----:B------:R-:W-:Y:S02]  /*f5a0*/  PRMT R156, R161, 0x7632, R156 ;  /* 0x00007632a19c7816 */ /* 0x000fe4000000009c */
[----:B------:R-:W-:Y:S02]  /*f5b0*/  ISETP.GE.U32.AND P2, PT, R217, R0, PT ;  /* 0x00000000d900720c */ /* 0x000fe40003f46070 */
[----:B------:R-:W-:Y:S02]  /*f5c0*/  LOP3.LUT R0, R80, 0xffff, RZ, 0xc0, !PT ;  /* 0x0000ffff50007812 */ /* 0x000fe400078ec0ff */
[----:B------:R-:W-:Y:S02]  /*f5d0*/  SHF.R.U32.HI R81, RZ, 0x10, R80 ;  /* 0x00000010ff517819 */ /* 0x000fe40000011650 */
[----:B------:R-:W-:Y:S02]  /*f5e0*/  SHF.R.U32.HI R0, RZ, 0x8, R0 ;  /* 0x00000008ff007819 */ /* 0x000fe40000011600 */
[----:B------:R-:W-:Y:S02]  /*f5f0*/  SHF.R.U32.HI R80, RZ, 0x18, R80 ;  /* 0x00000018ff507819 */ /* 0x000fe40000011650 */
[----:B------:R-:W-:Y:S01]  /*f600*/  LOP3.LUT R0, R0, 0xffff, RZ, 0xc0, !PT ;  /* 0x0000ffff00007812 */ /* 0x000fe200078ec0ff */
[----:B-----5:R-:W-:Y:S05]  /*f610*/  @!P5 HFMA2.BF16_V2 R149, -RZ.H0_H0, RZ.H0_H0, -R163.H0_H0 ;  /* 0x200000ffff95d231 */ /* 0x020fea00003409a3 */
[----:B------:R-:W-:Y:S01]  /*f620*/  PRMT R107, R149, 0x7610, R107 ;  /* 0x00007610956b7816 */ /* 0x000fe2000000006b */
[----:B------:R3:W-:Y:S02]  /*f630*/  @!P5 STL.S16 [R1+0x94], R149 ;  /* 0x000094950100d387 */ /* 0x0007e40000100600 */
[----:B---3--:R-:W3:Y:S01]  /*f640*/  MUFU.EX2 R149, R205 ;  /* 0x000000cd00957308 */ /* 0x008ee20000000800 */
[----:B----4-:R-:W-:Y:S02]  /*f650*/  @!P0 HFMA2.BF16_V2 R143, -RZ.H0_H0, RZ.H0_H0, -R165.H0_H0 ;  /* 0x200000ffff8f8231 */ /* 0x010fe400003409a5 */
[----:B------:R-:W-:Y:S03]  /*f660*/  @!P1 HFMA2.BF16_V2 R142, -RZ.H0_H0, RZ.H0_H0, -R164.H0_H0 ;  /* 0x200000ffff8e9231 */ /* 0x000fe600003409a4 */
[----:B------:R-:W-:Y:S01]  /*f670*/  PRMT R103, R143, 0x7610, R103 ;  /* 0x000076108f677816 */ /* 0x000fe20000000067 */
[----:B------:R-:W-:Y:S01]  /*f680*/  @!P0 STL.S16 [R1+0x74], R143 ;  /* 0x0000748f01008387 */ /* 0x000fe20000100600 */
[----:B------:R-:W-:Y:S02]  /*f690*/  @!P3 HFMA2.BF16_V2 R118, -RZ.H0_H0, RZ.H0_H0, -R71.H0_H0 ;  /* 0x200000ffff76b231 */ /* 0x000fe40000340947 */
[----:B------:R-:W-:Y:S01]  /*f6a0*/  @!P0 PRMT R165, R103, 0x5410, RZ ;  /* 0x0000541067a58816 */ /* 0x000fe200000000ff */
[----:B------:R-:W-:Y:S01]  /*f6b0*/  @!P1 STL.S16 [R1+0x70], R142 ;  /* 0x0000708e01009387 */ /* 0x000fe20000100600 */
[----:B------:R-:W-:Y:S02]  /*f6c0*/  PRMT R103, R72, 0x5410, R71 ;  /* 0x0000541048677816 */ /* 0x000fe40000000047 */
[----:B------:R-:W-:Y:S02]  /*f6d0*/  PRMT R128, R118, 0x7610, R128 ;  /* 0x0000761076807816 */ /* 0x000fe40000000080 */
[----:B------:R-:W-:Y:S02]  /*f6e0*/  PRMT R79, R142, 0x7610, R79 ;  /* 0x000076108e4f7816 */ /* 0x000fe4000000004f */
[----:B------:R-:W-:Y:S02]  /*f6f0*/  @!P3 PRMT R71, R128, 0x5410, RZ ;  /* 0x000054108047b816 */ /* 0x000fe400000000ff */
[----:B------:R-:W-:Y:S02]  /*f700*/  LOP3.LUT P0, RZ, R187, 0x1000, RZ, 0xc0, !PT ;  /* 0x00001000bbff7812 */ /* 0x000fe4000780c0ff */
[----:B------:R-:W-:Y:S01]  /*f710*/  @!P1 PRMT R164, R79, 0x5410, RZ ;  /* 0x000054104fa49816 */ /* 0x000fe200000000ff */
[----:B--2---:R-:W-:Y:S01]  /*f720*/  @!P4 HFMA2.BF16_V2 R139, -RZ.H0_H0, RZ.H0_H0, -R72.H0_H0 ;  /* 0x200000ffff8bc231 */ /* 0x004fe20000340948 */
[----:B------:R-:W-:Y:S01]  /*f730*/  LOP3.LUT R187, R187, 0xfffffbff, RZ, 0xc0, !PT ;  /* 0xfffffbffbbbb7812 */ /* 0x000fe200078ec0ff */
[----:B------:R2:W-:Y:S01]  /*f740*/  STG.E.U16 [R170.64+0x22], R71 ;  /* 0x00002247aa007986 */ /* 0x0005e2000c101510 */
[----:B------:R-:W-:Y:S01]  /*f750*/  SHF.R.U32.HI R79, RZ, 0x10, R90 ;  /* 0x00000010ff4f7819 */ /* 0x000fe2000001165a */
[----:B---3--:R-:W-:Y:S01]  /*f760*/  FADD.FTZ R73, R149, R104 ;  /* 0x0000006895497221 */ /* 0x008fe20000010000 */
[----:B------:R-:W-:Y:S01]  /*f770*/  PRMT R136, R139, 0x7610, R136 ;  /* 0x000076108b887816 */ /* 0x000fe20000000088 */
[----:B------:R-:W-:Y:S01]  /*f780*/  @!P4 STL.S16 [R1+0x7c], R139 ;  /* 0x00007c8b0100c387 */ /* 0x000fe20000100600 */
[----:B------:R-:W-:Y:S02]  /*f790*/  LOP3.LUT R79, R79, 0xff, RZ, 0xc0, !PT ;  /* 0x000000ff4f4f7812 */ /* 0x000fe400078ec0ff */
[----:B------:R-:W-:Y:S01]  /*f7a0*/  @!P4 PRMT R72, R136, 0x5410, RZ ;  /* 0x000054108848c816 */ /* 0x000fe200000000ff */
[----:B------:R3:W-:Y:S04]  /*f7b0*/  @!P3 STL.S16 [R1+0x78], R118 ;  /* 0x000078760100b387 */ /* 0x0007e80000100600 */
[----:B------:R-:W-:Y:S04]  /*f7c0*/  STG.E.U16 [R170.64+0x20], R72 ;  /* 0x00002048aa007986 */ /* 0x000fe8000c101510 */
[----:B------:R-:W-:Y:S04]  /*f7d0*/  STG.E.U16 [R190.64+0x1e], R76 ;  /* 0x00001e4cbe007986 */ /* 0x000fe8000c101510 */
[----:B------:R-:W-:Y:S01]  /*f7e0*/  STG.E.U16 [R190.64+0x20], R75 ;  /* 0x0000204bbe007986 */ /* 0x000fe2000c101510 */
[----:B--2---:R-:W-:Y:S02]  /*f7f0*/  SHF.R.U32.HI R71, RZ, 0x10, R124 ;  /* 0x00000010ff477819 */ /* 0x004fe4000001167c */
[----:B---3--:R-:W-:Y:S02]  /*f800*/  PRMT R118, R163, 0x5410, R162 ;  /* 0x00005410a3767816 */ /* 0x008fe400000000a2 */
[----:B------:R-:W-:Y:S02]  /*f810*/  @!P5 PRMT R163, R107, 0x5410, RZ ;  /* 0x000054106ba3d816 */ /* 0x000fe400000000ff */
[C---:B------:R-:W-:Y:S01]  /*f820*/  ISETP.GE.U32.AND P5, PT, R217.reuse, R0, PT ;  /* 0x00000000d900720c */ /* 0x040fe20003fa6070 */
[----:B------:R1:W2:Y:S11]  /*f830*/  LDL.S16 R107, [R1+0x88] ;  /* 0x00008800016b7983 */ /* 0x0002b60000100600 */
[----:B------:R-:W-:Y:S01]  /*f840*/  @!UPT UIADD3 URZ, URZ, URZ, URZ ;  /* 0x0000003f3f3ff290 */ /* 0x000fe2000fffe03f */
[----:B------:R-:W-:Y:S05]  /*f850*/  @!P5 HFMA2.BF16_V2 R138, -RZ.H0_H0, RZ.H0_H0, -R162.H0_H0 ;  /* 0x200000ffff8ad231 */ /* 0x000fea00003409a2 */
[----:B------:R-:W-:Y:S01]  /*f860*/  PRMT R0, R138, 0x7610, R0 ;  /* 0x000076108a007816 */ /* 0x000fe20000000000 */
[----:B------:R3:W-:Y:S03]  /*f870*/  @!P5 STL.S16 [R1+0x6c], R138 ;  /* 0x00006c8a0100d387 */ /* 0x0007e60000100600 */
[----:B------:R-:W-:Y:S01]  /*f880*/  @!P5 PRMT R162, R0, 0x5410, RZ ;  /* 0x0000541000a2d816 */ /* 0x000fe200000000ff */
[----:B------:R1:W4:Y:S01]  /*f890*/  LDL.S16 R139, [R1+0x84] ;  /* 0x00008400018b7983 */ /* 0x0003220000100600 */
[----:B------:R-:W-:Y:S03]  /*f8a0*/  SHF.R.U32.HI R0, RZ, 0x8, R117 ;  /* 0x00000008ff007819 */ /* 0x000fe60000011675 */
[----:B------:R1:W5:Y:S01]  /*f8b0*/  LDL.S16 R136, [R1+0x90] ;  /* 0x0000900001887983 */ /* 0x0003620000100600 */
[----:B------:R-:W-:Y:S04]  /*f8c0*/  LOP3.LUT R0, R0, 0xffff, RZ, 0xc0, !PT ;  /* 0x0000ffff00007812 */ /* 0x000fe800078ec0ff */
[C---:B------:R-:W-:Y:S02]  /*f8d0*/  ISETP.GE.U32.AND P5, PT, R217.reuse, R0, PT ;  /* 0x00000000d900720c */ /* 0x040fe40003fa6070 */
[----:B------:R-:W1:Y:S01]  /*f8e0*/  MUFU.EX2 R0, R204 ;  /* 0x000000cc00007308 */ /* 0x000e620000000800 */
[----:B---3--:R3:W3:Y:S01]  /*f8f0*/  LDL.S16 R138, [R1+0x80] ;  /* 0x00008000018a7983 */ /* 0x0086e20000100600 */
[C---:B-1----:R-:W-:Y:S01]  /*f900*/  F2FP.BF16.PACK_AB R149, R0.reuse, R149 ;  /* 0x000000950095723e */ /* 0x042fe200000010ff */
[----:B------:R-:W-:Y:S01]  /*f910*/  FADD.FTZ R202, R0, R73 ;  /* 0x0000004900ca7221 */ /* 0x000fe20000010000 */
[----:B------:R-:W-:Y:S02]  /*f920*/  SHF.R.U32.HI R73, RZ, 0x18, R124 ;  /* 0x00000018ff497819 */ /* 0x000fe4000001167c */
[C---:B------:R-:W-:Y:S02]  /*f930*/  PRMT R0, R2.reuse, 0x7632, R0 ;  /* 0x0000763202007816 */ /* 0x040fe40000000000 */
[----:B------:R-:W-:Y:S02]  /*f940*/  ISETP.GE.U32.AND P3, PT, R217, R73, PT ;  /* 0x00000049d900720c */ /* 0x000fe40003f66070 */
[----:B------:R-:W-:Y:S11]  /*f950*/  PRMT R148, R149, 0x7632, R148 ;  /* 0x0000763295947816 */ /* 0x000ff60000000094 */
[----:B------:R-:W-:Y:S02]  /*f960*/  @P3 LOP3.LUT R187, R187, 0x400, RZ, 0xfc, !PT ;  /* 0x00000400bbbb3812 */ /* 0x000fe400078efcff */
[----:B------:R-:W-:Y:S02]  /*f970*/  ISETP.GE.U32.AND P3, PT, R217, R74, PT ;  /* 0x0000004ad900720c */ /* 0x000fe40003f66070 */
[----:B------:R-:W-:Y:S01]  /*f980*/  LOP3.LUT R187, R187, 0xfffffeff, RZ, 0xc0, !PT ;  /* 0xfffffeffbbbb7812 */ /* 0x000fe200078ec0ff */
[----:B--2---:R-:W-:Y:S05]  /*f990*/  @!P2 HFMA2.BF16_V2 R107, -RZ.H0_H0, RZ.H0_H0, -R2.H0_H0 ;  /* 0x200000ffff6ba231 */ /* 0x004fea0000340902 */
[----:B------:R-:W-:Y:S01]  /*f9a0*/  PRMT R127, R107, 0x7610, R127 ;  /* 0x000076106b7f7816 */ /* 0x000fe2000000007f */
[----:B------:R1:W-:Y:S04]  /*f9b0*/  @!P2 STL.S16 [R1+0x88], R107 ;  /* 0x0000886b0100a387 */ /* 0x0003e80000100600 */
[----:B------:R2:W2:Y:S01]  /*f9c0*/  LDL.S16 R73, [R1+0x8c] ;  /* 0x00008c0001497983 */ /* 0x0004a20000100600 */
[----:B----4-:R-:W-:Y:S02]  /*f9d0*/  @!P0 HFMA2.BF16_V2 R139, -RZ.H0_H0, RZ.H0_H0, -R0.H0_H0 ;  /* 0x200000ffff8b8231 */ /* 0x010fe40000340900 */
[----:B-----5:R-:W-:Y:S03]  /*f9e0*/  @!P6 HFMA2.BF16_V2 R136, -RZ.H0_H0, RZ.H0_H0, -R160.H0_H0 ;  /* 0x200000ffff88e231 */ /* 0x020fe600003409a0 */
[----:B------:R-:W-:Y:S01]  /*f9f0*/  @!P0 STL.S16 [R1+0x84], R139 ;  /* 0x0000848b01008387 */ /* 0x000fe20000100600 */
[----:B-1----:R-:W-:Y:S02]  /*fa00*/  PRMT R107, R2, 0x5410, R0 ;  /* 0x00005410026b7816 */ /* 0x002fe40000000000 */
[----:B------:R-:W-:Y:S01]  /*fa10*/  @!P2 PRMT R2, R127, 0x5410, RZ ;  /* 0x000054107f02a816 */ /* 0x000fe200000000ff */
[----:B------:R-:W-:Y:S01]  /*fa20*/  IMAD.WIDE.U32 R126, R126, -0x2daee0ad, RZ ;  /* 0xd2511f537e7e7825 */ /* 0x000fe200078e00ff */
[----:B------:R-:W-:Y:S03]  /*fa30*/  PRMT R135, R136, 0x7610, R135 ;  /* 0x0000761088877816 */ /* 0x000fe60000000087 */
[----:B------:R1:W-:Y:S01]  /*fa40*/  STG.E.U16 [R188.64+0x20], R2 ;  /* 0x00002002bc007986 */ /* 0x0003e2000c101510 */
[--C-:B------:R-:W-:Y:S02]  /*fa50*/  LOP3.LUT R128, R127, UR31, R120.reuse, 0x96, !PT ;  /* 0x0000001f7f807c12 */ /* 0x100fe4000f8e9678 */
[----:B------:R-:W-:Y:S02]  /*fa60*/  PRMT R120, R139, 0x7610, R120 ;  /* 0x000076108b787816 */ /* 0x000fe40000000078 */
[----:B------:R-:W-:Y:S02]  /*fa70*/  LOP3.LUT R72, R128, 0xff, RZ, 0xc0, !PT ;  /* 0x000000ff80487812 */ /* 0x000fe400078ec0ff */
[----:B------:R-:W-:Y:S02]  /*fa80*/  @!P0 PRMT R0, R120, 0x5410, RZ ;  /* 0x0000541078008816 */ /* 0x000fe400000000ff */
[----:B------:R-:W-:Y:S02]  /*fa90*/  ISETP.GE.U32.AND P1, PT, R217, R72, PT ;  /* 0x00000048d900720c */ /* 0x000fe40003f26070 */
[--C-:B------:R-:W-:Y:S01]  /*faa0*/  SHF.R.U32.HI R72, RZ, 0x10, R84.reuse ;  /* 0x00000010ff487819 */ /* 0x100fe20000011654 */
[----:B------:R4:W-:Y:S01]  /*fab0*/  STG.E.U16 [R188.64+0x22], R0 ;  /* 0x00002200bc007986 */ /* 0x0009e2000c101510 */
[----:B------:R-:W-:Y:S02]  /*fac0*/  SHF.R.U32.HI R84, RZ, 0x18, R84 ;  /* 0x00000018ff547819 */ /* 0x000fe40000011654 */
[----:B------:R-:W-:Y:S01]  /*fad0*/  LOP3.LUT R72, R72, 0xff, RZ, 0xc0, !PT ;  /* 0x000000ff48487812 */ /* 0x000fe200078ec0ff */
[----:B------:R-:W-:Y:S04]  /*fae0*/  STG.E.U16 [R168.64+0x30], R77 ;  /* 0x0000304da8007986 */ /* 0x000fe8000c101510 */
[----:B------:R-:W-:Y:S02]  /*faf0*/  STG.E.U16 [R168.64+0x32], R92 ;  /* 0x0000325ca8007986 */ /* 0x000fe4000c101510 */
[----:B------:R-:W-:Y:S01]  /*fb00*/  @P1 LOP3.LUT R187, R187, 0x100, RZ, 0xfc, !PT ;  /* 0x00000100bbbb1812 */ /* 0x000fe200078efcff */
[----:B---3--:R-:W-:Y:S03]  /*fb10*/  @!P1 HFMA2.BF16_V2 R138, -RZ.H0_H0, RZ.H0_H0, -R161.H0_H0 ;  /* 0x200000ffff8a9231 */ /* 0x008fe600003409a1 */
[----:B------:R-:W-:Y:S02]  /*fb20*/  LOP3.LUT R187, R187, 0xfffffdff, RZ, 0xc0, !PT ;  /* 0xfffffdffbbbb7812 */ /* 0x000fe400078ec0ff */
[----:B-1----:R-:W-:Y:S01]  /*fb30*/  LOP3.LUT R2, R71, 0xff, RZ, 0xc0, !PT ;  /* 0x000000ff47027812 */ /* 0x002fe200078ec0ff */
[----:B------:R-:W-:Y:S01]  /*fb40*/  @!P1 STL.S16 [R1+0x80], R138 ;  /* 0x0000808a01009387 */ /* 0x000fe20000100600 */
[----:B------:R-:W-:Y:S02]  /*fb50*/  @P6 LOP3.LUT R187, R187, 0x200, RZ, 0xfc, !PT ;  /* 0x00000200bbbb6812 */ /* 0x000fe400078efcff */
[----:B------:R-:W-:Y:S01]  /*fb60*/  ISETP.GE.U32.AND P4, PT, R217, R2, PT ;  /* 0x00000002d900720c */ /* 0x000fe20003f86070 */
[----:B------:R1:W-:Y:S01]  /*fb70*/  @!P6 STL.S16 [R1+0x90], R136 ;  /* 0x000090880100e387 */ /* 0x0003e20000100600 */
[----:B------:R-:W-:Y:S02]  /*fb80*/  LOP3.LUT R187, R187, 0xfffff7ff, RZ, 0xc0, !PT ;  /* 0xfffff7ffbbbb7812 */ /* 0x000fe400078ec0ff */
[----:B------:R-:W-:Y:S02]  /*fb90*/  PRMT R2, R132, 0x7610, R2 ;  /* 0x0000761084027816 */ /* 0x000fe40000000002 */
[----:B------:R-:W-:Y:S02]  /*fba0*/  @P5 LOP3.LUT R187, R187, 0x800, RZ, 0xfc, !PT ;  /* 0x00000800bbbb5812 */ /* 0x000fe400078efcff */
[----:B------:R-:W-:Y:S02]  /*fbb0*/  PRMT R137, R138, 0x7610, R137 ;  /* 0x000076108a897816 */ /* 0x000fe40000000089 */
[----:B------:R-:W-:Y:S02]  /*fbc0*/  PRMT R71, R132, 0x7632, R71 ;  /* 0x0000763284477816 */ /* 0x000fe40000000047 */
[C---:B------:R-:W-:Y:S02]  /*fbd0*/  ISETP.GE.U32.AND P6, PT, R217.reuse, R72, PT ;  /* 0x00000048d900720c */ /* 0x040fe40003fc6070 */
[----:B------:R-:W-:Y:S02]  /*fbe0*/  ISETP.GE.U32.AND P1, PT, R217, R84, PT ;  /* 0x00000054d900720c */ /* 0x000fe40003f26070 */
[----:B----4-:R-:W-:Y:S04]  /*fbf0*/  LOP3.LUT R0, R128, 0xffff, RZ, 0xc0, !PT ;  /* 0x0000ffff80007812 */ /* 0x010fe800078ec0ff */
[----:B------:R-:W-:Y:S04]  /*fc00*/  SHF.R.U32.HI R0, RZ, 0x8, R0 ;  /* 0x00000008ff007819 */ /* 0x000fe80000011600 */
[----:B------:R-:W-:Y:S01]  /*fc10*/  LOP3.LUT R0, R0, 0xffff, RZ, 0xc0, !PT ;  /* 0x0000ffff00007812 */ /* 0x000fe200078ec0ff */
[----:B--2---:R-:W-:Y:S05]  /*fc20*/  @!P5 HFMA2.BF16_V2 R73, -RZ.H0_H0, RZ.H0_H0, -R166.H0_H0 ;  /* 0x200000ffff49d231 */ /* 0x004fea00003409a6 */
[----:B------:R-:W-:Y:S01]  /*fc30*/  PRMT R134, R73, 0x7610, R134 ;  /* 0x0000761049867816 */ /* 0x000fe20000000086 */
[----:B------:R2:W-:Y:S01]  /*fc40*/  @!P5 STL.S16 [R1+0x8c], R73 ;  /* 0x00008c490100d387 */ /* 0x0005e20000100600 */
[----:B------:R-:W-:Y:S03]  /*fc50*/  ISETP.GE.U32.AND P5, PT, R217, R79, PT ;  /* 0x0000004fd900720c */ /* 0x000fe60003fa6070 */
[----:B-1----:R1:W3:Y:S04]  /*fc60*/  LDL.S16 R136, [R1+0x68] ;  /* 0x0000680001887983 */ /* 0x0022e80000100600 */
[----:B------:R1:W4:Y:S04]  /*fc70*/  LDL.S16 R167, [R1+0x64] ;  /* 0x0000640001a77983 */ /* 0x0003280000100600 */
[----:B------:R1:W5:Y:S04]  /*fc80*/  LDL.S16 R143, [R1+0x58] ;  /* 0x00005800018f7983 */ /* 0x0003680000100600 */
[----:B------:R1:W5:Y:S04]  /*fc90*/  LDL.S16 R120, [R1+0x54] ;  /* 0x0000540001787983 */ /* 0x0003680000100600 */
[----:B------:R1:W5:Y:S04]  /*fca0*/  LDL.S16 R142, [R1+0x60] ;  /* 0x00006000018e7983 */ /* 0x0003680000100600 */
[----:B------:R1:W5:Y:S01]  /*fcb0*/  LDL.S16 R139, [R1+0x5c] ;  /* 0x00005c00018b7983 */ /* 0x0003620000100600 */
[--C-:B--2---:R-:W-:Y:S02]  /*fcc0*/  SHF.R.U32.HI R73, RZ, 0x10, R78.reuse ;  /* 0x00000010ff497819 */ /* 0x104fe4000001164e */
[----:B------:R-:W-:Y:S01]  /*fcd0*/  SHF.R.U32.HI R78, RZ, 0x18, R78 ;  /* 0x00000018ff4e7819 */ /* 0x000fe2000001164e */
[----:B------:R1:W2:Y:S01]  /*fce0*/  LDL.S16 R138, [R1+0x50] ;  /* 0x00005000018a7983 */ /* 0x0002a20000100600 */
[----:B------:R-:W-:Y:S02]  /*fcf0*/  LOP3.LUT R73, R73, 0xff, RZ, 0xc0, !PT ;  /* 0x000000ff49497812 */ /* 0x000fe400078ec0ff */
[C---:B------:R-:W-:Y:S01]  /*fd00*/  ISETP.GE.U32.AND P0, PT, R217.reuse, R78, PT ;  /* 0x0000004ed900720c */ /* 0x040fe20003f06070 */
[----:B------:R1:W2:Y:S01]  /*fd10*/  LDL.S16 R121, [R1+0x4c] ;  /* 0x00004c0001797983 */ /* 0x0002a20000100600 */
[----:B------:R-:W-:Y:S01]  /*fd20*/  ISETP.GE.U32.AND P2, PT, R217, R73, PT ;  /* 0x00000049d900720c */ /* 0x000fe20003f46070 */
[----:B---3--:R-:W-:Y:S02]  /*fd30*/  @!P5 HFMA2.BF16_V2 R136, -RZ.H0_H0, RZ.H0_H0, -R2.H0_H0 ;  /* 0x200000ffff88d231 */ /* 0x008fe40000340902 */
[----:B----4-:R-:W-:Y:S03]  /*fd40*/  @!P3 HFMA2.BF16_V2 R167, -RZ.H0_H0, RZ.H0_H0, -R71.H0_H0 ;  /* 0x200000ffffa7b231 */ /* 0x010fe60000340947 */
[----:B------:R-:W-:Y:S01]  /*fd50*/  PRMT R104, R136, 0x7610, R104 ;  /* 0x0000761088687816 */ /* 0x000fe20000000068 */
[----:B------:R3:W-:Y:S01]  /*fd60*/  @!P5 STL.S16 [R1+0x68], R136 ;  /* 0x000068880100d387 */ /* 0x0007e20000100600 */
[----:B------:R-:W-:Y:S01]  /*fd70*/  LOP3.LUT P5, RZ, R187, 0x800, RZ, 0xc0, !PT ;  /* 0x00000800bbff7812 */ /* 0x000fe200078ac0ff */
[----:B-----5:R-:W-:Y:S01]  /*fd80*/  @!P4 HFMA2.BF16_V2 R143, -RZ.H0_H0, RZ.H0_H0, -R94.H0_H0 ;  /* 0x200000ffff8fc231 */ /* 0x020fe2000034095e */
[----:B------:R-:W-:Y:S04]  /*fd90*/  PRMT R73, R167, 0x7610, R73 ;  /* 0x00007610a7497816 */ /* 0x000fe80000000049 */
[----:B------:R-:W-:Y:S01]  /*fda0*/  PRMT R117, R143, 0x7610, R117 ;  /* 0x000076108f757816 */ /* 0x000fe20000000075 */
[----:B------:R-:W-:Y:S02]  /*fdb0*/  @!P6 HFMA2.BF16_V2 R142, -RZ.H0_H0, RZ.H0_H0, -R100.H0_H0 ;  /* 0x200000ffff8ee231 */ /* 0x000fe40000340964 */
[----:B------:R-:W-:Y:S03]  /*fdc0*/  @!P1 HFMA2.BF16_V2 R139, -RZ.H0_H0, RZ.H0_H0, -R99.H0_H0 ;  /* 0x200000ffff8b9231 */ /* 0x000fe60000340963 */
[----:B------:R-:W-:Y:S01]  /*fdd0*/  PRMT R110, R142, 0x7610, R110 ;  /* 0x000076108e6e7816 */ /* 0x000fe2000000006e */
[----:B--2---:R-:W-:Y:S01]  /*fde0*/  @!P2 HFMA2.BF16_V2 R138, -RZ.H0_H0, RZ.H0_H0, -R154.H0_H0 ;  /* 0x200000ffff8aa231 */ /* 0x004fe2000034099a */
[----:B------:R-:W-:Y:S01]  /*fdf0*/  PRMT R87, R139, 0x7610, R87 ;  /* 0x000076108b577816 */ /* 0x000fe20000000057 */
[----:B------:R-:W-:Y:S03]  /*fe00*/  @!P0 HFMA2.BF16_V2 R121, -RZ.H0_H0, RZ.H0_H0, -R153.H0_H0 ;  /* 0x200000ffff798231 */ /* 0x000fe60000340999 */
[----:B------:R-:W-:Y:S01]  /*fe10*/  PRMT R86, R138, 0x7610, R86 ;  /* 0x000076108a567816 */ /* 0x000fe20000000056 */
[----:B---3--:R1:W2:Y:S01]  /*fe20*/  LDL.S16 R136, [R1+0x48] ;  /* 0x0000480001887983 */ /* 0x0082a20000100600 */
[----:B------:R-:W-:Y:S03]  /*fe30*/  PRMT R78, R121, 0x7610, R78 ;  /* 0x00007610794e7816 */ /* 0x000fe6000000004e */
[----:B------:R3:W-:Y:S01]  /*fe40*/  @!P3 STL.S16 [R1+0x64], R167 ;  /* 0x000064a70100b387 */ /* 0x0007e20000100600 */
[C---:B------:R-:W-:Y:S03]  /*fe50*/  LOP3.LUT P3, RZ, R187.reuse, 0x400, RZ, 0xc0, !PT ;  /* 0x00000400bbff7812 */ /* 0x040fe6000786c0ff */
[----:B------:R1:W4:Y:S04]  /*fe60*/  LDL.S16 R132, [R1+0x38] ;  /* 0x0000380001847983 */ /* 0x0003280000100600 */
[----:B------:R-:W-:Y:S06]  /*fe70*/  @!P4 STL.S16 [R1+0x58], R143 ;  /* 0x0000588f0100c387 */ /* 0x000fec0000100600 */
[----:B------:R-:W-:Y:S05]  /*fe80*/  @!P3 HFMA2.BF16_V2 R120, -RZ.H0_H0, RZ.H0_H0, -R95.H0_H0 ;  /* 0x200000ffff78b231 */ /* 0x000fea000034095f */
[----:B------:R-:W-:Y:S01]  /*fe90*/  PRMT R114, R120, 0x7610, R114 ;  /* 0x0000761078727816 */ /* 0x000fe20000000072 */
[----:B------:R5:W-:Y:S01]  /*fea0*/  @!P3 STL.S16 [R1+0x54], R120 ;  /* 0x000054780100b387 */ /* 0x000be20000100600 */
[----:B---3--:R-:W-:Y:S03]  /*feb0*/  MUFU.EX2 R167, R226 ;  /* 0x000000e200a77308 */ /* 0x008fe60000000800 */
[----:B-----5:R1:W3:Y:S04]  /*fec0*/  LDL.S16 R120, [R1+0x34] ;  /* 0x0000340001787983 */ /* 0x0202e80000100600 */
[----:B------:R-:W-:Y:S01]  /*fed0*/  @!P6 STL.S16 [R1+0x60], R142 ;  /* 0x0000608e0100e387 */ /* 0x000fe20000100600 */
[C---:B------:R-:W-:Y:S03]  /*fee0*/  LOP3.LUT P6, RZ, R187.reuse, 0x200, RZ, 0xc0, !PT ;  /* 0x00000200bbff7812 */ /* 0x040fe600078cc0ff */
[----:B------:R-:W-:Y:S01]  /*fef0*/  @!P1 STL.S16 [R1+0x5c], R139 ;  /* 0x00005c8b01009387 */ /* 0x000fe20000100600 */
[C---:B------:R-:W-:Y:S02]  /*ff00*/  LOP3.LUT P1, RZ, R187.reuse, 0x100, RZ, 0xc0, !PT ;  /* 0x00000100bbff7812 */ /* 0x040fe4000782c0ff */
[----:B------:R-:W-:Y:S01]  /*ff10*/  LOP3.LUT R187, R187, 0xffffff7f, RZ, 0xc0, !PT ;  /* 0xffffff7fbbbb7812 */ /* 0x000fe200078ec0ff */
[----:B------:R-:W-:Y:S03]  /*ff20*/  @!P2 STL.S16 [R1+0x50], R138 ;  /* 0x0000508a0100a387 */ /* 0x000fe60000100600 */
[----:B------:R-:W-:Y:S01]  /*ff30*/  @P2 LOP3.LUT R187, R187, 0x80, RZ, 0xfc, !PT ;  /* 0x00000080bbbb2812 */ /* 0x000fe200078efcff */
[----:B------:R5:W-:Y:S01]  /*ff40*/  @!P0 STL.S16 [R1+0x4c], R121 ;  /* 0x00004c7901008387 */ /* 0x000be20000100600 */
[----:B------:R-:W-:Y:S02]  /*ff50*/  ISETP.GE.U32.AND P2, PT, R217, R123, PT ;  /* 0x0000007bd900720c */ /* 0x000fe40003f46070 */
[----:B-----5:R-:W-:Y:S03]  /*ff60*/  PRMT R121, R161, 0x5410, R156 ;  /* 0x00005410a1797816 */ /* 0x020fe6000000009c */
[----:B------:R-:W-:Y:S02]  /*ff70*/  @!P1 PRMT R161, R137, 0x5410, RZ ;  /* 0x0000541089a19816 */ /* 0x000fe400000000ff */
[----:B------:R-:W-:Y:S11]  /*ff80*/  ISETP.GE.U32.AND P1, PT, R217, R0, PT ;  /* 0x00000000d900720c */ /* 0x000ff60003f26070 */
[----:B------:R-:W-:Y:S02]  /*ff90*/  @!UPT UIADD3 URZ, URZ, URZ, URZ ;  /* 0x0000003f3f3ff290 */ /* 0x000fe4000fffe03f */
[----:B--2---:R-:W-:Y:S05]  /*ffa0*/  @!P1 HFMA2.BF16_V2 R136, -RZ.H0_H0, RZ.H0_H0, -R156.H0_H0 ;  /* 0x200000ffff889231 */ /* 0x004fea000034099c */
[----:B------:R-:W-:Y:S01]  /*ffb0*/  PRMT R0, R136, 0x7610, R0 ;  /* 0x0000761088007816 */ /* 0x000fe20000000000 */
[----:B------:R-:W-:Y:S03]  /*ffc0*/  @!P1 STL.S16 [R1+0x48], R136 ;  /* 0x0000488801009387 */ /* 0x000fe60000100600 */
[----:B------:R-:W-:Y:S02]  /*ffd0*/  @!P1 PRMT R156, R0, 0x5410, RZ ;  /* 0x00005410009c9816 */ /* 0x000fe400000000ff */
[----:B------:R-:W-:Y:S04]  /*ffe0*/  LOP3.LUT R0, R131, 0xff, RZ, 0xc0, !PT ;  /* 0x000000ff83007812 */ /* 0x000fe800078ec0ff */
[----:B------:R-:W-:Y:S02]  /*fff0*/  ISETP.GE.U32.AND P1, PT, R217, R0, PT ;  /* 0x00000000d900720c */ /* 0x000fe40003f26070 */
[----:B------:R-:W-:Y:S11]  /*10000*/  LOP3.LUT R0, R81, 0xff, RZ, 0xc0, !PT ;  /* 0x000000ff51007812 */ /* 0x000ff600078ec0ff */
[----:B----4-:R-:W-:Y:S05]  /*10010*/  @!P1 HFMA2.BF16_V2 R132, -RZ.H0_H0, RZ.H0_H0, -R152.H0_H0 ;  /* 0x200000ffff849231 */ /* 0x010fea0000340998 */
[----:B------:R-:W-:Y:S01]  /*10020*/  PRMT R76, R132, 0x7610, R76 ;  /* 0x00007610844c7816 */ /* 0x000fe2000000004c */
[----:B------:R-:W-:Y:S01]  /*10030*/  @!P1 STL.S16 [R1+0x38], R132 ;  /* 0x0000388401009387 */ /* 0x000fe20000100600 */
[----:B---3--:R-:W-:Y:S05]  /*10040*/  @!P2 HFMA2.BF16_V2 R120, -RZ.H0_H0, RZ.H0_H0, -R155.H0_H0 ;  /* 0x200000ffff78a231 */ /* 0x008fea000034099b */
[----:B------:R-:W-:Y:S01]  /*10050*/  PRMT R75, R120, 0x7610, R75 ;  /* 0x00007610784b7816 */ /* 0x000fe2000000004b */
[----:B------:R2:W-:Y:S01]  /*10060*/  @!P2 STL.S16 [R1+0x34], R120 ;  /* 0x000034780100a387 */ /* 0x0005e20000100600 */
[C---:B------:R-:W-:Y:S02]  /*10070*/  ISETP.GE.U32.AND P2, PT, R217.reuse, R74, PT ;  /* 0x0000004ad900720c */ /* 0x040fe40003f46070 */
[----:B------:R-:W-:Y:S02]  /*10080*/  LOP3.LUT R74, R140, 0xff, RZ, 0xc0, !PT ;  /* 0x000000ff8c4a7812 */ /* 0x000fe400078ec0ff */
[----:B--2---:R-:W-:Y:S02]  /*10090*/  PRMT R120, R160, 0x5410, R166 ;  /* 0x00005410a0787816 */ /* 0x004fe400000000a6 */
[----:B------:R-:W-:Y:S02]  /*100a0*/  @!P5 PRMT R166, R134, 0x5410, RZ ;  /* 0x0000541086a6d816 */ /* 0x000fe400000000ff */
[----:B------:R-:W-:Y:S02]  /*100b0*/  ISETP.GE.U32.AND P5, PT, R217, R0, PT ;  /* 0x00000000d900720c */ /* 0x000fe40003fa6070 */
[----:B------:R-:W-:Y:S03]  /*100c0*/  PRMT R0, R2, 0x5410, R71 ;  /* 0x0000541002007816 */ /* 0x000fe60000000047 */
[----:B------:R-:W-:Y:S02]  /*100d0*/  @!P2 PRMT R71, R73, 0x5410, RZ ;  /* 0x000054104947a816 */ /* 0x000fe400000000ff */
[----:B------:R-:W-:Y:S02]  /*100e0*/  ISETP.GE.U32.AND P2, PT, R217, R72, PT ;  /* 0x00000048d900720c */ /* 0x000fe40003f46070 */
[----:B------:R-:W-:Y:S01]  /*100f0*/  LOP3.LUT R72, R130, 0xff, RZ, 0xc0, !PT ;  /* 0x000000ff82487812 */ /* 0x000fe200078ec0ff */
[----:B------:R-:W-:Y:S01]  /*10100*/  STG.E.U16 [R170.64+0x32], R71 ;  /* 0x00003247aa007986 */ /* 0x000fe2000c101510 */
[----:B------:R-:W-:Y:S02]  /*10110*/  @!P6 PRMT R160, R135, 0x5410, RZ ;  /* 0x0000541087a0e816 */ /* 0x000fe400000000ff */
[----:B------:R-:W-:Y:S01]  /*10120*/  ISETP.GE.U32.AND P6, PT, R217, R79, PT ;  /* 0x0000004fd900720c */ /* 0x000fe20003fc6070 */
[----:B------:R-:W2:Y:S01]  /*10130*/  LDL R130, [R1+0xc4] ;  /* 0x0000c40001827983 */ /* 0x000ea20000100800 */
[--C-:B------:R-:W-:Y:S02]  /*10140*/  SHF.R.U32.HI R73, RZ, 0x10, R82.reuse ;  /* 0x00000010ff497819 */ /* 0x100fe40000011652 */
[----:B------:R-:W-:Y:S02]  /*10150*/  SHF.R.U32.HI R82, RZ, 0x18, R82 ;  /* 0x00000018ff527819 */ /* 0x000fe40000011652 */
[----:B------:R-:W-:Y:S02]  /*10160*/  LOP3.LUT R132, R73, 0xff, RZ, 0xc0, !PT ;  /* 0x000000ff49847812 */ /* 0x000fe400078ec0ff */
[----:B------:R-:W-:Y:S02]  /*10170*/  LOP3.LUT R73, R141, UR32, R196, 0x96, !PT ;  /* 0x000000208d497c12 */ /* 0x000fe4000f8e96c4 */
[----:B------:R-:W-:Y:S02]  /*10180*/  MUFU.EX2 R196, R227 ;  /* 0x000000e300c47308 */ /* 0x000fe40000000800 */
[----:B------:R-:W-:Y:S02]  /*10190*/  SHF.R.U32.HI R77, RZ, 0x10, R73 ;  /* 0x00000010ff4d7819 */ /* 0x000fe40000011649 */
[----:B------:R-:W-:Y:S02]  /*101a0*/  @!P6 PRMT R2, R104, 0x5410, RZ ;  /* 0x000054106802e816 */ /* 0x000fe400000000ff */
[----:B------:R-:W-:Y:S02]  /*101b0*/  PRMT R104, R94, 0x5410, R95 ;  /* 0x000054105e687816 */ /* 0x000fe4000000005f */
[----:B------:R-:W-:Y:S01]  /*101c0*/  @!P4 PRMT R94, R117, 0x5410, RZ ;  /* 0x00005410755ec816 */ /* 0x000fe200000000ff */
[----:B------:R3:W-:Y:S01]  /*101d0*/  STG.E.U16 [R170.64+0x30], R2 ;  /* 0x00003002aa007986 */ /* 0x0007e2000c101510 */
[----:B------:R-:W-:Y:S02]  /*101e0*/  ISETP.GE.U32.AND P4, PT, R217, R84, PT ;  /* 0x00000054d900720c */ /* 0x000fe40003f86070 */
[----:B------:R-:W-:Y:S01]  /*101f0*/  @!P3 PRMT R95, R114, 0x5410, RZ ;  /* 0x00005410725fb816 */ /* 0x000fe200000000ff */
[----:B------:R-:W-:Y:S01]  /*10200*/  STG.E.U16 [R190.64+0x2e], R93 ;  /* 0x00002e5dbe007986 */ /* 0x000fe2000c101510 */
[----:B------:R-:W-:Y:S02]  /*10210*/  PRMT R114, R100, 0x5410, R99 ;  /* 0x0000541064727816 */ /* 0x000fe40000000063 */
[----:B------:R-:W-:Y:S01]  /*10220*/  @!P2 PRMT R100, R110, 0x5410, RZ ;  /* 0x000054106e64a816 */ /* 0x000fe200000000ff */
[----:B------:R-:W-:Y:S01]  /*10230*/  STG.E.U16 [R190.64+0x30], R97 ;  /* 0x00003061be007986 */ /* 0x000fe2000c101510 */
[----:B------:R-:W-:Y:S02]  /*10240*/  LOP3.LUT P2, RZ, R187, 0x80, RZ, 0xc0, !PT ;  /* 0x00000080bbff7812 */ /* 0x000fe4000784c0ff */
[----:B------:R-:W-:Y:S01]  /*10250*/  PRMT R117, R154, 0x5410, R153 ;  /* 0x000054109a757816 */ /* 0x000fe20000000099 */
[----:B------:R-:W-:Y:S01]  /*10260*/  STG.E.U16 [R188.64+0x30], R94 ;  /* 0x0000305ebc007986 */ /* 0x000fe2000c101510 */
[----:B------:R-:W-:Y:S02]  /*10270*/  PRMT R110, R152, 0x5410, R155 ;  /* 0x00005410986e7816 */ /* 0x000fe4000000009b */
[----:B------:R-:W-:Y:S01]  /*10280*/  @!P4 PRMT R99, R87, 0x5410, RZ ;  /* 0x000054105763c816 */ /* 0x000fe200000000ff */
[----:B------:R-:W-:Y:S01]  /*10290*/  STG.E.U16 [R188.64+0x32], R95 ;  /* 0x0000325fbc007986 */ /* 0x000fe2000c101510 */
[C---:B------:R-:W-:Y:S02]  /*102a0*/  ISETP.GE.U32.AND P4, PT, R217.reuse, R72, PT ;  /* 0x00000048d900720c */ /* 0x040fe40003f86070 */
[----:B------:R-:W-:Y:S01]  /*102b0*/  LOP3.LUT R72, R140, 0xffff, RZ, 0xc0, !PT ;  /* 0x0000ffff8c487812 */ /* 0x000fe200078ec0ff */
[----:B------:R-:W-:Y:S01]  /*102c0*/  STG.E.U16 [R168.64+0x40], R98 ;  /* 0x00004062a8007986 */ /* 0x000fe2000c101510 */
[----:B------:R-:W-:Y:S02]  /*102d0*/  @!P1 PRMT R152, R76, 0x5410, RZ ;  /* 0x000054104c989816 */ /* 0x000fe400000000ff */
[----:B------:R-:W-:Y:S01]  /*102e0*/  @!P2 PRMT R154, R86, 0x5410, RZ ;  /* 0x00005410569aa816 */ /* 0x000fe200000000ff */
[----:B------:R-:W-:Y:S01]  /*102f0*/  STG.E.U16 [R168.64+0x42], R101 ;  /* 0x00004265a8007986 */ /* 0x000fe2000c101510 */
[----:B------:R-:W-:Y:S02]  /*10300*/  ISETP.GE.U32.AND P2, PT, R217, R123, PT ;  /* 0x0000007bd900720c */ /* 0x000fe40003f46070 */
[----:B------:R-:W-:Y:S01]  /*10310*/  SHF.R.U32.HI R72, RZ, 0x8, R72 ;  /* 0x00000008ff487819 */ /* 0x000fe20000011648 */
[----:B------:R-:W-:Y:S01]  /*10320*/  STG.E.U16 [R170.64+0x40], R100 ;  /* 0x00004064aa007986 */ /* 0x000fe2000c101510 */
[----:B------:R-:W-:Y:S02]  /*10330*/  LOP3.LUT R76, R73, 0xffff, RZ, 0xc0, !PT ;  /* 0x0000ffff494c7812 */ /* 0x000fe400078ec0ff */
[----:B------:R-:W-:Y:S01]  /*10340*/  PRMT R79, R74, 0x5410, R72 ;  /* 0x000054104a4f7816 */ /* 0x000fe20000000048 */
[----:B------:R-:W-:Y:S01]  /*10350*/  STG.E.U16 [R170.64+0x42], R99 ;  /* 0x00004263aa007986 */ /* 0x000fe2000c101510 */
[----:B------:R-:W-:Y:S02]  /*10360*/  SHF.R.U32.HI R74, RZ, 0x10, R140 ;  /* 0x00000010ff4a7819 */ /* 0x000fe4000001168c */
[----:B------:R-:W-:Y:S01]  /*10370*/  LOP3.LUT R72, R145, UR32, R200, 0x96, !PT ;  /* 0x0000002091487c12 */ /* 0x000fe2000f8e96c8 */
[----:B------:R-:W-:Y:S01]  /*10380*/  STG.E.U16 [R190.64+0x3e], R102 ;  /* 0x00003e66be007986 */ /* 0x000fe2000c101510 */
[----:B------:R-:W-:Y:S02]  /*10390*/  LOP3.LUT R74, R74, 0xff, RZ, 0xc0, !PT ;  /* 0x000000ff4a4a7812 */ /* 0x000fe400078ec0ff */
[----:B------:R-:W-:Y:S01]  /*103a0*/  SHF.R.U32.HI R140, RZ, 0x18, R140 ;  /* 0x00000018ff8c7819 */ /* 0x000fe2000001168c */
[----:B------:R-:W-:Y:S01]  /*103b0*/  STG.E.U16 [R190.64+0x40], R157 ;  /* 0x0000409dbe007986 */ /* 0x000fe2000c101510 */
[----:B------:R-:W-:Y:S02]  /*103c0*/  @!P2 PRMT R155, R75, 0x5410, RZ ;  /* 0x000054104b9ba816 */ /* 0x000fe400000000ff */
[----:B------:R-:W-:Y:S01]  /*103d0*/  LOP3.LUT R75, R73, 0xff, RZ, 0xc0, !PT ;  /* 0x000000ff494b7812 */ /* 0x000fe200078ec0ff */
[----:B------:R-:W-:Y:S01]  /*103e0*/  STG.E.U16 [R188.64+0x40], R154 ;  /* 0x0000409abc007986 */ /* 0x000fe2000c101510 */
[----:B------:R-:W-:Y:S02]  /*103f0*/  SHF.R.U32.HI R76, RZ, 0x8, R76 ;  /* 0x00000008ff4c7819 */ /* 0x000fe4000001164c */
[----:B------:R-:W-:Y:S02]  /*10400*/  PRMT R140, R74, 0x5410, R140 ;  /* 0x000054104a8c7816 */ /* 0x000fe4000000008c */
[----:B------:R-:W-:Y:S02]  /*10410*/  LOP3.LUT R74, R72, 0xffff, RZ, 0xc0, !PT ;  /* 0x0000ffff484a7812 */ /* 0x000fe400078ec0ff */
[----:B------:R-:W-:Y:S02]  /*10420*/  @!P0 PRMT R153, R78, 0x5410, RZ ;  /* 0x000054104e998816 */ /* 0x000fe400000000ff */
[----:B------:R-:W-:Y:S02]  /*10430*/  PRMT R78, R75, 0x5410, R76 ;  /* 0x000054104b4e7816 */ /* 0x000fe4000000004c */
[----:B------:R-:W-:Y:S01]  /*10440*/  SHF.R.U32.HI R76, RZ, 0x18, R73 ;  /* 0x00000018ff4c7819 */ /* 0x000fe20000011649 */
[----:B------:R-:W-:Y:S01]  /*10450*/  STG.E.U16 [R188.64+0x42], R153 ;  /* 0x00004299bc007986 */ /* 0x000fe2000c101510 */
[C---:B------:R-:W-:Y:S02]  /*10460*/  ISETP.GE.U32.AND P3, PT, R217.reuse, R82, PT ;  /* 0x00000052d900720c */ /* 0x040fe40003f66070 */
[----:B------:R-:W-:Y:S01]  /*10470*/  LOP3.LUT R75, R72, 0xff, RZ, 0xc0, !PT ;  /* 0x000000ff484b7812 */ /* 0x000fe200078ec0ff */
[----:B------:R-:W-:Y:S01]  /*10480*/  STG.E.U16 [R168.64+0x50], R159 ;  /* 0x0000509fa8007986 */ /* 0x000fe2000c101510 */
[----:B------:R-:W-:Y:S02]  /*10490*/  SHF.R.U32.HI R73, RZ, 0x8, R74 ;  /* 0x00000008ff497819 */ /* 0x000fe4000001164a */
[C---:B------:R-:W-:Y:S01]  /*104a0*/  LOP3.LUT R82, R144.reuse, 0xffff, RZ, 0xc0, !PT ;  /* 0x0000ffff90527812 */ /* 0x040fe200078ec0ff */
[----:B------:R-:W-:Y:S01]  /*104b0*/  STG.E.U16 [R168.64+0x52], R158 ;  /* 0x0000529ea8007986 */ /* 0x000fe2000c101510 */
[C---:B------:R-:W-:Y:S02]  /*104c0*/  ISETP.GE.U32.AND P0, PT, R217.reuse, R129, PT ;  /* 0x00000081d900720c */ /* 0x040fe40003f06070 */
[----:B------:R-:W-:Y:S01]  /*104d0*/  PRMT R129, R217, 0x7054, R217 ;  /* 0x00007054d9817816 */ /* 0x000fe200000000d9 */
[----:B------:R-:W-:Y:S01]  /*104e0*/  STG.E.U16 [R170.64+0x50], R152 ;  /* 0x00005098aa007986 */ /* 0x000fe2000c101510 */
[----:B------:R-:W-:Y:S01]  /*104f0*/  LOP3.LUT R74, R77, 0xff, RZ, 0xc0, !PT ;  /* 0x000000ff4d4a7812 */ /* 0x000fe200078ec0ff */
[----:B------:R-:W-:Y:S01]  /*10500*/  @!P3 HFMA2.BF16_V2 R243, -RZ.H0_H0, RZ.H0_H0, -R148.H0_H0 ;  /* 0x200000fffff3b231 */ /* 0x000fe20000340994 */
[----:B------:R-:W-:Y:S01]  /*10510*/  ISETP.GE.U32.AND P6, PT, R217, R80, PT ;  /* 0x00000050d900720c */ /* 0x000fe20003fc6070 */
[----:B------:R-:W-:Y:S01]  /*10520*/  STG.E.U16 [R170.64+0x52], R155 ;  /* 0x0000529baa007986 */ /* 0x000fe2000c101510 */
[----:B------:R-:W-:Y:S02]  /*10530*/  PRMT R80, R75, 0x5410, R73 ;  /* 0x000054104b507816 */ /* 0x000fe40000000049 */
[----:B------:R-:W-:Y:S01]  /*10540*/  LOP3.LUT R73, R144, 0xff, RZ, 0xc0, !PT ;  /* 0x000000ff90497812 */ /* 0x000fe200078ec0ff */
[----:B------:R-:W-:Y:S01]  /*10550*/  STG.E.U16 [R190.64+0x4e], R163 ;  /* 0x00004ea3be007986 */ /* 0x000fe2000c101510 */
[----:B------:R-:W-:Y:S01]  /*10560*/  SHF.R.U32.HI R82, RZ, 0x8, R82 ;  /* 0x00000008ff527819 */ /* 0x000fe20000011652 */
[--C-:B------:R-:W-:Y:S01]  /*10570*/  HSET2.LE.AND R80, R80, R129.reuse, PT ;  /* 0x0000008150507233 */ /* 0x100fe20003803000 */
[----:B------:R-:W-:Y:S01]  /*10580*/  PRMT R84, R74, 0x5410, R76 ;  /* 0x000054104a547816 */ /* 0x000fe2000000004c */
[--C-:B------:R-:W-:Y:S01]  /*10590*/  HSET2.LE.AND R74, R79, R129.reuse, PT ;  /* 0x000000814f4a7233 */ /* 0x100fe20003803000 */
[----:B------:R-:W-:Y:S01]  /*105a0*/  SHF.R.U32.HI R75, RZ, 0x18, R72 ;  /* 0x00000018ff4b7819 */ /* 0x000fe20000011648 */
[----:B------:R-:W-:Y:S01]  /*105b0*/  STG.E.U16 [R190.64+0x50], R162 ;  /* 0x000050a2be007986 */ /* 0x000fe2000c101510 */
[----:B------:R-:W-:Y:S02]  /*105c0*/  PRMT R82, R73, 0x5410, R82 ;  /* 0x0000541049527816 */ /* 0x000fe40000000052 */
[----:B------:R-:W-:Y:S01]  /*105d0*/  SHF.R.U32.HI R73, RZ, 0x10, R72 ;  /* 0x00000010ff497819 */ /* 0x000fe20000011648 */
[--C-:B------:R-:W-:Y:S01]  /*105e0*/  HSET2.LE.AND R72, R78, R129.reuse, PT ;  /* 0x000000814e487233 */ /* 0x100fe20003803000 */
[--C-:B------:R-:W-:Y:S01]  /*105f0*/  SHF.R.U32.HI R123, RZ, 0x10, R144.reuse ;  /* 0x00000010ff7b7819 */ /* 0x100fe20000011690 */
[----:B------:R-:W4:Y:S01]  /*10600*/  LDSM.16.MT88.4 R76, [R173+0x6000] ;  /* 0x00600000ad4c783b */ /* 0x000f220000004200 */
[----:B------:R-:W-:Y:S01]  /*10610*/  LOP3.LUT R73, R73, 0xff, RZ, 0xc0, !PT ;  /* 0x000000ff49497812 */ /* 0x000fe200078ec0ff */
[--C-:B------:R-:W-:Y:S01]  /*10620*/  HSET2.LE.AND R82, R82, R129.reuse, PT ;  /* 0x0000008152527233 */ /* 0x100fe20003803000 */
[----:B------:R-:W-:Y:S02]  /*10630*/  SHF.R.U32.HI R144, RZ, 0x18, R144 ;  /* 0x00000018ff907819 */ /* 0x000fe40000011690 */
[----:B------:R-:W-:Y:S01]  /*10640*/  PRMT R81, R73, 0x5410, R75 ;  /* 0x0000541049517816 */ /* 0x000fe2000000004b */
[--C-:B------:R-:W-:Y:S01]  /*10650*/  HSET2.LE.AND R73, R84, R129.reuse, PT ;  /* 0x0000008154497233 */ /* 0x100fe20003803000 */
[----:B------:R-:W-:Y:S01]  /*10660*/  LOP3.LUT R123, R123, 0xff, RZ, 0xc0, !PT ;  /* 0x000000ff7b7b7812 */ /* 0x000fe200078ec0ff */
[--C-:B------:R-:W-:Y:S01]  /*10670*/  HSET2.LE.AND R75, R140, R129.reuse, PT ;  /* 0x000000818c4b7233 */ /* 0x100fe20003803000 */
[----:B------:R-:W-:Y:S01]  /*10680*/  LOP3.LUT R72, R72, R113, RZ, 0xc0, !PT ;  /* 0x0000007148487212 */ /* 0x000fe200078ec0ff */
[--C-:B------:R-:W-:Y:S01]  /*10690*/  HSET2.LE.AND R81, R81, R129.reuse, PT ;  /* 0x0000008151517233 */ /* 0x100fe20003803000 */
[----:B------:R-:W-:Y:S02]  /*106a0*/  PRMT R123, R123, 0x5410, R144 ;  /* 0x000054107b7b7816 */ /* 0x000fe40000000090 */
[----:B------:R-:W-:Y:S02]  /*106b0*/  LOP3.LUT R74, R74, R96, RZ, 0xc0, !PT ;  /* 0x000000604a4a7212 */ /* 0x000fe400078ec0ff */
[----:B------:R-:W-:Y:S02]  /*106c0*/  LOP3.LUT R81, R81, R85, RZ, 0xc0, !PT ;  /* 0x0000005551517212 */ /* 0x000fe400078ec0ff */
[----:B------:R-:W5:Y:S01]  /*106d0*/  LDSM.16.MT88.4 R84, [R176+0x6000] ;  /* 0x00600000b054783b */ /* 0x000f620000004200 */
[----:B------:R-:W-:Y:S02]  /*106e0*/  LOP3.LUT R73, R73, R116, RZ, 0xc0, !PT ;  /* 0x0000007449497212 */ /* 0x000fe400078ec0ff */
[----:B------:R-:W-:Y:S01]  /*106f0*/  LOP3.LUT R75, R75, R83, RZ, 0xc0, !PT ;  /* 0x000000534b4b7212 */ /* 0x000fe200078ec0ff */
[--C-:B------:R-:W-:Y:S01]  /*10700*/  HSET2.LE.AND R83, R123, R129.reuse, PT ;  /* 0x000000817b537233 */ /* 0x100fe20003803000 */
[----:B------:R-:W-:Y:S02]  /*10710*/  LOP3.LUT R80, R80, R112, RZ, 0xc0, !PT ;  /* 0x0000007050507212 */ /* 0x000fe400078ec0ff */
[----:B------:R-:W-:Y:S02]  /*10720*/  LOP3.LUT R82, R82, R89, RZ, 0xc0, !PT ;  /* 0x0000005952527212 */ /* 0x000fe400078ec0ff */
[----:B------:R-:W-:Y:S02]  /*10730*/  LOP3.LUT R83, R83, R88, RZ, 0xc0, !PT ;  /* 0x0000005853537212 */ /* 0x000fe400078ec0ff */
[----:B------:R-:W-:Y:S02]  /*10740*/  SHF.R.U32.HI R89, RZ, 0x10, R90 ;  /* 0x00000010ff597819 */ /* 0x000fe4000001165a */
[----:B------:R-:W-:Y:S02]  /*10750*/  LOP3.LUT R88, R90, 0xffff, RZ, 0xc0, !PT ;  /* 0x0000ffff5a587812 */ /* 0x000fe400078ec0ff */
[C---:B------:R-:W-:Y:S02]  /*10760*/  LOP3.LUT R96, R124.reuse, 0xffff, RZ, 0xc0, !PT ;  /* 0x0000ffff7c607812 */ /* 0x040fe400078ec0ff */
[----:B------:R-:W-:Y:S02]  /*10770*/  LOP3.LUT R112, R124, 0xff, RZ, 0xc0, !PT ;  /* 0x000000ff7c707812 */ /* 0x000fe400078ec0ff */
[----:B---3--:R-:W-:Y:S02]  /*10780*/  SHF.R.U32.HI R2, RZ, 0x10, R128 ;  /* 0x00000010ff027819 */ /* 0x008fe40000011680 */
[----:B------:R-:W-:Y:S01]  /*10790*/  LOP3.LUT P1, RZ, R187, 0x40, RZ, 0xc0, !PT ;  /* 0x00000040bbff7812 */ /* 0x000fe2000782c0ff */
[-C--:B----4-:R-:W-:Y:S01]  /*107a0*/  HMMA.16816.F32.BF16 R4, R72, R76.reuse, R4 ;  /* 0x0000004c4804723c */ /* 0x090fe20000041804 */
[----:B------:R-:W-:Y:S07]  /*107b0*/  LOP3.LUT R2, R2, 0xff, RZ, 0xc0, !PT ;  /* 0x000000ff02027812 */ /* 0x000fee00078ec0ff */
[C---:B------:R-:W-:Y:S08]  /*107c0*/  HMMA.16816.F32.BF16 R8, R80.reuse, R76, R8 ;  /* 0x0000004c5008723c */ /* 0x040ff00000041808 */
[-C--:B------:R-:W-:Y:S08]  /*107d0*/  HMMA.16816.F32.BF16 R12, R80, R78.reuse, R12 ;  /* 0x0000004e500c723c */ /* 0x080ff0000004180c */
[C---:B------:R-:W-:Y:S01]  /*107e0*/  HMMA.16816.F32.BF16 R16, R72.reuse, R78, R16 ;  /* 0x0000004e4810723c */ /* 0x040fe20000041810 */
[----:B------:R-:W3:Y:S07]  /*107f0*/  LDSM.16.MT88.4 R76, [R174+0x6000] ;  /* 0x00600000ae4c783b */ /* 0x000eee0000004200 */
[-C--:B-----5:R-:W-:Y:S08]  /*10800*/  HMMA.16816.F32.BF16 R20, R72, R84.reuse, R20 ;  /* 0x000000544814723c */ /* 0x0a0ff00000041814 */
[C---:B------:R-:W-:Y:S08]  /*10810*/  HMMA.16816.F32.BF16 R24, R80.reuse, R84, R24 ;  /* 0x000000545018723c */ /* 0x040ff00000041818 */
[-C--:B------:R-:W-:Y:S08]  /*10820*/  HMMA.16816.F32.BF16 R28, R80, R86.reuse, R28 ;  /* 0x00000056501c723c */ /* 0x080ff0000004181c */
[C---:B------:R-:W-:Y:S01]  /*10830*/  HMMA.16816.F32.BF16 R32, R72.reuse, R86, R32 ;  /* 0x000000564820723c */ /* 0x040fe20000041820 */
[----:B------:R-:W4:Y:S07]  /*10840*/  LDSM.16.MT88.4 R84, [R175+0x6000] ;  /* 0x00600000af54783b */ /* 0x000f2e0000004200 */
[-C--:B---3--:R-:W-:Y:S08]  /*10850*/  HMMA.16816.F32.BF16 R36, R72, R76.reuse, R36 ;  /* 0x0000004c4824723c */ /* 0x088ff00000041824 */
[C---:B------:R-:W-:Y:S07]  /*10860*/  HMMA.16816.F32.BF16 R40, R80.reuse, R76, R40 ;  /* 0x0000004c5028723c */ /* 0x040fee0000041828 */
[----:B------:R-:W-:Y:S01]  /*10870*/  LOP3.LUT R76, R91, UR31, R198, 0x96, !PT ;  /* 0x0000001f5b4c7c12 */ /* 0x000fe2000f8e96c6 */
[-C--:B------:R-:W-:Y:S01]  /*10880*/  HMMA.16816.F32.BF16 R44, R80, R78.reuse, R44 ;  /* 0x0000004e502c723c */ /* 0x080fe2000004182c */
[----:B------:R-:W-:Y:S03]  /*10890*/  LOP3.LUT R91, R90, 0xff, RZ, 0xc0, !PT ;  /* 0x000000ff5a5b7812 */ /* 0x000fe600078ec0ff */
[----:B------:R-:W-:Y:S02]  /*108a0*/  SHF.R.U32.HI R90, RZ, 0x18, R90 ;  /* 0x00000018ff5a7819 */ /* 0x000fe4000001165a */
[----:B------:R-:W-:Y:S02]  /*108b0*/  SHF.R.U32.HI R198, RZ, 0x18, R126 ;  /* 0x00000018ffc67819 */ /* 0x000fe4000001167e */
[C---:B------:R-:W-:Y:S01]  /*108c0*/  HMMA.16816.F32.BF16 R48, R72.reuse, R78, R48 ;  /* 0x0000004e4830723c */ /* 0x040fe20000041830 */
[----:B------:R-:W-:Y:S03]  /*108d0*/  LOP3.LUT R77, R125, UR31, R214, 0x96, !PT ;  /* 0x0000001f7d4d7c12 */ /* 0x000fe6000f8e96d6 */
[--C-:B------:R-:W-:Y:S02]  /*108e0*/  SHF.R.U32.HI R125, RZ, 0x10, R124.reuse ;  /* 0x00000010ff7d7819 */ /* 0x100fe4000001167c */
[----:B------:R-:W-:Y:S02]  /*108f0*/  SHF.R.U32.HI R124, RZ, 0x18, R124 ;  /* 0x00000018ff7c7819 */ /* 0x000fe4000001167c */
[-C--:B----4-:R-:W-:Y:S01]  /*10900*/  HMMA.16816.F32.BF16 R52, R72, R84.reuse, R52 ;  /* 0x000000544834723c */ /* 0x090fe20000041834 */
[----:B------:R-:W-:Y:S03]  /*10910*/  LOP3.LUT R78, R89, 0xff, RZ, 0xc0, !PT ;  /* 0x000000ff594e7812 */ /* 0x000fe600078ec0ff */
[----:B------:R-:W-:Y:S02]  /*10920*/  SHF.R.U32.HI R79, RZ, 0x8, R88 ;  /* 0x00000008ff4f7819 */ /* 0x000fe40000011658 */
[----:B------:R-:W-:Y:S02]  /*10930*/  SHF.R.U32.HI R88, RZ, 0x8, R96 ;  /* 0x00000008ff587819 */ /* 0x000fe40000011660 */
[C---:B------:R-:W-:Y:S01]  /*10940*/  HMMA.16816.F32.BF16 R56, R80.reuse, R84, R56 ;  /* 0x000000545038723c */ /* 0x040fe20000041838 */
[----:B------:R-:W-:Y:S03]  /*10950*/  PRMT R116, R91, 0x5410, R79 ;  /* 0x000054105b747816 */ /* 0x000fe6000000004f */
[----:B------:R-:W-:Y:S02]  /*10960*/  PRMT R113, R78, 0x5410, R90 ;  /* 0x000054104e717816 */ /* 0x000fe4000000005a */
[----:B------:R-:W-:Y:S02]  /*10970*/  PRMT R123, R112, 0x5410, R88 ;  /* 0x00005410707b7816 */ /* 0x000fe40000000058 */
[-C--:B------:R-:W-:Y:S01]  /*10980*/  HMMA.16816.F32.BF16 R60, R80, R86.reuse, R60 ;  /* 0x00000056503c723c */ /* 0x080fe2000004183c */
[----:B------:R-:W3:Y:S03]  /*10990*/  LDSM.16.MT88.4 R88, [R173+0x6800] ;  /* 0x00680000ad58783b */ /* 0x000ee60000004200 */
[C---:B------:R-:W-:Y:S02]  /*109a0*/  LOP3.LUT R79, R76.reuse, 0xffff, RZ, 0xc0, !PT ;  /* 0x0000ffff4c4f7812 */ /* 0x040fe400078ec0ff */
[----:B------:R-:W-:Y:S02]  /*109b0*/  LOP3.LUT R96, R76, 0xff, RZ, 0xc0, !PT ;  /* 0x000000ff4c607812 */ /* 0x000fe400078ec0ff */
[----:B------:R-:W-:Y:S01]  /*109c0*/  HMMA.16816.F32.BF16 R64, R72, R86, R64 ;  /* 0x000000564840723c */ /* 0x000fe20000041840 */
[----:B------:R-:W-:Y:S01]  /*109d0*/  SHF.R.U32.HI R78, RZ, 0x8, R79 ;  /* 0x00000008ff4e7819 */ /* 0x000fe2000001164f */
[----:B------:R-:W4:Y:S02]  /*109e0*/  LDSM.16.MT88.4 R80, [R176+0x6800] ;  /* 0x00680000b050783b */ /* 0x000f240000004200 */
[----:B------:R-:W-:Y:S02]  /*109f0*/  SHF.R.U32.HI R85, RZ, 0x18, R76 ;  /* 0x00000018ff557819 */ /* 0x000fe4000001164c */
[----:B------:R-:W-:Y:S01]  /*10a00*/  PRMT R96, R96, 0x5410, R78 ;  /* 0x0000541060607816 */ /* 0x000fe2000000004e */
[--C-:B------:R-:W-:Y:S01]  /*10a10*/  HSET2.LE.AND R74, R123, R129.reuse, PT ;  /* 0x000000817b4a7233 */ /* 0x100fe20003803000 */
[----:B------:R-:W-:Y:S04]  /*10a20*/  SHF.R.U32.HI R78, RZ, 0x10, R76 ;  /* 0x00000010ff4e7819 */ /* 0x000fe8000001164c */
[C---:B------:R-:W-:Y:S02]  /*10a30*/  LOP3.LUT R79, R77.reuse, 0xffff, RZ, 0xc0, !PT ;  /* 0x0000ffff4d4f7812 */ /* 0x040fe400078ec0ff */
[----:B------:R-:W-:Y:S02]  /*10a40*/  LOP3.LUT R78, R78, 0xff, RZ, 0xc0, !PT ;  /* 0x000000ff4e4e7812 */ /* 0x000fe400078ec0ff */
[----:B------:R-:W-:Y:S02]  /*10a50*/  SHF.R.U32.HI R76, RZ, 0x8, R79 ;  /* 0x00000008ff4c7819 */ /* 0x000fe4000001164f */
[----:B------:R-:W-:Y:S01]  /*10a60*/  PRMT R79, R78, 0x5410, R85 ;  /* 0x000054104e4f7816 */ /* 0x000fe20000000055 */
[--C-:B------:R-:W-:Y:S01]  /*10a70*/  HSET2.LE.AND R78, R116, R129.reuse, PT ;  /* 0x00000081744e7233 */ /* 0x100fe20003803000 */
[----:B------:R-:W-:Y:S02]  /*10a80*/  LOP3.LUT R84, R77, 0xff, RZ, 0xc0, !PT ;  /* 0x000000ff4d547812 */ /* 0x000fe400078ec0ff */
[--C-:B------:R-:W-:Y:S02]  /*10a90*/  SHF.R.U32.HI R85, RZ, 0x18, R77.reuse ;  /* 0x00000018ff557819 */ /* 0x100fe4000001164d */
[----:B------:R-:W-:Y:S01]  /*10aa0*/  PRMT R112, R84, 0x5410, R76 ;  /* 0x0000541054707816 */ /* 0x000fe2000000004c */
[--C-:B------:R-:W-:Y:S01]  /*10ab0*/  HSET2.LE.AND R76, R96, R129.reuse, PT ;  /* 0x00000081604c7233 */ /* 0x100fe20003803000 */
[----:B------:R-:W-:Y:S01]  /*10ac0*/  SHF.R.U32.HI R84, RZ, 0x10, R77 ;  /* 0x00000010ff547819 */ /* 0x000fe2000001164d */
[--C-:B------:R-:W-:Y:S01]  /*10ad0*/  HSET2.LE.AND R77, R79, R129.reuse, PT ;  /* 0x000000814f4d7233 */ /* 0x100fe20003803000 */
[----:B------:R-:W-:Y:S01]  /*10ae0*/  LOP3.LUT R78, R78, R106, RZ, 0xc0, !PT ;  /* 0x0000006a4e4e7212 */ /* 0x000fe200078ec0ff */
[--C-:B------:R-:W-:Y:S01]  /*10af0*/  HSET2.LE.AND R79, R113, R129.reuse, PT ;  /* 0x00000081714f7233 */ /* 0x100fe20003803000 */
[----:B------:R-:W-:Y:S01]  /*10b00*/  LOP3.LUT R84, R84, 0xff, RZ, 0xc0, !PT ;  /* 0x000000ff54547812 */ /* 0x000fe200078ec0ff */
[--C-:B------:R-:W-:Y:S01]  /*10b10*/  HSET2.LE.AND R72, R112, R129.reuse, PT ;  /* 0x0000008170487233 */ /* 0x100fe20003803000 */
[----:B------:R-:W-:Y:S02]  /*10b20*/  LOP3.LUT R76, R76, R105, RZ, 0xc0, !PT ;  /* 0x000000694c4c7212 */ /* 0x000fe400078ec0ff */
[----:B------:R-:W-:Y:S02]  /*10b30*/  LOP3.LUT R79, R79, R0, RZ, 0xc0, !PT ;  /* 0x000000004f4f7212 */ /* 0x000fe400078ec0ff */
[----:B------:R-:W-:Y:S02]  /*10b40*/  LOP3.LUT R0, R125, 0xff, RZ, 0xc0, !PT ;  /* 0x000000ff7d007812 */ /* 0x000fe400078ec0ff */
[----:B------:R-:W-:Y:S02]  /*10b50*/  PRMT R84, R84, 0x5410, R85 ;  /* 0x0000541054547816 */ /* 0x000fe40000000055 */
[----:B------:R-:W-:Y:S01]  /*10b60*/  PRMT R75, R0, 0x5410, R124 ;  /* 0x00005410004b7816 */ /* 0x000fe2000000007c */
[----:B------:R-:W-:Y:S01]  /*10b70*/  IMAD.U32 R0, RZ, RZ, UR19 ;  /* 0x00000013ff007e24 */ /* 0x000fe2000f8e00ff */
[----:B------:R-:W-:Y:S01]  /*10b80*/  LOP3.LUT R77, R77, R103, RZ, 0xc0, !PT ;  /* 0x000000674d4d7212 */ /* 0x000fe200078ec0ff */
[--C-:B------:R-:W-:Y:S01]  /*10b90*/  HSET2.LE.AND R73, R84, R129.reuse, PT ;  /* 0x0000008154497233 */ /* 0x100fe20003803000 */
[----:B------:R-:W-:Y:S01]  /*10ba0*/  LOP3.LUT R72, R72, R108, RZ, 0xc0, !PT ;  /* 0x0000006c48487212 */ /* 0x000fe200078ec0ff */
[--C-:B------:R-:W-:Y:S01]  /*10bb0*/  HSET2.LE.AND R75, R75, R129.reuse, PT ;  /* 0x000000814b4b7233 */ /* 0x100fe20003803000 */
[----:B------:R-:W5:Y:S01]  /*10bc0*/  LDSM.16.MT88.4 R84, [R174+0x6800] ;  /* 0x00680000ae54783b */ /* 0x000f620000004200 */
[----:B------:R-:W-:Y:S02]  /*10bd0*/  LOP3.LUT R74, R74, R109, RZ, 0xc0, !PT ;  /* 0x0000006d4a4a7212 */ /* 0x000fe400078ec0ff */
[-C--:B---3--:R-:W-:Y:S01]  /*10be0*/  HMMA.16816.F32.BF16 R4, R76, R88.reuse, R4 ;  /* 0x000000584c04723c */ /* 0x088fe20000041804 */
[----:B------:R-:W-:Y:S02]  /*10bf0*/  LOP3.LUT R73, R73, R107, RZ, 0xc0, !PT ;  /* 0x0000006b49497212 */ /* 0x000fe400078ec0ff */
[----:B------:R-:W-:Y:S02]  /*10c00*/  LOP3.LUT R75, R75, R104, RZ, 0xc0, !PT ;  /* 0x000000684b4b7212 */ /* 0x000fe400078ec0ff */
[----:B------:R-:W-:Y:S05]  /*10c10*/  LOP3.LUT R0, R211, UR7, R0, 0x96, !PT ;  /* 0x00000007d3007c12 */ /* 0x000fea000f8e9600 */
[C---:B------:R-:W-:Y:S07]  /*10c20*/  HMMA.16816.F32.BF16 R8, R72.reuse, R88, R8 ;  /* 0x000000584808723c */ /* 0x040fee0000041808 */
[----:B------:R-:W-:Y:S01]  /*10c30*/  IMAD.WIDE.U32 R88, R0, -0x326172a9, RZ ;  /* 0xcd9e8d5700587825 */ /* 0x000fe200078e00ff */
[-C--:B------:R-:W-:Y:S04]  /*10c40*/  HMMA.16816.F32.BF16 R12, R72, R90.reuse, R12 ;  /* 0x0000005a480c723c */ /* 0x080fe8000004180c */
[C---:B--2---:R-:W-:Y:S02]  /*10c50*/  LOP3.LUT R0, R89.reuse, UR30, R130, 0x96, !PT ;  /* 0x0000001e59007c12 */ /* 0x044fe4000f8e9682 */
[----:B------:R-:W-:Y:S02]  /*10c60*/  LOP3.LUT R89, R89, UR30, R230, 0x96, !PT ;  /* 0x0000001e59597c12 */ /* 0x000fe4000f8e96e6 */
[C---:B------:R-:W-:Y:S04]  /*10c70*/  HMMA.16816.F32.BF16 R16, R76.reuse, R90, R16 ;  /* 0x0000005a4c10723c */ /* 0x040fe80000041810 */
[----:B------:R-:W-:Y:S03]  /*10c80*/  IMAD.WIDE.U32 R104, R89, -0x2daee0ad, RZ ;  /* 0xd2511f5359687825 */ /* 0x000fe600078e00ff */
[--C-:B------:R-:W-:Y:S01]  /*10c90*/  LOP3.LUT R90, R195, UR28, R88.reuse, 0x96, !PT ;  /* 0x0000001cc35a7c12 */ /* 0x100fe2000f8e9658 */
[-C--:B----4-:R-:W-:Y:S01]  /*10ca0*/  HMMA.16816.F32.BF16 R20, R76, R80.reuse, R20 ;  /* 0x000000504c14723c */ /* 0x090fe20000041814 */
[----:B------:R-:W2:Y:S03]  /*10cb0*/  MUFU.EX2 R195, R228 ;  /* 0x000000e400c37308 */ /* 0x000ea60000000800 */
[----:B------:R-:W-:Y:S04]  /*10cc0*/  IMAD.WIDE.U32 R90, R90, -0x2daee0ad, RZ ;  /* 0xd2511f535a5a7825 */ /* 0x000fe800078e00ff */
[C---:B------:R-:W-:Y:S07]  /*10cd0*/  HMMA.16816.F32.BF16 R24, R72.reuse, R80, R24 ;  /* 0x000000504818723c */ /* 0x040fee0000041818 */
[----:B------:R-:W-:Y:S01]  /*10ce0*/  IMAD.WIDE.U32 R80, R0, -0x2daee0ad, RZ ;  /* 0xd2511f5300507825 */ /* 0x000fe200078e00ff */
[-C--:B------:R-:W-:Y:S01]  /*10cf0*/  HMMA.16816.F32.BF16 R28, R72, R82.reuse, R28 ;  /* 0x00000052481c723c */ /* 0x080fe2000004181c */
[----:B------:R-:W-:Y:S03]  /*10d00*/  LOP3.LUT R0, R233, UR28, R88, 0x96, !PT ;  /* 0x0000001ce9007c12 */ /* 0x000fe6000f8e9658 */
[----:B------:R-:W-:Y:S02]  /*10d10*/  LOP3.LUT R80, R91, UR25, R80, 0x96, !PT ;  /* 0x000000195b507c12 */ /* 0x000fe4000f8e9650 */
[----:B------:R-:W-:Y:S01]  /*10d20*/  LOP3.LUT R88, R81, UR27, R218, 0x96, !PT ;  /* 0x0000001b51587c12 */ /* 0x000fe2000f8e96da */
[----:B------:R-:W-:Y:S01]  /*10d30*/  IMAD.WIDE.U32 R112, R0, -0x2daee0ad, RZ ;  /* 0xd2511f5300707825 */ /* 0x000fe200078e00ff */
[C---:B------:R-:W-:Y:S01]  /*10d40*/  HMMA.16816.F32.BF16 R32, R76.reuse, R82, R32 ;  /* 0x000000524c20723c */ /* 0x040fe20000041820 */
[----:B--2---:R-:W-:Y:S03]  /*10d50*/  F2FP.BF16.PACK_AB R144, R195, R196 ;  /* 0x000000c4c390723e */ /* 0x004fe600000010ff */
[----:B------:R-:W-:Y:S01]  /*10d60*/  IMAD.WIDE.U32 R106, R80, -0x326172a9, RZ ;  /* 0xcd9e8d57506a7825 */ /* 0x000fe200078e00ff */
[----:B------:R-:W-:Y:S01]  /*10d70*/  PRMT R147, R144, 0x7632, R147 ;  /* 0x0000763290937816 */ /* 0x000fe20000000093 */
[----:B------:R-:W2:Y:S01]  /*10d80*/  LDSM.16.MT88.4 R80, [R175+0x6800] ;  /* 0x00680000af50783b */ /* 0x000ea20000004200 */
[----:B------:R-:W-:Y:S01]  /*10d90*/  LOP3.LUT R91, R105, UR27, R220, 0x96, !PT ;  /* 0x0000001b695b7c12 */ /* 0x000fe2000f8e96dc */
[-C--:B-----5:R-:W-:Y:S01]  /*10da0*/  HMMA.16816.F32.BF16 R36, R76, R84.reuse, R36 ;  /* 0x000000544c24723c */ /* 0x0a0fe20000041824 */
[----:B------:R-:W-:Y:S03]  /*10db0*/  LOP3.LUT R0, R113, UR25, R104, 0x96, !PT ;  /* 0x0000001971007c12 */ /* 0x000fe6000f8e9668 */
[----:B------:R-:W-:Y:S04]  /*10dc0*/  IMAD.WIDE.U32 R88, R88, -0x326172a9, RZ ;  /* 0xcd9e8d5758587825 */ /* 0x000fe800078e00ff */
[C---:B------:R-:W-:Y:S01]  /*10dd0*/  HMMA.16816.F32.BF16 R40, R72.reuse, R84, R40 ;  /* 0x000000544828723c */ /* 0x040fe20000041828 */
[----:B------:R-:W-:Y:S03]  /*10de0*/  IMAD.WIDE.U32 R108, R91, -0x326172a9, RZ ;  /* 0xcd9e8d575b6c7825 */ /* 0x000fe600078e00ff */
[----:B------:R-:W-:Y:S01]  /*10df0*/  LOP3.LUT R89, R89, UR26, R194, 0x96, !PT ;  /* 0x0000001a59597c12 */ /* 0x000fe2000f8e96c2 */
[----:B------:R-:W-:Y:S01]  /*10e00*/  IMAD.WIDE.U32 R130, R0, -0x326172a9, RZ ;  /* 0xcd9e8d5700827825 */ /* 0x000fe200078e00ff */
[----:B------:R-:W-:Y:S01]  /*10e10*/  LOP3.LUT R0, R107, UR23, R88, 0x96, !PT ;  /* 0x000000176b007c12 */ /* 0x000fe2000f8e9658 */
[----:B------:R-:W3:Y:S01]  /*10e20*/  MUFU.EX2 R194, R223 ;  /* 0x000000df00c27308 */ /* 0x000ee20000000800 */
[-C--:B------:R-:W-:Y:S01]  /*10e30*/  HMMA.16816.F32.BF16 R44, R72, R86.reuse, R44 ;  /* 0x00000056482c723c */ /* 0x080fe2000004182c */
[----:B------:R-:W-:Y:S03]  /*10e40*/  LOP3.LUT R104, R109, UR26, R232, 0x96, !PT ;  /* 0x0000001a6d687c12 */ /* 0x000fe6000f8e96e8 */
[----:B------:R-:W-:Y:S01]  /*10e50*/  LOP3.LUT R91, R131, UR23, R108, 0x96, !PT ;  /* 0x00000017835b7c12 */ /* 0x000fe2000f8e966c */
[----:B------:R-:W-:Y:S03]  /*10e60*/  IMAD.WIDE.U32 R108, R0, -0x2daee0ad, RZ ;  /* 0xd2511f53006c7825 */ /* 0x000fe600078e00ff */
[C---:B------:R-:W-:Y:S01]  /*10e70*/  HMMA.16816.F32.BF16 R48, R76.reuse, R86, R48 ;  /* 0x000000564c30723c */ /* 0x040fe20000041830 */
[----:B------:R-:W-:Y:S04]  /*10e80*/  IMAD.WIDE.U32 R88, R89, -0x2daee0ad, RZ ;  /* 0xd2511f5359587825 */ /* 0x000fe800078e00ff */
[----:B------:R-:W-:Y:S01]  /*10e90*/  IMAD.WIDE.U32 R124, R91, -0x2daee0ad, RZ ;  /* 0xd2511f535b7c7825 */ /* 0x000fe200078e00ff */
[----:B------:R-:W-:Y:S02]  /*10ea0*/  LOP3.LUT R84, R109, UR5, R88, 0x96, !PT ;  /* 0x000000056d547c12 */ /* 0x000fe4000f8e9658 */
[----:B------:R-:W-:Y:S01]  /*10eb0*/  LOP3.LUT R88, R89, UR11, R90, 0x96, !PT ;  /* 0x0000000b59587c12 */ /* 0x000fe2000f8e965a */
[----:B------:R-:W-:Y:S04]  /*10ec0*/  IMAD.WIDE.U32 R104, R104, -0x2daee0ad, RZ ;  /* 0xd2511f5368687825 */ /* 0x000fe800078e00ff */
[----:B------:R-:W-:Y:S01]  /*10ed0*/  IMAD.WIDE.U32 R84, R84, -0x326172a9, RZ ;  /* 0xcd9e8d5754547825 */ /* 0x000fe200078e00ff */
[-C--:B--2---:R-:W-:Y:S01]  /*10ee0*/  HMMA.16816.F32.BF16 R52, R76, R80.reuse, R52 ;  /* 0x000000504c34723c */ /* 0x084fe20000041834 */
[----:B------:R-:W-:Y:S02]  /*10ef0*/  LOP3.LUT R90, R125, UR5, R104, 0x96, !PT ;  /* 0x000000057d5a7c12 */ /* 0x000fe4000f8e9668 */
[----:B------:R-:W-:Y:S01]  /*10f00*/  LOP3.LUT R103, R105, UR11, R112, 0x96, !PT ;  /* 0x0000000b69677c12 */ /* 0x000fe2000f8e9670 */
[----:B------:R-:W-:Y:S01]  /*10f10*/  IMAD.WIDE.U32 R104, R88, -0x326172a9, RZ ;  /* 0xcd9e8d5758687825 */ /* 0x000fe200078e00ff */
[----:B------:R-:W-:Y:S02]  /*10f20*/  LOP3.LUT R0, R84, 0xffff, RZ, 0xc0, !PT ;  /* 0x0000ffff54007812 */ /* 0x000fe400078ec0ff */
[----:B------:R-:W-:Y:S01]  /*10f30*/  SHF.R.U32.HI R89, RZ, 0x10, R84 ;  /* 0x00000010ff597819 */ /* 0x000fe20000011654 */
[C---:B------:R-:W-:Y:S01]  /*10f40*/  HMMA.16816.F32.BF16 R56, R72.reuse, R80, R56 ;  /* 0x000000504838723c */ /* 0x040fe20000041838 */
[----:B------:R-:W-:Y:S03]  /*10f50*/  IMAD.WIDE.U32 R90, R90, -0x326172a9, RZ ;  /* 0xcd9e8d575a5a7825 */ /* 0x000fe600078e00ff */
[----:B------:R-:W-:Y:S01]  /*10f60*/  LOP3.LUT R88, R85, UR32, R104, 0x96, !PT ;  /* 0x0000002055587c12 */ /* 0x000fe2000f8e9668 */
[----:B------:R-:W-:Y:S01]  /*10f70*/  IMAD.WIDE.U32 R112, R103, -0x326172a9, RZ ;  /* 0xcd9e8d5767707825 */ /* 0x000fe200078e00ff */
[----:B------:R-:W-:Y:S02]  /*10f80*/  SHF.R.U32.HI R104, RZ, 0x18, R84 ;  /* 0x00000018ff687819 */ /* 0x000fe40000011654 */
[-C--:B------:R-:W-:Y:S01]  /*10f90*/  HMMA.16816.F32.BF16 R60, R72, R82.reuse, R60 ;  /* 0x00000052483c723c */ /* 0x080fe2000004183c */
[----:B------:R-:W-:Y:S03]  /*10fa0*/  LOP3.LUT R87, R90, 0xffff, RZ, 0xc0, !PT ;  /* 0x0000ffff5a577812 */ /* 0x000fe600078ec0ff */
[----:B------:R-:W-:Y:S02]  /*10fb0*/  SHF.R.U32.HI R86, RZ, 0x10, R90 ;  /* 0x00000010ff567819 */ /* 0x000fe4000001165a */
[----:B------:R-:W-:Y:S02]  /*10fc0*/  LOP3.LUT R96, R84, 0xff, RZ, 0xc0, !PT ;  /* 0x000000ff54607812 */ /* 0x000fe400078ec0ff */
[----:B------:R-:W-:Y:S01]  /*10fd0*/  HMMA.16816.F32.BF16 R64, R76, R82, R64 ;  /* 0x000000524c40723c */ /* 0x000fe20000041840 */
[----:B------:R-:W-:Y:S03]  /*10fe0*/  SHF.R.U32.HI R84, RZ, 0x8, R0 ;  /* 0x00000008ff547819 */ /* 0x000fe60000011600 */
[----:B------:R-:W-:Y:S02]  /*10ff0*/  LOP3.LUT R85, R89, 0xff, RZ, 0xc0, !PT ;  /* 0x000000ff59557812 */ /* 0x000fe400078ec0ff */
[----:B------:R-:W-:Y:S02]  /*11000*/  SHF.R.U32.HI R87, RZ, 0x8, R87 ;  /* 0x00000008ff577819 */ /* 0x000fe40000011657 */
[----:B------:R-:W-:Y:S04]  /*11010*/  LOP3.LUT R86, R86, 0xff, RZ, 0xc0, !PT ;  /* 0x000000ff56567812 */ /* 0x000fe800078ec0ff */
[----:B------:R-:W-:Y:S02]  /*11020*/  LOP3.LUT R107, R90, 0xff, RZ, 0xc0, !PT ;  /* 0x000000ff5a6b7812 */ /* 0x000fe400078ec0ff */
[----:B------:R-:W-:Y:S02]  /*11030*/  SHF.R.U32.HI R109, RZ, 0x18, R90 ;  /* 0x00000018ff6d7819 */ /* 0x000fe4000001165a */
[----:B------:R-:W-:Y:S02]  /*11040*/  PRMT R103, R96, 0x5410, R84 ;  /* 0x0000541060677816 */ /* 0x000fe40000000054 */
[----:B------:R-:W-:Y:S02]  /*11050*/  LOP3.LUT R84, R88, 0xffff, RZ, 0xc0, !PT ;  /* 0x0000ffff58547812 */ /* 0x000fe400078ec0ff */
[----:B------:R-:W-:Y:S01]  /*11060*/  PRMT R104, R85, 0x5410, R104 ;  /* 0x0000541055687816 */ /* 0x000fe20000000068 */
[--C-:B------:R-:W-:Y:S01]  /*11070*/  HSET2.LE.AND R74, R103, R129.reuse, PT ;  /* 0x00000081674a7233 */ /* 0x100fe20003803000 */
[----:B------:R-:W-:Y:S02]  /*11080*/  SHF.R.U32.HI R89, RZ, 0x8, R84 ;  /* 0x00000008ff597819 */ /* 0x000fe40000011654 */
[----:B------:R-:W-:Y:S01]  /*11090*/  PRMT R107, R107, 0x5410, R87 ;  /* 0x000054106b6b7816 */ /* 0x000fe20000000057 */
[--C-:B------:R-:W-:Y:S01]  /*110a0*/  HSET2.LE.AND R75, R104, R129.reuse, PT ;  /* 0x00000081684b7233 */ /* 0x100fe20003803000 */
[----:B------:R-:W-:Y:S02]  /*110b0*/  PRMT R109, R86, 0x5410, R109 ;  /* 0x00005410566d7816 */ /* 0x000fe4000000006d */
[----:B------:R-:W2:Y:S01]  /*110c0*/  LDSM.16.MT88.4 R84, [R173+0x7000] ;  /* 0x00700000ad54783b */ /* 0x000ea20000004200 */
[----:B------:R-:W-:Y:S01]  /*110d0*/  LOP3.LUT R0, R91, UR32, R112, 0x96, !PT ;  /* 0x000000205b007c12 */ /* 0x000fe2000f8e9670 */
[--C-:B------:R-:W-:Y:S01]  /*110e0*/  HSET2.LE.AND R78, R107, R129.reuse, PT ;  /* 0x000000816b4e7233 */ /* 0x100fe20003803000 */
[--C-:B------:R-:W-:Y:S01]  /*110f0*/  SHF.R.U32.HI R81, RZ, 0x10, R88.reuse ;  /* 0x00000010ff517819 */ /* 0x100fe20000011658 */
[--C-:B------:R-:W-:Y:S01]  /*11100*/  HSET2.LE.AND R79, R109, R129.reuse, PT ;  /* 0x000000816d4f7233 */ /* 0x100fe20003803000 */
[----:B------:R-:W-:Y:S02]  /*11110*/  LOP3.LUT R90, R88, 0xff, RZ, 0xc0, !PT ;  /* 0x000000ff585a7812 */ /* 0x000fe400078ec0ff */
[----:B------:R-:W-:Y:S02]  /*11120*/  LOP3.LUT R80, R0, 0xffff, RZ, 0xc0, !PT ;  /* 0x0000ffff00507812 */ /* 0x000fe400078ec0ff */
[----:B------:R-:W-:Y:S02]  /*11130*/  SHF.R.U32.HI R91, RZ, 0x18, R88 ;  /* 0x00000018ff5b7819 */ /* 0x000fe40000011658 */
        /* <DEDUP_REMOVED lines=9> */
[----:B------:R-:W-:Y:S02]  /*111d0*/  SHF.R.U32.HI R88, RZ, 0x18, R0 ;  /* 0x00000018ff587819 */ /* 0x000fe40000011600 */
[----:B------:R-:W-:Y:S01]  /*111e0*/  LOP3.LUT R0, R89, 0xff, RZ, 0xc0, !PT ;  /* 0x000000ff59007812 */ /* 0x000fe200078ec0ff */
[--C-:B------:R-:W-:Y:S01]  /*111f0*/  HSET2.LE.AND R76, R80, R129.reuse, PT ;  /* 0x00000081504c7233 */ /* 0x100fe20003803000 */
[----:B------:R-:W-:Y:S01]  /*11200*/  LOP3.LUT R74, R74, R111, RZ, 0xc0, !PT ;  /* 0x0000006f4a4a7212 */ /* 0x000fe200078ec0ff */
[----:B------:R-:W4:Y:S01]  /*11210*/  LDSM.16.MT88.4 R80, [R176+0x7000] ;  /* 0x00700000b050783b */ /* 0x000f220000004200 */
[--C-:B------:R-:W-:Y:S02]  /*11220*/  PRMT R0, R0, 0x5410, R88.reuse ;  /* 0x0000541000007816 */ /* 0x100fe40000000058 */
[----:B------:R-:W-:Y:S02]  /*11230*/  LOP3.LUT R75, R75, R110, RZ, 0xc0, !PT ;  /* 0x0000006e4b4b7212 */ /* 0x000fe400078ec0ff */
[C---:B------:R-:W-:Y:S01]  /*11240*/  PRMT R89, R133.reuse, 0x7610, R89 ;  /* 0x0000761085597816 */ /* 0x040fe20000000059 */
[----:B------:R-:W-:Y:S01]  /*11250*/  HSET2.LE.AND R77, R0, R129, PT ;  /* 0x00000081004d7233 */ /* 0x000fe20003803000 */
[----:B------:R-:W-:Y:S02]  /*11260*/  PRMT R88, R133, 0x7632, R88 ;  /* 0x0000763285587816 */ /* 0x000fe40000000058 */
[----:B------:R-:W-:Y:S01]  /*11270*/  LOP3.LUT R72, R72, R115, RZ, 0xc0, !PT ;  /* 0x0000007348487212 */ /* 0x000fe200078ec0ff */
[----:B------:R-:W-:Y:S01]  /*11280*/  @!P5 HFMA2.BF16_V2 R244, -RZ.H0_H0, RZ.H0_H0, -R89.H0_H0 ;  /* 0x200000fffff4d231 */ /* 0x000fe20000340959 */
[----:B------:R-:W-:Y:S01]  /*11290*/  LOP3.LUT R73, R73, R114, RZ, 0xc0, !PT ;  /* 0x0000007249497212 */ /* 0x000fe200078ec0ff */
[----:B------:R-:W-:Y:S01]  /*112a0*/  @!P6 HFMA2.BF16_V2 R241, -RZ.H0_H0, RZ.H0_H0, -R88.H0_H0 ;  /* 0x200000fffff1e231 */ /* 0x000fe20000340958 */
[----:B------:R-:W-:Y:S02]  /*112b0*/  PRMT R0, R89, 0x5410, R88 ;  /* 0x0000541059007816 */ /* 0x000fe40000000058 */
[----:B------:R-:W-:Y:S02]  /*112c0*/  LOP3.LUT R76, R76, R119, RZ, 0xc0, !PT ;  /* 0x000000774c4c7212 */ /* 0x000fe400078ec0ff */
[----:B------:R-:W-:Y:S01]  /*112d0*/  LOP3.LUT R78, R78, R118, RZ, 0xc0, !PT ;  /* 0x000000764e4e7212 */ /* 0x000fe200078ec0ff */
[-C--:B--2---:R-:W-:Y:S01]  /*112e0*/  HMMA.16816.F32.BF16 R4, R72, R84.reuse, R4 ;  /* 0x000000544804723c */ /* 0x084fe20000041804 */
[----:B------:R-:W-:Y:S02]  /*112f0*/  LOP3.LUT R77, R77, R117, RZ, 0xc0, !PT ;  /* 0x000000754d4d7212 */ /* 0x000fe400078ec0ff */
[----:B------:R-:W-:Y:S02]  /*11300*/  LOP3.LUT R79, R79, R0, RZ, 0xc0, !PT ;  /* 0x000000004f4f7212 */ /* 0x000fe400078ec0ff */
[----:B------:R-:W-:Y:S02]  /*11310*/  @!P5 PRMT R89, R244, 0x5410, RZ ;  /* 0x00005410f459d816 */ /* 0x000fe400000000ff */
[----:B------:R-:W-:Y:S02]  /*11320*/  @!P6 PRMT R88, R241, 0x5410, RZ ;  /* 0x00005410f158e816 */ /* 0x000fe400000000ff */
[----:B------:R-:W-:Y:S01]  /*11330*/  LOP3.LUT R103, R126, 0xffff, RZ, 0xc0, !PT ;  /* 0x0000ffff7e677812 */ /* 0x000fe200078ec0ff */
[C---:B------:R-:W-:Y:S01]  /*11340*/  HMMA.16816.F32.BF16 R8, R76.reuse, R84, R8 ;  /* 0x000000544c08723c */ /* 0x040fe20000041808 */
[----:B------:R-:W-:Y:S01]  /*11350*/  STG.E.U16 [R188.64+0x50], R89 ;  /* 0x00005059bc007986 */ /* 0x000fe2000c101510 */
[----:B------:R-:W-:Y:S02]  /*11360*/  SHF.R.U32.HI R107, RZ, 0x10, R126 ;  /* 0x00000010ff6b7819 */ /* 0x000fe4000001167e */
[-C--:B------:R-:W-:Y:S01]  /*11370*/  ISETP.GE.U32.AND P6, PT, R217, R132.reuse, PT ;  /* 0x00000084d900720c */ /* 0x080fe20003fc6070 */
[----:B------:R-:W-:Y:S01]  /*11380*/  STG.E.U16 [R188.64+0x52], R88 ;  /* 0x00005258bc007986 */ /* 0x000fe2000c101510 */
[----:B------:R-:W-:Y:S02]  /*11390*/  LOP3.LUT R92, R105, UR8, R106, 0x96, !PT ;  /* 0x00000008695c7c12 */ /* 0x000fe4000f8e966a */
[-C--:B------:R-:W-:Y:S01]  /*113a0*/  HMMA.16816.F32.BF16 R12, R76, R86.reuse, R12 ;  /* 0x000000564c0c723c */ /* 0x080fe2000004180c */
[----:B------:R-:W-:Y:S01]  /*113b0*/  STG.E.U16 [R168.64+0x60], R165 ;  /* 0x000060a5a8007986 */ /* 0x000fe2000c101510 */
[----:B------:R-:W-:Y:S02]  /*113c0*/  ISETP.GE.U32.AND P5, PT, R217, R132, PT ;  /* 0x00000084d900720c */ /* 0x000fe40003fa6070 */
[----:B------:R-:W-:Y:S01]  /*113d0*/  LOP3.LUT R91, R113, UR8, R130, 0x96, !PT ;  /* 0x00000008715b7c12 */ /* 0x000fe2000f8e9682 */
[----:B------:R-:W-:Y:S01]  /*113e0*/  STG.E.U16 [R168.64+0x62], R164 ;  /* 0x000062a4a8007986 */ /* 0x000fe2000c101510 */
[----:B------:R-:W-:Y:S01]  /*113f0*/  SHF.R.U32.HI R0, RZ, 0x18, R128 ;  /* 0x00000018ff007819 */ /* 0x000fe20000011680 */
[----:B------:R-:W-:Y:S01]  /*11400*/  IMAD.WIDE.U32 R92, R92, -0x2daee0ad, RZ ;  /* 0xd2511f535c5c7825 */ /* 0x000fe200078e00ff */
[C---:B------:R-:W-:Y:S01]  /*11410*/  HMMA.16816.F32.BF16 R16, R72.reuse, R86, R16 ;  /* 0x000000564810723c */ /* 0x040fe20000041810 */
[----:B------:R-:W2:Y:S01]  /*11420*/  LDSM.16.MT88.4 R84, [R174+0x7000] ;  /* 0x00700000ae54783b */ /* 0x000ea20000004200 */
[----:B------:R-:W-:Y:S02]  /*11430*/  ISETP.GE.U32.AND P2, PT, R217, R0, PT ;  /* 0x00000000d900720c */ /* 0x000fe40003f46070 */
[----:B------:R-:W-:Y:S02]  /*11440*/  LOP3.LUT R0, R126, 0xff, RZ, 0xc0, !PT ;  /* 0x000000ff7e007812 */ /* 0x000fe400078ec0ff */
[----:B------:R-:W-:Y:S01]  /*11450*/  PRMT R90, R149, 0x5410, R148 ;  /* 0x00005410955a7816 */ /* 0x000fe20000000094 */
[----:B------:R-:W-:Y:S01]  /*11460*/  @!P5 HFMA2.BF16_V2 R242, -RZ.H0_H0, RZ.H0_H0, -R149.H0_H0 ;  /* 0x200000fffff2d231 */ /* 0x000fe20000340995 */
[-C--:B----4-:R-:W-:Y:S01]  /*11470*/  HMMA.16816.F32.BF16 R20, R72, R80.reuse, R20 ;  /* 0x000000504814723c */ /* 0x090fe20000041814 */
[----:B------:R-:W-:Y:S02]  /*11480*/  @!P3 PRMT R148, R243, 0x5410, RZ ;  /* 0x00005410f394b816 */ /* 0x000fe400000000ff */
[C---:B------:R-:W-:Y:S02]  /*11490*/  ISETP.GE.U32.AND P5, PT, R217.reuse, R0, PT ;  /* 0x00000000d900720c */ /* 0x040fe40003fa6070 */
[----:B------:R-:W-:Y:S01]  /*114a0*/  @!P6 PRMT R149, R242, 0x5410, RZ ;  /* 0x00005410f295e816 */ /* 0x000fe200000000ff */
[----:B------:R-:W-:Y:S01]  /*114b0*/  STG.E.U16 [R170.64+0x62], R148 ;  /* 0x00006294aa007986 */ /* 0x000fe2000c101510 */
[----:B------:R-:W-:Y:S01]  /*114c0*/  ISETP.GE.U32.AND P6, PT, R217, R2, PT ;  /* 0x00000002d900720c */ /* 0x000fe20003fc6070 */
[C---:B------:R-:W-:Y:S01]  /*114d0*/  HMMA.16816.F32.BF16 R24, R76.reuse, R80, R24 ;  /* 0x000000504c18723c */ /* 0x040fe20000041818 */
[----:B------:R-:W-:Y:S01]  /*114e0*/  LOP3.LUT R2, R93, UR31, R108, 0x96, !PT ;  /* 0x0000001f5d027c12 */ /* 0x000fe2000f8e966c */
[----:B------:R-:W-:Y:S02]  /*114f0*/  STG.E.U16 [R170.64+0x60], R149 ;  /* 0x00006095aa007986 */ /* 0x000fe4000c101510 */
[C---:B------:R-:W-:Y:S02]  /*11500*/  LOP3.LUT R71, R92.reuse, 0xffff, RZ, 0xc0, !PT ;  /* 0x0000ffff5c477812 */ /* 0x040fe400078ec0ff */
[----:B------:R-:W-:Y:S01]  /*11510*/  LDSM.16.MT88.4 R108, [R176+0x7800] ;  /* 0x00780000b06c783b */ /* 0x000fe20000004200 */
[----:B------:R-:W-:Y:S01]  /*11520*/  IMAD.WIDE.U32 R80, R91, -0x2daee0ad, RZ ;  /* 0xd2511f535b507825 */ /* 0x000fe200078e00ff */
[-C--:B------:R-:W-:Y:S01]  /*11530*/  HMMA.16816.F32.BF16 R28, R76, R82.reuse, R28 ;  /* 0x000000524c1c723c */ /* 0x080fe2000004181c */
[----:B------:R-:W-:Y:S03]  /*11540*/  LOP3.LUT R91, R92, 0xff, RZ, 0xc0, !PT ;  /* 0x000000ff5c5b7812 */ /* 0x000fe600078ec0ff */
[----:B------:R-:W-:Y:S01]  /*11550*/  LOP3.LUT R0, R81, UR31, R124, 0x96, !PT ;  /* 0x0000001f51007c12 */ /* 0x000fe2000f8e967c */
[----:B------:R-:W-:Y:S01]  /*11560*/  @!P5 HFMA2.BF16_V2 R236, -RZ.H0_H0, RZ.H0_H0, -R144.H0_H0 ;  /* 0x200000ffffecd231 */ /* 0x000fe20000340990 */
[--C-:B------:R-:W-:Y:S01]  /*11570*/  SHF.R.U32.HI R104, RZ, 0x10, R80.reuse ;  /* 0x00000010ff687819 */ /* 0x100fe20000011650 */
[----:B------:R-:W-:Y:S01]  /*11580*/  LDSM.16.MT88.4 R124, [R173+0x7800] ;  /* 0x00780000ad7c783b */ /* 0x000fe20000004200 */
[C---:B------:R-:W-:Y:S01]  /*11590*/  HMMA.16816.F32.BF16 R32, R72.reuse, R82, R32 ;  /* 0x000000524820723c */ /* 0x040fe20000041820 */
[C---:B------:R-:W-:Y:S03]  /*115a0*/  LOP3.LUT R106, R80.reuse, 0xff, RZ, 0xc0, !PT ;  /* 0x000000ff506a7812 */ /* 0x040fe600078ec0ff */
[----:B------:R-:W-:Y:S02]  /*115b0*/  SHF.R.U32.HI R105, RZ, 0x18, R80 ;  /* 0x00000018ff697819 */ /* 0x000fe40000011650 */
[--C-:B------:R-:W-:Y:S01]  /*115c0*/  SHF.R.U32.HI R93, RZ, 0x10, R92.reuse ;  /* 0x00000010ff5d7819 */ /* 0x100fe2000001165c */
[----:B------:R-:W-:Y:S01]  /*115d0*/  STG.E.U16 [R190.64+0x5e], R161 ;  /* 0x00005ea1be007986 */ /* 0x000fe2000c101510 */
[----:B------:R-:W-:Y:S01]  /*115e0*/  SHF.R.U32.HI R96, RZ, 0x18, R92 ;  /* 0x00000018ff607819 */ /* 0x000fe2000001165c */
[-C--:B--2---:R-:W-:Y:S02]  /*115f0*/  HMMA.16816.F32.BF16 R36, R72, R84.reuse, R36 ;  /* 0x000000544824723c */ /* 0x084fe40000041824 */
[----:B------:R-:W-:Y:S01]  /*11600*/  STG.E.U16 [R190.64+0x60], R156 ;  /* 0x0000609cbe007986 */ /* 0x000fe2000c101510 */
[----:B------:R-:W-:Y:S02]  /*11610*/  LOP3.LUT R92, R80, 0xffff, RZ, 0xc0, !PT ;  /* 0x0000ffff505c7812 */ /* 0x000fe400078ec0ff */
[----:B---3--:R-:W-:Y:S01]  /*11620*/  F2FP.BF16.PACK_AB R146, R193, R194 ;  /* 0x000000c2c192723e */ /* 0x008fe200000010ff */
[----:B------:R-:W2:Y:S01]  /*11630*/  LDSM.16.MT88.4 R80, [R175+0x7000] ;  /* 0x00700000af50783b */ /* 0x000ea20000004200 */
[----:B------:R-:W-:Y:S01]  /*11640*/  SHF.R.U32.HI R71, RZ, 0x8, R71 ;  /* 0x00000008ff477819 */ /* 0x000fe20000011647 */
[C---:B------:R-:W-:Y:S01]  /*11650*/  HMMA.16816.F32.BF16 R40, R76.reuse, R84, R40 ;  /* 0x000000544c28723c */ /* 0x040fe20000041828 */
[----:B------:R-:W-:Y:S03]  /*11660*/  PRMT R145, R146, 0x7632, R145 ;  /* 0x0000763292917816 */ /* 0x000fe60000000091 */
[----:B------:R-:W-:Y:S01]  /*11670*/  @!P4 HFMA2.BF16_V2 R238, -RZ.H0_H0, RZ.H0_H0, -R146.H0_H0 ;  /* 0x200000ffffeec231 */ /* 0x000fe20000340992 */
[----:B------:R-:W-:Y:S01]  /*11680*/  PRMT R142, R91, 0x5410, R71 ;  /* 0x000054105b8e7816 */ /* 0x000fe20000000047 */
[----:B------:R-:W-:Y:S01]  /*11690*/  @!P0 HFMA2.BF16_V2 R237, -RZ.H0_H0, RZ.H0_H0, -R145.H0_H0 ;  /* 0x200000ffffed8231 */ /* 0x000fe20000340991 */
[----:B------:R-:W-:Y:S01]  /*116a0*/  LOP3.LUT R85, R2, 0xffff, RZ, 0xc0, !PT ;  /* 0x0000ffff02557812 */ /* 0x000fe200078ec0ff */
[-C--:B------:R-:W-:Y:S01]  /*116b0*/  HMMA.16816.F32.BF16 R44, R76, R86.reuse, R44 ;  /* 0x000000564c2c723c */ /* 0x080fe2000004182c */
[----:B------:R-:W-:Y:S03]  /*116c0*/  LOP3.LUT R84, R0, 0xffff, RZ, 0xc0, !PT ;  /* 0x0000ffff00547812 */ /* 0x000fe600078ec0ff */
[----:B------:R-:W-:Y:S01]  /*116d0*/  SHF.R.U32.HI R91, RZ, 0x8, R103 ;  /* 0x00000008ff5b7819 */ /* 0x000fe20000011667 */
[--C-:B------:R-:W-:Y:S01]  /*116e0*/  HSET2.LE.AND R142, R142, R129.reuse, PT ;  /* 0x000000818e8e7233 */ /* 0x100fe20003803000 */
[----:B------:R-:W-:Y:S02]  /*116f0*/  SHF.R.U32.HI R103, RZ, 0x18, R0 ;  /* 0x00000018ff677819 */ /* 0x000fe40000011600 */
[C---:B------:R-:W-:Y:S01]  /*11700*/  HMMA.16816.F32.BF16 R48, R72.reuse, R86, R48 ;  /* 0x000000564830723c */ /* 0x040fe20000041830 */
[----:B------:R-:W-:Y:S03]  /*11710*/  LOP3.LUT R71, R93, 0xff, RZ, 0xc0, !PT ;  /* 0x000000ff5d477812 */ /* 0x000fe600078ec0ff */
[----:B------:R-:W-:Y:S02]  /*11720*/  SHF.R.U32.HI R93, RZ, 0x8, R92 ;  /* 0x00000008ff5d7819 */ /* 0x000fe4000001165c */
[----:B------:R-:W-:Y:S02]  /*11730*/  PRMT R143, R71, 0x5410, R96 ;  /* 0x00005410478f7816 */ /* 0x000fe40000000060 */
[----:B------:R-:W-:Y:S04]  /*11740*/  LOP3.LUT R71, R91, 0xffff, RZ, 0xc0, !PT ;  /* 0x0000ffff5b477812 */ /* 0x000fe800078ec0ff */
[----:B------:R-:W-:Y:S01]  /*11750*/  LOP3.LUT R92, R104, 0xff, RZ, 0xc0, !PT ;  /* 0x000000ff685c7812 */ /* 0x000fe200078ec0ff */
[----:B------:R-:W-:Y:S01]  /*11760*/  HSET2.LE.AND R143, R143, R129, PT ;  /* 0x000000818f8f7233 */ /* 0x000fe20003803000 */
[----:B------:R-:W-:Y:S02]  /*11770*/  ISETP.GE.U32.AND P3, PT, R217, R71, PT ;  /* 0x00000047d900720c */ /* 0x000fe40003f66070 */
[----:B------:R-:W-:Y:S01]  /*11780*/  PRMT R105, R92, 0x5410, R105 ;  /* 0x000054105c697816 */ /* 0x000fe20000000069 */
[----:B------:R-:W3:Y:S01]  /*11790*/  MUFU.EX2 R71, R224 ;  /* 0x000000e000477308 */ /* 0x000ee20000000800 */
[--C-:B------:R-:W-:Y:S02]  /*117a0*/  SHF.R.U32.HI R92, RZ, 0x10, R2.reuse ;  /* 0x00000010ff5c7819 */ /* 0x100fe40000011602 */
[----:B------:R-:W-:Y:S01]  /*117b0*/  LOP3.LUT R96, R2, 0xff, RZ, 0xc0, !PT ;  /* 0x000000ff02607812 */ /* 0x000fe200078ec0ff */
[-C--:B--2---:R-:W-:Y:S01]  /*117c0*/  HMMA.16816.F32.BF16 R52, R72, R80.reuse, R52 ;  /* 0x000000504834723c */ /* 0x084fe20000041834 */
[----:B------:R-:W-:Y:S02]  /*117d0*/  SHF.R.U32.HI R104, RZ, 0x18, R2 ;  /* 0x00000018ff687819 */ /* 0x000fe40000011602 */
[----:B------:R-:W-:Y:S02]  /*117e0*/  SHF.R.U32.HI R2, RZ, 0x8, R85 ;  /* 0x00000008ff027819 */ /* 0x000fe40000011655 */
[----:B------:R-:W-:Y:S01]  /*117f0*/  LOP3.LUT R85, R92, 0xff, RZ, 0xc0, !PT ;  /* 0x000000ff5c557812 */ /* 0x000fe200078ec0ff */
[----:B------:R-:W-:Y:S01]  /*11800*/  @!P3 HFMA2.BF16_V2 R235, -RZ.H0_H0, RZ.H0_H0, -R147.H0_H0 ;  /* 0x200000ffffebb231 */ /* 0x000fe20000340993 */
[----:B------:R-:W-:Y:S01]  /*11810*/  SHF.R.U32.HI R91, RZ, 0x10, R0 ;  /* 0x00000010ff5b7819 */ /* 0x000fe20000011600 */
[C---:B------:R-:W-:Y:S01]  /*11820*/  HMMA.16816.F32.BF16 R56, R76.reuse, R80, R56 ;  /* 0x000000504c38723c */ /* 0x040fe20000041838 */
[----:B------:R-:W-:Y:S03]  /*11830*/  PRMT R106, R106, 0x5410, R93 ;  /* 0x000054106a6a7816 */ /* 0x000fe6000000005d */
[----:B------:R-:W-:Y:S02]  /*11840*/  LOP3.LUT R93, R0, 0xff, RZ, 0xc0, !PT ;  /* 0x000000ff005d7812 */ /* 0x000fe400078ec0ff */
[----:B------:R-:W-:Y:S02]  /*11850*/  SHF.R.U32.HI R0, RZ, 0x8, R84 ;  /* 0x00000008ff007819 */ /* 0x000fe40000011654 */
[-C--:B------:R-:W-:Y:S01]  /*11860*/  HMMA.16816.F32.BF16 R60, R76, R82.reuse, R60 ;  /* 0x000000524c3c723c */ /* 0x080fe2000004183c */
[----:B------:R-:W-:Y:S01]  /*11870*/  PRMT R96, R96, 0x5410, R2 ;  /* 0x0000541060607816 */ /* 0x000fe20000000002 */
[----:B------:R-:W-:Y:S02]  /*11880*/  LDSM.16.MT88.4 R76, [R175+0x7800] ;  /* 0x00780000af4c783b */ /* 0x000fe40000004200 */
[----:B------:R-:W-:Y:S01]  /*11890*/  PRMT R85, R85, 0x5410, R104 ;  /* 0x0000541055557816 */ /* 0x000fe20000000068 */
[----:B---3--:R-:W-:Y:S01]  /*118a0*/  FADD.FTZ R197, R71, R197 ;  /* 0x000000c547c57221 */ /* 0x008fe20000010000 */
[--C-:B------:R-:W-:Y:S01]  /*118b0*/  PRMT R93, R93, 0x5410, R0.reuse ;  /* 0x000054105d5d7816 */ /* 0x100fe20000000000 */
[--C-:B------:R-:W-:Y:S01]  /*118c0*/  HSET2.LE.AND R140, R96, R129.reuse, PT ;  /* 0x00000081608c7233 */ /* 0x100fe20003803000 */
[----:B------:R-:W-:Y:S01]  /*118d0*/  HMMA.16816.F32.BF16 R64, R72, R82, R64 ;  /* 0x000000524840723c */ /* 0x000fe20000041840 */
[----:B------:R-:W-:Y:S03]  /*118e0*/  LOP3.LUT R84, R91, 0xff, RZ, 0xc0, !PT ;  /* 0x000000ff5b547812 */ /* 0x000fe600078ec0ff */
[--C-:B------:R-:W-:Y:S01]  /*118f0*/  HSET2.LE.AND R141, R85, R129.reuse, PT ;  /* 0x00000081558d7233 */ /* 0x100fe20003803000 */
[----:B------:R-:W-:Y:S01]  /*11900*/  F2FP.BF16.PACK_AB R2, R167, R71 ;  /* 0x00000047a702723e */ /* 0x000fe200000010ff */
[--C-:B------:R-:W-:Y:S01]  /*11910*/  HSET2.LE.AND R80, R93, R129.reuse, PT ;  /* 0x000000815d507233 */ /* 0x100fe20003803000 */
[----:B------:R-:W-:Y:S01]  /*11920*/  PRMT R71, R146, 0x5410, R145 ;  /* 0x0000541092477816 */ /* 0x000fe20000000091 */
[--C-:B------:R-:W-:Y:S01]  /*11930*/  HSET2.LE.AND R82, R106, R129.reuse, PT ;  /* 0x000000816a527233 */ /* 0x100fe20003803000 */
[----:B------:R-:W-:Y:S01]  /*11940*/  PRMT R84, R84, 0x5410, R103 ;  /* 0x0000541054547816 */ /* 0x000fe20000000067 */
[----:B------:R-:W2:Y:S02]  /*11950*/  LDSM.16.MT88.4 R92, [R174+0x7800] ;  /* 0x00780000ae5c783b */ /* 0x000ea40000004200 */
[----:B------:R-:W-:Y:S01]  /*11960*/  PRMT R0, R2, 0x7632, R0 ;  /* 0x0000763202007816 */ /* 0x000fe20000000000 */
[--C-:B------:R-:W-:Y:S01]  /*11970*/  HSET2.LE.AND R83, R105, R129.reuse, PT ;  /* 0x0000008169537233 */ /* 0x100fe20003803000 */
[----:B------:R-:W-:Y:S01]  /*11980*/  PRMT R72, R144, 0x5410, R147 ;  /* 0x0000541090487816 */ /* 0x000fe20000000093 */
[----:B------:R-:W-:Y:S01]  /*11990*/  HSET2.LE.AND R81, R84, R129, PT ;  /* 0x0000008154517233 */ /* 0x000fe20003803000 */
[----:B------:R-:W-:Y:S01]  /*119a0*/  LOP3.LUT R143, R143, R71, RZ, 0xc0, !PT ;  /* 0x000000478f8f7212 */ /* 0x000fe200078ec0ff */
[----:B------:R-:W-:Y:S01]  /*119b0*/  @!P2 HFMA2.BF16_V2 R239, -RZ.H0_H0, RZ.H0_H0, -R0.H0_H0 ;  /* 0x200000ffffefa231 */ /* 0x000fe20000340900 */
[----:B------:R-:W-:Y:S01]  /*119c0*/  LOP3.LUT R142, R142, R120, RZ, 0xc0, !PT ;  /* 0x000000788e8e7212 */ /* 0x000fe200078ec0ff */
[----:B------:R-:W-:Y:S01]  /*119d0*/  @!P6 HFMA2.BF16_V2 R240, -RZ.H0_H0, RZ.H0_H0, -R2.H0_H0 ;  /* 0x200000fffff0e231 */ /* 0x000fe20000340902 */
[----:B------:R-:W-:Y:S02]  /*119e0*/  LOP3.LUT R140, R140, R122, RZ, 0xc0, !PT ;  /* 0x0000007a8c8c7212 */ /* 0x000fe400078ec0ff */
[----:B------:R-:W-:Y:S02]  /*119f0*/  LOP3.LUT R141, R141, R90, RZ, 0xc0, !PT ;  /* 0x0000005a8d8d7212 */ /* 0x000fe400078ec0ff */
[----:B------:R-:W-:Y:S02]  /*11a00*/  F2FP.BF16.PACK_AB R71, R150, R151 ;  /* 0x000000979647723e */ /* 0x000fe400000010ff */
[----:B------:R-:W-:Y:S02]  /*11a10*/  LOP3.LUT R82, R82, R72, RZ, 0xc0, !PT ;  /* 0x0000004852527212 */ /* 0x000fe400078ec0ff */
[----:B------:R-:W-:Y:S01]  /*11a20*/  PRMT R72, R2, 0x5410, R0 ;  /* 0x0000541002487816 */ /* 0x000fe20000000000 */
[-C--:B------:R-:W-:Y:S01]  /*11a30*/  HMMA.16816.F32.BF16 R136, R140, R124.reuse, R4 ;  /* 0x0000007c8c88723c */ /* 0x080fe20000041804 */
[----:B------:R-:W-:Y:S02]  /*11a40*/  LOP3.LUT R83, R83, R71, RZ, 0xc0, !PT ;  /* 0x0000004753537212 */ /* 0x000fe400078ec0ff */
[----:B------:R-:W-:Y:S02]  /*11a50*/  LOP3.LUT R80, R80, R121, RZ, 0xc0, !PT ;  /* 0x0000007950507212 */ /* 0x000fe400078ec0ff */
[----:B------:R-:W-:Y:S01]  /*11a60*/  LOP3.LUT R81, R81, R72, RZ, 0xc0, !PT ;  /* 0x0000004851517212 */ /* 0x000fe200078ec0ff */
[----:B------:R-:W-:Y:S01]  /*11a70*/  IMAD.MOV.U32 R72, RZ, RZ, R3 ;  /* 0x000000ffff487224 */ /* 0x000fe200078e0003 */
[----:B------:R-:W-:Y:S01]  /*11a80*/  @!P2 PRMT R0, R239, 0x5410, RZ ;  /* 0x00005410ef00a816 */ /* 0x000fe200000000ff */
[----:B------:R-:W-:Y:S01]  /*11a90*/  FADD.FTZ R5, R199, R206 ;  /* 0x000000cec7057221 */ /* 0x000fe20000010000 */
[----:B------:R-:W-:Y:S02]  /*11aa0*/  @!P6 PRMT R2, R240, 0x5410, RZ ;  /* 0x00005410f002e816 */ /* 0x000fe400000000ff */
[----:B------:R-:W-:Y:S01]  /*11ab0*/  ISETP.GE.U32.AND P2, PT, R217, R198, PT ;  /* 0x000000c6d900720c */ /* 0x000fe20003f46070 */
[C---:B------:R-:W-:Y:S01]  /*11ac0*/  HMMA.16816.F32.BF16 R132, R80.reuse, R124, R8 ;  /* 0x0000007c5084723c */ /* 0x040fe20000041808 */
[----:B------:R3:W-:Y:S01]  /*11ad0*/  STG.E.U16 [R188.64+0x62], R0 ;  /* 0x00006200bc007986 */ /* 0x0007e2000c101510 */
[----:B------:R-:W-:Y:S02]  /*11ae0*/  @!P4 PRMT R146, R238, 0x5410, RZ ;  /* 0x00005410ee92c816 */ /* 0x000fe400000000ff */
[----:B------:R-:W-:Y:S01]  /*11af0*/  @!P0 PRMT R145, R237, 0x5410, RZ ;  /* 0x00005410ed918816 */ /* 0x000fe200000000ff */
[----:B------:R4:W-:Y:S01]  /*11b00*/  STG.E.U16 [R188.64+0x60], R2 ;  /* 0x00006002bc007986 */ /* 0x0009e2000c101510 */
[----:B------:R-:W-:Y:S02]  /*11b10*/  @!P5 PRMT R144, R236, 0x5410, RZ ;  /* 0x00005410ec90d816 */ /* 0x000fe400000000ff */
[-C--:B------:R-:W-:Y:S01]  /*11b20*/  HMMA.16816.F32.BF16 R128, R80, R126.reuse, R12 ;  /* 0x0000007e5080723c */ /* 0x080fe2000004180c */
[----:B------:R-:W-:Y:S03]  /*11b30*/  STG.E.U16 [R168.64+0x70], R160 ;  /* 0x000070a0a8007986 */ /* 0x000fe6000c101510 */
[----:B------:R-:W-:Y:S01]  /*11b40*/  @!P3 PRMT R147, R235, 0x5410, RZ ;  /* 0x00005410eb93b816 */ /* 0x000fe200000000ff */
[----:B------:R-:W-:Y:S01]  /*11b50*/  STG.E.U16 [R168.64+0x72], R166 ;  /* 0x000072a6a8007986 */ /* 0x000fe2000c101510 */
[----:B------:R-:W-:Y:S01]  /*11b60*/  LOP3.LUT R4, R107, 0xff, RZ, 0xc0, !PT ;  /* 0x000000ff6b047812 */ /* 0x000fe200078ec0ff */
[--C-:B------:R-:W-:Y:S01]  /*11b70*/  @!P2 HFMA2.BF16_V2 R229, -RZ.H0_H0, RZ.H0_H0, -R71.reuse.H1_H1 ;  /* 0x200000ffffe5a231 */ /* 0x100fe20000360947 */
[C---:B------:R-:W-:Y:S01]  /*11b80*/  HMMA.16816.F32.BF16 R124, R140.reuse, R126, R16 ;  /* 0x0000007e8c7c723c */ /* 0x040fe20000041810 */
[----:B------:R-:W-:Y:S01]  /*11b90*/  STG.E.U16 [R170.64+0x70], R146 ;  /* 0x00007092aa007986 */ /* 0x000fe2000c101510 */
[----:B------:R-:W-:Y:S02]  /*11ba0*/  ISETP.GE.U32.AND P6, PT, R217, R4, PT ;  /* 0x00000004d900720c */ /* 0x000fe40003fc6070 */
[----:B------:R-:W-:Y:S01]  /*11bb0*/  @P2 PRMT R4, R71, 0x7632, R4 ;  /* 0x0000763247042816 */ /* 0x000fe20000000004 */
[----:B------:R-:W-:Y:S01]  /*11bc0*/  STG.E.U16 [R170.64+0x72], R145 ;  /* 0x00007291aa007986 */ /* 0x000fe2000c101510 */
[----:B------:R-:W-:Y:S02]  /*11bd0*/  @!P2 PRMT R4, R229, 0x5410, RZ ;  /* 0x00005410e504a816 */ /* 0x000fe400000000ff */
[-C--:B------:R-:W-:Y:S01]  /*11be0*/  HMMA.16816.F32.BF16 R120, R140, R108.reuse, R20 ;  /* 0x0000006c8c78723c */ /* 0x080fe20000041814 */
[----:B------:R-:W-:Y:S03]  /*11bf0*/  STG.E.U16 [R190.64+0x6e], R144 ;  /* 0x00006e90be007986 */ /* 0x000fe6000c101510 */
[----:B------:R-:W-:Y:S01]  /*11c00*/  IADD3 R74, P0, R168, -0x80, RZ ;  /* 0xffffff80a84a7810 */ /* 0x000fe20007f1e0ff */
[----:B------:R-:W-:Y:S01]  /*11c10*/  STG.E.U16 [R190.64+0x70], R147 ;  /* 0x00007093be007986 */ /* 0x000fe2000c101510 */
[----:B---3--:R-:W-:Y:S01]  /*11c20*/  FADD.FTZ R0, R167, R197 ;  /* 0x000000c5a7007221 */ /* 0x008fe20000010000 */
[----:B------:R-:W-:Y:S01]  /*11c30*/  @!P6 HFMA2.BF16_V2 R234, -RZ.H0_H0, RZ.H0_H0, -R71.H0_H0 ;  /* 0x200000ffffeae231 */ /* 0x000fe20000340947 */
[C---:B------:R-:W-:Y:S01]  /*11c40*/  HMMA.16816.F32.BF16 R116, R80.reuse, R108, R24 ;  /* 0x0000006c5074723c */ /* 0x040fe20000041818 */
[----:B------:R3:W-:Y:S03]  /*11c50*/  STG.E.U16 [R188.64+0x72], R4 ;  /* 0x00007204bc007986 */ /* 0x0007e6000c101510 */
[----:B------:R-:W-:Y:S01]  /*11c60*/  @!P6 PRMT R71, R234, 0x5410, RZ ;  /* 0x00005410ea47e816 */ /* 0x000fe200000000ff */
[----:B----4-:R-:W-:Y:S01]  /*11c70*/  FADD.FTZ R2, R196, R203 ;  /* 0x000000cbc4027221 */ /* 0x010fe20000010000 */
[----:B------:R-:W-:Y:S01]  /*11c80*/  IADD3.X R73, R169, -0x1, RZ, P0, !PT ;  /* 0xffffffffa9497810 */ /* 0x000fe200007fe4ff */
[----:B------:R-:W-:Y:S01]  /*11c90*/  FADD.FTZ R151, R151, R0 ;  /* 0x0000000097977221 */ /* 0x000fe20000010000 */
[-C--:B------:R-:W-:Y:S01]  /*11ca0*/  HMMA.16816.F32.BF16 R112, R80, R110.reuse, R28 ;  /* 0x0000006e5070723c */ /* 0x080fe2000004181c */
[----:B------:R4:W-:Y:S01]  /*11cb0*/  STG.E.U16 [R188.64+0x70], R71 ;  /* 0x00007047bc007986 */ /* 0x0009e2000c101510 */
[----:B------:R-:W-:Y:S01]  /*11cc0*/  ISETP.LT.AND P0, PT, RZ, UR33, PT ;  /* 0x00000021ff007c0c */ /* 0x000fe2000bf01270 */
[----:B------:R-:W-:Y:S01]  /*11cd0*/  UIADD3 UR33, UR33, -0x1, URZ ;  /* 0xffffffff21217890 */ /* 0x000fe2000fffe03f */
[----:B------:R-:W-:Y:S02]  /*11ce0*/  FADD.FTZ R222, R150, R151 ;  /* 0x0000009796de7221 */ /* 0x000fe40000010000 */
[----:B------:R-:W-:Y:S02]  /*11cf0*/  IMAD.MOV.U32 R0, RZ, RZ, R69 ;  /* 0x000000ffff007224 */ /* 0x000fe400078e0045 */
[C---:B------:R-:W-:Y:S08]  /*11d00*/  HMMA.16816.F32.BF16 R108, R140.reuse, R110, R32 ;  /* 0x0000006e8c6c723c */ /* 0x040ff00000041820 */
[-C--:B--2---:R-:W-:Y:S01]  /*11d10*/  HMMA.16816.F32.BF16 R104, R140, R92.reuse, R36 ;  /* 0x0000005c8c68723c */ /* 0x084fe20000041824 */
[----:B---3--:R-:W-:Y:S07]  /*11d20*/  FADD.FTZ R4, R194, R202 ;  /* 0x000000cac2047221 */ /* 0x008fee0000010000 */
[C---:B------:R-:W-:Y:S01]  /*11d30*/  HMMA.16816.F32.BF16 R100, R80.reuse, R92, R40 ;  /* 0x0000005c5064723c */ /* 0x040fe20000041828 */
[----:B------:R-:W-:Y:S03]  /*11d40*/  FADD.FTZ R216, R193, R4 ;  /* 0x00000004c1d87221 */ /* 0x000fe60000010000 */
[----:B----4-:R-:W-:Y:S02]  /*11d50*/  FADD.FTZ R189, R201, R5 ;  /* 0x00000005c9bd7221 */ /* 0x010fe40000010000 */
[----:B------:R-:W-:Y:S02]  /*11d60*/  FADD.FTZ R188, R195, R2 ;  /* 0x00000002c3bc7221 */ /* 0x000fe40000010000 */
[-C--:B------:R-:W-:Y:S01]  /*11d70*/  HMMA.16816.F32.BF16 R96, R80, R94.reuse, R44 ;  /* 0x0000005e5060723c */ /* 0x080fe2000004182c */
[----:B------:R-:W-:Y:S03]  /*11d80*/  IMAD.MOV.U32 R2, RZ, RZ, R70 ;  /* 0x000000ffff027224 */ /* 0x000fe600078e0046 */
[----:B------:R-:W-:Y:S04]  /*11d90*/  IMAD.MOV.U32 R71, RZ, RZ, R68 ;  /* 0x000000ffff477224 */ /* 0x000fe800078e0044 */
[C---:B------:R-:W-:Y:S08]  /*11da0*/  HMMA.16816.F32.BF16 R92, R140.reuse, R94, R48 ;  /* 0x0000005e8c5c723c */ /* 0x040ff00000041830 */
[-C--:B------:R-:W-:Y:S08]  /*11db0*/  HMMA.16816.F32.BF16 R88, R140, R76.reuse, R52 ;  /* 0x0000004c8c58723c */ /* 0x080ff00000041834 */
[C---:B------:R-:W-:Y:S08]  /*11dc0*/  HMMA.16816.F32.BF16 R84, R80.reuse, R76, R56 ;  /* 0x0000004c5054723c */ /* 0x040ff00000041838 */
[-C--:B------:R-:W-:Y:S08]  /*11dd0*/  HMMA.16816.F32.BF16 R80, R80, R78.reuse, R60 ;  /* 0x0000004e5050723c */ /* 0x080ff0000004183c */
[----:B------:R-:W-:Y:S01]  /*11de0*/  HMMA.16816.F32.BF16 R76, R140, R78, R64 ;  /* 0x0000004e8c4c723c */ /* 0x000fe20000041840 */
[----:B-1----:R-:W-:-:S07]  /*11df0*/  @P0 BRA `(.L_x_1487) ;  /* 0xffff901000000947 */ /* 0x002fce000383ffff */
.L_x_1486:
[----:B--2---:R-:W1:Y:S01]  /*11e00*/  SHFL.BFLY PT, R0, R189, 0x2, 0x1f ;  /* 0x0c401f00bd007f89 */ /* 0x004e6200000e0000 */
        /* <DEDUP_REMOVED lines=29> */
[----:B------:R-:W3:Y:S01]  /*11fe0*/  SHFL.BFLY PT, R7, R4, 0x1, 0x1f ;  /* 0x0c201f0004077f89 */ /* 0x000ee200000e0000 */
[----:B------:R-:W-:-:S02]  /*11ff0*/  ULDC.U8 UR5, c[0x0][0x328] ;  /* 0x0000ca0000057ab9 */ /* 0x000fc40000000000 */
[-C--:B------:R-:W-:Y:S01]  /*12000*/  LEA.HI R43, R49, R48.reuse, RZ, 0x5 ;  /* 0x00000030312b7211 */ /* 0x080fe200078f28ff */
[----:B------:R-:W-:Y:S02]  /*12010*/  UISETP.NE.AND UP2, UPT, UR5, URZ, UPT ;  /* 0x0000003f0500728c */ /* 0x000fe4000bf45270 */
[----:B------:R-:W-:Y:S01]  /*12020*/  @!UP0 UIADD3 UR7, UR23, UR14, URZ ;  /* 0x0000000e17078290 */ /* 0x000fe2000fffe03f */
[----:B------:R-:W-:Y:S01]  /*12030*/  SHF.R.S32.HI R9, RZ, 0x5, R43 ;  /* 0x00000005ff097819 */ /* 0x000fe2000001142b */
[----:B------:R-:W-:Y:S02]  /*12040*/  UISETP.NE.OR UP3, UPT, UR4, URZ, !UP2 ;  /* 0x0000003f0400728c */ /* 0x000fe4000d765670 */
[----:B------:R-:W-:Y:S01]  /*12050*/  @UP1 ULDC UR15, c[0x0][0x210] ;  /* 0x00008400000f1ab9 */ /* 0x000fe20000000800 */
[----:B-1----:R-:W-:Y:S01]  /*12060*/  FADD.FTZ R39, R0, R8 ;  /* 0x0000000800277221 */ /* 0x002fe20000010000 */
[----:B------:R-:W-:Y:S01]  /*12070*/  ULDC UR5, c[0x0][0x234] ;  /* 0x00008d0000057ab9 */ /* 0x000fe20000000800 */
[----:B------:R-:W1:Y:S01]  /*12080*/  SHFL.BFLY PT, R8, R2, 0x1, 0x1f ;  /* 0x0c201f0002087f89 */ /* 0x000e6200000e0000 */
[----:B------:R-:W-:Y:S01]  /*12090*/  @UP1 UIMAD UR15, UR15, UR8, URZ ;  /* 0x000000080f0f12a4 */ /* 0x000fe2000f8e023f */
[----:B--2---:R-:W-:Y:S01]  /*120a0*/  FADD.FTZ R38, R5, R6 ;  /* 0x0000000605267221 */ /* 0x004fe20000010000 */
[----:B------:R-:W-:Y:S01]  /*120b0*/  LEA.HI R5, R49, R48, RZ, 0x2 ;  /* 0x0000003031057211 */ /* 0x000fe200078f10ff */
[----:B------:R-:W-:Y:S01]  /*120c0*/  @!UP1 USEL UR15, UR8, UR5, !UP2 ;  /* 0x00000005080f9287 */ /* 0x000fe2000d000000 */
[----:B------:R-:W-:Y:S01]  /*120d0*/  FSETP.NE.FTZ.AND P6, PT, R39, RZ, PT ;  /* 0x000000ff2700720b */ /* 0x000fe20003fd5000 */
[----:B------:R-:W-:Y:S01]  /*120e0*/  ULDC UR4, c[0x0][0x1c0] ;  /* 0x0000700000047ab9 */ /* 0x000fe20000000800 */
[----:B------:R-:W-:Y:S01]  /*120f0*/  SHF.R.S32.HI R0, RZ, 0x2, R5 ;  /* 0x00000002ff007819 */ /* 0x000fe20000011405 */
[----:B------:R-:W-:Y:S01]  /*12100*/  @UP1 UMOV UR19, 0x1 ;  /* 0x0000000100131882 */ /* 0x000fe20000000000 */
[----:B------:R-:W-:Y:S01]  /*12110*/  MOV R6, 0x3f800000 ;  /* 0x3f80000000067802 */ /* 0x000fe20000000f00 */
[----:B---3--:R-:W-:Y:S01]  /*12120*/  FADD.FTZ R41, R4, R7 ;  /* 0x0000000704297221 */ /* 0x008fe20000010000 */
[----:B------:R-:W-:Y:S01]  /*12130*/  SHF.R.S32.HI R7, RZ, 0x1f, R5 ;  /* 0x0000001fff077819 */ /* 0x000fe20000011405 */
[----:B------:R-:W-:Y:S01]  /*12140*/  @!UP1 UIMAD UR19, UR15, UR4, URZ ;  /* 0x000000040f1392a4 */ /* 0x000fe2000f8e023f */
[----:B------:R-:W-:Y:S01]  /*12150*/  LOP3.LUT R5, R5, 0x3ffffffc, RZ, 0xc0, !PT ;  /* 0x3ffffffc05057812 */ /* 0x000fe200078ec0ff */
[----:B------:R-:W-:Y:S01]  /*12160*/  @!UP3 UIMAD UR21, UR6, UR8, URZ ;  /* 0x000000080615b2a4 */ /* 0x000fe2000f8e023f */
[----:B------:R-:W-:Y:S01]  /*12170*/  FSETP.NE.FTZ.AND P4, PT, R41, RZ, PT ;  /* 0x000000ff2900720b */ /* 0x000fe20003f95000 */
[----:B------:R-:W-:Y:S01]  /*12180*/  @UP1 ULDC UR20, c[0x0][0x210] ;  /* 0x0000840000141ab9 */ /* 0x000fe20000000800 */
[----:B------:R-:W-:Y:S01]  /*12190*/  IADD3 R5, -R5, R48, RZ ;  /* 0x0000003005057210 */ /* 0x000fe20007ffe1ff */
[----:B------:R-:W2:Y:S01]  /*121a0*/  @P6 MUFU.RCP R6, R39 ;  /* 0x0000002700066308 */ /* 0x000ea20000001000 */
[----:B------:R-:W-:Y:S01]  /*121b0*/  FSETP.NE.FTZ.AND P5, PT, R38, RZ, PT ;  /* 0x000000ff2600720b */ /* 0x000fe20003fb5000 */
[----:B------:R-:W-:Y:S01]  /*121c0*/  UIMAD UR5, UR6, UR19, URZ ;  /* 0x00000013060572a4 */ /* 0x000fe2000f8e023f */
[----:B------:R-:W-:Y:S01]  /*121d0*/  LEA R42, R9, R5, 0x9 ;  /* 0x00000005092a7211 */ /* 0x000fe200078e48ff */
[----:B------:R-:W-:Y:S01]  /*121e0*/  @!UP1 UMOV UR20, 0x1 ;  /* 0x0000000100149882 */ /* 0x000fe20000000000 */
[----:B------:R-:W-:Y:S01]  /*121f0*/  MOV R5, 0x3f800000 ;  /* 0x3f80000000057802 */ /* 0x000fe20000000f00 */
[----:B-1----:R-:W-:Y:S01]  /*12200*/  FADD.FTZ R40, R2, R8 ;  /* 0x0000000802287221 */ /* 0x002fe20000010000 */
[----:B------:R-:W-:Y:S01]  /*12210*/  LEA.HI R7, R7, R0, RZ, 0x3 ;  /* 0x0000000007077211 */ /* 0x000fe200078f18ff */
[----:B------:R-:W-:Y:S01]  /*12220*/  @!UP3 USEL UR21, UR21, UR9, !UP0 ;  /* 0x000000091515b287 */ /* 0x000fe2000c000000 */
[----:B------:R-:W-:Y:S01]  /*12230*/  MOV R2, 0x3f800000 ;  /* 0x3f80000000027802 */ /* 0x000fe20000000f00 */
[----:B------:R-:W-:Y:S01]  /*12240*/  UIMAD UR4, UR11, UR20, URZ ;  /* 0x000000140b0472a4 */ /* 0x000fe2000f8e023f */
[----:B------:R-:W-:Y:S01]  /*12250*/  FSETP.NE.FTZ.AND P3, PT, R40, RZ, PT ;  /* 0x000000ff2800720b */ /* 0x000fe20003f75000 */
[----:B------:R-:W-:Y:S01]  /*12260*/  USEL UR5, UR5, URZ, UP3 ;  /* 0x0000003f05057287 */ /* 0x000fe20009800000 */
[----:B------:R-:W-:Y:S01]  /*12270*/  LOP3.LUT R11, R7, 0xfffffff8, RZ, 0xc0, !PT ;  /* 0xfffffff8070b7812 */ /* 0x000fe200078ec0ff */
[----:B------:R-:W-:Y:S01]  /*12280*/  USHF.L.U32 UR4, UR4, 0x7, URZ ;  /* 0x0000000704047899 */ /* 0x000fe2000800063f */
[----:B------:R-:W-:Y:S01]  /*12290*/  MOV R4, 0x3f800000 ;  /* 0x3f80000000047802 */ /* 0x000fe20000000f00 */
[----:B------:R-:W-:Y:S01]  /*122a0*/  @P4 MUFU.RCP R2, R41 ;  /* 0x0000002900024308 */ /* 0x000fe20000001000 */
[----:B------:R-:W-:Y:S01]  /*122b0*/  IADD3 R11, R0, -R11, RZ ;  /* 0x8000000b000b7210 */ /* 0x000fe20007ffe0ff */
[----:B--2---:R-:W-:Y:S01]  /*122c0*/  FMUL.FTZ R0, R6, c[0x0][0x2dc] ;  /* 0x0000b70006007a20 */ /* 0x004fe20000410000 */
[----:B------:R-:W-:Y:S01]  /*122d0*/  MOV R6, 0xfffffff0 ;  /* 0xfffffff000067802 */ /* 0x000fe20000000f00 */
[----:B------:R-:W-:Y:S01]  /*122e0*/  UIMAD UR15, UR12, UR15, UR5 ;  /* 0x0000000f0c0f72a4 */ /* 0x000fe2000f8e0205 */
[----:B------:R-:W-:Y:S01]  /*122f0*/  R2P PR, R11, 0x6 ;  /* 0x000000060b007804 */ /* 0x000fe20000000000 */
[C---:B------:R-:W-:Y:S01]  /*12300*/  FMUL.FTZ R136, R0.reuse, R136 ;  /* 0x0000008800887220 */ /* 0x040fe20000410000 */
[----:B------:R-:W-:Y:S01]  /*12310*/  @!UP3 UMOV UR26, UR21 ;  /* 0x00000015001abc82 */ /* 0x000fe20008000000 */
[----:B------:R-:W1:Y:S01]  /*12320*/  @P3 MUFU.RCP R5, R40 ;  /* 0x0000002800053308 */ /* 0x000e620000001000 */
[C---:B------:R-:W-:Y:S01]  /*12330*/  FMUL.FTZ R9, R0.reuse, R137 ;  /* 0x0000008900097220 */ /* 0x040fe20000410000 */
[----:B------:R-:W-:Y:S01]  /*12340*/  USHF.R.S32.HI UR5, URZ, 0x1f, UR4 ;  /* 0x0000001f3f057899 */ /* 0x000fe20008011404 */
[C---:B------:R-:W-:Y:S01]  /*12350*/  FMUL.FTZ R124, R0.reuse, R124 ;  /* 0x0000007c007c7220 */ /* 0x040fe20000410000 */
[----:B------:R-:W-:Y:S01]  /*12360*/  @!UP3 USHF.R.S32.HI UR27, URZ, 0x1f, UR21 ;  /* 0x0000001f3f1bb899 */ /* 0x000fe20008011415 */
[C---:B------:R-:W-:Y:S01]  /*12370*/  FMUL.FTZ R7, R0.reuse, R125 ;  /* 0x0000007d00077220 */ /* 0x040fe20000410000 */
[----:B------:R-:W-:Y:S01]  /*12380*/  F2FP.BF16.PACK_AB R9, R9, R136 ;  /* 0x000000880909723e */ /* 0x000fe200000010ff */
[C---:B------:R-:W-:Y:S01]  /*12390*/  FMUL.FTZ R120, R0.reuse, R120 ;  /* 0x0000007800787220 */ /* 0x040fe20000410000 */
[----:B------:R-:W2:Y:S01]  /*123a0*/  @P5 MUFU.RCP R4, R38 ;  /* 0x0000002600045308 */ /* 0x000ea20000001000 */
[C---:B------:R-:W-:Y:S01]  /*123b0*/  FMUL.FTZ R19, R0.reuse, R121 ;  /* 0x0000007900137220 */ /* 0x040fe20000410000 */
[----:B------:R-:W-:Y:S01]  /*123c0*/  F2FP.BF16.PACK_AB R7, R7, R124 ;  /* 0x0000007c0707723e */ /* 0x000fe200000010ff */
[C---:B------:R-:W-:Y:S01]  /*123d0*/  FMUL.FTZ R108, R0.reuse, R108 ;  /* 0x0000006c006c7220 */ /* 0x040fe20000410000 */
[----:B------:R-:W-:Y:S01]  /*123e0*/  USHF.R.S32.HI UR6, URZ, 0x1f, UR15 ;  /* 0x0000001f3f067899 */ /* 0x000fe2000801140f */
[C---:B------:R-:W-:Y:S01]  /*123f0*/  FMUL.FTZ R15, R0.reuse, R109 ;  /* 0x0000006d000f7220 */ /* 0x040fe20000410000 */
[----:B------:R-:W-:Y:S01]  /*12400*/  F2FP.BF16.PACK_AB R19, R19, R120 ;  /* 0x000000781313723e */ /* 0x000fe200000010ff */
[C---:B------:R-:W-:Y:S01]  /*12410*/  FMUL.FTZ R104, R0.reuse, R104 ;  /* 0x0000006800687220 */ /* 0x040fe20000410000 */
[----:B------:R-:W-:Y:S01]  /*12420*/  UIADD3 UR4, UP2, UP1, UR4, UR26, UR15 ;  /* 0x0000001a04047290 */ /* 0x000fe2000f95e00f */
[C---:B------:R-:W-:Y:S01]  /*12430*/  FMUL.FTZ R33, R0.reuse, R105 ;  /* 0x0000006900217220 */ /* 0x040fe20000410000 */
[----:B------:R-:W-:Y:S01]  /*12440*/  F2FP.BF16.PACK_AB R15, R15, R108 ;  /* 0x0000006c0f0f723e */ /* 0x000fe200000010ff */
[C---:B------:R-:W-:Y:S01]  /*12450*/  FMUL.FTZ R92, R0.reuse, R92 ;  /* 0x0000005c005c7220 */ /* 0x040fe20000410000 */
[----:B------:R-:W-:Y:S01]  /*12460*/  UIADD3.X UR5, UR5, UR27, UR6, UP2, UP1 ;  /* 0x0000001b05057290 */ /* 0x000fe200097e2406 */
[C---:B------:R-:W-:Y:S01]  /*12470*/  FMUL.FTZ R29, R0.reuse, R93 ;  /* 0x0000005d001d7220 */ /* 0x040fe20000410000 */
[----:B------:R-:W-:Y:S01]  /*12480*/  F2FP.BF16.PACK_AB R33, R33, R104 ;  /* 0x000000682121723e */ /* 0x000fe200000010ff */
[C---:B------:R-:W-:Y:S01]  /*12490*/  FMUL.FTZ R88, R0.reuse, R88 ;  /* 0x0000005800587220 */ /* 0x040fe20000410000 */
[----:B------:R-:W-:Y:S01]  /*124a0*/  @!UP0 UMOV UR18, UR22 ;  /* 0x0000001600128c82 */ /* 0x000fe20008000000 */
[C---:B------:R-:W-:Y:S01]  /*124b0*/  FMUL.FTZ R34, R0.reuse, R89 ;  /* 0x0000005900227220 */ /* 0x040fe20000410000 */
[----:B------:R-:W-:Y:S01]  /*124c0*/  F2FP.BF16.PACK_AB R29, R29, R92 ;  /* 0x0000005c1d1d723e */ /* 0x000fe200000010ff */
[----:B------:R-:W-:-:S02]  /*124d0*/  FMUL.FTZ R76, R0, R76 ;  /* 0x0000004c004c7220 */ /* 0x000fc40000410000 */
[----:B------:R-:W-:Y:S01]  /*124e0*/  FMUL.FTZ R12, R0, R77 ;  /* 0x0000004d000c7220 */ /* 0x000fe20000410000 */
[----:B------:R-:W-:Y:S01]  /*124f0*/  F2FP.BF16.PACK_AB R34, R34, R88 ;  /* 0x000000582222723e */ /* 0x000fe200000010ff */
[----:B-1----:R-:W-:Y:S02]  /*12500*/  FMUL.FTZ R0, R5, c[0x0][0x2dc] ;  /* 0x0000b70005007a20 */ /* 0x002fe40000410000 */
[----:B------:R-:W-:Y:S01]  /*12510*/  FMUL.FTZ R2, R2, c[0x0][0x2dc] ;  /* 0x0000b70002027a20 */ /* 0x000fe20000410000 */
[----:B------:R-:W-:Y:S01]  /*12520*/  F2FP.BF16.PACK_AB R12, R12, R76 ;  /* 0x0000004c0c0c723e */ /* 0x000fe200000010ff */
[C---:B------:R-:W-:Y:S02]  /*12530*/  FMUL.FTZ R134, R0.reuse, R134 ;  /* 0x0000008600867220 */ /* 0x040fe40000410000 */
[C---:B------:R-:W-:Y:S02]  /*12540*/  FMUL.FTZ R10, R0.reuse, R135 ;  /* 0x00000087000a7220 */ /* 0x040fe40000410000 */
        /* <DEDUP_REMOVED lines=20> */
[----:B------:R-:W-:Y:S01]  /*12690*/  SHF.L.U32 R0, R11, 0x6, RZ ;  /* 0x000000060b007819 */ /* 0x000fe200000006ff */
[C---:B------:R-:W-:Y:S01]  /*126a0*/  FMUL.FTZ R132, R2.reuse, R132 ;  /* 0x0000008402847220 */ /* 0x040fe20000410000 */
[----:B------:R-:W-:Y:S01]  /*126b0*/  F2FP.BF16.PACK_AB R23, R23, R86 ;  /* 0x000000561717723e */ /* 0x000fe200000010ff */
[----:B------:R-:W-:Y:S01]  /*126c0*/  FMUL.FTZ R36, R2, R133 ;  /* 0x0000008502247220 */ /* 0x000fe20000410000 */
[----:B------:R-:W-:Y:S01]  /*126d0*/  LOP3.LUT R0, R0, 0x1c0, RZ, 0xc0, !PT ;  /* 0x000001c000007812 */ /* 0x000fe200078ec0ff */
[C---:B------:R-:W-:Y:S01]  /*126e0*/  FMUL.FTZ R128, R2.reuse, R128 ;  /* 0x0000008002807220 */ /* 0x040fe20000410000 */
[----:B------:R-:W-:Y:S01]  /*126f0*/  F2FP.BF16.PACK_AB R21, R21, R82 ;  /* 0x000000521515723e */ /* 0x000fe200000010ff */
[----:B------:R-:W-:Y:S01]  /*12700*/  FMUL.FTZ R35, R2, R129 ;  /* 0x0000008102237220 */ /* 0x000fe20000410000 */
[----:B------:R-:W-:Y:S01]  /*12710*/  LEA.HI R0, R0, R0, RZ, 0x1d ;  /* 0x0000000000007211 */ /* 0x000fe200078fe8ff */
[----:B------:R-:W-:Y:S01]  /*12720*/  FMUL.FTZ R116, R2, R116 ;  /* 0x0000007402747220 */ /* 0x000fe20000410000 */
[----:B------:R-:W-:Y:S01]  /*12730*/  F2FP.BF16.PACK_AB R36, R36, R132 ;  /* 0x000000842424723e */ /* 0x000fe200000010ff */
[----:B------:R-:W-:Y:S01]  /*12740*/  FMUL.FTZ R17, R2, R117 ;  /* 0x0000007502117220 */ /* 0x000fe20000410000 */
[----:B------:R-:W-:Y:S01]  /*12750*/  LEA R0, R42, R0, 0x1 ;  /* 0x000000002a007211 */ /* 0x000fe200078e08ff */
        /* <DEDUP_REMOVED lines=17> */
[----:B------:R-:W-:Y:S02]  /*12870*/  F2FP.BF16.PACK_AB R24, R24, R84 ;  /* 0x000000541818723e */ /* 0x000fe400000010ff */
[----:B------:R-:W-:Y:S01]  /*12880*/  ISETP.NE.U32.AND P0, PT, R2, 0x1, PT ;  /* 0x000000010200780c */ /* 0x000fe20003f05070 */
[----:B------:R-:W-:Y:S01]  /*12890*/  FMUL.FTZ R138, R4, R138 ;  /* 0x0000008a048a7220 */ /* 0x000fe20000410000 */
[----:B------:R-:W-:Y:S01]  /*128a0*/  SHF.L.U32 R2, R0, 0x1, RZ ;  /* 0x0000000100027819 */ /* 0x000fe200000006ff */
[----:B------:R-:W-:Y:S01]  /*128b0*/  FMUL.FTZ R8, R4, R139 ;  /* 0x0000008b04087220 */ /* 0x000fe20000410000 */
[----:B------:R-:W-:Y:S01]  /*128c0*/  SEL R6, R6, 0x10, !P0 ;  /* 0x0000001006067807 */ /* 0x000fe20004000000 */
[C---:B------:R-:W-:Y:S01]  /*128d0*/  FMUL.FTZ R126, R4.reuse, R126 ;  /* 0x0000007e047e7220 */ /* 0x040fe20000410000 */
[----:B------:R-:W-:Y:S01]  /*128e0*/  MOV R0, 0x20 ;  /* 0x0000002000007802 */ /* 0x000fe20000000f00 */
[----:B------:R-:W-:Y:S01]  /*128f0*/  FMUL.FTZ R127, R4, R127 ;  /* 0x0000007f047f7220 */ /* 0x000fe20000410000 */
[----:B------:R-:W-:Y:S01]  /*12900*/  F2FP.BF16.PACK_AB R8, R8, R138 ;  /* 0x0000008a0808723e */ /* 0x000fe200000010ff */
[C---:B------:R-:W-:Y:S01]  /*12910*/  FMUL.FTZ R122, R4.reuse, R122 ;  /* 0x0000007a047a7220 */ /* 0x040fe20000410000 */
[----:B------:R1:W-:Y:S01]  /*12920*/  STS [R2], R9 ;  /* 0x0000000902007388 */ /* 0x0003e20000000800 */
[C---:B------:R-:W-:Y:S01]  /*12930*/  FMUL.FTZ R18, R4.reuse, R123 ;  /* 0x0000007b04127220 */ /* 0x040fe20000410000 */
[----:B------:R-:W-:Y:S01]  /*12940*/  F2FP.BF16.PACK_AB R5, R127, R126 ;  /* 0x0000007e7f05723e */ /* 0x000fe200000010ff */
[C---:B------:R-:W-:Y:S01]  /*12950*/  FMUL.FTZ R110, R4.reuse, R110 ;  /* 0x0000006e046e7220 */ /* 0x040fe20000410000 */
[----:B------:R-:W-:Y:S01]  /*12960*/  STS [R2+0x400], R8 ;  /* 0x0004000802007388 */ /* 0x000fe20000000800 */
[----:B------:R-:W-:Y:S01]  /*12970*/  FMUL.FTZ R14, R4, R111 ;  /* 0x0000006f040e7220 */ /* 0x000fe20000410000 */
        /* <DEDUP_REMOVED lines=13> */
[----:B------:R-:W-:Y:S02]  /*12a50*/  F2FP.BF16.PACK_AB R26, R26, R90 ;  /* 0x0000005a1a1a723e */ /* 0x000fe400000010ff */
[----:B-1----:R-:W-:-:S02]  /*12a60*/  MOV R9, 0x7f800000 ;  /* 0x7f80000000097802 */ /* 0x002fc40000000f00 */
[----:B------:R-:W-:Y:S02]  /*12a70*/  F2FP.BF16.PACK_AB R11, R4, R78 ;  /* 0x0000004e040b723e */ /* 0x000fe400000010ff */
[----:B------:R-:W-:-:S05]  /*12a80*/  IADD3 R4, R2, R6, RZ ;  /* 0x0000000602047210 */ /* 0x000fca0007ffe0ff */
        /* <DEDUP_REMOVED lines=14> */
[----:B------:R1:W-:Y:S04]  /*12b70*/  STS [R2+0x400], R14 ;  /* 0x0004000e02007388 */ /* 0x0003e80000000800 */
[----:B------:R-:W-:Y:S04]  /*12b80*/  STS [R5+0x2000], R17 ;  /* 0x0020001105007388 */ /* 0x000fe80000000800 */
[----:B------:R2:W-:Y:S04]  /*12b90*/  STS [R5+0x2400], R16 ;  /* 0x0024001005007388 */ /* 0x0005e80000000800 */
[----:B------:R3:W-:Y:S04]  /*12ba0*/  STS [R2+0x2000], R13 ;  /* 0x0020000d02007388 */ /* 0x0007e80000000800 */
[----:B------:R4:W-:Y:S04]  /*12bb0*/  STS [R2+0x2400], R25 ;  /* 0x0024001902007388 */ /* 0x0009e80000000800 */
[----:B------:R-:W-:Y:S04]  /*12bc0*/  STS [R0], R33 ;  /* 0x0000002100007388 */ /* 0x000fe80000000800 */
[----:B------:R-:W-:Y:S01]  /*12bd0*/  STS [R0+0x400], R32 ;  /* 0x0004002000007388 */ /* 0x000fe20000000800 */
[----:B-1----:R-:W-:-:S02]  /*12be0*/  MOV R14, 0x7f800000 ;  /* 0x7f800000000e7802 */ /* 0x002fc40000000f00 */
[----:B--2---:R-:W-:-:S04]  /*12bf0*/  IADD3 R5, R7, 0x400, R0 ;  /* 0x0000040007057810 */ /* 0x004fc80007ffe000 */
[C---:B------:R-:W-:Y:S02]  /*12c00*/  IADD3 R5, R6.reuse, R5, RZ ;  /* 0x0000000506057210 */ /* 0x040fe40007ffe0ff */
[----:B---3--:R-:W-:Y:S02]  /*12c10*/  MOV R13, 0x7f800000 ;  /* 0x7f800000000d7802 */ /* 0x008fe40000000f00 */
[----:B----4-:R-:W-:Y:S02]  /*12c20*/  IADD3 R2, R6, R0, RZ ;  /* 0x0000000006027210 */ /* 0x010fe40007ffe0ff */
[----:B------:R-:W1:Y:S02]  /*12c30*/  @P6 MUFU.LG2 R6, R39 ;  /* 0x0000002700066308 */ /* 0x000e640000000c00 */
[----:B------:R-:W-:Y:S01]  /*12c40*/  IADD3 R4, R7, R2, RZ ;  /* 0x0000000207047210 */ /* 0x000fe20007ffe0ff */
[----:B------:R-:W-:Y:S04]  /*12c50*/  STS [R2], R29 ;  /* 0x0000001d02007388 */ /* 0x000fe80000000800 */
[----:B------:R-:W-:Y:S04]  /*12c60*/  STS [R2+0x400], R28 ;  /* 0x0004001c02007388 */ /* 0x000fe80000000800 */
[----:B------:R-:W-:Y:S04]  /*12c70*/  STS [R0+0x2000], R31 ;  /* 0x0020001f00007388 */ /* 0x000fe80000000800 */
[----:B------:R2:W-:Y:S01]  /*12c80*/  STS [R0+0x2400], R30 ;  /* 0x0024001e00007388 */ /* 0x0005e20000000800 */
[----:B-1----:R-:W-:-:S03]  /*12c90*/  @P6 FMUL.FTZ R6, R6, 0.69314718246459960938 ;  /* 0x3f31721806066820 */ /* 0x002fc60000410000 */
[----:B------:R-:W-:Y:S01]  /*12ca0*/  STS [R2+0x2000], R27 ;  /* 0x0020001b02007388 */ /* 0x000fe20000000800 */
[----:B------:R-:W-:-:S03]  /*12cb0*/  @P6 FFMA.FTZ R13, R70, c[0x0][0x238], R6 ;  /* 0x00008e00460d6a23 */ /* 0x000fc60000010006 */
        /* <DEDUP_REMOVED lines=12> */
[----:B--2---:R-:W-:-:S02]  /*12d80*/  MOV R12, 0x7f800000 ;  /* 0x7f800000000c7802 */ /* 0x004fc40000000f00 */
[----:B---3--:R-:W-:-:S04]  /*12d90*/  LOP3.LUT R0, R43, 0xffffffe0, RZ, 0xc0, !PT ;  /* 0xffffffe02b007812 */ /* 0x008fc800078ec0ff */
[----:B------:R-:W-:Y:S01]  /*12da0*/  IADD3 R0, -R0, R48, RZ ;  /* 0x0000003000007210 */ /* 0x000fe20007ffe1ff */
[----:B-1----:R-:W-:-:S03]  /*12db0*/  @P5 FMUL.FTZ R4, R2, 0.69314718246459960938 ;  /* 0x3f31721802045820 */ /* 0x002fc60000410000 */
        /* <DEDUP_REMOVED lines=15> */
[----:B------:R-:W1:Y:S01]  /*12eb0*/  LDS.128 R192, [R192+0x3800] ;  /* 0x00380000c0c07984 */ /* 0x000e620000000c00 */
[----:B------:R-:W-:Y:S05]  /*12ec0*/  @P0 BRA `(.L_x_1491) ;  /* 0x0000020000000947 */ /* 0x000fea0003800000 */
[----:B--2---:R-:W2:Y:S02]  /*12ed0*/  LDL.LU R50, [R1+0x114] ;  /* 0x0001140001327983 */ /* 0x004ea40000300800 */
[C---:B--2---:R-:W-:Y:S02]  /*12ee0*/  ISETP.GE.AND P6, PT, R50.reuse, UR24, PT ;  /* 0x0000001832007c0c */ /* 0x044fe4000bfc6270 */
[C---:B------:R-:W-:Y:S02]  /*12ef0*/  IADD3 R3, R50.reuse, 0x8, RZ ;  /* 0x0000000832037810 */ /* 0x040fe40007ffe0ff */
[C---:B------:R-:W-:Y:S02]  /*12f00*/  IADD3 R2, R50.reuse, 0x40, RZ ;  /* 0x0000004032027810 */ /* 0x040fe40007ffe0ff */
[----:B------:R-:W-:Y:S02]  /*12f10*/  ISETP.GE.AND P5, PT, R3, UR24, PT ;  /* 0x0000001803007c0c */ /* 0x000fe4000bfa6270 */
[----:B------:R-:W-:-:S02]  /*12f20*/  IADD3 R0, R50, 0x48, RZ ;  /* 0x0000004832007810 */ /* 0x000fc40007ffe0ff */
[----:B------:R-:W-:Y:S02]  /*12f30*/  ISETP.GE.AND P4, PT, R2, UR24, PT ;  /* 0x0000001802007c0c */ /* 0x000fe4000bf86270 */
        /* <DEDUP_REMOVED lines=25> */
.L_x_1491:
[----:B------:R-:W-:Y:S05]  /*130d0*/  BSYNC B0 ;  /* 0x0000000000007941 */ /* 0x000fea0003800000 */
.L_x_1490:
[----:B--2---:R-:W2:Y:S01]  /*130e0*/  LDL.LU.64 R4, [R1+0xd0] ;  /* 0x0000d00001047983 */ /* 0x004ea20000300a00 */
[----:B------:R-:W-:Y:S01]  /*130f0*/  LEA.HI R12, R49, R48, RZ, 0x3 ;  /* 0x00000030310c7211 */ /* 0x000fe200078f18ff */
[----:B------:R-:W-:Y:S01]  /*13100*/  UIMAD UR11, UR11, -0x80, UR13 ;  /* 0xffffff800b0b78a4 */ /* 0x000fe2000f8e020d */
[----:B------:R-:W-:Y:S01]  /*13110*/  BSSY B0, `(.L_x_1492) ;  /* 0x0000021000007945 */ /* 0x000fe20003800000 */
[----:B------:R-:W4:Y:S01]  /*13120*/  S2R R3, SR_TID.X ;  /* 0x0000000000037919 */ /* 0x000f220000002100 */
[----:B------:R-:W-:Y:S02]  /*13130*/  USHF.R.S32.HI UR6, URZ, 0x1f, UR12 ;  /* 0x0000001f3f067899 */ /* 0x000fe4000801140c */
[----:B------:R-:W-:Y:S01]  /*13140*/  ULDC.64 UR4, c[0x0][0x1f0] ;  /* 0x00007c0000047ab9 */ /* 0x000fe20000000a00 */
[----:B------:R-:W3:Y:S01]  /*13150*/  S2R R10, SR_CTAID.Z ;  /* 0x00000000000a7919 */ /* 0x000ee20000002700 */
[----:B------:R-:W-:-:S04]  /*13160*/  UIMAD UR4, UR6, UR4, URZ ;  /* 0x00000004060472a4 */ /* 0x000fc8000f8e023f */
[----:B------:R-:W-:Y:S01]  /*13170*/  UIMAD UR4, UR12, UR5, UR4 ;  /* 0x000000050c0472a4 */ /* 0x000fe2000f8e0204 */
[----:B----4-:R-:W-:-:S04]  /*13180*/  SHF.R.S32.HI R2, RZ, 0x1f, R3 ;  /* 0x0000001fff027819 */ /* 0x010fc80000011403 */
[----:B------:R-:W-:-:S04]  /*13190*/  LEA.HI R2, R2, R3, RZ, 0x3 ;  /* 0x0000000302027211 */ /* 0x000fc800078f18ff */
[----:B------:R-:W-:Y:S02]  /*131a0*/  LOP3.LUT R0, R2, 0xfffffff8, RZ, 0xc0, !PT ;  /* 0xfffffff802007812 */ /* 0x000fe400078ec0ff */
[----:B------:R-:W-:-:S03]  /*131b0*/  SHF.R.S32.HI R2, RZ, 0x3, R2 ;  /* 0x00000003ff027819 */ /* 0x000fc60000011402 */
[----:B------:R-:W-:Y:S01]  /*131c0*/  IMAD.IADD R0, R3, 0x1, -R0 ;  /* 0x0000000103007824 */ /* 0x000fe200078e0a00 */
[----:B------:R-:W-:-:S03]  /*131d0*/  SHF.R.S32.HI R3, RZ, 0x3, R12 ;  /* 0x00000003ff037819 */ /* 0x000fc6000001140c */
[----:B------:R-:W-:-:S05]  /*131e0*/  IMAD.SHL.U32 R0, R0, 0x8, RZ ;  /* 0x0000000800007824 */ /* 0x000fca00078e00ff */
[----:B------:R-:W-:Y:S02]  /*131f0*/  SHF.R.S32.HI R0, RZ, 0x1f, R0 ;  /* 0x0000001fff007819 */ /* 0x000fe40000011400 */
[C---:B--2---:R-:W-:Y:S02]  /*13200*/  ISETP.GE.AND P1, PT, R4.reuse, c[0x0][0x220], PT ;  /* 0x0000880004007a0c */ /* 0x044fe40003f26270 */
        /* <DEDUP_REMOVED lines=17> */
.L_x_1493:
[----:B------:R-:W-:Y:S05]  /*13320*/  BSYNC B0 ;  /* 0x0000000000007941 */ /* 0x000fea0003800000 */
.L_x_1492:
        /* <DEDUP_REMOVED lines=15> */
.L_x_1495:
[----:B------:R-:W-:Y:S05]  /*13420*/  BSYNC B0 ;  /* 0x0000000000007941 */ /* 0x000fea0003800000 */
.L_x_1494:
        /* <DEDUP_REMOVED lines=15> */
.L_x_1497:
[----:B------:R-:W-:Y:S05]  /*13520*/  BSYNC B0 ;  /* 0x0000000000007941 */ /* 0x000fea0003800000 */
.L_x_1496:
        /* <DEDUP_REMOVED lines=15> */
.L_x_1499:
[----:B------:R-:W-:Y:S05]  /*13620*/  BSYNC B0 ;  /* 0x0000000000007941 */ /* 0x000fea0003800000 */
.L_x_1498:
        /* <DEDUP_REMOVED lines=15> */
.L_x_1501:
[----:B------:R-:W-:Y:S05]  /*13720*/  BSYNC B0 ;  /* 0x0000000000007941 */ /* 0x000fea0003800000 */
.L_x_1500:
        /* <DEDUP_REMOVED lines=15> */
.L_x_1503:
[----:B------:R-:W-:Y:S05]  /*13820*/  BSYNC B0 ;  /* 0x0000000000007941 */ /* 0x000fea0003800000 */
.L_x_1502:
        /* <DEDUP_REMOVED lines=15> */
.L_x_1505:
[----:B------:R-:W-:Y:S05]  /*13920*/  BSYNC B0 ;  /* 0x0000000000007941 */ /* 0x000fea0003800000 */
.L_x_1504:
        /* <DEDUP_REMOVED lines=15> */
.L_x_1448:
[----:B------:R-:W-:Y:S01]  /*13a20*/  UISETP.NE.AND UP3, UPT, UR9, -0x1, UPT ;  /* 0xffffffff0900788c */ /* 0x000fe2000bf65270 */
[----:B------:R-:W-:Y:S01]  /*13a30*/  LEA.HI R4, R4, R150, RZ, 0x3 ;  /* 0x0000009604047211 */ /* 0x000fe200078f18ff */
[----:B------:R-:W-:Y:S01]  /*13a40*/  USHF.R.S32.HI UR8, URZ, 0x1f, UR14 ;  /* 0x0000001f3f087899 */ /* 0x000fe2000801140e */
[----:B------:R-:W1:Y:S01]  /*13a50*/  S2R R8, SR_CTAID.Z ;  /* 0x0000000000087919 */ /* 0x000e620000002700 */
[----:B------:R-:W-:Y:S01]  /*13a60*/  ULDC.64 UR6, c[0x0][0x1e8] ;  /* 0x00007a0000067ab9 */ /* 0x000fe20000000a00 */
[----:B------:R-:W-:Y:S01]  /*13a70*/  LOP3.LUT R0, R4, 0xfffffff8, RZ, 0xc0, !PT ;  /* 0xfffffff804007812 */ /* 0x000fe200078ec0ff */
[----:B------:R-:W-:Y:S01]  /*13a80*/  ULDC.64 UR4, c[0x0][0x1f0] ;  /* 0x00007c0000047ab9 */ /* 0x000fe20000000a00 */
[----:B------:R-:W-:Y:S01]  /*13a90*/  SHF.R.S32.HI R4, RZ, 0x3, R4 ;  /* 0x00000003ff047819 */ /* 0x000fe20000011404 */
[----:B------:R-:W-:Y:S01]  /*13aa0*/  UIMAD UR4, UR8, UR4, URZ ;  /* 0x00000004080472a4 */ /* 0x000fe2000f8e023f */
[----:B------:R-:W-:Y:S01]  /*13ab0*/  BSSY B0, `(.L_x_1506) ;  /* 0x0000041000007945 */ /* 0x000fe20003800000 */
[----:B------:R-:W-:Y:S01]  /*13ac0*/  ULDC UR12, c[0x0][0x214] ;  /* 0x00008500000c7ab9 */ /* 0x000fe20000000800 */
[----:B------:R-:W-:Y:S01]  /*13ad0*/  IMAD.IADD R14, R150, 0x1, -R0 ;  /* 0x00000001960e7824 */ /* 0x000fe200078e0a00 */
[----:B------:R-:W-:Y:S01]  /*13ae0*/  @UP3 UIMAD.WIDE.U32 UR18, UR9, UR6, URZ ;  /* 0x00000006091232a5 */ /* 0x000fe2000f8e003f */
[----:B------:R-:W-:Y:S01]  /*13af0*/  SHF.R.S32.HI R5, RZ, 0x1f, R4 ;  /* 0x0000001fff057819 */ /* 0x000fe20000011404 */
[----:B------:R-:W-:Y:S01]  /*13b00*/  @!UP3 USHF.R.S32.HI UR20, URZ, 0x1f, UR15 ;  /* 0x0000001f3f14b899 */ /* 0x000fe2000801140f */
[----:B------:R-:W-:Y:S01]  /*13b10*/  IMAD.SHL.U32 R0, R14, 0x8, RZ ;  /* 0x000000080e007824 */ /* 0x000fe200078e00ff */
[----:B------:R-:W-:-:S02]  /*13b20*/  ULDC.U8 UR6, c[0x0][0x329] ;  /* 0x0000ca4000067ab9 */ /* 0x000fc40000000000 */
[----:B------:R-:W-:Y:S02]  /*13b30*/  UISETP.NE.AND UP2, UPT, UR6, URZ, UPT ;  /* 0x0000003f0600728c */ /* 0x000fe4000bf45270 */
[----:B------:R-:W-:Y:S01]  /*13b40*/  @UP3 UIMAD UR7, UR9, UR7, UR19 ;  /* 0x00000007090732a4 */ /* 0x000fe2000f8e0213 */
[----:B------:R-:W-:Y:S01]  /*13b50*/  ISETP.GE.AND P1, PT, R0, c[0x0][0x220], PT ;  /* 0x0000880000007a0c */ /* 0x000fe20003f26270 */
[----:B------:R-:W-:Y:S02]  /*13b60*/  UIMAD UR8, UR14, UR5, UR4 ;  /* 0x000000050e0872a4 */ /* 0x000fe4000f8e0204 */
[----:B------:R-:W-:Y:S02]  /*13b70*/  ULDC.U8 UR19, c[0x0][0x328] ;  /* 0x0000ca0000137ab9 */ /* 0x000fe40000000000 */
[----:B------:R-:W-:Y:S02]  /*13b80*/  ULDC.64 UR4, c[0x0][0x1e0] ;  /* 0x0000780000047ab9 */ /* 0x000fe40000000a00 */
[----:B------:R-:W-:-:S02]  /*13b90*/  UISETP.NE.AND UP4, UPT, UR19, URZ, UPT ;  /* 0x0000003f1300728c */ /* 0x000fc4000bf85270 */
[----:B------:R-:W-:Y:S02]  /*13ba0*/  @!UP3 UIMAD UR20, UR20, UR4, URZ ;  /* 0x000000041414b2a4 */ /* 0x000fe4000f8e023f */
[----:B------:R-:W-:Y:S02]  /*13bb0*/  @UP3 UMOV UR21, UR18 ;  /* 0x0000001200153c82 */ /* 0x000fe40008000000 */
[----:B------:R-:W-:Y:S02]  /*13bc0*/  UISETP.EQ.AND UP4, UPT, UR6, URZ, UP4 ;  /* 0x0000003f0600728c */ /* 0x000fe4000a782270 */
[----:B------:R-:W-:Y:S02]  /*13bd0*/  @!UP2 UISETP.NE.AND UP1, UPT, UR19, URZ, UPT ;  /* 0x0000003f1300a28c */ /* 0x000fe4000bf25270 */
[----:B------:R-:W-:Y:S02]  /*13be0*/  @!UP3 UIMAD UR20, UR15, UR5, UR20 ;  /* 0x000000050f14b2a4 */ /* 0x000fe4000f8e0214 */
[----:B------:R-:W-:-:S02]  /*13bf0*/  @UP2 ULDC UR18, c[0x0][0x210] ;  /* 0x0000840000122ab9 */ /* 0x000fc40000000800 */
[----:B------:R-:W-:Y:S02]  /*13c00*/  @!UP3 UIMAD.WIDE.U32 UR22, UR15, UR4, URZ ;  /* 0x000000040f16b2a5 */ /* 0x000fe4000f8e003f */
[----:B------:R-:W-:Y:S02]  /*13c10*/  ULDC UR5, c[0x0][0x234] ;  /* 0x00008d0000057ab9 */ /* 0x000fe40000000800 */
[----:B------:R-:W-:Y:S02]  /*13c20*/  @UP2 UIMAD UR18, UR18, UR12, URZ ;  /* 0x0000000c121222a4 */ /* 0x000fe4000f8e023f */
[----:B------:R-:W-:Y:S02]  /*13c30*/  UISETP.NE.OR UP0, UPT, UR9, -0x1, !UP4 ;  /* 0xffffffff0900788c */ /* 0x000fe4000e705670 */
[----:B------:R-:W-:Y:S02]  /*13c40*/  @!UP2 USEL UR18, UR12, UR5, !UP1 ;  /* 0x000000050c12a287 */ /* 0x000fe4000c800000 */
        /* <DEDUP_REMOVED lines=10> */
[----:B------:R-:W-:Y:S01]  /*13cf0*/  @UP2 ULDC UR25, c[0x0][0x210] ;  /* 0x0000840000192ab9 */ /* 0x000fe20000000800 */
[C---:B------:R-:W-:Y:S01]  /*13d00*/  ISETP.GE.OR P0, PT, R4.reuse, UR13, P1 ;  /* 0x0000000d04007c0c */ /* 0x040fe20008f06670 */
[----:B------:R-:W-:Y:S01]  /*13d10*/  USEL UR24, UR24, URZ, !UP4 ;  /* 0x0000003f18187287 */ /* 0x000fe2000e000000 */
[----:B------:R-:W-:Y:S01]  /*13d20*/  ISETP.GE.AND P2, PT, R4, UR13, PT ;  /* 0x0000000d04007c0c */ /* 0x000fe2000bf46270 */
[----:B------:R-:W-:Y:S01]  /*13d30*/  @!UP2 UMOV UR25, 0x1 ;  /* 0x000000010019a882 */ /* 0x000fe20000000000 */
[----:B-1----:R-:W-:Y:S01]  /*13d40*/  IMAD.WIDE.U32 R8, R8, c[0x0][0x1f0], R2 ;  /* 0x00007c0008087a25 */ /* 0x002fe200078e0002 */
[----:B------:R-:W-:Y:S01]  /*13d50*/  UIMAD UR11, UR11, UR25, URZ ;  /* 0x000000190b0b72a4 */ /* 0x000fe2000f8e023f */
[----:B------:R-:W-:Y:S01]  /*13d60*/  P2R R22, PR, RZ, 0x4 ;  /* 0x00000004ff167803 */ /* 0x000fe20000000000 */
[----:B------:R-:W-:Y:S01]  /*13d70*/  UIMAD UR24, UR14, UR18, UR24 ;  /* 0x000000120e1872a4 */ /* 0x000fe2000f8e0218 */
[----:B------:R-:W-:Y:S01]  /*13d80*/  IMAD.U32 R2, RZ, RZ, UR10 ;  /* 0x0000000aff027e24 */ /* 0x000fe2000f8e00ff */
[----:B------:R-:W-:Y:S01]  /*13d90*/  @!UP4 UMOV UR26, URZ ;  /* 0x0000003f001acc82 */ /* 0x000fe20008000000 */
[----:B------:R-:W-:Y:S01]  /*13da0*/  IADD3 R7, R9, UR8, RZ ;  /* 0x0000000809077c10 */ /* 0x000fe2000fffe0ff */
[----:B------:R-:W-:Y:S01]  /*13db0*/  @UP4 UMOV UR26, UR9 ;  /* 0x00000009001a4c82 */ /* 0x000fe20008000000 */
[----:B------:R-:W-:Y:S01]  /*13dc0*/  IMAD.WIDE R2, R2, 0x80, R4 ;  /* 0x0000008002027825 */ /* 0x000fe200078e0204 */
[----:B------:R-:W-:-:S02]  /*13dd0*/  @!UP4 UMOV UR27, URZ ;  /* 0x0000003f001bcc82 */ /* 0x000fc40008000000 */
[----:B------:R-:W-:Y:S02]  /*13de0*/  USHF.R.S32.HI UR4, URZ, 0x1f, UR11 ;  /* 0x0000001f3f047899 */ /* 0x000fe4000801140b */
[----:B------:R-:W-:Y:S02]  /*13df0*/  @UP4 USHF.R.S32.HI UR27, URZ, 0x1f, UR9 ;  /* 0x0000001f3f1b4899 */ /* 0x000fe40008011409 */
        /* <DEDUP_REMOVED lines=12> */
.L_x_1507:
[----:B------:R-:W-:Y:S05]  /*13ec0*/  BSYNC B0 ;  /* 0x0000000000007941 */ /* 0x000fea0003800000 */
.L_x_1506:
        /* <DEDUP_REMOVED lines=17> */
.L_x_1509:
[----:B------:R-:W-:Y:S05]  /*13fe0*/  BSYNC B0 ;  /* 0x0000000000007941 */ /* 0x000fea0003800000 */
.L_x_1508:
        /* <DEDUP_REMOVED lines=16> */
.L_x_1511:
[----:B------:R-:W-:Y:S05]  /*140f0*/  BSYNC B0 ;  /* 0x0000000000007941 */ /* 0x000fea0003800000 */
.L_x_1510:
        /* <DEDUP_REMOVED lines=16> */
.L_x_1513:
[----:B------:R-:W-:Y:S05]  /*14200*/  BSYNC B0 ;  /* 0x0000000000007941 */ /* 0x000fea0003800000 */
.L_x_1512:
        /* <DEDUP_REMOVED lines=16> */
.L_x_1515:
[----:B------:R-:W-:Y:S05]  /*14310*/  BSYNC B0 ;  /* 0x0000000000007941 */ /* 0x000fea0003800000 */
.L_x_1514:
        /* <DEDUP_REMOVED lines=16> */
.L_x_1517:
[----:B------:R-:W-:Y:S05]  /*14420*/  BSYNC B0 ;  /* 0x0000000000007941 */ /* 0x000fea0003800000 */
.L_x_1516:
        /* <DEDUP_REMOVED lines=16> */
.L_x_1519:
[----:B------:R-:W-:Y:S05]  /*14530*/  BSYNC B0 ;  /* 0x0000000000007941 */ /* 0x000fea0003800000 */
.L_x_1518:
        /* <DEDUP_REMOVED lines=15> */
.L_x_1521:
[----:B------:R-:W-:Y:S05]  /*14630*/  BSYNC B0 ;  /* 0x0000000000007941 */ /* 0x000fea0003800000 */
.L_x_1520:
        /* <DEDUP_REMOVED lines=72> */
.L_x_1522:
        /* <DEDUP_REMOVED lines=12> */
.L_x_2135:


//--------------------- .text._ZN5flash16flash_fwd_kernelI23Flash_fwd_kernel_traitsILi64ELi128ELi64ELi4ELb0ELb0EN7cutlass10bfloat16_tE19Flash_kernel_traitsILi64ELi128ELi64ELi4ES3_EELb0ELb0ELb0ELb1ELb0ELb0ELb1ELb0EEEvNS_16Flash_fwd_paramsE --------------------------
	.section	.text._ZN5flash16flash_fwd_kernelI23Flash_fwd_kernel_traitsILi64ELi128ELi64ELi4ELb0ELb0EN7cutlass10bfloat16_tE19Flash_kernel_traitsILi64ELi128ELi64ELi4ES3_EELb0ELb0ELb0ELb1ELb0ELb0ELb1ELb0EEEvNS_16Flash_fwd_paramsE,"ax",@progbits
	.sectioninfo	@"SHI_REGISTERS=255"
	.align	128
        .global         _ZN5flash16flash_fwd_kernelI23Flash_fwd_kernel_traitsILi64ELi128ELi64ELi4ELb0ELb0EN7cutlass10bfloat16_tE19Flash_kernel_traitsILi64ELi128ELi64ELi4ES3_EELb0ELb0ELb0ELb1ELb0ELb0ELb1ELb0EEEvNS_16Flash_fwd_paramsE
        .type           _ZN5flash16flash_fwd_kernelI23Flash_fwd_kernel_traitsILi64ELi128ELi64ELi4ELb0ELb0EN7cutlass10bfloat16_tE19Flash_kernel_traitsILi64ELi128ELi64ELi4ES3_EELb0ELb0ELb0ELb1ELb0ELb0ELb1ELb0EEEvNS_16Flash_fwd_paramsE,@function
        .size           _ZN5flash16flash_fwd_kernelI23Flash_fwd_kernel_traitsILi64ELi128ELi64ELi4ELb0ELb0EN7cutlass10bfloat16_tE19Flash_kernel_traitsILi64ELi128ELi64ELi4ES3_EELb0ELb0ELb0ELb1ELb0ELb0ELb1ELb0EEEvNS_16Flash_fwd_paramsE,(.L_x_2136 - _ZN5flash16flash_fwd_kernelI23Flash_fwd_kernel_traitsILi64ELi128ELi64ELi4ELb0ELb0EN7cutlass10bfloat16_tE19Flash_kernel_traitsILi64ELi128ELi64ELi4ES3_EELb0ELb0ELb0ELb1ELb0ELb0ELb1ELb0EEEvNS_16Flash_fwd_paramsE)
        .other          _ZN5flash16flash_fwd_kernelI23Flash_fwd_kernel_traitsILi64ELi128ELi64ELi4ELb0ELb0EN7cutlass10bfloat16_tE19Flash_kernel_traitsILi64ELi128ELi64ELi4ES3_EELb0ELb0ELb0ELb1ELb0ELb0ELb1ELb0EEEvNS_16Flash_fwd_paramsE,@"STO_CUDA_ENTRY STV_DEFAULT"
_ZN5flash16flash_fwd_kernelI23Flash_fwd_kernel_traitsILi64ELi128ELi64ELi4ELb0ELb0EN7cutlass10bfloat16_tE19Flash_kernel_traitsILi64ELi128ELi64ELi4ES3_EELb0ELb0ELb0ELb1ELb0ELb0ELb1ELb0EEEvNS_16Flash_fwd_paramsE:
.text._ZN5flash16flash_fwd_kernelI23Flash_fwd_kernel_traitsILi64ELi128ELi64ELi4ELb0ELb0EN7cutlass10bfloat16_tE19Flash_kernel_traitsILi64ELi128ELi64ELi4ES3_EELb0ELb0ELb0ELb1ELb0ELb0ELb1ELb0EEEvNS_16Flash_fwd_paramsE:
        /* <DEDUP_REMOVED lines=10> */
[----:B------:R-:W-:Y:S02]  /*00a0*/  ISETP.NE.U32.AND P0, PT, RZ, c[0x0][0x250], PT ;  /* 0x00009400ff007a0c */ /* 0x000fe40003f05070 */
[----:B------:R-:W-:-:S02]  /*00b0*/  IADD3 R1, R1, -0x20, RZ ;  /* 0xffffffe001017810 */ /* 0x000fc40007ffe0ff */
        /* <DEDUP_REMOVED lines=23> */
.L_x_1523:
[----:B---34-:R-:W-:Y:S02]  /*0230*/  MOV R0, c[0x0][0x218] ;  /* 0x0000860000007a02 */ /* 0x018fe40000000f00 */
.L_x_1524:
        /* <DEDUP_REMOVED lines=12> */
[----:B------:R-:W-:-:S13]  /*0300*/  ISETP.GE.AND P0, PT, R72, 0x1, PT ;  /* 0x000000014800780c */ /* 0x000fda0003f06270 */
[----:B------:R-:W-:Y:S05]  /*0310*/  @!P0 BRA `(.L_x_1525) ;  /* 0x0000c0e000008947 */ /* 0x000fea0003800000 */
[----:B------:R-:W-:Y:S02]  /*0320*/  ISETP.NE.AND P1, PT, R247, -0x1, PT ;  /* 0xfffffffff700780c */ /* 0x000fe40003f25270 */
[----:B------:R-:W-:Y:S02]  /*0330*/  ISETP.NE.AND P0, PT, R8, -0x1, PT ;  /* 0xffffffff0800780c */ /* 0x000fe40003f05270 */
[----:B------:R-:W-:-:S09]  /*0340*/  SHF.R.S32.HI R17, RZ, 0x1f, R16 ;  /* 0x0000001fff117819 */ /* 0x000fd20000011410 */
[----:B-1----:R-:W-:Y:S01]  /*0350*/  @!P1 SHF.R.S32.HI R4, RZ, 0x1f, R22 ;  /* 0x0000001fff049819 */ /* 0x002fe20000011416 */
[----:B------:R-:W-:Y:S01]  /*0360*/  @P1 IMAD.WIDE.U32 R2, R247, c[0x0][0x190], RZ ;  /* 0x00006400f7021a25 */ /* 0x000fe200078e00ff */
[----:B------:R-:W-:-:S03]  /*0370*/  @P0 IADD3 R0, R7, R8, RZ ;  /* 0x0000000807000210 */ /* 0x000fc60007ffe0ff */
[----:B------:R-:W-:Y:S01]  /*0380*/  @!P1 IMAD R6, R4, c[0x0][0x178], RZ ;  /* 0x00005e0004069a24 */ /* 0x000fe200078e02ff */
[----:B------:R-:W-:Y:S01]  /*0390*/  @P1 MOV R9, R2 ;  /* 0x0000000200091202 */ /* 0x000fe20000000f00 */
[----:B------:R-:W-:Y:S02]  /*03a0*/  @P1 IMAD R10, R247, c[0x0][0x194], R3 ;  /* 0x00006500f70a1a24 */ /* 0x000fe400078e0203 */
        /* <DEDUP_REMOVED lines=19> */
.L_x_1526:
        /* <DEDUP_REMOVED lines=41> */
.L_x_1527:
[----:B------:R-:W-:Y:S01]  /*0770*/  SHF.R.S32.HI R20, RZ, 0x1f, R24 ;  /* 0x0000001fff147819 */ /* 0x000fe20000011418 */
[----:B------:R-:W-:Y:S01]  /*0780*/  IMAD.IADD R239, R162, 0x1, -R251 ;  /* 0x00000001a2ef7824 */ /* 0x000fe200078e0afb */
[----:B------:R-:W-:Y:S01]  /*0790*/  BSSY B0, `(.L_x_1528) ;  /* 0x000002b000007945 */ /* 0x000fe20003800000 */
[----:B------:R-:W-:Y:S02]  /*07a0*/  SHF.R.S32.HI R12, RZ, 0x1f, R11 ;  /* 0x0000001fff0c7819 */ /* 0x000fe4000001140b */
[CC--:B------:R-:W-:Y:S02]  /*07b0*/  LEA.HI R0, R20.reuse, R24.reuse, RZ, 0x3 ;  /* 0x0000001814007211 */ /* 0x0c0fe400078f18ff */
[----:B------:R-:W-:Y:S02]  /*07c0*/  LEA.HI R4, R20, R24, RZ, 0x6 ;  /* 0x0000001814047211 */ /* 0x000fe400078f30ff */
[----:B------:R-:W-:-:S02]  /*07d0*/  SHF.R.S32.HI R242, RZ, 0x3, R0 ;  /* 0x00000003fff27819 */ /* 0x000fc40000011400 */
[----:B------:R-:W-:Y:S01]  /*07e0*/  LOP3.LUT R2, R0, 0xfffffff8, RZ, 0xc0, !PT ;  /* 0xfffffff800027812 */ /* 0x000fe200078ec0ff */
[----:B------:R-:W-:Y:S01]  /*07f0*/  IMAD.SHL.U32 R4, R4, 0x8, RZ ;  /* 0x0000000804047824 */ /* 0x000fe200078e00ff */
[----:B------:R-:W-:Y:S01]  /*0800*/  SHF.R.S32.HI R243, RZ, 0x1f, R242 ;  /* 0x0000001ffff37819 */ /* 0x000fe200000114f2 */
[----:B------:R-:W-:Y:S01]  /*0810*/  IMAD.SHL.U32 R0, R242, 0x40, RZ ;  /* 0x00000040f2007824 */ /* 0x000fe200078e00ff */
[----:B------:R-:W-:Y:S01]  /*0820*/  LEA.HI R21, R20, R24, RZ, 0x5 ;  /* 0x0000001814157211 */ /* 0x000fe200078f28ff */
[----:B------:R-:W-:Y:S02]  /*0830*/  IMAD.IADD R19, R24, 0x1, -R2 ;  /* 0x0000000118137824 */ /* 0x000fe400078e0a02 */
[----:B------:R-:W-:Y:S01]  /*0840*/  IMAD.WIDE R236, R236, 0x80, R242 ;  /* 0x00000080ecec7825 */ /* 0x000fe200078e02f2 */
[----:B------:R-:W-:Y:S02]  /*0850*/  LOP3.LUT R2, R0, 0x1c0, RZ, 0xc0, !PT ;  /* 0x000001c000027812 */ /* 0x000fe400078ec0ff */
[----:B------:R-:W-:Y:S01]  /*0860*/  SHF.R.S32.HI R70, RZ, 0x5, R21 ;  /* 0x00000005ff467819 */ /* 0x000fe20000011415 */
[----:B------:R-:W-:-:S05]  /*0870*/  IMAD.SHL.U32 R240, R19, 0x8, RZ ;  /* 0x0000000813f07824 */ /* 0x000fca00078e00ff */
[----:B------:R-:W-:Y:S02]  /*0880*/  LOP3.LUT R0, R2, 0x38, R240, 0xf8, !PT ;  /* 0x0000003802007812 */ /* 0x000fe400078ef8f0 */
[----:B------:R-:W-:Y:S02]  /*0890*/  SHF.R.U32.HI R2, RZ, 0x3, R2 ;  /* 0x00000003ff027819 */ /* 0x000fe40000011602 */
[----:B------:R-:W-:Y:S02]  /*08a0*/  SHF.R.S32.HI R241, RZ, 0x1f, R240 ;  /* 0x0000001ffff17819 */ /* 0x000fe400000114f0 */
[----:B------:R-:W-:Y:S02]  /*08b0*/  LOP3.LUT R0, R0, R2, RZ, 0x3c, !PT ;  /* 0x0000000200007212 */ /* 0x000fe400078e3cff */
[----:B------:R-:W-:Y:S02]  /*08c0*/  IADD3 R2, P0, R240, R9, RZ ;  /* 0x00000009f0027210 */ /* 0x000fe40007f1e0ff */
[----:B------:R-:W-:Y:S01]  /*08d0*/  LOP3.LUT R4, R0, 0xfffffe00, R4, 0xf8, !PT ;  /* 0xfffffe0000047812 */ /* 0x000fe200078ef804 */
[----:B------:R-:W-:-:S02]  /*08e0*/  IMAD R0, R17, c[0x0][0x1a8], RZ ;  /* 0x00006a0011007a24 */ /* 0x000fc400078e02ff */
[----:B------:R-:W-:Y:S01]  /*08f0*/  IMAD.X R3, R241, 0x1, R10, P0 ;  /* 0x00000001f1037824 */ /* 0x000fe200000e060a */
[----:B------:R-:W-:Y:S01]  /*0900*/  ISETP.GE.AND P0, PT, R242, R239, PT ;  /* 0x000000eff200720c */ /* 0x000fe20003f06270 */
[C---:B------:R-:W-:Y:S02]  /*0910*/  IMAD R0, R16.reuse, c[0x0][0x1ac], R0 ;  /* 0x00006b0010007a24 */ /* 0x040fe400078e0200 */
[----:B------:R-:W-:-:S04]  /*0920*/  IMAD.WIDE.U32 R8, R16, c[0x0][0x1a8], R2 ;  /* 0x00006a0010087a25 */ /* 0x000fc800078e0002 */
[----:B------:R-:W-:Y:S02]  /*0930*/  IMAD.SHL.U32 R205, R4, 0x2, RZ ;  /* 0x0000000204cd7824 */ /* 0x000fe400078e00ff */
        /* <DEDUP_REMOVED lines=16> */
.L_x_1529:
[----:B------:R-:W-:Y:S05]  /*0a40*/  BSYNC B0 ;  /* 0x0000000000007941 */ /* 0x000fea0003800000 */
.L_x_1528:
        /* <DEDUP_REMOVED lines=22> */
.L_x_1531:
[----:B------:R-:W-:Y:S05]  /*0bb0*/  BSYNC B0 ;  /* 0x0000000000007941 */ /* 0x000fea0003800000 */
.L_x_1530:
        /* <DEDUP_REMOVED lines=21> */
.L_x_1533:
[----:B------:R-:W-:Y:S05]  /*0d10*/  BSYNC B0 ;  /* 0x0000000000007941 */ /* 0x000fea0003800000 */
.L_x_1532:
        /* <DEDUP_REMOVED lines=22> */
.L_x_1535:
[----:B------:R-:W-:Y:S05]  /*0e80*/  BSYNC B0 ;  /* 0x0000000000007941 */ /* 0x000fea0003800000 */
.L_x_1534:
        /* <DEDUP_REMOVED lines=22> */
.L_x_1537:
[----:B------:R-:W-:Y:S05]  /*0ff0*/  BSYNC B0 ;  /* 0x0000000000007941 */ /* 0x000fea0003800000 */
.L_x_1536:
        /* <DEDUP_REMOVED lines=22> */
.L_x_1539:
[----:B------:R-:W-:Y:S05]  /*1160*/  BSYNC B0 ;  /* 0x0000000000007941 */ /* 0x000fea0003800000 */
.L_x_1538:
        /* <DEDUP_REMOVED lines=22> */
.L_x_1541:
[----:B------:R-:W-:Y:S05]  /*12d0*/  BSYNC B0 ;  /* 0x0000000000007941 */ /* 0x000fea0003800000 */
.L_x_1540:
[----:B------:R-:W-:Y:S01]  /*12e0*/  IADD3 R2, R242, 0x70, RZ ;  /* 0x00000070f2027810 */ /* 0x000fe20007ffe0ff */
[----:B------:R-:W-:Y:S01]  /*12f0*/  IMAD.MOV.U32 R27, RZ, RZ, c[0x0][0x198] ;  /* 0x00006600ff1b7624 */ /* 0x000fe200078e00ff */
[----:B-1----:R-:W-:Y:S01]  /*1300*/  IADD3 R0, R72, 0x3f, RZ ;  /* 0x0000003f48007810 */ /* 0x002fe20007ffe0ff */
[----:B------:R-:W-:Y:S01]  /*1310*/  IMAD.MOV.U32 R3, RZ, RZ, 0x6 ;  /* 0x00000006ff037424 */ /* 0x000fe200078e00ff */
[----:B------:R-:W-:Y:S01]  /*1320*/  ISETP.GE.AND P0, PT, R2, R239, PT ;  /* 0x000000ef0200720c */ /* 0x000fe20003f06270 */
[----:B------:R1:W-:Y:S01]  /*1330*/  STL [R1+0xc], R2 ;  /* 0x00000c0201007387 */ /* 0x0003e20000100800 */
[----:B------:R-:W-:Y:S01]  /*1340*/  BSSY B0, `(.L_x_1542) ;  /* 0x0000017000007945 */ /* 0x000fe20003800000 */
[C---:B------:R-:W-:Y:S01]  /*1350*/  IMAD.SHL.U32 R28, R27.reuse, 0x40, RZ ;  /* 0x000000401b1c7824 */ /* 0x040fe200078e00ff */
[----:B------:R-:W-:Y:S02]  /*1360*/  SHF.L.U64.HI R29, R27, R3, c[0x0][0x19c] ;  /* 0x000067001b1d7619 */ /* 0x000fe40000010203 */
[----:B-1----:R-:W-:-:S04]  /*1370*/  SHF.R.S32.HI R2, RZ, 0x1f, R0 ;  /* 0x0000001fff027819 */ /* 0x002fc80000011400 */
[----:B------:R-:W-:-:S03]  /*1380*/  LEA.HI R222, R2, R0, RZ, 0x6 ;  /* 0x0000000002de7211 */ /* 0x000fc600078f30ff */
        /* <DEDUP_REMOVED lines=18> */
.L_x_1543:
[----:B------:R-:W-:Y:S05]  /*14b0*/  BSYNC B0 ;  /* 0x0000000000007941 */ /* 0x000fea0003800000 */
.L_x_1542:
[----:B------:R-:W-:Y:S01]  /*14c0*/  IMAD R0, R243, c[0x0][0x198], RZ ;  /* 0x00006600f3007a24 */ /* 0x000fe200078e02ff */
[----:B------:R-:W-:Y:S01]  /*14d0*/  LEA.HI R20, R20, R24, RZ, 0x4 ;  /* 0x0000001814147211 */ /* 0x000fe200078f20ff */
[----:B--2---:R-:W-:Y:S01]  /*14e0*/  IMAD.WIDE.U32 R4, R242, c[0x0][0x198], R240 ;  /* 0x00006600f2047a25 */ /* 0x004fe200078e00f0 */
[----:B------:R-:W-:Y:S02]  /*14f0*/  BSSY B0, `(.L_x_1544) ;  /* 0x0000033000007945 */ /* 0x000fe40003800000 */
[----:B------:R-:W-:Y:S01]  /*1500*/  LOP3.LUT R6, R20, 0xfffffff0, RZ, 0xc0, !PT ;  /* 0xfffffff014067812 */ /* 0x000fe200078ec0ff */
[C---:B------:R-:W-:Y:S01]  /*1510*/  IMAD R0, R242.reuse, c[0x0][0x19c], R0 ;  /* 0x00006700f2007a24 */ /* 0x040fe200078e0200 */
[----:B------:R-:W-:Y:S01]  /*1520*/  IADD3 R4, P0, R15, R4, RZ ;  /* 0x000000040f047210 */ /* 0x000fe20007f1e0ff */
[----:B------:R-:W-:Y:S02]  /*1530*/  IMAD R7, R243, c[0x0][0x1a0], RZ ;  /* 0x00006800f3077a24 */ /* 0x000fe400078e02ff */
[----:B------:R-:W-:Y:S01]  /*1540*/  IMAD.WIDE.U32 R2, R242, c[0x0][0x1a0], R240 ;  /* 0x00006800f2027a25 */ /* 0x000fe200078e00f0 */
[----:B------:R-:W-:-:S03]  /*1550*/  IADD3.X R5, R18, R5, R0, P0, !PT ;  /* 0x0000000512057210 */ /* 0x000fc600007fe400 */
[----:B------:R-:W-:Y:S01]  /*1560*/  IMAD.IADD R0, R24, 0x1, -R6 ;  /* 0x0000000118007824 */ /* 0x000fe200078e0a06 */
[----:B------:R-:W-:Y:S01]  /*1570*/  IADD3 R2, P0, R13, R2, RZ ;  /* 0x000000020d027210 */ /* 0x000fe20007f1e0ff */
[----:B------:R-:W-:Y:S02]  /*1580*/  IMAD R6, R242, c[0x0][0x1a4], R7 ;  /* 0x00006900f2067a24 */ /* 0x000fe400078e0207 */
[C---:B------:R-:W-:Y:S01]  /*1590*/  IMAD R7, R12.reuse, c[0x0][0x1b0], RZ ;  /* 0x00006c000c077a24 */ /* 0x040fe200078e02ff */
[----:B------:R-:W-:Y:S01]  /*15a0*/  SHF.R.S32.HI R10, RZ, 0x1f, R0 ;  /* 0x0000001fff0a7819 */ /* 0x000fe20000011400 */
[----:B------:R-:W-:Y:S01]  /*15b0*/  IMAD R8, R12, c[0x0][0x1b8], RZ ;  /* 0x00006e000c087a24 */ /* 0x000fe200078e02ff */
[----:B------:R-:W-:Y:S01]  /*15c0*/  IADD3.X R3, R14, R3, R6, P0, !PT ;  /* 0x000000030e037210 */ /* 0x000fe200007fe406 */
[C---:B------:R-:W-:Y:S01]  /*15d0*/  IMAD R9, R11.reuse, c[0x0][0x1b4], R7 ;  /* 0x00006d000b097a24 */ /* 0x040fe200078e0207 */
[----:B------:R-:W-:Y:S01]  /*15e0*/  LEA.HI.SX32 R12, R222, 0xffffffff, 0x1a ;  /* 0xffffffffde0c7811 */ /* 0x000fe200078fd2ff */
[----:B------:R-:W-:Y:S01]  /*15f0*/  IMAD.WIDE.U32 R230, R11, c[0x0][0x1b0], R4 ;  /* 0x00006c000be67a25 */ /* 0x000fe200078e0004 */
[----:B------:R-:W-:-:S02]  /*1600*/  LEA.HI R6, R10, R0, RZ, 0x3 ;  /* 0x000000000a067211 */ /* 0x000fc400078f18ff */
[----:B------:R-:W-:Y:S01]  /*1610*/  SHF.R.S32.HI R13, RZ, 0x1f, R12 ;  /* 0x0000001fff0d7819 */ /* 0x000fe2000001140c */
[----:B------:R-:W-:Y:S01]  /*1620*/  IMAD.WIDE.U32 R244, R11, c[0x0][0x1b8], R2 ;  /* 0x00006e000bf47a25 */ /* 0x000fe200078e0002 */
[----:B------:R-:W-:Y:S02]  /*1630*/  LOP3.LUT R7, R6, 0xfffffff8, RZ, 0xc0, !PT ;  /* 0xfffffff806077812 */ /* 0x000fe400078ec0ff */
[----:B------:R-:W-:Y:S01]  /*1640*/  LOP3.LUT R2, R21, 0xffffffe0, RZ, 0xc0, !PT ;  /* 0xffffffe015027812 */ /* 0x000fe200078ec0ff */
[----:B------:R-:W-:Y:S01]  /*1650*/  IMAD R3, R12, -0x40, R72 ;  /* 0xffffffc00c037824 */ /* 0x000fe200078e0248 */
[----:B------:R-:W-:Y:S01]  /*1660*/  MOV R4, 0x10 ;  /* 0x0000001000047802 */ /* 0x000fe20000000f00 */
[----:B------:R-:W-:Y:S01]  /*1670*/  IMAD.IADD R15, R0, 0x1, -R7 ;  /* 0x00000001000f7824 */ /* 0x000fe200078e0a07 */
[----:B------:R-:W-:Y:S01]  /*1680*/  IADD3 R14, -R2, R24, RZ ;  /* 0x00000018020e7210 */ /* 0x000fe20007ffe1ff */
[----:B------:R-:W-:Y:S01]  /*1690*/  IMAD R0, R29, R12, RZ ;  /* 0x0000000c1d007224 */ /* 0x000fe200078e02ff */
[----:B------:R-:W-:Y:S01]  /*16a0*/  ISETP.GE.AND P0, PT, R242, R3, PT ;  /* 0x00000003f200720c */ /* 0x000fe20003f06270 */
[----:B------:R-:W-:-:S02]  /*16b0*/  IMAD.IADD R229, R231, 0x1, R9 ;  /* 0x00000001e7e57824 */ /* 0x000fc400078e0209 */
[----:B------:R-:W-:Y:S01]  /*16c0*/  IMAD.MOV.U32 R228, RZ, RZ, R230 ;  /* 0x000000ffffe47224 */ /* 0x000fe200078e00e6 */
[----:B------:R-:W-:Y:S01]  /*16d0*/  R2P PR, R15, 0x6 ;  /* 0x000000060f007804 */ /* 0x000fe20000000000 */
[----:B------:R-:W-:Y:S02]  /*16e0*/  IMAD R10, R11, c[0x0][0x1bc], R8 ;  /* 0x00006f000b0a7a24 */ /* 0x000fe400078e0208 */
[-C--:B------:R-:W-:Y:S01]  /*16f0*/  IMAD R8, R13, R28.reuse, R0 ;  /* 0x0000001c0d087224 */ /* 0x080fe200078e0200 */
[----:B------:R-:W-:Y:S01]  /*1700*/  SHF.L.U32 R0, R6, 0x6, RZ ;  /* 0x0000000606007819 */ /* 0x000fe200000006ff */
[----:B------:R-:W-:Y:S01]  /*1710*/  IMAD.MOV.U32 R18, RZ, RZ, 0x20 ;  /* 0x00000020ff127424 */ /* 0x000fe200078e00ff */
[----:B------:R-:W-:Y:S01]  /*1720*/  SEL R2, R4, 0xfffffff0, !P1 ;  /* 0xfffffff004027807 */ /* 0x000fe20004800000 */
[----:B------:R-:W-:Y:S01]  /*1730*/  IMAD.WIDE.U32 R6, R12, R28, R228 ;  /* 0x0000001c0c067225 */ /* 0x000fe200078e00e4 */
[----:B------:R-:W-:Y:S02]  /*1740*/  LOP3.LUT R169, R0, 0xfffffe00, RZ, 0xc0, !PT ;  /* 0xfffffe0000a97812 */ /* 0x000fe400078ec0ff */
[----:B------:R-:W-:-:S02]  /*1750*/  IADD3 R246, R245, R10, RZ ;  /* 0x0000000af5f67210 */ /* 0x000fc40007ffe0ff */
[----:B------:R-:W-:Y:S02]  /*1760*/  SEL R4, R18, 0xffffffe0, !P2 ;  /* 0xffffffe012047807 */ /* 0x000fe40005000000 */
        /* <DEDUP_REMOVED lines=11> */
.L_x_1545:
[----:B------:R-:W-:Y:S05]  /*1820*/  BSYNC B0 ;  /* 0x0000000000007941 */ /* 0x000fea0003800000 */
.L_x_1544:
        /* <DEDUP_REMOVED lines=16> */
.L_x_1547:
[----:B------:R-:W-:Y:S05]  /*1930*/  BSYNC B0 ;  /* 0x0000000000007941 */ /* 0x000fea0003800000 */
.L_x_1546:
        /* <DEDUP_REMOVED lines=15> */
.L_x_1549:
[----:B------:R-:W-:Y:S05]  /*1a30*/  BSYNC B0 ;  /* 0x0000000000007941 */ /* 0x000fea0003800000 */
.L_x_1548:
        /* <DEDUP_REMOVED lines=17> */
.L_x_1551:
[----:B------:R-:W-:Y:S05]  /*1b50*/  BSYNC B0 ;  /* 0x0000000000007941 */ /* 0x000fea0003800000 */
.L_x_1550:
        /* <DEDUP_REMOVED lines=11> */
[----:B------:R1:W5:Y:S04]  /*1c10*/  @P2 LDG.E R5, [R8.64] ;  /* 0x0000000608052981 */ /* 0x000368000c1e1900 */
[----:B------:R-:W-:Y:S01]  /*1c20*/  BAR.SYNC.DEFER_BLOCKING 0x0 ;  /* 0x0000000000007b1d */ /* 0x000fe20000010000 */
[----:B------:R-:W-:Y:S01]  /*1c30*/  ISETP.GE.AND P1, PT, R242, R3, PT ;  /* 0x00000003f200720c */ /* 0x000fe20003f26270 */
[----:B------:R-:W-:Y:S01]  /*1c40*/  IMAD R0, R13, c[0x0][0x1a0], RZ ;  /* 0x000068000d007a24 */ /* 0x000fe200078e02ff */
[----:B------:R-:W-:-:S03]  /*1c50*/  MOV R68, RZ ;  /* 0x000000ff00447202 */ /* 0x000fc60000000f00 */
[----:B------:R-:W5:Y:S01]  /*1c60*/  @P2 MUFU.RCP R10, c[0x0][0x238] ;  /* 0x00008e00000a2b08 */ /* 0x000f620000001000 */
[C---:B------:R-:W-:Y:S01]  /*1c70*/  IMAD R0, R12.reuse, c[0x0][0x1a4], R0 ;  /* 0x000069000c007a24 */ /* 0x040fe200078e0200 */
[----:B------:R-:W-:Y:S01]  /*1c80*/  BSSY B0, `(.L_x_1552) ;  /* 0x0000011000007945 */ /* 0x000fe20003800000 */
[----:B-1----:R-:W-:-:S05]  /*1c90*/  IMAD.WIDE.U32 R8, R12, c[0x0][0x1a0], RZ ;  /* 0x000068000c087a25 */ /* 0x002fca00078e00ff */
[----:B------:R1:W-:Y:S01]  /*1ca0*/  @P1 STS.128 [R205+0x6000], RZ ;  /* 0x006000ffcd001388 */ /* 0x0003e20000000c00 */
[----:B------:R-:W-:Y:S01]  /*1cb0*/  IMAD.IADD R0, R9, 0x1, R0 ;  /* 0x0000000109007824 */ /* 0x000fe200078e0200 */
[----:B------:R-:W-:-:S04]  /*1cc0*/  LEA R6, P0, R8, R244, 0x6 ;  /* 0x000000f408067211 */ /* 0x000fc800078030ff */
[----:B------:R-:W-:Y:S01]  /*1cd0*/  LEA.HI.X R7, R8, R246, R0, 0x6, P0 ;  /* 0x000000f608077211 */ /* 0x000fe200000f3400 */
[----:B-----5:R-:W-:Y:S01]  /*1ce0*/  @P2 FMUL.FTZ R68, R5, R10 ;  /* 0x0000000a05442220 */ /* 0x020fe20000410000 */
        /* <DEDUP_REMOVED lines=10> */
.L_x_1553:
[----:B-1----:R-:W-:Y:S05]  /*1d90*/  BSYNC B0 ;  /* 0x0000000000007941 */ /* 0x002fea0003800000 */
.L_x_1552:
[----:B------:R-:W-:Y:S01]  /*1da0*/  ISETP.GE.AND P0, PT, R26, R3, PT ;  /* 0x000000031a00720c */ /* 0x000fe20003f06270 */
        /* <DEDUP_REMOVED lines=16> */
.L_x_1555:
[----:B------:R-:W-:Y:S05]  /*1eb0*/  BSYNC B0 ;  /* 0x0000000000007941 */ /* 0x000fea0003800000 */
.L_x_1554:
        /* <DEDUP_REMOVED lines=17> */
.L_x_1557:
[----:B------:R-:W-:Y:S05]  /*1fd0*/  BSYNC B0 ;  /* 0x0000000000007941 */ /* 0x000fea0003800000 */
.L_x_1556:
        /* <DEDUP_REMOVED lines=18> */
.L_x_1559:
[----:B------:R-:W-:Y:S05]  /*2100*/  BSYNC B0 ;  /* 0x0000000000007941 */ /* 0x000fea0003800000 */
.L_x_1558:
[----:B------:R-:W-:Y:S01]  /*2110*/  SHF.R.S32.HI R0, RZ, 0x1f, R14 ;  /* 0x0000001fff007819 */ /* 0x000fe2000001140e */
[----:B------:R-:W-:Y:S01]  /*2120*/  IMAD.SHL.U32 R69, R24, 0x2, RZ ;  /* 0x0000000218457824 */ /* 0x000fe200078e00ff */
[----:B-1----:R-:W-:Y:S01]  /*2130*/  SHF.R.S32.HI R7, RZ, 0x4, R20 ;  /* 0x00000004ff077819 */ /* 0x002fe20000011414 */
[----:B------:R-:W-:Y:S01]  /*2140*/  IMAD.SHL.U32 R8, R15, 0x40, RZ ;  /* 0x000000400f087824 */ /* 0x000fe200078e00ff */
[----:B------:R-:W-:Y:S01]  /*2150*/  LEA.HI R0, R0, R14, RZ, 0x2 ;  /* 0x0000000e00007211 */ /* 0x000fe200078f10ff */
[----:B------:R-:W-:Y:S01]  /*2160*/  IMAD.SHL.U32 R11, R242, 0x8, RZ ;  /* 0x00000008f20b7824 */ /* 0x000fe200078e00ff */
[----:B------:R-:W-:Y:S01]  /*2170*/  LOP3.LUT R69, R69, 0x6, RZ, 0xc0, !PT ;  /* 0x0000000645457812 */ /* 0x000fe200078ec0ff */
[----:B------:R-:W0:Y:S01]  /*2180*/  LDGDEPBAR ;  /* 0x00000000000079af */ /* 0x000e220000000000 */
[----:B------:R-:W-:Y:S02]  /*2190*/  SHF.R.S32.HI R3, RZ, 0x2, R0 ;  /* 0x00000002ff037819 */ /* 0x000fe40000011400 */
[----:B------:R-:W-:-:S02]  /*21a0*/  LEA R69, R12, R69, 0x6 ;  /* 0x000000450c457211 */ /* 0x000fc400078e30ff */
[----:B------:R-:W-:Y:S01]  /*21b0*/  SHF.L.U32 R9, R19, 0x6, RZ ;  /* 0x0000000613097819 */ /* 0x000fe200000006ff */
[----:B------:R-:W-:Y:S01]  /*21c0*/  IMAD R0, R70, 0x10, R3 ;  /* 0x0000001046007824 */ /* 0x000fe200078e0203 */
[----:B------:R1:W-:Y:S01]  /*21d0*/  STL [R1+0x8], R3 ;  /* 0x0000080301007387 */ /* 0x0003e20000100800 */
[----:B------:R-:W-:Y:S02]  /*21e0*/  IADD3 R146, R69, 0x1, RZ ;  /* 0x0000000145927810 */ /* 0x000fe40007ffe0ff */
[----:B------:R-:W-:Y:S01]  /*21f0*/  IMAD.IADD R251, R251, 0x1, R0 ;  /* 0x00000001fbfb7824 */ /* 0x000fe200078e0200 */
[C---:B------:R-:W-:Y:S02]  /*2200*/  IADD3 R144, R69.reuse, 0x8, RZ ;  /* 0x0000000845907810 */ /* 0x040fe40007ffe0ff */
[----:B------:R-:W-:Y:S02]  /*2210*/  IADD3 R79, R69, 0x9, RZ ;  /* 0x00000009454f7810 */ /* 0x000fe40007ffe0ff */
[----:B------:R-:W-:-:S02]  /*2220*/  IADD3 R0, R72, R251, -R162 ;  /* 0x000000fb48007210 */ /* 0x000fc40007ffe8a2 */
[C---:B------:R-:W-:Y:S02]  /*2230*/  IADD3 R77, R69.reuse, 0x10, RZ ;  /* 0x00000010454d7810 */ /* 0x040fe40007ffe0ff */
[C---:B------:R-:W-:Y:S01]  /*2240*/  IADD3 R76, R69.reuse, 0x11, RZ ;  /* 0x00000011454c7810 */ /* 0x040fe20007ffe0ff */
[----:B------:R-:W-:Y:S01]  /*2250*/  IMAD.IADD R6, R0, 0x1, -R146 ;  /* 0x0000000100067824 */ /* 0x000fe200078e0a92 */
[C---:B------:R-:W-:Y:S02]  /*2260*/  IADD3 R75, R69.reuse, 0x18, RZ ;  /* 0x00000018454b7810 */ /* 0x040fe40007ffe0ff */
[C---:B------:R-:W-:Y:S02]  /*2270*/  IADD3 R145, R69.reuse, 0x19, RZ ;  /* 0x0000001945917810 */ /* 0x040fe40007ffe0ff */
[C---:B------:R-:W-:Y:S02]  /*2280*/  IADD3 R147, R69.reuse, 0x20, RZ ;  /* 0x0000002045937810 */ /* 0x040fe40007ffe0ff */
[----:B------:R-:W-:-:S02]  /*2290*/  IADD3 R148, R69, 0x21, RZ ;  /* 0x0000002145947810 */ /* 0x000fc40007ffe0ff */
[C---:B------:R-:W-:Y:S02]  /*22a0*/  IADD3 R149, R69.reuse, 0x28, RZ ;  /* 0x0000002845957810 */ /* 0x040fe40007ffe0ff */
[C---:B------:R-:W-:Y:S01]  /*22b0*/  IADD3 R150, R69.reuse, 0x29, RZ ;  /* 0x0000002945967810 */ /* 0x040fe20007ffe0ff */
[----:B-1----:R-:W-:Y:S01]  /*22c0*/  IMAD.IADD R3, R0, 0x1, -R69 ;  /* 0x0000000100037824 */ /* 0x002fe200078e0a45 */
[C---:B------:R-:W-:Y:S02]  /*22d0*/  IADD3 R152, R69.reuse, 0x30, RZ ;  /* 0x0000003045987810 */ /* 0x040fe40007ffe0ff */
[C---:B------:R-:W-:Y:S02]  /*22e0*/  IADD3 R153, R69.reuse, 0x31, RZ ;  /* 0x0000003145997810 */ /* 0x040fe40007ffe0ff */
[----:B------:R-:W-:Y:S02]  /*22f0*/  IABS R3, R3 ;  /* 0x0000000300037213 */ /* 0x000fe40000000000 */
[----:B------:R-:W-:-:S02]  /*2300*/  IADD3 R156, R69, 0x38, RZ ;  /* 0x00000038459c7810 */ /* 0x000fc40007ffe0ff */
[----:B------:R-:W-:Y:S01]  /*2310*/  IADD3 R157, R69, 0x39, RZ ;  /* 0x00000039459d7810 */ /* 0x000fe20007ffe0ff */
[----:B------:R-:W-:Y:S01]  /*2320*/  IMAD.MOV.U32 R5, RZ, RZ, R3 ;  /* 0x000000ffff057224 */ /* 0x000fe200078e0003 */
[----:B------:R-:W-:Y:S02]  /*2330*/  IABS R3, R6 ;  /* 0x0000000600037213 */ /* 0x000fe40000000000 */
[----:B------:R-:W-:Y:S01]  /*2340*/  IADD3 R6, R0, -R144, RZ ;  /* 0x8000009000067210 */ /* 0x000fe20007ffe0ff */
[----:B------:R1:W-:Y:S01]  /*2350*/  I2F R211, R5 ;  /* 0x0000000500d37306 */ /* 0x0003e20000201400 */
[----:B------:R-:W-:Y:S02]  /*2360*/  LOP3.LUT R8, R8, 0x1c0, RZ, 0xc0, !PT ;  /* 0x000001c008087812 */ /* 0x000fe400078ec0ff */
[----:B------:R-:W-:Y:S02]  /*2370*/  R2P PR, R19, 0x6 ;  /* 0x0000000613007804 */ /* 0x000fe40000000000 */
[----:B------:R-:W-:-:S02]  /*2380*/  ISETP.GE.AND P0, PT, R146, R72, PT ;  /* 0x000000489200720c */ /* 0x000fc40003f06270 */
[-C--:B------:R-:W-:Y:S02]  /*2390*/  ISETP.GE.AND P6, PT, R79, R72.reuse, PT ;  /* 0x000000484f00720c */ /* 0x080fe40003fc6270 */
[-C--:B------:R-:W-:Y:S02]  /*23a0*/  ISETP.GE.AND P5, PT, R77, R72.reuse, PT ;  /* 0x000000484d00720c */ /* 0x080fe40003fa6270 */
[-C--:B------:R-:W-:Y:S02]  /*23b0*/  ISETP.GE.AND P4, PT, R76, R72.reuse, PT ;  /* 0x000000484c00720c */ /* 0x080fe40003f86270 */
[----:B------:R-:W-:Y:S01]  /*23c0*/  ISETP.GE.AND P3, PT, R75, R72, PT ;  /* 0x000000484b00720c */ /* 0x000fe20003f66270 */
[----:B-1----:R-:W-:Y:S01]  /*23d0*/  IMAD.MOV.U32 R5, RZ, RZ, R3 ;  /* 0x000000ffff057224 */ /* 0x002fe200078e0003 */
[----:B------:R-:W-:Y:S01]  /*23e0*/  IABS R3, R6 ;  /* 0x0000000600037213 */ /* 0x000fe20000000000 */
[----:B------:R-:W-:Y:S02]  /*23f0*/  IMAD.IADD R6, R0, 0x1, -R79 ;  /* 0x0000000100067824 */ /* 0x000fe400078e0a4f */
[----:B------:R1:W-:Y:S02]  /*2400*/  I2F R212, R5 ;  /* 0x0000000500d47306 */ /* 0x0003e40000201400 */
[----:B-1----:R-:W-:Y:S01]  /*2410*/  IMAD.MOV.U32 R5, RZ, RZ, R3 ;  /* 0x000000ffff057224 */ /* 0x002fe200078e0003 */
[----:B------:R-:W-:-:S02]  /*2420*/  IABS R3, R6 ;  /* 0x0000000600037213 */ /* 0x000fc40000000000 */
        /* <DEDUP_REMOVED lines=40> */
[----:B------:R-:W-:-:S03]  /*26b0*/  LEA.HI R6, R20, R7, RZ, 0x1 ;  /* 0x0000000714067211 */ /* 0x000fc600078f08ff */
[----:B------:R1:W-:Y:S08]  /*26c0*/  I2F R238, R5 ;  /* 0x0000000500ee7306 */ /* 0x0003f00000201400 */
[----:B------:R5:W-:Y:S01]  /*26d0*/  I2F R235, R3 ;  /* 0x0000000300eb7306 */ /* 0x000be20000201400 */
[----:B-1----:R-:W-:-:S04]  /*26e0*/  IADD3 R5, R0, -R156, RZ ;  /* 0x8000009c00057210 */ /* 0x002fc80007ffe0ff */
[----:B------:R-:W-:Y:S02]  /*26f0*/  IABS R5, R5 ;  /* 0x0000000500057213 */ /* 0x000fe40000000000 */
[----:B-----5:R-:W-:Y:S01]  /*2700*/  LOP3.LUT R3, R6, 0xfffffffe, RZ, 0xc0, !PT ;  /* 0xfffffffe06037812 */ /* 0x020fe200078ec0ff */
[C---:B------:R-:W-:Y:S01]  /*2710*/  IMAD.IADD R6, R0.reuse, 0x1, -R157 ;  /* 0x0000000100067824 */ /* 0x040fe200078e0a9d */
[----:B------:R1:W-:Y:S03]  /*2720*/  I2F R233, R5 ;  /* 0x0000000500e97306 */ /* 0x0003e60000201400 */
[----:B------:R-:W-:Y:S01]  /*2730*/  IMAD.IADD R14, R7, 0x1, -R3 ;  /* 0x00000001070e7824 */ /* 0x000fe200078e0a03 */
[----:B------:R-:W-:Y:S02]  /*2740*/  IADD3 R7, R0, 0x8, RZ ;  /* 0x0000000800077810 */ /* 0x000fe40007ffe0ff */
[----:B------:R-:W-:-:S02]  /*2750*/  IABS R3, R6 ;  /* 0x0000000600037213 */ /* 0x000fc40000000000 */
[----:B------:R-:W-:Y:S02]  /*2760*/  IADD3 R6, R0, 0x40, RZ ;  /* 0x0000004000067810 */ /* 0x000fe40007ffe0ff */
[----:B------:R5:W-:Y:S03]  /*2770*/  I2F R232, R3 ;  /* 0x0000000300e87306 */ /* 0x000be60000201400 */
[--C-:B------:R-:W-:Y:S02]  /*2780*/  IMAD.IADD R10, R6, 0x1, -R69.reuse ;  /* 0x00000001060a7824 */ /* 0x100fe400078e0a45 */
[----:B-1----:R-:W-:-:S05]  /*2790*/  IMAD.IADD R5, R7, 0x1, -R69 ;  /* 0x0000000107057824 */ /* 0x002fca00078e0a45 */
[----:B------:R-:W-:Y:S02]  /*27a0*/  IABS R5, R5 ;  /* 0x0000000500057213 */ /* 0x000fe40000000000 */
[----:B-----5:R-:W-:Y:S02]  /*27b0*/  LOP3.LUT R3, R9, 0x1c0, RZ, 0xc0, !PT ;  /* 0x000001c009037812 */ /* 0x020fe400078ec0ff */
[----:B------:R-:W-:Y:S02]  /*27c0*/  MOV R9, R5 ;  /* 0x0000000500097202 */ /* 0x000fe40000000f00 */
[----:B------:R-:W-:Y:S02]  /*27d0*/  IADD3 R5, R0, 0x48, RZ ;  /* 0x0000004800057810 */ /* 0x000fe40007ffe0ff */
[----:B------:R-:W-:Y:S01]  /*27e0*/  IABS R0, R10 ;  /* 0x0000000a00007213 */ /* 0x000fe20000000000 */
[----:B------:R1:W-:Y:S01]  /*27f0*/  I2F R208, R9 ;  /* 0x0000000900d07306 */ /* 0x0003e20000201400 */
[----:B------:R-:W-:Y:S01]  /*2800*/  IMAD.SHL.U32 R10, R14, 0x8, RZ ;  /* 0x000000080e0a7824 */ /* 0x000fe200078e00ff */
[----:B------:R-:W-:-:S02]  /*2810*/  LOP3.LUT R13, R3, 0x8, R11, 0xf8, !PT ;  /* 0x00000008030d7812 */ /* 0x000fc400078ef80b */
[----:B------:R-:W-:Y:S01]  /*2820*/  SHF.R.U32.HI R12, RZ, 0x3, R3 ;  /* 0x00000003ff0c7819 */ /* 0x000fe20000011603 */
[----:B------:R-:W-:Y:S01]  /*2830*/  IMAD.MOV.U32 R3, RZ, RZ, R0 ;  /* 0x000000ffff037224 */ /* 0x000fe200078e0000 */
[----:B------:R-:W-:Y:S02]  /*2840*/  LOP3.LUT R11, R8, 0x8, R10, 0xf8, !PT ;  /* 0x00000008080b7812 */ /* 0x000fe400078ef80a */
[----:B------:R-:W-:Y:S01]  /*2850*/  LOP3.LUT R10, R13, R12, RZ, 0x3c, !PT ;  /* 0x0000000c0d0a7212 */ /* 0x000fe200078e3cff */
[----:B------:R5:W-:Y:S01]  /*2860*/  I2F R203, R3 ;  /* 0x0000000300cb7306 */ /* 0x000be20000201400 */
[----:B------:R-:W-:-:S04]  /*2870*/  SHF.R.U32.HI R8, RZ, 0x3, R8 ;  /* 0x00000003ff087819 */ /* 0x000fc80000011608 */
[----:B------:R-:W-:Y:S01]  /*2880*/  LOP3.LUT R151, R11, R8, RZ, 0x3c, !PT ;  /* 0x000000080b977212 */ /* 0x000fe200078e3cff */
[----:B------:R-:W-:Y:S02]  /*2890*/  IMAD R8, R70, 0x400, R169 ;  /* 0x0000040046087824 */ /* 0x000fe400078e02a9 */
[----:B-1----:R-:W-:-:S05]  /*28a0*/  IMAD.IADD R9, R5, 0x1, -R69 ;  /* 0x0000000105097824 */ /* 0x002fca00078e0a45 */
[----:B------:R-:W-:Y:S02]  /*28b0*/  IABS R0, R9 ;  /* 0x0000000900007213 */ /* 0x000fe40000000000 */
[----:B------:R-:W-:-:S03]  /*28c0*/  IADD3 R9, -R146, R7, RZ ;  /* 0x0000000792097210 */ /* 0x000fc60007ffe1ff */
[----:B-----5:R-:W-:Y:S01]  /*28d0*/  IMAD.MOV.U32 R3, RZ, RZ, R0 ;  /* 0x000000ffff037224 */ /* 0x020fe200078e0000 */
[----:B------:R-:W-:Y:S01]  /*28e0*/  IABS R9, R9 ;  /* 0x0000000900097213 */ /* 0x000fe20000000000 */
[----:B------:R-:W-:Y:S02]  /*28f0*/  IMAD R0, R14, 0x200, R10 ;  /* 0x000002000e007824 */ /* 0x000fe400078e020a */
[----:B------:R1:W-:Y:S02]  /*2900*/  I2F R185, R3 ;  /* 0x0000000300b97306 */ /* 0x0003e40000201400 */
[----:B------:R-:W-:Y:S02]  /*2910*/  IMAD.SHL.U32 R78, R0, 0x2, RZ ;  /* 0x00000002004e7824 */ /* 0x000fe400078e00ff */
[----:B------:R-:W-:-:S03]  /*2920*/  IMAD.IADD R0, R6, 0x1, -R146 ;  /* 0x0000000106007824 */ /* 0x000fc600078e0a92 */
[----:B------:R-:W-:Y:S01]  /*2930*/  LDSM.16.M88.4 R28, [R78+0x4000] ;  /* 0x004000004e1c783b */ /* 0x000fe20000000200 */
[----:B------:R-:W-:Y:S02]  /*2940*/  IADD3 R201, R78, 0x4040, RZ ;  /* 0x000040404ec97810 */ /* 0x000fe40007ffe0ff */
[----:B------:R-:W-:Y:S01]  /*2950*/  IABS R0, R0 ;  /* 0x0000000000007213 */ /* 0x000fe20000000000 */
[----:B------:R-:W-:Y:S04]  /*2960*/  LDSM.16.M88.4 R36, [R78+0x4800] ;  /* 0x004800004e24783b */ /* 0x000fe80000000200 */
[----:B------:R-:W-:Y:S01]  /*2970*/  LDSM.16.M88.4 R96, [R78+0x5000] ;  /* 0x005000004e60783b */ /* 0x000fe20000000200 */
[----:B-1----:R-:W-:Y:S01]  /*2980*/  IADD3 R3, R151, R8, RZ ;  /* 0x0000000897037210 */ /* 0x002fe20007ffe0ff */
[----:B------:R-:W-:Y:S01]  /*2990*/  IMAD.MOV.U32 R8, RZ, RZ, R9 ;  /* 0x000000ffff087224 */ /* 0x000fe200078e0009 */
[----:B------:R-:W-:Y:S01]  /*29a0*/  IADD3 R9, -R144, R6, RZ ;  /* 0x0000000690097210 */ /* 0x000fe20007ffe1ff */
[----:B------:R-:W-:Y:S01]  /*29b0*/  LDSM.16.M88.4 R124, [R78+0x5800] ;  /* 0x005800004e7c783b */ /* 0x000fe20000000200 */
[----:B------:R-:W-:Y:S01]  /*29c0*/  SHF.L.U32 R197, R3, 0x1, RZ ;  /* 0x0000000103c57819 */ /* 0x000fe200000006ff */
[----:B------:R-:W-:Y:S01]  /*29d0*/  IMAD.MOV.U32 R3, RZ, RZ, R0 ;  /* 0x000000ffff037224 */ /* 0x000fe200078e0000 */
[----:B------:R1:W-:Y:S03]  /*29e0*/  I2F R193, R8 ;  /* 0x0000000800c17306 */ /* 0x0003e60000201400 */
[----:B------:R-:W5:Y:S01]  /*29f0*/  LDSM.16.M88.4 R44, [R197] ;  /* 0x00000000c52c783b */ /* 0x000f620000000200 */
[----:B------:R-:W-:-:S02]  /*2a00*/  IMAD R200, R2, 0x2, R197 ;  /* 0x0000000202c87824 */ /* 0x000fc400078e02c5 */
[----:B------:R-:W-:Y:S01]  /*2a10*/  IMAD R198, R4, 0x2, R197 ;  /* 0x0000000204c67824 */ /* 0x000fe200078e02c5 */
[----:B------:R-:W2:Y:S01]  /*2a20*/  LDSM.16.M88.4 R48, [R197+0x2000] ;  /* 0x00200000c530783b */ /* 0x000ea20000000200 */
[----:B------:R3:W-:Y:S02]  /*2a30*/  I2F R189, R3 ;  /* 0x0000000300bd7306 */ /* 0x0007e40000201400 */
[----:B------:R-:W-:Y:S01]  /*2a40*/  IMAD R199, R2, 0x2, R198 ;  /* 0x0000000202c77824 */ /* 0x000fe200078e02c6 */
[----:B------:R-:W-:Y:S04]  /*2a50*/  LDSM.16.M88.4 R40, [R200] ;  /* 0x00000000c828783b */ /* 0x000fe80000000200 */
[----:B------:R-:W-:Y:S01]  /*2a60*/  LDSM.16.M88.4 R52, [R200+0x2000] ;  /* 0x00200000c834783b */ /* 0x000fe20000000200 */
[----:B-1----:R-:W-:-:S03]  /*2a70*/  IMAD.IADD R8, R5, 0x1, -R146 ;  /* 0x0000000105087824 */ /* 0x002fc600078e0a92 */
[----:B------:R-:W-:Y:S02]  /*2a80*/  LDSM.16.M88.4 R32, [R198+0x2000] ;  /* 0x00200000c620783b */ /* 0x000fe40000000200 */
[----:B------:R-:W-:Y:S01]  /*2a90*/  IABS R0, R8 ;  /* 0x0000000800007213 */ /* 0x000fe20000000000 */
[----:B---3--:R-:W-:-:S03]  /*2aa0*/  IMAD.IADD R3, R7, 0x1, -R144 ;  /* 0x0000000107037824 */ /* 0x008fc600078e0a90 */
[----:B------:R1:W-:Y:S02]  /*2ab0*/  I2F R187, R0 ;  /* 0x0000000000bb7306 */ /* 0x0003e40000201400 */
[----:B------:R-:W-:-:S05]  /*2ac0*/  IABS R3, R3 ;  /* 0x0000000300037213 */ /* 0x000fca0000000000 */
[----:B------:R-:W-:Y:S01]  /*2ad0*/  IMAD.MOV.U32 R8, RZ, RZ, R3 ;  /* 0x000000ffff087224 */ /* 0x000fe200078e0003 */
[----:B------:R-:W-:Y:S02]  /*2ae0*/  IABS R3, R9 ;  /* 0x0000000900037213 */ /* 0x000fe40000000000 */
[----:B------:R-:W-:Y:S01]  /*2af0*/  IADD3 R9, -R144, R5, RZ ;  /* 0x0000000590097210 */ /* 0x000fe20007ffe1ff */
[----:B------:R3:W-:Y:S01]  /*2b00*/  I2F R206, R8 ;  /* 0x0000000800ce7306 */ /* 0x0007e20000201400 */
[----:B-1----:R-:W-:Y:S02]  /*2b10*/  SEL R0, R18, 0xffffffe0, !P1 ;  /* 0xffffffe012007807 */ /* 0x002fe40004800000 */
[----:B-----5:R-:W-:Y:S01]  /*2b20*/  HMMA.16816.F32.BF16 R16, R44, R28, RZ ;  /* 0x0000001c2c10723c */ /* 0x020fe200000418ff */
[----:B------:R-:W-:Y:S02]  /*2b30*/  ISETP.GE.AND P1, PT, R144, R72, PT ;  /* 0x000000489000720c */ /* 0x000fe40003f26270 */
[----:B------:R-:W-:-:S05]  /*2b40*/  IMAD.IADD R196, R78, 0x1, R0 ;  /* 0x000000014ec47824 */ /* 0x000fca00078e0200 */
[----:B------:R-:W1:Y:S01]  /*2b50*/  LDSM.16.M88.4 R60, [R196+0x4000] ;  /* 0x00400000c43c783b */ /* 0x000e620000000200 */
[C---:B--2---:R-:W-:Y:S01]  /*2b60*/  HMMA.16816.F32.BF16 R12, R48.reuse, R28, RZ ;  /* 0x0000001c300c723c */ /* 0x044fe200000418ff */
[----:B---3--:R-:W-:Y:S01]  /*2b70*/  IMAD.MOV.U32 R8, RZ, RZ, R3 ;  /* 0x000000ffff087224 */ /* 0x008fe200078e0003 */
[----:B------:R-:W-:Y:S01]  /*2b80*/  IABS R3, R9 ;  /* 0x0000000900037213 */ /* 0x000fe20000000000 */
[----:B------:R-:W-:Y:S01]  /*2b90*/  IMAD.IADD R9, R7, 0x1, -R79 ;  /* 0x0000000107097824 */ /* 0x000fe200078e0a4f */
[----:B------:R-:W2:Y:S01]  /*2ba0*/  LDSM.16.M88.4 R56, [R196+0x4800] ;  /* 0x00480000c438783b */ /* 0x000ea20000000200 */
[----:B------:R3:W-:Y:S03]  /*2bb0*/  I2F R202, R8 ;  /* 0x0000000800ca7306 */ /* 0x0007e60000201400 */
[-C--:B------:R-:W-:Y:S01]  /*2bc0*/  HMMA.16816.F32.BF16 R20, R48, R36.reuse, RZ ;  /* 0x000000243014723c */ /* 0x080fe200000418ff */
[----:B------:R-:W5:Y:S04]  /*2bd0*/  LDSM.16.M88.4 R92, [R196+0x5000] ;  /* 0x00500000c45c783b */ /* 0x000f680000000200 */
[----:B------:R-:W-:Y:S03]  /*2be0*/  LDSM.16.M88.4 R120, [R196+0x5800] ;  /* 0x00580000c478783b */ /* 0x000fe60000000200 */
[----:B------:R-:W-:Y:S01]  /*2bf0*/  HMMA.16816.F32.BF16 R24, R44, R36, RZ ;  /* 0x000000242c18723c */ /* 0x000fe200000418ff */
[----:B---3--:R-:W-:Y:S01]  /*2c00*/  IMAD.MOV.U32 R8, RZ, RZ, R3 ;  /* 0x000000ffff087224 */ /* 0x008fe200078e0003 */
[----:B------:R-:W-:-:S02]  /*2c10*/  IABS R3, R9 ;  /* 0x0000000900037213 */ /* 0x000fc40000000000 */
[----:B------:R-:W-:Y:S01]  /*2c20*/  IADD3 R9, -R79, R6, RZ ;  /* 0x000000064f097210 */ /* 0x000fe20007ffe1ff */
[----:B------:R3:W-:Y:S03]  /*2c30*/  I2F R191, R8 ;  /* 0x0000000800bf7306 */ /* 0x0007e60000201400 */
[----:B-1----:R-:W-:Y:S01]  /*2c40*/  HMMA.16816.F32.BF16 R88, R40, R60, R16 ;  /* 0x0000003c2858723c */ /* 0x002fe20000041810 */
[----:B---3--:R-:W-:Y:S01]  /*2c50*/  IMAD.MOV.U32 R8, RZ, RZ, R3 ;  /* 0x000000ffff087224 */ /* 0x008fe200078e0003 */
[----:B------:R-:W-:Y:S01]  /*2c60*/  IABS R3, R9 ;  /* 0x0000000900037213 */ /* 0x000fe20000000000 */
[----:B------:R-:W-:Y:S02]  /*2c70*/  IMAD.IADD R9, R5, 0x1, -R79 ;  /* 0x0000000105097824 */ /* 0x000fe400078e0a4f */
[----:B------:R1:W-:Y:S03]  /*2c80*/  I2F R210, R8 ;  /* 0x0000000800d27306 */ /* 0x0003e60000201400 */
[----:B------:R-:W-:Y:S08]  /*2c90*/  HMMA.16816.F32.BF16 R16, R44, R96, RZ ;  /* 0x000000602c10723c */ /* 0x000ff000000418ff */
[----:B------:R-:W-:Y:S01]  /*2ca0*/  HMMA.16816.F32.BF16 R84, R52, R60, R12 ;  /* 0x0000003c3454723c */ /* 0x000fe2000004180c */
[----:B-1----:R-:W-:Y:S01]  /*2cb0*/  IMAD.MOV.U32 R8, RZ, RZ, R3 ;  /* 0x000000ffff087224 */ /* 0x002fe200078e0003 */
[----:B------:R-:W-:-:S06]  /*2cc0*/  IABS R3, R9 ;  /* 0x0000000900037213 */ /* 0x000fcc0000000000 */
[----:B------:R-:W-:Y:S01]  /*2cd0*/  HMMA.16816.F32.BF16 R12, R48, R96, RZ ;  /* 0x00000060300c723c */ /* 0x000fe200000418ff */
[----:B------:R-:W-:Y:S01]  /*2ce0*/  IADD3 R9, -R77, R7, RZ ;  /* 0x000000074d097210 */ /* 0x000fe20007ffe1ff */
[----:B------:R1:W-:Y:S06]  /*2cf0*/  I2F R207, R8 ;  /* 0x0000000800cf7306 */ /* 0x0003ec0000201400 */
[----:B--2---:R-:W-:Y:S08]  /*2d00*/  HMMA.16816.F32.BF16 R108, R52, R56, R20 ;  /* 0x00000038346c723c */ /* 0x004ff00000041814 */
[----:B-----5:R-:W-:Y:S01]  /*2d10*/  HMMA.16816.F32.BF16 R136, R40, R92, R16 ;  /* 0x0000005c2888723c */ /* 0x020fe20000041810 */
[----:B------:R-:W-:Y:S01]  /*2d20*/  LDSM.16.M88.4 R16, [R198] ;  /* 0x00000000c610783b */ /* 0x000fe20000000200 */
[----:B-1----:R-:W-:Y:S01]  /*2d30*/  IMAD.MOV.U32 R8, RZ, RZ, R3 ;  /* 0x000000ffff087224 */ /* 0x002fe200078e0003 */
[----:B------:R-:W-:Y:S01]  /*2d40*/  IABS R3, R9 ;  /* 0x0000000900037213 */ /* 0x000fe20000000000 */
[----:B------:R-:W-:-:S02]  /*2d50*/  IMAD.IADD R9, R6, 0x1, -R77 ;  /* 0x0000000106097824 */ /* 0x000fc400078e0a4d */
[----:B------:R1:W-:Y:S02]  /*2d60*/  I2F R204, R8 ;  /* 0x0000000800cc7306 */ /* 0x0003e40000201400 */
[----:B------:R-:W-:Y:S08]  /*2d70*/  HMMA.16816.F32.BF16 R104, R40, R56, R24 ;  /* 0x000000382868723c */ /* 0x000ff00000041818 */
[----:B------:R-:W-:Y:S01]  /*2d80*/  HMMA.16816.F32.BF16 R140, R52, R92, R12 ;  /* 0x0000005c348c723c */ /* 0x000fe2000004180c */
[----:B-1----:R-:W-:Y:S01]  /*2d90*/  IMAD.MOV.U32 R8, RZ, RZ, R3 ;  /* 0x000000ffff087224 */ /* 0x002fe200078e0003 */
[----:B------:R-:W-:-:S06]  /*2da0*/  IABS R3, R9 ;  /* 0x0000000900037213 */ /* 0x000fcc0000000000 */
[C---:B------:R-:W-:Y:S01]  /*2db0*/  HMMA.16816.F32.BF16 R24, R48.reuse, R30, RZ ;  /* 0x0000001e3018723c */ /* 0x040fe200000418ff */
[----:B------:R-:W-:Y:S01]  /*2dc0*/  IADD3 R9, -R77, R5, RZ ;  /* 0x000000054d097210 */ /* 0x000fe20007ffe1ff */
[----:B------:R1:W-:Y:S06]  /*2dd0*/  I2F R209, R8 ;  /* 0x0000000800d17306 */ /* 0x0003ec0000201400 */
[-C--:B------:R-:W-:Y:S08]  /*2de0*/  HMMA.16816.F32.BF16 R12, R48, R38.reuse, RZ ;  /* 0x00000026300c723c */ /* 0x080ff000000418ff */
[----:B------:R-:W-:Y:S01]  /*2df0*/  HMMA.16816.F32.BF16 R36, R44, R38, RZ ;  /* 0x000000262c24723c */ /* 0x000fe200000418ff */
[----:B-1----:R-:W-:Y:S01]  /*2e00*/  IMAD.MOV.U32 R8, RZ, RZ, R3 ;  /* 0x000000ffff087224 */ /* 0x002fe200078e0003 */
[----:B------:R-:W-:Y:S01]  /*2e10*/  IABS R3, R9 ;  /* 0x0000000900037213 */ /* 0x000fe20000000000 */
[----:B------:R-:W-:-:S02]  /*2e20*/  IMAD.IADD R9, R7, 0x1, -R76 ;  /* 0x0000000107097824 */ /* 0x000fc400078e0a4c */
[----:B------:R1:W-:Y:S03]  /*2e30*/  I2F R194, R8 ;  /* 0x0000000800c27306 */ /* 0x0003e60000201400 */
[----:B------:R-:W-:Y:S08]  /*2e40*/  HMMA.16816.F32.BF16 R28, R44, R30, RZ ;  /* 0x0000001e2c1c723c */ /* 0x000ff000000418ff */
[----:B------:R-:W-:Y:S01]  /*2e50*/  HMMA.16816.F32.BF16 R64, R52, R62, R24 ;  /* 0x0000003e3440723c */ /* 0x000fe20000041818 */
[----:B-1----:R-:W-:Y:S01]  /*2e60*/  IMAD.MOV.U32 R8, RZ, RZ, R3 ;  /* 0x000000ffff087224 */ /* 0x002fe200078e0003 */
[----:B------:R-:W-:-:S06]  /*2e70*/  IABS R3, R9 ;  /* 0x0000000900037213 */ /* 0x000fcc0000000000 */
[-C--:B------:R-:W-:Y:S01]  /*2e80*/  HMMA.16816.F32.BF16 R80, R52, R58.reuse, R12 ;  /* 0x0000003a3450723c */ /* 0x080fe2000004180c */
[----:B------:R-:W-:Y:S01]  /*2e90*/  IADD3 R9, -R76, R6, RZ ;  /* 0x000000064c097210 */ /* 0x000fe20007ffe1ff */
[----:B------:R1:W-:Y:S01]  /*2ea0*/  I2F R184, R8 ;  /* 0x0000000800b87306 */ /* 0x0003e20000201400 */
[----:B------:R-:W-:Y:S05]  /*2eb0*/  LDSM.16.M88.4 R12, [R199] ;  /* 0x00000000c70c783b */ /* 0x000fea0000000200 */
[C---:B------:R-:W-:Y:S08]  /*2ec0*/  HMMA.16816.F32.BF16 R56, R40.reuse, R58, R36 ;  /* 0x0000003a2838723c */ /* 0x040ff00000041824 */
[----:B------:R-:W-:Y:S01]  /*2ed0*/  HMMA.16816.F32.BF16 R60, R40, R62, R28 ;  /* 0x0000003e283c723c */ /* 0x000fe2000004181c */
[----:B-1----:R-:W-:Y:S01]  /*2ee0*/  IMAD.MOV.U32 R8, RZ, RZ, R3 ;  /* 0x000000ffff087224 */ /* 0x002fe200078e0003 */
[----:B------:R-:W-:Y:S01]  /*2ef0*/  IABS R3, R9 ;  /* 0x0000000900037213 */ /* 0x000fe20000000000 */
[----:B------:R-:W-:-:S02]  /*2f00*/  IMAD.IADD R9, R5, 0x1, -R76 ;  /* 0x0000000105097824 */ /* 0x000fc400078e0a4c */
[----:B------:R1:W-:Y:S02]  /*2f10*/  I2F R190, R8 ;  /* 0x0000000800be7306 */ /* 0x0003e40000201400 */
[----:B-1----:R-:W-:Y:S01]  /*2f20*/  IMAD.MOV.U32 R8, RZ, RZ, R3 ;  /* 0x000000ffff087224 */ /* 0x002fe200078e0003 */
[----:B------:R-:W-:Y:S02]  /*2f30*/  IABS R3, R9 ;  /* 0x0000000900037213 */ /* 0x000fe40000000000 */
[----:B------:R-:W-:-:S03]  /*2f40*/  IADD3 R9, -R75, R7, RZ ;  /* 0x000000074b097210 */ /* 0x000fc60007ffe1ff */
[----:B------:R1:W-:Y:S02]  /*2f50*/  I2F R188, R8 ;  /* 0x0000000800bc7306 */ /* 0x0003e40000201400 */
[----:B-1----:R-:W-:Y:S01]  /*2f60*/  IMAD.MOV.U32 R8, RZ, RZ, R3 ;  /* 0x000000ffff087224 */ /* 0x002fe200078e0003 */
[----:B------:R-:W-:Y:S01]  /*2f70*/  IABS R3, R9 ;  /* 0x0000000900037213 */ /* 0x000fe20000000000 */
[----:B------:R-:W-:-:S04]  /*2f80*/  IMAD.IADD R9, R6, 0x1, -R75 ;  /* 0x0000000106097824 */ /* 0x000fc800078e0a4b */
        /* <DEDUP_REMOVED lines=19> */
[----:B------:R-:W-:-:S03]  /*30c0*/  IADD3 R9, R78, 0x4000, RZ ;  /* 0x000040004e097810 */ /* 0x000fc60007ffe0ff */
[----:B------:R1:W-:Y:S01]  /*30d0*/  I2F R179, R8 ;  /* 0x0000000800b37306 */ /* 0x0003e20000201400 */
[----:B------:R-:W-:Y:S02]  /*30e0*/  @P2 IADD3 R201, R9, -0x40, RZ ;  /* 0xffffffc009c92810 */ /* 0x000fe40007ffe0ff */
[----:B------:R-:W-:Y:S02]  /*30f0*/  IADD3 R9, -R147, R5, RZ ;  /* 0x0000000593097210 */ /* 0x000fe40007ffe1ff */
[----:B------:R-:W-:-:S03]  /*3100*/  ISETP.GE.AND P2, PT, R69, R72, PT ;  /* 0x000000484500720c */ /* 0x000fc60003f46270 */
[----:B------:R2:W-:Y:S01]  /*3110*/  I2F R175, R3 ;  /* 0x0000000300af7306 */ /* 0x0005e20000201400 */
[----:B------:R-:W3:Y:S01]  /*3120*/  LDSM.16.M88.4 R20, [R201] ;  /* 0x00000000c914783b */ /* 0x000ee20000000200 */
[----:B------:R-:W-:-:S03]  /*3130*/  IMAD.IADD R195, R0, 0x1, R201 ;  /* 0x0000000100c37824 */ /* 0x000fc600078e02c9 */
[----:B------:R-:W5:Y:S01]  /*3140*/  LDSM.16.M88.4 R24, [R201+0x800] ;  /* 0x00080000c918783b */ /* 0x000f620000000200 */
[----:B-1----:R-:W-:-:S03]  /*3150*/  IADD3 R8, -R147, R7, RZ ;  /* 0x0000000793087210 */ /* 0x002fc60007ffe1ff */
[----:B------:R-:W1:Y:S01]  /*3160*/  LDSM.16.M88.4 R36, [R195] ;  /* 0x00000000c324783b */ /* 0x000e620000000200 */
[----:B------:R-:W-:-:S03]  /*3170*/  IABS R8, R8 ;  /* 0x0000000800087213 */ /* 0x000fc60000000000 */
[----:B------:R-:W-:Y:S01]  /*3180*/  LDSM.16.M88.4 R116, [R201+0x1800] ;  /* 0x00180000c974783b */ /* 0x000fe20000000200 */
[----:B--2---:R-:W-:Y:S01]  /*3190*/  IMAD.IADD R3, R6, 0x1, -R147 ;  /* 0x0000000106037824 */ /* 0x004fe200078e0a93 */
[----:B------:R2:W-:Y:S04]  /*31a0*/  I2F R178, R8 ;  /* 0x0000000800b27306 */ /* 0x0005e80000201400 */
[----:B------:R-:W-:-:S05]  /*31b0*/  IABS R3, R3 ;  /* 0x0000000300037213 */ /* 0x000fca0000000000 */
[----:B--2---:R-:W-:Y:S01]  /*31c0*/  IMAD.MOV.U32 R8, RZ, RZ, R3 ;  /* 0x000000ffff087224 */ /* 0x004fe200078e0003 */
[----:B------:R-:W-:Y:S01]  /*31d0*/  IABS R3, R9 ;  /* 0x0000000900037213 */ /* 0x000fe20000000000 */
[----:B------:R-:W-:Y:S02]  /*31e0*/  IMAD.IADD R9, R7, 0x1, -R148 ;  /* 0x0000000107097824 */ /* 0x000fe400078e0a94 */
[----:B------:R2:W-:Y:S01]  /*31f0*/  I2F R177, R8 ;  /* 0x0000000800b17306 */ /* 0x0005e20000201400 */
[-C--:B---3--:R-:W-:Y:S08]  /*3200*/  HMMA.16816.F32.BF16 R84, R32, R20.reuse, R84 ;  /* 0x000000142054723c */ /* 0x088ff00000041854 */
[----:B------:R-:W-:Y:S01]  /*3210*/  HMMA.16816.F32.BF16 R28, R16, R20, R88 ;  /* 0x00000014101c723c */ /* 0x000fe20000041858 */
[----:B--2---:R-:W-:-:S02]  /*3220*/  MOV R8, R3 ;  /* 0x0000000300087202 */ /* 0x004fc40000000f00 */
[----:B------:R-:W-:Y:S01]  /*3230*/  IABS R3, R9 ;  /* 0x0000000900037213 */ /* 0x000fe20000000000 */
[----:B------:R-:W-:Y:S01]  /*3240*/  IMAD.IADD R9, R6, 0x1, -R148 ;  /* 0x0000000106097824 */ /* 0x000fe200078e0a94 */
[----:B------:R2:W-:Y:S02]  /*3250*/  I2F R174, R8 ;  /* 0x0000000800ae7306 */ /* 0x0005e40000201400 */
[----:B------:R-:W-:Y:S01]  /*3260*/  IMAD.IADD R20, R5, 0x1, -R150 ;  /* 0x0000000105147824 */ /* 0x000fe200078e0a96 */
[-C--:B------:R-:W-:Y:S08]  /*3270*/  HMMA.16816.F32.BF16 R88, R32, R22.reuse, R64 ;  /* 0x000000162058723c */ /* 0x080ff00000041840 */
[----:B------:R-:W-:Y:S01]  /*3280*/  HMMA.16816.F32.BF16 R64, R16, R22, R60 ;  /* 0x000000161040723c */ /* 0x000fe2000004183c */
[----:B------:R-:W3:Y:S01]  /*3290*/  LDSM.16.M88.4 R60, [R201+0x1000] ;  /* 0x00100000c93c783b */ /* 0x000ee20000000200 */
[----:B--2---:R-:W-:Y:S01]  /*32a0*/  IMAD.MOV.U32 R8, RZ, RZ, R3 ;  /* 0x000000ffff087224 */ /* 0x004fe200078e0003 */
[----:B------:R-:W-:-:S05]  /*32b0*/  IABS R3, R9 ;  /* 0x0000000900037213 */ /* 0x000fca0000000000 */
[----:B-----5:R-:W-:Y:S01]  /*32c0*/  HMMA.16816.F32.BF16 R132, R32, R26, R80 ;  /* 0x0000001a2084723c */ /* 0x020fe20000041850 */
[----:B------:R-:W-:Y:S01]  /*32d0*/  IADD3 R9, -R148, R5, RZ ;  /* 0x0000000594097210 */ /* 0x000fe20007ffe1ff */
[----:B------:R2:W-:Y:S06]  /*32e0*/  I2F R180, R8 ;  /* 0x0000000800b47306 */ /* 0x0005ec0000201400 */
[----:B-1----:R-:W-:Y:S01]  /*32f0*/  HMMA.16816.F32.BF16 R80, R12, R36, R28 ;  /* 0x000000240c50723c */ /* 0x002fe2000004181c */
[----:B------:R-:W1:Y:S07]  /*3300*/  LDSM.16.M88.4 R28, [R195+0x800] ;  /* 0x00080000c31c783b */ /* 0x000e6e0000000200 */
[----:B------:R-:W-:Y:S01]  /*3310*/  HMMA.16816.F32.BF16 R104, R16, R24, R104 ;  /* 0x000000181068723c */ /* 0x000fe20000041868 */
[----:B--2---:R-:W-:Y:S01]  /*3320*/  IMAD.MOV.U32 R8, RZ, RZ, R3 ;  /* 0x000000ffff087224 */ /* 0x004fe200078e0003 */
[----:B------:R-:W-:Y:S01]  /*3330*/  IABS R3, R9 ;  /* 0x0000000900037213 */ /* 0x000fe20000000000 */
[----:B------:R-:W-:-:S02]  /*3340*/  IMAD.IADD R9, R7, 0x1, -R149 ;  /* 0x0000000107097824 */ /* 0x000fc400078e0a95 */
[----:B------:R2:W-:Y:S03]  /*3350*/  I2F R176, R8 ;  /* 0x0000000800b07306 */ /* 0x0005e60000201400 */
[----:B------:R-:W-:Y:S08]  /*3360*/  HMMA.16816.F32.BF16 R64, R12, R38, R64 ;  /* 0x000000260c40723c */ /* 0x000ff00000041840 */
[----:B------:R-:W-:Y:S01]  /*3370*/  HMMA.16816.F32.BF16 R108, R32, R24, R108 ;  /* 0x00000018206c723c */ /* 0x000fe2000004186c */
[----:B--2---:R-:W-:-:S02]  /*3380*/  MOV R8, R3 ;  /* 0x0000000300087202 */ /* 0x004fc40000000f00 */
[----:B------:R-:W-:Y:S01]  /*3390*/  IABS R3, R9 ;  /* 0x0000000900037213 */ /* 0x000fe20000000000 */
[----:B------:R-:W-:Y:S01]  /*33a0*/  IMAD.IADD R9, R6, 0x1, -R149 ;  /* 0x0000000106097824 */ /* 0x000fe200078e0a95 */
[----:B------:R2:W-:Y:S03]  /*33b0*/  I2F R173, R8 ;  /* 0x0000000800ad7306 */ /* 0x0005e60000201400 */
[C---:B------:R-:W-:Y:S08]  /*33c0*/  HMMA.16816.F32.BF16 R128, R16.reuse, R26, R56 ;  /* 0x0000001a1080723c */ /* 0x040ff00000041838 */
[----:B---3--:R-:W-:Y:S01]  /*33d0*/  HMMA.16816.F32.BF16 R24, R16, R60, R136 ;  /* 0x0000003c1018723c */ /* 0x008fe20000041888 */
[----:B--2---:R-:W-:Y:S01]  /*33e0*/  IMAD.MOV.U32 R8, RZ, RZ, R3 ;  /* 0x000000ffff087224 */ /* 0x004fe200078e0003 */
[----:B------:R-:W-:-:S06]  /*33f0*/  IABS R3, R9 ;  /* 0x0000000900037213 */ /* 0x000fcc0000000000 */
[----:B-1----:R-:W-:Y:S01]  /*3400*/  HMMA.16816.F32.BF16 R56, R12, R28, R104 ;  /* 0x0000001c0c38723c */ /* 0x002fe20000041868 */
[----:B------:R-:W-:Y:S01]  /*3410*/  IADD3 R9, -R149, R5, RZ ;  /* 0x0000000595097210 */ /* 0x000fe20007ffe1ff */
[----:B------:R1:W-:Y:S02]  /*3420*/  I2F R172, R8 ;  /* 0x0000000800ac7306 */ /* 0x0003e40000201400 */
[----:B-1----:R-:W-:Y:S01]  /*3430*/  IMAD.MOV.U32 R8, RZ, RZ, R3 ;  /* 0x000000ffff087224 */ /* 0x002fe200078e0003 */
[----:B------:R-:W-:Y:S02]  /*3440*/  IABS R3, R9 ;  /* 0x0000000900037213 */ /* 0x000fe40000000000 */
[----:B------:R-:W-:-:S03]  /*3450*/  IADD3 R9, -R150, R6, RZ ;  /* 0x0000000696097210 */ /* 0x000fc60007ffe1ff */
[----:B------:R1:W-:Y:S08]  /*3460*/  I2F R171, R8 ;  /* 0x0000000800ab7306 */ /* 0x0003f00000201400 */
[----:B------:R2:W-:Y:S01]  /*3470*/  I2F R170, R3 ;  /* 0x0000000300aa7306 */ /* 0x0005e20000201400 */
[----:B-1----:R-:W-:-:S05]  /*3480*/  IMAD.IADD R8, R7, 0x1, -R150 ;  /* 0x0000000107087824 */ /* 0x002fca00078e0a96 */
[----:B------:R-:W-:-:S04]  /*3490*/  IABS R0, R8 ;  /* 0x0000000800007213 */ /* 0x000fc80000000000 */
[----:B--2---:R-:W-:Y:S02]  /*34a0*/  MOV R3, R0 ;  /* 0x0000000000037202 */ /* 0x004fe40000000f00 */
[----:B------:R-:W-:Y:S02]  /*34b0*/  IABS R0, R9 ;  /* 0x0000000900007213 */ /* 0x000fe40000000000 */
[----:B------:R1:W-:Y:S01]  /*34c0*/  I2F R168, R3 ;  /* 0x0000000300a87306 */ /* 0x0003e20000201400 */
[----:B------:R-:W2:Y:S02]  /*34d0*/  LDSM.16.M88.4 R8, [R199+0x2000] ;  /* 0x00200000c708783b */ /* 0x000ea40000000200 */
[----:B-1----:R-:W-:Y:S01]  /*34e0*/  IMAD.MOV.U32 R3, RZ, RZ, R0 ;  /* 0x000000ffff037224 */ /* 0x002fe200078e0000 */
[----:B------:R-:W-:Y:S02]  /*34f0*/  IABS R0, R20 ;  /* 0x0000001400007213 */ /* 0x000fe40000000000 */
[----:B------:R-:W-:-:S02]  /*3500*/  IADD3 R20, -R152, R7, RZ ;  /* 0x0000000798147210 */ /* 0x000fc40007ffe1ff */
[----:B------:R1:W-:Y:S02]  /*3510*/  I2F R167, R3 ;  /* 0x0000000300a77306 */ /* 0x0003e40000201400 */
[----:B-1----:R-:W-:Y:S01]  /*3520*/  IMAD.MOV.U32 R3, RZ, RZ, R0 ;  /* 0x000000ffff037224 */ /* 0x002fe200078e0000 */
[----:B------:R-:W-:Y:S01]  /*3530*/  IABS R0, R20 ;  /* 0x0000001400007213 */ /* 0x000fe20000000000 */
[----:B------:R-:W-:-:S04]  /*3540*/  IMAD.IADD R20, R6, 0x1, -R152 ;  /* 0x0000000106147824 */ /* 0x000fc800078e0a98 */
[----:B------:R1:W-:Y:S01]  /*3550*/  I2F R166, R3 ;  /* 0x0000000300a67306 */ /* 0x0003e20000201400 */
[C---:B--2---:R-:W-:Y:S08]  /*3560*/  HMMA.16816.F32.BF16 R100, R8.reuse, R36, R84 ;  /* 0x000000240864723c */ /* 0x044ff00000041854 */
[----:B------:R-:W-:Y:S01]  /*3570*/  HMMA.16816.F32.BF16 R112, R8, R38, R88 ;  /* 0x000000260870723c */ /* 0x000fe20000041858 */
[----:B------:R-:W2:Y:S04]  /*3580*/  LDSM.16.M88.4 R36, [R195+0x1000] ;  /* 0x00100000c324783b */ /* 0x000ea80000000200 */
[----:B------:R-:W3:Y:S01]  /*3590*/  LDSM.16.M88.4 R88, [R195+0x1800] ;  /* 0x00180000c358783b */ /* 0x000ee20000000200 */
[----:B------:R-:W-:-:S04]  /*35a0*/  DEPBAR.LE SB0, 0x0 ;  /* 0x000080000000791a */ /* 0x000fc80000000000 */
[----:B-1----:R-:W-:Y:S01]  /*35b0*/  MOV R3, R0 ;  /* 0x0000000000037202 */ /* 0x002fe20000000f00 */
[----:B------:R-:W-:Y:S01]  /*35c0*/  HMMA.16816.F32.BF16 R84, R8, R28, R108 ;  /* 0x0000001c0854723c */ /* 0x000fe2000004186c */
[----:B------:R-:W-:Y:S01]  /*35d0*/  IABS R0, R20 ;  /* 0x0000001400007213 */ /* 0x000fe20000000000 */
[----:B------:R-:W-:Y:S01]  /*35e0*/  IMAD.IADD R20, R5, 0x1, -R152 ;  /* 0x0000000105147824 */ /* 0x000fe200078e0a98 */
[----:B------:R1:W-:Y:S03]  /*35f0*/  I2F R165, R3 ;  /* 0x0000000300a57306 */ /* 0x0003e60000201400 */
[----:B-1----:R-:W-:Y:S01]  /*3600*/  IMAD.MOV.U32 R3, RZ, RZ, R0 ;  /* 0x000000ffff037224 */ /* 0x002fe200078e0000 */
[----:B------:R-:W-:Y:S02]  /*3610*/  IABS R0, R20 ;  /* 0x0000001400007213 */ /* 0x000fe40000000000 */
[----:B------:R-:W-:-:S02]  /*3620*/  IADD3 R20, -R153, R7, RZ ;  /* 0x0000000799147210 */ /* 0x000fc40007ffe1ff */
[----:B------:R1:W-:Y:S01]  /*3630*/  I2F R164, R3 ;  /* 0x0000000300a47306 */ /* 0x0003e20000201400 */
[----:B--2---:R-:W-:Y:S01]  /*3640*/  HMMA.16816.F32.BF16 R24, R12, R36, R24 ;  /* 0x000000240c18723c */ /* 0x004fe20000041818 */
[----:B-1----:R-:W-:Y:S01]  /*3650*/  IMAD.MOV.U32 R3, RZ, RZ, R0 ;  /* 0x000000ffff037224 */ /* 0x002fe200078e0000 */
[----:B------:R-:W-:-:S06]  /*3660*/  IABS R0, R20 ;  /* 0x0000001400007213 */ /* 0x000fcc0000000000 */
[----:B------:R-:W-:Y:S01]  /*3670*/  HMMA.16816.F32.BF16 R20, R44, R124, RZ ;  /* 0x0000007c2c14723c */ /* 0x000fe200000418ff */
[----:B------:R1:W-:Y:S08]  /*3680*/  I2F R163, R3 ;  /* 0x0000000300a37306 */ /* 0x0003f00000201400 */
[----:B------:R2:W-:Y:S01]  /*3690*/  I2F R161, R0 ;  /* 0x0000000000a17306 */ /* 0x0005e20000201400 */
[----:B-1----:R-:W-:-:S05]  /*36a0*/  IMAD.IADD R3, R7, 0x1, -R156 ;  /* 0x0000000107037824 */ /* 0x002fca00078e0a9c */
[----:B------:R-:W-:-:S09]  /*36b0*/  IABS R3, R3 ;  /* 0x0000000300037213 */ /* 0x000fd20000000000 */
[----:B------:R-:W-:Y:S01]  /*36c0*/  HMMA.16816.F32.BF16 R20, R40, R120, R20 ;  /* 0x000000782814723c */ /* 0x000fe20000041814 */
[----:B--2---:R-:W-:Y:S01]  /*36d0*/  IADD3 R0, -R157, R7, RZ ;  /* 0x000000079d007210 */ /* 0x004fe20007ffe1ff */
[----:B------:R-:W-:Y:S01]  /*36e0*/  IMAD.IADD R7, R6, 0x1, -R153 ;  /* 0x0000000106077824 */ /* 0x000fe200078e0a99 */
[----:B------:R1:W-:Y:S02]  /*36f0*/  I2F R160, R3 ;  /* 0x0000000300a07306 */ /* 0x0003e40000201400 */
[----:B------:R-:W-:-:S05]  /*3700*/  IABS R0, R0 ;  /* 0x0000000000007213 */ /* 0x000fca0000000000 */
[----:B-1----:R-:W-:Y:S01]  /*3710*/  IMAD.MOV.U32 R3, RZ, RZ, R0 ;  /* 0x000000ffff037224 */ /* 0x002fe200078e0000 */
[----:B------:R-:W-:-:S03]  /*3720*/  IABS R0, R7 ;  /* 0x0000000700007213 */ /* 0x000fc60000000000 */
[----:B------:R1:W-:Y:S10]  /*3730*/  I2F R159, R3 ;  /* 0x00000003009f7306 */ /* 0x0003f40000201400 */
[----:B------:R-:W-:Y:S01]  /*3740*/  HMMA.16816.F32.BF16 R20, R16, R116, R20 ;  /* 0x000000741014723c */ /* 0x000fe20000041814 */
[----:B------:R2:W-:Y:S01]  /*3750*/  I2F R158, R0 ;  /* 0x00000000009e7306 */ /* 0x0005e20000201400 */
[----:B-1----:R-:W-:-:S04]  /*3760*/  IADD3 R3, -R156, R6, RZ ;  /* 0x000000069c037210 */ /* 0x002fc80007ffe1ff */
[----:B------:R-:W-:Y:S01]  /*3770*/  IABS R3, R3 ;  /* 0x0000000300037213 */ /* 0x000fe20000000000 */
[----:B--2---:R-:W-:-:S03]  /*3780*/  IMAD.IADD R0, R6, 0x1, -R157 ;  /* 0x0000000106007824 */ /* 0x004fc600078e0a9d */
[----:B------:R1:W-:Y:S01]  /*3790*/  I2F R155, R3 ;  /* 0x00000003009b7306 */ /* 0x0003e20000201400 */
[----:B------:R-:W-:Y:S11]  /*37a0*/  IMAD.IADD R6, R5, 0x1, -R153 ;  /* 0x0000000105067824 */ /* 0x000ff600078e0a99 */
[----:B------:R-:W-:Y:S02]  /*37b0*/  @!UPT UIADD3 URZ, URZ, URZ, URZ ;  /* 0x0000003f3f3ff290 */ /* 0x000fe4000fffe03f */
[----:B---3--:R-:W-:Y:S01]  /*37c0*/  HMMA.16816.F32.BF16 R20, R12, R88, R20 ;  /* 0x000000580c14723c */ /* 0x008fe20000041814 */
[----:B------:R-:W-:-:S04]  /*37d0*/  IABS R0, R0 ;  /* 0x0000000000007213 */ /* 0x000fc80000000000 */
[----:B-1----:R-:W-:Y:S02]  /*37e0*/  MOV R3, R0 ;  /* 0x0000000000037202 */ /* 0x002fe40000000f00 */
[----:B------:R-:W-:Y:S02]  /*37f0*/  IABS R0, R6 ;  /* 0x0000000600007213 */ /* 0x000fe40000000000 */
[----:B------:R1:W-:Y:S08]  /*3800*/  I2F R154, R3 ;  /* 0x00000003009a7306 */ /* 0x0003f00000201400 */
[----:B------:R2:W-:Y:S01]  /*3810*/  I2F R136, R0 ;  /* 0x0000000000887306 */ /* 0x0005e20000201400 */
[----:B-1----:R-:W-:-:S05]  /*3820*/  IMAD.IADD R3, R5, 0x1, -R156 ;  /* 0x0000000105037824 */ /* 0x002fca00078e0a9c */
[----:B------:R-:W-:Y:S01]  /*3830*/  IABS R3, R3 ;  /* 0x0000000300037213 */ /* 0x000fe20000000000 */
[----:B--2---:R-:W-:-:S03]  /*3840*/  IMAD.IADD R0, R5, 0x1, -R157 ;  /* 0x0000000105007824 */ /* 0x004fc600078e0a9d */
[----:B------:R-:W-:Y:S02]  /*3850*/  I2F R96, R3 ;  /* 0x0000000300607306 */ /* 0x000fe40000201400 */
[----:B------:R-:W-:-:S06]  /*3860*/  IABS R0, R0 ;  /* 0x0000000000007213 */ /* 0x000fcc0000000000 */
[----:B------:R1:W-:Y:S02]  /*3870*/  I2F R92, R0 ;  /* 0x00000000005c7306 */ /* 0x0003e40000201400 */
[----:B-1----:R-:W-:-:S06]  /*3880*/  FMUL.FTZ R0, R80, c[0x0][0x2ec] ;  /* 0x0000bb0050007a20 */ /* 0x002fcc0000410000 */
[----:B------:R1:W2:Y:S02]  /*3890*/  MUFU.TANH R6, R0 ;  /* 0x0000000000067308 */ /* 0x0002a40000002400 */
[----:B-1----:R-:W-:Y:S02]  /*38a0*/  FMUL.FTZ R0, R81, c[0x0][0x2ec] ;  /* 0x0000bb0051007a20 */ /* 0x002fe40000410000 */
[----:B--2---:R-:W-:-:S04]  /*38b0*/  FFMA.FTZ R6, R211, -R68, R6 ;  /* 0x80000044d3067223 */ /* 0x004fc80000010006 */
[----:B------:R1:W-:Y:S02]  /*38c0*/  MUFU.TANH R110, R0 ;  /* 0x00000000006e7308 */ /* 0x0003e40000002400 */
[----:B-1----:R-:W-:-:S06]  /*38d0*/  FMUL.FTZ R0, R82, c[0x0][0x2ec] ;  /* 0x0000bb0052007a20 */ /* 0x002fcc0000410000 */
[----:B------:R1:W2:Y:S02]  /*38e0*/  MUFU.TANH R5, R0 ;  /* 0x0000000000057308 */ /* 0x0002a40000002400 */
[----:B-1----:R-:W-:Y:S02]  /*38f0*/  FMUL.FTZ R0, R83, c[0x0][0x2ec] ;  /* 0x0000bb0053007a20 */ /* 0x002fe40000410000 */
[----:B--2---:R-:W-:-:S04]  /*3900*/  FFMA.FTZ R5, R208, -R68, R5 ;  /* 0x80000044d0057223 */ /* 0x004fc80000010005 */
[----:B------:R1:W-:Y:S02]  /*3910*/  MUFU.TANH R109, R0 ;  /* 0x00000000006d7308 */ /* 0x0003e40000002400 */
[----:B-1----:R-:W-:-:S06]  /*3920*/  FMUL.FTZ R0, R56, c[0x0][0x2ec] ;  /* 0x0000bb0038007a20 */ /* 0x002fcc0000410000 */
[----:B------:R1:W-:Y:S02]  /*3930*/  MUFU.TANH R137, R0 ;  /* 0x0000000000897308 */ /* 0x0003e40000002400 */
[----:B-1----:R-:W-:-:S06]  /*3940*/  FMUL.FTZ R0, R57, c[0x0][0x2ec] ;  /* 0x0000bb0039007a20 */ /* 0x002fcc0000410000 */
[----:B------:R1:W-:Y:S02]  /*3950*/  MUFU.TANH R139, R0 ;  /* 0x00000000008b7308 */ /* 0x0003e40000002400 */
[----:B-1----:R-:W-:-:S06]  /*3960*/  FMUL.FTZ R0, R58, c[0x0][0x2ec] ;  /* 0x0000bb003a007a20 */ /* 0x002fcc0000410000 */
[----:B------:R1:W-:Y:S02]  /*3970*/  MUFU.TANH R111, R0 ;  /* 0x00000000006f7308 */ /* 0x0003e40000002400 */
[----:B-1----:R-:W-:Y:S02]  /*3980*/  FMUL.FTZ R0, R59, c[0x0][0x2ec] ;  /* 0x0000bb003b007a20 */ /* 0x002fe40000410000 */
[----:B------:R-:W-:Y:S04]  /*3990*/  HMMA.16816.F32.BF16 R56, R12, R30, R128 ;  /* 0x0000001e0c38723c */ /* 0x000fe80000041880 */
        /* <DEDUP_REMOVED lines=8> */
[----:B------:R-:W-:Y:S04]  /*3a20*/  HMMA.16816.F32.BF16 R24, R44, R98, RZ ;  /* 0x000000622c18723c */ /* 0x000fe800000418ff */
        /* <DEDUP_REMOVED lines=11> */
[----:B------:R1:W2:Y:S11]  /*3ae0*/  MUFU.TANH R3, R0 ;  /* 0x0000000000037308 */ /* 0x0002b60000002400 */
[----:B------:R-:W-:Y:S01]  /*3af0*/  @!UPT UIADD3 URZ, URZ, URZ, URZ ;  /* 0x0000003f3f3ff290 */ /* 0x000fe2000fffe03f */
[----:B------:R-:W-:Y:S08]  /*3b00*/  HMMA.16816.F32.BF16 R80, R8, R36, R20 ;  /* 0x000000240850723c */ /* 0x000ff00000041814 */
[----:B------:R-:W-:Y:S01]  /*3b10*/  HMMA.16816.F32.BF16 R20, R40, R94, R24 ;  /* 0x0000005e2814723c */ /* 0x000fe20000041818 */
[----:B-1----:R-:W-:Y:S02]  /*3b20*/  FMUL.FTZ R0, R101, c[0x0][0x2ec] ;  /* 0x0000bb0065007a20 */ /* 0x002fe40000410000 */
[----:B--2---:R-:W-:Y:S01]  /*3b30*/  FFMA.FTZ R3, R203, -R68, R3 ;  /* 0x80000044cb037223 */ /* 0x004fe20000010003 */
[----:B------:R-:W-:Y:S01]  /*3b40*/  IADD3 R203, R201, 0x1000, RZ ;  /* 0x00001000c9cb7810 */ /* 0x000fe20007ffe0ff */
[----:B------:R1:W2:Y:S11]  /*3b50*/  MUFU.TANH R104, R0 ;  /* 0x0000000000687308 */ /* 0x0002b60000002400 */
[----:B------:R-:W-:Y:S08]  /*3b60*/  @!UPT UIADD3 URZ, URZ, URZ, URZ ;  /* 0x0000003f3f3ff290 */ /* 0x000ff0000fffe03f */
[----:B------:R-:W-:Y:S01]  /*3b70*/  HMMA.16816.F32.BF16 R20, R16, R62, R20 ;  /* 0x0000003e1014723c */ /* 0x000fe20000041814 */
[----:B-1----:R-:W-:-:S04]  /*3b80*/  FMUL.FTZ R0, R102, c[0x0][0x2ec] ;  /* 0x0000bb0066007a20 */ /* 0x002fc80000410000 */
[----:B------:R1:W-:Y:S02]  /*3b90*/  MUFU.TANH R7, R0 ;  /* 0x0000000000077308 */ /* 0x0003e40000002400 */
[----:B-1----:R-:W-:-:S06]  /*3ba0*/  FMUL.FTZ R0, R103, c[0x0][0x2ec] ;  /* 0x0000bb0067007a20 */ /* 0x002fcc0000410000 */
[----:B------:R1:W-:Y:S02]  /*3bb0*/  MUFU.TANH R100, R0 ;  /* 0x0000000000647308 */ /* 0x0003e40000002400 */
[----:B-1----:R-:W-:-:S06]  /*3bc0*/  FMUL.FTZ R0, R64, c[0x0][0x2ec] ;  /* 0x0000bb0040007a20 */ /* 0x002fcc0000410000 */
[----:B------:R1:W-:Y:S02]  /*3bd0*/  MUFU.TANH R105, R0 ;  /* 0x0000000000697308 */ /* 0x0003e40000002400 */
[----:B-1----:R-:W-:-:S06]  /*3be0*/  FMUL.FTZ R0, R65, c[0x0][0x2ec] ;  /* 0x0000bb0041007a20 */ /* 0x002fcc0000410000 */
[----:B------:R1:W-:Y:S02]  /*3bf0*/  MUFU.TANH R108, R0 ;  /* 0x00000000006c7308 */ /* 0x0003e40000002400 */
[----:B-1----:R-:W-:-:S06]  /*3c00*/  FMUL.FTZ R0, R66, c[0x0][0x2ec] ;  /* 0x0000bb0042007a20 */ /* 0x002fcc0000410000 */
[----:B------:R1:W3:Y:S02]  /*3c10*/  MUFU.TANH R103, R0 ;  /* 0x0000000000677308 */ /* 0x0002e40000002400 */
[----:B-1----:R-:W-:Y:S02]  /*3c20*/  FMUL.FTZ R0, R67, c[0x0][0x2ec] ;  /* 0x0000bb0043007a20 */ /* 0x002fe40000410000 */
[----:B------:R-:W-:Y:S04]  /*3c30*/  HMMA.16816.F32.BF16 R64, R8, R30, R132 ;  /* 0x0000001e0840723c */ /* 0x000fe80000041884 */
[----:B------:R1:W5:Y:S04]  /*3c40*/  MUFU.TANH R107, R0 ;  /* 0x00000000006b7308 */ /* 0x0003680000002400 */
[----:B------:R-:W-:Y:S01]  /*3c50*/  HMMA.16816.F32.BF16 R28, R48, R98, RZ ;  /* 0x00000062301c723c */ /* 0x000fe200000418ff */
[----:B-1----:R-:W-:-:S02]  /*3c60*/  FMUL.FTZ R0, R112, c[0x0][0x2ec] ;  /* 0x0000bb0070007a20 */ /* 0x002fc40000410000 */
[----:B------:R-:W1:Y:S02]  /*3c70*/  S2R R112, SR_TID.X ;  /* 0x0000000000707919 */ /* 0x000e640000002100 */
[----:B------:R4:W-:Y:S11]  /*3c80*/  MUFU.TANH R97, R0 ;  /* 0x0000000000617308 */ /* 0x0009f60000002400 */
[----:B------:R-:W-:Y:S08]  /*3c90*/  @!UPT UIADD3 URZ, URZ, URZ, URZ ;  /* 0x0000003f3f3ff290 */ /* 0x000ff0000fffe03f */
[----:B------:R-:W-:Y:S01]  /*3ca0*/  HMMA.16816.F32.BF16 R24, R52, R94, R28 ;  /* 0x0000005e3418723c */ /* 0x000fe2000004181c */
[----:B----4-:R-:W-:-:S07]  /*3cb0*/  FMUL.FTZ R0, R113, c[0x0][0x2ec] ;  /* 0x0000bb0071007a20 */ /* 0x010fce0000410000 */
[----:B------:R-:W-:Y:S01]  /*3cc0*/  HMMA.16816.F32.BF16 R28, R48, R124, RZ ;  /* 0x0000007c301c723c */ /* 0x000fe200000418ff */
[----:B------:R4:W-:Y:S11]  /*3cd0*/  MUFU.TANH R106, R0 ;  /* 0x00000000006a7308 */ /* 0x0009f60000002400 */
[----:B------:R-:W-:Y:S04]  /*3ce0*/  @!UPT UIADD3 URZ, URZ, URZ, URZ ;  /* 0x0000003f3f3ff290 */ /* 0x000fe8000fffe03f */
[----:B------:R-:W-:Y:S01]  /*3cf0*/  HMMA.16816.F32.BF16 R24, R32, R62, R24 ;  /* 0x0000003e2018723c */ /* 0x000fe20000041818 */
[----:B----4-:R-:W-:-:S04]  /*3d00*/  FMUL.FTZ R0, R114, c[0x0][0x2ec] ;  /* 0x0000bb0072007a20 */ /* 0x010fc80000410000 */
[----:B------:R4:W-:Y:S02]  /*3d10*/  MUFU.TANH R74, R0 ;  /* 0x00000000004a7308 */ /* 0x0009e40000002400 */
[----:B----4-:R-:W-:-:S06]  /*3d20*/  FMUL.FTZ R0, R115, c[0x0][0x2ec] ;  /* 0x0000bb0073007a20 */ /* 0x010fcc0000410000 */
        /* <DEDUP_REMOVED lines=15> */
[----:B----4-:R-:W-:Y:S02]  /*3e20*/  FMUL.FTZ R0, R59, c[0x0][0x2ec] ;  /* 0x0000bb003b007a20 */ /* 0x010fe40000410000 */
[----:B------:R-:W-:Y:S04]  /*3e30*/  HMMA.16816.F32.BF16 R56, R12, R38, R20 ;  /* 0x000000260c38723c */ /* 0x000fe80000041814 */
[----:B------:R4:W-:Y:S04]  /*3e40*/  MUFU.TANH R94, R0 ;  /* 0x00000000005e7308 */ /* 0x0009e80000002400 */
[----:B------:R-:W-:Y:S08]  /*3e50*/  HMMA.16816.F32.BF16 R20, R52, R120, R28 ;  /* 0x000000783414723c */ /* 0x000ff0000004181c */
[----:B------:R-:W-:Y:S01]  /*3e60*/  HMMA.16816.F32.BF16 R36, R8, R38, R24 ;  /* 0x000000260824723c */ /* 0x000fe20000041818 */
[----:B----4-:R-:W-:-:S04]  /*3e70*/  FMUL.FTZ R0, R64, c[0x0][0x2ec] ;  /* 0x0000bb0040007a20 */ /* 0x010fc80000410000 */
[----:B------:R4:W-:Y:S03]  /*3e80*/  MUFU.TANH R73, R0 ;  /* 0x0000000000497308 */ /* 0x0009e60000002400 */
[----:B------:R-:W-:Y:S08]  /*3e90*/  HMMA.16816.F32.BF16 R24, R44, R126, RZ ;  /* 0x0000007e2c18723c */ /* 0x000ff000000418ff */
[----:B------:R-:W-:Y:S01]  /*3ea0*/  HMMA.16816.F32.BF16 R20, R32, R116, R20 ;  /* 0x000000742014723c */ /* 0x000fe20000041814 */
[----:B----4-:R-:W-:-:S07]  /*3eb0*/  FMUL.FTZ R0, R65, c[0x0][0x2ec] ;  /* 0x0000bb0041007a20 */ /* 0x010fce0000410000 */
[----:B------:R-:W-:Y:S01]  /*3ec0*/  FMUL.FTZ R39, R39, c[0x0][0x2ec] ;  /* 0x0000bb0027277a20 */ /* 0x000fe20000410000 */
[----:B------:R4:W-:Y:S01]  /*3ed0*/  MUFU.TANH R85, R0 ;  /* 0x0000000000557308 */ /* 0x0009e20000002400 */
[----:B------:R-:W-:Y:S02]  /*3ee0*/  FMUL.FTZ R37, R37, c[0x0][0x2ec] ;  /* 0x0000bb0025257a20 */ /* 0x000fe40000410000 */
[----:B------:R-:W-:-:S04]  /*3ef0*/  FMUL.FTZ R38, R38, c[0x0][0x2ec] ;  /* 0x0000bb0026267a20 */ /* 0x000fc80000410000 */
[----:B------:R-:W-:Y:S07]  /*3f00*/  HMMA.16816.F32.BF16 R24, R40, R122, R24 ;  /* 0x0000007a2818723c */ /* 0x000fee0000041818 */
[----:B------:R-:W-:Y:S01]  /*3f10*/  FSEL R43, R3, -INF , !P2 ;  /* 0xff800000032b7808 */ /* 0x000fe20005000000 */
[----:B------:R-:W-:Y:S01]  /*3f20*/  HMMA.16816.F32.BF16 R28, R8, R88, R20 ;  /* 0x00000058081c723c */ /* 0x000fe20000041814 */
[----:B--2---:R-:W-:Y:S01]  /*3f30*/  FFMA.FTZ R3, R189, -R68, R104 ;  /* 0x80000044bd037223 */ /* 0x004fe20000010068 */
[----:B------:R-:W-:Y:S01]  /*3f40*/  FSEL R40, R6, -INF , !P2 ;  /* 0xff80000006287808 */ /* 0x000fe20005000000 */
[----:B----4-:R-:W-:-:S02]  /*3f50*/  FMUL.FTZ R0, R66, c[0x0][0x2ec] ;  /* 0x0000bb0042007a20 */ /* 0x010fc40000410000 */
[-C--:B------:R-:W-:Y:S02]  /*3f60*/  FFMA.FTZ R6, R212, -R68.reuse, R110 ;  /* 0x80000044d4067223 */ /* 0x080fe4000001006e */
[----:B------:R2:W-:Y:S01]  /*3f70*/  MUFU.TANH R64, R0 ;  /* 0x0000000000407308 */ /* 0x0005e20000002400 */
[----:B------:R-:W-:Y:S07]  /*3f80*/  HMMA.16816.F32.BF16 R20, R48, R126, RZ ;  /* 0x0000007e3014723c */ /* 0x000fee00000418ff */
[----:B------:R-:W-:Y:S01]  /*3f90*/  FSEL R50, R5, -INF , !P2 ;  /* 0xff80000005327808 */ /* 0x000fe20005000000 */
[----:B------:R-:W-:Y:S01]  /*3fa0*/  HMMA.16816.F32.BF16 R16, R16, R118, R24 ;  /* 0x000000761010723c */ /* 0x000fe20000041818 */
[----:B------:R-:W-:-:S05]  /*3fb0*/  FFMA.FTZ R5, R193, -R68, R109 ;  /* 0x80000044c1057223 */ /* 0x000fca000001006d */
[----:B------:R-:W-:Y:S01]  /*3fc0*/  FSEL R49, R5, -INF , !P0 ;  /* 0xff80000005317808 */ /* 0x000fe20004000000 */
[----:B--2---:R-:W-:Y:S02]  /*3fd0*/  FMUL.FTZ R0, R67, c[0x0][0x2ec] ;  /* 0x0000bb0043007a20 */ /* 0x004fe40000410000 */
[-C--:B---3--:R-:W-:Y:S02]  /*3fe0*/  FFMA.FTZ R5, R206, -R68.reuse, R103 ;  /* 0x80000044ce057223 */ /* 0x088fe40000010067 */
[----:B------:R2:W-:Y:S01]  /*3ff0*/  MUFU.TANH R67, R0 ;  /* 0x0000000000437308 */ /* 0x0005e20000002400 */
[----:B------:R-:W-:Y:S02]  /*4000*/  FMUL.FTZ R28, R28, c[0x0][0x2ec] ;  /* 0x0000bb001c1c7a20 */ /* 0x000fe40000410000 */
[----:B------:R-:W-:Y:S01]  /*4010*/  FSEL R48, R5, -INF , !P1 ;  /* 0xff80000005307808 */ /* 0x000fe20004800000 */
[----:B-----5:R-:W-:Y:S01]  /*4020*/  FFMA.FTZ R5, R210, -R68, R107 ;  /* 0x80000044d2057223 */ /* 0x020fe2000001006b */
[----:B------:R-:W-:Y:S01]  /*4030*/  HMMA.16816.F32.BF16 R20, R52, R122, R20 ;  /* 0x0000007a3414723c */ /* 0x000fe20000041814 */
[----:B------:R-:W-:-:S04]  /*4040*/  FMUL.FTZ R29, R29, c[0x0][0x2ec] ;  /* 0x0000bb001d1d7a20 */ /* 0x000fc80000410000 */
[----:B------:R3:W-:Y:S02]  /*4050*/  MUFU.TANH R54, R29 ;  /* 0x0000001d00367308 */ /* 0x0007e40000002400 */
[----:B------:R-:W-:Y:S01]  /*4060*/  FSEL R52, R5, -INF , !P6 ;  /* 0xff80000005347808 */ /* 0x000fe20007000000 */
[----:B------:R-:W-:Y:S01]  /*4070*/  HMMA.16816.F32.BF16 R16, R12, R90, R16 ;  /* 0x0000005a0c10723c */ /* 0x000fe20000041810 */
[----:B------:R-:W-:Y:S02]  /*4080*/  FFMA.FTZ R5, R209, -R68, R111 ;  /* 0x80000044d1057223 */ /* 0x000fe4000001006f */
[----:B--2---:R-:W-:-:S04]  /*4090*/  FMUL.FTZ R0, R80, c[0x0][0x2ec] ;  /* 0x0000bb0050007a20 */ /* 0x004fc80000410000 */
[----:B------:R2:W-:Y:S01]  /*40a0*/  MUFU.TANH R71, R0 ;  /* 0x0000000000477308 */ /* 0x0005e20000002400 */
[----:B---3--:R-:W-:-:S08]  /*40b0*/  FFMA.FTZ R29, R238, -R68, R219 ;  /* 0x80000044ee1d7223 */ /* 0x008fd000000100db */
[----:B------:R-:W-:Y:S01]  /*40c0*/  HMMA.16816.F32.BF16 R12, R32, R118, R20 ;  /* 0x00000076200c723c */ /* 0x000fe20000041814 */
[----:B--2---:R-:W-:-:S06]  /*40d0*/  FMUL.FTZ R0, R81, c[0x0][0x2ec] ;  /* 0x0000bb0051007a20 */ /* 0x004fcc0000410000 */
[-C--:B------:R-:W-:Y:S01]  /*40e0*/  FFMA.FTZ R23, R165, -R68.reuse, R225 ;  /* 0x80000044a5177223 */ /* 0x080fe200000100e1 */
[----:B------:R2:W-:Y:S01]  /*40f0*/  MUFU.TANH R81, R0 ;  /* 0x0000000000517308 */ /* 0x0005e20000002400 */
[----:B------:R-:W-:Y:S11]  /*4100*/  FFMA.FTZ R22, R161, -R68, R227 ;  /* 0x80000044a1167223 */ /* 0x000ff600000100e3 */
[----:B------:R-:W-:Y:S04]  /*4110*/  @!UPT UIADD3 URZ, URZ, URZ, URZ ;  /* 0x0000003f3f3ff290 */ /* 0x000fe8000fffe03f */
[----:B------:R-:W-:Y:S01]  /*4120*/  HMMA.16816.F32.BF16 R8, R8, R90, R12 ;  /* 0x0000005a0808723c */ /* 0x000fe2000004180c */
[----:B--2---:R-:W-:-:S04]  /*4130*/  FMUL.FTZ R0, R82, c[0x0][0x2ec] ;  /* 0x0000bb0052007a20 */ /* 0x004fc80000410000 */
[----:B------:R2:W-:Y:S02]  /*4140*/  MUFU.TANH R66, R0 ;  /* 0x0000000000427308 */ /* 0x0005e40000002400 */
[----:B--2---:R-:W-:Y:S11]  /*4150*/  FMUL.FTZ R0, R83, c[0x0][0x2ec] ;  /* 0x0000bb0053007a20 */ /* 0x004ff60000410000 */
[----:B------:R-:W-:Y:S06]  /*4160*/  @!UPT UIADD3 URZ, URZ, URZ, URZ ;  /* 0x0000003f3f3ff290 */ /* 0x000fec000fffe03f */
[----:B------:R-:W-:Y:S01]  /*4170*/  FMUL.FTZ R9, R9, c[0x0][0x2ec] ;  /* 0x0000bb0009097a20 */ /* 0x000fe20000410000 */
[----:B------:R2:W-:Y:S01]  /*4180*/  MUFU.TANH R80, R0 ;  /* 0x0000000000507308 */ /* 0x0005e20000002400 */
[----:B------:R-:W-:Y:S02]  /*4190*/  FMUL.FTZ R8, R8, c[0x0][0x2ec] ;  /* 0x0000bb0008087a20 */ /* 0x000fe40000410000 */
[----:B------:R-:W-:-:S05]  /*41a0*/  FMUL.FTZ R11, R11, c[0x0][0x2ec] ;  /* 0x0000bb000b0b7a20 */ /* 0x000fca0000410000 */
[----:B------:R-:W3:Y:S01]  /*41b0*/  MUFU.TANH R14, R9 ;  /* 0x00000009000e7308 */ /* 0x000ee20000002400 */
[----:B--2---:R-:W-:-:S07]  /*41c0*/  FMUL.FTZ R0, R56, c[0x0][0x2ec] ;  /* 0x0000bb0038007a20 */ /* 0x004fce0000410000 */
[----:B------:R-:W2:Y:S01]  /*41d0*/  MUFU.TANH R15, R8 ;  /* 0x00000008000f7308 */ /* 0x000ea20000002400 */
[----:B---3--:R-:W-:-:S07]  /*41e0*/  FFMA.FTZ R14, R154, -R68, R14 ;  /* 0x800000449a0e7223 */ /* 0x008fce000001000e */
[----:B------:R3:W-:Y:S08]  /*41f0*/  MUFU.TANH R63, R0 ;  /* 0x00000000003f7308 */ /* 0x0007f00000002400 */
[----:B------:R4:W-:Y:S01]  /*4200*/  MUFU.TANH R56, R28 ;  /* 0x0000001c00387308 */ /* 0x0009e20000002400 */
[----:B--2---:R-:W-:Y:S02]  /*4210*/  FFMA.FTZ R15, R155, -R68, R15 ;  /* 0x800000449b0f7223 */ /* 0x004fe4000001000f */
[----:B---3--:R-:W-:-:S05]  /*4220*/  FMUL.FTZ R0, R57, c[0x0][0x2ec] ;  /* 0x0000bb0039007a20 */ /* 0x008fca0000410000 */
[----:B------:R-:W2:Y:S01]  /*4230*/  MUFU.TANH R8, R11 ;  /* 0x0000000b00087308 */ /* 0x000ea20000002400 */
[----:B----4-:R-:W-:-:S07]  /*4240*/  FFMA.FTZ R28, R235, -R68, R217 ;  /* 0x80000044eb1c7223 */ /* 0x010fce00000100d9 */
[----:B------:R3:W-:Y:S08]  /*4250*/  MUFU.TANH R61, R0 ;  /* 0x00000000003d7308 */ /* 0x0007f00000002400 */
[----:B------:R4:W5:Y:S01]  /*4260*/  MUFU.TANH R57, R39 ;  /* 0x0000002700397308 */ /* 0x0009620000002400 */
[----:B--2---:R-:W-:Y:S02]  /*4270*/  FFMA.FTZ R8, R92, -R68, R8 ;  /* 0x800000445c087223 */ /* 0x004fe40000010008 */
[----:B---3--:R-:W-:-:S05]  /*4280*/  FMUL.FTZ R0, R58, c[0x0][0x2ec] ;  /* 0x0000bb003a007a20 */ /* 0x008fca0000410000 */
[----:B------:R2:W3:Y:S01]  /*4290*/  MUFU.TANH R58, R38 ;  /* 0x00000026003a7308 */ /* 0x0004e20000002400 */
[----:B----4-:R-:W-:Y:S01]  /*42a0*/  FSEL R39, R3, -INF , !P0 ;  /* 0xff80000003277808 */ /* 0x010fe20004000000 */
[----:B------:R-:W-:-:S06]  /*42b0*/  FFMA.FTZ R3, R202, -R68, R97 ;  /* 0x80000044ca037223 */ /* 0x000fcc0000010061 */
[----:B------:R4:W1:Y:S01]  /*42c0*/  MUFU.TANH R62, R0 ;  /* 0x00000000003e7308 */ /* 0x0008620000002400 */
[-C--:B-----5:R-:W-:Y:S01]  /*42d0*/  FFMA.FTZ R12, R166, -R68.reuse, R57 ;  /* 0x80000044a60c7223 */ /* 0x0a0fe20000010039 */
[----:B------:R-:W-:Y:S02]  /*42e0*/  IADD3 R202, R201, 0x1800, RZ ;  /* 0x00001800c9ca7810 */ /* 0x000fe40007ffe0ff */
[----:B--2---:R-:W-:Y:S01]  /*42f0*/  FSEL R38, R3, -INF , !P1 ;  /* 0xff80000003267808 */ /* 0x004fe20004800000 */
[-C--:B------:R-:W-:Y:S02]  /*4300*/  FFMA.FTZ R3, R207, -R68.reuse, R106 ;  /* 0x80000044cf037223 */ /* 0x080fe4000001006a */
[----:B---3--:R-:W-:-:S03]  /*4310*/  FFMA.FTZ R13, R170, -R68, R58 ;  /* 0x80000044aa0d7223 */ /* 0x008fc6000001003a */
[----:B------:R-:W-:Y:S01]  /*4320*/  FSEL R32, R3, -INF , !P6 ;  /* 0xff80000003207808 */ /* 0x000fe20007000000 */
[-C--:B------:R-:W-:Y:S02]  /*4330*/  FFMA.FTZ R3, R194, -R68.reuse, R101 ;  /* 0x80000044c2037223 */ /* 0x080fe40000010065 */
[----:B----4-:R-:W-:Y:S02]  /*4340*/  FMUL.FTZ R0, R59, c[0x0][0x2ec] ;  /* 0x0000bb003b007a20 */ /* 0x010fe40000410000 */
[----:B------:R2:W-:Y:S01]  /*4350*/  MUFU.TANH R59, R37 ;  /* 0x00000025003b7308 */ /* 0x0005e20000002400 */
[----:B------:R-:W-:Y:S01]  /*4360*/  FSEL R47, R3, -INF , !P5 ;  /* 0xff800000032f7808 */ /* 0x000fe20006800000 */
[-C--:B------:R-:W-:Y:S02]  /*4370*/  FFMA.FTZ R3, R188, -R68.reuse, R102 ;  /* 0x80000044bc037223 */ /* 0x080fe40000010066 */
[----:B-1----:R-:W-:-:S03]  /*4380*/  FFMA.FTZ R25, R172, -R68, R62 ;  /* 0x80000044ac197223 */ /* 0x002fc6000001003e */
[----:B------:R-:W-:Y:S01]  /*4390*/  FSEL R46, R3, -INF , !P4 ;  /* 0xff800000032e7808 */ /* 0x000fe20006000000 */
[----:B------:R1:W3:Y:S01]  /*43a0*/  MUFU.TANH R65, R0 ;  /* 0x0000000000417308 */ /* 0x0002e20000002400 */
[-C--:B------:R-:W-:Y:S01]  /*43b0*/  FFMA.FTZ R3, R186, -R68.reuse, R73 ;  /* 0x80000044ba037223 */ /* 0x080fe20000010049 */
[----:B--2---:R-:W-:Y:S01]  /*43c0*/  FSEL R37, R6, -INF , !P0 ;  /* 0xff80000006257808 */ /* 0x004fe20004000000 */
[----:B------:R-:W-:Y:S02]  /*43d0*/  FFMA.FTZ R6, R214, -R68, R105 ;  /* 0x80000044d6067223 */ /* 0x000fe40000010069 */
[----:B-1----:R-:W-:-:S03]  /*43e0*/  FMUL.FTZ R0, R36, c[0x0][0x2ec] ;  /* 0x0000bb0024007a20 */ /* 0x002fc60000410000 */
[----:B------:R-:W-:Y:S01]  /*43f0*/  FSEL R36, R6, -INF , !P1 ;  /* 0xff80000006247808 */ /* 0x000fe20004800000 */
[-C--:B------:R-:W-:Y:S01]  /*4400*/  FFMA.FTZ R6, R216, -R68.reuse, R108 ;  /* 0x80000044d8067223 */ /* 0x080fe2000001006c */
[----:B------:R1:W-:Y:S01]  /*4410*/  MUFU.TANH R60, R0 ;  /* 0x00000000003c7308 */ /* 0x0003e20000002400 */
[----:B---3--:R-:W-:-:S03]  /*4420*/  FFMA.FTZ R24, R168, -R68, R65 ;  /* 0x80000044a8187223 */ /* 0x008fc60000010041 */
[----:B------:R-:W-:Y:S01]  /*4430*/  FSEL R44, R6, -INF , !P6 ;  /* 0xff800000062c7808 */ /* 0x000fe20007000000 */
[-C--:B------:R-:W-:Y:S01]  /*4440*/  FFMA.FTZ R6, R218, -R68.reuse, R137 ;  /* 0x80000044da067223 */ /* 0x080fe20000010089 */
[----:B------:R-:W-:Y:S01]  /*4450*/  FSEL R137, R5, -INF , !P5 ;  /* 0xff80000005897808 */ /* 0x000fe20006800000 */
[----:B------:R-:W-:-:S03]  /*4460*/  FFMA.FTZ R5, R190, -R68, R138 ;  /* 0x80000044be057223 */ /* 0x000fc6000001008a */
[----:B------:R-:W-:Y:S01]  /*4470*/  FSEL R34, R6, -INF , !P5 ;  /* 0xff80000006227808 */ /* 0x000fe20006800000 */
[-C--:B------:R-:W-:Y:S01]  /*4480*/  FFMA.FTZ R6, R220, -R68.reuse, R139 ;  /* 0x80000044dc067223 */ /* 0x080fe2000001008b */
[----:B------:R-:W-:Y:S01]  /*4490*/  FSEL R135, R5, -INF , !P4 ;  /* 0xff80000005877808 */ /* 0x000fe20006000000 */
[----:B------:R-:W-:-:S03]  /*44a0*/  FFMA.FTZ R5, R192, -R68, R87 ;  /* 0x80000044c0057223 */ /* 0x000fc60000010057 */
[----:B------:R-:W-:Y:S01]  /*44b0*/  FSEL R35, R6, -INF , !P4 ;  /* 0xff80000006237808 */ /* 0x000fe20006000000 */
[-C--:B------:R-:W-:Y:S01]  /*44c0*/  FFMA.FTZ R6, R224, -R68.reuse, R98 ;  /* 0x80000044e0067223 */ /* 0x080fe20000010062 */
[----:B-1----:R-:W-:Y:S02]  /*44d0*/  SHF.R.S32.HI R0, RZ, 0x1f, R70 ;  /* 0x0000001fff007819 */ /* 0x002fe40000011446 */
[----:B------:R-:W-:Y:S01]  /*44e0*/  FSEL R133, R5, -INF , !P3 ;  /* 0xff80000005857808 */ /* 0x000fe20005800000 */
[----:B------:R-:W-:Y:S01]  /*44f0*/  FFMA.FTZ R5, R182, -R68, R94 ;  /* 0x80000044b6057223 */ /* 0x000fe2000001005e */
[----:B------:R-:W-:Y:S02]  /*4500*/  LEA.HI R0, R0, R70, RZ, 0x2 ;  /* 0x0000004600007211 */ /* 0x000fe400078f10ff */
[----:B------:R-:W-:Y:S01]  /*4510*/  FSEL R106, R6, -INF , !P3 ;  /* 0xff800000066a7808 */ /* 0x000fe20005800000 */
[----:B------:R-:W-:Y:S01]  /*4520*/  FFMA.FTZ R6, R226, -R68, R99 ;  /* 0x80000044e2067223 */ /* 0x000fe20000010063 */
[----:B------:R-:W-:-:S02]  /*4530*/  LOP3.LUT R0, R0, 0xfffffffc, RZ, 0xc0, !PT ;  /* 0xfffffffc00007812 */ /* 0x000fc400078ec0ff */
[----:B------:R-:W-:Y:S02]  /*4540*/  LOP3.LUT R224, R112, 0x3, RZ, 0xc0, !PT ;  /* 0x0000000370e07812 */ /* 0x000fe400078ec0ff */
[----:B------:R-:W-:-:S05]  /*4550*/  IADD3 R0, R70, -R0, RZ ;  /* 0x8000000046007210 */ /* 0x000fca0007ffe0ff */
[----:B------:R1:W-:Y:S02]  /*4560*/  STL [R1+0x1c], R0 ;  /* 0x00001c0001007387 */ /* 0x0003e40000100800 */
[-C--:B-1----:R-:W-:Y:S02]  /*4570*/  FFMA.FTZ R0, R185, -R68.reuse, R7 ;  /* 0x80000044b9007223 */ /* 0x082fe40000010007 */
[----:B------:R-:W-:Y:S02]  /*4580*/  FMUL.FTZ R7, R30, c[0x0][0x2ec] ;  /* 0x0000bb001e077a20 */ /* 0x000fe40000410000 */
[-C--:B------:R-:W-:Y:S01]  /*4590*/  FFMA.FTZ R30, R248, -R68.reuse, R61 ;  /* 0x80000044f81e7223 */ /* 0x080fe2000001003d */
[----:B------:R-:W-:Y:S01]  /*45a0*/  FSEL R45, R0, -INF , !P2 ;  /* 0xff800000002d7808 */ /* 0x000fe20005000000 */
[----:B------:R-:W-:Y:S01]  /*45b0*/  FFMA.FTZ R0, R187, -R68, R100 ;  /* 0x80000044bb007223 */ /* 0x000fe20000010064 */
[----:B------:R1:W2:Y:S01]  /*45c0*/  MUFU.TANH R53, R7 ;  /* 0x0000000700357308 */ /* 0x0002a20000002400 */
[----:B------:R-:W-:Y:S01]  /*45d0*/  BAR.SYNC.DEFER_BLOCKING 0x0 ;  /* 0x0000000000007b1d */ /* 0x000fe20000010000 */
[----:B------:R-:W-:-:S02]  /*45e0*/  ISETP.GE.AND P2, PT, R145, R72, PT ;  /* 0x000000489100720c */ /* 0x000fc40003f46270 */
[----:B------:R-:W-:Y:S01]  /*45f0*/  FSEL R42, R0, -INF , !P0 ;  /* 0xff800000002a7808 */ /* 0x000fe20004000000 */
[-C--:B------:R-:W-:Y:S01]  /*4600*/  FFMA.FTZ R0, R191, -R68.reuse, R74 ;  /* 0x80000044bf007223 */ /* 0x080fe2000001004a */
[----:B------:R-:W-:Y:S01]  /*4610*/  FSEL R74, R3, -INF , !P3 ;  /* 0xff800000034a7808 */ /* 0x000fe20005800000 */
[----:B------:R-:W-:Y:S01]  /*4620*/  FFMA.FTZ R3, R179, -R68, R85 ;  /* 0x80000044b3037223 */ /* 0x000fe20000010055 */
[----:B------:R-:W-:Y:S02]  /*4630*/  ISETP.GE.AND P0, PT, R147, R72, PT ;  /* 0x000000489300720c */ /* 0x000fe40003f06270 */
[----:B------:R-:W-:Y:S01]  /*4640*/  FSEL R41, R0, -INF , !P1 ;  /* 0xff80000000297808 */ /* 0x000fe20004800000 */
[-C--:B------:R-:W-:Y:S01]  /*4650*/  FFMA.FTZ R0, R204, -R68.reuse, R93 ;  /* 0x80000044cc007223 */ /* 0x080fe2000001005d */
[----:B------:R-:W-:Y:S01]  /*4660*/  FSEL R73, R3, -INF , !P2 ;  /* 0xff80000003497808 */ /* 0x000fe20005000000 */
[-C--:B------:R-:W-:Y:S01]  /*4670*/  FFMA.FTZ R3, R177, -R68.reuse, R71 ;  /* 0x80000044b1037223 */ /* 0x080fe20000010047 */
[----:B------:R-:W-:Y:S01]  /*4680*/  FSEL R105, R6, -INF , !P2 ;  /* 0xff80000006697808 */ /* 0x000fe20005000000 */
[-C--:B------:R-:W-:Y:S01]  /*4690*/  FFMA.FTZ R6, R234, -R68.reuse, R215 ;  /* 0x80000044ea067223 */ /* 0x080fe200000100d7 */
[----:B------:R-:W-:Y:S01]  /*46a0*/  FSEL R33, R0, -INF , !P6 ;  /* 0xff80000000217808 */ /* 0x000fe20007000000 */
[----:B-1----:R-:W-:Y:S01]  /*46b0*/  FMUL.FTZ R7, R31, c[0x0][0x2ec] ;  /* 0x0000bb001f077a20 */ /* 0x002fe20000410000 */
[----:B------:R-:W-:Y:S01]  /*46c0*/  FSEL R132, R5, -INF , !P2 ;  /* 0xff80000005847808 */ /* 0x000fe20005000000 */
[-C--:B------:R-:W-:Y:S01]  /*46d0*/  FFMA.FTZ R0, R184, -R68.reuse, R84 ;  /* 0x80000044b8007223 */ /* 0x080fe20000010054 */
[----:B------:R-:W-:Y:S01]  /*46e0*/  FSEL R134, R3, -INF , !P0 ;  /* 0xff80000003867808 */ /* 0x000fe20004000000 */
[----:B------:R1:W3:Y:S01]  /*46f0*/  MUFU.TANH R51, R7 ;  /* 0x0000000700337308 */ /* 0x0002e20000002400 */
[-C--:B------:R-:W-:Y:S01]  /*4700*/  FFMA.FTZ R5, R178, -R68.reuse, R213 ;  /* 0x80000044b2057223 */ /* 0x080fe200000100d5 */
[----:B------:R-:W-:Y:S01]  /*4710*/  FSEL R107, R6, -INF , !P0 ;  /* 0xff800000066b7808 */ /* 0x000fe20004000000 */
[----:B------:R-:W-:Y:S01]  /*4720*/  FMUL.FTZ R3, R10, c[0x0][0x2ec] ;  /* 0x0000bb000a037a20 */ /* 0x000fe20000410000 */
[----:B------:R-:W-:Y:S01]  /*4730*/  FSEL R88, R0, -INF , !P5 ;  /* 0xff80000000587808 */ /* 0x000fe20006800000 */
[----:B------:R-:W-:Y:S01]  /*4740*/  FFMA.FTZ R0, R183, -R68, R86 ;  /* 0x80000044b7007223 */ /* 0x000fe20000010056 */
[----:B------:R-:W-:Y:S01]  /*4750*/  ISETP.GE.AND P1, PT, R148, R72, PT ;  /* 0x000000489400720c */ /* 0x000fe20003f26270 */
[-C--:B------:R-:W-:Y:S01]  /*4760*/  FFMA.FTZ R6, R180, -R68.reuse, R223 ;  /* 0x80000044b4067223 */ /* 0x080fe200000100df */
[----:B------:R4:W5:Y:S01]  /*4770*/  MUFU.TANH R9, R3 ;  /* 0x0000000300097308 */ /* 0x0009620000002400 */
[-C--:B------:R-:W-:Y:S01]  /*4780*/  FFMA.FTZ R31, R249, -R68.reuse, R63 ;  /* 0x80000044f91f7223 */ /* 0x080fe2000001003f */
[----:B------:R-:W-:Y:S01]  /*4790*/  FSEL R77, R0, -INF , !P4 ;  /* 0xff800000004d7808 */ /* 0x000fe20006000000 */
[-C--:B------:R-:W-:Y:S01]  /*47a0*/  FFMA.FTZ R0, R181, -R68.reuse, R64 ;  /* 0x80000044b5007223 */ /* 0x080fe20000010040 */
[----:B------:R-:W-:Y:S01]  /*47b0*/  FSEL R146, R6, -INF , !P1 ;  /* 0xff80000006927808 */ /* 0x000fe20004800000 */
[----:B--2---:R-:W-:Y:S01]  /*47c0*/  FFMA.FTZ R11, R163, -R68, R53 ;  /* 0x80000044a30b7223 */ /* 0x004fe20000010035 */
[----:B------:R-:W-:Y:S01]  /*47d0*/  ISETP.GE.AND P6, PT, R149, R72, PT ;  /* 0x000000489500720c */ /* 0x000fe20003fc6270 */
[----:B-1----:R-:W-:Y:S01]  /*47e0*/  FMUL.FTZ R7, R16, c[0x0][0x2ec] ;  /* 0x0000bb0010077a20 */ /* 0x002fe20000410000 */
[----:B------:R-:W-:Y:S01]  /*47f0*/  FSEL R75, R0, -INF , !P3 ;  /* 0xff800000004b7808 */ /* 0x000fe20005800000 */
[----:B---3--:R-:W-:Y:S01]  /*4800*/  FFMA.FTZ R10, R136, -R68, R51 ;  /* 0x80000044880a7223 */ /* 0x008fe20000010033 */
[----:B------:R-:W-:Y:S01]  /*4810*/  ISETP.GE.AND P3, PT, R153, R72, PT ;  /* 0x000000489900720c */ /* 0x000fe20003f66270 */
[----:B------:R1:W2:Y:S01]  /*4820*/  MUFU.TANH R27, R7 ;  /* 0x00000007001b7308 */ /* 0x0002a20000002400 */
[----:B------:R-:W-:Y:S01]  /*4830*/  FSEL R153, R5, -INF , !P0 ;  /* 0xff80000005997808 */ /* 0x000fe20004000000 */
[----:B------:R-:W-:Y:S01]  /*4840*/  FFMA.FTZ R5, R176, -R68, R81 ;  /* 0x80000044b0057223 */ /* 0x000fe20000010051 */
[----:B------:R-:W-:Y:S01]  /*4850*/  ISETP.GE.AND P5, PT, R150, R72, PT ;  /* 0x000000489600720c */ /* 0x000fe20003fa6270 */
[----:B----4-:R-:W-:Y:S01]  /*4860*/  FFMA.FTZ R3, R173, -R68, R80 ;  /* 0x80000044ad037223 */ /* 0x010fe20000010050 */
[----:B------:R-:W-:Y:S01]  /*4870*/  ISETP.GE.AND P4, PT, R152, R72, PT ;  /* 0x000000489800720c */ /* 0x000fe20003f86270 */
[-C--:B------:R-:W-:Y:S01]  /*4880*/  FFMA.FTZ R0, R175, -R68.reuse, R67 ;  /* 0x80000044af007223 */ /* 0x080fe20000010043 */
[----:B------:R-:W-:Y:S01]  /*4890*/  FSEL R129, R5, -INF , !P1 ;  /* 0xff80000005817808 */ /* 0x000fe20004800000 */
[-C--:B------:R-:W-:Y:S01]  /*48a0*/  FFMA.FTZ R16, R158, -R68.reuse, R54 ;  /* 0x800000449e107223 */ /* 0x080fe20000010036 */
[----:B------:R-:W-:Y:S01]  /*48b0*/  FSEL R136, R3, -INF , !P1 ;  /* 0xff80000003887808 */ /* 0x000fe20004800000 */
[-C--:B-----5:R-:W-:Y:S01]  /*48c0*/  FFMA.FTZ R9, R96, -R68.reuse, R9 ;  /* 0x8000004460097223 */ /* 0x0a0fe20000010009 */
[----:B------:R-:W-:Y:S01]  /*48d0*/  FSEL R76, R0, -INF , !P2 ;  /* 0xff800000004c7808 */ /* 0x000fe20005000000 */
[----:B------:R-:W-:Y:S01]  /*48e0*/  FFMA.FTZ R0, R174, -R68, R66 ;  /* 0x80000044ae007223 */ /* 0x000fe20000010042 */
[----:B------:R-:W-:-:S02]  /*48f0*/  ISETP.GE.AND P2, PT, R156, R72, PT ;  /* 0x000000489c00720c */ /* 0x000fc40003f46270 */
[----:B------:R-:W-:Y:S01]  /*4900*/  IADD3 R204, R201, 0x800, RZ ;  /* 0x00000800c9cc7810 */ /* 0x000fe20007ffe0ff */
[----:B-1----:R-:W-:Y:S01]  /*4910*/  FMUL.FTZ R7, R17, c[0x0][0x2ec] ;  /* 0x0000bb0011077a20 */ /* 0x002fe20000410000 */
[----:B------:R-:W-:Y:S01]  /*4920*/  FSEL R140, R0, -INF , !P0 ;  /* 0xff800000008c7808 */ /* 0x000fe20004000000 */
[----:B--2---:R-:W-:Y:S01]  /*4930*/  FFMA.FTZ R27, R233, -R68, R27 ;  /* 0x80000044e91b7223 */ /* 0x004fe2000001001b */
[----:B------:R-:W-:Y:S01]  /*4940*/  ISETP.GE.AND P0, PT, R157, R72, PT ;  /* 0x000000489d00720c */ /* 0x000fe20003f06270 */
[----:B------:R1:W2:Y:S01]  /*4950*/  MUFU.TANH R26, R7 ;  /* 0x00000007001a7308 */ /* 0x0002a20000002400 */
[----:B------:R-:W-:Y:S01]  /*4960*/  FFMA.FTZ R17, R164, -R68, R56 ;  /* 0x80000044a4117223 */ /* 0x000fe20000010038 */
[----:B------:R-:W-:Y:S01]  /*4970*/  FSEL R128, R31, -INF , !P6 ;  /* 0xff8000001f807808 */ /* 0x000fe20007000000 */
[----:B------:R-:W-:Y:S01]  /*4980*/  IMAD.IADD R0, R169, 0x1, R151 ;  /* 0x00000001a9007824 */ /* 0x000fe200078e0297 */
[----:B------:R-:W-:Y:S02]  /*4990*/  FSEL R147, R25, -INF , !P6 ;  /* 0xff80000019937808 */ /* 0x000fe40007000000 */
[----:B------:R-:W-:-:S02]  /*49a0*/  FSEL R138, R13, -INF , !P6 ;  /* 0xff8000000d8a7808 */ /* 0x000fc40007000000 */
[----:B------:R-:W-:Y:S02]  /*49b0*/  FSEL R142, R30, -INF , !P5 ;  /* 0xff8000001e8e7808 */ /* 0x000fe40006800000 */
[----:B------:R-:W-:Y:S02]  /*49c0*/  FSEL R148, R24, -INF , !P5 ;  /* 0xff80000018947808 */ /* 0x000fe40006800000 */
[----:B------:R-:W-:Y:S02]  /*49d0*/  FSEL R139, R12, -INF , !P5 ;  /* 0xff8000000c8b7808 */ /* 0x000fe40006800000 */
[----:B------:R-:W-:Y:S01]  /*49e0*/  FSEL R141, R29, -INF , !P4 ;  /* 0xff8000001d8d7808 */ /* 0x000fe20006000000 */
[----:B-1----:R-:W-:Y:S01]  /*49f0*/  FMUL.FTZ R7, R18, c[0x0][0x2ec] ;  /* 0x0000bb0012077a20 */ /* 0x002fe20000410000 */
[----:B------:R-:W-:Y:S01]  /*4a00*/  FSEL R149, R17, -INF , !P4 ;  /* 0xff80000011957808 */ /* 0x000fe20006000000 */
[-C--:B--2---:R-:W-:Y:S01]  /*4a10*/  FFMA.FTZ R26, R232, -R68.reuse, R26 ;  /* 0x80000044e81a7223 */ /* 0x084fe2000001001a */
[----:B------:R-:W-:Y:S01]  /*4a20*/  FSEL R154, R11, -INF , !P4 ;  /* 0xff8000000b9a7808 */ /* 0x000fe20006000000 */
[----:B------:R1:W2:Y:S01]  /*4a30*/  MUFU.TANH R21, R7 ;  /* 0x0000000700157308 */ /* 0x0002a20000002400 */
[----:B------:R-:W-:Y:S01]  /*4a40*/  FFMA.FTZ R18, R167, -R68, R59 ;  /* 0x80000044a7127223 */ /* 0x000fe2000001003b */
[----:B------:R-:W-:-:S02]  /*4a50*/  FSEL R143, R28, -INF , !P3 ;  /* 0xff8000001c8f7808 */ /* 0x000fc40005800000 */
[----:B------:R-:W-:Y:S02]  /*4a60*/  FSEL R158, R22, -INF , !P3 ;  /* 0xff800000169e7808 */ /* 0x000fe40005800000 */
[----:B------:R-:W-:Y:S02]  /*4a70*/  FSEL R131, R18, -INF , !P5 ;  /* 0xff80000012837808 */ /* 0x000fe40006800000 */
[----:B------:R-:W-:Y:S02]  /*4a80*/  FSEL R150, R16, -INF , !P3 ;  /* 0xff80000010967808 */ /* 0x000fe40005800000 */
[----:B------:R-:W-:Y:S02]  /*4a90*/  FSEL R155, R10, -INF , !P3 ;  /* 0xff8000000a9b7808 */ /* 0x000fe40005800000 */
[----:B------:R-:W-:Y:S02]  /*4aa0*/  FSEL R144, R27, -INF , !P2 ;  /* 0xff8000001b907808 */ /* 0x000fe40005000000 */
[----:B------:R-:W-:Y:S01]  /*4ab0*/  FSEL R151, R15, -INF , !P2 ;  /* 0xff8000000f977808 */ /* 0x000fe20005000000 */
[----:B-1----:R-:W-:Y:S01]  /*4ac0*/  FMUL.FTZ R7, R19, c[0x0][0x2ec] ;  /* 0x0000bb0013077a20 */ /* 0x002fe20000410000 */
[----:B------:R-:W-:Y:S01]  /*4ad0*/  FSEL R156, R9, -INF , !P2 ;  /* 0xff800000099c7808 */ /* 0x000fe20005000000 */
[-C--:B------:R-:W-:Y:S01]  /*4ae0*/  FFMA.FTZ R19, R171, -R68.reuse, R60 ;  /* 0x80000044ab137223 */ /* 0x080fe2000001003c */
[----:B------:R-:W-:Y:S01]  /*4af0*/  FSEL R145, R26, -INF , !P0 ;  /* 0xff8000001a917808 */ /* 0x000fe20004000000 */
[----:B------:R1:W3:Y:S01]  /*4b00*/  MUFU.TANH R20, R7 ;  /* 0x0000000700147308 */ /* 0x0002e20000002400 */
[----:B--2---:R-:W-:Y:S01]  /*4b10*/  FFMA.FTZ R21, R160, -R68, R21 ;  /* 0x80000044a0157223 */ /* 0x004fe20000010015 */
[----:B------:R-:W-:-:S02]  /*4b20*/  FSEL R152, R14, -INF , !P0 ;  /* 0xff8000000e987808 */ /* 0x000fc40004000000 */
[----:B------:R-:W-:Y:S02]  /*4b30*/  FSEL R130, R19, -INF , !P6 ;  /* 0xff80000013827808 */ /* 0x000fe40007000000 */
[----:B------:R-:W-:Y:S02]  /*4b40*/  FSEL R160, R21, -INF , !P2 ;  /* 0xff80000015a07808 */ /* 0x000fe40005000000 */
[----:B------:R-:W-:Y:S01]  /*4b50*/  FSEL R157, R8, -INF , !P0 ;  /* 0xff800000089d7808 */ /* 0x000fe20004000000 */
[-C--:B-1----:R-:W-:Y:S02]  /*4b60*/  FFMA.FTZ R7, R250, -R68.reuse, R221 ;  /* 0x80000044fa077223 */ /* 0x082fe400000100dd */
[----:B---3--:R-:W-:Y:S01]  /*4b70*/  FFMA.FTZ R20, R159, -R68, R20 ;  /* 0x800000449f147223 */ /* 0x008fe20000010014 */
[----:B------:R-:W-:Y:S02]  /*4b80*/  FSEL R159, R23, -INF , !P4 ;  /* 0xff800000179f7808 */ /* 0x000fe40006000000 */
[----:B------:R-:W-:-:S02]  /*4b90*/  FSEL R104, R7, -INF , !P1 ;  /* 0xff80000007687808 */ /* 0x000fc40004800000 */
[----:B------:R-:W-:Y:S02]  /*4ba0*/  ISETP.GE.AND P1, PT, R72, 0x41, PT ;  /* 0x000000414800780c */ /* 0x000fe40003f26270 */
[----:B------:R-:W-:-:S11]  /*4bb0*/  FSEL R161, R20, -INF , !P0 ;  /* 0xff80000014a17808 */ /* 0x000fd60004000000 */
[----:B------:R-:W-:Y:S05]  /*4bc0*/  @!P1 BRA `(.L_x_1560) ;  /* 0x000003a000009947 */ /* 0x000fea0003800000 */
[----:B------:R-:W-:Y:S01]  /*4bd0*/  IMAD.MOV.U32 R114, RZ, RZ, c[0x0][0x198] ;  /* 0x00006600ff727624 */ /* 0x000fe200078e00ff */
[----:B------:R-:W-:Y:S01]  /*4be0*/  ISETP.GE.AND P0, PT, R240, c[0x0][0x220], PT ;  /* 0x00008800f0007a0c */ /* 0x000fe20003f06270 */
[----:B------:R-:W-:Y:S01]  /*4bf0*/  IMAD.MOV.U32 R113, RZ, RZ, 0x6 ;  /* 0x00000006ff717424 */ /* 0x000fe200078e00ff */
[----:B------:R-:W-:Y:S01]  /*4c00*/  LEA.HI.SX32 R8, R222, 0xfffffffe, 0x1a ;  /* 0xfffffffede087811 */ /* 0x000fe200078fd2ff */
[----:B------:R-:W-:Y:S01]  /*4c10*/  IMAD.MOV.U32 R112, RZ, RZ, c[0x0][0x198] ;  /* 0x00006600ff707624 */ /* 0x000fe200078e00ff */
[----:B------:R-:W-:Y:S02]  /*4c20*/  BSSY B0, `(.L_x_1561) ;  /* 0x0000033000007945 */ /* 0x000fe40003800000 */
[----:B------:R-:W-:Y:S01]  /*4c30*/  SHF.L.U64.HI R113, R114, R113, c[0x0][0x19c] ;  /* 0x0000670072717619 */ /* 0x000fe20000010271 */
[----:B------:R-:W-:Y:S01]  /*4c40*/  IMAD.SHL.U32 R114, R112, 0x40, RZ ;  /* 0x0000004070727824 */ /* 0x000fe200078e00ff */
[----:B------:R-:W-:-:S03]  /*4c50*/  SHF.R.S32.HI R3, RZ, 0x1f, R8 ;  /* 0x0000001fff037819 */ /* 0x000fc60000011408 */
[----:B------:R-:W-:Y:S02]  /*4c60*/  IMAD R6, R113, R8, RZ ;  /* 0x0000000871067224 */ /* 0x000fe400078e02ff */
[----:B------:R-:W-:Y:S01]  /*4c70*/  IMAD.WIDE.U32 R8, R8, R114, R228 ;  /* 0x0000007208087225 */ /* 0x000fe200078e00e4 */
[----:B------:R1:W-:Y:S03]  /*4c80*/  @P0 STS.128 [R205+0x4000], RZ ;  /* 0x004000ffcd000388 */ /* 0x0003e60000000c00 */
[C---:B------:R-:W-:Y:S01]  /*4c90*/  IMAD.SHL.U32 R113, R112.reuse, 0x10, RZ ;  /* 0x0000001070717824 */ /* 0x040fe200078e00ff */
[----:B------:R-:W-:Y:S01]  /*4ca0*/  @!P0 LEA R5, P3, R112, R8, 0x5 ;  /* 0x0000000870058211 */ /* 0x000fe200078628ff */
[----:B------:R-:W-:Y:S01]  /*4cb0*/  IMAD R6, R3, R114, R6 ;  /* 0x0000007203067224 */ /* 0x000fe200078e0206 */
[----:B------:R-:W-:Y:S01]  /*4cc0*/  @!P0 LEA R14, P6, R8, c[0x0][0x168], 0x1 ;  /* 0x00005a00080e8a11 */ /* 0x000fe200078c08ff */
[----:B------:R-:W-:Y:S01]  /*4cd0*/  IMAD.MOV.U32 R114, RZ, RZ, c[0x0][0x198] ;  /* 0x00006600ff727624 */ /* 0x000fe200078e00ff */
[----:B------:R-:W-:Y:S01]  /*4ce0*/  @!P0 IADD3 R3, P5, R113, R8, RZ ;  /* 0x0000000871038210 */ /* 0x000fe20007fbe0ff */
[----:B------:R-:W-:Y:S01]  /*4cf0*/  IMAD.MOV.U32 R113, RZ, RZ, 0x4 ;  /* 0x00000004ff717424 */ /* 0x000fe200078e00ff */
[----:B------:R-:W-:Y:S01]  /*4d00*/  @!P0 LEA R10, P2, R5, c[0x0][0x168], 0x1 ;  /* 0x00005a00050a8a11 */ /* 0x000fe200078408ff */
[----:B------:R-:W-:Y:S01]  /*4d10*/  IMAD.IADD R7, R9, 0x1, R6 ;  /* 0x0000000109077824 */ /* 0x000fe200078e0206 */
[----:B------:R-:W-:Y:S01]  /*4d20*/  @!P0 LEA R12, P4, R3, c[0x0][0x168], 0x1 ;  /* 0x00005a00030c8a11 */ /* 0x000fe200078808ff */
[----:B------:R-:W-:Y:S01]  /*4d30*/  @!P0 IMAD.MOV.U32 R16, RZ, RZ, c[0x0][0x19c] ;  /* 0x00006700ff108624 */ /* 0x000fe200078e00ff */
[----:B------:R-:W-:-:S02]  /*4d40*/  SHF.L.U64.HI R113, R114, R113, c[0x0][0x19c] ;  /* 0x0000670072717619 */ /* 0x000fc40000010271 */
[--C-:B------:R-:W-:Y:S02]  /*4d50*/  @!P0 LEA.HI.X R15, R8, c[0x0][0x16c], R7.reuse, 0x1, P6 ;  /* 0x00005b00080f8a11 */ /* 0x100fe400030f0c07 */
[----:B------:R-:W-:Y:S01]  /*4d60*/  @!P0 LEA.HI.X R16, R112, R7, R16, 0x5, P3 ;  /* 0x0000000770108211 */ /* 0x000fe200018f2c10 */
[----:B------:R-:W-:Y:S02]  /*4d70*/  @!P0 IMAD.X R11, R113, 0x1, R7, P5 ;  /* 0x00000001710b8824 */ /* 0x000fe400028e0607 */
[----:B------:R-:W-:Y:S01]  /*4d80*/  @!PT LDS RZ, [RZ] ;  /* 0x00000000fffff984 */ /* 0x000fe20000000800 */
[----:B------:R-:W-:Y:S01]  /*4d90*/  @!PT LDS RZ, [RZ] ;  /* 0x00000000fffff984 */ /* 0x000fe20000000800 */
[----:B------:R-:W-:Y:S01]  /*4da0*/  @!PT LDS RZ, [RZ] ;  /* 0x00000000fffff984 */ /* 0x000fe20000000800 */
[----:B------:R1:W-:Y:S03]  /*4db0*/  @!P0 LDGSTS.E.BYPASS.LTC128B.128 [R205+0x4000], [R14.64] ;  /* 0x040000000ecd8fae */ /* 0x0003e6000b901d46 */
[----:B------:R-:W-:Y:S01]  /*4dc0*/  @!P0 LEA.HI.X R13, R3, c[0x0][0x16c], R11, 0x1, P4 ;  /* 0x00005b00030d8a11 */ /* 0x000fe200020f0c0b */
[----:B------:R1:W-:Y:S01]  /*4dd0*/  @P0 STS.128 [R205+0x4800], RZ ;  /* 0x004800ffcd000388 */ /* 0x0003e20000000c00 */
[----:B------:R-:W-:-:S03]  /*4de0*/  @!P0 LEA.HI.X R11, R5, c[0x0][0x16c], R16, 0x1, P2 ;  /* 0x00005b00050b8a11 */ /* 0x000fc600010f0c10 */
        /* <DEDUP_REMOVED lines=22> */
.L_x_1562:
[----:B------:R-:W-:Y:S05]  /*4f50*/  BSYNC B0 ;  /* 0x0000000000007941 */ /* 0x000fea0003800000 */
.L_x_1561:
[----:B------:R-:W0:Y:S02]  /*4f60*/  LDGDEPBAR ;  /* 0x00000000000079af */ /* 0x000e240000000000 */
.L_x_1560:
[----:B------:R-:W-:Y:S02]  /*4f70*/  FMNMX.FTZ R3, R40, R37, !PT ;  /* 0x0000002528037209 */ /* 0x000fe40007810000 */
[----:B------:R-:W-:Y:S02]  /*4f80*/  SHF.L.U32 R79, R0, 0x1, RZ ;  /* 0x00000001004f7819 */ /* 0x000fe400000006ff */
[----:B------:R-:W-:Y:S02]  /*4f90*/  FMNMX.FTZ R3, R36, R3, !PT ;  /* 0x0000000324037209 */ /* 0x000fe40007810000 */
[----:B------:R-:W-:Y:S01]  /*4fa0*/  LEA R192, R4, R79, 0x1 ;  /* 0x0000004f04c07211 */ /* 0x000fe200078e08ff */
[----:B------:R-:W-:Y:S01]  /*4fb0*/  LDSM.16.MT88.4 R20, [R79+0x6000] ;  /* 0x006000004f14783b */ /* 0x000fe20000004200 */
[----:B------:R-:W-:Y:S02]  /*4fc0*/  FMNMX.FTZ R3, R44, R3, !PT ;  /* 0x000000032c037209 */ /* 0x000fe40007810000 */
[----:B------:R-:W-:Y:S01]  /*4fd0*/  LEA R194, R2, R79, 0x1 ;  /* 0x0000004f02c27211 */ /* 0x000fe200078e08ff */
[----:B------:R-:W-:Y:S01]  /*4fe0*/  LDSM.16.MT88.4 R28, [R192+0x6000] ;  /* 0x00600000c01c783b */ /* 0x000fe20000004200 */
[----:B------:R-:W-:-:S02]  /*4ff0*/  FMNMX.FTZ R3, R34, R3, !PT ;  /* 0x0000000322037209 */ /* 0x000fc40007810000 */
[----:B------:R-:W-:Y:S01]  /*5000*/  LEA R193, R2, R192, 0x1 ;  /* 0x000000c002c17211 */ /* 0x000fe200078e08ff */
[----:B------:R-:W-:Y:S01]  /*5010*/  LDSM.16.MT88.4 R24, [R194+0x6000] ;  /* 0x00600000c218783b */ /* 0x000fe20000004200 */
[----:B------:R-:W-:Y:S02]  /*5020*/  FMNMX.FTZ R5, R35, R3, !PT ;  /* 0x0000000323057209 */ /* 0x000fe40007810000 */
[----:B------:R-:W-:Y:S02]  /*5030*/  FMNMX.FTZ R3, R43, R39, !PT ;  /* 0x000000272b037209 */ /* 0x000fe40007810000 */
[----:B------:R-:W-:Y:S02]  /*5040*/  FMNMX.FTZ R5, R106, R5, !PT ;  /* 0x000000056a057209 */ /* 0x000fe40007810000 */
[----:B------:R-:W-:Y:S02]  /*5050*/  FMNMX.FTZ R3, R38, R3, !PT ;  /* 0x0000000326037209 */ /* 0x000fe40007810000 */
[----:B--2---:R-:W-:-:S02]  /*5060*/  FMNMX.FTZ R6, R105, R5, !PT ;  /* 0x0000000569067209 */ /* 0x004fc40007810000 */
        /* <DEDUP_REMOVED lines=32> */
[----:B------:R-:W-:-:S03]  /*5270*/  FMNMX.FTZ R5, R139, R5, !PT ;  /* 0x000000058b057209 */ /* 0x000fc60007810000 */
[----:B-1----:R-:W1:Y:S01]  /*5280*/  SHFL.BFLY PT, R10, R3, 0x2, 0x1f ;  /* 0x0c401f00030a7f89 */ /* 0x002e6200000e0000 */
[----:B------:R-:W-:-:S04]  /*5290*/  FMNMX.FTZ R5, R154, R5, !PT ;  /* 0x000000059a057209 */ /* 0x000fc80007810000 */
[----:B------:R-:W-:Y:S02]  /*52a0*/  FMNMX.FTZ R6, R155, R5, !PT ;  /* 0x000000059b067209 */ /* 0x000fe40007810000 */
[----:B--2---:R-:W-:Y:S02]  /*52b0*/  FMNMX.FTZ R71, R71, R7, !PT ;  /* 0x0000000747477209 */ /* 0x004fe40007810000 */
[----:B------:R-:W-:Y:S02]  /*52c0*/  FMNMX.FTZ R7, R50, R49, !PT ;  /* 0x0000003132077209 */ /* 0x000fe40007810000 */
[----:B------:R-:W-:Y:S01]  /*52d0*/  FMNMX.FTZ R6, R156, R6, !PT ;  /* 0x000000069c067209 */ /* 0x000fe20007810000 */
[----:B------:R-:W2:Y:S01]  /*52e0*/  SHFL.BFLY PT, R8, R71, 0x1, 0x1f ;  /* 0x0c201f0047087f89 */ /* 0x000ea200000e0000 */
[----:B------:R-:W-:Y:S02]  /*52f0*/  FMNMX.FTZ R5, R48, R7, !PT ;  /* 0x0000000730057209 */ /* 0x000fe40007810000 */
[----:B------:R-:W-:-:S02]  /*5300*/  FMNMX.FTZ R6, R157, R6, !PT ;  /* 0x000000069d067209 */ /* 0x000fc40007810000 */
[----:B------:R-:W-:-:S03]  /*5310*/  FMNMX.FTZ R5, R52, R5, !PT ;  /* 0x0000000534057209 */ /* 0x000fc60007810000 */
[----:B------:R-:W3:Y:S01]  /*5320*/  SHFL.BFLY PT, R9, R6, 0x2, 0x1f ;  /* 0x0c401f0006097f89 */ /* 0x000ee200000e0000 */
[----:B------:R-:W-:Y:S02]  /*5330*/  FMNMX.FTZ R5, R137, R5, !PT ;  /* 0x0000000589057209 */ /* 0x000fe40007810000 */
[----:B-1----:R-:W-:Y:S02]  /*5340*/  FMNMX.FTZ R3, R3, R10, !PT ;  /* 0x0000000a03037209 */ /* 0x002fe40007810000 */
[----:B------:R-:W-:-:S03]  /*5350*/  FMNMX.FTZ R5, R135, R5, !PT ;  /* 0x0000000587057209 */ /* 0x000fc60007810000 */
[----:B------:R-:W1:Y:S01]  /*5360*/  SHFL.BFLY PT, R69, R3, 0x1, 0x1f ;  /* 0x0c201f0003457f89 */ /* 0x000e6200000e0000 */
[----:B------:R-:W-:-:S04]  /*5370*/  FMNMX.FTZ R5, R133, R5, !PT ;  /* 0x0000000585057209 */ /* 0x000fc80007810000 */
[----:B------:R-:W-:Y:S02]  /*5380*/  FMNMX.FTZ R5, R132, R5, !PT ;  /* 0x0000000584057209 */ /* 0x000fe40007810000 */
[----:B--2---:R-:W-:Y:S02]  /*5390*/  FMNMX.FTZ R71, R71, R8, !PT ;  /* 0x0000000847477209 */ /* 0x004fe40007810000 */
[----:B------:R-:W-:Y:S02]  /*53a0*/  FMNMX.FTZ R7, R153, R5, !PT ;  /* 0x0000000599077209 */ /* 0x000fe40007810000 */
[C---:B------:R-:W-:Y:S01]  /*53b0*/  FSETP.NEU.FTZ.AND P0, PT, R71.reuse, -INF , PT ;  /* 0xff8000004700780b */ /* 0x040fe20003f1d000 */
[----:B------:R-:W-:Y:S01]  /*53c0*/  FMUL.FTZ R5, R71, c[0x0][0x23c] ;  /* 0x00008f0047057a20 */ /* 0x000fe20000410000 */
[----:B------:R-:W-:Y:S02]  /*53d0*/  FMNMX.FTZ R7, R146, R7, !PT ;  /* 0x0000000792077209 */ /* 0x000fe40007810000 */
[----:B---3--:R-:W-:-:S02]  /*53e0*/  FMNMX.FTZ R6, R6, R9, !PT ;  /* 0x0000000906067209 */ /* 0x008fc40007810000 */
[----:B------:R-:W-:Y:S02]  /*53f0*/  FMNMX.FTZ R8, R147, R7, !PT ;  /* 0x0000000793087209 */ /* 0x000fe40007810000 */
[----:B------:R-:W-:Y:S01]  /*5400*/  FSEL R5, R5, RZ, P0 ;  /* 0x000000ff05057208 */ /* 0x000fe20000000000 */
[----:B------:R-:W-:Y:S01]  /*5410*/  SHFL.BFLY PT, R9, R6, 0x1, 0x1f ;  /* 0x0c201f0006097f89 */ /* 0x000fe200000e0000 */
[----:B------:R-:W-:-:S03]  /*5420*/  FMNMX.FTZ R8, R148, R8, !PT ;  /* 0x0000000894087209 */ /* 0x000fc60007810000 */
[----:B------:R-:W-:Y:S01]  /*5430*/  FFMA.FTZ R7, R40, c[0x0][0x23c], -R5 ;  /* 0x00008f0028077a23 */ /* 0x000fe20000010805 */
[----:B-1----:R-:W-:Y:S02]  /*5440*/  FMNMX.FTZ R69, R3, R69, !PT ;  /* 0x0000004503457209 */ /* 0x002fe40007810000 */
[----:B------:R-:W-:Y:S01]  /*5450*/  FMNMX.FTZ R3, R159, R8, !PT ;  /* 0x000000089f037209 */ /* 0x000fe20007810000 */
[----:B------:R1:W-:Y:S01]  /*5460*/  MUFU.EX2 R223, R7 ;  /* 0x0000000700df7308 */ /* 0x0003e20000000800 */
[C---:B------:R-:W-:Y:S01]  /*5470*/  FSETP.NEU.FTZ.AND P0, PT, R69.reuse, -INF , PT ;  /* 0xff8000004500780b */ /* 0x040fe20003f1d000 */
[----:B------:R-:W-:Y:S01]  /*5480*/  FMUL.FTZ R13, R69, c[0x0][0x23c] ;  /* 0x00008f00450d7a20 */ /* 0x000fe20000410000 */
[----:B------:R-:W-:-:S04]  /*5490*/  FMNMX.FTZ R3, R158, R3, !PT ;  /* 0x000000039e037209 */ /* 0x000fc80007810000 */
[----:B------:R-:W-:Y:S01]  /*54a0*/  FSEL R13, R13, RZ, P0 ;  /* 0x000000ff0d0d7208 */ /* 0x000fe20000000000 */
[----:B-1----:R-:W-:-:S04]  /*54b0*/  FFMA.FTZ R7, R37, c[0x0][0x23c], -R5 ;  /* 0x00008f0025077a23 */ /* 0x002fc80000010805 */
[----:B------:R1:W2:Y:S02]  /*54c0*/  MUFU.EX2 R219, R7 ;  /* 0x0000000700db7308 */ /* 0x0002a40000000800 */
[----:B-1----:R-:W-:Y:S01]  /*54d0*/  FMNMX.FTZ R7, R160, R3, !PT ;  /* 0x00000003a0077209 */ /* 0x002fe20007810000 */
[----:B------:R-:W-:Y:S01]  /*54e0*/  FFMA.FTZ R3, R36, c[0x0][0x23c], -R5 ;  /* 0x00008f0024037a23 */ /* 0x000fe20000010805 */
[----:B--2---:R-:W-:Y:S02]  /*54f0*/  F2FP.BF16.PACK_AB R16, R219, R223 ;  /* 0x000000dfdb10723e */ /* 0x004fe400000010ff */
[----:B------:R-:W-:Y:S02]  /*5500*/  FMNMX.FTZ R7, R161, R7, !PT ;  /* 0x00000007a1077209 */ /* 0x000fe40007810000 */
[----:B------:R1:W-:Y:S03]  /*5510*/  MUFU.EX2 R221, R3 ;  /* 0x0000000300dd7308 */ /* 0x0003e60000000800 */
[----:B------:R-:W2:Y:S01]  /*5520*/  SHFL.BFLY PT, R8, R7, 0x2, 0x1f ;  /* 0x0c401f0007087f89 */ /* 0x000ea200000e0000 */
[----:B-1----:R-:W-:-:S04]  /*5530*/  FFMA.FTZ R3, R43, c[0x0][0x23c], -R13 ;  /* 0x00008f002b037a23 */ /* 0x002fc8000001080d */
[----:B------:R1:W-:Y:S01]  /*5540*/  MUFU.EX2 R218, R3 ;  /* 0x0000000300da7308 */ /* 0x0003e20000000800 */
[----:B--2---:R-:W-:Y:S02]  /*5550*/  FMNMX.FTZ R7, R7, R8, !PT ;  /* 0x0000000807077209 */ /* 0x004fe40007810000 */
[----:B-1----:R-:W-:Y:S01]  /*5560*/  FMNMX.FTZ R3, R6, R9, !PT ;  /* 0x0000000906037209 */ /* 0x002fe20007810000 */
[----:B------:R-:W-:-:S03]  /*5570*/  FFMA.FTZ R6, R39, c[0x0][0x23c], -R13 ;  /* 0x00008f0027067a23 */ /* 0x000fc6000001080d */
[C---:B------:R-:W-:Y:S01]  /*5580*/  FSETP.NEU.FTZ.AND P0, PT, R3.reuse, -INF , PT ;  /* 0xff8000000300780b */ /* 0x040fe20003f1d000 */
[----:B------:R1:W2:Y:S01]  /*5590*/  MUFU.EX2 R216, R6 ;  /* 0x0000000600d87308 */ /* 0x0002a20000000800 */
[----:B------:R-:W-:-:S05]  /*55a0*/  FMUL.FTZ R12, R3, c[0x0][0x23c] ;  /* 0x00008f00030c7a20 */ /* 0x000fca0000410000 */
[----:B------:R-:W-:-:S05]  /*55b0*/  FSEL R12, R12, RZ, P0 ;  /* 0x000000ff0c0c7208 */ /* 0x000fca0000000000 */
[----:B------:R-:W-:-:S04]  /*55c0*/  FFMA.FTZ R0, R42, c[0x0][0x23c], -R12 ;  /* 0x00008f002a007a23 */ /* 0x000fc8000001080c */
[----:B------:R3:W-:Y:S01]  /*55d0*/  MUFU.EX2 R210, R0 ;  /* 0x0000000000d27308 */ /* 0x0007e20000000800 */
[--C-:B-1----:R-:W-:Y:S01]  /*55e0*/  FFMA.FTZ R6, R38, c[0x0][0x23c], -R13.reuse ;  /* 0x00008f0026067a23 */ /* 0x102fe2000001080d */
[----:B--2---:R-:W-:Y:S01]  /*55f0*/  F2FP.BF16.PACK_AB R8, R216, R218 ;  /* 0x000000dad808723e */ /* 0x004fe200000010ff */
[----:B------:R-:W-:Y:S05]  /*5600*/  LDSM.16.MT88.4 R36, [R193+0x6800] ;  /* 0x00680000c124783b */ /* 0x000fea0000004200 */
[----:B------:R1:W-:Y:S01]  /*5610*/  MUFU.EX2 R217, R6 ;  /* 0x0000000600d97308 */ /* 0x0003e20000000800 */
[----:B---3--:R-:W-:Y:S02]  /*5620*/  FFMA.FTZ R0, R41, c[0x0][0x23c], -R12 ;  /* 0x00008f0029007a23 */ /* 0x008fe4000001080c */
[----:B------:R-:W-:Y:S05]  /*5630*/  LDSM.16.MT88.4 R40, [R193+0x6000] ;  /* 0x00600000c128783b */ /* 0x000fea0000004200 */
[----:B------:R2:W-:Y:S01]  /*5640*/  MUFU.EX2 R211, R0 ;  /* 0x0000000000d37308 */ /* 0x0005e20000000800 */
[----:B-1----:R-:W-:-:S07]  /*5650*/  FFMA.FTZ R6, R32, c[0x0][0x23c], -R13 ;  /* 0x00008f0020067a23 */ /* 0x002fce000001080d */
[----:B------:R1:W3:Y:S01]  /*5660*/  MUFU.EX2 R220, R6 ;  /* 0x0000000600dc7308 */ /* 0x0002e20000000800 */
[----:B--2---:R-:W-:-:S07]  /*5670*/  FFMA.FTZ R0, R33, c[0x0][0x23c], -R12 ;  /* 0x00008f0021007a23 */ /* 0x004fce000001080c */
[----:B------:R2:W4:Y:S01]  /*5680*/  MUFU.EX2 R214, R0 ;  /* 0x0000000000d67308 */ /* 0x0005220000000800 */
[----:B-1----:R-:W-:Y:S01]  /*5690*/  FFMA.FTZ R6, R45, c[0x0][0x23c], -R12 ;  /* 0x00008f002d067a23 */ /* 0x002fe2000001080c */
[----:B---3--:R-:W-:-:S06]  /*56a0*/  F2FP.BF16.PACK_AB R10, R220, R217 ;  /* 0x000000d9dc0a723e */ /* 0x008fcc00000010ff */
[----:B------:R1:W3:Y:S01]  /*56b0*/  MUFU.EX2 R213, R6 ;  /* 0x0000000600d57308 */ /* 0x0002e20000000800 */
[----:B--2---:R-:W-:Y:S01]  /*56c0*/  FFMA.FTZ R0, R44, c[0x0][0x23c], -R5 ;  /* 0x00008f002c007a23 */ /* 0x004fe20000010805 */
[----:B----4-:R-:W-:-:S06]  /*56d0*/  F2FP.BF16.PACK_AB R11, R214, R211 ;  /* 0x000000d3d60b723e */ /* 0x010fcc00000010ff */
[----:B------:R2:W4:Y:S01]  /*56e0*/  MUFU.EX2 R209, R0 ;  /* 0x0000000000d17308 */ /* 0x0005220000000800 */
[----:B-1----:R-:W1:Y:S01]  /*56f0*/  SHFL.BFLY PT, R6, R7, 0x1, 0x1f ;  /* 0x0c201f0007067f89 */ /* 0x002e6200000e0000 */
[----:B---3--:R-:W-:-:S07]  /*5700*/  F2FP.BF16.PACK_AB R9, R210, R213 ;  /* 0x000000d5d209723e */ /* 0x008fce00000010ff */
[----:B------:R-:W-:Y:S01]  /*5710*/  HMMA.16816.F32.BF16 R84, R8, R20, RZ ;  /* 0x000000140854723c */ /* 0x000fe200000418ff */
[----:B--2---:R-:W-:Y:S01]  /*5720*/  FFMA.FTZ R0, R34, c[0x0][0x23c], -R5 ;  /* 0x00008f0022007a23 */ /* 0x004fe20000010805 */
[----:B----4-:R-:W-:-:S03]  /*5730*/  F2FP.BF16.PACK_AB R18, R209, R221 ;  /* 0x000000ddd112723e */ /* 0x010fc600000010ff */
[----:B------:R2:W-:Y:S03]  /*5740*/  MUFU.EX2 R212, R0 ;  /* 0x0000000000d47308 */ /* 0x0005e60000000800 */
[----:B------:R-:W-:Y:S01]  /*5750*/  HMMA.16816.F32.BF16 R80, R8, R22, RZ ;  /* 0x000000160850723c */ /* 0x000fe200000418ff */
[----:B-1----:R-:W-:-:S07]  /*5760*/  FMNMX.FTZ R70, R7, R6, !PT ;  /* 0x0000000607467209 */ /* 0x002fce0007810000 */
[----:B------:R-:W-:Y:S01]  /*5770*/  HMMA.16816.F32.BF16 R64, R8, R24, RZ ;  /* 0x000000180840723c */ /* 0x000fe200000418ff */
[C---:B------:R-:W-:Y:S01]  /*5780*/  FSETP.NEU.FTZ.AND P0, PT, R70.reuse, -INF , PT ;  /* 0xff8000004600780b */ /* 0x040fe20003f1d000 */
[----:B------:R-:W-:-:S06]  /*5790*/  FMUL.FTZ R2, R70, c[0x0][0x23c] ;  /* 0x00008f0046027a20 */ /* 0x000fcc0000410000 */
[C---:B------:R-:W-:Y:S01]  /*57a0*/  HMMA.16816.F32.BF16 R60, R8.reuse, R26, RZ ;  /* 0x0000001a083c723c */ /* 0x040fe200000418ff */
[----:B--2---:R-:W-:Y:S01]  /*57b0*/  FSEL R0, R2, RZ, P0 ;  /* 0x000000ff02007208 */ /* 0x004fe20000000000 */
[----:B------:R-:W-:Y:S02]  /*57c0*/  FFMA.FTZ R2, R35, c[0x0][0x23c], -R5 ;  /* 0x00008f0023027a23 */ /* 0x000fe40000010805 */
[----:B------:R-:W-:Y:S02]  /*57d0*/  LDSM.16.MT88.4 R32, [R194+0x6800] ;  /* 0x00680000c220783b */ /* 0x000fe40000004200 */
[----:B------:R1:W-:Y:S02]  /*57e0*/  MUFU.EX2 R215, R2 ;  /* 0x0000000200d77308 */ /* 0x0003e40000000800 */
[----:B------:R-:W-:Y:S01]  /*57f0*/  HMMA.16816.F32.BF16 R56, R8, R28, RZ ;  /* 0x0000001c0838723c */ /* 0x000fe200000418ff */
[----:B-1----:R-:W-:-:S05]  /*5800*/  FFMA.FTZ R2, R50, c[0x0][0x23c], -R0 ;  /* 0x00008f0032027a23 */ /* 0x002fca0000010800 */
[----:B------:R1:W-:Y:S02]  /*5810*/  MUFU.EX2 R188, R2 ;  /* 0x0000000200bc7308 */ /* 0x0003e40000000800 */
[----:B-1----:R-:W-:-:S06]  /*5820*/  FFMA.FTZ R2, R49, c[0x0][0x23c], -R0 ;  /* 0x00008f0031027a23 */ /* 0x002fcc0000010800 */
[----:B------:R1:W2:Y:S02]  /*5830*/  MUFU.EX2 R184, R2 ;  /* 0x0000000200b87308 */ /* 0x0002a40000000800 */
[--C-:B-1----:R-:W-:Y:S01]  /*5840*/  FFMA.FTZ R2, R48, c[0x0][0x23c], -R0.reuse ;  /* 0x00008f0030027a23 */ /* 0x102fe20000010800 */
[----:B--2---:R-:W-:Y:S01]  /*5850*/  F2FP.BF16.PACK_AB R17, R184, R188 ;  /* 0x000000bcb811723e */ /* 0x004fe200000010ff */
[----:B------:R-:W-:Y:S04]  /*5860*/  HMMA.16816.F32.BF16 R48, R8, R40, RZ ;  /* 0x000000280830723c */ /* 0x000fe800000418ff */
[----:B------:R1:W-:Y:S02]  /*5870*/  MUFU.EX2 R189, R2 ;  /* 0x0000000200bd7308 */ /* 0x0003e40000000800 */
[----:B-1----:R-:W-:-:S02]  /*5880*/  FFMA.FTZ R2, R52, c[0x0][0x23c], -R0 ;  /* 0x00008f0034027a23 */ /* 0x002fc40000010800 */
[----:B------:R-:W-:Y:S04]  /*5890*/  HMMA.16816.F32.BF16 R52, R8, R30, RZ ;  /* 0x0000001e0834723c */ /* 0x000fe800000418ff */
[----:B------:R1:W2:Y:S02]  /*58a0*/  MUFU.EX2 R190, R2 ;  /* 0x0000000200be7308 */ /* 0x0002a40000000800 */
[----:B-1----:R-:W-:Y:S01]  /*58b0*/  FFMA.FTZ R2, R47, c[0x0][0x23c], -R13 ;  /* 0x00008f002f027a23 */ /* 0x002fe2000001080d */
[----:B--2---:R-:W-:-:S05]  /*58c0*/  F2FP.BF16.PACK_AB R19, R190, R189 ;  /* 0x000000bdbe13723e */ /* 0x004fca00000010ff */
[----:B------:R1:W-:Y:S02]  /*58d0*/  MUFU.EX2 R191, R2 ;  /* 0x0000000200bf7308 */ /* 0x0003e40000000800 */
[C---:B------:R-:W-:Y:S08]  /*58e0*/  HMMA.16816.F32.BF16 R96, R16.reuse, R20, RZ ;  /* 0x000000141060723c */ /* 0x040ff000000418ff */
[----:B------:R-:W-:Y:S01]  /*58f0*/  HMMA.16816.F32.BF16 R100, R16, R22, RZ ;  /* 0x000000161064723c */ /* 0x000fe200000418ff */
[----:B------:R-:W2:Y:S01]  /*5900*/  LDSM.16.MT88.4 R20, [R79+0x6800] ;  /* 0x006800004f14783b */ /* 0x000ea20000004200 */
[----:B-1----:R-:W-:-:S04]  /*5910*/  FFMA.FTZ R2, R46, c[0x0][0x23c], -R13 ;  /* 0x00008f002e027a23 */ /* 0x002fc8000001080d */
[----:B------:R1:W3:Y:S02]  /*5920*/  MUFU.EX2 R208, R2 ;  /* 0x0000000200d07308 */ /* 0x0002e40000000800 */
[C---:B------:R-:W-:Y:S08]  /*5930*/  HMMA.16816.F32.BF16 R92, R16.reuse, R24, RZ ;  /* 0x00000018105c723c */ /* 0x040ff000000418ff */
[----:B------:R-:W-:Y:S01]  /*5940*/  HMMA.16816.F32.BF16 R112, R16, R26, RZ ;  /* 0x0000001a1070723c */ /* 0x000fe200000418ff */
[----:B------:R-:W4:Y:S01]  /*5950*/  LDSM.16.MT88.4 R24, [R192+0x6800] ;  /* 0x00680000c018783b */ /* 0x000f220000004200 */
[----:B-1----:R-:W-:-:S06]  /*5960*/  FFMA.FTZ R2, R74, c[0x0][0x23c], -R13 ;  /* 0x00008f004a027a23 */ /* 0x002fcc000001080d */
[----:B------:R-:W-:Y:S01]  /*5970*/  HMMA.16816.F32.BF16 R44, R8, R42, RZ ;  /* 0x0000002a082c723c */ /* 0x000fe200000418ff */
[----:B------:R1:W-:Y:S06]  /*5980*/  MUFU.EX2 R207, R2 ;  /* 0x0000000200cf7308 */ /* 0x0003ec0000000800 */
[----:B---3--:R-:W-:Y:S01]  /*5990*/  F2FP.BF16.PACK_AB R8, R208, R191 ;  /* 0x000000bfd008723e */ /* 0x008fe200000010ff */
[C---:B------:R-:W-:Y:S08]  /*59a0*/  HMMA.16816.F32.BF16 R124, R16.reuse, R30, RZ ;  /* 0x0000001e107c723c */ /* 0x040ff000000418ff */
[----:B------:R-:W-:Y:S01]  /*59b0*/  HMMA.16816.F32.BF16 R108, R16, R42, RZ ;  /* 0x0000002a106c723c */ /* 0x000fe200000418ff */
[----:B-1----:R-:W-:-:S04]  /*59c0*/  FFMA.FTZ R2, R73, c[0x0][0x23c], -R13 ;  /* 0x00008f0049027a23 */ /* 0x002fc8000001080d */
[----:B------:R1:W3:Y:S02]  /*59d0*/  MUFU.EX2 R206, R2 ;  /* 0x0000000200ce7308 */ /* 0x0002e40000000800 */
[--C-:B-1----:R-:W-:Y:S01]  /*59e0*/  FFMA.FTZ R2, R88, c[0x0][0x23c], -R12.reuse ;  /* 0x00008f0058027a23 */ /* 0x102fe2000001080c */
[----:B---3--:R-:W-:Y:S01]  /*59f0*/  F2FP.BF16.PACK_AB R10, R206, R207 ;  /* 0x000000cfce0a723e */ /* 0x008fe200000010ff */
[C---:B------:R-:W-:Y:S04]  /*5a00*/  HMMA.16816.F32.BF16 R88, R16.reuse, R28, RZ ;  /* 0x0000001c1058723c */ /* 0x040fe800000418ff */
[----:B------:R1:W-:Y:S04]  /*5a10*/  MUFU.EX2 R183, R2 ;  /* 0x0000000200b77308 */ /* 0x0003e80000000800 */
[----:B------:R-:W-:Y:S01]  /*5a20*/  HMMA.16816.F32.BF16 R28, R16, R40, RZ ;  /* 0x00000028101c723c */ /* 0x000fe200000418ff */
[----:B------:R-:W-:Y:S01]  /*5a30*/  LDSM.16.MT88.4 R16, [R194+0x7000] ;  /* 0x00700000c210783b */ /* 0x000fe20000004200 */
[----:B-1----:R-:W-:-:S04]  /*5a40*/  FFMA.FTZ R2, R77, c[0x0][0x23c], -R12 ;  /* 0x00008f004d027a23 */ /* 0x002fc8000001080c */
[----:B------:R1:W3:Y:S02]  /*5a50*/  MUFU.EX2 R187, R2 ;  /* 0x0000000200bb7308 */ /* 0x0002e40000000800 */
[----:B-1----:R-:W-:Y:S01]  /*5a60*/  FFMA.FTZ R2, R75, c[0x0][0x23c], -R12 ;  /* 0x00008f004b027a23 */ /* 0x002fe2000001080c */
[----:B---3--:R-:W-:-:S05]  /*5a70*/  F2FP.BF16.PACK_AB R9, R187, R183 ;  /* 0x000000b7bb09723e */ /* 0x008fca00000010ff */
[----:B------:R1:W-:Y:S02]  /*5a80*/  MUFU.EX2 R186, R2 ;  /* 0x0000000200ba7308 */ /* 0x0003e40000000800 */
[----:B-1----:R-:W-:-:S06]  /*5a90*/  FFMA.FTZ R2, R76, c[0x0][0x23c], -R12 ;  /* 0x00008f004c027a23 */ /* 0x002fcc000001080c */
[----:B------:R1:W3:Y:S02]  /*5aa0*/  MUFU.EX2 R185, R2 ;  /* 0x0000000200b97308 */ /* 0x0002e40000000800 */
[----:B-1----:R-:W-:Y:S01]  /*5ab0*/  FFMA.FTZ R2, R106, c[0x0][0x23c], -R5 ;  /* 0x00008f006a027a23 */ /* 0x002fe20000010805 */
[----:B---3--:R-:W-:-:S05]  /*5ac0*/  F2FP.BF16.PACK_AB R11, R185, R186 ;  /* 0x000000bab90b723e */ /* 0x008fca00000010ff */
[----:B------:R1:W-:Y:S02]  /*5ad0*/  MUFU.EX2 R232, R2 ;  /* 0x0000000200e87308 */ /* 0x0003e40000000800 */
[C---:B--2---:R-:W-:Y:S08]  /*5ae0*/  HMMA.16816.F32.BF16 R120, R8.reuse, R20, R84 ;  /* 0x000000140878723c */ /* 0x044ff00000041854 */
[----:B------:R-:W-:Y:S01]  /*5af0*/  HMMA.16816.F32.BF16 R116, R8, R32, R64 ;  /* 0x000000200874723c */ /* 0x000fe20000041840 */
[----:B-1----:R-:W-:-:S04]  /*5b00*/  FFMA.FTZ R2, R105, c[0x0][0x23c], -R5 ;  /* 0x00008f0069027a23 */ /* 0x002fc80000010805 */
[----:B------:R1:W2:Y:S03]  /*5b10*/  MUFU.EX2 R182, R2 ;  /* 0x0000000200b67308 */ /* 0x0002a60000000800 */
[C---:B------:R-:W-:Y:S08]  /*5b20*/  HMMA.16816.F32.BF16 R84, R8.reuse, R36, R48 ;  /* 0x000000240854723c */ /* 0x040ff00000041830 */
[----:B------:R-:W-:Y:S01]  /*5b30*/  HMMA.16816.F32.BF16 R64, R8, R34, R60 ;  /* 0x000000220840723c */ /* 0x000fe2000004183c */
[----:B-1----:R-:W-:-:S07]  /*5b40*/  FFMA.FTZ R2, R107, c[0x0][0x23c], -R5 ;  /* 0x00008f006b027a23 */ /* 0x002fce0000010805 */
[C---:B------:R-:W-:Y:S01]  /*5b50*/  HMMA.16816.F32.BF16 R80, R8.reuse, R22, R80 ;  /* 0x000000160850723c */ /* 0x040fe20000041850 */
[----:B------:R1:W-:Y:S07]  /*5b60*/  MUFU.EX2 R181, R2 ;  /* 0x0000000200b57308 */ /* 0x0003ee0000000800 */
[C---:B----4-:R-:W-:Y:S08]  /*5b70*/  HMMA.16816.F32.BF16 R60, R8.reuse, R26, R52 ;  /* 0x0000001a083c723c */ /* 0x050ff00000041834 */
[----:B------:R-:W-:Y:S01]  /*5b80*/  HMMA.16816.F32.BF16 R48, R8, R38, R44 ;  /* 0x000000260830723c */ /* 0x000fe2000004182c */
[----:B-1----:R-:W-:-:S04]  /*5b90*/  FFMA.FTZ R2, R104, c[0x0][0x23c], -R5 ;  /* 0x00008f0068027a23 */ /* 0x002fc80000010805 */
[----:B------:R1:W3:Y:S03]  /*5ba0*/  MUFU.EX2 R180, R2 ;  /* 0x0000000200b47308 */ /* 0x0002e60000000800 */
[----:B------:R-:W-:Y:S07]  /*5bb0*/  HMMA.16816.F32.BF16 R104, R8, R24, R56 ;  /* 0x000000180868723c */ /* 0x000fee0000041838 */
[----:B------:R-:W-:-:S02]  /*5bc0*/  F2FP.BF16.PACK_AB R8, R215, R212 ;  /* 0x000000d4d708723e */ /* 0x000fc400000010ff */
[----:B--2---:R-:W-:Y:S01]  /*5bd0*/  F2FP.BF16.PACK_AB R10, R182, R232 ;  /* 0x000000e8b60a723e */ /* 0x004fe200000010ff */
[----:B-1----:R-:W-:Y:S01]  /*5be0*/  FFMA.FTZ R2, R137, c[0x0][0x23c], -R0 ;  /* 0x00008f0089027a23 */ /* 0x002fe20000010800 */
[----:B---3--:R-:W-:-:S03]  /*5bf0*/  F2FP.BF16.PACK_AB R4, R180, R181 ;  /* 0x000000b5b404723e */ /* 0x008fc600000010ff */
        /* <DEDUP_REMOVED lines=11> */
[C---:B------:R-:W-:Y:S08]  /*5cb0*/  HMMA.16816.F32.BF16 R56, R8.reuse, R20, R96 ;  /* 0x000000140838723c */ /* 0x040ff00000041860 */
[----:B------:R-:W-:Y:S01]  /*5cc0*/  HMMA.16816.F32.BF16 R52, R8, R32, R92 ;  /* 0x000000200834723c */ /* 0x000fe2000004185c */
[----:B------:R-:W-:Y:S01]  /*5cd0*/  LDSM.16.MT88.4 R92, [R79+0x7800] ;  /* 0x007800004f5c783b */ /* 0x000fe20000004200 */
[----:B-1----:R-:W-:-:S04]  /*5ce0*/  FFMA.FTZ R2, R134, c[0x0][0x23c], -R13 ;  /* 0x00008f0086027a23 */ /* 0x002fc8000001080d */
[----:B------:R1:W-:Y:S02]  /*5cf0*/  MUFU.EX2 R173, R2 ;  /* 0x0000000200ad7308 */ /* 0x0003e40000000800 */
[C---:B------:R-:W-:Y:S01]  /*5d00*/  HMMA.16816.F32.BF16 R132, R8.reuse, R36, R28 ;  /* 0x000000240884723c */ /* 0x040fe2000004181c */
[----:B------:R-:W2:Y:S07]  /*5d10*/  LDSM.16.MT88.4 R28, [R79+0x7000] ;  /* 0x007000004f1c783b */ /* 0x000eae0000004200 */
[----:B------:R-:W-:Y:S01]  /*5d20*/  HMMA.16816.F32.BF16 R44, R8, R22, R100 ;  /* 0x00000016082c723c */ /* 0x000fe20000041864 */
[----:B------:R-:W3:Y:S01]  /*5d30*/  LDSM.16.MT88.4 R20, [R192+0x7000] ;  /* 0x00700000c014783b */ /* 0x000ee20000004200 */
[----:B-1----:R-:W-:-:S06]  /*5d40*/  FFMA.FTZ R2, R129, c[0x0][0x23c], -R13 ;  /* 0x00008f0081027a23 */ /* 0x002fcc000001080d */
[C---:B------:R-:W-:Y:S01]  /*5d50*/  HMMA.16816.F32.BF16 R40, R8.reuse, R34, R112 ;  /* 0x000000220828723c */ /* 0x040fe20000041870 */
[----:B------:R-:W1:Y:S01]  /*5d60*/  LDSM.16.MT88.4 R32, [R193+0x7000] ;  /* 0x00700000c120783b */ /* 0x000e620000004200 */
[----:B------:R4:W5:Y:S06]  /*5d70*/  MUFU.EX2 R174, R2 ;  /* 0x0000000200ae7308 */ /* 0x00096c0000000800 */
[----:B------:R-:W-:Y:S01]  /*5d80*/  HMMA.16816.F32.BF16 R36, R8, R38, R108 ;  /* 0x000000260824723c */ /* 0x000fe2000004186c */
[----:B------:R-:W1:Y:S01]  /*5d90*/  LDSM.16.MT88.4 R108, [R194+0x7800] ;  /* 0x00780000c26c783b */ /* 0x000e620000004200 */
[----:B----4-:R-:W-:-:S04]  /*5da0*/  FFMA.FTZ R2, R130, c[0x0][0x23c], -R13 ;  /* 0x00008f0082027a23 */ /* 0x010fc8000001080d */
[----:B------:R4:W-:Y:S02]  /*5db0*/  MUFU.EX2 R172, R2 ;  /* 0x0000000200ac7308 */ /* 0x0009e40000000800 */
[----:B----4-:R-:W-:Y:S02]  /*5dc0*/  FFMA.FTZ R2, R131, c[0x0][0x23c], -R13 ;  /* 0x00008f0083027a23 */ /* 0x010fe4000001080d */
[C---:B------:R-:W-:Y:S04]  /*5dd0*/  HMMA.16816.F32.BF16 R128, R8.reuse, R24, R88 ;  /* 0x000000180880723c */ /* 0x040fe80000041858 */
[----:B------:R4:W1:Y:S04]  /*5de0*/  MUFU.EX2 R171, R2 ;  /* 0x0000000200ab7308 */ /* 0x0008680000000800 */
[----:B------:R-:W-:Y:S01]  /*5df0*/  HMMA.16816.F32.BF16 R24, R8, R26, R124 ;  /* 0x0000001a0818723c */ /* 0x000fe2000004187c */
[----:B------:R-:W2:Y:S06]  /*5e00*/  LDSM.16.MT88.4 R124, [R192+0x7800] ;  /* 0x00780000c07c783b */ /* 0x000eac0000004200 */
[----:B-----5:R-:W-:Y:S01]  /*5e10*/  F2FP.BF16.PACK_AB R8, R174, R173 ;  /* 0x000000adae08723e */ /* 0x020fe200000010ff */
[----:B----4-:R-:W-:Y:S01]  /*5e20*/  FFMA.FTZ R2, R140, c[0x0][0x23c], -R12 ;  /* 0x00008f008c027a23 */ /* 0x010fe2000001080c */
[----:B-1----:R-:W-:-:S03]  /*5e30*/  F2FP.BF16.PACK_AB R10, R171, R172 ;  /* 0x000000acab0a723e */ /* 0x002fc600000010ff */
[----:B------:R1:W-:Y:S02]  /*5e40*/  MUFU.EX2 R170, R2 ;  /* 0x0000000200aa7308 */ /* 0x0003e40000000800 */
[----:B-1----:R-:W-:-:S06]  /*5e50*/  FFMA.FTZ R2, R136, c[0x0][0x23c], -R12 ;  /* 0x00008f0088027a23 */ /* 0x002fcc000001080c */
        /* <DEDUP_REMOVED lines=9> */
[C---:B--2---:R-:W-:Y:S08]  /*5ef0*/  HMMA.16816.F32.BF16 R96, R8.reuse, R28, R120 ;  /* 0x0000001c0860723c */ /* 0x044ff00000041878 */
[----:B------:R-:W-:Y:S01]  /*5f00*/  HMMA.16816.F32.BF16 R116, R8, R16, R116 ;  /* 0x000000100874723c */ /* 0x000fe20000041874 */
[----:B-1----:R-:W-:Y:S01]  /*5f10*/  FFMA.FTZ R2, R141, c[0x0][0x23c], -R5 ;  /* 0x00008f008d027a23 */ /* 0x002fe20000010805 */
[----:B----4-:R-:W-:-:S03]  /*5f20*/  F2FP.BF16.PACK_AB R6, R166, R179 ;  /* 0x000000b3a606723e */ /* 0x010fc600000010ff */
[----:B------:R1:W-:Y:S03]  /*5f30*/  MUFU.EX2 R165, R2 ;  /* 0x0000000200a57308 */ /* 0x0003e60000000800 */
[C---:B---3--:R-:W-:Y:S08]  /*5f40*/  HMMA.16816.F32.BF16 R120, R8.reuse, R20, R104 ;  /* 0x000000140878723c */ /* 0x048ff00000041868 */
[----:B------:R-:W-:Y:S01]  /*5f50*/  HMMA.16816.F32.BF16 R84, R8, R32, R84 ;  /* 0x000000200854723c */ /* 0x000fe20000041854 */
[----:B-1----:R-:W-:-:S07]  /*5f60*/  FFMA.FTZ R2, R143, c[0x0][0x23c], -R5 ;  /* 0x00008f008f027a23 */ /* 0x002fce0000010805 */
[C---:B------:R-:W-:Y:S01]  /*5f70*/  HMMA.16816.F32.BF16 R88, R8.reuse, R30, R80 ;  /* 0x0000001e0858723c */ /* 0x040fe20000041850 */
[----:B------:R1:W2:Y:S07]  /*5f80*/  MUFU.EX2 R164, R2 ;  /* 0x0000000200a47308 */ /* 0x0002ae0000000800 */
[C---:B------:R-:W-:Y:S08]  /*5f90*/  HMMA.16816.F32.BF16 R64, R8.reuse, R18, R64 ;  /* 0x000000120840723c */ /* 0x040ff00000041840 */
[----:B------:R-:W-:Y:S01]  /*5fa0*/  HMMA.16816.F32.BF16 R60, R8, R22, R60 ;  /* 0x00000016083c723c */ /* 0x000fe2000004183c */
[----:B-1----:R-:W-:Y:S01]  /*5fb0*/  FFMA.FTZ R2, R144, c[0x0][0x23c], -R5 ;  /* 0x00008f0090027a23 */ /* 0x002fe20000010805 */
[----:B--2---:R-:W-:-:S03]  /*5fc0*/  F2FP.BF16.PACK_AB R140, R164, R165 ;  /* 0x000000a5a48c723e */ /* 0x004fc600000010ff */
[----:B------:R1:W-:Y:S03]  /*5fd0*/  MUFU.EX2 R163, R2 ;  /* 0x0000000200a37308 */ /* 0x0003e60000000800 */
[----:B------:R-:W-:Y:S01]  /*5fe0*/  HMMA.16816.F32.BF16 R48, R8, R34, R48 ;  /* 0x000000220830723c */ /* 0x000fe20000041830 */
[----:B------:R-:W2:Y:S01]  /*5ff0*/  LDSM.16.MT88.4 R8, [R193+0x7800] ;  /* 0x00780000c108783b */ /* 0x000ea20000004200 */
[----:B-1----:R-:W-:-:S04]  /*6000*/  FFMA.FTZ R2, R153, c[0x0][0x23c], -R0 ;  /* 0x00008f0099027a23 */ /* 0x002fc80000010800 */
[----:B------:R1:W-:Y:S02]  /*6010*/  MUFU.EX2 R144, R2 ;  /* 0x0000000200907308 */ /* 0x0003e40000000800 */
[----:B-1----:R-:W-:-:S06]  /*6020*/  FFMA.FTZ R2, R146, c[0x0][0x23c], -R0 ;  /* 0x00008f0092027a23 */ /* 0x002fcc0000010800 */
[----:B------:R1:W3:Y:S02]  /*6030*/  MUFU.EX2 R77, R2 ;  /* 0x00000002004d7308 */ /* 0x0002e40000000800 */
[----:B-1----:R-:W-:-:S06]  /*6040*/  FFMA.FTZ R2, R147, c[0x0][0x23c], -R0 ;  /* 0x00008f0093027a23 */ /* 0x002fcc0000010800 */
[----:B------:R1:W-:Y:S02]  /*6050*/  MUFU.EX2 R76, R2 ;  /* 0x00000002004c7308 */ /* 0x0003e40000000800 */
[----:B-1----:R-:W-:-:S06]  /*6060*/  FFMA.FTZ R2, R148, c[0x0][0x23c], -R0 ;  /* 0x00008f0094027a23 */ /* 0x002fcc0000010800 */
[----:B------:R1:W4:Y:S02]  /*6070*/  MUFU.EX2 R75, R2 ;  /* 0x00000002004b7308 */ /* 0x0003240000000800 */
[----:B-1----:R-:W-:Y:S01]  /*6080*/  FFMA.FTZ R2, R145, c[0x0][0x23c], -R5 ;  /* 0x00008f0091027a23 */ /* 0x002fe20000010805 */
[----:B---3--:R-:W-:Y:S02]  /*6090*/  F2FP.BF16.PACK_AB R5, R77, R144 ;  /* 0x000000904d05723e */ /* 0x008fe400000010ff */
[----:B----4-:R-:W-:-:S03]  /*60a0*/  F2FP.BF16.PACK_AB R7, R75, R76 ;  /* 0x0000004c4b07723e */ /* 0x010fc600000010ff */
[----:B------:R1:W3:Y:S04]  /*60b0*/  MUFU.EX2 R145, R2 ;  /* 0x0000000200917308 */ /* 0x0002e80000000800 */
[C---:B------:R-:W-:Y:S08]  /*60c0*/  HMMA.16816.F32.BF16 R56, R4.reuse, R28, R56 ;  /* 0x0000001c0438723c */ /* 0x040ff00000041838 */
[----:B------:R-:W-:Y:S01]  /*60d0*/  HMMA.16816.F32.BF16 R52, R4, R16, R52 ;  /* 0x000000100434723c */ /* 0x000fe20000041834 */
[----:B-1----:R-:W-:Y:S01]  /*60e0*/  FFMA.FTZ R2, R149, c[0x0][0x23c], -R13 ;  /* 0x00008f0095027a23 */ /* 0x002fe2000001080d */
[----:B---3--:R-:W-:-:S03]  /*60f0*/  F2FP.BF16.PACK_AB R142, R145, R163 ;  /* 0x000000a3918e723e */ /* 0x008fc600000010ff */
[----:B------:R1:W-:Y:S03]  /*6100*/  MUFU.EX2 R73, R2 ;  /* 0x0000000200497308 */ /* 0x0003e60000000800 */
[C---:B------:R-:W-:Y:S08]  /*6110*/  HMMA.16816.F32.BF16 R112, R4.reuse, R20, R128 ;  /* 0x000000140470723c */ /* 0x040ff00000041880 */
[----:B------:R-:W-:Y:S01]  /*6120*/  HMMA.16816.F32.BF16 R44, R4, R30, R44 ;  /* 0x0000001e042c723c */ /* 0x000fe2000004182c */
[----:B-1----:R-:W-:-:S07]  /*6130*/  FFMA.FTZ R2, R150, c[0x0][0x23c], -R13 ;  /* 0x00008f0096027a23 */ /* 0x002fce000001080d */
[C---:B------:R-:W-:Y:S01]  /*6140*/  HMMA.16816.F32.BF16 R40, R4.reuse, R18, R40 ;  /* 0x000000120428723c */ /* 0x040fe20000041828 */
[----:B------:R1:W3:Y:S07]  /*6150*/  MUFU.EX2 R74, R2 ;  /* 0x00000002004a7308 */ /* 0x0002ee0000000800 */
[C---:B------:R-:W-:Y:S08]  /*6160*/  HMMA.16816.F32.BF16 R24, R4.reuse, R22, R24 ;  /* 0x000000160418723c */ /* 0x040ff00000041818 */
[----:B------:R-:W-:Y:S01]  /*6170*/  HMMA.16816.F32.BF16 R128, R4, R32, R132 ;  /* 0x000000200480723c */ /* 0x000fe20000041884 */
[----:B-1----:R-:W-:Y:S01]  /*6180*/  FFMA.FTZ R2, R151, c[0x0][0x23c], -R13 ;  /* 0x00008f0097027a23 */ /* 0x002fe2000001080d */
[----:B---3--:R-:W-:-:S03]  /*6190*/  F2FP.BF16.PACK_AB R136, R74, R73 ;  /* 0x000000494a88723e */ /* 0x008fc600000010ff */
[----:B------:R1:W-:Y:S03]  /*61a0*/  MUFU.EX2 R28, R2 ;  /* 0x00000002001c7308 */ /* 0x0003e60000000800 */
[----:B------:R-:W-:Y:S07]  /*61b0*/  HMMA.16816.F32.BF16 R36, R4, R34, R36 ;  /* 0x000000220424723c */ /* 0x000fee0000041824 */
[----:B------:R-:W-:-:S02]  /*61c0*/  FADD.FTZ R5, R218, R216 ;  /* 0x000000d8da057221 */ /* 0x000fc40000010000 */
[----:B------:R-:W-:Y:S02]  /*61d0*/  FADD.FTZ R6, R213, R210 ;  /* 0x000000d2d5067221 */ /* 0x000fe40000010000 */
[----:B------:R-:W-:Y:S02]  /*61e0*/  FADD.FTZ R5, R217, R5 ;  /* 0x00000005d9057221 */ /* 0x000fe40000010000 */
[----:B------:R-:W-:Y:S02]  /*61f0*/  FADD.FTZ R6, R211, R6 ;  /* 0x00000006d3067221 */ /* 0x000fe40000010000 */
[----:B-1----:R-:W-:Y:S02]  /*6200*/  FFMA.FTZ R2, R152, c[0x0][0x23c], -R13 ;  /* 0x00008f0098027a23 */ /* 0x002fe4000001080d */
[----:B------:R-:W-:Y:S02]  /*6210*/  FADD.FTZ R5, R220, R5 ;  /* 0x00000005dc057221 */ /* 0x000fe40000010000 */
[----:B------:R1:W3:Y:S01]  /*6220*/  MUFU.EX2 R234, R2 ;  /* 0x0000000200ea7308 */ /* 0x0002e20000000800 */
[----:B------:R-:W-:-:S02]  /*6230*/  FADD.FTZ R6, R214, R6 ;  /* 0x00000006d6067221 */ /* 0x000fc40000010000 */
[----:B------:R-:W-:Y:S02]  /*6240*/  FADD.FTZ R5, R191, R5 ;  /* 0x00000005bf057221 */ /* 0x000fe40000010000 */
[----:B------:R-:W-:Y:S02]  /*6250*/  FADD.FTZ R6, R183, R6 ;  /* 0x00000006b7067221 */ /* 0x000fe40000010000 */
[----:B-1----:R-:W-:Y:S01]  /*6260*/  FFMA.FTZ R2, R154, c[0x0][0x23c], -R12 ;  /* 0x00008f009a027a23 */ /* 0x002fe2000001080c */
[----:B---3--:R-:W-:-:S03]  /*6270*/  F2FP.BF16.PACK_AB R138, R234, R28 ;  /* 0x0000001cea8a723e */ /* 0x008fc600000010ff */
[----:B------:R1:W-:Y:S02]  /*6280*/  MUFU.EX2 R16, R2 ;  /* 0x0000000200107308 */ /* 0x0003e40000000800 */
        /* <DEDUP_REMOVED lines=10> */
[C---:B------:R-:W-:Y:S08]  /*6330*/  HMMA.16816.F32.BF16 R100, R136.reuse, R108, R116 ;  /* 0x0000006c8864723c */ /* 0x040ff00000041874 */
[----:B------:R-:W-:Y:S01]  /*6340*/  HMMA.16816.F32.BF16 R80, R136, R92, R96 ;  /* 0x0000005c8850723c */ /* 0x000fe20000041860 */
[----:B-1----:R-:W-:-:S04]  /*6350*/  FFMA.FTZ R2, R158, c[0x0][0x23c], -R0 ;  /* 0x00008f009e027a23 */ /* 0x002fc80000010800 */
[----:B------:R1:W3:Y:S03]  /*6360*/  MUFU.EX2 R12, R2 ;  /* 0x00000002000c7308 */ /* 0x0002e60000000800 */
[C---:B------:R-:W-:Y:S08]  /*6370*/  HMMA.16816.F32.BF16 R116, R136.reuse, R124, R120 ;  /* 0x0000007c8874723c */ /* 0x040ff00000041878 */
[----:B--2---:R-:W-:Y:S01]  /*6380*/  HMMA.16816.F32.BF16 R132, R136, R8, R84 ;  /* 0x000000088884723c */ /* 0x004fe20000041854 */
[--C-:B-1----:R-:W-:Y:S01]  /*6390*/  FFMA.FTZ R2, R160, c[0x0][0x23c], -R0.reuse ;  /* 0x00008f00a0027a23 */ /* 0x102fe20000010800 */
[----:B---3--:R-:W-:Y:S01]  /*63a0*/  F2FP.BF16.PACK_AB R141, R12, R13 ;  /* 0x0000000d0c8d723e */ /* 0x008fe200000010ff */
[----:B------:R-:W-:-:S05]  /*63b0*/  FFMA.FTZ R0, R161, c[0x0][0x23c], -R0 ;  /* 0x00008f00a1007a23 */ /* 0x000fca0000010800 */
[C---:B------:R-:W-:Y:S01]  /*63c0*/  HMMA.16816.F32.BF16 R88, R136.reuse, R94, R88 ;  /* 0x0000005e8858723c */ /* 0x040fe20000041858 */
[----:B------:R1:W-:Y:S07]  /*63d0*/  MUFU.EX2 R7, R2 ;  /* 0x0000000200077308 */ /* 0x0003ee0000000800 */
[C---:B------:R-:W-:Y:S01]  /*63e0*/  HMMA.16816.F32.BF16 R104, R136.reuse, R110, R64 ;  /* 0x0000006e8868723c */ /* 0x040fe20000041840 */
[----:B------:R2:W3:Y:S07]  /*63f0*/  MUFU.EX2 R233, R0 ;  /* 0x0000000000e97308 */ /* 0x0004ee0000000800 */
[----:B------:R-:W-:Y:S01]  /*6400*/  HMMA.16816.F32.BF16 R120, R136, R126, R60 ;  /* 0x0000007e8878723c */ /* 0x000fe2000004183c */
[----:B-1----:R-:W-:-:S04]  /*6410*/  FADD.FTZ R2, R188, R184 ;  /* 0x000000b8bc027221 */ /* 0x002fc80000010000 */
[----:B------:R-:W-:-:S03]  /*6420*/  FADD.FTZ R2, R189, R2 ;  /* 0x00000002bd027221 */ /* 0x000fc60000010000 */
[----:B------:R-:W-:Y:S01]  /*6430*/  HMMA.16816.F32.BF16 R136, R136, R10, R48 ;  /* 0x0000000a8888723c */ /* 0x000fe20000041830 */
[----:B--2---:R-:W-:Y:S01]  /*6440*/  FADD.FTZ R0, R223, R219 ;  /* 0x000000dbdf007221 */ /* 0x004fe20000010000 */
[----:B---3--:R-:W-:Y:S01]  /*6450*/  F2FP.BF16.PACK_AB R143, R233, R7 ;  /* 0x00000007e98f723e */ /* 0x008fe200000010ff */
[----:B------:R-:W-:Y:S02]  /*6460*/  FADD.FTZ R2, R190, R2 ;  /* 0x00000002be027221 */ /* 0x000fe40000010000 */
[----:B------:R-:W-:Y:S02]  /*6470*/  FADD.FTZ R0, R221, R0 ;  /* 0x00000000dd007221 */ /* 0x000fe40000010000 */
[----:B------:R-:W-:Y:S02]  /*6480*/  FADD.FTZ R2, R177, R2 ;  /* 0x00000002b1027221 */ /* 0x000fe40000010000 */
[----:B------:R-:W-:Y:S01]  /*6490*/  FADD.FTZ R0, R209, R0 ;  /* 0x00000000d1007221 */ /* 0x000fe20000010000 */
[----:B------:R-:W-:Y:S01]  /*64a0*/  HMMA.16816.F32.BF16 R84, R140, R92, R56 ;  /* 0x0000005c8c54723c */ /* 0x000fe20000041838 */
[----:B------:R-:W-:-:S02]  /*64b0*/  FADD.FTZ R2, R178, R2 ;  /* 0x00000002b2027221 */ /* 0x000fc40000010000 */
[----:B------:R-:W-:-:S04]  /*64c0*/  FADD.FTZ R0, R212, R0 ;  /* 0x00000000d4007221 */ /* 0x000fc80000010000 */
        /* <DEDUP_REMOVED lines=50> */
[----:B------:R-:W-:Y:S05]  /*67f0*/  @!P1 BRA `(.L_x_1563) ;  /* 0x0000416000009947 */ /* 0x000fea0003800000 */
[----:B------:R-:W-:Y:S01]  /*6800*/  ISETP.GE.AND P0, PT, R240, c[0x0][0x220], PT ;  /* 0x00008800f0007a0c */ /* 0x000fe20003f06270 */
[----:B------:R-:W-:Y:S01]  /*6810*/  IMAD R227, R224, -0x2, R251 ;  /* 0xfffffffee0e37824 */ /* 0x000fe200078e02fb */
[----:B------:R-:W-:Y:S01]  /*6820*/  ULDC.64 UR4, c[0x0][0x1a0] ;  /* 0x0000680000047ab9 */ /* 0x000fe20000000a00 */
[----:B------:R-:W-:Y:S01]  /*6830*/  IMAD.MOV.U32 R238, RZ, RZ, c[0x0][0x1a4] ;  /* 0x00006900ffee7624 */ /* 0x000fe200078e00ff */
[----:B------:R-:W-:Y:S01]  /*6840*/  LEA.HI.SX32 R206, R222, 0xfffffffe, 0x1a ;  /* 0xfffffffedece7811 */ /* 0x000fe200078fd2ff */
[----:B------:R-:W-:Y:S01]  /*6850*/  IMAD.MOV.U32 R73, RZ, RZ, R70 ;  /* 0x000000ffff497224 */ /* 0x000fe200078e0046 */
[----:B------:R-:W-:Y:S01]  /*6860*/  IADD3 R227, R72, R227, -R162 ;  /* 0x000000e348e37210 */ /* 0x000fe20007ffe8a2 */
[----:B------:R-:W-:Y:S01]  /*6870*/  IMAD.MOV.U32 R76, RZ, RZ, R3 ;  /* 0x000000ffff4c7224 */ /* 0x000fe200078e0003 */
[----:B------:R-:W-:Y:S01]  /*6880*/  MOV R72, R71 ;  /* 0x0000004700487202 */ /* 0x000fe20000000f00 */
[----:B------:R-:W-:Y:S01]  /*6890*/  IMAD.MOV.U32 R250, RZ, RZ, c[0x0][0x1a4] ;  /* 0x00006900fffa7624 */ /* 0x000fe200078e00ff */
[----:B------:R-:W-:Y:S01]  /*68a0*/  MOV R75, R69 ;  /* 0x00000045004b7202 */ /* 0x000fe20000000f00 */
[----:B------:R-:W-:Y:S01]  /*68b0*/  IMAD.MOV.U32 R251, RZ, RZ, -0x40 ;  /* 0xffffffc0fffb7424 */ /* 0x000fe200078e00ff */
[----:B------:R-:W-:Y:S01]  /*68c0*/  MOV R248, c[0x0][0x1a0] ;  /* 0x0000680000f87a02 */ /* 0x000fe20000000f00 */
[----:B------:R-:W-:Y:S01]  /*68d0*/  @!P0 IMAD R238, R238, 0x30, RZ ;  /* 0x00000030eeee8824 */ /* 0x000fe200078e02ff */
[----:B------:R-:W-:Y:S01]  /*68e0*/  MOV R249, c[0x0][0x1a0] ;  /* 0x0000680000f97a02 */ /* 0x000fe20000000f00 */
[----:B------:R-:W-:-:S02]  /*68f0*/  USHF.L.U64.HI UR5, UR4, 0x4, UR5 ;  /* 0x0000000404057899 */ /* 0x000fc40008010205 */
[----:B------:R-:W-:Y:S01]  /*6900*/  USHF.L.U32 UR4, UR4, 0x4, URZ ;  /* 0x0000000404047899 */ /* 0x000fe2000800063f */
[----:B------:R-:W-:Y:S05]  /*6910*/  BRA `(.L_x_1564) ;  /* 0x000004e000007947 */ /* 0x000fea0003800000 */
.L_x_1566:
[----:B------:R-:W-:Y:S01]  /*6920*/  IMAD.MOV.U32 R212, RZ, RZ, c[0x0][0x198] ;  /* 0x00006600ffd47624 */ /* 0x000fe200078e00ff */
[C---:B------:R-:W-:Y:S01]  /*6930*/  @!P0 IADD3 R4, R206.reuse, -0x1, RZ ;  /* 0xffffffffce048810 */ /* 0x040fe20007ffe0ff */
[----:B------:R-:W-:Y:S01]  /*6940*/  IMAD.MOV.U32 R213, RZ, RZ, c[0x0][0x198] ;  /* 0x00006600ffd57624 */ /* 0x000fe200078e00ff */
[----:B------:R-:W-:Y:S01]  /*6950*/  @!P0 IADD3 R6, R206, -0x1, RZ ;  /* 0xffffffffce068810 */ /* 0x000fe20007ffe0ff */
        /* <DEDUP_REMOVED lines=16> */
[----:B------:R-:W-:Y:S02]  /*6a60*/  @!P0 IMAD.IADD R3, R5, 0x1, R3 ;  /* 0x0000000105038824 */ /* 0x000fe400078e0203 */
[C---:B------:R-:W-:Y:S02]  /*6a70*/  @!P0 IMAD R13, R8.reuse, c[0x0][0x19c], R9 ;  /* 0x00006700080d8a24 */ /* 0x040fe400078e0209 */
[----:B------:R-:W-:Y:S01]  /*6a80*/  @!P0 IMAD.WIDE.U32 R8, R8, c[0x0][0x198], RZ ;  /* 0x0000660008088a25 */ /* 0x000fe200078e00ff */
[-C--:B------:R-:W-:Y:S03]  /*6a90*/  @!P0 LEA.HI.X R14, R4, R229.reuse, R3, 0x6, P3 ;  /* 0x000000e5040e8211 */ /* 0x080fe600018f3403 */
[----:B------:R-:W-:Y:S01]  /*6aa0*/  @!P0 IMAD R5, R10, c[0x0][0x198], RZ ;  /* 0x000066000a058a24 */ /* 0x000fe200078e02ff */
[-C--:B------:R-:W-:Y:S01]  /*6ab0*/  @!P0 LEA R10, P2, R6, R230.reuse, 0x6 ;  /* 0x000000e6060a8211 */ /* 0x080fe200078430ff */
[----:B------:R-:W-:Y:S02]  /*6ac0*/  @!P0 IMAD.IADD R11, R7, 0x1, R11 ;  /* 0x00000001070b8824 */ /* 0x000fe400078e020b */
[----:B------:R-:W-:Y:S02]  /*6ad0*/  @!P0 IMAD.IADD R3, R9, 0x1, R13 ;  /* 0x0000000109038824 */ /* 0x000fe400078e020d */
[----:B------:R-:W-:Y:S01]  /*6ae0*/  @!P0 IMAD R7, R0, c[0x0][0x19c], R5 ;  /* 0x0000670000078a24 */ /* 0x000fe200078e0205 */
[-C--:B------:R-:W-:Y:S01]  /*6af0*/  @!P0 LEA.HI.X R11, R6, R229.reuse, R11, 0x6, P2 ;  /* 0x000000e5060b8211 */ /* 0x080fe200010f340b */
[----:B------:R-:W-:Y:S01]  /*6b00*/  @!P0 IMAD.WIDE.U32 R4, R0, c[0x0][0x198], RZ ;  /* 0x0000660000048a25 */ /* 0x000fe200078e00ff */
[CC--:B------:R-:W-:Y:S03]  /*6b10*/  @!P0 LEA R12, P2, R8.reuse, R230.reuse, 0x6 ;  /* 0x000000e6080c8211 */ /* 0x0c0fe600078430ff */
[----:B------:R-:W-:Y:S01]  /*6b20*/  @!P0 IMAD.MOV.U32 R0, RZ, RZ, c[0x0][0x198] ;  /* 0x00006600ff008624 */ /* 0x000fe200078e00ff */
[----:B------:R-:W-:Y:S01]  /*6b30*/  @!P0 LEA.HI.X R9, R8, R229, R3, 0x6, P2 ;  /* 0x000000e508098211 */ /* 0x000fe200010f3403 */
[----:B------:R-:W-:Y:S01]  /*6b40*/  @!P0 IMAD.IADD R7, R5, 0x1, R7 ;  /* 0x0000000105078824 */ /* 0x000fe200078e0207 */
[----:B------:R-:W-:Y:S01]  /*6b50*/  @!P0 LEA R6, P3, R4, R230, 0x6 ;  /* 0x000000e604068211 */ /* 0x000fe200078630ff */
[----:B------:R-:W-:Y:S01]  /*6b60*/  @!P0 IMAD.MOV.U32 R5, RZ, RZ, c[0x0][0x19c] ;  /* 0x00006700ff058624 */ /* 0x000fe200078e00ff */
[----:B------:R-:W-:Y:S02]  /*6b70*/  @!P0 LEA R3, P2, R0, R15, 0x5 ;  /* 0x0000000f00038211 */ /* 0x000fe400078428ff */
[----:B------:R-:W-:Y:S01]  /*6b80*/  @!P0 LEA.HI.X R13, R4, R229, R7, 0x6, P3 ;  /* 0x000000e5040d8211 */ /* 0x000fe200018f3407 */
[----:B------:R-:W-:Y:S01]  /*6b90*/  @!P0 IMAD.MOV.U32 R4, RZ, RZ, c[0x0][0x198] ;  /* 0x00006600ff048624 */ /* 0x000fe200078e00ff */
[----:B------:R-:W-:Y:S01]  /*6ba0*/  @!P0 LEA.HI.X R14, R0, R14, R5, 0x5, P2 ;  /* 0x0000000e000e8211 */ /* 0x000fe200010f2c05 */
[----:B------:R-:W-:Y:S01]  /*6bb0*/  @!P0 IMAD.MOV.U32 R7, RZ, RZ, c[0x0][0x19c] ;  /* 0x00006700ff078624 */ /* 0x000fe200078e00ff */
[----:B------:R-:W-:Y:S01]  /*6bc0*/  @!P0 IADD3 R0, P2, R212, R12, RZ ;  /* 0x0000000cd4008210 */ /* 0x000fe20007f5e0ff */
[----:B------:R-:W-:Y:S01]  /*6bd0*/  IMAD.MOV.U32 R212, RZ, RZ, 0x4 ;  /* 0x00000004ffd47424 */ /* 0x000fe200078e00ff */
[----:B------:R-:W-:Y:S01]  /*6be0*/  @!P0 LEA R12, P4, R6, c[0x0][0x168], 0x1 ;  /* 0x00005a00060c8a11 */ /* 0x000fe200078808ff */
        /* <DEDUP_REMOVED lines=33> */
.L_x_1564:
[----:B------:R-:W-:Y:S04]  /*6e00*/  DEPBAR.LE SB0, 0x0 ;  /* 0x000080000000791a */ /* 0x000fe80000000000 */
[----:B------:R-:W-:Y:S01]  /*6e10*/  BAR.SYNC.DEFER_BLOCKING 0x0 ;  /* 0x0000000000007b1d */ /* 0x000fe20000010000 */
[----:B------:R-:W-:Y:S01]  /*6e20*/  SHF.R.S32.HI R0, RZ, 0x1f, R206 ;  /* 0x0000001fff007819 */ /* 0x000fe200000114ce */
[----:B------:R-:W-:Y:S04]  /*6e30*/  IMAD.WIDE.U32 R4, R206, c[0x0][0x1a0], RZ ;  /* 0x00006800ce047a25 */ /* 0x000fe800078e00ff */
[----:B------:R-:W-:Y:S01]  /*6e40*/  IMAD R0, R0, c[0x0][0x1a0], RZ ;  /* 0x0000680000007a24 */ /* 0x000fe200078e02ff */
[----:B------:R-:W-:Y:S03]  /*6e50*/  LEA R2, P2, R4, R244, 0x6 ;  /* 0x000000f404027211 */ /* 0x000fe600078430ff */
[----:B------:R-:W-:Y:S01]  /*6e60*/  IMAD R0, R206, c[0x0][0x1a4], R0 ;  /* 0x00006900ce007a24 */ /* 0x000fe200078e0200 */
[C---:B------:R-:W-:Y:S04]  /*6e70*/  @!P0 LEA R10, P4, R2.reuse, c[0x0][0x170], 0x1 ;  /* 0x00005c00020a8a11 */ /* 0x040fe800078808ff */
[----:B------:R-:W-:Y:S02]  /*6e80*/  IADD3 R3, R5, R0, RZ ;  /* 0x0000000005037210 */ /* 0x000fe40007ffe0ff */
[----:B------:R-:W-:Y:S02]  /*6e90*/  @!P0 IADD3 R0, P1, R2, UR4, RZ ;  /* 0x0000000402008c10 */ /* 0x000fe4000ff3e0ff */
[----:B------:R-:W-:Y:S02]  /*6ea0*/  LEA.HI.X R3, R4, R246, R3, 0x6, P2 ;  /* 0x000000f604037211 */ /* 0x000fe400010f3403 */
[----:B------:R-:W-:Y:S02]  /*6eb0*/  @!P0 LEA R8, P3, R0, c[0x0][0x170], 0x1 ;  /* 0x00005c0000088a11 */ /* 0x000fe400078608ff */
[----:B------:R-:W-:Y:S01]  /*6ec0*/  @!P0 LEA.HI.X R11, R2, c[0x0][0x174], R3, 0x1, P4 ;  /* 0x00005d00020b8a11 */ /* 0x000fe200020f0c03 */
[----:B------:R-:W-:Y:S01]  /*6ed0*/  @P0 STS.128 [R205+0x6000], RZ ;  /* 0x006000ffcd000388 */ /* 0x000fe20000000c00 */
[----:B------:R-:W-:Y:S02]  /*6ee0*/  @!P0 IADD3.X R5, R3, UR5, RZ, P1, !PT ;  /* 0x0000000503058c10 */ /* 0x000fe40008ffe4ff */
[----:B------:R-:W-:Y:S02]  /*6ef0*/  @!P0 LEA R4, P2, R248, R2, 0x5 ;  /* 0x00000002f8048211 */ /* 0x000fe400078428ff */
[----:B------:R-:W-:Y:S02]  /*6f00*/  @!P0 LEA.HI.X R9, R0, c[0x0][0x174], R5, 0x1, P3 ;  /* 0x00005d0000098a11 */ /* 0x000fe400018f0c05 */
[----:B------:R-:W-:Y:S01]  /*6f10*/  @!P0 LEA R6, P1, R4, c[0x0][0x170], 0x1 ;  /* 0x00005c0004068a11 */ /* 0x000fe200078208ff */
[----:B------:R-:W-:Y:S01]  /*6f20*/  @!PT LDS RZ, [RZ] ;  /* 0x00000000fffff984 */ /* 0x000fe20000000800 */
[----:B------:R-:W-:Y:S01]  /*6f30*/  @!PT LDS RZ, [RZ] ;  /* 0x00000000fffff984 */ /* 0x000fe20000000800 */
[----:B------:R-:W-:Y:S01]  /*6f40*/  @!PT LDS RZ, [RZ] ;  /* 0x00000000fffff984 */ /* 0x000fe20000000800 */
[----:B------:R1:W-:Y:S01]  /*6f50*/  @!P0 LDGSTS.E.BYPASS.LTC128B.128 [R205+0x6000], [R10.64] ;  /* 0x060000000acd8fae */ /* 0x0003e2000b901d46 */
[----:B------:R-:W-:Y:S01]  /*6f60*/  @!P0 LEA.HI.X R7, R248, R3, R250, 0x5, P2 ;  /* 0x00000003f8078211 */ /* 0x000fe200010f2cfa */
[----:B------:R-:W-:Y:S03]  /*6f70*/  @!P0 IMAD.WIDE.U32 R2, R249, 0x30, R2 ;  /* 0x00000030f9028825 */ /* 0x000fe600078e0002 */
[----:B------:R-:W-:Y:S02]  /*6f80*/  @!P0 LEA.HI.X R7, R4, c[0x0][0x174], R7, 0x1, P1 ;  /* 0x00005d0004078a11 */ /* 0x000fe400008f0c07 */
[----:B------:R-:W-:Y:S01]  /*6f90*/  @!P0 LEA R4, P1, R2, c[0x0][0x170], 0x1 ;  /* 0x00005c0002048a11 */ /* 0x000fe200078208ff */
        /* <DEDUP_REMOVED lines=110> */
[----:B------:R4:W1:Y:S01]  /*7680*/  MUFU.TANH R186, R7 ;  /* 0x0000000700ba7308 */ /* 0x0008620000002400 */
[----:B------:R-:W-:Y:S09]  /*7690*/  FMUL.FTZ R19, R19, c[0x0][0x2ec] ;  /* 0x0000bb0013137a20 */ /* 0x000ff20000410000 */
[----:B------:R-:W1:Y:S10]  /*76a0*/  MUFU.TANH R211, R8 ;  /* 0x0000000800d37308 */ /* 0x000e740000002400 */
[----:B------:R-:W1:Y:S01]  /*76b0*/  MUFU.TANH R210, R9 ;  /* 0x0000000900d27308 */ /* 0x000e620000002400 */
[----:B----4-:R-:W4:Y:S09]  /*76c0*/  LDSM.16.M88.4 R4, [R195+0x800] ;  /* 0x00080000c304783b */ /* 0x010f320000000200 */
[----:B------:R-:W1:Y:S10]  /*76d0*/  MUFU.TANH R208, R10 ;  /* 0x0000000a00d07308 */ /* 0x000e740000002400 */
[----:B------:R5:W1:Y:S10]  /*76e0*/  MUFU.TANH R209, R11 ;  /* 0x0000000b00d17308 */ /* 0x000a740000002400 */
[----:B------:R1:W1:Y:S10]  /*76f0*/  MUFU.TANH R190, R12 ;  /* 0x0000000c00be7308 */ /* 0x0002740000002400 */
[----:B------:R1:W1:Y:S01]  /*7700*/  MUFU.TANH R191, R13 ;  /* 0x0000000d00bf7308 */ /* 0x0002620000002400 */
[----:B-----5:R-:W5:Y:S01]  /*7710*/  LDSM.16.M88.4 R8, [R195+0x1000] ;  /* 0x00100000c308783b */ /* 0x020f620000000200 */
[-C--:B----4-:R-:W-:Y:S08]  /*7720*/  HMMA.16816.F32.BF16 R20, R160, R4.reuse, R20 ;  /* 0x00000004a014723c */ /* 0x090ff00000041814 */
[----:B------:R4:W1:Y:S01]  /*7730*/  MUFU.TANH R185, R14 ;  /* 0x0000000e00b97308 */ /* 0x0008620000002400 */
[C---:B------:R-:W-:Y:S09]  /*7740*/  HMMA.16816.F32.BF16 R24, R144.reuse, R4, R24 ;  /* 0x000000049018723c */ /* 0x040ff20000041818 */
[----:B------:R4:W1:Y:S01]  /*7750*/  MUFU.TANH R189, R15 ;  /* 0x0000000f00bd7308 */ /* 0x0008620000002400 */
[-C--:B------:R-:W-:Y:S08]  /*7760*/  HMMA.16816.F32.BF16 R28, R144, R6.reuse, R28 ;  /* 0x00000006901c723c */ /* 0x080ff0000004181c */
[C---:B------:R-:W-:Y:S01]  /*7770*/  HMMA.16816.F32.BF16 R32, R160.reuse, R6, R32 ;  /* 0x00000006a020723c */ /* 0x040fe20000041820 */
[----:B------:R4:W1:Y:S01]  /*7780*/  MUFU.TANH R180, R16 ;  /* 0x0000001000b47308 */ /* 0x0008620000002400 */
[----:B------:R-:W1:Y:S01]  /*7790*/  LDSM.16.M88.4 R4, [R195+0x1800] ;  /* 0x00180000c304783b */ /* 0x000e620000000200 */
[----:B------:R-:W-:Y:S04]  /*77a0*/  DEPBAR.LE SB0, 0x0 ;  /* 0x000080000000791a */ /* 0x000fe80000000000 */
[----:B------:R-:W-:Y:S02]  /*77b0*/  FMUL.FTZ R20, R20, c[0x0][0x2ec] ;  /* 0x0000bb0014147a20 */ /* 0x000fe40000410000 */
[----:B------:R-:W-:Y:S02]  /*77c0*/  FMUL.FTZ R21, R21, c[0x0][0x2ec] ;  /* 0x0000bb0015157a20 */ /* 0x000fe40000410000 */
[----:B------:R4:W1:Y:S01]  /*77d0*/  MUFU.TANH R172, R17 ;  /* 0x0000001100ac7308 */ /* 0x0008620000002400 */
[----:B------:R-:W-:Y:S01]  /*77e0*/  BAR.SYNC.DEFER_BLOCKING 0x0 ;  /* 0x0000000000007b1d */ /* 0x000fe20000010000 */
[----:B------:R-:W-:Y:S01]  /*77f0*/  FMUL.FTZ R22, R22, c[0x0][0x2ec] ;  /* 0x0000bb0016167a20 */ /* 0x000fe20000410000 */
[-C--:B-----5:R-:W-:Y:S05]  /*7800*/  HMMA.16816.F32.BF16 R36, R160, R8.reuse, R36 ;  /* 0x00000008a024723c */ /* 0x0a0fea0000041824 */
[----:B------:R-:W-:Y:S02]  /*7810*/  FMUL.FTZ R23, R23, c[0x0][0x2ec] ;  /* 0x0000bb0017177a20 */ /* 0x000fe40000410000 */
[----:B------:R4:W1:Y:S01]  /*7820*/  MUFU.TANH R168, R18 ;  /* 0x0000001200a87308 */ /* 0x0008620000002400 */
[----:B------:R-:W-:Y:S01]  /*7830*/  FMUL.FTZ R24, R24, c[0x0][0x2ec] ;  /* 0x0000bb0018187a20 */ /* 0x000fe20000410000 */
[C---:B------:R-:W-:Y:S04]  /*7840*/  HMMA.16816.F32.BF16 R40, R144.reuse, R8, R40 ;  /* 0x000000089028723c */ /* 0x040fe80000041828 */
[----:B------:R-:W-:Y:S02]  /*7850*/  FMUL.FTZ R25, R25, c[0x0][0x2ec] ;  /* 0x0000bb0019197a20 */ /* 0x000fe40000410000 */
[----:B------:R-:W-:Y:S02]  /*7860*/  FMUL.FTZ R26, R26, c[0x0][0x2ec] ;  /* 0x0000bb001a1a7a20 */ /* 0x000fe40000410000 */
[----:B------:R4:W2:Y:S01]  /*7870*/  MUFU.TANH R170, R19 ;  /* 0x0000001300aa7308 */ /* 0x0008a20000002400 */
[-C--:B------:R-:W-:Y:S03]  /*7880*/  HMMA.16816.F32.BF16 R44, R144, R10.reuse, R44 ;  /* 0x0000000a902c723c */ /* 0x080fe6000004182c */
[----:B------:R-:W-:Y:S02]  /*7890*/  FMUL.FTZ R27, R27, c[0x0][0x2ec] ;  /* 0x0000bb001b1b7a20 */ /* 0x000fe40000410000 */
[----:B------:R-:W-:Y:S02]  /*78a0*/  FMUL.FTZ R28, R28, c[0x0][0x2ec] ;  /* 0x0000bb001c1c7a20 */ /* 0x000fe40000410000 */
[----:B------:R-:W-:Y:S01]  /*78b0*/  FMUL.FTZ R29, R29, c[0x0][0x2ec] ;  /* 0x0000bb001d1d7a20 */ /* 0x000fe20000410000 */
[C---:B------:R-:W-:Y:S01]  /*78c0*/  HMMA.16816.F32.BF16 R48, R160.reuse, R10, R48 ;  /* 0x0000000aa030723c */ /* 0x040fe20000041830 */
[----:B------:R4:W2:Y:S03]  /*78d0*/  MUFU.TANH R167, R20 ;  /* 0x0000001400a77308 */ /* 0x0008a60000002400 */
[----:B------:R-:W-:Y:S02]  /*78e0*/  FMUL.FTZ R30, R30, c[0x0][0x2ec] ;  /* 0x0000bb001e1e7a20 */ /* 0x000fe40000410000 */
[----:B------:R-:W-:Y:S02]  /*78f0*/  FMUL.FTZ R31, R31, c[0x0][0x2ec] ;  /* 0x0000bb001f1f7a20 */ /* 0x000fe40000410000 */
[-C--:B-1----:R-:W-:Y:S03]  /*7900*/  HMMA.16816.F32.BF16 R52, R160, R4.reuse, R52 ;  /* 0x00000004a034723c */ /* 0x082fe60000041834 */
[----:B------:R4:W1:Y:S01]  /*7910*/  MUFU.TANH R169, R21 ;  /* 0x0000001500a97308 */ /* 0x0008620000002400 */
[----:B------:R-:W-:Y:S02]  /*7920*/  FMUL.FTZ R32, R32, c[0x0][0x2ec] ;  /* 0x0000bb0020207a20 */ /* 0x000fe40000410000 */
[----:B------:R-:W-:Y:S02]  /*7930*/  FMUL.FTZ R33, R33, c[0x0][0x2ec] ;  /* 0x0000bb0021217a20 */ /* 0x000fe40000410000 */
[C---:B------:R-:W-:Y:S04]  /*7940*/  HMMA.16816.F32.BF16 R56, R144.reuse, R4, R56 ;  /* 0x000000049038723c */ /* 0x040fe80000041838 */
[----:B------:R-:W-:Y:S01]  /*7950*/  FMUL.FTZ R46, R46, c[0x0][0x2ec] ;  /* 0x0000bb002e2e7a20 */ /* 0x000fe20000410000 */
[----:B------:R4:W1:Y:S01]  /*7960*/  MUFU.TANH R166, R22 ;  /* 0x0000001600a67308 */ /* 0x0008620000002400 */
[----:B------:R-:W-:Y:S02]  /*7970*/  FMUL.FTZ R34, R34, c[0x0][0x2ec] ;  /* 0x0000bb0022227a20 */ /* 0x000fe40000410000 */
[-C--:B------:R-:W-:Y:S04]  /*7980*/  HMMA.16816.F32.BF16 R60, R144, R6.reuse, R60 ;  /* 0x00000006903c723c */ /* 0x080fe8000004183c */
[----:B------:R-:W-:Y:S02]  /*7990*/  FMUL.FTZ R49, R49, c[0x0][0x2ec] ;  /* 0x0000bb0031317a20 */ /* 0x000fe40000410000 */
[----:B------:R-:W-:Y:S01]  /*79a0*/  FMUL.FTZ R35, R35, c[0x0][0x2ec] ;  /* 0x0000bb0023237a20 */ /* 0x000fe20000410000 */
[----:B------:R4:W1:Y:S01]  /*79b0*/  MUFU.TANH R165, R23 ;  /* 0x0000001700a57308 */ /* 0x0008620000002400 */
        /* <DEDUP_REMOVED lines=76> */
.L_x_1565:
[----:B------:R-:W-:Y:S05]  /*7e80*/  IMAD R3, R206, -0x40, R227 ;  /* 0xffffffc0ce037824 */ /* 0x000fea00078e02e3 */
[----:B------:R-:W-:Y:S02]  /*7e90*/  IABS R0, R3 ;  /* 0x0000000300007213 */ /* 0x000fe40000000000 */
[C---:B------:R-:W-:Y:S02]  /*7ea0*/  IADD3 R5, R3.reuse, 0x8, RZ ;  /* 0x0000000803057810 */ /* 0x040fe40007ffe0ff */
[----:B------:R2:W-:Y:S01]  /*7eb0*/  I2F R44, R0 ;  /* 0x00000000002c7306 */ /* 0x0005e20000201400 */
[----:B-1----:R-:W-:Y:S02]  /*7ec0*/  IADD3 R6, R3, -0x1, RZ ;  /* 0xffffffff03067810 */ /* 0x002fe40007ffe0ff */
[----:B------:R-:W-:Y:S02]  /*7ed0*/  ISETP.GE.AND P6, PT, R5, RZ, PT ;  /* 0x000000ff0500720c */ /* 0x000fe40003fc6270 */
[C---:B------:R-:W-:Y:S02]  /*7ee0*/  IADD3 R4, R3.reuse, 0x7, RZ ;  /* 0x0000000703047810 */ /* 0x040fe40007ffe0ff */
[----:B------:R-:W-:Y:S02]  /*7ef0*/  ISETP.GE.AND P2, PT, R6, RZ, PT ;  /* 0x000000ff0600720c */ /* 0x000fe40003f46270 */
[----:B------:R-:W-:Y:S02]  /*7f00*/  ISETP.GE.AND P5, PT, R4, RZ, PT ;  /* 0x000000ff0400720c */ /* 0x000fe40003fa6270 */
[C---:B------:R-:W-:Y:S02]  /*7f10*/  IADD3 R7, -R3.reuse, -0x7, RZ ;  /* 0xfffffff903077810 */ /* 0x040fe40007ffe1ff */
[----:B------:R-:W-:Y:S02]  /*7f20*/  IADD3 R8, R3, -0x9, RZ ;  /* 0xfffffff703087810 */ /* 0x000fe40007ffe0ff */
[----:B------:R-:W-:Y:S02]  /*7f30*/  SEL R7, R7, R4, !P5 ;  /* 0x0000000407077207 */ /* 0x000fe40006800000 */
[C---:B------:R-:W-:Y:S02]  /*7f40*/  IADD3 R9, R3.reuse, 0x48, RZ ;  /* 0x0000004803097810 */ /* 0x040fe40007ffe0ff */
[----:B------:R1:W-:Y:S01]  /*7f50*/  I2F R40, R7 ;  /* 0x0000000700287306 */ /* 0x0003e20000201400 */
[C---:B------:R-:W-:Y:S02]  /*7f60*/  @!P2 IADD3 R6, -R3.reuse, 0x1, RZ ;  /* 0x000000010306a810 */ /* 0x040fe40007ffe1ff */
[C---:B------:R-:W-:Y:S02]  /*7f70*/  IADD3 R10, R3.reuse, 0x20, RZ ;  /* 0x00000020030a7810 */ /* 0x040fe40007ffe0ff */
[C---:B--2---:R-:W-:Y:S02]  /*7f80*/  IADD3 R0, -R3.reuse, -0x8, RZ ;  /* 0xfffffff803007810 */ /* 0x044fe40007ffe1ff */
[C---:B------:R-:W-:Y:S02]  /*7f90*/  IADD3 R12, R3.reuse, 0x28, RZ ;  /* 0x00000028030c7810 */ /* 0x040fe40007ffe0ff */
[----:B------:R-:W-:Y:S01]  /*7fa0*/  SEL R0, R0, R5, !P6 ;  /* 0x0000000500007207 */ /* 0x000fe20007000000 */
[----:B------:R2:W-:Y:S01]  /*7fb0*/  I2F R31, R6 ;  /* 0x00000006001f7306 */ /* 0x0005e20000201400 */
[C---:B------:R-:W-:Y:S02]  /*7fc0*/  IADD3 R11, R3.reuse, 0x27, RZ ;  /* 0x00000027030b7810 */ /* 0x040fe40007ffe0ff */
[----:B------:R-:W-:Y:S07]  /*7fd0*/  ISETP.GE.AND P2, PT, R8, RZ, PT ;  /* 0x000000ff0800720c */ /* 0x000fee0003f46270 */
[----:B------:R3:W-:Y:S01]  /*7fe0*/  I2F R33, R0 ;  /* 0x0000000000217306 */ /* 0x0007e20000201400 */
[C---:B-1----:R-:W-:Y:S05]  /*7ff0*/  IADD3 R7, R3.reuse, -0x10, RZ ;  /* 0xfffffff003077810 */ /* 0x042fea0007ffe0ff */
[C---:B------:R-:W-:Y:S04]  /*8000*/  @!P2 IADD3 R8, -R3.reuse, 0x9, RZ ;  /* 0x000000090308a810 */ /* 0x040fe80007ffe1ff */
[----:B------:R-:W1:Y:S01]  /*8010*/  I2F R29, R8 ;  /* 0x00000008001d7306 */ /* 0x000e620000201400 */
[C---:B--2---:R-:W-:Y:S04]  /*8020*/  IADD3 R6, R3.reuse, -0x11, RZ ;  /* 0xffffffef03067810 */ /* 0x044fe80007ffe0ff */
[----:B------:R-:W-:Y:S02]  /*8030*/  ISETP.GE.AND P2, PT, R6, RZ, PT ;  /* 0x000000ff0600720c */ /* 0x000fe40003f46270 */
[C---:B---3--:R-:W-:Y:S04]  /*8040*/  IADD3 R0, R3.reuse, -0x8, RZ ;  /* 0xfffffff803007810 */ /* 0x048fe80007ffe0ff */
[----:B------:R-:W-:Y:S07]  /*8050*/  ISETP.GE.AND P3, PT, R0, RZ, PT ;  /* 0x000000ff0000720c */ /* 0x000fee0003f66270 */
[----:B------:R-:W-:Y:S01]  /*8060*/  @!P2 IADD3 R6, -R3, 0x11, RZ ;  /* 0x000000110306a810 */ /* 0x000fe20007ffe1ff */
[-C--:B-1----:R-:W-:Y:S03]  /*8070*/  FFMA.FTZ R48, R29, -R68.reuse, R165 ;  /* 0x800000441d307223 */ /* 0x082fe600000100a5 */
[----:B------:R-:W1:Y:S01]  /*8080*/  I2F R27, R6 ;  /* 0x00000006001b7306 */ /* 0x000e620000201400 */
[----:B------:R-:W-:Y:S01]  /*8090*/  IADD3 R8, R3, -0x19, RZ ;  /* 0xffffffe703087810 */ /* 0x000fe20007ffe0ff */
[-C--:B------:R-:W-:Y:S02]  /*80a0*/  FFMA.FTZ R41, R33, -R68.reuse, R187 ;  /* 0x8000004421297223 */ /* 0x080fe400000100bb */
[-C--:B------:R-:W-:Y:S01]  /*80b0*/  FFMA.FTZ R39, R44, -R68.reuse, R188 ;  /* 0x800000442c277223 */ /* 0x080fe200000100bc */
[----:B------:R-:W-:Y:S01]  /*80c0*/  ISETP.GE.AND P2, PT, R8, RZ, PT ;  /* 0x000000ff0800720c */ /* 0x000fe20003f46270 */
[-C--:B------:R-:W-:Y:S01]  /*80d0*/  FFMA.FTZ R42, R40, -R68.reuse, R186 ;  /* 0x80000044282a7223 */ /* 0x080fe200000100ba */
[----:B------:R-:W-:Y:S01]  /*80e0*/  @!P3 IADD3 R0, -R3, 0x8, RZ ;  /* 0x000000080300b810 */ /* 0x000fe20007ffe1ff */
[-C--:B------:R-:W-:Y:S01]  /*80f0*/  FFMA.FTZ R43, R31, -R68.reuse, R170 ;  /* 0x800000441f2b7223 */ /* 0x080fe200000100aa */
[----:B------:R-:W-:Y:S01]  /*8100*/  ISETP.GE.AND P3, PT, R7, RZ, PT ;  /* 0x000000ff0700720c */ /* 0x000fe20003f66270 */
[-C--:B------:R-:W-:Y:S01]  /*8110*/  FFMA.FTZ R44, R44, -R68.reuse, R168 ;  /* 0x800000442c2c7223 */ /* 0x080fe200000100a8 */
[----:B------:R2:W3:Y:S01]  /*8120*/  I2F R30, R0 ;  /* 0x00000000001e7306 */ /* 0x0004e20000201400 */
[-C--:B------:R-:W-:Y:S06]  /*8130*/  FFMA.FTZ R40, R31, -R68.reuse, R207 ;  /* 0x800000441f287223 */ /* 0x080fec00000100cf */
[C---:B------:R-:W-:Y:S04]  /*8140*/  @!P2 IADD3 R8, -R3.reuse, 0x19, RZ ;  /* 0x000000190308a810 */ /* 0x040fe80007ffe1ff */
[----:B------:R4:W-:Y:S01]  /*8150*/  I2F R25, R8 ;  /* 0x0000000800197306 */ /* 0x0009e20000201400 */
[----:B------:R-:W-:Y:S01]  /*8160*/  @!P3 IADD3 R7, -R3, 0x10, RZ ;  /* 0x000000100307b810 */ /* 0x000fe20007ffe1ff */
[-C--:B-1----:R-:W-:Y:S01]  /*8170*/  FFMA.FTZ R51, R27, -R68.reuse, R157 ;  /* 0x800000441b337223 */ /* 0x082fe2000001009d */
[C---:B------:R-:W-:Y:S04]  /*8180*/  IADD3 R6, R3.reuse, 0x47, RZ ;  /* 0x0000004703067810 */ /* 0x040fe80007ffe0ff */
[----:B------:R-:W-:Y:S03]  /*8190*/  ISETP.GE.AND P2, PT, R6, RZ, PT ;  /* 0x000000ff0600720c */ /* 0x000fe60003f46270 */
[----:B------:R1:W5:Y:S01]  /*81a0*/  I2F R28, R7 ;  /* 0x00000007001c7306 */ /* 0x0003620000201400 */
[----:B--2---:R-:W-:Y:S01]  /*81b0*/  IADD3 R0, R3, -0x18, RZ ;  /* 0xffffffe803007810 */ /* 0x004fe20007ffe0ff */
[CC--:B---3--:R-:W-:Y:S02]  /*81c0*/  FFMA.FTZ R31, R30.reuse, -R68.reuse, R180 ;  /* 0x800000441e1f7223 */ /* 0x0c8fe400000100b4 */
[-C--:B------:R-:W-:Y:S01]  /*81d0*/  FFMA.FTZ R47, R30, -R68.reuse, R166 ;  /* 0x800000441e2f7223 */ /* 0x080fe200000100a6 */
[----:B------:R-:W-:Y:S01]  /*81e0*/  ISETP.GE.AND P3, PT, R0, RZ, PT ;  /* 0x000000ff0000720c */ /* 0x000fe20003f66270 */
[-C--:B------:R-:W-:Y:S01]  /*81f0*/  FFMA.FTZ R30, R29, -R68.reuse, R172 ;  /* 0x800000441d1e7223 */ /* 0x080fe200000100ac */
[C---:B----4-:R-:W-:Y:S11]  /*8200*/  IADD3 R8, R3.reuse, -0x21, RZ ;  /* 0xffffffdf03087810 */ /* 0x050ff60007ffe0ff */
[----:B------:R-:W-:Y:S02]  /*8210*/  @!P3 IADD3 R0, -R3, 0x18, RZ ;  /* 0x000000180300b810 */ /* 0x000fe40007ffe1ff */
[----:B------:R-:W-:Y:S02]  /*8220*/  ISETP.GE.AND P3, PT, R9, RZ, PT ;  /* 0x000000ff0900720c */ /* 0x000fe40003f66270 */
[----:B------:R2:W3:Y:S01]  /*8230*/  I2F R26, R0 ;  /* 0x00000000001a7306 */ /* 0x0004e20000201400 */
[----:B-1----:R-:W-:Y:S01]  /*8240*/  IADD3 R7, R3, -0x20, RZ ;  /* 0xffffffe003077810 */ /* 0x002fe20007ffe0ff */
[CC--:B-----5:R-:W-:Y:S02]  /*8250*/  FFMA.FTZ R29, R28.reuse, -R68.reuse, R167 ;  /* 0x800000441c1d7223 */ /* 0x0e0fe400000100a7 */
[-C--:B------:R-:W-:Y:S01]  /*8260*/  FFMA.FTZ R50, R28, -R68.reuse, R152 ;  /* 0x800000441c327223 */ /* 0x080fe20000010098 */
[----:B------:R-:W-:Y:S01]  /*8270*/  ISETP.GE.AND P4, PT, R7, RZ, PT ;  /* 0x000000ff0700720c */ /* 0x000fe20003f86270 */
[-C--:B------:R-:W-:Y:S11]  /*8280*/  FFMA.FTZ R28, R27, -R68.reuse, R169 ;  /* 0x800000441b1c7223 */ /* 0x080ff600000100a9 */
[----:B------:R-:W-:Y:S01]  /*8290*/  @!UPT UIADD3 URZ, URZ, URZ, URZ ;  /* 0x0000003f3f3ff290 */ /* 0x000fe2000fffe03f */
[----:B------:R-:W-:Y:S04]  /*82a0*/  @!P4 IADD3 R7, -R3, 0x20, RZ ;  /* 0x000000200307c810 */ /* 0x000fe80007ffe1ff */
[----:B------:R1:W4:Y:S01]  /*82b0*/  I2F R24, R7 ;  /* 0x0000000700187306 */ /* 0x0003220000201400 */
[----:B--2---:R-:W-:Y:S02]  /*82c0*/  IMAD R0, R206, R251, 0x40 ;  /* 0x00000040ce007424 */ /* 0x004fe400078e02fb */
[CC--:B---3--:R-:W-:Y:S02]  /*82d0*/  FFMA.FTZ R27, R26.reuse, -R68.reuse, R159 ;  /* 0x800000441a1b7223 */ /* 0x0c8fe4000001009f */
[----:B------:R-:W-:Y:S01]  /*82e0*/  FFMA.FTZ R157, R26, -R68, R71 ;  /* 0x800000441a9d7223 */ /* 0x000fe20000010047 */
[----:B------:R-:W-:Y:S01]  /*82f0*/  IADD3 R0, R227, R0, RZ ;  /* 0x00000000e3007210 */ /* 0x000fe20007ffe0ff */
[CC--:B------:R-:W-:Y:S02]  /*8300*/  FFMA.FTZ R26, R25.reuse, -R68.reuse, R158 ;  /* 0x80000044191a7223 */ /* 0x0c0fe4000001009e */
[-C--:B------:R-:W-:Y:S01]  /*8310*/  FFMA.FTZ R158, R25, -R68.reuse, R70 ;  /* 0x80000044199e7223 */ /* 0x080fe20000010046 */
[C---:B------:R-:W-:Y:S02]  /*8320*/  @!P2 IADD3 R6, -R0.reuse, -0x7, RZ ;  /* 0xfffffff90006a810 */ /* 0x040fe40007ffe1ff */
[----:B------:R-:W-:Y:S02]  /*8330*/  @!P3 IADD3 R9, -R0, -0x8, RZ ;  /* 0xfffffff80009b810 */ /* 0x000fe40007ffe1ff */
[----:B------:R2:W3:Y:S01]  /*8340*/  I2F R37, R6 ;  /* 0x0000000600257306 */ /* 0x0004e20000201400 */
[----:B------:R-:W-:Y:S02]  /*8350*/  ISETP.GE.AND P3, PT, R8, RZ, PT ;  /* 0x000000ff0800720c */ /* 0x000fe40003f66270 */
[C---:B------:R-:W-:Y:S02]  /*8360*/  @!P6 IADD3 R5, -R0.reuse, 0x38, RZ ;  /* 0x000000380005e810 */ /* 0x040fe40007ffe1ff */
[----:B------:R-:W-:Y:S02]  /*8370*/  @!P5 IADD3 R4, -R0, 0x39, RZ ;  /* 0x000000390004d810 */ /* 0x000fe40007ffe1ff */
[C---:B-1----:R-:W-:Y:S03]  /*8380*/  IADD3 R7, R3.reuse, -0x28, RZ ;  /* 0xffffffd803077810 */ /* 0x042fe60007ffe0ff */
[----:B------:R-:W1:Y:S01]  /*8390*/  I2F R38, R9 ;  /* 0x0000000900267306 */ /* 0x000e620000201400 */
[CC--:B----4-:R-:W-:Y:S02]  /*83a0*/  FFMA.FTZ R159, R24.reuse, -R68.reuse, R46 ;  /* 0x80000044189f7223 */ /* 0x0d0fe4000001002e */
[----:B------:R-:W-:Y:S01]  /*83b0*/  FFMA.FTZ R45, R24, -R68, R74 ;  /* 0x80000044182d7223 */ /* 0x000fe2000001004a */
[----:B------:R-:W-:Y:S02]  /*83c0*/  @!P3 IADD3 R8, -R3, 0x21, RZ ;  /* 0x000000210308b810 */ /* 0x000fe40007ffe1ff */
[----:B------:R-:W-:Y:S04]  /*83d0*/  ISETP.GE.AND P3, PT, R7, RZ, PT ;  /* 0x000000ff0700720c */ /* 0x000fe80003f66270 */
[----:B------:R4:W5:Y:S01]  /*83e0*/  I2F R23, R8 ;  /* 0x0000000800177306 */ /* 0x0009620000201400 */
[----:B--2---:R-:W-:Y:S01]  /*83f0*/  IABS R6, R0 ;  /* 0x0000000000067213 */ /* 0x004fe20000000000 */
[----:B---3--:R-:W-:Y:S03]  /*8400*/  FFMA.FTZ R37, R37, -R68, R209 ;  /* 0x8000004425257223 */ /* 0x008fe600000100d1 */
[----:B------:R-:W-:Y:S02]  /*8410*/  MOV R22, R6 ;  /* 0x0000000600167202 */ /* 0x000fe40000000f00 */
[C---:B------:R-:W-:Y:S02]  /*8420*/  IADD3 R6, R3.reuse, -0x38, RZ ;  /* 0xffffffc803067810 */ /* 0x040fe40007ffe0ff */
[C---:B------:R-:W-:Y:S02]  /*8430*/  @!P3 IADD3 R7, -R3.reuse, 0x28, RZ ;  /* 0x000000280307b810 */ /* 0x040fe40007ffe1ff */
[----:B------:R-:W2:Y:S01]  /*8440*/  I2F R22, R22 ;  /* 0x0000001600167306 */ /* 0x000ea20000201400 */
[----:B------:R-:W-:Y:S01]  /*8450*/  ISETP.GE.AND P2, PT, R6, RZ, PT ;  /* 0x000000ff0600720c */ /* 0x000fe20003f46270 */
[-C--:B-1----:R-:W-:Y:S01]  /*8460*/  FFMA.FTZ R38, R38, -R68.reuse, R208 ;  /* 0x8000004426267223 */ /* 0x082fe200000100d0 */
[C---:B------:R-:W-:Y:S07]  /*8470*/  IADD3 R9, R3.reuse, -0x29, RZ ;  /* 0xffffffd703097810 */ /* 0x040fee0007ffe0ff */
[----:B------:R1:W3:Y:S01]  /*8480*/  I2F R21, R7 ;  /* 0x0000000700157306 */ /* 0x0002e20000201400 */
[----:B----4-:R-:W-:Y:S01]  /*8490*/  IADD3 R8, R3, 0x3f, RZ ;  /* 0x0000003f03087810 */ /* 0x010fe20007ffe0ff */
[-C--:B-----5:R-:W-:Y:S02]  /*84a0*/  FFMA.FTZ R172, R23, -R68.reuse, R49 ;  /* 0x8000004417ac7223 */ /* 0x0a0fe40000010031 */
[----:B------:R-:W-:Y:S01]  /*84b0*/  @!P2 IADD3 R6, -R3, 0x38, RZ ;  /* 0x000000380306a810 */ /* 0x000fe20007ffe1ff */
[-C--:B------:R-:W-:Y:S01]  /*84c0*/  FFMA.FTZ R46, R23, -R68.reuse, R164 ;  /* 0x80000044172e7223 */ /* 0x080fe200000100a4 */
[----:B------:R-:W-:Y:S02]  /*84d0*/  ISETP.GE.AND P3, PT, R8, RZ, PT ;  /* 0x000000ff0800720c */ /* 0x000fe40003f66270 */
[----:B------:R-:W-:Y:S02]  /*84e0*/  ISETP.GE.AND P2, PT, R9, RZ, PT ;  /* 0x000000ff0900720c */ /* 0x000fe40003f46270 */
[----:B------:R4:W5:Y:S01]  /*84f0*/  I2F R36, R6 ;  /* 0x0000000600247306 */ /* 0x0009620000201400 */
[CC--:B--2---:R-:W-:Y:S02]  /*8500*/  FFMA.FTZ R23, R22.reuse, -R68.reuse, R211 ;  /* 0x8000004416177223 */ /* 0x0c4fe400000100d3 */
[-C--:B------:R-:W-:Y:S06]  /*8510*/  FFMA.FTZ R25, R22, -R68.reuse, R185 ;  /* 0x8000004416197223 */ /* 0x080fec00000100b9 */
[----:B------:R-:W-:Y:S02]  /*8520*/  @!P3 IADD3 R8, -R0, 0x1, RZ ;  /* 0x000000010008b810 */ /* 0x000fe40007ffe1ff */
[C---:B------:R-:W-:Y:S02]  /*8530*/  @!P2 IADD3 R9, -R3.reuse, 0x29, RZ ;  /* 0x000000290309a810 */ /* 0x040fe40007ffe1ff */
[----:B------:R2:W2:Y:S01]  /*8540*/  I2F R20, R8 ;  /* 0x0000000800147306 */ /* 0x0004a20000201400 */
[----:B-1----:R-:W-:Y:S01]  /*8550*/  IADD3 R7, R3, 0x38, RZ ;  /* 0x0000003803077810 */ /* 0x002fe20007ffe0ff */
[CC--:B---3--:R-:W-:Y:S02]  /*8560*/  FFMA.FTZ R224, R21.reuse, -R68.reuse, R54 ;  /* 0x8000004415e07223 */ /* 0x0c8fe40000010036 */
[-C--:B------:R-:W-:Y:S01]  /*8570*/  FFMA.FTZ R147, R21, -R68.reuse, R69 ;  /* 0x8000004415937223 */ /* 0x080fe20000010045 */
[----:B------:R-:W-:Y:S05]  /*8580*/  ISETP.GE.AND P2, PT, R7, RZ, PT ;  /* 0x000000ff0700720c */ /* 0x000fea0003f46270 */
[----:B------:R1:W3:Y:S01]  /*8590*/  I2F R19, R9 ;  /* 0x0000000900137306 */ /* 0x0002e20000201400 */
[C---:B----4-:R-:W-:Y:S01]  /*85a0*/  IADD3 R6, R3.reuse, -0x39, RZ ;  /* 0xffffffc703067810 */ /* 0x050fe20007ffe0ff */
[-C--:B-----5:R-:W-:Y:S03]  /*85b0*/  FFMA.FTZ R213, R36, -R68.reuse, R64 ;  /* 0x8000004424d57223 */ /* 0x0a0fe60000010040 */
[----:B------:R-:W-:Y:S03]  /*85c0*/  ISETP.GE.AND P3, PT, R6, RZ, PT ;  /* 0x000000ff0600720c */ /* 0x000fe60003f66270 */
[----:B------:R-:W-:Y:S04]  /*85d0*/  @!P2 IADD3 R7, -R0, 0x8, RZ ;  /* 0x000000080007a810 */ /* 0x000fe80007ffe1ff */
[----:B------:R4:W5:Y:S01]  /*85e0*/  I2F R18, R7 ;  /* 0x0000000700127306 */ /* 0x0009620000201400 */
[C---:B--2---:R-:W-:Y:S01]  /*85f0*/  IADD3 R8, R3.reuse, -0x31, RZ ;  /* 0xffffffcf03087810 */ /* 0x044fe20007ffe0ff */
[CC--:B------:R-:W-:Y:S02]  /*8600*/  FFMA.FTZ R21, R20.reuse, -R68.reuse, R210 ;  /* 0x8000004414157223 */ /* 0x0c0fe400000100d2 */
[-C--:B------:R-:W-:Y:S02]  /*8610*/  FFMA.FTZ R24, R20, -R68.reuse, R189 ;  /* 0x8000004414187223 */ /* 0x080fe400000100bd */
[C---:B------:R-:W-:Y:S04]  /*8620*/  @!P3 IADD3 R6, -R3.reuse, 0x39, RZ ;  /* 0x000000390306b810 */ /* 0x040fe80007ffe1ff */
[----:B------:R2:W2:Y:S01]  /*8630*/  I2F R35, R6 ;  /* 0x0000000600237306 */ /* 0x0004a20000201400 */
[----:B-1----:R-:W-:Y:S01]  /*8640*/  IADD3 R9, R3, -0x30, RZ ;  /* 0xffffffd003097810 */ /* 0x002fe20007ffe0ff */
[CC--:B---3--:R-:W-:Y:S02]  /*8650*/  FFMA.FTZ R223, R19.reuse, -R68.reuse, R55 ;  /* 0x8000004413df7223 */ /* 0x0c8fe40000010037 */
[-C--:B------:R-:W-:Y:S01]  /*8660*/  FFMA.FTZ R149, R19, -R68.reuse, R149 ;  /* 0x8000004413957223 */ /* 0x080fe20000010095 */
[----:B------:R-:W-:Y:S02]  /*8670*/  ISETP.GE.AND P3, PT, R9, RZ, PT ;  /* 0x000000ff0900720c */ /* 0x000fe40003f66270 */
[C---:B----4-:R-:W-:Y:S01]  /*8680*/  IADD3 R7, R3.reuse, 0x30, RZ ;  /* 0x0000003003077810 */ /* 0x050fe20007ffe0ff */
[CC--:B-----5:R-:W-:Y:S02]  /*8690*/  FFMA.FTZ R19, R18.reuse, -R68.reuse, R190 ;  /* 0x8000004412137223 */ /* 0x0e0fe400000100be */
[-C--:B------:R-:W-:Y:S08]  /*86a0*/  FFMA.FTZ R57, R18, -R68.reuse, R176 ;  /* 0x8000004412397223 */ /* 0x080ff000000100b0 */
[C---:B------:R-:W-:Y:S02]  /*86b0*/  @!P3 IADD3 R9, -R3.reuse, 0x30, RZ ;  /* 0x000000300309b810 */ /* 0x040fe40007ffe1ff */
[----:B------:R-:W-:Y:S02]  /*86c0*/  ISETP.GE.AND P3, PT, R8, RZ, PT ;  /* 0x000000ff0800720c */ /* 0x000fe40003f66270 */
[----:B------:R-:W1:Y:S01]  /*86d0*/  I2F R17, R9 ;  /* 0x0000000900117306 */ /* 0x000e620000201400 */
[----:B--2---:R-:W-:Y:S01]  /*86e0*/  IADD3 R6, R3, 0x37, RZ ;  /* 0x0000003703067810 */ /* 0x004fe20007ffe0ff */
[-C--:B------:R-:W-:Y:S03]  /*86f0*/  FFMA.FTZ R209, R35, -R68.reuse, R65 ;  /* 0x8000004423d17223 */ /* 0x080fe60000010041 */
[----:B------:R-:W-:Y:S06]  /*8700*/  ISETP.GE.AND P2, PT, R6, RZ, PT ;  /* 0x000000ff0600720c */ /* 0x000fec0003f46270 */
[----:B------:R-:W-:Y:S02]  /*8710*/  @!P3 IADD3 R8, -R3, 0x31, RZ ;  /* 0x000000310308b810 */ /* 0x000fe40007ffe1ff */
[----:B------:R-:W-:Y:S02]  /*8720*/  ISETP.GE.AND P3, PT, R12, RZ, PT ;  /* 0x000000ff0c00720c */ /* 0x000fe40003f66270 */
[----:B------:R-:W2:Y:S03]  /*8730*/  I2F R15, R8 ;  /* 0x00000008000f7306 */ /* 0x000ea60000201400 */
[C---:B------:R-:W-:Y:S02]  /*8740*/  @!P2 IADD3 R6, -R0.reuse, 0x9, RZ ;  /* 0x000000090006a810 */ /* 0x040fe40007ffe1ff */
[----:B------:R-:W-:Y:S01]  /*8750*/  ISETP.GE.AND P2, PT, R7, RZ, PT ;  /* 0x000000ff0700720c */ /* 0x000fe20003f46270 */
[-C--:B-1----:R-:W-:Y:S04]  /*8760*/  FFMA.FTZ R151, R17, -R68.reuse, R151 ;  /* 0x8000004411977223 */ /* 0x082fe80000010097 */
[----:B------:R1:W3:Y:S01]  /*8770*/  I2F R16, R6 ;  /* 0x0000000600107306 */ /* 0x0002e20000201400 */
[----:B------:R-:W-:Y:S01]  /*8780*/  IADD3 R9, R3, 0x1f, RZ ;  /* 0x0000001f03097810 */ /* 0x000fe20007ffe0ff */
[-C--:B------:R-:W-:Y:S01]  /*8790*/  FFMA.FTZ R226, R17, -R68.reuse, R66 ;  /* 0x8000004411e27223 */ /* 0x080fe20000010042 */
[C---:B------:R-:W-:Y:S02]  /*87a0*/  @!P3 IADD3 R12, -R0.reuse, 0x18, RZ ;  /* 0x00000018000cb810 */ /* 0x040fe40007ffe1ff */
[----:B------:R-:W-:Y:S03]  /*87b0*/  ISETP.GE.AND P3, PT, R9, RZ, PT ;  /* 0x000000ff0900720c */ /* 0x000fe60003f66270 */
[C---:B------:R-:W-:Y:S02]  /*87c0*/  @!P2 IADD3 R7, -R0.reuse, 0x10, RZ ;  /* 0x000000100007a810 */ /* 0x040fe40007ffe1ff */
[----:B------:R-:W4:Y:S01]  /*87d0*/  I2F R32, R12 ;  /* 0x0000000c00207306 */ /* 0x000f220000201400 */
[----:B------:R-:W-:Y:S01]  /*87e0*/  ISETP.GE.AND P2, PT, R11, RZ, PT ;  /* 0x000000ff0b00720c */ /* 0x000fe20003f46270 */
[-C--:B--2---:R-:W-:Y:S01]  /*87f0*/  FFMA.FTZ R152, R15, -R68.reuse, R53 ;  /* 0x800000440f987223 */ /* 0x084fe20000010035 */
[----:B------:R-:W-:Y:S01]  /*8800*/  IADD3 R8, R3, 0x18, RZ ;  /* 0x0000001803087810 */ /* 0x000fe20007ffe0ff */
[-C--:B------:R-:W-:Y:S04]  /*8810*/  FFMA.FTZ R225, R15, -R68.reuse, R67 ;  /* 0x800000440fe17223 */ /* 0x080fe80000010043 */
[----:B------:R-:W-:Y:S02]  /*8820*/  @!P3 IADD3 R9, -R0, 0x21, RZ ;  /* 0x000000210009b810 */ /* 0x000fe40007ffe1ff */
[----:B------:R-:W2:Y:S01]  /*8830*/  I2F R14, R7 ;  /* 0x00000007000e7306 */ /* 0x000ea20000201400 */
[C---:B-1----:R-:W-:Y:S01]  /*8840*/  IADD3 R6, R3.reuse, 0x2f, RZ ;  /* 0x0000002f03067810 */ /* 0x042fe20007ffe0ff */
[-C--:B---3--:R-:W-:Y:S02]  /*8850*/  FFMA.FTZ R17, R16, -R68.reuse, R191 ;  /* 0x8000004410117223 */ /* 0x088fe400000100bf */
[----:B------:R-:W-:Y:S01]  /*8860*/  @!P2 IADD3 R11, -R0, 0x19, RZ ;  /* 0x00000019000ba810 */ /* 0x000fe20007ffe1ff */
[-C--:B------:R-:W-:Y:S01]  /*8870*/  FFMA.FTZ R59, R16, -R68.reuse, R177 ;  /* 0x80000044103b7223 */ /* 0x080fe200000100b1 */
[----:B------:R-:W-:Y:S04]  /*8880*/  ISETP.GE.AND P4, PT, R6, RZ, PT ;  /* 0x000000ff0600720c */ /* 0x000fe80003f86270 */
[----:B------:R-:W1:Y:S01]  /*8890*/  I2F R12, R9 ;  /* 0x00000009000c7306 */ /* 0x000e620000201400 */
[----:B------:R-:W-:Y:S01]  /*88a0*/  ISETP.GE.AND P2, PT, R8, RZ, PT ;  /* 0x000000ff0800720c */ /* 0x000fe20003f46270 */
[CC--:B----4-:R-:W-:Y:S02]  /*88b0*/  FFMA.FTZ R58, R32.reuse, -R68.reuse, R182 ;  /* 0x80000044203a7223 */ /* 0x0d0fe400000100b6 */
[-C--:B------:R-:W-:Y:S06]  /*88c0*/  FFMA.FTZ R148, R32, -R68.reuse, R148 ;  /* 0x8000004420947223 */ /* 0x080fec0000010094 */
[----:B------:R-:W3:Y:S01]  /*88d0*/  I2F R34, R11 ;  /* 0x0000000b00227306 */ /* 0x000ee20000201400 */
[----:B------:R-:W-:Y:S02]  /*88e0*/  @!P4 IADD3 R6, -R0, 0x11, RZ ;  /* 0x000000110006c810 */ /* 0x000fe40007ffe1ff */
[----:B------:R-:W-:Y:S01]  /*88f0*/  ISETP.GE.AND P4, PT, R10, RZ, PT ;  /* 0x000000ff0a00720c */ /* 0x000fe20003f86270 */
[-C--:B--2---:R-:W-:Y:S01]  /*8900*/  FFMA.FTZ R49, R14, -R68.reuse, R184 ;  /* 0x800000440e317223 */ /* 0x084fe200000100b8 */
[----:B------:R-:W-:Y:S01]  /*8910*/  @!P2 IADD3 R8, -R0, 0x28, RZ ;  /* 0x000000280008a810 */ /* 0x000fe20007ffe1ff */
[-C--:B------:R-:W-:Y:S01]  /*8920*/  FFMA.FTZ R62, R14, -R68.reuse, R174 ;  /* 0x800000440e3e7223 */ /* 0x080fe200000100ae */
[----:B------:R-:W-:Y:S03]  /*8930*/  IADD3 R7, R3, 0x17, RZ ;  /* 0x0000001703077810 */ /* 0x000fe60007ffe0ff */
[----:B------:R2:W4:Y:S01]  /*8940*/  I2F R13, R6 ;  /* 0x00000006000d7306 */ /* 0x0005220000201400 */
[-C--:B-1----:R-:W-:Y:S05]  /*8950*/  FFMA.FTZ R155, R12, -R68.reuse, R155 ;  /* 0x800000440c9b7223 */ /* 0x082fea000001009b */
[----:B------:R-:W-:Y:S01]  /*8960*/  @!P4 IADD3 R10, -R0, 0x20, RZ ;  /* 0x00000020000ac810 */ /* 0x000fe20007ffe1ff */
[-C--:B------:R-:W-:Y:S01]  /*8970*/  FFMA.FTZ R156, R12, -R68.reuse, R156 ;  /* 0x800000440c9c7223 */ /* 0x080fe2000001009c */
[----:B------:R-:W-:Y:S02]  /*8980*/  ISETP.GE.AND P4, PT, R7, RZ, PT ;  /* 0x000000ff0700720c */ /* 0x000fe40003f86270 */
[----:B------:R-:W1:Y:S01]  /*8990*/  I2F R33, R10 ;  /* 0x0000000a00217306 */ /* 0x000e620000201400 */
[CC--:B---3--:R-:W-:Y:S02]  /*89a0*/  FFMA.FTZ R60, R34.reuse, -R68.reuse, R181 ;  /* 0x80000044223c7223 */ /* 0x0c8fe400000100b5 */
[-C--:B------:R-:W-:Y:S07]  /*89b0*/  FFMA.FTZ R150, R34, -R68.reuse, R150 ;  /* 0x8000004422967223 */ /* 0x080fee0000010096 */
[----:B------:R-:W3:Y:S01]  /*89c0*/  I2F R14, R5 ;  /* 0x00000005000e7306 */ /* 0x000ee20000201400 */
[----:B------:R-:W-:Y:S02]  /*89d0*/  @!P4 IADD3 R7, -R0, 0x29, RZ ;  /* 0x000000290007c810 */ /* 0x000fe40007ffe1ff */
[----:B--2---:R-:W-:Y:S01]  /*89e0*/  IADD3 R6, R3, 0x10, RZ ;  /* 0x0000001003067810 */ /* 0x004fe20007ffe0ff */
[-C--:B----4-:R-:W-:Y:S01]  /*89f0*/  FFMA.FTZ R56, R13, -R68.reuse, R183 ;  /* 0x800000440d387223 */ /* 0x090fe200000100b7 */
[----:B------:R-:W-:Y:S01]  /*8a00*/  IADD3 R3, R3, 0xf, RZ ;  /* 0x0000000f03037810 */ /* 0x000fe20007ffe0ff */
[-C--:B------:R-:W-:Y:S01]  /*8a10*/  FFMA.FTZ R146, R13, -R68.reuse, R175 ;  /* 0x800000440d927223 */ /* 0x080fe200000100af */
[----:B------:R-:W-:Y:S03]  /*8a20*/  ISETP.GE.AND P3, PT, R6, RZ, PT ;  /* 0x000000ff0600720c */ /* 0x000fe60003f66270 */
[----:B------:R-:W2:Y:S01]  /*8a30*/  I2F R10, R7 ;  /* 0x00000007000a7306 */ /* 0x000ea20000201400 */
[----:B------:R-:W-:Y:S01]  /*8a40*/  ISETP.GE.AND P2, PT, R3, RZ, PT ;  /* 0x000000ff0300720c */ /* 0x000fe20003f46270 */
[CC--:B-1----:R-:W-:Y:S02]  /*8a50*/  FFMA.FTZ R154, R33.reuse, -R68.reuse, R154 ;  /* 0x80000044219a7223 */ /* 0x0c2fe4000001009a */
[-C--:B------:R-:W-:Y:S06]  /*8a60*/  FFMA.FTZ R153, R33, -R68.reuse, R153 ;  /* 0x8000004421997223 */ /* 0x080fec0000010099 */
[----:B------:R-:W1:Y:S01]  /*8a70*/  I2F R13, R4 ;  /* 0x00000004000d7306 */ /* 0x000e620000201400 */
[C---:B------:R-:W-:Y:S03]  /*8a80*/  @!P3 IADD3 R6, -R0.reuse, 0x30, RZ ;  /* 0x000000300006b810 */ /* 0x040fe60007ffe1ff */
[----:B------:R-:W-:Y:S01]  /*8a90*/  @!P2 IADD3 R3, -R0, 0x31, RZ ;  /* 0x000000310003a810 */ /* 0x000fe20007ffe1ff */
[----:B---3--:R-:W-:Y:S01]  /*8aa0*/  FFMA.FTZ R214, R14, -R68, R145 ;  /* 0x800000440ed67223 */ /* 0x008fe20000010091 */
[----:B------:R-:W-:Y:S04]  /*8ab0*/  FMNMX.FTZ R0, R39, R72, !PT ;  /* 0x0000004827007209 */ /* 0x000fe80007810000 */
[----:B------:R3:W4:Y:S01]  /*8ac0*/  I2F R9, R6 ;  /* 0x0000000600097306 */ /* 0x0007220000201400 */
[----:B------:R-:W-:Y:S01]  /*8ad0*/  FMNMX.FTZ R0, R40, R0, !PT ;  /* 0x0000000028007209 */ /* 0x000fe20007810000 */
[C---:B--2---:R-:W-:Y:S03]  /*8ae0*/  FFMA.FTZ R173, R10.reuse, -R68, R173 ;  /* 0x800000440aad7223 */ /* 0x044fe600000100ad */
[----:B------:R-:W-:Y:S01]  /*8af0*/  FMNMX.FTZ R7, R31, R0, !PT ;  /* 0x000000001f077209 */ /* 0x000fe20007810000 */
[-C--:B------:R-:W-:Y:S03]  /*8b00*/  FFMA.FTZ R179, R10, -R68.reuse, R179 ;  /* 0x800000440ab37223 */ /* 0x080fe600000100b3 */
[----:B------:R-:W-:Y:S01]  /*8b10*/  FMNMX.FTZ R7, R30, R7, !PT ;  /* 0x000000071e077209 */ /* 0x000fe20007810000 */
[----:B------:R2:W5:Y:S03]  /*8b20*/  I2F R0, R3 ;  /* 0x0000000300007306 */ /* 0x0005660000201400 */
[----:B------:R-:W-:Y:S01]  /*8b30*/  FMNMX.FTZ R7, R29, R7, !PT ;  /* 0x000000071d077209 */ /* 0x000fe20007810000 */
[-C--:B-1----:R-:W-:Y:S03]  /*8b40*/  FFMA.FTZ R215, R13, -R68.reuse, R61 ;  /* 0x800000440dd77223 */ /* 0x082fe6000001003d */
[----:B------:R-:W-:Y:S03]  /*8b50*/  FMNMX.FTZ R7, R28, R7, !PT ;  /* 0x000000071c077209 */ /* 0x000fe60007810000 */
[----:B------:R-:W1:Y:S01]  /*8b60*/  I2F R11, R8 ;  /* 0x00000008000b7306 */ /* 0x000e620000201400 */
[----:B------:R-:W-:Y:S02]  /*8b70*/  FMNMX.FTZ R7, R27, R7, !PT ;  /* 0x000000071b077209 */ /* 0x000fe40007810000 */
[----:B---3--:R-:W-:Y:S01]  /*8b80*/  FMNMX.FTZ R6, R41, R73, !PT ;  /* 0x0000004929067209 */ /* 0x008fe20007810000 */
[CC--:B----4-:R-:W-:Y:S01]  /*8b90*/  FFMA.FTZ R216, R9.reuse, -R68.reuse, R52 ;  /* 0x8000004409d87223 */ /* 0x0d0fe20000010034 */
[----:B------:R-:W-:Y:S01]  /*8ba0*/  FMNMX.FTZ R7, R26, R7, !PT ;  /* 0x000000071a077209 */ /* 0x000fe20007810000 */
[----:B------:R-:W-:Y:S01]  /*8bb0*/  FFMA.FTZ R77, R9, -R68, R77 ;  /* 0x80000044094d7223 */ /* 0x000fe2000001004d */
[----:B------:R-:W-:Y:S01]  /*8bc0*/  LDSM.16.MT88.4 R52, [R192+0x6000] ;  /* 0x00600000c034783b */ /* 0x000fe20000004200 */
[----:B--2---:R-:W-:Y:S01]  /*8bd0*/  FMNMX.FTZ R3, R42, R6, !PT ;  /* 0x000000062a037209 */ /* 0x004fe20007810000 */
[CC--:B-----5:R-:W-:Y:S02]  /*8be0*/  FFMA.FTZ R208, R0.reuse, -R68.reuse, R144 ;  /* 0x8000004400d07223 */ /* 0x0e0fe40000010090 */
[----:B------:R-:W-:Y:S01]  /*8bf0*/  FFMA.FTZ R2, R0, -R68, R2 ;  /* 0x8000004400027223 */ /* 0x000fe20000010002 */
[----:B------:R-:W-:Y:S02]  /*8c00*/  FMNMX.FTZ R6, R44, R3, !PT ;  /* 0x000000032c067209 */ /* 0x000fe40007810000 */
[----:B------:R-:W-:Y:S02]  /*8c10*/  FMNMX.FTZ R3, R23, R75, !PT ;  /* 0x0000004b17037209 */ /* 0x000fe40007810000 */
[----:B------:R-:W-:Y:S02]  /*8c20*/  FMNMX.FTZ R6, R43, R6, !PT ;  /* 0x000000062b067209 */ /* 0x000fe40007810000 */
[----:B------:R-:W-:Y:S01]  /*8c30*/  FMNMX.FTZ R3, R21, R3, !PT ;  /* 0x0000000315037209 */ /* 0x000fe20007810000 */
[----:B-1----:R-:W-:Y:S01]  /*8c40*/  FFMA.FTZ R171, R11, -R68, R171 ;  /* 0x800000440bab7223 */ /* 0x002fe200000100ab */
[----:B------:R-:W-:Y:S01]  /*8c50*/  FMNMX.FTZ R6, R47, R6, !PT ;  /* 0x000000062f067209 */ /* 0x000fe20007810000 */
[----:B------:R-:W-:Y:S01]  /*8c60*/  FFMA.FTZ R178, R11, -R68, R178 ;  /* 0x800000440bb27223 */ /* 0x000fe200000100b2 */
        /* <DEDUP_REMOVED lines=27> */
[----:B------:R-:W1:Y:S01]  /*8e20*/  SHFL.BFLY PT, R71, R4, 0x2, 0x1f ;  /* 0x0c401f0004477f89 */ /* 0x000e6200000e0000 */
[----:B------:R-:W-:Y:S04]  /*8e30*/  FMNMX.FTZ R5, R172, R5, !PT ;  /* 0x00000005ac057209 */ /* 0x000fe80007810000 */
        /* <DEDUP_REMOVED lines=13> */
[----:B------:R-:W-:Y:S02]  /*8f10*/  FMNMX.FTZ R6, R146, R5, !PT ;  /* 0x0000000592067209 */ /* 0x000fe40007810000 */
[----:B------:R-:W-:Y:S02]  /*8f20*/  FMNMX.FTZ R5, R215, R7, !PT ;  /* 0x00000007d7057209 */ /* 0x000fe40007810000 */
[----:B------:R-:W1:Y:S01]  /*8f30*/  SHFL.BFLY PT, R7, R71, 0x1, 0x1f ;  /* 0x0c201f0047077f89 */ /* 0x000e6200000e0000 */
[----:B------:R-:W-:Y:S04]  /*8f40*/  FMNMX.FTZ R6, R148, R6, !PT ;  /* 0x0000000694067209 */ /* 0x000fe80007810000 */
[----:B------:R-:W-:Y:S03]  /*8f50*/  FMNMX.FTZ R6, R150, R6, !PT ;  /* 0x0000000696067209 */ /* 0x000fe60007810000 */
[----:B------:R-:W3:Y:S01]  /*8f60*/  SHFL.BFLY PT, R8, R5, 0x2, 0x1f ;  /* 0x0c401f0005087f89 */ /* 0x000ee200000e0000 */
[----:B------:R-:W-:Y:S04]  /*8f70*/  FMNMX.FTZ R4, R153, R6, !PT ;  /* 0x0000000699047209 */ /* 0x000fe80007810000 */
[----:B------:R-:W-:Y:S02]  /*8f80*/  FMNMX.FTZ R4, R155, R4, !PT ;  /* 0x000000049b047209 */ /* 0x000fe40007810000 */
[----:B--2---:R-:W-:Y:S02]  /*8f90*/  FMNMX.FTZ R70, R3, R70, !PT ;  /* 0x0000004603467209 */ /* 0x004fe40007810000 */
[----:B------:R-:W-:Y:S03]  /*8fa0*/  FMNMX.FTZ R3, R178, R4, !PT ;  /* 0x00000004b2037209 */ /* 0x000fe60007810000 */
[----:B------:R-:W2:Y:S01]  /*8fb0*/  SHFL.BFLY PT, R6, R70, 0x1, 0x1f ;  /* 0x0c201f0046067f89 */ /* 0x000ea200000e0000 */
[----:B------:R-:W-:Y:S02]  /*8fc0*/  FMNMX.FTZ R3, R179, R3, !PT ;  /* 0x00000003b3037209 */ /* 0x000fe40007810000 */
[----:B-1----:R-:W-:Y:S02]  /*8fd0*/  FMNMX.FTZ R71, R71, R7, !PT ;  /* 0x0000000747477209 */ /* 0x002fe40007810000 */
[----:B------:R-:W-:Y:S02]  /*8fe0*/  FMNMX.FTZ R0, R77, R3, !PT ;  /* 0x000000034d007209 */ /* 0x000fe40007810000 */
[C---:B------:R-:W-:Y:S02]  /*8ff0*/  FSETP.NEU.FTZ.AND P2, PT, R71.reuse, -INF , PT ;  /* 0xff8000004700780b */ /* 0x040fe40003f5d000 */
[----:B------:R-:W-:Y:S01]  /*9000*/  FMNMX.FTZ R3, R2, R0, !PT ;  /* 0x0000000002037209 */ /* 0x000fe20007810000 */
[----:B------:R-:W-:Y:S01]  /*9010*/  FADD.FTZ R0, -R71, R72 ;  /* 0x0000004847007221 */ /* 0x000fe20000010100 */
[----:B---3--:R-:W-:Y:S03]  /*9020*/  FMNMX.FTZ R5, R5, R8, !PT ;  /* 0x0000000805057209 */ /* 0x008fe60007810000 */
[----:B------:R-:W-:Y:S01]  /*9030*/  FMUL.FTZ R0, R0, c[0x0][0x23c] ;  /* 0x00008f0000007a20 */ /* 0x000fe20000410000 */
[----:B------:R-:W-:Y:S03]  /*9040*/  SHFL.BFLY PT, R4, R3, 0x2, 0x1f ;  /* 0x0c401f0003047f89 */ /* 0x000fe600000e0000 */
[----:B------:R1:W3:Y:S05]  /*9050*/  MUFU.EX2 R74, R0 ;  /* 0x00000000004a7308 */ /* 0x0002ea0000000800 */
[----:B------:R-:W4:Y:S01]  /*9060*/  SHFL.BFLY PT, R69, R5, 0x1, 0x1f ;  /* 0x0c201f0005457f89 */ /* 0x000f2200000e0000 */
[----:B--2---:R-:W-:Y:S05]  /*9070*/  FMNMX.FTZ R70, R70, R6, !PT ;  /* 0x0000000646467209 */ /* 0x004fea0007810000 */
[----:B-1----:R-:W-:Y:S02]  /*9080*/  FADD.FTZ R0, -R70, R73 ;  /* 0x0000004946007221 */ /* 0x002fe40000010100 */
[C---:B---3--:R-:W-:Y:S02]  /*9090*/  FMUL.FTZ R16, R74.reuse, R92 ;  /* 0x0000005c4a107220 */ /* 0x048fe40000410000 */
[----:B------:R-:W-:Y:S01]  /*90a0*/  FMUL.FTZ R32, R74, R108 ;  /* 0x0000006c4a207220 */ /* 0x000fe20000410000 */
[----:B----4-:R-:W-:Y:S01]  /*90b0*/  FMNMX.FTZ R69, R5, R69, !PT ;  /* 0x0000004505457209 */ /* 0x010fe20007810000 */
[----:B------:R-:W-:Y:S01]  /*90c0*/  FMUL.FTZ R5, R0, c[0x0][0x23c] ;  /* 0x00008f0000057a20 */ /* 0x000fe20000410000 */
[----:B------:R-:W-:Y:S03]  /*90d0*/  FMNMX.FTZ R0, R3, R4, !PT ;  /* 0x0000000403007209 */ /* 0x000fe60007810000 */
[----:B------:R-:W1:Y:S01]  /*90e0*/  MUFU.EX2 R73, R5 ;  /* 0x0000000500497308 */ /* 0x000e620000000800 */
[----:B------:R-:W-:Y:S01]  /*90f0*/  FADD.FTZ R3, -R69, R75 ;  /* 0x0000004b45037221 */ /* 0x000fe20000010100 */
[----:B------:R-:W2:Y:S01]  /*9100*/  SHFL.BFLY PT, R4, R0, 0x1, 0x1f ;  /* 0x0c201f0000047f89 */ /* 0x000ea200000e0000 */
[----:B------:R-:W-:Y:S02]  /*9110*/  FMUL.FTZ R75, R71, c[0x0][0x23c] ;  /* 0x00008f00474b7a20 */ /* 0x000fe40000410000 */
[----:B------:R-:W-:Y:S02]  /*9120*/  FMUL.FTZ R3, R3, c[0x0][0x23c] ;  /* 0x00008f0003037a20 */ /* 0x000fe40000410000 */
[----:B------:R-:W-:Y:S01]  /*9130*/  FMUL.FTZ R144, R69, c[0x0][0x23c] ;  /* 0x00008f0045907a20 */ /* 0x000fe20000410000 */
[----:B------:R-:W-:Y:S02]  /*9140*/  FSEL R75, R75, RZ, P2 ;  /* 0x000000ff4b4b7208 */ /* 0x000fe40001000000 */
[----:B------:R3:W4:Y:S01]  /*9150*/  MUFU.EX2 R72, R3 ;  /* 0x0000000300487308 */ /* 0x0007220000000800 */
[----:B------:R-:W-:Y:S02]  /*9160*/  FSETP.NEU.FTZ.AND P2, PT, R70, -INF , PT ;  /* 0xff8000004600780b */ /* 0x000fe40003f5d000 */
[--C-:B------:R-:W-:Y:S02]  /*9170*/  FFMA.FTZ R6, R27, c[0x0][0x23c], -R75.reuse ;  /* 0x00008f001b067a23 */ /* 0x100fe4000001084b */
[--C-:B------:R-:W-:Y:S05]  /*9180*/  FFMA.FTZ R12, R26, c[0x0][0x23c], -R75.reuse ;  /* 0x00008f001a0c7a23 */ /* 0x100fea000001084b */
[----:B------:R5:W-:Y:S01]  /*9190*/  MUFU.EX2 R191, R6 ;  /* 0x0000000600bf7308 */ /* 0x000be20000000800 */
[C---:B-1----:R-:W-:Y:S02]  /*91a0*/  FMUL.FTZ R18, R73.reuse, R94 ;  /* 0x0000005e49127220 */ /* 0x042fe40000410000 */
[C---:B------:R-:W-:Y:S02]  /*91b0*/  FMUL.FTZ R34, R73.reuse, R110 ;  /* 0x0000006e49227220 */ /* 0x040fe40000410000 */
[----:B------:R-:W-:Y:S05]  /*91c0*/  FMUL.FTZ R35, R73, R111 ;  /* 0x0000006f49237220 */ /* 0x000fea0000410000 */
[----:B------:R1:W-:Y:S01]  /*91d0*/  MUFU.EX2 R190, R12 ;  /* 0x0000000c00be7308 */ /* 0x0003e20000000800 */
[--C-:B---3--:R-:W-:Y:S02]  /*91e0*/  FFMA.FTZ R3, R39, c[0x0][0x23c], -R75.reuse ;  /* 0x00008f0027037a23 */ /* 0x108fe4000001084b */
[C---:B----4-:R-:W-:Y:S02]  /*91f0*/  FMUL.FTZ R8, R72.reuse, R80 ;  /* 0x0000005048087220 */ /* 0x050fe40000410000 */
[C---:B------:R-:W-:Y:S05]  /*9200*/  FMUL.FTZ R9, R72.reuse, R81 ;  /* 0x0000005148097220 */ /* 0x040fea0000410000 */
[----:B------:R3:W-:Y:S01]  /*9210*/  MUFU.EX2 R217, R3 ;  /* 0x0000000300d97308 */ /* 0x0007e20000000800 */
[C---:B------:R-:W-:Y:S02]  /*9220*/  FMUL.FTZ R13, R72.reuse, R89 ;  /* 0x00000059480d7220 */ /* 0x040fe40000410000 */
[C---:B------:R-:W-:Y:S02]  /*9230*/  FMUL.FTZ R61, R72.reuse, R137 ;  /* 0x00000089483d7220 */ /* 0x040fe40000410000 */
[----:B-----5:R-:W-:Y:S02]  /*9240*/  FMUL.FTZ R6, R73, R86 ;  /* 0x0000005649067220 */ /* 0x020fe40000410000 */
[----:B-1----:R-:W-:Y:S02]  /*9250*/  FMUL.FTZ R12, R72, R88 ;  /* 0x00000058480c7220 */ /* 0x002fe40000410000 */
[--C-:B---3--:R-:W-:Y:S02]  /*9260*/  FFMA.FTZ R3, R40, c[0x0][0x23c], -R75.reuse ;  /* 0x00008f0028037a23 */ /* 0x108fe4000001084b */
[----:B------:R-:W-:Y:S02]  /*9270*/  FMUL.FTZ R40, R72, R116 ;  /* 0x0000007448287220 */ /* 0x000fe40000410000 */
[----:B------:R1:W-:Y:S02]  /*9280*/  MUFU.EX2 R218, R3 ;  /* 0x0000000300da7308 */ /* 0x0003e40000000800 */
[--C-:B-1----:R-:W-:Y:S08]  /*9290*/  FFMA.FTZ R3, R31, c[0x0][0x23c], -R75.reuse ;  /* 0x00008f001f037a23 */ /* 0x102ff0000001084b */
[----:B------:R2:W-:Y:S02]  /*92a0*/  MUFU.EX2 R221, R3 ;  /* 0x0000000300dd7308 */ /* 0x0005e40000000800 */
[----:B--2---:R-:W-:Y:S01]  /*92b0*/  FMNMX.FTZ R3, R0, R4, !PT ;  /* 0x0000000400037209 */ /* 0x004fe20007810000 */
[--C-:B------:R-:W-:Y:S02]  /*92c0*/  FFMA.FTZ R4, R29, c[0x0][0x23c], -R75.reuse ;  /* 0x00008f001d047a23 */ /* 0x100fe4000001084b */
[----:B------:R-:W-:Y:S05]  /*92d0*/  FMUL.FTZ R29, R72, R105 ;  /* 0x00000069481d7220 */ /* 0x000fea0000410000 */
[----:B------:R1:W-:Y:S01]  /*92e0*/  MUFU.EX2 R219, R4 ;  /* 0x0000000400db7308 */ /* 0x0003e20000000800 */
[--C-:B------:R-:W-:Y:S02]  /*92f0*/  FFMA.FTZ R0, R30, c[0x0][0x23c], -R75.reuse ;  /* 0x00008f001e007a23 */ /* 0x100fe4000001084b */
[C---:B------:R-:W-:Y:S07]  /*9300*/  FMUL.FTZ R145, R3.reuse, c[0x0][0x23c] ;  /* 0x00008f0003917a20 */ /* 0x040fee0000410000 */
[----:B------:R2:W3:Y:S01]  /*9310*/  MUFU.EX2 R220, R0 ;  /* 0x0000000000dc7308 */ /* 0x0004e20000000800 */
[--C-:B-1----:R-:W-:Y:S09]  /*9320*/  FFMA.FTZ R4, R28, c[0x0][0x23c], -R75.reuse ;  /* 0x00008f001c047a23 */ /* 0x102ff2000001084b */
[----:B------:R1:W-:Y:S01]  /*9330*/  MUFU.EX2 R222, R4 ;  /* 0x0000000400de7308 */ /* 0x0003e20000000800 */
[----:B--2---:R-:W-:Y:S01]  /*9340*/  FADD.FTZ R0, -R3, R76 ;  /* 0x0000004c03007221 */ /* 0x004fe20000010100 */
[----:B---3--:R-:W-:Y:S01]  /*9350*/  F2FP.BF16.PACK_AB R86, R220, R221 ;  /* 0x000000dddc56723e */ /* 0x008fe200000010ff */
[----:B------:R-:W-:Y:S02]  /*9360*/  FMUL.FTZ R76, R70, c[0x0][0x23c] ;  /* 0x00008f00464c7a20 */ /* 0x000fe40000410000 */
[----:B------:R-:W-:Y:S03]  /*9370*/  FMUL.FTZ R0, R0, c[0x0][0x23c] ;  /* 0x00008f0000007a20 */ /* 0x000fe60000410000 */
[----:B------:R-:W-:Y:S02]  /*9380*/  FSEL R76, R76, RZ, P2 ;  /* 0x000000ff4c4c7208 */ /* 0x000fe40001000000 */
[----:B------:R-:W-:Y:S01]  /*9390*/  FSETP.NEU.FTZ.AND P2, PT, R69, -INF , PT ;  /* 0xff8000004500780b */ /* 0x000fe20003f5d000 */
[----:B------:R-:W2:Y:S02]  /*93a0*/  MUFU.EX2 R0, R0 ;  /* 0x0000000000007308 */ /* 0x000ea40000000800 */
[--C-:B------:R-:W-:Y:S01]  /*93b0*/  FFMA.FTZ R28, R48, c[0x0][0x23c], -R76.reuse ;  /* 0x00008f00301c7a23 */ /* 0x100fe2000001084c */
[----:B------:R-:W-:Y:S01]  /*93c0*/  FSEL R144, R144, RZ, P2 ;  /* 0x000000ff90907208 */ /* 0x000fe20001000000 */
[----:B------:R-:W-:Y:S01]  /*93d0*/  FMUL.FTZ R48, R74, R124 ;  /* 0x0000007c4a307220 */ /* 0x000fe20000410000 */
[----:B------:R-:W-:Y:S01]  /*93e0*/  FSETP.NEU.FTZ.AND P2, PT, R3, -INF , PT ;  /* 0xff8000000300780b */ /* 0x000fe20003f5d000 */
[--C-:B------:R-:W-:Y:S02]  /*93f0*/  FFMA.FTZ R33, R50, c[0x0][0x23c], -R76.reuse ;  /* 0x00008f0032217a23 */ /* 0x100fe4000001084c */
[----:B-1----:R-:W-:Y:S01]  /*9400*/  FFMA.FTZ R4, R41, c[0x0][0x23c], -R76 ;  /* 0x00008f0029047a23 */ /* 0x002fe2000001084c */
[----:B------:R-:W-:Y:S01]  /*9410*/  FSEL R145, R145, RZ, P2 ;  /* 0x000000ff91917208 */ /* 0x000fe20001000000 */
[----:B------:R1:W-:Y:S01]  /*9420*/  MUFU.EX2 R176, R28 ;  /* 0x0000001c00b07308 */ /* 0x0003e20000000800 */
[--C-:B------:R-:W-:Y:S02]  /*9430*/  FFMA.FTZ R5, R21, c[0x0][0x23c], -R144.reuse ;  /* 0x00008f0015057a23 */ /* 0x100fe40000010890 */
[----:B------:R-:W-:Y:S02]  /*9440*/  FMUL.FTZ R50, R73, R126 ;  /* 0x0000007e49327220 */ /* 0x000fe40000410000 */
[--C-:B------:R-:W-:Y:S02]  /*9450*/  FFMA.FTZ R7, R17, c[0x0][0x23c], -R144.reuse ;  /* 0x00008f0011077a23 */ /* 0x100fe40000010890 */
[----:B------:R-:W-:Y:S02]  /*9460*/  FFMA.FTZ R17, R45, c[0x0][0x23c], -R75 ;  /* 0x00008f002d117a23 */ /* 0x000fe4000001084b */
[----:B------:R-:W-:Y:S01]  /*9470*/  FFMA.FTZ R41, R49, c[0x0][0x23c], -R144 ;  /* 0x00008f0031297a23 */ /* 0x000fe20000010890 */
[----:B------:R3:W-:Y:S01]  /*9480*/  MUFU.EX2 R207, R4 ;  /* 0x0000000400cf7308 */ /* 0x0007e20000000800 */
[--C-:B------:R-:W-:Y:S02]  /*9490*/  FFMA.FTZ R49, R57, c[0x0][0x23c], -R145.reuse ;  /* 0x00008f0039317a23 */ /* 0x100fe40000010891 */
[----:B------:R-:W-:Y:S02]  /*94a0*/  FMUL.FTZ R45, R72, R121 ;  /* 0x00000079482d7220 */ /* 0x000fe40000410000 */
[C---:B--2---:R-:W-:Y:S02]  /*94b0*/  FMUL.FTZ R10, R0.reuse, R82 ;  /* 0x00000052000a7220 */ /* 0x044fe40000410000 */
[C---:B------:R-:W-:Y:S02]  /*94c0*/  FMUL.FTZ R11, R0.reuse, R83 ;  /* 0x00000053000b7220 */ /* 0x040fe40000410000 */
[----:B------:R-:W-:Y:S01]  /*94d0*/  LDSM.16.MT88.4 R80, [R193+0x6000] ;  /* 0x00600000c150783b */ /* 0x000fe20000004200 */
[----:B------:R2:W-:Y:S01]  /*94e0*/  MUFU.EX2 R189, R5 ;  /* 0x0000000500bd7308 */ /* 0x0005e20000000800 */
[C---:B------:R-:W-:Y:S02]  /*94f0*/  FMUL.FTZ R14, R0.reuse, R90 ;  /* 0x0000005a000e7220 */ /* 0x040fe40000410000 */
[C---:B------:R-:W-:Y:S02]  /*9500*/  FMUL.FTZ R15, R0.reuse, R91 ;  /* 0x0000005b000f7220 */ /* 0x040fe40000410000 */
[C---:B------:R-:W-:Y:S02]  /*9510*/  FMUL.FTZ R26, R0.reuse, R102 ;  /* 0x00000066001a7220 */ /* 0x040fe40000410000 */
[----:B------:R-:W-:Y:S01]  /*9520*/  LDSM.16.MT88.4 R88, [R79+0x6800] ;  /* 0x006800004f58783b */ /* 0x000fe20000004200 */
[----:B------:R-:W-:Y:S02]  /*9530*/  FMUL.FTZ R27, R0, R103 ;  /* 0x00000067001b7220 */ /* 0x000fe40000410000 */
[----:B------:R4:W-:Y:S01]  /*9540*/  MUFU.EX2 R188, R7 ;  /* 0x0000000700bc7308 */ /* 0x0009e20000000800 */
[----:B-1----:R-:W-:Y:S02]  /*9550*/  FMUL.FTZ R28, R72, R104 ;  /* 0x00000068481c7220 */ /* 0x002fe40000410000 */
[----:B------:R-:W-:Y:S02]  /*9560*/  FMUL.FTZ R30, R0, R106 ;  /* 0x0000006a001e7220 */ /* 0x000fe40000410000 */
[----:B---3--:R-:W-:Y:S02]  /*9570*/  FFMA.FTZ R4, R42, c[0x0][0x23c], -R76 ;  /* 0x00008f002a047a23 */ /* 0x008fe4000001084c */
[C---:B------:R-:W-:Y:S02]  /*9580*/  FMUL.FTZ R31, R0.reuse, R107 ;  /* 0x0000006b001f7220 */ /* 0x040fe40000410000 */
[----:B------:R-:W-:Y:S01]  /*9590*/  FMUL.FTZ R42, R0, R118 ;  /* 0x00000076002a7220 */ /* 0x000fe20000410000 */
[----:B------:R1:W3:Y:S01]  /*95a0*/  MUFU.EX2 R210, R4 ;  /* 0x0000000400d27308 */ /* 0x0002e20000000800 */
[----:B------:R-:W-:Y:S02]  /*95b0*/  FFMA.FTZ R60, R60, c[0x0][0x23c], -R144 ;  /* 0x00008f003c3c7a23 */ /* 0x000fe40000010890 */
[--C-:B------:R-:W-:Y:S02]  /*95c0*/  FFMA.FTZ R62, R62, c[0x0][0x23c], -R145.reuse ;  /* 0x00008f003e3e7a23 */ /* 0x100fe40000010891 */
[----:B--2---:R-:W-:Y:S02]  /*95d0*/  FMUL.FTZ R5, R74, R85 ;  /* 0x000000554a057220 */ /* 0x004fe40000410000 */
[----:B------:R-:W-:Y:S02]  /*95e0*/  FMUL.FTZ R57, R72, R133 ;  /* 0x0000008548397220 */ /* 0x000fe40000410000 */
[----:B------:R-:W-:Y:S01]  /*95f0*/  FMUL.FTZ R63, R0, R139 ;  /* 0x0000008b003f7220 */ /* 0x000fe20000410000 */
[----:B------:R2:W-:Y:S01]  /*9600*/  MUFU.EX2 R186, R17 ;  /* 0x0000001100ba7308 */ /* 0x0005e20000000800 */
[--C-:B------:R-:W-:Y:S02]  /*9610*/  FFMA.FTZ R77, R77, c[0x0][0x23c], -R145.reuse ;  /* 0x00008f004d4d7a23 */ /* 0x100fe40000010891 */
[----:B----4-:R-:W-:Y:S07]  /*9620*/  FMUL.FTZ R7, R73, R87 ;  /* 0x0000005749077220 */ /* 0x010fee0000410000 */
[----:B------:R4:W-:Y:S01]  /*9630*/  MUFU.EX2 R175, R33 ;  /* 0x0000002100af7308 */ /* 0x0009e20000000800 */
[----:B-1----:R-:W-:Y:S01]  /*9640*/  FFMA.FTZ R4, R44, c[0x0][0x23c], -R76 ;  /* 0x00008f002c047a23 */ /* 0x002fe2000001084c */
[----:B---3--:R-:W-:Y:S01]  /*9650*/  F2FP.BF16.PACK_AB R85, R210, R207 ;  /* 0x000000cfd255723e */ /* 0x008fe200000010ff */
[--C-:B------:R-:W-:Y:S02]  /*9660*/  FFMA.FTZ R44, R56, c[0x0][0x23c], -R144.reuse ;  /* 0x00008f00382c7a23 */ /* 0x100fe40000010890 */
[----:B------:R-:W-:Y:S05]  /*9670*/  FFMA.FTZ R56, R58, c[0x0][0x23c], -R144 ;  /* 0x00008f003a387a23 */ /* 0x000fea0000010890 */
[----:B------:R1:W-:Y:S01]  /*9680*/  MUFU.EX2 R211, R4 ;  /* 0x0000000400d37308 */ /* 0x0003e20000000800 */
[----:B------:R-:W-:Y:S02]  /*9690*/  FMUL.FTZ R58, R0, R134 ;  /* 0x00000086003a7220 */ /* 0x000fe40000410000 */
[C---:B--2---:R-:W-:Y:S07]  /*96a0*/  FMUL.FTZ R17, R74.reuse, R93 ;  /* 0x0000005d4a117220 */ /* 0x044fee0000410000 */
[----:B------:R2:W-:Y:S01]  /*96b0*/  MUFU.EX2 R170, R41 ;  /* 0x0000002900aa7308 */ /* 0x0005e20000000800 */
[----:B----4-:R-:W-:Y:S02]  /*96c0*/  FMUL.FTZ R33, R74, R109 ;  /* 0x0000006d4a217220 */ /* 0x010fe40000410000 */
[----:B------:R-:W-:Y:S07]  /*96d0*/  LDSM.16.MT88.4 R108, [R194+0x7800] ;  /* 0x00780000c26c783b */ /* 0x000fee0000004200 */
[----:B------:R3:W-:Y:S01]  /*96e0*/  MUFU.EX2 R169, R44 ;  /* 0x0000002c00a97308 */ /* 0x0007e20000000800 */
[----:B-1----:R-:W-:Y:S02]  /*96f0*/  FFMA.FTZ R4, R43, c[0x0][0x23c], -R76 ;  /* 0x00008f002b047a23 */ /* 0x002fe4000001084c */
[----:B------:R-:W-:Y:S07]  /*9700*/  FMUL.FTZ R43, R0, R119 ;  /* 0x00000077002b7220 */ /* 0x000fee0000410000 */
[----:B------:R1:W4:Y:S01]  /*9710*/  MUFU.EX2 R212, R4 ;  /* 0x0000000400d47308 */ /* 0x0003220000000800 */
[C---:B--2---:R-:W-:Y:S09]  /*9720*/  FMUL.FTZ R41, R72.reuse, R117 ;  /* 0x0000007548297220 */ /* 0x044ff20000410000 */
[----:B------:R2:W-:Y:S01]  /*9730*/  MUFU.EX2 R168, R49 ;  /* 0x0000003100a87308 */ /* 0x0005e20000000800 */
[----:B---3--:R-:W-:Y:S09]  /*9740*/  FMUL.FTZ R44, R72, R120 ;  /* 0x00000078482c7220 */ /* 0x008ff20000410000 */
[----:B------:R-:W-:Y:S01]  /*9750*/  MUFU.EX2 R77, R77 ;  /* 0x0000004d004d7308 */ /* 0x000fe20000000800 */
[--C-:B-1----:R-:W-:Y:S01]  /*9760*/  FFMA.FTZ R4, R23, c[0x0][0x23c], -R144.reuse ;  /* 0x00008f0017047a23 */ /* 0x102fe20000010890 */
[----:B----4-:R-:W-:Y:S01]  /*9770*/  F2FP.BF16.PACK_AB R87, R212, R211 ;  /* 0x000000d3d457723e */ /* 0x010fe200000010ff */
[----:B------:R-:W1:Y:S07]  /*9780*/  LDSM.16.MT88.4 R20, [R79+0x6000] ;  /* 0x006000004f14783b */ /* 0x000e6e0000004200 */
[----:B------:R3:W4:Y:S01]  /*9790*/  MUFU.EX2 R187, R4 ;  /* 0x0000000400bb7308 */ /* 0x0007220000000800 */
[----:B--2---:R-:W-:Y:S02]  /*97a0*/  FMUL.FTZ R49, R74, R125 ;  /* 0x0000007d4a317220 */ /* 0x004fe40000410000 */
[--C-:B---3--:R-:W-:Y:S01]  /*97b0*/  FFMA.FTZ R4, R38, c[0x0][0x23c], -R145.reuse ;  /* 0x00008f0026047a23 */ /* 0x108fe20000010891 */
[----:B----4-:R-:W-:Y:S06]  /*97c0*/  F2FP.BF16.PACK_AB R64, R189, R187 ;  /* 0x000000bbbd40723e */ /* 0x010fec00000010ff */
[----:B------:R2:W-:Y:S02]  /*97d0*/  MUFU.EX2 R181, R4 ;  /* 0x0000000400b57308 */ /* 0x0005e40000000800 */
[--C-:B--2---:R-:W-:Y:S02]  /*97e0*/  FFMA.FTZ R4, R37, c[0x0][0x23c], -R145.reuse ;  /* 0x00008f0025047a23 */ /* 0x104fe40000010891 */
[----:B------:R-:W2:Y:S06]  /*97f0*/  LDSM.16.MT88.4 R36, [R194+0x6000] ;  /* 0x00600000c224783b */ /* 0x000eac0000004200 */
[----:B------:R3:W4:Y:S02]  /*9800*/  MUFU.EX2 R184, R4 ;  /* 0x0000000400b87308 */ /* 0x0007240000000800 */
[----:B---3--:R-:W-:Y:S01]  /*9810*/  FFMA.FTZ R4, R19, c[0x0][0x23c], -R144 ;  /* 0x00008f0013047a23 */ /* 0x008fe20000010890 */
[----:B----4-:R-:W-:Y:S01]  /*9820*/  F2FP.BF16.PACK_AB R65, R184, R181 ;  /* 0x000000b5b841723e */ /* 0x010fe200000010ff */
[----:B------:R-:W-:Y:S06]  /*9830*/  FMUL.FTZ R19, R73, R95 ;  /* 0x0000005f49137220 */ /* 0x000fec0000410000 */
[----:B------:R3:W4:Y:S01]  /*9840*/  MUFU.EX2 R185, R4 ;  /* 0x0000000400b97308 */ /* 0x0007220000000800 */
[----:B------:R-:W5:Y:S01]  /*9850*/  LDSM.16.MT88.4 R92, [R194+0x6800] ;  /* 0x00680000c25c783b */ /* 0x000f620000004200 */
[--C-:B---3--:R-:W-:Y:S01]  /*9860*/  FFMA.FTZ R4, R25, c[0x0][0x23c], -R145.reuse ;  /* 0x00008f0019047a23 */ /* 0x108fe20000010891 */
[----:B----4-:R-:W-:Y:S01]  /*9870*/  F2FP.BF16.PACK_AB R66, R188, R185 ;  /* 0x000000b9bc42723e */ /* 0x010fe200000010ff */
[--C-:B------:R-:W-:Y:S06]  /*9880*/  FFMA.FTZ R25, R47, c[0x0][0x23c], -R76.reuse ;  /* 0x00008f002f197a23 */ /* 0x100fec000001084c */
[----:B------:R3:W-:Y:S01]  /*9890*/  MUFU.EX2 R180, R4 ;  /* 0x0000000400b47308 */ /* 0x0007e20000000800 */
[----:B------:R-:W-:Y:S09]  /*98a0*/  FMUL.FTZ R47, R0, R123 ;  /* 0x0000007b002f7220 */ /* 0x000ff20000410000 */
[----:B------:R4:W-:Y:S01]  /*98b0*/  MUFU.EX2 R177, R25 ;  /* 0x0000001900b17308 */ /* 0x0009e20000000800 */
[----:B---3--:R-:W-:Y:S02]  /*98c0*/  FFMA.FTZ R4, R24, c[0x0][0x23c], -R145 ;  /* 0x00008f0018047a23 */ /* 0x008fe40000010891 */
[C---:B------:R-:W-:Y:S07]  /*98d0*/  FMUL.FTZ R24, R72.reuse, R100 ;  /* 0x0000006448187220 */ /* 0x040fee0000410000 */
[----:B------:R3:W1:Y:S01]  /*98e0*/  MUFU.EX2 R183, R4 ;  /* 0x0000000400b77308 */ /* 0x0006620000000800 */
[----:B----4-:R-:W-:Y:S02]  /*98f0*/  FMUL.FTZ R25, R72, R101 ;  /* 0x0000006548197220 */ /* 0x010fe40000410000 */
[----:B------:R-:W-:Y:S01]  /*9900*/  LDSM.16.MT88.4 R100, [R79+0x7800] ;  /* 0x007800004f64783b */ /* 0x000fe20000004200 */
[----:B---3--:R-:W-:Y:S01]  /*9910*/  FMUL.FTZ R4, R74, R84 ;  /* 0x000000544a047220 */ /* 0x008fe20000410000 */
[----:B------:R-:W-:Y:S02]  /*9920*/  F2FP.BF16.PACK_AB R84, R218, R217 ;  /* 0x000000d9da54723e */ /* 0x000fe400000010ff */
[----:B-1----:R-:W-:Y:S05]  /*9930*/  F2FP.BF16.PACK_AB R67, R183, R180 ;  /* 0x000000b4b743723e */ /* 0x002fea00000010ff */
[-C--:B------:R-:W-:Y:S08]  /*9940*/  HMMA.16816.F32.BF16 R4, R84, R20.reuse, R4 ;  /* 0x000000145404723c */ /* 0x080ff00000041804 */
[C---:B------:R-:W-:Y:S07]  /*9950*/  HMMA.16816.F32.BF16 R8, R64.reuse, R20, R8 ;  /* 0x000000144008723c */ /* 0x040fee0000041808 */
[--C-:B------:R-:W-:Y:S01]  /*9960*/  FFMA.FTZ R20, R46, c[0x0][0x23c], -R75.reuse ;  /* 0x00008f002e147a23 */ /* 0x100fe2000001084b */
[-C--:B------:R-:W-:Y:S03]  /*9970*/  HMMA.16816.F32.BF16 R12, R64, R22.reuse, R12 ;  /* 0x00000016400c723c */ /* 0x080fe6000004180c */
[----:B------:R1:W-:Y:S01]  /*9980*/  MUFU.EX2 R182, R20 ;  /* 0x0000001400b67308 */ /* 0x0003e20000000800 */
[----:B------:R-:W-:Y:S02]  /*9990*/  FMUL.FTZ R21, R74, R97 ;  /* 0x000000614a157220 */ /* 0x000fe40000410000 */
[----:B------:R-:W-:Y:S02]  /*99a0*/  FMUL.FTZ R46, R0, R122 ;  /* 0x0000007a002e7220 */ /* 0x000fe40000410000 */
[C---:B------:R-:W-:Y:S07]  /*99b0*/  HMMA.16816.F32.BF16 R16, R84.reuse, R22, R16 ;  /* 0x000000165410723c */ /* 0x040fee0000041810 */
[C---:B------:R-:W-:Y:S02]  /*99c0*/  FMUL.FTZ R22, R73.reuse, R98 ;  /* 0x0000006249167220 */ /* 0x040fe40000410000 */
[----:B------:R-:W-:Y:S03]  /*99d0*/  FMUL.FTZ R23, R73, R99 ;  /* 0x0000006349177220 */ /* 0x000fe60000410000 */
[C---:B-1----:R-:W-:Y:S02]  /*99e0*/  FMUL.FTZ R20, R74.reuse, R96 ;  /* 0x000000604a147220 */ /* 0x042fe40000410000 */
[----:B------:R-:W-:Y:S04]  /*99f0*/  FFMA.FTZ R96, R151, c[0x0][0x23c], -R75 ;  /* 0x00008f0097607a23 */ /* 0x000fe8000001084b */
[----:B------:R1:W-:Y:S01]  /*9a00*/  MUFU.EX2 R165, R96 ;  /* 0x0000006000a57308 */ /* 0x0003e20000000800 */
[-C--:B--2---:R-:W-:Y:S08]  /*9a10*/  HMMA.16816.F32.BF16 R20, R84, R36.reuse, R20 ;  /* 0x000000245414723c */ /* 0x084ff00000041814 */
[C---:B------:R-:W-:Y:S07]  /*9a20*/  HMMA.16816.F32.BF16 R24, R64.reuse, R36, R24 ;  /* 0x000000244018723c */ /* 0x040fee0000041818 */
[----:B------:R-:W-:Y:S01]  /*9a30*/  FFMA.FTZ R36, R51, c[0x0][0x23c], -R76 ;  /* 0x00008f0033247a23 */ /* 0x000fe2000001084c */
[-C--:B------:R-:W-:Y:S03]  /*9a40*/  HMMA.16816.F32.BF16 R28, R64, R38.reuse, R28 ;  /* 0x00000026401c723c */ /* 0x080fe6000004181c */
[----:B------:R2:W3:Y:S01]  /*9a50*/  MUFU.EX2 R174, R36 ;  /* 0x0000002400ae7308 */ /* 0x0004e20000000800 */
[C---:B------:R-:W-:Y:S02]  /*9a60*/  FMUL.FTZ R51, R73.reuse, R127 ;  /* 0x0000007f49337220 */ /* 0x040fe40000410000 */
[----:B------:R-:W-:Y:S01]  /*9a70*/  LDSM.16.MT88.4 R124, [R192+0x7800] ;  /* 0x00780000c07c783b */ /* 0x000fe20000004200 */
[C---:B------:R-:W-:Y:S01]  /*9a80*/  FMUL.FTZ R37, R74.reuse, R113 ;  /* 0x000000714a257220 */ /* 0x040fe20000410000 */
[C---:B------:R-:W-:Y:S06]  /*9a90*/  HMMA.16816.F32.BF16 R32, R84.reuse, R38, R32 ;  /* 0x000000265420723c */ /* 0x040fec0000041820 */
[----:B-1----:R-:W1:Y:S01]  /*9aa0*/  LDSM.16.MT88.4 R96, [R192+0x6800] ;  /* 0x00680000c060783b */ /* 0x002e620000004200 */
[C---:B------:R-:W-:Y:S02]  /*9ab0*/  FMUL.FTZ R38, R73.reuse, R114 ;  /* 0x0000007249267220 */ /* 0x040fe40000410000 */
[----:B------:R-:W-:Y:S03]  /*9ac0*/  FMUL.FTZ R39, R73, R115 ;  /* 0x0000007349277220 */ /* 0x000fe60000410000 */
[C---:B--2---:R-:W-:Y:S07]  /*9ad0*/  FMUL.FTZ R36, R74.reuse, R112 ;  /* 0x000000704a247220 */ /* 0x044fee0000410000 */
[-C--:B------:R-:W-:Y:S08]  /*9ae0*/  HMMA.16816.F32.BF16 R36, R84, R52.reuse, R36 ;  /* 0x000000345424723c */ /* 0x080ff00000041824 */
[C---:B------:R-:W-:Y:S07]  /*9af0*/  HMMA.16816.F32.BF16 R40, R64.reuse, R52, R40 ;  /* 0x000000344028723c */ /* 0x040fee0000041828 */
[----:B------:R-:W-:Y:S01]  /*9b00*/  FMUL.FTZ R53, R74, R129 ;  /* 0x000000814a357220 */ /* 0x000fe20000410000 */
[-C--:B------:R-:W-:Y:S01]  /*9b10*/  HMMA.16816.F32.BF16 R44, R64, R54.reuse, R44 ;  /* 0x00000036402c723c */ /* 0x080fe2000004182c */
[----:B------:R2:W-:Y:S03]  /*9b20*/  MUFU.EX2 R129, R62 ;  /* 0x0000003e00817308 */ /* 0x0005e60000000800 */
[----:B------:R-:W-:Y:S02]  /*9b30*/  FFMA.FTZ R52, R59, c[0x0][0x23c], -R145 ;  /* 0x00008f003b347a23 */ /* 0x000fe40000010891 */
[C---:B------:R-:W-:Y:S02]  /*9b40*/  FMUL.FTZ R59, R0.reuse, R135 ;  /* 0x00000087003b7220 */ /* 0x040fe40000410000 */
[C---:B------:R-:W-:Y:S03]  /*9b50*/  HMMA.16816.F32.BF16 R48, R84.reuse, R54, R48 ;  /* 0x000000365430723c */ /* 0x040fe60000041830 */
[----:B------:R4:W1:Y:S04]  /*9b60*/  MUFU.EX2 R167, R52 ;  /* 0x0000003400a77308 */ /* 0x0008680000000800 */
[C---:B------:R-:W-:Y:S02]  /*9b70*/  FMUL.FTZ R55, R73.reuse, R131 ;  /* 0x0000008349377220 */ /* 0x040fe40000410000 */
[C---:B------:R-:W-:Y:S04]  /*9b80*/  FMUL.FTZ R54, R73.reuse, R130 ;  /* 0x0000008249367220 */ /* 0x040fe80000410000 */
[----:B------:R1:W-:Y:S01]  /*9b90*/  MUFU.EX2 R131, R56 ;  /* 0x0000003800837308 */ /* 0x0003e20000000800 */
[C---:B--2---:R-:W-:Y:S02]  /*9ba0*/  FMUL.FTZ R62, R0.reuse, R138 ;  /* 0x0000008a003e7220 */ /* 0x044fe40000410000 */
[----:B------:R-:W-:Y:S07]  /*9bb0*/  FFMA.FTZ R0, R0, R235, R181 ;  /* 0x000000eb00007223 */ /* 0x000fee00000100b5 */
[----:B------:R2:W2:Y:S01]  /*9bc0*/  MUFU.EX2 R130, R60 ;  /* 0x0000003c00827308 */ /* 0x0004a20000000800 */
[----:B------:R-:W-:Y:S02]  /*9bd0*/  FADD.FTZ R0, R184, R0 ;  /* 0x00000000b8007221 */ /* 0x000fe40000010000 */
[----:B----4-:R-:W-:Y:S07]  /*9be0*/  FMUL.FTZ R52, R74, R128 ;  /* 0x000000804a347220 */ /* 0x010fee0000410000 */
[-C--:B------:R-:W-:Y:S03]  /*9bf0*/  HMMA.16816.F32.BF16 R52, R84, R80.reuse, R52 ;  /* 0x000000505434723c */ /* 0x080fe60000041834 */
[C---:B-1----:R-:W-:Y:S07]  /*9c00*/  FMUL.FTZ R56, R72.reuse, R132 ;  /* 0x0000008448387220 */ /* 0x042fee0000410000 */
[C---:B------:R-:W-:Y:S04]  /*9c10*/  HMMA.16816.F32.BF16 R56, R64.reuse, R80, R56 ;  /* 0x000000504038723c */ /* 0x040fe80000041838 */
[----:B--2---:R-:W-:Y:S03]  /*9c20*/  FMUL.FTZ R60, R72, R136 ;  /* 0x00000088483c7220 */ /* 0x004fe60000410000 */
[----:B------:R-:W-:Y:S01]  /*9c30*/  FFMA.FTZ R80, R146, c[0x0][0x23c], -R145 ;  /* 0x00008f0092507a23 */ /* 0x000fe20000010891 */
[----:B------:R-:W-:Y:S03]  /*9c40*/  F2FP.BF16.PACK_AB R81, R176, R177 ;  /* 0x000000b1b051723e */ /* 0x000fe600000010ff */
[-C--:B------:R-:W-:Y:S01]  /*9c50*/  HMMA.16816.F32.BF16 R60, R64, R82.reuse, R60 ;  /* 0x00000052403c723c */ /* 0x080fe2000004183c */
[----:B------:R1:W2:Y:S06]  /*9c60*/  MUFU.EX2 R128, R80 ;  /* 0x0000005000807308 */ /* 0x0002ac0000000800 */
[C---:B------:R-:W-:Y:S02]  /*9c70*/  FMUL.FTZ R64, R74.reuse, R140 ;  /* 0x0000008c4a407220 */ /* 0x040fe40000410000 */
[C---:B------:R-:W-:Y:S03]  /*9c80*/  FMUL.FTZ R65, R74.reuse, R141 ;  /* 0x0000008d4a417220 */ /* 0x040fe60000410000 */
[C---:B------:R-:W-:Y:S02]  /*9c90*/  FMUL.FTZ R66, R73.reuse, R142 ;  /* 0x0000008e49427220 */ /* 0x040fe40000410000 */
[----:B------:R-:W-:Y:S02]  /*9ca0*/  FMUL.FTZ R67, R73, R143 ;  /* 0x0000008f49437220 */ /* 0x000fe40000410000 */
[----:B------:R-:W-:Y:S05]  /*9cb0*/  FFMA.FTZ R74, R74, R232, R217 ;  /* 0x000000e84a4a7223 */ /* 0x000fea00000100d9 */
[----:B------:R-:W-:Y:S04]  /*9cc0*/  HMMA.16816.F32.BF16 R64, R84, R82, R64 ;  /* 0x000000525440723c */ /* 0x000fe80000041840 */
[--C-:B-1----:R-:W-:Y:S03]  /*9cd0*/  FFMA.FTZ R80, R147, c[0x0][0x23c], -R75.reuse ;  /* 0x00008f0093507a23 */ /* 0x102fe6000001084b */
[--C-:B------:R-:W-:Y:S01]  /*9ce0*/  FFMA.FTZ R84, R149, c[0x0][0x23c], -R75.reuse ;  /* 0x00008f0095547a23 */ /* 0x100fe2000001084b */
[----:B------:R1:W-:Y:S01]  /*9cf0*/  MUFU.EX2 R166, R80 ;  /* 0x0000005000a67308 */ /* 0x0003e20000000800 */
[----:B------:R-:W-:Y:S03]  /*9d00*/  F2FP.BF16.PACK_AB R82, R190, R191 ;  /* 0x000000bfbe52723e */ /* 0x000fe600000010ff */
[----:B---3--:R-:W-:Y:S02]  /*9d10*/  F2FP.BF16.PACK_AB R83, R174, R175 ;  /* 0x000000afae53723e */ /* 0x008fe400000010ff */
[----:B------:R-:W-:Y:S02]  /*9d20*/  F2FP.BF16.PACK_AB R85, R167, R168 ;  /* 0x000000a8a755723e */ /* 0x000fe400000010ff */
[----:B------:R-:W-:Y:S02]  /*9d30*/  F2FP.BF16.PACK_AB R86, R130, R131 ;  /* 0x000000838256723e */ /* 0x000fe400000010ff */
[----:B------:R3:W-:Y:S01]  /*9d40*/  MUFU.EX2 R164, R84 ;  /* 0x0000005400a47308 */ /* 0x0007e20000000800 */
[----:B--2---:R-:W-:Y:S02]  /*9d50*/  F2FP.BF16.PACK_AB R87, R128, R129 ;  /* 0x000000818057723e */ /* 0x004fe400000010ff */
[----:B-1----:R-:W-:Y:S07]  /*9d60*/  F2FP.BF16.PACK_AB R80, R222, R219 ;  /* 0x000000dbde50723e */ /* 0x002fee00000010ff */
[-C--:B------:R-:W-:Y:S05]  /*9d70*/  HMMA.16816.F32.BF16 R4, R80, R88.reuse, R4 ;  /* 0x000000585004723c */ /* 0x080fea0000041804 */
[----:B---3--:R-:W-:Y:S07]  /*9d80*/  F2FP.BF16.PACK_AB R84, R169, R170 ;  /* 0x000000aaa954723e */ /* 0x008fee00000010ff */
[C---:B------:R-:W-:Y:S07]  /*9d90*/  HMMA.16816.F32.BF16 R8, R84.reuse, R88, R8 ;  /* 0x000000585408723c */ /* 0x040fee0000041808 */
[----:B------:R-:W-:Y:S01]  /*9da0*/  FFMA.FTZ R88, R152, c[0x0][0x23c], -R75 ;  /* 0x00008f0098587a23 */ /* 0x000fe2000001084b */
[-C--:B------:R-:W-:Y:S03]  /*9db0*/  HMMA.16816.F32.BF16 R12, R84, R90.reuse, R12 ;  /* 0x0000005a540c723c */ /* 0x080fe6000004180c */
[----:B------:R1:W2:Y:S05]  /*9dc0*/  MUFU.EX2 R163, R88 ;  /* 0x0000005800a37308 */ /* 0x0002aa0000000800 */
[C---:B------:R-:W-:Y:S08]  /*9dd0*/  HMMA.16816.F32.BF16 R16, R80.reuse, R90, R16 ;  /* 0x0000005a5010723c */ /* 0x040ff00000041810 */
[-C--:B-----5:R-:W-:Y:S08]  /*9de0*/  HMMA.16816.F32.BF16 R20, R80, R92.reuse, R20 ;  /* 0x0000005c5014723c */ /* 0x0a0ff00000041814 */
[C---:B------:R-:W-:Y:S04]  /*9df0*/  HMMA.16816.F32.BF16 R24, R84.reuse, R92, R24 ;  /* 0x0000005c5418723c */ /* 0x040fe80000041818 */
[----:B-1----:R-:W-:Y:S01]  /*9e00*/  FFMA.FTZ R88, R157, c[0x0][0x23c], -R76 ;  /* 0x00008f009d587a23 */ /* 0x002fe2000001084c */
[----:B--2---:R-:W-:Y:S02]  /*9e10*/  F2FP.BF16.PACK_AB R140, R163, R165 ;  /* 0x000000a5a38c723e */ /* 0x004fe400000010ff */
[----:B------:R-:W-:Y:S01]  /*9e20*/  FFMA.FTZ R92, R154, c[0x0][0x23c], -R144 ;  /* 0x00008f009a5c7a23 */ /* 0x000fe20000010890 */
[-C--:B------:R-:W-:Y:S01]  /*9e30*/  HMMA.16816.F32.BF16 R28, R84, R94.reuse, R28 ;  /* 0x0000005e541c723c */ /* 0x080fe2000004181c */
[----:B------:R1:W-:Y:S07]  /*9e40*/  MUFU.EX2 R162, R88 ;  /* 0x0000005800a27308 */ /* 0x0003ee0000000800 */
[C---:B------:R-:W-:Y:S03]  /*9e50*/  HMMA.16816.F32.BF16 R32, R80.reuse, R94, R32 ;  /* 0x0000005e5020723c */ /* 0x040fe60000041820 */
[----:B------:R2:W-:Y:S05]  /*9e60*/  MUFU.EX2 R135, R92 ;  /* 0x0000005c00877308 */ /* 0x0005ea0000000800 */
[-C--:B------:R-:W-:Y:S08]  /*9e70*/  HMMA.16816.F32.BF16 R36, R80, R96.reuse, R36 ;  /* 0x000000605024723c */ /* 0x080ff00000041824 */
[C---:B------:R-:W-:Y:S04]  /*9e80*/  HMMA.16816.F32.BF16 R40, R84.reuse, R96, R40 ;  /* 0x000000605428723c */ /* 0x040fe80000041828 */
[----:B-1----:R-:W-:Y:S03]  /*9e90*/  FFMA.FTZ R88, R158, c[0x0][0x23c], -R76 ;  /* 0x00008f009e587a23 */ /* 0x002fe6000001084c */
[--C-:B------:R-:W-:Y:S01]  /*9ea0*/  FFMA.FTZ R96, R173, c[0x0][0x23c], -R144.reuse ;  /* 0x00008f00ad607a23 */ /* 0x100fe20000010890 */
[-C--:B------:R-:W-:Y:S01]  /*9eb0*/  HMMA.16816.F32.BF16 R44, R84, R98.reuse, R44 ;  /* 0x00000062542c723c */ /* 0x080fe2000004182c */
[----:B------:R1:W-:Y:S03]  /*9ec0*/  MUFU.EX2 R160, R88 ;  /* 0x0000005800a07308 */ /* 0x0003e60000000800 */
[----:B--2---:R-:W-:Y:S04]  /*9ed0*/  FFMA.FTZ R92, R156, c[0x0][0x23c], -R144 ;  /* 0x00008f009c5c7a23 */ /* 0x004fe80000010890 */
[C---:B------:R-:W-:Y:S03]  /*9ee0*/  HMMA.16816.F32.BF16 R48, R80.reuse, R98, R48 ;  /* 0x000000625030723c */ /* 0x040fe60000041830 */
[----:B------:R2:W-:Y:S10]  /*9ef0*/  MUFU.EX2 R134, R92 ;  /* 0x0000005c00867308 */ /* 0x0005f40000000800 */
[----:B------:R3:W-:Y:S01]  /*9f00*/  MUFU.EX2 R157, R96 ;  /* 0x00000060009d7308 */ /* 0x0007e20000000800 */
[--C-:B-1----:R-:W-:Y:S09]  /*9f10*/  FFMA.FTZ R88, R159, c[0x0][0x23c], -R76.reuse ;  /* 0x00008f009f587a23 */ /* 0x102ff2000001084c */
[----:B------:R1:W-:Y:S01]  /*9f20*/  MUFU.EX2 R161, R88 ;  /* 0x0000005800a17308 */ /* 0x0003e20000000800 */
[--C-:B--2---:R-:W-:Y:S09]  /*9f30*/  FFMA.FTZ R92, R148, c[0x0][0x23c], -R145.reuse ;  /* 0x00008f00945c7a23 */ /* 0x104ff20000010891 */
[----:B------:R2:W-:Y:S01]  /*9f40*/  MUFU.EX2 R133, R92 ;  /* 0x0000005c00857308 */ /* 0x0005e20000000800 */
[--C-:B---3--:R-:W-:Y:S09]  /*9f50*/  FFMA.FTZ R96, R153, c[0x0][0x23c], -R145.reuse ;  /* 0x00008f0099607a23 */ /* 0x108ff20000010891 */
[----:B------:R3:W-:Y:S01]  /*9f60*/  MUFU.EX2 R154, R96 ;  /* 0x00000060009a7308 */ /* 0x0007e20000000800 */
[----:B-1----:R-:W-:Y:S09]  /*9f70*/  FFMA.FTZ R88, R172, c[0x0][0x23c], -R76 ;  /* 0x00008f00ac587a23 */ /* 0x002ff2000001084c */
[----:B------:R1:W-:Y:S01]  /*9f80*/  MUFU.EX2 R159, R88 ;  /* 0x00000058009f7308 */ /* 0x0003e20000000800 */
[--C-:B--2---:R-:W-:Y:S09]  /*9f90*/  FFMA.FTZ R92, R150, c[0x0][0x23c], -R145.reuse ;  /* 0x00008f00965c7a23 */ /* 0x104ff20000010891 */
[----:B------:R2:W4:Y:S01]  /*9fa0*/  MUFU.EX2 R132, R92 ;  /* 0x0000005c00847308 */ /* 0x0005220000000800 */
[----:B---3--:R-:W-:Y:S08]  /*9fb0*/  LDSM.16.MT88.4 R96, [R192+0x7000] ;  /* 0x00700000c060783b */ /* 0x008ff00000004200 */
[----:B-1----:R-:W1:Y:S01]  /*9fc0*/  LDSM.16.MT88.4 R88, [R193+0x6800] ;  /* 0x00680000c158783b */ /* 0x002e620000004200 */
[----:B--2---:R-:W-:Y:S04]  /*9fd0*/  FFMA.FTZ R92, R171, c[0x0][0x23c], -R144 ;  /* 0x00008f00ab5c7a23 */ /* 0x004fe80000010890 */
[----:B------:R2:W3:Y:S03]  /*9fe0*/  MUFU.EX2 R158, R92 ;  /* 0x0000005c009e7308 */ /* 0x0004e60000000800 */
[----:B--2---:R-:W2:Y:S01]  /*9ff0*/  LDSM.16.MT88.4 R92, [R79+0x7000] ;  /* 0x007000004f5c783b */ /* 0x004ea20000004200 */
[-C--:B-1----:R-:W-:Y:S08]  /*a000*/  HMMA.16816.F32.BF16 R52, R80, R88.reuse, R52 ;  /* 0x000000585034723c */ /* 0x082ff00000041834 */
[C---:B------:R-:W-:Y:S07]  /*a010*/  HMMA.16816.F32.BF16 R56, R84.reuse, R88, R56 ;  /* 0x000000585438723c */ /* 0x040fee0000041838 */
[----:B------:R-:W-:Y:S01]  /*a020*/  FFMA.FTZ R88, R155, c[0x0][0x23c], -R145 ;  /* 0x00008f009b587a23 */ /* 0x000fe20000010891 */
[-C--:B------:R-:W-:Y:S03]  /*a030*/  HMMA.16816.F32.BF16 R60, R84, R90.reuse, R60 ;  /* 0x0000005a543c723c */ /* 0x080fe6000004183c */
[----:B------:R1:W5:Y:S04]  /*a040*/  MUFU.EX2 R155, R88 ;  /* 0x00000058009b7308 */ /* 0x0003680000000800 */
[--C-:B------:R-:W-:Y:S01]  /*a050*/  FFMA.FTZ R84, R213, c[0x0][0x23c], -R75.reuse ;  /* 0x00008f00d5547a23 */ /* 0x100fe2000001084b */
[----:B------:R-:W-:Y:S04]  /*a060*/  HMMA.16816.F32.BF16 R64, R80, R90, R64 ;  /* 0x0000005a5040723c */ /* 0x000fe80000041840 */
[----:B------:R-:W-:Y:S01]  /*a070*/  FFMA.FTZ R75, R209, c[0x0][0x23c], -R75 ;  /* 0x00008f00d14b7a23 */ /* 0x000fe2000001084b */
[----:B------:R2:W-:Y:S01]  /*a080*/  MUFU.EX2 R156, R84 ;  /* 0x00000054009c7308 */ /* 0x0005e20000000800 */
[----:B----4-:R-:W-:Y:S02]  /*a090*/  F2FP.BF16.PACK_AB R85, R132, R133 ;  /* 0x000000858455723e */ /* 0x010fe400000010ff */
[----:B------:R-:W-:Y:S04]  /*a0a0*/  F2FP.BF16.PACK_AB R80, R182, R186 ;  /* 0x000000bab650723e */ /* 0x000fe800000010ff */
[----:B------:R-:W-:Y:S02]  /*a0b0*/  F2FP.BF16.PACK_AB R82, R164, R166 ;  /* 0x000000a6a452723e */ /* 0x000fe400000010ff */
[----:B------:R-:W-:Y:S01]  /*a0c0*/  F2FP.BF16.PACK_AB R81, R160, R162 ;  /* 0x000000a2a051723e */ /* 0x000fe200000010ff */
[----:B------:R4:W4:Y:S01]  /*a0d0*/  MUFU.EX2 R153, R75 ;  /* 0x0000004b00997308 */ /* 0x0009220000000800 */
[----:B------:R-:W-:Y:S02]  /*a0e0*/  F2FP.BF16.PACK_AB R83, R159, R161 ;  /* 0x000000a19f53723e */ /* 0x000fe400000010ff */
[----:B---3--:R-:W-:Y:S01]  /*a0f0*/  F2FP.BF16.PACK_AB R86, R157, R158 ;  /* 0x0000009e9d56723e */ /* 0x008fe200000010ff */
[----:B-1----:R-:W1:Y:S01]  /*a100*/  LDSM.16.MT88.4 R88, [R194+0x7000] ;  /* 0x00700000c258783b */ /* 0x002e620000004200 */
[----:B-----5:R-:W-:Y:S03]  /*a110*/  F2FP.BF16.PACK_AB R87, R155, R154 ;  /* 0x0000009a9b57723e */ /* 0x020fe600000010ff */
[-C--:B--2---:R-:W-:Y:S03]  /*a120*/  HMMA.16816.F32.BF16 R4, R80, R92.reuse, R4 ;  /* 0x0000005c5004723c */ /* 0x084fe60000041804 */
[----:B------:R-:W-:Y:S07]  /*a130*/  F2FP.BF16.PACK_AB R84, R134, R135 ;  /* 0x000000878654723e */ /* 0x000fee00000010ff */
[C---:B------:R-:W-:Y:S04]  /*a140*/  HMMA.16816.F32.BF16 R8, R84.reuse, R92, R8 ;  /* 0x0000005c5408723c */ /* 0x040fe80000041808 */
[--C-:B----4-:R-:W-:Y:S01]  /*a150*/  FFMA.FTZ R75, R224, c[0x0][0x23c], -R76.reuse ;  /* 0x00008f00e04b7a23 */ /* 0x110fe2000001084c */
[----:B------:R-:W-:Y:S03]  /*a160*/  F2FP.BF16.PACK_AB R142, R153, R156 ;  /* 0x0000009c998e723e */ /* 0x000fe600000010ff */
[-C--:B------:R-:W-:Y:S01]  /*a170*/  HMMA.16816.F32.BF16 R12, R84, R94.reuse, R12 ;  /* 0x0000005e540c723c */ /* 0x080fe2000004180c */
[----:B------:R2:W-:Y:S07]  /*a180*/  MUFU.EX2 R152, R75 ;  /* 0x0000004b00987308 */ /* 0x0005ee0000000800 */
[C---:B------:R-:W-:Y:S01]  /*a190*/  HMMA.16816.F32.BF16 R16, R80.reuse, R94, R16 ;  /* 0x0000005e5010723c */ /* 0x040fe20000041810 */
[----:B------:R-:W3:Y:S07]  /*a1a0*/  LDSM.16.MT88.4 R92, [R193+0x7000] ;  /* 0x00700000c15c783b */ /* 0x000eee0000004200 */
[-C--:B-1----:R-:W-:Y:S08]  /*a1b0*/  HMMA.16816.F32.BF16 R20, R80, R88.reuse, R20 ;  /* 0x000000585014723c */ /* 0x082ff00000041814 */
[C---:B------:R-:W-:Y:S04]  /*a1c0*/  HMMA.16816.F32.BF16 R24, R84.reuse, R88, R24 ;  /* 0x000000585418723c */ /* 0x040fe80000041818 */
[--C-:B--2---:R-:W-:Y:S04]  /*a1d0*/  FFMA.FTZ R75, R223, c[0x0][0x23c], -R76.reuse ;  /* 0x00008f00df4b7a23 */ /* 0x104fe8000001084c */
[-C--:B------:R-:W-:Y:S01]  /*a1e0*/  HMMA.16816.F32.BF16 R28, R84, R90.reuse, R28 ;  /* 0x0000005a541c723c */ /* 0x080fe2000004181c */
[----:B------:R1:W2:Y:S07]  /*a1f0*/  MUFU.EX2 R150, R75 ;  /* 0x0000004b00967308 */ /* 0x0002ae0000000800 */
[C---:B------:R-:W-:Y:S08]  /*a200*/  HMMA.16816.F32.BF16 R32, R80.reuse, R90, R32 ;  /* 0x0000005a5020723c */ /* 0x040ff00000041820 */
[-C--:B------:R-:W-:Y:S08]  /*a210*/  HMMA.16816.F32.BF16 R36, R80, R96.reuse, R36 ;  /* 0x000000605024723c */ /* 0x080ff00000041824 */
[C---:B------:R-:W-:Y:S04]  /*a220*/  HMMA.16816.F32.BF16 R40, R84.reuse, R96, R40 ;  /* 0x000000605428723c */ /* 0x040fe80000041828 */
[--C-:B-1----:R-:W-:Y:S01]  /*a230*/  FFMA.FTZ R75, R226, c[0x0][0x23c], -R76.reuse ;  /* 0x00008f00e24b7a23 */ /* 0x102fe2000001084c */
[----:B--2---:R-:W-:Y:S01]  /*a240*/  F2FP.BF16.PACK_AB R141, R150, R152 ;  /* 0x00000098968d723e */ /* 0x004fe200000010ff */
[----:B------:R-:W-:Y:S02]  /*a250*/  FFMA.FTZ R76, R225, c[0x0][0x23c], -R76 ;  /* 0x00008f00e14c7a23 */ /* 0x000fe4000001084c */
[-C--:B------:R-:W-:Y:S01]  /*a260*/  HMMA.16816.F32.BF16 R44, R84, R98.reuse, R44 ;  /* 0x00000062542c723c */ /* 0x080fe2000004182c */
[----:B------:R1:W-:Y:S07]  /*a270*/  MUFU.EX2 R151, R75 ;  /* 0x0000004b00977308 */ /* 0x0003ee0000000800 */
[C---:B------:R-:W-:Y:S03]  /*a280*/  HMMA.16816.F32.BF16 R48, R80.reuse, R98, R48 ;  /* 0x000000625030723c */ /* 0x040fe60000041830 */
[----:B------:R-:W2:Y:S05]  /*a290*/  MUFU.EX2 R149, R76 ;  /* 0x0000004c00957308 */ /* 0x000eaa0000000800 */
[-C--:B---3--:R-:W-:Y:S08]  /*a2a0*/  HMMA.16816.F32.BF16 R52, R80, R92.reuse, R52 ;  /* 0x0000005c5034723c */ /* 0x088ff00000041834 */
[C---:B------:R-:W-:Y:S04]  /*a2b0*/  HMMA.16816.F32.BF16 R56, R84.reuse, R92, R56 ;  /* 0x0000005c5438723c */ /* 0x040fe80000041838 */
[--C-:B-1----:R-:W-:Y:S04]  /*a2c0*/  FFMA.FTZ R75, R216, c[0x0][0x23c], -R144.reuse ;  /* 0x00008f00d84b7a23 */ /* 0x102fe80000010890 */
[-C--:B------:R-:W-:Y:S01]  /*a2d0*/  HMMA.16816.F32.BF16 R60, R84, R94.reuse, R60 ;  /* 0x0000005e543c723c */ /* 0x080fe2000004183c */
[----:B------:R1:W-:Y:S03]  /*a2e0*/  MUFU.EX2 R147, R75 ;  /* 0x0000004b00937308 */ /* 0x0003e60000000800 */
[----:B--2---:R-:W-:Y:S04]  /*a2f0*/  F2FP.BF16.PACK_AB R143, R149, R151 ;  /* 0x00000097958f723e */ /* 0x004fe800000010ff */
[----:B------:R-:W-:Y:S08]  /*a300*/  HMMA.16816.F32.BF16 R64, R80, R94, R64 ;  /* 0x0000005e5040723c */ /* 0x000ff00000041840 */
[-C--:B------:R-:W-:Y:S01]  /*a310*/  HMMA.16816.F32.BF16 R84, R140, R100.reuse, R4 ;  /* 0x000000648c54723c */ /* 0x080fe20000041804 */
[----:B------:R-:W2:Y:S04]  /*a320*/  LDSM.16.MT88.4 R4, [R193+0x7800] ;  /* 0x00780000c104783b */ /* 0x000ea80000004200 */
[----:B-1----:R-:W-:Y:S04]  /*a330*/  FFMA.FTZ R75, R208, c[0x0][0x23c], -R144 ;  /* 0x00008f00d04b7a23 */ /* 0x002fe80000010890 */
[----:B------:R1:W3:Y:S03]  /*a340*/  MUFU.EX2 R148, R75 ;  /* 0x0000004b00947308 */ /* 0x0002e60000000800 */
[--C-:B-1----:R-:W-:Y:S01]  /*a350*/  FFMA.FTZ R75, R178, c[0x0][0x23c], -R145.reuse ;  /* 0x00008f00b24b7a23 */ /* 0x102fe20000010891 */
[----:B---3--:R-:W-:Y:S06]  /*a360*/  F2FP.BF16.PACK_AB R136, R148, R147 ;  /* 0x000000939488723e */ /* 0x008fec00000010ff */
[----:B------:R1:W-:Y:S02]  /*a370*/  MUFU.EX2 R76, R75 ;  /* 0x0000004b004c7308 */ /* 0x0003e40000000800 */
[--C-:B-1----:R-:W-:Y:S02]  /*a380*/  FFMA.FTZ R75, R179, c[0x0][0x23c], -R145.reuse ;  /* 0x00008f00b34b7a23 */ /* 0x102fe40000010891 */
[----:B------:R-:W-:Y:S02]  /*a390*/  FFMA.FTZ R145, R2, c[0x0][0x23c], -R145 ;  /* 0x00008f0002917a23 */ /* 0x000fe40000010891 */
[----:B------:R-:W-:Y:S04]  /*a3a0*/  FFMA.FTZ R2, R72, R234, R187 ;  /* 0x000000ea48027223 */ /* 0x000fe800000100bb */
[----:B------:R1:W3:Y:S01]  /*a3b0*/  MUFU.EX2 R146, R75 ;  /* 0x0000004b00927308 */ /* 0x0002e20000000800 */
[----:B------:R-:W-:Y:S01]  /*a3c0*/  MOV R72, R71 ;  /* 0x0000004700487202 */ /* 0x000fe20000000f00 */
[----:B------:R-:W-:Y:S08]  /*a3d0*/  FADD.FTZ R2, R189, R2 ;  /* 0x00000002bd027221 */ /* 0x000ff00000010000 */
[----:B------:R-:W4:Y:S01]  /*a3e0*/  MUFU.EX2 R145, R145 ;  /* 0x0000009100917308 */ /* 0x000f220000000800 */
[--C-:B-1----:R-:W-:Y:S01]  /*a3f0*/  FFMA.FTZ R75, R214, c[0x0][0x23c], -R144.reuse ;  /* 0x00008f00d64b7a23 */ /* 0x102fe20000010890 */
[----:B---3--:R-:W-:Y:S01]  /*a400*/  F2FP.BF16.PACK_AB R137, R146, R76 ;  /* 0x0000004c9289723e */ /* 0x008fe200000010ff */
[----:B------:R-:W-:Y:S07]  /*a410*/  FFMA.FTZ R144, R215, c[0x0][0x23c], -R144 ;  /* 0x00008f00d7907a23 */ /* 0x000fee0000010890 */
[----:B------:R-:W-:Y:S01]  /*a420*/  MUFU.EX2 R75, R75 ;  /* 0x0000004b004b7308 */ /* 0x000fe20000000800 */
[----:B----4-:R-:W-:Y:S09]  /*a430*/  F2FP.BF16.PACK_AB R139, R145, R77 ;  /* 0x0000004d918b723e */ /* 0x010ff200000010ff */
[----:B------:R-:W1:Y:S02]  /*a440*/  MUFU.EX2 R144, R144 ;  /* 0x0000009000907308 */ /* 0x000e640000000800 */
[----:B-1----:R-:W-:Y:S07]  /*a450*/  F2FP.BF16.PACK_AB R138, R144, R75 ;  /* 0x0000004b908a723e */ /* 0x002fee00000010ff */
[C---:B------:R-:W-:Y:S07]  /*a460*/  HMMA.16816.F32.BF16 R80, R136.reuse, R100, R8 ;  /* 0x000000648850723c */ /* 0x040fee0000041808 */
[----:B------:R-:W-:Y:S01]  /*a470*/  FFMA.FTZ R8, R73, R233, R207 ;  /* 0x000000e949087223 */ /* 0x000fe200000100cf */
[-C--:B------:R-:W-:Y:S04]  /*a480*/  HMMA.16816.F32.BF16 R88, R136, R102.reuse, R12 ;  /* 0x000000668858723c */ /* 0x080fe8000004180c */
        /* <DEDUP_REMOVED lines=40> */
[-C--:B--2---:R-:W-:Y:S03]  /*a710*/  HMMA.16816.F32.BF16 R128, R140, R4.reuse, R52 ;  /* 0x000000048c80723c */ /* 0x084fe60000041834 */
[----:B------:R-:W-:Y:S02]  /*a720*/  FADD.FTZ R10, R160, R8 ;  /* 0x00000008a00a7221 */ /* 0x000fe40000010000 */
        /* <DEDUP_REMOVED lines=28> */
[----:B------:R-:W-:Y:S01]  /*a8f0*/  IADD3 R0, R206, -0x1, RZ ;  /* 0xffffffffce007810 */ /* 0x000fe20007ffe0ff */
[----:B------:R-:W-:Y:S02]  /*a900*/  FADD.FTZ R232, R153, R5 ;  /* 0x0000000599e87221 */ /* 0x000fe40000010000 */
[----:B------:R-:W-:Y:S01]  /*a910*/  FADD.FTZ R233, R149, R6 ;  /* 0x0000000695e97221 */ /* 0x000fe20000010000 */
[----:B------:R-:W-:Y:S01]  /*a920*/  MOV R206, R0 ;  /* 0x0000000000ce7202 */ /* 0x000fe20000000f00 */
[----:B------:R-:W-:Y:S02]  /*a930*/  FADD.FTZ R234, R144, R4 ;  /* 0x0000000490ea7221 */ /* 0x000fe40000010000 */
[----:B------:R-:W-:Y:S01]  /*a940*/  FADD.FTZ R235, R145, R2 ;  /* 0x0000000291eb7221 */ /* 0x000fe20000010000 */
[----:B------:R-:W-:-:S05]  /*a950*/  @P1 BRA `(.L_x_1564) ;  /* 0xffffc4a000001947 */ /* 0x000fca000383ffff */
.L_x_1563:
[----:B------:R-:W1:Y:S01]  /*a960*/  SHFL.BFLY PT, R2, R232, 0x2, 0x1f ;  /* 0x0c401f00e8027f89 */ /* 0x000e6200000e0000 */
[----:B------:R-:W-:Y:S01]  /*a970*/  ISETP.NE.AND P0, PT, R247, -0x1, PT ;  /* 0xfffffffff700780c */ /* 0x000fe20003f05270 */
[----:B------:R-:W2:Y:S01]  /*a980*/  LDC.U8 R45, c[0x0][0x329] ;  /* 0x0000ca40ff2d7b82 */ /* 0x000ea20000000000 */
[----:B------:R-:W-:Y:S01]  /*a990*/  BSSY B0, `(.L_x_1567) ;  /* 0x0000124000007945 */ /* 0x000fe20003800000 */
[----:B------:R-:W3:Y:S04]  /*a9a0*/  SHFL.BFLY PT, R0, R233, 0x2, 0x1f ;  /* 0x0c401f00e9007f89 */ /* 0x000ee800000e0000 */
[----:B------:R-:W4:Y:S04]  /*a9b0*/  SHFL.BFLY PT, R6, R234, 0x2, 0x1f ;  /* 0x0c401f00ea067f89 */ /* 0x000f2800000e0000 */
[----:B------:R-:W-:Y:S04]  /*a9c0*/  SHFL.BFLY PT, R5, R235, 0x2, 0x1f ;  /* 0x0c401f00eb057f89 */ /* 0x000fe800000e0000 */
[----:B------:R-:W5:Y:S01]  /*a9d0*/  S2R R56, SR_TID.X ;  /* 0x0000000000387919 */ /* 0x000f620000002100 */
[----:B-1----:R-:W-:-:S02]  /*a9e0*/  FADD.FTZ R2, R2, R232 ;  /* 0x000000e802027221 */ /* 0x002fc40000010000 */
[----:B---3--:R-:W-:-:S03]  /*a9f0*/  FADD.FTZ R0, R0, R233 ;  /* 0x000000e900007221 */ /* 0x008fc60000010000 */
[----:B------:R-:W1:Y:S01]  /*aa00*/  SHFL.BFLY PT, R4, R2, 0x1, 0x1f ;  /* 0x0c201f0002047f89 */ /* 0x000e6200000e0000 */
[----:B----4-:R-:W-:-:S03]  /*aa10*/  FADD.FTZ R6, R6, R234 ;  /* 0x000000ea06067221 */ /* 0x010fc60000010000 */
[----:B------:R-:W3:Y:S04]  /*aa20*/  SHFL.BFLY PT, R9, R0, 0x1, 0x1f ;  /* 0x0c201f0000097f89 */ /* 0x000ee800000e0000 */
[----:B------:R-:W4:Y:S01]  /*aa30*/  SHFL.BFLY PT, R7, R6, 0x1, 0x1f ;  /* 0x0c201f0006077f89 */ /* 0x000f2200000e0000 */
[----:B-----5:R-:W-:-:S04]  /*aa40*/  SHF.R.S32.HI R44, RZ, 0x1f, R56 ;  /* 0x0000001fff2c7819 */ /* 0x020fc80000011438 */
[CC--:B------:R-:W-:Y:S02]  /*aa50*/  LEA.HI R20, R44.reuse, R56.reuse, RZ, 0x2 ;  /* 0x000000382c147211 */ /* 0x0c0fe400078f10ff */
[----:B------:R-:W-:Y:S01]  /*aa60*/  LEA.HI R44, R44, R56, RZ, 0x5 ;  /* 0x000000382c2c7211 */ /* 0x000fe200078f28ff */
[----:B-1----:R-:W-:Y:S02]  /*aa70*/  FADD.FTZ R38, R2, R4 ;  /* 0x0000000402267221 */ /* 0x002fe40000010000 */
[----:B------:R-:W-:Y:S02]  /*aa80*/  FADD.FTZ R2, R5, R235 ;  /* 0x000000eb05027221 */ /* 0x000fe40000010000 */
[----:B---3--:R-:W-:Y:S01]  /*aa90*/  FADD.FTZ R39, R0, R9 ;  /* 0x0000000900277221 */ /* 0x008fe20000010000 */
[----:B------:R-:W-:Y:S01]  /*aaa0*/  FSETP.NE.FTZ.AND P6, PT, R38, RZ, PT ;  /* 0x000000ff2600720b */ /* 0x000fe20003fd5000 */
[----:B------:R-:W-:Y:S01]  /*aab0*/  @P0 IMAD.WIDE.U32 R4, R247, c[0x0][0x1e8], RZ ;  /* 0x00007a00f7040a25 */ /* 0x000fe200078e00ff */
[----:B------:R-:W1:Y:S01]  /*aac0*/  SHFL.BFLY PT, R8, R2, 0x1, 0x1f ;  /* 0x0c201f0002087f89 */ /* 0x000e6200000e0000 */
[----:B------:R-:W-:-:S02]  /*aad0*/  MOV R0, 0x3f800000 ;  /* 0x3f80000000007802 */ /* 0x000fc40000000f00 */
[----:B----4-:R-:W-:Y:S01]  /*aae0*/  FADD.FTZ R40, R6, R7 ;  /* 0x0000000706287221 */ /* 0x010fe20000010000 */
[----:B------:R-:W-:Y:S01]  /*aaf0*/  FSETP.NE.FTZ.AND P5, PT, R39, RZ, PT ;  /* 0x000000ff2700720b */ /* 0x000fe20003fb5000 */
[----:B------:R-:W-:Y:S01]  /*ab00*/  @P0 IMAD R43, R247, c[0x0][0x1ec], R5 ;  /* 0x00007b00f72b0a24 */ /* 0x000fe200078e0205 */
[----:B------:R-:W-:Y:S02]  /*ab10*/  @P0 MOV R42, R4 ;  /* 0x00000004002a0202 */ /* 0x000fe40000000f00 */
[----:B------:R-:W-:Y:S02]  /*ab20*/  FSETP.NE.FTZ.AND P4, PT, R40, RZ, PT ;  /* 0x000000ff2800720b */ /* 0x000fe40003f95000 */
[----:B------:R-:W-:Y:S01]  /*ab30*/  MOV R4, 0x3f800000 ;  /* 0x3f80000000047802 */ /* 0x000fe20000000f00 */
[----:B------:R-:W3:Y:S01]  /*ab40*/  @P6 MUFU.RCP R0, R38 ;  /* 0x0000002600006308 */ /* 0x000ee20000001000 */
[----:B------:R-:W-:Y:S02]  /*ab50*/  LOP3.LUT R9, R20, 0x3ffffffc, RZ, 0xc0, !PT ;  /* 0x3ffffffc14097812 */ /* 0x000fe400078ec0ff */
[----:B------:R-:W-:-:S02]  /*ab60*/  SHF.R.S32.HI R6, RZ, 0x5, R44 ;  /* 0x00000005ff067819 */ /* 0x000fc4000001142c */
[----:B------:R-:W-:-:S03]  /*ab70*/  IADD3 R5, -R9, R56, RZ ;  /* 0x0000003809057210 */ /* 0x000fc60007ffe1ff */
[----:B------:R-:W4:Y:S02]  /*ab80*/  @P5 MUFU.RCP R4, R39 ;  /* 0x0000002700045308 */ /* 0x000f240000001000 */
[----:B------:R-:W-:Y:S02]  /*ab90*/  IMAD R7, R6, 0x200, R5 ;  /* 0x0000020006077824 */ /* 0x000fe400078e0205 */
[----:B-1----:R-:W-:Y:S01]  /*aba0*/  FADD.FTZ R41, R2, R8 ;  /* 0x0000000802297221 */ /* 0x002fe20000010000 */
[----:B------:R-:W-:Y:S01]  /*abb0*/  MOV R2, 0x3f800000 ;  /* 0x3f80000000027802 */ /* 0x000fe20000000f00 */
[----:B---3--:R-:W-:-:S03]  /*abc0*/  FMUL.FTZ R84, R0, R84 ;  /* 0x0000005400547220 */ /* 0x008fc60000410000 */
[----:B------:R-:W-:Y:S01]  /*abd0*/  FSETP.NE.FTZ.AND P3, PT, R41, RZ, PT ;  /* 0x000000ff2900720b */ /* 0x000fe20003f75000 */
[C---:B------:R-:W-:Y:S01]  /*abe0*/  FMUL.FTZ R8, R0.reuse, R85 ;  /* 0x0000005500087220 */ /* 0x040fe20000410000 */
[----:B------:R-:W1:Y:S01]  /*abf0*/  @P4 MUFU.RCP R2, R40 ;  /* 0x0000002800024308 */ /* 0x000e620000001000 */
        /* <DEDUP_REMOVED lines=20> */
[----:B------:R-:W-:Y:S01]  /*ad40*/  MOV R0, 0x3f800000 ;  /* 0x3f80000000007802 */ /* 0x000fe20000000f00 */
[----:B----4-:R-:W-:Y:S01]  /*ad50*/  FMUL.FTZ R86, R4, R86 ;  /* 0x0000005604567220 */ /* 0x010fe20000410000 */
[----:B------:R-:W-:Y:S01]  /*ad60*/  F2FP.BF16.PACK_AB R36, R36, R128 ;  /* 0x000000802424723e */ /* 0x000fe200000010ff */
[----:B------:R-:W-:Y:S01]  /*ad70*/  FMUL.FTZ R6, R4, R87 ;  /* 0x0000005704067220 */ /* 0x000fe20000410000 */
[----:B------:R-:W-:Y:S01]  /*ad80*/  F2FP.BF16.PACK_AB R28, R28, R140 ;  /* 0x0000008c1c1c723e */ /* 0x000fe200000010ff */
[C---:B------:R-:W-:Y:S01]  /*ad90*/  FMUL.FTZ R94, R4.reuse, R94 ;  /* 0x0000005e045e7220 */ /* 0x040fe20000410000 */
[----:B------:R-:W3:Y:S01]  /*ada0*/  @P3 MUFU.RCP R0, R41 ;  /* 0x0000002900003308 */ /* 0x000ee20000001000 */
        /* <DEDUP_REMOVED lines=45> */
[C---:B---3--:R-:W-:Y:S01]  /*b080*/  FMUL.FTZ R83, R0.reuse, R83 ;  /* 0x0000005300537220 */ /* 0x048fe20000410000 */
        /* <DEDUP_REMOVED lines=30> */
[----:B------:R-:W-:Y:S01]  /*b270*/  ISETP.NE.U32.AND P1, PT, R4, 0x1, PT ;  /* 0x000000010400780c */ /* 0x000fe20003f25070 */
[----:B------:R-:W-:Y:S01]  /*b280*/  IMAD.MOV.U32 R4, RZ, RZ, -0x10 ;  /* 0xfffffff0ff047424 */ /* 0x000fe200078e00ff */
[----:B------:R-:W-:Y:S02]  /*b290*/  LEA.HI R2, R2, R2, RZ, 0x1d ;  /* 0x0000000202027211 */ /* 0x000fe400078fe8ff */
[----:B------:R-:W-:Y:S02]  /*b2a0*/  F2FP.BF16.PACK_AB R29, R139, R29 ;  /* 0x0000001d8b1d723e */ /* 0x000fe400000010ff */
[----:B------:R-:W-:Y:S02]  /*b2b0*/  LEA R2, R7, R2, 0x1 ;  /* 0x0000000207027211 */ /* 0x000fe400078e08ff */
[----:B------:R-:W-:-:S02]  /*b2c0*/  SEL R7, R4, 0x10, !P1 ;  /* 0x0000001004077807 */ /* 0x000fc40004800000 */
[----:B------:R-:W-:Y:S02]  /*b2d0*/  R2P PR, R0, 0x6 ;  /* 0x0000000600007804 */ /* 0x000fe40000000000 */
[----:B------:R-:W-:Y:S02]  /*b2e0*/  SHF.L.U32 R2, R2, 0x1, RZ ;  /* 0x0000000102027819 */ /* 0x000fe400000006ff */
[----:B------:R-:W-:Y:S02]  /*b2f0*/  MOV R0, 0x20 ;  /* 0x0000002000007802 */ /* 0x000fe40000000f00 */
[----:B------:R-:W-:Y:S01]  /*b300*/  IADD3 R4, R2, R7, RZ ;  /* 0x0000000702047210 */ /* 0x000fe20007ffe0ff */
[----:B------:R1:W-:Y:S04]  /*b310*/  STS [R2], R8 ;  /* 0x0000000802007388 */ /* 0x0003e80000000800 */
[----:B------:R3:W-:Y:S04]  /*b320*/  STS [R2+0x400], R6 ;  /* 0x0004000602007388 */ /* 0x0007e80000000800 */
[----:B------:R4:W-:Y:S04]  /*b330*/  STS [R4], R5 ;  /* 0x0000000504007388 */ /* 0x0009e80000000800 */
[----:B------:R5:W-:Y:S04]  /*b340*/  STS [R4+0x400], R9 ;  /* 0x0004000904007388 */ /* 0x000be80000000800 */
[----:B------:R5:W-:Y:S04]  /*b350*/  STS [R2+0x2000], R10 ;  /* 0x0020000a02007388 */ /* 0x000be80000000800 */
[----:B------:R5:W-:Y:S04]  /*b360*/  STS [R2+0x2400], R11 ;  /* 0x0024000b02007388 */ /* 0x000be80000000800 */
[----:B------:R-:W-:Y:S01]  /*b370*/  STS [R4+0x2000], R18 ;  /* 0x0020001204007388 */ /* 0x000fe20000000800 */
[----:B-1----:R-:W-:-:S02]  /*b380*/  SEL R8, R0, 0xffffffe0, !P1 ;  /* 0xffffffe000087807 */ /* 0x002fc40004800000 */
[C---:B------:R-:W-:Y:S01]  /*b390*/  IADD3 R0, R2.reuse, 0x40, RZ ;  /* 0x0000004002007810 */ /* 0x040fe20007ffe0ff */
[----:B------:R-:W-:Y:S01]  /*b3a0*/  STS [R4+0x2400], R17 ;  /* 0x0024001104007388 */ /* 0x000fe20000000800 */
[C---:B------:R-:W-:Y:S01]  /*b3b0*/  @P2 IADD3 R0, R2.reuse, -0x40, RZ ;  /* 0xffffffc002002810 */ /* 0x040fe20007ffe0ff */
[----:B---3--:R-:W-:Y:S01]  /*b3c0*/  IMAD.IADD R6, R2, 0x1, R8 ;  /* 0x0000000102067824 */ /* 0x008fe200078e0208 */
[----:B--2---:R-:W-:Y:S02]  /*b3d0*/  ISETP.NE.AND P1, PT, R45, RZ, PT ;  /* 0x000000ff2d00720c */ /* 0x004fe40003f25270 */
[----:B----4-:R-:W-:Y:S02]  /*b3e0*/  IADD3 R5, R4, R8, RZ ;  /* 0x0000000804057210 */ /* 0x010fe40007ffe0ff */
[----:B------:R1:W-:Y:S01]  /*b3f0*/  STS [R6], R16 ;  /* 0x0000001006007388 */ /* 0x0003e20000000800 */
[----:B-----5:R-:W2:Y:S03]  /*b400*/  LDC.U8 R9, c[0x0][0x328] ;  /* 0x0000ca00ff097b82 */ /* 0x020ea60000000000 */
[----:B------:R3:W-:Y:S01]  /*b410*/  STS [R6+0x400], R15 ;  /* 0x0004000f06007388 */ /* 0x0007e20000000800 */
[----:B------:R-:W4:Y:S03]  /*b420*/  @P5 MUFU.LG2 R10, R39 ;  /* 0x00000027000a5308 */ /* 0x000f260000000c00 */
[----:B------:R-:W-:Y:S01]  /*b430*/  STS [R5], R13 ;  /* 0x0000000d05007388 */ /* 0x000fe20000000800 */
[----:B------:R-:W-:-:S03]  /*b440*/  IADD3 R2, R8, 0x400, R0 ;  /* 0x0000040008027810 */ /* 0x000fc60007ffe000 */
[----:B------:R5:W-:Y:S04]  /*b450*/  STS [R5+0x400], R12 ;  /* 0x0004000c05007388 */ /* 0x000be80000000800 */
[----:B------:R5:W-:Y:S04]  /*b460*/  STS [R6+0x2000], R14 ;  /* 0x0020000e06007388 */ /* 0x000be80000000800 */
[----:B------:R5:W-:Y:S01]  /*b470*/  STS [R6+0x2400], R20 ;  /* 0x0024001406007388 */ /* 0x000be20000000800 */
[----:B----4-:R-:W-:-:S03]  /*b480*/  @P5 FMUL.FTZ R10, R10, 0.69314718246459960938 ;  /* 0x3f3172180a0a5820 */ /* 0x010fc60000410000 */
[----:B------:R-:W-:Y:S01]  /*b490*/  STS [R5+0x2000], R19 ;  /* 0x0020001305007388 */ /* 0x000fe20000000800 */
[----:B-1----:R-:W-:Y:S02]  /*b4a0*/  MOV R16, 0x7f800000 ;  /* 0x7f80000000107802 */ /* 0x002fe40000000f00 */
[----:B--2---:R-:W-:Y:S01]  /*b4b0*/  ISETP.NE.AND P2, PT, R9, RZ, PT ;  /* 0x000000ff0900720c */ /* 0x004fe20003f45270 */
[----:B------:R1:W-:Y:S01]  /*b4c0*/  STS [R5+0x2400], R27 ;  /* 0x0024001b05007388 */ /* 0x0003e20000000800 */
[----:B---3--:R-:W-:Y:S01]  /*b4d0*/  MOV R15, 0x7f800000 ;  /* 0x7f800000000f7802 */ /* 0x008fe20000000f00 */
[----:B------:R-:W-:Y:S02]  /*b4e0*/  @P5 FFMA.FTZ R15, R70, c[0x0][0x238], R10 ;  /* 0x00008e00460f5a23 */ /* 0x000fe4000001000a */
[----:B------:R-:W-:Y:S04]  /*b4f0*/  STS [R0], R26 ;  /* 0x0000001a00007388 */ /* 0x000fe80000000800 */
[----:B------:R-:W-:Y:S01]  /*b500*/  STS [R0+0x400], R25 ;  /* 0x0004001900007388 */ /* 0x000fe20000000800 */
[----:B-----5:R-:W-:Y:S03]  /*b510*/  @P4 MUFU.LG2 R12, R40 ;  /* 0x00000028000c4308 */ /* 0x020fe60000000c00 */
[----:B------:R-:W2:Y:S01]  /*b520*/  S2R R11, SR_CTAID.Y ;  /* 0x00000000000b7919 */ /* 0x000ea20000002600 */
[----:B------:R-:W-:-:S03]  /*b530*/  MOV R14, 0x7f800000 ;  /* 0x7f800000000e7802 */ /* 0x000fc60000000f00 */
[----:B------:R-:W3:Y:S01]  /*b540*/  S2R R13, SR_CTAID.X ;  /* 0x00000000000d7919 */ /* 0x000ee20000002500 */
[C---:B------:R-:W-:Y:S02]  /*b550*/  IADD3 R6, R7.reuse, R2, RZ ;  /* 0x0000000207067210 */ /* 0x040fe40007ffe0ff */
[----:B------:R-:W-:Y:S01]  /*b560*/  IADD3 R2, R7, R0, RZ ;  /* 0x0000000007027210 */ /* 0x000fe20007ffe0ff */
[----:B------:R-:W4:Y:S04]  /*b570*/  S2R R17, SR_CTAID.Z ;  /* 0x0000000000117919 */ /* 0x000f280000002700 */
[----:B------:R-:W-:Y:S01]  /*b580*/  STS [R2], R22 ;  /* 0x0000001602007388 */ /* 0x000fe20000000800 */
[----:B------:R-:W-:Y:S01]  /*b590*/  IMAD.IADD R4, R8, 0x1, R2 ;  /* 0x0000000108047824 */ /* 0x000fe200078e0202 */
[----:B-1----:R-:W-:-:S02]  /*b5a0*/  @!P1 MOV R5, c[0x0][0x214] ;  /* 0x0000850000059a02 */ /* 0x002fc40000000f00 */
[----:B------:R-:W-:Y:S04]  /*b5b0*/  STS [R2+0x400], R21 ;  /* 0x0004001502007388 */ /* 0x000fe80000000800 */
[----:B------:R-:W-:Y:S04]  /*b5c0*/  STS [R0+0x2000], R24 ;  /* 0x0020001800007388 */ /* 0x000fe80000000800 */
[----:B------:R1:W-:Y:S04]  /*b5d0*/  STS [R0+0x2400], R23 ;  /* 0x0024001700007388 */ /* 0x0003e80000000800 */
[----:B------:R-:W-:Y:S04]  /*b5e0*/  STS [R2+0x2000], R32 ;  /* 0x0020002002007388 */ /* 0x000fe80000000800 */
[----:B------:R5:W-:Y:S01]  /*b5f0*/  STS [R2+0x2400], R34 ;  /* 0x0024002202007388 */ /* 0x000be20000000800 */
[----:B-1----:R-:W-:-:S02]  /*b600*/  IADD3 R0, R8, R0, RZ ;  /* 0x0000000008007210 */ /* 0x002fc40007ffe0ff */
[----:B------:R-:W1:Y:S03]  /*b610*/  @P6 MUFU.LG2 R8, R38 ;  /* 0x0000002600086308 */ /* 0x000e660000000c00 */
[----:B------:R-:W-:Y:S01]  /*b620*/  STS [R0], R36 ;  /* 0x0000002400007388 */ /* 0x000fe20000000800 */
[----:B-----5:R-:W-:-:S03]  /*b630*/  @P1 MOV R2, c[0x0][0x210] ;  /* 0x0000840000021a02 */ /* 0x020fc60000000f00 */
[----:B------:R-:W-:Y:S04]  /*b640*/  STS [R0+0x400], R33 ;  /* 0x0004002100007388 */ /* 0x000fe80000000800 */
[----:B------:R-:W-:Y:S01]  /*b650*/  STS [R4], R28 ;  /* 0x0000001c04007388 */ /* 0x000fe20000000800 */
[----:B------:R-:W-:Y:S01]  /*b660*/  @P1 IMAD R2, R2, c[0x0][0x214], RZ ;  /* 0x0000850002021a24 */ /* 0x000fe200078e02ff */
[----:B------:R-:W-:Y:S02]  /*b670*/  @!P1 SEL R2, R5, c[0x0][0x234], !P2 ;  /* 0x00008d0005029a07 */ /* 0x000fe40005000000 */
[----:B------:R-:W-:Y:S01]  /*b680*/  STS [R6], R31 ;  /* 0x0000001f06007388 */ /* 0x000fe20000000800 */
[----:B------:R-:W-:Y:S01]  /*b690*/  ISETP.NE.OR P2, PT, R45, RZ, !P2 ;  /* 0x000000ff2d00720c */ /* 0x000fe20005745670 */
[----:B-1----:R-:W-:Y:S01]  /*b6a0*/  @P6 FMUL.FTZ R8, R8, 0.69314718246459960938 ;  /* 0x3f31721808086820 */ /* 0x002fe20000410000 */
[----:B--2---:R-:W-:Y:S01]  /*b6b0*/  @!P0 SHF.R.S32.HI R5, RZ, 0x1f, R11 ;  /* 0x0000001fff058819 */ /* 0x004fe2000001140b */
[----:B------:R-:W-:Y:S02]  /*b6c0*/  STS [R0+0x2000], R37 ;  /* 0x0020002500007388 */ /* 0x000fe40000000800 */
[----:B------:R-:W-:-:S02]  /*b6d0*/  @P6 FFMA.FTZ R16, R71, c[0x0][0x238], R8 ;  /* 0x00008e0047106a23 */ /* 0x000fc40000010008 */
[----:B------:R1:W-:Y:S01]  /*b6e0*/  STS [R0+0x2400], R35 ;  /* 0x0024002300007388 */ /* 0x0003e20000000800 */
[----:B------:R-:W-:-:S03]  /*b6f0*/  @!P0 IMAD R5, R5, c[0x0][0x1e0], RZ ;  /* 0x0000780005058a24 */ /* 0x000fc600078e02ff */
[----:B------:R2:W-:Y:S01]  /*b700*/  STS [R4+0x2000], R30 ;  /* 0x0020001e04007388 */ /* 0x0005e20000000800 */
[----:B------:R-:W-:-:S03]  /*b710*/  @!P0 IMAD R5, R11, c[0x0][0x1e4], R5 ;  /* 0x000079000b058a24 */ /* 0x000fc600078e0205 */
[----:B------:R5:W-:Y:S04]  /*b720*/  STS [R6+0x2000], R29 ;  /* 0x0020001d06007388 */ /* 0x000be80000000800 */
[----:B------:R-:W-:Y:S01]  /*b730*/  BAR.SYNC.DEFER_BLOCKING 0x0 ;  /* 0x0000000000007b1d */ /* 0x000fe20000010000 */
[----:B-1----:R-:W-:Y:S01]  /*b740*/  @P1 MOV R0, 0x1 ;  /* 0x0000000100001802 */ /* 0x002fe20000000f00 */
[----:B------:R-:W-:Y:S01]  /*b750*/  @!P1 IMAD R0, R2, c[0x0][0x1c0], RZ ;  /* 0x0000700002009a24 */ /* 0x000fe200078e02ff */
[----:B--2---:R-:W-:-:S03]  /*b760*/  LOP3.LUT R4, R44, 0xffffffe0, RZ, 0xc0, !PT ;  /* 0xffffffe02c047812 */ /* 0x004fc600078ec0ff */
[C---:B------:R-:W-:Y:S02]  /*b770*/  IMAD R0, R11.reuse, R0, RZ ;  /* 0x000000000b007224 */ /* 0x040fe400078e02ff */
[----:B-----5:R-:W-:Y:S01]  /*b780*/  @!P0 IMAD.WIDE.U32 R6, R11, c[0x0][0x1e0], RZ ;  /* 0x000078000b068a25 */ /* 0x020fe200078e00ff */
[----:B------:R-:W-:Y:S01]  /*b790*/  IADD3 R9, -R4, R56, RZ ;  /* 0x0000003804097210 */ /* 0x000fe20007ffe1ff */
[----:B------:R1:W2:Y:S02]  /*b7a0*/  LDS.128 R20, [R205] ;  /* 0x00000000cd147984 */ /* 0x0002a40000000c00 */
[----:B------:R-:W-:Y:S01]  /*b7b0*/  @!P0 IMAD.IADD R43, R7, 0x1, R5 ;  /* 0x00000001072b8824 */ /* 0x000fe200078e0205 */
[----:B------:R-:W-:Y:S01]  /*b7c0*/  @!P0 MOV R42, R6 ;  /* 0x00000006002a8202 */ /* 0x000fe20000000f00 */
[----:B------:R-:W-:Y:S01]  /*b7d0*/  @!P2 IMAD R6, R11, c[0x0][0x214], RZ ;  /* 0x000085000b06aa24 */ /* 0x000fe200078e02ff */
[----:B------:R1:W1:Y:S01]  /*b7e0*/  LDS.128 R24, [R205+0x800] ;  /* 0x00080000cd187984 */ /* 0x0002620000000c00 */
[----:B------:R-:W5:Y:S01]  /*b7f0*/  @P3 MUFU.LG2 R11, R41 ;  /* 0x00000029000b3308 */ /* 0x000f620000000c00 */
[----:B------:R-:W-:Y:S01]  /*b800*/  CS2R R4, SRZ ;  /* 0x0000000000047805 */ /* 0x000fe2000001ff00 */
[----:B------:R-:W-:Y:S01]  /*b810*/  SEL R0, R0, RZ, P2 ;  /* 0x000000ff00007207 */ /* 0x000fe20001000000 */
[----:B------:R1:W1:Y:S01]  /*b820*/  LDS.128 R28, [R205+0x1000] ;  /* 0x00100000cd1c7984 */ /* 0x0002620000000c00 */
[----:B------:R-:W-:-:S02]  /*b830*/  @!P2 SEL R7, R6, R247, !P0 ;  /* 0x000000f70607a207 */ /* 0x000fc40004000000 */
[----:B------:R-:W-:Y:S01]  /*b840*/  @P1 MOV R6, c[0x0][0x210] ;  /* 0x0000840000061a02 */ /* 0x000fe20000000f00 */
[----:B------:R1:W1:Y:S01]  /*b850*/  LDS.128 R32, [R205+0x1800] ;  /* 0x00180000cd207984 */ /* 0x0002620000000c00 */
[----:B------:R-:W-:Y:S01]  /*b860*/  @!P1 MOV R6, 0x1 ;  /* 0x0000000100069802 */ /* 0x000fe20000000f00 */
[--C-:B------:R-:W-:Y:S01]  /*b870*/  @!P2 IMAD.MOV.U32 R4, RZ, RZ, R7.reuse ;  /* 0x000000ffff04a224 */ /* 0x100fe200078e0007 */
[----:B------:R-:W-:Y:S01]  /*b880*/  @!P2 SHF.R.S32.HI R5, RZ, 0x1f, R7 ;  /* 0x0000001fff05a819 */ /* 0x000fe20000011407 */
[----:B------:R1:W1:Y:S01]  /*b890*/  LDS.128 R36, [R205+0x2000] ;  /* 0x00200000cd247984 */ /* 0x0002620000000c00 */
[----:B------:R-:W-:Y:S01]  /*b8a0*/  LOP3.LUT P0, RZ, R9, 0x3, RZ, 0xc0, !PT ;  /* 0x0000000309ff7812 */ /* 0x000fe2000780c0ff */
[----:B---3--:R-:W-:Y:S01]  /*b8b0*/  IMAD R7, R13, R6, RZ ;  /* 0x000000060d077224 */ /* 0x008fe200078e02ff */
[----:B------:R-:W-:Y:S01]  /*b8c0*/  MOV R13, 0x7f800000 ;  /* 0x7f800000000d7802 */ /* 0x000fe20000000f00 */
[----:B------:R3:W1:Y:S01]  /*b8d0*/  LDS.128 R44, [R205+0x2800] ;  /* 0x00280000cd2c7984 */ /* 0x0006620000000c00 */
[----:B----4-:R-:W-:-:S02]  /*b8e0*/  IMAD R0, R17, R2, R0 ;  /* 0x0000000211007224 */ /* 0x010fc400078e0200 */
[----:B------:R-:W-:Y:S01]  /*b8f0*/  SHF.L.U32 R2, R7, 0x7, RZ ;  /* 0x0000000707027819 */ /* 0x000fe200000006ff */
[----:B------:R3:W4:Y:S01]  /*b900*/  LDS.128 R48, [R205+0x3000] ;  /* 0x00300000cd307984 */ /* 0x0007220000000c00 */
[----:B------:R-:W-:Y:S02]  /*b910*/  @P4 FMUL.FTZ R9, R12, 0.69314718246459960938 ;  /* 0x3f3172180c094820 */ /* 0x000fe40000410000 */
[----:B------:R-:W-:Y:S01]  /*b920*/  IADD3 R7, P2, P1, R2, R4, R0 ;  /* 0x0000000402077210 */ /* 0x000fe2000795e000 */
[----:B------:R3:W1:Y:S01]  /*b930*/  LDS.128 R52, [R205+0x3800] ;  /* 0x00380000cd347984 */ /* 0x0006620000000c00 */
[----:B------:R-:W-:Y:S01]  /*b940*/  SHF.R.S32.HI R4, RZ, 0x1f, R2 ;  /* 0x0000001fff047819 */ /* 0x000fe20000011402 */
[----:B-----5:R-:W-:Y:S01]  /*b950*/  @P3 FMUL.FTZ R8, R11, 0.69314718246459960938 ;  /* 0x3f3172180b083820 */ /* 0x020fe20000410000 */
[----:B------:R-:W-:Y:S01]  /*b960*/  SHF.R.S32.HI R2, RZ, 0x1f, R0 ;  /* 0x0000001fff027819 */ /* 0x000fe20000011400 */
[----:B------:R-:W-:Y:S02]  /*b970*/  @P4 FFMA.FTZ R13, R69, c[0x0][0x238], R9 ;  /* 0x00008e00450d4a23 */ /* 0x000fe40000010009 */
[----:B------:R-:W-:Y:S01]  /*b980*/  @P3 FFMA.FTZ R14, R3, c[0x0][0x238], R8 ;  /* 0x00008e00030e3a23 */ /* 0x000fe20000010008 */
[----:B------:R-:W-:Y:S01]  /*b990*/  IADD3.X R2, R4, R5, R2, P2, P1 ;  /* 0x0000000504027210 */ /* 0x000fe200017e2402 */
[----:B------:R-:W-:Y:S05]  /*b9a0*/  @P0 BRA `(.L_x_1568) ;  /* 0x0000022000000947 */ /* 0x000fea0003800000 */
[----:B------:R-:W5:Y:S04]  /*b9b0*/  LDL.LU R58, [R1+0x8] ;  /* 0x00000800013a7983 */ /* 0x000f680000300800 */
[----:B------:R-:W5:Y:S02]  /*b9c0*/  LDL.LU R57, [R1+0x1c] ;  /* 0x00001c0001397983 */ /* 0x000f640000300800 */
[----:B-----5:R-:W-:-:S05]  /*b9d0*/  IMAD R0, R57, 0x10, R58 ;  /* 0x0000001039007824 */ /* 0x020fca00078e023a */
        /* <DEDUP_REMOVED lines=12> */
[CC--:B------:R-:W-:Y:S01]  /*baa0*/  @!P5 IADD3 R0, P2, R4.reuse, R7.reuse, RZ ;  /* 0x000000070400d210 */ /* 0x0c0fe20007f5e0ff */
[----:B------:R-:W-:Y:S01]  /*bab0*/  @!P3 IMAD R3, R5, R6, RZ ;  /* 0x000000060503b224 */ /* 0x000fe200078e02ff */
[C---:B------:R-:W-:Y:S02]  /*bac0*/  @!P6 LEA R8, P0, R9.reuse, c[0x0][0x200], 0x2 ;  /* 0x000080000908ea11 */ /* 0x040fe400078010ff */
[----:B------:R-:W-:Y:S02]  /*bad0*/  @!P5 LEA.HI.X.SX32 R4, R4, R2, 0x1, P2 ;  /* 0x000000020404d211 */ /* 0x000fe400010f0eff */
[----:B------:R-:W-:Y:S02]  /*bae0*/  @!P6 LEA.HI.X R9, R9, c[0x0][0x204], R10, 0x2, P0 ;  /* 0x000081000909ea11 */ /* 0x000fe400000f140a */
[----:B------:R-:W-:-:S02]  /*baf0*/  @!P4 IADD3 R5, P1, R11, R7, RZ ;  /* 0x000000070b05c210 */ /* 0x000fc40007f3e0ff */
[C---:B------:R-:W-:Y:S01]  /*bb00*/  @!P5 LEA R6, P2, R0.reuse, c[0x0][0x200], 0x2 ;  /* 0x000080000006da11 */ /* 0x040fe200078410ff */
[----:B------:R3:W-:Y:S01]  /*bb10*/  @!P6 STG.E [R8.64], R16 ;  /* 0x000000100800e986 */ /* 0x0007e2000c101906 */
[----:B------:R-:W-:Y:S02]  /*bb20*/  @!P3 IADD3 R10, P0, R3, R7, RZ ;  /* 0x00000007030ab210 */ /* 0x000fe40007f1e0ff */
[-C--:B------:R-:W-:Y:S02]  /*bb30*/  @!P4 LEA.HI.X.SX32 R11, R11, R2.reuse, 0x1, P1 ;  /* 0x000000020b0bc211 */ /* 0x080fe400008f0eff */
[----:B------:R-:W-:Y:S02]  /*bb40*/  @!P5 LEA.HI.X R7, R0, c[0x0][0x204], R4, 0x2, P2 ;  /* 0x000081000007da11 */ /* 0x000fe400010f1404 */
[----:B------:R-:W-:Y:S02]  /*bb50*/  @!P3 LEA.HI.X.SX32 R3, R3, R2, 0x1, P0 ;  /* 0x000000020303b211 */ /* 0x000fe400000f0eff */
[----:B------:R-:W-:Y:S01]  /*bb60*/  @!P4 LEA R4, P1, R5, c[0x0][0x200], 0x2 ;  /* 0x000080000504ca11 */ /* 0x000fe200078210ff */
[----:B------:R3:W-:Y:S01]  /*bb70*/  @!P5 STG.E [R6.64], R15 ;  /* 0x0000000f0600d986 */ /* 0x0007e2000c101906 */
[----:B------:R-:W-:-:S02]  /*bb80*/  @!P3 LEA R2, P0, R10, c[0x0][0x200], 0x2 ;  /* 0x000080000a02ba11 */ /* 0x000fc400078010ff */
[----:B------:R-:W-:Y:S02]  /*bb90*/  @!P4 LEA.HI.X R5, R5, c[0x0][0x204], R11, 0x2, P1 ;  /* 0x000081000505ca11 */ /* 0x000fe400008f140b */
[----:B------:R-:W-:-:S03]  /*bba0*/  @!P3 LEA.HI.X R3, R10, c[0x0][0x204], R3, 0x2, P0 ;  /* 0x000081000a03ba11 */ /* 0x000fc600000f1403 */
[----:B------:R3:W-:Y:S04]  /*bbb0*/  @!P4 STG.E [R4.64], R13 ;  /* 0x0000000d0400c986 */ /* 0x0007e8000c101906 */
[----:B------:R3:W-:Y:S02]  /*bbc0*/  @!P3 STG.E [R2.64], R14 ;  /* 0x0000000e0200b986 */ /* 0x0007e4000c101906 */
.L_x_1568:
[----:B------:R-:W-:Y:S05]  /*bbd0*/  BSYNC B0 ;  /* 0x0000000000007941 */ /* 0x000fea0003800000 */
.L_x_1567:
[C---:B---3--:R-:W-:Y:S01]  /*bbe0*/  IADD3 R2, P0, R240.reuse, R42, RZ ;  /* 0x0000002af0027210 */ /* 0x048fe20007f1e0ff */
[----:B------:R-:W-:Y:S01]  /*bbf0*/  BSSY B0, `(.L_x_1569) ;  /* 0x0000012000007945 */ /* 0x000fe20003800000 */
[----:B------:R-:W-:Y:S02]  /*bc00*/  ISETP.GE.AND P1, PT, R240, c[0x0][0x220], PT ;  /* 0x00008800f0007a0c */ /* 0x000fe40003f26270 */
        /* <DEDUP_REMOVED lines=16> */
.L_x_1570:
[----:B------:R-:W-:Y:S05]  /*bd10*/  BSYNC B0 ;  /* 0x0000000000007941 */ /* 0x000fea0003800000 */
.L_x_1569:
[----:B------:R-:W3:Y:S01]  /*bd20*/  LDL.LU R0, [R1] ;  /* 0x0000000001007983 */ /* 0x000ee20000300800 */
[----:B------:R-:W-:Y:S01]  /*bd30*/  BSSY B0, `(.L_x_1571) ;  /* 0x000000e000007945 */ /* 0x000fe20003800000 */
[----:B---3--:R-:W-:-:S13]  /*bd40*/  ISETP.GE.OR P0, PT, R0, R239, P1 ;  /* 0x000000ef0000720c */ /* 0x008fda0000f06670 */
        /* <DEDUP_REMOVED lines=12> */
.L_x_1572:
[----:B------:R-:W-:Y:S05]  /*be10*/  BSYNC B0 ;  /* 0x0000000000007941 */ /* 0x000fea0003800000 */
.L_x_1571:
        /* <DEDUP_REMOVED lines=14> */
.L_x_1574:
[----:B------:R-:W-:Y:S05]  /*bf00*/  BSYNC B0 ;  /* 0x0000000000007941 */ /* 0x000fea0003800000 */
.L_x_1573:
        /* <DEDUP_REMOVED lines=15> */
.L_x_1576:
[----:B------:R-:W-:Y:S05]  /*c000*/  BSYNC B0 ;  /* 0x0000000000007941 */ /* 0x000fea0003800000 */
.L_x_1575:
        /* <DEDUP_REMOVED lines=15> */
.L_x_1578:
[----:B------:R-:W-:Y:S05]  /*c100*/  BSYNC B0 ;  /* 0x0000000000007941 */ /* 0x000fea0003800000 */
.L_x_1577:
        /* <DEDUP_REMOVED lines=15> */
.L_x_1580:
[----:B------:R-:W-:Y:S05]  /*c200*/  BSYNC B0 ;  /* 0x0000000000007941 */ /* 0x000fea0003800000 */
.L_x_1579:
        /* <DEDUP_REMOVED lines=15> */
.L_x_1582:
[----:B------:R-:W-:Y:S05]  /*c300*/  BSYNC B0 ;  /* 0x0000000000007941 */ /* 0x000fea0003800000 */
.L_x_1581:
[----:B------:R-:W3:Y:S02]  /*c310*/  LDL.LU R0, [R1+0xc] ;  /* 0x00000c0001007983 */ /* 0x000ee40000300800 */
        /* <DEDUP_REMOVED lines=14> */
.L_x_1525:
[----:B-1----:R-:W1:Y:S01]  /*c400*/  LDC.U8 R4, c[0x0][0x329] ;  /* 0x0000ca40ff047b82 */ /* 0x002e620000000000 */
[----:B------:R-:W2:Y:S01]  /*c410*/  S2R R9, SR_TID.X ;  /* 0x0000000000097919 */ /* 0x000ea20000002100 */
[----:B------:R-:W-:Y:S01]  /*c420*/  ISETP.NE.AND P4, PT, R247, -0x1, PT ;  /* 0xfffffffff700780c */ /* 0x000fe20003f85270 */
[----:B------:R-:W-:Y:S01]  /*c430*/  BSSY B0, `(.L_x_1583) ;  /* 0x0000040000007945 */ /* 0x000fe20003800000 */
[----:B------:R-:W-:-:S04]  /*c440*/  IADD3 R14, -R251, R162, RZ ;  /* 0x000000a2fb0e7210 */ /* 0x000fc80007ffe1ff */
[----:B------:R-:W3:Y:S07]  /*c450*/  LDC.U8 R0, c[0x0][0x328] ;  /* 0x0000ca00ff007b82 */ /* 0x000eee0000000000 */
[----:B------:R-:W-:-:S04]  /*c460*/  @P4 IMAD.WIDE.U32 R2, R247, c[0x0][0x1e8], RZ ;  /* 0x00007a00f7024a25 */ /* 0x000fc800078e00ff */
[----:B------:R-:W-:Y:S01]  /*c470*/  @P4 IMAD R5, R247, c[0x0][0x1ec], R3 ;  /* 0x00007b00f7054a24 */ /* 0x000fe200078e0203 */
[----:B-1----:R-:W-:Y:S02]  /*c480*/  ISETP.NE.AND P0, PT, R4, RZ, PT ;  /* 0x000000ff0400720c */ /* 0x002fe40003f05270 */
[----:B--2---:R-:W-:-:S04]  /*c490*/  SHF.R.S32.HI R10, RZ, 0x1f, R9 ;  /* 0x0000001fff0a7819 */ /* 0x004fc80000011409 */
[----:B------:R-:W-:Y:S02]  /*c4a0*/  LEA.HI R10, R10, R9, RZ, 0x3 ;  /* 0x000000090a0a7211 */ /* 0x000fe400078f18ff */
[----:B---3--:R-:W-:Y:S02]  /*c4b0*/  ISETP.NE.AND P3, PT, R0, RZ, PT ;  /* 0x000000ff0000720c */ /* 0x008fe40003f65270 */
[----:B------:R-:W-:Y:S02]  /*c4c0*/  @!P4 SHF.R.S32.HI R0, RZ, 0x1f, R22 ;  /* 0x0000001fff00c819 */ /* 0x000fe40000011416 */
[----:B------:R-:W-:Y:S01]  /*c4d0*/  ISETP.NE.OR P2, PT, R4, RZ, !P3 ;  /* 0x000000ff0400720c */ /* 0x000fe20005f45670 */
[----:B------:R-:W-:Y:S01]  /*c4e0*/  @P0 IMAD.MOV.U32 R8, RZ, RZ, c[0x0][0x210] ;  /* 0x00008400ff080624 */ /* 0x000fe200078e00ff */
[----:B------:R-:W-:Y:S01]  /*c4f0*/  LOP3.LUT R7, R10, 0xfffffff8, RZ, 0xc0, !PT ;  /* 0xfffffff80a077812 */ /* 0x000fe200078ec0ff */
[----:B------:R-:W-:Y:S01]  /*c500*/  @!P4 IMAD R0, R0, c[0x0][0x1e0], RZ ;  /* 0x000078000000ca24 */ /* 0x000fe200078e02ff */
[----:B------:R-:W-:Y:S01]  /*c510*/  ISETP.NE.OR P1, PT, R247, -0x1, P2 ;  /* 0xfffffffff700780c */ /* 0x000fe20001725670 */
[----:B------:R-:W-:Y:S01]  /*c520*/  @!P0 IMAD.MOV.U32 R6, RZ, RZ, c[0x0][0x214] ;  /* 0x00008500ff068624 */ /* 0x000fe200078e00ff */
[----:B------:R-:W-:Y:S01]  /*c530*/  SHF.R.S32.HI R10, RZ, 0x3, R10 ;  /* 0x00000003ff0a7819 */ /* 0x000fe2000001140a */
[----:B------:R-:W-:Y:S01]  /*c540*/  @P4 IMAD.MOV.U32 R4, RZ, RZ, R2 ;  /* 0x000000ffff044224 */ /* 0x000fe200078e0002 */
[----:B------:R-:W-:Y:S01]  /*c550*/  @P0 MOV R15, c[0x0][0x210] ;  /* 0x00008400000f0a02 */ /* 0x000fe20000000f00 */
[----:B------:R-:W-:Y:S01]  /*c560*/  @!P4 IMAD.WIDE.U32 R2, R22, c[0x0][0x1e0], RZ ;  /* 0x000078001602ca25 */ /* 0x000fe200078e00ff */
[----:B------:R-:W-:-:S03]  /*c570*/  SHF.R.S32.HI R11, RZ, 0x1f, R10 ;  /* 0x0000001fff0b7819 */ /* 0x000fc6000001140a */
[----:B------:R-:W-:Y:S01]  /*c580*/  @!P4 IMAD R0, R22, c[0x0][0x1e4], R0 ;  /* 0x000079001600ca24 */ /* 0x000fe200078e0200 */
[----:B------:R-:W-:Y:S01]  /*c590*/  @!P4 MOV R4, R2 ;  /* 0x000000020004c202 */ /* 0x000fe20000000f00 */
[----:B------:R-:W-:Y:S01]  /*c5a0*/  @P0 IMAD R8, R8, c[0x0][0x214], RZ ;  /* 0x0000850008080a24 */ /* 0x000fe200078e02ff */
[----:B------:R-:W-:Y:S01]  /*c5b0*/  @!P0 SEL R8, R6, c[0x0][0x234], !P3 ;  /* 0x00008d0006088a07 */ /* 0x000fe20005800000 */
[----:B------:R-:W-:Y:S01]  /*c5c0*/  IMAD.IADD R18, R9, 0x1, -R7 ;  /* 0x0000000109127824 */ /* 0x000fe200078e0a07 */
[----:B------:R-:W-:Y:S01]  /*c5d0*/  SHF.R.S32.HI R7, RZ, 0x1f, R16 ;  /* 0x0000001fff077819 */ /* 0x000fe20000011410 */
[----:B------:R-:W-:Y:S02]  /*c5e0*/  @!P4 IMAD.IADD R5, R3, 0x1, R0 ;  /* 0x000000010305c824 */ /* 0x000fe400078e0200 */
[----:B------:R-:W-:Y:S01]  /*c5f0*/  IMAD.SHL.U32 R0, R18, 0x8, RZ ;  /* 0x0000000812007824 */ /* 0x000fe200078e00ff */
[----:B------:R-:W-:Y:S01]  /*c600*/  CS2R R2, SRZ ;  /* 0x0000000000027805 */ /* 0x000fe2000001ff00 */
[----:B------:R-:W-:-:S02]  /*c610*/  @P0 IMAD.MOV.U32 R6, RZ, RZ, 0x1 ;  /* 0x00000001ff060424 */ /* 0x000fc400078e00ff */
        /* <DEDUP_REMOVED lines=9> */
[----:B------:R-:W-:Y:S01]  /*c6b0*/  SEL R7, R6, RZ, P2 ;  /* 0x000000ff06077207 */ /* 0x000fe20001000000 */
[----:B------:R-:W-:Y:S01]  /*c6c0*/  IMAD R9, R16, c[0x0][0x1f4], R0 ;  /* 0x00007d0010097a24 */ /* 0x000fe200078e0200 */
[----:B------:R-:W-:Y:S01]  /*c6d0*/  ISETP.GE.AND P0, PT, R10, R14, PT ;  /* 0x0000000e0a00720c */ /* 0x000fe20003f06270 */
[--C-:B------:R-:W-:Y:S01]  /*c6e0*/  @!P2 IMAD.MOV.U32 R2, RZ, RZ, R247.reuse ;  /* 0x000000ffff02a224 */ /* 0x100fe200078e00f7 */
[----:B------:R-:W-:Y:S01]  /*c6f0*/  @!P2 SHF.R.S32.HI R3, RZ, 0x1f, R247 ;  /* 0x0000001fff03a819 */ /* 0x000fe200000114f7 */
[----:B------:R-:W-:Y:S01]  /*c700*/  IMAD R6, R251, R15, RZ ;  /* 0x0000000ffb067224 */ /* 0x000fe200078e02ff */
[----:B------:R-:W-:Y:S01]  /*c710*/  P2R R27, PR, RZ, 0x1 ;  /* 0x00000001ff1b7803 */ /* 0x000fe20000000000 */
[----:B------:R-:W-:-:S02]  /*c720*/  IMAD R0, R16, R8, R7 ;  /* 0x0000000810007224 */ /* 0x000fc400078e0207 */
        /* <DEDUP_REMOVED lines=16> */
.L_x_1584:
[----:B------:R-:W-:Y:S05]  /*c830*/  BSYNC B0 ;  /* 0x0000000000007941 */ /* 0x000fea0003800000 */
.L_x_1583:
        /* <DEDUP_REMOVED lines=17> */
.L_x_1586:
[----:B------:R-:W-:Y:S05]  /*c950*/  BSYNC B0 ;  /* 0x0000000000007941 */ /* 0x000fea0003800000 */
.L_x_1585:
        /* <DEDUP_REMOVED lines=16> */
.L_x_1588:
[----:B------:R-:W-:Y:S05]  /*ca60*/  BSYNC B0 ;  /* 0x0000000000007941 */ /* 0x000fea0003800000 */
.L_x_1587:
        /* <DEDUP_REMOVED lines=16> */
.L_x_1590:
[----:B------:R-:W-:Y:S05]  /*cb70*/  BSYNC B0 ;  /* 0x0000000000007941 */ /* 0x000fea0003800000 */
.L_x_1589:
        /* <DEDUP_REMOVED lines=16> */
.L_x_1592:
[----:B------:R-:W-:Y:S05]  /*cc80*/  BSYNC B0 ;  /* 0x0000000000007941 */ /* 0x000fea0003800000 */
.L_x_1591:
        /* <DEDUP_REMOVED lines=16> */
.L_x_1594:
[----:B------:R-:W-:Y:S05]  /*cd90*/  BSYNC B0 ;  /* 0x0000000000007941 */ /* 0x000fea0003800000 */
.L_x_1593:
        /* <DEDUP_REMOVED lines=16> */
.L_x_1596:
[----:B------:R-:W-:Y:S05]  /*cea0*/  BSYNC B0 ;  /* 0x0000000000007941 */ /* 0x000fea0003800000 */
.L_x_1595:
        /* <DEDUP_REMOVED lines=16> */
.L_x_1598:
[----:B------:R-:W-:Y:S05]  /*cfb0*/  BSYNC B0 ;  /* 0x0000000000007941 */ /* 0x000fea0003800000 */
.L_x_1597:
        /* <DEDUP_REMOVED lines=72> */
.L_x_1599:
        /* <DEDUP_REMOVED lines=12> */
.L_x_2136:


//--------------------- .text._ZN5flash16flash_fwd_kernelI23Flash_fwd_kernel_traitsILi64ELi128ELi64ELi4ELb0ELb0EN7cutlass10bfloat16_tE19Flash_kernel_traitsILi64ELi128ELi64ELi4ES3_EELb1ELb0ELb1ELb0ELb0ELb1ELb0ELb0EEEvNS_16Flash_fwd_paramsE --------------------------
	.section	.text._ZN5flash16flash_fwd_kernelI23Flash_fwd_kernel_traitsILi64ELi128ELi64ELi4ELb0ELb0EN7cutlass10bfloat16_tE19Flash_kernel_traitsILi64ELi128ELi64ELi4ES3_EELb1ELb0ELb1ELb0ELb0ELb1ELb0ELb0EEEvNS_16Flash_fwd_paramsE,"ax",@progbits
	.sectioninfo	@"SHI_REGISTERS=255"
	.align	128
        .global         _ZN5flash16flash_fwd_kernelI23Flash_fwd_kernel_traitsILi64ELi128ELi64ELi4ELb0ELb0EN7cutlass10bfloat16_tE19Flash_kernel_traitsILi64ELi128ELi64ELi4ES3_EELb1ELb0ELb1ELb0ELb0ELb1ELb0ELb0EEEvNS_16Flash_fwd_paramsE
        .type           _ZN5flash16flash_fwd_kernelI23Flash_fwd_kernel_traitsILi64ELi128ELi64ELi4ELb0ELb0EN7cutlass10bfloat16_tE19Flash_kernel_traitsILi64ELi128ELi64ELi4ES3_EELb1ELb0ELb1ELb0ELb0ELb1ELb0ELb0EEEvNS_16Flash_fwd_paramsE,@function
        .size           _ZN5flash16flash_fwd_kernelI23Flash_fwd_kernel_traitsILi64ELi128ELi64ELi4ELb0ELb0EN7cutlass10bfloat16_tE19Flash_kernel_traitsILi64ELi128ELi64ELi4ES3_EELb1ELb0ELb1ELb0ELb0ELb1ELb0ELb0EEEvNS_16Flash_fwd_paramsE,(.L_x_2137 - _ZN5flash16flash_fwd_kernelI23Flash_fwd_kernel_traitsILi64ELi128ELi64ELi4ELb0ELb0EN7cutlass10bfloat16_tE19Flash_kernel_traitsILi64ELi128ELi64ELi4ES3_EELb1ELb0ELb1ELb0ELb0ELb1ELb0ELb0EEEvNS_16Flash_fwd_paramsE)
        .other          _ZN5flash16flash_fwd_kernelI23Flash_fwd_kernel_traitsILi64ELi128ELi64ELi4ELb0ELb0EN7cutlass10bfloat16_tE19Flash_kernel_traitsILi64ELi128ELi64ELi4ES3_EELb1ELb0ELb1ELb0ELb0ELb1ELb0ELb0EEEvNS_16Flash_fwd_paramsE,@"STO_CUDA_ENTRY STV_DEFAULT"
_ZN5flash16flash_fwd_kernelI23Flash_fwd_kernel_traitsILi64ELi128ELi64ELi4ELb0ELb0EN7cutlass10bfloat16_tE19Flash_kernel_traitsILi64ELi128ELi64ELi4ES3_EELb1ELb0ELb1ELb0ELb0ELb1ELb0ELb0EEEvNS_16Flash_fwd_paramsE:
.text._ZN5flash16flash_fwd_kernelI23Flash_fwd_kernel_traitsILi64ELi128ELi64ELi4ELb0ELb0EN7cutlass10bfloat16_tE19Flash_kernel_traitsILi64ELi128ELi64ELi4ES3_EELb1ELb0ELb1ELb0ELb0ELb1ELb0ELb0EEEvNS_16Flash_fwd_paramsE:
        /* <DEDUP_REMOVED lines=72> */
.L_x_1600:
[----:B------:R-:W-:Y:S02]  /*0480*/  MOV R0, c[0x0][0x218] ;  /* 0x0000860000007a02 */ /* 0x000fe40000000f00 */
.L_x_1601:
        /* <DEDUP_REMOVED lines=34> */
[----:B------:R-:W-:Y:S01]  /*06b0*/  IMAD.IADD R14, R53, 0x1, -R142 ;  /* 0x00000001350e7824 */ /* 0x000fe200078e0a8e */
[----:B-1--4-:R-:W-:Y:S01]  /*06c0*/  LEA.HI R10, R32, R141, RZ, 0x3 ;  /* 0x0000008d200a7211 */ /* 0x012fe200078f18ff */
[----:B------:R-:W-:Y:S03]  /*06d0*/  BSSY B0, `(.L_x_1603) ;  /* 0x000003a000007945 */ /* 0x000fe60003800000 */
[----:B------:R-:W-:Y:S01]  /*06e0*/  LOP3.LUT R9, R10, 0x1ffffff8, RZ, 0xc0, !PT ;  /* 0x1ffffff80a097812 */ /* 0x000fe200078ec0ff */
[----:B------:R-:W1:Y:S01]  /*06f0*/  LDC.U8 R2, c[0x0][0x328] ;  /* 0x0000ca00ff027b82 */ /* 0x000e620000000000 */
[----:B------:R-:W-:-:S04]  /*0700*/  SHF.R.S32.HI R10, RZ, 0x3, R10 ;  /* 0x00000003ff0a7819 */ /* 0x000fc8000001140a */
[----:B------:R-:W-:Y:S01]  /*0710*/  SHF.R.S32.HI R11, RZ, 0x1f, R10 ;  /* 0x0000001fff0b7819 */ /* 0x000fe2000001140a */
[----:B------:R-:W-:Y:S01]  /*0720*/  @!P0 IMAD.WIDE.U32 R6, R13, c[0x0][0x1e0], RZ ;  /* 0x000078000d068a25 */ /* 0x000fe200078e00ff */
[----:B--2---:R-:W-:Y:S02]  /*0730*/  ISETP.NE.AND P2, PT, R0, RZ, PT ;  /* 0x000000ff0000720c */ /* 0x004fe40003f45270 */
[----:B-1----:R-:W-:-:S04]  /*0740*/  ISETP.NE.AND P3, PT, R2, RZ, PT ;  /* 0x000000ff0200720c */ /* 0x002fc80003f65270 */
[----:B------:R-:W-:-:S07]  /*0750*/  ISETP.EQ.AND P3, PT, R0, RZ, P3 ;  /* 0x000000ff0000720c */ /* 0x000fce0001f62270 */
[----:B------:R-:W-:Y:S01]  /*0760*/  @P2 IMAD.MOV.U32 R8, RZ, RZ, c[0x0][0x210] ;  /* 0x00008400ff082624 */ /* 0x000fe200078e00ff */
[----:B------:R-:W-:Y:S01]  /*0770*/  @!P2 ISETP.NE.AND P1, PT, R2, RZ, PT ;  /* 0x000000ff0200a20c */ /* 0x000fe20003f25270 */
[C---:B------:R-:W-:Y:S01]  /*0780*/  @P0 IMAD.WIDE.U32 R2, R25.reuse, c[0x0][0x1e8], RZ ;  /* 0x00007a0019020a25 */ /* 0x040fe200078e00ff */
[----:B------:R-:W-:Y:S02]  /*0790*/  @!P0 SHF.R.S32.HI R0, RZ, 0x1f, R13 ;  /* 0x0000001fff008819 */ /* 0x000fe4000001140d */
[----:B------:R-:W-:Y:S01]  /*07a0*/  @!P0 MOV R2, R6 ;  /* 0x0000000600028202 */ /* 0x000fe20000000f00 */
[----:B------:R-:W-:Y:S02]  /*07b0*/  @P0 IMAD R5, R25, c[0x0][0x1ec], R3 ;  /* 0x00007b0019050a24 */ /* 0x000fe400078e0203 */
[----:B------:R-:W-:Y:S02]  /*07c0*/  @!P0 IMAD R4, R0, c[0x0][0x1e0], RZ ;  /* 0x0000780000048a24 */ /* 0x000fe400078e02ff */
[----:B------:R-:W-:-:S02]  /*07d0*/  @!P2 IMAD.MOV.U32 R3, RZ, RZ, c[0x0][0x214] ;  /* 0x00008500ff03a624 */ /* 0x000fc400078e00ff */
[----:B------:R-:W-:Y:S01]  /*07e0*/  IMAD.IADD R0, R141, 0x1, -R9 ;  /* 0x000000018d007824 */ /* 0x000fe200078e0a09 */
[----:B------:R-:W-:Y:S01]  /*07f0*/  SHF.R.S32.HI R9, RZ, 0x1f, R16 ;  /* 0x0000001fff097819 */ /* 0x000fe20000011410 */
[----:B------:R-:W-:Y:S02]  /*0800*/  @!P0 IMAD R4, R13, c[0x0][0x1e4], R4 ;  /* 0x000079000d048a24 */ /* 0x000fe400078e0204 */
[----:B------:R-:W-:Y:S01]  /*0810*/  @P2 IMAD R8, R8, c[0x0][0x214], RZ ;  /* 0x0000850008082a24 */ /* 0x000fe200078e02ff */
[----:B------:R-:W-:Y:S01]  /*0820*/  @!P2 SEL R8, R3, c[0x0][0x234], !P1 ;  /* 0x00008d000308aa07 */ /* 0x000fe20004800000 */
[----:B------:R-:W-:Y:S01]  /*0830*/  IMAD.SHL.U32 R0, R0, 0x8, RZ ;  /* 0x0000000800007824 */ /* 0x000fe200078e00ff */
[----:B------:R-:W-:Y:S01]  /*0840*/  @!P0 IADD3 R5, R7, R4, RZ ;  /* 0x0000000407058210 */ /* 0x000fe20007ffe0ff */
[----:B------:R-:W-:Y:S02]  /*0850*/  @P2 IMAD.MOV.U32 R3, RZ, RZ, 0x1 ;  /* 0x00000001ff032424 */ /* 0x000fe400078e00ff */
[----:B------:R-:W-:Y:S01]  /*0860*/  @!P2 IMAD R3, R8, c[0x0][0x1c0], RZ ;  /* 0x000070000803aa24 */ /* 0x000fe200078e02ff */
[----:B------:R-:W-:Y:S01]  /*0870*/  IADD3 R4, P1, R0, R2, RZ ;  /* 0x0000000200047210 */ /* 0x000fe20007f3e0ff */
[----:B------:R-:W-:-:S02]  /*0880*/  @P3 IMAD R7, R13, c[0x0][0x214], RZ ;  /* 0x000085000d073a24 */ /* 0x000fc400078e02ff */
[----:B------:R-:W-:Y:S01]  /*0890*/  @P2 IMAD.MOV.U32 R15, RZ, RZ, c[0x0][0x210] ;  /* 0x00008400ff0f2624 */ /* 0x000fe200078e00ff */
[----:B------:R-:W-:Y:S01]  /*08a0*/  LEA.HI.X.SX32 R5, R0, R5, 0x1, P1 ;  /* 0x0000000500057211 */ /* 0x000fe200008f0eff */
[----:B------:R-:W-:Y:S01]  /*08b0*/  IMAD R0, R13, R3, RZ ;  /* 0x000000030d007224 */ /* 0x000fe200078e02ff */
[----:B------:R-:W-:Y:S01]  /*08c0*/  @!P2 MOV R15, 0x1 ;  /* 0x00000001000fa802 */ /* 0x000fe20000000f00 */
[----:B------:R-:W-:Y:S01]  /*08d0*/  @!P3 CS2R R2, SRZ ;  /* 0x000000000002b805 */ /* 0x000fe2000001ff00 */
[----:B------:R-:W-:Y:S01]  /*08e0*/  @P3 SEL R7, R7, R25, !P0 ;  /* 0x0000001907073207 */ /* 0x000fe20004000000 */
[----:B------:R-:W-:Y:S01]  /*08f0*/  IMAD R9, R9, c[0x0][0x1f0], RZ ;  /* 0x00007c0009097a24 */ /* 0x000fe200078e02ff */
[----:B------:R-:W-:Y:S01]  /*0900*/  SEL R0, R0, RZ, !P3 ;  /* 0x000000ff00007207 */ /* 0x000fe20005800000 */
[----:B------:R-:W-:Y:S01]  /*0910*/  IMAD R6, R142, R15, RZ ;  /* 0x0000000f8e067224 */ /* 0x000fe200078e02ff */
[----:B------:R-:W-:Y:S01]  /*0920*/  ISETP.GE.AND P2, PT, R10, R14, PT ;  /* 0x0000000e0a00720c */ /* 0x000fe20003f46270 */
[--C-:B------:R-:W-:Y:S01]  /*0930*/  @P3 IMAD.MOV.U32 R2, RZ, RZ, R7.reuse ;  /* 0x000000ffff023224 */ /* 0x100fe200078e0007 */
[----:B------:R-:W-:Y:S01]  /*0940*/  @P3 SHF.R.S32.HI R3, RZ, 0x1f, R7 ;  /* 0x0000001fff033819 */ /* 0x000fe20000011407 */
[----:B------:R-:W-:-:S02]  /*0950*/  IMAD R0, R16, R8, R0 ;  /* 0x0000000810007224 */ /* 0x000fc400078e0200 */
[C---:B------:R-:W-:Y:S02]  /*0960*/  IMAD R9, R16.reuse, c[0x0][0x1f4], R9 ;  /* 0x00007d0010097a24 */ /* 0x040fe400078e0209 */
[----:B------:R-:W-:Y:S01]  /*0970*/  IMAD.WIDE.U32 R12, R16, c[0x0][0x1f0], R4 ;  /* 0x00007c00100c7a25 */ /* 0x000fe200078e0004 */
[----:B------:R-:W-:Y:S02]  /*0980*/  IADD3 R18, P1, P0, R6, R2, R0 ;  /* 0x0000000206127210 */ /* 0x000fe4000783e000 */
[----:B------:R-:W-:Y:S01]  /*0990*/  SHF.R.S32.HI R4, RZ, 0x1f, R6 ;  /* 0x0000001fff047819 */ /* 0x000fe20000011406 */
[----:B------:R-:W-:Y:S01]  /*09a0*/  IMAD.WIDE R6, R143, 0x80, R10 ;  /* 0x000000808f067825 */ /* 0x000fe200078e020a */
[----:B------:R-:W-:Y:S02]  /*09b0*/  SHF.R.S32.HI R0, RZ, 0x1f, R0 ;  /* 0x0000001fff007819 */ /* 0x000fe40000011400 */
[----:B------:R-:W-:Y:S02]  /*09c0*/  IADD3 R9, R13, R9, RZ ;  /* 0x000000090d097210 */ /* 0x000fe40007ffe0ff */
        /* <DEDUP_REMOVED lines=10> */
.L_x_1604:
[----:B------:R-:W-:Y:S05]  /*0a70*/  BSYNC B0 ;  /* 0x0000000000007941 */ /* 0x000fea0003800000 */
.L_x_1603:
        /* <DEDUP_REMOVED lines=15> */
.L_x_1606:
[----:B------:R-:W-:Y:S05]  /*0b70*/  BSYNC B0 ;  /* 0x0000000000007941 */ /* 0x000fea0003800000 */
.L_x_1605:
        /* <DEDUP_REMOVED lines=15> */
.L_x_1608:
[----:B------:R-:W-:Y:S05]  /*0c70*/  BSYNC B0 ;  /* 0x0000000000007941 */ /* 0x000fea0003800000 */
.L_x_1607:
        /* <DEDUP_REMOVED lines=15> */
.L_x_1610:
[----:B------:R-:W-:Y:S05]  /*0d70*/  BSYNC B0 ;  /* 0x0000000000007941 */ /* 0x000fea0003800000 */
.L_x_1609:
        /* <DEDUP_REMOVED lines=15> */
.L_x_1612:
[----:B------:R-:W-:Y:S05]  /*0e70*/  BSYNC B0 ;  /* 0x0000000000007941 */ /* 0x000fea0003800000 */
.L_x_1611:
        /* <DEDUP_REMOVED lines=15> */
.L_x_1614:
[----:B------:R-:W-:Y:S05]  /*0f70*/  BSYNC B0 ;  /* 0x0000000000007941 */ /* 0x000fea0003800000 */
.L_x_1613:
        /* <DEDUP_REMOVED lines=15> */
.L_x_1616:
[----:B------:R-:W-:Y:S05]  /*1070*/  BSYNC B0 ;  /* 0x0000000000007941 */ /* 0x000fea0003800000 */
.L_x_1615:
        /* <DEDUP_REMOVED lines=15> */
.L_x_1618:
[----:B------:R-:W-:Y:S05]  /*1170*/  BSYNC B0 ;  /* 0x0000000000007941 */ /* 0x000fea0003800000 */
.L_x_1617:
        /* <DEDUP_REMOVED lines=40> */
[----:B--2---:R-:W-:-:S03]  /*1400*/  @!P3 IMAD.MOV.U32 R10, RZ, RZ, 0x7f800000 ;  /* 0x7f800000ff0ab424 */ /* 0x004fc600078e00ff */
        /* <DEDUP_REMOVED lines=26> */
.L_x_1602:
        /* <DEDUP_REMOVED lines=28> */
.L_x_1619:
        /* <DEDUP_REMOVED lines=42> */
.L_x_1620:
[----:B------:R-:W-:Y:S01]  /*1a10*/  LEA.HI R0, R32, R141, RZ, 0x3 ;  /* 0x0000008d20007211 */ /* 0x000fe200078f18ff */
[----:B------:R-:W-:Y:S01]  /*1a20*/  IMAD.IADD R39, R53, 0x1, -R142 ;  /* 0x0000000135277824 */ /* 0x000fe200078e0a8e */
[----:B------:R-:W-:Y:S01]  /*1a30*/  IADD3 R135, R242, -0x1, RZ ;  /* 0xfffffffff2877810 */ /* 0x000fe20007ffe0ff */
[----:B------:R-:W-:Y:S01]  /*1a40*/  UMOV UR19, 0x6 ;  /* 0x0000000600137882 */ /* 0x000fe20000000000 */
[----:B------:R-:W-:Y:S01]  /*1a50*/  SHF.R.S32.HI R34, RZ, 0x3, R0 ;  /* 0x00000003ff227819 */ /* 0x000fe20000011400 */
[----:B------:R-:W-:Y:S01]  /*1a60*/  ULDC.64 UR6, c[0x0][0x198] ;  /* 0x0000660000067ab9 */ /* 0x000fe20000000a00 */
[----:B------:R-:W-:Y:S01]  /*1a70*/  LOP3.LUT R2, R0, 0xfffffff8, RZ, 0xc0, !PT ;  /* 0xfffffff800027812 */ /* 0x000fe200078ec0ff */
[----:B------:R-:W-:Y:S01]  /*1a80*/  STL [R1+0x50], R39 ;  /* 0x0000502701007387 */ /* 0x000fe20000100800 */
[C---:B------:R-:W-:Y:S01]  /*1a90*/  IADD3 R38, R34.reuse, 0x10, RZ ;  /* 0x0000001022267810 */ /* 0x040fe20007ffe0ff */
[----:B------:R-:W-:Y:S01]  /*1aa0*/  IMAD.SHL.U32 R0, R34, 0x40, RZ ;  /* 0x0000004022007824 */ /* 0x000fe200078e00ff */
[----:B------:R-:W-:Y:S01]  /*1ab0*/  SHF.R.S32.HI R35, RZ, 0x1f, R34 ;  /* 0x0000001fff237819 */ /* 0x000fe20000011422 */
[----:B------:R-:W-:Y:S01]  /*1ac0*/  IMAD.IADD R31, R141, 0x1, -R2 ;  /* 0x000000018d1f7824 */ /* 0x000fe200078e0a02 */
[----:B------:R-:W-:Y:S01]  /*1ad0*/  ISETP.GE.AND P0, PT, R38, R39, PT ;  /* 0x000000272600720c */ /* 0x000fe20003f06270 */
[----:B------:R-:W-:Y:S01]  /*1ae0*/  STL [R1+0x7c], R38 ;  /* 0x00007c2601007387 */ /* 0x000fe20000100800 */
[----:B------:R-:W-:Y:S01]  /*1af0*/  LOP3.LUT R2, R0, 0x1c0, RZ, 0xc0, !PT ;  /* 0x000001c000027812 */ /* 0x000fe200078ec0ff */
[----:B------:R-:W-:Y:S01]  /*1b00*/  IMAD.SHL.U32 R40, R31, 0x8, RZ ;  /* 0x000000081f287824 */ /* 0x000fe200078e00ff */
[C---:B------:R-:W-:Y:S01]  /*1b10*/  IADD3 R37, R34.reuse, 0x20, RZ ;  /* 0x0000002022257810 */ /* 0x040fe20007ffe0ff */
[----:B------:R-:W-:Y:S01]  /*1b20*/  IMAD.WIDE R42, R143, 0x80, R34 ;  /* 0x000000808f2a7825 */ /* 0x000fe200078e0222 */
[----:B------:R-:W-:Y:S01]  /*1b30*/  IADD3 R36, R34, 0x30, RZ ;  /* 0x0000003022247810 */ /* 0x000fe20007ffe0ff */
[----:B------:R-:W-:Y:S01]  /*1b40*/  USHF.L.U64.HI UR7, UR6, UR19, UR7 ;  /* 0x0000001306077299 */ /* 0x000fe20008010207 */
[----:B------:R-:W-:Y:S01]  /*1b50*/  LOP3.LUT R0, R2, 0x38, R40, 0xf8, !PT ;  /* 0x0000003802007812 */ /* 0x000fe200078ef828 */
[----:B------:R-:W-:Y:S01]  /*1b60*/  STL [R1+0x80], R37 ;  /* 0x0000802501007387 */ /* 0x000fe20000100800 */
[----:B------:R-:W-:Y:S01]  /*1b70*/  SHF.R.U32.HI R2, RZ, 0x3, R2 ;  /* 0x00000003ff027819 */ /* 0x000fe20000011602 */
[----:B------:R-:W-:Y:S01]  /*1b80*/  USHF.L.U32 UR8, UR6, 0x6, URZ ;  /* 0x0000000606087899 */ /* 0x000fe2000800063f */
[----:B------:R-:W-:Y:S01]  /*1b90*/  IADD3 R4, R34, 0x40, RZ ;  /* 0x0000004022047810 */ /* 0x000fe20007ffe0ff */
[----:B------:R-:W-:Y:S01]  /*1ba0*/  STL.64 [R1+0x48], R34 ;  /* 0x0000482201007387 */ /* 0x000fe20000100a00 */
[----:B------:R-:W-:Y:S01]  /*1bb0*/  LOP3.LUT R5, R0, R2, RZ, 0x3c, !PT ;  /* 0x0000000200057212 */ /* 0x000fe200078e3cff */
[----:B------:R-:W-:Y:S01]  /*1bc0*/  IMAD R0, R6, c[0x0][0x1a8], RZ ;  /* 0x00006a0006007a24 */ /* 0x000fe200078e02ff */
[----:B------:R-:W-:Y:S01]  /*1bd0*/  IADD3 R2, P1, R40, R7, RZ ;  /* 0x0000000728027210 */ /* 0x000fe20007f3e0ff */
[----:B------:R-:W-:Y:S01]  /*1be0*/  STL [R1+0x84], R36 ;  /* 0x0000842401007387 */ /* 0x000fe20000100800 */
[----:B------:R-:W-:Y:S01]  /*1bf0*/  SHF.R.S32.HI R41, RZ, 0x1f, R40 ;  /* 0x0000001fff297819 */ /* 0x000fe20000011428 */
[----:B------:R-:W-:Y:S01]  /*1c00*/  IMAD R7, R16, c[0x0][0x1ac], R0 ;  /* 0x00006b0010077a24 */ /* 0x000fe200078e0200 */
[-C--:B------:R-:W-:Y:S01]  /*1c10*/  ISETP.GE.AND P6, PT, R37, R39.reuse, PT ;  /* 0x000000272500720c */ /* 0x080fe20003fc6270 */
[----:B------:R1:W-:Y:S01]  /*1c20*/  STL [R1+0x98], R4 ;  /* 0x0000980401007387 */ /* 0x0003e20000100800 */
[----:B------:R-:W-:Y:S01]  /*1c30*/  ISETP.GE.AND P4, PT, R4, R39, PT ;  /* 0x000000270400720c */ /* 0x000fe20003f86270 */
[----:B------:R-:W-:Y:S01]  /*1c40*/  IMAD.X R3, R41, 0x1, R10, P1 ;  /* 0x0000000129037824 */ /* 0x000fe200008e060a */
[----:B------:R-:W-:Y:S01]  /*1c50*/  LEA.HI R6, R32, R141, RZ, 0x6 ;  /* 0x0000008d20067211 */ /* 0x000fe200078f30ff */
[----:B------:R-:W-:Y:S01]  /*1c60*/  STL.64 [R1+0x68], R40 ;  /* 0x0000682801007387 */ /* 0x000fe20000100a00 */
[----:B------:R-:W-:Y:S01]  /*1c70*/  ISETP.GE.AND P5, PT, R36, R39, PT ;  /* 0x000000272400720c */ /* 0x000fe20003fa6270 */
[----:B------:R-:W-:Y:S01]  /*1c80*/  IMAD.WIDE.U32 R2, R16, c[0x0][0x1a8], R2 ;  /* 0x00006a0010027a25 */ /* 0x000fe200078e0002 */
[C---:B------:R-:W-:Y:S01]  /*1c90*/  IADD3 R44, R34.reuse, 0x50, RZ ;  /* 0x00000050222c7810 */ /* 0x040fe20007ffe0ff */
[----:B------:R-:W-:Y:S01]  /*1ca0*/  STL.64 [R1+0x38], R42 ;  /* 0x0000382a01007387 */ /* 0x000fe20000100a00 */
[----:B------:R-:W-:Y:S01]  /*1cb0*/  IADD3 R21, R34, 0x60, RZ ;  /* 0x0000006022157810 */ /* 0x000fe20007ffe0ff */
[----:B------:R-:W-:Y:S01]  /*1cc0*/  IMAD.SHL.U32 R6, R6, 0x8, RZ ;  /* 0x0000000806067824 */ /* 0x000fe200078e00ff */
[----:B------:R-:W-:Y:S01]  /*1cd0*/  UIMAD.WIDE.U32 UR10, UR6, 0x20, URZ ;  /* 0x00000020060a78a5 */ /* 0x000fe2000f8e003f */
[C---:B------:R-:W-:Y:S01]  /*1ce0*/  @!P6 IADD3 R12, P2, R42.reuse, 0x20, RZ ;  /* 0x000000202a0ce810 */ /* 0x040fe20007f5e0ff */
[----:B------:R-:W-:Y:S01]  /*1cf0*/  IMAD.IADD R3, R3, 0x1, R7 ;  /* 0x0000000103037824 */ /* 0x000fe200078e0207 */
[----:B------:R-:W-:Y:S01]  /*1d00*/  STL [R1+0x8c], R44 ;  /* 0x00008c2c01007387 */ /* 0x000fe20000100800 */
[----:B------:R-:W-:Y:S01]  /*1d10*/  LOP3.LUT R208, R5, 0xfffffe00, R6, 0xf8, !PT ;  /* 0xfffffe0005d07812 */ /* 0x000fe200078ef806 */
[----:B------:R-:W-:Y:S01]  /*1d20*/  ULDC.64 UR4, c[0x0][0x1a0] ;  /* 0x0000680000047ab9 */ /* 0x000fe20000000a00 */
[----:B------:R-:W-:Y:S01]  /*1d30*/  @!P6 IMAD.X R5, RZ, RZ, R43, P2 ;  /* 0x000000ffff05e224 */ /* 0x000fe200010e062b */
[C---:B------:R-:W-:Y:S01]  /*1d40*/  @!P5 IADD3 R8, P3, R42.reuse, 0x30, RZ ;  /* 0x000000302a08d810 */ /* 0x040fe20007f7e0ff */
[----:B------:R2:W-:Y:S01]  /*1d50*/  STL [R1+0x90], R21 ;  /* 0x0000901501007387 */ /* 0x0005e20000100800 */
[----:B------:R-:W-:Y:S01]  /*1d60*/  @!P4 IADD3 R9, P2, R42, 0x40, RZ ;  /* 0x000000402a09c810 */ /* 0x000fe20007f5e0ff */
[----:B------:R-:W-:Y:S01]  /*1d70*/  IMAD.SHL.U32 R208, R208, 0x2, RZ ;  /* 0x00000002d0d07824 */ /* 0x000fe200078e00ff */
[----:B------:R-:W-:Y:S01]  /*1d80*/  USHF.L.U64.HI UR19, UR4, UR19, UR5 ;  /* 0x0000001304137299 */ /* 0x000fe20008010205 */
[----:B------:R-:W-:Y:S01]  /*1d90*/  IMAD.MOV.U32 R245, RZ, RZ, c[0x0][0x1a4] ;  /* 0x00006900fff57624 */ /* 0x000fe200078e00ff */
[----:B------:R-:W-:Y:S01]  /*1da0*/  USHF.L.U32 UR20, UR4, 0x6, URZ ;  /* 0x0000000604147899 */ /* 0x000fe2000800063f */
[----:B-1----:R-:W-:Y:S01]  /*1db0*/  @!P0 IADD3 R4, P1, R42, 0x10, RZ ;  /* 0x000000102a048810 */ /* 0x002fe20007f3e0ff */
[----:B------:R-:W-:Y:S01]  /*1dc0*/  UIADD3 UR17, UR24, -0x4ab325aa, URZ ;  /* 0xb54cda5618117890 */ /* 0x000fe2000fffe03f */
[----:B------:R-:W-:Y:S01]  /*1dd0*/  SHF.R.S32.HI R55, RZ, 0x5, R33 ;  /* 0x00000005ff377819 */ /* 0x000fe20000011421 */
[----:B------:R-:W-:-:S02]  /*1de0*/  UIADD3 UR16, UR25, 0x646e171e, URZ ;  /* 0x646e171e19107890 */ /* 0x000fc4000fffe03f */
[----:B------:R-:W-:Y:S01]  /*1df0*/  @!P0 IMAD.X R0, RZ, RZ, R43, P1 ;  /* 0x000000ffff008224 */ /* 0x000fe200008e062b */
[----:B------:R-:W-:Y:S01]  /*1e00*/  ISETP.GE.AND P1, PT, R34, R39, PT ;  /* 0x000000272200720c */ /* 0x000fe20003f26270 */
[----:B------:R-:W-:-:S04]  /*1e10*/  @!P0 IMAD.WIDE.U32 R16, R4, c[0x0][0x190], R2 ;  /* 0x0000640004108a25 */ /* 0x000fc800078e0002 */
[----:B------:R-:W-:Y:S02]  /*1e20*/  @!P0 IMAD R6, R0, c[0x0][0x190], RZ ;  /* 0x0000640000068a24 */ /* 0x000fe400078e02ff */
[----:B------:R-:W-:Y:S02]  /*1e30*/  @!P5 IMAD.X R0, RZ, RZ, R43, P3 ;  /* 0x000000ffff00d224 */ /* 0x000fe400018e062b */
[----:B------:R-:W-:Y:S02]  /*1e40*/  @!P0 IMAD R15, R4, c[0x0][0x194], R6 ;  /* 0x00006500040f8a24 */ /* 0x000fe400078e0206 */
[----:B------:R-:W-:Y:S02]  /*1e50*/  @!P6 IMAD R6, R5, c[0x0][0x190], RZ ;  /* 0x000064000506ea24 */ /* 0x000fe400078e02ff */
[----:B------:R-:W-:Y:S02]  /*1e60*/  @!P1 IMAD R5, R43, c[0x0][0x190], RZ ;  /* 0x000064002b059a24 */ /* 0x000fe400078e02ff */
[----:B------:R-:W-:-:S04]  /*1e70*/  @!P1 IMAD.WIDE.U32 R10, R42, c[0x0][0x190], R2 ;  /* 0x000064002a0a9a25 */ /* 0x000fc800078e0002 */
[----:B------:R-:W-:Y:S01]  /*1e80*/  @!P1 IMAD R5, R42, c[0x0][0x194], R5 ;  /* 0x000065002a059a24 */ /* 0x000fe200078e0205 */
[----:B------:R-:W-:Y:S01]  /*1e90*/  @!P1 LEA R14, P3, R10, c[0x0][0x160], 0x1 ;  /* 0x000058000a0e9a11 */ /* 0x000fe200078608ff */
[----:B------:R-:W-:Y:S02]  /*1ea0*/  @!P5 IMAD R0, R0, c[0x0][0x190], RZ ;  /* 0x000064000000da24 */ /* 0x000fe400078e02ff */
[----:B------:R-:W-:Y:S02]  /*1eb0*/  @!P1 IMAD.IADD R11, R11, 0x1, R5 ;  /* 0x000000010b0b9824 */ /* 0x000fe400078e0205 */
[----:B------:R-:W-:Y:S02]  /*1ec0*/  @!P4 IMAD.X R4, RZ, RZ, R43, P2 ;  /* 0x000000ffff04c224 */ /* 0x000fe400010e062b */
[C---:B------:R-:W-:Y:S02]  /*1ed0*/  @!P6 IMAD R20, R12.reuse, c[0x0][0x194], R6 ;  /* 0x000065000c14ea24 */ /* 0x040fe400078e0206 */
[----:B------:R-:W-:-:S04]  /*1ee0*/  @!P6 IMAD.WIDE.U32 R12, R12, c[0x0][0x190], R2 ;  /* 0x000064000c0cea25 */ /* 0x000fc800078e0002 */
[----:B------:R-:W-:Y:S02]  /*1ef0*/  @!P5 IMAD R19, R8, c[0x0][0x194], R0 ;  /* 0x000065000813da24 */ /* 0x000fe400078e0200 */
[----:B------:R-:W-:Y:S01]  /*1f00*/  @!P0 IMAD.IADD R0, R17, 0x1, R15 ;  /* 0x0000000111008824 */ /* 0x000fe200078e020f */
[----:B------:R-:W-:Y:S01]  /*1f10*/  @!P1 LEA.HI.X R15, R10, c[0x0][0x164], R11, 0x1, P3 ;  /* 0x000059000a0f9a11 */ /* 0x000fe200018f0c0b */
[----:B------:R-:W-:Y:S01]  /*1f20*/  @!P4 IMAD R4, R4, c[0x0][0x190], RZ ;  /* 0x000064000404ca24 */ /* 0x000fe200078e02ff */
[----:B------:R-:W-:Y:S01]  /*1f30*/  @!P6 LEA R24, P3, R12, c[0x0][0x160], 0x1 ;  /* 0x000058000c18ea11 */ /* 0x000fe200078608ff */
[----:B------:R-:W-:Y:S01]  /*1f40*/  @!P5 IMAD.WIDE.U32 R6, R8, c[0x0][0x190], R2 ;  /* 0x000064000806da25 */ /* 0x000fe200078e0002 */
[----:B------:R-:W-:Y:S01]  /*1f50*/  @!P0 LEA R8, P2, R16, c[0x0][0x160], 0x1 ;  /* 0x0000580010088a11 */ /* 0x000fe200078408ff */
[----:B------:R-:W-:Y:S01]  /*1f60*/  @!PT LDS RZ, [RZ] ;  /* 0x00000000fffff984 */ /* 0x000fe20000000800 */
[----:B------:R-:W-:Y:S01]  /*1f70*/  @!PT LDS RZ, [RZ] ;  /* 0x00000000fffff984 */ /* 0x000fe20000000800 */
[----:B------:R-:W-:Y:S01]  /*1f80*/  @!PT LDS RZ, [RZ] ;  /* 0x00000000fffff984 */ /* 0x000fe20000000800 */
[----:B------:R1:W-:Y:S01]  /*1f90*/  @!P1 LDGSTS.E.BYPASS.LTC128B.128 [R208], [R14.64] ;  /* 0x000000000ed09fae */ /* 0x0003e2000b901d56 */
[----:B------:R-:W-:Y:S01]  /*1fa0*/  SHF.R.S32.HI R17, RZ, 0x1f, R135 ;  /* 0x0000001fff117819 */ /* 0x000fe20000011487 */
[----:B------:R-:W-:-:S02]  /*1fb0*/  @!P6 IMAD.IADD R10, R13, 0x1, R20 ;  /* 0x000000010d0ae824 */ /* 0x000fc400078e0214 */
[C---:B------:R-:W-:Y:S02]  /*1fc0*/  @!P4 IMAD R18, R9.reuse, c[0x0][0x194], R4 ;  /* 0x000065000912ca24 */ /* 0x040fe400078e0204 */
[----:B------:R-:W-:Y:S01]  /*1fd0*/  @!P4 IMAD.WIDE.U32 R4, R9, c[0x0][0x190], R2 ;  /* 0x000064000904ca25 */ /* 0x000fe200078e0002 */
[----:B------:R-:W-:Y:S02]  /*1fe0*/  @!P0 LEA.HI.X R9, R16, c[0x0][0x164], R0, 0x1, P2 ;  /* 0x0000590010098a11 */ /* 0x000fe400010f0c00 */
[----:B------:R-:W-:Y:S01]  /*1ff0*/  @!P6 LEA.HI.X R25, R12, c[0x0][0x164], R10, 0x1, P3 ;  /* 0x000059000c19ea11 */ /* 0x000fe200018f0c0a */
[----:B------:R-:W-:Y:S01]  /*2000*/  @!P5 IMAD.IADD R0, R7, 0x1, R19 ;  /* 0x000000010700d824 */ /* 0x000fe200078e0213 */
[-C--:B------:R-:W-:Y:S01]  /*2010*/  ISETP.GE.AND P3, PT, R44, R39.reuse, PT ;  /* 0x000000272c00720c */ /* 0x080fe20003f66270 */
[----:B------:R3:W-:Y:S01]  /*2020*/  @!P0 LDGSTS.E.BYPASS.LTC128B.128 [R208+0x800], [R8.64] ;  /* 0x0080000008d08fae */ /* 0x0007e2000b901d56 */
[----:B------:R-:W-:Y:S01]  /*2030*/  @!P5 LEA R22, P2, R6, c[0x0][0x160], 0x1 ;  /* 0x000058000616da11 */ /* 0x000fe200078408ff */
[----:B------:R-:W-:Y:S01]  /*2040*/  IMAD R249, R143, 0x8, R55 ;  /* 0x000000088ff97824 */ /* 0x000fe200078e0237 */
[----:B------:R-:W-:Y:S01]  /*2050*/  @!P4 LEA R20, P1, R4, c[0x0][0x160], 0x1 ;  /* 0x000058000414ca11 */ /* 0x000fe200078208ff */
[----:B------:R4:W-:Y:S01]  /*2060*/  @!P6 LDGSTS.E.BYPASS.LTC128B.128 [R208+0x1000], [R24.64] ;  /* 0x0100000018d0efae */ /* 0x0009e2000b901d56 */
[----:B------:R-:W-:Y:S01]  /*2070*/  @!P5 LEA.HI.X R23, R6, c[0x0][0x164], R0, 0x1, P2 ;  /* 0x000059000617da11 */ /* 0x000fe200010f0c00 */
[----:B------:R-:W-:Y:S01]  /*2080*/  @!P4 IMAD.IADD R0, R5, 0x1, R18 ;  /* 0x000000010500c824 */ /* 0x000fe200078e0212 */
[----:B------:R-:W-:-:S02]  /*2090*/  ISETP.GE.AND P2, PT, R21, R39, PT ;  /* 0x000000271500720c */ /* 0x000fc40003f46270 */
[----:B------:R-:W-:Y:S01]  /*20a0*/  IADD3 R6, R34, 0x70, RZ ;  /* 0x0000007022067810 */ /* 0x000fe20007ffe0ff */
[----:B------:R5:W-:Y:S01]  /*20b0*/  @!P5 LDGSTS.E.BYPASS.LTC128B.128 [R208+0x1800], [R22.64] ;  /* 0x0180000016d0dfae */ /* 0x000be2000b901d56 */
[----:B--2---:R-:W-:Y:S02]  /*20c0*/  @!P4 LEA.HI.X R21, R4, c[0x0][0x164], R0, 0x1, P1 ;  /* 0x000059000415ca11 */ /* 0x004fe400008f0c00 */
[----:B------:R-:W-:Y:S01]  /*20d0*/  ISETP.GE.AND P1, PT, R6, R39, PT ;  /* 0x000000270600720c */ /* 0x000fe20003f26270 */
[----:B------:R2:W-:Y:S01]  /*20e0*/  STL [R1+0x94], R6 ;  /* 0x0000940601007387 */ /* 0x0005e20000100800 */
[----:B------:R-:W-:-:S03]  /*20f0*/  SHF.R.S32.HI R16, RZ, 0x1f, R26 ;  /* 0x0000001fff107819 */ /* 0x000fc6000001141a */
[----:B------:R1:W-:Y:S01]  /*2100*/  @!P4 LDGSTS.E.BYPASS.LTC128B.128 [R208+0x2000], [R20.64] ;  /* 0x0200000014d0cfae */ /* 0x0003e2000b901d56 */
[----:B--2---:R-:W-:-:S05]  /*2110*/  @!P3 IADD3 R6, P0, R42, 0x50, RZ ;  /* 0x000000502a06b810 */ /* 0x004fca0007f1e0ff */
[--C-:B------:R-:W-:Y:S01]  /*2120*/  @!P3 IMAD.X R4, RZ, RZ, R43.reuse, P0 ;  /* 0x000000ffff04b224 */ /* 0x100fe200000e062b */
[----:B------:R-:W-:Y:S01]  /*2130*/  @!P2 IADD3 R5, P0, R42, 0x60, RZ ;  /* 0x000000602a05a810 */ /* 0x000fe20007f1e0ff */
[----:B-1----:R-:W-:Y:S02]  /*2140*/  IMAD.MOV.U32 R20, RZ, RZ, c[0x0][0x19c] ;  /* 0x00006700ff147624 */ /* 0x002fe400078e00ff */
[----:B------:R-:W-:Y:S02]  /*2150*/  @!P3 IMAD R4, R4, c[0x0][0x190], RZ ;  /* 0x000064000404ba24 */ /* 0x000fe400078e02ff */
[----:B------:R-:W-:Y:S01]  /*2160*/  @!P2 IMAD.X R0, RZ, RZ, R43, P0 ;  /* 0x000000ffff00a224 */ /* 0x000fe200000e062b */
[----:B---3--:R-:W-:Y:S01]  /*2170*/  @!P1 IADD3 R9, P0, R42, 0x70, RZ ;  /* 0x000000702a099810 */ /* 0x008fe20007f1e0ff */
[----:B------:R-:W-:Y:S02]  /*2180*/  IMAD.SHL.U32 R21, R245, 0x20, RZ ;  /* 0x00000020f5157824 */ /* 0x000fe400078e00ff */
[----:B------:R-:W-:-:S02]  /*2190*/  @!P2 IMAD R10, R0, c[0x0][0x190], RZ ;  /* 0x00006400000aaa24 */ /* 0x000fc400078e02ff */
[C---:B------:R-:W-:Y:S02]  /*21a0*/  @!P3 IMAD R0, R6.reuse, c[0x0][0x194], R4 ;  /* 0x000065000600ba24 */ /* 0x040fe400078e0204 */
[----:B------:R-:W-:-:S04]  /*21b0*/  @!P3 IMAD.WIDE.U32 R6, R6, c[0x0][0x190], R2 ;  /* 0x000064000606ba25 */ /* 0x000fc800078e0002 */
[----:B------:R-:W-:Y:S01]  /*21c0*/  @!P1 IMAD.X R8, RZ, RZ, R43, P0 ;  /* 0x000000ffff089224 */ /* 0x000fe200000e062b */
[C---:B------:R-:W-:Y:S01]  /*21d0*/  @!P3 LEA R14, P0, R6.reuse, c[0x0][0x160], 0x1 ;  /* 0x00005800060eba11 */ /* 0x040fe200078008ff */
[----:B------:R-:W-:Y:S02]  /*21e0*/  @!P3 IMAD.IADD R0, R7, 0x1, R0 ;  /* 0x000000010700b824 */ /* 0x000fe400078e0200 */
[C---:B------:R-:W-:Y:S02]  /*21f0*/  @!P2 IMAD R10, R5.reuse, c[0x0][0x194], R10 ;  /* 0x00006500050aaa24 */ /* 0x040fe400078e020a */
[----:B------:R-:W-:Y:S01]  /*2200*/  @!P2 IMAD.WIDE.U32 R4, R5, c[0x0][0x190], R2 ;  /* 0x000064000504aa25 */ /* 0x000fe200078e0002 */
[----:B------:R-:W-:-:S03]  /*2210*/  @!P3 LEA.HI.X R15, R6, c[0x0][0x164], R0, 0x1, P0 ;  /* 0x00005900060fba11 */ /* 0x000fc600000f0c00 */
[----:B------:R-:W-:Y:S01]  /*2220*/  @!P1 IMAD R8, R8, c[0x0][0x190], RZ ;  /* 0x0000640008089a24 */ /* 0x000fe200078e02ff */
[C---:B------:R-:W-:Y:S01]  /*2230*/  @!P2 LEA R18, P0, R4.reuse, c[0x0][0x160], 0x1 ;  /* 0x000058000412aa11 */ /* 0x040fe200078008ff */
[----:B------:R-:W-:Y:S01]  /*2240*/  @!P2 IMAD.IADD R0, R5, 0x1, R10 ;  /* 0x000000010500a824 */ /* 0x000fe200078e020a */
[----:B------:R1:W-:Y:S01]  /*2250*/  @!P3 LDGSTS.E.BYPASS.LTC128B.128 [R208+0x2800], [R14.64] ;  /* 0x028000000ed0bfae */ /* 0x0003e2000b901d56 */
        /* <DEDUP_REMOVED lines=8> */
[----:B------:R-:W-:-:S03]  /*22e0*/  @!P1 LEA.HI.X R13, R2, c[0x0][0x164], R3, 0x1, P0 ;  /* 0x00005900020d9a11 */ /* 0x000fc600000f0c03 */
[C---:B------:R-:W-:Y:S01]  /*22f0*/  IMAD R0, R34.reuse, c[0x0][0x19c], R0 ;  /* 0x0000670022007a24 */ /* 0x040fe200078e0200 */
[----:B------:R-:W-:Y:S01]  /*2300*/  IADD3 R4, P0, R29, R4, RZ ;  /* 0x000000041d047210 */ /* 0x000fe20007f1e0ff */
[----:B------:R-:W-:Y:S01]  /*2310*/  IMAD R6, R35, c[0x0][0x1a0], RZ ;  /* 0x0000680023067a24 */ /* 0x000fe200078e02ff */
[----:B------:R3:W-:Y:S01]  /*2320*/  @!P1 LDGSTS.E.BYPASS.LTC128B.128 [R208+0x3800], [R12.64] ;  /* 0x038000000cd09fae */ /* 0x0007e2000b901d56 */
[----:B------:R-:W-:Y:S01]  /*2330*/  IMAD.WIDE.U32 R2, R34, c[0x0][0x1a0], R40 ;  /* 0x0000680022027a25 */ /* 0x000fe200078e0028 */
[----:B------:R-:W-:-:S03]  /*2340*/  IADD3.X R5, R30, R5, R0, P0, !PT ;  /* 0x000000051e057210 */ /* 0x000fc600007fe400 */
[----:B------:R-:W-:Y:S01]  /*2350*/  IMAD R0, R34, c[0x0][0x1a4], R6 ;  /* 0x0000690022007a24 */ /* 0x000fe200078e0206 */
[----:B------:R-:W-:Y:S01]  /*2360*/  IADD3 R10, P0, R27, R2, RZ ;  /* 0x000000021b0a7210 */ /* 0x000fe20007f1e0ff */
[----:B------:R-:W-:Y:S02]  /*2370*/  IMAD R9, R135, -0x40, R52 ;  /* 0xffffffc087097824 */ /* 0x000fe400078e0234 */
[----:B------:R-:W-:Y:S01]  /*2380*/  IMAD.WIDE.U32 R40, R26, c[0x0][0x1b0], R4 ;  /* 0x00006c001a287a25 */ /* 0x000fe200078e0004 */
[----:B------:R-:W-:Y:S02]  /*2390*/  IADD3.X R11, R28, R3, R0, P0, !PT ;  /* 0x000000031c0b7210 */ /* 0x000fe400007fe400 */
[-C--:B------:R-:W-:Y:S01]  /*23a0*/  ISETP.GE.AND P5, PT, R34, R9.reuse, PT ;  /* 0x000000092200720c */ /* 0x080fe20003fa6270 */
[----:B------:R-:W-:Y:S01]  /*23b0*/  IMAD R0, R16, c[0x0][0x1b0], RZ ;  /* 0x00006c0010007a24 */ /* 0x000fe200078e02ff */
[-C--:B------:R-:W-:Y:S01]  /*23c0*/  ISETP.GE.AND P0, PT, R38, R9.reuse, PT ;  /* 0x000000092600720c */ /* 0x080fe20003f06270 */
[----:B------:R-:W-:Y:S01]  /*23d0*/  IMAD.MOV.U32 R144, RZ, RZ, R40 ;  /* 0x000000ffff907224 */ /* 0x000fe200078e0028 */
[CC--:B------:R-:W-:Y:S01]  /*23e0*/  ISETP.GE.AND P4, PT, R37.reuse, R9.reuse, PT ;  /* 0x000000092500720c */ /* 0x0c0fe20003f86270 */
[----:B------:R-:W-:Y:S01]  /*23f0*/  IMAD R2, R26, c[0x0][0x1b4], R0 ;  /* 0x00006d001a027a24 */ /* 0x000fe200078e0200 */
[-C--:B------:R-:W-:Y:S01]  /*2400*/  ISETP.GE.AND P2, PT, R37, R9.reuse, PT ;  /* 0x000000092500720c */ /* 0x080fe20003f46270 */
[----:B------:R-:W-:Y:S01]  /*2410*/  IMAD R0, R135, UR7, RZ ;  /* 0x0000000787007c24 */ /* 0x000fe2000f8e02ff */
[----:B------:R-:W-:Y:S01]  /*2420*/  ISETP.GE.AND P1, PT, R36, R9, PT ;  /* 0x000000092400720c */ /* 0x000fe20003f26270 */
[----:B------:R-:W-:Y:S01]  /*2430*/  IMAD.IADD R145, R41, 0x1, R2 ;  /* 0x0000000129917824 */ /* 0x000fe200078e0202 */
[----:B------:R-:W-:Y:S01]  /*2440*/  STL.64 [R1+0x58], R40 ;  /* 0x0000582801007387 */ /* 0x000fe20000100a00 */
[----:B------:R-:W-:-:S02]  /*2450*/  IMAD R0, R17, UR8, R0 ;  /* 0x0000000811007c24 */ /* 0x000fc4000f8e0200 */
[----:B------:R-:W-:Y:S01]  /*2460*/  IMAD.WIDE.U32 R2, R135, UR8, R144 ;  /* 0x0000000887027c25 */ /* 0x000fe2000f8e0090 */
[----:B------:R-:W-:Y:S03]  /*2470*/  STL.64 [R1+0x40], R144 ;  /* 0x0000409001007387 */ /* 0x000fe60000100a00 */
[----:B-1----:R-:W-:Y:S01]  /*2480*/  IMAD.MOV.U32 R15, RZ, RZ, c[0x0][0x198] ;  /* 0x00006600ff0f7624 */ /* 0x002fe200078e00ff */
[----:B------:R-:W-:Y:S01]  /*2490*/  @!P5 LEA R6, P3, R2, c[0x0][0x168], 0x1 ;  /* 0x00005a000206da11 */ /* 0x000fe200078608ff */
[----:B------:R-:W-:Y:S02]  /*24a0*/  IMAD.IADD R3, R3, 0x1, R0 ;  /* 0x0000000103037824 */ /* 0x000fe400078e0200 */
[----:B------:R-:W-:Y:S01]  /*24b0*/  IMAD.SHL.U32 R14, R20, 0x20, RZ ;  /* 0x00000020140e7824 */ /* 0x000fe200078e00ff */
[----:B------:R-:W-:Y:S01]  /*24c0*/  @!P0 LEA R0, P6, R15, R2, 0x4 ;  /* 0x000000020f008211 */ /* 0x000fe200078c20ff */
[----:B------:R-:W-:Y:S01]  /*24d0*/  IMAD.WIDE.U32 R10, R26, c[0x0][0x1b8], R10 ;  /* 0x00006e001a0a7a25 */ /* 0x000fe200078e000a */
[----:B------:R-:W-:-:S02]  /*24e0*/  @!P5 LEA.HI.X R7, R2, c[0x0][0x16c], R3, 0x1, P3 ;  /* 0x00005b000207da11 */ /* 0x000fc400018f0c03 */
[----:B------:R-:W-:Y:S01]  /*24f0*/  ISETP.GE.AND P3, PT, R36, R9, PT ;  /* 0x000000092400720c */ /* 0x000fe20003f66270 */
[----:B--2---:R-:W-:Y:S01]  /*2500*/  IMAD.U32 R19, RZ, RZ, UR4 ;  /* 0x00000004ff137e24 */ /* 0x004fe2000f8e00ff */
[----:B------:R-:W-:Y:S01]  /*2510*/  @!P0 LEA.HI.X R5, R15, R3, R20, 0x4, P6 ;  /* 0x000000030f058211 */ /* 0x000fe200030f2414 */
[----:B------:R1:W-:Y:S01]  /*2520*/  @!P5 LDGSTS.E.BYPASS.LTC128B.128 [R208+0x4000], [R6.64] ;  /* 0x0400000006d0dfae */ /* 0x0003e2000b901d56 */
[----:B------:R-:W-:Y:S02]  /*2530*/  @!P0 LEA R4, P6, R0, c[0x0][0x168], 0x1 ;  /* 0x00005a0000048a11 */ /* 0x000fe400078c08ff */
[----:B------:R-:W-:Y:S01]  /*2540*/  ISETP.GE.AND P5, PT, R38, R9, PT ;  /* 0x000000092600720c */ /* 0x000fe20003fa6270 */
[----:B------:R-:W-:Y:S01]  /*2550*/  STL.64 [R1+0x70], R10 ;  /* 0x0000700a01007387 */ /* 0x000fe20000100a00 */
[----:B------:R-:W-:Y:S01]  /*2560*/  @!P0 LEA.HI.X R5, R0, c[0x0][0x16c], R5, 0x1, P6 ;  /* 0x00005b0000058a11 */ /* 0x000fe200030f0c05 */
[----:B------:R-:W-:Y:S01]  /*2570*/  IMAD R0, R135, UR19, RZ ;  /* 0x0000001387007c24 */ /* 0x000fe2000f8e02ff */
[----:B------:R-:W-:-:S03]  /*2580*/  @!P4 IADD3 R8, P6, R2, UR10, RZ ;  /* 0x0000000a0208cc10 */ /* 0x000fc6000ffde0ff */
[----:B------:R2:W-:Y:S01]  /*2590*/  @!P0 LDGSTS.E.BYPASS.LTC128B.128 [R208+0x4800], [R4.64] ;  /* 0x0480000004d08fae */ /* 0x0005e2000b901d56 */
[----:B------:R-:W-:Y:S01]  /*25a0*/  @!P4 IADD3.X R14, R3, UR11, R14, P6, !PT ;  /* 0x0000000b030ecc10 */ /* 0x000fe2000b7fe40e */
[----:B------:R-:W-:Y:S01]  /*25b0*/  @!P3 IMAD.WIDE.U32 R2, R15, 0x30, R2 ;  /* 0x000000300f02b825 */ /* 0x000fe200078e0002 */
[----:B---3--:R-:W-:Y:S01]  /*25c0*/  @!P4 LEA R12, P0, R8, c[0x0][0x168], 0x1 ;  /* 0x00005a00080cca11 */ /* 0x008fe200078008ff */
[----:B------:R-:W-:Y:S01]  /*25d0*/  UIMAD.WIDE.U32 UR10, UR4, 0x20, URZ ;  /* 0x00000020040a78a5 */ /* 0x000fe2000f8e003f */
[----:B------:R-:W-:Y:S01]  /*25e0*/  ISETP.GE.AND P6, PT, R34, R9, PT ;  /* 0x000000092200720c */ /* 0x000fe20003fc6270 */
[----:B------:R-:W-:Y:S01]  /*25f0*/  IMAD R17, R17, UR20, R0 ;  /* 0x0000001411117c24 */ /* 0x000fe2000f8e0200 */
[----:B------:R-:W-:Y:S01]  /*2600*/  @!P4 LEA.HI.X R13, R8, c[0x0][0x16c], R14, 0x1, P0 ;  /* 0x00005b00080dca11 */ /* 0x000fe200000f0c0e */
[----:B------:R-:W-:Y:S01]  /*2610*/  IMAD R0, R16, c[0x0][0x1b8], RZ ;  /* 0x00006e0010007a24 */ /* 0x000fe200078e02ff */
[----:B------:R-:W-:Y:S01]  /*2620*/  @!P3 LEA R8, P0, R2, c[0x0][0x168], 0x1 ;  /* 0x00005a000208ba11 */ /* 0x000fe200078008ff */
[----:B------:R-:W-:-:S02]  /*2630*/  IMAD.U32 R16, RZ, RZ, UR4 ;  /* 0x00000004ff107e24 */ /* 0x000fc4000f8e00ff */
[----:B------:R3:W-:Y:S01]  /*2640*/  @!P4 LDGSTS.E.BYPASS.LTC128B.128 [R208+0x5000], [R12.64] ;  /* 0x050000000cd0cfae */ /* 0x0007e2000b901d56 */
[----:B------:R-:W-:-:S04]  /*2650*/  IMAD R0, R26, c[0x0][0x1bc], R0 ;  /* 0x00006f001a007a24 */ /* 0x000fc800078e0200 */
[----:B-1----:R-:W-:Y:S02]  /*2660*/  IMAD.IADD R7, R11, 0x1, R0 ;  /* 0x000000010b077824 */ /* 0x002fe400078e0200 */
[----:B------:R-:W-:-:S05]  /*2670*/  IMAD.MOV.U32 R6, RZ, RZ, R10 ;  /* 0x000000ffff067224 */ /* 0x000fca00078e000a */
[----:B------:R1:W-:Y:S01]  /*2680*/  STL.64 [R1+0x60], R6 ;  /* 0x0000600601007387 */ /* 0x0003e20000100a00 */
[----:B--2---:R-:W-:-:S03]  /*2690*/  @!P3 IMAD R4, R20, 0x30, RZ ;  /* 0x000000301404b824 */ /* 0x004fc600078e02ff */
[----:B------:R-:W-:Y:S01]  /*26a0*/  STL [R1+0x18], R249 ;  /* 0x000018f901007387 */ /* 0x000fe20000100800 */
[----:B------:R-:W-:-:S05]  /*26b0*/  @!P3 IMAD.IADD R4, R3, 0x1, R4 ;  /* 0x000000010304b824 */ /* 0x000fca00078e0204 */
[----:B------:R-:W-:Y:S02]  /*26c0*/  @!P3 LEA.HI.X R9, R2, c[0x0][0x16c], R4, 0x1, P0 ;  /* 0x00005b000209ba11 */ /* 0x000fe400000f0c04 */
[----:B------:R-:W-:-:S03]  /*26d0*/  LEA.HI R4, R32, R141, RZ, 0x4 ;  /* 0x0000008d20047211 */ /* 0x000fc600078f20ff */
[----:B------:R2:W-:Y:S01]  /*26e0*/  @!P3 LDGSTS.E.BYPASS.LTC128B.128 [R208+0x5800], [R8.64] ;  /* 0x0580000008d0bfae */ /* 0x0005e2000b901d56 */
[C---:B------:R-:W-:Y:S02]  /*26f0*/  LOP3.LUT R2, R4.reuse, 0xfffffff0, RZ, 0xc0, !PT ;  /* 0xfffffff004027812 */ /* 0x040fe400078ec0ff */
[----:B------:R-:W-:Y:S01]  /*2700*/  SHF.R.S32.HI R5, RZ, 0x4, R4 ;  /* 0x00000004ff057819 */ /* 0x000fe20000011404 */
[----:B------:R-:W0:Y:S02]  /*2710*/  LDGDEPBAR ;  /* 0x00000000000079af */ /* 0x000e240000000000 */
[----:B------:R-:W-:Y:S01]  /*2720*/  IMAD.IADD R0, R141, 0x1, -R2 ;  /* 0x000000018d007824 */ /* 0x000fe200078e0a02 */
[----:B------:R-:W-:Y:S01]  /*2730*/  LEA.HI R4, R4, R5, RZ, 0x1 ;  /* 0x0000000504047211 */ /* 0x000fe200078f08ff */
[----:B------:R-:W-:-:S03]  /*2740*/  IMAD.WIDE.U32 R2, R135, UR20, R6 ;  /* 0x0000001487027c25 */ /* 0x000fc6000f8e0006 */
[----:B------:R-:W-:Y:S01]  /*2750*/  SHF.R.S32.HI R18, RZ, 0x1f, R0 ;  /* 0x0000001fff127819 */ /* 0x000fe20000011400 */
[----:B-1----:R-:W-:Y:S01]  /*2760*/  IMAD.SHL.U32 R7, R31, 0x40, RZ ;  /* 0x000000401f077824 */ /* 0x002fe200078e00ff */
[----:B------:R-:W-:Y:S01]  /*2770*/  @!P6 LEA R14, P0, R2, c[0x0][0x170], 0x1 ;  /* 0x00005c00020eea11 */ /* 0x000fe200078008ff */
[----:B------:R-:W-:Y:S01]  /*2780*/  IMAD.IADD R3, R3, 0x1, R17 ;  /* 0x0000000103037824 */ /* 0x000fe200078e0211 */
[----:B------:R-:W-:Y:S01]  /*2790*/  LEA.HI R18, R18, R0, RZ, 0x3 ;  /* 0x0000000012127211 */ /* 0x000fe200078f18ff */
[----:B------:R-:W-:Y:S01]  /*27a0*/  IMAD.SHL.U32 R6, R34, 0x8, RZ ;  /* 0x0000000822067824 */ /* 0x000fe200078e00ff */
[----:B------:R-:W-:Y:S01]  /*27b0*/  LOP3.LUT R11, R4, 0xfffffffe, RZ, 0xc0, !PT ;  /* 0xfffffffe040b7812 */ /* 0x000fe200078ec0ff */
[----:B------:R-:W-:Y:S01]  /*27c0*/  IMAD.SHL.U32 R141, R141, 0x2, RZ ;  /* 0x000000028d8d7824 */ /* 0x000fe200078e00ff */
[----:B------:R-:W-:Y:S02]  /*27d0*/  LOP3.LUT R4, R7, 0x1c0, RZ, 0xc0, !PT ;  /* 0x000001c007047812 */ /* 0x000fe400078ec0ff */
[----:B------:R-:W-:-:S02]  /*27e0*/  @!P6 LEA.HI.X R15, R2, c[0x0][0x174], R3, 0x1, P0 ;  /* 0x00005d00020fea11 */ /* 0x000fc400000f0c03 */
[----:B------:R-:W-:Y:S02]  /*27f0*/  @!P5 LEA R16, P0, R16, R2, 0x4 ;  /* 0x000000021010d211 */ /* 0x000fe400078020ff */
[----:B------:R-:W-:Y:S02]  /*2800*/  LOP3.LUT R7, R18, 0xfffffff8, RZ, 0xc0, !PT ;  /* 0xfffffff812077812 */ /* 0x000fe400078ec0ff */
[----:B------:R-:W-:Y:S01]  /*2810*/  LOP3.LUT R10, R4, 0x8, R6, 0xf8, !PT ;  /* 0x00000008040a7812 */ /* 0x000fe200078ef806 */
[----:B------:R-:W-:-:S04]  /*2820*/  DEPBAR.LE SB0, 0x0 ;  /* 0x000080000000791a */ /* 0x000fc80000000000 */
[----:B------:R-:W-:Y:S01]  /*2830*/  @!P5 LEA.HI.X R19, R19, R3, R245, 0x4, P0 ;  /* 0x000000031313d211 */ /* 0x000fe200000f24f5 */
[----:B------:R-:W-:Y:S01]  /*2840*/  IMAD.IADD R20, R0, 0x1, -R7 ;  /* 0x0000000100147824 */ /* 0x000fe200078e0a07 */
[----:B------:R-:W-:Y:S01]  /*2850*/  SHF.R.U32.HI R6, RZ, 0x3, R4 ;  /* 0x00000003ff067819 */ /* 0x000fe20000011604 */
[----:B------:R-:W-:Y:S01]  /*2860*/  IMAD.U32 R7, RZ, RZ, UR4 ;  /* 0x00000004ff077e24 */ /* 0x000fe2000f8e00ff */
[----:B------:R-:W-:Y:S01]  /*2870*/  BAR.SYNC.DEFER_BLOCKING 0x0 ;  /* 0x0000000000007b1d */ /* 0x000fe20000010000 */
[----:B------:R-:W-:Y:S01]  /*2880*/  @!P2 IADD3 R17, P0, R2, UR10, RZ ;  /* 0x0000000a0211ac10 */ /* 0x000fe2000ff1e0ff */
[----:B------:R-:W-:Y:S01]  /*2890*/  IMAD.IADD R4, R5, 0x1, -R11 ;  /* 0x0000000105047824 */ /* 0x000fe200078e0a0b */
[----:B------:R-:W-:Y:S01]  /*28a0*/  LOP3.LUT R0, R10, R6, RZ, 0x3c, !PT ;  /* 0x000000060a007212 */ /* 0x000fe200078e3cff */
[----:B------:R-:W-:Y:S01]  /*28b0*/  IMAD.SHL.U32 R5, R20, 0x40, RZ ;  /* 0x0000004014057824 */ /* 0x000fe200078e00ff */
[----:B------:R-:W-:Y:S01]  /*28c0*/  @!P2 IADD3.X R11, R3, UR11, R21, P0, !PT ;  /* 0x0000000b030bac10 */ /* 0x000fe200087fe415 */
[----:B------:R-:W-:Y:S01]  /*28d0*/  @!P1 IMAD.WIDE.U32 R2, R7, 0x30, R2 ;  /* 0x0000003007029825 */ /* 0x000fe200078e0002 */
[----:B------:R-:W-:-:S02]  /*28e0*/  @!P5 LEA R6, P0, R16, c[0x0][0x170], 0x1 ;  /* 0x00005c001006da11 */ /* 0x000fc400078008ff */
[----:B------:R-:W-:Y:S01]  /*28f0*/  LOP3.LUT R252, R141, 0x6, RZ, 0xc0, !PT ;  /* 0x000000068dfc7812 */ /* 0x000fe200078ec0ff */
[----:B--2---:R-:W-:Y:S01]  /*2900*/  @!P1 IMAD R9, R245, 0x30, RZ ;  /* 0x00000030f5099824 */ /* 0x004fe200078e02ff */
[----:B------:R-:W-:Y:S01]  /*2910*/  @!P5 LEA.HI.X R7, R16, c[0x0][0x174], R19, 0x1, P0 ;  /* 0x00005d001007da11 */ /* 0x000fe200000f0c13 */
[C---:B------:R-:W-:Y:S02]  /*2920*/  IMAD R0, R4.reuse, 0x200, R0 ;  /* 0x0000020004007824 */ /* 0x040fe400078e0200 */
[----:B------:R-:W-:Y:S01]  /*2930*/  IMAD.SHL.U32 R8, R4, 0x8, RZ ;  /* 0x0000000804087824 */ /* 0x000fe200078e00ff */
[----:B------:R-:W-:Y:S01]  /*2940*/  LOP3.LUT R4, R5, 0x1c0, RZ, 0xc0, !PT ;  /* 0x000001c005047812 */ /* 0x000fe200078ec0ff */
[----:B------:R-:W-:Y:S02]  /*2950*/  @!P1 IMAD.IADD R9, R3, 0x1, R9 ;  /* 0x0000000103099824 */ /* 0x000fe400078e0209 */
[----:B------:R-:W-:Y:S01]  /*2960*/  IMAD.SHL.U32 R3, R18, 0x40, RZ ;  /* 0x0000004012037824 */ /* 0x000fe200078e00ff */
[----:B------:R-:W-:Y:S01]  /*2970*/  LOP3.LUT R10, R4, 0x8, R8, 0xf8, !PT ;  /* 0x00000008040a7812 */ /* 0x000fe200078ef808 */
[----:B------:R-:W-:Y:S01]  /*2980*/  IMAD.SHL.U32 R184, R0, 0x2, RZ ;  /* 0x0000000200b87824 */ /* 0x000fe200078e00ff */
[----:B------:R-:W-:Y:S01]  /*2990*/  SHF.R.U32.HI R5, RZ, 0x3, R4 ;  /* 0x00000003ff057819 */ /* 0x000fe20000011604 */
[----:B------:R-:W-:Y:S01]  /*29a0*/  IMAD.MOV.U32 R0, RZ, RZ, 0x20 ;  /* 0x00000020ff007424 */ /* 0x000fe200078e00ff */
[----:B------:R-:W-:Y:S01]  /*29b0*/  @!P1 LEA R8, P0, R2, c[0x0][0x170], 0x1 ;  /* 0x00005c0002089a11 */ /* 0x000fe200078008ff */
[----:B------:R-:W-:Y:S01]  /*29c0*/  @P6 STS.128 [R208+0x6000], RZ ;  /* 0x006000ffd0006388 */ /* 0x000fe20000000c00 */
[----:B------:R-:W-:-:S02]  /*29d0*/  LOP3.LUT R133, R3, 0xfffffe00, RZ, 0xc0, !PT ;  /* 0xfffffe0003857812 */ /* 0x000fc400078ec0ff */
[----:B------:R-:W-:Y:S01]  /*29e0*/  LOP3.LUT R134, R10, R5, RZ, 0x3c, !PT ;  /* 0x000000050a867212 */ /* 0x000fe200078e3cff */
[----:B------:R-:W-:Y:S01]  /*29f0*/  @!PT LDS RZ, [RZ] ;  /* 0x00000000fffff984 */ /* 0x000fe20000000800 */
[----:B------:R-:W-:Y:S01]  /*2a00*/  @!PT LDS RZ, [RZ] ;  /* 0x00000000fffff984 */ /* 0x000fe20000000800 */
[----:B------:R-:W-:Y:S01]  /*2a10*/  @!PT LDS RZ, [RZ] ;  /* 0x00000000fffff984 */ /* 0x000fe20000000800 */
[----:B------:R3:W-:Y:S01]  /*2a20*/  @!P6 LDGSTS.E.BYPASS.LTC128B.128 [R208+0x6000], [R14.64] ;  /* 0x060000000ed0efae */ /* 0x0007e2000b901d56 */
[----:B------:R-:W-:Y:S01]  /*2a30*/  @!P1 LEA.HI.X R9, R2, c[0x0][0x174], R9, 0x1, P0 ;  /* 0x00005d0002099a11 */ /* 0x000fe200000f0c09 */
[----:B------:R-:W-:Y:S01]  /*2a40*/  IMAD R2, R55, 0x400, R133 ;  /* 0x0000040037027824 */ /* 0x000fe200078e0285 */
[C---:B------:R-:W-:Y:S01]  /*2a50*/  @!P2 LEA R4, P3, R17.reuse, c[0x0][0x170], 0x1 ;  /* 0x00005c001104aa11 */ /* 0x040fe200078608ff */
[----:B------:R-:W-:Y:S01]  /*2a60*/  @P5 STS.128 [R208+0x6800], RZ ;  /* 0x006800ffd0005388 */ /* 0x000fe20000000c00 */
[----:B------:R-:W-:Y:S01]  /*2a70*/  IADD3 R44, R184, 0x4000, RZ ;  /* 0x00004000b82c7810 */ /* 0x000fe20007ffe0ff */
[----:B------:R-:W-:Y:S01]  /*2a80*/  IMAD.IADD R2, R134, 0x1, R2 ;  /* 0x0000000186027824 */ /* 0x000fe200078e0202 */
[----:B------:R-:W-:Y:S01]  /*2a90*/  @!P2 LEA.HI.X R5, R17, c[0x0][0x174], R11, 0x1, P3 ;  /* 0x00005d001105aa11 */ /* 0x000fe200018f0c0b */
[----:B------:R-:W-:Y:S01]  /*2aa0*/  @!PT LDS RZ, [RZ] ;  /* 0x00000000fffff984 */ /* 0x000fe20000000800 */
[----:B------:R-:W-:Y:S01]  /*2ab0*/  @!PT LDS RZ, [RZ] ;  /* 0x00000000fffff984 */ /* 0x000fe20000000800 */
[----:B------:R-:W-:Y:S01]  /*2ac0*/  @!PT LDS RZ, [RZ] ;  /* 0x00000000fffff984 */ /* 0x000fe20000000800 */
[----:B------:R1:W-:Y:S01]  /*2ad0*/  @!P5 LDGSTS.E.BYPASS.LTC128B.128 [R208+0x6800], [R6.64] ;  /* 0x0680000006d0dfae */ /* 0x0003e2000b901d56 */
[----:B------:R-:W-:Y:S01]  /*2ae0*/  IADD3 R195, R184, 0x4040, RZ ;  /* 0x00004040b8c37810 */ /* 0x000fe20007ffe0ff */
[----:B------:R-:W-:-:S02]  /*2af0*/  IMAD.SHL.U32 R191, R2, 0x2, RZ ;  /* 0x0000000202bf7824 */ /* 0x000fc400078e00ff */
[----:B------:R-:W-:Y:S01]  /*2b00*/  @P2 STS.128 [R208+0x7000], RZ ;  /* 0x007000ffd0002388 */ /* 0x000fe20000000c00 */
[----:B------:R-:W-:-:S03]  /*2b10*/  IMAD.MOV.U32 R2, RZ, RZ, 0x10 ;  /* 0x00000010ff027424 */ /* 0x000fc600078e00ff */
        /* <DEDUP_REMOVED lines=9> */
[----:B------:R-:W-:-:S03]  /*2bb0*/  R2P PR, R20, 0x6 ;  /* 0x0000000614007804 */ /* 0x000fc60000000000 */
[----:B---3--:R-:W-:Y:S02]  /*2bc0*/  LDSM.16.M88.4 R12, [R191] ;  /* 0x00000000bf0c783b */ /* 0x008fe40000000200 */
[----:B------:R-:W-:Y:S02]  /*2bd0*/  SEL R2, R2, 0xfffffff0, !P1 ;  /* 0xfffffff002027807 */ /* 0x000fe40004800000 */
[----:B------:R-:W3:Y:S01]  /*2be0*/  LDSM.16.M88.4 R16, [R184+0x4800] ;  /* 0x00480000b810783b */ /* 0x000ee20000000200 */
[----:B------:R-:W-:Y:S02]  /*2bf0*/  SEL R3, R0, 0xffffffe0, !P2 ;  /* 0xffffffe000037807 */ /* 0x000fe40005000000 */
[----:B------:R-:W-:Y:S01]  /*2c00*/  R2P PR, R31, 0x6 ;  /* 0x000000061f007804 */ /* 0x000fe20000000000 */
[----:B------:R-:W-:Y:S01]  /*2c10*/  LDSM.16.M88.4 R40, [R184+0x5000] ;  /* 0x00500000b828783b */ /* 0x000fe20000000200 */
[--C-:B------:R-:W-:Y:S02]  /*2c20*/  IMAD R194, R2, 0x2, R191.reuse ;  /* 0x0000000202c27824 */ /* 0x100fe400078e02bf */
[----:B------:R-:W-:Y:S01]  /*2c30*/  IMAD R192, R3, 0x2, R191 ;  /* 0x0000000203c07824 */ /* 0x000fe200078e02bf */
[----:B------:R-:W-:Y:S01]  /*2c40*/  LDSM.16.M88.4 R36, [R184+0x5800] ;  /* 0x00580000b824783b */ /* 0x000fe20000000200 */
[----:B------:R-:W-:-:S02]  /*2c50*/  SEL R0, R0, 0xffffffe0, !P1 ;  /* 0xffffffe000007807 */ /* 0x000fc40004800000 */
[----:B------:R-:W-:Y:S01]  /*2c60*/  IMAD R193, R2, 0x2, R192 ;  /* 0x0000000202c17824 */ /* 0x000fe200078e02c0 */
[----:B-1----:R-:W1:Y:S02]  /*2c70*/  LDSM.16.M88.4 R4, [R191+0x2000] ;  /* 0x00200000bf04783b */ /* 0x002e640000000200 */
[----:B------:R-:W-:Y:S02]  /*2c80*/  IMAD.IADD R190, R184, 0x1, R0 ;  /* 0x00000001b8be7824 */ /* 0x000fe400078e0200 */
[----:B------:R-:W-:Y:S01]  /*2c90*/  @P2 IADD3 R195, R44, -0x40, RZ ;  /* 0xffffffc02cc32810 */ /* 0x000fe20007ffe0ff */
[----:B------:R-:W0:Y:S03]  /*2ca0*/  LDGDEPBAR ;  /* 0x00000000000079af */ /* 0x000e260000000000 */
[----:B------:R-:W-:Y:S01]  /*2cb0*/  IADD3 R198, R195, 0x800, RZ ;  /* 0x00000800c3c67810 */ /* 0x000fe20007ffe0ff */
[----:B--2---:R-:W2:Y:S01]  /*2cc0*/  LDSM.16.M88.4 R8, [R184+0x4000] ;  /* 0x00400000b808783b */ /* 0x004ea20000000200 */
[----:B------:R-:W-:Y:S01]  /*2cd0*/  IMAD.IADD R189, R0, 0x1, R195 ;  /* 0x0000000100bd7824 */ /* 0x000fe200078e02c3 */
[----:B------:R-:W-:-:S02]  /*2ce0*/  SHF.R.S32.HI R0, RZ, 0x1f, R54 ;  /* 0x0000001fff007819 */ /* 0x000fc40000011436 */
[----:B------:R-:W-:Y:S01]  /*2cf0*/  LDSM.16.M88.4 R28, [R190+0x4000] ;  /* 0x00400000be1c783b */ /* 0x000fe20000000200 */
[C---:B------:R-:W-:Y:S02]  /*2d00*/  IADD3 R197, R195.reuse, 0x1000, RZ ;  /* 0x00001000c3c57810 */ /* 0x040fe40007ffe0ff */
[----:B------:R-:W-:Y:S01]  /*2d10*/  IADD3 R196, R195, 0x1800, RZ ;  /* 0x00001800c3c47810 */ /* 0x000fe20007ffe0ff */
[----:B----4-:R-:W-:Y:S04]  /*2d20*/  LDSM.16.M88.4 R24, [R190+0x4800] ;  /* 0x00480000be18783b */ /* 0x010fe80000000200 */
[----:B-----5:R-:W-:Y:S04]  /*2d30*/  LDSM.16.M88.4 R20, [R190+0x5000] ;  /* 0x00500000be14783b */ /* 0x020fe80000000200 */
[----:B------:R-:W-:Y:S01]  /*2d40*/  LDSM.16.M88.4 R32, [R190+0x5800] ;  /* 0x00580000be20783b */ /* 0x000fe20000000200 */
[C---:B---3--:R-:W-:Y:S03]  /*2d50*/  HMMA.16816.F32.BF16 R104, R12.reuse, R16, RZ ;  /* 0x000000100c68723c */ /* 0x048fe600000418ff */
[----:B------:R-:W-:Y:S04]  /*2d60*/  LDSM.16.M88.4 R44, [R195] ;  /* 0x00000000c32c783b */ /* 0x000fe80000000200 */
[----:B------:R-:W-:Y:S01]  /*2d70*/  LDSM.16.M88.4 R124, [R195+0x1000] ;  /* 0x00100000c37c783b */ /* 0x000fe20000000200 */
[----:B------:R-:W-:Y:S03]  /*2d80*/  HMMA.16816.F32.BF16 R116, R12, R18, RZ ;  /* 0x000000120c74723c */ /* 0x000fe600000418ff */
[----:B------:R-:W-:Y:S04]  /*2d90*/  LDSM.16.M88.4 R92, [R195+0x800] ;  /* 0x00080000c35c783b */ /* 0x000fe80000000200 */
[----:B------:R-:W-:Y:S01]  /*2da0*/  LDSM.16.M88.4 R128, [R195+0x1800] ;  /* 0x00180000c380783b */ /* 0x000fe20000000200 */
[----:B-1----:R-:W-:Y:S08]  /*2db0*/  HMMA.16816.F32.BF16 R56, R4, R16, RZ ;  /* 0x000000100438723c */ /* 0x002ff000000418ff */
[-C--:B--2---:R-:W-:Y:S08]  /*2dc0*/  HMMA.16816.F32.BF16 R112, R12, R8.reuse, RZ ;  /* 0x000000080c70723c */ /* 0x084ff000000418ff */
[C---:B------:R-:W-:Y:S08]  /*2dd0*/  HMMA.16816.F32.BF16 R48, R4.reuse, R8, RZ ;  /* 0x000000080430723c */ /* 0x040ff000000418ff */
[-C--:B------:R-:W-:Y:S08]  /*2de0*/  HMMA.16816.F32.BF16 R68, R4, R10.reuse, RZ ;  /* 0x0000000a0444723c */ /* 0x080ff000000418ff */
[----:B------:R-:W-:Y:S01]  /*2df0*/  HMMA.16816.F32.BF16 R120, R12, R10, RZ ;  /* 0x0000000a0c78723c */ /* 0x000fe200000418ff */
[----:B------:R-:W1:Y:S07]  /*2e00*/  LDSM.16.M88.4 R8, [R194+0x2000] ;  /* 0x00200000c208783b */ /* 0x000e6e0000000200 */
[C---:B------:R-:W-:Y:S08]  /*2e10*/  HMMA.16816.F32.BF16 R60, R4.reuse, R40, RZ ;  /* 0x00000028043c723c */ /* 0x040ff000000418ff */
[C---:B------:R-:W-:Y:S08]  /*2e20*/  HMMA.16816.F32.BF16 R64, R4.reuse, R36, RZ ;  /* 0x000000240440723c */ /* 0x040ff000000418ff */
[C---:B------:R-:W-:Y:S01]  /*2e30*/  HMMA.16816.F32.BF16 R72, R4.reuse, R18, RZ ;  /* 0x000000120448723c */ /* 0x040fe200000418ff */
[----:B------:R-:W-:Y:S07]  /*2e40*/  LDSM.16.M88.4 R16, [R192+0x2000] ;  /* 0x00200000c010783b */ /* 0x000fee0000000200 */
[C---:B------:R-:W-:Y:S08]  /*2e50*/  HMMA.16816.F32.BF16 R84, R4.reuse, R42, RZ ;  /* 0x0000002a0454723c */ /* 0x040ff000000418ff */
[----:B------:R-:W-:Y:S01]  /*2e60*/  HMMA.16816.F32.BF16 R76, R4, R38, RZ ;  /* 0x00000026044c723c */ /* 0x000fe200000418ff */
[----:B------:R-:W2:Y:S07]  /*2e70*/  LDSM.16.M88.4 R4, [R194] ;  /* 0x00000000c204783b */ /* 0x000eae0000000200 */
[C---:B------:R-:W-:Y:S08]  /*2e80*/  HMMA.16816.F32.BF16 R100, R12.reuse, R40, RZ ;  /* 0x000000280c64723c */ /* 0x040ff000000418ff */
[C---:B------:R-:W-:Y:S08]  /*2e90*/  HMMA.16816.F32.BF16 R108, R12.reuse, R42, RZ ;  /* 0x0000002a0c6c723c */ /* 0x040ff000000418ff */
[C---:B------:R-:W-:Y:S08]  /*2ea0*/  HMMA.16816.F32.BF16 R96, R12.reuse, R36, RZ ;  /* 0x000000240c60723c */ /* 0x040ff000000418ff */
[----:B------:R-:W-:Y:S01]  /*2eb0*/  HMMA.16816.F32.BF16 R88, R12, R38, RZ ;  /* 0x000000260c58723c */ /* 0x000fe200000418ff */
[----:B------:R-:W3:Y:S07]  /*2ec0*/  LDSM.16.M88.4 R12, [R192] ;  /* 0x00000000c00c783b */ /* 0x000eee0000000200 */
[C---:B-1----:R-:W-:Y:S08]  /*2ed0*/  HMMA.16816.F32.BF16 R80, R8.reuse, R28, R48 ;  /* 0x0000001c0850723c */ /* 0x042ff00000041830 */
[----:B------:R-:W-:Y:S08]  /*2ee0*/  HMMA.16816.F32.BF16 R48, R8, R26, R72 ;  /* 0x0000001a0830723c */ /* 0x000ff00000041848 */
[----:B--2---:R-:W-:Y:S08]  /*2ef0*/  HMMA.16816.F32.BF16 R72, R4, R28, R112 ;  /* 0x0000001c0448723c */ /* 0x004ff00000041870 */
[C---:B------:R-:W-:Y:S08]  /*2f00*/  HMMA.16816.F32.BF16 R40, R8.reuse, R20, R60 ;  /* 0x000000140828723c */ /* 0x040ff0000004183c */
[C---:B------:R-:W-:Y:S08]  /*2f10*/  HMMA.16816.F32.BF16 R36, R8.reuse, R32, R64 ;  /* 0x000000200824723c */ /* 0x040ff00000041840 */
[C---:B------:R-:W-:Y:S08]  /*2f20*/  HMMA.16816.F32.BF16 R60, R8.reuse, R30, R68 ;  /* 0x0000001e083c723c */ /* 0x040ff00000041844 */
[C---:B------:R-:W-:Y:S08]  /*2f30*/  HMMA.16816.F32.BF16 R56, R8.reuse, R24, R56 ;  /* 0x000000180838723c */ /* 0x040ff00000041838 */
[C---:B------:R-:W-:Y:S08]  /*2f40*/  HMMA.16816.F32.BF16 R68, R8.reuse, R22, R84 ;  /* 0x000000160844723c */ /* 0x040ff00000041854 */
[----:B------:R-:W-:Y:S01]  /*2f50*/  HMMA.16816.F32.BF16 R64, R8, R34, R76 ;  /* 0x000000220840723c */ /* 0x000fe2000004184c */
[----:B------:R-:W-:Y:S07]  /*2f60*/  LDSM.16.M88.4 R8, [R193] ;  /* 0x00000000c108783b */ /* 0x000fee0000000200 */
[C---:B------:R-:W-:Y:S08]  /*2f70*/  HMMA.16816.F32.BF16 R76, R4.reuse, R24, R104 ;  /* 0x00000018044c723c */ /* 0x040ff00000041868 */
[C---:B------:R-:W-:Y:S01]  /*2f80*/  HMMA.16816.F32.BF16 R116, R4.reuse, R26, R116 ;  /* 0x0000001a0474723c */ /* 0x040fe20000041874 */
[----:B------:R-:W1:Y:S07]  /*2f90*/  LDSM.16.M88.4 R24, [R189] ;  /* 0x00000000bd18783b */ /* 0x000e6e0000000200 */
[C---:B------:R-:W-:Y:S08]  /*2fa0*/  HMMA.16816.F32.BF16 R28, R4.reuse, R30, R120 ;  /* 0x0000001e041c723c */ /* 0x040ff00000041878 */
[C---:B------:R-:W-:Y:S08]  /*2fb0*/  HMMA.16816.F32.BF16 R104, R4.reuse, R20, R100 ;  /* 0x000000140468723c */ /* 0x040ff00000041864 */
[----:B------:R-:W-:Y:S08]  /*2fc0*/  HMMA.16816.F32.BF16 R108, R4, R22, R108 ;  /* 0x00000016046c723c */ /* 0x000ff0000004186c */
[----:B---3--:R-:W-:Y:S07]  /*2fd0*/  HMMA.16816.F32.BF16 R20, R12, R44, R72 ;  /* 0x0000002c0c14723c */ /* 0x008fee0000041848 */
[----:B------:R-:W-:Y:S01]  /*2fe0*/  IMAD.MOV.U32 R75, RZ, RZ, R135 ;  /* 0x000000ffff4b7224 */ /* 0x000fe200078e0087 */
[----:B------:R-:W-:Y:S08]  /*2ff0*/  HMMA.16816.F32.BF16 R120, R4, R34, R88 ;  /* 0x000000220478723c */ /* 0x000ff00000041858 */
[----:B------:R-:W-:Y:S08]  /*3000*/  HMMA.16816.F32.BF16 R88, R16, R124, R40 ;  /* 0x0000007c1058723c */ /* 0x000ff00000041828 */
        /* <DEDUP_REMOVED lines=8> */
[----:B------:R-:W-:Y:S07]  /*3090*/  HMMA.16816.F32.BF16 R100, R16, R130, R64 ;  /* 0x000000821064723c */ /* 0x000fee0000041840 */
[----:B------:R-:W-:Y:S01]  /*30a0*/  LEA.HI R16, R0, R54, RZ, 0x2 ;  /* 0x0000003600107211 */ /* 0x000fe200078f10ff */
[----:B------:R-:W-:Y:S01]  /*30b0*/  IMAD R0, R55, 0x10, R142 ;  /* 0x0000001037007824 */ /* 0x000fe200078e028e */
[----:B------:R-:W-:Y:S01]  /*30c0*/  IADD3 R17, R52, 0x1, -R53 ;  /* 0x0000000134117810 */ /* 0x000fe20007ffe835 */
[----:B------:R-:W-:Y:S01]  /*30d0*/  HMMA.16816.F32.BF16 R36, R12, R46, R28 ;  /* 0x0000002e0c24723c */ /* 0x000fe2000004181c */
[----:B------:R-:W-:-:S02]  /*30e0*/  SHF.R.S32.HI R146, RZ, 0x2, R16 ;  /* 0x00000002ff927819 */ /* 0x000fc40000011410 */
[----:B------:R-:W-:-:S03]  /*30f0*/  IADD3 R16, R52, -c[0x0][0x2e4], -R53 ;  /* 0x8000b90034107a10 */ /* 0x000fc60007ffe835 */
[----:B------:R-:W-:Y:S01]  /*3100*/  IMAD.IADD R0, R146, 0x1, R0 ;  /* 0x0000000192007824 */ /* 0x000fe200078e0200 */
[----:B------:R-:W-:Y:S01]  /*3110*/  IADD3 R28, R17, c[0x0][0x2e8], RZ ;  /* 0x0000ba00111c7a10 */ /* 0x000fe20007ffe0ff */
[----:B-1----:R-:W-:Y:S01]  /*3120*/  HMMA.16816.F32.BF16 R48, R8, R24, R20 ;  /* 0x000000180830723c */ /* 0x002fe20000041814 */
[----:B------:R-:W-:Y:S01]  /*3130*/  STL [R1+0x9c], R146 ;  /* 0x00009c9201007387 */ /* 0x000fe20000100800 */
[--C-:B------:R-:W-:Y:S01]  /*3140*/  IMAD.IADD R34, R16, 0x1, R0.reuse ;  /* 0x0000000110227824 */ /* 0x100fe200078e0200 */
[----:B------:R-:W-:Y:S01]  /*3150*/  IADD3 R18, R0, 0x8, RZ ;  /* 0x0000000800127810 */ /* 0x000fe20007ffe0ff */
[----:B------:R-:W-:Y:S01]  /*3160*/  IMAD.IADD R19, R28, 0x1, R0 ;  /* 0x000000011c137824 */ /* 0x000fe200078e0200 */
[C---:B------:R-:W-:Y:S02]  /*3170*/  IADD3 R17, R0.reuse, 0x40, RZ ;  /* 0x0000004000117810 */ /* 0x040fe40007ffe0ff */
[----:B------:R-:W-:Y:S01]  /*3180*/  IADD3 R0, R0, 0x48, RZ ;  /* 0x0000004800007810 */ /* 0x000fe20007ffe0ff */
[----:B------:R-:W-:Y:S01]  /*3190*/  HMMA.16816.F32.BF16 R56, R12, R92, R76 ;  /* 0x0000005c0c38723c */ /* 0x000fe2000004184c */
[C---:B------:R-:W-:Y:S01]  /*31a0*/  IMAD.IADD R33, R16.reuse, 0x1, R18 ;  /* 0x0000000110217824 */ /* 0x040fe200078e0212 */
[----:B------:R-:W-:Y:S01]  /*31b0*/  IMNMX R206, R19, R52, PT ;  /* 0x0000003413ce7217 */ /* 0x000fe20003800200 */
[C-C-:B------:R-:W-:Y:S01]  /*31c0*/  IMAD.IADD R32, R16.reuse, 0x1, R17.reuse ;  /* 0x0000000110207824 */ /* 0x140fe200078e0211 */
[----:B------:R-:W-:Y:S01]  /*31d0*/  IMNMX R202, RZ, R34, !PT ;  /* 0x00000022ffca7217 */ /* 0x000fe20007800200 */
[----:B------:R-:W-:Y:S01]  /*31e0*/  IMAD.IADD R20, R16, 0x1, R0 ;  /* 0x0000000110147824 */ /* 0x000fe200078e0200 */
[----:B------:R-:W-:Y:S01]  /*31f0*/  IMNMX R201, RZ, R33, !PT ;  /* 0x00000021ffc97217 */ /* 0x000fe20007800200 */
[C---:B------:R-:W-:Y:S01]  /*3200*/  IMAD.IADD R18, R28.reuse, 0x1, R18 ;  /* 0x000000011c127824 */ /* 0x040fe200078e0212 */
[----:B--2---:R-:W-:Y:S01]  /*3210*/  HMMA.16816.F32.BF16 R40, R4, R26, R40 ;  /* 0x0000001a0428723c */ /* 0x004fe20000041828 */
[C---:B------:R-:W-:Y:S01]  /*3220*/  IMAD.IADD R17, R28.reuse, 0x1, R17 ;  /* 0x000000011c117824 */ /* 0x040fe200078e0211 */
[----:B------:R-:W-:Y:S01]  /*3230*/  IMNMX R199, RZ, R20, !PT ;  /* 0x00000014ffc77217 */ /* 0x000fe20007800200 */
[----:B------:R-:W-:Y:S01]  /*3240*/  IMAD.IADD R16, R28, 0x1, R0 ;  /* 0x000000011c107824 */ /* 0x000fe200078e0200 */
[----:B------:R-:W1:Y:S01]  /*3250*/  LDSM.16.M88.4 R20, [R189+0x800] ;  /* 0x00080000bd14783b */ /* 0x000e620000000200 */
[----:B------:R-:W-:Y:S01]  /*3260*/  IMAD R0, R135, 0x40, R252 ;  /* 0x0000004087007824 */ /* 0x000fe200078e02fc */
[----:B------:R-:W-:-:S02]  /*3270*/  IMNMX R205, R18, R52, PT ;  /* 0x0000003412cd7217 */ /* 0x000fc40003800200 */
[----:B------:R-:W-:Y:S01]  /*3280*/  HMMA.16816.F32.BF16 R28, R4, R24, R80 ;  /* 0x00000018041c723c */ /* 0x000fe20000041850 */
[----:B------:R-:W-:Y:S02]  /*3290*/  IMNMX R203, R16, R52, PT ;  /* 0x0000003410cb7217 */ /* 0x000fe40003800200 */
[C---:B------:R-:W-:Y:S02]  /*32a0*/  IADD3 R16, R0.reuse, 0x1, RZ ;  /* 0x0000000100107810 */ /* 0x040fe40007ffe0ff */
[-C--:B------:R-:W-:Y:S02]  /*32b0*/  ISETP.GE.AND P6, PT, R0, R206.reuse, PT ;  /* 0x000000ce0000720c */ /* 0x080fe40003fc6270 */
[C---:B------:R-:W-:Y:S01]  /*32c0*/  ISETP.GE.AND P5, PT, R16.reuse, R206, PT ;  /* 0x000000ce1000720c */ /* 0x040fe20003fa6270 */
[----:B------:R-:W-:Y:S01]  /*32d0*/  HMMA.16816.F32.BF16 R36, R8, R26, R36 ;  /* 0x0000001a0824723c */ /* 0x000fe20000041824 */
[----:B------:R-:W2:Y:S01]  /*32e0*/  LDSM.16.M88.4 R24, [R189+0x1000] ;  /* 0x00100000bd18783b */ /* 0x000ea20000000200 */
[----:B------:R-:W-:-:S02]  /*32f0*/  ISETP.GE.AND P4, PT, R16, R205, PT ;  /* 0x000000cd1000720c */ /* 0x000fc40003f86270 */
[C---:B------:R-:W-:Y:S02]  /*3300*/  ISETP.GE.AND P1, PT, R0.reuse, R205, PT ;  /* 0x000000cd0000720c */ /* 0x040fe40003f26270 */
[----:B------:R-:W-:Y:S02]  /*3310*/  IMNMX R204, R17, R52, PT ;  /* 0x0000003411cc7217 */ /* 0x000fe40003800200 */
[----:B------:R-:W-:Y:S01]  /*3320*/  HMMA.16816.F32.BF16 R44, R12, R94, R116 ;  /* 0x0000005e0c2c723c */ /* 0x000fe20000041874 */
[-C--:B------:R-:W-:Y:S02]  /*3330*/  ISETP.LT.OR P6, PT, R0, R202.reuse, P6 ;  /* 0x000000ca0000720c */ /* 0x080fe400037c1670 */
[C---:B------:R-:W-:Y:S02]  /*3340*/  ISETP.LT.OR P5, PT, R16.reuse, R202, P5 ;  /* 0x000000ca1000720c */ /* 0x040fe40002fa1670 */
[-C--:B------:R-:W-:Y:S02]  /*3350*/  ISETP.LT.OR P4, PT, R16, R201.reuse, P4 ;  /* 0x000000c91000720c */ /* 0x080fe40002781670 */
[----:B------:R-:W-:-:S02]  /*3360*/  ISETP.LT.OR P1, PT, R0, R201, P1 ;  /* 0x000000c90000720c */ /* 0x000fc40000f21670 */
[----:B------:R-:W-:Y:S02]  /*3370*/  IMNMX R200, RZ, R32, !PT ;  /* 0x00000020ffc87217 */ /* 0x000fe40007800200 */
[CC--:B------:R-:W-:Y:S01]  /*3380*/  ISETP.GE.AND P3, PT, R16.reuse, R204.reuse, PT ;  /* 0x000000cc1000720c */ /* 0x0c0fe20003f66270 */
[----:B------:R-:W-:Y:S01]  /*3390*/  HMMA.16816.F32.BF16 R32, R12, R124, R104 ;  /* 0x0000007c0c20723c */ /* 0x000fe20000041868 */
[-C--:B------:R-:W-:Y:S02]  /*33a0*/  ISETP.GE.AND P0, PT, R16, R203.reuse, PT ;  /* 0x000000cb1000720c */ /* 0x080fe40003f06270 */
[----:B------:R-:W-:Y:S02]  /*33b0*/  ISETP.GE.AND P2, PT, R0, R204, PT ;  /* 0x000000cc0000720c */ /* 0x000fe40003f46270 */
[----:B------:R-:W-:Y:S02]  /*33c0*/  FSEL R77, R48, -INF , !P6 ;  /* 0xff800000304d7808 */ /* 0x000fe40007000000 */
[----:B------:R-:W-:-:S02]  /*33d0*/  ISETP.GE.AND P6, PT, R0, R203, PT ;  /* 0x000000cb0000720c */ /* 0x000fc40003fc6270 */
[----:B------:R-:W-:Y:S02]  /*33e0*/  FSEL R92, R50, -INF , !P1 ;  /* 0xff800000325c7808 */ /* 0x000fe40004800000 */
[----:B------:R-:W-:Y:S01]  /*33f0*/  FSEL R74, R49, -INF , !P5 ;  /* 0xff800000314a7808 */ /* 0x000fe20006800000 */
[C---:B-1----:R-:W-:Y:S01]  /*3400*/  HMMA.16816.F32.BF16 R52, R8.reuse, R22, R44 ;  /* 0x000000160834723c */ /* 0x042fe2000004182c */
[----:B------:R-:W-:Y:S02]  /*3410*/  FSEL R94, R51, -INF , !P4 ;  /* 0xff800000335e7808 */ /* 0x000fe40006000000 */
[CC--:B------:R-:W-:Y:S02]  /*3420*/  ISETP.LT.OR P3, PT, R16.reuse, R200.reuse, P3 ;  /* 0x000000c81000720c */ /* 0x0c0fe40001f61670 */
[----:B------:R-:W-:Y:S02]  /*3430*/  ISETP.LT.OR P0, PT, R16, R199, P0 ;  /* 0x000000c71000720c */ /* 0x000fe40000701670 */
[C---:B------:R-:W-:Y:S01]  /*3440*/  ISETP.LT.OR P2, PT, R0.reuse, R200, P2 ;  /* 0x000000c80000720c */ /* 0x040fe20001741670 */
[----:B------:R-:W-:Y:S01]  /*3450*/  HMMA.16816.F32.BF16 R48, R8, R20, R56 ;  /* 0x000000140830723c */ /* 0x000fe20000041838 */
[----:B------:R-:W-:-:S02]  /*3460*/  IADD3 R16, R0, 0x8, RZ ;  /* 0x0000000800107810 */ /* 0x000fc40007ffe0ff */
[----:B------:R-:W-:Y:S02]  /*3470*/  ISETP.LT.OR P6, PT, R0, R199, P6 ;  /* 0x000000c70000720c */ /* 0x000fe400037c1670 */
[----:B------:R-:W-:Y:S02]  /*3480*/  FSEL R66, R28, -INF , !P2 ;  /* 0xff8000001c427808 */ /* 0x000fe40005000000 */
[C---:B------:R-:W-:Y:S01]  /*3490*/  ISETP.GE.AND P1, PT, R16.reuse, R206, PT ;  /* 0x000000ce1000720c */ /* 0x040fe20003f26270 */
[----:B------:R-:W-:Y:S01]  /*34a0*/  HMMA.16816.F32.BF16 R44, R12, R126, R108 ;  /* 0x0000007e0c2c723c */ /* 0x000fe2000004186c */
[----:B------:R-:W-:Y:S02]  /*34b0*/  ISETP.GE.AND P2, PT, R16, R205, PT ;  /* 0x000000cd1000720c */ /* 0x000fe40003f46270 */
[----:B------:R-:W-:Y:S02]  /*34c0*/  FSEL R72, R30, -INF , !P6 ;  /* 0xff8000001e487808 */ /* 0x000fe40007000000 */
[----:B------:R-:W-:-:S02]  /*34d0*/  FSEL R67, R29, -INF , !P3 ;  /* 0xff8000001d437808 */ /* 0x000fc40005800000 */
[----:B------:R-:W-:Y:S02]  /*34e0*/  FSEL R73, R31, -INF , !P0 ;  /* 0xff8000001f497808 */ /* 0x000fe40004000000 */
[C---:B------:R-:W-:Y:S01]  /*34f0*/  ISETP.GE.AND P6, PT, R16.reuse, R204, PT ;  /* 0x000000cc1000720c */ /* 0x040fe20003fc6270 */
[----:B------:R-:W-:Y:S01]  /*3500*/  HMMA.16816.F32.BF16 R28, R4, R20, R84 ;  /* 0x00000014041c723c */ /* 0x000fe20000041854 */
[C---:B------:R-:W-:Y:S02]  /*3510*/  ISETP.GE.AND P3, PT, R16.reuse, R203, PT ;  /* 0x000000cb1000720c */ /* 0x040fe40003f66270 */
        /* <DEDUP_REMOVED lines=8> */
[----:B------:R-:W-:-:S02]  /*35a0*/  ISETP.GE.AND P5, PT, R17, R206, PT ;  /* 0x000000ce1100720c */ /* 0x000fc40003fa6270 */
[C---:B------:R-:W-:Y:S02]  /*35b0*/  ISETP.GE.AND P4, PT, R17.reuse, R205, PT ;  /* 0x000000cd1100720c */ /* 0x040fe40003f86270 */
[C---:B------:R-:W-:Y:S02]  /*35c0*/  ISETP.GE.AND P1, PT, R17.reuse, R204, PT ;  /* 0x000000cc1100720c */ /* 0x040fe40003f26270 */
[C---:B------:R-:W-:Y:S02]  /*35d0*/  ISETP.GE.AND P2, PT, R17.reuse, R203, PT ;  /* 0x000000cb1100720c */ /* 0x040fe40003f46270 */
[----:B------:R-:W-:Y:S02]  /*35e0*/  ISETP.GE.AND P0, PT, R16, R206, PT ;  /* 0x000000ce1000720c */ /* 0x000fe40003f06270 */
[C---:B------:R-:W-:Y:S02]  /*35f0*/  ISETP.LT.OR P5, PT, R17.reuse, R202, P5 ;  /* 0x000000ca1100720c */ /* 0x040fe40002fa1670 */
[----:B------:R-:W-:-:S02]  /*3600*/  ISETP.LT.OR P4, PT, R17, R201, P4 ;  /* 0x000000c91100720c */ /* 0x000fc40002781670 */
[C---:B------:R-:W-:Y:S02]  /*3610*/  ISETP.LT.OR P1, PT, R17.reuse, R200, P1 ;  /* 0x000000c81100720c */ /* 0x040fe40000f21670 */
[----:B------:R-:W-:Y:S02]  /*3620*/  ISETP.LT.OR P2, PT, R17, R199, P2 ;  /* 0x000000c71100720c */ /* 0x000fe40001741670 */
[----:B------:R-:W-:Y:S02]  /*3630*/  IADD3 R17, R0, 0x11, RZ ;  /* 0x0000001100117810 */ /* 0x000fe40007ffe0ff */
[----:B------:R-:W-:Y:S02]  /*3640*/  ISETP.LT.OR P0, PT, R16, R202, P0 ;  /* 0x000000ca1000720c */ /* 0x000fe40000701670 */
[----:B------:R-:W-:Y:S02]  /*3650*/  FSEL R64, R40, -INF , !P6 ;  /* 0xff80000028407808 */ /* 0x000fe40007000000 */
[----:B------:R-:W-:-:S02]  /*3660*/  FSEL R68, R42, -INF , !P3 ;  /* 0xff8000002a447808 */ /* 0x000fc40005800000 */
[----:B------:R-:W-:Y:S02]  /*3670*/  FSEL R65, R41, -INF , !P1 ;  /* 0xff80000029417808 */ /* 0x000fe40004800000 */
[----:B------:R-:W-:Y:S02]  /*3680*/  FSEL R71, R43, -INF , !P2 ;  /* 0xff8000002b477808 */ /* 0x000fe40005000000 */
[C---:B------:R-:W-:Y:S01]  /*3690*/  ISETP.GE.AND P6, PT, R16.reuse, R205, PT ;  /* 0x000000cd1000720c */ /* 0x040fe20003fc6270 */
[----:B------:R-:W-:Y:S01]  /*36a0*/  HMMA.16816.F32.BF16 R40, R4, R22, R60 ;  /* 0x000000160428723c */ /* 0x000fe2000004183c */
[C---:B------:R-:W-:Y:S01]  /*36b0*/  ISETP.GE.AND P3, PT, R16.reuse, R204, PT ;  /* 0x000000cc1000720c */ /* 0x040fe20003f66270 */
[----:B------:R-:W1:Y:S01]  /*36c0*/  LDSM.16.M88.4 R20, [R189+0x1800] ;  /* 0x00180000bd14783b */ /* 0x000e620000000200 */
[----:B------:R-:W-:Y:S01]  /*36d0*/  ISETP.GE.AND P1, PT, R16, R203, PT ;  /* 0x000000cb1000720c */ /* 0x000fe20003f26270 */
[----:B------:R-:W-:-:S04]  /*36e0*/  DEPBAR.LE SB0, 0x0 ;  /* 0x000080000000791a */ /* 0x000fc80000000000 */
[----:B------:R-:W-:Y:S01]  /*36f0*/  BAR.SYNC.DEFER_BLOCKING 0x0 ;  /* 0x0000000000007b1d */ /* 0x000fe20000010000 */
[----:B------:R-:W-:Y:S02]  /*3700*/  ISETP.GE.AND P2, PT, R17, R206, PT ;  /* 0x000000ce1100720c */ /* 0x000fe40003f46270 */
[----:B------:R-:W-:Y:S02]  /*3710*/  FSEL R76, R37, -INF , !P5 ;  /* 0xff800000254c7808 */ /* 0x000fe40006800000 */
[----:B------:R-:W-:Y:S02]  /*3720*/  FSEL R79, R39, -INF , !P4 ;  /* 0xff800000274f7808 */ /* 0x000fe40006000000 */
[----:B------:R-:W-:Y:S01]  /*3730*/  FSEL R148, R48, -INF , !P0 ;  /* 0xff80000030947808 */ /* 0x000fe20004000000 */
[----:B--2---:R-:W-:Y:S01]  /*3740*/  HMMA.16816.F32.BF16 R36, R8, R24, R32 ;  /* 0x000000180824723c */ /* 0x004fe20000041820 */
[C---:B------:R-:W-:Y:S02]  /*3750*/  ISETP.GE.AND P4, PT, R17.reuse, R204, PT ;  /* 0x000000cc1100720c */ /* 0x040fe40003f86270 */
[----:B------:R-:W-:-:S02]  /*3760*/  ISETP.GE.AND P0, PT, R17, R203, PT ;  /* 0x000000cb1100720c */ /* 0x000fc40003f06270 */
[C---:B------:R-:W-:Y:S02]  /*3770*/  ISETP.LT.OR P6, PT, R16.reuse, R201, P6 ;  /* 0x000000c91000720c */ /* 0x040fe400037c1670 */
[C---:B------:R-:W-:Y:S01]  /*3780*/  ISETP.LT.OR P3, PT, R16.reuse, R200, P3 ;  /* 0x000000c81000720c */ /* 0x040fe20001f61670 */
[----:B------:R-:W-:Y:S01]  /*3790*/  HMMA.16816.F32.BF16 R32, R12, R128, R136 ;  /* 0x000000800c20723c */ /* 0x000fe20000041888 */
[----:B------:R-:W-:Y:S02]  /*37a0*/  ISETP.LT.OR P1, PT, R16, R199, P1 ;  /* 0x000000c71000720c */ /* 0x000fe40000f21670 */
[C---:B------:R-:W-:Y:S02]  /*37b0*/  ISETP.LT.OR P2, PT, R17.reuse, R202, P2 ;  /* 0x000000ca1100720c */ /* 0x040fe40001741670 */
[----:B------:R-:W-:Y:S02]  /*37c0*/  IADD3 R16, R0, 0x18, RZ ;  /* 0x0000001800107810 */ /* 0x000fe40007ffe0ff */
[----:B------:R-:W-:-:S02]  /*37d0*/  ISETP.LT.OR P4, PT, R17, R200, P4 ;  /* 0x000000c81100720c */ /* 0x000fc40002781670 */
[----:B------:R-:W-:Y:S02]  /*37e0*/  ISETP.LT.OR P0, PT, R17, R199, P0 ;  /* 0x000000c71100720c */ /* 0x000fe40000701670 */
        /* <DEDUP_REMOVED lines=8> */
[----:B------:R-:W-:Y:S02]  /*3870*/  ISETP.GE.AND P2, PT, R16, R203, PT ;  /* 0x000000cb1000720c */ /* 0x000fe40003f46270 */
[----:B------:R-:W-:Y:S02]  /*3880*/  FSEL R62, R29, -INF , !P4 ;  /* 0xff8000001d3e7808 */ /* 0x000fe40006000000 */
[----:B------:R-:W-:-:S02]  /*3890*/  FSEL R125, R31, -INF , !P0 ;  /* 0xff8000001f7d7808 */ /* 0x000fc40004000000 */
[----:B------:R-:W-:Y:S01]  /*38a0*/  HMMA.16816.F32.BF16 R28, R4, R24, R88 ;  /* 0x00000018041c723c */ /* 0x000fe20000041858 */
[-C--:B------:R-:W-:Y:S02]  /*38b0*/  ISETP.LT.OR P5, PT, R17, R201.reuse, P5 ;  /* 0x000000c91100720c */ /* 0x080fe40002fa1670 */
[C---:B------:R-:W-:Y:S02]  /*38c0*/  ISETP.LT.OR P6, PT, R16.reuse, R202, P6 ;  /* 0x000000ca1000720c */ /* 0x040fe400037c1670 */
[C---:B------:R-:W-:Y:S02]  /*38d0*/  ISETP.LT.OR P3, PT, R16.reuse, R201, P3 ;  /* 0x000000c91000720c */ /* 0x040fe40001f61670 */
[C---:B------:R-:W-:Y:S02]  /*38e0*/  ISETP.LT.OR P1, PT, R16.reuse, R200, P1 ;  /* 0x000000c81000720c */ /* 0x040fe40000f21670 */
[----:B------:R-:W-:Y:S02]  /*38f0*/  ISETP.LT.OR P2, PT, R16, R199, P2 ;  /* 0x000000c71000720c */ /* 0x000fe40001741670 */
[----:B------:R-:W-:-:S02]  /*3900*/  IADD3 R17, R0, 0x19, RZ ;  /* 0x0000001900117810 */ /* 0x000fc40007ffe0ff */
[----:B------:R-:W-:Y:S02]  /*3910*/  IADD3 R16, R0, 0x20, RZ ;  /* 0x0000002000107810 */ /* 0x000fe40007ffe0ff */
[----:B------:R-:W-:Y:S02]  /*3920*/  FSEL R157, R51, -INF , !P5 ;  /* 0xff800000339d7808 */ /* 0x000fe40006800000 */
[----:B------:R-:W-:Y:S01]  /*3930*/  FSEL R127, R52, -INF , !P6 ;  /* 0xff800000347f7808 */ /* 0x000fe20007000000 */
[----:B------:R-:W-:Y:S01]  /*3940*/  HMMA.16816.F32.BF16 R48, R8, R26, R44 ;  /* 0x0000001a0830723c */ /* 0x000fe2000004182c */
[----:B------:R-:W-:Y:S02]  /*3950*/  FSEL R151, R54, -INF , !P3 ;  /* 0xff80000036977808 */ /* 0x000fe40005800000 */
[-C--:B------:R-:W-:Y:S02]  /*3960*/  ISETP.GE.AND P5, PT, R17, R206.reuse, PT ;  /* 0x000000ce1100720c */ /* 0x080fe40003fa6270 */
[----:B------:R-:W-:-:S02]  /*3970*/  ISETP.GE.AND P0, PT, R16, R206, PT ;  /* 0x000000ce1000720c */ /* 0x000fc40003f06270 */
[C---:B------:R-:W-:Y:S01]  /*3980*/  ISETP.GE.AND P4, PT, R17.reuse, R205, PT ;  /* 0x000000cd1100720c */ /* 0x040fe20003f86270 */
[----:B------:R-:W-:Y:S01]  /*3990*/  HMMA.16816.F32.BF16 R44, R4, R26, R96 ;  /* 0x0000001a042c723c */ /* 0x000fe20000041860 */
[C---:B------:R-:W-:Y:S02]  /*39a0*/  ISETP.GE.AND P6, PT, R17.reuse, R204, PT ;  /* 0x000000cc1100720c */ /* 0x040fe40003fc6270 */
[C---:B------:R-:W-:Y:S02]  /*39b0*/  ISETP.GE.AND P3, PT, R17.reuse, R203, PT ;  /* 0x000000cb1100720c */ /* 0x040fe40003f66270 */
[C---:B------:R-:W-:Y:S02]  /*39c0*/  ISETP.LT.OR P5, PT, R17.reuse, R202, P5 ;  /* 0x000000ca1100720c */ /* 0x040fe40002fa1670 */
[C---:B------:R-:W-:Y:S01]  /*39d0*/  ISETP.LT.OR P4, PT, R17.reuse, R201, P4 ;  /* 0x000000c91100720c */ /* 0x040fe20002781670 */
[----:B-1----:R-:W-:Y:S01]  /*39e0*/  HMMA.16816.F32.BF16 R24, R8, R20, R32 ;  /* 0x000000140818723c */ /* 0x002fe20000041820 */
        /* <DEDUP_REMOVED lines=11> */
[----:B------:R-:W-:Y:S02]  /*3aa0*/  ISETP.GE.AND P6, PT, R16, R203, PT ;  /* 0x000000cb1000720c */ /* 0x000fe40003fc6270 */
[----:B------:R-:W-:-:S02]  /*3ab0*/  ISETP.GE.AND P4, PT, R17, R206, PT ;  /* 0x000000ce1100720c */ /* 0x000fc40003f86270 */
[----:B------:R-:W-:Y:S02]  /*3ac0*/  ISETP.GE.AND P0, PT, R17, R203, PT ;  /* 0x000000cb1100720c */ /* 0x000fe40003f06270 */
[----:B------:R-:W-:Y:S02]  /*3ad0*/  FSEL R119, R43, -INF , !P3 ;  /* 0xff8000002b777808 */ /* 0x000fe40005800000 */
[C---:B------:R-:W-:Y:S01]  /*3ae0*/  ISETP.LT.OR P1, PT, R16.reuse, R201, P1 ;  /* 0x000000c91000720c */ /* 0x040fe20000f21670 */
[----:B------:R-:W-:Y:S01]  /*3af0*/  HMMA.16816.F32.BF16 R40, R12, R130, R120 ;  /* 0x000000820c28723c */ /* 0x000fe20000041878 */
[C---:B------:R-:W-:Y:S02]  /*3b00*/  ISETP.LT.OR P2, PT, R16.reuse, R200, P2 ;  /* 0x000000c81000720c */ /* 0x040fe40001741670 */
[----:B------:R-:W-:Y:S02]  /*3b10*/  ISETP.LT.OR P6, PT, R16, R199, P6 ;  /* 0x000000c71000720c */ /* 0x000fe400037c1670 */
[----:B------:R-:W-:-:S02]  /*3b20*/  ISETP.LT.OR P4, PT, R17, R202, P4 ;  /* 0x000000ca1100720c */ /* 0x000fc40002781670 */
[----:B------:R-:W-:Y:S02]  /*3b30*/  ISETP.LT.OR P0, PT, R17, R199, P0 ;  /* 0x000000c71100720c */ /* 0x000fe40000701670 */
[C---:B------:R-:W-:Y:S02]  /*3b40*/  IADD3 R16, R0.reuse, 0x28, RZ ;  /* 0x0000002800107810 */ /* 0x040fe40007ffe0ff */
[----:B------:R-:W-:Y:S02]  /*3b50*/  IADD3 R13, R0, 0x29, RZ ;  /* 0x00000029000d7810 */ /* 0x000fe40007ffe0ff */
[----:B------:R-:W-:Y:S02]  /*3b60*/  FSEL R126, R53, -INF , !P5 ;  /* 0xff800000357e7808 */ /* 0x000fe40006800000 */
[----:B------:R-:W-:Y:S02]  /*3b70*/  FSEL R168, R38, -INF , !P1 ;  /* 0xff80000026a87808 */ /* 0x000fe40004800000 */
[----:B------:R-:W-:-:S02]  /*3b80*/  FSEL R156, R28, -INF , !P2 ;  /* 0xff8000001c9c7808 */ /* 0x000fc40005000000 */
[----:B------:R-:W-:Y:S02]  /*3b90*/  FSEL R161, R30, -INF , !P6 ;  /* 0xff8000001ea17808 */ /* 0x000fe40007000000 */
[----:B------:R-:W-:Y:S02]  /*3ba0*/  FSEL R165, R37, -INF , !P4 ;  /* 0xff80000025a57808 */ /* 0x000fe40006000000 */
[----:B------:R-:W-:Y:S01]  /*3bb0*/  FSEL R160, R31, -INF , !P0 ;  /* 0xff8000001fa07808 */ /* 0x000fe20004000000 */
[----:B------:R-:W-:Y:S01]  /*3bc0*/  HMMA.16816.F32.BF16 R8, R8, R22, R40 ;  /* 0x000000160808723c */ /* 0x000fe20000041828 */
[C---:B------:R-:W-:Y:S02]  /*3bd0*/  ISETP.GE.AND P5, PT, R17.reuse, R205, PT ;  /* 0x000000cd1100720c */ /* 0x040fe40003fa6270 */
[----:B------:R-:W-:Y:S02]  /*3be0*/  ISETP.GE.AND P3, PT, R17, R204, PT ;  /* 0x000000cc1100720c */ /* 0x000fe40003f66270 */
[----:B------:R-:W-:-:S02]  /*3bf0*/  ISETP.GE.AND P1, PT, R16, R206, PT ;  /* 0x000000ce1000720c */ /* 0x000fc40003f26270 */
[C---:B------:R-:W-:Y:S02]  /*3c00*/  ISETP.GE.AND P2, PT, R16.reuse, R205, PT ;  /* 0x000000cd1000720c */ /* 0x040fe40003f46270 */
[CC--:B------:R-:W-:Y:S02]  /*3c10*/  ISETP.GE.AND P6, PT, R16.reuse, R204.reuse, PT ;  /* 0x000000cc1000720c */ /* 0x0c0fe40003fc6270 */
[----:B------:R-:W-:Y:S02]  /*3c20*/  ISETP.GE.AND P4, PT, R16, R203, PT ;  /* 0x000000cb1000720c */ /* 0x000fe40003f86270 */
[----:B------:R-:W-:Y:S02]  /*3c30*/  ISETP.GE.AND P0, PT, R13, R204, PT ;  /* 0x000000cc0d00720c */ /* 0x000fe40003f06270 */
[C---:B------:R-:W-:Y:S02]  /*3c40*/  ISETP.LT.OR P5, PT, R17.reuse, R201, P5 ;  /* 0x000000c91100720c */ /* 0x040fe40002fa1670 */
[----:B------:R-:W-:-:S02]  /*3c50*/  ISETP.LT.OR P3, PT, R17, R200, P3 ;  /* 0x000000c81100720c */ /* 0x000fc40001f61670 */
[C---:B------:R-:W-:Y:S02]  /*3c60*/  ISETP.LT.OR P1, PT, R16.reuse, R202, P1 ;  /* 0x000000ca1000720c */ /* 0x040fe40000f21670 */
[C---:B------:R-:W-:Y:S02]  /*3c70*/  ISETP.LT.OR P2, PT, R16.reuse, R201, P2 ;  /* 0x000000c91000720c */ /* 0x040fe40001741670 */
[CC--:B------:R-:W-:Y:S02]  /*3c80*/  ISETP.LT.OR P6, PT, R16.reuse, R200.reuse, P6 ;  /* 0x000000c81000720c */ /* 0x0c0fe400037c1670 */
[----:B------:R-:W-:Y:S02]  /*3c90*/  ISETP.LT.OR P4, PT, R16, R199, P4 ;  /* 0x000000c71000720c */ /* 0x000fe40002781670 */
[----:B------:R-:W-:Y:S01]  /*3ca0*/  ISETP.LT.OR P0, PT, R13, R200, P0 ;  /* 0x000000c80d00720c */ /* 0x000fe20000701670 */
[----:B------:R-:W-:Y:S01]  /*3cb0*/  HMMA.16816.F32.BF16 R16, R4, R20, R112 ;  /* 0x000000140410723c */ /* 0x000fe20000041870 */
        /* <DEDUP_REMOVED lines=8> */
[CC--:B------:R-:W-:Y:S02]  /*3d40*/  ISETP.GE.AND P5, PT, R13.reuse, R206.reuse, PT ;  /* 0x000000ce0d00720c */ /* 0x0c0fe40003fa6270 */
[C---:B------:R-:W-:Y:S02]  /*3d50*/  ISETP.GE.AND P3, PT, R13.reuse, R205, PT ;  /* 0x000000cd0d00720c */ /* 0x040fe40003f66270 */
[----:B------:R-:W-:Y:S02]  /*3d60*/  ISETP.GE.AND P1, PT, R13, R203, PT ;  /* 0x000000cb0d00720c */ /* 0x000fe40003f26270 */
[C---:B------:R-:W-:Y:S02]  /*3d70*/  ISETP.GE.AND P2, PT, R12.reuse, R206, PT ;  /* 0x000000ce0c00720c */ /* 0x040fe40003f46270 */
[----:B------:R-:W-:-:S02]  /*3d80*/  ISETP.GE.AND P6, PT, R12, R205, PT ;  /* 0x000000cd0c00720c */ /* 0x000fc40003fc6270 */
[C---:B------:R-:W-:Y:S02]  /*3d90*/  ISETP.GE.AND P4, PT, R12.reuse, R204, PT ;  /* 0x000000cc0c00720c */ /* 0x040fe40003f86270 */
[C---:B------:R-:W-:Y:S02]  /*3da0*/  ISETP.GE.AND P0, PT, R12.reuse, R203, PT ;  /* 0x000000cb0c00720c */ /* 0x040fe40003f06270 */
[CC--:B------:R-:W-:Y:S02]  /*3db0*/  ISETP.LT.OR P5, PT, R13.reuse, R202.reuse, P5 ;  /* 0x000000ca0d00720c */ /* 0x0c0fe40002fa1670 */
[C---:B------:R-:W-:Y:S02]  /*3dc0*/  ISETP.LT.OR P3, PT, R13.reuse, R201, P3 ;  /* 0x000000c90d00720c */ /* 0x040fe40001f61670 */
[----:B------:R-:W-:Y:S02]  /*3dd0*/  ISETP.LT.OR P1, PT, R13, R199, P1 ;  /* 0x000000c70d00720c */ /* 0x000fe40000f21670 */
[----:B------:R-:W-:-:S02]  /*3de0*/  ISETP.LT.OR P2, PT, R12, R202, P2 ;  /* 0x000000ca0c00720c */ /* 0x000fc40001741670 */
[C---:B------:R-:W-:Y:S02]  /*3df0*/  ISETP.LT.OR P6, PT, R12.reuse, R201, P6 ;  /* 0x000000c90c00720c */ /* 0x040fe400037c1670 */
[C---:B------:R-:W-:Y:S02]  /*3e00*/  ISETP.LT.OR P4, PT, R12.reuse, R200, P4 ;  /* 0x000000c80c00720c */ /* 0x040fe40002781670 */
[----:B------:R-:W-:Y:S02]  /*3e10*/  ISETP.LT.OR P0, PT, R12, R199, P0 ;  /* 0x000000c70c00720c */ /* 0x000fe40000701670 */
[----:B------:R-:W-:Y:S01]  /*3e20*/  HMMA.16816.F32.BF16 R12, R4, R22, R100 ;  /* 0x00000016040c723c */ /* 0x000fe20000041864 */
[----:B------:R-:W-:Y:S02]  /*3e30*/  FSEL R158, R47, -INF , !P1 ;  /* 0xff8000002f9e7808 */ /* 0x000fe40004800000 */
[----:B------:R-:W-:Y:S02]  /*3e40*/  FSEL R175, R18, -INF , !P0 ;  /* 0xff80000012af7808 */ /* 0x000fe40004000000 */
[----:B------:R-:W-:-:S02]  /*3e50*/  FSEL R162, R49, -INF , !P5 ;  /* 0xff80000031a27808 */ /* 0x000fc40006800000 */
[C---:B------:R-:W-:Y:S02]  /*3e60*/  IADD3 R5, R0.reuse, 0x38, RZ ;  /* 0x0000003800057810 */ /* 0x040fe40007ffe0ff */
[C---:B------:R-:W-:Y:S02]  /*3e70*/  IADD3 R4, R0.reuse, 0x31, RZ ;  /* 0x0000003100047810 */ /* 0x040fe40007ffe0ff */
[C---:B------:R-:W-:Y:S02]  /*3e80*/  ISETP.GE.AND P0, PT, R5.reuse, R204, PT ;  /* 0x000000cc0500720c */ /* 0x040fe40003f06270 */
[----:B------:R-:W-:Y:S02]  /*3e90*/  IADD3 R0, R0, 0x39, RZ ;  /* 0x0000003900007810 */ /* 0x000fe40007ffe0ff */
[----:B------:R-:W-:Y:S02]  /*3ea0*/  ISETP.LT.OR P0, PT, R5, R200, P0 ;  /* 0x000000c80500720c */ /* 0x000fe40000701670 */
[----:B------:R-:W-:-:S02]  /*3eb0*/  FSEL R166, R51, -INF , !P3 ;  /* 0xff80000033a67808 */ /* 0x000fc40005800000 */
[----:B------:R-:W-:Y:S02]  /*3ec0*/  FSEL R180, R24, -INF , !P2 ;  /* 0xff80000018b47808 */ /* 0x000fe40005000000 */
[C---:B------:R-:W-:Y:S02]  /*3ed0*/  ISETP.GE.AND P1, PT, R4.reuse, R206, PT ;  /* 0x000000ce0400720c */ /* 0x040fe40003f26270 */
[----:B------:R-:W-:Y:S02]  /*3ee0*/  ISETP.GE.AND P5, PT, R4, R205, PT ;  /* 0x000000cd0400720c */ /* 0x000fe40003fa6270 */
[----:B------:R-:W-:Y:S02]  /*3ef0*/  FSEL R170, R12, -INF , !P0 ;  /* 0xff8000000caa7808 */ /* 0x000fe40004000000 */
[----:B------:R-:W-:Y:S02]  /*3f00*/  ISETP.GE.AND P0, PT, R0, R203, PT ;  /* 0x000000cb0000720c */ /* 0x000fe40003f06270 */
[----:B------:R-:W-:-:S02]  /*3f10*/  ISETP.GE.AND P3, PT, R4, R204, PT ;  /* 0x000000cc0400720c */ /* 0x000fc40003f66270 */
[----:B------:R-:W-:Y:S02]  /*3f20*/  ISETP.LT.OR P0, PT, R0, R199, P0 ;  /* 0x000000c70000720c */ /* 0x000fe40000701670 */
[C---:B------:R-:W-:Y:S02]  /*3f30*/  ISETP.GE.AND P2, PT, R4.reuse, R203, PT ;  /* 0x000000cb0400720c */ /* 0x040fe40003f46270 */
[----:B------:R-:W-:Y:S02]  /*3f40*/  FSEL R177, R15, -INF , !P0 ;  /* 0xff8000000fb17808 */ /* 0x000fe40004000000 */
[----:B------:R-:W-:Y:S02]  /*3f50*/  ISETP.GT.AND P0, PT, R75, UR18, PT ;  /* 0x000000124b007c0c */ /* 0x000fe4000bf04270 */
[C---:B------:R-:W-:Y:S02]  /*3f60*/  ISETP.LT.OR P1, PT, R4.reuse, R202, P1 ;  /* 0x000000ca0400720c */ /* 0x040fe40000f21670 */
[----:B------:R-:W-:-:S02]  /*3f70*/  ISETP.LT.OR P5, PT, R4, R201, P5 ;  /* 0x000000c90400720c */ /* 0x000fc40002fa1670 */
[C---:B------:R-:W-:Y:S02]  /*3f80*/  ISETP.LT.OR P3, PT, R4.reuse, R200, P3 ;  /* 0x000000c80400720c */ /* 0x040fe40001f61670 */
[----:B------:R-:W-:Y:S02]  /*3f90*/  ISETP.LT.OR P2, PT, R4, R199, P2 ;  /* 0x000000c70400720c */ /* 0x000fe40001741670 */
[----:B------:R-:W-:Y:S02]  /*3fa0*/  FSEL R207, R26, -INF , !P6 ;  /* 0xff8000001acf7808 */ /* 0x000fe40007000000 */
[----:B------:R-:W-:Y:S02]  /*3fb0*/  FSEL R173, R16, -INF , !P4 ;  /* 0xff80000010ad7808 */ /* 0x000fe40006000000 */
[----:B------:R-:W-:Y:S02]  /*3fc0*/  FSEL R181, R25, -INF , !P1 ;  /* 0xff80000019b57808 */ /* 0x000fe40004800000 */
[----:B------:R-:W-:-:S02]  /*3fd0*/  FSEL R209, R27, -INF , !P5 ;  /* 0xff8000001bd17808 */ /* 0x000fc40006800000 */
[----:B------:R-:W-:Y:S02]  /*3fe0*/  FSEL R171, R17, -INF , !P3 ;  /* 0xff80000011ab7808 */ /* 0x000fe40005800000 */
[----:B------:R-:W-:Y:S02]  /*3ff0*/  FSEL R174, R19, -INF , !P2 ;  /* 0xff80000013ae7808 */ /* 0x000fe40005000000 */
[CC--:B------:R-:W-:Y:S02]  /*4000*/  ISETP.GE.AND P6, PT, R5.reuse, R206.reuse, PT ;  /* 0x000000ce0500720c */ /* 0x0c0fe40003fc6270 */
[C---:B------:R-:W-:Y:S02]  /*4010*/  ISETP.GE.AND P4, PT, R5.reuse, R205, PT ;  /* 0x000000cd0500720c */ /* 0x040fe40003f86270 */
[----:B------:R-:W-:Y:S02]  /*4020*/  ISETP.GE.AND P1, PT, R5, R203, PT ;  /* 0x000000cb0500720c */ /* 0x000fe40003f26270 */
        /* <DEDUP_REMOVED lines=8> */
[----:B------:R-:W-:Y:S01]  /*40b0*/  ISETP.LT.OR P2, PT, R0, R200, P2 ;  /* 0x000000c80000720c */ /* 0x000fe20001741670 */
[----:B------:R-:W-:Y:S01]  /*40c0*/  IMAD.IADD R0, R133, 0x1, R134 ;  /* 0x0000000185007824 */ /* 0x000fe200078e0286 */
[----:B------:R-:W-:Y:S02]  /*40d0*/  FSEL R176, R14, -INF , !P1 ;  /* 0xff8000000eb07808 */ /* 0x000fe40004800000 */
[----:B------:R-:W-:Y:S02]  /*40e0*/  FSEL R169, R13, -INF , !P2 ;  /* 0xff8000000da97808 */ /* 0x000fe40005000000 */
[----:B------:R-:W-:Y:S02]  /*40f0*/  FSEL R178, R8, -INF , !P6 ;  /* 0xff80000008b27808 */ /* 0x000fe40007000000 */
[----:B------:R-:W-:-:S02]  /*4100*/  FSEL R182, R10, -INF , !P4 ;  /* 0xff8000000ab67808 */ /* 0x000fc40006000000 */
[----:B------:R-:W-:Y:S02]  /*4110*/  FSEL R179, R9, -INF , !P5 ;  /* 0xff80000009b37808 */ /* 0x000fe40006800000 */
[----:B------:R-:W-:Y:S01]  /*4120*/  FSEL R183, R11, -INF , !P3 ;  /* 0xff8000000bb77808 */ /* 0x000fe20005800000 */
[----:B------:R-:W-:Y:S05]  /*4130*/  @!P0 BRA `(.L_x_1621) ;  /* 0x000001a000008947 */ /* 0x000fea0003800000 */
[----:B------:R-:W-:Y:S01]  /*4140*/  IADD3 R4, R242, -0x2, RZ ;  /* 0xfffffffef2047810 */ /* 0x000fe20007ffe0ff */
[----:B------:R-:W-:-:S03]  /*4150*/  ULDC UR5, c[0x0][0x19c] ;  /* 0x0000670000057ab9 */ /* 0x000fc60000000800 */
[----:B------:R-:W-:Y:S01]  /*4160*/  SHF.R.S32.HI R7, RZ, 0x1f, R4 ;  /* 0x0000001fff077819 */ /* 0x000fe20000011404 */
[C---:B------:R-:W-:Y:S01]  /*4170*/  IMAD R6, R4.reuse, UR7, RZ ;  /* 0x0000000704067c24 */ /* 0x040fe2000f8e02ff */
[----:B------:R-:W-:Y:S01]  /*4180*/  UMOV UR7, 0x5 ;  /* 0x0000000500077882 */ /* 0x000fe20000000000 */
[----:B------:R-:W-:Y:S01]  /*4190*/  IMAD.WIDE.U32 R4, R4, UR8, R144 ;  /* 0x0000000804047c25 */ /* 0x000fe2000f8e0090 */
[----:B------:R-:W-:-:S03]  /*41a0*/  USHF.L.U64.HI UR5, UR6, UR7, UR5 ;  /* 0x0000000706057299 */ /* 0x000fc60008010205 */
[----:B------:R-:W-:Y:S01]  /*41b0*/  IMAD R6, R7, UR8, R6 ;  /* 0x0000000807067c24 */ /* 0x000fe2000f8e0206 */
[----:B------:R-:W-:Y:S01]  /*41c0*/  USHF.L.U32 UR8, UR6, 0x5, URZ ;  /* 0x0000000506087899 */ /* 0x000fe2000800063f */
[----:B------:R-:W-:Y:S02]  /*41d0*/  LEA R8, P2, R4, c[0x0][0x168], 0x1 ;  /* 0x00005a0004087a11 */ /* 0x000fe400078408ff */
[----:B------:R-:W-:-:S03]  /*41e0*/  IMAD.IADD R5, R5, 0x1, R6 ;  /* 0x0000000105057824 */ /* 0x000fc600078e0206 */
        /* <DEDUP_REMOVED lines=15> */
.L_x_1621:
[----:B-1----:R-:W-:Y:S01]  /*42e0*/  FMNMX.FTZ R4, R66, R67, !PT ;  /* 0x0000004342047209 */ /* 0x002fe20007810000 */
[----:B------:R-:W-:Y:S01]  /*42f0*/  UIADD3 UR14, UR25, -0x4498517b, URZ ;  /* 0xbb67ae85190e7890 */ /* 0x000fe2000fffe03f */
[----:B------:R-:W-:Y:S01]  /*4300*/  IADD3 R251, R249, 0x4, RZ ;  /* 0x00000004f9fb7810 */ /* 0x000fe20007ffe0ff */
[----:B------:R-:W-:Y:S01]  /*4310*/  IMAD.SHL.U32 R44, R75, 0x2, RZ ;  /* 0x000000024b2c7824 */ /* 0x000fe200078e00ff */
[----:B------:R-:W-:Y:S01]  /*4320*/  FMNMX.FTZ R4, R64, R4, !PT ;  /* 0x0000000440047209 */ /* 0x000fe20007810000 */
[----:B------:R-:W-:Y:S01]  /*4330*/  IMAD.WIDE.U32 R46, R250, -0x2daee0ad, RZ ;  /* 0xd2511f53fa2e7825 */ /* 0x000fe200078e00ff */
[----:B------:R-:W-:Y:S01]  /*4340*/  LOP3.LUT R248, R140, UR24, RZ, 0x3c, !PT ;  /* 0x000000188cf87c12 */ /* 0x000fe2000f8e3cff */
[----:B------:R-:W-:Y:S01]  /*4350*/  UIADD3 UR15, UR24, -0x61c88647, URZ ;  /* 0x9e3779b9180f7890 */ /* 0x000fe2000fffe03f */
[----:B------:R-:W-:Y:S01]  /*4360*/  FMNMX.FTZ R4, R65, R4, !PT ;  /* 0x0000000441047209 */ /* 0x000fe20007810000 */
[----:B------:R-:W-:Y:S01]  /*4370*/  IMAD.WIDE.U32 R56, R251, -0x326172a9, RZ ;  /* 0xcd9e8d57fb387825 */ /* 0x000fe200078e00ff */
[----:B------:R-:W-:Y:S01]  /*4380*/  UIADD3 UR13, UR24, 0x3c6ef372, URZ ;  /* 0x3c6ef372180d7890 */ /* 0x000fe2000fffe03f */
[----:B------:R-:W-:Y:S01]  /*4390*/  FMNMX.FTZ R9, R77, R74, !PT ;  /* 0x0000004a4d097209 */ /* 0x000fe20007810000 */
[----:B------:R-:W-:Y:S01]  /*43a0*/  UIADD3 UR10, UR25, 0x32370b8f, URZ ;  /* 0x32370b8f190a7890 */ /* 0x000fe2000fffe03f */
[----:B------:R-:W-:Y:S01]  /*43b0*/  FMNMX.FTZ R4, R118, R4, !PT ;  /* 0x0000000476047209 */ /* 0x000fe20007810000 */
[----:B------:R-:W-:Y:S01]  /*43c0*/  UIADD3 UR12, UR25, 0x76cf5d0a, URZ ;  /* 0x76cf5d0a190c7890 */ /* 0x000fe2000fffe03f */
[----:B------:R-:W-:Y:S01]  /*43d0*/  FMNMX.FTZ R9, R78, R9, !PT ;  /* 0x000000094e097209 */ /* 0x000fe20007810000 */
[----:B------:R-:W-:Y:S01]  /*43e0*/  IMAD.WIDE.U32 R210, R249, -0x326172a9, RZ ;  /* 0xcd9e8d57f9d27825 */ /* 0x000fe200078e00ff */
        /* <DEDUP_REMOVED lines=23> */
[----:B------:R-:W-:Y:S02]  /*4560*/  LOP3.LUT R5, R57, R248, RZ, 0x3c, !PT ;  /* 0x000000f839057212 */ /* 0x000fe400078e3cff */
[----:B------:R-:W-:Y:S01]  /*4570*/  FMNMX.FTZ R4, R125, R4, !PT ;  /* 0x000000047d047209 */ /* 0x000fe20007810000 */
[----:B------:R-:W-:Y:S01]  /*4580*/  LDSM.16.MT88.4 R32, [R186+0x6000] ;  /* 0x00600000ba20783b */ /* 0x000fe20000004200 */
[----:B------:R-:W-:Y:S01]  /*4590*/  FMNMX.FTZ R70, R155, R70, !PT ;  /* 0x000000469b467209 */ /* 0x000fe20007810000 */
[----:B------:R-:W-:Y:S01]  /*45a0*/  IMAD.WIDE.U32 R52, R5, -0x2daee0ad, RZ ;  /* 0xd2511f5305347825 */ /* 0x000fe200078e00ff */
[----:B------:R-:W-:Y:S01]  /*45b0*/  FMNMX.FTZ R4, R63, R4, !PT ;  /* 0x000000043f047209 */ /* 0x000fe20007810000 */
[----:B------:R-:W-:Y:S01]  /*45c0*/  LDSM.16.MT88.4 R36, [R187+0x6000] ;  /* 0x00600000bb24783b */ /* 0x000fe20000004200 */
[----:B------:R-:W-:-:S02]  /*45d0*/  FMNMX.FTZ R70, R173, R70, !PT ;  /* 0x00000046ad467209 */ /* 0x000fc40007810000 */
[----:B------:R-:W-:Y:S01]  /*45e0*/  FMNMX.FTZ R5, R119, R4, !PT ;  /* 0x0000000477057209 */ /* 0x000fe20007810000 */
[----:B------:R-:W-:Y:S01]  /*45f0*/  STL [R1+0x88], R251 ;  /* 0x000088fb01007387 */ /* 0x000fe20000100800 */
[----:B------:R-:W-:Y:S02]  /*4600*/  LOP3.LUT R4, R47, UR25, R44, 0x96, !PT ;  /* 0x000000192f047c12 */ /* 0x000fe4000f8e962c */
[----:B------:R-:W-:Y:S01]  /*4610*/  LOP3.LUT R7, R53, UR14, R46, 0x96, !PT ;  /* 0x0000000e35077c12 */ /* 0x000fe2000f8e962e */
[----:B------:R-:W-:Y:S01]  /*4620*/  STL [R1+0x30], R248 ;  /* 0x000030f801007387 */ /* 0x000fe20000100800 */
[----:B------:R-:W-:Y:S01]  /*4630*/  FMNMX.FTZ R6, R161, R5, !PT ;  /* 0x00000005a1067209 */ /* 0x000fe20007810000 */
[----:B------:R-:W-:Y:S01]  /*4640*/  IMAD.WIDE.U32 R4, R4, -0x326172a9, RZ ;  /* 0xcd9e8d5704047825 */ /* 0x000fe200078e00ff */
[----:B------:R-:W-:Y:S02]  /*4650*/  FMNMX.FTZ R70, R171, R70, !PT ;  /* 0x00000046ab467209 */ /* 0x000fe40007810000 */
[----:B------:R-:W-:Y:S01]  /*4660*/  FMNMX.FTZ R6, R160, R6, !PT ;  /* 0x00000006a0067209 */ /* 0x000fe20007810000 */
[----:B------:R-:W-:Y:S01]  /*4670*/  IMAD.WIDE.U32 R54, R7, -0x326172a9, RZ ;  /* 0xcd9e8d5707367825 */ /* 0x000fe200078e00ff */
[----:B------:R-:W-:-:S02]  /*4680*/  FMNMX.FTZ R70, R170, R70, !PT ;  /* 0x00000046aa467209 */ /* 0x000fc40007810000 */
[----:B------:R-:W-:Y:S02]  /*4690*/  FMNMX.FTZ R7, R159, R6, !PT ;  /* 0x000000069f077209 */ /* 0x000fe40007810000 */
[----:B------:R-:W-:Y:S02]  /*46a0*/  FMNMX.FTZ R70, R169, R70, !PT ;  /* 0x00000046a9467209 */ /* 0x000fe40007810000 */
[----:B------:R-:W-:Y:S02]  /*46b0*/  LOP3.LUT R6, R5, UR15, R56, 0x96, !PT ;  /* 0x0000000f05067c12 */ /* 0x000fe4000f8e9638 */
[----:B------:R-:W-:Y:S01]  /*46c0*/  LOP3.LUT R10, R55, UR13, R4, 0x96, !PT ;  /* 0x0000000d370a7c12 */ /* 0x000fe2000f8e9604 */
[----:B------:R-:W1:Y:S01]  /*46d0*/  SHFL.BFLY PT, R14, R70, 0x2, 0x1f ;  /* 0x0c401f00460e7f89 */ /* 0x000e6200000e0000 */
[----:B------:R-:W-:Y:S01]  /*46e0*/  FMNMX.FTZ R8, R158, R7, !PT ;  /* 0x000000079e087209 */ /* 0x000fe20007810000 */
[----:B------:R-:W-:-:S03]  /*46f0*/  IMAD.WIDE.U32 R6, R6, -0x2daee0ad, RZ ;  /* 0xd2511f5306067825 */ /* 0x000fc600078e00ff */
[----:B------:R-:W-:Y:S01]  /*4700*/  FMNMX.FTZ R8, R175, R8, !PT ;  /* 0x00000008af087209 */ /* 0x000fe20007810000 */
[----:B------:R-:W-:Y:S01]  /*4710*/  IMAD.WIDE.U32 R12, R10, -0x2daee0ad, RZ ;  /* 0xd2511f530a0c7825 */ /* 0x000fe200078e00ff */
[----:B------:R-:W-:Y:S02]  /*4720*/  LOP3.LUT R15, R7, UR12, R52, 0x96, !PT ;  /* 0x0000000c070f7c12 */ /* 0x000fe4000f8e9634 */
[----:B------:R-:W-:Y:S02]  /*4730*/  FMNMX.FTZ R7, R148, R9, !PT ;  /* 0x0000000994077209 */ /* 0x000fe40007810000 */
[----:B------:R-:W-:Y:S02]  /*4740*/  LOP3.LUT R13, R13, UR10, R6, 0x96, !PT ;  /* 0x0000000a0d0d7c12 */ /* 0x000fe4000f8e9606 */
[----:B------:R-:W-:Y:S02]  /*4750*/  FMNMX.FTZ R6, R93, R11, !PT ;  /* 0x0000000b5d067209 */ /* 0x000fe40007810000 */
[----:B------:R-:W-:Y:S01]  /*4760*/  FMNMX.FTZ R8, R174, R8, !PT ;  /* 0x00000008ae087209 */ /* 0x000fe20007810000 */
[----:B------:R-:W-:Y:S01]  /*4770*/  IMAD.WIDE.U32 R42, R13, -0x326172a9, RZ ;  /* 0xcd9e8d570d2a7825 */ /* 0x000fe200078e00ff */
[----:B------:R-:W-:-:S02]  /*4780*/  FMNMX.FTZ R6, R79, R6, !PT ;  /* 0x000000064f067209 */ /* 0x000fc40007810000 */
[----:B------:R-:W-:Y:S02]  /*4790*/  FMNMX.FTZ R7, R149, R7, !PT ;  /* 0x0000000795077209 */ /* 0x000fe40007810000 */
[----:B------:R-:W-:Y:S02]  /*47a0*/  FMNMX.FTZ R8, R176, R8, !PT ;  /* 0x00000008b0087209 */ /* 0x000fe40007810000 */
[----:B------:R-:W-:Y:S02]  /*47b0*/  LOP3.LUT R9, R211, R248, RZ, 0x3c, !PT ;  /* 0x000000f8d3097212 */ /* 0x000fe400078e3cff */
[----:B------:R-:W-:Y:S02]  /*47c0*/  FMNMX.FTZ R6, R152, R6, !PT ;  /* 0x0000000698067209 */ /* 0x000fe40007810000 */
[----:B------:R-:W-:Y:S01]  /*47d0*/  FMNMX.FTZ R7, R127, R7, !PT ;  /* 0x000000077f077209 */ /* 0x000fe20007810000 */
[----:B------:R-:W-:Y:S01]  /*47e0*/  IMAD.WIDE.U32 R58, R9, -0x2daee0ad, RZ ;  /* 0xd2511f53093a7825 */ /* 0x000fe200078e00ff */
[----:B------:R-:W-:-:S02]  /*47f0*/  FMNMX.FTZ R8, R177, R8, !PT ;  /* 0x00000008b1087209 */ /* 0x000fc40007810000 */
[----:B------:R-:W-:Y:S02]  /*4800*/  FMNMX.FTZ R6, R157, R6, !PT ;  /* 0x000000069d067209 */ /* 0x000fe40007810000 */
[----:B------:R-:W-:Y:S01]  /*4810*/  FMNMX.FTZ R7, R126, R7, !PT ;  /* 0x000000077e077209 */ /* 0x000fe20007810000 */
[----:B------:R-:W2:Y:S01]  /*4820*/  SHFL.BFLY PT, R69, R8, 0x2, 0x1f ;  /* 0x0c401f0008457f89 */ /* 0x000ea200000e0000 */
[----:B------:R-:W-:Y:S02]  /*4830*/  FMNMX.FTZ R6, R151, R6, !PT ;  /* 0x0000000697067209 */ /* 0x000fe40007810000 */
[----:B------:R-:W-:Y:S02]  /*4840*/  LOP3.LUT R10, R59, UR14, R46, 0x96, !PT ;  /* 0x0000000e3b0a7c12 */ /* 0x000fe4000f8e962e */
[----:B------:R-:W-:Y:S02]  /*4850*/  FMNMX.FTZ R7, R164, R7, !PT ;  /* 0x00000007a4077209 */ /* 0x000fe40007810000 */
[----:B-1----:R-:W-:Y:S01]  /*4860*/  FMNMX.FTZ R70, R70, R14, !PT ;  /* 0x0000000e46467209 */ /* 0x002fe20007810000 */
[----:B------:R-:W-:Y:S01]  /*4870*/  IMAD.WIDE.U32 R240, R10, -0x326172a9, RZ ;  /* 0xcd9e8d570af07825 */ /* 0x000fe200078e00ff */
[----:B------:R-:W-:-:S02]  /*4880*/  LOP3.LUT R14, R5, UR15, R210, 0x96, !PT ;  /* 0x0000000f050e7c12 */ /* 0x000fc4000f8e96d2 */
[----:B------:R-:W-:Y:S01]  /*4890*/  FMNMX.FTZ R5, R150, R6, !PT ;  /* 0x0000000696057209 */ /* 0x000fe20007810000 */
[----:B------:R-:W1:Y:S01]  /*48a0*/  SHFL.BFLY PT, R11, R70, 0x1, 0x1f ;  /* 0x0c201f00460b7f89 */ /* 0x000e6200000e0000 */
[----:B------:R-:W-:Y:S01]  /*48b0*/  FMNMX.FTZ R9, R165, R7, !PT ;  /* 0x00000007a5097209 */ /* 0x000fe20007810000 */
[----:B------:R-:W-:Y:S01]  /*48c0*/  IMAD.WIDE.U32 R6, R15, -0x326172a9, RZ ;  /* 0xcd9e8d570f067825 */ /* 0x000fe200078e00ff */
[----:B------:R-:W-:Y:S02]  /*48d0*/  FMNMX.FTZ R5, R168, R5, !PT ;  /* 0x00000005a8057209 */ /* 0x000fe40007810000 */
[----:B------:R-:W-:Y:S02]  /*48e0*/  FMNMX.FTZ R9, R163, R9, !PT ;  /* 0x00000009a3097209 */ /* 0x000fe40007810000 */
[----:B------:R-:W-:Y:S02]  /*48f0*/  LOP3.LUT R13, R241, UR13, R4, 0x96, !PT ;  /* 0x0000000df10d7c12 */ /* 0x000fe4000f8e9604 */
[----:B------:R-:W-:-:S02]  /*4900*/  FMNMX.FTZ R4, R172, R5, !PT ;  /* 0x00000005ac047209 */ /* 0x000fc40007810000 */
[----:B------:R-:W-:Y:S01]  /*4910*/  FMNMX.FTZ R5, R162, R9, !PT ;  /* 0x00000009a2057209 */ /* 0x000fe20007810000 */
[----:B------:R-:W-:Y:S01]  /*4920*/  IMAD.WIDE.U32 R48, R13, -0x2daee0ad, RZ ;  /* 0xd2511f530d307825 */ /* 0x000fe200078e00ff */
[----:B------:R-:W-:Y:S02]  /*4930*/  FMNMX.FTZ R4, R167, R4, !PT ;  /* 0x00000004a7047209 */ /* 0x000fe40007810000 */
[----:B------:R-:W-:Y:S02]  /*4940*/  FMNMX.FTZ R5, R180, R5, !PT ;  /* 0x00000005b4057209 */ /* 0x000fe40007810000 */
[----:B------:R-:W-:Y:S02]  /*4950*/  FMNMX.FTZ R4, R166, R4, !PT ;  /* 0x00000004a6047209 */ /* 0x000fe40007810000 */
[----:B------:R-:W-:Y:S02]  /*4960*/  FMNMX.FTZ R5, R181, R5, !PT ;  /* 0x00000005b5057209 */ /* 0x000fe40007810000 */
[----:B--2---:R-:W-:-:S02]  /*4970*/  FMNMX.FTZ R69, R8, R69, !PT ;  /* 0x0000004508457209 */ /* 0x004fc40007810000 */
[----:B------:R-:W-:Y:S02]  /*4980*/  FMNMX.FTZ R8, R207, R4, !PT ;  /* 0x00000004cf087209 */ /* 0x000fe40007810000 */
[----:B------:R-:W-:Y:S01]  /*4990*/  FMNMX.FTZ R4, R178, R5, !PT ;  /* 0x00000005b2047209 */ /* 0x000fe20007810000 */
[----:B------:R-:W2:Y:S01]  /*49a0*/  SHFL.BFLY PT, R16, R69, 0x1, 0x1f ;  /* 0x0c201f0045107f89 */ /* 0x000ea200000e0000 */
[----:B-1----:R-:W-:Y:S02]  /*49b0*/  FMNMX.FTZ R70, R70, R11, !PT ;  /* 0x0000000b46467209 */ /* 0x002fe40007810000 */
[----:B------:R-:W-:Y:S02]  /*49c0*/  FMNMX.FTZ R4, R179, R4, !PT ;  /* 0x00000004b3047209 */ /* 0x000fe40007810000 */
[----:B------:R-:W-:Y:S01]  /*49d0*/  LOP3.LUT R7, R7, UR11, R54, 0x96, !PT ;  /* 0x0000000b07077c12 */ /* 0x000fe2000f8e9636 */
[C---:B------:R-:W-:Y:S01]  /*49e0*/  FMUL.FTZ R5, R70.reuse, c[0x0][0x23c] ;  /* 0x00008f0046057a20 */ /* 0x040fe20000410000 */
[----:B------:R-:W-:Y:S01]  /*49f0*/  LOP3.LUT R9, R43, UR9, R6, 0x96, !PT ;  /* 0x000000092b097c12 */ /* 0x000fe2000f8e9606 */
[----:B------:R-:W1:Y:S01]  /*4a00*/  SHFL.BFLY PT, R17, R4, 0x2, 0x1f ;  /* 0x0c401f0004117f89 */ /* 0x000e6200000e0000 */
[----:B------:R-:W-:Y:S01]  /*4a10*/  FSETP.NEU.FTZ.AND P1, PT, R70, -INF , PT ;  /* 0xff8000004600780b */ /* 0x000fe20003f3d000 */
[----:B------:R-:W-:Y:S01]  /*4a20*/  IMAD.WIDE.U32 R6, R7, -0x2daee0ad, RZ ;  /* 0xd2511f5307067825 */ /* 0x000fe200078e00ff */
[----:B------:R-:W-:-:S02]  /*4a30*/  FMNMX.FTZ R8, R209, R8, !PT ;  /* 0x00000008d1087209 */ /* 0x000fc40007810000 */
[----:B------:R-:W-:Y:S01]  /*4a40*/  FSEL R5, R5, RZ, P1 ;  /* 0x000000ff05057208 */ /* 0x000fe20000800000 */
[----:B------:R-:W-:Y:S01]  /*4a50*/  IMAD.WIDE.U32 R40, R9, -0x2daee0ad, RZ ;  /* 0xd2511f5309287825 */ /* 0x000fe200078e00ff */
[----:B------:R-:W-:Y:S02]  /*4a60*/  FMNMX.FTZ R10, R182, R8, !PT ;  /* 0x00000008b60a7209 */ /* 0x000fe40007810000 */
[----:B------:R-:W-:Y:S01]  /*4a70*/  LOP3.LUT R11, R7, UR8, R12, 0x96, !PT ;  /* 0x00000008070b7c12 */ /* 0x000fe2000f8e960c */
[----:B------:R-:W-:Y:S01]  /*4a80*/  IMAD.WIDE.U32 R8, R14, -0x2daee0ad, RZ ;  /* 0xd2511f530e087825 */ /* 0x000fe200078e00ff */
[----:B------:R-:W-:Y:S02]  /*4a90*/  LOP3.LUT R6, R41, UR6, R6, 0x96, !PT ;  /* 0x0000000629067c12 */ /* 0x000fe4000f8e9606 */
[----:B------:R-:W-:Y:S01]  /*4aa0*/  FMNMX.FTZ R10, R183, R10, !PT ;  /* 0x0000000ab70a7209 */ /* 0x000fe20007810000 */
[--C-:B------:R-:W-:Y:S01]  /*4ab0*/  FFMA.FTZ R7, R66, c[0x0][0x23c], -R5.reuse ;  /* 0x00008f0042077a23 */ /* 0x100fe20000010805 */
[----:B------:R-:W-:Y:S01]  /*4ac0*/  LOP3.LUT R28, R9, UR12, R58, 0x96, !PT ;  /* 0x0000000c091c7c12 */ /* 0x000fe2000f8e963a */
[----:B------:R-:W-:Y:S01]  /*4ad0*/  FFMA.FTZ R9, R67, c[0x0][0x23c], -R5 ;  /* 0x00008f0043097a23 */ /* 0x000fe20000010805 */
[----:B--2---:R-:W-:Y:S01]  /*4ae0*/  FMNMX.FTZ R69, R69, R16, !PT ;  /* 0x0000001045457209 */ /* 0x004fe20007810000 */
[----:B------:R2:W-:Y:S01]  /*4af0*/  MUFU.EX2 R244, R7 ;  /* 0x0000000700f47308 */ /* 0x0005e20000000800 */
[----:B------:R-:W3:Y:S01]  /*4b00*/  SHFL.BFLY PT, R15, R10, 0x2, 0x1f ;  /* 0x0c401f000a0f7f89 */ /* 0x000ee200000e0000 */
[----:B------:R-:W-:Y:S01]  /*4b10*/  IMAD.WIDE.U32 R30, R11, -0x326172a9, RZ ;  /* 0xcd9e8d570b1e7825 */ /* 0x000fe200078e00ff */
[----:B------:R-:W-:-:S02]  /*4b20*/  LOP3.LUT R19, R49, UR10, R8, 0x96, !PT ;  /* 0x0000000a31137c12 */ /* 0x000fc4000f8e9608 */
[----:B------:R-:W-:-:S03]  /*4b30*/  FSETP.NEU.FTZ.AND P1, PT, R69, -INF , PT ;  /* 0xff8000004500780b */ /* 0x000fc60003f3d000 */
[----:B------:R4:W-:Y:S01]  /*4b40*/  MUFU.EX2 R243, R9 ;  /* 0x0000000900f37308 */ /* 0x0009e20000000800 */
[----:B------:R-:W-:-:S04]  /*4b50*/  IMAD.WIDE.U32 R120, R19, -0x326172a9, RZ ;  /* 0xcd9e8d5713787825 */ /* 0x000fc800078e00ff */
[----:B--2---:R-:W-:-:S05]  /*4b60*/  IMAD.WIDE.U32 R6, R6, -0x326172a9, RZ ;  /* 0xcd9e8d5706067825 */ /* 0x004fca00078e00ff */
[C---:B------:R-:W-:Y:S02]  /*4b70*/  LOP3.LUT R11, R6.reuse, 0xffff, RZ, 0xc0, !PT ;  /* 0x0000ffff060b7812 */ /* 0x040fe400078ec0ff */
[----:B------:R-:W-:Y:S02]  /*4b80*/  LOP3.LUT R14, R6, 0xff, RZ, 0xc0, !PT ;  /* 0x000000ff060e7812 */ /* 0x000fe400078ec0ff */
[--C-:B----4-:R-:W-:Y:S02]  /*4b90*/  SHF.R.U32.HI R9, RZ, 0x10, R6.reuse ;  /* 0x00000010ff097819 */ /* 0x110fe40000011606 */
[----:B------:R-:W-:Y:S02]  /*4ba0*/  SHF.R.U32.HI R13, RZ, 0x18, R6 ;  /* 0x00000018ff0d7819 */ /* 0x000fe40000011606 */
[----:B-1----:R-:W-:Y:S01]  /*4bb0*/  FMNMX.FTZ R6, R4, R17, !PT ;  /* 0x0000001104067209 */ /* 0x002fe20007810000 */
[----:B------:R-:W-:Y:S01]  /*4bc0*/  FMUL.FTZ R4, R69, c[0x0][0x23c] ;  /* 0x00008f0045047a20 */ /* 0x000fe20000410000 */
[----:B------:R-:W-:Y:S01]  /*4bd0*/  LOP3.LUT R8, R7, UR17, R30, 0x96, !PT ;  /* 0x0000001107087c12 */ /* 0x000fe2000f8e961e */
[----:B------:R-:W-:Y:S01]  /*4be0*/  FFMA.FTZ R7, R64, c[0x0][0x23c], -R5 ;  /* 0x00008f0040077a23 */ /* 0x000fe20000010805 */
[----:B------:R-:W-:Y:S01]  /*4bf0*/  SHF.R.U32.HI R12, RZ, 0x8, R11 ;  /* 0x00000008ff0c7819 */ /* 0x000fe2000001160b */
[----:B------:R-:W1:Y:S01]  /*4c00*/  SHFL.BFLY PT, R18, R6, 0x1, 0x1f ;  /* 0x0c201f0006127f89 */ /* 0x000e6200000e0000 */
[----:B------:R-:W-:Y:S01]  /*4c10*/  FSEL R4, R4, RZ, P1 ;  /* 0x000000ff04047208 */ /* 0x000fe20000800000 */
[----:B------:R2:W-:Y:S01]  /*4c20*/  MUFU.EX2 R239, R7 ;  /* 0x0000000700ef7308 */ /* 0x0005e20000000800 */
[----:B---3--:R-:W-:-:S02]  /*4c30*/  FMNMX.FTZ R11, R10, R15, !PT ;  /* 0x0000000f0a0b7209 */ /* 0x008fc40007810000 */
[----:B------:R-:W-:Y:S01]  /*4c40*/  PRMT R15, R14, 0x5410, R12 ;  /* 0x000054100e0f7816 */ /* 0x000fe2000000000c */
[----:B------:R-:W-:Y:S01]  /*4c50*/  FFMA.FTZ R10, R68, c[0x0][0x23c], -R4 ;  /* 0x00008f00440a7a23 */ /* 0x000fe20000010804 */
[----:B------:R-:W-:Y:S01]  /*4c60*/  SHF.R.U32.HI R12, RZ, 0x18, R8 ;  /* 0x00000018ff0c7819 */ /* 0x000fe20000011608 */
[----:B------:R-:W-:Y:S02]  /*4c70*/  FFMA.FTZ R0, R72, c[0x0][0x23c], -R4 ;  /* 0x00008f0048007a23 */ /* 0x000fe40000010804 */
[----:B------:R3:W-:Y:S01]  /*4c80*/  MUFU.EX2 R237, R10 ;  /* 0x0000000a00ed7308 */ /* 0x0007e20000000800 */
[----:B------:R-:W-:Y:S02]  /*4c90*/  IMAD R68, R132, 0x10000, R132 ;  /* 0x0001000084447824 */ /* 0x000fe400078e0284 */
[----:B------:R-:W-:-:S03]  /*4ca0*/  FFMA.FTZ R3, R73, c[0x0][0x23c], -R4 ;  /* 0x00008f0049037a23 */ /* 0x000fc60000010804 */
[--C-:B------:R-:W-:Y:S01]  /*4cb0*/  HSET2.LE.AND R2, R15, R68.reuse, PT ;  /* 0x000000440f027233 */ /* 0x100fe20003803000 */
[----:B--2---:R-:W-:Y:S01]  /*4cc0*/  LOP3.LUT R7, R9, 0xff, RZ, 0xc0, !PT ;  /* 0x000000ff09077812 */ /* 0x004fe200078ec0ff */
[----:B------:R-:W-:Y:S01]  /*4cd0*/  FFMA.FTZ R9, R65, c[0x0][0x23c], -R5 ;  /* 0x00008f0041097a23 */ /* 0x000fe20000010805 */
[----:B------:R2:W-:Y:S02]  /*4ce0*/  MUFU.EX2 R235, R0 ;  /* 0x0000000000eb7308 */ /* 0x0005e40000000800 */
[----:B------:R-:W-:Y:S02]  /*4cf0*/  PRMT R14, R7, 0x5410, R13 ;  /* 0x00005410070e7816 */ /* 0x000fe4000000000d */
[----:B------:R-:W-:Y:S02]  /*4d00*/  LOP3.LUT R7, R8, 0xffff, RZ, 0xc0, !PT ;  /* 0x0000ffff08077812 */ /* 0x000fe400078ec0ff */
[----:B-1----:R-:W-:Y:S01]  /*4d10*/  FMNMX.FTZ R72, R6, R18, !PT ;  /* 0x0000001206487209 */ /* 0x002fe20007810000 */
[----:B------:R-:W-:Y:S01]  /*4d20*/  HSET2.LE.AND R6, R14, R68, PT ;  /* 0x000000440e067233 */ /* 0x000fe20003803000 */
[----:B------:R1:W4:Y:S01]  /*4d30*/  MUFU.EX2 R238, R9 ;  /* 0x0000000900ee7308 */ /* 0x0003220000000800 */
[----:B---3--:R-:W-:-:S02]  /*4d40*/  SHF.R.U32.HI R10, RZ, 0x8, R7 ;  /* 0x00000008ff0a7819 */ /* 0x008fc40000011607 */
[----:B------:R-:W-:Y:S02]  /*4d50*/  LOP3.LUT R13, R8, 0xff, RZ, 0xc0, !PT ;  /* 0x000000ff080d7812 */ /* 0x000fe400078ec0ff */
[C---:B------:R-:W-:Y:S02]  /*4d60*/  FSETP.NEU.FTZ.AND P1, PT, R72.reuse, -INF , PT ;  /* 0xff8000004800780b */ /* 0x040fe40003f3d000 */
[----:B------:R-:W-:Y:S01]  /*4d70*/  PRMT R17, R13, 0x5410, R10 ;  /* 0x000054100d117816 */ /* 0x000fe2000000000a */
[----:B--2---:R-:W-:Y:S01]  /*4d80*/  FMUL.FTZ R0, R72, c[0x0][0x23c] ;  /* 0x00008f0048007a20 */ /* 0x004fe20000410000 */
[----:B------:R4:W-:Y:S04]  /*4d90*/  MUFU.EX2 R234, R3 ;  /* 0x0000000300ea7308 */ /* 0x0009e80000000800 */
[----:B------:R-:W-:-:S02]  /*4da0*/  FSEL R0, R0, RZ, P1 ;  /* 0x000000ff00007208 */ /* 0x000fc40000800000 */
[----:B-1----:R-:W-:Y:S01]  /*4db0*/  SHF.R.U32.HI R9, RZ, 0x10, R8 ;  /* 0x00000010ff097819 */ /* 0x002fe20000011608 */
[----:B------:R-:W-:-:S03]  /*4dc0*/  FFMA.FTZ R8, R71, c[0x0][0x23c], -R4 ;  /* 0x00008f0047087a23 */ /* 0x000fc60000010804 */
[----:B------:R-:W-:Y:S01]  /*4dd0*/  LOP3.LUT R7, R9, 0xff, RZ, 0xc0, !PT ;  /* 0x000000ff09077812 */ /* 0x000fe200078ec0ff */
[----:B------:R1:W2:Y:S01]  /*4de0*/  MUFU.EX2 R236, R8 ;  /* 0x0000000800ec7308 */ /* 0x0002a20000000800 */
[----:B------:R-:W3:Y:S02]  /*4df0*/  SHFL.BFLY PT, R9, R11, 0x1, 0x1f ;  /* 0x0c201f000b097f89 */ /* 0x000ee400000e0000 */
[----:B------:R-:W-:Y:S01]  /*4e00*/  PRMT R16, R7, 0x5410, R12 ;  /* 0x0000541007107816 */ /* 0x000fe2000000000c */
[----:B------:R-:W-:Y:S01]  /*4e10*/  IMAD.WIDE.U32 R12, R28, -0x326172a9, RZ ;  /* 0xcd9e8d571c0c7825 */ /* 0x000fe200078e00ff */
[----:B----4-:R-:W-:-:S04]  /*4e20*/  F2FP.BF16.PACK_AB R3, R238, R239 ;  /* 0x000000efee03723e */ /* 0x010fc800000010ff */
[----:B------:R-:W-:Y:S01]  /*4e30*/  LOP3.LUT R10, R2, R3, RZ, 0xc0, !PT ;  /* 0x00000003020a7212 */ /* 0x000fe200078ec0ff */
[----:B------:R-:W-:Y:S01]  /*4e40*/  HSET2.LE.AND R2, R17, R68, PT ;  /* 0x0000004411027233 */ /* 0x000fe20003803000 */
[----:B------:R-:W-:Y:S02]  /*4e50*/  F2FP.BF16.PACK_AB R3, R243, R244 ;  /* 0x000000f4f303723e */ /* 0x000fe400000010ff */
[----:B------:R-:W-:Y:S01]  /*4e60*/  LOP3.LUT R13, R13, UR11, R240, 0x96, !PT ;  /* 0x0000000b0d0d7c12 */ /* 0x000fe2000f8e96f0 */
[----:B-1----:R-:W-:Y:S01]  /*4e70*/  FFMA.FTZ R8, R77, c[0x0][0x23c], -R0 ;  /* 0x00008f004d087a23 */ /* 0x002fe20000010800 */
[----:B--2---:R-:W-:-:S03]  /*4e80*/  F2FP.BF16.PACK_AB R7, R236, R237 ;  /* 0x000000edec07723e */ /* 0x004fc600000010ff */
[----:B------:R1:W-:Y:S01]  /*4e90*/  MUFU.EX2 R233, R8 ;  /* 0x0000000800e97308 */ /* 0x0003e20000000800 */
[----:B---3--:R-:W-:Y:S02]  /*4ea0*/  FMNMX.FTZ R71, R11, R9, !PT ;  /* 0x000000090b477209 */ /* 0x008fe40007810000 */
[----:B------:R-:W-:Y:S01]  /*4eb0*/  LOP3.LUT R11, R6, R7, RZ, 0xc0, !PT ;  /* 0x00000007060b7212 */ /* 0x000fe200078ec0ff */
[----:B------:R-:W-:Y:S01]  /*4ec0*/  HSET2.LE.AND R6, R16, R68, PT ;  /* 0x0000004410067233 */ /* 0x000fe20003803000 */
[----:B------:R-:W-:Y:S02]  /*4ed0*/  F2FP.BF16.PACK_AB R7, R234, R235 ;  /* 0x000000ebea07723e */ /* 0x000fe400000010ff */
[----:B------:R-:W-:Y:S02]  /*4ee0*/  FSETP.NEU.FTZ.AND P1, PT, R71, -INF , PT ;  /* 0xff8000004700780b */ /* 0x000fe40003f3d000 */
[----:B------:R-:W-:Y:S01]  /*4ef0*/  LOP3.LUT R9, R6, R7, RZ, 0xc0, !PT ;  /* 0x0000000706097212 */ /* 0x000fe200078ec0ff */
[----:B------:R-:W-:-:S04]  /*4f00*/  IMAD.WIDE.U32 R6, R13, -0x2daee0ad, RZ ;  /* 0xd2511f530d067825 */ /* 0x000fc800078e00ff */
[----:B-1----:R-:W-:-:S04]  /*4f10*/  FFMA.FTZ R8, R74, c[0x0][0x23c], -R0 ;  /* 0x00008f004a087a23 */ /* 0x002fc80000010800 */
[----:B------:R1:W-:Y:S02]  /*4f20*/  MUFU.EX2 R232, R8 ;  /* 0x0000000800e87308 */ /* 0x0003e40000000800 */
[----:B-1----:R-:W-:Y:S01]  /*4f30*/  LOP3.LUT R8, R2, R3, RZ, 0xc0, !PT ;  /* 0x0000000302087212 */ /* 0x002fe200078ec0ff */
[----:B------:R-:W-:Y:S01]  /*4f40*/  FFMA.FTZ R3, R78, c[0x0][0x23c], -R0 ;  /* 0x00008f004e037a23 */ /* 0x000fe20000010800 */
[----:B------:R-:W-:Y:S01]  /*4f50*/  LOP3.LUT R2, R121, UR9, R12, 0x96, !PT ;  /* 0x0000000979027c12 */ /* 0x000fe2000f8e960c */
[----:B------:R-:W-:-:S03]  /*4f60*/  FFMA.FTZ R12, R76, c[0x0][0x23c], -R0 ;  /* 0x00008f004c0c7a23 */ /* 0x000fc60000010800 */
[----:B------:R1:W-:Y:S01]  /*4f70*/  MUFU.EX2 R230, R3 ;  /* 0x0000000300e67308 */ /* 0x0003e20000000800 */
[----:B------:R-:W-:Y:S01]  /*4f80*/  IMAD.WIDE.U32 R116, R2, -0x2daee0ad, RZ ;  /* 0xd2511f5302747825 */ /* 0x000fe200078e00ff */
[C---:B------:R-:W-:Y:S06]  /*4f90*/  HMMA.16816.F32.BF16 R80, R8.reuse, R20, RZ ;  /* 0x000000140850723c */ /* 0x040fec00000418ff */
[----:B------:R2:W3:Y:S02]  /*4fa0*/  MUFU.EX2 R231, R12 ;  /* 0x0000000c00e77308 */ /* 0x0004e40000000800 */
[----:B------:R-:W-:Y:S01]  /*4fb0*/  HMMA.16816.F32.BF16 R88, R8, R24, RZ ;  /* 0x000000180858723c */ /* 0x000fe200000418ff */
[----:B-1----:R-:W-:-:S07]  /*4fc0*/  FMUL.FTZ R3, R71, c[0x0][0x23c] ;  /* 0x00008f0047037a20 */ /* 0x002fce0000410000 */
[C---:B------:R-:W-:Y:S01]  /*4fd0*/  HMMA.16816.F32.BF16 R84, R8.reuse, R32, RZ ;  /* 0x000000200854723c */ /* 0x040fe200000418ff */
[----:B------:R-:W-:Y:S02]  /*4fe0*/  FSEL R2, R3, RZ, P1 ;  /* 0x000000ff03027208 */ /* 0x000fe40000800000 */
[----:B------:R-:W-:Y:S02]  /*4ff0*/  LOP3.LUT R3, R117, UR6, R6, 0x96, !PT ;  /* 0x0000000675037c12 */ /* 0x000fe4000f8e9606 */
[----:B--2---:R-:W-:Y:S01]  /*5000*/  LOP3.LUT R12, R7, UR8, R48, 0x96, !PT ;  /* 0x00000008070c7c12 */ /* 0x004fe2000f8e9630 */
[----:B------:R-:W-:Y:S02]  /*5010*/  FFMA.FTZ R6, R92, c[0x0][0x23c], -R2 ;  /* 0x00008f005c067a23 */ /* 0x000fe40000010802 */
[----:B------:R-:W-:Y:S01]  /*5020*/  HMMA.16816.F32.BF16 R104, R8, R36, RZ ;  /* 0x000000240868723c */ /* 0x000fe200000418ff */
[----:B------:R-:W-:Y:S01]  /*5030*/  LDSM.16.MT88.4 R48, [R188+0x6800] ;  /* 0x00680000bc30783b */ /* 0x000fe20000004200 */
[----:B------:R1:W-:Y:S01]  /*5040*/  MUFU.EX2 R228, R6 ;  /* 0x0000000600e47308 */ /* 0x0003e20000000800 */
[----:B------:R-:W-:-:S04]  /*5050*/  IMAD.WIDE.U32 R28, R12, -0x326172a9, RZ ;  /* 0xcd9e8d570c1c7825 */ /* 0x000fc800078e00ff */
[----:B------:R-:W-:Y:S01]  /*5060*/  FFMA.FTZ R12, R93, c[0x0][0x23c], -R2 ;  /* 0x00008f005d0c7a23 */ /* 0x000fe20000010802 */
[C---:B------:R-:W-:Y:S03]  /*5070*/  HMMA.16816.F32.BF16 R108, R8.reuse, R22, RZ ;  /* 0x00000016086c723c */ /* 0x040fe600000418ff */
[----:B------:R2:W-:Y:S05]  /*5080*/  MUFU.EX2 R227, R12 ;  /* 0x0000000c00e37308 */ /* 0x0005ea0000000800 */
[----:B------:R-:W-:Y:S01]  /*5090*/  HMMA.16816.F32.BF16 R112, R8, R26, RZ ;  /* 0x0000001a0870723c */ /* 0x000fe200000418ff */
[----:B-1----:R-:W-:-:S05]  /*50a0*/  IMAD.WIDE.U32 R6, R3, -0x326172a9, RZ ;  /* 0xcd9e8d5703067825 */ /* 0x002fca00078e00ff */
[C---:B------:R-:W-:Y:S02]  /*50b0*/  LOP3.LUT R14, R6.reuse, 0xffff, RZ, 0xc0, !PT ;  /* 0x0000ffff060e7812 */ /* 0x040fe400078ec0ff */
[----:B------:R-:W-:Y:S01]  /*50c0*/  HMMA.16816.F32.BF16 R100, R8, R34, RZ ;  /* 0x000000220864723c */ /* 0x000fe200000418ff */
[----:B------:R-:W-:Y:S01]  /*50d0*/  LOP3.LUT R3, R7, UR17, R28, 0x96, !PT ;  /* 0x0000001107037c12 */ /* 0x000fe2000f8e961c */
[----:B------:R-:W-:Y:S01]  /*50e0*/  FFMA.FTZ R7, R79, c[0x0][0x23c], -R2 ;  /* 0x00008f004f077a23 */ /* 0x000fe20000010802 */
[----:B------:R-:W-:Y:S02]  /*50f0*/  LOP3.LUT R13, R6, 0xff, RZ, 0xc0, !PT ;  /* 0x000000ff060d7812 */ /* 0x000fe400078ec0ff */
[----:B------:R-:W-:Y:S01]  /*5100*/  SHF.R.U32.HI R14, RZ, 0x8, R14 ;  /* 0x00000008ff0e7819 */ /* 0x000fe2000001160e */
[----:B------:R1:W4:Y:S01]  /*5110*/  MUFU.EX2 R229, R7 ;  /* 0x0000000700e57308 */ /* 0x0003220000000800 */
[--C-:B--2---:R-:W-:Y:S02]  /*5120*/  SHF.R.U32.HI R12, RZ, 0x10, R6.reuse ;  /* 0x00000010ff0c7819 */ /* 0x104fe40000011606 */
[----:B------:R-:W-:-:S02]  /*5130*/  SHF.R.U32.HI R18, RZ, 0x18, R6 ;  /* 0x00000018ff127819 */ /* 0x000fc40000011606 */
[----:B------:R-:W-:Y:S02]  /*5140*/  PRMT R14, R13, 0x5410, R14 ;  /* 0x000054100d0e7816 */ /* 0x000fe4000000000e */
[----:B------:R-:W-:Y:S01]  /*5150*/  LOP3.LUT R17, R12, 0xff, RZ, 0xc0, !PT ;  /* 0x000000ff0c117812 */ /* 0x000fe200078ec0ff */
[----:B------:R-:W-:Y:S01]  /*5160*/  FFMA.FTZ R12, R94, c[0x0][0x23c], -R2 ;  /* 0x00008f005e0c7a23 */ /* 0x000fe20000010802 */
[C---:B------:R-:W-:Y:S01]  /*5170*/  LOP3.LUT R6, R3.reuse, 0xffff, RZ, 0xc0, !PT ;  /* 0x0000ffff03067812 */ /* 0x040fe200078ec0ff */
[----:B------:R-:W-:Y:S01]  /*5180*/  HMMA.16816.F32.BF16 R92, R8, R38, RZ ;  /* 0x00000026085c723c */ /* 0x000fe200000418ff */
[----:B------:R-:W-:Y:S01]  /*5190*/  LOP3.LUT R16, R3, 0xff, RZ, 0xc0, !PT ;  /* 0x000000ff03107812 */ /* 0x000fe200078ec0ff */
[----:B------:R2:W5:Y:S01]  /*51a0*/  MUFU.EX2 R226, R12 ;  /* 0x0000000c00e27308 */ /* 0x0005620000000800 */
[----:B------:R-:W-:Y:S02]  /*51b0*/  SHF.R.U32.HI R15, RZ, 0x18, R3 ;  /* 0x00000018ff0f7819 */ /* 0x000fe40000011603 */
[----:B------:R-:W-:-:S02]  /*51c0*/  SHF.R.U32.HI R13, RZ, 0x8, R6 ;  /* 0x00000008ff0d7819 */ /* 0x000fc40000011606 */
[----:B-1----:R-:W-:Y:S01]  /*51d0*/  SHF.R.U32.HI R7, RZ, 0x10, R3 ;  /* 0x00000010ff077819 */ /* 0x002fe20000011603 */
[--C-:B------:R-:W-:Y:S01]  /*51e0*/  HSET2.LE.AND R3, R14, R68.reuse, PT ;  /* 0x000000440e037233 */ /* 0x100fe20003803000 */
[----:B---3--:R-:W-:Y:S01]  /*51f0*/  F2FP.BF16.PACK_AB R6, R231, R230 ;  /* 0x000000e6e706723e */ /* 0x008fe200000010ff */
[----:B------:R-:W-:Y:S01]  /*5200*/  FFMA.FTZ R9, R61, c[0x0][0x23c], -R5 ;  /* 0x00008f003d097a23 */ /* 0x000fe20000010805 */
[----:B------:R-:W-:Y:S02]  /*5210*/  LOP3.LUT R7, R7, 0xff, RZ, 0xc0, !PT ;  /* 0x000000ff07077812 */ /* 0x000fe400078ec0ff */
[----:B------:R-:W-:Y:S01]  /*5220*/  PRMT R13, R16, 0x5410, R13 ;  /* 0x00005410100d7816 */ /* 0x000fe2000000000d */
[----:B------:R1:W-:Y:S01]  /*5230*/  MUFU.EX2 R222, R9 ;  /* 0x0000000900de7308 */ /* 0x0003e20000000800 */
[----:B------:R-:W-:Y:S02]  /*5240*/  PRMT R15, R7, 0x5410, R15 ;  /* 0x00005410070f7816 */ /* 0x000fe4000000000f */
[----:B------:R-:W-:Y:S01]  /*5250*/  LOP3.LUT R14, R3, R6, RZ, 0xc0, !PT ;  /* 0x00000006030e7212 */ /* 0x000fe200078ec0ff */
[--C-:B------:R-:W-:Y:S01]  /*5260*/  HSET2.LE.AND R7, R13, R68.reuse, PT ;  /* 0x000000440d077233 */ /* 0x100fe20003803000 */
[----:B--2---:R-:W-:Y:S01]  /*5270*/  PRMT R12, R17, 0x5410, R18 ;  /* 0x00005410110c7816 */ /* 0x004fe20000000012 */
[----:B------:R-:W-:Y:S01]  /*5280*/  HSET2.LE.AND R13, R15, R68, PT ;  /* 0x000000440f0d7233 */ /* 0x000fe20003803000 */
[----:B----4-:R-:W-:-:S02]  /*5290*/  F2FP.BF16.PACK_AB R6, R229, R227 ;  /* 0x000000e3e506723e */ /* 0x010fc400000010ff */
[----:B------:R-:W-:Y:S01]  /*52a0*/  IADD3 R8, R44, 0x1, RZ ;  /* 0x000000012c087810 */ /* 0x000fe20007ffe0ff */
[----:B------:R-:W-:Y:S01]  /*52b0*/  HSET2.LE.AND R3, R12, R68, PT ;  /* 0x000000440c037233 */ /* 0x000fe20003803000 */
[----:B------:R-:W-:Y:S02]  /*52c0*/  F2FP.BF16.PACK_AB R12, R232, R233 ;  /* 0x000000e9e80c723e */ /* 0x000fe400000010ff */
[----:B------:R-:W-:Y:S02]  /*52d0*/  LOP3.LUT R18, R47, UR25, R8, 0x96, !PT ;  /* 0x000000192f127c12 */ /* 0x000fe4000f8e9608 */
[----:B------:R-:W-:Y:S01]  /*52e0*/  LOP3.LUT R15, R3, R6, RZ, 0xc0, !PT ;  /* 0x00000006030f7212 */ /* 0x000fe200078ec0ff */
[--C-:B------:R-:W-:Y:S01]  /*52f0*/  FFMA.FTZ R3, R118, c[0x0][0x23c], -R5.reuse ;  /* 0x00008f0076037a23 */ /* 0x100fe20000010805 */
[----:B------:R-:W-:Y:S01]  /*5300*/  LOP3.LUT R12, R7, R12, RZ, 0xc0, !PT ;  /* 0x0000000c070c7212 */ /* 0x000fe200078ec0ff */
[----:B------:R-:W-:Y:S01]  /*5310*/  FFMA.FTZ R6, R60, c[0x0][0x23c], -R5 ;  /* 0x00008f003c067a23 */ /* 0x000fe20000010805 */
[----:B-----5:R-:W-:Y:S01]  /*5320*/  F2FP.BF16.PACK_AB R16, R226, R228 ;  /* 0x000000e4e210723e */ /* 0x020fe200000010ff */
[----:B------:R2:W-:Y:S01]  /*5330*/  MUFU.EX2 R225, R3 ;  /* 0x0000000300e17308 */ /* 0x0005e20000000800 */
[----:B-1----:R-:W-:Y:S01]  /*5340*/  FFMA.FTZ R9, R124, c[0x0][0x23c], -R4 ;  /* 0x00008f007c097a23 */ /* 0x002fe20000010804 */
[----:B------:R-:W1:Y:S01]  /*5350*/  LDSM.16.MT88.4 R44, [R186+0x6800] ;  /* 0x00680000ba2c783b */ /* 0x000e620000004200 */
[----:B------:R-:W-:Y:S01]  /*5360*/  LOP3.LUT R13, R13, R16, RZ, 0xc0, !PT ;  /* 0x000000100d0d7212 */ /* 0x000fe200078ec0ff */
[----:B------:R-:W-:-:S04]  /*5370*/  IMAD.WIDE.U32 R18, R18, -0x326172a9, RZ ;  /* 0xcd9e8d5712127825 */ /* 0x000fc800078e00ff */
[----:B------:R-:W3:Y:S02]  /*5380*/  MUFU.EX2 R223, R6 ;  /* 0x0000000600df7308 */ /* 0x000ee40000000800 */
[----:B------:R-:W-:Y:S01]  /*5390*/  HMMA.16816.F32.BF16 R96, R12, R20, RZ ;  /* 0x000000140c60723c */ /* 0x000fe200000418ff */
[----:B--2---:R-:W-:-:S05]  /*53a0*/  FFMA.FTZ R3, R62, c[0x0][0x23c], -R5 ;  /* 0x00008f003e037a23 */ /* 0x004fca0000010805 */
[----:B------:R-:W-:Y:S02]  /*53b0*/  MUFU.EX2 R221, R9 ;  /* 0x0000000900dd7308 */ /* 0x000fe40000000800 */
[C---:B------:R-:W-:Y:S06]  /*53c0*/  HMMA.16816.F32.BF16 R132, R12.reuse, R22, RZ ;  /* 0x000000160c84723c */ /* 0x040fec00000418ff */
[----:B------:R2:W-:Y:S02]  /*53d0*/  MUFU.EX2 R224, R3 ;  /* 0x0000000300e07308 */ /* 0x0005e40000000800 */
[C---:B------:R-:W-:Y:S08]  /*53e0*/  HMMA.16816.F32.BF16 R76, R12.reuse, R24, RZ ;  /* 0x000000180c4c723c */ /* 0x040ff000000418ff */
[----:B------:R-:W-:Y:S01]  /*53f0*/  HMMA.16816.F32.BF16 R144, R12, R26, RZ ;  /* 0x0000001a0c90723c */ /* 0x000fe200000418ff */
[----:B------:R-:W4:Y:S01]  /*5400*/  LDSM.16.MT88.4 R24, [R185+0x6800] ;  /* 0x00680000b918783b */ /* 0x000f220000004200 */
[----:B--2---:R-:W-:-:S06]  /*5410*/  LOP3.LUT R3, R31, UR7, R42, 0x96, !PT ;  /* 0x000000071f037c12 */ /* 0x004fcc000f8e962a */
[----:B------:R-:W-:Y:S01]  /*5420*/  HMMA.16816.F32.BF16 R64, R12, R32, RZ ;  /* 0x000000200c40723c */ /* 0x000fe200000418ff */
[----:B------:R-:W-:-:S07]  /*5430*/  IMAD.WIDE.U32 R6, R3, -0x2daee0ad, RZ ;  /* 0xd2511f5303067825 */ /* 0x000fce00078e00ff */
[C---:B------:R-:W-:Y:S01]  /*5440*/  HMMA.16816.F32.BF16 R140, R12.reuse, R34, RZ ;  /* 0x000000220c8c723c */ /* 0x040fe200000418ff */
[--C-:B------:R-:W-:Y:S02]  /*5450*/  SHF.R.U32.HI R8, RZ, 0x10, R6.reuse ;  /* 0x00000010ff087819 */ /* 0x100fe40000011606 */
[C---:B------:R-:W-:Y:S02]  /*5460*/  LOP3.LUT R3, R6.reuse, 0xffff, RZ, 0xc0, !PT ;  /* 0x0000ffff06037812 */ /* 0x040fe400078ec0ff */
[----:B------:R-:W-:Y:S02]  /*5470*/  LOP3.LUT R11, R6, 0xff, RZ, 0xc0, !PT ;  /* 0x000000ff060b7812 */ /* 0x000fe400078ec0ff */
[----:B------:R-:W-:Y:S01]  /*5480*/  SHF.R.U32.HI R9, RZ, 0x18, R6 ;  /* 0x00000018ff097819 */ /* 0x000fe20000011606 */
[----:B------:R-:W-:Y:S01]  /*5490*/  HMMA.16816.F32.BF16 R136, R12, R38, RZ ;  /* 0x000000260c88723c */ /* 0x000fe200000418ff */
[----:B------:R-:W-:Y:S01]  /*54a0*/  LOP3.LUT R6, R8, 0xff, RZ, 0xc0, !PT ;  /* 0x000000ff08067812 */ /* 0x000fe200078ec0ff */
[----:B------:R-:W-:Y:S01]  /*54b0*/  FFMA.FTZ R8, R63, c[0x0][0x23c], -R4 ;  /* 0x00008f003f087a23 */ /* 0x000fe20000010804 */
[----:B------:R-:W-:-:S02]  /*54c0*/  SHF.R.U32.HI R10, RZ, 0x8, R3 ;  /* 0x00000008ff0a7819 */ /* 0x000fc40000011603 */
[----:B------:R-:W-:Y:S01]  /*54d0*/  PRMT R17, R6, 0x5410, R9 ;  /* 0x0000541006117816 */ /* 0x000fe20000000009 */
[----:B------:R-:W-:Y:S01]  /*54e0*/  FFMA.FTZ R6, R119, c[0x0][0x23c], -R4 ;  /* 0x00008f0077067a23 */ /* 0x000fe20000010804 */
[----:B------:R-:W-:Y:S01]  /*54f0*/  LOP3.LUT R3, R7, UR16, R40, 0x96, !PT ;  /* 0x0000001007037c12 */ /* 0x000fe2000f8e9628 */
[----:B------:R2:W-:Y:S01]  /*5500*/  MUFU.EX2 R220, R8 ;  /* 0x0000000800dc7308 */ /* 0x0005e20000000800 */
[----:B------:R-:W-:Y:S01]  /*5510*/  PRMT R16, R11, 0x5410, R10 ;  /* 0x000054100b107816 */ /* 0x000fe2000000000a */
[----:B------:R-:W-:Y:S01]  /*5520*/  HMMA.16816.F32.BF16 R60, R12, R36, RZ ;  /* 0x000000240c3c723c */ /* 0x000fe200000418ff */
[C---:B------:R-:W-:Y:S01]  /*5530*/  LOP3.LUT R7, R3.reuse, 0xffff, RZ, 0xc0, !PT ;  /* 0x0000ffff03077812 */ /* 0x040fe200078ec0ff */
[----:B------:R-:W5:Y:S01]  /*5540*/  LDSM.16.MT88.4 R40, [R187+0x6800] ;  /* 0x00680000bb28783b */ /* 0x000f620000004200 */
[----:B------:R-:W-:Y:S02]  /*5550*/  LOP3.LUT R11, R3, 0xff, RZ, 0xc0, !PT ;  /* 0x000000ff030b7812 */ /* 0x000fe400078ec0ff */
[----:B------:R-:W-:Y:S01]  /*5560*/  SHF.R.U32.HI R10, RZ, 0x18, R3 ;  /* 0x00000018ff0a7819 */ /* 0x000fe20000011603 */
[----:B------:R1:W-:Y:S01]  /*5570*/  MUFU.EX2 R219, R6 ;  /* 0x0000000600db7308 */ /* 0x0003e20000000800 */
[----:B------:R-:W-:Y:S01]  /*5580*/  SHF.R.U32.HI R9, RZ, 0x8, R7 ;  /* 0x00000008ff097819 */ /* 0x000fe20000011607 */
[----:B------:R-:W-:Y:S01]  /*5590*/  FFMA.FTZ R13, R149, c[0x0][0x23c], -R0 ;  /* 0x00008f00950d7a23 */ /* 0x000fe20000010800 */
[----:B------:R-:W-:Y:S01]  /*55a0*/  LDSM.16.MT88.4 R36, [R187+0x7000] ;  /* 0x00700000bb24783b */ /* 0x000fe20000004200 */
[----:B--2---:R-:W-:-:S04]  /*55b0*/  FFMA.FTZ R8, R125, c[0x0][0x23c], -R4 ;  /* 0x00008f007d087a23 */ /* 0x004fc80000010804 */
[----:B------:R2:W-:Y:S01]  /*55c0*/  MUFU.EX2 R216, R13 ;  /* 0x0000000d00d87308 */ /* 0x0005e20000000800 */
[----:B-1----:R-:W-:Y:S01]  /*55d0*/  SHF.R.U32.HI R6, RZ, 0x10, R3 ;  /* 0x00000010ff067819 */ /* 0x002fe20000011603 */
[----:B------:R-:W-:-:S06]  /*55e0*/  HSET2.LE.AND R3, R16, R68, PT ;  /* 0x0000004410037233 */ /* 0x000fcc0003803000 */
[----:B------:R1:W1:Y:S01]  /*55f0*/  MUFU.EX2 R218, R8 ;  /* 0x0000000800da7308 */ /* 0x0002620000000800 */
[----:B------:R-:W-:Y:S02]  /*5600*/  LOP3.LUT R7, R6, 0xff, RZ, 0xc0, !PT ;  /* 0x000000ff06077812 */ /* 0x000fe400078ec0ff */
[----:B---3--:R-:W-:Y:S01]  /*5610*/  F2FP.BF16.PACK_AB R6, R222, R223 ;  /* 0x000000dfde06723e */ /* 0x008fe200000010ff */
[----:B--2---:R-:W-:-:S04]  /*5620*/  FFMA.FTZ R13, R151, c[0x0][0x23c], -R2 ;  /* 0x00008f00970d7a23 */ /* 0x004fc80000010802 */
[----:B------:R-:W-:Y:S01]  /*5630*/  MUFU.EX2 R213, R13 ;  /* 0x0000000d00d57308 */ /* 0x000fe20000000800 */
[----:B-1----:R-:W-:Y:S02]  /*5640*/  PRMT R8, R11, 0x5410, R9 ;  /* 0x000054100b087816 */ /* 0x002fe40000000009 */
[----:B------:R-:W-:Y:S02]  /*5650*/  PRMT R9, R7, 0x5410, R10 ;  /* 0x0000541007097816 */ /* 0x000fe4000000000a */
[----:B------:R-:W-:Y:S01]  /*5660*/  LOP3.LUT R10, R3, R6, RZ, 0xc0, !PT ;  /* 0x00000006030a7212 */ /* 0x000fe200078ec0ff */
[----:B------:R-:W-:Y:S01]  /*5670*/  FFMA.FTZ R6, R148, c[0x0][0x23c], -R0 ;  /* 0x00008f0094067a23 */ /* 0x000fe20000010800 */
[--C-:B------:R-:W-:Y:S01]  /*5680*/  HSET2.LE.AND R3, R17, R68.reuse, PT ;  /* 0x0000004411037233 */ /* 0x100fe20003803000 */
[----:B------:R-:W-:Y:S01]  /*5690*/  F2FP.BF16.PACK_AB R12, R218, R221 ;  /* 0x000000ddda0c723e */ /* 0x000fe200000010ff */
[--C-:B------:R-:W-:Y:S01]  /*56a0*/  HSET2.LE.AND R7, R8, R68.reuse, PT ;  /* 0x0000004408077233 */ /* 0x100fe20003803000 */
[----:B------:R1:W-:Y:S01]  /*56b0*/  MUFU.EX2 R215, R6 ;  /* 0x0000000600d77308 */ /* 0x0003e20000000800 */
[----:B------:R-:W-:Y:S01]  /*56c0*/  F2FP.BF16.PACK_AB R8, R224, R225 ;  /* 0x000000e1e008723e */ /* 0x000fe200000010ff */
[----:B------:R-:W-:-:S03]  /*56d0*/  HSET2.LE.AND R9, R9, R68, PT ;  /* 0x0000004409097233 */ /* 0x000fc60003803000 */
[----:B------:R-:W-:Y:S01]  /*56e0*/  LOP3.LUT R8, R7, R8, RZ, 0xc0, !PT ;  /* 0x0000000807087212 */ /* 0x000fe200078ec0ff */
[----:B------:R-:W-:Y:S01]  /*56f0*/  FFMA.FTZ R7, R126, c[0x0][0x23c], -R0 ;  /* 0x00008f007e077a23 */ /* 0x000fe20000010800 */
[----:B------:R-:W-:-:S03]  /*5700*/  LOP3.LUT R9, R9, R12, RZ, 0xc0, !PT ;  /* 0x0000000c09097212 */ /* 0x000fc600078ec0ff */
[----:B------:R2:W-:Y:S01]  /*5710*/  MUFU.EX2 R214, R7 ;  /* 0x0000000700d67308 */ /* 0x0005e20000000800 */
[----:B-1----:R-:W-:-:S04]  /*5720*/  F2FP.BF16.PACK_AB R6, R219, R220 ;  /* 0x000000dcdb06723e */ /* 0x002fc800000010ff */
[----:B------:R-:W-:Y:S01]  /*5730*/  LOP3.LUT R11, R3, R6, RZ, 0xc0, !PT ;  /* 0x00000006030b7212 */ /* 0x000fe200078ec0ff */
[----:B------:R-:W-:Y:S01]  /*5740*/  FFMA.FTZ R3, R127, c[0x0][0x23c], -R0 ;  /* 0x00008f007f037a23 */ /* 0x000fe20000010800 */
[----:B------:R-:W-:Y:S02]  /*5750*/  LOP3.LUT R6, R29, UR7, R120, 0x96, !PT ;  /* 0x000000071d067c12 */ /* 0x000fe4000f8e9678 */
[----:B------:R-:W1:Y:S01]  /*5760*/  LDSM.16.MT88.4 R28, [R185+0x7000] ;  /* 0x00700000b91c783b */ /* 0x000e620000004200 */
[----:B------:R3:W1:Y:S02]  /*5770*/  MUFU.EX2 R217, R3 ;  /* 0x0000000300d97308 */ /* 0x0006640000000800 */
[----:B--2---:R-:W-:Y:S01]  /*5780*/  IMAD.WIDE.U32 R6, R6, -0x2daee0ad, RZ ;  /* 0xd2511f5306067825 */ /* 0x004fe200078e00ff */
[----:B------:R-:W-:Y:S04]  /*5790*/  HMMA.16816.F32.BF16 R128, R8, R44, R84 ;  /* 0x0000002c0880723c */ /* 0x000fe80000041854 */
[----:B------:R-:W-:-:S02]  /*57a0*/  LOP3.LUT R12, R6, 0xffff, RZ, 0xc0, !PT ;  /* 0x0000ffff060c7812 */ /* 0x000fc400078ec0ff */
[----:B------:R-:W-:Y:S02]  /*57b0*/  LOP3.LUT R14, R6, 0xff, RZ, 0xc0, !PT ;  /* 0x000000ff060e7812 */ /* 0x000fe400078ec0ff */
[----:B------:R-:W-:Y:S01]  /*57c0*/  SHF.R.U32.HI R20, RZ, 0x18, R6 ;  /* 0x00000018ff147819 */ /* 0x000fe20000011606 */
[C---:B----4-:R-:W-:Y:S01]  /*57d0*/  HMMA.16816.F32.BF16 R80, R8.reuse, R24, R80 ;  /* 0x000000180850723c */ /* 0x050fe20000041850 */
[----:B------:R-:W-:Y:S02]  /*57e0*/  SHF.R.U32.HI R12, RZ, 0x8, R12 ;  /* 0x00000008ff0c7819 */ /* 0x000fe4000001160c */
[----:B---3--:R-:W-:Y:S02]  /*57f0*/  LOP3.LUT R3, R19, UR15, R56, 0x96, !PT ;  /* 0x0000000f13037c12 */ /* 0x008fe4000f8e9638 */
[----:B------:R-:W-:Y:S01]  /*5800*/  PRMT R14, R14, 0x5410, R12 ;  /* 0x000054100e0e7816 */ /* 0x000fe2000000000c */
[--C-:B------:R-:W-:Y:S02]  /*5810*/  FFMA.FTZ R12, R157, c[0x0][0x23c], -R2.reuse ;  /* 0x00008f009d0c7a23 */ /* 0x100fe40000010802 */
[----:B------:R-:W-:Y:S01]  /*5820*/  HMMA.16816.F32.BF16 R120, R8, R48, R88 ;  /* 0x000000300878723c */ /* 0x000fe20000041858 */
[----:B------:R-:W-:Y:S01]  /*5830*/  IMAD.WIDE.U32 R22, R3, -0x2daee0ad, RZ ;  /* 0xd2511f5303167825 */ /* 0x000fe200078e00ff */
[----:B------:R-:W-:Y:S03]  /*5840*/  MUFU.EX2 R157, R12 ;  /* 0x0000000c009d7308 */ /* 0x000fe60000000800 */
[----:B------:R-:W-:Y:S01]  /*5850*/  FFMA.FTZ R3, R152, c[0x0][0x23c], -R2 ;  /* 0x00008f0098037a23 */ /* 0x000fe20000010802 */
[----:B------:R-:W-:-:S02]  /*5860*/  LOP3.LUT R21, R23, UR12, R52, 0x96, !PT ;  /* 0x0000000c17157c12 */ /* 0x000fc4000f8e9634 */
[C---:B-----5:R-:W-:Y:S02]  /*5870*/  HMMA.16816.F32.BF16 R104, R8.reuse, R40, R104 ;  /* 0x000000280868723c */ /* 0x060fe40000041868 */
[----:B------:R2:W-:Y:S06]  /*5880*/  MUFU.EX2 R212, R3 ;  /* 0x0000000300d47308 */ /* 0x0005ec0000000800 */
[C---:B------:R-:W-:Y:S08]  /*5890*/  HMMA.16816.F32.BF16 R84, R8.reuse, R26, R108 ;  /* 0x0000001a0854723c */ /* 0x040ff0000004186c */
[----:B------:R-:W-:Y:S01]  /*58a0*/  HMMA.16816.F32.BF16 R112, R8, R50, R112 ;  /* 0x000000320870723c */ /* 0x000fe20000041870 */
[----:B--2---:R-:W-:-:S02]  /*58b0*/  LOP3.LUT R3, R7, UR16, R116, 0x96, !PT ;  /* 0x0000001007037c12 */ /* 0x004fc4000f8e9674 */
[----:B------:R-:W-:Y:S01]  /*58c0*/  SHF.R.U32.HI R7, RZ, 0x10, R6 ;  /* 0x00000010ff077819 */ /* 0x000fe20000011606 */
[----:B------:R-:W-:Y:S01]  /*58d0*/  FFMA.FTZ R6, R150, c[0x0][0x23c], -R2 ;  /* 0x00008f0096067a23 */ /* 0x000fe20000010802 */
[----:B------:R-:W-:-:S03]  /*58e0*/  LOP3.LUT R17, R3, 0xff, RZ, 0xc0, !PT ;  /* 0x000000ff03117812 */ /* 0x000fc600078ec0ff */
[C---:B------:R-:W-:Y:S01]  /*58f0*/  HMMA.16816.F32.BF16 R116, R8.reuse, R46, R100 ;  /* 0x0000002e0874723c */ /* 0x040fe20000041864 */
[----:B------:R-:W-:Y:S01]  /*5900*/  LOP3.LUT R15, R7, 0xff, RZ, 0xc0, !PT ;  /* 0x000000ff070f7812 */ /* 0x000fe200078ec0ff */
[----:B------:R2:W3:Y:S01]  /*5910*/  MUFU.EX2 R211, R6 ;  /* 0x0000000600d37308 */ /* 0x0004e20000000800 */
[----:B------:R-:W-:Y:S02]  /*5920*/  LOP3.LUT R7, R3, 0xffff, RZ, 0xc0, !PT ;  /* 0x0000ffff03077812 */ /* 0x000fe400078ec0ff */
[----:B------:R-:W-:Y:S02]  /*5930*/  SHF.R.U32.HI R16, RZ, 0x18, R3 ;  /* 0x00000018ff107819 */ /* 0x000fe40000011603 */
[----:B------:R-:W-:Y:S01]  /*5940*/  SHF.R.U32.HI R13, RZ, 0x8, R7 ;  /* 0x00000008ff0d7819 */ /* 0x000fe20000011607 */
[----:B------:R-:W-:Y:S01]  /*5950*/  HMMA.16816.F32.BF16 R92, R8, R42, R92 ;  /* 0x0000002a085c723c */ /* 0x000fe2000004185c */
[----:B------:R-:W-:Y:S02]  /*5960*/  PRMT R12, R15, 0x5410, R20 ;  /* 0x000054100f0c7816 */ /* 0x000fe40000000014 */
[----:B------:R-:W-:-:S02]  /*5970*/  PRMT R13, R17, 0x5410, R13 ;  /* 0x00005410110d7816 */ /* 0x000fc4000000000d */
[--C-:B------:R-:W-:Y:S02]  /*5980*/  LOP3.LUT R17, R55, UR13, R18.reuse, 0x96, !PT ;  /* 0x0000000d37117c12 */ /* 0x100fe4000f8e9612 */
[--C-:B------:R-:W-:Y:S01]  /*5990*/  FFMA.FTZ R8, R156, c[0x0][0x23c], -R5.reuse ;  /* 0x00008f009c087a23 */ /* 0x100fe20000010805 */
[----:B------:R-:W-:Y:S01]  /*59a0*/  LOP3.LUT R10, R241, UR13, R18, 0x96, !PT ;  /* 0x0000000df10a7c12 */ /* 0x000fe2000f8e9612 */
[----:B------:R-:W-:Y:S01]  /*59b0*/  FFMA.FTZ R9, R153, c[0x0][0x23c], -R5 ;  /* 0x00008f0099097a23 */ /* 0x000fe20000010805 */
[----:B--2---:R-:W-:Y:S01]  /*59c0*/  SHF.R.U32.HI R6, RZ, 0x10, R3 ;  /* 0x00000010ff067819 */ /* 0x004fe20000011603 */
[----:B------:R-:W-:Y:S01]  /*59d0*/  HSET2.LE.AND R3, R14, R68, PT ;  /* 0x000000440e037233 */ /* 0x000fe20003803000 */
[----:B------:R2:W-:Y:S02]  /*59e0*/  MUFU.EX2 R156, R8 ;  /* 0x00000008009c7308 */ /* 0x0005e40000000800 */
[----:B------:R-:W-:Y:S02]  /*59f0*/  LOP3.LUT R7, R6, 0xff, RZ, 0xc0, !PT ;  /* 0x000000ff06077812 */ /* 0x000fe400078ec0ff */
[----:B-1----:R-:W-:-:S02]  /*5a00*/  F2FP.BF16.PACK_AB R6, R214, R217 ;  /* 0x000000d9d606723e */ /* 0x002fc400000010ff */
[----:B------:R-:W-:Y:S01]  /*5a10*/  PRMT R16, R7, 0x5410, R16 ;  /* 0x0000541007107816 */ /* 0x000fe20000000010 */
[--C-:B------:R-:W-:Y:S01]  /*5a20*/  HSET2.LE.AND R7, R13, R68.reuse, PT ;  /* 0x000000440d077233 */ /* 0x100fe20003803000 */
[----:B------:R-:W-:Y:S01]  /*5a30*/  LOP3.LUT R14, R3, R6, RZ, 0xc0, !PT ;  /* 0x00000006030e7212 */ /* 0x000fe200078ec0ff */
[--C-:B------:R-:W-:Y:S01]  /*5a40*/  HSET2.LE.AND R3, R12, R68.reuse, PT ;  /* 0x000000440c037233 */ /* 0x100fe20003803000 */
[----:B---3--:R-:W-:Y:S01]  /*5a50*/  F2FP.BF16.PACK_AB R6, R211, R213 ;  /* 0x000000d5d306723e */ /* 0x008fe200000010ff */
[----:B------:R-:W-:Y:S01]  /*5a60*/  MUFU.EX2 R152, R9 ;  /* 0x0000000900987308 */ /* 0x000fe20000000800 */
[----:B------:R-:W-:Y:S02]  /*5a70*/  F2FP.BF16.PACK_AB R12, R216, R215 ;  /* 0x000000d7d80c723e */ /* 0x000fe400000010ff */
[----:B------:R-:W-:Y:S01]  /*5a80*/  LOP3.LUT R15, R3, R6, RZ, 0xc0, !PT ;  /* 0x00000006030f7212 */ /* 0x000fe200078ec0ff */
[----:B------:R-:W-:Y:S01]  /*5a90*/  HSET2.LE.AND R3, R16, R68, PT ;  /* 0x0000004410037233 */ /* 0x000fe20003803000 */
[----:B------:R-:W-:Y:S01]  /*5aa0*/  F2FP.BF16.PACK_AB R6, R157, R212 ;  /* 0x000000d49d06723e */ /* 0x000fe200000010ff */
[----:B------:R-:W-:Y:S01]  /*5ab0*/  IMAD.WIDE.U32 R16, R17, -0x2daee0ad, RZ ;  /* 0xd2511f5311107825 */ /* 0x000fe200078e00ff */
[----:B------:R-:W-:-:S02]  /*5ac0*/  LOP3.LUT R12, R7, R12, RZ, 0xc0, !PT ;  /* 0x0000000c070c7212 */ /* 0x000fc400078ec0ff */
[----:B------:R-:W-:Y:S01]  /*5ad0*/  LOP3.LUT R13, R3, R6, RZ, 0xc0, !PT ;  /* 0x00000006030d7212 */ /* 0x000fe200078ec0ff */
[----:B------:R-:W-:Y:S01]  /*5ae0*/  IMAD.WIDE.U32 R6, R21, -0x326172a9, RZ ;  /* 0xcd9e8d5715067825 */ /* 0x000fe200078e00ff */
[----:B------:R-:W-:Y:S02]  /*5af0*/  LOP3.LUT R3, R17, UR10, R22, 0x96, !PT ;  /* 0x0000000a11037c12 */ /* 0x000fe4000f8e9616 */
[----:B------:R-:W1:Y:S01]  /*5b00*/  LDSM.16.MT88.4 R20, [R188+0x7000] ;  /* 0x00700000bc14783b */ /* 0x000e620000004200 */
[----:B--2---:R-:W-:Y:S01]  /*5b10*/  FFMA.FTZ R8, R154, c[0x0][0x23c], -R5 ;  /* 0x00008f009a087a23 */ /* 0x004fe20000010805 */
[----:B------:R-:W-:Y:S01]  /*5b20*/  LOP3.LUT R7, R7, UR11, R54, 0x96, !PT ;  /* 0x0000000b07077c12 */ /* 0x000fe2000f8e9636 */
[----:B------:R-:W-:Y:S01]  /*5b30*/  IMAD.WIDE.U32 R52, R3, -0x326172a9, RZ ;  /* 0xcd9e8d5703347825 */ /* 0x000fe200078e00ff */
[----:B------:R-:W-:Y:S01]  /*5b40*/  HMMA.16816.F32.BF16 R76, R12, R48, R76 ;  /* 0x000000300c4c723c */ /* 0x000fe2000004184c */
[----:B------:R2:W-:Y:S02]  /*5b50*/  MUFU.EX2 R154, R8 ;  /* 0x00000008009a7308 */ /* 0x0005e40000000800 */
[----:B------:R-:W-:Y:S01]  /*5b60*/  IMAD.WIDE.U32 R54, R10, -0x2daee0ad, RZ ;  /* 0xd2511f530a367825 */ /* 0x000fe200078e00ff */
[----:B------:R-:W-:-:S03]  /*5b70*/  LOP3.LUT R3, R53, UR9, R6, 0x96, !PT ;  /* 0x0000000935037c12 */ /* 0x000fc6000f8e9606 */
[----:B------:R-:W-:Y:S01]  /*5b80*/  IMAD.WIDE.U32 R6, R7, -0x2daee0ad, RZ ;  /* 0xd2511f5307067825 */ /* 0x000fe200078e00ff */
[----:B------:R-:W-:Y:S03]  /*5b90*/  HMMA.16816.F32.BF16 R64, R12, R44, R64 ;  /* 0x0000002c0c40723c */ /* 0x000fe60000041840 */
[----:B------:R-:W-:Y:S01]  /*5ba0*/  IMAD.WIDE.U32 R48, R3, -0x2daee0ad, RZ ;  /* 0xd2511f5303307825 */ /* 0x000fe200078e00ff */
[----:B------:R-:W-:-:S03]  /*5bb0*/  LOP3.LUT R7, R7, UR8, R16, 0x96, !PT ;  /* 0x0000000807077c12 */ /* 0x000fc6000f8e9610 */
[----:B------:R-:W-:Y:S01]  /*5bc0*/  FFMA.FTZ R10, R155, c[0x0][0x23c], -R5 ;  /* 0x00008f009b0a7a23 */ /* 0x000fe20000010805 */
[----:B------:R-:W-:Y:S01]  /*5bd0*/  LOP3.LUT R3, R49, UR6, R6, 0x96, !PT ;  /* 0x0000000631037c12 */ /* 0x000fe2000f8e9606 */
[----:B------:R-:W-:Y:S01]  /*5be0*/  IMAD.WIDE.U32 R34, R7, -0x326172a9, RZ ;  /* 0xcd9e8d5707227825 */ /* 0x000fe200078e00ff */
[----:B--2---:R-:W-:Y:S01]  /*5bf0*/  LOP3.LUT R8, R19, UR15, R210, 0x96, !PT ;  /* 0x0000000f13087c12 */ /* 0x004fe2000f8e96d2 */
[----:B------:R2:W-:Y:S01]  /*5c00*/  MUFU.EX2 R151, R10 ;  /* 0x0000000a00977308 */ /* 0x0005e20000000800 */
[----:B------:R-:W-:Y:S01]  /*5c10*/  HMMA.16816.F32.BF16 R124, R12, R40, R60 ;  /* 0x000000280c7c723c */ /* 0x000fe2000004183c */
[----:B------:R-:W-:-:S04]  /*5c20*/  IMAD.WIDE.U32 R6, R3, -0x326172a9, RZ ;  /* 0xcd9e8d5703067825 */ /* 0x000fc800078e00ff */
[----:B------:R-:W-:Y:S01]  /*5c30*/  IMAD.WIDE.U32 R8, R8, -0x2daee0ad, RZ ;  /* 0xd2511f5308087825 */ /* 0x000fe200078e00ff */
[----:B------:R-:W-:Y:S02]  /*5c40*/  LOP3.LUT R3, R7, UR17, R34, 0x96, !PT ;  /* 0x0000001107037c12 */ /* 0x000fe4000f8e9622 */
[C---:B------:R-:W-:Y:S01]  /*5c50*/  LOP3.LUT R7, R6.reuse, 0xffff, RZ, 0xc0, !PT ;  /* 0x0000ffff06077812 */ /* 0x040fe200078ec0ff */
[C---:B------:R-:W-:Y:S01]  /*5c60*/  HMMA.16816.F32.BF16 R88, R12.reuse, R24, R96 ;  /* 0x000000180c58723c */ /* 0x040fe20000041860 */
[----:B------:R-:W-:Y:S02]  /*5c70*/  LOP3.LUT R33, R9, UR12, R58, 0x96, !PT ;  /* 0x0000000c09217c12 */ /* 0x000fe4000f8e963a */
[----:B------:R-:W-:Y:S01]  /*5c80*/  LOP3.LUT R32, R55, UR10, R8, 0x96, !PT ;  /* 0x0000000a37207c12 */ /* 0x000fe2000f8e9608 */
[----:B------:R-:W-:Y:S01]  /*5c90*/  FFMA.FTZ R8, R161, c[0x0][0x23c], -R4 ;  /* 0x00008f00a1087a23 */ /* 0x000fe20000010804 */
[----:B------:R-:W-:Y:S02]  /*5ca0*/  LOP3.LUT R19, R6, 0xff, RZ, 0xc0, !PT ;  /* 0x000000ff06137812 */ /* 0x000fe400078ec0ff */
[--C-:B--2---:R-:W-:Y:S01]  /*5cb0*/  SHF.R.U32.HI R10, RZ, 0x10, R6.reuse ;  /* 0x00000010ff0a7819 */ /* 0x104fe20000011606 */
[----:B------:R2:W-:Y:S01]  /*5cc0*/  MUFU.EX2 R150, R8 ;  /* 0x0000000800967308 */ /* 0x0005e20000000800 */
[----:B------:R-:W-:Y:S01]  /*5cd0*/  SHF.R.U32.HI R17, RZ, 0x18, R6 ;  /* 0x00000018ff117819 */ /* 0x000fe20000011606 */
[----:B------:R-:W-:Y:S01]  /*5ce0*/  FFMA.FTZ R6, R160, c[0x0][0x23c], -R4 ;  /* 0x00008f00a0067a23 */ /* 0x000fe20000010804 */
[C---:B------:R-:W-:Y:S01]  /*5cf0*/  LOP3.LUT R9, R3.reuse, 0xffff, RZ, 0xc0, !PT ;  /* 0x0000ffff03097812 */ /* 0x040fe200078ec0ff */
[----:B------:R-:W-:Y:S01]  /*5d00*/  HMMA.16816.F32.BF16 R56, R12, R50, R144 ;  /* 0x000000320c38723c */ /* 0x000fe20000041890 */
[----:B------:R-:W-:-:S02]  /*5d10*/  LOP3.LUT R18, R3, 0xff, RZ, 0xc0, !PT ;  /* 0x000000ff03127812 */ /* 0x000fc400078ec0ff */
[--C-:B------:R-:W-:Y:S01]  /*5d20*/  SHF.R.U32.HI R11, RZ, 0x10, R3.reuse ;  /* 0x00000010ff0b7819 */ /* 0x100fe20000011603 */
[----:B------:R3:W4:Y:S01]  /*5d30*/  MUFU.EX2 R149, R6 ;  /* 0x0000000600957308 */ /* 0x0007220000000800 */
[----:B------:R-:W-:Y:S02]  /*5d40*/  SHF.R.U32.HI R16, RZ, 0x18, R3 ;  /* 0x00000018ff107819 */ /* 0x000fe40000011603 */
[----:B------:R-:W-:Y:S01]  /*5d50*/  LOP3.LUT R3, R10, 0xff, RZ, 0xc0, !PT ;  /* 0x000000ff0a037812 */ /* 0x000fe200078ec0ff */
[----:B------:R-:W-:Y:S01]  /*5d60*/  IMAD.WIDE.U32 R50, R32, -0x326172a9, RZ ;  /* 0xcd9e8d5720327825 */ /* 0x000fe200078e00ff */
[----:B------:R-:W-:Y:S01]  /*5d70*/  HMMA.16816.F32.BF16 R60, R12, R26, R132 ;  /* 0x0000001a0c3c723c */ /* 0x000fe20000041884 */
[----:B------:R-:W5:Y:S01]  /*5d80*/  LDSM.16.MT88.4 R24, [R186+0x7000] ;  /* 0x00700000ba18783b */ /* 0x000f620000004200 */
[----:B------:R-:W-:Y:S01]  /*5d90*/  PRMT R17, R3, 0x5410, R17 ;  /* 0x0000541003117816 */ /* 0x000fe20000000011 */
[--C-:B--2---:R-:W-:Y:S02]  /*5da0*/  FFMA.FTZ R8, R159, c[0x0][0x23c], -R4.reuse ;  /* 0x00008f009f087a23 */ /* 0x104fe40000010804 */
[----:B------:R-:W-:-:S02]  /*5db0*/  FFMA.FTZ R3, R158, c[0x0][0x23c], -R4 ;  /* 0x00008f009e037a23 */ /* 0x000fc40000010804 */
[----:B------:R-:W-:Y:S01]  /*5dc0*/  MUFU.EX2 R148, R8 ;  /* 0x0000000800947308 */ /* 0x000fe20000000800 */
[----:B------:R-:W-:Y:S01]  /*5dd0*/  HMMA.16816.F32.BF16 R44, R12, R46, R140 ;  /* 0x0000002e0c2c723c */ /* 0x000fe2000004188c */
[----:B---3--:R-:W-:Y:S02]  /*5de0*/  SHF.R.U32.HI R6, RZ, 0x8, R7 ;  /* 0x00000008ff067819 */ /* 0x008fe40000011607 */
[----:B------:R-:W-:-:S04]  /*5df0*/  SHF.R.U32.HI R7, RZ, 0x8, R9 ;  /* 0x00000008ff077819 */ /* 0x000fc80000011609 */
[----:B------:R2:W3:Y:S01]  /*5e00*/  MUFU.EX2 R145, R3 ;  /* 0x0000000300917308 */ /* 0x0004e20000000800 */
[----:B------:R-:W-:Y:S01]  /*5e10*/  LOP3.LUT R9, R11, 0xff, RZ, 0xc0, !PT ;  /* 0x000000ff0b097812 */ /* 0x000fe200078ec0ff */
[----:B------:R-:W-:Y:S01]  /*5e20*/  HMMA.16816.F32.BF16 R40, R12, R42, R136 ;  /* 0x0000002a0c28723c */ /* 0x000fe20000041888 */
[----:B------:R-:W-:Y:S02]  /*5e30*/  PRMT R10, R19, 0x5410, R6 ;  /* 0x00005410130a7816 */ /* 0x000fe40000000006 */
[----:B------:R-:W-:Y:S02]  /*5e40*/  PRMT R6, R18, 0x5410, R7 ;  /* 0x0000541012067816 */ /* 0x000fe40000000007 */
[----:B------:R-:W-:Y:S01]  /*5e50*/  PRMT R7, R9, 0x5410, R16 ;  /* 0x0000541009077816 */ /* 0x000fe20000000010 */
[----:B------:R-:W-:Y:S01]  /*5e60*/  FFMA.FTZ R16, R164, c[0x0][0x23c], -R0 ;  /* 0x00008f00a4107a23 */ /* 0x000fe20000010800 */
[----:B----4-:R-:W-:Y:S01]  /*5e70*/  F2FP.BF16.PACK_AB R9, R149, R150 ;  /* 0x000000969509723e */ /* 0x010fe200000010ff */
[--C-:B------:R-:W-:Y:S01]  /*5e80*/  HSET2.LE.AND R10, R10, R68.reuse, PT ;  /* 0x000000440a0a7233 */ /* 0x100fe20003803000 */
[----:B------:R-:W-:Y:S01]  /*5e90*/  F2FP.BF16.PACK_AB R11, R151, R152 ;  /* 0x00000098970b723e */ /* 0x000fe200000010ff */
[--C-:B------:R-:W-:Y:S01]  /*5ea0*/  HSET2.LE.AND R7, R7, R68.reuse, PT ;  /* 0x0000004407077233 */ /* 0x100fe20003803000 */
[----:B------:R4:W-:Y:S01]  /*5eb0*/  MUFU.EX2 R144, R16 ;  /* 0x0000001000907308 */ /* 0x0009e20000000800 */
[----:B------:R-:W-:Y:S01]  /*5ec0*/  FFMA.FTZ R12, R168, c[0x0][0x23c], -R2 ;  /* 0x00008f00a80c7a23 */ /* 0x000fe20000010802 */
[----:B------:R-:W-:Y:S01]  /*5ed0*/  LOP3.LUT R10, R10, R11, RZ, 0xc0, !PT ;  /* 0x0000000b0a0a7212 */ /* 0x000fe200078ec0ff */
[----:B--2---:R-:W-:Y:S01]  /*5ee0*/  HSET2.LE.AND R3, R6, R68, PT ;  /* 0x0000004406037233 */ /* 0x004fe20003803000 */
[----:B------:R-:W-:-:S02]  /*5ef0*/  F2FP.BF16.PACK_AB R6, R154, R156 ;  /* 0x0000009c9a06723e */ /* 0x000fc400000010ff */
[----:B------:R-:W-:Y:S01]  /*5f00*/  LOP3.LUT R9, R7, R9, RZ, 0xc0, !PT ;  /* 0x0000000907097212 */ /* 0x000fe200078ec0ff */
[----:B------:R-:W-:Y:S01]  /*5f10*/  FFMA.FTZ R7, R165, c[0x0][0x23c], -R0 ;  /* 0x00008f00a5077a23 */ /* 0x000fe20000010800 */
[----:B------:R-:W-:Y:S01]  /*5f20*/  LOP3.LUT R8, R3, R6, RZ, 0xc0, !PT ;  /* 0x0000000603087212 */ /* 0x000fe200078ec0ff */
[----:B------:R-:W-:Y:S01]  /*5f30*/  HSET2.LE.AND R3, R17, R68, PT ;  /* 0x0000004411037233 */ /* 0x000fe20003803000 */
[----:B---3--:R-:W-:Y:S01]  /*5f40*/  F2FP.BF16.PACK_AB R6, R145, R148 ;  /* 0x000000949106723e */ /* 0x008fe200000010ff */
[----:B------:R2:W-:Y:S03]  /*5f50*/  MUFU.EX2 R74, R7 ;  /* 0x00000007004a7308 */ /* 0x0005e60000000800 */
[----:B------:R-:W-:Y:S01]  /*5f60*/  LOP3.LUT R11, R3, R6, RZ, 0xc0, !PT ;  /* 0x00000006030b7212 */ /* 0x000fe200078ec0ff */
[----:B----4-:R-:W-:-:S05]  /*5f70*/  IMAD.WIDE.U32 R16, R33, -0x326172a9, RZ ;  /* 0xcd9e8d5721107825 */ /* 0x010fca00078e00ff */
[----:B------:R-:W-:Y:S01]  /*5f80*/  LOP3.LUT R6, R17, UR11, R240, 0x96, !PT ;  /* 0x0000000b11067c12 */ /* 0x000fe2000f8e96f0 */
[C---:B------:R-:W-:Y:S01]  /*5f90*/  HMMA.16816.F32.BF16 R84, R8.reuse, R30, R84 ;  /* 0x0000001e0854723c */ /* 0x040fe20000041854 */
[----:B------:R-:W-:Y:S02]  /*5fa0*/  LOP3.LUT R3, R51, UR9, R16, 0x96, !PT ;  /* 0x0000000933037c12 */ /* 0x000fe4000f8e9610 */
[----:B------:R-:W-:Y:S01]  /*5fb0*/  MUFU.EX2 R51, R12 ;  /* 0x0000000c00337308 */ /* 0x000fe20000000800 */
[--C-:B--2---:R-:W-:Y:S02]  /*5fc0*/  FFMA.FTZ R7, R163, c[0x0][0x23c], -R0.reuse ;  /* 0x00008f00a3077a23 */ /* 0x104fe40000010800 */
[----:B------:R-:W-:Y:S02]  /*5fd0*/  IMAD.WIDE.U32 R32, R3, -0x2daee0ad, RZ ;  /* 0xd2511f5303207825 */ /* 0x000fe400078e00ff */
[----:B------:R-:W-:Y:S03]  /*5fe0*/  HMMA.16816.F32.BF16 R80, R8, R28, R80 ;  /* 0x0000001c0850723c */ /* 0x000fe60000041850 */
[----:B------:R2:W-:Y:S01]  /*5ff0*/  MUFU.EX2 R73, R7 ;  /* 0x0000000700497308 */ /* 0x0005e20000000800 */
[----:B------:R-:W-:-:S04]  /*6000*/  FFMA.FTZ R3, R162, c[0x0][0x23c], -R0 ;  /* 0x00008f00a2037a23 */ /* 0x000fc80000010800 */
[C---:B-1----:R-:W-:Y:S01]  /*6010*/  HMMA.16816.F32.BF16 R96, R8.reuse, R20, R120 ;  /* 0x000000140860723c */ /* 0x042fe20000041878 */
[----:B------:R-:W1:Y:S02]  /*6020*/  LDSM.16.MT88.4 R120, [R186+0x7800] ;  /* 0x00780000ba78783b */ /* 0x000e640000004200 */
[----:B------:R3:W4:Y:S05]  /*6030*/  MUFU.EX2 R55, R3 ;  /* 0x0000000300377308 */ /* 0x00072a0000000800 */
[----:B-----5:R-:W-:Y:S01]  /*6040*/  HMMA.16816.F32.BF16 R128, R8, R24, R128 ;  /* 0x000000180880723c */ /* 0x020fe20000041880 */
[----:B--2---:R-:W-:-:S05]  /*6050*/  IMAD.WIDE.U32 R6, R6, -0x2daee0ad, RZ ;  /* 0xd2511f5306067825 */ /* 0x004fca00078e00ff */
[----:B------:R-:W-:Y:S02]  /*6060*/  LOP3.LUT R6, R33, UR6, R6, 0x96, !PT ;  /* 0x0000000621067c12 */ /* 0x000fe4000f8e9606 */
[----:B------:R-:W-:Y:S01]  /*6070*/  HMMA.16816.F32.BF16 R136, R8, R36, R104 ;  /* 0x000000240888723c */ /* 0x000fe20000041868 */
[----:B------:R-:W-:Y:S01]  /*6080*/  LDSM.16.MT88.4 R104, [R188+0x7800] ;  /* 0x00780000bc68783b */ /* 0x000fe20000004200 */
[----:B---3--:R-:W-:Y:S01]  /*6090*/  LOP3.LUT R3, R7, UR8, R54, 0x96, !PT ;  /* 0x0000000807037c12 */ /* 0x008fe2000f8e9636 */
[----:B------:R-:W-:-:S04]  /*60a0*/  IMAD.WIDE.U32 R6, R6, -0x326172a9, RZ ;  /* 0xcd9e8d5706067825 */ /* 0x000fc800078e00ff */
[----:B------:R-:W-:Y:S01]  /*60b0*/  IMAD.WIDE.U32 R18, R3, -0x326172a9, RZ ;  /* 0xcd9e8d5703127825 */ /* 0x000fe200078e00ff */
[--C-:B------:R-:W-:Y:S01]  /*60c0*/  SHF.R.U32.HI R12, RZ, 0x10, R6.reuse ;  /* 0x00000010ff0c7819 */ /* 0x100fe20000011606 */
[C---:B------:R-:W-:Y:S01]  /*60d0*/  HMMA.16816.F32.BF16 R100, R8.reuse, R22, R112 ;  /* 0x000000160864723c */ /* 0x040fe20000041870 */
[----:B------:R-:W-:Y:S01]  /*60e0*/  SHF.R.U32.HI R15, RZ, 0x18, R6 ;  /* 0x00000018ff0f7819 */ /* 0x000fe20000011606 */
[--C-:B------:R-:W-:Y:S01]  /*60f0*/  FFMA.FTZ R3, R167, c[0x0][0x23c], -R2.reuse ;  /* 0x00008f00a7037a23 */ /* 0x100fe20000010802 */
[----:B------:R-:W-:Y:S02]  /*6100*/  LOP3.LUT R12, R12, 0xff, RZ, 0xc0, !PT ;  /* 0x000000ff0c0c7812 */ /* 0x000fe400078ec0ff */
[C---:B------:R-:W-:Y:S01]  /*6110*/  LOP3.LUT R13, R6.reuse, 0xffff, RZ, 0xc0, !PT ;  /* 0x0000ffff060d7812 */ /* 0x040fe200078ec0ff */
[----:B------:R2:W-:Y:S01]  /*6120*/  MUFU.EX2 R53, R3 ;  /* 0x0000000300357308 */ /* 0x0005e20000000800 */
[----:B------:R-:W-:Y:S01]  /*6130*/  LOP3.LUT R14, R6, 0xff, RZ, 0xc0, !PT ;  /* 0x000000ff060e7812 */ /* 0x000fe200078ec0ff */
[--C-:B------:R-:W-:Y:S01]  /*6140*/  FFMA.FTZ R6, R166, c[0x0][0x23c], -R2.reuse ;  /* 0x00008f00a6067a23 */ /* 0x100fe20000010802 */
[----:B------:R-:W-:Y:S01]  /*6150*/  PRMT R16, R12, 0x5410, R15 ;  /* 0x000054100c107816 */ /* 0x000fe2000000000f */
[----:B------:R-:W-:Y:S01]  /*6160*/  FFMA.FTZ R12, R172, c[0x0][0x23c], -R2 ;  /* 0x00008f00ac0c7a23 */ /* 0x000fe20000010802 */
[----:B------:R-:W-:Y:S01]  /*6170*/  SHF.R.U32.HI R13, RZ, 0x8, R13 ;  /* 0x00000008ff0d7819 */ /* 0x000fe2000001160d */
[----:B------:R-:W-:Y:S02]  /*6180*/  HMMA.16816.F32.BF16 R116, R8, R26, R116 ;  /* 0x0000001a0874723c */ /* 0x000fe40000041874 */
[----:B------:R3:W5:Y:S01]  /*6190*/  MUFU.EX2 R49, R6 ;  /* 0x0000000600317308 */ /* 0x0007620000000800 */
[----:B------:R-:W-:-:S05]  /*61a0*/  PRMT R13, R14, 0x5410, R13 ;  /* 0x000054100e0d7816 */ /* 0x000fca000000000d */
[----:B------:R-:W-:Y:S01]  /*61b0*/  HMMA.16816.F32.BF16 R140, R8, R38, R92 ;  /* 0x00000026088c723c */ /* 0x000fe2000004185c */
[----:B--2---:R-:W-:Y:S01]  /*61c0*/  LOP3.LUT R3, R7, UR17, R18, 0x96, !PT ;  /* 0x0000001107037c12 */ /* 0x004fe2000f8e9612 */
[----:B------:R2:W1:Y:S03]  /*61d0*/  MUFU.EX2 R34, R12 ;  /* 0x0000000c00227308 */ /* 0x0004660000000800 */
[--C-:B------:R-:W-:Y:S02]  /*61e0*/  SHF.R.U32.HI R7, RZ, 0x10, R3.reuse ;  /* 0x00000010ff077819 */ /* 0x100fe40000011603 */
[C---:B------:R-:W-:Y:S02]  /*61f0*/  LOP3.LUT R15, R3.reuse, 0xff, RZ, 0xc0, !PT ;  /* 0x000000ff030f7812 */ /* 0x040fe400078ec0ff */
[----:B---3--:R-:W-:Y:S02]  /*6200*/  LOP3.LUT R6, R3, 0xffff, RZ, 0xc0, !PT ;  /* 0x0000ffff03067812 */ /* 0x008fe400078ec0ff */
[----:B------:R-:W-:Y:S01]  /*6210*/  SHF.R.U32.HI R14, RZ, 0x18, R3 ;  /* 0x00000018ff0e7819 */ /* 0x000fe20000011603 */
[----:B------:R-:W-:Y:S01]  /*6220*/  HSET2.LE.AND R3, R13, R68, PT ;  /* 0x000000440d037233 */ /* 0x000fe20003803000 */
[----:B------:R-:W-:-:S04]  /*6230*/  LOP3.LUT R7, R7, 0xff, RZ, 0xc0, !PT ;  /* 0x000000ff07077812 */ /* 0x000fc800078ec0ff */
[----:B------:R-:W-:Y:S02]  /*6240*/  PRMT R13, R7, 0x5410, R14 ;  /* 0x00005410070d7816 */ /* 0x000fe4000000000e */
[----:B--2---:R-:W-:Y:S02]  /*6250*/  SHF.R.U32.HI R12, RZ, 0x8, R6 ;  /* 0x00000008ff0c7819 */ /* 0x004fe40000011606 */
[----:B----4-:R-:W-:Y:S01]  /*6260*/  F2FP.BF16.PACK_AB R6, R55, R73 ;  /* 0x000000493706723e */ /* 0x010fe200000010ff */
[--C-:B------:R-:W-:Y:S01]  /*6270*/  HSET2.LE.AND R13, R13, R68.reuse, PT ;  /* 0x000000440d0d7233 */ /* 0x100fe20003803000 */
[----:B------:R-:W-:Y:S02]  /*6280*/  PRMT R12, R15, 0x5410, R12 ;  /* 0x000054100f0c7816 */ /* 0x000fe4000000000c */
[----:B------:R-:W-:Y:S01]  /*6290*/  LOP3.LUT R14, R3, R6, RZ, 0xc0, !PT ;  /* 0x00000006030e7212 */ /* 0x000fe200078ec0ff */
[--C-:B------:R-:W-:Y:S01]  /*62a0*/  HSET2.LE.AND R3, R16, R68.reuse, PT ;  /* 0x0000004410037233 */ /* 0x100fe20003803000 */
[----:B-----5:R-:W-:Y:S01]  /*62b0*/  F2FP.BF16.PACK_AB R6, R49, R53 ;  /* 0x000000353106723e */ /* 0x020fe200000010ff */
[----:B------:R-:W-:Y:S01]  /*62c0*/  HSET2.LE.AND R7, R12, R68, PT ;  /* 0x000000440c077233 */ /* 0x000fe20003803000 */
[----:B------:R-:W-:-:S02]  /*62d0*/  F2FP.BF16.PACK_AB R12, R74, R144 ;  /* 0x000000904a0c723e */ /* 0x000fc400000010ff */
[----:B-1----:R-:W-:Y:S02]  /*62e0*/  F2FP.BF16.PACK_AB R16, R34, R51 ;  /* 0x000000332210723e */ /* 0x002fe400000010ff */
[----:B------:R-:W-:Y:S01]  /*62f0*/  LOP3.LUT R15, R3, R6, RZ, 0xc0, !PT ;  /* 0x00000006030f7212 */ /* 0x000fe200078ec0ff */
[----:B------:R-:W-:Y:S01]  /*6300*/  FFMA.FTZ R3, R173, c[0x0][0x23c], -R5 ;  /* 0x00008f00ad037a23 */ /* 0x000fe20000010805 */
[----:B------:R-:W-:Y:S02]  /*6310*/  LOP3.LUT R12, R7, R12, RZ, 0xc0, !PT ;  /* 0x0000000c070c7212 */ /* 0x000fe400078ec0ff */
[----:B------:R-:W-:Y:S01]  /*6320*/  LOP3.LUT R13, R13, R16, RZ, 0xc0, !PT ;  /* 0x000000100d0d7212 */ /* 0x000fe200078ec0ff */
[----:B------:R1:W-:Y:S01]  /*6330*/  MUFU.EX2 R33, R3 ;  /* 0x0000000300217308 */ /* 0x0003e20000000800 */
[----:B------:R-:W-:-:S05]  /*6340*/  LOP3.LUT R6, R35, UR7, R52, 0x96, !PT ;  /* 0x0000000723067c12 */ /* 0x000fca000f8e9634 */
[----:B------:R-:W-:Y:S01]  /*6350*/  HMMA.16816.F32.BF16 R60, R12, R30, R60 ;  /* 0x0000001e0c3c723c */ /* 0x000fe2000004183c */
[----:B------:R-:W-:-:S05]  /*6360*/  IMAD.WIDE.U32 R6, R6, -0x2daee0ad, RZ ;  /* 0xd2511f5306067825 */ /* 0x000fca00078e00ff */
[C---:B------:R-:W-:Y:S02]  /*6370*/  LOP3.LUT R8, R6.reuse, 0xffff, RZ, 0xc0, !PT ;  /* 0x0000ffff06087812 */ /* 0x040fe400078ec0ff */
[C---:B------:R-:W-:Y:S01]  /*6380*/  HMMA.16816.F32.BF16 R108, R12.reuse, R28, R88 ;  /* 0x0000001c0c6c723c */ /* 0x040fe20000041858 */
[----:B------:R-:W-:Y:S01]  /*6390*/  LOP3.LUT R17, R6, 0xff, RZ, 0xc0, !PT ;  /* 0x000000ff06117812 */ /* 0x000fe200078ec0ff */
[----:B-1----:R-:W-:Y:S01]  /*63a0*/  FFMA.FTZ R3, R171, c[0x0][0x23c], -R5 ;  /* 0x00008f00ab037a23 */ /* 0x002fe20000010805 */
[--C-:B------:R-:W-:Y:S01]  /*63b0*/  SHF.R.U32.HI R9, RZ, 0x10, R6.reuse ;  /* 0x00000010ff097819 */ /* 0x100fe20000011606 */
[----:B------:R-:W-:Y:S01]  /*63c0*/  LDSM.16.MT88.4 R88, [R185+0x7800] ;  /* 0x00780000b958783b */ /* 0x000fe20000004200 */
[----:B------:R-:W-:Y:S01]  /*63d0*/  SHF.R.U32.HI R16, RZ, 0x18, R6 ;  /* 0x00000018ff107819 */ /* 0x000fe20000011606 */
[----:B------:R1:W-:Y:S01]  /*63e0*/  MUFU.EX2 R31, R3 ;  /* 0x00000003001f7308 */ /* 0x0003e20000000800 */
[----:B------:R-:W-:Y:S01]  /*63f0*/  LOP3.LUT R9, R9, 0xff, RZ, 0xc0, !PT ;  /* 0x000000ff09097812 */ /* 0x000fe200078ec0ff */
[----:B------:R-:W-:Y:S03]  /*6400*/  HMMA.16816.F32.BF16 R44, R12, R26, R44 ;  /* 0x0000001a0c2c723c */ /* 0x000fe6000004182c */
[----:B------:R-:W-:Y:S01]  /*6410*/  PRMT R16, R9, 0x5410, R16 ;  /* 0x0000541009107816 */ /* 0x000fe20000000010 */
[----:B------:R-:W-:-:S04]  /*6420*/  FFMA.FTZ R9, R180, c[0x0][0x23c], -R0 ;  /* 0x00008f00b4097a23 */ /* 0x000fc80000010800 */
[----:B------:R-:W-:Y:S01]  /*6430*/  HMMA.16816.F32.BF16 R64, R12, R24, R64 ;  /* 0x000000180c40723c */ /* 0x000fe20000041840 */
[----:B-1----:R-:W-:-:S07]  /*6440*/  FFMA.FTZ R3, R170, c[0x0][0x23c], -R5 ;  /* 0x00008f00aa037a23 */ /* 0x002fce0000010805 */
        /* <DEDUP_REMOVED lines=8> */
[----:B------:R-:W-:Y:S01]  /*64d0*/  HMMA.16816.F32.BF16 R40, R12, R38, R40 ;  /* 0x000000260c28723c */ /* 0x000fe20000041828 */
[----:B------:R-:W2:Y:S04]  /*64e0*/  LDSM.16.MT88.4 R12, [R187+0x7800] ;  /* 0x00780000bb0c783b */ /* 0x000ea80000004200 */
[----:B------:R3:W-:Y:S01]  /*64f0*/  MUFU.EX2 R28, R5 ;  /* 0x00000005001c7308 */ /* 0x0007e20000000800 */
[----:B-1----:R-:W-:Y:S01]  /*6500*/  LOP3.LUT R3, R7, UR16, R48, 0x96, !PT ;  /* 0x0000001007037c12 */ /* 0x002fe2000f8e9630 */
[----:B------:R-:W-:-:S03]  /*6510*/  FFMA.FTZ R7, R176, c[0x0][0x23c], -R4 ;  /* 0x00008f00b0077a23 */ /* 0x000fc60000010804 */
[----:B------:R-:W-:-:S03]  /*6520*/  LOP3.LUT R11, R3, 0xff, RZ, 0xc0, !PT ;  /* 0x000000ff030b7812 */ /* 0x000fc600078ec0ff */
[----:B------:R-:W-:Y:S01]  /*6530*/  MUFU.EX2 R25, R7 ;  /* 0x0000000700197308 */ /* 0x000fe20000000800 */
[--C-:B------:R-:W-:Y:S01]  /*6540*/  SHF.R.U32.HI R6, RZ, 0x10, R3.reuse ;  /* 0x00000010ff067819 */ /* 0x100fe20000011603 */
[----:B---3--:R-:W-:Y:S01]  /*6550*/  FFMA.FTZ R5, R174, c[0x0][0x23c], -R4 ;  /* 0x00008f00ae057a23 */ /* 0x008fe20000010804 */
[----:B------:R-:W-:-:S05]  /*6560*/  SHF.R.U32.HI R10, RZ, 0x18, R3 ;  /* 0x00000018ff0a7819 */ /* 0x000fca0000011603 */
[----:B------:R1:W3:Y:S02]  /*6570*/  MUFU.EX2 R26, R5 ;  /* 0x00000005001a7308 */ /* 0x0002e40000000800 */
[----:B-1----:R-:W-:Y:S02]  /*6580*/  LOP3.LUT R5, R3, 0xffff, RZ, 0xc0, !PT ;  /* 0x0000ffff03057812 */ /* 0x002fe400078ec0ff */
[----:B------:R-:W-:Y:S02]  /*6590*/  SHF.R.U32.HI R3, RZ, 0x8, R8 ;  /* 0x00000008ff037819 */ /* 0x000fe40000011608 */
[----:B------:R-:W-:Y:S02]  /*65a0*/  SHF.R.U32.HI R8, RZ, 0x8, R5 ;  /* 0x00000008ff087819 */ /* 0x000fe40000011605 */
[----:B------:R-:W-:Y:S01]  /*65b0*/  PRMT R7, R17, 0x5410, R3 ;  /* 0x0000541011077816 */ /* 0x000fe20000000003 */
[----:B------:R-:W-:Y:S01]  /*65c0*/  FFMA.FTZ R3, R177, c[0x0][0x23c], -R4 ;  /* 0x00008f00b1037a23 */ /* 0x000fe20000010804 */
[----:B------:R-:W-:-:S02]  /*65d0*/  PRMT R4, R11, 0x5410, R8 ;  /* 0x000054100b047816 */ /* 0x000fc40000000008 */
[----:B------:R-:W-:Y:S01]  /*65e0*/  LOP3.LUT R5, R6, 0xff, RZ, 0xc0, !PT ;  /* 0x000000ff06057812 */ /* 0x000fe200078ec0ff */
[----:B------:R1:W4:Y:S01]  /*65f0*/  MUFU.EX2 R24, R3 ;  /* 0x0000000300187308 */ /* 0x0003220000000800 */
[----:B---3--:R-:W-:Y:S01]  /*6600*/  F2FP.BF16.PACK_AB R6, R26, R28 ;  /* 0x0000001c1a06723e */ /* 0x008fe200000010ff */
[----:B------:R-:W-:Y:S01]  /*6610*/  HSET2.LE.AND R7, R7, R68, PT ;  /* 0x0000004407077233 */ /* 0x000fe20003803000 */
[----:B------:R-:W-:Y:S02]  /*6620*/  PRMT R5, R5, 0x5410, R10 ;  /* 0x0000541005057816 */ /* 0x000fe4000000000a */
[----:B------:R-:W-:-:S03]  /*6630*/  F2FP.BF16.PACK_AB R8, R29, R30 ;  /* 0x0000001e1d08723e */ /* 0x000fc600000010ff */
[----:B------:R-:W-:Y:S01]  /*6640*/  HSET2.LE.AND R5, R5, R68, PT ;  /* 0x0000004405057233 */ /* 0x000fe20003803000 */
[----:B------:R-:W-:-:S04]  /*6650*/  LOP3.LUT R134, R7, R8, RZ, 0xc0, !PT ;  /* 0x0000000807867212 */ /* 0x000fc800078ec0ff */
[----:B------:R-:W-:Y:S01]  /*6660*/  LOP3.LUT R133, R5, R6, RZ, 0xc0, !PT ;  /* 0x0000000605857212 */ /* 0x000fe200078ec0ff */
[----:B------:R-:W-:Y:S01]  /*6670*/  FFMA.FTZ R5, R181, c[0x0][0x23c], -R0 ;  /* 0x00008f00b5057a23 */ /* 0x000fe20000010800 */
[--C-:B-1----:R-:W-:Y:S01]  /*6680*/  HSET2.LE.AND R3, R4, R68.reuse, PT ;  /* 0x0000004404037233 */ /* 0x102fe20003803000 */
[----:B------:R-:W-:Y:S02]  /*6690*/  F2FP.BF16.PACK_AB R4, R31, R33 ;  /* 0x000000211f04723e */ /* 0x000fe400000010ff */
[----:B------:R-:W-:Y:S02]  /*66a0*/  MUFU.EX2 R21, R5 ;  /* 0x0000000500157308 */ /* 0x000fe40000000800 */
[----:B------:R-:W-:Y:S01]  /*66b0*/  LOP3.LUT R132, R3, R4, RZ, 0xc0, !PT ;  /* 0x0000000403847212 */ /* 0x000fe200078ec0ff */
[----:B------:R-:W-:Y:S01]  /*66c0*/  HSET2.LE.AND R3, R16, R68, PT ;  /* 0x0000004410037233 */ /* 0x000fe20003803000 */
[----:B----4-:R-:W-:-:S04]  /*66d0*/  F2FP.BF16.PACK_AB R4, R24, R25 ;  /* 0x000000191804723e */ /* 0x010fc800000010ff */
[----:B------:R-:W-:Y:S01]  /*66e0*/  LOP3.LUT R135, R3, R4, RZ, 0xc0, !PT ;  /* 0x0000000403877212 */ /* 0x000fe200078ec0ff */
[--C-:B------:R-:W-:Y:S02]  /*66f0*/  FFMA.FTZ R3, R178, c[0x0][0x23c], -R0.reuse ;  /* 0x00008f00b2037a23 */ /* 0x100fe40000010800 */
[----:B------:R-:W-:Y:S02]  /*6700*/  FFMA.FTZ R0, R179, c[0x0][0x23c], -R0 ;  /* 0x00008f00b3007a23 */ /* 0x000fe40000010800 */
[----:B------:R1:W-:Y:S02]  /*6710*/  MUFU.EX2 R22, R3 ;  /* 0x0000000300167308 */ /* 0x0003e40000000800 */
[C---:B------:R-:W-:Y:S06]  /*6720*/  HMMA.16816.F32.BF16 R112, R132.reuse, R120, R128 ;  /* 0x000000788470723c */ /* 0x040fec0000041880 */
[----:B------:R3:W4:Y:S02]  /*6730*/  MUFU.EX2 R20, R0 ;  /* 0x0000000000147308 */ /* 0x0007240000000800 */
[----:B--2---:R-:W-:Y:S01]  /*6740*/  HMMA.16816.F32.BF16 R128, R132, R12, R136 ;  /* 0x0000000c8480723c */ /* 0x004fe20000041888 */
[----:B-1----:R-:W-:-:S07]  /*6750*/  FFMA.FTZ R3, R207, c[0x0][0x23c], -R2 ;  /* 0x00008f00cf037a23 */ /* 0x002fce0000010802 */
[C---:B------:R-:W-:Y:S01]  /*6760*/  HMMA.16816.F32.BF16 R80, R132.reuse, R88, R80 ;  /* 0x000000588450723c */ /* 0x040fe20000041850 */
[----:B---3--:R-:W-:Y:S02]  /*6770*/  LOP3.LUT R0, R19, UR7, R50, 0x96, !PT ;  /* 0x0000000713007c12 */ /* 0x008fe4000f8e9632 */
        /* <DEDUP_REMOVED lines=10> */
[----:B-1----:R-:W-:Y:S01]  /*6820*/  FFMA.FTZ R3, R182, c[0x0][0x23c], -R2 ;  /* 0x00008f00b6037a23 */ /* 0x002fe20000010802 */
[C---:B------:R-:W-:Y:S01]  /*6830*/  LOP3.LUT R10, R0.reuse, 0xff, RZ, 0xc0, !PT ;  /* 0x000000ff000a7812 */ /* 0x040fe200078ec0ff */
[----:B------:R-:W-:Y:S01]  /*6840*/  MUFU.EX2 R17, R5 ;  /* 0x0000000500117308 */ /* 0x000fe20000000800 */
[----:B------:R-:W-:Y:S01]  /*6850*/  SHF.R.U32.HI R9, RZ, 0x18, R0 ;  /* 0x00000018ff097819 */ /* 0x000fe20000011600 */
[C---:B------:R-:W-:Y:S06]  /*6860*/  HMMA.16816.F32.BF16 R100, R132.reuse, R106, R100 ;  /* 0x0000006a8464723c */ /* 0x040fec0000041864 */
[----:B------:R1:W-:Y:S02]  /*6870*/  MUFU.EX2 R18, R3 ;  /* 0x0000000300127308 */ /* 0x0003e40000000800 */
[C---:B------:R-:W-:Y:S08]  /*6880*/  HMMA.16816.F32.BF16 R116, R132.reuse, R122, R116 ;  /* 0x0000007a8474723c */ /* 0x040ff00000041874 */
        /* <DEDUP_REMOVED lines=13> */
[----:B----4-:R-:W-:Y:S01]  /*6960*/  F2FP.BF16.PACK_AB R2, R20, R22 ;  /* 0x000000161402723e */ /* 0x010fe200000010ff */
        /* <DEDUP_REMOVED lines=84> */
[----:B------:R-:W2:Y:S01]  /*6eb0*/  LDL.64 R160, [R1+0x60] ;  /* 0x0000600001a07983 */ /* 0x000ea20000100a00 */
[----:B------:R-:W-:Y:S01]  /*6ec0*/  IADD3 R75, R242, -0x2, RZ ;  /* 0xfffffffef24b7810 */ /* 0x000fe20007ffe0ff */
[----:B------:R-:W-:-:S04]  /*6ed0*/  DEPBAR.LE SB0, 0x0 ;  /* 0x000080000000791a */ /* 0x000fc80000000000 */
[----:B------:R-:W-:Y:S01]  /*6ee0*/  SHF.R.S32.HI R0, RZ, 0x1f, R75 ;  /* 0x0000001fff007819 */ /* 0x000fe2000001144b */
[----:B------:R-:W-:Y:S01]  /*6ef0*/  IMAD R4, R75, UR19, RZ ;  /* 0x000000134b047c24 */ /* 0x000fe2000f8e02ff */
[----:B------:R-:W-:-:S03]  /*6f00*/  USHF.L.U32 UR5, UR4, 0x5, URZ ;  /* 0x0000000504057899 */ /* 0x000fc6000800063f */
[----:B------:R-:W-:Y:S02]  /*6f10*/  IMAD R0, R0, UR20, R4 ;  /* 0x0000001400007c24 */ /* 0x000fe4000f8e0204 */
[----:B------:R-:W-:Y:S01]  /*6f20*/  IMAD.U32 R4, RZ, RZ, UR4 ;  /* 0x00000004ff047e24 */ /* 0x000fe2000f8e00ff */
[----:B------:R-:W-:Y:S01]  /*6f30*/  BAR.SYNC.DEFER_BLOCKING 0x0 ;  /* 0x0000000000007b1d */ /* 0x000fe20000010000 */
[----:B--2---:R-:W-:-:S04]  /*6f40*/  IMAD.WIDE.U32 R2, R75, UR20, R160 ;  /* 0x000000144b027c25 */ /* 0x004fc8000f8e00a0 */
[----:B------:R-:W-:Y:S01]  /*6f50*/  IMAD.IADD R3, R3, 0x1, R0 ;  /* 0x0000000103037824 */ /* 0x000fe200078e0200 */
[----:B------:R-:W-:Y:S02]  /*6f60*/  LEA R6, P1, R2, c[0x0][0x170], 0x1 ;  /* 0x00005c0002067a11 */ /* 0x000fe400078208ff */
[----:B------:R-:W-:Y:S02]  /*6f70*/  SHF.L.U64.HI R0, R4, 0x5, R245 ;  /* 0x0000000504007819 */ /* 0x000fe400000102f5 */
[----:B------:R-:W-:Y:S02]  /*6f80*/  IADD3 R4, P0, R6, UR5, RZ ;  /* 0x0000000506047c10 */ /* 0x000fe4000ff1e0ff */
[----:B------:R-:W-:Y:S02]  /*6f90*/  LEA.HI.X R7, R2, c[0x0][0x174], R3, 0x1, P1 ;  /* 0x00005d0002077a11 */ /* 0x000fe400008f0c03 */
[----:B------:R-:W-:-:S03]  /*6fa0*/  IADD3 R2, P1, R4, UR5, RZ ;  /* 0x0000000504027c10 */ /* 0x000fc6000ff3e0ff */
[----:B------:R-:W-:Y:S01]  /*6fb0*/  IMAD.X R5, R0, 0x1, R7, P0 ;  /* 0x0000000100057824 */ /* 0x000fe200000e0607 */
[----:B------:R-:W-:Y:S01]  /*6fc0*/  IADD3 R8, P0, R2, UR5, RZ ;  /* 0x0000000502087c10 */ /* 0x000fe2000ff1e0ff */
        /* <DEDUP_REMOVED lines=9> */
[----:B------:R-:W-:Y:S04]  /*7060*/  LDSM.16.M88.4 R12, [R191] ;  /* 0x00000000bf0c783b */ /* 0x000fe80000000200 */
[----:B------:R-:W5:Y:S04]  /*7070*/  LDSM.16.M88.4 R20, [R184+0x4000] ;  /* 0x00400000b814783b */ /* 0x000f680000000200 */
[----:B------:R-:W1:Y:S04]  /*7080*/  LDSM.16.M88.4 R32, [R184+0x4800] ;  /* 0x00480000b820783b */ /* 0x000e680000000200 */
[----:B------:R-:W-:Y:S04]  /*7090*/  LDSM.16.M88.4 R28, [R184+0x5000] ;  /* 0x00500000b81c783b */ /* 0x000fe80000000200 */
[----:B------:R-:W-:Y:S01]  /*70a0*/  LDSM.16.M88.4 R24, [R184+0x5800] ;  /* 0x00580000b818783b */ /* 0x000fe20000000200 */
[----:B---3--:R-:W-:-:S03]  /*70b0*/  IADD3 R2, R242, -0x2, RZ ;  /* 0xfffffffef2027810 */ /* 0x008fc60007ffe0ff */
[----:B--2---:R-:W-:Y:S01]  /*70c0*/  LDSM.16.M88.4 R4, [R194+0x2000] ;  /* 0x00200000c204783b */ /* 0x004fe20000000200 */
[----:B------:R-:W-:-:S03]  /*70d0*/  ISETP.GT.AND P0, PT, R2, UR18, PT ;  /* 0x0000001202007c0c */ /* 0x000fc6000bf04270 */
[----:B----4-:R-:W2:Y:S01]  /*70e0*/  LDSM.16.M88.4 R8, [R191+0x2000] ;  /* 0x00200000bf08783b */ /* 0x010ea20000000200 */
[----:B------:R-:W-:-:S03]  /*70f0*/  IMAD R0, R2, 0x40, R252 ;  /* 0x0000004002007824 */ /* 0x000fc600078e02fc */
[----:B------:R-:W-:Y:S02]  /*7100*/  LDSM.16.M88.4 R52, [R190+0x5800] ;  /* 0x00580000be34783b */ /* 0x000fe40000000200 */
[C---:B------:R-:W-:Y:S02]  /*7110*/  ISETP.GE.AND P3, PT, R0.reuse, R206, PT ;  /* 0x000000ce0000720c */ /* 0x040fe40003f66270 */
[----:B------:R-:W3:Y:S01]  /*7120*/  LDSM.16.M88.4 R40, [R190+0x4000] ;  /* 0x00400000be28783b */ /* 0x000ee20000000200 */
[C---:B------:R-:W-:Y:S02]  /*7130*/  ISETP.GE.AND P2, PT, R0.reuse, R205, PT ;  /* 0x000000cd0000720c */ /* 0x040fe40003f46270 */
[C---:B------:R-:W-:Y:S01]  /*7140*/  ISETP.LT.OR P3, PT, R0.reuse, R202, P3 ;  /* 0x000000ca0000720c */ /* 0x040fe20001f61670 */
[----:B------:R-:W4:Y:S01]  /*7150*/  LDSM.16.M88.4 R44, [R190+0x4800] ;  /* 0x00480000be2c783b */ /* 0x000f220000000200 */
[C---:B------:R-:W-:Y:S02]  /*7160*/  ISETP.LT.OR P2, PT, R0.reuse, R201, P2 ;  /* 0x000000c90000720c */ /* 0x040fe40001741670 */
[C---:B------:R-:W-:Y:S01]  /*7170*/  IADD3 R2, R0.reuse, 0x1, RZ ;  /* 0x0000000100027810 */ /* 0x040fe20007ffe0ff */
[----:B------:R-:W3:Y:S01]  /*7180*/  LDSM.16.M88.4 R48, [R190+0x5000] ;  /* 0x00500000be30783b */ /* 0x000ee20000000200 */
[----:B------:R-:W-:-:S02]  /*7190*/  IADD3 R3, R0, 0x8, RZ ;  /* 0x0000000800037810 */ /* 0x000fc40007ffe0ff */
[C---:B------:R-:W-:Y:S01]  /*71a0*/  ISETP.GE.AND P5, PT, R2.reuse, R206, PT ;  /* 0x000000ce0200720c */ /* 0x040fe20003fa6270 */
[C---:B-----5:R-:W-:Y:S01]  /*71b0*/  HMMA.16816.F32.BF16 R148, R12.reuse, R20, RZ ;  /* 0x000000140c94723c */ /* 0x060fe200000418ff */
[----:B------:R-:W5:Y:S01]  /*71c0*/  LDSM.16.M88.4 R16, [R194] ;  /* 0x00000000c210783b */ /* 0x000f620000000200 */
[C---:B------:R-:W-:Y:S02]  /*71d0*/  ISETP.GE.AND P4, PT, R2.reuse, R204, PT ;  /* 0x000000cc0200720c */ /* 0x040fe40003f86270 */
[C---:B------:R-:W-:Y:S01]  /*71e0*/  ISETP.GE.AND P1, PT, R2.reuse, R203, PT ;  /* 0x000000cb0200720c */ /* 0x040fe20003f26270 */
[----:B------:R-:W0:Y:S01]  /*71f0*/  LDGDEPBAR ;  /* 0x00000000000079af */ /* 0x000e220000000000 */
[C---:B------:R-:W-:Y:S02]  /*7200*/  ISETP.LT.OR P5, PT, R2.reuse, R202, P5 ;  /* 0x000000ca0200720c */ /* 0x040fe40002fa1670 */
[----:B------:R-:W-:Y:S01]  /*7210*/  HMMA.16816.F32.BF16 R180, R12, R22, RZ ;  /* 0x000000160cb4723c */ /* 0x000fe200000418ff */
[----:B------:R-:W-:-:S02]  /*7220*/  ISETP.LT.OR P4, PT, R2, R200, P4 ;  /* 0x000000c80200720c */ /* 0x000fc40002781670 */
[C---:B------:R-:W-:Y:S02]  /*7230*/  ISETP.LT.OR P1, PT, R2.reuse, R199, P1 ;  /* 0x000000c70200720c */ /* 0x040fe40000f21670 */
[----:B------:R-:W-:-:S03]  /*7240*/  ISETP.GE.AND P6, PT, R2, R205, PT ;  /* 0x000000cd0200720c */ /* 0x000fc60003fc6270 */
[----:B-1----:R-:W-:Y:S01]  /*7250*/  HMMA.16816.F32.BF16 R156, R12, R32, RZ ;  /* 0x000000200c9c723c */ /* 0x002fe200000418ff */
[----:B------:R-:W-:Y:S02]  /*7260*/  ISETP.LT.OR P6, PT, R2, R201, P6 ;  /* 0x000000c90200720c */ /* 0x000fe400037c1670 */
[----:B------:R-:W-:-:S05]  /*7270*/  IADD3 R2, R0, 0x9, RZ ;  /* 0x0000000900027810 */ /* 0x000fca0007ffe0ff */
[C---:B--2---:R-:W-:Y:S08]  /*7280*/  HMMA.16816.F32.BF16 R144, R8.reuse, R20, RZ ;  /* 0x000000140890723c */ /* 0x044ff000000418ff */
        /* <DEDUP_REMOVED lines=8> */
[----:B------:R-:W-:Y:S07]  /*7310*/  LDSM.16.M88.4 R32, [R195] ;  /* 0x00000000c320783b */ /* 0x000fee0000000200 */
[C---:B---3--:R-:W-:Y:S08]  /*7320*/  HMMA.16816.F32.BF16 R232, R4.reuse, R40, R144 ;  /* 0x0000002804e8723c */ /* 0x048ff00000041890 */
[C---:B------:R-:W-:Y:S01]  /*7330*/  HMMA.16816.F32.BF16 R164, R4.reuse, R54, R8 ;  /* 0x0000003604a4723c */ /* 0x040fe20000041808 */
[----:B------:R-:W1:Y:S07]  /*7340*/  LDSM.16.M88.4 R8, [R192] ;  /* 0x00000000c008783b */ /* 0x000e6e0000000200 */
[C---:B----4-:R-:W-:Y:S08]  /*7350*/  HMMA.16816.F32.BF16 R228, R4.reuse, R44, R64 ;  /* 0x0000002c04e4723c */ /* 0x050ff00000041840 */
[C---:B------:R-:W-:Y:S08]  /*7360*/  HMMA.16816.F32.BF16 R224, R4.reuse, R48, R56 ;  /* 0x0000003004e0723c */ /* 0x040ff00000041838 */
[C---:B------:R-:W-:Y:S01]  /*7370*/  HMMA.16816.F32.BF16 R212, R4.reuse, R52, R20 ;  /* 0x0000003404d4723c */ /* 0x040fe20000041814 */
[----:B------:R-:W-:Y:S07]  /*7380*/  LDSM.16.M88.4 R20, [R193] ;  /* 0x00000000c114783b */ /* 0x000fee0000000200 */
[C---:B------:R-:W-:Y:S08]  /*7390*/  HMMA.16816.F32.BF16 R176, R4.reuse, R42, R140 ;  /* 0x0000002a04b0723c */ /* 0x040ff0000004188c */
[C---:B------:R-:W-:Y:S08]  /*73a0*/  HMMA.16816.F32.BF16 R172, R4.reuse, R46, R60 ;  /* 0x0000002e04ac723c */ /* 0x040ff0000004183c */
[----:B------:R-:W-:Y:S01]  /*73b0*/  HMMA.16816.F32.BF16 R168, R4, R50, R36 ;  /* 0x0000003204a8723c */ /* 0x000fe20000041824 */
[----:B------:R-:W2:Y:S04]  /*73c0*/  LDSM.16.M88.4 R4, [R192+0x2000] ;  /* 0x00200000c004783b */ /* 0x000ea80000000200 */
[----:B------:R-:W-:Y:S03]  /*73d0*/  LDSM.16.M88.4 R36, [R196] ;  /* 0x00000000c424783b */ /* 0x000fe60000000200 */
[C---:B------:R-:W-:Y:S08]  /*73e0*/  HMMA.16816.F32.BF16 R152, R12.reuse, R28, RZ ;  /* 0x0000001c0c98723c */ /* 0x040ff000000418ff */
[C---:B------:R-:W-:Y:S01]  /*73f0*/  HMMA.16816.F32.BF16 R236, R12.reuse, R30, RZ ;  /* 0x0000001e0cec723c */ /* 0x040fe200000418ff */
[----:B------:R-:W3:Y:S07]  /*7400*/  LDSM.16.M88.4 R28, [R198] ;  /* 0x00000000c61c783b */ /* 0x000eee0000000200 */
[C---:B------:R-:W-:Y:S08]  /*7410*/  HMMA.16816.F32.BF16 R160, R12.reuse, R24, RZ ;  /* 0x000000180ca0723c */ /* 0x040ff000000418ff */
[----:B------:R-:W-:Y:S01]  /*7420*/  HMMA.16816.F32.BF16 R216, R12, R26, RZ ;  /* 0x0000001a0cd8723c */ /* 0x000fe200000418ff */
[----:B------:R-:W4:Y:S04]  /*7430*/  LDSM.16.M88.4 R24, [R197] ;  /* 0x00000000c518783b */ /* 0x000f280000000200 */
[----:B------:R-:W-:Y:S03]  /*7440*/  LDSM.16.M88.4 R12, [R193+0x2000] ;  /* 0x00200000c10c783b */ /* 0x000fe60000000200 */
[C---:B-----5:R-:W-:Y:S08]  /*7450*/  HMMA.16816.F32.BF16 R60, R16.reuse, R40, R148 ;  /* 0x00000028103c723c */ /* 0x060ff00000041894 */
[C---:B------:R-:W-:Y:S01]  /*7460*/  HMMA.16816.F32.BF16 R56, R16.reuse, R42, R180 ;  /* 0x0000002a1038723c */ /* 0x040fe200000418b4 */
[----:B------:R-:W5:Y:S07]  /*7470*/  LDSM.16.M88.4 R40, [R189] ;  /* 0x00000000bd28783b */ /* 0x000f6e0000000200 */
[C---:B------:R-:W-:Y:S08]  /*7480*/  HMMA.16816.F32.BF16 R152, R16.reuse, R48, R152 ;  /* 0x000000301098723c */ /* 0x040ff00000041898 */
[C---:B------:R-:W-:Y:S08]  /*7490*/  HMMA.16816.F32.BF16 R156, R16.reuse, R44, R156 ;  /* 0x0000002c109c723c */ /* 0x040ff0000004189c */
[C---:B------:R-:W-:Y:S08]  /*74a0*/  HMMA.16816.F32.BF16 R140, R16.reuse, R52, R160 ;  /* 0x00000034108c723c */ /* 0x040ff000000418a0 */
[C---:B------:R-:W-:Y:S08]  /*74b0*/  HMMA.16816.F32.BF16 R64, R16.reuse, R46, R220 ;  /* 0x0000002e1040723c */ /* 0x040ff000000418dc */
[C---:B------:R-:W-:Y:S08]  /*74c0*/  HMMA.16816.F32.BF16 R48, R16.reuse, R50, R236 ;  /* 0x000000321030723c */ /* 0x040ff000000418ec */
[----:B------:R-:W-:Y:S08]  /*74d0*/  HMMA.16816.F32.BF16 R144, R16, R54, R216 ;  /* 0x000000361090723c */ /* 0x000ff000000418d8 */
[-C--:B-1----:R-:W-:Y:S08]  /*74e0*/  HMMA.16816.F32.BF16 R16, R8, R32.reuse, R60 ;  /* 0x000000200810723c */ /* 0x082ff0000004183c */
[C---:B--2---:R-:W-:Y:S08]  /*74f0*/  HMMA.16816.F32.BF16 R44, R4.reuse, R32, R232 ;  /* 0x00000020042c723c */ /* 0x044ff000000418e8 */
[C---:B---3--:R-:W-:Y:S08]  /*7500*/  HMMA.16816.F32.BF16 R148, R4.reuse, R28, R228 ;  /* 0x0000001c0494723c */ /* 0x048ff000000418e4 */
[C---:B----4-:R-:W-:Y:S08]  /*7510*/  HMMA.16816.F32.BF16 R224, R4.reuse, R24, R224 ;  /* 0x0000001804e0723c */ /* 0x050ff000000418e0 */
[C---:B------:R-:W-:Y:S08]  /*7520*/  HMMA.16816.F32.BF16 R212, R4.reuse, R36, R212 ;  /* 0x0000002404d4723c */ /* 0x040ff000000418d4 */
[C---:B------:R-:W-:Y:S08]  /*7530*/  HMMA.16816.F32.BF16 R60, R4.reuse, R34, R176 ;  /* 0x00000022043c723c */ /* 0x040ff000000418b0 */
[C---:B------:R-:W-:Y:S08]  /*7540*/  HMMA.16816.F32.BF16 R172, R4.reuse, R30, R172 ;  /* 0x0000001e04ac723c */ /* 0x040ff000000418ac */
[C---:B------:R-:W-:Y:S08]  /*7550*/  HMMA.16816.F32.BF16 R168, R4.reuse, R26, R168 ;  /* 0x0000001a04a8723c */ /* 0x040ff000000418a8 */
[----:B------:R-:W-:Y:S01]  /*7560*/  HMMA.16816.F32.BF16 R164, R4, R38, R164 ;  /* 0x0000002604a4723c */ /* 0x000fe200000418a4 */
[----:B------:R-:W1:Y:S07]  /*7570*/  LDSM.16.M88.4 R4, [R189+0x800] ;  /* 0x00080000bd04783b */ /* 0x000e6e0000000200 */
[C---:B------:R-:W-:Y:S08]  /*7580*/  HMMA.16816.F32.BF16 R32, R8.reuse, R34, R56 ;  /* 0x000000220820723c */ /* 0x040ff00000041838 */
[C---:B------:R-:W-:Y:S08]  /*7590*/  HMMA.16816.F32.BF16 R152, R8.reuse, R24, R152 ;  /* 0x000000180898723c */ /* 0x040ff00000041898 */
[----:B------:R-:W-:Y:S08]  /*75a0*/  HMMA.16816.F32.BF16 R56, R8, R26, R48 ;  /* 0x0000001a0838723c */ /* 0x000ff00000041830 */
[----:B-----5:R-:W-:Y:S08]  /*75b0*/  HMMA.16816.F32.BF16 R24, R20, R40, R16 ;  /* 0x000000281418723c */ /* 0x020ff00000041810 */
[C---:B------:R-:W-:Y:S08]  /*75c0*/  HMMA.16816.F32.BF16 R52, R8.reuse, R28, R156 ;  /* 0x0000001c0834723c */ /* 0x040ff0000004189c */
[----:B------:R-:W-:Y:S08]  /*75d0*/  HMMA.16816.F32.BF16 R64, R8, R30, R64 ;  /* 0x0000001e0840723c */ /* 0x000ff00000041840 */
[----:B------:R-:W-:Y:S01]  /*75e0*/  HMMA.16816.F32.BF16 R28, R12, R40, R44 ;  /* 0x000000280c1c723c */ /* 0x000fe2000004182c */
[----:B------:R-:W-:-:S02]  /*75f0*/  FSEL R68, R24, -INF , !P3 ;  /* 0xff80000018447808 */ /* 0x000fc40005800000 */
[----:B------:R-:W-:Y:S02]  /*7600*/  FSEL R74, R26, -INF , !P2 ;  /* 0xff8000001a4a7808 */ /* 0x000fe40005000000 */
[C---:B------:R-:W-:Y:S02]  /*7610*/  ISETP.GE.AND P3, PT, R0.reuse, R204, PT ;  /* 0x000000cc0000720c */ /* 0x040fe40003f66270 */
[C---:B------:R-:W-:Y:S01]  /*7620*/  ISETP.GE.AND P2, PT, R0.reuse, R203, PT ;  /* 0x000000cb0000720c */ /* 0x040fe20003f46270 */
[----:B------:R-:W-:Y:S01]  /*7630*/  HMMA.16816.F32.BF16 R16, R20, R42, R32 ;  /* 0x0000002a1410723c */ /* 0x000fe20000041820 */
[C---:B------:R-:W-:Y:S02]  /*7640*/  ISETP.LT.OR P3, PT, R0.reuse, R200, P3 ;  /* 0x000000c80000720c */ /* 0x040fe40001f61670 */
[----:B------:R-:W-:-:S05]  /*7650*/  ISETP.LT.OR P2, PT, R0, R199, P2 ;  /* 0x000000c70000720c */ /* 0x000fca0001741670 */
[----:B------:R-:W-:Y:S07]  /*7660*/  HMMA.16816.F32.BF16 R40, R12, R42, R60 ;  /* 0x0000002a0c28723c */ /* 0x000fee000004183c */
[----:B------:R-:W-:Y:S01]  /*7670*/  FSEL R61, R25, -INF , !P5 ;  /* 0xff800000193d7808 */ /* 0x000fe20006800000 */
[----:B------:R-:W-:Y:S01]  /*7680*/  HMMA.16816.F32.BF16 R140, R8, R36, R140 ;  /* 0x00000024088c723c */ /* 0x000fe2000004188c */
[----:B------:R-:W-:Y:S02]  /*7690*/  FSEL R46, R28, -INF , !P3 ;  /* 0xff8000001c2e7808 */ /* 0x000fe40005800000 */
[----:B------:R-:W-:-:S02]  /*76a0*/  FSEL R48, R30, -INF , !P2 ;  /* 0xff8000001e307808 */ /* 0x000fc40005000000 */
[----:B------:R-:W-:Y:S02]  /*76b0*/  FSEL R47, R29, -INF , !P4 ;  /* 0xff8000001d2f7808 */ /* 0x000fe40006000000 */
[C---:B------:R-:W-:Y:S01]  /*76c0*/  ISETP.GE.AND P3, PT, R3.reuse, R206, PT ;  /* 0x000000ce0300720c */ /* 0x040fe20003f66270 */
[----:B------:R-:W-:Y:S01]  /*76d0*/  HMMA.16816.F32.BF16 R144, R8, R38, R144 ;  /* 0x000000260890723c */ /* 0x000fe20000041890 */
[----:B------:R-:W2:Y:S01]  /*76e0*/  LDSM.16.M88.4 R8, [R189+0x1000] ;  /* 0x00100000bd08783b */ /* 0x000ea20000000200 */
[C---:B------:R-:W-:Y:S02]  /*76f0*/  ISETP.GE.AND P2, PT, R3.reuse, R205, PT ;  /* 0x000000cd0300720c */ /* 0x040fe40003f46270 */
[C---:B------:R-:W-:Y:S02]  /*7700*/  ISETP.GE.AND P5, PT, R3.reuse, R204, PT ;  /* 0x000000cc0300720c */ /* 0x040fe40003fa6270 */
[----:B------:R-:W-:Y:S02]  /*7710*/  ISETP.GE.AND P4, PT, R3, R203, PT ;  /* 0x000000cb0300720c */ /* 0x000fe40003f86270 */
[----:B-1----:R-:W-:Y:S01]  /*7720*/  HMMA.16816.F32.BF16 R36, R20, R4, R52 ;  /* 0x000000041424723c */ /* 0x002fe20000041834 */
[----:B------:R-:W-:-:S02]  /*7730*/  FSEL R49, R31, -INF , !P1 ;  /* 0xff8000001f317808 */ /* 0x000fc40004800000 */
[C---:B------:R-:W-:Y:S02]  /*7740*/  ISETP.LT.OR P3, PT, R3.reuse, R202, P3 ;  /* 0x000000ca0300720c */ /* 0x040fe40001f61670 */
[C---:B------:R-:W-:Y:S02]  /*7750*/  ISETP.LT.OR P2, PT, R3.reuse, R201, P2 ;  /* 0x000000c90300720c */ /* 0x040fe40001741670 */
[C---:B------:R-:W-:Y:S01]  /*7760*/  ISETP.LT.OR P5, PT, R3.reuse, R200, P5 ;  /* 0x000000c80300720c */ /* 0x040fe20002fa1670 */
[----:B------:R-:W-:Y:S01]  /*7770*/  HMMA.16816.F32.BF16 R28, R12, R4, R148 ;  /* 0x000000040c1c723c */ /* 0x000fe20000041894 */
[----:B------:R-:W-:Y:S02]  /*7780*/  ISETP.LT.OR P4, PT, R3, R199, P4 ;  /* 0x000000c70300720c */ /* 0x000fe40002781670 */
[----:B------:R-:W-:Y:S02]  /*7790*/  IADD3 R3, R0, 0x10, RZ ;  /* 0x0000001000037810 */ /* 0x000fe40007ffe0ff */
[----:B------:R-:W-:-:S02]  /*77a0*/  FSEL R62, R27, -INF , !P6 ;  /* 0xff8000001b3e7808 */ /* 0x000fc40007000000 */
[----:B------:R-:W-:Y:S01]  /*77b0*/  FSEL R60, R16, -INF , !P3 ;  /* 0xff800000103c7808 */ /* 0x000fe20005800000 */
[-C--:B------:R-:W-:Y:S01]  /*77c0*/  HMMA.16816.F32.BF16 R24, R20, R6.reuse, R64 ;  /* 0x000000061418723c */ /* 0x080fe20000041840 */
[----:B------:R-:W-:Y:S02]  /*77d0*/  FSEL R54, R18, -INF , !P2 ;  /* 0xff80000012367808 */ /* 0x000fe40005000000 */
        /* <DEDUP_REMOVED lines=9> */
[C---:B------:R-:W-:Y:S02]  /*7870*/  ISETP.GE.AND P2, PT, R2.reuse, R203, PT ;  /* 0x000000cb0200720c */ /* 0x040fe40003f46270 */
[C---:B------:R-:W-:Y:S02]  /*7880*/  ISETP.GE.AND P5, PT, R3.reuse, R206, PT ;  /* 0x000000ce0300720c */ /* 0x040fe40003fa6270 */
[----:B------:R-:W-:Y:S02]  /*7890*/  ISETP.GE.AND P4, PT, R3, R205, PT ;  /* 0x000000cd0300720c */ /* 0x000fe40003f86270 */
[C---:B------:R-:W-:Y:S02]  /*78a0*/  ISETP.LT.OR P1, PT, R2.reuse, R202, P1 ;  /* 0x000000ca0200720c */ /* 0x040fe40000f21670 */
[C---:B------:R-:W-:Y:S02]  /*78b0*/  ISETP.LT.OR P6, PT, R2.reuse, R201, P6 ;  /* 0x000000c90200720c */ /* 0x040fe400037c1670 */
[----:B------:R-:W-:-:S02]  /*78c0*/  ISETP.LT.OR P3, PT, R2, R200, P3 ;  /* 0x000000c80200720c */ /* 0x000fc40001f61670 */
[----:B------:R-:W-:Y:S02]  /*78d0*/  ISETP.LT.OR P2, PT, R2, R199, P2 ;  /* 0x000000c70200720c */ /* 0x000fe40001741670 */
[C---:B------:R-:W-:Y:S02]  /*78e0*/  ISETP.LT.OR P5, PT, R3.reuse, R202, P5 ;  /* 0x000000ca0300720c */ /* 0x040fe40002fa1670 */
[----:B------:R-:W-:Y:S02]  /*78f0*/  ISETP.LT.OR P4, PT, R3, R201, P4 ;  /* 0x000000c90300720c */ /* 0x000fe40002781670 */
[----:B------:R-:W-:Y:S02]  /*7900*/  IADD3 R2, R0, 0x11, RZ ;  /* 0x0000001100027810 */ /* 0x000fe40007ffe0ff */
[----:B------:R-:W-:Y:S02]  /*7910*/  FSEL R52, R17, -INF , !P1 ;  /* 0xff80000011347808 */ /* 0x000fe40004800000 */
[----:B------:R-:W-:-:S02]  /*7920*/  FSEL R41, R41, -INF , !P3 ;  /* 0xff80000029297808 */ /* 0x000fc40005800000 */
[----:B------:R-:W-:Y:S02]  /*7930*/  FSEL R43, R43, -INF , !P2 ;  /* 0xff8000002b2b7808 */ /* 0x000fe40005000000 */
[----:B------:R-:W-:Y:S02]  /*7940*/  FSEL R176, R36, -INF , !P5 ;  /* 0xff80000024b07808 */ /* 0x000fe40006800000 */
[----:B------:R-:W-:Y:S02]  /*7950*/  FSEL R177, R38, -INF , !P4 ;  /* 0xff80000026b17808 */ /* 0x000fe40006000000 */
[C---:B------:R-:W-:Y:S02]  /*7960*/  ISETP.GE.AND P1, PT, R3.reuse, R204, PT ;  /* 0x000000cc0300720c */ /* 0x040fe40003f26270 */
[----:B------:R-:W-:Y:S02]  /*7970*/  ISETP.GE.AND P3, PT, R3, R203, PT ;  /* 0x000000cb0300720c */ /* 0x000fe40003f66270 */
[----:B------:R-:W-:-:S02]  /*7980*/  ISETP.GE.AND P2, PT, R2, R205, PT ;  /* 0x000000cd0200720c */ /* 0x000fc40003f46270 */
[C---:B------:R-:W-:Y:S02]  /*7990*/  ISETP.GE.AND P5, PT, R2.reuse, R204, PT ;  /* 0x000000cc0200720c */ /* 0x040fe40003fa6270 */
[C---:B------:R-:W-:Y:S02]  /*79a0*/  ISETP.GE.AND P4, PT, R2.reuse, R203, PT ;  /* 0x000000cb0200720c */ /* 0x040fe40003f86270 */
[CC--:B------:R-:W-:Y:S02]  /*79b0*/  ISETP.LT.OR P1, PT, R3.reuse, R200.reuse, P1 ;  /* 0x000000c80300720c */ /* 0x0c0fe40000f21670 */
[----:B------:R-:W-:Y:S02]  /*79c0*/  ISETP.LT.OR P3, PT, R3, R199, P3 ;  /* 0x000000c70300720c */ /* 0x000fe40001f61670 */
[C---:B------:R-:W-:Y:S02]  /*79d0*/  ISETP.LT.OR P2, PT, R2.reuse, R201, P2 ;  /* 0x000000c90200720c */ /* 0x040fe40001741670 */
[----:B------:R-:W-:-:S02]  /*79e0*/  ISETP.LT.OR P5, PT, R2, R200, P5 ;  /* 0x000000c80200720c */ /* 0x000fc40002fa1670 */
[----:B------:R-:W-:Y:S02]  /*79f0*/  ISETP.LT.OR P4, PT, R2, R199, P4 ;  /* 0x000000c70200720c */ /* 0x000fe40002781670 */
[----:B------:R-:W-:Y:S02]  /*7a00*/  IADD3 R3, R0, 0x18, RZ ;  /* 0x0000001800037810 */ /* 0x000fe40007ffe0ff */
[----:B------:R-:W-:Y:S02]  /*7a10*/  FSEL R53, R19, -INF , !P6 ;  /* 0xff80000013357808 */ /* 0x000fe40007000000 */
[----:B------:R-:W-:Y:S01]  /*7a20*/  ISETP.GE.AND P6, PT, R2, R206, PT ;  /* 0x000000ce0200720c */ /* 0x000fe20003fc6270 */
[----:B--2---:R-:W-:Y:S01]  /*7a30*/  HMMA.16816.F32.BF16 R16, R12, R8, R224 ;  /* 0x000000080c10723c */ /* 0x004fe200000418e0 */
[----:B------:R-:W-:Y:S02]  /*7a40*/  FSEL R174, R39, -INF , !P2 ;  /* 0xff80000027ae7808 */ /* 0x000fe40005000000 */
[----:B------:R-:W-:-:S02]  /*7a50*/  FSEL R156, R28, -INF , !P1 ;  /* 0xff8000001c9c7808 */ /* 0x000fc40004800000 */
[----:B------:R-:W-:Y:S02]  /*7a60*/  FSEL R157, R30, -INF , !P3 ;  /* 0xff8000001e9d7808 */ /* 0x000fe40005800000 */
[----:B------:R-:W-:Y:S02]  /*7a70*/  FSEL R151, R29, -INF , !P5 ;  /* 0xff8000001d977808 */ /* 0x000fe40006800000 */
[----:B------:R-:W-:Y:S02]  /*7a80*/  FSEL R158, R31, -INF , !P4 ;  /* 0xff8000001f9e7808 */ /* 0x000fe40006000000 */
[C---:B------:R-:W-:Y:S01]  /*7a90*/  ISETP.GE.AND P2, PT, R3.reuse, R206, PT ;  /* 0x000000ce0300720c */ /* 0x040fe20003f46270 */
[----:B------:R-:W-:Y:S01]  /*7aa0*/  HMMA.16816.F32.BF16 R28, R20, R8, R152 ;  /* 0x00000008141c723c */ /* 0x000fe20000041898 */
[----:B------:R-:W-:Y:S02]  /*7ab0*/  ISETP.GE.AND P1, PT, R3, R205, PT ;  /* 0x000000cd0300720c */ /* 0x000fe40003f26270 */
[----:B------:R-:W-:-:S02]  /*7ac0*/  ISETP.LT.OR P6, PT, R2, R202, P6 ;  /* 0x000000ca0200720c */ /* 0x000fc400037c1670 */
[C---:B------:R-:W-:Y:S02]  /*7ad0*/  ISETP.LT.OR P2, PT, R3.reuse, R202, P2 ;  /* 0x000000ca0300720c */ /* 0x040fe40001741670 */
[----:B------:R-:W-:Y:S02]  /*7ae0*/  ISETP.LT.OR P1, PT, R3, R201, P1 ;  /* 0x000000c90300720c */ /* 0x000fe40000f21670 */
[----:B------:R-:W-:Y:S02]  /*7af0*/  IADD3 R2, R0, 0x19, RZ ;  /* 0x0000001900027810 */ /* 0x000fe40007ffe0ff */
[----:B------:R-:W-:Y:S02]  /*7b00*/  FSEL R159, R37, -INF , !P6 ;  /* 0xff800000259f7808 */ /* 0x000fe40007000000 */
[C---:B------:R-:W-:Y:S02]  /*7b10*/  ISETP.GE.AND P6, PT, R3.reuse, R204, PT ;  /* 0x000000cc0300720c */ /* 0x040fe40003fc6270 */
[----:B------:R-:W-:-:S02]  /*7b20*/  ISETP.GE.AND P3, PT, R3, R203, PT ;  /* 0x000000cb0300720c */ /* 0x000fc40003f66270 */
[----:B------:R-:W-:Y:S02]  /*7b30*/  FSEL R172, R24, -INF , !P2 ;  /* 0xff80000018ac7808 */ /* 0x000fe40005000000 */
[----:B------:R-:W-:Y:S02]  /*7b40*/  FSEL R173, R26, -INF , !P1 ;  /* 0xff8000001aad7808 */ /* 0x000fe40004800000 */
[C---:B------:R-:W-:Y:S02]  /*7b50*/  ISETP.GE.AND P2, PT, R2.reuse, R204, PT ;  /* 0x000000cc0200720c */ /* 0x040fe40003f46270 */
[----:B------:R-:W-:Y:S02]  /*7b60*/  ISETP.GE.AND P1, PT, R2, R203, PT ;  /* 0x000000cb0200720c */ /* 0x000fe40003f26270 */
[C---:B------:R-:W-:Y:S02]  /*7b70*/  ISETP.LT.OR P6, PT, R3.reuse, R200, P6 ;  /* 0x000000c80300720c */ /* 0x040fe400037c1670 */
[----:B------:R-:W-:-:S02]  /*7b80*/  ISETP.LT.OR P3, PT, R3, R199, P3 ;  /* 0x000000c70300720c */ /* 0x000fc40001f61670 */
[----:B------:R-:W-:Y:S02]  /*7b90*/  IADD3 R3, R0, 0x20, RZ ;  /* 0x0000002000037810 */ /* 0x000fe40007ffe0ff */
[C---:B------:R-:W-:Y:S02]  /*7ba0*/  ISETP.LT.OR P2, PT, R2.reuse, R200, P2 ;  /* 0x000000c80200720c */ /* 0x040fe40001741670 */
[----:B------:R-:W-:Y:S02]  /*7bb0*/  ISETP.LT.OR P1, PT, R2, R199, P1 ;  /* 0x000000c70200720c */ /* 0x000fe40000f21670 */
[----:B------:R-:W-:Y:S02]  /*7bc0*/  FSEL R148, R32, -INF , !P6 ;  /* 0xff80000020947808 */ /* 0x000fe40007000000 */
[----:B------:R-:W-:Y:S02]  /*7bd0*/  FSEL R150, R34, -INF , !P3 ;  /* 0xff80000022967808 */ /* 0x000fe40005800000 */
[----:B------:R-:W-:-:S02]  /*7be0*/  ISETP.GE.AND P4, PT, R2, R206, PT ;  /* 0x000000ce0200720c */ /* 0x000fc40003f86270 */
[CC--:B------:R-:W-:Y:S02]  /*7bf0*/  ISETP.GE.AND P5, PT, R2.reuse, R205.reuse, PT ;  /* 0x000000cd0200720c */ /* 0x0c0fe40003fa6270 */
[C---:B------:R-:W-:Y:S02]  /*7c00*/  ISETP.GE.AND P6, PT, R3.reuse, R206, PT ;  /* 0x000000ce0300720c */ /* 0x040fe40003fc6270 */
[----:B------:R-:W-:Y:S02]  /*7c10*/  ISETP.GE.AND P3, PT, R3, R205, PT ;  /* 0x000000cd0300720c */ /* 0x000fe40003f66270 */
[----:B------:R-:W-:Y:S02]  /*7c20*/  FSEL R149, R33, -INF , !P2 ;  /* 0xff80000021957808 */ /* 0x000fe40005000000 */
[----:B------:R-:W-:Y:S02]  /*7c30*/  FSEL R152, R35, -INF , !P1 ;  /* 0xff80000023987808 */ /* 0x000fe40004800000 */
[----:B------:R-:W-:Y:S01]  /*7c40*/  HMMA.16816.F32.BF16 R32, R20, R10, R56 ;  /* 0x0000000a1420723c */ /* 0x000fe20000041838 */
[----:B------:R-:W-:-:S02]  /*7c50*/  ISETP.LT.OR P4, PT, R2, R202, P4 ;  /* 0x000000ca0200720c */ /* 0x000fc40002781670 */
[-C--:B------:R-:W-:Y:S02]  /*7c60*/  ISETP.LT.OR P5, PT, R2, R201.reuse, P5 ;  /* 0x000000c90200720c */ /* 0x080fe40002fa1670 */
[C---:B------:R-:W-:Y:S02]  /*7c70*/  ISETP.LT.OR P6, PT, R3.reuse, R202, P6 ;  /* 0x000000ca0300720c */ /* 0x040fe400037c1670 */
[----:B------:R-:W-:Y:S02]  /*7c80*/  ISETP.LT.OR P3, PT, R3, R201, P3 ;  /* 0x000000c90300720c */ /* 0x000fe40001f61670 */
[----:B------:R-:W-:Y:S02]  /*7c90*/  IADD3 R2, R0, 0x21, RZ ;  /* 0x0000002100027810 */ /* 0x000fe40007ffe0ff */
[----:B------:R-:W-:Y:S02]  /*7ca0*/  FSEL R155, R27, -INF , !P5 ;  /* 0xff8000001b9b7808 */ /* 0x000fe40006800000 */
[----:B------:R-:W-:-:S02]  /*7cb0*/  FSEL R216, R28, -INF , !P6 ;  /* 0xff8000001cd87808 */ /* 0x000fc40007000000 */
[----:B------:R-:W-:Y:S02]  /*7cc0*/  FSEL R219, R30, -INF , !P3 ;  /* 0xff8000001edb7808 */ /* 0x000fe40005800000 */
[C---:B------:R-:W-:Y:S02]  /*7cd0*/  ISETP.GE.AND P5, PT, R2.reuse, R206, PT ;  /* 0x000000ce0200720c */ /* 0x040fe40003fa6270 */
[C---:B------:R-:W-:Y:S02]  /*7ce0*/  ISETP.GE.AND P1, PT, R2.reuse, R205, PT ;  /* 0x000000cd0200720c */ /* 0x040fe40003f26270 */
[C---:B------:R-:W-:Y:S02]  /*7cf0*/  ISETP.GE.AND P6, PT, R2.reuse, R204, PT ;  /* 0x000000cc0200720c */ /* 0x040fe40003fc6270 */
[----:B------:R-:W-:Y:S02]  /*7d00*/  ISETP.GE.AND P3, PT, R2, R203, PT ;  /* 0x000000cb0200720c */ /* 0x000fe40003f66270 */
[----:B------:R-:W-:-:S02]  /*7d10*/  FSEL R154, R25, -INF , !P4 ;  /* 0xff800000199a7808 */ /* 0x000fc40006000000 */
[C---:B------:R-:W-:Y:S01]  /*7d20*/  ISETP.GE.AND P4, PT, R3.reuse, R204, PT ;  /* 0x000000cc0300720c */ /* 0x040fe20003f86270 */
[C---:B------:R-:W-:Y:S01]  /*7d30*/  HMMA.16816.F32.BF16 R24, R12.reuse, R10, R168 ;  /* 0x0000000a0c18723c */ /* 0x040fe200000418a8 */
[----:B------:R-:W-:Y:S02]  /*7d40*/  ISETP.GE.AND P2, PT, R3, R203, PT ;  /* 0x000000cb0300720c */ /* 0x000fe40003f46270 */
[C---:B------:R-:W-:Y:S02]  /*7d50*/  ISETP.LT.OR P5, PT, R2.reuse, R202, P5 ;  /* 0x000000ca0200720c */ /* 0x040fe40002fa1670 */
[C---:B------:R-:W-:Y:S02]  /*7d60*/  ISETP.LT.OR P1, PT, R2.reuse, R201, P1 ;  /* 0x000000c90200720c */ /* 0x040fe40000f21670 */
[C---:B------:R-:W-:Y:S01]  /*7d70*/  ISETP.LT.OR P6, PT, R2.reuse, R200, P6 ;  /* 0x000000c80200720c */ /* 0x040fe200037c1670 */
[----:B-1----:R-:W-:Y:S01]  /*7d80*/  HMMA.16816.F32.BF16 R8, R12, R4, R212 ;  /* 0x000000040c08723c */ /* 0x002fe200000418d4 */
[----:B------:R-:W-:-:S02]  /*7d90*/  ISETP.LT.OR P3, PT, R2, R199, P3 ;  /* 0x000000c70200720c */ /* 0x000fc40001f61670 */
[----:B------:R-:W-:Y:S02]  /*7da0*/  IADD3 R2, R0, 0x28, RZ ;  /* 0x0000002800027810 */ /* 0x000fe40007ffe0ff */
[C---:B------:R-:W-:Y:S02]  /*7db0*/  ISETP.LT.OR P4, PT, R3.reuse, R200, P4 ;  /* 0x000000c80300720c */ /* 0x040fe40002781670 */
[----:B------:R-:W-:Y:S01]  /*7dc0*/  ISETP.LT.OR P2, PT, R3, R199, P2 ;  /* 0x000000c70300720c */ /* 0x000fe20001741670 */
[----:B------:R-:W-:Y:S01]  /*7dd0*/  HMMA.16816.F32.BF16 R12, R12, R6, R164 ;  /* 0x000000060c0c723c */ /* 0x000fe200000418a4 */
[----:B------:R-:W-:Y:S02]  /*7de0*/  FSEL R221, R31, -INF , !P1 ;  /* 0xff8000001fdd7808 */ /* 0x000fe40004800000 */
[----:B------:R-:W-:Y:S02]  /*7df0*/  ISETP.GE.AND P1, PT, R2, R206, PT ;  /* 0x000000ce0200720c */ /* 0x000fe40003f26270 */
[----:B------:R-:W-:-:S02]  /*7e00*/  FSEL R168, R16, -INF , !P4 ;  /* 0xff80000010a87808 */ /* 0x000fc40006000000 */
[----:B------:R-:W-:Y:S02]  /*7e10*/  FSEL R175, R18, -INF , !P2 ;  /* 0xff80000012af7808 */ /* 0x000fe40005000000 */
[----:B------:R-:W-:Y:S02]  /*7e20*/  FSEL R171, R17, -INF , !P6 ;  /* 0xff80000011ab7808 */ /* 0x000fe40007000000 */
[----:B------:R-:W-:Y:S02]  /*7e30*/  FSEL R180, R19, -INF , !P3 ;  /* 0xff80000013b47808 */ /* 0x000fe40005800000 */
[----:B------:R-:W-:Y:S01]  /*7e40*/  HMMA.16816.F32.BF16 R16, R20, R4, R140 ;  /* 0x000000041410723c */ /* 0x000fe2000004188c */
[----:B------:R-:W-:Y:S02]  /*7e50*/  ISETP.LT.OR P1, PT, R2, R202, P1 ;  /* 0x000000ca0200720c */ /* 0x000fe40000f21670 */
[----:B------:R-:W-:Y:S02]  /*7e60*/  IADD3 R3, R0, 0x29, RZ ;  /* 0x0000002900037810 */ /* 0x000fe40007ffe0ff */
        /* <DEDUP_REMOVED lines=8> */
[C---:B------:R-:W-:Y:S02]  /*7ef0*/  ISETP.LT.OR P4, PT, R2.reuse, R201, P4 ;  /* 0x000000c90200720c */ /* 0x040fe40002781670 */
[C---:B------:R-:W-:Y:S02]  /*7f00*/  ISETP.LT.OR P5, PT, R2.reuse, R200, P5 ;  /* 0x000000c80200720c */ /* 0x040fe40002fa1670 */
[----:B------:R-:W-:Y:S02]  /*7f10*/  ISETP.LT.OR P2, PT, R2, R199, P2 ;  /* 0x000000c70200720c */ /* 0x000fe40001741670 */
[C---:B------:R-:W-:Y:S02]  /*7f20*/  ISETP.LT.OR P3, PT, R3.reuse, R202, P3 ;  /* 0x000000ca0300720c */ /* 0x040fe40001f61670 */
[----:B------:R-:W-:Y:S02]  /*7f30*/  ISETP.LT.OR P1, PT, R3, R200, P1 ;  /* 0x000000c80300720c */ /* 0x000fe40000f21670 */
[----:B------:R-:W-:-:S02]  /*7f40*/  IADD3 R2, R0, 0x30, RZ ;  /* 0x0000003000027810 */ /* 0x000fc40007ffe0ff */
[----:B------:R-:W-:Y:S02]  /*7f50*/  FSEL R217, R34, -INF , !P4 ;  /* 0xff80000022d97808 */ /* 0x000fe40006000000 */
        /* <DEDUP_REMOVED lines=8> */
[C---:B------:R-:W-:Y:S02]  /*7fe0*/  ISETP.GE.AND P3, PT, R2.reuse, R204, PT ;  /* 0x000000cc0200720c */ /* 0x040fe40003f66270 */
[----:B------:R-:W-:Y:S02]  /*7ff0*/  ISETP.GE.AND P1, PT, R2, R203, PT ;  /* 0x000000cb0200720c */ /* 0x000fe40003f26270 */
[----:B------:R-:W-:-:S02]  /*8000*/  ISETP.LT.OR P6, PT, R3, R201, P6 ;  /* 0x000000c90300720c */ /* 0x000fc400037c1670 */
[----:B------:R-:W-:Y:S02]  /*8010*/  ISETP.LT.OR P4, PT, R3, R199, P4 ;  /* 0x000000c70300720c */ /* 0x000fe40002781670 */
        /* <DEDUP_REMOVED lines=20> */
[C---:B------:R-:W-:Y:S02]  /*8160*/  ISETP.GE.AND P1, PT, R2.reuse, R204, PT ;  /* 0x000000cc0200720c */ /* 0x040fe40003f26270 */
[C---:B------:R-:W-:Y:S02]  /*8170*/  ISETP.GE.AND P3, PT, R2.reuse, R203, PT ;  /* 0x000000cb0200720c */ /* 0x040fe40003f66270 */
[----:B------:R-:W-:-:S02]  /*8180*/  ISETP.LT.OR P1, PT, R2, R200, P1 ;  /* 0x000000c80200720c */ /* 0x000fc40000f21670 */
[----:B------:R-:W-:Y:S02]  /*8190*/  ISETP.LT.OR P3, PT, R2, R199, P3 ;  /* 0x000000c70200720c */ /* 0x000fe40001f61670 */
[----:B------:R-:W-:Y:S02]  /*81a0*/  IADD3 R0, R0, 0x39, RZ ;  /* 0x0000003900007810 */ /* 0x000fe40007ffe0ff */
[----:B------:R-:W-:Y:S02]  /*81b0*/  FSEL R227, R17, -INF , !P6 ;  /* 0xff80000011e37808 */ /* 0x000fe40007000000 */
[----:B------:R-:W-:Y:S02]  /*81c0*/  FSEL R231, R19, -INF , !P4 ;  /* 0xff80000013e77808 */ /* 0x000fe40006000000 */
[----:B------:R-:W-:Y:S02]  /*81d0*/  FSEL R215, R9, -INF , !P5 ;  /* 0xff80000009d77808 */ /* 0x000fe40006800000 */
[----:B------:R-:W-:-:S02]  /*81e0*/  FSEL R222, R11, -INF , !P2 ;  /* 0xff8000000bde7808 */ /* 0x000fc40005000000 */
[----:B------:R-:W-:Y:S02]  /*81f0*/  FSEL R213, R12, -INF , !P1 ;  /* 0xff8000000cd57808 */ /* 0x000fe40004800000 */
[----:B------:R-:W-:Y:S02]  /*8200*/  FSEL R223, R14, -INF , !P3 ;  /* 0xff8000000edf7808 */ /* 0x000fe40005800000 */
[CC--:B------:R-:W-:Y:S02]  /*8210*/  ISETP.GE.AND P6, PT, R2.reuse, R206.reuse, PT ;  /* 0x000000ce0200720c */ /* 0x0c0fe40003fc6270 */
[----:B------:R-:W-:Y:S02]  /*8220*/  ISETP.GE.AND P4, PT, R2, R205, PT ;  /* 0x000000cd0200720c */ /* 0x000fe40003f86270 */
[C---:B------:R-:W-:Y:S02]  /*8230*/  ISETP.GE.AND P5, PT, R0.reuse, R206, PT ;  /* 0x000000ce0000720c */ /* 0x040fe40003fa6270 */
[----:B------:R-:W-:-:S02]  /*8240*/  ISETP.GE.AND P2, PT, R0, R204, PT ;  /* 0x000000cc0000720c */ /* 0x000fc40003f46270 */
[C---:B------:R-:W-:Y:S02]  /*8250*/  ISETP.GE.AND P1, PT, R0.reuse, R203, PT ;  /* 0x000000cb0000720c */ /* 0x040fe40003f26270 */
[----:B------:R-:W-:Y:S02]  /*8260*/  ISETP.GE.AND P3, PT, R0, R205, PT ;  /* 0x000000cd0000720c */ /* 0x000fe40003f66270 */
[C---:B------:R-:W-:Y:S02]  /*8270*/  ISETP.LT.OR P6, PT, R2.reuse, R202, P6 ;  /* 0x000000ca0200720c */ /* 0x040fe400037c1670 */
[----:B------:R-:W-:Y:S02]  /*8280*/  ISETP.LT.OR P4, PT, R2, R201, P4 ;  /* 0x000000c90200720c */ /* 0x000fe40002781670 */
        /* <DEDUP_REMOVED lines=9> */
[----:B------:R-:W-:Y:S01]  /*8320*/  FSEL R230, R23, -INF , !P3 ;  /* 0xff80000017e67808 */ /* 0x000fe20005800000 */
[----:B------:R-:W-:Y:S05]  /*8330*/  @!P0 BRA `(.L_x_1623) ;  /* 0x000001e000008947 */ /* 0x000fea0003800000 */
[----:B------:R-:W2:Y:S04]  /*8340*/  LDL.64 R162, [R1+0x58] ;  /* 0x0000580001a27983 */ /* 0x000ea80000100a00 */
[----:B------:R-:W3:Y:S01]  /*8350*/  LDL.64 R210, [R1+0x40] ;  /* 0x0000400001d27983 */ /* 0x000ee20000100a00 */
[----:B------:R-:W-:Y:S01]  /*8360*/  IADD3 R0, R242, -0x3, RZ ;  /* 0xfffffffdf2007810 */ /* 0x000fe20007ffe0ff */
[----:B------:R-:W-:Y:S02]  /*8370*/  ULDC.64 UR4, c[0x0][0x198] ;  /* 0x0000660000047ab9 */ /* 0x000fe40000000a00 */
[----:B------:R-:W-:Y:S01]  /*8380*/  USHF.L.U32 UR21, UR4, 0x5, URZ ;  /* 0x0000000504157899 */ /* 0x000fe2000800063f */
[----:B------:R-:W-:Y:S01]  /*8390*/  SHF.R.S32.HI R4, RZ, 0x1f, R0 ;  /* 0x0000001fff047819 */ /* 0x000fe20000011400 */
[----:B------:R-:W-:Y:S01]  /*83a0*/  IMAD.WIDE.U32 R2, R0, c[0x0][0x198], RZ ;  /* 0x0000660000027a25 */ /* 0x000fe200078e00ff */
[----:B------:R-:W-:-:S02]  /*83b0*/  UMOV UR26, 0x5 ;  /* 0x00000005001a7882 */ /* 0x000fc40000000000 */
[----:B------:R-:W-:Y:S01]  /*83c0*/  USHF.L.U64.HI UR5, UR4, UR26, UR5 ;  /* 0x0000001a04057299 */ /* 0x000fe20008010205 */
[----:B------:R-:W-:-:S04]  /*83d0*/  IMAD R4, R4, c[0x0][0x198], RZ ;  /* 0x0000660004047a24 */ /* 0x000fc800078e02ff */
[----:B------:R-:W-:-:S04]  /*83e0*/  IMAD R4, R0, c[0x0][0x19c], R4 ;  /* 0x0000670000047a24 */ /* 0x000fc800078e0204 */
[----:B------:R-:W-:Y:S01]  /*83f0*/  IMAD.IADD R4, R3, 0x1, R4 ;  /* 0x0000000103047824 */ /* 0x000fe200078e0204 */
[----:B--2---:R-:W-:-:S04]  /*8400*/  LEA R0, P1, R2, R162, 0x6 ;  /* 0x000000a202007211 */ /* 0x004fc800078230ff */
        /* <DEDUP_REMOVED lines=10> */
[----:B------:R-:W-:-:S02]  /*84b0*/  IADD3 R8, P1, R2, UR21, RZ ;  /* 0x0000001502087c10 */ /* 0x000fc4000ff3e0ff */
[----:B------:R-:W-:Y:S01]  /*84c0*/  IADD3.X R3, R5, UR5, RZ, P2, !PT ;  /* 0x0000000505037c10 */ /* 0x000fe200097fe4ff */
[----:B------:R1:W-:Y:S03]  /*84d0*/  LDGSTS.E.BYPASS.LTC128B.128 [R208+0x4800], [R4.64] ;  /* 0x0480000004d07fae */ /* 0x0003e6000b901d56 */
[----:B------:R-:W-:Y:S01]  /*84e0*/  IADD3.X R9, R3, UR5, RZ, P1, !PT ;  /* 0x0000000503097c10 */ /* 0x000fe20008ffe4ff */
[----:B------:R1:W-:Y:S04]  /*84f0*/  LDGSTS.E.BYPASS.LTC128B.128 [R208+0x5000], [R2.64] ;  /* 0x0500000002d07fae */ /* 0x0003e8000b901d56 */
[----:B------:R1:W-:Y:S04]  /*8500*/  LDGSTS.E.BYPASS.LTC128B.128 [R208+0x5800], [R8.64] ;  /* 0x0580000008d07fae */ /* 0x0003e8000b901d56 */
[----:B------:R-:W0:Y:S02]  /*8510*/  LDGDEPBAR ;  /* 0x00000000000079af */ /* 0x000e240000000000 */
.L_x_1623:
[----:B------:R-:W-:Y:S01]  /*8520*/  FMNMX.FTZ R0, R70, R46, !PT ;  /* 0x0000002e46007209 */ /* 0x000fe20007810000 */
[----:B------:R-:W-:Y:S01]  /*8530*/  IMAD.WIDE.U32 R234, R251, -0x326172a9, RZ ;  /* 0xcd9e8d57fbea7825 */ /* 0x000fe200078e00ff */
[----:B------:R-:W2:Y:S01]  /*8540*/  LDC.U8 R153, c[0x0][0x2d8] ;  /* 0x0000b600ff997b82 */ /* 0x000ea20000000000 */
[----:B------:R-:W-:Y:S01]  /*8550*/  LDSM.16.MT88.4 R32, [R185+0x6000] ;  /* 0x00600000b920783b */ /* 0x000fe20000004200 */
[----:B------:R-:W-:Y:S01]  /*8560*/  FMNMX.FTZ R0, R47, R0, !PT ;  /* 0x000000002f007209 */ /* 0x000fe20007810000 */
[----:B------:R-:W-:-:S02]  /*8570*/  IMAD.SHL.U32 R73, R75, 0x2, RZ ;  /* 0x000000024b497824 */ /* 0x000fc400078e00ff */
[----:B------:R-:W-:Y:S01]  /*8580*/  IMAD.WIDE.U32 R140, R250, -0x2daee0ad, RZ ;  /* 0xd2511f53fa8c7825 */ /* 0x000fe200078e00ff */
[----:B------:R-:W-:Y:S01]  /*8590*/  FMNMX.FTZ R0, R40, R0, !PT ;  /* 0x0000000028007209 */ /* 0x000fe20007810000 */
[----:B------:R-:W-:Y:S03]  /*85a0*/  LDSM.16.MT88.4 R20, [R188+0x6000] ;  /* 0x00600000bc14783b */ /* 0x000fe60000004200 */
[----:B------:R-:W-:Y:S01]  /*85b0*/  FMNMX.FTZ R0, R41, R0, !PT ;  /* 0x0000000029007209 */ /* 0x000fe20007810000 */
[----:B------:R-:W-:Y:S01]  /*85c0*/  LDSM.16.MT88.4 R28, [R186+0x6000] ;  /* 0x00600000ba1c783b */ /* 0x000fe20000004200 */
[----:B-1----:R-:W-:Y:S02]  /*85d0*/  LOP3.LUT R8, R141, UR25, R73, 0x96, !PT ;  /* 0x000000198d087c12 */ /* 0x002fe4000f8e9649 */
[----:B------:R-:W-:Y:S01]  /*85e0*/  FMNMX.FTZ R0, R156, R0, !PT ;  /* 0x000000009c007209 */ /* 0x000fe20007810000 */
[----:B------:R-:W-:Y:S02]  /*85f0*/  LDSM.16.MT88.4 R24, [R187+0x6000] ;  /* 0x00600000bb18783b */ /* 0x000fe40000004200 */
        /* <DEDUP_REMOVED lines=22> */
[----:B--2---:R-:W-:Y:S01]  /*8760*/  PRMT R153, R153, 0x7054, R153 ;  /* 0x0000705499997816 */ /* 0x004fe20000000099 */
        /* <DEDUP_REMOVED lines=12> */
[----:B------:R-:W-:-:S05]  /*8830*/  LOP3.LUT R3, R51, UR14, R140, 0x96, !PT ;  /* 0x0000000e33037c12 */ /* 0x000fca000f8e968c */
[----:B------:R-:W-:Y:S01]  /*8840*/  IMAD.WIDE.U32 R44, R3, -0x326172a9, RZ ;  /* 0xcd9e8d57032c7825 */ /* 0x000fe200078e00ff */
[----:B------:R-:W-:-:S04]  /*8850*/  LOP3.LUT R3, R9, UR15, R234, 0x96, !PT ;  /* 0x0000000f09037c12 */ /* 0x000fc8000f8e96ea */
[----:B------:R-:W-:Y:S02]  /*8860*/  LOP3.LUT R4, R45, UR13, R8, 0x96, !PT ;  /* 0x0000000d2d047c12 */ /* 0x000fe4000f8e9608 */
[----:B-1----:R-:W-:Y:S01]  /*8870*/  FMNMX.FTZ R6, R2, R6, !PT ;  /* 0x0000000602067209 */ /* 0x002fe20007810000 */
[----:B------:R-:W-:Y:S01]  /*8880*/  IMAD.WIDE.U32 R2, R3, -0x2daee0ad, RZ ;  /* 0xd2511f5303027825 */ /* 0x000fe200078e00ff */
[----:B--2---:R-:W-:-:S03]  /*8890*/  FMNMX.FTZ R209, R0, R5, !PT ;  /* 0x0000000500d17209 */ /* 0x004fc60007810000 */
[----:B------:R-:W1:Y:S01]  /*88a0*/  SHFL.BFLY PT, R7, R6, 0x1, 0x1f ;  /* 0x0c201f0006077f89 */ /* 0x000e6200000e0000 */
[----:B------:R-:W-:Y:S01]  /*88b0*/  IMAD.WIDE.U32 R4, R4, -0x2daee0ad, RZ ;  /* 0xd2511f5304047825 */ /* 0x000fe200078e00ff */
[----:B------:R-:W-:Y:S02]  /*88c0*/  LOP3.LUT R3, R3, UR12, R50, 0x96, !PT ;  /* 0x0000000c03037c12 */ /* 0x000fe4000f8e9632 */
[C---:B------:R-:W-:Y:S01]  /*88d0*/  FSETP.NEU.FTZ.AND P2, PT, R209.reuse, -INF , PT ;  /* 0xff800000d100780b */ /* 0x040fe20003f5d000 */
[----:B------:R-:W-:Y:S01]  /*88e0*/  FMUL.FTZ R14, R209, c[0x0][0x23c] ;  /* 0x00008f00d10e7a20 */ /* 0x000fe20000410000 */
[----:B------:R-:W-:Y:S01]  /*88f0*/  LOP3.LUT R0, R5, UR10, R2, 0x96, !PT ;  /* 0x0000000a05007c12 */ /* 0x000fe2000f8e9602 */
[----:B------:R-:W-:-:S03]  /*8900*/  IMAD.WIDE.U32 R2, R3, -0x326172a9, RZ ;  /* 0xcd9e8d5703027825 */ /* 0x000fc600078e00ff */
[----:B------:R-:W-:Y:S01]  /*8910*/  FSEL R14, R14, RZ, P2 ;  /* 0x000000ff0e0e7208 */ /* 0x000fe20001000000 */
[----:B------:R-:W-:Y:S01]  /*8920*/  IMAD.WIDE.U32 R36, R0, -0x326172a9, RZ ;  /* 0xcd9e8d5700247825 */ /* 0x000fe200078e00ff */
[----:B------:R-:W-:-:S03]  /*8930*/  LOP3.LUT R3, R3, UR11, R44, 0x96, !PT ;  /* 0x0000000b03037c12 */ /* 0x000fc6000f8e962c */
[--C-:B------:R-:W-:Y:S02]  /*8940*/  FFMA.FTZ R0, R46, c[0x0][0x23c], -R14.reuse ;  /* 0x00008f002e007a23 */ /* 0x100fe4000001080e */
[----:B------:R-:W-:Y:S02]  /*8950*/  FFMA.FTZ R5, R47, c[0x0][0x23c], -R14 ;  /* 0x00008f002f057a23 */ /* 0x000fe4000001080e */
[----:B------:R2:W3:Y:S01]  /*8960*/  MUFU.EX2 R17, R0 ;  /* 0x0000000000117308 */ /* 0x0004e20000000800 */
[----:B-1----:R-:W-:-:S07]  /*8970*/  FMNMX.FTZ R207, R6, R7, !PT ;  /* 0x0000000706cf7209 */ /* 0x002fce0007810000 */
[----:B------:R-:W-:Y:S01]  /*8980*/  MUFU.EX2 R16, R5 ;  /* 0x0000000500107308 */ /* 0x000fe20000000800 */
[C---:B------:R-:W-:Y:S01]  /*8990*/  FSETP.NEU.FTZ.AND P1, PT, R207.reuse, -INF , PT ;  /* 0xff800000cf00780b */ /* 0x040fe20003f3d000 */
[----:B------:R-:W-:-:S05]  /*89a0*/  FMUL.FTZ R15, R207, c[0x0][0x23c] ;  /* 0x00008f00cf0f7a20 */ /* 0x000fca0000410000 */
[----:B------:R-:W-:Y:S02]  /*89b0*/  FSEL R15, R15, RZ, P1 ;  /* 0x000000ff0f0f7208 */ /* 0x000fe40000800000 */
[----:B--2---:R-:W-:Y:S01]  /*89c0*/  LOP3.LUT R0, R37, UR9, R2, 0x96, !PT ;  /* 0x0000000925007c12 */ /* 0x004fe2000f8e9602 */
[----:B------:R-:W-:-:S04]  /*89d0*/  IMAD.WIDE.U32 R2, R3, -0x2daee0ad, RZ ;  /* 0xd2511f5303027825 */ /* 0x000fc800078e00ff */
[----:B------:R-:W-:Y:S01]  /*89e0*/  IMAD.WIDE.U32 R38, R0, -0x2daee0ad, RZ ;  /* 0xd2511f5300267825 */ /* 0x000fe200078e00ff */
[----:B------:R-:W-:-:S03]  /*89f0*/  LOP3.LUT R4, R3, UR8, R4, 0x96, !PT ;  /* 0x0000000803047c12 */ /* 0x000fc6000f8e9604 */
[----:B------:R-:W-:Y:S01]  /*8a00*/  FFMA.FTZ R0, R40, c[0x0][0x23c], -R14 ;  /* 0x00008f0028007a23 */ /* 0x000fe2000001080e */
[----:B------:R-:W-:Y:S01]  /*8a10*/  LOP3.LUT R2, R39, UR6, R2, 0x96, !PT ;  /* 0x0000000627027c12 */ /* 0x000fe2000f8e9602 */
[----:B------:R-:W-:Y:S02]  /*8a20*/  IMAD.WIDE.U32 R18, R4, -0x326172a9, RZ ;  /* 0xcd9e8d5704127825 */ /* 0x000fe400078e00ff */
[----:B------:R1:W-:Y:S02]  /*8a30*/  MUFU.EX2 R57, R0 ;  /* 0x0000000000397308 */ /* 0x0003e40000000800 */
[----:B------:R-:W-:-:S04]  /*8a40*/  IMAD.WIDE.U32 R2, R2, -0x326172a9, RZ ;  /* 0xcd9e8d5702027825 */ /* 0x000fc800078e00ff */
[----:B------:R-:W-:Y:S01]  /*8a50*/  FFMA.FTZ R4, R48, c[0x0][0x23c], -R15 ;  /* 0x00008f0030047a23 */ /* 0x000fe2000001080f */
[----:B------:R-:W-:Y:S01]  /*8a60*/  LOP3.LUT R11, R2, 0xff, RZ, 0xc0, !PT ;  /* 0x000000ff020b7812 */ /* 0x000fe200078ec0ff */
[----:B------:R-:W-:Y:S01]  /*8a70*/  IMAD.MOV.U32 R48, RZ, RZ, R247 ;  /* 0x000000ffff307224 */ /* 0x000fe200078e00f7 */
[--C-:B------:R-:W-:Y:S01]  /*8a80*/  SHF.R.U32.HI R6, RZ, 0x10, R2.reuse ;  /* 0x00000010ff067819 */ /* 0x100fe20000011602 */
[----:B------:R2:W-:Y:S01]  /*8a90*/  MUFU.EX2 R56, R4 ;  /* 0x0000000400387308 */ /* 0x0005e20000000800 */
[----:B------:R-:W-:Y:S01]  /*8aa0*/  SHF.R.U32.HI R10, RZ, 0x18, R2 ;  /* 0x00000018ff0a7819 */ /* 0x000fe20000011602 */
[----:B-1----:R-:W-:-:S06]  /*8ab0*/  FFMA.FTZ R0, R41, c[0x0][0x23c], -R14 ;  /* 0x00008f0029007a23 */ /* 0x002fcc000001080e */
[----:B------:R1:W4:Y:S01]  /*8ac0*/  MUFU.EX2 R58, R0 ;  /* 0x00000000003a7308 */ /* 0x0003220000000800 */
[----:B--2---:R-:W-:-:S04]  /*8ad0*/  LOP3.LUT R4, R6, 0xff, RZ, 0xc0, !PT ;  /* 0x000000ff06047812 */ /* 0x004fc800078ec0ff */
[----:B------:R-:W-:Y:S02]  /*8ae0*/  PRMT R10, R4, 0x5410, R10 ;  /* 0x00005410040a7816 */ /* 0x000fe4000000000a */
[----:B-1----:R-:W-:Y:S02]  /*8af0*/  LOP3.LUT R0, R3, UR17, R18, 0x96, !PT ;  /* 0x0000001103007c12 */ /* 0x002fe4000f8e9612 */
[----:B------:R-:W-:Y:S02]  /*8b00*/  LOP3.LUT R3, R2, 0xffff, RZ, 0xc0, !PT ;  /* 0x0000ffff02037812 */ /* 0x000fe400078ec0ff */
[----:B------:R-:W-:Y:S02]  /*8b10*/  LOP3.LUT R2, R0, 0xffff, RZ, 0xc0, !PT ;  /* 0x0000ffff00027812 */ /* 0x000fe400078ec0ff */
[----:B------:R-:W-:Y:S01]  /*8b20*/  SHF.R.U32.HI R5, RZ, 0x8, R3 ;  /* 0x00000008ff057819 */ /* 0x000fe20000011603 */
[--C-:B------:R-:W-:Y:S01]  /*8b30*/  FFMA.FTZ R3, R42, c[0x0][0x23c], -R15.reuse ;  /* 0x00008f002a037a23 */ /* 0x100fe2000001080f */
[----:B------:R-:W-:Y:S01]  /*8b40*/  SHF.R.U32.HI R6, RZ, 0x8, R2 ;  /* 0x00000008ff067819 */ /* 0x000fe20000011602 */
[----:B------:R-:W-:Y:S01]  /*8b50*/  FFMA.FTZ R2, R43, c[0x0][0x23c], -R15 ;  /* 0x00008f002b027a23 */ /* 0x000fe2000001080f */
[----:B------:R-:W-:Y:S01]  /*8b60*/  LOP3.LUT R7, R0, 0xff, RZ, 0xc0, !PT ;  /* 0x000000ff00077812 */ /* 0x000fe200078ec0ff */
[----:B------:R1:W-:Y:S01]  /*8b70*/  MUFU.EX2 R59, R3 ;  /* 0x00000003003b7308 */ /* 0x0003e20000000800 */
[----:B------:R-:W-:-:S02]  /*8b80*/  SHF.R.U32.HI R4, RZ, 0x18, R0 ;  /* 0x00000018ff047819 */ /* 0x000fc40000011600 */
[----:B------:R-:W-:Y:S02]  /*8b90*/  PRMT R13, R7, 0x5410, R6 ;  /* 0x00005410070d7816 */ /* 0x000fe40000000006 */
[----:B------:R-:W-:Y:S01]  /*8ba0*/  PRMT R12, R11, 0x5410, R5 ;  /* 0x000054100b0c7816 */ /* 0x000fe20000000005 */
[----:B------:R-:W-:Y:S02]  /*8bb0*/  FFMA.FTZ R5, R49, c[0x0][0x23c], -R15 ;  /* 0x00008f0031057a23 */ /* 0x000fe4000001080f */
[----:B------:R2:W5:Y:S01]  /*8bc0*/  MUFU.EX2 R55, R2 ;  /* 0x0000000200377308 */ /* 0x0005620000000800 */
[----:B---3--:R-:W-:Y:S01]  /*8bd0*/  IMAD.MOV.U32 R49, RZ, RZ, R17 ;  /* 0x000000ffff317224 */ /* 0x008fe200078e0011 */
[----:B-1----:R-:W-:-:S06]  /*8be0*/  FSEL R3, R209, RZ, P2 ;  /* 0x000000ffd1037208 */ /* 0x002fcc0001000000 */
[----:B------:R1:W-:Y:S01]  /*8bf0*/  MUFU.EX2 R47, R5 ;  /* 0x00000005002f7308 */ /* 0x0003e20000000800 */
[----:B------:R-:W-:Y:S01]  /*8c00*/  FADD.FTZ R6, R70, -R3 ;  /* 0x8000000346067221 */ /* 0x000fe20000010000 */
[----:B------:R-:W-:Y:S02]  /*8c10*/  FMNMX.FTZ R3, R72, R68, !PT ;  /* 0x0000004448037209 */ /* 0x000fe40007810000 */
[----:B--2---:R-:W-:Y:S01]  /*8c20*/  SHF.R.U32.HI R2, RZ, 0x10, R0 ;  /* 0x00000010ff027819 */ /* 0x004fe20000011600 */
[----:B------:R-:W-:Y:S01]  /*8c30*/  FMUL.FTZ R6, R6, c[0x0][0x23c] ;  /* 0x00008f0006067a20 */ /* 0x000fe20000410000 */
[----:B------:R-:W-:Y:S02]  /*8c40*/  FMNMX.FTZ R3, R61, R3, !PT ;  /* 0x000000033d037209 */ /* 0x000fe40007810000 */
[----:B------:R-:W-:Y:S01]  /*8c50*/  LOP3.LUT R0, R2, 0xff, RZ, 0xc0, !PT ;  /* 0x000000ff02007812 */ /* 0x000fe200078ec0ff */
[----:B------:R-:W2:Y:S01]  /*8c60*/  MUFU.EX2 R143, R6 ;  /* 0x00000006008f7308 */ /* 0x000ea20000000800 */
[----:B------:R-:W-:-:S02]  /*8c70*/  FSEL R2, R207, RZ, P1 ;  /* 0x000000ffcf027208 */ /* 0x000fc40000800000 */
[----:B------:R-:W-:Y:S01]  /*8c80*/  PRMT R11, R0, 0x5410, R4 ;  /* 0x00005410000b7816 */ /* 0x000fe20000000004 */
[--C-:B------:R-:W-:Y:S01]  /*8c90*/  HSET2.LE.AND R0, R12, R153.reuse, PT ;  /* 0x000000990c007233 */ /* 0x100fe20003803000 */
[----:B------:R-:W-:Y:S01]  /*8ca0*/  FMNMX.FTZ R4, R60, R3, !PT ;  /* 0x000000033c047209 */ /* 0x000fe20007810000 */
[----:B-1----:R-:W-:Y:S01]  /*8cb0*/  FADD.FTZ R5, R69, -R2 ;  /* 0x8000000245057221 */ /* 0x002fe20000010000 */
[----:B----4-:R-:W-:Y:S01]  /*8cc0*/  F2FP.BF16.PACK_AB R2, R58, R57 ;  /* 0x000000393a02723e */ /* 0x010fe200000010ff */
[--C-:B------:R-:W-:Y:S01]  /*8cd0*/  HSET2.LE.AND R3, R10, R153.reuse, PT ;  /* 0x000000990a037233 */ /* 0x100fe20003803000 */
[----:B-----5:R-:W-:Y:S01]  /*8ce0*/  F2FP.BF16.PACK_AB R7, R55, R59 ;  /* 0x0000003b3707723e */ /* 0x020fe200000010ff */
[----:B------:R-:W-:Y:S01]  /*8cf0*/  FMUL.FTZ R5, R5, c[0x0][0x23c] ;  /* 0x00008f0005057a20 */ /* 0x000fe20000410000 */
[----:B------:R-:W-:Y:S02]  /*8d00*/  FMNMX.FTZ R4, R52, R4, !PT ;  /* 0x0000000434047209 */ /* 0x000fe40007810000 */
[----:B------:R-:W-:Y:S01]  /*8d10*/  LOP3.LUT R7, R3, R7, RZ, 0xc0, !PT ;  /* 0x0000000703077212 */ /* 0x000fe200078ec0ff */
[----:B------:R-:W1:Y:S01]  /*8d20*/  MUFU.EX2 R142, R5 ;  /* 0x00000005008e7308 */ /* 0x000e620000000800 */
[----:B------:R-:W-:Y:S01]  /*8d30*/  FMNMX.FTZ R3, R176, R4, !PT ;  /* 0x00000004b0037209 */ /* 0x000fe20007810000 */
[----:B--2---:R-:W-:Y:S01]  /*8d40*/  FMUL.FTZ R80, R80, R143 ;  /* 0x0000008f50507220 */ /* 0x004fe20000410000 */
[----:B------:R-:W-:Y:S01]  /*8d50*/  LOP3.LUT R6, R0, R2, RZ, 0xc0, !PT ;  /* 0x0000000200067212 */ /* 0x000fe200078ec0ff */
[--C-:B------:R-:W-:Y:S01]  /*8d60*/  HSET2.LE.AND R0, R13, R153.reuse, PT ;  /* 0x000000990d007233 */ /* 0x100fe20003803000 */
[----:B------:R-:W-:Y:S01]  /*8d70*/  F2FP.BF16.PACK_AB R2, R16, R49 ;  /* 0x000000311002723e */ /* 0x000fe200000010ff */
[----:B------:R-:W-:Y:S01]  /*8d80*/  FMUL.FTZ R81, R81, R143 ;  /* 0x0000008f51517220 */ /* 0x000fe20000410000 */
[----:B------:R-:W-:Y:S01]  /*8d90*/  FMNMX.FTZ R10, R159, R3, !PT ;  /* 0x000000039f0a7209 */ /* 0x000fe20007810000 */
[----:B------:R-:W-:Y:S01]  /*8da0*/  HSET2.LE.AND R3, R11, R153, PT ;  /* 0x000000990b037233 */ /* 0x000fe20003803000 */
[----:B------:R-:W-:Y:S01]  /*8db0*/  LOP3.LUT R4, R0, R2, RZ, 0xc0, !PT ;  /* 0x0000000200047212 */ /* 0x000fe200078ec0ff */
[-C--:B------:R-:W-:Y:S01]  /*8dc0*/  FMUL.FTZ R96, R96, R143.reuse ;  /* 0x0000008f60607220 */ /* 0x080fe20000410000 */
[----:B------:R-:W-:Y:S01]  /*8dd0*/  FMNMX.FTZ R2, R71, R74, !PT ;  /* 0x0000004a47027209 */ /* 0x000fe20007810000 */
[-C--:B------:R-:W-:Y:S01]  /*8de0*/  FMUL.FTZ R97, R97, R143.reuse ;  /* 0x0000008f61617220 */ /* 0x080fe20000410000 */
[----:B------:R-:W-:Y:S01]  /*8df0*/  FMNMX.FTZ R0, R172, R10, !PT ;  /* 0x0000000aac007209 */ /* 0x000fe20007810000 */
[-C--:B------:R-:W-:Y:S01]  /*8e00*/  FMUL.FTZ R100, R100, R143.reuse ;  /* 0x0000008f64647220 */ /* 0x080fe20000410000 */
[----:B------:R-:W-:Y:S01]  /*8e10*/  FMNMX.FTZ R2, R62, R2, !PT ;  /* 0x000000023e027209 */ /* 0x000fe20007810000 */
[----:B-1----:R-:W-:Y:S01]  /*8e20*/  FMUL.FTZ R82, R82, R142 ;  /* 0x0000008e52527220 */ /* 0x002fe20000410000 */
[----:B------:R-:W-:Y:S01]  /*8e30*/  FMNMX.FTZ R0, R154, R0, !PT ;  /* 0x000000009a007209 */ /* 0x000fe20007810000 */
[----:B------:R-:W-:Y:S01]  /*8e40*/  FMUL.FTZ R83, R83, R142 ;  /* 0x0000008e53537220 */ /* 0x000fe20000410000 */
[----:B------:R-:W-:Y:S01]  /*8e50*/  FMNMX.FTZ R2, R54, R2, !PT ;  /* 0x0000000236027209 */ /* 0x000fe20007810000 */
[----:B------:R-:W-:Y:S01]  /*8e60*/  FMUL.FTZ R98, R98, R142 ;  /* 0x0000008e62627220 */ /* 0x000fe20000410000 */
[----:B------:R-:W-:Y:S01]  /*8e70*/  FMNMX.FTZ R0, R216, R0, !PT ;  /* 0x00000000d8007209 */ /* 0x000fe20007810000 */
        /* <DEDUP_REMOVED lines=8> */
[-C--:B------:R-:W-:Y:S01]  /*8f00*/  FMUL.FTZ R84, R84, R143.reuse ;  /* 0x0000008f54547220 */ /* 0x080fe20000410000 */
        /* <DEDUP_REMOVED lines=10> */
[----:B------:R-:W-:Y:S01]  /*8fb0*/  F2FP.BF16.PACK_AB R5, R47, R56 ;  /* 0x000000382f05723e */ /* 0x000fe200000010ff */
[----:B------:R-:W-:Y:S01]  /*8fc0*/  FMUL.FTZ R114, R114, R142 ;  /* 0x0000008e72727220 */ /* 0x000fe20000410000 */
[----:B------:R-:W-:Y:S01]  /*8fd0*/  FMNMX.FTZ R2, R219, R2, !PT ;  /* 0x00000002db027209 */ /* 0x000fe20007810000 */
[----:B------:R-:W-:Y:S01]  /*8fe0*/  FMUL.FTZ R115, R115, R142 ;  /* 0x0000008e73737220 */ /* 0x000fe20000410000 */
[----:B------:R-:W-:Y:S01]  /*8ff0*/  FMNMX.FTZ R0, R227, R0, !PT ;  /* 0x00000000e3007209 */ /* 0x000fe20007810000 */
[-C--:B------:R-:W-:Y:S01]  /*9000*/  FMUL.FTZ R116, R116, R143.reuse ;  /* 0x0000008f74747220 */ /* 0x080fe20000410000 */
[----:B------:R-:W-:Y:S01]  /*9010*/  FMNMX.FTZ R2, R221, R2, !PT ;  /* 0x00000002dd027209 */ /* 0x000fe20007810000 */
[----:B------:R-:W-:Y:S01]  /*9020*/  FMUL.FTZ R117, R117, R143 ;  /* 0x0000008f75757220 */ /* 0x000fe20000410000 */
[----:B------:R-:W-:Y:S01]  /*9030*/  LOP3.LUT R5, R3, R5, RZ, 0xc0, !PT ;  /* 0x0000000503057212 */ /* 0x000fe200078ec0ff */
        /* <DEDUP_REMOVED lines=16> */
[----:B------:R-:W-:Y:S01]  /*9140*/  HMMA.16816.F32.BF16 R80, R4, R20, R96 ;  /* 0x000000140450723c */ /* 0x000fe20000041860 */
[----:B------:R-:W-:Y:S01]  /*9150*/  FMUL.FTZ R135, R135, R142 ;  /* 0x0000008e87877220 */ /* 0x000fe20000410000 */
[----:B------:R-:W-:-:S06]  /*9160*/  FMNMX.FTZ R2, R229, R2, !PT ;  /* 0x00000002e5027209 */ /* 0x000fcc0007810000 */
[C---:B------:R-:W-:Y:S08]  /*9170*/  HMMA.16816.F32.BF16 R144, R4.reuse, R22, R100 ;  /* 0x000000160490723c */ /* 0x040ff00000041864 */
[C---:B------:R-:W-:Y:S08]  /*9180*/  HMMA.16816.F32.BF16 R160, R4.reuse, R34, R84 ;  /* 0x0000002204a0723c */ /* 0x040ff00000041854 */
[C---:B------:R-:W-:Y:S07]  /*9190*/  HMMA.16816.F32.BF16 R96, R4.reuse, R28, R112 ;  /* 0x0000001c0460723c */ /* 0x040fee0000041870 */
[----:B------:R-:W-:Y:S01]  /*91a0*/  IMAD.WIDE.U32 R112, R249, -0x326172a9, RZ ;  /* 0xcd9e8d57f9707825 */ /* 0x000fe200078e00ff */
[----:B------:R-:W-:Y:S03]  /*91b0*/  HMMA.16816.F32.BF16 R100, R4, R30, R116 ;  /* 0x0000001e0464723c */ /* 0x000fe60000041874 */
[----:B------:R-:W-:Y:S01]  /*91c0*/  IMAD.MOV.U32 R115, RZ, RZ, R243 ;  /* 0x000000ffff737224 */ /* 0x000fe200078e00f3 */
[----:B------:R-:W-:Y:S01]  /*91d0*/  LOP3.LUT R3, R9, UR15, R112, 0x96, !PT ;  /* 0x0000000f09037c12 */ /* 0x000fe2000f8e9670 */
[----:B------:R-:W-:-:S02]  /*91e0*/  IMAD.MOV.U32 R114, RZ, RZ, R56 ;  /* 0x000000ffff727224 */ /* 0x000fc400078e0038 */
[----:B------:R-:W-:Y:S01]  /*91f0*/  IMAD.MOV.U32 R118, RZ, RZ, R16 ;  /* 0x000000ffff767224 */ /* 0x000fe200078e0010 */
[----:B------:R-:W-:Y:S01]  /*9200*/  HMMA.16816.F32.BF16 R128, R4, R24, R128 ;  /* 0x000000180480723c */ /* 0x000fe20000041880 */
[----:B------:R-:W-:Y:S02]  /*9210*/  IMAD.MOV.U32 R117, RZ, RZ, R47 ;  /* 0x000000ffff757224 */ /* 0x000fe400078e002f */
[----:B------:R-:W-:-:S05]  /*9220*/  IMAD.MOV.U32 R47, RZ, RZ, R244 ;  /* 0x000000ffff2f7224 */ /* 0x000fca00078e00f4 */
[----:B------:R-:W-:Y:S01]  /*9230*/  HMMA.16816.F32.BF16 R132, R4, R26, R132 ;  /* 0x0000001a0484723c */ /* 0x000fe20000041884 */
[----:B------:R-:W1:Y:S06]  /*9240*/  SHFL.BFLY PT, R4, R0, 0x2, 0x1f ;  /* 0x0c401f0000047f89 */ /* 0x000e6c00000e0000 */
[----:B------:R-:W-:Y:S02]  /*9250*/  FMNMX.FTZ R5, R230, R2, !PT ;  /* 0x00000002e6057209 */ /* 0x000fe40007810000 */
[----:B------:R-:W-:Y:S02]  /*9260*/  LOP3.LUT R2, R113, R248, RZ, 0x3c, !PT ;  /* 0x000000f871027212 */ /* 0x000fe400078e3cff */
[----:B------:R-:W-:Y:S01]  /*9270*/  LOP3.LUT R6, R241, UR13, R8, 0x96, !PT ;  /* 0x0000000df1067c12 */ /* 0x000fe2000f8e9608 */
[----:B------:R-:W2:Y:S02]  /*9280*/  SHFL.BFLY PT, R7, R5, 0x2, 0x1f ;  /* 0x0c401f0005077f89 */ /* 0x000ea400000e0000 */
[----:B------:R-:W-:-:S02]  /*9290*/  IMAD R116, R2, -0x2daee0ad, RZ ;  /* 0xd2511f5302747824 */ /* 0x000fc400078e02ff */
[----:B------:R-:W-:-:S04]  /*92a0*/  IMAD.WIDE.U32 R2, R3, -0x2daee0ad, RZ ;  /* 0xd2511f5303027825 */ /* 0x000fc800078e00ff */
[----:B------:R-:W-:Y:S01]  /*92b0*/  IMAD.WIDE.U32 R10, R6, -0x2daee0ad, RZ ;  /* 0xd2511f53060a7825 */ /* 0x000fe200078e00ff */
[----:B------:R-:W-:Y:S02]  /*92c0*/  LOP3.LUT R3, R3, UR12, R116, 0x96, !PT ;  /* 0x0000000c03037c12 */ /* 0x000fe4000f8e9674 */
[----:B-1----:R-:W-:Y:S02]  /*92d0*/  FMNMX.FTZ R4, R0, R4, !PT ;  /* 0x0000000400047209 */ /* 0x002fe40007810000 */
[----:B------:R-:W-:Y:S01]  /*92e0*/  LOP3.LUT R0, R11, UR10, R2, 0x96, !PT ;  /* 0x0000000a0b007c12 */ /* 0x000fe2000f8e9602 */
[----:B------:R-:W-:Y:S02]  /*92f0*/  IMAD.WIDE.U32 R2, R3, -0x326172a9, RZ ;  /* 0xcd9e8d5703027825 */ /* 0x000fe400078e00ff */
[----:B------:R-:W1:Y:S02]  /*9300*/  SHFL.BFLY PT, R8, R4, 0x1, 0x1f ;  /* 0x0c201f0004087f89 */ /* 0x000e6400000e0000 */
[----:B------:R-:W-:Y:S01]  /*9310*/  IMAD.WIDE.U32 R42, R0, -0x326172a9, RZ ;  /* 0xcd9e8d57002a7825 */ /* 0x000fe200078e00ff */
[----:B------:R-:W-:-:S02]  /*9320*/  LOP3.LUT R3, R3, UR11, R240, 0x96, !PT ;  /* 0x0000000b03037c12 */ /* 0x000fc4000f8e96f0 */
[----:B--2---:R-:W-:Y:S02]  /*9330*/  FMNMX.FTZ R0, R5, R7, !PT ;  /* 0x0000000705007209 */ /* 0x004fe40007810000 */
[----:B------:R-:W-:Y:S01]  /*9340*/  LOP3.LUT R6, R43, UR9, R2, 0x96, !PT ;  /* 0x000000092b067c12 */ /* 0x000fe2000f8e9602 */
[----:B------:R-:W-:Y:S02]  /*9350*/  IMAD.WIDE.U32 R2, R3, -0x2daee0ad, RZ ;  /* 0xd2511f5303027825 */ /* 0x000fe400078e00ff */
[----:B------:R-:W2:Y:S02]  /*9360*/  SHFL.BFLY PT, R5, R0, 0x1, 0x1f ;  /* 0x0c201f0000057f89 */ /* 0x000ea400000e0000 */
[----:B------:R-:W-:Y:S01]  /*9370*/  IMAD.WIDE.U32 R40, R6, -0x2daee0ad, RZ ;  /* 0xd2511f5306287825 */ /* 0x000fe200078e00ff */
[----:B------:R-:W-:-:S04]  /*9380*/  LOP3.LUT R6, R3, UR8, R10, 0x96, !PT ;  /* 0x0000000803067c12 */ /* 0x000fc8000f8e960a */
[----:B------:R-:W-:Y:S01]  /*9390*/  LOP3.LUT R2, R41, UR6, R2, 0x96, !PT ;  /* 0x0000000629027c12 */ /* 0x000fe2000f8e9602 */
[----:B------:R-:W-:-:S04]  /*93a0*/  IMAD.WIDE.U32 R16, R6, -0x326172a9, RZ ;  /* 0xcd9e8d5706107825 */ /* 0x000fc800078e00ff */
[----:B------:R-:W-:Y:S01]  /*93b0*/  IMAD.WIDE.U32 R2, R2, -0x326172a9, RZ ;  /* 0xcd9e8d5702027825 */ /* 0x000fe200078e00ff */
[----:B-1----:R-:W-:-:S04]  /*93c0*/  FMNMX.FTZ R211, R4, R8, !PT ;  /* 0x0000000804d37209 */ /* 0x002fc80007810000 */
[C---:B------:R-:W-:Y:S01]  /*93d0*/  FSETP.NEU.FTZ.AND P2, PT, R211.reuse, -INF , PT ;  /* 0xff800000d300780b */ /* 0x040fe20003f5d000 */
[----:B------:R-:W-:Y:S01]  /*93e0*/  FMUL.FTZ R4, R211, c[0x0][0x23c] ;  /* 0x00008f00d3047a20 */ /* 0x000fe20000410000 */
[C---:B------:R-:W-:Y:S02]  /*93f0*/  LOP3.LUT R7, R2.reuse, 0xffff, RZ, 0xc0, !PT ;  /* 0x0000ffff02077812 */ /* 0x040fe400078ec0ff */
[----:B------:R-:W-:Y:S02]  /*9400*/  LOP3.LUT R8, R2, 0xff, RZ, 0xc0, !PT ;  /* 0x000000ff02087812 */ /* 0x000fe400078ec0ff */
[----:B------:R-:W-:Y:S02]  /*9410*/  FSEL R12, R4, RZ, P2 ;  /* 0x000000ff040c7208 */ /* 0x000fe40001000000 */
[----:B--2---:R-:W-:Y:S02]  /*9420*/  FMNMX.FTZ R210, R0, R5, !PT ;  /* 0x0000000500d27209 */ /* 0x004fe40007810000 */
[----:B------:R-:W-:Y:S01]  /*9430*/  SHF.R.U32.HI R4, RZ, 0x10, R2 ;  /* 0x00000010ff047819 */ /* 0x000fe20000011602 */
[----:B------:R-:W-:Y:S01]  /*9440*/  FFMA.FTZ R0, R68, c[0x0][0x23c], -R12 ;  /* 0x00008f0044007a23 */ /* 0x000fe2000001080c */
[----:B------:R-:W-:-:S02]  /*9450*/  SHF.R.U32.HI R7, RZ, 0x8, R7 ;  /* 0x00000008ff077819 */ /* 0x000fc40000011607 */
[----:B------:R-:W-:Y:S01]  /*9460*/  LOP3.LUT R4, R4, 0xff, RZ, 0xc0, !PT ;  /* 0x000000ff04047812 */ /* 0x000fe200078ec0ff */
[----:B------:R1:W-:Y:S01]  /*9470*/  MUFU.EX2 R46, R0 ;  /* 0x00000000002e7308 */ /* 0x0003e20000000800 */
[----:B------:R-:W-:Y:S02]  /*9480*/  PRMT R8, R8, 0x5410, R7 ;  /* 0x0000541008087816 */ /* 0x000fe40000000007 */
[----:B------:R-:W-:Y:S02]  /*9490*/  FSETP.NEU.FTZ.AND P1, PT, R210, -INF , PT ;  /* 0xff800000d200780b */ /* 0x000fe40003f3d000 */
[----:B-1----:R-:W-:Y:S01]  /*94a0*/  SHF.R.U32.HI R0, RZ, 0x18, R2 ;  /* 0x00000018ff007819 */ /* 0x002fe20000011602 */
[----:B------:R-:W-:-:S03]  /*94b0*/  FFMA.FTZ R2, R61, c[0x0][0x23c], -R12 ;  /* 0x00008f003d027a23 */ /* 0x000fc6000001080c */
[----:B------:R-:W-:Y:S01]  /*94c0*/  PRMT R7, R4, 0x5410, R0 ;  /* 0x0000541004077816 */ /* 0x000fe20000000000 */
[----:B------:R1:W-:Y:S01]  /*94d0*/  MUFU.EX2 R250, R2 ;  /* 0x0000000200fa7308 */ /* 0x0003e20000000800 */
[----:B------:R-:W-:Y:S01]  /*94e0*/  LOP3.LUT R0, R3, UR17, R16, 0x96, !PT ;  /* 0x0000001103007c12 */ /* 0x000fe2000f8e9610 */
[----:B------:R-:W-:-:S06]  /*94f0*/  FFMA.FTZ R3, R60, c[0x0][0x23c], -R12 ;  /* 0x00008f003c037a23 */ /* 0x000fcc000001080c */
[----:B------:R2:W-:Y:S01]  /*9500*/  MUFU.EX2 R251, R3 ;  /* 0x0000000300fb7308 */ /* 0x0005e20000000800 */
[----:B-1----:R-:W-:-:S05]  /*9510*/  FMUL.FTZ R2, R210, c[0x0][0x23c] ;  /* 0x00008f00d2027a20 */ /* 0x002fca0000410000 */
[----:B------:R-:W-:Y:S02]  /*9520*/  FSEL R13, R2, RZ, P1 ;  /* 0x000000ff020d7208 */ /* 0x000fe40000800000 */
[----:B------:R-:W-:Y:S01]  /*9530*/  LOP3.LUT R2, R0, 0xffff, RZ, 0xc0, !PT ;  /* 0x0000ffff00027812 */ /* 0x000fe200078ec0ff */
[----:B--2---:R-:W-:Y:S02]  /*9540*/  FFMA.FTZ R3, R52, c[0x0][0x23c], -R12 ;  /* 0x00008f0034037a23 */ /* 0x004fe4000001080c */
[----:B------:R-:W-:Y:S02]  /*9550*/  FFMA.FTZ R4, R74, c[0x0][0x23c], -R13 ;  /* 0x00008f004a047a23 */ /* 0x000fe4000001080d */
[----:B------:R1:W2:Y:S08]  /*9560*/  MUFU.EX2 R252, R3 ;  /* 0x0000000300fc7308 */ /* 0x0002b00000000800 */
[----:B------:R3:W-:Y:S01]  /*9570*/  MUFU.EX2 R247, R4 ;  /* 0x0000000400f77308 */ /* 0x0007e20000000800 */
[----:B-1----:R-:W-:-:S02]  /*9580*/  SHF.R.U32.HI R3, RZ, 0x8, R2 ;  /* 0x00000008ff037819 */ /* 0x002fc40000011602 */
[----:B------:R-:W-:-:S04]  /*9590*/  LOP3.LUT R2, R0, 0xff, RZ, 0xc0, !PT ;  /* 0x000000ff00027812 */ /* 0x000fc800078ec0ff */
[----:B---3--:R-:W-:Y:S01]  /*95a0*/  PRMT R4, R2, 0x5410, R3 ;  /* 0x0000541002047816 */ /* 0x008fe20000000003 */
        /* <DEDUP_REMOVED lines=11> */
[----:B------:R-:W-:Y:S02]  /*9660*/  IMAD.MOV.U32 R72, RZ, RZ, R57 ;  /* 0x000000ffff487224 */ /* 0x000fe400078e0039 */
[----:B------:R-:W-:Y:S02]  /*9670*/  IMAD.MOV.U32 R57, RZ, RZ, R246 ;  /* 0x000000ffff397224 */ /* 0x000fe400078e00f6 */
[----:B------:R4:W5:Y:S02]  /*9680*/  MUFU.EX2 R246, R0 ;  /* 0x0000000000f67308 */ /* 0x0009640000000800 */
[----:B------:R-:W-:Y:S01]  /*9690*/  IMAD.MOV.U32 R119, RZ, RZ, R57 ;  /* 0x000000ffff777224 */ /* 0x000fe200078e0039 */
[----:B-1----:R-:W-:-:S05]  /*96a0*/  FSEL R3, R210, RZ, P1 ;  /* 0x000000ffd2037208 */ /* 0x002fca0000800000 */
[----:B------:R-:W-:-:S04]  /*96b0*/  FADD.FTZ R3, R71, -R3 ;  /* 0x8000000347037221 */ /* 0x000fc80000010000 */
[----:B------:R-:W-:Y:S01]  /*96c0*/  FMUL.FTZ R3, R3, c[0x0][0x23c] ;  /* 0x00008f0003037a20 */ /* 0x000fe20000410000 */
[--C-:B----4-:R-:W-:Y:S01]  /*96d0*/  HSET2.LE.AND R0, R8, R153.reuse, PT ;  /* 0x0000009908007233 */ /* 0x110fe20003803000 */
[----:B------:R-:W-:Y:S01]  /*96e0*/  FMUL.FTZ R8, R2, c[0x0][0x23c] ;  /* 0x00008f0002087a20 */ /* 0x000fe20000410000 */
[----:B--2---:R-:W-:Y:S01]  /*96f0*/  F2FP.BF16.PACK_AB R2, R252, R251 ;  /* 0x000000fbfc02723e */ /* 0x004fe200000010ff */
[----:B------:R-:W1:Y:S03]  /*9700*/  MUFU.EX2 R74, R3 ;  /* 0x00000003004a7308 */ /* 0x000e660000000800 */
[----:B------:R-:W-:Y:S01]  /*9710*/  LOP3.LUT R6, R0, R2, RZ, 0xc0, !PT ;  /* 0x0000000200067212 */ /* 0x000fe200078ec0ff */
[----:B------:R-:W-:Y:S01]  /*9720*/  HSET2.LE.AND R0, R7, R153, PT ;  /* 0x0000009907007233 */ /* 0x000fe20003803000 */
[----:B---3--:R-:W-:-:S03]  /*9730*/  F2FP.BF16.PACK_AB R2, R248, R249 ;  /* 0x000000f9f802723e */ /* 0x008fc600000010ff */
[----:B------:R-:W2:Y:S01]  /*9740*/  MUFU.EX2 R140, R8 ;  /* 0x00000008008c7308 */ /* 0x000ea20000000800 */
[----:B------:R-:W-:Y:S01]  /*9750*/  LOP3.LUT R7, R0, R2, RZ, 0xc0, !PT ;  /* 0x0000000200077212 */ /* 0x000fe200078ec0ff */
[----:B------:R-:W-:Y:S01]  /*9760*/  HSET2.LE.AND R0, R4, R153, PT ;  /* 0x0000009904007233 */ /* 0x000fe20003803000 */
[----:B------:R-:W-:-:S04]  /*9770*/  F2FP.BF16.PACK_AB R2, R250, R46 ;  /* 0x0000002efa02723e */ /* 0x000fc800000010ff */
[----:B------:R-:W-:Y:S01]  /*9780*/  LOP3.LUT R4, R0, R2, RZ, 0xc0, !PT ;  /* 0x0000000200047212 */ /* 0x000fe200078ec0ff */
[----:B------:R-:W-:Y:S01]  /*9790*/  HSET2.LE.AND R0, R5, R153, PT ;  /* 0x0000009905007233 */ /* 0x000fe20003803000 */
[----:B-----5:R-:W-:Y:S01]  /*97a0*/  F2FP.BF16.PACK_AB R2, R246, R247 ;  /* 0x000000f7f602723e */ /* 0x020fe200000010ff */
[-C--:B-1----:R-:W-:Y:S02]  /*97b0*/  FMUL.FTZ R90, R90, R74.reuse ;  /* 0x0000004a5a5a7220 */ /* 0x082fe40000410000 */
[----:B------:R-:W-:Y:S01]  /*97c0*/  FMUL.FTZ R91, R91, R74 ;  /* 0x0000004a5b5b7220 */ /* 0x000fe20000410000 */
[----:B------:R-:W-:Y:S01]  /*97d0*/  LOP3.LUT R5, R0, R2, RZ, 0xc0, !PT ;  /* 0x0000000200057212 */ /* 0x000fe200078ec0ff */
[----:B------:R-:W-:Y:S01]  /*97e0*/  FFMA.FTZ R0, R156, c[0x0][0x23c], -R14 ;  /* 0x00008f009c007a23 */ /* 0x000fe2000001080e */
[----:B------:R-:W-:Y:S01]  /*97f0*/  LOP3.LUT R2, R19, UR7, R36, 0x96, !PT ;  /* 0x0000000713027c12 */ /* 0x000fe2000f8e9624 */
[-C--:B--2---:R-:W-:Y:S02]  /*9800*/  FMUL.FTZ R88, R88, R140.reuse ;  /* 0x0000008c58587220 */ /* 0x084fe40000410000 */
[----:B------:R1:W-:Y:S01]  /*9810*/  MUFU.EX2 R243, R0 ;  /* 0x0000000000f37308 */ /* 0x0003e20000000800 */
[----:B------:R-:W-:-:S02]  /*9820*/  FMUL.FTZ R89, R89, R140 ;  /* 0x0000008c59597220 */ /* 0x000fc40000410000 */
[----:B------:R-:W-:-:S04]  /*9830*/  IMAD.WIDE.U32 R2, R2, -0x2daee0ad, RZ ;  /* 0xd2511f5302027825 */ /* 0x000fc800078e00ff */
[-C--:B------:R-:W-:Y:S01]  /*9840*/  FMUL.FTZ R108, R108, R140.reuse ;  /* 0x0000008c6c6c7220 */ /* 0x080fe20000410000 */
[----:B------:R-:W-:Y:S01]  /*9850*/  LOP3.LUT R10, R2, 0xff, RZ, 0xc0, !PT ;  /* 0x000000ff020a7812 */ /* 0x000fe200078ec0ff */
[----:B------:R-:W-:Y:S01]  /*9860*/  FMUL.FTZ R109, R109, R140 ;  /* 0x0000008c6d6d7220 */ /* 0x000fe20000410000 */
[--C-:B------:R-:W-:Y:S01]  /*9870*/  SHF.R.U32.HI R9, RZ, 0x10, R2.reuse ;  /* 0x00000010ff097819 */ /* 0x100fe20000011602 */
[-C--:B------:R-:W-:Y:S01]  /*9880*/  FMUL.FTZ R110, R110, R74.reuse ;  /* 0x0000004a6e6e7220 */ /* 0x080fe20000410000 */
[----:B------:R-:W-:Y:S01]  /*9890*/  SHF.R.U32.HI R11, RZ, 0x18, R2 ;  /* 0x00000018ff0b7819 */ /* 0x000fe20000011602 */
[----:B------:R-:W-:Y:S01]  /*98a0*/  FMUL.FTZ R111, R111, R74 ;  /* 0x0000004a6f6f7220 */ /* 0x000fe20000410000 */
[----:B------:R-:W-:Y:S01]  /*98b0*/  HMMA.16816.F32.BF16 R64, R4, R34, R88 ;  /* 0x000000220440723c */ /* 0x000fe20000041858 */
[----:B------:R-:W-:Y:S02]  /*98c0*/  FMUL.FTZ R120, R120, R140 ;  /* 0x0000008c78787220 */ /* 0x000fe40000410000 */
[----:B-1----:R-:W-:-:S02]  /*98d0*/  FFMA.FTZ R0, R151, c[0x0][0x23c], -R14 ;  /* 0x00008f0097007a23 */ /* 0x002fc4000001080e */
[----:B------:R-:W-:Y:S02]  /*98e0*/  FMUL.FTZ R121, R121, R140 ;  /* 0x0000008c79797220 */ /* 0x000fe40000410000 */
[----:B------:R1:W-:Y:S01]  /*98f0*/  MUFU.EX2 R244, R0 ;  /* 0x0000000000f47308 */ /* 0x0003e20000000800 */
[-C--:B------:R-:W-:Y:S01]  /*9900*/  FMUL.FTZ R122, R122, R74.reuse ;  /* 0x0000004a7a7a7220 */ /* 0x080fe20000410000 */
[C---:B------:R-:W-:Y:S01]  /*9910*/  HMMA.16816.F32.BF16 R108, R4.reuse, R28, R108 ;  /* 0x0000001c046c723c */ /* 0x040fe2000004186c */
[----:B------:R-:W-:Y:S02]  /*9920*/  FMUL.FTZ R123, R123, R74 ;  /* 0x0000004a7b7b7220 */ /* 0x000fe40000410000 */
[-C--:B------:R-:W-:Y:S02]  /*9930*/  FMUL.FTZ R76, R76, R140.reuse ;  /* 0x0000008c4c4c7220 */ /* 0x080fe40000410000 */
[----:B------:R-:W-:Y:S02]  /*9940*/  FMUL.FTZ R77, R77, R140 ;  /* 0x0000008c4d4d7220 */ /* 0x000fe40000410000 */
[-C--:B------:R-:W-:Y:S01]  /*9950*/  FMUL.FTZ R78, R78, R74.reuse ;  /* 0x0000004a4e4e7220 */ /* 0x080fe20000410000 */
[----:B------:R-:W-:Y:S01]  /*9960*/  HMMA.16816.F32.BF16 R120, R4, R30, R120 ;  /* 0x0000001e0478723c */ /* 0x000fe20000041878 */
[----:B------:R-:W-:Y:S01]  /*9970*/  FMUL.FTZ R79, R79, R74 ;  /* 0x0000004a4f4f7220 */ /* 0x000fe20000410000 */
[----:B------:R-:W2:Y:S01]  /*9980*/  LDSM.16.MT88.4 R28, [R185+0x6800] ;  /* 0x00680000b91c783b */ /* 0x000ea20000004200 */
[----:B------:R-:W-:-:S02]  /*9990*/  FMUL.FTZ R92, R92, R140 ;  /* 0x0000008c5c5c7220 */ /* 0x000fc40000410000 */
[----:B------:R-:W-:Y:S02]  /*99a0*/  FMUL.FTZ R93, R93, R140 ;  /* 0x0000008c5d5d7220 */ /* 0x000fe40000410000 */
[----:B-1----:R-:W-:Y:S01]  /*99b0*/  FFMA.FTZ R0, R148, c[0x0][0x23c], -R14 ;  /* 0x00008f0094007a23 */ /* 0x002fe2000001080e */
[----:B------:R-:W-:Y:S01]  /*99c0*/  HMMA.16816.F32.BF16 R84, R4, R32, R76 ;  /* 0x000000200454723c */ /* 0x000fe2000004184c */
[-C--:B------:R-:W-:Y:S01]  /*99d0*/  FMUL.FTZ R94, R94, R74.reuse ;  /* 0x0000004a5e5e7220 */ /* 0x080fe20000410000 */
[----:B------:R-:W-:Y:S01]  /*99e0*/  LDSM.16.MT88.4 R32, [R186+0x6800] ;  /* 0x00680000ba20783b */ /* 0x000fe20000004200 */
[----:B------:R1:W-:Y:S01]  /*99f0*/  MUFU.EX2 R245, R0 ;  /* 0x0000000000f57308 */ /* 0x0003e20000000800 */
[----:B------:R-:W-:Y:S02]  /*9a00*/  FMUL.FTZ R95, R95, R74 ;  /* 0x0000004a5f5f7220 */ /* 0x000fe40000410000 */
[-C--:B------:R-:W-:Y:S02]  /*9a10*/  FMUL.FTZ R104, R104, R140.reuse ;  /* 0x0000008c68687220 */ /* 0x080fe40000410000 */
[----:B------:R-:W-:-:S02]  /*9a20*/  FMUL.FTZ R105, R105, R140 ;  /* 0x0000008c69697220 */ /* 0x000fc40000410000 */
[-C--:B------:R-:W-:Y:S01]  /*9a30*/  FMUL.FTZ R106, R106, R74.reuse ;  /* 0x0000004a6a6a7220 */ /* 0x080fe20000410000 */
[----:B------:R-:W-:Y:S01]  /*9a40*/  HMMA.16816.F32.BF16 R60, R4, R20, R92 ;  /* 0x00000014043c723c */ /* 0x000fe2000004185c */
[----:B------:R-:W-:Y:S02]  /*9a50*/  FMUL.FTZ R107, R107, R74 ;  /* 0x0000004a6b6b7220 */ /* 0x000fe40000410000 */
[-C--:B------:R-:W-:Y:S02]  /*9a60*/  FMUL.FTZ R124, R124, R140.reuse ;  /* 0x0000008c7c7c7220 */ /* 0x080fe40000410000 */
[----:B------:R-:W-:Y:S02]  /*9a70*/  FMUL.FTZ R125, R125, R140 ;  /* 0x0000008c7d7d7220 */ /* 0x000fe40000410000 */
[----:B------:R-:W-:Y:S02]  /*9a80*/  FMUL.FTZ R126, R126, R74 ;  /* 0x0000004a7e7e7220 */ /* 0x000fe40000410000 */
[----:B-1----:R-:W-:-:S02]  /*9a90*/  FFMA.FTZ R0, R149, c[0x0][0x23c], -R14 ;  /* 0x00008f0095007a23 */ /* 0x002fc4000001080e */
[----:B------:R-:W-:Y:S02]  /*9aa0*/  FMUL.FTZ R127, R127, R74 ;  /* 0x0000004a7f7f7220 */ /* 0x000fe40000410000 */
[----:B------:R1:W-:Y:S01]  /*9ab0*/  MUFU.EX2 R239, R0 ;  /* 0x0000000000ef7308 */ /* 0x0003e20000000800 */
[-C--:B------:R-:W-:Y:S02]  /*9ac0*/  FMUL.FTZ R136, R136, R140.reuse ;  /* 0x0000008c88887220 */ /* 0x080fe40000410000 */
[----:B------:R-:W-:Y:S02]  /*9ad0*/  FMUL.FTZ R137, R137, R140 ;  /* 0x0000008c89897220 */ /* 0x000fe40000410000 */
[-C--:B------:R-:W-:Y:S02]  /*9ae0*/  FMUL.FTZ R138, R138, R74.reuse ;  /* 0x0000004a8a8a7220 */ /* 0x080fe40000410000 */
[----:B------:R-:W-:Y:S02]  /*9af0*/  FMUL.FTZ R139, R139, R74 ;  /* 0x0000004a8b8b7220 */ /* 0x000fe40000410000 */
[----:B------:R-:W-:-:S02]  /*9b00*/  FFMA.FTZ R8, R150, c[0x0][0x23c], -R15 ;  /* 0x00008f0096087a23 */ /* 0x000fc4000001080f */
[----:B------:R-:W-:Y:S02]  /*9b10*/  IMAD.MOV.U32 R91, RZ, RZ, R59 ;  /* 0x000000ffff5b7224 */ /* 0x000fe400078e003b */
[----:B------:R-:W-:Y:S01]  /*9b20*/  IMAD.MOV.U32 R90, RZ, RZ, R58 ;  /* 0x000000ffff5a7224 */ /* 0x000fe200078e003a */
[----:B------:R3:W-:Y:S01]  /*9b30*/  MUFU.EX2 R238, R8 ;  /* 0x0000000800ee7308 */ /* 0x0007e20000000800 */
[----:B------:R-:W-:Y:S01]  /*9b40*/  IMAD.MOV.U32 R89, RZ, RZ, R55 ;  /* 0x000000ffff597224 */ /* 0x000fe200078e0037 */
[----:B-1----:R-:W-:Y:S01]  /*9b50*/  LOP3.LUT R0, R3, UR16, R38, 0x96, !PT ;  /* 0x0000001003007c12 */ /* 0x002fe2000f8e9626 */
[C---:B------:R-:W-:Y:S01]  /*9b60*/  HMMA.16816.F32.BF16 R52, R4.reuse, R22, R104 ;  /* 0x000000160434723c */ /* 0x040fe20000041868 */
[----:B------:R-:W-:Y:S01]  /*9b70*/  LOP3.LUT R3, R2, 0xffff, RZ, 0xc0, !PT ;  /* 0x0000ffff02037812 */ /* 0x000fe200078ec0ff */
[----:B------:R-:W-:Y:S01]  /*9b80*/  FFMA.FTZ R2, R152, c[0x0][0x23c], -R15 ;  /* 0x00008f0098027a23 */ /* 0x000fe2000001080f */
[----:B------:R-:W-:Y:S03]  /*9b90*/  LDSM.16.MT88.4 R36, [R187+0x6800] ;  /* 0x00680000bb24783b */ /* 0x000fe60000004200 */
[----:B------:R1:W4:Y:S02]  /*9ba0*/  MUFU.EX2 R237, R2 ;  /* 0x0000000200ed7308 */ /* 0x0003240000000800 */
[----:B------:R-:W-:Y:S01]  /*9bb0*/  HMMA.16816.F32.BF16 R56, R4, R24, R124 ;  /* 0x000000180438723c */ /* 0x000fe2000004187c */
[----:B---3--:R-:W-:-:S02]  /*9bc0*/  SHF.R.U32.HI R8, RZ, 0x8, R3 ;  /* 0x00000008ff087819 */ /* 0x008fc40000011603 */
[----:B------:R-:W-:-:S05]  /*9bd0*/  LOP3.LUT R3, R9, 0xff, RZ, 0xc0, !PT ;  /* 0x000000ff09037812 */ /* 0x000fca00078ec0ff */
[----:B------:R-:W-:Y:S01]  /*9be0*/  HMMA.16816.F32.BF16 R136, R4, R26, R136 ;  /* 0x0000001a0488723c */ /* 0x000fe20000041888 */
[----:B------:R-:W-:Y:S01]  /*9bf0*/  PRMT R10, R10, 0x5410, R8 ;  /* 0x000054100a0a7816 */ /* 0x000fe20000000008 */
[----:B------:R-:W3:Y:S01]  /*9c00*/  LDSM.16.MT88.4 R24, [R188+0x6800] ;  /* 0x00680000bc18783b */ /* 0x000ee20000004200 */
[----:B------:R-:W-:Y:S02]  /*9c10*/  PRMT R9, R3, 0x5410, R11 ;  /* 0x0000541003097816 */ /* 0x000fe4000000000b */
[C---:B------:R-:W-:Y:S01]  /*9c20*/  LOP3.LUT R3, R0.reuse, 0xffff, RZ, 0xc0, !PT ;  /* 0x0000ffff00037812 */ /* 0x040fe200078ec0ff */
[--C-:B-1----:R-:W-:Y:S01]  /*9c30*/  FFMA.FTZ R2, R157, c[0x0][0x23c], -R15.reuse ;  /* 0x00008f009d027a23 */ /* 0x102fe2000001080f */
[----:B------:R-:W-:Y:S01]  /*9c40*/  LOP3.LUT R8, R0, 0xff, RZ, 0xc0, !PT ;  /* 0x000000ff00087812 */ /* 0x000fe200078ec0ff */
[----:B------:R-:W-:Y:S01]  /*9c50*/  FFMA.FTZ R4, R158, c[0x0][0x23c], -R15 ;  /* 0x00008f009e047a23 */ /* 0x000fe2000001080f */
[----:B------:R-:W-:Y:S01]  /*9c60*/  SHF.R.U32.HI R6, RZ, 0x18, R0 ;  /* 0x00000018ff067819 */ /* 0x000fe20000011600 */
[----:B------:R1:W-:Y:S01]  /*9c70*/  MUFU.EX2 R236, R2 ;  /* 0x0000000200ec7308 */ /* 0x0003e20000000800 */
[----:B------:R-:W-:Y:S01]  /*9c80*/  SHF.R.U32.HI R5, RZ, 0x8, R3 ;  /* 0x00000008ff057819 */ /* 0x000fe20000011603 */
[----:B------:R-:W-:Y:S01]  /*9c90*/  HSET2.LE.AND R3, R9, R153, PT ;  /* 0x0000009909037233 */ /* 0x000fe20003803000 */
[----:B----4-:R-:W-:-:S02]  /*9ca0*/  F2FP.BF16.PACK_AB R7, R237, R238 ;  /* 0x000000eeed07723e */ /* 0x010fc400000010ff */
[----:B------:R-:W-:Y:S02]  /*9cb0*/  PRMT R5, R8, 0x5410, R5 ;  /* 0x0000541008057816 */ /* 0x000fe40000000005 */
[----:B------:R-:W-:Y:S01]  /*9cc0*/  LOP3.LUT R7, R3, R7, RZ, 0xc0, !PT ;  /* 0x0000000703077212 */ /* 0x000fe200078ec0ff */
[----:B------:R4:W5:Y:S01]  /*9cd0*/  MUFU.EX2 R235, R4 ;  /* 0x0000000400eb7308 */ /* 0x0009620000000800 */
[----:B-1----:R-:W-:Y:S01]  /*9ce0*/  SHF.R.U32.HI R2, RZ, 0x10, R0 ;  /* 0x00000010ff027819 */ /* 0x002fe20000011600 */
[----:B------:R-:W-:-:S03]  /*9cf0*/  HSET2.LE.AND R0, R10, R153, PT ;  /* 0x000000990a007233 */ /* 0x000fc60003803000 */
[----:B----4-:R-:W-:Y:S02]  /*9d00*/  LOP3.LUT R4, R2, 0xff, RZ, 0xc0, !PT ;  /* 0x000000ff02047812 */ /* 0x010fe400078ec0ff */
[----:B------:R-:W-:Y:S02]  /*9d10*/  F2FP.BF16.PACK_AB R2, R239, R245 ;  /* 0x000000f5ef02723e */ /* 0x000fe400000010ff */
[----:B------:R-:W-:Y:S02]  /*9d20*/  PRMT R4, R4, 0x5410, R6 ;  /* 0x0000541004047816 */ /* 0x000fe40000000006 */
[----:B------:R-:W-:Y:S01]  /*9d30*/  LOP3.LUT R6, R0, R2, RZ, 0xc0, !PT ;  /* 0x0000000200067212 */ /* 0x000fe200078ec0ff */
[--C-:B------:R-:W-:Y:S01]  /*9d40*/  HSET2.LE.AND R0, R5, R153.reuse, PT ;  /* 0x0000009905007233 */ /* 0x100fe20003803000 */
[----:B------:R-:W-:Y:S01]  /*9d50*/  F2FP.BF16.PACK_AB R2, R244, R243 ;  /* 0x000000f3f402723e */ /* 0x000fe200000010ff */
[----:B------:R-:W-:Y:S01]  /*9d60*/  HSET2.LE.AND R3, R4, R153, PT ;  /* 0x0000009904037233 */ /* 0x000fe20003803000 */
[----:B-----5:R-:W-:-:S02]  /*9d70*/  F2FP.BF16.PACK_AB R5, R235, R236 ;  /* 0x000000eceb05723e */ /* 0x020fc400000010ff */
[----:B------:R-:W-:Y:S02]  /*9d80*/  LOP3.LUT R4, R0, R2, RZ, 0xc0, !PT ;  /* 0x0000000200047212 */ /* 0x000fe400078ec0ff */
[----:B------:R-:W-:Y:S01]  /*9d90*/  LOP3.LUT R5, R3, R5, RZ, 0xc0, !PT ;  /* 0x0000000503057212 */ /* 0x000fe200078ec0ff */
[----:B------:R-:W-:Y:S01]  /*9da0*/  FFMA.FTZ R3, R176, c[0x0][0x23c], -R12 ;  /* 0x00008f00b0037a23 */ /* 0x000fe2000001080c */
[----:B------:R-:W-:Y:S02]  /*9db0*/  LOP3.LUT R2, R17, UR7, R42, 0x96, !PT ;  /* 0x0000000711027c12 */ /* 0x000fe4000f8e962a */
[----:B------:R-:W-:Y:S01]  /*9dc0*/  IADD3 R0, R73, 0x1, RZ ;  /* 0x0000000149007810 */ /* 0x000fe20007ffe0ff */
[----:B------:R1:W-:Y:S02]  /*9dd0*/  MUFU.EX2 R233, R3 ;  /* 0x0000000300e97308 */ /* 0x0003e40000000800 */
[----:B--2---:R-:W-:Y:S01]  /*9de0*/  HMMA.16816.F32.BF16 R68, R4, R28, R164 ;  /* 0x0000001c0444723c */ /* 0x004fe200000418a4 */
[----:B------:R-:W-:Y:S01]  /*9df0*/  LOP3.LUT R9, R141, UR25, R0, 0x96, !PT ;  /* 0x000000198d097c12 */ /* 0x000fe2000f8e9600 */
[----:B------:R-:W-:-:S04]  /*9e00*/  FFMA.FTZ R0, R159, c[0x0][0x23c], -R12 ;  /* 0x00008f009f007a23 */ /* 0x000fc8000001080c */
[----:B------:R2:W4:Y:S01]  /*9e10*/  MUFU.EX2 R176, R0 ;  /* 0x0000000000b07308 */ /* 0x0005220000000800 */
[----:B------:R-:W-:Y:S01]  /*9e20*/  IMAD.WIDE.U32 R18, R9, -0x326172a9, RZ ;  /* 0xcd9e8d5709127825 */ /* 0x000fe200078e00ff */
[----:B------:R-:W-:Y:S03]  /*9e30*/  HMMA.16816.F32.BF16 R76, R4, R30, R160 ;  /* 0x0000001e044c723c */ /* 0x000fe600000418a0 */
[----:B-1----:R-:W-:-:S05]  /*9e40*/  IMAD.WIDE.U32 R2, R2, -0x2daee0ad, RZ ;  /* 0xd2511f5302027825 */ /* 0x002fca00078e00ff */
[----:B---3--:R-:W-:Y:S01]  /*9e50*/  HMMA.16816.F32.BF16 R80, R4, R24, R80 ;  /* 0x000000180450723c */ /* 0x008fe20000041850 */
[C---:B------:R-:W-:Y:S02]  /*9e60*/  LOP3.LUT R8, R2.reuse, 0xffff, RZ, 0xc0, !PT ;  /* 0x0000ffff02087812 */ /* 0x040fe400078ec0ff */
[----:B------:R-:W-:Y:S02]  /*9e70*/  LOP3.LUT R10, R2, 0xff, RZ, 0xc0, !PT ;  /* 0x000000ff020a7812 */ /* 0x000fe400078ec0ff */
[----:B------:R-:W-:-:S03]  /*9e80*/  SHF.R.U32.HI R11, RZ, 0x10, R2 ;  /* 0x00000010ff0b7819 */ /* 0x000fc60000011602 */
[C---:B------:R-:W-:Y:S01]  /*9e90*/  HMMA.16816.F32.BF16 R92, R4.reuse, R26, R144 ;  /* 0x0000001a045c723c */ /* 0x040fe20000041890 */
[----:B------:R-:W-:Y:S01]  /*9ea0*/  SHF.R.U32.HI R16, RZ, 0x18, R2 ;  /* 0x00000018ff107819 */ /* 0x000fe20000011602 */
[----:B------:R-:W-:Y:S01]  /*9eb0*/  FFMA.FTZ R2, R154, c[0x0][0x23c], -R12 ;  /* 0x00008f009a027a23 */ /* 0x000fe2000001080c */
[----:B--2---:R-:W-:Y:S01]  /*9ec0*/  LOP3.LUT R0, R3, UR16, R40, 0x96, !PT ;  /* 0x0000001003007c12 */ /* 0x004fe2000f8e9628 */
[----:B------:R-:W-:Y:S01]  /*9ed0*/  FFMA.FTZ R3, R172, c[0x0][0x23c], -R12 ;  /* 0x00008f00ac037a23 */ /* 0x000fe2000001080c */
[----:B------:R-:W-:Y:S01]  /*9ee0*/  SHF.R.U32.HI R8, RZ, 0x8, R8 ;  /* 0x00000008ff087819 */ /* 0x000fe20000011608 */
[----:B------:R1:W-:Y:S01]  /*9ef0*/  MUFU.EX2 R166, R2 ;  /* 0x0000000200a67308 */ /* 0x0003e20000000800 */
[----:B------:R-:W-:Y:S01]  /*9f00*/  IMAD.MOV.U32 R172, RZ, RZ, R89 ;  /* 0x000000ffffac7224 */ /* 0x000fe200078e0059 */
[----:B------:R-:W-:Y:S01]  /*9f10*/  HMMA.16816.F32.BF16 R96, R4, R32, R96 ;  /* 0x000000200460723c */ /* 0x000fe20000041860 */
[----:B------:R-:W-:-:S05]  /*9f20*/  PRMT R10, R10, 0x5410, R8 ;  /* 0x000054100a0a7816 */ /* 0x000fca0000000008 */
[----:B------:R2:W-:Y:S02]  /*9f30*/  MUFU.EX2 R167, R3 ;  /* 0x0000000300a77308 */ /* 0x0005e40000000800 */
[----:B------:R-:W-:Y:S01]  /*9f40*/  HMMA.16816.F32.BF16 R100, R4, R34, R100 ;  /* 0x000000220464723c */ /* 0x000fe20000041864 */
[----:B-1----:R-:W-:Y:S02]  /*9f50*/  FFMA.FTZ R2, R177, c[0x0][0x23c], -R13 ;  /* 0x00008f00b1027a23 */ /* 0x002fe4000001080d */
[----:B------:R-:W-:-:S05]  /*9f60*/  IMAD.MOV.U32 R177, RZ, RZ, R90 ;  /* 0x000000ffffb17224 */ /* 0x000fca00078e005a */
[----:B------:R-:W-:Y:S01]  /*9f70*/  HMMA.16816.F32.BF16 R104, R4, R36, R128 ;  /* 0x000000240468723c */ /* 0x000fe20000041880 */
[----:B------:R1:W-:Y:S01]  /*9f80*/  MUFU.EX2 R164, R2 ;  /* 0x0000000200a47308 */ /* 0x0003e20000000800 */
[----:B--2---:R-:W-:Y:S01]  /*9f90*/  LOP3.LUT R3, R19, UR15, R234, 0x96, !PT ;  /* 0x0000000f13037c12 */ /* 0x004fe2000f8e96ea */
[----:B------:R-:W-:-:S05]  /*9fa0*/  IMAD.MOV.U32 R234, RZ, RZ, R91 ;  /* 0x000000ffffea7224 */ /* 0x000fca00078e005b */
[----:B------:R-:W-:Y:S01]  /*9fb0*/  HMMA.16816.F32.BF16 R88, R4, R38, R132 ;  /* 0x000000260458723c */ /* 0x000fe20000041884 */
[----:B------:R-:W-:Y:S01]  /*9fc0*/  IMAD.WIDE.U32 R8, R3, -0x2daee0ad, RZ ;  /* 0xd2511f5303087825 */ /* 0x000fe200078e00ff */
[----:B------:R-:W-:-:S05]  /*9fd0*/  LOP3.LUT R3, R0, 0xffff, RZ, 0xc0, !PT ;  /* 0x0000ffff00037812 */ /* 0x000fca00078ec0ff */
[--C-:B------:R-:W-:Y:S01]  /*9fe0*/  FFMA.FTZ R4, R174, c[0x0][0x23c], -R13.reuse ;  /* 0x00008f00ae047a23 */ /* 0x100fe2000001080d */
[----:B------:R-:W-:Y:S01]  /*9ff0*/  LOP3.LUT R5, R0, 0xff, RZ, 0xc0, !PT ;  /* 0x000000ff00057812 */ /* 0x000fe200078ec0ff */
[----:B-1----:R-:W-:Y:S01]  /*a000*/  FFMA.FTZ R2, R173, c[0x0][0x23c], -R13 ;  /* 0x00008f00ad027a23 */ /* 0x002fe2000001080d */
[----:B------:R-:W-:Y:S01]  /*a010*/  SHF.R.U32.HI R7, RZ, 0x18, R0 ;  /* 0x00000018ff077819 */ /* 0x000fe20000011600 */
[----:B------:R-:W-:Y:S01]  /*a020*/  MUFU.EX2 R161, R4 ;  /* 0x0000000400a17308 */ /* 0x000fe20000000800 */
[----:B------:R-:W-:Y:S01]  /*a030*/  LOP3.LUT R6, R11, 0xff, RZ, 0xc0, !PT ;  /* 0x000000ff0b067812 */ /* 0x000fe200078ec0ff */
[----:B------:R-:W-:Y:S01]  /*a040*/  IMAD.MOV.U32 R173, RZ, RZ, R72 ;  /* 0x000000ffffad7224 */ /* 0x000fe200078e0048 */
[----:B------:R-:W-:Y:S01]  /*a050*/  SHF.R.U32.HI R3, RZ, 0x8, R3 ;  /* 0x00000008ff037819 */ /* 0x000fe20000011603 */
[----:B------:R-:W-:Y:S01]  /*a060*/  IMAD.MOV.U32 R174, RZ, RZ, R117 ;  /* 0x000000ffffae7224 */ /* 0x000fe200078e0075 */
[----:B------:R-:W-:Y:S02]  /*a070*/  PRMT R6, R6, 0x5410, R16 ;  /* 0x0000541006067816 */ /* 0x000fe40000000010 */
[----:B------:R-:W-:Y:S01]  /*a080*/  PRMT R5, R5, 0x5410, R3 ;  /* 0x0000541005057816 */ /* 0x000fe20000000003 */
[----:B------:R1:W-:Y:S01]  /*a090*/  MUFU.EX2 R165, R2 ;  /* 0x0000000200a57308 */ /* 0x0003e20000000800 */
[----:B------:R-:W-:Y:S01]  /*a0a0*/  LOP3.LUT R20, R9, UR12, R50, 0x96, !PT ;  /* 0x0000000c09147c12 */ /* 0x000fe2000f8e9632 */
[--C-:B------:R-:W-:Y:S01]  /*a0b0*/  HSET2.LE.AND R3, R6, R153.reuse, PT ;  /* 0x0000009906037233 */ /* 0x100fe20003803000 */
[----:B----4-:R-:W-:Y:S01]  /*a0c0*/  F2FP.BF16.PACK_AB R6, R176, R233 ;  /* 0x000000e9b006723e */ /* 0x010fe200000010ff */
[----:B------:R-:W-:Y:S01]  /*a0d0*/  HSET2.LE.AND R5, R5, R153, PT ;  /* 0x0000009905057233 */ /* 0x000fe20003803000 */
[----:B-1----:R-:W-:-:S04]  /*a0e0*/  FFMA.FTZ R2, R155, c[0x0][0x23c], -R13 ;  /* 0x00008f009b027a23 */ /* 0x002fc8000001080d */
[----:B------:R1:W2:Y:S02]  /*a0f0*/  MUFU.EX2 R163, R2 ;  /* 0x0000000200a37308 */ /* 0x0002a40000000800 */
[----:B-1----:R-:W-:Y:S02]  /*a100*/  SHF.R.U32.HI R2, RZ, 0x10, R0 ;  /* 0x00000010ff027819 */ /* 0x002fe40000011600 */
[----:B------:R-:W-:Y:S02]  /*a110*/  LOP3.LUT R0, R45, UR13, R18, 0x96, !PT ;  /* 0x0000000d2d007c12 */ /* 0x000fe4000f8e9612 */
[----:B------:R-:W-:Y:S02]  /*a120*/  LOP3.LUT R2, R2, 0xff, RZ, 0xc0, !PT ;  /* 0x000000ff02027812 */ /* 0x000fe400078ec0ff */
[----:B--2---:R-:W-:Y:S01]  /*a130*/  F2FP.BF16.PACK_AB R4, R163, R165 ;  /* 0x000000a5a304723e */ /* 0x004fe200000010ff */
[----:B------:R-:W-:Y:S01]  /*a140*/  IMAD.WIDE.U32 R16, R0, -0x2daee0ad, RZ ;  /* 0xd2511f5300107825 */ /* 0x000fe200078e00ff */
[----:B------:R-:W-:Y:S01]  /*a150*/  PRMT R9, R2, 0x5410, R7 ;  /* 0x0000541002097816 */ /* 0x000fe20000000007 */
[----:B------:R-:W-:Y:S01]  /*a160*/  HSET2.LE.AND R0, R10, R153, PT ;  /* 0x000000990a007233 */ /* 0x000fe20003803000 */
[----:B------:R-:W-:-:S02]  /*a170*/  F2FP.BF16.PACK_AB R2, R166, R167 ;  /* 0x000000a7a602723e */ /* 0x000fc400000010ff */
[----:B------:R-:W-:Y:S02]  /*a180*/  LOP3.LUT R7, R17, UR10, R8, 0x96, !PT ;  /* 0x0000000a11077c12 */ /* 0x000fe4000f8e9608 */
[----:B------:R-:W-:Y:S01]  /*a190*/  LOP3.LUT R10, R0, R2, RZ, 0xc0, !PT ;  /* 0x00000002000a7212 */ /* 0x000fe200078ec0ff */
[----:B------:R-:W-:Y:S01]  /*a1a0*/  HSET2.LE.AND R0, R9, R153, PT ;  /* 0x0000009909007233 */ /* 0x000fe20003803000 */
[----:B------:R-:W-:Y:S01]  /*a1b0*/  LOP3.LUT R11, R3, R4, RZ, 0xc0, !PT ;  /* 0x00000004030b7212 */ /* 0x000fe200078ec0ff */
[----:B------:R-:W-:Y:S01]  /*a1c0*/  FFMA.FTZ R3, R168, c[0x0][0x23c], -R14 ;  /* 0x00008f00a8037a23 */ /* 0x000fe2000001080e */
[----:B------:R-:W-:Y:S01]  /*a1d0*/  LOP3.LUT R8, R5, R6, RZ, 0xc0, !PT ;  /* 0x0000000605087212 */ /* 0x000fe200078ec0ff */
[----:B------:R-:W-:Y:S01]  /*a1e0*/  IMAD.WIDE.U32 R4, R20, -0x326172a9, RZ ;  /* 0xcd9e8d5714047825 */ /* 0x000fe200078e00ff */
[----:B------:R-:W-:Y:S01]  /*a1f0*/  F2FP.BF16.PACK_AB R2, R161, R164 ;  /* 0x000000a4a102723e */ /* 0x000fe200000010ff */
[----:B------:R1:W-:Y:S01]  /*a200*/  MUFU.EX2 R162, R3 ;  /* 0x0000000300a27308 */ /* 0x0003e20000000800 */
[----:B------:R-:W-:Y:S01]  /*a210*/  LDSM.16.MT88.4 R20, [R186+0x7000] ;  /* 0x00700000ba14783b */ /* 0x000fe20000004200 */
[----:B------:R-:W-:Y:S01]  /*a220*/  IMAD.WIDE.U32 R42, R7, -0x326172a9, RZ ;  /* 0xcd9e8d57072a7825 */ /* 0x000fe200078e00ff */
[----:B------:R-:W-:-:S02]  /*a230*/  LOP3.LUT R9, R0, R2, RZ, 0xc0, !PT ;  /* 0x0000000200097212 */ /* 0x000fc400078ec0ff */
[----:B------:R-:W-:Y:S01]  /*a240*/  LOP3.LUT R2, R5, UR11, R44, 0x96, !PT ;  /* 0x0000000b05027c12 */ /* 0x000fe2000f8e962c */
[----:B------:R-:W-:Y:S01]  /*a250*/  IMAD.MOV.U32 R168, RZ, RZ, R118 ;  /* 0x000000ffffa87224 */ /* 0x000fe200078e0076 */
[----:B------:R-:W-:Y:S01]  /*a260*/  LOP3.LUT R0, R43, UR9, R4, 0x96, !PT ;  /* 0x000000092b007c12 */ /* 0x000fe2000f8e9604 */
[----:B------:R-:W-:Y:S02]  /*a270*/  FFMA.FTZ R4, R170, c[0x0][0x23c], -R14 ;  /* 0x00008f00aa047a23 */ /* 0x000fe4000001080e */
[----:B------:R-:W-:Y:S01]  /*a280*/  HMMA.16816.F32.BF16 R56, R8, R36, R56 ;  /* 0x000000240838723c */ /* 0x000fe20000041838 */
[----:B------:R-:W-:Y:S01]  /*a290*/  IMAD.MOV.U32 R170, RZ, RZ, R115 ;  /* 0x000000ffffaa7224 */ /* 0x000fe200078e0073 */
[----:B------:R2:W-:Y:S01]  /*a2a0*/  MUFU.EX2 R158, R4 ;  /* 0x00000004009e7308 */ /* 0x0005e20000000800 */
[----:B------:R-:W-:-:S04]  /*a2b0*/  IMAD.WIDE.U32 R40, R0, -0x2daee0ad, RZ ;  /* 0xd2511f5300287825 */ /* 0x000fc800078e00ff */
[--C-:B-1----:R-:W-:Y:S01]  /*a2c0*/  FFMA.FTZ R3, R171, c[0x0][0x23c], -R14.reuse ;  /* 0x00008f00ab037a23 */ /* 0x102fe2000001080e */
[C---:B------:R-:W-:Y:S01]  /*a2d0*/  HMMA.16816.F32.BF16 R84, R8.reuse, R28, R84 ;  /* 0x0000001c0854723c */ /* 0x040fe20000041854 */
[----:B------:R-:W-:Y:S02]  /*a2e0*/  FFMA.FTZ R0, R169, c[0x0][0x23c], -R14 ;  /* 0x00008f00a9007a23 */ /* 0x000fe4000001080e */
[----:B------:R1:W-:Y:S01]  /*a2f0*/  MUFU.EX2 R160, R3 ;  /* 0x0000000300a07308 */ /* 0x0003e20000000800 */
[----:B------:R-:W-:Y:S02]  /*a300*/  IMAD.MOV.U32 R171, RZ, RZ, R119 ;  /* 0x000000ffffab7224 */ /* 0x000fe400078e0077 */
[----:B------:R-:W-:Y:S02]  /*a310*/  IMAD.MOV.U32 R169, RZ, RZ, R114 ;  /* 0x000000ffffa97224 */ /* 0x000fe400078e0072 */
[----:B------:R-:W-:Y:S01]  /*a320*/  HMMA.16816.F32.BF16 R64, R8, R30, R64 ;  /* 0x0000001e0840723c */ /* 0x000fe20000041840 */
[----:B------:R-:W3:Y:S01]  /*a330*/  LDSM.16.MT88.4 R28, [R185+0x7000] ;  /* 0x00700000b91c783b */ /* 0x000ee20000004200 */
[----:B--2---:R-:W-:Y:S01]  /*a340*/  FFMA.FTZ R4, R175, c[0x0][0x23c], -R15 ;  /* 0x00008f00af047a23 */ /* 0x004fe2000001080f */
[----:B------:R2:W-:Y:S01]  /*a350*/  MUFU.EX2 R159, R0 ;  /* 0x00000000009f7308 */ /* 0x0005e20000000800 */
[----:B------:R-:W-:-:S04]  /*a360*/  IMAD.MOV.U32 R175, RZ, RZ, R49 ;  /* 0x000000ffffaf7224 */ /* 0x000fc800078e0031 */
[C---:B------:R-:W-:Y:S01]  /*a370*/  HMMA.16816.F32.BF16 R60, R8.reuse, R24, R60 ;  /* 0x00000018083c723c */ /* 0x040fe2000004183c */
[----:B-1----:R-:W-:Y:S02]  /*a380*/  IMAD.WIDE.U32 R2, R2, -0x2daee0ad, RZ ;  /* 0xd2511f5302027825 */ /* 0x002fe400078e00ff */
[----:B------:R1:W-:Y:S03]  /*a390*/  MUFU.EX2 R157, R4 ;  /* 0x00000004009d7308 */ /* 0x0003e60000000800 */
[----:B------:R-:W-:Y:S02]  /*a3a0*/  LOP3.LUT R2, R41, UR6, R2, 0x96, !PT ;  /* 0x0000000629027c12 */ /* 0x000fe4000f8e9602 */
[----:B------:R-:W-:Y:S01]  /*a3b0*/  HMMA.16816.F32.BF16 R52, R8, R26, R52 ;  /* 0x0000001a0834723c */ /* 0x000fe20000041834 */
[----:B------:R-:W4:Y:S01]  /*a3c0*/  LDSM.16.MT88.4 R24, [R188+0x7000] ;  /* 0x00700000bc18783b */ /* 0x000f220000004200 */
[----:B--2---:R-:W-:Y:S01]  /*a3d0*/  LOP3.LUT R0, R3, UR8, R16, 0x96, !PT ;  /* 0x0000000803007c12 */ /* 0x004fe2000f8e9610 */
[----:B------:R-:W-:-:S04]  /*a3e0*/  IMAD.WIDE.U32 R2, R2, -0x326172a9, RZ ;  /* 0xcd9e8d5702027825 */ /* 0x000fc800078e00ff */
[----:B------:R-:W-:Y:S01]  /*a3f0*/  IMAD.WIDE.U32 R16, R0, -0x326172a9, RZ ;  /* 0xcd9e8d5700107825 */ /* 0x000fe200078e00ff */
[C---:B------:R-:W-:Y:S01]  /*a400*/  LOP3.LUT R0, R2.reuse, 0xffff, RZ, 0xc0, !PT ;  /* 0x0000ffff02007812 */ /* 0x040fe200078ec0ff */
[C---:B------:R-:W-:Y:S01]  /*a410*/  HMMA.16816.F32.BF16 R36, R8.reuse, R38, R136 ;  /* 0x000000260824723c */ /* 0x040fe20000041888 */
[----:B------:R-:W-:Y:S02]  /*a420*/  LOP3.LUT R5, R2, 0xff, RZ, 0xc0, !PT ;  /* 0x000000ff02057812 */ /* 0x000fe400078ec0ff */
[----:B-1----:R-:W-:Y:S02]  /*a430*/  SHF.R.U32.HI R4, RZ, 0x8, R0 ;  /* 0x00000008ff047819 */ /* 0x002fe40000011600 */
[----:B------:R-:W-:Y:S01]  /*a440*/  LOP3.LUT R0, R3, UR17, R16, 0x96, !PT ;  /* 0x0000001103007c12 */ /* 0x000fe2000f8e9610 */
[----:B------:R-:W-:Y:S01]  /*a450*/  FFMA.FTZ R3, R180, c[0x0][0x23c], -R15 ;  /* 0x00008f00b4037a23 */ /* 0x000fe2000001080f */
[----:B------:R-:W-:Y:S01]  /*a460*/  SHF.R.U32.HI R6, RZ, 0x10, R2 ;  /* 0x00000010ff067819 */ /* 0x000fe20000011602 */
[----:B------:R-:W-:Y:S01]  /*a470*/  IMAD.MOV.U32 R180, RZ, RZ, R48 ;  /* 0x000000ffffb47224 */ /* 0x000fe200078e0030 */
[----:B------:R-:W-:Y:S01]  /*a480*/  SHF.R.U32.HI R7, RZ, 0x18, R2 ;  /* 0x00000018ff077819 */ /* 0x000fe20000011602 */
[----:B------:R1:W2:Y:S01]  /*a490*/  MUFU.EX2 R156, R3 ;  /* 0x00000003009c7308 */ /* 0x0002a20000000800 */
[----:B------:R-:W-:Y:S01]  /*a4a0*/  PRMT R16, R5, 0x5410, R4 ;  /* 0x0000541005107816 */ /* 0x000fe20000000004 */
[----:B------:R-:W-:Y:S01]  /*a4b0*/  HMMA.16816.F32.BF16 R48, R8, R32, R108 ;  /* 0x000000200830723c */ /* 0x000fe2000004186c */
[----:B------:R-:W-:-:S02]  /*a4c0*/  LOP3.LUT R2, R0, 0xffff, RZ, 0xc0, !PT ;  /* 0x0000ffff00027812 */ /* 0x000fc400078ec0ff */
[----:B------:R-:W-:Y:S02]  /*a4d0*/  SHF.R.U32.HI R4, RZ, 0x10, R0 ;  /* 0x00000010ff047819 */ /* 0x000fe40000011600 */
[----:B------:R-:W-:Y:S02]  /*a4e0*/  LOP3.LUT R5, R0, 0xff, RZ, 0xc0, !PT ;  /* 0x000000ff00057812 */ /* 0x000fe400078ec0ff */
[----:B------:R-:W-:-:S04]  /*a4f0*/  SHF.R.U32.HI R2, RZ, 0x8, R2 ;  /* 0x00000008ff027819 */ /* 0x000fc80000011602 */
[----:B------:R-:W-:Y:S01]  /*a500*/  PRMT R2, R5, 0x5410, R2 ;  /* 0x0000541005027816 */ /* 0x000fe20000000002 */
[----:B-1----:R-:W-:Y:S01]  /*a510*/  FFMA.FTZ R3, R179, c[0x0][0x23c], -R15 ;  /* 0x00008f00b3037a23 */ /* 0x002fe2000001080f */
[----:B--2---:R-:W-:Y:S01]  /*a520*/  F2FP.BF16.PACK_AB R5, R156, R157 ;  /* 0x0000009d9c05723e */ /* 0x004fe200000010ff */
[----:B------:R-:W-:Y:S02]  /*a530*/  IMAD.MOV.U32 R179, RZ, RZ, R47 ;  /* 0x000000ffffb37224 */ /* 0x000fe400078e002f */
[----:B------:R1:W-:Y:S02]  /*a540*/  MUFU.EX2 R155, R3 ;  /* 0x00000003009b7308 */ /* 0x0003e40000000800 */
[----:B-1----:R-:W-:Y:S02]  /*a550*/  SHF.R.U32.HI R3, RZ, 0x18, R0 ;  /* 0x00000018ff037819 */ /* 0x002fe40000011600 */
[----:B------:R-:W-:Y:S01]  /*a560*/  LOP3.LUT R0, R4, 0xff, RZ, 0xc0, !PT ;  /* 0x000000ff04007812 */ /* 0x000fe200078ec0ff */
[----:B------:R-:W-:-:S02]  /*a570*/  FFMA.FTZ R4, R178, c[0x0][0x23c], -R15 ;  /* 0x00008f00b2047a23 */ /* 0x000fc4000001080f */
[----:B------:R-:W-:Y:S01]  /*a580*/  IMAD.MOV.U32 R178, RZ, RZ, R46 ;  /* 0x000000ffffb27224 */ /* 0x000fe200078e002e */
[----:B------:R-:W-:Y:S01]  /*a590*/  PRMT R3, R0, 0x5410, R3 ;  /* 0x0000541000037816 */ /* 0x000fe20000000003 */
[----:B------:R1:W2:Y:S01]  /*a5a0*/  MUFU.EX2 R154, R4 ;  /* 0x00000004009a7308 */ /* 0x0002a20000000800 */
[--C-:B------:R-:W-:Y:S01]  /*a5b0*/  HSET2.LE.AND R0, R2, R153.reuse, PT ;  /* 0x0000009902007233 */ /* 0x100fe20003803000 */
[----:B------:R-:W-:Y:S01]  /*a5c0*/  F2FP.BF16.PACK_AB R2, R160, R162 ;  /* 0x000000a2a002723e */ /* 0x000fe200000010ff */
[----:B------:R-:W-:Y:S01]  /*a5d0*/  HMMA.16816.F32.BF16 R44, R8, R34, R120 ;  /* 0x00000022082c723c */ /* 0x000fe20000041878 */
[----:B------:R-:W-:Y:S01]  /*a5e0*/  HSET2.LE.AND R3, R3, R153, PT ;  /* 0x0000009903037233 */ /* 0x000fe20003803000 */
[----:B------:R-:W5:Y:S04]  /*a5f0*/  LDSM.16.MT88.4 R32, [R187+0x7000] ;  /* 0x00700000bb20783b */ /* 0x000f680000004200 */
[----:B------:R-:W-:Y:S01]  /*a600*/  LOP3.LUT R5, R3, R5, RZ, 0xc0, !PT ;  /* 0x0000000503057212 */ /* 0x000fe200078ec0ff */
[----:B------:R-:W-:Y:S01]  /*a610*/  LDSM.16.MT88.4 R120, [R186+0x7800] ;  /* 0x00780000ba78783b */ /* 0x000fe20000004200 */
[----:B------:R-:W-:-:S02]  /*a620*/  LOP3.LUT R8, R241, UR13, R18, 0x96, !PT ;  /* 0x0000000df1087c12 */ /* 0x000fc4000f8e9612 */
[----:B-1----:R-:W-:-:S03]  /*a630*/  LOP3.LUT R4, R6, 0xff, RZ, 0xc0, !PT ;  /* 0x000000ff06047812 */ /* 0x002fc600078ec0ff */
[----:B------:R-:W-:Y:S01]  /*a640*/  IMAD.WIDE.U32 R10, R8, -0x2daee0ad, RZ ;  /* 0xd2511f53080a7825 */ /* 0x000fe200078e00ff */
[----:B------:R-:W-:-:S03]  /*a650*/  PRMT R6, R4, 0x5410, R7 ;  /* 0x0000541004067816 */ /* 0x000fc60000000007 */
[--C-:B------:R-:W-:Y:S01]  /*a660*/  FFMA.FTZ R8, R183, c[0x0][0x23c], -R12.reuse ;  /* 0x00008f00b7087a23 */ /* 0x100fe2000001080c */
[----:B------:R-:W-:Y:S01]  /*a670*/  LOP3.LUT R4, R0, R2, RZ, 0xc0, !PT ;  /* 0x0000000200047212 */ /* 0x000fe200078ec0ff */
[--C-:B------:R-:W-:Y:S01]  /*a680*/  HSET2.LE.AND R0, R16, R153.reuse, PT ;  /* 0x0000009910007233 */ /* 0x100fe20003803000 */
[----:B------:R-:W-:Y:S01]  /*a690*/  F2FP.BF16.PACK_AB R2, R158, R159 ;  /* 0x0000009f9e02723e */ /* 0x000fe200000010ff */
[----:B------:R-:W-:Y:S01]  /*a6a0*/  HSET2.LE.AND R3, R6, R153, PT ;  /* 0x0000009906037233 */ /* 0x000fe20003803000 */
[----:B--2---:R-:W-:Y:S01]  /*a6b0*/  F2FP.BF16.PACK_AB R7, R154, R155 ;  /* 0x0000009b9a07723e */ /* 0x004fe200000010ff */
[----:B------:R1:W-:Y:S01]  /*a6c0*/  MUFU.EX2 R151, R8 ;  /* 0x0000000800977308 */ /* 0x0003e20000000800 */
[----:B------:R-:W-:Y:S01]  /*a6d0*/  LOP3.LUT R6, R0, R2, RZ, 0xc0, !PT ;  /* 0x0000000200067212 */ /* 0x000fe200078ec0ff */
[----:B------:R-:W-:Y:S01]  /*a6e0*/  FFMA.FTZ R0, R216, c[0x0][0x23c], -R12 ;  /* 0x00008f00d8007a23 */ /* 0x000fe2000001080c */
[----:B------:R-:W-:Y:S02]  /*a6f0*/  LOP3.LUT R2, R19, UR15, R112, 0x96, !PT ;  /* 0x0000000f13027c12 */ /* 0x000fe4000f8e9670 */
[----:B------:R-:W-:-:S03]  /*a700*/  LOP3.LUT R7, R3, R7, RZ, 0xc0, !PT ;  /* 0x0000000703077212 */ /* 0x000fc600078ec0ff */
[----:B------:R-:W-:Y:S01]  /*a710*/  IMAD.WIDE.U32 R2, R2, -0x2daee0ad, RZ ;  /* 0xd2511f5302027825 */ /* 0x000fe200078e00ff */
[----:B------:R2:W-:Y:S03]  /*a720*/  MUFU.EX2 R152, R0 ;  /* 0x0000000000987308 */ /* 0x0005e60000000800 */
[----:B---3--:R-:W-:Y:S01]  /*a730*/  HMMA.16816.F32.BF16 R68, R4, R28, R68 ;  /* 0x0000001c0444723c */ /* 0x008fe20000041844 */
[----:B------:R-:W-:Y:S01]  /*a740*/  LOP3.LUT R3, R3, UR12, R116, 0x96, !PT ;  /* 0x0000000c03037c12 */ /* 0x000fe2000f8e9674 */
[----:B-1----:R-:W-:-:S04]  /*a750*/  FFMA.FTZ R8, R181, c[0x0][0x23c], -R12 ;  /* 0x00008f00b5087a23 */ /* 0x002fc8000001080c */
[----:B------:R-:W-:Y:S02]  /*a760*/  MUFU.EX2 R149, R8 ;  /* 0x0000000800957308 */ /* 0x000fe40000000800 */
[----:B------:R-:W-:Y:S01]  /*a770*/  HMMA.16816.F32.BF16 R108, R4, R30, R76 ;  /* 0x0000001e046c723c */ /* 0x000fe2000004184c */
[----:B--2---:R-:W-:Y:S01]  /*a780*/  LOP3.LUT R0, R11, UR10, R2, 0x96, !PT ;  /* 0x0000000a0b007c12 */ /* 0x004fe2000f8e9602 */
[----:B------:R-:W-:-:S06]  /*a790*/  IMAD.WIDE.U32 R2, R3, -0x326172a9, RZ ;  /* 0xcd9e8d5703027825 */ /* 0x000fcc00078e00ff */
[----:B----4-:R-:W-:Y:S01]  /*a7a0*/  HMMA.16816.F32.BF16 R112, R4, R24, R80 ;  /* 0x000000180470723c */ /* 0x010fe20000041850 */
[----:B------:R-:W-:Y:S01]  /*a7b0*/  IMAD.WIDE.U32 R136, R0, -0x326172a9, RZ ;  /* 0xcd9e8d5700887825 */ /* 0x000fe200078e00ff */
[----:B------:R-:W-:-:S03]  /*a7c0*/  LOP3.LUT R3, R3, UR11, R240, 0x96, !PT ;  /* 0x0000000b03037c12 */ /* 0x000fc6000f8e96f0 */
[----:B------:R-:W-:-:S03]  /*a7d0*/  FFMA.FTZ R0, R182, c[0x0][0x23c], -R12 ;  /* 0x00008f00b6007a23 */ /* 0x000fc6000001080c */
[C---:B------:R-:W-:Y:S01]  /*a7e0*/  HMMA.16816.F32.BF16 R92, R4.reuse, R26, R92 ;  /* 0x0000001a045c723c */ /* 0x040fe2000004185c */
[----:B------:R1:W2:Y:S07]  /*a7f0*/  MUFU.EX2 R150, R0 ;  /* 0x0000000000967308 */ /* 0x0002ae0000000800 */
[C---:B------:R-:W-:Y:S08]  /*a800*/  HMMA.16816.F32.BF16 R116, R4.reuse, R20, R96 ;  /* 0x000000140474723c */ /* 0x040ff00000041860 */
[----:B------:R-:W-:Y:S01]  /*a810*/  HMMA.16816.F32.BF16 R124, R4, R22, R100 ;  /* 0x00000016047c723c */ /* 0x000fe20000041864 */
[----:B-1----:R-:W-:Y:S01]  /*a820*/  LOP3.LUT R0, R137, UR9, R2, 0x96, !PT ;  /* 0x0000000989007c12 */ /* 0x002fe2000f8e9602 */
[----:B------:R-:W-:-:S04]  /*a830*/  IMAD.WIDE.U32 R2, R3, -0x2daee0ad, RZ ;  /* 0xd2511f5303027825 */ /* 0x000fc800078e00ff */
[----:B------:R-:W-:Y:S01]  /*a840*/  IMAD.WIDE.U32 R72, R0, -0x2daee0ad, RZ ;  /* 0xd2511f5300487825 */ /* 0x000fe200078e00ff */
[----:B------:R-:W-:Y:S01]  /*a850*/  LOP3.LUT R8, R3, UR8, R10, 0x96, !PT ;  /* 0x0000000803087c12 */ /* 0x000fe2000f8e960a */
[C---:B-----5:R-:W-:Y:S01]  /*a860*/  HMMA.16816.F32.BF16 R128, R4.reuse, R32, R104 ;  /* 0x000000200480723c */ /* 0x060fe20000041868 */
[----:B------:R-:W1:Y:S01]  /*a870*/  LDSM.16.MT88.4 R104, [R188+0x7800] ;  /* 0x00780000bc68783b */ /* 0x000e620000004200 */
[----:B------:R-:W-:Y:S01]  /*a880*/  FFMA.FTZ R0, R219, c[0x0][0x23c], -R13 ;  /* 0x00008f00db007a23 */ /* 0x000fe2000001080d */
[----:B------:R-:W-:Y:S01]  /*a890*/  LOP3.LUT R2, R73, UR6, R2, 0x96, !PT ;  /* 0x0000000649027c12 */ /* 0x000fe2000f8e9602 */
[----:B------:R-:W-:Y:S02]  /*a8a0*/  IMAD.WIDE.U32 R18, R8, -0x326172a9, RZ ;  /* 0xcd9e8d5708127825 */ /* 0x000fe400078e00ff */
[----:B------:R3:W-:Y:S02]  /*a8b0*/  MUFU.EX2 R148, R0 ;  /* 0x0000000000947308 */ /* 0x0007e40000000800 */
[----:B------:R-:W-:Y:S01]  /*a8c0*/  IMAD.WIDE.U32 R2, R2, -0x326172a9, RZ ;  /* 0xcd9e8d5702027825 */ /* 0x000fe200078e00ff */
[----:B------:R-:W-:Y:S01]  /*a8d0*/  HMMA.16816.F32.BF16 R144, R4, R34, R88 ;  /* 0x000000220490723c */ /* 0x000fe20000041858 */
[----:B------:R-:W4:Y:S06]  /*a8e0*/  LDSM.16.MT88.4 R88, [R185+0x7800] ;  /* 0x00780000b958783b */ /* 0x000f2c0000004200 */
[----:B------:R-:W-:-:S02]  /*a8f0*/  SHF.R.U32.HI R4, RZ, 0x10, R2 ;  /* 0x00000010ff047819 */ /* 0x000fc40000011602 */
[C---:B------:R-:W-:Y:S02]  /*a900*/  LOP3.LUT R5, R2.reuse, 0xffff, RZ, 0xc0, !PT ;  /* 0x0000ffff02057812 */ /* 0x040fe400078ec0ff */
[----:B------:R-:W-:Y:S01]  /*a910*/  LOP3.LUT R6, R2, 0xff, RZ, 0xc0, !PT ;  /* 0x000000ff02067812 */ /* 0x000fe200078ec0ff */
[--C-:B---3--:R-:W-:Y:S01]  /*a920*/  FFMA.FTZ R0, R217, c[0x0][0x23c], -R13.reuse ;  /* 0x00008f00d9007a23 */ /* 0x108fe2000001080d */
[----:B------:R-:W-:Y:S02]  /*a930*/  SHF.R.U32.HI R7, RZ, 0x18, R2 ;  /* 0x00000018ff077819 */ /* 0x000fe40000011602 */
[----:B------:R-:W-:Y:S01]  /*a940*/  LOP3.LUT R2, R4, 0xff, RZ, 0xc0, !PT ;  /* 0x000000ff04027812 */ /* 0x000fe200078ec0ff */
[----:B------:R3:W-:Y:S01]  /*a950*/  MUFU.EX2 R73, R0 ;  /* 0x0000000000497308 */ /* 0x0007e20000000800 */
[----:B------:R-:W-:Y:S01]  /*a960*/  FFMA.FTZ R4, R221, c[0x0][0x23c], -R13 ;  /* 0x00008f00dd047a23 */ /* 0x000fe2000001080d */
[----:B------:R-:W-:Y:S02]  /*a970*/  SHF.R.U32.HI R5, RZ, 0x8, R5 ;  /* 0x00000008ff057819 */ /* 0x000fe40000011605 */
[----:B------:R-:W-:-:S02]  /*a980*/  PRMT R8, R2, 0x5410, R7 ;  /* 0x0000541002087816 */ /* 0x000fc40000000007 */
[----:B------:R-:W-:Y:S02]  /*a990*/  PRMT R5, R6, 0x5410, R5 ;  /* 0x0000541006057816 */ /* 0x000fe40000000005 */
[----:B------:R-:W-:Y:S01]  /*a9a0*/  MUFU.EX2 R43, R4 ;  /* 0x00000004002b7308 */ /* 0x000fe20000000800 */
[----:B---3--:R-:W-:-:S07]  /*a9b0*/  FFMA.FTZ R0, R212, c[0x0][0x23c], -R13 ;  /* 0x00008f00d4007a23 */ /* 0x008fce000001080d */
[----:B------:R3:W5:Y:S02]  /*a9c0*/  MUFU.EX2 R141, R0 ;  /* 0x00000000008d7308 */ /* 0x0007640000000800 */
[----:B---3--:R-:W-:-:S04]  /*a9d0*/  LOP3.LUT R0, R3, UR17, R18, 0x96, !PT ;  /* 0x0000001103007c12 */ /* 0x008fc8000f8e9612 */
[C---:B------:R-:W-:Y:S02]  /*a9e0*/  LOP3.LUT R3, R0.reuse, 0xffff, RZ, 0xc0, !PT ;  /* 0x0000ffff00037812 */ /* 0x040fe400078ec0ff */
[--C-:B------:R-:W-:Y:S02]  /*a9f0*/  SHF.R.U32.HI R2, RZ, 0x10, R0.reuse ;  /* 0x00000010ff027819 */ /* 0x100fe40000011600 */
[----:B------:R-:W-:Y:S02]  /*aa00*/  SHF.R.U32.HI R4, RZ, 0x8, R3 ;  /* 0x00000008ff047819 */ /* 0x000fe40000011603 */
[----:B------:R-:W-:Y:S02]  /*aa10*/  LOP3.LUT R7, R0, 0xff, RZ, 0xc0, !PT ;  /* 0x000000ff00077812 */ /* 0x000fe400078ec0ff */
[----:B------:R-:W-:Y:S01]  /*aa20*/  SHF.R.U32.HI R6, RZ, 0x18, R0 ;  /* 0x00000018ff067819 */ /* 0x000fe20000011600 */
[----:B------:R-:W-:Y:S01]  /*aa30*/  HSET2.LE.AND R0, R5, R153, PT ;  /* 0x0000009905007233 */ /* 0x000fe20003803000 */
[----:B------:R-:W-:-:S02]  /*aa40*/  LOP3.LUT R3, R2, 0xff, RZ, 0xc0, !PT ;  /* 0x000000ff02037812 */ /* 0x000fc400078ec0ff */
[----:B--2---:R-:W-:Y:S02]  /*aa50*/  F2FP.BF16.PACK_AB R2, R149, R150 ;  /* 0x000000969502723e */ /* 0x004fe400000010ff */
[----:B------:R-:W-:Y:S02]  /*aa60*/  PRMT R4, R7, 0x5410, R4 ;  /* 0x0000541007047816 */ /* 0x000fe40000000004 */
[----:B------:R-:W-:Y:S02]  /*aa70*/  PRMT R5, R3, 0x5410, R6 ;  /* 0x0000541003057816 */ /* 0x000fe40000000006 */
[----:B------:R-:W-:Y:S01]  /*aa80*/  LOP3.LUT R6, R0, R2, RZ, 0xc0, !PT ;  /* 0x0000000200067212 */ /* 0x000fe200078ec0ff */
[--C-:B------:R-:W-:Y:S01]  /*aa90*/  HSET2.LE.AND R0, R8, R153.reuse, PT ;  /* 0x0000009908007233 */ /* 0x100fe20003803000 */
[----:B-----5:R-:W-:Y:S01]  /*aaa0*/  F2FP.BF16.PACK_AB R2, R141, R73 ;  /* 0x000000498d02723e */ /* 0x020fe200000010ff */
        /* <DEDUP_REMOVED lines=9> */
[----:B------:R-:W-:Y:S01]  /*ab40*/  LOP3.LUT R2, R17, UR7, R42, 0x96, !PT ;  /* 0x0000000711027c12 */ /* 0x000fe2000f8e962a */
[----:B------:R-:W-:-:S04]  /*ab50*/  FFMA.FTZ R8, R220, c[0x0][0x23c], -R15 ;  /* 0x00008f00dc087a23 */ /* 0x000fc8000001080f */
[----:B------:R-:W-:Y:S01]  /*ab60*/  HMMA.16816.F32.BF16 R64, R4, R30, R64 ;  /* 0x0000001e0440723c */ /* 0x000fe20000041840 */
[----:B------:R-:W-:-:S05]  /*ab70*/  IMAD.WIDE.U32 R2, R2, -0x2daee0ad, RZ ;  /* 0xd2511f5302027825 */ /* 0x000fca00078e00ff */
[C---:B------:R-:W-:Y:S02]  /*ab80*/  LOP3.LUT R9, R2.reuse, 0xffff, RZ, 0xc0, !PT ;  /* 0x0000ffff02097812 */ /* 0x040fe400078ec0ff */
[C---:B------:R-:W-:Y:S01]  /*ab90*/  HMMA.16816.F32.BF16 R76, R4.reuse, R28, R84 ;  /* 0x0000001c044c723c */ /* 0x040fe20000041854 */
[----:B------:R-:W-:Y:S01]  /*aba0*/  LOP3.LUT R17, R2, 0xff, RZ, 0xc0, !PT ;  /* 0x000000ff02117812 */ /* 0x000fe200078ec0ff */
[----:B--2---:R-:W-:Y:S01]  /*abb0*/  FFMA.FTZ R0, R215, c[0x0][0x23c], -R14 ;  /* 0x00008f00d7007a23 */ /* 0x004fe2000001080e */
[--C-:B------:R-:W-:Y:S02]  /*abc0*/  SHF.R.U32.HI R10, RZ, 0x10, R2.reuse ;  /* 0x00000010ff0a7819 */ /* 0x100fe40000011602 */
[----:B------:R-:W-:Y:S01]  /*abd0*/  SHF.R.U32.HI R16, RZ, 0x18, R2 ;  /* 0x00000018ff107819 */ /* 0x000fe20000011602 */
[----:B------:R2:W3:Y:S02]  /*abe0*/  MUFU.EX2 R30, R0 ;  /* 0x00000000001e7308 */ /* 0x0004e40000000800 */
[C---:B------:R-:W-:Y:S06]  /*abf0*/  HMMA.16816.F32.BF16 R52, R4.reuse, R26, R52 ;  /* 0x0000001a0434723c */ /* 0x040fec0000041834 */
[----:B------:R5:W-:Y:S02]  /*ac00*/  MUFU.EX2 R27, R8 ;  /* 0x00000008001b7308 */ /* 0x000be40000000800 */
[----:B------:R-:W-:Y:S01]  /*ac10*/  HMMA.16816.F32.BF16 R60, R4, R24, R60 ;  /* 0x00000018043c723c */ /* 0x000fe2000004183c */
[----:B--2---:R-:W-:-:S07]  /*ac20*/  FFMA.FTZ R0, R213, c[0x0][0x23c], -R14 ;  /* 0x00008f00d5007a23 */ /* 0x004fce000001080e */
[----:B------:R-:W-:Y:S01]  /*ac30*/  HMMA.16816.F32.BF16 R44, R4, R22, R44 ;  /* 0x00000016042c723c */ /* 0x000fe2000004182c */
[----:B------:R2:W-:Y:S01]  /*ac40*/  MUFU.EX2 R29, R0 ;  /* 0x00000000001d7308 */ /* 0x0005e20000000800 */
[----:B-----5:R-:W-:-:S06]  /*ac50*/  FFMA.FTZ R8, R223, c[0x0][0x23c], -R15 ;  /* 0x00008f00df087a23 */ /* 0x020fcc000001080f */
[C---:B------:R-:W-:Y:S01]  /*ac60*/  HMMA.16816.F32.BF16 R56, R4.reuse, R32, R56 ;  /* 0x000000200438723c */ /* 0x040fe20000041838 */
[----:B------:R-:W-:Y:S07]  /*ac70*/  MUFU.EX2 R25, R8 ;  /* 0x0000000800197308 */ /* 0x000fee0000000800 */
[----:B------:R-:W-:Y:S01]  /*ac80*/  HMMA.16816.F32.BF16 R48, R4, R20, R48 ;  /* 0x000000140430723c */ /* 0x000fe20000041830 */
[----:B--2---:R-:W-:-:S04]  /*ac90*/  FFMA.FTZ R0, R218, c[0x0][0x23c], -R14 ;  /* 0x00008f00da007a23 */ /* 0x004fc8000001080e */
[----:B------:R2:W5:Y:S03]  /*aca0*/  MUFU.EX2 R28, R0 ;  /* 0x00000000001c7308 */ /* 0x0005660000000800 */
[----:B------:R-:W-:Y:S07]  /*acb0*/  HMMA.16816.F32.BF16 R32, R4, R34, R36 ;  /* 0x000000220420723c */ /* 0x000fee0000041824 */
[----:B------:R-:W-:-:S02]  /*acc0*/  FFMA.FTZ R4, R229, c[0x0][0x23c], -R13 ;  /* 0x00008f00e5047a23 */ /* 0x000fc4000001080d */
[----:B------:R-:W-:Y:S01]  /*acd0*/  FFMA.FTZ R6, R231, c[0x0][0x23c], -R13 ;  /* 0x00008f00e7067a23 */ /* 0x000fe2000001080d */
[----:B--2---:R-:W-:Y:S01]  /*ace0*/  LOP3.LUT R0, R3, UR16, R40, 0x96, !PT ;  /* 0x0000001003007c12 */ /* 0x004fe2000f8e9628 */
[----:B------:R-:W-:-:S03]  /*acf0*/  FFMA.FTZ R3, R222, c[0x0][0x23c], -R15 ;  /* 0x00008f00de037a23 */ /* 0x000fc6000001080f */
[----:B------:R-:W-:Y:S01]  /*ad00*/  LOP3.LUT R14, R0, 0xff, RZ, 0xc0, !PT ;  /* 0x000000ff000e7812 */ /* 0x000fe200078ec0ff */
[----:B------:R2:W1:Y:S01]  /*ad10*/  MUFU.EX2 R26, R3 ;  /* 0x00000003001a7308 */ /* 0x0004620000000800 */
[--C-:B------:R-:W-:Y:S02]  /*ad20*/  SHF.R.U32.HI R2, RZ, 0x10, R0.reuse ;  /* 0x00000010ff027819 */ /* 0x100fe40000011600 */
[----:B------:R-:W-:Y:S02]  /*ad30*/  SHF.R.U32.HI R11, RZ, 0x18, R0 ;  /* 0x00000018ff0b7819 */ /* 0x000fe40000011600 */
[----:B------:R-:W-:-:S04]  /*ad40*/  LOP3.LUT R8, R2, 0xff, RZ, 0xc0, !PT ;  /* 0x000000ff02087812 */ /* 0x000fc800078ec0ff */
[----:B------:R-:W-:Y:S01]  /*ad50*/  PRMT R8, R8, 0x5410, R11 ;  /* 0x0000541008087816 */ /* 0x000fe2000000000b */
[----:B------:R-:W-:-:S04]  /*ad60*/  FFMA.FTZ R11, R228, c[0x0][0x23c], -R12 ;  /* 0x00008f00e40b7a23 */ /* 0x000fc8000001080c */
[----:B------:R-:W-:Y:S01]  /*ad70*/  MUFU.EX2 R23, R11 ;  /* 0x0000000b00177308 */ /* 0x000fe20000000800 */
[----:B--2---:R-:W-:Y:S02]  /*ad80*/  LOP3.LUT R3, R0, 0xffff, RZ, 0xc0, !PT ;  /* 0x0000ffff00037812 */ /* 0x004fe400078ec0ff */
[----:B------:R-:W-:Y:S02]  /*ad90*/  SHF.R.U32.HI R0, RZ, 0x8, R9 ;  /* 0x00000008ff007819 */ /* 0x000fe40000011609 */
[----:B------:R-:W-:Y:S02]  /*ada0*/  SHF.R.U32.HI R3, RZ, 0x8, R3 ;  /* 0x00000008ff037819 */ /* 0x000fe40000011603 */
[----:B------:R-:W-:Y:S01]  /*adb0*/  PRMT R2, R17, 0x5410, R0 ;  /* 0x0000541011027816 */ /* 0x000fe20000000000 */
[----:B------:R-:W-:Y:S01]  /*adc0*/  FFMA.FTZ R0, R224, c[0x0][0x23c], -R15 ;  /* 0x00008f00e0007a23 */ /* 0x000fe2000001080f */
[----:B------:R-:W-:Y:S02]  /*add0*/  LOP3.LUT R9, R10, 0xff, RZ, 0xc0, !PT ;  /* 0x000000ff0a097812 */ /* 0x000fe400078ec0ff */
[----:B------:R-:W-:Y:S01]  /*ade0*/  PRMT R3, R14, 0x5410, R3 ;  /* 0x000054100e037816 */ /* 0x000fe20000000003 */
[----:B------:R2:W1:Y:S01]  /*adf0*/  MUFU.EX2 R24, R0 ;  /* 0x0000000000187308 */ /* 0x0004620000000800 */
[----:B------:R-:W-:Y:S01]  /*ae00*/  PRMT R15, R9, 0x5410, R16 ;  /* 0x00005410090f7816 */ /* 0x000fe20000000010 */
[----:B------:R-:W-:Y:S01]  /*ae10*/  HSET2.LE.AND R9, R2, R153, PT ;  /* 0x0000009902097233 */ /* 0x000fe20003803000 */
[----:B---3--:R-:W-:-:S02]  /*ae20*/  F2FP.BF16.PACK_AB R2, R30, R41 ;  /* 0x000000291e02723e */ /* 0x008fc400000010ff */
[----:B-----5:R-:W-:-:S04]  /*ae30*/  F2FP.BF16.PACK_AB R10, R28, R29 ;  /* 0x0000001d1c0a723e */ /* 0x020fc800000010ff */
[----:B------:R-:W-:Y:S01]  /*ae40*/  LOP3.LUT R134, R9, R10, RZ, 0xc0, !PT ;  /* 0x0000000a09867212 */ /* 0x000fe200078ec0ff */
[--C-:B--2---:R-:W-:Y:S02]  /*ae50*/  HSET2.LE.AND R0, R3, R153.reuse, PT ;  /* 0x0000009903007233 */ /* 0x104fe40003803000 */
[--C-:B------:R-:W-:Y:S01]  /*ae60*/  HSET2.LE.AND R3, R8, R153.reuse, PT ;  /* 0x0000009908037233 */ /* 0x100fe20003803000 */
[----:B-1----:R-:W-:Y:S02]  /*ae70*/  F2FP.BF16.PACK_AB R8, R26, R27 ;  /* 0x0000001b1a08723e */ /* 0x002fe400000010ff */
[----:B------:R-:W-:Y:S01]  /*ae80*/  LOP3.LUT R132, R0, R2, RZ, 0xc0, !PT ;  /* 0x0000000200847212 */ /* 0x000fe200078ec0ff */
[----:B------:R-:W-:Y:S01]  /*ae90*/  HSET2.LE.AND R0, R15, R153, PT ;  /* 0x000000990f007233 */ /* 0x000fe20003803000 */
[----:B------:R-:W-:Y:S01]  /*aea0*/  F2FP.BF16.PACK_AB R2, R24, R25 ;  /* 0x000000191802723e */ /* 0x000fe200000010ff */
[----:B------:R1:W-:Y:S01]  /*aeb0*/  MUFU.EX2 R15, R4 ;  /* 0x00000004000f7308 */ /* 0x0003e20000000800 */
[----:B------:R-:W-:Y:S01]  /*aec0*/  LOP3.LUT R133, R3, R8, RZ, 0xc0, !PT ;  /* 0x0000000803857212 */ /* 0x000fe200078ec0ff */
[--C-:B------:R-:W-:Y:S01]  /*aed0*/  FFMA.FTZ R3, R227, c[0x0][0x23c], -R12.reuse ;  /* 0x00008f00e3037a23 */ /* 0x100fe2000001080c */
[----:B------:R-:W-:Y:S01]  /*aee0*/  LOP3.LUT R135, R0, R2, RZ, 0xc0, !PT ;  /* 0x0000000200877212 */ /* 0x000fe200078ec0ff */
[----:B------:R-:W-:Y:S01]  /*aef0*/  FFMA.FTZ R0, R226, c[0x0][0x23c], -R12 ;  /* 0x00008f00e2007a23 */ /* 0x000fe2000001080c */
[----:B------:R-:W-:-:S02]  /*af00*/  LOP3.LUT R2, R19, UR7, R136, 0x96, !PT ;  /* 0x0000000713027c12 */ /* 0x000fc4000f8e9688 */
[----:B------:R-:W2:Y:S01]  /*af10*/  LDSM.16.MT88.4 R16, [R187+0x7800] ;  /* 0x00780000bb10783b */ /* 0x000ea20000004200 */
[----:B------:R3:W-:Y:S02]  /*af20*/  MUFU.EX2 R22, R0 ;  /* 0x0000000000167308 */ /* 0x0007e40000000800 */
[C---:B------:R-:W-:Y:S06]  /*af30*/  HMMA.16816.F32.BF16 R96, R132.reuse, R104, R112 ;  /* 0x000000688460723c */ /* 0x040fec0000041870 */
[----:B------:R5:W5:Y:S01]  /*af40*/  MUFU.EX2 R21, R3 ;  /* 0x0000000300157308 */ /* 0x000b620000000800 */
[----:B-1----:R-:W-:Y:S01]  /*af50*/  FFMA.FTZ R4, R230, c[0x0][0x23c], -R13 ;  /* 0x00008f00e6047a23 */ /* 0x002fe2000001080d */
[----:B----4-:R-:W-:Y:S01]  /*af60*/  HMMA.16816.F32.BF16 R84, R132, R90, R108 ;  /* 0x0000005a8454723c */ /* 0x010fe2000004186c */
[----:B---3--:R-:W-:-:S05]  /*af70*/  FFMA.FTZ R0, R225, c[0x0][0x23c], -R12 ;  /* 0x00008f00e1007a23 */ /* 0x008fca000001080c */
[----:B------:R1:W-:Y:S02]  /*af80*/  MUFU.EX2 R12, R6 ;  /* 0x00000006000c7308 */ /* 0x0003e40000000800 */
[----:B------:R-:W-:Y:S01]  /*af90*/  HMMA.16816.F32.BF16 R100, R132, R106, R92 ;  /* 0x0000006a8464723c */ /* 0x000fe2000004185c */
[----:B-----5:R-:W-:-:S05]  /*afa0*/  IMAD.WIDE.U32 R2, R2, -0x2daee0ad, RZ ;  /* 0xd2511f5302027825 */ /* 0x020fca00078e00ff */
[----:B------:R3:W4:Y:S02]  /*afb0*/  MUFU.EX2 R20, R0 ;  /* 0x0000000000147308 */ /* 0x0007240000000800 */
[C---:B------:R-:W-:Y:S01]  /*afc0*/  HMMA.16816.F32.BF16 R112, R132.reuse, R120, R116 ;  /* 0x000000788470723c */ /* 0x040fe20000041874 */
[C---:B------:R-:W-:Y:S02]  /*afd0*/  LOP3.LUT R5, R2.reuse, 0xffff, RZ, 0xc0, !PT ;  /* 0x0000ffff02057812 */ /* 0x040fe400078ec0ff */
[----:B------:R-:W-:Y:S02]  /*afe0*/  LOP3.LUT R8, R2, 0xff, RZ, 0xc0, !PT ;  /* 0x000000ff02087812 */ /* 0x000fe400078ec0ff */
[----:B------:R-:W-:Y:S02]  /*aff0*/  SHF.R.U32.HI R11, RZ, 0x18, R2 ;  /* 0x00000018ff0b7819 */ /* 0x000fe40000011602 */
[----:B------:R-:W-:Y:S01]  /*b000*/  SHF.R.U32.HI R5, RZ, 0x8, R5 ;  /* 0x00000008ff057819 */ /* 0x000fe20000011605 */
[----:B------:R-:W-:Y:S01]  /*b010*/  HMMA.16816.F32.BF16 R80, R132, R88, R68 ;  /* 0x000000588450723c */ /* 0x000fe20000041844 */
[----:B-1----:R-:W-:Y:S01]  /*b020*/  F2FP.BF16.PACK_AB R6, R21, R23 ;  /* 0x000000171506723e */ /* 0x002fe200000010ff */
[----:B---3--:R-:W-:-:S02]  /*b030*/  FFMA.FTZ R0, R232, c[0x0][0x23c], -R13 ;  /* 0x00008f00e8007a23 */ /* 0x008fc4000001080d */
[----:B------:R-:W1:Y:S04]  /*b040*/  MUFU.EX2 R13, R4 ;  /* 0x00000004000d7308 */ /* 0x000e680000000800 */
[C---:B------:R-:W-:Y:S01]  /*b050*/  HMMA.16816.F32.BF16 R116, R132.reuse, R122, R124 ;  /* 0x0000007a8474723c */ /* 0x040fe2000004187c */
[----:B------:R-:W-:Y:S02]  /*b060*/  IMAD.MOV.U32 R71, RZ, RZ, R210 ;  /* 0x000000ffff477224 */ /* 0x000fe400078e00d2 */
[----:B------:R-:W-:Y:S02]  /*b070*/  IMAD.MOV.U32 R69, RZ, RZ, R207 ;  /* 0x000000ffff457224 */ /* 0x000fe400078e00cf */
[----:B------:R-:W-:Y:S01]  /*b080*/  IMAD.MOV.U32 R70, RZ, RZ, R209 ;  /* 0x000000ffff467224 */ /* 0x000fe200078e00d1 */
[----:B------:R3:W5:Y:S02]  /*b090*/  MUFU.EX2 R14, R0 ;  /* 0x00000000000e7308 */ /* 0x0007640000000800 */
[C---:B--2---:R-:W-:Y:S08]  /*b0a0*/  HMMA.16816.F32.BF16 R128, R132.reuse, R16, R128 ;  /* 0x000000108480723c */ /* 0x044ff00000041880 */
[----:B------:R-:W-:Y:S01]  /*b0b0*/  HMMA.16816.F32.BF16 R132, R132, R18, R144 ;  /* 0x000000128484723c */ /* 0x000fe20000041890 */
[----:B---3--:R-:W-:Y:S01]  /*b0c0*/  LOP3.LUT R0, R3, UR16, R72, 0x96, !PT ;  /* 0x0000001003007c12 */ /* 0x008fe2000f8e9648 */
[----:B------:R-:W-:Y:S01]  /*b0d0*/  IMAD.MOV.U32 R72, RZ, RZ, R211 ;  /* 0x000000ffff487224 */ /* 0x000fe200078e00d3 */
[----:B------:R-:W-:-:S02]  /*b0e0*/  SHF.R.U32.HI R3, RZ, 0x10, R2 ;  /* 0x00000010ff037819 */ /* 0x000fc40000011602 */
[--C-:B------:R-:W-:Y:S02]  /*b0f0*/  SHF.R.U32.HI R2, RZ, 0x10, R0.reuse ;  /* 0x00000010ff027819 */ /* 0x100fe40000011600 */
[----:B------:R-:W-:Y:S02]  /*b100*/  LOP3.LUT R7, R3, 0xff, RZ, 0xc0, !PT ;  /* 0x000000ff03077812 */ /* 0x000fe400078ec0ff */
[C---:B------:R-:W-:Y:S02]  /*b110*/  LOP3.LUT R3, R0.reuse, 0xffff, RZ, 0xc0, !PT ;  /* 0x0000ffff00037812 */ /* 0x040fe400078ec0ff */
[----:B------:R-:W-:Y:S02]  /*b120*/  LOP3.LUT R10, R0, 0xff, RZ, 0xc0, !PT ;  /* 0x000000ff000a7812 */ /* 0x000fe400078ec0ff */
[----:B------:R-:W-:Y:S02]  /*b130*/  SHF.R.U32.HI R9, RZ, 0x18, R0 ;  /* 0x00000018ff097819 */ /* 0x000fe40000011600 */
[----:B------:R-:W-:-:S02]  /*b140*/  PRMT R0, R8, 0x5410, R5 ;  /* 0x0000541008007816 */ /* 0x000fc40000000005 */
[----:B------:R-:W-:Y:S02]  /*b150*/  SHF.R.U32.HI R4, RZ, 0x8, R3 ;  /* 0x00000008ff047819 */ /* 0x000fe40000011603 */
[----:B------:R-:W-:Y:S01]  /*b160*/  LOP3.LUT R2, R2, 0xff, RZ, 0xc0, !PT ;  /* 0x000000ff02027812 */ /* 0x000fe200078ec0ff */
[--C-:B------:R-:W-:Y:S01]  /*b170*/  HSET2.LE.AND R0, R0, R153.reuse, PT ;  /* 0x0000009900007233 */ /* 0x100fe20003803000 */
[----:B------:R-:W-:Y:S02]  /*b180*/  PRMT R3, R7, 0x5410, R11 ;  /* 0x0000541007037816 */ /* 0x000fe4000000000b */
[----:B------:R-:W-:Y:S02]  /*b190*/  PRMT R7, R2, 0x5410, R9 ;  /* 0x0000541002077816 */ /* 0x000fe40000000009 */
[----:B----4-:R-:W-:Y:S01]  /*b1a0*/  F2FP.BF16.PACK_AB R2, R20, R22 ;  /* 0x000000161402723e */ /* 0x010fe200000010ff */
[--C-:B------:R-:W-:Y:S01]  /*b1b0*/  HSET2.LE.AND R3, R3, R153.reuse, PT ;  /* 0x0000009903037233 */ /* 0x100fe20003803000 */
[----:B------:R-:W-:Y:S01]  /*b1c0*/  PRMT R5, R10, 0x5410, R4 ;  /* 0x000054100a057816 */ /* 0x000fe20000000004 */
[----:B------:R-:W-:Y:S01]  /*b1d0*/  HSET2.LE.AND R7, R7, R153, PT ;  /* 0x0000009907077233 */ /* 0x000fe20003803000 */
[----:B-1----:R-:W-:-:S02]  /*b1e0*/  F2FP.BF16.PACK_AB R4, R13, R15 ;  /* 0x0000000f0d04723e */ /* 0x002fc400000010ff */
[----:B------:R-:W-:Y:S01]  /*b1f0*/  LOP3.LUT R138, R0, R2, RZ, 0xc0, !PT ;  /* 0x00000002008a7212 */ /* 0x000fe200078ec0ff */
[----:B------:R-:W-:Y:S01]  /*b200*/  HSET2.LE.AND R5, R5, R153, PT ;  /* 0x0000009905057233 */ /* 0x000fe20003803000 */
[----:B-----5:R-:W-:Y:S01]  /*b210*/  F2FP.BF16.PACK_AB R0, R12, R14 ;  /* 0x0000000e0c00723e */ /* 0x020fe200000010ff */
        /* <DEDUP_REMOVED lines=80> */
[----:B------:R-:W2:Y:S04]  /*b720*/  LDL.64 R168, [R1+0x70] ;  /* 0x0000700001a87983 */ /* 0x000ea80000100a00 */
[----:B------:R-:W3:Y:S01]  /*b730*/  LDL.64 R172, [R1+0x60] ;  /* 0x0000600001ac7983 */ /* 0x000ee20000100a00 */
[----:B------:R-:W-:Y:S01]  /*b740*/  IADD3 R75, R242, -0x3, RZ ;  /* 0xfffffffdf24b7810 */ /* 0x000fe20007ffe0ff */
[----:B------:R-:W-:-:S04]  /*b750*/  DEPBAR.LE SB0, 0x0 ;  /* 0x000080000000791a */ /* 0x000fc80000000000 */
[----:B------:R-:W-:Y:S01]  /*b760*/  SHF.R.S32.HI R0, RZ, 0x1f, R75 ;  /* 0x0000001fff007819 */ /* 0x000fe2000001144b */
[C---:B------:R-:W-:Y:S01]  /*b770*/  IMAD.WIDE.U32 R2, R75.reuse, c[0x0][0x1a0], RZ ;  /* 0x000068004b027a25 */ /* 0x040fe200078e00ff */
[----:B------:R-:W-:Y:S02]  /*b780*/  ULDC.64 UR4, c[0x0][0x1a0] ;  /* 0x0000680000047ab9 */ /* 0x000fe40000000a00 */
[----:B------:R-:W-:Y:S01]  /*b790*/  USHF.L.U32 UR21, UR4, 0x5, URZ ;  /* 0x0000000504157899 */ /* 0x000fe2000800063f */
[----:B------:R-:W-:Y:S01]  /*b7a0*/  IMAD R0, R0, c[0x0][0x1a0], RZ ;  /* 0x0000680000007a24 */ /* 0x000fe200078e02ff */
[----:B------:R-:W-:Y:S02]  /*b7b0*/  UMOV UR26, 0x5 ;  /* 0x00000005001a7882 */ /* 0x000fe40000000000 */
[----:B------:R-:W-:Y:S01]  /*b7c0*/  USHF.L.U64.HI UR5, UR4, UR26, UR5 ;  /* 0x0000001a04057299 */ /* 0x000fe20008010205 */
[----:B------:R-:W-:-:S04]  /*b7d0*/  IMAD R4, R75, c[0x0][0x1a4], R0 ;  /* 0x000069004b047a24 */ /* 0x000fc800078e0200 */
[----:B------:R-:W-:Y:S01]  /*b7e0*/  IMAD.IADD R4, R3, 0x1, R4 ;  /* 0x0000000103047824 */ /* 0x000fe200078e0204 */
[----:B------:R-:W-:Y:S01]  /*b7f0*/  BAR.SYNC.DEFER_BLOCKING 0x0 ;  /* 0x0000000000007b1d */ /* 0x000fe20000010000 */
        /* <DEDUP_REMOVED lines=13> */
[----:B------:R2:W-:Y:S01]  /*b8d0*/  LDGSTS.E.BYPASS.LTC128B.128 [R208+0x6800], [R4.64] ;  /* 0x0680000004d07fae */ /* 0x0005e2000b901d56 */
[----:B------:R-:W-:Y:S02]  /*b8e0*/  IADD3 R0, R242, -0x3, RZ ;  /* 0xfffffffdf2007810 */ /* 0x000fe40007ffe0ff */
[----:B------:R-:W-:Y:S01]  /*b8f0*/  IADD3.X R9, R3, UR5, RZ, P0, !PT ;  /* 0x0000000503097c10 */ /* 0x000fe200087fe4ff */
[----:B------:R3:W-:Y:S01]  /*b900*/  LDGSTS.E.BYPASS.LTC128B.128 [R208+0x7000], [R2.64] ;  /* 0x0700000002d07fae */ /* 0x0007e2000b901d56 */
[----:B------:R-:W-:-:S03]  /*b910*/  ISETP.GT.AND P0, PT, R0, UR18, PT ;  /* 0x0000001200007c0c */ /* 0x000fc6000bf04270 */
[----:B------:R4:W-:Y:S04]  /*b920*/  LDGSTS.E.BYPASS.LTC128B.128 [R208+0x7800], [R8.64] ;  /* 0x0780000008d07fae */ /* 0x0009e8000b901d56 */
[----:B------:R-:W-:Y:S04]  /*b930*/  LDSM.16.M88.4 R16, [R184+0x4800] ;  /* 0x00480000b810783b */ /* 0x000fe80000000200 */
[----:B------:R-:W-:Y:S04]  /*b940*/  LDSM.16.M88.4 R20, [R184+0x5000] ;  /* 0x00500000b814783b */ /* 0x000fe80000000200 */
[----:B------:R-:W-:Y:S04]  /*b950*/  LDSM.16.M88.4 R36, [R184+0x5800] ;  /* 0x00580000b824783b */ /* 0x000fe80000000200 */
[----:B------:R-:W5:Y:S04]  /*b960*/  LDSM.16.M88.4 R12, [R191] ;  /* 0x00000000bf0c783b */ /* 0x000f680000000200 */
[----:B--2---:R-:W2:Y:S04]  /*b970*/  LDSM.16.M88.4 R4, [R191+0x2000] ;  /* 0x00200000bf04783b */ /* 0x004ea80000000200 */
[----:B------:R-:W-:Y:S04]  /*b980*/  LDSM.16.M88.4 R24, [R190+0x5000] ;  /* 0x00500000be18783b */ /* 0x000fe80000000200 */
[----:B----4-:R-:W4:Y:S04]  /*b990*/  LDSM.16.M88.4 R8, [R184+0x4000] ;  /* 0x00400000b808783b */ /* 0x010f280000000200 */
[----:B------:R-:W-:Y:S04]  /*b9a0*/  LDSM.16.M88.4 R28, [R190+0x4800] ;  /* 0x00480000be1c783b */ /* 0x000fe80000000200 */
[----:B------:R-:W-:Y:S04]  /*b9b0*/  LDSM.16.M88.4 R40, [R197] ;  /* 0x00000000c528783b */ /* 0x000fe80000000200 */
[----:B------:R-:W-:Y:S04]  /*b9c0*/  LDSM.16.M88.4 R32, [R190+0x4000] ;  /* 0x00400000be20783b */ /* 0x000fe80000000200 */
[----:B------:R-:W-:Y:S04]  /*b9d0*/  LDSM.16.M88.4 R48, [R195] ;  /* 0x00000000c330783b */ /* 0x000fe80000000200 */
[----:B------:R-:W-:Y:S04]  /*b9e0*/  LDSM.16.M88.4 R44, [R198] ;  /* 0x00000000c62c783b */ /* 0x000fe80000000200 */
[----:B------:R-:W0:Y:S01]  /*b9f0*/  LDGDEPBAR ;  /* 0x00000000000079af */ /* 0x000e220000000000 */
[-C--:B-----5:R-:W-:Y:S08]  /*ba00*/  HMMA.16816.F32.BF16 R156, R12, R16.reuse, RZ ;  /* 0x000000100c9c723c */ /* 0x0a0ff000000418ff */
[C---:B--2---:R-:W-:Y:S08]  /*ba10*/  HMMA.16816.F32.BF16 R52, R4.reuse, R16, RZ ;  /* 0x000000100434723c */ /* 0x044ff000000418ff */
[C---:B----4-:R-:W-:Y:S08]  /*ba20*/  HMMA.16816.F32.BF16 R56, R4.reuse, R8, RZ ;  /* 0x000000080438723c */ /* 0x050ff000000418ff */
        /* <DEDUP_REMOVED lines=9> */
[----:B------:R-:W4:Y:S07]  /*bac0*/  LDSM.16.M88.4 R8, [R194] ;  /* 0x00000000c208783b */ /* 0x000f2e0000000200 */
[C---:B------:R-:W-:Y:S01]  /*bad0*/  HMMA.16816.F32.BF16 R172, R12.reuse, R18, RZ ;  /* 0x000000120cac723c */ /* 0x040fe200000418ff */
[----:B------:R-:W5:Y:S07]  /*bae0*/  LDSM.16.M88.4 R16, [R192+0x2000] ;  /* 0x00200000c010783b */ /* 0x000f6e0000000200 */
[C---:B------:R-:W-:Y:S08]  /*baf0*/  HMMA.16816.F32.BF16 R152, R12.reuse, R20, RZ ;  /* 0x000000140c98723c */ /* 0x040ff000000418ff */
[C---:B------:R-:W-:Y:S01]  /*bb00*/  HMMA.16816.F32.BF16 R164, R12.reuse, R22, RZ ;  /* 0x000000160ca4723c */ /* 0x040fe200000418ff */
[----:B------:R-:W1:Y:S07]  /*bb10*/  LDSM.16.M88.4 R20, [R190+0x5800] ;  /* 0x00580000be14783b */ /* 0x000e6e0000000200 */
[C---:B------:R-:W-:Y:S08]  /*bb20*/  HMMA.16816.F32.BF16 R148, R12.reuse, R36, RZ ;  /* 0x000000240c94723c */ /* 0x040ff000000418ff */
[----:B------:R-:W-:Y:S01]  /*bb30*/  HMMA.16816.F32.BF16 R60, R12, R38, RZ ;  /* 0x000000260c3c723c */ /* 0x000fe200000418ff */
[----:B------:R-:W3:Y:S07]  /*bb40*/  LDSM.16.M88.4 R36, [R196] ;  /* 0x00000000c424783b */ /* 0x000eee0000000200 */
[-C--:B--2---:R-:W-:Y:S08]  /*bb50*/  HMMA.16816.F32.BF16 R12, R4, R24.reuse, R64 ;  /* 0x00000018040c723c */ /* 0x084ff00000041840 */
[C---:B----4-:R-:W-:Y:S08]  /*bb60*/  HMMA.16816.F32.BF16 R220, R8.reuse, R24, R152 ;  /* 0x0000001808dc723c */ /* 0x050ff00000041898 */
[----:B------:R-:W-:Y:S08]  /*bb70*/  HMMA.16816.F32.BF16 R152, R8, R30, R172 ;  /* 0x0000001e0898723c */ /* 0x000ff000000418ac */
[----:B-----5:R-:W-:Y:S01]  /*bb80*/  HMMA.16816.F32.BF16 R172, R16, R40, R12 ;  /* 0x0000002810ac723c */ /* 0x020fe2000004180c */
[----:B------:R-:W2:Y:S07]  /*bb90*/  LDSM.16.M88.4 R12, [R192] ;  /* 0x00000000c00c783b */ /* 0x000eae0000000200 */
[C---:B-1----:R-:W-:Y:S08]  /*bba0*/  HMMA.16816.F32.BF16 R64, R4.reuse, R20, R68 ;  /* 0x000000140440723c */ /* 0x042ff00000041844 */
[C---:B------:R-:W-:Y:S08]  /*bbb0*/  HMMA.16816.F32.BF16 R68, R4.reuse, R34, R140 ;  /* 0x000000220444723c */ /* 0x040ff0000004188c */
[C---:B------:R-:W-:Y:S08]  /*bbc0*/  HMMA.16816.F32.BF16 R56, R4.reuse, R32, R56 ;  /* 0x000000200438723c */ /* 0x040ff00000041838 */
[C---:B------:R-:W-:Y:S08]  /*bbd0*/  HMMA.16816.F32.BF16 R52, R4.reuse, R28, R52 ;  /* 0x0000001c0434723c */ /* 0x040ff00000041834 */
[C---:B------:R-:W-:Y:S08]  /*bbe0*/  HMMA.16816.F32.BF16 R144, R4.reuse, R30, R144 ;  /* 0x0000001e0490723c */ /* 0x040ff00000041890 */
[C---:B------:R-:W-:Y:S08]  /*bbf0*/  HMMA.16816.F32.BF16 R140, R4.reuse, R26, R168 ;  /* 0x0000001a048c723c */ /* 0x040ff000000418a8 */
[----:B------:R-:W-:Y:S01]  /*bc00*/  HMMA.16816.F32.BF16 R212, R4, R22, R160 ;  /* 0x0000001604d4723c */ /* 0x000fe200000418a0 */
[----:B------:R-:W-:Y:S07]  /*bc10*/  LDSM.16.M88.4 R4, [R193+0x2000] ;  /* 0x00200000c104783b */ /* 0x000fee0000000200 */
[C---:B------:R-:W-:Y:S08]  /*bc20*/  HMMA.16816.F32.BF16 R180, R8.reuse, R32, R180 ;  /* 0x0000002008b4723c */ /* 0x040ff000000418b4 */
[C---:B------:R-:W-:Y:S08]  /*bc30*/  HMMA.16816.F32.BF16 R32, R8.reuse, R34, R176 ;  /* 0x000000220820723c */ /* 0x040ff000000418b0 */
[C---:B------:R-:W-:Y:S01]  /*bc40*/  HMMA.16816.F32.BF16 R216, R8.reuse, R28, R156 ;  /* 0x0000001c08d8723c */ /* 0x040fe2000004189c */
[----:B------:R-:W1:Y:S07]  /*bc50*/  LDSM.16.M88.4 R28, [R189] ;  /* 0x00000000bd1c783b */ /* 0x000e6e0000000200 */
[C---:B------:R-:W-:Y:S08]  /*bc60*/  HMMA.16816.F32.BF16 R224, R8.reuse, R20, R148 ;  /* 0x0000001408e0723c */ /* 0x040ff00000041894 */
[C---:B------:R-:W-:Y:S01]  /*bc70*/  HMMA.16816.F32.BF16 R164, R8.reuse, R26, R164 ;  /* 0x0000001a08a4723c */ /* 0x040fe200000418a4 */
[----:B------:R-:W4:Y:S07]  /*bc80*/  LDSM.16.M88.4 R24, [R189+0x800] ;  /* 0x00080000bd18783b */ /* 0x000f2e0000000200 */
[----:B------:R-:W-:Y:S01]  /*bc90*/  HMMA.16816.F32.BF16 R160, R8, R22, R60 ;  /* 0x0000001608a0723c */ /* 0x000fe2000004183c */
[----:B------:R-:W5:Y:S04]  /*bca0*/  LDSM.16.M88.4 R20, [R189+0x1000] ;  /* 0x00100000bd14783b */ /* 0x000f680000000200 */
[----:B------:R-:W-:Y:S03]  /*bcb0*/  LDSM.16.M88.4 R8, [R193] ;  /* 0x00000000c108783b */ /* 0x000fe60000000200 */
[C---:B---3--:R-:W-:Y:S08]  /*bcc0*/  HMMA.16816.F32.BF16 R176, R16.reuse, R36, R64 ;  /* 0x0000002410b0723c */ /* 0x048ff00000041840 */
[C---:B------:R-:W-:Y:S08]  /*bcd0*/  HMMA.16816.F32.BF16 R156, R16.reuse, R48, R56 ;  /* 0x00000030109c723c */ /* 0x040ff00000041838 */
[C---:B------:R-:W-:Y:S08]  /*bce0*/  HMMA.16816.F32.BF16 R168, R16.reuse, R44, R52 ;  /* 0x0000002c10a8723c */ /* 0x040ff00000041834 */
[C---:B------:R-:W-:Y:S08]  /*bcf0*/  HMMA.16816.F32.BF16 R68, R16.reuse, R50, R68 ;  /* 0x000000321044723c */ /* 0x040ff00000041844 */
[C---:B------:R-:W-:Y:S08]  /*bd00*/  HMMA.16816.F32.BF16 R148, R16.reuse, R46, R144 ;  /* 0x0000002e1094723c */ /* 0x040ff00000041890 */
[C---:B------:R-:W-:Y:S08]  /*bd10*/  HMMA.16816.F32.BF16 R140, R16.reuse, R42, R140 ;  /* 0x0000002a108c723c */ /* 0x040ff0000004188c */
[----:B------:R-:W-:Y:S01]  /*bd20*/  HMMA.16816.F32.BF16 R64, R16, R38, R212 ;  /* 0x000000261040723c */ /* 0x000fe200000418d4 */
[----:B------:R-:W3:Y:S01]  /*bd30*/  LDSM.16.M88.4 R16, [R189+0x1800] ;  /* 0x00180000bd10783b */ /* 0x000ee20000000200 */
        /* <DEDUP_REMOVED lines=10> */
[C---:B----4-:R-:W-:Y:S08]  /*bde0*/  HMMA.16816.F32.BF16 R144, R4.reuse, R24, R168 ;  /* 0x000000180490723c */ /* 0x050ff000000418a8 */
[C---:B-----5:R-:W-:Y:S08]  /*bdf0*/  HMMA.16816.F32.BF16 R152, R4.reuse, R20, R172 ;  /* 0x000000140498723c */ /* 0x060ff000000418ac */
[C---:B---3--:R-:W-:Y:S08]  /*be00*/  HMMA.16816.F32.BF16 R156, R4.reuse, R16, R176 ;  /* 0x00000010049c723c */ /* 0x048ff000000418b0 */
        /* <DEDUP_REMOVED lines=15> */
[----:B------:R-:W3:Y:S01]  /*bf00*/  LDL.64 R246, [R1+0x40] ;  /* 0x0000400001f67983 */ /* 0x000ee20000100a00 */
[----:B------:R-:W-:Y:S01]  /*bf10*/  IADD3 R0, R242, -0x4, RZ ;  /* 0xfffffffcf2007810 */ /* 0x000fe20007ffe0ff */
[----:B------:R-:W-:-:S02]  /*bf20*/  ULDC.64 UR4, c[0x0][0x198] ;  /* 0x0000660000047ab9 */ /* 0x000fc40000000a00 */
[----:B------:R-:W-:Y:S01]  /*bf30*/  USHF.L.U32 UR26, UR4, 0x5, URZ ;  /* 0x00000005041a7899 */ /* 0x000fe2000800063f */
[----:B------:R-:W-:Y:S01]  /*bf40*/  SHF.R.S32.HI R2, RZ, 0x1f, R0 ;  /* 0x0000001fff027819 */ /* 0x000fe20000011400 */
[----:B------:R-:W-:Y:S02]  /*bf50*/  UMOV UR21, 0x5 ;  /* 0x0000000500157882 */ /* 0x000fe40000000000 */
[----:B------:R-:W-:Y:S02]  /*bf60*/  USHF.L.U64.HI UR5, UR4, UR21, UR5 ;  /* 0x0000001504057299 */ /* 0x000fe40008010205 */
[----:B------:R-:W-:Y:S02]  /*bf70*/  IMAD R4, R2, c[0x0][0x198], RZ ;  /* 0x0000660002047a24 */ /* 0x000fe400078e02ff */
[----:B------:R-:W-:-:S04]  /*bf80*/  IMAD.WIDE.U32 R2, R0, c[0x0][0x198], RZ ;  /* 0x0000660000027a25 */ /* 0x000fc800078e00ff */
        /* <DEDUP_REMOVED lines=20> */
.L_x_1624:
[----:B-1----:R-:W2:Y:S04]  /*c0d0*/  LDL R5, [R1+0x30] ;  /* 0x0000300001057983 */ /* 0x002ea80000100800 */
[----:B------:R-:W3:Y:S04]  /*c0e0*/  LDL R2, [R1+0x88] ;  /* 0x0000880001027983 */ /* 0x000ee80000100800 */
[----:B------:R-:W4:Y:S04]  /*c0f0*/  LDL R3, [R1+0x78] ;  /* 0x0000780001037983 */ /* 0x000f280000100800 */
[----:B------:R-:W5:Y:S04]  /*c100*/  LDL R4, [R1+0x18] ;  /* 0x0000180001047983 */ /* 0x000f680000100800 */
[----:B------:R-:W1:Y:S01]  /*c110*/  S2R R0, SR_TID.X ;  /* 0x0000000000007919 */ /* 0x000e620000002100 */
[----:B------:R-:W2:Y:S03]  /*c120*/  LDC.U8 R182, c[0x0][0x2d8] ;  /* 0x0000b600ffb67b82 */ /* 0x000ea60000000000 */
[----:B------:R-:W-:Y:S04]  /*c130*/  LDSM.16.MT88.4 R56, [R187+0x6000] ;  /* 0x00600000bb38783b */ /* 0x000fe80000004200 */
[----:B------:R-:W-:Y:S04]  /*c140*/  LDSM.16.MT88.4 R48, [R185+0x6000] ;  /* 0x00600000b930783b */ /* 0x000fe80000004200 */
[----:B------:R-:W-:Y:S01]  /*c150*/  LDSM.16.MT88.4 R44, [R186+0x6000] ;  /* 0x00600000ba2c783b */ /* 0x000fe20000004200 */
[----:B-1----:R-:W-:-:S05]  /*c160*/  IMAD.SHL.U32 R0, R0, 0x2, RZ ;  /* 0x0000000200007824 */ /* 0x002fca00078e00ff */
[----:B------:R-:W-:-:S05]  /*c170*/  LOP3.LUT R0, R0, 0x6, RZ, 0xc0, !PT ;  /* 0x0000000600007812 */ /* 0x000fca00078ec0ff */
[----:B------:R-:W-:-:S05]  /*c180*/  IMAD R0, R75, 0x40, R0 ;  /* 0x000000404b007824 */ /* 0x000fca00078e0200 */
[C---:B------:R-:W-:Y:S02]  /*c190*/  IADD3 R16, R0.reuse, 0x1, RZ ;  /* 0x0000000100107810 */ /* 0x040fe40007ffe0ff */
[-C--:B------:R-:W-:Y:S02]  /*c1a0*/  ISETP.GE.AND P3, PT, R0, R204.reuse, PT ;  /* 0x000000cc0000720c */ /* 0x080fe40003f66270 */
[----:B------:R-:W-:Y:S02]  /*c1b0*/  ISETP.GE.AND P2, PT, R16, R204, PT ;  /* 0x000000cc1000720c */ /* 0x000fe40003f46270 */
[CC--:B------:R-:W-:Y:S02]  /*c1c0*/  ISETP.LT.OR P3, PT, R0.reuse, R200.reuse, P3 ;  /* 0x000000c80000720c */ /* 0x0c0fe40001f61670 */
[----:B------:R-:W-:Y:S02]  /*c1d0*/  IADD3 R15, R0, 0x8, RZ ;  /* 0x00000008000f7810 */ /* 0x000fe40007ffe0ff */
[----:B------:R-:W-:-:S02]  /*c1e0*/  ISETP.LT.OR P2, PT, R16, R200, P2 ;  /* 0x000000c81000720c */ /* 0x000fc40001741670 */
[----:B------:R-:W-:Y:S02]  /*c1f0*/  FSEL R10, R36, -INF , !P3 ;  /* 0xff800000240a7808 */ /* 0x000fe40005800000 */
[----:B------:R-:W-:Y:S02]  /*c200*/  IADD3 R17, R0, 0x9, RZ ;  /* 0x0000000900117810 */ /* 0x000fe40007ffe0ff */
[-C--:B------:R-:W-:Y:S02]  /*c210*/  ISETP.GE.AND P3, PT, R15, R204.reuse, PT ;  /* 0x000000cc0f00720c */ /* 0x080fe40003f66270 */
[----:B------:R-:W-:Y:S02]  /*c220*/  FSEL R12, R37, -INF , !P2 ;  /* 0xff800000250c7808 */ /* 0x000fe40005000000 */
[----:B------:R-:W-:Y:S02]  /*c230*/  ISETP.GE.AND P2, PT, R17, R204, PT ;  /* 0x000000cc1100720c */ /* 0x000fe40003f46270 */
[----:B------:R-:W-:-:S02]  /*c240*/  ISETP.LT.OR P3, PT, R15, R200, P3 ;  /* 0x000000c80f00720c */ /* 0x000fc40001f61670 */
[----:B------:R-:W-:Y:S02]  /*c250*/  IADD3 R19, R0, 0x10, RZ ;  /* 0x0000001000137810 */ /* 0x000fe40007ffe0ff */
[----:B------:R-:W-:Y:S02]  /*c260*/  ISETP.LT.OR P2, PT, R17, R200, P2 ;  /* 0x000000c81100720c */ /* 0x000fe40001741670 */
[----:B------:R-:W-:Y:S02]  /*c270*/  FSEL R11, R68, -INF , !P3 ;  /* 0xff800000440b7808 */ /* 0x000fe40005800000 */
[C---:B------:R-:W-:Y:S02]  /*c280*/  IADD3 R20, R0.reuse, 0x11, RZ ;  /* 0x0000001100147810 */ /* 0x040fe40007ffe0ff */
[----:B------:R-:W-:Y:S02]  /*c290*/  ISETP.GE.AND P3, PT, R19, R204, PT ;  /* 0x000000cc1300720c */ /* 0x000fe40003f66270 */
[----:B------:R-:W-:-:S02]  /*c2a0*/  ISETP.GE.AND P1, PT, R0, R203, PT ;  /* 0x000000cb0000720c */ /* 0x000fc40003f26270 */
[----:B------:R-:W-:Y:S02]  /*c2b0*/  FSEL R14, R69, -INF , !P2 ;  /* 0xff800000450e7808 */ /* 0x000fe40005000000 */
[----:B------:R-:W-:Y:S02]  /*c2c0*/  ISETP.GE.AND P2, PT, R20, R204, PT ;  /* 0x000000cc1400720c */ /* 0x000fe40003f46270 */
[----:B------:R-:W-:Y:S02]  /*c2d0*/  ISETP.LT.OR P3, PT, R19, R200, P3 ;  /* 0x000000c81300720c */ /* 0x000fe40001f61670 */
[C---:B------:R-:W-:Y:S02]  /*c2e0*/  ISETP.LT.OR P1, PT, R0.reuse, R199, P1 ;  /* 0x000000c70000720c */ /* 0x040fe40000f21670 */
[----:B------:R-:W-:Y:S02]  /*c2f0*/  IADD3 R21, R0, 0x18, RZ ;  /* 0x0000001800157810 */ /* 0x000fe40007ffe0ff */
[----:B------:R-:W-:-:S02]  /*c300*/  ISETP.GE.AND P0, PT, R16, R203, PT ;  /* 0x000000cb1000720c */ /* 0x000fc40003f06270 */
[----:B------:R-:W-:Y:S02]  /*c310*/  ISETP.LT.OR P2, PT, R20, R200, P2 ;  /* 0x000000c81400720c */ /* 0x000fe40001741670 */
[----:B------:R-:W-:Y:S02]  /*c320*/  FSEL R73, R144, -INF , !P3 ;  /* 0xff80000090497808 */ /* 0x000fe40005800000 */
[----:B------:R-:W-:Y:S02]  /*c330*/  FSEL R18, R38, -INF , !P1 ;  /* 0xff80000026127808 */ /* 0x000fe40004800000 */
[----:B------:R-:W-:Y:S02]  /*c340*/  IADD3 R25, R0, 0x19, RZ ;  /* 0x0000001900197810 */ /* 0x000fe40007ffe0ff */
[----:B------:R-:W-:Y:S02]  /*c350*/  ISETP.GE.AND P3, PT, R21, R204, PT ;  /* 0x000000cc1500720c */ /* 0x000fe40003f66270 */
[----:B------:R-:W-:-:S02]  /*c360*/  ISETP.GE.AND P1, PT, R15, R203, PT ;  /* 0x000000cb0f00720c */ /* 0x000fc40003f26270 */
[-C--:B------:R-:W-:Y:S02]  /*c370*/  ISETP.LT.OR P0, PT, R16, R199.reuse, P0 ;  /* 0x000000c71000720c */ /* 0x080fe40000701670 */
[----:B------:R-:W-:Y:S02]  /*c380*/  FSEL R74, R145, -INF , !P2 ;  /* 0xff800000914a7808 */ /* 0x000fe40005000000 */
[----:B------:R-:W-:Y:S02]  /*c390*/  ISETP.GE.AND P2, PT, R25, R204, PT ;  /* 0x000000cc1900720c */ /* 0x000fe40003f46270 */
[----:B------:R-:W-:Y:S02]  /*c3a0*/  ISETP.LT.OR P3, PT, R21, R200, P3 ;  /* 0x000000c81500720c */ /* 0x000fe40001f61670 */
[----:B------:R-:W-:Y:S02]  /*c3b0*/  ISETP.LT.OR P1, PT, R15, R199, P1 ;  /* 0x000000c70f00720c */ /* 0x000fe40000f21670 */
[----:B------:R-:W-:-:S02]  /*c3c0*/  IADD3 R24, R0, 0x20, RZ ;  /* 0x0000002000187810 */ /* 0x000fc40007ffe0ff */
[----:B------:R-:W-:Y:S02]  /*c3d0*/  FSEL R33, R39, -INF , !P0 ;  /* 0xff80000027217808 */ /* 0x000fe40004000000 */
[----:B------:R-:W-:Y:S02]  /*c3e0*/  ISETP.GE.AND P0, PT, R17, R203, PT ;  /* 0x000000cb1100720c */ /* 0x000fe40003f06270 */
[----:B------:R-:W-:Y:S02]  /*c3f0*/  ISETP.LT.OR P2, PT, R25, R200, P2 ;  /* 0x000000c81900720c */ /* 0x000fe40001741670 */
[----:B------:R-:W-:Y:S02]  /*c400*/  FSEL R144, R148, -INF , !P3 ;  /* 0xff80000094907808 */ /* 0x000fe40005800000 */
[----:B------:R-:W-:Y:S02]  /*c410*/  FSEL R29, R70, -INF , !P1 ;  /* 0xff800000461d7808 */ /* 0x000fe40004800000 */
[----:B------:R-:W-:-:S02]  /*c420*/  IADD3 R23, R0, 0x21, RZ ;  /* 0x0000002100177810 */ /* 0x000fc40007ffe0ff */
[CC--:B------:R-:W-:Y:S02]  /*c430*/  ISETP.GE.AND P3, PT, R24.reuse, R204.reuse, PT ;  /* 0x000000cc1800720c */ /* 0x0c0fe40003f66270 */
[----:B------:R-:W-:Y:S02]  /*c440*/  ISETP.GE.AND P1, PT, R19, R203, PT ;  /* 0x000000cb1300720c */ /* 0x000fe40003f26270 */
[----:B------:R-:W-:Y:S02]  /*c450*/  ISETP.LT.OR P0, PT, R17, R199, P0 ;  /* 0x000000c71100720c */ /* 0x000fe40000701670 */
[----:B------:R-:W-:Y:S02]  /*c460*/  FSEL R145, R149, -INF , !P2 ;  /* 0xff80000095917808 */ /* 0x000fe40005000000 */
[----:B------:R-:W-:Y:S02]  /*c470*/  ISETP.GE.AND P2, PT, R23, R204, PT ;  /* 0x000000cc1700720c */ /* 0x000fe40003f46270 */
[----:B------:R-:W-:-:S02]  /*c480*/  ISETP.LT.OR P3, PT, R24, R200, P3 ;  /* 0x000000c81800720c */ /* 0x000fc40001f61670 */
[----:B------:R-:W-:Y:S02]  /*c490*/  IADD3 R22, R0, 0x28, RZ ;  /* 0x0000002800167810 */ /* 0x000fe40007ffe0ff */
[----:B------:R-:W-:Y:S02]  /*c4a0*/  ISETP.LT.OR P1, PT, R19, R199, P1 ;  /* 0x000000c71300720c */ /* 0x000fe40000f21670 */
[----:B------:R-:W-:Y:S02]  /*c4b0*/  FSEL R30, R71, -INF , !P0 ;  /* 0xff800000471e7808 */ /* 0x000fe40004000000 */
[----:B------:R-:W-:Y:S02]  /*c4c0*/  ISETP.GE.AND P0, PT, R20, R203, PT ;  /* 0x000000cb1400720c */ /* 0x000fe40003f06270 */
[----:B------:R-:W-:Y:S02]  /*c4d0*/  ISETP.LT.OR P2, PT, R23, R200, P2 ;  /* 0x000000c81700720c */ /* 0x000fe40001741670 */
[----:B------:R-:W-:-:S02]  /*c4e0*/  FSEL R152, R152, -INF , !P3 ;  /* 0xff80000098987808 */ /* 0x000fc40005800000 */
[----:B------:R-:W-:Y:S02]  /*c4f0*/  IADD3 R26, R0, 0x29, RZ ;  /* 0x00000029001a7810 */ /* 0x000fe40007ffe0ff */
[----:B------:R-:W-:Y:S02]  /*c500*/  ISETP.GE.AND P6, PT, R22, R204, PT ;  /* 0x000000cc1600720c */ /* 0x000fe40003fc6270 */
[----:B------:R-:W-:Y:S02]  /*c510*/  FSEL R146, R146, -INF , !P1 ;  /* 0xff80000092927808 */ /* 0x000fe40004800000 */
[----:B------:R-:W-:Y:S02]  /*c520*/  ISETP.GE.AND P1, PT, R21, R203, PT ;  /* 0x000000cb1500720c */ /* 0x000fe40003f26270 */
[----:B------:R-:W-:Y:S02]  /*c530*/  ISETP.LT.OR P0, PT, R20, R199, P0 ;  /* 0x000000c71400720c */ /* 0x000fe40000701670 */
[----:B------:R-:W-:-:S02]  /*c540*/  FSEL R153, R153, -INF , !P2 ;  /* 0xff80000099997808 */ /* 0x000fc40005000000 */
[----:B------:R-:W-:Y:S02]  /*c550*/  IADD3 R27, R0, 0x30, RZ ;  /* 0x00000030001b7810 */ /* 0x000fe40007ffe0ff */
[----:B------:R-:W-:Y:S02]  /*c560*/  ISETP.GE.AND P5, PT, R26, R204, PT ;  /* 0x000000cc1a00720c */ /* 0x000fe40003fa6270 */
[----:B------:R-:W-:Y:S02]  /*c570*/  ISETP.LT.OR P6, PT, R22, R200, P6 ;  /* 0x000000c81600720c */ /* 0x000fe400037c1670 */
[----:B------:R-:W-:Y:S02]  /*c580*/  ISETP.LT.OR P1, PT, R21, R199, P1 ;  /* 0x000000c71500720c */ /* 0x000fe40000f21670 */
[----:B------:R-:W-:Y:S02]  /*c590*/  FSEL R147, R147, -INF , !P0 ;  /* 0xff80000093937808 */ /* 0x000fe40004000000 */
[----:B------:R-:W-:-:S02]  /*c5a0*/  IADD3 R31, R0, 0x31, RZ ;  /* 0x00000031001f7810 */ /* 0x000fc40007ffe0ff */
[----:B------:R-:W-:Y:S02]  /*c5b0*/  ISETP.GE.AND P4, PT, R27, R204, PT ;  /* 0x000000cc1b00720c */ /* 0x000fe40003f86270 */
[----:B------:R-:W-:Y:S02]  /*c5c0*/  ISETP.LT.OR P5, PT, R26, R200, P5 ;  /* 0x000000c81a00720c */ /* 0x000fe40002fa1670 */
[----:B------:R-:W-:Y:S02]  /*c5d0*/  FSEL R183, R140, -INF , !P6 ;  /* 0xff8000008cb77808 */ /* 0x000fe40007000000 */
[-C--:B------:R-:W-:Y:S02]  /*c5e0*/  ISETP.GE.AND P0, PT, R25, R203.reuse, PT ;  /* 0x000000cb1900720c */ /* 0x080fe40003f06270 */
[----:B------:R-:W-:Y:S02]  /*c5f0*/  FSEL R150, R150, -INF , !P1 ;  /* 0xff80000096967808 */ /* 0x000fe40004800000 */
[----:B------:R-:W-:-:S02]  /*c600*/  ISETP.GE.AND P1, PT, R24, R203, PT ;  /* 0x000000cb1800720c */ /* 0x000fc40003f26270 */
[----:B------:R-:W-:Y:S02]  /*c610*/  IADD3 R32, R0, 0x38, RZ ;  /* 0x0000003800207810 */ /* 0x000fe40007ffe0ff */
[----:B------:R-:W-:Y:S02]  /*c620*/  ISETP.GE.AND P3, PT, R31, R204, PT ;  /* 0x000000cc1f00720c */ /* 0x000fe40003f66270 */
[----:B------:R-:W-:Y:S02]  /*c630*/  ISETP.LT.OR P4, PT, R27, R200, P4 ;  /* 0x000000c81b00720c */ /* 0x000fe40002781670 */
[----:B------:R-:W-:Y:S02]  /*c640*/  FSEL R224, R141, -INF , !P5 ;  /* 0xff8000008de07808 */ /* 0x000fe40006800000 */
[-C--:B------:R-:W-:Y:S02]  /*c650*/  ISETP.LT.OR P0, PT, R25, R199.reuse, P0 ;  /* 0x000000c71900720c */ /* 0x080fe40000701670 */
[----:B------:R-:W-:-:S02]  /*c660*/  ISETP.LT.OR P1, PT, R24, R199, P1 ;  /* 0x000000c71800720c */ /* 0x000fc40000f21670 */
[----:B------:R-:W-:Y:S02]  /*c670*/  IADD3 R34, R0, 0x39, RZ ;  /* 0x0000003900227810 */ /* 0x000fe40007ffe0ff */
[----:B------:R-:W-:Y:S02]  /*c680*/  ISETP.GE.AND P2, PT, R32, R204, PT ;  /* 0x000000cc2000720c */ /* 0x000fe40003f46270 */
[----:B------:R-:W-:Y:S02]  /*c690*/  ISETP.LT.OR P3, PT, R31, R200, P3 ;  /* 0x000000c81f00720c */ /* 0x000fe40001f61670 */
[----:B------:R-:W-:Y:S02]  /*c6a0*/  FSEL R243, R156, -INF , !P4 ;  /* 0xff8000009cf37808 */ /* 0x000fe40006000000 */
[----:B------:R-:W-:Y:S02]  /*c6b0*/  FSEL R151, R151, -INF , !P0 ;  /* 0xff80000097977808 */ /* 0x000fe40004000000 */
[----:B------:R-:W-:-:S02]  /*c6c0*/  ISETP.GE.AND P0, PT, R23, R203, PT ;  /* 0x000000cb1700720c */ /* 0x000fc40003f06270 */
[----:B------:R-:W-:Y:S02]  /*c6d0*/  FSEL R227, R154, -INF , !P1 ;  /* 0xff8000009ae37808 */ /* 0x000fe40004800000 */
[----:B------:R-:W-:Y:S02]  /*c6e0*/  ISETP.GE.AND P1, PT, R34, R204, PT ;  /* 0x000000cc2200720c */ /* 0x000fe40003f26270 */
[-C--:B------:R-:W-:Y:S02]  /*c6f0*/  ISETP.LT.OR P2, PT, R32, R200.reuse, P2 ;  /* 0x000000c82000720c */ /* 0x080fe40001741670 */
[----:B------:R-:W-:Y:S02]  /*c700*/  FSEL R245, R157, -INF , !P3 ;  /* 0xff8000009df57808 */ /* 0x000fe40005800000 */
[----:B------:R-:W-:Y:S02]  /*c710*/  ISETP.LT.OR P0, PT, R23, R199, P0 ;  /* 0x000000c71700720c */ /* 0x000fe40000701670 */
[----:B------:R-:W-:-:S02]  /*c720*/  ISETP.LT.OR P1, PT, R34, R200, P1 ;  /* 0x000000c82200720c */ /* 0x000fc40000f21670 */
[----:B------:R-:W-:Y:S02]  /*c730*/  FSEL R244, R64, -INF , !P2 ;  /* 0xff80000040f47808 */ /* 0x000fe40005000000 */
[----:B------:R-:W-:Y:S02]  /*c740*/  FSEL R242, R155, -INF , !P0 ;  /* 0xff8000009bf27808 */ /* 0x000fe40004000000 */
[----:B------:R-:W-:Y:S02]  /*c750*/  ISETP.GE.AND P0, PT, R22, R203, PT ;  /* 0x000000cb1600720c */ /* 0x000fe40003f06270 */
[----:B------:R-:W-:Y:S01]  /*c760*/  FSEL R247, R65, -INF , !P1 ;  /* 0xff80000041f77808 */ /* 0x000fe20004800000 */
[----:B--2---:R-:W-:Y:S02]  /*c770*/  IMAD.MOV.U32 R40, RZ, RZ, R5 ;  /* 0x000000ffff287224 */ /* 0x004fe400078e0005 */
[----:B---3--:R-:W-:Y:S01]  /*c780*/  IMAD.MOV.U32 R5, RZ, RZ, R2 ;  /* 0x000000ffff057224 */ /* 0x008fe200078e0002 */
[----:B------:R-:W-:-:S04]  /*c790*/  FMNMX.FTZ R2, R209, R10, !PT ;  /* 0x0000000ad1027209 */ /* 0x000fc80007810000 */
[----:B------:R-:W-:-:S04]  /*c7a0*/  FMNMX.FTZ R2, R12, R2, !PT ;  /* 0x000000020c027209 */ /* 0x000fc80007810000 */
[----:B------:R-:W-:-:S04]  /*c7b0*/  FMNMX.FTZ R2, R11, R2, !PT ;  /* 0x000000020b027209 */ /* 0x000fc80007810000 */
[----:B------:R-:W-:-:S04]  /*c7c0*/  FMNMX.FTZ R2, R14, R2, !PT ;  /* 0x000000020e027209 */ /* 0x000fc80007810000 */
[----:B------:R-:W-:Y:S01]  /*c7d0*/  FMNMX.FTZ R2, R73, R2, !PT ;  /* 0x0000000249027209 */ /* 0x000fe20007810000 */
[----:B----4-:R-:W-:-:S03]  /*c7e0*/  IMAD.MOV.U32 R7, RZ, RZ, R3 ;  /* 0x000000ffff077224 */ /* 0x010fc600078e0003 */
        /* <DEDUP_REMOVED lines=16> */
[----:B-----5:R-:W-:Y:S01]  /*c8f0*/  IMAD.MOV.U32 R6, RZ, RZ, R4 ;  /* 0x000000ffff067224 */ /* 0x020fe200078e0004 */
[----:B------:R-:W-:Y:S02]  /*c900*/  FMNMX.FTZ R2, R151, R2, !PT ;  /* 0x0000000297027209 */ /* 0x000fe40007810000 */
[----:B------:R-:W-:Y:S02]  /*c910*/  FMNMX.FTZ R4, R244, R3, !PT ;  /* 0x00000003f4047209 */ /* 0x000fe40007810000 */
[----:B------:R-:W-:-:S02]  /*c920*/  ISETP.GE.AND P2, PT, R26, R203, PT ;  /* 0x000000cb1a00720c */ /* 0x000fc40003f46270 */
[----:B------:R-:W-:Y:S02]  /*c930*/  ISETP.LT.OR P3, PT, R22, R199, P0 ;  /* 0x000000c71600720c */ /* 0x000fe40000761670 */
[----:B------:R-:W-:Y:S02]  /*c940*/  FMNMX.FTZ R3, R227, R2, !PT ;  /* 0x00000002e3037209 */ /* 0x000fe40007810000 */
[----:B------:R-:W-:Y:S02]  /*c950*/  FMNMX.FTZ R2, R247, R4, !PT ;  /* 0x00000004f7027209 */ /* 0x000fe40007810000 */
[----:B------:R-:W-:Y:S02]  /*c960*/  ISETP.GE.AND P1, PT, R27, R203, PT ;  /* 0x000000cb1b00720c */ /* 0x000fe40003f26270 */
[----:B------:R-:W-:Y:S02]  /*c970*/  ISETP.LT.OR P2, PT, R26, R199, P2 ;  /* 0x000000c71a00720c */ /* 0x000fe40001741670 */
[----:B------:R-:W-:-:S02]  /*c980*/  FSEL R225, R142, -INF , !P3 ;  /* 0xff8000008ee17808 */ /* 0x000fc40005800000 */
[----:B------:R-:W-:Y:S01]  /*c990*/  FMNMX.FTZ R3, R242, R3, !PT ;  /* 0x00000003f2037209 */ /* 0x000fe20007810000 */
[----:B------:R-:W1:Y:S01]  /*c9a0*/  SHFL.BFLY PT, R4, R2, 0x2, 0x1f ;  /* 0x0c401f0002047f89 */ /* 0x000e6200000e0000 */
[----:B------:R-:W-:Y:S02]  /*c9b0*/  ISETP.GE.AND P0, PT, R31, R203, PT ;  /* 0x000000cb1f00720c */ /* 0x000fe40003f06270 */
[----:B------:R-:W-:Y:S02]  /*c9c0*/  FSEL R226, R143, -INF , !P2 ;  /* 0xff8000008fe27808 */ /* 0x000fe40005000000 */
[----:B------:R-:W-:Y:S02]  /*c9d0*/  ISETP.LT.OR P1, PT, R27, R199, P1 ;  /* 0x000000c71b00720c */ /* 0x000fe40000f21670 */
[----:B------:R-:W-:Y:S02]  /*c9e0*/  FMNMX.FTZ R3, R225, R3, !PT ;  /* 0x00000003e1037209 */ /* 0x000fe40007810000 */
[----:B------:R-:W-:-:S02]  /*c9f0*/  ISETP.LT.OR P2, PT, R31, R199, P0 ;  /* 0x000000c71f00720c */ /* 0x000fc40000741670 */
[----:B------:R-:W-:Y:S02]  /*ca00*/  ISETP.GE.AND P0, PT, R32, R203, PT ;  /* 0x000000cb2000720c */ /* 0x000fe40003f06270 */
[----:B------:R-:W-:Y:S02]  /*ca10*/  FSEL R246, R158, -INF , !P1 ;  /* 0xff8000009ef67808 */ /* 0x000fe40004800000 */
[----:B------:R-:W-:Y:S02]  /*ca20*/  FMNMX.FTZ R3, R226, R3, !PT ;  /* 0x00000003e2037209 */ /* 0x000fe40007810000 */
[----:B------:R-:W-:Y:S02]  /*ca30*/  FSEL R248, R159, -INF , !P2 ;  /* 0xff8000009ff87808 */ /* 0x000fe40005000000 */
[----:B------:R-:W-:Y:S02]  /*ca40*/  ISETP.GE.AND P1, PT, R34, R203, PT ;  /* 0x000000cb2200720c */ /* 0x000fe40003f26270 */
[----:B------:R-:W-:-:S02]  /*ca50*/  ISETP.LT.OR P0, PT, R32, R199, P0 ;  /* 0x000000c72000720c */ /* 0x000fc40000701670 */
[----:B------:R-:W-:Y:S02]  /*ca60*/  FMNMX.FTZ R3, R246, R3, !PT ;  /* 0x00000003f6037209 */ /* 0x000fe40007810000 */
[----:B------:R-:W-:Y:S02]  /*ca70*/  ISETP.LT.OR P1, PT, R34, R199, P1 ;  /* 0x000000c72200720c */ /* 0x000fe40000f21670 */
[----:B------:R-:W-:Y:S02]  /*ca80*/  FSEL R249, R66, -INF , !P0 ;  /* 0xff80000042f97808 */ /* 0x000fe40004000000 */
[----:B------:R-:W-:Y:S02]  /*ca90*/  FMNMX.FTZ R3, R248, R3, !PT ;  /* 0x00000003f8037209 */ /* 0x000fe40007810000 */
[----:B------:R-:W-:Y:S02]  /*caa0*/  FSEL R250, R67, -INF , !P1 ;  /* 0xff80000043fa7808 */ /* 0x000fe40004800000 */
[----:B------:R-:W-:Y:S01]  /*cab0*/  FMNMX.FTZ R3, R249, R3, !PT ;  /* 0x00000003f9037209 */ /* 0x000fe20007810000 */
[----:B------:R-:W-:Y:S01]  /*cac0*/  IMAD.WIDE.U32 R158, R5, -0x326172a9, RZ ;  /* 0xcd9e8d57059e7825 */ /* 0x000fe200078e00ff */
[----:B-1----:R-:W-:-:S02]  /*cad0*/  FMNMX.FTZ R4, R2, R4, !PT ;  /* 0x0000000402047209 */ /* 0x002fc40007810000 */
[----:B------:R-:W-:Y:S02]  /*cae0*/  FMNMX.FTZ R5, R250, R3, !PT ;  /* 0x00000003fa057209 */ /* 0x000fe40007810000 */
[----:B------:R-:W-:Y:S01]  /*caf0*/  LOP3.LUT R2, R159, R40, RZ, 0x3c, !PT ;  /* 0x000000289f027212 */ /* 0x000fe200078e3cff */
[----:B------:R-:W-:Y:S04]  /*cb00*/  SHFL.BFLY PT, R28, R4, 0x1, 0x1f ;  /* 0x0c201f00041c7f89 */ /* 0x000fe800000e0000 */
[----:B------:R-:W1:Y:S01]  /*cb10*/  SHFL.BFLY PT, R13, R5, 0x2, 0x1f ;  /* 0x0c401f00050d7f89 */ /* 0x000e6200000e0000 */
[----:B------:R-:W-:Y:S02]  /*cb20*/  IMAD.SHL.U32 R142, R75, 0x2, RZ ;  /* 0x000000024b8e7824 */ /* 0x000fe400078e00ff */
[----:B------:R-:W-:-:S04]  /*cb30*/  IMAD.WIDE.U32 R148, R7, -0x2daee0ad, RZ ;  /* 0xd2511f5307947825 */ /* 0x000fc800078e00ff */
[----:B------:R-:W-:Y:S01]  /*cb40*/  IMAD.WIDE.U32 R60, R2, -0x2daee0ad, RZ ;  /* 0xd2511f53023c7825 */ /* 0x000fe200078e00ff */
[----:B------:R-:W-:-:S04]  /*cb50*/  LOP3.LUT R2, R149, UR25, R142, 0x96, !PT ;  /* 0x0000001995027c12 */ /* 0x000fc8000f8e968e */
[----:B------:R-:W-:Y:S01]  /*cb60*/  LOP3.LUT R3, R61, UR14, R148, 0x96, !PT ;  /* 0x0000000e3d037c12 */ /* 0x000fe2000f8e9694 */
[----:B------:R-:W-:-:S04]  /*cb70*/  IMAD.WIDE.U32 R8, R2, -0x326172a9, RZ ;  /* 0xcd9e8d5702087825 */ /* 0x000fc800078e00ff */
[----:B------:R-:W-:Y:S01]  /*cb80*/  IMAD.WIDE.U32 R36, R3, -0x326172a9, RZ ;  /* 0xcd9e8d5703247825 */ /* 0x000fe200078e00ff */
[----:B------:R-:W-:-:S03]  /*cb90*/  LOP3.LUT R2, R9, UR15, R158, 0x96, !PT ;  /* 0x0000000f09027c12 */ /* 0x000fc6000f8e969e */
[----:B------:R-:W-:Y:S01]  /*cba0*/  IMAD.MOV.U32 R35, RZ, RZ, R6 ;  /* 0x000000ffff237224 */ /* 0x000fe200078e0006 */
[----:B------:R-:W-:Y:S01]  /*cbb0*/  LOP3.LUT R6, R37, UR13, R8, 0x96, !PT ;  /* 0x0000000d25067c12 */ /* 0x000fe2000f8e9608 */
[----:B------:R-:W-:Y:S01]  /*cbc0*/  IMAD.WIDE.U32 R2, R2, -0x2daee0ad, RZ ;  /* 0xd2511f5302027825 */ /* 0x000fe200078e00ff */
[----:B-1----:R-:W-:Y:S02]  /*cbd0*/  FMNMX.FTZ R5, R5, R13, !PT ;  /* 0x0000000d05057209 */ /* 0x002fe40007810000 */
[----:B------:R-:W-:Y:S01]  /*cbe0*/  FMNMX.FTZ R70, R4, R28, !PT ;  /* 0x0000001c04467209 */ /* 0x000fe20007810000 */
[----:B------:R-:W-:Y:S01]  /*cbf0*/  IMAD.WIDE.U32 R6, R6, -0x2daee0ad, RZ ;  /* 0xd2511f5306067825 */ /* 0x000fe200078e00ff */
[----:B------:R-:W-:Y:S01]  /*cc00*/  LOP3.LUT R3, R3, UR12, R60, 0x96, !PT ;  /* 0x0000000c03037c12 */ /* 0x000fe2000f8e963c */
[----:B------:R-:W1:Y:S01]  /*cc10*/  SHFL.BFLY PT, R28, R5, 0x1, 0x1f ;  /* 0x0c201f00051c7f89 */ /* 0x000e6200000e0000 */
[C---:B------:R-:W-:Y:S01]  /*cc20*/  FSETP.NEU.FTZ.AND P1, PT, R70.reuse, -INF , PT ;  /* 0xff8000004600780b */ /* 0x040fe20003f3d000 */
[----:B------:R-:W-:Y:S01]  /*cc30*/  FMUL.FTZ R4, R70, c[0x0][0x23c] ;  /* 0x00008f0046047a20 */ /* 0x000fe20000410000 */
[----:B------:R-:W-:Y:S01]  /*cc40*/  LOP3.LUT R7, R7, UR10, R2, 0x96, !PT ;  /* 0x0000000a07077c12 */ /* 0x000fe2000f8e9602 */
[----:B------:R-:W-:-:S03]  /*cc50*/  IMAD.WIDE.U32 R2, R3, -0x326172a9, RZ ;  /* 0xcd9e8d5703027825 */ /* 0x000fc600078e00ff */
[----:B------:R-:W-:Y:S01]  /*cc60*/  FSEL R13, R4, RZ, P1 ;  /* 0x000000ff040d7208 */ /* 0x000fe20000800000 */
[----:B------:R-:W-:Y:S01]  /*cc70*/  IMAD.WIDE.U32 R62, R7, -0x326172a9, RZ ;  /* 0xcd9e8d57073e7825 */ /* 0x000fe200078e00ff */
[----:B------:R-:W-:-:S03]  /*cc80*/  LOP3.LUT R7, R3, UR11, R36, 0x96, !PT ;  /* 0x0000000b03077c12 */ /* 0x000fc6000f8e9624 */
[----:B------:R-:W-:Y:S01]  /*cc90*/  FFMA.FTZ R3, R10, c[0x0][0x23c], -R13 ;  /* 0x00008f000a037a23 */ /* 0x000fe2000001080d */
[----:B------:R-:W-:-:S03]  /*cca0*/  LOP3.LUT R4, R63, UR9, R2, 0x96, !PT ;  /* 0x000000093f047c12 */ /* 0x000fc6000f8e9602 */
[----:B------:R2:W-:Y:S02]  /*ccb0*/  MUFU.EX2 R140, R3 ;  /* 0x00000003008c7308 */ /* 0x0005e40000000800 */
[----:B------:R-:W-:-:S04]  /*ccc0*/  IMAD.WIDE.U32 R68, R4, -0x2daee0ad, RZ ;  /* 0xd2511f5304447825 */ /* 0x000fc800078e00ff */
[----:B------:R-:W-:-:S04]  /*ccd0*/  FFMA.FTZ R4, R12, c[0x0][0x23c], -R13 ;  /* 0x00008f000c047a23 */ /* 0x000fc8000001080d */
[----:B------:R3:W-:Y:S01]  /*cce0*/  MUFU.EX2 R67, R4 ;  /* 0x0000000400437308 */ /* 0x0007e20000000800 */
[----:B--2---:R-:W-:-:S05]  /*ccf0*/  IMAD.WIDE.U32 R2, R7, -0x2daee0ad, RZ ;  /* 0xd2511f5307027825 */ /* 0x004fca00078e00ff */
[----:B------:R-:W-:Y:S02]  /*cd00*/  LOP3.LUT R6, R3, UR8, R6, 0x96, !PT ;  /* 0x0000000803067c12 */ /* 0x000fe4000f8e9606 */
[----:B---3--:R-:W-:Y:S01]  /*cd10*/  LOP3.LUT R4, R69, UR6, R2, 0x96, !PT ;  /* 0x0000000645047c12 */ /* 0x008fe2000f8e9602 */
[----:B------:R-:W-:Y:S01]  /*cd20*/  FFMA.FTZ R2, R11, c[0x0][0x23c], -R13 ;  /* 0x00008f000b027a23 */ /* 0x000fe2000001080d */
[----:B-1----:R-:W-:-:S03]  /*cd30*/  FMNMX.FTZ R69, R5, R28, !PT ;  /* 0x0000001c05457209 */ /* 0x002fc60007810000 */
[----:B------:R1:W-:Y:S01]  /*cd40*/  MUFU.EX2 R64, R2 ;  /* 0x0000000200407308 */ /* 0x0003e20000000800 */
[----:B------:R-:W-:Y:S01]  /*cd50*/  FSETP.NEU.FTZ.AND P0, PT, R69, -INF , PT ;  /* 0xff8000004500780b */ /* 0x000fe20003f1d000 */
[----:B------:R-:W-:Y:S02]  /*cd60*/  FFMA.FTZ R7, R14, c[0x0][0x23c], -R13 ;  /* 0x00008f000e077a23 */ /* 0x000fe4000001080d */
[----:B------:R-:W-:-:S04]  /*cd70*/  IMAD.WIDE.U32 R54, R6, -0x326172a9, RZ ;  /* 0xcd9e8d5706367825 */ /* 0x000fc800078e00ff */
[----:B-1----:R-:W-:-:S04]  /*cd80*/  IMAD.WIDE.U32 R2, R4, -0x326172a9, RZ ;  /* 0xcd9e8d5704027825 */ /* 0x002fc800078e00ff */
[----:B------:R-:W-:Y:S01]  /*cd90*/  FMUL.FTZ R4, R69, c[0x0][0x23c] ;  /* 0x00008f0045047a20 */ /* 0x000fe20000410000 */
[----:B------:R1:W2:Y:S04]  /*cda0*/  MUFU.EX2 R66, R7 ;  /* 0x0000000700427308 */ /* 0x0002a80000000800 */
[----:B------:R-:W-:Y:S02]  /*cdb0*/  FSEL R14, R4, RZ, P0 ;  /* 0x000000ff040e7208 */ /* 0x000fe40000000000 */
[--C-:B------:R-:W-:Y:S02]  /*cdc0*/  SHF.R.U32.HI R4, RZ, 0x10, R2.reuse ;  /* 0x00000010ff047819 */ /* 0x100fe40000011602 */
[----:B------:R-:W-:Y:S02]  /*cdd0*/  LOP3.LUT R5, R2, 0xffff, RZ, 0xc0, !PT ;  /* 0x0000ffff02057812 */ /* 0x000fe400078ec0ff */
[----:B------:R-:W-:-:S02]  /*cde0*/  SHF.R.U32.HI R6, RZ, 0x18, R2 ;  /* 0x00000018ff067819 */ /* 0x000fc40000011602 */
[----:B------:R-:W-:Y:S02]  /*cdf0*/  LOP3.LUT R4, R4, 0xff, RZ, 0xc0, !PT ;  /* 0x000000ff04047812 */ /* 0x000fe400078ec0ff */
[----:B-1----:R-:W-:Y:S01]  /*ce00*/  LOP3.LUT R7, R2, 0xff, RZ, 0xc0, !PT ;  /* 0x000000ff02077812 */ /* 0x002fe200078ec0ff */
[----:B------:R-:W-:Y:S01]  /*ce10*/  FFMA.FTZ R2, R18, c[0x0][0x23c], -R14 ;  /* 0x00008f0012027a23 */ /* 0x000fe2000001080e */
[----:B------:R-:W-:Y:S01]  /*ce20*/  PRMT R18, R4, 0x5410, R6 ;  /* 0x0000541004127816 */ /* 0x000fe20000000006 */
[----:B------:R-:W-:Y:S02]  /*ce30*/  FFMA.FTZ R4, R29, c[0x0][0x23c], -R14 ;  /* 0x00008f001d047a23 */ /* 0x000fe4000001080e */
[----:B------:R1:W-:Y:S01]  /*ce40*/  MUFU.EX2 R141, R2 ;  /* 0x00000002008d7308 */ /* 0x0003e20000000800 */
[----:B------:R-:W-:-:S04]  /*ce50*/  SHF.R.U32.HI R5, RZ, 0x8, R5 ;  /* 0x00000008ff057819 */ /* 0x000fc80000011605 */
[----:B------:R-:W-:-:S03]  /*ce60*/  PRMT R12, R7, 0x5410, R5 ;  /* 0x00005410070c7816 */ /* 0x000fc60000000005 */
[----:B------:R3:W-:Y:S01]  /*ce70*/  MUFU.EX2 R65, R4 ;  /* 0x0000000400417308 */ /* 0x0007e20000000800 */
[----:B-1----:R-:W-:-:S04]  /*ce80*/  LOP3.LUT R2, R3, UR17, R54, 0x96, !PT ;  /* 0x0000001103027c12 */ /* 0x002fc8000f8e9636 */
[----:B------:R-:W-:Y:S02]  /*ce90*/  LOP3.LUT R3, R2, 0xffff, RZ, 0xc0, !PT ;  /* 0x0000ffff02037812 */ /* 0x000fe400078ec0ff */
[----:B------:R-:W-:Y:S01]  /*cea0*/  SHF.R.U32.HI R6, RZ, 0x10, R2 ;  /* 0x00000010ff067819 */ /* 0x000fe20000011602 */
[----:B---3--:R-:W-:Y:S01]  /*ceb0*/  FFMA.FTZ R4, R30, c[0x0][0x23c], -R14 ;  /* 0x00008f001e047a23 */ /* 0x008fe2000001080e */
[----:B------:R-:W-:Y:S02]  /*cec0*/  SHF.R.U32.HI R5, RZ, 0x8, R3 ;  /* 0x00000008ff057819 */ /* 0x000fe40000011603 */
[----:B------:R-:W-:Y:S01]  /*ced0*/  LOP3.LUT R7, R2, 0xff, RZ, 0xc0, !PT ;  /* 0x000000ff02077812 */ /* 0x000fe200078ec0ff */
[----:B------:R1:W3:Y:S01]  /*cee0*/  MUFU.EX2 R252, R4 ;  /* 0x0000000400fc7308 */ /* 0x0002e20000000800 */
[----:B------:R-:W-:Y:S02]  /*cef0*/  SHF.R.U32.HI R3, RZ, 0x18, R2 ;  /* 0x00000018ff037819 */ /* 0x000fe40000011602 */
[----:B------:R-:W-:-:S02]  /*cf00*/  LOP3.LUT R2, R6, 0xff, RZ, 0xc0, !PT ;  /* 0x000000ff06027812 */ /* 0x000fc400078ec0ff */
[----:B------:R-:W-:Y:S02]  /*cf10*/  PRMT R182, R182, 0x7054, R182 ;  /* 0x00007054b6b67816 */ /* 0x000fe400000000b6 */
[----:B------:R-:W-:Y:S01]  /*cf20*/  PRMT R10, R2, 0x5410, R3 ;  /* 0x00005410020a7816 */ /* 0x000fe20000000003 */
[----:B------:R-:W-:Y:S02]  /*cf30*/  FFMA.FTZ R3, R33, c[0x0][0x23c], -R14 ;  /* 0x00008f0021037a23 */ /* 0x000fe4000001080e */
[----:B------:R-:W-:Y:S02]  /*cf40*/  HSET2.LE.AND R2, R12, R182, PT ;  /* 0x000000b60c027233 */ /* 0x000fe40003803000 */
[----:B------:R2:W4:Y:S01]  /*cf50*/  MUFU.EX2 R251, R3 ;  /* 0x0000000300fb7308 */ /* 0x0005220000000800 */
[----:B-1----:R-:W-:Y:S02]  /*cf60*/  FSEL R4, R69, RZ, P0 ;  /* 0x000000ff45047208 */ /* 0x002fe40000000000 */
[----:B------:R-:W-:-:S03]  /*cf70*/  PRMT R11, R7, 0x5410, R5 ;  /* 0x00005410070b7816 */ /* 0x000fc60000000005 */
[----:B------:R-:W-:Y:S01]  /*cf80*/  FADD.FTZ R4, R207, -R4 ;  /* 0x80000004cf047221 */ /* 0x000fe20000010000 */
[----:B--2---:R-:W-:-:S04]  /*cf90*/  F2FP.BF16.PACK_AB R3, R66, R64 ;  /* 0x000000404203723e */ /* 0x004fc800000010ff */
[----:B------:R-:W-:Y:S01]  /*cfa0*/  LOP3.LUT R6, R2, R3, RZ, 0xc0, !PT ;  /* 0x0000000302067212 */ /* 0x000fe200078ec0ff */
[--C-:B------:R-:W-:Y:S01]  /*cfb0*/  HSET2.LE.AND R2, R18, R182.reuse, PT ;  /* 0x000000b612027233 */ /* 0x100fe20003803000 */
[----:B---3--:R-:W-:Y:S01]  /*cfc0*/  F2FP.BF16.PACK_AB R3, R252, R65 ;  /* 0x00000041fc03723e */ /* 0x008fe200000010ff */
[----:B------:R-:W-:Y:S01]  /*cfd0*/  FMUL.FTZ R4, R4, c[0x0][0x23c] ;  /* 0x00008f0004047a20 */ /* 0x000fe20000410000 */
[----:B------:R-:W-:Y:S02]  /*cfe0*/  ISETP.GE.AND P2, PT, R0, R206, PT ;  /* 0x000000ce0000720c */ /* 0x000fe40003f46270 */
[----:B------:R-:W-:Y:S01]  /*cff0*/  LOP3.LUT R7, R2, R3, RZ, 0xc0, !PT ;  /* 0x0000000302077212 */ /* 0x000fe200078ec0ff */
[----:B------:R-:W-:Y:S01]  /*d000*/  HSET2.LE.AND R2, R11, R182, PT ;  /* 0x000000b60b027233 */ /* 0x000fe20003803000 */
[----:B------:R-:W-:Y:S02]  /*d010*/  F2FP.BF16.PACK_AB R3, R67, R140 ;  /* 0x0000008c4303723e */ /* 0x000fe400000010ff */
[----:B------:R-:W-:Y:S01]  /*d020*/  FSEL R5, R70, RZ, P1 ;  /* 0x000000ff46057208 */ /* 0x000fe20000800000 */
[----:B------:R1:W-:Y:S01]  /*d030*/  MUFU.EX2 R180, R4 ;  /* 0x0000000400b47308 */ /* 0x0003e20000000800 */
[----:B------:R-:W-:-:S02]  /*d040*/  ISETP.LT.OR P2, PT, R0, R202, P2 ;  /* 0x000000ca0000720c */ /* 0x000fc40001741670 */
[----:B------:R-:W-:Y:S02]  /*d050*/  ISETP.GE.AND P1, PT, R16, R206, PT ;  /* 0x000000ce1000720c */ /* 0x000fe40003f26270 */
[-C--:B------:R-:W-:Y:S02]  /*d060*/  ISETP.GE.AND P5, PT, R0, R205.reuse, PT ;  /* 0x000000cd0000720c */ /* 0x080fe40003fa6270 */
[----:B------:R-:W-:Y:S02]  /*d070*/  ISETP.LT.OR P1, PT, R16, R202, P1 ;  /* 0x000000ca1000720c */ /* 0x000fe40000f21670 */
[C---:B------:R-:W-:Y:S02]  /*d080*/  ISETP.GE.AND P0, PT, R15.reuse, R206, PT ;  /* 0x000000ce0f00720c */ /* 0x040fe40003f06270 */
[----:B------:R-:W-:Y:S02]  /*d090*/  ISETP.GE.AND P3, PT, R15, R205, PT ;  /* 0x000000cd0f00720c */ /* 0x000fe40003f66270 */
[----:B------:R-:W-:-:S02]  /*d0a0*/  ISETP.LT.OR P5, PT, R0, R201, P5 ;  /* 0x000000c90000720c */ /* 0x000fc40002fa1670 */
[----:B-1----:R-:W-:Y:S01]  /*d0b0*/  LOP3.LUT R4, R2, R3, RZ, 0xc0, !PT ;  /* 0x0000000302047212 */ /* 0x002fe200078ec0ff */
[----:B------:R-:W-:Y:S01]  /*d0c0*/  HSET2.LE.AND R2, R10, R182, PT ;  /* 0x000000b60a027233 */ /* 0x000fe20003803000 */
[----:B------:R-:W-:Y:S02]  /*d0d0*/  FSEL R10, R176, -INF , !P2 ;  /* 0xff800000b00a7808 */ /* 0x000fe40005000000 */
[----:B------:R-:W-:Y:S02]  /*d0e0*/  ISETP.GE.AND P4, PT, R16, R205, PT ;  /* 0x000000cd1000720c */ /* 0x000fe40003f86270 */
[C---:B------:R-:W-:Y:S02]  /*d0f0*/  ISETP.LT.OR P0, PT, R15.reuse, R202, P0 ;  /* 0x000000ca0f00720c */ /* 0x040fe40000701670 */
[----:B------:R-:W-:Y:S02]  /*d100*/  ISETP.LT.OR P3, PT, R15, R201, P3 ;  /* 0x000000c90f00720c */ /* 0x000fe40001f61670 */
[----:B------:R-:W-:-:S02]  /*d110*/  ISETP.GE.AND P6, PT, R17, R206, PT ;  /* 0x000000ce1100720c */ /* 0x000fc40003fc6270 */
[----:B------:R-:W-:Y:S02]  /*d120*/  FSEL R11, R177, -INF , !P1 ;  /* 0xff800000b10b7808 */ /* 0x000fe40004800000 */
[----:B------:R-:W-:Y:S02]  /*d130*/  FMNMX.FTZ R0, R211, R10, !PT ;  /* 0x0000000ad3007209 */ /* 0x000fe40007810000 */
[----:B------:R-:W-:Y:S01]  /*d140*/  FSEL R15, R178, -INF , !P5 ;  /* 0xff800000b20f7808 */ /* 0x000fe20006800000 */
[----:B------:R-:W-:Y:S01]  /*d150*/  FADD.FTZ R5, R209, -R5 ;  /* 0x80000005d1057221 */ /* 0x000fe20000010000 */
[C---:B------:R-:W-:Y:S02]  /*d160*/  ISETP.GE.AND P5, PT, R19.reuse, R206, PT ;  /* 0x000000ce1300720c */ /* 0x040fe40003fa6270 */
[----:B------:R-:W-:Y:S02]  /*d170*/  ISETP.GE.AND P1, PT, R19, R205, PT ;  /* 0x000000cd1300720c */ /* 0x000fe40003f26270 */
[----:B------:R-:W-:-:S02]  /*d180*/  ISETP.LT.OR P4, PT, R16, R201, P4 ;  /* 0x000000c91000720c */ /* 0x000fc40002781670 */
[----:B------:R-:W-:Y:S02]  /*d190*/  ISETP.LT.OR P6, PT, R17, R202, P6 ;  /* 0x000000ca1100720c */ /* 0x000fe400037c1670 */
[----:B------:R-:W-:Y:S02]  /*d1a0*/  FSEL R12, R172, -INF , !P0 ;  /* 0xff800000ac0c7808 */ /* 0x000fe40004000000 */
[----:B------:R-:W-:Y:S01]  /*d1b0*/  FMNMX.FTZ R0, R11, R0, !PT ;  /* 0x000000000b007209 */ /* 0x000fe20007810000 */
[----:B------:R-:W-:Y:S01]  /*d1c0*/  FMUL.FTZ R5, R5, c[0x0][0x23c] ;  /* 0x00008f0005057a20 */ /* 0x000fe20000410000 */
[C---:B------:R-:W-:Y:S02]  /*d1d0*/  ISETP.LT.OR P5, PT, R19.reuse, R202, P5 ;  /* 0x000000ca1300720c */ /* 0x040fe40002fa1670 */
[----:B------:R-:W-:Y:S02]  /*d1e0*/  ISETP.LT.OR P1, PT, R19, R201, P1 ;  /* 0x000000c91300720c */ /* 0x000fe40000f21670 */
[----:B------:R-:W-:-:S02]  /*d1f0*/  FSEL R19, R179, -INF , !P4 ;  /* 0xff800000b3137808 */ /* 0x000fc40006000000 */
[----:B------:R-:W-:Y:S02]  /*d200*/  ISETP.GE.AND P4, PT, R20, R206, PT ;  /* 0x000000ce1400720c */ /* 0x000fe40003f86270 */
[----:B------:R-:W-:Y:S02]  /*d210*/  FSEL R16, R173, -INF , !P6 ;  /* 0xff800000ad107808 */ /* 0x000fe40007000000 */
[----:B------:R-:W-:Y:S01]  /*d220*/  FMNMX.FTZ R0, R12, R0, !PT ;  /* 0x000000000c007209 */ /* 0x000fe20007810000 */
[----:B------:R1:W2:Y:S01]  /*d230*/  MUFU.EX2 R181, R5 ;  /* 0x0000000500b57308 */ /* 0x0002a20000000800 */
[----:B------:R-:W-:Y:S02]  /*d240*/  ISETP.LT.OR P4, PT, R20, R202, P4 ;  /* 0x000000ca1400720c */ /* 0x000fe40002781670 */
[----:B------:R-:W-:Y:S02]  /*d250*/  FSEL R30, R164, -INF , !P5 ;  /* 0xff800000a41e7808 */ /* 0x000fe40006800000 */
[----:B------:R-:W-:-:S02]  /*d260*/  FMNMX.FTZ R0, R16, R0, !PT ;  /* 0x0000000010007209 */ /* 0x000fc40007810000 */
[----:B------:R-:W-:Y:S02]  /*d270*/  ISETP.GE.AND P2, PT, R17, R205, PT ;  /* 0x000000cd1100720c */ /* 0x000fe40003f46270 */
[----:B----4-:R-:W-:Y:S02]  /*d280*/  F2FP.BF16.PACK_AB R3, R251, R141 ;  /* 0x0000008dfb03723e */ /* 0x010fe400000010ff */
[----:B------:R-:W-:Y:S02]  /*d290*/  FSEL R33, R165, -INF , !P4 ;  /* 0xff800000a5217808 */ /* 0x000fe40006000000 */
[----:B------:R-:W-:Y:S02]  /*d2a0*/  FMNMX.FTZ R0, R30, R0, !PT ;  /* 0x000000001e007209 */ /* 0x000fe40007810000 */
[----:B------:R-:W-:Y:S02]  /*d2b0*/  ISETP.LT.OR P2, PT, R17, R201, P2 ;  /* 0x000000c91100720c */ /* 0x000fe40001741670 */
[----:B------:R-:W-:-:S02]  /*d2c0*/  FSEL R17, R174, -INF , !P3 ;  /* 0xff800000ae117808 */ /* 0x000fc40005800000 */
[----:B-1----:R-:W-:Y:S02]  /*d2d0*/  LOP3.LUT R5, R2, R3, RZ, 0xc0, !PT ;  /* 0x0000000302057212 */ /* 0x002fe400078ec0ff */
[----:B------:R-:W-:Y:S02]  /*d2e0*/  ISETP.GE.AND P3, PT, R21, R206, PT ;  /* 0x000000ce1500720c */ /* 0x000fe40003f66270 */
[----:B------:R-:W-:Y:S02]  /*d2f0*/  FMNMX.FTZ R2, R33, R0, !PT ;  /* 0x0000000021027209 */ /* 0x000fe40007810000 */
[----:B------:R-:W-:Y:S02]  /*d300*/  FMNMX.FTZ R0, R210, R15, !PT ;  /* 0x0000000fd2007209 */ /* 0x000fe40007810000 */
[----:B------:R-:W-:Y:S02]  /*d310*/  ISETP.GE.AND P0, PT, R20, R205, PT ;  /* 0x000000cd1400720c */ /* 0x000fe40003f06270 */
[----:B------:R-:W-:-:S02]  /*d320*/  FSEL R18, R175, -INF , !P2 ;  /* 0xff800000af127808 */ /* 0x000fc40005000000 */
[----:B------:R-:W-:Y:S02]  /*d330*/  ISETP.LT.OR P3, PT, R21, R202, P3 ;  /* 0x000000ca1500720c */ /* 0x000fe40001f61670 */
[----:B------:R-:W-:Y:S02]  /*d340*/  ISETP.GE.AND P2, PT, R25, R206, PT ;  /* 0x000000ce1900720c */ /* 0x000fe40003f46270 */
[----:B------:R-:W-:Y:S01]  /*d350*/  FMNMX.FTZ R0, R19, R0, !PT ;  /* 0x0000000013007209 */ /* 0x000fe20007810000 */
[----:B--2---:R-:W-:Y:S01]  /*d360*/  FMUL.FTZ R128, R128, R181 ;  /* 0x000000b580807220 */ /* 0x004fe20000410000 */
[----:B------:R-:W-:Y:S01]  /*d370*/  ISETP.LT.OR P0, PT, R20, R201, P0 ;  /* 0x000000c91400720c */ /* 0x000fe20000701670 */
[----:B------:R-:W-:Y:S01]  /*d380*/  FMUL.FTZ R129, R129, R181 ;  /* 0x000000b581817220 */ /* 0x000fe20000410000 */
[----:B------:R-:W-:Y:S01]  /*d390*/  ISETP.GE.AND P6, PT, R21, R205, PT ;  /* 0x000000cd1500720c */ /* 0x000fe20003fc6270 */
[-C--:B------:R-:W-:Y:S01]  /*d3a0*/  FMUL.FTZ R130, R130, R180.reuse ;  /* 0x000000b482827220 */ /* 0x080fe20000410000 */
[----:B------:R-:W-:Y:S01]  /*d3b0*/  FSEL R39, R166, -INF , !P1 ;  /* 0xff800000a6277808 */ /* 0x000fe20004800000 */
[----:B------:R-:W-:Y:S01]  /*d3c0*/  FMUL.FTZ R131, R131, R180 ;  /* 0x000000b483837220 */ /* 0x000fe20000410000 */
[----:B------:R-:W-:-:S02]  /*d3d0*/  ISETP.LT.OR P2, PT, R25, R202, P2 ;  /* 0x000000ca1900720c */ /* 0x000fc40001741670 */
[----:B------:R-:W-:Y:S02]  /*d3e0*/  ISETP.GE.AND P1, PT, R24, R206, PT ;  /* 0x000000ce1800720c */ /* 0x000fe40003f26270 */
[----:B------:R-:W-:Y:S01]  /*d3f0*/  FSEL R38, R160, -INF , !P3 ;  /* 0xff800000a0267808 */ /* 0x000fe20005800000 */
[----:B------:R-:W-:Y:S01]  /*d400*/  IMAD.MOV.U32 R28, RZ, RZ, R40 ;  /* 0x000000ffff1c7224 */ /* 0x000fe200078e0028 */
[----:B------:R-:W-:Y:S01]  /*d410*/  FMNMX.FTZ R0, R17, R0, !PT ;  /* 0x0000000011007209 */ /* 0x000fe20007810000 */
[----:B------:R-:W-:Y:S01]  /*d420*/  IMAD.MOV.U32 R29, RZ, RZ, R35 ;  /* 0x000000ffff1d7224 */ /* 0x000fe200078e0023 */
[----:B------:R-:W-:Y:S01]  /*d430*/  ISETP.LT.OR P6, PT, R21, R201, P6 ;  /* 0x000000c91500720c */ /* 0x000fe200037c1670 */
[----:B------:R-:W1:Y:S01]  /*d440*/  LDSM.16.MT88.4 R40, [R188+0x6000] ;  /* 0x00600000bc28783b */ /* 0x000e620000004200 */
[----:B------:R-:W-:Y:S02]  /*d450*/  ISETP.GE.AND P5, PT, R25, R205, PT ;  /* 0x000000cd1900720c */ /* 0x000fe40003fa6270 */
[----:B------:R-:W-:-:S02]  /*d460*/  FSEL R54, R167, -INF , !P0 ;  /* 0xff800000a7367808 */ /* 0x000fc40004000000 */
[----:B------:R-:W-:Y:S02]  /*d470*/  ISETP.LT.OR P1, PT, R24, R202, P1 ;  /* 0x000000ca1800720c */ /* 0x000fe40000f21670 */
[----:B------:R-:W-:Y:S02]  /*d480*/  ISETP.GE.AND P0, PT, R23, R206, PT ;  /* 0x000000ce1700720c */ /* 0x000fe40003f06270 */
[----:B------:R-:W-:Y:S02]  /*d490*/  FSEL R35, R161, -INF , !P2 ;  /* 0xff800000a1237808 */ /* 0x000fe40005000000 */
[----:B------:R-:W-:Y:S01]  /*d4a0*/  FMNMX.FTZ R2, R38, R2, !PT ;  /* 0x0000000226027209 */ /* 0x000fe20007810000 */
[----:B------:R-:W-:Y:S01]  /*d4b0*/  HMMA.16816.F32.BF16 R236, R4, R56, R128 ;  /* 0x0000003804ec723c */ /* 0x000fe20000041880 */
[----:B------:R-:W-:Y:S02]  /*d4c0*/  FMNMX.FTZ R0, R18, R0, !PT ;  /* 0x0000000012007209 */ /* 0x000fe40007810000 */
[----:B------:R-:W-:-:S02]  /*d4d0*/  ISETP.LT.OR P5, PT, R25, R201, P5 ;  /* 0x000000c91900720c */ /* 0x000fc40002fa1670 */
[----:B------:R-:W-:Y:S02]  /*d4e0*/  ISETP.GE.AND P4, PT, R24, R205, PT ;  /* 0x000000cd1800720c */ /* 0x000fe40003f86270 */
[----:B------:R-:W-:Y:S02]  /*d4f0*/  FSEL R52, R162, -INF , !P6 ;  /* 0xff800000a2347808 */ /* 0x000fe40007000000 */
[----:B------:R-:W-:Y:S02]  /*d500*/  ISETP.LT.OR P0, PT, R23, R202, P0 ;  /* 0x000000ca1700720c */ /* 0x000fe40000701670 */
[----:B------:R-:W-:Y:S02]  /*d510*/  ISETP.GE.AND P6, PT, R22, R206, PT ;  /* 0x000000ce1600720c */ /* 0x000fe40003fc6270 */
[----:B------:R-:W-:Y:S02]  /*d520*/  FSEL R128, R168, -INF , !P1 ;  /* 0xff800000a8807808 */ /* 0x000fe40004800000 */
[----:B------:R-:W-:-:S02]  /*d530*/  FMNMX.FTZ R3, R35, R2, !PT ;  /* 0x0000000223037209 */ /* 0x000fc40007810000 */
[----:B------:R-:W-:Y:S02]  /*d540*/  FMNMX.FTZ R0, R39, R0, !PT ;  /* 0x0000000027007209 */ /* 0x000fe40007810000 */
[----:B------:R-:W-:Y:S02]  /*d550*/  ISETP.LT.OR P4, PT, R24, R201, P4 ;  /* 0x000000c91800720c */ /* 0x000fe40002781670 */
[----:B------:R-:W-:Y:S02]  /*d560*/  ISETP.GE.AND P3, PT, R23, R205, PT ;  /* 0x000000cd1700720c */ /* 0x000fe40003f66270 */
[----:B------:R-:W-:Y:S02]  /*d570*/  FSEL R53, R163, -INF , !P5 ;  /* 0xff800000a3357808 */ /* 0x000fe40006800000 */
[----:B------:R-:W-:Y:S02]  /*d580*/  ISETP.LT.OR P6, PT, R22, R202, P6 ;  /* 0x000000ca1600720c */ /* 0x000fe400037c1670 */
[----:B------:R-:W-:-:S02]  /*d590*/  ISETP.GE.AND P5, PT, R26, R206, PT ;  /* 0x000000ce1a00720c */ /* 0x000fc40003fa6270 */
[----:B------:R-:W-:Y:S02]  /*d5a0*/  FSEL R129, R169, -INF , !P0 ;  /* 0xff800000a9817808 */ /* 0x000fe40004000000 */
[----:B------:R-:W-:Y:S02]  /*d5b0*/  FMNMX.FTZ R3, R128, R3, !PT ;  /* 0x0000000380037209 */ /* 0x000fe40007810000 */
[----:B------:R-:W-:Y:S02]  /*d5c0*/  FMNMX.FTZ R0, R54, R0, !PT ;  /* 0x0000000036007209 */ /* 0x000fe40007810000 */
[----:B------:R-:W-:Y:S02]  /*d5d0*/  ISETP.LT.OR P3, PT, R23, R201, P3 ;  /* 0x000000c91700720c */ /* 0x000fe40001f61670 */
[----:B------:R-:W-:Y:S02]  /*d5e0*/  FSEL R156, R170, -INF , !P4 ;  /* 0xff800000aa9c7808 */ /* 0x000fe40006000000 */
[----:B------:R-:W-:-:S02]  /*d5f0*/  ISETP.LT.OR P5, PT, R26, R202, P5 ;  /* 0x000000ca1a00720c */ /* 0x000fc40002fa1670 */
[----:B------:R-:W-:Y:S02]  /*d600*/  ISETP.GE.AND P4, PT, R27, R206, PT ;  /* 0x000000ce1b00720c */ /* 0x000fe40003f86270 */
[----:B------:R-:W-:Y:S02]  /*d610*/  FSEL R130, R220, -INF , !P6 ;  /* 0xff800000dc827808 */ /* 0x000fe40007000000 */
[----:B------:R-:W-:Y:S02]  /*d620*/  FMNMX.FTZ R3, R129, R3, !PT ;  /* 0x0000000381037209 */ /* 0x000fe40007810000 */
[----:B------:R-:W-:Y:S02]  /*d630*/  FMNMX.FTZ R0, R52, R0, !PT ;  /* 0x0000000034007209 */ /* 0x000fe40007810000 */
[----:B------:R-:W-:Y:S02]  /*d640*/  FSEL R165, R171, -INF , !P3 ;  /* 0xff800000aba57808 */ /* 0x000fe40005800000 */
[----:B------:R-:W-:-:S02]  /*d650*/  ISETP.LT.OR P4, PT, R27, R202, P4 ;  /* 0x000000ca1b00720c */ /* 0x000fc40002781670 */
[----:B------:R-:W-:Y:S02]  /*d660*/  ISETP.GE.AND P3, PT, R31, R206, PT ;  /* 0x000000ce1f00720c */ /* 0x000fe40003f66270 */
[----:B------:R-:W-:Y:S02]  /*d670*/  FSEL R131, R221, -INF , !P5 ;  /* 0xff800000dd837808 */ /* 0x000fe40006800000 */
[----:B------:R-:W-:Y:S02]  /*d680*/  FMNMX.FTZ R3, R130, R3, !PT ;  /* 0x0000000382037209 */ /* 0x000fe40007810000 */
[----:B------:R-:W-:Y:S02]  /*d690*/  ISETP.GE.AND P2, PT, R22, R205, PT ;  /* 0x000000cd1600720c */ /* 0x000fe40003f46270 */
[----:B------:R-:W-:Y:S02]  /*d6a0*/  FMNMX.FTZ R0, R53, R0, !PT ;  /* 0x0000000035007209 */ /* 0x000fe40007810000 */
[----:B------:R-:W-:-:S02]  /*d6b0*/  ISETP.GE.AND P6, PT, R32, R206, PT ;  /* 0x000000ce2000720c */ /* 0x000fc40003fc6270 */
[----:B------:R-:W-:Y:S02]  /*d6c0*/  ISETP.LT.OR P3, PT, R31, R202, P3 ;  /* 0x000000ca1f00720c */ /* 0x000fe40001f61670 */
[----:B------:R-:W-:Y:S02]  /*d6d0*/  FSEL R175, R216, -INF , !P4 ;  /* 0xff800000d8af7808 */ /* 0x000fe40006000000 */
[----:B------:R-:W-:Y:S02]  /*d6e0*/  FMNMX.FTZ R3, R131, R3, !PT ;  /* 0x0000000383037209 */ /* 0x000fe40007810000 */
[----:B------:R-:W-:Y:S02]  /*d6f0*/  ISETP.LT.OR P2, PT, R22, R201, P2 ;  /* 0x000000c91600720c */ /* 0x000fe40001741670 */
[----:B------:R-:W-:Y:S01]  /*d700*/  ISETP.GE.AND P1, PT, R26, R205, PT ;  /* 0x000000cd1a00720c */ /* 0x000fe20003f26270 */
[-C--:B------:R-:W-:Y:S01]  /*d710*/  FMUL.FTZ R80, R80, R181.reuse ;  /* 0x000000b550507220 */ /* 0x080fe20000410000 */
[----:B------:R-:W-:Y:S01]  /*d720*/  FMNMX.FTZ R0, R156, R0, !PT ;  /* 0x000000009c007209 */ /* 0x000fe20007810000 */
[-C--:B------:R-:W-:Y:S01]  /*d730*/  FMUL.FTZ R81, R81, R181.reuse ;  /* 0x000000b551517220 */ /* 0x080fe20000410000 */
[----:B------:R-:W-:Y:S01]  /*d740*/  ISETP.GE.AND P5, PT, R34, R206, PT ;  /* 0x000000ce2200720c */ /* 0x000fe20003fa6270 */
[----:B------:R-:W-:Y:S01]  /*d750*/  FMUL.FTZ R82, R82, R180 ;  /* 0x000000b452527220 */ /* 0x000fe20000410000 */
[----:B------:R-:W-:Y:S01]  /*d760*/  ISETP.LT.OR P6, PT, R32, R202, P6 ;  /* 0x000000ca2000720c */ /* 0x000fe200037c1670 */
[-C--:B------:R-:W-:Y:S01]  /*d770*/  FMUL.FTZ R83, R83, R180.reuse ;  /* 0x000000b453537220 */ /* 0x080fe20000410000 */
[----:B------:R-:W-:Y:S01]  /*d780*/  FSEL R176, R217, -INF , !P3 ;  /* 0xff800000d9b07808 */ /* 0x000fe20005800000 */
[----:B------:R-:W-:Y:S01]  /*d790*/  FMUL.FTZ R84, R84, R181 ;  /* 0x000000b554547220 */ /* 0x000fe20000410000 */
[----:B------:R-:W-:Y:S01]  /*d7a0*/  FMNMX.FTZ R3, R175, R3, !PT ;  /* 0x00000003af037209 */ /* 0x000fe20007810000 */
[----:B------:R-:W-:Y:S01]  /*d7b0*/  FMUL.FTZ R85, R85, R181 ;  /* 0x000000b555557220 */ /* 0x000fe20000410000 */
[----:B------:R-:W-:Y:S01]  /*d7c0*/  ISETP.LT.OR P1, PT, R26, R201, P1 ;  /* 0x000000c91a00720c */ /* 0x000fe20000f21670 */
[----:B------:R-:W-:Y:S01]  /*d7d0*/  FMUL.FTZ R96, R96, R181 ;  /* 0x000000b560607220 */ /* 0x000fe20000410000 */
[----:B------:R-:W-:Y:S01]  /*d7e0*/  ISETP.GE.AND P0, PT, R27, R205, PT ;  /* 0x000000cd1b00720c */ /* 0x000fe20003f06270 */
[-C--:B------:R-:W-:Y:S01]  /*d7f0*/  FMUL.FTZ R86, R86, R180.reuse ;  /* 0x000000b456567220 */ /* 0x080fe20000410000 */
[----:B------:R-:W-:Y:S01]  /*d800*/  FSEL R154, R222, -INF , !P2 ;  /* 0xff800000de9a7808 */ /* 0x000fe20005000000 */
[----:B------:R-:W-:Y:S01]  /*d810*/  FMUL.FTZ R87, R87, R180 ;  /* 0x000000b457577220 */ /* 0x000fe20000410000 */
[----:B------:R-:W-:Y:S01]  /*d820*/  FMNMX.FTZ R2, R165, R0, !PT ;  /* 0x00000000a5027209 */ /* 0x000fe20007810000 */
[-C--:B------:R-:W-:Y:S01]  /*d830*/  FMUL.FTZ R97, R97, R181.reuse ;  /* 0x000000b561617220 */ /* 0x080fe20000410000 */
[----:B------:R-:W-:Y:S01]  /*d840*/  ISETP.LT.OR P5, PT, R34, R202, P5 ;  /* 0x000000ca2200720c */ /* 0x000fe20002fa1670 */
[-C--:B------:R-:W-:Y:S01]  /*d850*/  FMUL.FTZ R100, R100, R181.reuse ;  /* 0x000000b564647220 */ /* 0x080fe20000410000 */
[----:B------:R-:W-:Y:S01]  /*d860*/  FSEL R212, R212, -INF , !P6 ;  /* 0xff800000d4d47808 */ /* 0x000fe20007000000 */
[----:B------:R-:W-:Y:S01]  /*d870*/  FMUL.FTZ R101, R101, R181 ;  /* 0x000000b565657220 */ /* 0x000fe20000410000 */
[----:B------:R-:W-:Y:S01]  /*d880*/  FMNMX.FTZ R3, R176, R3, !PT ;  /* 0x00000003b0037209 */ /* 0x000fe20007810000 */
[-C--:B------:R-:W-:Y:S01]  /*d890*/  FMUL.FTZ R98, R98, R180.reuse ;  /* 0x000000b462627220 */ /* 0x080fe20000410000 */
[----:B------:R-:W-:Y:S01]  /*d8a0*/  ISETP.LT.OR P0, PT, R27, R201, P0 ;  /* 0x000000c91b00720c */ /* 0x000fe20000701670 */
[-C--:B------:R-:W-:Y:S01]  /*d8b0*/  FMUL.FTZ R99, R99, R180.reuse ;  /* 0x000000b463637220 */ /* 0x080fe20000410000 */
[----:B------:R-:W-:Y:S01]  /*d8c0*/  ISETP.GE.AND P3, PT, R31, R205, PT ;  /* 0x000000cd1f00720c */ /* 0x000fe20003f66270 */
[-C--:B------:R-:W-:Y:S01]  /*d8d0*/  FMUL.FTZ R102, R102, R180.reuse ;  /* 0x000000b466667220 */ /* 0x080fe20000410000 */
[----:B------:R-:W-:Y:S01]  /*d8e0*/  FSEL R157, R223, -INF , !P1 ;  /* 0xff800000df9d7808 */ /* 0x000fe20004800000 */
[----:B------:R-:W-:Y:S01]  /*d8f0*/  FMUL.FTZ R103, R103, R180 ;  /* 0x000000b467677220 */ /* 0x000fe20000410000 */
[----:B------:R-:W-:Y:S01]  /*d900*/  FMNMX.FTZ R2, R154, R2, !PT ;  /* 0x000000029a027209 */ /* 0x000fe20007810000 */
[-C--:B------:R-:W-:Y:S01]  /*d910*/  FMUL.FTZ R112, R112, R181.reuse ;  /* 0x000000b570707220 */ /* 0x080fe20000410000 */
[----:B------:R-:W-:Y:S01]  /*d920*/  FSEL R213, R213, -INF , !P5 ;  /* 0xff800000d5d57808 */ /* 0x000fe20006800000 */
[----:B------:R-:W-:Y:S01]  /*d930*/  FMUL.FTZ R113, R113, R181 ;  /* 0x000000b571717220 */ /* 0x000fe20000410000 */
[----:B------:R-:W-:Y:S01]  /*d940*/  FMNMX.FTZ R3, R212, R3, !PT ;  /* 0x00000003d4037209 */ /* 0x000fe20007810000 */
[-C--:B------:R-:W-:Y:S01]  /*d950*/  FMUL.FTZ R114, R114, R180.reuse ;  /* 0x000000b472727220 */ /* 0x080fe20000410000 */
[----:B------:R-:W-:Y:S01]  /*d960*/  ISETP.LT.OR P3, PT, R31, R201, P3 ;  /* 0x000000c91f00720c */ /* 0x000fe20001f61670 */
[----:B------:R-:W-:Y:S01]  /*d970*/  FMUL.FTZ R115, R115, R180 ;  /* 0x000000b473737220 */ /* 0x000fe20000410000 */
[----:B------:R-:W-:Y:S01]  /*d980*/  ISETP.GE.AND P1, PT, R32, R205, PT ;  /* 0x000000cd2000720c */ /* 0x000fe20003f26270 */
[-C--:B------:R-:W-:Y:S01]  /*d990*/  FMUL.FTZ R116, R116, R181.reuse ;  /* 0x000000b574747220 */ /* 0x080fe20000410000 */
[----:B------:R-:W-:Y:S01]  /*d9a0*/  FSEL R218, R218, -INF , !P0 ;  /* 0xff800000dada7808 */ /* 0x000fe20004000000 */
[----:B------:R-:W-:Y:S01]  /*d9b0*/  FMUL.FTZ R117, R117, R181 ;  /* 0x000000b575757220 */ /* 0x000fe20000410000 */
[----:B------:R-:W-:Y:S01]  /*d9c0*/  FMNMX.FTZ R2, R157, R2, !PT ;  /* 0x000000029d027209 */ /* 0x000fe20007810000 */
[----:B------:R-:W-:-:S02]  /*d9d0*/  FMUL.FTZ R118, R118, R180 ;  /* 0x000000b476767220 */ /* 0x000fc40000410000 */
[-C--:B------:R-:W-:Y:S02]  /*d9e0*/  FMUL.FTZ R119, R119, R180.reuse ;  /* 0x000000b477777220 */ /* 0x080fe40000410000 */
[-C--:B------:R-:W-:Y:S02]  /*d9f0*/  FMUL.FTZ R132, R132, R181.reuse ;  /* 0x000000b584847220 */ /* 0x080fe40000410000 */
[----:B------:R-:W-:Y:S02]  /*da00*/  FMUL.FTZ R133, R133, R181 ;  /* 0x000000b585857220 */ /* 0x000fe40000410000 */
[-C--:B------:R-:W-:Y:S02]  /*da10*/  FMUL.FTZ R134, R134, R180.reuse ;  /* 0x000000b486867220 */ /* 0x080fe40000410000 */
[----:B------:R-:W-:Y:S01]  /*da20*/  FMUL.FTZ R135, R135, R180 ;  /* 0x000000b487877220 */ /* 0x000fe20000410000 */
[----:B------:R-:W-:Y:S01]  /*da30*/  FMNMX.FTZ R0, R213, R3, !PT ;  /* 0x00000003d5007209 */ /* 0x000fe20007810000 */
[----:B------:R-:W-:Y:S01]  /*da40*/  IMAD.MOV.U32 R72, RZ, RZ, R231 ;  /* 0x000000ffff487224 */ /* 0x000fe200078e00e7 */
[----:B------:R-:W-:Y:S01]  /*da50*/  ISETP.LT.OR P1, PT, R32, R201, P1 ;  /* 0x000000c92000720c */ /* 0x000fe20000f21670 */
[----:B------:R-:W-:Y:S01]  /*da60*/  IMAD.MOV.U32 R71, RZ, RZ, R230 ;  /* 0x000000ffff477224 */ /* 0x000fe200078e00e6 */
[----:B------:R-:W-:Y:S01]  /*da70*/  ISETP.GE.AND P0, PT, R34, R205, PT ;  /* 0x000000cd2200720c */ /* 0x000fe20003f06270 */
[----:B------:R-:W-:Y:S01]  /*da80*/  IMAD.MOV.U32 R143, RZ, RZ, R229 ;  /* 0x000000ffff8f7224 */ /* 0x000fe200078e00e5 */
[----:B------:R-:W-:Y:S01]  /*da90*/  FSEL R219, R219, -INF , !P3 ;  /* 0xff800000dbdb7808 */ /* 0x000fe20005800000 */
[----:B------:R-:W-:Y:S01]  /*daa0*/  IMAD.MOV.U32 R155, RZ, RZ, R228 ;  /* 0x000000ffff9b7224 */ /* 0x000fe200078e00e4 */
[----:B------:R-:W-:Y:S01]  /*dab0*/  FMNMX.FTZ R2, R218, R2, !PT ;  /* 0x00000002da027209 */ /* 0x000fe20007810000 */
[----:B------:R-:W-:Y:S01]  /*dac0*/  HMMA.16816.F32.BF16 R228, R4, R48, R80 ;  /* 0x0000003004e4723c */ /* 0x000fe20000041850 */
[----:B------:R-:W-:Y:S01]  /*dad0*/  ISETP.LT.OR P0, PT, R34, R201, P0 ;  /* 0x000000c92200720c */ /* 0x000fe20000701670 */
[----:B------:R-:W-:Y:S01]  /*dae0*/  LDSM.16.MT88.4 R24, [R185+0x6800] ;  /* 0x00680000b918783b */ /* 0x000fe20000004200 */
[----:B------:R-:W-:-:S02]  /*daf0*/  FSEL R214, R214, -INF , !P1 ;  /* 0xff800000d6d67808 */ /* 0x000fc40004800000 */
[----:B------:R-:W-:Y:S01]  /*db00*/  FMNMX.FTZ R2, R219, R2, !PT ;  /* 0x00000002db027209 */ /* 0x000fe20007810000 */
[----:B------:R-:W-:Y:S02]  /*db10*/  LDSM.16.MT88.4 R20, [R188+0x6800] ;  /* 0x00680000bc14783b */ /* 0x000fe40000004200 */
[----:B------:R-:W-:Y:S01]  /*db20*/  HMMA.16816.F32.BF16 R84, R4, R50, R84 ;  /* 0x000000320454723c */ /* 0x000fe20000041854 */
[----:B------:R-:W-:-:S07]  /*db30*/  FSEL R215, R215, -INF , !P0 ;  /* 0xff800000d7d77808 */ /* 0x000fce0004000000 */
[----:B-1----:R-:W-:Y:S01]  /*db40*/  HMMA.16816.F32.BF16 R96, R4, R40, R96 ;  /* 0x000000280460723c */ /* 0x002fe20000041860 */
[----:B------:R-:W-:-:S07]  /*db50*/  FMNMX.FTZ R2, R214, R2, !PT ;  /* 0x00000002d6027209 */ /* 0x000fce0007810000 */
[C---:B------:R-:W-:Y:S08]  /*db60*/  HMMA.16816.F32.BF16 R100, R4.reuse, R42, R100 ;  /* 0x0000002a0464723c */ /* 0x040ff00000041864 */
[C---:B------:R-:W-:Y:S08]  /*db70*/  HMMA.16816.F32.BF16 R232, R4.reuse, R44, R112 ;  /* 0x0000002c04e8723c */ /* 0x040ff00000041870 */
[C---:B------:R-:W-:Y:S08]  /*db80*/  HMMA.16816.F32.BF16 R116, R4.reuse, R46, R116 ;  /* 0x0000002e0474723c */ /* 0x040ff00000041874 */
[----:B------:R-:W-:Y:S01]  /*db90*/  HMMA.16816.F32.BF16 R132, R4, R58, R132 ;  /* 0x0000003a0484723c */ /* 0x000fe20000041884 */
[----:B------:R-:W1:Y:S01]  /*dba0*/  SHFL.BFLY PT, R6, R0, 0x2, 0x1f ;  /* 0x0c401f0000067f89 */ /* 0x000e6200000e0000 */
[----:B------:R-:W-:-:S05]  /*dbb0*/  IMAD.WIDE.U32 R222, R29, -0x326172a9, RZ ;  /* 0xcd9e8d571dde7825 */ /* 0x000fca00078e00ff */
[----:B------:R-:W-:Y:S02]  /*dbc0*/  FMNMX.FTZ R4, R215, R2, !PT ;  /* 0x00000002d7047209 */ /* 0x000fe40007810000 */
[----:B------:R-:W-:-:S03]  /*dbd0*/  LOP3.LUT R2, R223, R28, RZ, 0x3c, !PT ;  /* 0x0000001cdf027212 */ /* 0x000fc600078e3cff */
[----:B------:R-:W2:Y:S01]  /*dbe0*/  SHFL.BFLY PT, R7, R4, 0x2, 0x1f ;  /* 0x0c401f0004077f89 */ /* 0x000ea200000e0000 */
[----:B------:R-:W-:Y:S02]  /*dbf0*/  LOP3.LUT R3, R9, UR15, R222, 0x96, !PT ;  /* 0x0000000f09037c12 */ /* 0x000fe4000f8e96de */
[----:B------:R-:W-:Y:S01]  /*dc00*/  LOP3.LUT R5, R241, UR13, R8, 0x96, !PT ;  /* 0x0000000df1057c12 */ /* 0x000fe2000f8e9608 */
[----:B------:R-:W-:Y:S02]  /*dc10*/  IMAD R31, R2, -0x2daee0ad, RZ ;  /* 0xd2511f53021f7824 */ /* 0x000fe400078e02ff */
[----:B------:R-:W-:-:S04]  /*dc20*/  IMAD.WIDE.U32 R2, R3, -0x2daee0ad, RZ ;  /* 0xd2511f5303027825 */ /* 0x000fc800078e00ff */
[----:B------:R-:W-:Y:S01]  /*dc30*/  IMAD.WIDE.U32 R8, R5, -0x2daee0ad, RZ ;  /* 0xd2511f5305087825 */ /* 0x000fe200078e00ff */
[----:B-1----:R-:W-:Y:S02]  /*dc40*/  FMNMX.FTZ R0, R0, R6, !PT ;  /* 0x0000000600007209 */ /* 0x002fe40007810000 */
[----:B------:R-:W-:Y:S02]  /*dc50*/  LOP3.LUT R3, R3, UR12, R31, 0x96, !PT ;  /* 0x0000000c03037c12 */ /* 0x000fe4000f8e961f */
[----:B------:R-:W-:Y:S01]  /*dc60*/  LOP3.LUT R5, R9, UR10, R2, 0x96, !PT ;  /* 0x0000000a09057c12 */ /* 0x000fe2000f8e9602 */
[----:B------:R-:W1:Y:S02]  /*dc70*/  SHFL.BFLY PT, R6, R0, 0x1, 0x1f ;  /* 0x0c201f0000067f89 */ /* 0x000e6400000e0000 */
[----:B------:R-:W-:-:S04]  /*dc80*/  IMAD.WIDE.U32 R2, R3, -0x326172a9, RZ ;  /* 0xcd9e8d5703027825 */ /* 0x000fc800078e00ff */
[----:B------:R-:W-:Y:S01]  /*dc90*/  IMAD.WIDE.U32 R80, R5, -0x326172a9, RZ ;  /* 0xcd9e8d5705507825 */ /* 0x000fe200078e00ff */
[----:B--2---:R-:W-:-:S04]  /*dca0*/  FMNMX.FTZ R4, R4, R7, !PT ;  /* 0x0000000704047209 */ /* 0x004fc80007810000 */
[----:B------:R-:W-:-:S05]  /*dcb0*/  LOP3.LUT R5, R81, UR9, R2, 0x96, !PT ;  /* 0x0000000951057c12 */ /* 0x000fca000f8e9602 */
[----:B------:R-:W-:Y:S02]  /*dcc0*/  IMAD.WIDE.U32 R112, R5, -0x2daee0ad, RZ ;  /* 0xd2511f5305707825 */ /* 0x000fe400078e00ff */
[----:B------:R-:W2:Y:S01]  /*dcd0*/  SHFL.BFLY PT, R5, R4, 0x1, 0x1f ;  /* 0x0c201f0004057f89 */ /* 0x000ea200000e0000 */
[----:B------:R-:W-:Y:S01]  /*dce0*/  LOP3.LUT R3, R3, UR11, R240, 0x96, !PT ;  /* 0x0000000b03037c12 */ /* 0x000fe2000f8e96f0 */
[----:B------:R-:W-:Y:S02]  /*dcf0*/  IMAD.MOV.U32 R32, RZ, RZ, R140 ;  /* 0x000000ffff207224 */ /* 0x000fe400078e008c */
[----:B------:R-:W-:Y:S02]  /*dd00*/  IMAD.MOV.U32 R140, RZ, RZ, R72 ;  /* 0x000000ffff8c7224 */ /* 0x000fe400078e0048 */
[----:B------:R-:W-:Y:S01]  /*dd10*/  IMAD.WIDE.U32 R2, R3, -0x2daee0ad, RZ ;  /* 0xd2511f5303027825 */ /* 0x000fe200078e00ff */
[----:B-1----:R-:W-:-:S04]  /*dd20*/  FMNMX.FTZ R72, R0, R6, !PT ;  /* 0x0000000600487209 */ /* 0x002fc80007810000 */
[----:B------:R-:W-:Y:S01]  /*dd30*/  LOP3.LUT R2, R113, UR6, R2, 0x96, !PT ;  /* 0x0000000671027c12 */ /* 0x000fe2000f8e9602 */
[C---:B------:R-:W-:Y:S01]  /*dd40*/  FMUL.FTZ R0, R72.reuse, c[0x0][0x23c] ;  /* 0x00008f0048007a20 */ /* 0x040fe20000410000 */
[----:B------:R-:W-:Y:S02]  /*dd50*/  FSETP.NEU.FTZ.AND P1, PT, R72, -INF , PT ;  /* 0xff8000004800780b */ /* 0x000fe40003f3d000 */
[----:B------:R-:W-:Y:S01]  /*dd60*/  LOP3.LUT R7, R3, UR8, R8, 0x96, !PT ;  /* 0x0000000803077c12 */ /* 0x000fe2000f8e9608 */
[----:B------:R-:W-:Y:S01]  /*dd70*/  IMAD.WIDE.U32 R2, R2, -0x326172a9, RZ ;  /* 0xcd9e8d5702027825 */ /* 0x000fe200078e00ff */
[----:B------:R-:W-:-:S03]  /*dd80*/  FSEL R0, R0, RZ, P1 ;  /* 0x000000ff00007208 */ /* 0x000fc60000800000 */
[----:B------:R-:W-:Y:S01]  /*dd90*/  IMAD.MOV.U32 R34, RZ, RZ, R71 ;  /* 0x000000ffff227224 */ /* 0x000fe200078e0047 */
[----:B--2---:R-:W-:Y:S01]  /*dda0*/  FMNMX.FTZ R71, R4, R5, !PT ;  /* 0x0000000504477209 */ /* 0x004fe20007810000 */
[----:B------:R-:W-:Y:S01]  /*ddb0*/  FFMA.FTZ R4, R10, c[0x0][0x23c], -R0 ;  /* 0x00008f000a047a23 */ /* 0x000fe20000010800 */
[--C-:B------:R-:W-:Y:S01]  /*ddc0*/  SHF.R.U32.HI R5, RZ, 0x10, R2.reuse ;  /* 0x00000010ff057819 */ /* 0x100fe20000011602 */
[----:B------:R-:W-:Y:S01]  /*ddd0*/  IMAD.WIDE.U32 R28, R7, -0x326172a9, RZ ;  /* 0xcd9e8d57071c7825 */ /* 0x000fe200078e00ff */
[C---:B------:R-:W-:Y:S01]  /*dde0*/  LOP3.LUT R6, R2.reuse, 0xffff, RZ, 0xc0, !PT ;  /* 0x0000ffff02067812 */ /* 0x040fe200078ec0ff */
[----:B------:R1:W-:Y:S01]  /*ddf0*/  MUFU.EX2 R220, R4 ;  /* 0x0000000400dc7308 */ /* 0x0003e20000000800 */
[----:B------:R-:W-:Y:S02]  /*de00*/  LOP3.LUT R8, R2, 0xff, RZ, 0xc0, !PT ;  /* 0x000000ff02087812 */ /* 0x000fe400078ec0ff */
[----:B------:R-:W-:Y:S02]  /*de10*/  LOP3.LUT R5, R5, 0xff, RZ, 0xc0, !PT ;  /* 0x000000ff05057812 */ /* 0x000fe400078ec0ff */
[----:B------:R-:W-:-:S04]  /*de20*/  SHF.R.U32.HI R2, RZ, 0x18, R2 ;  /* 0x00000018ff027819 */ /* 0x000fc80000011602 */
[----:B------:R-:W-:Y:S02]  /*de30*/  PRMT R7, R5, 0x5410, R2 ;  /* 0x0000541005077816 */ /* 0x000fe40000000002 */
[----:B------:R-:W-:Y:S01]  /*de40*/  LOP3.LUT R2, R3, UR17, R28, 0x96, !PT ;  /* 0x0000001103027c12 */ /* 0x000fe2000f8e961c */
[--C-:B-1----:R-:W-:Y:S01]  /*de50*/  FFMA.FTZ R4, R11, c[0x0][0x23c], -R0.reuse ;  /* 0x00008f000b047a23 */ /* 0x102fe20000010800 */
[C---:B------:R-:W-:Y:S01]  /*de60*/  FSETP.NEU.FTZ.AND P0, PT, R71.reuse, -INF , PT ;  /* 0xff8000004700780b */ /* 0x040fe20003f1d000 */
[----:B------:R-:W-:Y:S02]  /*de70*/  FMUL.FTZ R3, R71, c[0x0][0x23c] ;  /* 0x00008f0047037a20 */ /* 0x000fe40000410000 */
[----:B------:R1:W-:Y:S02]  /*de80*/  MUFU.EX2 R209, R4 ;  /* 0x0000000400d17308 */ /* 0x0003e40000000800 */
[----:B-1----:R-:W-:Y:S01]  /*de90*/  FFMA.FTZ R4, R12, c[0x0][0x23c], -R0 ;  /* 0x00008f000c047a23 */ /* 0x002fe20000010800 */
[----:B------:R-:W-:-:S05]  /*dea0*/  FSEL R12, R3, RZ, P0 ;  /* 0x000000ff030c7208 */ /* 0x000fca0000000000 */
[----:B------:R1:W-:Y:S01]  /*deb0*/  MUFU.EX2 R216, R4 ;  /* 0x0000000400d87308 */ /* 0x0003e20000000800 */
[----:B------:R-:W-:Y:S01]  /*dec0*/  LOP3.LUT R3, R2, 0xffff, RZ, 0xc0, !PT ;  /* 0x0000ffff02037812 */ /* 0x000fe200078ec0ff */
[----:B-1----:R-:W-:-:S06]  /*ded0*/  FFMA.FTZ R4, R16, c[0x0][0x23c], -R0 ;  /* 0x00008f0010047a23 */ /* 0x002fcc0000010800 */
[----:B------:R1:W2:Y:S01]  /*dee0*/  MUFU.EX2 R217, R4 ;  /* 0x0000000400d97308 */ /* 0x0002a20000000800 */
[----:B------:R-:W-:Y:S02]  /*def0*/  SHF.R.U32.HI R6, RZ, 0x8, R6 ;  /* 0x00000008ff067819 */ /* 0x000fe40000011606 */
[----:B-1----:R-:W-:Y:S02]  /*df00*/  SHF.R.U32.HI R4, RZ, 0x8, R3 ;  /* 0x00000008ff047819 */ /* 0x002fe40000011603 */
[----:B------:R-:W-:-:S04]  /*df10*/  LOP3.LUT R3, R2, 0xff, RZ, 0xc0, !PT ;  /* 0x000000ff02037812 */ /* 0x000fc800078ec0ff */
[----:B------:R-:W-:Y:S01]  /*df20*/  PRMT R9, R3, 0x5410, R4 ;  /* 0x0000541003097816 */ /* 0x000fe20000000004 */
[----:B------:R-:W-:Y:S01]  /*df30*/  FFMA.FTZ R3, R17, c[0x0][0x23c], -R12 ;  /* 0x00008f0011037a23 */ /* 0x000fe2000001080c */
[----:B------:R-:W-:-:S03]  /*df40*/  SHF.R.U32.HI R4, RZ, 0x10, R2 ;  /* 0x00000010ff047819 */ /* 0x000fc60000011602 */
[----:B------:R1:W-:Y:S01]  /*df50*/  MUFU.EX2 R207, R3 ;  /* 0x0000000300cf7308 */ /* 0x0003e20000000800 */
[----:B------:R-:W-:Y:S01]  /*df60*/  PRMT R6, R8, 0x5410, R6 ;  /* 0x0000541008067816 */ /* 0x000fe20000000006 */
[----:B------:R-:W-:Y:S01]  /*df70*/  FFMA.FTZ R5, R15, c[0x0][0x23c], -R12 ;  /* 0x00008f000f057a23 */ /* 0x000fe2000001080c */
[----:B-1----:R-:W-:Y:S02]  /*df80*/  SHF.R.U32.HI R3, RZ, 0x18, R2 ;  /* 0x00000018ff037819 */ /* 0x002fe40000011602 */
[----:B------:R-:W-:Y:S01]  /*df90*/  LOP3.LUT R2, R4, 0xff, RZ, 0xc0, !PT ;  /* 0x000000ff04027812 */ /* 0x000fe200078ec0ff */
[----:B------:R-:W-:-:S04]  /*dfa0*/  FFMA.FTZ R4, R18, c[0x0][0x23c], -R12 ;  /* 0x00008f0012047a23 */ /* 0x000fc8000001080c */
[----:B------:R1:W3:Y:S01]  /*dfb0*/  MUFU.EX2 R179, R4 ;  /* 0x0000000400b37308 */ /* 0x0002e20000000800 */
[----:B------:R-:W-:Y:S01]  /*dfc0*/  PRMT R8, R2, 0x5410, R3 ;  /* 0x0000541002087816 */ /* 0x000fe20000000003 */
[----:B------:R-:W-:Y:S01]  /*dfd0*/  FFMA.FTZ R2, R19, c[0x0][0x23c], -R12 ;  /* 0x00008f0013027a23 */ /* 0x000fe2000001080c */
[----:B------:R-:W-:-:S05]  /*dfe0*/  FSEL R3, R71, RZ, P0 ;  /* 0x000000ff47037208 */ /* 0x000fca0000000000 */
[----:B------:R4:W-:Y:S08]  /*dff0*/  MUFU.EX2 R178, R5 ;  /* 0x0000000500b27308 */ /* 0x0009f00000000800 */
[----:B------:R5:W3:Y:S01]  /*e000*/  MUFU.EX2 R177, R2 ;  /* 0x0000000200b17308 */ /* 0x000ae20000000800 */
[----:B-1----:R-:W-:Y:S01]  /*e010*/  FSEL R4, R72, RZ, P1 ;  /* 0x000000ff48047208 */ /* 0x002fe20000800000 */
[----:B----4-:R-:W-:Y:S01]  /*e020*/  FADD.FTZ R5, R210, -R3 ;  /* 0x80000003d2057221 */ /* 0x010fe20000010000 */
[----:B--2---:R-:W-:Y:S01]  /*e030*/  F2FP.BF16.PACK_AB R3, R217, R216 ;  /* 0x000000d8d903723e */ /* 0x004fe200000010ff */
[----:B-----5:R-:W-:-:S02]  /*e040*/  HSET2.LE.AND R2, R6, R182, PT ;  /* 0x000000b606027233 */ /* 0x020fc40003803000 */
[----:B------:R-:W-:-:S03]  /*e050*/  FADD.FTZ R4, R211, -R4 ;  /* 0x80000004d3047221 */ /* 0x000fc60000010000 */
[----:B------:R-:W-:Y:S01]  /*e060*/  LOP3.LUT R6, R2, R3, RZ, 0xc0, !PT ;  /* 0x0000000302067212 */ /* 0x000fe200078ec0ff */
[----:B------:R-:W-:Y:S01]  /*e070*/  HSET2.LE.AND R2, R7, R182, PT ;  /* 0x000000b607027233 */ /* 0x000fe20003803000 */
[----:B---3--:R-:W-:Y:S01]  /*e080*/  F2FP.BF16.PACK_AB R3, R179, R207 ;  /* 0x000000cfb303723e */ /* 0x008fe200000010ff */
[----:B------:R-:W-:-:S03]  /*e090*/  FMUL.FTZ R4, R4, c[0x0][0x23c] ;  /* 0x00008f0004047a20 */ /* 0x000fc60000410000 */
[----:B------:R-:W-:Y:S01]  /*e0a0*/  LOP3.LUT R7, R2, R3, RZ, 0xc0, !PT ;  /* 0x0000000302077212 */ /* 0x000fe200078ec0ff */
[----:B------:R-:W-:Y:S01]  /*e0b0*/  HSET2.LE.AND R2, R9, R182, PT ;  /* 0x000000b609027233 */ /* 0x000fe20003803000 */
[----:B------:R-:W-:Y:S01]  /*e0c0*/  F2FP.BF16.PACK_AB R3, R209, R220 ;  /* 0x000000dcd103723e */ /* 0x000fe200000010ff */
[----:B------:R-:W-:Y:S02]  /*e0d0*/  IMAD.MOV.U32 R19, RZ, RZ, R141 ;  /* 0x000000ffff137224 */ /* 0x000fe400078e008d */
[----:B------:R1:W2:Y:S01]  /*e0e0*/  MUFU.EX2 R141, R4 ;  /* 0x00000004008d7308 */ /* 0x0002a20000000800 */
[----:B------:R-:W-:Y:S02]  /*e0f0*/  FMUL.FTZ R5, R5, c[0x0][0x23c] ;  /* 0x00008f0005057a20 */ /* 0x000fe40000410000 */
[----:B------:R-:W-:-:S05]  /*e100*/  IMAD.MOV.U32 R211, RZ, RZ, R140 ;  /* 0x000000ffffd37224 */ /* 0x000fca00078e008c */
[----:B------:R3:W4:Y:S01]  /*e110*/  MUFU.EX2 R140, R5 ;  /* 0x00000005008c7308 */ /* 0x0007220000000800 */
[----:B-1----:R-:W-:Y:S01]  /*e120*/  LOP3.LUT R4, R2, R3, RZ, 0xc0, !PT ;  /* 0x0000000302047212 */ /* 0x002fe200078ec0ff */
[----:B------:R-:W-:Y:S01]  /*e130*/  HSET2.LE.AND R2, R8, R182, PT ;  /* 0x000000b608027233 */ /* 0x000fe20003803000 */
[----:B------:R-:W-:-:S04]  /*e140*/  F2FP.BF16.PACK_AB R3, R177, R178 ;  /* 0x000000b2b103723e */ /* 0x000fc800000010ff */
[----:B---3--:R-:W-:Y:S01]  /*e150*/  LOP3.LUT R5, R2, R3, RZ, 0xc0, !PT ;  /* 0x0000000302057212 */ /* 0x008fe200078ec0ff */
[----:B------:R-:W-:-:S04]  /*e160*/  FFMA.FTZ R2, R73, c[0x0][0x23c], -R13 ;  /* 0x00008f0049027a23 */ /* 0x000fc8000001080d */
[----:B------:R1:W-:Y:S01]  /*e170*/  MUFU.EX2 R174, R2 ;  /* 0x0000000200ae7308 */ /* 0x0003e20000000800 */
[--C-:B------:R-:W-:Y:S02]  /*e180*/  FFMA.FTZ R8, R145, c[0x0][0x23c], -R13.reuse ;  /* 0x00008f0091087a23 */ /* 0x100fe4000001080d */
[----:B-1----:R-:W-:-:S05]  /*e190*/  FFMA.FTZ R2, R74, c[0x0][0x23c], -R13 ;  /* 0x00008f004a027a23 */ /* 0x002fca000001080d */
[----:B------:R1:W3:Y:S02]  /*e1a0*/  MUFU.EX2 R172, R2 ;  /* 0x0000000200ac7308 */ /* 0x0002e40000000800 */
[----:B-1----:R-:W-:-:S06]  /*e1b0*/  FFMA.FTZ R2, R144, c[0x0][0x23c], -R13 ;  /* 0x00008f0090027a23 */ /* 0x002fcc000001080d */
[----:B------:R1:W-:Y:S01]  /*e1c0*/  MUFU.EX2 R173, R2 ;  /* 0x0000000200ad7308 */ /* 0x0003e20000000800 */
[----:B------:R-:W-:Y:S01]  /*e1d0*/  FFMA.FTZ R9, R146, c[0x0][0x23c], -R14 ;  /* 0x00008f0092097a23 */ /* 0x000fe2000001080e */
[----:B-1----:R-:W-:-:S06]  /*e1e0*/  LOP3.LUT R2, R55, UR7, R62, 0x96, !PT ;  /* 0x0000000737027c12 */ /* 0x002fcc000f8e963e */
[----:B------:R1:W-:Y:S01]  /*e1f0*/  MUFU.EX2 R171, R8 ;  /* 0x0000000800ab7308 */ /* 0x0003e20000000800 */
[----:B------:R-:W-:-:S05]  /*e200*/  IMAD.WIDE.U32 R2, R2, -0x2daee0ad, RZ ;  /* 0xd2511f5302027825 */ /* 0x000fca00078e00ff */
[C---:B------:R-:W-:Y:S02]  /*e210*/  LOP3.LUT R15, R2.reuse, 0xffff, RZ, 0xc0, !PT ;  /* 0x0000ffff020f7812 */ /* 0x040fe400078ec0ff */
[----:B------:R-:W-:Y:S02]  /*e220*/  LOP3.LUT R17, R2, 0xff, RZ, 0xc0, !PT ;  /* 0x000000ff02117812 */ /* 0x000fe400078ec0ff */
[----:B-1----:R-:W-:Y:S01]  /*e230*/  LOP3.LUT R8, R3, UR16, R68, 0x96, !PT ;  /* 0x0000001003087c12 */ /* 0x002fe2000f8e9644 */
[----:B------:R-:W-:Y:S01]  /*e240*/  FFMA.FTZ R3, R147, c[0x0][0x23c], -R14 ;  /* 0x00008f0093037a23 */ /* 0x000fe2000001080e */
[--C-:B------:R-:W-:Y:S02]  /*e250*/  SHF.R.U32.HI R11, RZ, 0x10, R2.reuse ;  /* 0x00000010ff0b7819 */ /* 0x100fe40000011602 */
[----:B------:R-:W-:Y:S01]  /*e260*/  SHF.R.U32.HI R16, RZ, 0x18, R2 ;  /* 0x00000018ff107819 */ /* 0x000fe20000011602 */
[----:B------:R1:W-:Y:S01]  /*e270*/  MUFU.EX2 R168, R3 ;  /* 0x0000000300a87308 */ /* 0x0003e20000000800 */
[----:B------:R-:W-:Y:S01]  /*e280*/  LOP3.LUT R2, R8, 0xffff, RZ, 0xc0, !PT ;  /* 0x0000ffff08027812 */ /* 0x000fe200078ec0ff */
[----:B--2---:R-:W-:-:S02]  /*e290*/  FMUL.FTZ R92, R92, R141 ;  /* 0x0000008d5c5c7220 */ /* 0x004fc40000410000 */
[-C--:B------:R-:W-:Y:S02]  /*e2a0*/  FMUL.FTZ R93, R93, R141.reuse ;  /* 0x0000008d5d5d7220 */ /* 0x080fe40000410000 */
[-C--:B----4-:R-:W-:Y:S02]  /*e2b0*/  FMUL.FTZ R94, R94, R140.reuse ;  /* 0x0000008c5e5e7220 */ /* 0x090fe40000410000 */
[-C--:B------:R-:W-:Y:S01]  /*e2c0*/  FMUL.FTZ R95, R95, R140.reuse ;  /* 0x0000008c5f5f7220 */ /* 0x080fe20000410000 */
[----:B------:R2:W4:Y:S01]  /*e2d0*/  MUFU.EX2 R170, R9 ;  /* 0x0000000900aa7308 */ /* 0x0005220000000800 */
[-C--:B------:R-:W-:Y:S01]  /*e2e0*/  FMUL.FTZ R76, R76, R141.reuse ;  /* 0x0000008d4c4c7220 */ /* 0x080fe20000410000 */
[----:B------:R-:W-:Y:S01]  /*e2f0*/  LOP3.LUT R10, R8, 0xff, RZ, 0xc0, !PT ;  /* 0x000000ff080a7812 */ /* 0x000fe200078ec0ff */
[----:B------:R-:W-:Y:S01]  /*e300*/  FMUL.FTZ R77, R77, R141 ;  /* 0x0000008d4d4d7220 */ /* 0x000fe20000410000 */
[----:B------:R-:W-:Y:S01]  /*e310*/  SHF.R.U32.HI R2, RZ, 0x8, R2 ;  /* 0x00000008ff027819 */ /* 0x000fe20000011602 */
[-C--:B------:R-:W-:Y:S01]  /*e320*/  FMUL.FTZ R78, R78, R140.reuse ;  /* 0x0000008c4e4e7220 */ /* 0x080fe20000410000 */
[----:B-1----:R-:W-:Y:S01]  /*e330*/  SHF.R.U32.HI R3, RZ, 0x10, R8 ;  /* 0x00000010ff037819 */ /* 0x002fe20000011608 */
[----:B------:R-:W-:-:S02]  /*e340*/  FMUL.FTZ R79, R79, R140 ;  /* 0x0000008c4f4f7220 */ /* 0x000fc40000410000 */
[-C--:B------:R-:W-:Y:S02]  /*e350*/  FMUL.FTZ R88, R88, R141.reuse ;  /* 0x0000008d58587220 */ /* 0x080fe40000410000 */
[-C--:B------:R-:W-:Y:S02]  /*e360*/  FMUL.FTZ R89, R89, R141.reuse ;  /* 0x0000008d59597220 */ /* 0x080fe40000410000 */
[-C--:B------:R-:W-:Y:S02]  /*e370*/  FMUL.FTZ R90, R90, R140.reuse ;  /* 0x0000008c5a5a7220 */ /* 0x080fe40000410000 */
[----:B------:R-:W-:Y:S02]  /*e380*/  FMUL.FTZ R91, R91, R140 ;  /* 0x0000008c5b5b7220 */ /* 0x000fe40000410000 */
[-C--:B------:R-:W-:Y:S02]  /*e390*/  FMUL.FTZ R104, R104, R141.reuse ;  /* 0x0000008d68687220 */ /* 0x080fe40000410000 */
        /* <DEDUP_REMOVED lines=15> */
[----:B--2---:R-:W-:Y:S02]  /*e490*/  FFMA.FTZ R9, R150, c[0x0][0x23c], -R14 ;  /* 0x00008f0096097a23 */ /* 0x004fe4000001080e */
[-C--:B------:R-:W-:Y:S02]  /*e4a0*/  FMUL.FTZ R136, R136, R141.reuse ;  /* 0x0000008d88887220 */ /* 0x080fe40000410000 */
[----:B------:R-:W-:Y:S02]  /*e4b0*/  FMUL.FTZ R137, R137, R141 ;  /* 0x0000008d89897220 */ /* 0x000fe40000410000 */
[----:B------:R-:W-:-:S02]  /*e4c0*/  FMUL.FTZ R138, R138, R140 ;  /* 0x0000008c8a8a7220 */ /* 0x000fc40000410000 */
[----:B------:R-:W-:Y:S01]  /*e4d0*/  FMUL.FTZ R139, R139, R140 ;  /* 0x0000008c8b8b7220 */ /* 0x000fe20000410000 */
[----:B------:R-:W-:Y:S02]  /*e4e0*/  SHF.R.U32.HI R8, RZ, 0x18, R8 ;  /* 0x00000018ff087819 */ /* 0x000fe40000011608 */
[----:B------:R-:W-:Y:S01]  /*e4f0*/  LOP3.LUT R3, R3, 0xff, RZ, 0xc0, !PT ;  /* 0x000000ff03037812 */ /* 0x000fe200078ec0ff */
[----:B------:R1:W-:Y:S01]  /*e500*/  MUFU.EX2 R169, R9 ;  /* 0x0000000900a97308 */ /* 0x0003e20000000800 */
[----:B------:R-:W-:Y:S02]  /*e510*/  IMAD.MOV.U32 R210, RZ, RZ, R67 ;  /* 0x000000ffffd27224 */ /* 0x000fe400078e0043 */
[----:B------:R-:W-:Y:S01]  /*e520*/  IMAD.MOV.U32 R83, RZ, RZ, R66 ;  /* 0x000000ffff537224 */ /* 0x000fe200078e0042 */
[----:B------:R-:W-:Y:S01]  /*e530*/  PRMT R3, R3, 0x5410, R8 ;  /* 0x0000541003037816 */ /* 0x000fe20000000008 */
[----:B------:R-:W-:Y:S02]  /*e540*/  IMAD.MOV.U32 R82, RZ, RZ, R65 ;  /* 0x000000ffff527224 */ /* 0x000fe400078e0041 */
[----:B------:R-:W-:Y:S01]  /*e550*/  IMAD.MOV.U32 R115, RZ, RZ, R64 ;  /* 0x000000ffff737224 */ /* 0x000fe200078e0040 */
[----:B------:R-:W-:Y:S01]  /*e560*/  HMMA.16816.F32.BF16 R76, R4, R48, R76 ;  /* 0x00000030044c723c */ /* 0x000fe2000004184c */
[----:B-1----:R-:W-:-:S07]  /*e570*/  PRMT R9, R10, 0x5410, R2 ;  /* 0x000054100a097816 */ /* 0x002fce0000000002 */
[----:B------:R-:W-:Y:S01]  /*e580*/  HMMA.16816.F32.BF16 R64, R4, R40, R92 ;  /* 0x000000280440723c */ /* 0x000fe2000004185c */
[----:B------:R-:W-:-:S04]  /*e590*/  FFMA.FTZ R2, R151, c[0x0][0x23c], -R14 ;  /* 0x00008f0097027a23 */ /* 0x000fc8000001080e */
[----:B------:R1:W2:Y:S03]  /*e5a0*/  MUFU.EX2 R167, R2 ;  /* 0x0000000200a77308 */ /* 0x0002a60000000800 */
[C---:B------:R-:W-:Y:S08]  /*e5b0*/  HMMA.16816.F32.BF16 R88, R4.reuse, R50, R88 ;  /* 0x000000320458723c */ /* 0x040ff00000041858 */
[C---:B------:R-:W-:Y:S08]  /*e5c0*/  HMMA.16816.F32.BF16 R104, R4.reuse, R42, R104 ;  /* 0x0000002a0468723c */ /* 0x040ff00000041868 */
[----:B------:R-:W-:Y:S01]  /*e5d0*/  HMMA.16816.F32.BF16 R108, R4, R44, R108 ;  /* 0x0000002c046c723c */ /* 0x000fe2000004186c */
[----:B-1----:R-:W-:-:S07]  /*e5e0*/  HSET2.LE.AND R2, R9, R182, PT ;  /* 0x000000b609027233 */ /* 0x002fce0003803000 */
[C---:B------:R-:W-:Y:S08]  /*e5f0*/  HMMA.16816.F32.BF16 R120, R4.reuse, R46, R120 ;  /* 0x0000002e0478723c */ /* 0x040ff00000041878 */
[C---:B------:R-:W-:Y:S01]  /*e600*/  HMMA.16816.F32.BF16 R136, R4.reuse, R58, R136 ;  /* 0x0000003a0488723c */ /* 0x040fe20000041888 */
[----:B------:R-:W-:Y:S01]  /*e610*/  LOP3.LUT R8, R11, 0xff, RZ, 0xc0, !PT ;  /* 0x000000ff0b087812 */ /* 0x000fe200078ec0ff */
[----:B------:R-:W1:Y:S06]  /*e620*/  LDSM.16.MT88.4 R40, [R186+0x6800] ;  /* 0x00680000ba28783b */ /* 0x000e6c0000004200 */
[----:B------:R-:W-:Y:S01]  /*e630*/  HMMA.16816.F32.BF16 R92, R4, R56, R124 ;  /* 0x00000038045c723c */ /* 0x000fe2000004187c */
[----:B------:R-:W5:Y:S06]  /*e640*/  LDSM.16.MT88.4 R48, [R187+0x6800] ;  /* 0x00680000bb30783b */ /* 0x000f6c0000004200 */
[----:B------:R-:W-:Y:S01]  /*e650*/  SHF.R.U32.HI R4, RZ, 0x8, R15 ;  /* 0x00000008ff047819 */ /* 0x000fe2000001160f */
[----:B------:R-:W-:Y:S01]  /*e660*/  HSET2.LE.AND R5, R3, R182, PT ;  /* 0x000000b603057233 */ /* 0x000fe20003803000 */
[----:B---3--:R-:W-:-:S02]  /*e670*/  F2FP.BF16.PACK_AB R3, R172, R174 ;  /* 0x000000aeac03723e */ /* 0x008fc400000010ff */
[----:B------:R-:W-:Y:S02]  /*e680*/  PRMT R7, R17, 0x5410, R4 ;  /* 0x0000541011077816 */ /* 0x000fe40000000004 */
[----:B------:R-:W-:Y:S02]  /*e690*/  LOP3.LUT R4, R2, R3, RZ, 0xc0, !PT ;  /* 0x0000000302047212 */ /* 0x000fe400078ec0ff */
[----:B----4-:R-:W-:Y:S01]  /*e6a0*/  F2FP.BF16.PACK_AB R6, R168, R170 ;  /* 0x000000aaa806723e */ /* 0x010fe200000010ff */
[----:B------:R-:W-:Y:S01]  /*e6b0*/  HSET2.LE.AND R2, R7, R182, PT ;  /* 0x000000b607027233 */ /* 0x000fe20003803000 */
[----:B------:R-:W-:Y:S02]  /*e6c0*/  F2FP.BF16.PACK_AB R3, R171, R173 ;  /* 0x000000adab03723e */ /* 0x000fe400000010ff */
[----:B------:R-:W-:Y:S02]  /*e6d0*/  LOP3.LUT R5, R5, R6, RZ, 0xc0, !PT ;  /* 0x0000000605057212 */ /* 0x000fe400078ec0ff */
[----:B------:R-:W-:Y:S01]  /*e6e0*/  LOP3.LUT R6, R2, R3, RZ, 0xc0, !PT ;  /* 0x0000000302067212 */ /* 0x000fe200078ec0ff */
[----:B------:R-:W-:-:S04]  /*e6f0*/  FFMA.FTZ R2, R30, c[0x0][0x23c], -R0 ;  /* 0x00008f001e027a23 */ /* 0x000fc80000010800 */
[----:B------:R3:W-:Y:S01]  /*e700*/  MUFU.EX2 R162, R2 ;  /* 0x0000000200a27308 */ /* 0x0007e20000000800 */
[----:B------:R-:W-:Y:S02]  /*e710*/  PRMT R8, R8, 0x5410, R16 ;  /* 0x0000541008087816 */ /* 0x000fe40000000010 */
[----:B------:R-:W-:-:S03]  /*e720*/  LOP3.LUT R3, R29, UR7, R80, 0x96, !PT ;  /* 0x000000071d037c12 */ /* 0x000fc6000f8e9650 */
[----:B------:R-:W-:Y:S01]  /*e730*/  HSET2.LE.AND R7, R8, R182, PT ;  /* 0x000000b608077233 */ /* 0x000fe20003803000 */
[----:B---3--:R-:W-:-:S04]  /*e740*/  FFMA.FTZ R2, R33, c[0x0][0x23c], -R0 ;  /* 0x00008f0021027a23 */ /* 0x008fc80000010800 */
[----:B------:R3:W-:Y:S01]  /*e750*/  MUFU.EX2 R163, R2 ;  /* 0x0000000200a37308 */ /* 0x0007e20000000800 */
[----:B--2---:R-:W-:-:S04]  /*e760*/  F2FP.BF16.PACK_AB R8, R167, R169 ;  /* 0x000000a9a708723e */ /* 0x004fc800000010ff */
[----:B------:R-:W-:Y:S01]  /*e770*/  LOP3.LUT R7, R7, R8, RZ, 0xc0, !PT ;  /* 0x0000000807077212 */ /* 0x000fe200078ec0ff */
[----:B---3--:R-:W-:-:S04]  /*e780*/  FFMA.FTZ R2, R38, c[0x0][0x23c], -R0 ;  /* 0x00008f0026027a23 */ /* 0x008fc80000010800 */
[----:B------:R2:W-:Y:S01]  /*e790*/  MUFU.EX2 R164, R2 ;  /* 0x0000000200a47308 */ /* 0x0005e20000000800 */
[----:B------:R-:W-:Y:S01]  /*e7a0*/  IADD3 R8, R142, 0x1, RZ ;  /* 0x000000018e087810 */ /* 0x000fe20007ffe0ff */
[----:B------:R-:W-:-:S03]  /*e7b0*/  FFMA.FTZ R9, R39, c[0x0][0x23c], -R12 ;  /* 0x00008f0027097a23 */ /* 0x000fc6000001080c */
[----:B------:R-:W-:Y:S01]  /*e7c0*/  LOP3.LUT R18, R149, UR25, R8, 0x96, !PT ;  /* 0x0000001995127c12 */ /* 0x000fe2000f8e9608 */
[----:B--2---:R-:W-:-:S04]  /*e7d0*/  FFMA.FTZ R2, R35, c[0x0][0x23c], -R0 ;  /* 0x00008f0023027a23 */ /* 0x004fc80000010800 */
[----:B------:R2:W-:Y:S01]  /*e7e0*/  MUFU.EX2 R166, R2 ;  /* 0x0000000200a67308 */ /* 0x0005e20000000800 */
[----:B------:R-:W-:-:S07]  /*e7f0*/  IMAD.MOV.U32 R45, RZ, RZ, R159 ;  /* 0x000000ffff2d7224 */ /* 0x000fce00078e009f */
[----:B------:R3:W-:Y:S01]  /*e800*/  MUFU.EX2 R159, R9 ;  /* 0x00000009009f7308 */ /* 0x0007e20000000800 */
[----:B--2---:R-:W-:-:S05]  /*e810*/  IMAD.WIDE.U32 R2, R3, -0x2daee0ad, RZ ;  /* 0xd2511f5303027825 */ /* 0x004fca00078e00ff */
[----:B------:R-:W-:Y:S02]  /*e820*/  LOP3.LUT R8, R3, UR16, R112, 0x96, !PT ;  /* 0x0000001003087c12 */ /* 0x000fe4000f8e9670 */
[----:B------:R-:W-:Y:S01]  /*e830*/  LOP3.LUT R3, R2, 0xffff, RZ, 0xc0, !PT ;  /* 0x0000ffff02037812 */ /* 0x000fe200078ec0ff */
[----:B---3--:R-:W-:Y:S01]  /*e840*/  FFMA.FTZ R9, R52, c[0x0][0x23c], -R12 ;  /* 0x00008f0034097a23 */ /* 0x008fe2000001080c */
[----:B------:R-:W-:Y:S02]  /*e850*/  LOP3.LUT R11, R2, 0xff, RZ, 0xc0, !PT ;  /* 0x000000ff020b7812 */ /* 0x000fe400078ec0ff */
[----:B------:R-:W-:Y:S01]  /*e860*/  SHF.R.U32.HI R10, RZ, 0x8, R3 ;  /* 0x00000008ff0a7819 */ /* 0x000fe20000011603 */
[----:B------:R2:W-:Y:S01]  /*e870*/  MUFU.EX2 R160, R9 ;  /* 0x0000000900a07308 */ /* 0x0005e20000000800 */
[--C-:B------:R-:W-:Y:S02]  /*e880*/  SHF.R.U32.HI R3, RZ, 0x10, R2.reuse ;  /* 0x00000010ff037819 */ /* 0x100fe40000011602 */
[----:B------:R-:W-:Y:S01]  /*e890*/  SHF.R.U32.HI R16, RZ, 0x18, R2 ;  /* 0x00000018ff107819 */ /* 0x000fe20000011602 */
[----:B------:R-:W-:Y:S01]  /*e8a0*/  FFMA.FTZ R2, R53, c[0x0][0x23c], -R12 ;  /* 0x00008f0035027a23 */ /* 0x000fe2000001080c */
[----:B------:R-:W-:Y:S01]  /*e8b0*/  PRMT R17, R11, 0x5410, R10 ;  /* 0x000054100b117816 */ /* 0x000fe2000000000a */
[----:B------:R-:W-:-:S02]  /*e8c0*/  IMAD.MOV.U32 R44, RZ, RZ, R158 ;  /* 0x000000ffff2c7224 */ /* 0x000fc400078e009e */
[----:B------:R3:W-:Y:S01]  /*e8d0*/  MUFU.EX2 R161, R2 ;  /* 0x0000000200a17308 */ /* 0x0007e20000000800 */
[----:B------:R-:W-:Y:S01]  /*e8e0*/  LOP3.LUT R10, R3, 0xff, RZ, 0xc0, !PT ;  /* 0x000000ff030a7812 */ /* 0x000fe200078ec0ff */
[----:B--2---:R-:W-:Y:S01]  /*e8f0*/  FFMA.FTZ R9, R54, c[0x0][0x23c], -R12 ;  /* 0x00008f0036097a23 */ /* 0x004fe2000001080c */
[----:B------:R-:W-:-:S05]  /*e900*/  LOP3.LUT R3, R8, 0xffff, RZ, 0xc0, !PT ;  /* 0x0000ffff08037812 */ /* 0x000fca00078ec0ff */
[----:B------:R2:W4:Y:S01]  /*e910*/  MUFU.EX2 R158, R9 ;  /* 0x00000009009e7308 */ /* 0x0005220000000800 */
[--C-:B---3--:R-:W-:Y:S02]  /*e920*/  SHF.R.U32.HI R2, RZ, 0x10, R8.reuse ;  /* 0x00000010ff027819 */ /* 0x108fe40000011608 */
[----:B------:R-:W-:Y:S02]  /*e930*/  LOP3.LUT R15, R8, 0xff, RZ, 0xc0, !PT ;  /* 0x000000ff080f7812 */ /* 0x000fe400078ec0ff */
[----:B------:R-:W-:Y:S02]  /*e940*/  SHF.R.U32.HI R11, RZ, 0x18, R8 ;  /* 0x00000018ff0b7819 */ /* 0x000fe40000011608 */
[----:B------:R-:W-:Y:S02]  /*e950*/  SHF.R.U32.HI R3, RZ, 0x8, R3 ;  /* 0x00000008ff037819 */ /* 0x000fe40000011603 */
[----:B------:R-:W-:Y:S02]  /*e960*/  LOP3.LUT R2, R2, 0xff, RZ, 0xc0, !PT ;  /* 0x000000ff02027812 */ /* 0x000fe400078ec0ff */
[----:B------:R-:W-:-:S02]  /*e970*/  PRMT R8, R10, 0x5410, R16 ;  /* 0x000054100a087816 */ /* 0x000fc40000000010 */
[----:B--2---:R-:W-:Y:S02]  /*e980*/  PRMT R9, R15, 0x5410, R3 ;  /* 0x000054100f097816 */ /* 0x004fe40000000003 */
[----:B------:R-:W-:Y:S01]  /*e990*/  PRMT R10, R2, 0x5410, R11 ;  /* 0x00005410020a7816 */ /* 0x000fe2000000000b */
[----:B------:R-:W-:Y:S01]  /*e9a0*/  IMAD.MOV.U32 R73, RZ, RZ, R115 ;  /* 0x000000ffff497224 */ /* 0x000fe200078e0073 */
[----:B------:R-:W-:Y:S01]  /*e9b0*/  HMMA.16816.F32.BF16 R84, R4, R26, R84 ;  /* 0x0000001a0454723c */ /* 0x000fe20000041854 */
[----:B------:R-:W-:Y:S02]  /*e9c0*/  IMAD.MOV.U32 R74, RZ, RZ, R82 ;  /* 0x000000ffff4a7224 */ /* 0x000fe400078e0052 */
[----:B------:R-:W-:Y:S01]  /*e9d0*/  IMAD.MOV.U32 R221, RZ, RZ, R83 ;  /* 0x000000ffffdd7224 */ /* 0x000fe200078e0053 */
[----:B------:R-:W-:Y:S01]  /*e9e0*/  HSET2.LE.AND R10, R10, R182, PT ;  /* 0x000000b60a0a7233 */ /* 0x000fe20003803000 */
[----:B------:R-:W-:-:S03]  /*e9f0*/  IMAD.WIDE.U32 R2, R18, -0x326172a9, RZ ;  /* 0xcd9e8d5712027825 */ /* 0x000fc600078e00ff */
[----:B------:R-:W-:Y:S01]  /*ea00*/  HMMA.16816.F32.BF16 R80, R4, R24, R228 ;  /* 0x000000180450723c */ /* 0x000fe200000418e4 */
[----:B----4-:R-:W-:-:S07]  /*ea10*/  F2FP.BF16.PACK_AB R11, R158, R159 ;  /* 0x0000009f9e0b723e */ /* 0x010fce00000010ff */
[C---:B------:R-:W-:Y:S08]  /*ea20*/  HMMA.16816.F32.BF16 R96, R4.reuse, R20, R96 ;  /* 0x000000140460723c */ /* 0x040ff00000041860 */
[C---:B------:R-:W-:Y:S08]  /*ea30*/  HMMA.16816.F32.BF16 R100, R4.reuse, R22, R100 ;  /* 0x000000160464723c */ /* 0x040ff00000041864 */
[C---:B-1----:R-:W-:Y:S08]  /*ea40*/  HMMA.16816.F32.BF16 R112, R4.reuse, R40, R232 ;  /* 0x000000280470723c */ /* 0x042ff000000418e8 */
[C---:B------:R-:W-:Y:S08]  /*ea50*/  HMMA.16816.F32.BF16 R116, R4.reuse, R42, R116 ;  /* 0x0000002a0474723c */ /* 0x040ff00000041874 */
[C---:B-----5:R-:W-:Y:S08]  /*ea60*/  HMMA.16816.F32.BF16 R148, R4.reuse, R48, R236 ;  /* 0x000000300494723c */ /* 0x060ff000000418ec */
[----:B------:R-:W-:Y:S07]  /*ea70*/  HMMA.16816.F32.BF16 R144, R4, R50, R132 ;  /* 0x000000320490723c */ /* 0x000fee0000041884 */
[--C-:B------:R-:W-:Y:S01]  /*ea80*/  HSET2.LE.AND R6, R17, R182.reuse, PT ;  /* 0x000000b611067233 */ /* 0x100fe20003803000 */
[----:B------:R-:W-:Y:S01]  /*ea90*/  F2FP.BF16.PACK_AB R4, R166, R164 ;  /* 0x000000a4a604723e */ /* 0x000fe200000010ff */
[--C-:B------:R-:W-:Y:S01]  /*eaa0*/  HSET2.LE.AND R7, R8, R182.reuse, PT ;  /* 0x000000b608077233 */ /* 0x100fe20003803000 */
[----:B------:R-:W-:Y:S01]  /*eab0*/  F2FP.BF16.PACK_AB R5, R161, R160 ;  /* 0x000000a0a105723e */ /* 0x000fe200000010ff */
[----:B------:R-:W-:Y:S01]  /*eac0*/  HSET2.LE.AND R8, R9, R182, PT ;  /* 0x000000b609087233 */ /* 0x000fe20003803000 */
[----:B------:R-:W-:-:S02]  /*ead0*/  F2FP.BF16.PACK_AB R9, R163, R162 ;  /* 0x000000a2a309723e */ /* 0x000fc400000010ff */
[----:B------:R-:W-:Y:S02]  /*eae0*/  LOP3.LUT R6, R6, R4, RZ, 0xc0, !PT ;  /* 0x0000000406067212 */ /* 0x000fe400078ec0ff */
[----:B------:R-:W-:Y:S02]  /*eaf0*/  LOP3.LUT R7, R7, R5, RZ, 0xc0, !PT ;  /* 0x0000000507077212 */ /* 0x000fe400078ec0ff */
[----:B------:R-:W-:Y:S02]  /*eb00*/  LOP3.LUT R4, R8, R9, RZ, 0xc0, !PT ;  /* 0x0000000908047212 */ /* 0x000fe400078ec0ff */
[----:B------:R-:W-:Y:S02]  /*eb10*/  LOP3.LUT R5, R10, R11, RZ, 0xc0, !PT ;  /* 0x0000000b0a057212 */ /* 0x000fe400078ec0ff */
[----:B------:R-:W-:Y:S02]  /*eb20*/  LOP3.LUT R10, R3, UR15, R44, 0x96, !PT ;  /* 0x0000000f030a7c12 */ /* 0x000fe4000f8e962c */
[----:B------:R-:W-:-:S03]  /*eb30*/  LOP3.LUT R8, R37, UR13, R2, 0x96, !PT ;  /* 0x0000000d25087c12 */ /* 0x000fc6000f8e9602 */
[----:B------:R-:W-:-:S04]  /*eb40*/  IMAD.WIDE.U32 R10, R10, -0x2daee0ad, RZ ;  /* 0xd2511f530a0a7825 */ /* 0x000fc800078e00ff */
[----:B------:R-:W-:Y:S01]  /*eb50*/  IMAD.WIDE.U32 R8, R8, -0x2daee0ad, RZ ;  /* 0xd2511f5308087825 */ /* 0x000fe200078e00ff */
[----:B------:R-:W-:-:S04]  /*eb60*/  LOP3.LUT R11, R11, UR12, R60, 0x96, !PT ;  /* 0x0000000c0b0b7c12 */ /* 0x000fc8000f8e963c */
[----:B------:R-:W-:Y:S01]  /*eb70*/  LOP3.LUT R16, R9, UR10, R10, 0x96, !PT ;  /* 0x0000000a09107c12 */ /* 0x000fe2000f8e960a */
[----:B------:R-:W-:Y:S01]  /*eb80*/  FFMA.FTZ R15, R152, c[0x0][0x23c], -R13 ;  /* 0x00008f00980f7a23 */ /* 0x000fe2000001080d */
[----:B------:R-:W-:Y:S01]  /*eb90*/  LOP3.LUT R3, R3, UR15, R222, 0x96, !PT ;  /* 0x0000000f03037c12 */ /* 0x000fe2000f8e96de */
[----:B------:R-:W-:-:S04]  /*eba0*/  IMAD.WIDE.U32 R10, R11, -0x326172a9, RZ ;  /* 0xcd9e8d570b0a7825 */ /* 0x000fc800078e00ff */
[----:B------:R-:W-:Y:S01]  /*ebb0*/  IMAD.WIDE.U32 R44, R16, -0x326172a9, RZ ;  /* 0xcd9e8d57102c7825 */ /* 0x000fe200078e00ff */
[----:B------:R-:W-:-:S03]  /*ebc0*/  LOP3.LUT R16, R241, UR13, R2, 0x96, !PT ;  /* 0x0000000df1107c12 */ /* 0x000fc6000f8e9602 */
[----:B------:R-:W-:Y:S02]  /*ebd0*/  FFMA.FTZ R9, R153, c[0x0][0x23c], -R13 ;  /* 0x00008f0099097a23 */ /* 0x000fe4000001080d */
[----:B------:R-:W-:Y:S01]  /*ebe0*/  IMAD.MOV.U32 R239, RZ, RZ, R155 ;  /* 0x000000ffffef7224 */ /* 0x000fe200078e009b */
[----:B------:R-:W-:Y:S01]  /*ebf0*/  LOP3.LUT R2, R11, UR11, R36, 0x96, !PT ;  /* 0x0000000b0b027c12 */ /* 0x000fe2000f8e9624 */
[----:B------:R1:W-:Y:S01]  /*ec00*/  MUFU.EX2 R155, R15 ;  /* 0x0000000f009b7308 */ /* 0x0003e20000000800 */
[----:B------:R-:W-:-:S07]  /*ec10*/  IMAD.WIDE.U32 R46, R16, -0x2daee0ad, RZ ;  /* 0xd2511f53102e7825 */ /* 0x000fce00078e00ff */
[----:B------:R2:W3:Y:S01]  /*ec20*/  MUFU.EX2 R127, R9 ;  /* 0x00000009007f7308 */ /* 0x0004e20000000800 */
[----:B-1----:R-:W-:Y:S01]  /*ec30*/  LOP3.LUT R15, R45, UR9, R10, 0x96, !PT ;  /* 0x000000092d0f7c12 */ /* 0x002fe2000f8e960a */
[----:B------:R-:W-:-:S04]  /*ec40*/  IMAD.WIDE.U32 R10, R3, -0x2daee0ad, RZ ;  /* 0xd2511f53030a7825 */ /* 0x000fc800078e00ff */
[----:B--2---:R-:W-:Y:S02]  /*ec50*/  FFMA.FTZ R9, R183, c[0x0][0x23c], -R13 ;  /* 0x00008f00b7097a23 */ /* 0x004fe4000001080d */
[----:B------:R-:W-:Y:S02]  /*ec60*/  IMAD.WIDE.U32 R2, R2, -0x2daee0ad, RZ ;  /* 0xd2511f5302027825 */ /* 0x000fe400078e00ff */
[----:B------:R1:W-:Y:S02]  /*ec70*/  MUFU.EX2 R153, R9 ;  /* 0x0000000900997308 */ /* 0x0003e40000000800 */
[----:B------:R-:W-:Y:S01]  /*ec80*/  IMAD.WIDE.U32 R38, R15, -0x2daee0ad, RZ ;  /* 0xd2511f530f267825 */ /* 0x000fe200078e00ff */
[----:B------:R-:W-:Y:S02]  /*ec90*/  LOP3.LUT R3, R3, UR8, R8, 0x96, !PT ;  /* 0x0000000803037c12 */ /* 0x000fe4000f8e9608 */
[----:B------:R-:W-:Y:S02]  /*eca0*/  LOP3.LUT R10, R47, UR10, R10, 0x96, !PT ;  /* 0x0000000a2f0a7c12 */ /* 0x000fe4000f8e960a */
[----:B------:R-:W-:-:S02]  /*ecb0*/  LOP3.LUT R2, R39, UR6, R2, 0x96, !PT ;  /* 0x0000000627027c12 */ /* 0x000fc4000f8e9602 */
[----:B-1----:R-:W-:-:S05]  /*ecc0*/  LOP3.LUT R9, R11, UR12, R31, 0x96, !PT ;  /* 0x0000000c0b097c12 */ /* 0x002fca000f8e961f */
[----:B------:R-:W-:-:S04]  /*ecd0*/  IMAD.WIDE.U32 R8, R9, -0x326172a9, RZ ;  /* 0xcd9e8d5709087825 */ /* 0x000fc800078e00ff */
[----:B------:R-:W-:Y:S01]  /*ece0*/  IMAD.MOV.U32 R229, RZ, RZ, R210 ;  /* 0x000000ffffe57224 */ /* 0x000fe200078e00d2 */
[----:B------:R-:W-:Y:S01]  /*ecf0*/  LOP3.LUT R29, R9, UR11, R240, 0x96, !PT ;  /* 0x0000000b091d7c12 */ /* 0x000fe2000f8e96f0 */
[----:B------:R-:W-:Y:S02]  /*ed00*/  IMAD.MOV.U32 R228, RZ, RZ, R211 ;  /* 0x000000ffffe47224 */ /* 0x000fe400078e00d3 */
[----:B------:R-:W-:-:S04]  /*ed10*/  IMAD.WIDE.U32 R210, R10, -0x326172a9, RZ ;  /* 0xcd9e8d570ad27825 */ /* 0x000fc800078e00ff */
[----:B------:R-:W-:Y:S02]  /*ed20*/  FFMA.FTZ R9, R227, c[0x0][0x23c], -R14 ;  /* 0x00008f00e3097a23 */ /* 0x000fe4000001080e */
[----:B------:R-:W-:-:S04]  /*ed30*/  IMAD.WIDE.U32 R36, R3, -0x326172a9, RZ ;  /* 0xcd9e8d5703247825 */ /* 0x000fc800078e00ff */
[----:B------:R-:W-:Y:S01]  /*ed40*/  IMAD.WIDE.U32 R2, R2, -0x326172a9, RZ ;  /* 0xcd9e8d5702027825 */ /* 0x000fe200078e00ff */
[----:B------:R1:W-:Y:S01]  /*ed50*/  MUFU.EX2 R126, R9 ;  /* 0x00000009007e7308 */ /* 0x0003e20000000800 */
[----:B------:R-:W-:-:S03]  /*ed60*/  LOP3.LUT R28, R211, UR9, R8, 0x96, !PT ;  /* 0x00000009d31c7c12 */ /* 0x000fc6000f8e9608 */
[----:B------:R-:W-:Y:S02]  /*ed70*/  LOP3.LUT R8, R3, UR17, R36, 0x96, !PT ;  /* 0x0000001103087c12 */ /* 0x000fe4000f8e9624 */
[----:B------:R-:W-:Y:S01]  /*ed80*/  LOP3.LUT R3, R2, 0xffff, RZ, 0xc0, !PT ;  /* 0x0000ffff02037812 */ /* 0x000fe200078ec0ff */
[----:B------:R-:W-:Y:S01]  /*ed90*/  FFMA.FTZ R11, R224, c[0x0][0x23c], -R13 ;  /* 0x00008f00e00b7a23 */ /* 0x000fe2000001080d */
[----:B------:R-:W-:Y:S01]  /*eda0*/  LOP3.LUT R17, R8, 0xff, RZ, 0xc0, !PT ;  /* 0x000000ff08117812 */ /* 0x000fe200078ec0ff */
[----:B-1----:R-:W-:-:S04]  /*edb0*/  FFMA.FTZ R9, R242, c[0x0][0x23c], -R14 ;  /* 0x00008f00f2097a23 */ /* 0x002fc8000001080e */
[----:B------:R1:W2:Y:S01]  /*edc0*/  MUFU.EX2 R125, R9 ;  /* 0x00000009007d7308 */ /* 0x0002a20000000800 */
[--C-:B------:R-:W-:Y:S02]  /*edd0*/  SHF.R.U32.HI R10, RZ, 0x10, R8.reuse ;  /* 0x00000010ff0a7819 */ /* 0x100fe40000011608 */
[----:B------:R-:W-:Y:S02]  /*ede0*/  SHF.R.U32.HI R16, RZ, 0x18, R8 ;  /* 0x00000018ff107819 */ /* 0x000fe40000011608 */
[----:B------:R-:W-:Y:S02]  /*edf0*/  LOP3.LUT R15, R2, 0xff, RZ, 0xc0, !PT ;  /* 0x000000ff020f7812 */ /* 0x000fe400078ec0ff */
[----:B------:R-:W-:Y:S01]  /*ee00*/  SHF.R.U32.HI R3, RZ, 0x8, R3 ;  /* 0x00000008ff037819 */ /* 0x000fe20000011603 */
[----:B------:R-:W-:Y:S01]  /*ee10*/  IMAD.MOV.U32 R235, RZ, RZ, R19 ;  /* 0x000000ffffeb7224 */ /* 0x000fe200078e0013 */
[----:B------:R-:W-:Y:S02]  /*ee20*/  SHF.R.U32.HI R19, RZ, 0x10, R2 ;  /* 0x00000010ff137819 */ /* 0x000fe40000011602 */
[----:B-1----:R-:W-:-:S04]  /*ee30*/  LOP3.LUT R9, R8, 0xffff, RZ, 0xc0, !PT ;  /* 0x0000ffff08097812 */ /* 0x002fc800078ec0ff */
[----:B------:R-:W-:Y:S01]  /*ee40*/  SHF.R.U32.HI R8, RZ, 0x8, R9 ;  /* 0x00000008ff087819 */ /* 0x000fe20000011609 */
[----:B------:R-:W1:Y:S01]  /*ee50*/  MUFU.EX2 R152, R11 ;  /* 0x0000000b00987308 */ /* 0x000e620000000800 */
[----:B------:R-:W-:Y:S02]  /*ee60*/  SHF.R.U32.HI R18, RZ, 0x18, R2 ;  /* 0x00000018ff127819 */ /* 0x000fe40000011602 */
[----:B------:R-:W-:Y:S01]  /*ee70*/  PRMT R15, R15, 0x5410, R3 ;  /* 0x000054100f0f7816 */ /* 0x000fe20000000003 */
[----:B------:R-:W-:Y:S01]  /*ee80*/  FFMA.FTZ R3, R226, c[0x0][0x23c], -R14 ;  /* 0x00008f00e2037a23 */ /* 0x000fe2000001080e */
[----:B------:R-:W-:Y:S01]  /*ee90*/  PRMT R2, R17, 0x5410, R8 ;  /* 0x0000541011027816 */ /* 0x000fe20000000008 */
[----:B------:R-:W-:Y:S01]  /*eea0*/  FFMA.FTZ R8, R128, c[0x0][0x23c], -R0 ;  /* 0x00008f0080087a23 */ /* 0x000fe20000010800 */
[----:B------:R-:W-:Y:S01]  /*eeb0*/  LOP3.LUT R9, R10, 0xff, RZ, 0xc0, !PT ;  /* 0x000000ff0a097812 */ /* 0x000fe200078ec0ff */
[----:B------:R3:W-:Y:S02]  /*eec0*/  MUFU.EX2 R142, R3 ;  /* 0x00000003008e7308 */ /* 0x0007e40000000800 */
[----:B------:R-:W-:Y:S01]  /*eed0*/  HSET2.LE.AND R2, R2, R182, PT ;  /* 0x000000b602027233 */ /* 0x000fe20003803000 */
[----:B------:R-:W-:-:S05]  /*eee0*/  PRMT R9, R9, 0x5410, R16 ;  /* 0x0000541009097816 */ /* 0x000fca0000000010 */
[----:B------:R4:W-:Y:S01]  /*eef0*/  MUFU.EX2 R124, R8 ;  /* 0x00000008007c7308 */ /* 0x0009e20000000800 */
[----:B---3--:R-:W-:Y:S01]  /*ef00*/  F2FP.BF16.PACK_AB R3, R127, R155 ;  /* 0x0000009b7f03723e */ /* 0x008fe200000010ff */
[----:B------:R-:W-:Y:S01]  /*ef10*/  IMAD.MOV.U32 R231, RZ, RZ, R74 ;  /* 0x000000ffffe77224 */ /* 0x000fe200078e004a */
[--C-:B------:R-:W-:Y:S01]  /*ef20*/  HSET2.LE.AND R9, R9, R182.reuse, PT ;  /* 0x000000b609097233 */ /* 0x100fe20003803000 */
[----:B------:R-:W-:Y:S01]  /*ef30*/  FFMA.FTZ R11, R225, c[0x0][0x23c], -R14 ;  /* 0x00008f00e10b7a23 */ /* 0x000fe2000001080e */
[----:B----4-:R-:W-:Y:S01]  /*ef40*/  LOP3.LUT R8, R2, R3, RZ, 0xc0, !PT ;  /* 0x0000000302087212 */ /* 0x010fe200078ec0ff */
[----:B------:R-:W-:Y:S01]  /*ef50*/  FFMA.FTZ R3, R129, c[0x0][0x23c], -R0 ;  /* 0x00008f0081037a23 */ /* 0x000fe20000010800 */
[----:B--2---:R-:W-:Y:S01]  /*ef60*/  F2FP.BF16.PACK_AB R10, R125, R126 ;  /* 0x0000007e7d0a723e */ /* 0x004fe200000010ff */
[----:B------:R-:W-:Y:S02]  /*ef70*/  HSET2.LE.AND R2, R15, R182, PT ;  /* 0x000000b60f027233 */ /* 0x000fe40003803000 */
[----:B------:R1:W-:Y:S01]  /*ef80*/  MUFU.EX2 R74, R3 ;  /* 0x00000003004a7308 */ /* 0x0003e20000000800 */
[----:B------:R-:W-:Y:S01]  /*ef90*/  IMAD.MOV.U32 R232, RZ, RZ, R143 ;  /* 0x000000ffffe87224 */ /* 0x000fe200078e008f */
[----:B------:R-:W-:Y:S01]  /*efa0*/  LOP3.LUT R9, R9, R10, RZ, 0xc0, !PT ;  /* 0x0000000a09097212 */ /* 0x000fe200078ec0ff */
[C---:B------:R-:W-:Y:S05]  /*efb0*/  HMMA.16816.F32.BF16 R52, R4.reuse, R48, R92 ;  /* 0x000000300434723c */ /* 0x040fea000004185c */
[----:B------:R2:W3:Y:S03]  /*efc0*/  MUFU.EX2 R143, R11 ;  /* 0x0000000b008f7308 */ /* 0x0004e60000000800 */
[----:B------:R-:W-:Y:S01]  /*efd0*/  HMMA.16816.F32.BF16 R48, R4, R50, R136 ;  /* 0x000000320430723c */ /* 0x000fe20000041888 */
[----:B-1----:R-:W-:-:S06]  /*efe0*/  F2FP.BF16.PACK_AB R3, R152, R153 ;  /* 0x000000999803723e */ /* 0x002fcc00000010ff */
[----:B------:R-:W-:Y:S01]  /*eff0*/  IMAD.WIDE.U32 R136, R28, -0x2daee0ad, RZ ;  /* 0xd2511f531c887825 */ /* 0x000fe200078e00ff */
[----:B------:R-:W-:Y:S01]  /*f000*/  LOP3.LUT R10, R2, R3, RZ, 0xc0, !PT ;  /* 0x00000003020a7212 */ /* 0x000fe200078ec0ff */
[C---:B------:R-:W-:Y:S02]  /*f010*/  HMMA.16816.F32.BF16 R56, R4.reuse, R40, R108 ;  /* 0x000000280438723c */ /* 0x040fe4000004186c */
[----:B------:R-:W-:Y:S01]  /*f020*/  IMAD.WIDE.U32 R2, R29, -0x2daee0ad, RZ ;  /* 0xd2511f531d027825 */ /* 0x000fe200078e00ff */
[----:B--2---:R-:W-:Y:S01]  /*f030*/  LOP3.LUT R11, R19, 0xff, RZ, 0xc0, !PT ;  /* 0x000000ff130b7812 */ /* 0x004fe200078ec0ff */
[----:B------:R-:W-:Y:S04]  /*f040*/  LDSM.16.MT88.4 R28, [R187+0x7000] ;  /* 0x00700000bb1c783b */ /* 0x000fe80000004200 */
[----:B------:R-:W-:Y:S01]  /*f050*/  HMMA.16816.F32.BF16 R132, R4, R24, R76 ;  /* 0x000000180484723c */ /* 0x000fe2000004184c */
[----:B------:R-:W-:-:S07]  /*f060*/  LOP3.LUT R2, R137, UR6, R2, 0x96, !PT ;  /* 0x0000000689027c12 */ /* 0x000fce000f8e9602 */
[----:B------:R-:W-:Y:S01]  /*f070*/  HMMA.16816.F32.BF16 R88, R4, R26, R88 ;  /* 0x0000001a0458723c */ /* 0x000fe20000041858 */
[----:B------:R-:W-:-:S07]  /*f080*/  PRMT R11, R11, 0x5410, R18 ;  /* 0x000054100b0b7816 */ /* 0x000fce0000000012 */
[C---:B------:R-:W-:Y:S08]  /*f090*/  HMMA.16816.F32.BF16 R64, R4.reuse, R20, R64 ;  /* 0x000000140440723c */ /* 0x040ff00000041840 */
[C---:B------:R-:W-:Y:S08]  /*f0a0*/  HMMA.16816.F32.BF16 R60, R4.reuse, R22, R104 ;  /* 0x00000016043c723c */ /* 0x040ff00000041868 */
[----:B------:R-:W-:Y:S01]  /*f0b0*/  HMMA.16816.F32.BF16 R40, R4, R42, R120 ;  /* 0x0000002a0428723c */ /* 0x000fe20000041878 */
[----:B------:R-:W-:Y:S01]  /*f0c0*/  HSET2.LE.AND R11, R11, R182, PT ;  /* 0x000000b60b0b7233 */ /* 0x000fe20003803000 */
[----:B------:R-:W-:Y:S01]  /*f0d0*/  IMAD.MOV.U32 R234, RZ, RZ, R34 ;  /* 0x000000ffffea7224 */ /* 0x000fe200078e0022 */
[----:B---3--:R-:W-:Y:S01]  /*f0e0*/  F2FP.BF16.PACK_AB R15, R142, R143 ;  /* 0x0000008f8e0f723e */ /* 0x008fe200000010ff */
[----:B------:R-:W-:Y:S01]  /*f0f0*/  IMAD.MOV.U32 R233, RZ, RZ, R32 ;  /* 0x000000ffffe97224 */ /* 0x000fe200078e0020 */
[----:B------:R-:W-:Y:S02]  /*f100*/  LDSM.16.MT88.4 R24, [R188+0x7000] ;  /* 0x00700000bc18783b */ /* 0x000fe40000004200 */
[----:B------:R-:W-:-:S02]  /*f110*/  FFMA.FTZ R4, R131, c[0x0][0x23c], -R0 ;  /* 0x00008f0083047a23 */ /* 0x000fc40000010800 */
[----:B------:R-:W-:Y:S01]  /*f120*/  FFMA.FTZ R5, R156, c[0x0][0x23c], -R12 ;  /* 0x00008f009c057a23 */ /* 0x000fe2000001080c */
[----:B------:R-:W1:Y:S01]  /*f130*/  LDSM.16.MT88.4 R32, [R185+0x7000] ;  /* 0x00700000b920783b */ /* 0x000e620000004200 */
[----:B------:R2:W-:Y:S01]  /*f140*/  MUFU.EX2 R68, R4 ;  /* 0x0000000400447308 */ /* 0x0005e20000000800 */
[----:B------:R-:W-:Y:S01]  /*f150*/  FFMA.FTZ R16, R130, c[0x0][0x23c], -R0 ;  /* 0x00008f0082107a23 */ /* 0x000fe20000010800 */
[----:B------:R-:W-:Y:S01]  /*f160*/  LOP3.LUT R11, R11, R15, RZ, 0xc0, !PT ;  /* 0x0000000f0b0b7212 */ /* 0x000fe200078ec0ff */
[----:B------:R-:W-:Y:S01]  /*f170*/  IMAD.MOV.U32 R230, RZ, RZ, R73 ;  /* 0x000000ffffe67224 */ /* 0x000fe200078e0049 */
[----:B------:R-:W3:Y:S04]  /*f180*/  LDSM.16.MT88.4 R20, [R186+0x7000] ;  /* 0x00700000ba14783b */ /* 0x000ee80000004200 */
[----:B------:R4:W-:Y:S01]  /*f190*/  MUFU.EX2 R45, R5 ;  /* 0x00000005002d7308 */ /* 0x0009e20000000800 */
[----:B------:R-:W-:Y:S04]  /*f1a0*/  LDSM.16.MT88.4 R104, [R188+0x7800] ;  /* 0x00780000bc68783b */ /* 0x000fe80000004200 */
[----:B------:R-:W-:Y:S01]  /*f1b0*/  LDSM.16.MT88.4 R120, [R186+0x7800] ;  /* 0x00780000ba78783b */ /* 0x000fe20000004200 */
[----:B--2---:R-:W-:Y:S01]  /*f1c0*/  LOP3.LUT R4, R3, UR8, R46, 0x96, !PT ;  /* 0x0000000803047c12 */ /* 0x004fe2000f8e962e */
[----:B------:R-:W-:-:S04]  /*f1d0*/  IMAD.WIDE.U32 R2, R2, -0x326172a9, RZ ;  /* 0xcd9e8d5702027825 */ /* 0x000fc800078e00ff */
[----:B------:R-:W-:Y:S01]  /*f1e0*/  IMAD.WIDE.U32 R18, R4, -0x326172a9, RZ ;  /* 0xcd9e8d5704127825 */ /* 0x000fe200078e00ff */
[----:B------:R-:W-:Y:S02]  /*f1f0*/  SHF.R.U32.HI R6, RZ, 0x10, R2 ;  /* 0x00000010ff067819 */ /* 0x000fe40000011602 */
[----:B----4-:R-:W-:Y:S01]  /*f200*/  LOP3.LUT R5, R2, 0xffff, RZ, 0xc0, !PT ;  /* 0x0000ffff02057812 */ /* 0x010fe200078ec0ff */
[----:B------:R-:W-:Y:S01]  /*f210*/  FFMA.FTZ R4, R154, c[0x0][0x23c], -R12 ;  /* 0x00008f009a047a23 */ /* 0x000fe2000001080c */
[----:B------:R-:W-:Y:S01]  /*f220*/  LOP3.LUT R15, R2, 0xff, RZ, 0xc0, !PT ;  /* 0x000000ff020f7812 */ /* 0x000fe200078ec0ff */
[----:B------:R2:W4:Y:S01]  /*f230*/  MUFU.EX2 R73, R16 ;  /* 0x0000001000497308 */ /* 0x0005220000000800 */
[----:B------:R-:W-:Y:S02]  /*f240*/  SHF.R.U32.HI R5, RZ, 0x8, R5 ;  /* 0x00000008ff057819 */ /* 0x000fe40000011605 */
[----:B------:R-:W-:Y:S02]  /*f250*/  SHF.R.U32.HI R7, RZ, 0x18, R2 ;  /* 0x00000018ff077819 */ /* 0x000fe40000011602 */
[----:B------:R-:W-:-:S03]  /*f260*/  LOP3.LUT R2, R3, UR17, R18, 0x96, !PT ;  /* 0x0000001103027c12 */ /* 0x000fc6000f8e9612 */
[----:B------:R5:W-:Y:S01]  /*f270*/  MUFU.EX2 R47, R4 ;  /* 0x00000004002f7308 */ /* 0x000be20000000800 */
[----:B------:R-:W-:Y:S01]  /*f280*/  FFMA.FTZ R3, R157, c[0x0][0x23c], -R12 ;  /* 0x00008f009d037a23 */ /* 0x000fe2000001080c */
[----:B--2---:R-:W-:-:S06]  /*f290*/  PRMT R16, R15, 0x5410, R5 ;  /* 0x000054100f107816 */ /* 0x004fcc0000000005 */
[----:B------:R2:W1:Y:S01]  /*f2a0*/  MUFU.EX2 R46, R3 ;  /* 0x00000003002e7308 */ /* 0x0004620000000800 */
[----:B------:R-:W-:Y:S02]  /*f2b0*/  LOP3.LUT R5, R2, 0xffff, RZ, 0xc0, !PT ;  /* 0x0000ffff02057812 */ /* 0x000fe400078ec0ff */
[----:B-----5:R-:W-:-:S04]  /*f2c0*/  LOP3.LUT R4, R6, 0xff, RZ, 0xc0, !PT ;  /* 0x000000ff06047812 */ /* 0x020fc800078ec0ff */
[----:B------:R-:W-:Y:S01]  /*f2d0*/  PRMT R17, R4, 0x5410, R7 ;  /* 0x0000541004117816 */ /* 0x000fe20000000007 */
[----:B------:R-:W-:Y:S01]  /*f2e0*/  FFMA.FTZ R7, R165, c[0x0][0x23c], -R12 ;  /* 0x00008f00a5077a23 */ /* 0x000fe2000001080c */
[--C-:B------:R-:W-:Y:S02]  /*f2f0*/  SHF.R.U32.HI R4, RZ, 0x10, R2.reuse ;  /* 0x00000010ff047819 */ /* 0x100fe40000011602 */
[----:B------:R-:W-:Y:S01]  /*f300*/  SHF.R.U32.HI R6, RZ, 0x8, R5 ;  /* 0x00000008ff067819 */ /* 0x000fe20000011605 */
[----:B------:R5:W3:Y:S01]  /*f310*/  MUFU.EX2 R39, R7 ;  /* 0x0000000700277308 */ /* 0x000ae20000000800 */
[----:B------:R-:W-:Y:S02]  /*f320*/  LOP3.LUT R5, R2, 0xff, RZ, 0xc0, !PT ;  /* 0x000000ff02057812 */ /* 0x000fe400078ec0ff */
[----:B--2---:R-:W-:Y:S02]  /*f330*/  SHF.R.U32.HI R3, RZ, 0x18, R2 ;  /* 0x00000018ff037819 */ /* 0x004fe40000011602 */
[----:B------:R-:W-:-:S02]  /*f340*/  LOP3.LUT R2, R4, 0xff, RZ, 0xc0, !PT ;  /* 0x000000ff04027812 */ /* 0x000fc400078ec0ff */
[----:B------:R-:W-:Y:S02]  /*f350*/  PRMT R15, R5, 0x5410, R6 ;  /* 0x00005410050f7816 */ /* 0x000fe40000000006 */
[----:B------:R-:W-:Y:S01]  /*f360*/  PRMT R5, R2, 0x5410, R3 ;  /* 0x0000541002057816 */ /* 0x000fe20000000003 */
[--C-:B------:R-:W-:Y:S01]  /*f370*/  HSET2.LE.AND R2, R16, R182.reuse, PT ;  /* 0x000000b610027233 */ /* 0x100fe20003803000 */
[----:B----4-:R-:W-:Y:S02]  /*f380*/  F2FP.BF16.PACK_AB R3, R68, R73 ;  /* 0x000000494403723e */ /* 0x010fe400000010ff */
[----:B-1----:R-:W-:Y:S02]  /*f390*/  F2FP.BF16.PACK_AB R4, R46, R47 ;  /* 0x0000002f2e04723e */ /* 0x002fe400000010ff */
[----:B------:R-:W-:Y:S01]  /*f3a0*/  LOP3.LUT R6, R2, R3, RZ, 0xc0, !PT ;  /* 0x0000000302067212 */ /* 0x000fe200078ec0ff */
[--C-:B-----5:R-:W-:Y:S01]  /*f3b0*/  HSET2.LE.AND R7, R17, R182.reuse, PT ;  /* 0x000000b611077233 */ /* 0x120fe20003803000 */
[----:B------:R-:W-:Y:S01]  /*f3c0*/  F2FP.BF16.PACK_AB R3, R74, R124 ;  /* 0x0000007c4a03723e */ /* 0x000fe200000010ff */
[--C-:B------:R-:W-:Y:S01]  /*f3d0*/  HSET2.LE.AND R2, R15, R182.reuse, PT ;  /* 0x000000b60f027233 */ /* 0x100fe20003803000 */
[----:B---3--:R-:W-:Y:S01]  /*f3e0*/  F2FP.BF16.PACK_AB R15, R39, R45 ;  /* 0x0000002d270f723e */ /* 0x008fe200000010ff */
[----:B------:R-:W-:Y:S01]  /*f3f0*/  HSET2.LE.AND R5, R5, R182, PT ;  /* 0x000000b605057233 */ /* 0x000fe20003803000 */
[----:B------:R-:W-:-:S02]  /*f400*/  LOP3.LUT R7, R7, R4, RZ, 0xc0, !PT ;  /* 0x0000000407077212 */ /* 0x000fc400078ec0ff */
[----:B------:R-:W-:Y:S01]  /*f410*/  LOP3.LUT R4, R2, R3, RZ, 0xc0, !PT ;  /* 0x0000000302047212 */ /* 0x000fe200078ec0ff */
[----:B------:R-:W-:Y:S01]  /*f420*/  FFMA.FTZ R2, R243, c[0x0][0x23c], -R13 ;  /* 0x00008f00f3027a23 */ /* 0x000fe2000001080d */
[----:B------:R-:W-:-:S03]  /*f430*/  LOP3.LUT R5, R5, R15, RZ, 0xc0, !PT ;  /* 0x0000000f05057212 */ /* 0x000fc600078ec0ff */
[----:B------:R1:W-:Y:S01]  /*f440*/  MUFU.EX2 R36, R2 ;  /* 0x0000000200247308 */ /* 0x0003e20000000800 */
[----:B------:R-:W-:Y:S01]  /*f450*/  HMMA.16816.F32.BF16 R84, R8, R34, R84 ;  /* 0x000000220854723c */ /* 0x000fe20000041854 */
[----:B------:R-:W-:-:S07]  /*f460*/  LOP3.LUT R3, R37, UR7, R44, 0x96, !PT ;  /* 0x0000000725037c12 */ /* 0x000fce000f8e962c */
[----:B------:R-:W-:Y:S01]  /*f470*/  HMMA.16816.F32.BF16 R108, R4, R34, R88 ;  /* 0x00000022046c723c */ /* 0x000fe20000041858 */
[----:B------:R-:W2:Y:S01]  /*f480*/  LDSM.16.MT88.4 R88, [R185+0x7800] ;  /* 0x00780000b958783b */ /* 0x000ea20000004200 */
[----:B-1----:R-:W-:-:S04]  /*f490*/  FFMA.FTZ R2, R245, c[0x0][0x23c], -R13 ;  /* 0x00008f00f5027a23 */ /* 0x002fc8000001080d */
[----:B------:R1:W3:Y:S02]  /*f4a0*/  MUFU.EX2 R34, R2 ;  /* 0x0000000200227308 */ /* 0x0002e40000000800 */
[-C--:B------:R-:W-:Y:S08]  /*f4b0*/  HMMA.16816.F32.BF16 R80, R8, R32.reuse, R80 ;  /* 0x000000200850723c */ /* 0x080ff00000041850 */
[----:B------:R-:W-:Y:S01]  /*f4c0*/  HMMA.16816.F32.BF16 R92, R4, R32, R132 ;  /* 0x00000020045c723c */ /* 0x000fe20000041884 */
[----:B-1----:R-:W-:-:S04]  /*f4d0*/  FFMA.FTZ R2, R244, c[0x0][0x23c], -R13 ;  /* 0x00008f00f4027a23 */ /* 0x002fc8000001080d */
[----:B------:R1:W-:Y:S03]  /*f4e0*/  MUFU.EX2 R33, R2 ;  /* 0x0000000200217308 */ /* 0x0003e60000000800 */
[----:B------:R-:W-:Y:S01]  /*f4f0*/  HMMA.16816.F32.BF16 R96, R8, R24, R96 ;  /* 0x000000180860723c */ /* 0x000fe20000041860 */
[----:B-1----:R-:W-:-:S04]  /*f500*/  FFMA.FTZ R2, R247, c[0x0][0x23c], -R13 ;  /* 0x00008f00f7027a23 */ /* 0x002fc8000001080d */
[----:B------:R1:W-:Y:S03]  /*f510*/  MUFU.EX2 R32, R2 ;  /* 0x0000000200207308 */ /* 0x0003e60000000800 */
[C---:B------:R-:W-:Y:S08]  /*f520*/  HMMA.16816.F32.BF16 R100, R8.reuse, R26, R100 ;  /* 0x0000001a0864723c */ /* 0x040ff00000041864 */
[----:B------:R-:W-:Y:S01]  /*f530*/  HMMA.16816.F32.BF16 R112, R8, R20, R112 ;  /* 0x000000140870723c */ /* 0x000fe20000041870 */
[----:B-1----:R-:W-:-:S07]  /*f540*/  IMAD.WIDE.U32 R2, R3, -0x2daee0ad, RZ ;  /* 0xd2511f5303027825 */ /* 0x002fce00078e00ff */
[C---:B------:R-:W-:Y:S08]  /*f550*/  HMMA.16816.F32.BF16 R116, R8.reuse, R22, R116 ;  /* 0x000000160874723c */ /* 0x040ff00000041874 */
[----:B------:R-:W-:Y:S01]  /*f560*/  HMMA.16816.F32.BF16 R128, R8, R28, R148 ;  /* 0x0000001c0880723c */ /* 0x000fe20000041894 */
[----:B------:R-:W-:-:S07]  /*f570*/  LOP3.LUT R18, R2, 0xff, RZ, 0xc0, !PT ;  /* 0x000000ff02127812 */ /* 0x000fce00078ec0ff */
[----:B------:R-:W-:Y:S01]  /*f580*/  HMMA.16816.F32.BF16 R76, R8, R30, R144 ;  /* 0x0000001e084c723c */ /* 0x000fe20000041890 */
[----:B------:R-:W-:-:S06]  /*f590*/  SHF.R.U32.HI R13, RZ, 0x10, R2 ;  /* 0x00000010ff0d7819 */ /* 0x000fcc0000011602 */
[----:B------:R-:W-:Y:S01]  /*f5a0*/  FFMA.FTZ R9, R246, c[0x0][0x23c], -R14 ;  /* 0x00008f00f6097a23 */ /* 0x000fe2000001080e */
[----:B------:R-:W-:Y:S02]  /*f5b0*/  LOP3.LUT R8, R3, UR16, R38, 0x96, !PT ;  /* 0x0000001003087c12 */ /* 0x000fe4000f8e9626 */
[----:B------:R-:W-:Y:S01]  /*f5c0*/  LOP3.LUT R11, R2, 0xffff, RZ, 0xc0, !PT ;  /* 0x0000ffff020b7812 */ /* 0x000fe200078ec0ff */
[----:B------:R-:W-:Y:S01]  /*f5d0*/  FFMA.FTZ R3, R248, c[0x0][0x23c], -R14 ;  /* 0x00008f00f8037a23 */ /* 0x000fe2000001080e */
[----:B------:R-:W-:Y:S01]  /*f5e0*/  HMMA.16816.F32.BF16 R60, R4, R26, R60 ;  /* 0x0000001a043c723c */ /* 0x000fe2000004183c */
[----:B------:R1:W-:Y:S01]  /*f5f0*/  MUFU.EX2 R27, R9 ;  /* 0x00000009001b7308 */ /* 0x0003e20000000800 */
[----:B------:R-:W-:Y:S02]  /*f600*/  SHF.R.U32.HI R17, RZ, 0x18, R2 ;  /* 0x00000018ff117819 */ /* 0x000fe40000011602 */
[----:B------:R-:W-:Y:S02]  /*f610*/  SHF.R.U32.HI R2, RZ, 0x8, R11 ;  /* 0x00000008ff027819 */ /* 0x000fe4000001160b */
[----:B------:R-:W-:-:S03]  /*f620*/  LOP3.LUT R16, R8, 0xff, RZ, 0xc0, !PT ;  /* 0x000000ff08107812 */ /* 0x000fc600078ec0ff */
[----:B------:R4:W-:Y:S01]  /*f630*/  MUFU.EX2 R26, R3 ;  /* 0x00000003001a7308 */ /* 0x0009e20000000800 */
[----:B------:R-:W-:Y:S02]  /*f640*/  SHF.R.U32.HI R15, RZ, 0x18, R8 ;  /* 0x00000018ff0f7819 */ /* 0x000fe40000011608 */
[----:B-1----:R-:W-:Y:S01]  /*f650*/  LOP3.LUT R9, R8, 0xffff, RZ, 0xc0, !PT ;  /* 0x0000ffff08097812 */ /* 0x002fe200078ec0ff */
[----:B------:R-:W-:Y:S01]  /*f660*/  FFMA.FTZ R10, R249, c[0x0][0x23c], -R14 ;  /* 0x00008f00f90a7a23 */ /* 0x000fe2000001080e */
[----:B----4-:R-:W-:Y:S02]  /*f670*/  SHF.R.U32.HI R3, RZ, 0x10, R8 ;  /* 0x00000010ff037819 */ /* 0x010fe40000011608 */
[----:B------:R-:W-:Y:S02]  /*f680*/  SHF.R.U32.HI R8, RZ, 0x8, R9 ;  /* 0x00000008ff087819 */ /* 0x000fe40000011609 */
[----:B------:R-:W-:Y:S02]  /*f690*/  LOP3.LUT R9, R3, 0xff, RZ, 0xc0, !PT ;  /* 0x000000ff03097812 */ /* 0x000fe400078ec0ff */
[----:B------:R-:W-:Y:S01]  /*f6a0*/  PRMT R3, R18, 0x5410, R2 ;  /* 0x0000541012037816 */ /* 0x000fe20000000002 */
[----:B------:R-:W-:Y:S01]  /*f6b0*/  FFMA.FTZ R2, R250, c[0x0][0x23c], -R14 ;  /* 0x00008f00fa027a23 */ /* 0x000fe2000001080e */
[----:B------:R-:W-:Y:S01]  /*f6c0*/  HMMA.16816.F32.BF16 R64, R4, R24, R64 ;  /* 0x000000180440723c */ /* 0x000fe20000041840 */
[----:B------:R1:W-:Y:S01]  /*f6d0*/  MUFU.EX2 R25, R10 ;  /* 0x0000000a00197308 */ /* 0x0003e20000000800 */
[----:B------:R-:W-:-:S07]  /*f6e0*/  PRMT R8, R16, 0x5410, R8 ;  /* 0x0000541010087816 */ /* 0x000fce0000000008 */
[----:B------:R4:W5:Y:S01]  /*f6f0*/  MUFU.EX2 R24, R2 ;  /* 0x0000000200187308 */ /* 0x0009620000000800 */
[----:B------:R-:W-:-:S04]  /*f700*/  LOP3.LUT R11, R13, 0xff, RZ, 0xc0, !PT ;  /* 0x000000ff0d0b7812 */ /* 0x000fc800078ec0ff */
[----:B------:R-:W-:Y:S01]  /*f710*/  PRMT R14, R11, 0x5410, R17 ;  /* 0x000054100b0e7816 */ /* 0x000fe20000000011 */
[--C-:B-1----:R-:W-:Y:S01]  /*f720*/  HSET2.LE.AND R10, R3, R182.reuse, PT ;  /* 0x000000b6030a7233 */ /* 0x102fe20003803000 */
[----:B---3--:R-:W-:Y:S02]  /*f730*/  F2FP.BF16.PACK_AB R3, R34, R36 ;  /* 0x000000242203723e */ /* 0x008fe400000010ff */
[----:B------:R-:W-:Y:S01]  /*f740*/  PRMT R9, R9, 0x5410, R15 ;  /* 0x0000541009097816 */ /* 0x000fe2000000000f */
[----:B----4-:R-:W-:-:S05]  /*f750*/  HSET2.LE.AND R2, R8, R182, PT ;  /* 0x000000b608027233 */ /* 0x010fca0003803000 */
[----:B------:R-:W-:Y:S01]  /*f760*/  LOP3.LUT R132, R2, R3, RZ, 0xc0, !PT ;  /* 0x0000000302847212 */ /* 0x000fe200078ec0ff */
[--C-:B------:R-:W-:Y:S01]  /*f770*/  HSET2.LE.AND R2, R14, R182.reuse, PT ;  /* 0x000000b60e027233 */ /* 0x100fe20003803000 */
[----:B-----5:R-:W-:Y:S01]  /*f780*/  F2FP.BF16.PACK_AB R3, R24, R25 ;  /* 0x000000191803723e */ /* 0x020fe200000010ff */
[----:B------:R-:W-:Y:S01]  /*f790*/  HSET2.LE.AND R8, R9, R182, PT ;  /* 0x000000b609087233 */ /* 0x000fe20003803000 */
[----:B------:R-:W-:Y:S02]  /*f7a0*/  F2FP.BF16.PACK_AB R9, R26, R27 ;  /* 0x0000001b1a09723e */ /* 0x000fe400000010ff */
[----:B------:R-:W-:Y:S01]  /*f7b0*/  LOP3.LUT R135, R2, R3, RZ, 0xc0, !PT ;  /* 0x0000000302877212 */ /* 0x000fe200078ec0ff */
[--C-:B------:R-:W-:Y:S01]  /*f7c0*/  FFMA.FTZ R2, R212, c[0x0][0x23c], -R0.reuse ;  /* 0x00008f00d4027a23 */ /* 0x100fe20000010800 */
[----:B------:R-:W-:Y:S01]  /*f7d0*/  HMMA.16816.F32.BF16 R56, R4, R20, R56 ;  /* 0x000000140438723c */ /* 0x000fe20000041838 */
[----:B------:R-:W-:Y:S01]  /*f7e0*/  LOP3.LUT R133, R8, R9, RZ, 0xc0, !PT ;  /* 0x0000000908857212 */ /* 0x000fe200078ec0ff */
[--C-:B------:R-:W-:Y:S01]  /*f7f0*/  FFMA.FTZ R13, R175, c[0x0][0x23c], -R0.reuse ;  /* 0x00008f00af0d7a23 */ /* 0x100fe20000010800 */
[----:B------:R1:W-:Y:S01]  /*f800*/  MUFU.EX2 R21, R2 ;  /* 0x0000000200157308 */ /* 0x0003e20000000800 */
[----:B------:R-:W-:-:S02]  /*f810*/  FFMA.FTZ R8, R176, c[0x0][0x23c], -R0 ;  /* 0x00008f00b0087a23 */ /* 0x000fc40000010800 */
[----:B------:R-:W-:Y:S02]  /*f820*/  FFMA.FTZ R0, R213, c[0x0][0x23c], -R0 ;  /* 0x00008f00d5007a23 */ /* 0x000fe40000010800 */
[----:B------:R-:W-:Y:S03]  /*f830*/  HMMA.16816.F32.BF16 R40, R4, R22, R40 ;  /* 0x000000160428723c */ /* 0x000fe60000041828 */
[----:B------:R3:W-:Y:S01]  /*f840*/  MUFU.EX2 R22, R0 ;  /* 0x0000000000167308 */ /* 0x0007e20000000800 */
[----:B-1----:R-:W-:-:S04]  /*f850*/  LOP3.LUT R2, R19, UR7, R210, 0x96, !PT ;  /* 0x0000000713027c12 */ /* 0x002fc8000f8e96d2 */
[----:B------:R-:W-:Y:S03]  /*f860*/  HMMA.16816.F32.BF16 R52, R4, R28, R52 ;  /* 0x0000001c0434723c */ /* 0x000fe60000041834 */
[----:B------:R-:W-:Y:S01]  /*f870*/  MUFU.EX2 R23, R13 ;  /* 0x0000000d00177308 */ /* 0x000fe20000000800 */
[----:B------:R-:W-:Y:S01]  /*f880*/  F2FP.BF16.PACK_AB R11, R32, R33 ;  /* 0x00000021200b723e */ /* 0x000fe200000010ff */
[----:B------:R-:W1:Y:S01]  /*f890*/  LDSM.16.MT88.4 R16, [R187+0x7800] ;  /* 0x00780000bb10783b */ /* 0x000e620000004200 */
[----:B------:R-:W-:-:S04]  /*f8a0*/  IMAD.WIDE.U32 R2, R2, -0x2daee0ad, RZ ;  /* 0xd2511f5302027825 */ /* 0x000fc800078e00ff */
[--C-:B---3--:R-:W-:Y:S01]  /*f8b0*/  FFMA.FTZ R0, R218, c[0x0][0x23c], -R12.reuse ;  /* 0x00008f00da007a23 */ /* 0x108fe2000001080c */
[----:B------:R-:W-:Y:S03]  /*f8c0*/  HMMA.16816.F32.BF16 R48, R4, R30, R48 ;  /* 0x0000001e0430723c */ /* 0x000fe60000041830 */
[----:B------:R3:W-:Y:S04]  /*f8d0*/  MUFU.EX2 R13, R0 ;  /* 0x00000000000d7308 */ /* 0x0007e80000000800 */
[--C-:B------:R-:W-:Y:S01]  /*f8e0*/  FFMA.FTZ R4, R219, c[0x0][0x23c], -R12.reuse ;  /* 0x00008f00db047a23 */ /* 0x100fe2000001080c */
[----:B------:R-:W-:Y:S01]  /*f8f0*/  LOP3.LUT R7, R2, 0xffff, RZ, 0xc0, !PT ;  /* 0x0000ffff02077812 */ /* 0x000fe200078ec0ff */
[----:B------:R-:W-:-:S02]  /*f900*/  FFMA.FTZ R5, R215, c[0x0][0x23c], -R12 ;  /* 0x00008f00d7057a23 */ /* 0x000fc4000001080c */
[----:B------:R4:W5:Y:S01]  /*f910*/  MUFU.EX2 R20, R8 ;  /* 0x0000000800147308 */ /* 0x0009620000000800 */
[----:B------:R-:W-:Y:S02]  /*f920*/  LOP3.LUT R134, R10, R11, RZ, 0xc0, !PT ;  /* 0x0000000b0a867212 */ /* 0x000fe400078ec0ff */
[----:B------:R-:W-:Y:S02]  /*f930*/  SHF.R.U32.HI R6, RZ, 0x10, R2 ;  /* 0x00000010ff067819 */ /* 0x000fe40000011602 */
[----:B---3--:R-:W-:-:S03]  /*f940*/  LOP3.LUT R0, R3, UR16, R136, 0x96, !PT ;  /* 0x0000001003007c12 */ /* 0x008fc6000f8e9688 */
[----:B------:R3:W1:Y:S01]  /*f950*/  MUFU.EX2 R15, R4 ;  /* 0x00000004000f7308 */ /* 0x0006620000000800 */
[----:B------:R-:W-:Y:S01]  /*f960*/  FFMA.FTZ R3, R214, c[0x0][0x23c], -R12 ;  /* 0x00008f00d6037a23 */ /* 0x000fe2000001080c */
[----:B------:R-:W-:Y:S02]  /*f970*/  SHF.R.U32.HI R11, RZ, 0x18, R2 ;  /* 0x00000018ff0b7819 */ /* 0x000fe40000011602 */
[----:B------:R-:W-:Y:S02]  /*f980*/  LOP3.LUT R10, R0, 0xff, RZ, 0xc0, !PT ;  /* 0x000000ff000a7812 */ /* 0x000fe400078ec0ff */
[--C-:B------:R-:W-:Y:S02]  /*f990*/  SHF.R.U32.HI R9, RZ, 0x18, R0.reuse ;  /* 0x00000018ff097819 */ /* 0x100fe40000011600 */
[----:B----4-:R-:W-:Y:S01]  /*f9a0*/  LOP3.LUT R8, R2, 0xff, RZ, 0xc0, !PT ;  /* 0x000000ff02087812 */ /* 0x010fe200078ec0ff */
[----:B------:R4:W-:Y:S01]  /*f9b0*/  MUFU.EX2 R14, R3 ;  /* 0x00000003000e7308 */ /* 0x0009e20000000800 */
[----:B------:R-:W-:-:S02]  /*f9c0*/  SHF.R.U32.HI R2, RZ, 0x10, R0 ;  /* 0x00000010ff027819 */ /* 0x000fc40000011600 */
[----:B------:R-:W-:Y:S02]  /*f9d0*/  LOP3.LUT R6, R6, 0xff, RZ, 0xc0, !PT ;  /* 0x000000ff06067812 */ /* 0x000fe400078ec0ff */
[----:B---3--:R-:W-:-:S03]  /*f9e0*/  LOP3.LUT R4, R0, 0xffff, RZ, 0xc0, !PT ;  /* 0x0000ffff00047812 */ /* 0x008fc600078ec0ff */
[----:B------:R3:W1:Y:S01]  /*f9f0*/  MUFU.EX2 R12, R5 ;  /* 0x00000005000c7308 */ /* 0x0006620000000800 */
[----:B------:R-:W-:Y:S02]  /*fa00*/  SHF.R.U32.HI R0, RZ, 0x8, R7 ;  /* 0x00000008ff007819 */ /* 0x000fe40000011607 */
[----:B------:R-:W-:Y:S02]  /*fa10*/  SHF.R.U32.HI R4, RZ, 0x8, R4 ;  /* 0x00000008ff047819 */ /* 0x000fe40000011604 */
[----:B------:R-:W-:Y:S02]  /*fa20*/  PRMT R0, R8, 0x5410, R0 ;  /* 0x0000541008007816 */ /* 0x000fe40000000000 */
[----:B------:R-:W-:Y:S02]  /*fa30*/  PRMT R4, R10, 0x5410, R4 ;  /* 0x000054100a047816 */ /* 0x000fe40000000004 */
[----:B----4-:R-:W-:Y:S02]  /*fa40*/  LOP3.LUT R3, R2, 0xff, RZ, 0xc0, !PT ;  /* 0x000000ff02037812 */ /* 0x010fe400078ec0ff */
[----:B------:R-:W-:-:S02]  /*fa50*/  PRMT R2, R6, 0x5410, R11 ;  /* 0x0000541006027816 */ /* 0x000fc4000000000b */
[----:B------:R-:W-:Y:S01]  /*fa60*/  PRMT R3, R3, 0x5410, R9 ;  /* 0x0000541003037816 */ /* 0x000fe20000000009 */
[--C-:B---3--:R-:W-:Y:S02]  /*fa70*/  HSET2.LE.AND R5, R0, R182.reuse, PT ;  /* 0x000000b600057233 */ /* 0x108fe40003803000 */
[--C-:B------:R-:W-:Y:S01]  /*fa80*/  HSET2.LE.AND R7, R2, R182.reuse, PT ;  /* 0x000000b602077233 */ /* 0x100fe20003803000 */
[----:B-----5:R-:W-:Y:S01]  /*fa90*/  F2FP.BF16.PACK_AB R2, R20, R23 ;  /* 0x000000171402723e */ /* 0x020fe200000010ff */
[--C-:B------:R-:W-:Y:S01]  /*faa0*/  HSET2.LE.AND R0, R4, R182.reuse, PT ;  /* 0x000000b604007233 */ /* 0x100fe20003803000 */
[----:B-1----:R-:W-:Y:S01]  /*fab0*/  F2FP.BF16.PACK_AB R4, R15, R13 ;  /* 0x0000000d0f04723e */ /* 0x002fe200000010ff */
[----:B------:R-:W-:-:S03]  /*fac0*/  HSET2.LE.AND R3, R3, R182, PT ;  /* 0x000000b603037233 */ /* 0x000fc60003803000 */
[----:B------:R-:W-:Y:S02]  /*fad0*/  LOP3.LUT R136, R0, R2, RZ, 0xc0, !PT ;  /* 0x0000000200887212 */ /* 0x000fe400078ec0ff */
[----:B------:R-:W-:Y:S02]  /*fae0*/  F2FP.BF16.PACK_AB R0, R12, R14 ;  /* 0x0000000e0c00723e */ /* 0x000fe400000010ff */
[----:B------:R-:W-:Y:S02]  /*faf0*/  F2FP.BF16.PACK_AB R6, R22, R21 ;  /* 0x000000151606723e */ /* 0x000fe400000010ff */
[----:B------:R-:W-:Y:S01]  /*fb00*/  LOP3.LUT R139, R7, R0, RZ, 0xc0, !PT ;  /* 0x00000000078b7212 */ /* 0x000fe200078ec0ff */
[----:B------:R-:W-:Y:S01]  /*fb10*/  FFMA.FTZ R0, R239, R141, R220 ;  /* 0x0000008def007223 */ /* 0x000fe200000100dc */
[----:B------:R-:W-:Y:S01]  /*fb20*/  LOP3.LUT R137, R3, R4, RZ, 0xc0, !PT ;  /* 0x0000000403897212 */ /* 0x000fe200078ec0ff */
[----:B------:R-:W-:Y:S01]  /*fb30*/  FFMA.FTZ R3, R232, R140, R178 ;  /* 0x0000008ce8037223 */ /* 0x000fe200000100b2 */
[----:B------:R-:W-:Y:S01]  /*fb40*/  LOP3.LUT R138, R5, R6, RZ, 0xc0, !PT ;  /* 0x00000006058a7212 */ /* 0x000fe200078ec0ff */
[----:B------:R-:W-:-:S02]  /*fb50*/  FFMA.FTZ R2, R234, R181, R233 ;  /* 0x000000b5ea027223 */ /* 0x000fc400000100e9 */
[----:B------:R-:W-:Y:S02]  /*fb60*/  FFMA.FTZ R4, R228, R180, R235 ;  /* 0x000000b4e4047223 */ /* 0x000fe400000100eb */
        /* <DEDUP_REMOVED lines=59> */
[C---:B--2---:R-:W-:Y:S01]  /*ff20*/  HMMA.16816.F32.BF16 R80, R132.reuse, R88, R80 ;  /* 0x000000588450723c */ /* 0x044fe20000041850 */
[----:B------:R-:W-:Y:S01]  /*ff30*/  FADD.FTZ R2, R32, R2 ;  /* 0x0000000220027221 */ /* 0x000fe20000010000 */
[----:B------:R1:W-:Y:S04]  /*ff40*/  STL [R1+0x20], R5 ;  /* 0x0000200501007387 */ /* 0x0003e80000100800 */
[----:B------:R1:W-:Y:S02]  /*ff50*/  STL [R1+0x24], R3 ;  /* 0x0000240301007387 */ /* 0x0003e40000100800 */
[C---:B------:R-:W-:Y:S02]  /*ff60*/  HMMA.16816.F32.BF16 R84, R132.reuse, R90, R84 ;  /* 0x0000005a8454723c */ /* 0x040fe40000041854 */
[----:B------:R1:W-:Y:S06]  /*ff70*/  STL [R1+0x2c], R0 ;  /* 0x00002c0001007387 */ /* 0x0003ec0000100800 */
[C---:B------:R-:W-:Y:S01]  /*ff80*/  HMMA.16816.F32.BF16 R96, R132.reuse, R104, R96 ;  /* 0x000000688460723c */ /* 0x040fe20000041860 */
[----:B------:R1:W-:Y:S07]  /*ff90*/  STL [R1+0x28], R2 ;  /* 0x0000280201007387 */ /* 0x0003ee0000100800 */
        /* <DEDUP_REMOVED lines=13> */
.L_x_1622:
[----:B-1----:R-:W-:-:S13]  /*10070*/  ISETP.GT.AND P0, PT, R75, UR18, PT ;  /* 0x000000124b007c0c */ /* 0x002fda000bf04270 */
[----:B------:R-:W-:Y:S05]  /*10080*/  @!P0 BRA `(.L_x_1625) ;  /* 0x0000495000008947 */ /* 0x000fea0003800000 */
[----:B------:R-:W2:Y:S01]  /*10090*/  LDL.LU R0, [R1+0x88] ;  /* 0x0000880001007983 */ /* 0x000ea20000300800 */
[----:B------:R-:W1:Y:S01]  /*100a0*/  LDC.U8 R252, c[0x0][0x2d8] ;  /* 0x0000b600fffc7b82 */ /* 0x000e620000000000 */
[----:B------:R-:W-:Y:S01]  /*100b0*/  UMOV UR21, 0x5 ;  /* 0x0000000500157882 */ /* 0x000fe20000000000 */
[----:B------:R-:W-:Y:S01]  /*100c0*/  MOV R68, R71 ;  /* 0x0000004700447202 */ /* 0x000fe20000000f00 */
[----:B------:R-:W3:Y:S01]  /*100d0*/  LDL.LU R2, [R1+0x30] ;  /* 0x0000300001027983 */ /* 0x000ee20000300800 */
[----:B------:R-:W-:Y:S01]  /*100e0*/  ULDC.64 UR4, c[0x0][0x1a0] ;  /* 0x0000680000047ab9 */ /* 0x000fe20000000a00 */
[----:B------:R-:W-:Y:S01]  /*100f0*/  MOV R3, R72 ;  /* 0x0000004800037202 */ /* 0x000fe20000000f00 */
[----:B------:R-:W-:Y:S01]  /*10100*/  USHF.L.U64.HI UR26, UR4, UR21, UR5 ;  /* 0x00000015041a7299 */ /* 0x000fe20008010205 */
[----:B------:R-:W4:Y:S01]  /*10110*/  LDL.LU R8, [R1+0x78] ;  /* 0x0000780001087983 */ /* 0x000f220000300800 */
[----:B------:R-:W-:Y:S01]  /*10120*/  USHF.L.U32 UR27, UR4, 0x5, URZ ;  /* 0x00000005041b7899 */ /* 0x000fe2000800063f */
[----:B------:R-:W-:-:S02]  /*10130*/  MOV R74, R69 ;  /* 0x00000045004a7202 */ /* 0x000fc40000000f00 */
[----:B------:R-:W5:Y:S01]  /*10140*/  LDL.LU.64 R6, [R1+0x60] ;  /* 0x0000600001067983 */ /* 0x000f620000300a00 */
[----:B------:R-:W-:Y:S01]  /*10150*/  ULDC.64 UR4, c[0x0][0x198] ;  /* 0x0000660000047ab9 */ /* 0x000fe20000000a00 */
[----:B------:R-:W-:Y:S01]  /*10160*/  MOV R73, R70 ;  /* 0x0000004600497202 */ /* 0x000fe20000000f00 */
[----:B------:R-:W-:Y:S01]  /*10170*/  USHF.L.U64.HI UR5, UR4, UR21, UR5 ;  /* 0x0000001504057299 */ /* 0x000fe20008010205 */
[----:B------:R-:W5:Y:S01]  /*10180*/  LDL.LU.64 R4, [R1+0x70] ;  /* 0x0000700001047983 */ /* 0x000f620000300a00 */
[----:B------:R-:W-:-:S03]  /*10190*/  USHF.L.U32 UR4, UR4, 0x5, URZ ;  /* 0x0000000504047899 */ /* 0x000fc6000800063f */
[----:B------:R-:W3:Y:S01]  /*101a0*/  LDL.LU R9, [R1+0x18] ;  /* 0x0000180001097983 */ /* 0x000ee20000300800 */
[----:B-1----:R-:W-:Y:S01]  /*101b0*/  PRMT R252, R252, 0x7054, R252 ;  /* 0x00007054fcfc7816 */ /* 0x002fe200000000fc */
[----:B--2---:R-:W-:-:S04]  /*101c0*/  IMAD.WIDE.U32 R10, R0, -0x326172a9, RZ ;  /* 0xcd9e8d57000a7825 */ /* 0x004fc800078e00ff */
[----:B----4-:R-:W-:-:S04]  /*101d0*/  IMAD.WIDE.U32 R250, R8, -0x2daee0ad, RZ ;  /* 0xd2511f5308fa7825 */ /* 0x010fc800078e00ff */
[----:B---3--:R-:W-:-:S05]  /*101e0*/  IMAD.WIDE.U32 R12, R9, -0x326172a9, RZ ;  /* 0xcd9e8d57090c7825 */ /* 0x008fca00078e00ff */
[-C--:B------:R-:W-:Y:S01]  /*101f0*/  LOP3.LUT R0, R13, R2.reuse, RZ, 0x3c, !PT ;  /* 0x000000020d007212 */ /* 0x080fe200078e3cff */
[----:B------:R-:W-:Y:S01]  /*10200*/  STL.64 [R1+0x18], R12 ;  /* 0x0000180c01007387 */ /* 0x000fe20000100a00 */
[----:B------:R-:W-:-:S03]  /*10210*/  LOP3.LUT R2, R11, R2, RZ, 0x3c, !PT ;  /* 0x000000020b027212 */ /* 0x000fc600078e3cff */
[----:B------:R1:W-:Y:S01]  /*10220*/  STL.64 [R1+0x10], R10 ;  /* 0x0000100a01007387 */ /* 0x0003e20000100a00 */
[----:B-----5:R-:W-:Y:S01]  /*10230*/  MOV R5, R7 ;  /* 0x0000000700057202 */ /* 0x020fe20000000f00 */
[----:B------:R-:W-:-:S04]  /*10240*/  IMAD.WIDE.U32 R8, R2, -0x2daee0ad, RZ ;  /* 0xd2511f5302087825 */ /* 0x000fc800078e00ff */
[----:B-1----:R-:W-:-:S05]  /*10250*/  IMAD.WIDE.U32 R10, R0, -0x2daee0ad, RZ ;  /* 0xd2511f53000a7825 */ /* 0x002fca00078e00ff */
[----:B------:R1:W-:Y:S04]  /*10260*/  STL.64 [R1], R10 ;  /* 0x0000000a01007387 */ /* 0x0003e80000100a00 */
[----:B------:R1:W-:Y:S04]  /*10270*/  STL.64 [R1+0x30], R4 ;  /* 0x0000300401007387 */ /* 0x0003e80000100a00 */
[----:B------:R1:W-:Y:S01]  /*10280*/  STL.64 [R1+0x8], R8 ;  /* 0x0000080801007387 */ /* 0x0003e20000100a00 */
[----:B------:R-:W-:Y:S05]  /*10290*/  BRA `(.L_x_1626) ;  /* 0x000001b000007947 */ /* 0x000fea0003800000 */
.L_x_1628:
        /* <DEDUP_REMOVED lines=27> */
.L_x_1626:
[----:B-1----:R-:W2:Y:S01]  /*10450*/  LDL.64 R4, [R1+0x30] ;  /* 0x0000300001047983 */ /* 0x002ea20000100a00 */
[----:B------:R-:W-:Y:S04]  /*10460*/  DEPBAR.LE SB0, 0x0 ;  /* 0x000080000000791a */ /* 0x000fe80000000000 */
[----:B------:R-:W-:Y:S01]  /*10470*/  IADD3 R207, R75, -0x1, RZ ;  /* 0xffffffff4bcf7810 */ /* 0x000fe20007ffe0ff */
[----:B------:R-:W-:Y:S03]  /*10480*/  BAR.SYNC.DEFER_BLOCKING 0x0 ;  /* 0x0000000000007b1d */ /* 0x000fe60000010000 */
[----:B------:R-:W-:Y:S01]  /*10490*/  SHF.R.S32.HI R2, RZ, 0x1f, R207 ;  /* 0x0000001fff027819 */ /* 0x000fe200000114cf */
[C---:B------:R-:W-:Y:S04]  /*104a0*/  IMAD R0, R207.reuse, UR19, RZ ;  /* 0x00000013cf007c24 */ /* 0x040fe8000f8e02ff */
[----:B------:R-:W-:Y:S02]  /*104b0*/  IMAD R0, R2, UR20, R0 ;  /* 0x0000001402007c24 */ /* 0x000fe4000f8e0200 */
[----:B--2---:R-:W-:Y:S04]  /*104c0*/  IMAD.WIDE.U32 R4, R207, UR20, R4 ;  /* 0x00000014cf047c25 */ /* 0x004fe8000f8e0004 */
[----:B------:R-:W-:Y:S01]  /*104d0*/  IMAD.IADD R0, R5, 0x1, R0 ;  /* 0x0000000105007824 */ /* 0x000fe200078e0200 */
[C---:B------:R-:W-:Y:S04]  /*104e0*/  LEA R8, P1, R4.reuse, c[0x0][0x170], 0x1 ;  /* 0x00005c0004087a11 */ /* 0x040fe800078208ff */
[----:B------:R-:W-:Y:S02]  /*104f0*/  LEA.HI.X R9, R4, c[0x0][0x174], R0, 0x1, P1 ;  /* 0x00005d0004097a11 */ /* 0x000fe400008f0c00 */
[----:B------:R-:W-:Y:S03]  /*10500*/  IADD3 R6, P0, R8, UR27, RZ ;  /* 0x0000001b08067c10 */ /* 0x000fe6000ff1e0ff */
[----:B------:R-:W-:Y:S01]  /*10510*/  @!PT LDS RZ, [RZ] ;  /* 0x00000000fffff984 */ /* 0x000fe20000000800 */
[----:B------:R-:W-:Y:S01]  /*10520*/  @!PT LDS RZ, [RZ] ;  /* 0x00000000fffff984 */ /* 0x000fe20000000800 */
[----:B------:R-:W-:Y:S01]  /*10530*/  @!PT LDS RZ, [RZ] ;  /* 0x00000000fffff984 */ /* 0x000fe20000000800 */
[----:B------:R1:W-:Y:S01]  /*10540*/  LDGSTS.E.BYPASS.LTC128B.128 [R208+0x6000], [R8.64] ;  /* 0x0600000008d07fae */ /* 0x0003e2000b901d56 */
[----:B------:R-:W-:Y:S02]  /*10550*/  IADD3.X R7, R9, UR26, RZ, P0, !PT ;  /* 0x0000001a09077c10 */ /* 0x000fe400087fe4ff */
[----:B------:R-:W-:Y:S03]  /*10560*/  IADD3 R4, P1, R6, UR27, RZ ;  /* 0x0000001b06047c10 */ /* 0x000fe6000ff3e0ff */
[----:B------:R2:W-:Y:S01]  /*10570*/  LDGSTS.E.BYPASS.LTC128B.128 [R208+0x6800], [R6.64] ;  /* 0x0680000006d07fae */ /* 0x0005e2000b901d56 */
[----:B------:R-:W-:Y:S02]  /*10580*/  IADD3.X R5, R7, UR26, RZ, P1, !PT ;  /* 0x0000001a07057c10 */ /* 0x000fe40008ffe4ff */
[----:B------:R-:W-:Y:S03]  /*10590*/  IADD3 R10, P0, R4, UR27, RZ ;  /* 0x0000001b040a7c10 */ /* 0x000fe6000ff1e0ff */
[----:B------:R2:W-:Y:S01]  /*105a0*/  LDGSTS.E.BYPASS.LTC128B.128 [R208+0x7000], [R4.64] ;  /* 0x0700000004d07fae */ /* 0x0005e2000b901d56 */
[----:B------:R-:W-:Y:S02]  /*105b0*/  IADD3.X R11, R5, UR26, RZ, P0, !PT ;  /* 0x0000001a050b7c10 */ /* 0x000fe400087fe4ff */
[----:B------:R-:W-:Y:S03]  /*105c0*/  ISETP.GT.AND P0, PT, R207, UR18, PT ;  /* 0x00000012cf007c0c */ /* 0x000fe6000bf04270 */
[----:B------:R1:W-:Y:S06]  /*105d0*/  LDGSTS.E.BYPASS.LTC128B.128 [R208+0x7800], [R10.64] ;  /* 0x078000000ad07fae */ /* 0x0003ec000b901d56 */
[----:B------:R-:W-:Y:S06]  /*105e0*/  LDSM.16.M88.4 R64, [R191] ;  /* 0x00000000bf40783b */ /* 0x000fec0000000200 */
[----:B------:R-:W2:Y:S06]  /*105f0*/  LDSM.16.M88.4 R16, [R184+0x4000] ;  /* 0x00400000b810783b */ /* 0x000eac0000000200 */
[----:B------:R-:W1:Y:S06]  /*10600*/  LDSM.16.M88.4 R60, [R191+0x2000] ;  /* 0x00200000bf3c783b */ /* 0x000e6c0000000200 */
[----:B------:R-:W3:Y:S06]  /*10610*/  LDSM.16.M88.4 R32, [R184+0x4800] ;  /* 0x00480000b820783b */ /* 0x000eec0000000200 */
[----:B------:R-:W0:Y:S06]  /*10620*/  LDGDEPBAR ;  /* 0x00000000000079af */ /* 0x000e2c0000000000 */
[----:B------:R-:W4:Y:S06]  /*10630*/  LDSM.16.M88.4 R48, [R184+0x5000] ;  /* 0x00500000b830783b */ /* 0x000f2c0000000200 */
[----:B------:R-:W5:Y:S06]  /*10640*/  LDSM.16.M88.4 R140, [R184+0x5800] ;  /* 0x00580000b88c783b */ /* 0x000f6c0000000200 */
[----:B------:R-:W-:Y:S01]  /*10650*/  LDSM.16.M88.4 R144, [R194] ;  /* 0x00000000c290783b */ /* 0x000fe20000000200 */
[-C--:B--2---:R-:W-:Y:S05]  /*10660*/  HMMA.16816.F32.BF16 R4, R64, R16.reuse, RZ ;  /* 0x000000104004723c */ /* 0x084fea00000418ff */
[----:B------:R-:W2:Y:S03]  /*10670*/  LDSM.16.M88.4 R148, [R190+0x4000] ;  /* 0x00400000be94783b */ /* 0x000ea60000000200 */
[C---:B-1----:R-:W-:Y:S03]  /*10680*/  HMMA.16816.F32.BF16 R8, R60.reuse, R16, RZ ;  /* 0x000000103c08723c */ /* 0x042fe600000418ff */
[----:B------:R-:W1:Y:S06]  /*10690*/  LDSM.16.M88.4 R152, [R194+0x2000] ;  /* 0x00200000c298783b */ /* 0x000e6c0000000200 */
[----:B------:R-:W1:Y:S01]  /*106a0*/  LDSM.16.M88.4 R156, [R190+0x4800] ;  /* 0x00480000be9c783b */ /* 0x000e620000000200 */
[-C--:B------:R-:W-:Y:S05]  /*106b0*/  HMMA.16816.F32.BF16 R12, R60, R18.reuse, RZ ;  /* 0x000000123c0c723c */ /* 0x080fea00000418ff */
[----:B------:R-:W1:Y:S03]  /*106c0*/  LDSM.16.M88.4 R160, [R190+0x5000] ;  /* 0x00500000bea0783b */ /* 0x000e660000000200 */
[C---:B------:R-:W-:Y:S03]  /*106d0*/  HMMA.16816.F32.BF16 R16, R64.reuse, R18, RZ ;  /* 0x000000124010723c */ /* 0x040fe600000418ff */
[----:B------:R-:W1:Y:S05]  /*106e0*/  LDSM.16.M88.4 R164, [R190+0x5800] ;  /* 0x00580000bea4783b */ /* 0x000e6a0000000200 */
[-C--:B---3--:R-:W-:Y:S01]  /*106f0*/  HMMA.16816.F32.BF16 R20, R64, R32.reuse, RZ ;  /* 0x000000204014723c */ /* 0x088fe200000418ff */
[----:B------:R-:W-:Y:S06]  /*10700*/  LDSM.16.M88.4 R168, [R192+0x2000] ;  /* 0x00200000c0a8783b */ /* 0x000fec0000000200 */
[----:B------:R-:W-:Y:S01]  /*10710*/  LDSM.16.M88.4 R172, [R193+0x2000] ;  /* 0x00200000c1ac783b */ /* 0x000fe20000000200 */
[C---:B------:R-:W-:Y:S05]  /*10720*/  HMMA.16816.F32.BF16 R24, R60.reuse, R32, RZ ;  /* 0x000000203c18723c */ /* 0x040fea00000418ff */
[----:B------:R-:W-:Y:S03]  /*10730*/  LDSM.16.M88.4 R176, [R189+0x800] ;  /* 0x00080000bdb0783b */ /* 0x000fe60000000200 */
[-C--:B------:R-:W-:Y:S03]  /*10740*/  HMMA.16816.F32.BF16 R28, R60, R34.reuse, RZ ;  /* 0x000000223c1c723c */ /* 0x080fe600000418ff */
[----:B------:R-:W-:Y:S05]  /*10750*/  LDSM.16.M88.4 R180, [R189+0x1000] ;  /* 0x00100000bdb4783b */ /* 0x000fea0000000200 */
        /* <DEDUP_REMOVED lines=30> */
[----:B------:R-:W-:Y:S06]  /*10940*/  LDSM.16.M88.4 R144, [R193] ;  /* 0x00000000c190783b */ /* 0x000fec0000000200 */
[----:B------:R-:W4:Y:S01]  /*10950*/  LDSM.16.M88.4 R164, [R189] ;  /* 0x00000000bda4783b */ /* 0x000f220000000200 */
[-C--:B-1----:R-:W-:Y:S08]  /*10960*/  HMMA.16816.F32.BF16 R4, R140, R148.reuse, R4 ;  /* 0x000000948c04723c */ /* 0x082ff00000041804 */
[C---:B------:R-:W-:Y:S08]  /*10970*/  HMMA.16816.F32.BF16 R8, R168.reuse, R148, R8 ;  /* 0x00000094a808723c */ /* 0x040ff00000041808 */
[-C--:B------:R-:W-:Y:S08]  /*10980*/  HMMA.16816.F32.BF16 R12, R168, R150.reuse, R12 ;  /* 0x00000096a80c723c */ /* 0x080ff0000004180c */
[C---:B------:R-:W-:Y:S01]  /*10990*/  HMMA.16816.F32.BF16 R16, R140.reuse, R150, R16 ;  /* 0x000000968c10723c */ /* 0x040fe20000041810 */
[----:B------:R-:W1:Y:S01]  /*109a0*/  LDSM.16.M88.4 R148, [R189+0x1800] ;  /* 0x00180000bd94783b */ /* 0x000e620000000200 */
[----:B------:R-:W-:Y:S05]  /*109b0*/  DEPBAR.LE SB0, 0x0 ;  /* 0x000080000000791a */ /* 0x000fea0000000000 */
[----:B------:R-:W-:Y:S01]  /*109c0*/  BAR.SYNC.DEFER_BLOCKING 0x0 ;  /* 0x0000000000007b1d */ /* 0x000fe20000010000 */
        /* <DEDUP_REMOVED lines=27> */
[----:B------:R-:W-:Y:S01]  /*10b80*/  HMMA.16816.F32.BF16 R64, R144, R150, R64 ;  /* 0x000000969040723c */ /* 0x000fe20000041840 */
[----:B------:R-:W-:-:S07]  /*10b90*/  @P0 BRA `(.L_x_1628) ;  /* 0xfffff70000000947 */ /* 0x000fce000383ffff */
.L_x_1627:
[----:B------:R-:W2:Y:S01]  /*10ba0*/  S2R R0, SR_TID.X ;  /* 0x0000000000007919 */ /* 0x000ea20000002100 */
[C---:B------:R-:W-:Y:S07]  /*10bb0*/  IMAD.SHL.U32 R159, R207.reuse, 0x2, RZ ;  /* 0x00000002cf9f7824 */ /* 0x040fee00078e00ff */
[----:B------:R-:W3:Y:S06]  /*10bc0*/  LDL.64 R212, [R1] ;  /* 0x0000000001d47983 */ /* 0x000eec0000100a00 */
[----:B------:R-:W4:Y:S06]  /*10bd0*/  LDL.64 R210, [R1+0x10] ;  /* 0x0000100001d27983 */ /* 0x000f2c0000100a00 */
[----:B------:R-:W5:Y:S06]  /*10be0*/  LDL.64 R180, [R1+0x18] ;  /* 0x0000180001b47983 */ /* 0x000f6c0000100a00 */
[----:B------:R-:W3:Y:S01]  /*10bf0*/  LDL.64 R214, [R1+0x8] ;  /* 0x0000080001d67983 */ /* 0x000ee20000100a00 */
[----:B--2---:R-:W-:Y:S05]  /*10c00*/  IMAD.SHL.U32 R0, R0, 0x2, RZ ;  /* 0x0000000200007824 */ /* 0x004fea00078e00ff */
[----:B------:R-:W-:Y:S05]  /*10c10*/  LOP3.LUT R0, R0, 0x6, RZ, 0xc0, !PT ;  /* 0x0000000600007812 */ /* 0x000fea00078ec0ff */
[----:B------:R-:W-:Y:S05]  /*10c20*/  IMAD R0, R207, 0x40, R0 ;  /* 0x00000040cf007824 */ /* 0x000fea00078e0200 */
[C---:B------:R-:W-:Y:S02]  /*10c30*/  IADD3 R75, R0.reuse, 0x1, RZ ;  /* 0x00000001004b7810 */ /* 0x040fe40007ffe0ff */
[CC--:B------:R-:W-:Y:S02]  /*10c40*/  ISETP.GE.AND P3, PT, R0.reuse, R202.reuse, PT ;  /* 0x000000ca0000720c */ /* 0x0c0fe40003f66270 */
[C---:B------:R-:W-:Y:S02]  /*10c50*/  ISETP.GE.AND P2, PT, R75.reuse, R202, PT ;  /* 0x000000ca4b00720c */ /* 0x040fe40003f46270 */
[CC--:B------:R-:W-:Y:S02]  /*10c60*/  ISETP.GE.AND P0, PT, R75.reuse, R201.reuse, PT ;  /* 0x000000c94b00720c */ /* 0x0c0fe40003f06270 */
[C---:B------:R-:W-:Y:S02]  /*10c70*/  ISETP.GE.AND P1, PT, R0.reuse, R201, PT ;  /* 0x000000c90000720c */ /* 0x040fe40003f26270 */
[C---:B------:R-:W-:Y:S02]  /*10c80*/  IADD3 R72, R0.reuse, 0x8, RZ ;  /* 0x0000000800487810 */ /* 0x040fe40007ffe0ff */
[C---:B-1----:R-:W-:Y:S02]  /*10c90*/  IADD3 R71, R0.reuse, 0x9, RZ ;  /* 0x0000000900477810 */ /* 0x042fe40007ffe0ff */
[CC--:B------:R-:W-:Y:S02]  /*10ca0*/  ISETP.GE.OR P3, PT, R0.reuse, R206.reuse, !P3 ;  /* 0x000000ce0000720c */ /* 0x0c0fe40005f66670 */
[C---:B------:R-:W-:Y:S02]  /*10cb0*/  ISETP.GE.OR P2, PT, R75.reuse, R206, !P2 ;  /* 0x000000ce4b00720c */ /* 0x040fe40005746670 */
[-C--:B------:R-:W-:Y:S02]  /*10cc0*/  ISETP.GE.OR P0, PT, R75, R205.reuse, !P0 ;  /* 0x000000cd4b00720c */ /* 0x080fe40004706670 */
[----:B------:R-:W-:Y:S02]  /*10cd0*/  ISETP.GE.OR P1, PT, R0, R205, !P1 ;  /* 0x000000cd0000720c */ /* 0x000fe40004f26670 */
[----:B------:R-:W-:Y:S02]  /*10ce0*/  FSEL R146, R4, -INF , !P3 ;  /* 0xff80000004927808 */ /* 0x000fe40005800000 */
[----:B------:R-:W-:Y:S02]  /*10cf0*/  FSEL R148, R5, -INF , !P2 ;  /* 0xff80000005947808 */ /* 0x000fe40005000000 */
[----:B------:R-:W-:Y:S02]  /*10d00*/  FSEL R149, R7, -INF , !P0 ;  /* 0xff80000007957808 */ /* 0x000fe40004000000 */
[-C--:B------:R-:W-:Y:S02]  /*10d10*/  ISETP.GE.AND P3, PT, R72, R202.reuse, PT ;  /* 0x000000ca4800720c */ /* 0x080fe40003f66270 */
[C---:B------:R-:W-:Y:S02]  /*10d20*/  ISETP.GE.AND P2, PT, R71.reuse, R202, PT ;  /* 0x000000ca4700720c */ /* 0x040fe40003f46270 */
[CC--:B------:R-:W-:Y:S02]  /*10d30*/  ISETP.GE.AND P0, PT, R71.reuse, R201.reuse, PT ;  /* 0x000000c94700720c */ /* 0x0c0fe40003f06270 */
[----:B------:R-:W-:Y:S02]  /*10d40*/  FSEL R147, R6, -INF , !P1 ;  /* 0xff80000006937808 */ /* 0x000fe40004800000 */
[C---:B------:R-:W-:Y:S02]  /*10d50*/  ISETP.GE.AND P1, PT, R72.reuse, R201, PT ;  /* 0x000000c94800720c */ /* 0x040fe40003f26270 */
[-C--:B------:R-:W-:Y:S02]  /*10d60*/  ISETP.GE.OR P3, PT, R72, R206.reuse, !P3 ;  /* 0x000000ce4800720c */ /* 0x080fe40005f66670 */
[C---:B------:R-:W-:Y:S02]  /*10d70*/  ISETP.GE.OR P2, PT, R71.reuse, R206, !P2 ;  /* 0x000000ce4700720c */ /* 0x040fe40005746670 */
[-C--:B------:R-:W-:Y:S02]  /*10d80*/  ISETP.GE.OR P0, PT, R71, R205.reuse, !P0 ;  /* 0x000000cd4700720c */ /* 0x080fe40004706670 */
[C---:B------:R-:W-:Y:S02]  /*10d90*/  IADD3 R70, R0.reuse, 0x10, RZ ;  /* 0x0000001000467810 */ /* 0x040fe40007ffe0ff */
[----:B------:R-:W-:Y:S02]  /*10da0*/  IADD3 R69, R0, 0x11, RZ ;  /* 0x0000001100457810 */ /* 0x000fe40007ffe0ff */
        /* <DEDUP_REMOVED lines=8> */
[C---:B------:R-:W-:Y:S02]  /*10e30*/  IADD3 R19, R0.reuse, 0x18, RZ ;  /* 0x0000001800137810 */ /* 0x040fe40007ffe0ff */
[----:B------:R-:W-:Y:S02]  /*10e40*/  IADD3 R18, R0, 0x19, RZ ;  /* 0x0000001900127810 */ /* 0x000fe40007ffe0ff */
[C---:B------:R-:W-:Y:S02]  /*10e50*/  ISETP.GE.AND P1, PT, R70.reuse, R201, PT ;  /* 0x000000c94600720c */ /* 0x040fe40003f26270 */
        /* <DEDUP_REMOVED lines=9> */
[-C--:B------:R-:W-:Y:S02]  /*10ef0*/  ISETP.GE.AND P0, PT, R18, R201.reuse, PT ;  /* 0x000000c91200720c */ /* 0x080fe40003f06270 */
[----:B------:R-:W-:Y:S02]  /*10f00*/  FSEL R157, R22, -INF , !P1 ;  /* 0xff800000169d7808 */ /* 0x000fe40004800000 */
[C---:B------:R-:W-:Y:S02]  /*10f10*/  ISETP.GE.AND P1, PT, R19.reuse, R201, PT ;  /* 0x000000c91300720c */ /* 0x040fe40003f26270 */
[CC--:B------:R-:W-:Y:S02]  /*10f20*/  ISETP.GE.OR P3, PT, R19.reuse, R206.reuse, !P3 ;  /* 0x000000ce1300720c */ /* 0x0c0fe40005f66670 */
        /* <DEDUP_REMOVED lines=26> */
[C---:B------:R-:W-:Y:S01]  /*110d0*/  ISETP.GE.AND P1, PT, R7.reuse, R201, PT ;  /* 0x000000c90700720c */ /* 0x040fe20003f26270 */
[----:B------:R-:W-:Y:S01]  /*110e0*/  LDSM.16.MT88.4 R36, [R188+0x6000] ;  /* 0x00600000bc24783b */ /* 0x000fe20000004200 */
        /* <DEDUP_REMOVED lines=9> */
[C---:B------:R-:W-:Y:S02]  /*11180*/  ISETP.GE.AND P0, PT, R0.reuse, R200, PT ;  /* 0x000000c80000720c */ /* 0x040fe40003f06270 */
[C---:B------:R-:W-:Y:S02]  /*11190*/  ISETP.GE.AND P3, PT, R0.reuse, R199, PT ;  /* 0x000000c70000720c */ /* 0x040fe40003f66270 */
[----:B------:R-:W-:Y:S02]  /*111a0*/  IADD3 R2, R0, 0x38, RZ ;  /* 0x0000003800027810 */ /* 0x000fe40007ffe0ff */
[C---:B------:R-:W-:Y:S02]  /*111b0*/  ISETP.GE.AND P6, PT, R5.reuse, R202, PT ;  /* 0x000000ca0500720c */ /* 0x040fe40003fc6270 */
[----:B------:R-:W-:Y:S02]  /*111c0*/  ISETP.GE.AND P2, PT, R4, R201, PT ;  /* 0x000000c90400720c */ /* 0x000fe40003f46270 */
[----:B------:R-:W-:Y:S02]  /*111d0*/  FSEL R166, R50, -INF , !P1 ;  /* 0xff80000032a67808 */ /* 0x000fe40004800000 */
[C---:B------:R-:W-:Y:S02]  /*111e0*/  ISETP.GE.OR P0, PT, R0.reuse, R204, !P0 ;  /* 0x000000cc0000720c */ /* 0x040fe40004706670 */
[C---:B------:R-:W-:Y:S02]  /*111f0*/  ISETP.GE.OR P3, PT, R0.reuse, R203, !P3 ;  /* 0x000000cb0000720c */ /* 0x040fe40005f66670 */
[----:B------:R-:W-:Y:S02]  /*11200*/  IADD3 R0, R0, 0x39, RZ ;  /* 0x0000003900007810 */ /* 0x000fe40007ffe0ff */
[----:B------:R-:W-:Y:S02]  /*11210*/  ISETP.GE.AND P1, PT, R2, R202, PT ;  /* 0x000000ca0200720c */ /* 0x000fe40003f26270 */
[----:B------:R-:W-:Y:S02]  /*11220*/  ISETP.GE.OR P6, PT, R5, R206, !P6 ;  /* 0x000000ce0500720c */ /* 0x000fe400077c6670 */
[----:B------:R-:W-:Y:S02]  /*11230*/  ISETP.GE.OR P2, PT, R4, R205, !P2 ;  /* 0x000000cd0400720c */ /* 0x000fe40005746670 */
[----:B------:R-:W-:Y:S02]  /*11240*/  FSEL R234, R52, -INF , !P6 ;  /* 0xff80000034ea7808 */ /* 0x000fe40007000000 */
[----:B------:R-:W-:Y:S02]  /*11250*/  FSEL R240, R55, -INF , !P2 ;  /* 0xff80000037f07808 */ /* 0x000fe40005000000 */
[----:B------:R-:W-:Y:S02]  /*11260*/  ISETP.GE.AND P6, PT, R0, R202, PT ;  /* 0x000000ca0000720c */ /* 0x000fe40003fc6270 */
[-C--:B------:R-:W-:Y:S02]  /*11270*/  ISETP.GE.OR P2, PT, R2, R206.reuse, !P1 ;  /* 0x000000ce0200720c */ /* 0x080fe40004f46670 */
[C---:B------:R-:W-:Y:S02]  /*11280*/  ISETP.GE.AND P1, PT, R0.reuse, R201, PT ;  /* 0x000000c90000720c */ /* 0x040fe40003f26270 */
[C---:B------:R-:W-:Y:S02]  /*11290*/  ISETP.GE.OR P6, PT, R0.reuse, R206, !P6 ;  /* 0x000000ce0000720c */ /* 0x040fe400077c6670 */
[----:B------:R-:W-:Y:S02]  /*112a0*/  ISETP.GE.OR P1, PT, R0, R205, !P1 ;  /* 0x000000cd0000720c */ /* 0x000fe40004f26670 */
[----:B------:R-:W-:Y:S02]  /*112b0*/  ISETP.GE.AND P5, PT, R4, R202, PT ;  /* 0x000000ca0400720c */ /* 0x000fe40003fa6270 */
[----:B------:R-:W-:Y:S02]  /*112c0*/  FSEL R223, R65, -INF , !P6 ;  /* 0xff80000041df7808 */ /* 0x000fe40007000000 */
[----:B------:R-:W-:Y:S02]  /*112d0*/  FSEL R232, R67, -INF , !P1 ;  /* 0xff80000043e87808 */ /* 0x000fe40004800000 */
[C---:B------:R-:W-:Y:S02]  /*112e0*/  ISETP.GE.AND P6, PT, R72.reuse, R200, PT ;  /* 0x000000c84800720c */ /* 0x040fe40003fc6270 */
[----:B------:R-:W-:Y:S02]  /*112f0*/  ISETP.GE.AND P1, PT, R72, R199, PT ;  /* 0x000000c74800720c */ /* 0x000fe40003f26270 */
[----:B------:R-:W-:Y:S02]  /*11300*/  ISETP.GE.OR P5, PT, R4, R206, !P5 ;  /* 0x000000ce0400720c */ /* 0x000fe40006fa6670 */
[C---:B------:R-:W-:Y:S02]  /*11310*/  ISETP.GE.OR P6, PT, R72.reuse, R204, !P6 ;  /* 0x000000cc4800720c */ /* 0x040fe400077c6670 */
[----:B------:R-:W-:Y:S02]  /*11320*/  ISETP.GE.OR P1, PT, R72, R203, !P1 ;  /* 0x000000cb4800720c */ /* 0x000fe40004f26670 */
[----:B------:R-:W-:Y:S02]  /*11330*/  FMNMX.FTZ R72, R146, R3, !PT ;  /* 0x0000000392487209 */ /* 0x000fe40007810000 */
[----:B------:R-:W-:Y:S02]  /*11340*/  FSEL R237, R53, -INF , !P5 ;  /* 0xff80000035ed7808 */ /* 0x000fe40006800000 */
[----:B------:R-:W-:Y:S02]  /*11350*/  ISETP.GE.AND P5, PT, R2, R201, PT ;  /* 0x000000c90200720c */ /* 0x000fe40003fa6270 */
[----:B------:R-:W-:Y:S02]  /*11360*/  FMNMX.FTZ R72, R148, R72, !PT ;  /* 0x0000004894487209 */ /* 0x000fe40007810000 */
[----:B------:R-:W-:Y:S02]  /*11370*/  ISETP.GE.OR P5, PT, R2, R205, !P5 ;  /* 0x000000cd0200720c */ /* 0x000fe40006fa6670 */
[----:B------:R-:W-:Y:S02]  /*11380*/  FMNMX.FTZ R72, R140, R72, !PT ;  /* 0x000000488c487209 */ /* 0x000fe40007810000 */
[----:B------:R-:W-:Y:S02]  /*11390*/  FSEL R227, R66, -INF , !P5 ;  /* 0xff80000042e37808 */ /* 0x000fe40006800000 */
[C---:B------:R-:W-:Y:S02]  /*113a0*/  ISETP.GE.AND P5, PT, R71.reuse, R200, PT ;  /* 0x000000c84700720c */ /* 0x040fe40003fa6270 */
[----:B------:R-:W-:Y:S02]  /*113b0*/  FSEL R21, R8, -INF , !P0 ;  /* 0xff80000008157808 */ /* 0x000fe40004000000 */
[----:B------:R-:W-:Y:S02]  /*113c0*/  ISETP.GE.AND P0, PT, R71, R199, PT ;  /* 0x000000c74700720c */ /* 0x000fe40003f06270 */
[----:B------:R-:W-:Y:S02]  /*113d0*/  FMNMX.FTZ R72, R141, R72, !PT ;  /* 0x000000488d487209 */ /* 0x000fe40007810000 */
        /* <DEDUP_REMOVED lines=11> */
[C---:B------:R-:W-:Y:S02]  /*11490*/  ISETP.GE.AND P4, PT, R5.reuse, R201, PT ;  /* 0x000000c90500720c */ /* 0x040fe40003f86270 */
[----:B------:R-:W-:Y:S02]  /*114a0*/  FMNMX.FTZ R72, R170, R72, !PT ;  /* 0x00000048aa487209 */ /* 0x000fe40007810000 */
[----:B------:R-:W-:Y:S02]  /*114b0*/  FMNMX.FTZ R71, R158, R71, !PT ;  /* 0x000000479e477209 */ /* 0x000fe40007810000 */
[----:B------:R-:W-:Y:S02]  /*114c0*/  ISETP.GE.OR P4, PT, R5, R205, !P4 ;  /* 0x000000cd0500720c */ /* 0x000fe40006786670 */
[----:B------:R-:W-:Y:S02]  /*114d0*/  FMNMX.FTZ R72, R173, R72, !PT ;  /* 0x00000048ad487209 */ /* 0x000fe40007810000 */
[----:B------:R-:W-:Y:S02]  /*114e0*/  FMNMX.FTZ R71, R153, R71, !PT ;  /* 0x0000004799477209 */ /* 0x000fe40007810000 */
[----:B------:R-:W-:Y:S02]  /*114f0*/  FSEL R238, R54, -INF , !P4 ;  /* 0xff80000036ee7808 */ /* 0x000fe40006000000 */
[C---:B------:R-:W-:Y:S01]  /*11500*/  ISETP.GE.AND P4, PT, R75.reuse, R200, PT ;  /* 0x000000c84b00720c */ /* 0x040fe20003f86270 */
[----:B------:R-:W-:Y:S01]  /*11510*/  LDSM.16.MT88.4 R52, [R186+0x6000] ;  /* 0x00600000ba34783b */ /* 0x000fe20000004200 */
[----:B------:R-:W-:Y:S02]  /*11520*/  FMNMX.FTZ R72, R164, R72, !PT ;  /* 0x00000048a4487209 */ /* 0x000fe40007810000 */
[----:B------:R-:W-:Y:S02]  /*11530*/  FMNMX.FTZ R71, R154, R71, !PT ;  /* 0x000000479a477209 */ /* 0x000fe40007810000 */
[----:B------:R-:W-:Y:S02]  /*11540*/  ISETP.GE.OR P4, PT, R75, R204, !P4 ;  /* 0x000000cc4b00720c */ /* 0x000fe40006786670 */
[----:B------:R-:W-:Y:S02]  /*11550*/  FMNMX.FTZ R72, R165, R72, !PT ;  /* 0x00000048a5487209 */ /* 0x000fe40007810000 */
[----:B------:R-:W-:Y:S02]  /*11560*/  FMNMX.FTZ R71, R175, R71, !PT ;  /* 0x00000047af477209 */ /* 0x000fe40007810000 */
[----:B------:R-:W-:Y:S02]  /*11570*/  FSEL R23, R10, -INF , !P3 ;  /* 0xff8000000a177808 */ /* 0x000fe40005800000 */
[----:B------:R-:W-:Y:S02]  /*11580*/  FSEL R22, R9, -INF , !P4 ;  /* 0xff80000009167808 */ /* 0x000fe40006000000 */
[-C--:B------:R-:W-:Y:S02]  /*11590*/  ISETP.GE.AND P4, PT, R70, R200.reuse, PT ;  /* 0x000000c84600720c */ /* 0x080fe40003f86270 */
[----:B------:R-:W-:Y:S02]  /*115a0*/  ISETP.GE.AND P3, PT, R69, R200, PT ;  /* 0x000000c84500720c */ /* 0x000fe40003f66270 */
[----:B------:R-:W-:Y:S02]  /*115b0*/  FMNMX.FTZ R72, R234, R72, !PT ;  /* 0x00000048ea487209 */ /* 0x000fe40007810000 */
[----:B------:R-:W-:Y:S02]  /*115c0*/  FMNMX.FTZ R71, R177, R71, !PT ;  /* 0x00000047b1477209 */ /* 0x000fe40007810000 */
[----:B------:R-:W-:Y:S02]  /*115d0*/  FSEL R222, R64, -INF , !P2 ;  /* 0xff80000040de7808 */ /* 0x000fe40005000000 */
[----:B------:R-:W-:Y:S02]  /*115e0*/  ISETP.GE.AND P2, PT, R75, R199, PT ;  /* 0x000000c74b00720c */ /* 0x000fe40003f46270 */
[-C--:B------:R-:W-:Y:S02]  /*115f0*/  ISETP.GE.OR P4, PT, R70, R204.reuse, !P4 ;  /* 0x000000cc4600720c */ /* 0x080fe40006786670 */
[----:B------:R-:W-:Y:S02]  /*11600*/  ISETP.GE.OR P3, PT, R69, R204, !P3 ;  /* 0x000000cc4500720c */ /* 0x000fe40005f66670 */
[----:B------:R-:W-:Y:S02]  /*11610*/  FMNMX.FTZ R72, R237, R72, !PT ;  /* 0x00000048ed487209 */ /* 0x000fe40007810000 */
[----:B------:R-:W-:Y:S02]  /*11620*/  FMNMX.FTZ R71, R166, R71, !PT ;  /* 0x00000047a6477209 */ /* 0x000fe40007810000 */
[----:B------:R-:W-:Y:S02]  /*11630*/  ISETP.GE.OR P2, PT, R75, R203, !P2 ;  /* 0x000000cb4b00720c */ /* 0x000fe40005746670 */
[----:B------:R-:W-:Y:S02]  /*11640*/  FSEL R160, R24, -INF , !P4 ;  /* 0xff80000018a07808 */ /* 0x000fe40006000000 */
[----:B------:R-:W-:Y:S02]  /*11650*/  ISETP.GE.AND P4, PT, R18, R199, PT ;  /* 0x000000c71200720c */ /* 0x000fe40003f86270 */
[----:B------:R-:W-:Y:S02]  /*11660*/  FSEL R161, R25, -INF , !P3 ;  /* 0xff80000019a17808 */ /* 0x000fe40005800000 */
[----:B------:R-:W-:Y:S02]  /*11670*/  ISETP.GE.AND P3, PT, R17, R200, PT ;  /* 0x000000c81100720c */ /* 0x000fe40003f66270 */
[----:B------:R-:W-:Y:S02]  /*11680*/  FMNMX.FTZ R72, R222, R72, !PT ;  /* 0x00000048de487209 */ /* 0x000fe40007810000 */
[----:B------:R-:W-:Y:S02]  /*11690*/  FMNMX.FTZ R71, R167, R71, !PT ;  /* 0x00000047a7477209 */ /* 0x000fe40007810000 */
[----:B------:R-:W-:Y:S02]  /*116a0*/  FSEL R32, R11, -INF , !P2 ;  /* 0xff8000000b207808 */ /* 0x000fe40005000000 */
[-C--:B------:R-:W-:Y:S02]  /*116b0*/  ISETP.GE.AND P2, PT, R70, R199.reuse, PT ;  /* 0x000000c74600720c */ /* 0x080fe40003f46270 */
[----:B------:R-:W-:Y:S02]  /*116c0*/  FSEL R10, R12, -INF , !P6 ;  /* 0xff8000000c0a7808 */ /* 0x000fe40007000000 */
[----:B------:R-:W-:Y:S02]  /*116d0*/  ISETP.GE.AND P6, PT, R69, R199, PT ;  /* 0x000000c74500720c */ /* 0x000fe40003fc6270 */
[----:B------:R-:W-:Y:S02]  /*116e0*/  ISETP.GE.OR P4, PT, R18, R203, !P4 ;  /* 0x000000cb1200720c */ /* 0x000fe40006786670 */
[----:B------:R-:W-:Y:S02]  /*116f0*/  ISETP.GE.OR P3, PT, R17, R204, !P3 ;  /* 0x000000cc1100720c */ /* 0x000fe40005f66670 */
[----:B------:R-:W-:Y:S02]  /*11700*/  FMNMX.FTZ R72, R223, R72, !PT ;  /* 0x00000048df487209 */ /* 0x000fe40007810000 */
[----:B------:R-:W-:Y:S02]  /*11710*/  FMNMX.FTZ R71, R238, R71, !PT ;  /* 0x00000047ee477209 */ /* 0x000fe40007810000 */
[-C--:B------:R-:W-:Y:S01]  /*11720*/  ISETP.GE.OR P2, PT, R70, R203.reuse, !P2 ;  /* 0x000000cb4600720c */ /* 0x080fe20005746670 */
[----:B------:R-:W1:Y:S01]  /*11730*/  SHFL.BFLY PT, R8, R72, 0x2, 0x1f ;  /* 0x0c401f0048087f89 */ /* 0x000e6200000e0000 */
[----:B------:R-:W-:Y:S02]  /*11740*/  ISETP.GE.OR P6, PT, R69, R203, !P6 ;  /* 0x000000cb4500720c */ /* 0x000fe400077c6670 */
[----:B------:R-:W-:Y:S02]  /*11750*/  FSEL R51, R31, -INF , !P4 ;  /* 0xff8000001f337808 */ /* 0x000fe40006000000 */
[-C--:B------:R-:W-:Y:S02]  /*11760*/  ISETP.GE.AND P4, PT, R6, R200.reuse, PT ;  /* 0x000000c80600720c */ /* 0x080fe40003f86270 */
[----:B------:R-:W-:Y:S02]  /*11770*/  FSEL R168, R40, -INF , !P3 ;  /* 0xff80000028a87808 */ /* 0x000fe40005800000 */
[-C--:B------:R-:W-:Y:S02]  /*11780*/  ISETP.GE.AND P3, PT, R6, R199.reuse, PT ;  /* 0x000000c70600720c */ /* 0x080fe40003f66270 */
[----:B------:R-:W-:Y:S02]  /*11790*/  FSEL R14, R14, -INF , !P1 ;  /* 0xff8000000e0e7808 */ /* 0x000fe40004800000 */
[----:B------:R-:W-:Y:S02]  /*117a0*/  FSEL R15, R15, -INF , !P0 ;  /* 0xff8000000f0f7808 */ /* 0x000fe40004000000 */
[----:B------:R-:W-:Y:S02]  /*117b0*/  ISETP.GE.AND P0, PT, R19, R199, PT ;  /* 0x000000c71300720c */ /* 0x000fe40003f06270 */
[-C--:B------:R-:W-:Y:S02]  /*117c0*/  ISETP.GE.AND P1, PT, R18, R200.reuse, PT ;  /* 0x000000c81200720c */ /* 0x080fe40003f26270 */
[----:B------:R-:W-:Y:S02]  /*117d0*/  FMNMX.FTZ R71, R240, R71, !PT ;  /* 0x00000047f0477209 */ /* 0x000fe40007810000 */
[----:B------:R-:W-:Y:S02]  /*117e0*/  FSEL R162, R26, -INF , !P2 ;  /* 0xff8000001aa27808 */ /* 0x000fe40005000000 */
[----:B------:R-:W-:Y:S02]  /*117f0*/  ISETP.GE.AND P2, PT, R17, R199, PT ;  /* 0x000000c71100720c */ /* 0x000fe40003f46270 */
[----:B------:R-:W-:Y:S02]  /*11800*/  FSEL R163, R27, -INF , !P6 ;  /* 0xff8000001ba37808 */ /* 0x000fe40007000000 */
[----:B------:R-:W-:Y:S02]  /*11810*/  ISETP.GE.AND P6, PT, R16, R200, PT ;  /* 0x000000c81000720c */ /* 0x000fe40003fc6270 */
[CC--:B------:R-:W-:Y:S02]  /*11820*/  ISETP.GE.OR P4, PT, R6.reuse, R204.reuse, !P4 ;  /* 0x000000cc0600720c */ /* 0x0c0fe40006786670 */
[----:B------:R-:W-:Y:S02]  /*11830*/  ISETP.GE.OR P3, PT, R6, R203, !P3 ;  /* 0x000000cb0600720c */ /* 0x000fe40005f66670 */
[----:B------:R-:W-:Y:S02]  /*11840*/  FMNMX.FTZ R6, R21, R73, !PT ;  /* 0x0000004915067209 */ /* 0x000fe40007810000 */
[----:B------:R-:W-:Y:S02]  /*11850*/  ISETP.GE.OR P0, PT, R19, R203, !P0 ;  /* 0x000000cb1300720c */ /* 0x000fe40004706670 */
[----:B------:R-:W-:Y:S02]  /*11860*/  ISETP.GE.OR P1, PT, R18, R204, !P1 ;  /* 0x000000cc1200720c */ /* 0x000fe40004f26670 */
[----:B------:R-:W-:Y:S02]  /*11870*/  FSEL R20, R13, -INF , !P5 ;  /* 0xff8000000d147808 */ /* 0x000fe40006800000 */
[----:B------:R-:W-:Y:S02]  /*11880*/  ISETP.GE.AND P5, PT, R19, R200, PT ;  /* 0x000000c81300720c */ /* 0x000fe40003fa6270 */
[----:B------:R-:W-:Y:S02]  /*11890*/  FMNMX.FTZ R71, R227, R71, !PT ;  /* 0x00000047e3477209 */ /* 0x000fe40007810000 */
[----:B------:R-:W-:Y:S02]  /*118a0*/  FMNMX.FTZ R6, R22, R6, !PT ;  /* 0x0000000616067209 */ /* 0x000fe40007810000 */
[----:B------:R-:W-:Y:S02]  /*118b0*/  ISETP.GE.OR P2, PT, R17, R203, !P2 ;  /* 0x000000cb1100720c */ /* 0x000fe40005746670 */
[----:B------:R-:W-:Y:S02]  /*118c0*/  ISETP.GE.OR P6, PT, R16, R204, !P6 ;  /* 0x000000cc1000720c */ /* 0x000fe400077c6670 */
[----:B------:R-:W-:Y:S02]  /*118d0*/  FSEL R49, R29, -INF , !P1 ;  /* 0xff8000001d317808 */ /* 0x000fe40004800000 */
[----:B------:R-:W-:Y:S02]  /*118e0*/  FSEL R50, R30, -INF , !P0 ;  /* 0xff8000001e327808 */ /* 0x000fe40004000000 */
[C---:B------:R-:W-:Y:S02]  /*118f0*/  ISETP.GE.AND P0, PT, R7.reuse, R199, PT ;  /* 0x000000c70700720c */ /* 0x040fe40003f06270 */
[----:B------:R-:W-:Y:S02]  /*11900*/  ISETP.GE.AND P1, PT, R7, R200, PT ;  /* 0x000000c80700720c */ /* 0x000fe40003f26270 */
[----:B------:R-:W-:Y:S02]  /*11910*/  ISETP.GE.OR P5, PT, R19, R204, !P5 ;  /* 0x000000cc1300720c */ /* 0x000fe40006fa6670 */
[----:B------:R-:W-:Y:S02]  /*11920*/  FMNMX.FTZ R71, R232, R71, !PT ;  /* 0x00000047e8477209 */ /* 0x000fe40007810000 */
[----:B------:R-:W-:Y:S02]  /*11930*/  FMNMX.FTZ R6, R10, R6, !PT ;  /* 0x000000060a067209 */ /* 0x000fe40007810000 */
[----:B------:R-:W-:Y:S02]  /*11940*/  FSEL R169, R41, -INF , !P6 ;  /* 0xff80000029a97808 */ /* 0x000fe40007000000 */
[C---:B------:R-:W-:Y:S02]  /*11950*/  ISETP.GE.AND P6, PT, R5.reuse, R200, PT ;  /* 0x000000c80500720c */ /* 0x040fe40003fc6270 */
[----:B------:R-:W-:Y:S02]  /*11960*/  FSEL R172, R42, -INF , !P2 ;  /* 0xff8000002aac7808 */ /* 0x000fe40005000000 */
[----:B------:R-:W-:Y:S02]  /*11970*/  ISETP.GE.AND P2, PT, R5, R199, PT ;  /* 0x000000c70500720c */ /* 0x000fe40003f46270 */
[C---:B------:R-:W-:Y:S02]  /*11980*/  ISETP.GE.OR P0, PT, R7.reuse, R203, !P0 ;  /* 0x000000cb0700720c */ /* 0x040fe40004706670 */
[-C--:B------:R-:W-:Y:S02]  /*11990*/  ISETP.GE.OR P1, PT, R7, R204.reuse, !P1 ;  /* 0x000000cc0700720c */ /* 0x080fe40004f26670 */
[----:B------:R-:W-:Y:S01]  /*119a0*/  FSEL R48, R28, -INF , !P5 ;  /* 0xff8000001c307808 */ /* 0x000fe20006800000 */
[----:B------:R-:W2:Y:S01]  /*119b0*/  SHFL.BFLY PT, R7, R71, 0x2, 0x1f ;  /* 0x0c401f0047077f89 */ /* 0x000ea200000e0000 */
[----:B------:R-:W-:Y:S02]  /*119c0*/  ISETP.GE.AND P5, PT, R16, R199, PT ;  /* 0x000000c71000720c */ /* 0x000fe40003fa6270 */
[C---:B------:R-:W-:Y:S02]  /*119d0*/  ISETP.GE.OR P6, PT, R5.reuse, R204, !P6 ;  /* 0x000000cc0500720c */ /* 0x040fe400077c6670 */
[-C--:B------:R-:W-:Y:S02]  /*119e0*/  ISETP.GE.OR P2, PT, R5, R203.reuse, !P2 ;  /* 0x000000cb0500720c */ /* 0x080fe40005746670 */
[----:B------:R-:W-:Y:S02]  /*119f0*/  FMNMX.FTZ R5, R20, R6, !PT ;  /* 0x0000000614057209 */ /* 0x000fe40007810000 */
[----:B------:R-:W-:Y:S02]  /*11a00*/  ISETP.GE.OR P5, PT, R16, R203, !P5 ;  /* 0x000000cb1000720c */ /* 0x000fe40006fa6670 */
[----:B------:R-:W-:Y:S02]  /*11a10*/  FMNMX.FTZ R5, R160, R5, !PT ;  /* 0x00000005a0057209 */ /* 0x000fe40007810000 */
[----:B------:R-:W-:Y:S02]  /*11a20*/  FMNMX.FTZ R6, R23, R74, !PT ;  /* 0x0000004a17067209 */ /* 0x000fe40007810000 */
[----:B------:R-:W-:Y:S02]  /*11a30*/  FSEL R176, R43, -INF , !P5 ;  /* 0xff8000002bb07808 */ /* 0x000fe40006800000 */
[----:B------:R-:W-:Y:S02]  /*11a40*/  FSEL R178, R44, -INF , !P1 ;  /* 0xff8000002cb27808 */ /* 0x000fe40004800000 */
[C---:B------:R-:W-:Y:S02]  /*11a50*/  ISETP.GE.AND P5, PT, R4.reuse, R200, PT ;  /* 0x000000c80400720c */ /* 0x040fe40003fa6270 */
[----:B------:R-:W-:Y:S02]  /*11a60*/  ISETP.GE.AND P1, PT, R4, R199, PT ;  /* 0x000000c70400720c */ /* 0x000fe40003f26270 */
[----:B------:R-:W-:Y:S02]  /*11a70*/  FMNMX.FTZ R5, R161, R5, !PT ;  /* 0x00000005a1057209 */ /* 0x000fe40007810000 */
[----:B-1----:R-:W-:Y:S02]  /*11a80*/  FMNMX.FTZ R72, R72, R8, !PT ;  /* 0x0000000848487209 */ /* 0x002fe40007810000 */
[C---:B------:R-:W-:Y:S02]  /*11a90*/  ISETP.GE.OR P5, PT, R4.reuse, R204, !P5 ;  /* 0x000000cc0400720c */ /* 0x040fe40006fa6670 */
[----:B------:R-:W-:Y:S02]  /*11aa0*/  ISETP.GE.OR P1, PT, R4, R203, !P1 ;  /* 0x000000cb0400720c */ /* 0x000fe40004f26670 */
[----:B------:R-:W-:Y:S02]  /*11ab0*/  FMNMX.FTZ R4, R32, R6, !PT ;  /* 0x0000000620047209 */ /* 0x000fe40007810000 */
[----:B------:R-:W-:Y:S02]  /*11ac0*/  FMNMX.FTZ R70, R48, R5, !PT ;  /* 0x0000000530467209 */ /* 0x000fe40007810000 */
[----:B------:R-:W1:Y:S01]  /*11ad0*/  SHFL.BFLY PT, R5, R72, 0x1, 0x1f ;  /* 0x0c201f0048057f89 */ /* 0x000e6200000e0000 */
[----:B------:R-:W-:Y:S02]  /*11ae0*/  FMNMX.FTZ R4, R14, R4, !PT ;  /* 0x000000040e047209 */ /* 0x000fe40007810000 */
[----:B------:R-:W-:Y:S02]  /*11af0*/  FSEL R182, R46, -INF , !P0 ;  /* 0xff8000002eb67808 */ /* 0x000fe40004000000 */
[----:B------:R-:W-:Y:S02]  /*11b00*/  FMNMX.FTZ R4, R15, R4, !PT ;  /* 0x000000040f047209 */ /* 0x000fe40007810000 */
[----:B------:R-:W-:Y:S02]  /*11b10*/  FSEL R179, R45, -INF , !P4 ;  /* 0xff8000002db37808 */ /* 0x000fe40006000000 */
[C---:B------:R-:W-:Y:S02]  /*11b20*/  ISETP.GE.AND P4, PT, R2.reuse, R200, PT ;  /* 0x000000c80200720c */ /* 0x040fe40003f86270 */
[----:B------:R-:W-:Y:S02]  /*11b30*/  ISETP.GE.AND P0, PT, R2, R199, PT ;  /* 0x000000c70200720c */ /* 0x000fe40003f06270 */
[----:B------:R-:W-:Y:S02]  /*11b40*/  FMNMX.FTZ R4, R162, R4, !PT ;  /* 0x00000004a2047209 */ /* 0x000fe40007810000 */
[----:B--2---:R-:W-:Y:S02]  /*11b50*/  FMNMX.FTZ R71, R71, R7, !PT ;  /* 0x0000000747477209 */ /* 0x004fe40007810000 */
[C---:B------:R-:W-:Y:S02]  /*11b60*/  ISETP.GE.OR P4, PT, R2.reuse, R204, !P4 ;  /* 0x000000cc0200720c */ /* 0x040fe40006786670 */
[----:B------:R-:W-:Y:S02]  /*11b70*/  ISETP.GE.OR P0, PT, R2, R203, !P0 ;  /* 0x000000cb0200720c */ /* 0x000fe40004706670 */
[----:B------:R-:W-:Y:S02]  /*11b80*/  FMNMX.FTZ R2, R163, R4, !PT ;  /* 0x00000004a3027209 */ /* 0x000fe40007810000 */
[----:B------:R-:W2:Y:S01]  /*11b90*/  SHFL.BFLY PT, R4, R71, 0x1, 0x1f ;  /* 0x0c201f0047047f89 */ /* 0x000ea200000e0000 */
[----:B------:R-:W-:Y:S02]  /*11ba0*/  FSEL R183, R47, -INF , !P3 ;  /* 0xff8000002fb77808 */ /* 0x000fe40005800000 */
[----:B------:R-:W-:Y:S02]  /*11bb0*/  ISETP.GE.AND P3, PT, R0, R200, PT ;  /* 0x000000c80000720c */ /* 0x000fe40003f66270 */
[----:B-1----:R-:W-:Y:S02]  /*11bc0*/  FMNMX.FTZ R72, R72, R5, !PT ;  /* 0x0000000548487209 */ /* 0x002fe40007810000 */
[----:B------:R-:W-:Y:S02]  /*11bd0*/  ISETP.GE.OR P3, PT, R0, R204, !P3 ;  /* 0x000000cc0000720c */ /* 0x000fe40005f66670 */
[----:B------:R-:W-:Y:S01]  /*11be0*/  FSEL R221, R58, -INF , !P2 ;  /* 0xff8000003add7808 */ /* 0x000fe20005000000 */
[C---:B------:R-:W-:Y:S01]  /*11bf0*/  FMUL.FTZ R144, R72.reuse, c[0x0][0x23c] ;  /* 0x00008f0048907a20 */ /* 0x040fe20000410000 */
[----:B------:R-:W-:Y:S02]  /*11c00*/  FSEL R230, R61, -INF , !P3 ;  /* 0xff8000003de67808 */ /* 0x000fe40005800000 */
[----:B------:R-:W-:Y:S02]  /*11c10*/  FSETP.NEU.FTZ.AND P3, PT, R72, -INF , PT ;  /* 0xff8000004800780b */ /* 0x000fe40003f7d000 */
[----:B------:R-:W-:Y:S02]  /*11c20*/  FMNMX.FTZ R2, R50, R2, !PT ;  /* 0x0000000232027209 */ /* 0x000fe40007810000 */
[----:B------:R-:W-:Y:S02]  /*11c30*/  FSEL R144, R144, RZ, P3 ;  /* 0x000000ff90907208 */ /* 0x000fe40001800000 */
[----:B------:R-:W-:Y:S02]  /*11c40*/  FMNMX.FTZ R70, R49, R70, !PT ;  /* 0x0000004631467209 */ /* 0x000fe40007810000 */
[----:B------:R-:W-:Y:S01]  /*11c50*/  FMNMX.FTZ R2, R51, R2, !PT ;  /* 0x0000000233027209 */ /* 0x000fe20007810000 */
[----:B------:R-:W-:Y:S01]  /*11c60*/  FFMA.FTZ R24, R156, c[0x0][0x23c], -R144 ;  /* 0x00008f009c187a23 */ /* 0x000fe20000010890 */
[----:B------:R-:W-:Y:S01]  /*11c70*/  FMNMX.FTZ R70, R168, R70, !PT ;  /* 0x00000046a8467209 */ /* 0x000fe20007810000 */
[----:B----4-:R-:W-:Y:S01]  /*11c80*/  IMAD.MOV.U32 R156, RZ, RZ, R210 ;  /* 0x000000ffff9c7224 */ /* 0x010fe200078e00d2 */
[----:B--2---:R-:W-:Y:S01]  /*11c90*/  FMNMX.FTZ R71, R71, R4, !PT ;  /* 0x0000000447477209 */ /* 0x004fe20007810000 */
[----:B------:R-:W-:Y:S01]  /*11ca0*/  FFMA.FTZ R4, R141, c[0x0][0x23c], -R144 ;  /* 0x00008f008d047a23 */ /* 0x000fe20000010890 */
[----:B------:R-:W-:Y:S02]  /*11cb0*/  FSEL R220, R57, -INF , !P5 ;  /* 0xff80000039dc7808 */ /* 0x000fe40006800000 */
[C---:B------:R-:W-:Y:S01]  /*11cc0*/  FSETP.NEU.FTZ.AND P2, PT, R71.reuse, -INF , PT ;  /* 0xff8000004700780b */ /* 0x040fe20003f5d000 */
[----:B------:R1:W-:Y:S01]  /*11cd0*/  MUFU.EX2 R249, R4 ;  /* 0x0000000400f97308 */ /* 0x0003e20000000800 */
[----:B------:R-:W-:Y:S01]  /*11ce0*/  FMUL.FTZ R145, R71, c[0x0][0x23c] ;  /* 0x00008f0047917a20 */ /* 0x000fe20000410000 */
        /* <DEDUP_REMOVED lines=8> */
[----:B------:R-:W-:Y:S01]  /*11d70*/  FSEL R219, R56, -INF , !P6 ;  /* 0xff80000038db7808 */ /* 0x000fe20007000000 */
[----:B------:R2:W-:Y:S01]  /*11d80*/  MUFU.EX2 R243, R6 ;  /* 0x0000000600f37308 */ /* 0x0005e20000000800 */
[----:B------:R-:W-:Y:S01]  /*11d90*/  FMNMX.FTZ R2, R183, R2, !PT ;  /* 0x00000002b7027209 */ /* 0x000fe20007810000 */
[----:B------:R-:W-:Y:S01]  /*11da0*/  FFMA.FTZ R28, R157, c[0x0][0x23c], -R145 ;  /* 0x00008f009d1c7a23 */ /* 0x000fe20000010891 */
[----:B------:R-:W-:Y:S01]  /*11db0*/  FMNMX.FTZ R70, R179, R70, !PT ;  /* 0x00000046b3467209 */ /* 0x000fe20007810000 */
[----:B---3--:R-:W-:Y:S01]  /*11dc0*/  IMAD.MOV.U32 R154, RZ, RZ, R212 ;  /* 0x000000ffff9a7224 */ /* 0x008fe200078e00d4 */
[----:B------:R-:W-:Y:S01]  /*11dd0*/  FSEL R224, R59, -INF , !P1 ;  /* 0xff8000003be07808 */ /* 0x000fe20004800000 */
[----:B------:R-:W-:Y:S01]  /*11de0*/  IMAD.MOV.U32 R157, RZ, RZ, R211 ;  /* 0x000000ffff9d7224 */ /* 0x000fe200078e00d3 */
[----:B------:R-:W-:Y:S01]  /*11df0*/  ISETP.GE.AND P1, PT, R0, R199, PT ;  /* 0x000000c70000720c */ /* 0x000fe20003f26270 */
[--C-:B-1----:R-:W-:Y:S01]  /*11e00*/  FFMA.FTZ R4, R142, c[0x0][0x23c], -R145.reuse ;  /* 0x00008f008e047a23 */ /* 0x102fe20000010891 */
[----:B------:R-:W-:Y:S02]  /*11e10*/  FSEL R231, R60, -INF , !P4 ;  /* 0xff8000003ce77808 */ /* 0x000fe40006000000 */
[----:B------:R-:W-:Y:S01]  /*11e20*/  ISETP.GE.OR P1, PT, R0, R203, !P1 ;  /* 0x000000cb0000720c */ /* 0x000fe20004f26670 */
[----:B------:R1:W-:Y:S01]  /*11e30*/  MUFU.EX2 R246, R4 ;  /* 0x0000000400f67308 */ /* 0x0003e20000000800 */
[----:B------:R-:W-:Y:S02]  /*11e40*/  FMNMX.FTZ R2, R221, R2, !PT ;  /* 0x00000002dd027209 */ /* 0x000fe40007810000 */
[----:B------:R-:W-:Y:S02]  /*11e50*/  FMNMX.FTZ R70, R219, R70, !PT ;  /* 0x00000046db467209 */ /* 0x000fe40007810000 */
[----:B------:R-:W-:Y:S01]  /*11e60*/  FMNMX.FTZ R0, R224, R2, !PT ;  /* 0x00000002e0007209 */ /* 0x000fe20007810000 */
[--C-:B------:R-:W-:Y:S01]  /*11e70*/  FFMA.FTZ R2, R140, c[0x0][0x23c], -R144.reuse ;  /* 0x00008f008c027a23 */ /* 0x100fe20000010890 */
[----:B------:R-:W-:Y:S02]  /*11e80*/  FMNMX.FTZ R70, R220, R70, !PT ;  /* 0x00000046dc467209 */ /* 0x000fe40007810000 */
[----:B------:R-:W-:Y:S01]  /*11e90*/  FSEL R233, R62, -INF , !P0 ;  /* 0xff8000003ee97808 */ /* 0x000fe20004000000 */
[----:B------:R3:W-:Y:S01]  /*11ea0*/  MUFU.EX2 R248, R2 ;  /* 0x0000000200f87308 */ /* 0x0007e20000000800 */
[----:B------:R-:W-:Y:S01]  /*11eb0*/  FMNMX.FTZ R70, R231, R70, !PT ;  /* 0x00000046e7467209 */ /* 0x000fe20007810000 */
[--C-:B--2---:R-:W-:Y:S01]  /*11ec0*/  FFMA.FTZ R6, R149, c[0x0][0x23c], -R145.reuse ;  /* 0x00008f0095067a23 */ /* 0x104fe20000010891 */
[----:B------:R-:W-:Y:S02]  /*11ed0*/  FSEL R75, R63, -INF , !P1 ;  /* 0xff8000003f4b7808 */ /* 0x000fe40004800000 */
[----:B------:R-:W-:Y:S02]  /*11ee0*/  FMNMX.FTZ R70, R230, R70, !PT ;  /* 0x00000046e6467209 */ /* 0x000fe40007810000 */
[----:B------:R-:W-:Y:S03]  /*11ef0*/  FMNMX.FTZ R0, R233, R0, !PT ;  /* 0x00000000e9007209 */ /* 0x000fe60007810000 */
[----:B------:R-:W-:Y:S01]  /*11f00*/  MUFU.EX2 R242, R6 ;  /* 0x0000000600f27308 */ /* 0x000fe20000000800 */
[----:B------:R-:W2:Y:S01]  /*11f10*/  SHFL.BFLY PT, R5, R70, 0x2, 0x1f ;  /* 0x0c401f0046057f89 */ /* 0x000ea200000e0000 */
[----:B------:R-:W-:Y:S01]  /*11f20*/  FMNMX.FTZ R0, R75, R0, !PT ;  /* 0x000000004b007209 */ /* 0x000fe20007810000 */
[----:B-1----:R-:W-:Y:S07]  /*11f30*/  FFMA.FTZ R4, R143, c[0x0][0x23c], -R145 ;  /* 0x00008f008f047a23 */ /* 0x002fee0000010891 */
[----:B------:R1:W4:Y:S01]  /*11f40*/  MUFU.EX2 R247, R4 ;  /* 0x0000000400f77308 */ /* 0x0003220000000800 */
[----:B---3--:R-:W3:Y:S01]  /*11f50*/  SHFL.BFLY PT, R2, R0, 0x2, 0x1f ;  /* 0x0c401f0000027f89 */ /* 0x008ee200000e0000 */
[----:B--2---:R-:W-:Y:S02]  /*11f60*/  FMNMX.FTZ R70, R70, R5, !PT ;  /* 0x0000000546467209 */ /* 0x004fe40007810000 */
[----:B------:R-:W-:Y:S05]  /*11f70*/  LOP3.LUT R5, R251, UR25, R159, 0x96, !PT ;  /* 0x00000019fb057c12 */ /* 0x000fea000f8e969f */
[----:B------:R-:W2:Y:S01]  /*11f80*/  SHFL.BFLY PT, R7, R70, 0x1, 0x1f ;  /* 0x0c201f0046077f89 */ /* 0x000ea200000e0000 */
[----:B-1----:R-:W-:Y:S01]  /*11f90*/  FFMA.FTZ R4, R146, c[0x0][0x23c], -R144 ;  /* 0x00008f0092047a23 */ /* 0x002fe20000010890 */
[----:B----4-:R-:W-:Y:S03]  /*11fa0*/  F2FP.BF16.PACK_AB R143, R247, R246 ;  /* 0x000000f6f78f723e */ /* 0x010fe600000010ff */
[----:B------:R1:W-:Y:S01]  /*11fb0*/  MUFU.EX2 R245, R4 ;  /* 0x0000000400f57308 */ /* 0x0003e20000000800 */
[----:B---3--:R-:W-:Y:S05]  /*11fc0*/  FMNMX.FTZ R0, R0, R2, !PT ;  /* 0x0000000200007209 */ /* 0x008fea0007810000 */
[----:B------:R-:W3:Y:S01]  /*11fd0*/  SHFL.BFLY PT, R2, R0, 0x1, 0x1f ;  /* 0x0c201f0000027f89 */ /* 0x000ee200000e0000 */
[----:B--2---:R-:W-:Y:S02]  /*11fe0*/  FMNMX.FTZ R70, R70, R7, !PT ;  /* 0x0000000746467209 */ /* 0x004fe40007810000 */
[----:B------:R-:W-:Y:S02]  /*11ff0*/  LOP3.LUT R7, R215, UR14, R250, 0x96, !PT ;  /* 0x0000000ed7077c12 */ /* 0x000fe4000f8e96fa */
[C---:B------:R-:W-:Y:S01]  /*12000*/  FSETP.NEU.FTZ.AND P1, PT, R70.reuse, -INF , PT ;  /* 0xff8000004600780b */ /* 0x040fe20003f3d000 */
[----:B------:R-:W-:Y:S02]  /*12010*/  FMUL.FTZ R146, R70, c[0x0][0x23c] ;  /* 0x00008f0046927a20 */ /* 0x000fe40000410000 */
[----:B-1----:R-:W-:Y:S03]  /*12020*/  FFMA.FTZ R4, R148, c[0x0][0x23c], -R144 ;  /* 0x00008f0094047a23 */ /* 0x002fe60000010890 */
[----:B------:R-:W-:Y:S01]  /*12030*/  FSEL R146, R146, RZ, P1 ;  /* 0x000000ff92927208 */ /* 0x000fe20000800000 */
[----:B------:R-:W-:Y:S01]  /*12040*/  IMAD.WIDE.U32 R148, R7, -0x326172a9, RZ ;  /* 0xcd9e8d5707947825 */ /* 0x000fe200078e00ff */
[----:B------:R1:W2:Y:S01]  /*12050*/  MUFU.EX2 R244, R4 ;  /* 0x0000000400f47308 */ /* 0x0002a20000000800 */
[----:B---3--:R-:W-:Y:S02]  /*12060*/  FMNMX.FTZ R69, R0, R2, !PT ;  /* 0x0000000200457209 */ /* 0x008fe40007810000 */
[----:B------:R-:W-:Y:S02]  /*12070*/  FFMA.FTZ R0, R20, c[0x0][0x23c], -R146 ;  /* 0x00008f0014007a23 */ /* 0x000fe40000010892 */
[C---:B------:R-:W-:Y:S01]  /*12080*/  FSETP.NEU.FTZ.AND P0, PT, R69.reuse, -INF , PT ;  /* 0xff8000004500780b */ /* 0x040fe20003f1d000 */
[----:B------:R-:W-:Y:S04]  /*12090*/  FMUL.FTZ R147, R69, c[0x0][0x23c] ;  /* 0x00008f0045937a20 */ /* 0x000fe80000410000 */
[----:B------:R3:W-:Y:S01]  /*120a0*/  MUFU.EX2 R239, R0 ;  /* 0x0000000000ef7308 */ /* 0x0007e20000000800 */
[----:B------:R-:W-:Y:S02]  /*120b0*/  FSEL R147, R147, RZ, P0 ;  /* 0x000000ff93937208 */ /* 0x000fe40000000000 */
[----:B-1----:R-:W-:Y:S05]  /*120c0*/  LOP3.LUT R4, R213, UR14, R250, 0x96, !PT ;  /* 0x0000000ed5047c12 */ /* 0x002fea000f8e96fa */
[----:B------:R-:W-:Y:S04]  /*120d0*/  IMAD.WIDE.U32 R150, R4, -0x326172a9, RZ ;  /* 0xcd9e8d5704967825 */ /* 0x000fe800078e00ff */
[----:B------:R-:W-:Y:S04]  /*120e0*/  IMAD.WIDE.U32 R4, R5, -0x326172a9, RZ ;  /* 0xcd9e8d5705047825 */ /* 0x000fe800078e00ff */
[--C-:B---3--:R-:W-:Y:S01]  /*120f0*/  FFMA.FTZ R0, R14, c[0x0][0x23c], -R147.reuse ;  /* 0x00008f000e007a23 */ /* 0x108fe20000010893 */
[C---:B-----5:R-:W-:Y:S02]  /*12100*/  LOP3.LUT R8, R5.reuse, UR15, R180, 0x96, !PT ;  /* 0x0000000f05087c12 */ /* 0x060fe4000f8e96b4 */
[----:B------:R-:W-:Y:S01]  /*12110*/  LOP3.LUT R9, R5, UR15, R210, 0x96, !PT ;  /* 0x0000000f05097c12 */ /* 0x000fe2000f8e96d2 */
[----:B------:R-:W-:Y:S01]  /*12120*/  MUFU.EX2 R236, R0 ;  /* 0x0000000000ec7308 */ /* 0x000fe20000000800 */
[----:B------:R-:W-:Y:S01]  /*12130*/  FFMA.FTZ R5, R10, c[0x0][0x23c], -R146 ;  /* 0x00008f000a057a23 */ /* 0x000fe20000010892 */
[--C-:B------:R-:W-:Y:S01]  /*12140*/  LOP3.LUT R10, R149, UR13, R4.reuse, 0x96, !PT ;  /* 0x0000000d950a7c12 */ /* 0x100fe2000f8e9604 */
[----:B------:R-:W-:Y:S01]  /*12150*/  IMAD.WIDE.U32 R6, R8, -0x2daee0ad, RZ ;  /* 0xd2511f5308067825 */ /* 0x000fe200078e00ff */
[----:B------:R-:W-:Y:S03]  /*12160*/  LOP3.LUT R12, R151, UR13, R4, 0x96, !PT ;  /* 0x0000000d970c7c12 */ /* 0x000fe6000f8e9604 */
[----:B------:R-:W-:Y:S01]  /*12170*/  IMAD.WIDE.U32 R10, R10, -0x2daee0ad, RZ ;  /* 0xd2511f530a0a7825 */ /* 0x000fe200078e00ff */
[----:B------:R-:W-:Y:S02]  /*12180*/  LOP3.LUT R7, R7, UR12, R212, 0x96, !PT ;  /* 0x0000000c07077c12 */ /* 0x000fe4000f8e96d4 */
[----:B------:R1:W3:Y:S01]  /*12190*/  MUFU.EX2 R241, R5 ;  /* 0x0000000500f17308 */ /* 0x0002e20000000800 */
[----:B------:R-:W-:Y:S05]  /*121a0*/  IMAD.WIDE.U32 R12, R12, -0x2daee0ad, RZ ;  /* 0xd2511f530c0c7825 */ /* 0x000fea00078e00ff */
[----:B------:R-:W-:Y:S01]  /*121b0*/  LOP3.LUT R8, R13, UR10, R6, 0x96, !PT ;  /* 0x0000000a0d087c12 */ /* 0x000fe2000f8e9606 */
[----:B------:R-:W-:Y:S03]  /*121c0*/  IMAD.WIDE.U32 R6, R7, -0x326172a9, RZ ;  /* 0xcd9e8d5707067825 */ /* 0x000fe600078e00ff */
[----:B------:R-:W-:Y:S01]  /*121d0*/  MUFU.EX2 R212, R28 ;  /* 0x0000001c00d47308 */ /* 0x000fe20000000800 */
[----:B------:R-:W-:Y:S05]  /*121e0*/  IMAD.WIDE.U32 R34, R8, -0x326172a9, RZ ;  /* 0xcd9e8d5708227825 */ /* 0x000fea00078e00ff */
[----:B------:R-:W-:Y:S05]  /*121f0*/  LOP3.LUT R6, R35, UR9, R6, 0x96, !PT ;  /* 0x0000000923067c12 */ /* 0x000fea000f8e9606 */
[----:B------:R-:W-:Y:S04]  /*12200*/  IMAD.WIDE.U32 R56, R6, -0x2daee0ad, RZ ;  /* 0xd2511f5306387825 */ /* 0x000fe800078e00ff */
[----:B-1----:R-:W-:Y:S05]  /*12210*/  IMAD.WIDE.U32 R4, R9, -0x2daee0ad, RZ ;  /* 0xd2511f5309047825 */ /* 0x002fea00078e00ff */
[----:B------:R-:W-:Y:S02]  /*12220*/  LOP3.LUT R5, R5, UR12, R214, 0x96, !PT ;  /* 0x0000000c05057c12 */ /* 0x000fe4000f8e96d6 */
[----:B------:R-:W-:Y:S03]  /*12230*/  LOP3.LUT R2, R11, UR10, R4, 0x96, !PT ;  /* 0x0000000a0b027c12 */ /* 0x000fe6000f8e9604 */
[----:B------:R-:W-:Y:S04]  /*12240*/  IMAD.WIDE.U32 R4, R5, -0x326172a9, RZ ;  /* 0xcd9e8d5705047825 */ /* 0x000fe800078e00ff */
[----:B------:R-:W-:Y:S01]  /*12250*/  IMAD.WIDE.U32 R42, R2, -0x326172a9, RZ ;  /* 0xcd9e8d57022a7825 */ /* 0x000fe200078e00ff */
[----:B------:R-:W-:Y:S02]  /*12260*/  LOP3.LUT R2, R7, UR11, R150, 0x96, !PT ;  /* 0x0000000b07027c12 */ /* 0x000fe4000f8e9696 */
[----:B------:R-:W-:Y:S02]  /*12270*/  LOP3.LUT R8, R5, UR11, R148, 0x96, !PT ;  /* 0x0000000b05087c12 */ /* 0x000fe4000f8e9694 */
[----:B------:R-:W-:Y:S01]  /*12280*/  LOP3.LUT R0, R43, UR9, R4, 0x96, !PT ;  /* 0x000000092b007c12 */ /* 0x000fe2000f8e9604 */
        /* <DEDUP_REMOVED lines=12> */
[----:B------:R4:W5:Y:S04]  /*12350*/  MUFU.EX2 R235, R2 ;  /* 0x0000000200eb7308 */ /* 0x0009680000000800 */
        /* <DEDUP_REMOVED lines=10> */
[----:B------:R1:W1:Y:S01]  /*12400*/  MUFU.EX2 R228, R0 ;  /* 0x0000000000e47308 */ /* 0x0002620000000800 */
[----:B------:R-:W-:Y:S02]  /*12410*/  LOP3.LUT R4, R5, UR17, R44, 0x96, !PT ;  /* 0x0000001105047c12 */ /* 0x000fe4000f8e962c */
[----:B----4-:R-:W-:Y:S02]  /*12420*/  LOP3.LUT R2, R6, 0xffff, RZ, 0xc0, !PT ;  /* 0x0000ffff06027812 */ /* 0x010fe400078ec0ff */
        /* <DEDUP_REMOVED lines=14> */
[----:B------:R-:W-:Y:S01]  /*12510*/  PRMT R13, R7, 0x5410, R13 ;  /* 0x00005410070d7816 */ /* 0x000fe2000000000d */
[----:B------:R-:W1:Y:S01]  /*12520*/  LDSM.16.MT88.4 R20, [R185+0x6000] ;  /* 0x00600000b914783b */ /* 0x000e620000004200 */
[----:B------:R-:W-:Y:S01]  /*12530*/  FFMA.FTZ R12, R153, c[0x0][0x23c], -R145 ;  /* 0x00008f00990c7a23 */ /* 0x000fe20000010891 */
[----:B------:R4:W-:Y:S01]  /*12540*/  MUFU.EX2 R226, R0 ;  /* 0x0000000000e27308 */ /* 0x0009e20000000800 */
[----:B------:R-:W-:Y:S01]  /*12550*/  SHF.R.U32.HI R8, RZ, 0x18, R4 ;  /* 0x00000018ff087819 */ /* 0x000fe20000011604 */
[----:B------:R-:W-:Y:S01]  /*12560*/  FFMA.FTZ R7, R32, c[0x0][0x23c], -R147 ;  /* 0x00008f0020077a23 */ /* 0x000fe20000010893 */
[--C-:B------:R-:W-:Y:S01]  /*12570*/  HSET2.LE.AND R67, R15, R252.reuse, PT ;  /* 0x000000fc0f437233 */ /* 0x100fe20003803000 */
[----:B------:R-:W-:Y:S01]  /*12580*/  FMUL.FTZ R2, R2, c[0x0][0x23c] ;  /* 0x00008f0002027a20 */ /* 0x000fe20000410000 */
[----:B------:R-:W-:Y:S01]  /*12590*/  LOP3.LUT R40, R41, UR7, R34, 0x96, !PT ;  /* 0x0000000729287c12 */ /* 0x000fe2000f8e9622 */
[----:B------:R-:W-:Y:S01]  /*125a0*/  FFMA.FTZ R32, R158, c[0x0][0x23c], -R145 ;  /* 0x00008f009e207a23 */ /* 0x000fe20000010891 */
[----:B------:R-:W-:Y:S01]  /*125b0*/  SHF.R.U32.HI R10, RZ, 0x18, R6 ;  /* 0x00000018ff0a7819 */ /* 0x000fe20000011606 */
[----:B------:R-:W-:Y:S01]  /*125c0*/  IMAD.MOV.U32 R153, RZ, RZ, R215 ;  /* 0x000000ffff997224 */ /* 0x000fe200078e00d7 */
[----:B------:R-:W-:Y:S01]  /*125d0*/  LOP3.LUT R44, R45, UR7, R42, 0x96, !PT ;  /* 0x000000072d2c7c12 */ /* 0x000fe2000f8e962a */
        /* <DEDUP_REMOVED lines=8> */
[----:B------:R-:W-:Y:S02]  /*12660*/  LOP3.LUT R60, R45, UR16, R60, 0x96, !PT ;  /* 0x000000102d3c7c12 */ /* 0x000fe4000f8e963c */
[----:B----4-:R-:W-:Y:S02]  /*12670*/  LOP3.LUT R0, R6, 0xffff, RZ, 0xc0, !PT ;  /* 0x0000ffff06007812 */ /* 0x010fe400078ec0ff */
[----:B------:R-:W-:Y:S01]  /*12680*/  LOP3.LUT R57, R44, 0xffff, RZ, 0xc0, !PT ;  /* 0x0000ffff2c397812 */ /* 0x000fe200078ec0ff */
[----:B------:R-:W-:Y:S01]  /*12690*/  FFMA.FTZ R45, R50, c[0x0][0x23c], -R147 ;  /* 0x00008f00322d7a23 */ /* 0x000fe20000010893 */
[----:B------:R-:W-:Y:S01]  /*126a0*/  SHF.R.U32.HI R5, RZ, 0x8, R0 ;  /* 0x00000008ff057819 */ /* 0x000fe20000011600 */
[----:B------:R-:W-:Y:S01]  /*126b0*/  MUFU.EX2 R215, R16 ;  /* 0x0000001000d77308 */ /* 0x000fe20000000800 */
        /* <DEDUP_REMOVED lines=8> */
[----:B------:R-:W-:Y:S01]  /*12740*/  SHF.R.U32.HI R4, RZ, 0x8, R3 ;  /* 0x00000008ff047819 */ /* 0x000fe20000011603 */
[----:B------:R-:W-:Y:S01]  /*12750*/  MUFU.EX2 R211, R32 ;  /* 0x0000002000d37308 */ /* 0x000fe20000000800 */
[----:B------:R-:W-:Y:S02]  /*12760*/  LOP3.LUT R3, R5, 0xff, RZ, 0xc0, !PT ;  /* 0x000000ff05037812 */ /* 0x000fe400078ec0ff */
[----:B-1----:R-:W-:Y:S02]  /*12770*/  SHF.R.U32.HI R7, RZ, 0x10, R6 ;  /* 0x00000010ff077819 */ /* 0x002fe40000011606 */
[----:B------:R-:W-:Y:S02]  /*12780*/  PRMT R8, R3, 0x5410, R8 ;  /* 0x0000541003087816 */ /* 0x000fe40000000008 */
[----:B------:R-:W-:Y:S01]  /*12790*/  LOP3.LUT R6, R7, 0xff, RZ, 0xc0, !PT ;  /* 0x000000ff07067812 */ /* 0x000fe200078ec0ff */
[----:B------:R-:W-:Y:S01]  /*127a0*/  FFMA.FTZ R7, R152, c[0x0][0x23c], -R144 ;  /* 0x00008f0098077a23 */ /* 0x000fe20000010890 */
[----:B------:R-:W-:Y:S01]  /*127b0*/  PRMT R9, R9, 0x5410, R4 ;  /* 0x0000541009097816 */ /* 0x000fe20000000004 */
[----:B------:R-:W1:Y:S01]  /*127c0*/  MUFU.EX2 R68, R0 ;  /* 0x0000000000447308 */ /* 0x000e620000000800 */
[----:B------:R-:W-:Y:S01]  /*127d0*/  PRMT R6, R6, 0x5410, R10 ;  /* 0x0000541006067816 */ /* 0x000fe2000000000a */
[--C-:B------:R-:W-:Y:S01]  /*127e0*/  HSET2.LE.AND R65, R8, R252.reuse, PT ;  /* 0x000000fc08417233 */ /* 0x100fe20003803000 */
[----:B------:R-:W-:Y:S01]  /*127f0*/  F2FP.BF16.PACK_AB R4, R249, R248 ;  /* 0x000000f8f904723e */ /* 0x000fe200000010ff */
[--C-:B------:R-:W-:Y:S01]  /*12800*/  HSET2.LE.AND R64, R9, R252.reuse, PT ;  /* 0x000000fc09407233 */ /* 0x100fe20003803000 */
[----:B------:R-:W-:Y:S01]  /*12810*/  FFMA.FTZ R9, R33, c[0x0][0x23c], -R144 ;  /* 0x00008f0021097a23 */ /* 0x000fe20000010890 */
[--C-:B------:R-:W-:Y:S01]  /*12820*/  HSET2.LE.AND R141, R6, R252.reuse, PT ;  /* 0x000000fc068d7233 */ /* 0x100fe20003803000 */
[----:B------:R-:W-:Y:S01]  /*12830*/  LOP3.LUT R142, R142, R4, RZ, 0xc0, !PT ;  /* 0x000000048e8e7212 */ /* 0x000fe200078ec0ff */
[--C-:B------:R-:W-:Y:S01]  /*12840*/  HSET2.LE.AND R4, R13, R252.reuse, PT ;  /* 0x000000fc0d047233 */ /* 0x100fe20003803000 */
[----:B--2---:R-:W-:Y:S01]  /*12850*/  F2FP.BF16.PACK_AB R5, R244, R245 ;  /* 0x000000f5f405723e */ /* 0x004fe200000010ff */
[----:B------:R2:W4:Y:S01]  /*12860*/  MUFU.EX2 R3, R2 ;  /* 0x0000000200037308 */ /* 0x0005220000000800 */
[----:B------:R-:W-:Y:S01]  /*12870*/  F2FP.BF16.PACK_AB R6, R242, R243 ;  /* 0x000000f3f206723e */ /* 0x000fe200000010ff */
[----:B------:R-:W-:Y:S01]  /*12880*/  IMAD.MOV.U32 R152, RZ, RZ, R214 ;  /* 0x000000ffff987224 */ /* 0x000fe200078e00d6 */
[----:B------:R-:W-:Y:S02]  /*12890*/  LOP3.LUT R143, R4, R143, RZ, 0xc0, !PT ;  /* 0x0000008f048f7212 */ /* 0x000fe400078ec0ff */
[----:B------:R-:W-:Y:S02]  /*128a0*/  LOP3.LUT R140, R140, R5, RZ, 0xc0, !PT ;  /* 0x000000058c8c7212 */ /* 0x000fe400078ec0ff */
[----:B------:R-:W-:Y:S02]  /*128b0*/  LOP3.LUT R141, R141, R6, RZ, 0xc0, !PT ;  /* 0x000000068d8d7212 */ /* 0x000fe400078ec0ff */
[----:B---3--:R-:W-:Y:S01]  /*128c0*/  F2FP.BF16.PACK_AB R4, R239, R241 ;  /* 0x000000f1ef04723e */ /* 0x008fe200000010ff */
[----:B------:R3:W-:Y:S01]  /*128d0*/  MUFU.EX2 R218, R7 ;  /* 0x0000000700da7308 */ /* 0x0007e20000000800 */
[----:B-----5:R-:W-:Y:S02]  /*128e0*/  F2FP.BF16.PACK_AB R5, R235, R236 ;  /* 0x000000eceb05723e */ /* 0x020fe400000010ff */
[----:B------:R-:W-:Y:S01]  /*128f0*/  F2FP.BF16.PACK_AB R6, R228, R229 ;  /* 0x000000e5e406723e */ /* 0x000fe200000010ff */
[----:B-1----:R-:W-:Y:S01]  /*12900*/  FMUL.FTZ R16, R68, R88 ;  /* 0x0000005844107220 */ /* 0x002fe20000410000 */
[----:B------:R-:W-:Y:S01]  /*12910*/  FSEL R0, R70, RZ, P1 ;  /* 0x000000ff46007208 */ /* 0x000fe20000800000 */
[----:B------:R-:W-:Y:S01]  /*12920*/  FMUL.FTZ R17, R68, R89 ;  /* 0x0000005944117220 */ /* 0x000fe20000410000 */
[----:B------:R-:W-:Y:S01]  /*12930*/  LOP3.LUT R66, R66, R4, RZ, 0xc0, !PT ;  /* 0x0000000442427212 */ /* 0x000fe200078ec0ff */
[C---:B------:R-:W-:Y:S01]  /*12940*/  FMUL.FTZ R4, R68.reuse, R76 ;  /* 0x0000004c44047220 */ /* 0x040fe20000410000 */
[----:B------:R-:W-:Y:S01]  /*12950*/  LOP3.LUT R67, R67, R5, RZ, 0xc0, !PT ;  /* 0x0000000543437212 */ /* 0x000fe200078ec0ff */
[----:B------:R-:W-:Y:S01]  /*12960*/  MUFU.EX2 R217, R9 ;  /* 0x0000000900d97308 */ /* 0x000fe20000000800 */
[----:B------:R-:W-:Y:S01]  /*12970*/  FMUL.FTZ R5, R68, R77 ;  /* 0x0000004d44057220 */ /* 0x000fe20000410000 */
[----:B------:R-:W-:Y:S01]  /*12980*/  LOP3.LUT R64, R64, R6, RZ, 0xc0, !PT ;  /* 0x0000000640407212 */ /* 0x000fe200078ec0ff */
[----:B------:R-:W-:Y:S01]  /*12990*/  FMUL.FTZ R32, R68, R104 ;  /* 0x0000006844207220 */ /* 0x000fe20000410000 */
[----:B------:R-:W-:Y:S01]  /*129a0*/  F2FP.BF16.PACK_AB R8, R225, R226 ;  /* 0x000000e2e108723e */ /* 0x000fe200000010ff */
[----:B--2---:R-:W-:Y:S01]  /*129b0*/  FADD.FTZ R2, -R0, R73 ;  /* 0x0000004900027221 */ /* 0x004fe20000010100 */
[----:B------:R-:W-:Y:S01]  /*129c0*/  FSEL R0, R69, RZ, P0 ;  /* 0x000000ff45007208 */ /* 0x000fe20000000000 */
[----:B----4-:R-:W-:Y:S01]  /*129d0*/  FMUL.FTZ R6, R3, R78 ;  /* 0x0000004e03067220 */ /* 0x010fe20000410000 */
[----:B------:R-:W-:Y:S01]  /*129e0*/  LOP3.LUT R65, R65, R8, RZ, 0xc0, !PT ;  /* 0x0000000841417212 */ /* 0x000fe200078ec0ff */
[----:B------:R-:W-:Y:S01]  /*129f0*/  FMUL.FTZ R2, R2, c[0x0][0x23c] ;  /* 0x00008f0002027a20 */ /* 0x000fe20000410000 */
[----:B------:R-:W-:Y:S01]  /*12a00*/  MUFU.EX2 R209, R41 ;  /* 0x0000002900d17308 */ /* 0x000fe20000000800 */
[----:B------:R-:W-:Y:S01]  /*12a10*/  FADD.FTZ R0, -R0, R74 ;  /* 0x0000004a00007221 */ /* 0x000fe20000010100 */
[----:B------:R-:W-:Y:S01]  /*12a20*/  SHF.R.U32.HI R73, RZ, 0x18, R40 ;  /* 0x00000018ff497819 */ /* 0x000fe20000011628 */
[C---:B------:R-:W-:Y:S01]  /*12a30*/  FMUL.FTZ R18, R3.reuse, R90 ;  /* 0x0000005a03127220 */ /* 0x040fe20000410000 */
[--C-:B------:R-:W-:Y:S01]  /*12a40*/  SHF.R.U32.HI R61, RZ, 0x18, R44.reuse ;  /* 0x00000018ff3d7819 */ /* 0x100fe2000001162c */
[----:B------:R-:W-:Y:S01]  /*12a50*/  FMUL.FTZ R0, R0, c[0x0][0x23c] ;  /* 0x00008f0000007a20 */ /* 0x000fe20000410000 */
[----:B------:R-:W-:Y:S01]  /*12a60*/  SHF.R.U32.HI R62, RZ, 0x10, R44 ;  /* 0x00000010ff3e7819 */ /* 0x000fe2000001162c */
[C---:B---3--:R-:W-:Y:S01]  /*12a70*/  FMUL.FTZ R7, R3.reuse, R79 ;  /* 0x0000004f03077220 */ /* 0x048fe20000410000 */
[----:B------:R-:W-:Y:S01]  /*12a80*/  LOP3.LUT R74, R60, 0xff, RZ, 0xc0, !PT ;  /* 0x000000ff3c4a7812 */ /* 0x000fe200078ec0ff */
[----:B------:R-:W1:Y:S01]  /*12a90*/  LDSM.16.MT88.4 R76, [R187+0x6000] ;  /* 0x00600000bb4c783b */ /* 0x000e620000004200 */
[----:B------:R-:W2:Y:S01]  /*12aa0*/  MUFU.EX2 R2, R2 ;  /* 0x0000000200027308 */ /* 0x000ea20000000800 */
[----:B------:R-:W-:Y:S01]  /*12ab0*/  FMUL.FTZ R49, R68, R121 ;  /* 0x0000007944317220 */ /* 0x000fe20000410000 */
[----:B------:R-:W-:Y:S01]  /*12ac0*/  LOP3.LUT R63, R44, 0xff, RZ, 0xc0, !PT ;  /* 0x000000ff2c3f7812 */ /* 0x000fe200078ec0ff */
[C---:B------:R-:W-:Y:S01]  /*12ad0*/  FMUL.FTZ R50, R3.reuse, R122 ;  /* 0x0000007a03327220 */ /* 0x040fe20000410000 */
[-C--:B------:R-:W-:Y:S01]  /*12ae0*/  HMMA.16816.F32.BF16 R4, R140, R20.reuse, R4 ;  /* 0x000000148c04723c */ /* 0x080fe20000041804 */
[C---:B------:R-:W-:Y:S01]  /*12af0*/  FMUL.FTZ R19, R3.reuse, R91 ;  /* 0x0000005b03137220 */ /* 0x040fe20000410000 */
[----:B------:R-:W-:Y:S01]  /*12b00*/  LOP3.LUT R58, R58, 0xff, RZ, 0xc0, !PT ;  /* 0x000000ff3a3a7812 */ /* 0x000fe200078ec0ff */
[----:B------:R-:W-:Y:S01]  /*12b10*/  FMUL.FTZ R33, R68, R105 ;  /* 0x0000006944217220 */ /* 0x000fe20000410000 */
[----:B------:R-:W-:Y:S01]  /*12b20*/  SHF.R.U32.HI R57, RZ, 0x8, R57 ;  /* 0x00000008ff397819 */ /* 0x000fe20000011639 */
[C---:B------:R-:W-:Y:S01]  /*12b30*/  FMUL.FTZ R34, R3.reuse, R106 ;  /* 0x0000006a03227220 */ /* 0x040fe20000410000 */
[----:B------:R-:W3:Y:S01]  /*12b40*/  MUFU.EX2 R0, R0 ;  /* 0x0000000000007308 */ /* 0x000ee20000000800 */
[----:B------:R-:W-:Y:S01]  /*12b50*/  FMUL.FTZ R35, R3, R107 ;  /* 0x0000006b03237220 */ /* 0x000fe20000410000 */
[----:B------:R-:W-:Y:S02]  /*12b60*/  PRMT R91, R63, 0x5410, R57 ;  /* 0x000054103f5b7816 */ /* 0x000fe40000000039 */
[----:B------:R-:W-:Y:S02]  /*12b70*/  ISETP.GT.AND P0, PT, R207, UR18, PT ;  /* 0x00000012cf007c0c */ /* 0x000fe4000bf04270 */
[----:B------:R-:W-:Y:S02]  /*12b80*/  LOP3.LUT R57, R60, 0xffff, RZ, 0xc0, !PT ;  /* 0x0000ffff3c397812 */ /* 0x000fe400078ec0ff */
[----:B------:R-:W-:Y:S01]  /*12b90*/  SHF.R.U32.HI R59, RZ, 0x8, R59 ;  /* 0x00000008ff3b7819 */ /* 0x000fe2000001163b */
[C---:B--2---:R-:W-:Y:S01]  /*12ba0*/  FMUL.FTZ R8, R2.reuse, R80 ;  /* 0x0000005002087220 */ /* 0x044fe20000410000 */
[--C-:B------:R-:W-:Y:S01]  /*12bb0*/  SHF.R.U32.HI R80, RZ, 0x18, R56.reuse ;  /* 0x00000018ff507819 */ /* 0x100fe20000011638 */
[----:B------:R-:W-:Y:S01]  /*12bc0*/  FMUL.FTZ R9, R2, R81 ;  /* 0x0000005102097220 */ /* 0x000fe20000410000 */
[----:B------:R-:W-:Y:S01]  /*12bd0*/  LOP3.LUT R81, R56, 0xff, RZ, 0xc0, !PT ;  /* 0x000000ff38517812 */ /* 0x000fe200078ec0ff */
[C---:B------:R-:W-:Y:S02]  /*12be0*/  FMUL.FTZ R12, R2.reuse, R84 ;  /* 0x00000054020c7220 */ /* 0x040fe40000410000 */
[C---:B------:R-:W-:Y:S02]  /*12bf0*/  FMUL.FTZ R13, R2.reuse, R85 ;  /* 0x00000055020d7220 */ /* 0x040fe40000410000 */
[----:B------:R-:W-:Y:S02]  /*12c00*/  FMUL.FTZ R25, R2, R97 ;  /* 0x0000006102197220 */ /* 0x000fe40000410000 */
[----:B---3--:R-:W-:Y:S01]  /*12c10*/  FMUL.FTZ R10, R0, R82 ;  /* 0x00000052000a7220 */ /* 0x008fe20000410000 */
[----:B------:R-:W-:Y:S01]  /*12c20*/  LOP3.LUT R82, R40, 0xff, RZ, 0xc0, !PT ;  /* 0x000000ff28527812 */ /* 0x000fe200078ec0ff */
[----:B------:R-:W-:Y:S01]  /*12c30*/  FMUL.FTZ R11, R0, R83 ;  /* 0x00000053000b7220 */ /* 0x000fe20000410000 */
[----:B------:R-:W-:Y:S01]  /*12c40*/  PRMT R83, R58, 0x5410, R73 ;  /* 0x000054103a537816 */ /* 0x000fe20000000049 */
[----:B------:R-:W-:Y:S01]  /*12c50*/  FMUL.FTZ R14, R0, R86 ;  /* 0x00000056000e7220 */ /* 0x000fe20000410000 */
[----:B------:R-:W-:Y:S01]  /*12c60*/  PRMT R82, R82, 0x5410, R59 ;  /* 0x0000541052527816 */ /* 0x000fe2000000003b */
[C---:B------:R-:W-:Y:S01]  /*12c70*/  FMUL.FTZ R15, R0.reuse, R87 ;  /* 0x00000057000f7220 */ /* 0x040fe20000410000 */
[----:B------:R-:W-:Y:S01]  /*12c80*/  SHF.R.U32.HI R58, RZ, 0x10, R56 ;  /* 0x00000010ff3a7819 */ /* 0x000fe20000011638 */
[----:B------:R-:W3:Y:S01]  /*12c90*/  LDSM.16.MT88.4 R84, [R185+0x6800] ;  /* 0x00680000b954783b */ /* 0x000ee20000004200 */
[C---:B------:R-:W-:Y:S01]  /*12ca0*/  HMMA.16816.F32.BF16 R8, R64.reuse, R20, R8 ;  /* 0x000000144008723c */ /* 0x040fe20000041808 */
[C---:B------:R-:W-:Y:S01]  /*12cb0*/  FMUL.FTZ R46, R0.reuse, R118 ;  /* 0x00000076002e7220 */ /* 0x040fe20000410000 */
[--C-:B------:R-:W-:Y:S01]  /*12cc0*/  HSET2.LE.AND R82, R82, R252.reuse, PT ;  /* 0x000000fc52527233 */ /* 0x100fe20003803000 */
[C---:B------:R-:W-:Y:S01]  /*12cd0*/  FMUL.FTZ R47, R0.reuse, R119 ;  /* 0x00000077002f7220 */ /* 0x040fe20000410000 */
[--C-:B------:R-:W-:Y:S01]  /*12ce0*/  HSET2.LE.AND R83, R83, R252.reuse, PT ;  /* 0x000000fc53537233 */ /* 0x100fe20003803000 */
[----:B------:R-:W-:Y:S01]  /*12cf0*/  FMUL.FTZ R26, R0, R98 ;  /* 0x00000062001a7220 */ /* 0x000fe20000410000 */
[----:B------:R-:W-:Y:S01]  /*12d00*/  LOP3.LUT R63, R58, 0xff, RZ, 0xc0, !PT ;  /* 0x000000ff3a3f7812 */ /* 0x000fe200078ec0ff */
[----:B------:R-:W-:Y:S01]  /*12d10*/  FFMA.FTZ R20, R155, c[0x0][0x23c], -R144 ;  /* 0x00008f009b147a23 */ /* 0x000fe20000010890 */
[-C--:B------:R-:W-:Y:S01]  /*12d20*/  HMMA.16816.F32.BF16 R12, R64, R22.reuse, R12 ;  /* 0x00000016400c723c */ /* 0x080fe2000004180c */
[----:B------:R-:W-:Y:S02]  /*12d30*/  IMAD.MOV.U32 R155, RZ, RZ, R213 ;  /* 0x000000ffff9b7224 */ /* 0x000fe400078e00d5 */
[----:B------:R3:W-:Y:S01]  /*12d40*/  MUFU.EX2 R214, R20 ;  /* 0x0000001400d67308 */ /* 0x0007e20000000800 */
[----:B------:R-:W-:Y:S01]  /*12d50*/  FMUL.FTZ R21, R68, R93 ;  /* 0x0000005d44157220 */ /* 0x000fe20000410000 */
[----:B------:R-:W-:Y:S01]  /*12d60*/  PRMT R88, R63, 0x5410, R80 ;  /* 0x000054103f587816 */ /* 0x000fe20000000050 */
[C---:B------:R-:W-:Y:S02]  /*12d70*/  FMUL.FTZ R63, R0.reuse, R135 ;  /* 0x00000087003f7220 */ /* 0x040fe40000410000 */
[C---:B------:R-:W-:Y:S01]  /*12d80*/  HMMA.16816.F32.BF16 R16, R140.reuse, R22, R16 ;  /* 0x000000168c10723c */ /* 0x040fe20000041810 */
[----:B------:R-:W-:Y:S03]  /*12d90*/  FMUL.FTZ R27, R0, R99 ;  /* 0x00000063001b7220 */ /* 0x000fe60000410000 */
[C---:B------:R-:W-:Y:S01]  /*12da0*/  FMUL.FTZ R28, R2.reuse, R100 ;  /* 0x00000064021c7220 */ /* 0x040fe20000410000 */
[----:B------:R-:W4:Y:S01]  /*12db0*/  MUFU.EX2 R213, R24 ;  /* 0x0000001800d57308 */ /* 0x000f220000000800 */
[----:B------:R-:W-:Y:S02]  /*12dc0*/  FMUL.FTZ R29, R2, R101 ;  /* 0x00000065021d7220 */ /* 0x000fe40000410000 */
[C---:B------:R-:W-:Y:S04]  /*12dd0*/  FMUL.FTZ R22, R3.reuse, R94 ;  /* 0x0000005e03167220 */ /* 0x040fe80000410000 */
[----:B------:R-:W-:Y:S02]  /*12de0*/  FMUL.FTZ R23, R3, R95 ;  /* 0x0000005f03177220 */ /* 0x000fe40000410000 */
[C---:B------:R-:W-:Y:S02]  /*12df0*/  FMUL.FTZ R30, R0.reuse, R102 ;  /* 0x00000066001e7220 */ /* 0x040fe40000410000 */
[----:B------:R-:W-:Y:S02]  /*12e00*/  FMUL.FTZ R31, R0, R103 ;  /* 0x00000067001f7220 */ /* 0x000fe40000410000 */
[----:B------:R-:W-:Y:S02]  /*12e10*/  FMUL.FTZ R40, R2, R112 ;  /* 0x0000007002287220 */ /* 0x000fe40000410000 */
[----:B---3--:R-:W-:Y:S02]  /*12e20*/  FMUL.FTZ R20, R68, R92 ;  /* 0x0000005c44147220 */ /* 0x008fe40000410000 */
[----:B------:R-:W-:Y:S02]  /*12e30*/  FMUL.FTZ R41, R2, R113 ;  /* 0x0000007102297220 */ /* 0x000fe40000410000 */
[C---:B------:R-:W-:Y:S02]  /*12e40*/  FMUL.FTZ R42, R0.reuse, R114 ;  /* 0x00000072002a7220 */ /* 0x040fe40000410000 */
[----:B------:R-:W-:Y:S01]  /*12e50*/  FMUL.FTZ R43, R0, R115 ;  /* 0x00000073002b7220 */ /* 0x000fe20000410000 */
[-C--:B------:R-:W-:Y:S01]  /*12e60*/  HMMA.16816.F32.BF16 R20, R140, R36.reuse, R20 ;  /* 0x000000248c14723c */ /* 0x080fe20000041814 */
[----:B------:R-:W-:Y:S01]  /*12e70*/  IMAD.MOV.U32 R95, RZ, RZ, R181 ;  /* 0x000000ffff5f7224 */ /* 0x000fe200078e00b5 */
[----:B----4-:R-:W-:Y:S01]  /*12e80*/  F2FP.BF16.PACK_AB R80, R213, R214 ;  /* 0x000000d6d550723e */ /* 0x010fe200000010ff */
[C---:B------:R-:W-:Y:S01]  /*12e90*/  FMUL.FTZ R24, R2.reuse, R96 ;  /* 0x0000006002187220 */ /* 0x040fe20000410000 */
[----:B------:R3:W-:Y:S01]  /*12ea0*/  MUFU.EX2 R181, R45 ;  /* 0x0000002d00b57308 */ /* 0x0007e20000000800 */
[----:B------:R-:W-:Y:S02]  /*12eb0*/  IMAD.MOV.U32 R94, RZ, RZ, R180 ;  /* 0x000000ffff5e7224 */ /* 0x000fe400078e00b4 */
[----:B------:R-:W-:Y:S02]  /*12ec0*/  FMUL.FTZ R44, R2, R116 ;  /* 0x00000074022c7220 */ /* 0x000fe40000410000 */
[C---:B------:R-:W-:Y:S01]  /*12ed0*/  FMUL.FTZ R58, R0.reuse, R130 ;  /* 0x00000082003a7220 */ /* 0x040fe20000410000 */
[C---:B------:R-:W-:Y:S02]  /*12ee0*/  HMMA.16816.F32.BF16 R24, R64.reuse, R36, R24 ;  /* 0x000000244018723c */ /* 0x040fe40000041818 */
[----:B------:R-:W-:Y:S05]  /*12ef0*/  FMUL.FTZ R59, R0, R131 ;  /* 0x00000083003b7220 */ /* 0x000fea0000410000 */
[--C-:B------:R-:W-:Y:S01]  /*12f00*/  FFMA.FTZ R36, R48, c[0x0][0x23c], -R146.reuse ;  /* 0x00008f0030247a23 */ /* 0x100fe20000010892 */
[-C--:B------:R-:W-:Y:S01]  /*12f10*/  HMMA.16816.F32.BF16 R28, R64, R38.reuse, R28 ;  /* 0x00000026401c723c */ /* 0x080fe2000004181c */
[----:B------:R-:W-:Y:S02]  /*12f20*/  FFMA.FTZ R48, R51, c[0x0][0x23c], -R147 ;  /* 0x00008f0033307a23 */ /* 0x000fe40000010893 */
[----:B------:R4:W-:Y:S01]  /*12f30*/  MUFU.EX2 R210, R36 ;  /* 0x0000002400d27308 */ /* 0x0009e20000000800 */
[C---:B------:R-:W-:Y:S02]  /*12f40*/  FMUL.FTZ R51, R3.reuse, R123 ;  /* 0x0000007b03337220 */ /* 0x040fe40000410000 */
[----:B------:R-:W-:Y:S02]  /*12f50*/  FMUL.FTZ R37, R68, R109 ;  /* 0x0000006d44257220 */ /* 0x000fe40000410000 */
[C---:B------:R-:W-:Y:S01]  /*12f60*/  HMMA.16816.F32.BF16 R32, R140.reuse, R38, R32 ;  /* 0x000000268c20723c */ /* 0x040fe20000041820 */
[----:B---3--:R-:W-:Y:S04]  /*12f70*/  FMUL.FTZ R45, R2, R117 ;  /* 0x00000075022d7220 */ /* 0x008fe80000410000 */
[----:B------:R3:W5:Y:S02]  /*12f80*/  MUFU.EX2 R180, R48 ;  /* 0x0000003000b47308 */ /* 0x0007640000000800 */
[C---:B------:R-:W-:Y:S02]  /*12f90*/  FMUL.FTZ R38, R3.reuse, R110 ;  /* 0x0000006e03267220 */ /* 0x040fe40000410000 */
[----:B------:R-:W-:Y:S03]  /*12fa0*/  FMUL.FTZ R39, R3, R111 ;  /* 0x0000006f03277220 */ /* 0x000fe60000410000 */
[C---:B----4-:R-:W-:Y:S07]  /*12fb0*/  FMUL.FTZ R36, R68.reuse, R108 ;  /* 0x0000006c44247220 */ /* 0x050fee0000410000 */
[-C--:B------:R-:W-:Y:S01]  /*12fc0*/  HMMA.16816.F32.BF16 R36, R140, R52.reuse, R36 ;  /* 0x000000348c24723c */ /* 0x080fe20000041824 */
[----:B---3--:R-:W-:Y:S02]  /*12fd0*/  FMUL.FTZ R48, R68, R120 ;  /* 0x0000007844307220 */ /* 0x008fe40000410000 */
        /* <DEDUP_REMOVED lines=17> */
[----:B------:R-:W-:Y:S01]  /*130f0*/  PRMT R73, R81, 0x5410, R73 ;  /* 0x0000541051497816 */ /* 0x000fe20000000049 */
[----:B------:R4:W-:Y:S02]  /*13100*/  MUFU.EX2 R126, R56 ;  /* 0x00000038007e7308 */ /* 0x0009e40000000800 */
[----:B------:R-:W-:Y:S01]  /*13110*/  FMUL.FTZ R55, R3, R127 ;  /* 0x0000007f03377220 */ /* 0x000fe20000410000 */
[----:B------:R-:W-:Y:S01]  /*13120*/  SHF.R.U32.HI R81, RZ, 0x18, R60 ;  /* 0x00000018ff517819 */ /* 0x000fe2000001163c */
[----:B------:R-:W-:Y:S01]  /*13130*/  FMUL.FTZ R62, R0, R134 ;  /* 0x00000086003e7220 */ /* 0x000fe20000410000 */
[----:B------:R-:W-:Y:S01]  /*13140*/  F2FP.BF16.PACK_AB R74, R215, R216 ;  /* 0x000000d8d74a723e */ /* 0x000fe200000010ff */
[----:B------:R-:W2:Y:S01]  /*13150*/  LDL.LU R127, [R1+0x20] ;  /* 0x00002000017f7983 */ /* 0x000ea20000300800 */
[----:B---3--:R-:W-:Y:S02]  /*13160*/  FFMA.FTZ R53, R161, c[0x0][0x23c], -R146 ;  /* 0x00008f00a1357a23 */ /* 0x008fe40000010892 */
[----:B------:R-:W-:Y:S01]  /*13170*/  LOP3.LUT R83, R83, R74, RZ, 0xc0, !PT ;  /* 0x0000004a53537212 */ /* 0x000fe200078ec0ff */
[--C-:B------:R-:W-:Y:S01]  /*13180*/  HSET2.LE.AND R74, R91, R252.reuse, PT ;  /* 0x000000fc5b4a7233 */ /* 0x100fe20003803000 */
[----:B-----5:R-:W-:Y:S01]  /*13190*/  F2FP.BF16.PACK_AB R91, R180, R181 ;  /* 0x000000b5b45b723e */ /* 0x020fe200000010ff */
[----:B------:R3:W5:Y:S01]  /*131a0*/  MUFU.EX2 R174, R53 ;  /* 0x0000003500ae7308 */ /* 0x0007620000000800 */
[----:B------:R-:W2:Y:S04]  /*131b0*/  LDL.LU R119, [R1+0x24] ;  /* 0x0000240001777983 */ /* 0x000ea80000300800 */
[----:B------:R-:W2:Y:S04]  /*131c0*/  LDL.LU R118, [R1+0x28] ;  /* 0x0000280001767983 */ /* 0x000ea80000300800 */
[----:B------:R-:W2:Y:S01]  /*131d0*/  LDL.LU R117, [R1+0x2c] ;  /* 0x00002c0001757983 */ /* 0x000ea20000300800 */
[----:B----4-:R-:W-:Y:S02]  /*131e0*/  FMUL.FTZ R56, R2, R128 ;  /* 0x0000008002387220 */ /* 0x010fe40000410000 */
[----:B---3--:R-:W-:Y:S02]  /*131f0*/  FMUL.FTZ R53, R68, R125 ;  /* 0x0000007d44357220 */ /* 0x008fe40000410000 */
[----:B------:R3:W4:Y:S05]  /*13200*/  MUFU.EX2 R125, R61 ;  /* 0x0000003d007d7308 */ /* 0x00072a0000000800 */
[-C--:B-1----:R-:W-:Y:S08]  /*13210*/  HMMA.16816.F32.BF16 R52, R140, R76.reuse, R52 ;  /* 0x0000004c8c34723c */ /* 0x082ff00000041834 */
[C---:B------:R-:W-:Y:S07]  /*13220*/  HMMA.16816.F32.BF16 R56, R64.reuse, R76, R56 ;  /* 0x0000004c4038723c */ /* 0x040fee0000041838 */
[--C-:B------:R-:W-:Y:S01]  /*13230*/  HSET2.LE.AND R76, R73, R252.reuse, PT ;  /* 0x000000fc494c7233 */ /* 0x100fe20003803000 */
[----:B------:R-:W-:Y:S04]  /*13240*/  F2FP.BF16.PACK_AB R73, R217, R218 ;  /* 0x000000dad949723e */ /* 0x000fe800000010ff */
[----:B------:R-:W-:Y:S01]  /*13250*/  LOP3.LUT R82, R82, R73, RZ, 0xc0, !PT ;  /* 0x0000004952527212 */ /* 0x000fe200078ec0ff */
[----:B------:R-:W-:Y:S01]  /*13260*/  FFMA.FTZ R73, R165, c[0x0][0x23c], -R144 ;  /* 0x00008f00a5497a23 */ /* 0x000fe20000010890 */
[----:B---3--:R-:W-:Y:S01]  /*13270*/  SHF.R.U32.HI R61, RZ, 0x10, R60 ;  /* 0x00000010ff3d7819 */ /* 0x008fe2000001163c */
[--C-:B------:R-:W-:Y:S01]  /*13280*/  FFMA.FTZ R60, R164, c[0x0][0x23c], -R144.reuse ;  /* 0x00008f00a43c7a23 */ /* 0x100fe20000010890 */
[----:B------:R-:W-:Y:S01]  /*13290*/  LOP3.LUT R80, R76, R80, RZ, 0xc0, !PT ;  /* 0x000000504c507212 */ /* 0x000fe200078ec0ff */
[----:B------:R1:W-:Y:S01]  /*132a0*/  MUFU.EX2 R165, R73 ;  /* 0x0000004900a57308 */ /* 0x0003e20000000800 */
[----:B------:R-:W-:Y:S01]  /*132b0*/  LOP3.LUT R77, R61, 0xff, RZ, 0xc0, !PT ;  /* 0x000000ff3d4d7812 */ /* 0x000fe200078ec0ff */
[--C-:B------:R-:W-:Y:S01]  /*132c0*/  HSET2.LE.AND R76, R90, R252.reuse, PT ;  /* 0x000000fc5a4c7233 */ /* 0x100fe20003803000 */
[----:B------:R-:W-:Y:S01]  /*132d0*/  F2FP.BF16.PACK_AB R90, R209, R210 ;  /* 0x000000d2d15a723e */ /* 0x000fe200000010ff */
[----:B------:R-:W-:Y:S01]  /*132e0*/  FMUL.FTZ R61, R2, R133 ;  /* 0x00000085023d7220 */ /* 0x000fe20000410000 */
[----:B------:R-:W-:Y:S01]  /*132f0*/  PRMT R89, R77, 0x5410, R81 ;  /* 0x000054104d597816 */ /* 0x000fe20000000051 */
[--C-:B------:R-:W-:Y:S01]  /*13300*/  HSET2.LE.AND R81, R88, R252.reuse, PT ;  /* 0x000000fc58517233 */ /* 0x100fe20003803000 */
[----:B------:R-:W-:Y:S01]  /*13310*/  LOP3.LUT R90, R74, R90, RZ, 0xc0, !PT ;  /* 0x0000005a4a5a7212 */ /* 0x000fe200078ec0ff */
[--C-:B------:R-:W-:Y:S01]  /*13320*/  HSET2.LE.AND R88, R92, R252.reuse, PT ;  /* 0x000000fc5c587233 */ /* 0x100fe20003803000 */
[--C-:B------:R-:W-:Y:S01]  /*13330*/  FFMA.FTZ R74, R167, c[0x0][0x23c], -R145.reuse ;  /* 0x00008f00a74a7a23 */ /* 0x100fe20000010891 */
[----:B------:R3:W-:Y:S01]  /*13340*/  MUFU.EX2 R171, R60 ;  /* 0x0000003c00ab7308 */ /* 0x0007e20000000800 */
[--C-:B------:R-:W-:Y:S01]  /*13350*/  HSET2.LE.AND R89, R89, R252.reuse, PT ;  /* 0x000000fc59597233 */ /* 0x100fe20003803000 */
[----:B------:R-:W-:Y:S01]  /*13360*/  IADD3 R92, R159, 0x1, RZ ;  /* 0x000000019f5c7810 */ /* 0x000fe20007ffe0ff */
[--C-:B------:R-:W-:Y:S01]  /*13370*/  FFMA.FTZ R77, R166, c[0x0][0x23c], -R145.reuse ;  /* 0x00008f00a64d7a23 */ /* 0x100fe20000010891 */
[----:B------:R-:W-:Y:S06]  /*13380*/  LOP3.LUT R91, R76, R91, RZ, 0xc0, !PT ;  /* 0x0000005b4c5b7212 */ /* 0x000fec00078ec0ff */
[----:B------:R4:W-:Y:S01]  /*13390*/  MUFU.EX2 R163, R74 ;  /* 0x0000004a00a37308 */ /* 0x0009e20000000800 */
[----:B-1----:R-:W-:Y:S04]  /*133a0*/  F2FP.BF16.PACK_AB R73, R211, R212 ;  /* 0x000000d4d349723e */ /* 0x002fe800000010ff */
[----:B------:R-:W-:Y:S02]  /*133b0*/  LOP3.LUT R81, R81, R73, RZ, 0xc0, !PT ;  /* 0x0000004951517212 */ /* 0x000fe400078ec0ff */
[----:B-----5:R-:W-:Y:S03]  /*133c0*/  F2FP.BF16.PACK_AB R73, R174, R116 ;  /* 0x00000074ae49723e */ /* 0x020fe600000010ff */
[----:B------:R-:W-:Y:S01]  /*133d0*/  MUFU.EX2 R164, R77 ;  /* 0x0000004d00a47308 */ /* 0x000fe20000000800 */
[----:B------:R-:W-:Y:S01]  /*133e0*/  LOP3.LUT R88, R88, R73, RZ, 0xc0, !PT ;  /* 0x0000004958587212 */ /* 0x000fe200078ec0ff */
[----:B------:R-:W-:Y:S02]  /*133f0*/  FFMA.FTZ R73, R170, c[0x0][0x23c], -R144 ;  /* 0x00008f00aa497a23 */ /* 0x000fe40000010890 */
[----:B---3--:R-:W-:Y:S06]  /*13400*/  FMUL.FTZ R60, R2, R132 ;  /* 0x00000084023c7220 */ /* 0x008fec0000410000 */
[----:B------:R1:W-:Y:S01]  /*13410*/  MUFU.EX2 R124, R73 ;  /* 0x00000049007c7308 */ /* 0x0003e20000000800 */
[-C--:B------:R-:W-:Y:S01]  /*13420*/  HMMA.16816.F32.BF16 R60, R64, R78.reuse, R60 ;  /* 0x0000004e403c723c */ /* 0x080fe2000004183c */
[----:B----4-:R-:W-:Y:S04]  /*13430*/  F2FP.BF16.PACK_AB R74, R125, R126 ;  /* 0x0000007e7d4a723e */ /* 0x010fe800000010ff */
[----:B------:R-:W-:Y:S02]  /*13440*/  LOP3.LUT R89, R89, R74, RZ, 0xc0, !PT ;  /* 0x0000004a59597212 */ /* 0x000fe400078ec0ff */
[----:B------:R-:W-:Y:S01]  /*13450*/  LOP3.LUT R74, R251, UR25, R92, 0x96, !PT ;  /* 0x00000019fb4a7c12 */ /* 0x000fe2000f8e965c */
[----:B------:R-:W-:Y:S04]  /*13460*/  FMUL.FTZ R64, R68, R136 ;  /* 0x0000008844407220 */ /* 0x000fe80000410000 */
[----:B------:R-:W-:Y:S04]  /*13470*/  IMAD.WIDE.U32 R98, R74, -0x326172a9, RZ ;  /* 0xcd9e8d574a627825 */ /* 0x000fe800078e00ff */
[----:B------:R-:W-:Y:S01]  /*13480*/  FMUL.FTZ R65, R68, R137 ;  /* 0x0000008944417220 */ /* 0x000fe20000410000 */
[----:B------:R-:W-:Y:S01]  /*13490*/  LOP3.LUT R74, R99, UR15, R156, 0x96, !PT ;  /* 0x0000000f634a7c12 */ /* 0x000fe2000f8e969c */
[----:B------:R-:W-:Y:S01]  /*134a0*/  FMUL.FTZ R66, R3, R138 ;  /* 0x0000008a03427220 */ /* 0x000fe20000410000 */
[--C-:B------:R-:W-:Y:S01]  /*134b0*/  LOP3.LUT R96, R151, UR13, R98.reuse, 0x96, !PT ;  /* 0x0000000d97607c12 */ /* 0x100fe2000f8e9662 */
[----:B------:R-:W-:Y:S01]  /*134c0*/  FMUL.FTZ R67, R3, R139 ;  /* 0x0000008b03437220 */ /* 0x000fe20000410000 */
[----:B------:R-:W-:Y:S01]  /*134d0*/  LOP3.LUT R98, R149, UR13, R98, 0x96, !PT ;  /* 0x0000000d95627c12 */ /* 0x000fe2000f8e9662 */
[----:B-1----:R-:W-:Y:S01]  /*134e0*/  FFMA.FTZ R73, R173, c[0x0][0x23c], -R144 ;  /* 0x00008f00ad497a23 */ /* 0x002fe20000010890 */
[----:B------:R-:W-:Y:S01]  /*134f0*/  LOP3.LUT R94, R99, UR15, R94, 0x96, !PT ;  /* 0x0000000f635e7c12 */ /* 0x000fe2000f8e965e */
[----:B------:R-:W-:Y:S02]  /*13500*/  IMAD.WIDE.U32 R100, R74, -0x2daee0ad, RZ ;  /* 0xd2511f534a647825 */ /* 0x000fe400078e00ff */
[----:B------:R1:W3:Y:S01]  /*13510*/  MUFU.EX2 R162, R73 ;  /* 0x0000004900a27308 */ /* 0x0002e20000000800 */
[----:B------:R-:W-:Y:S01]  /*13520*/  HMMA.16816.F32.BF16 R64, R140, R78, R64 ;  /* 0x0000004e8c40723c */ /* 0x000fe20000041840 */
[----:B------:R-:W-:Y:S01]  /*13530*/  IMAD.WIDE.U32 R98, R98, -0x2daee0ad, RZ ;  /* 0xd2511f5362627825 */ /* 0x000fe200078e00ff */
[----:B------:R-:W4:Y:S03]  /*13540*/  LDSM.16.MT88.4 R76, [R188+0x6800] ;  /* 0x00680000bc4c783b */ /* 0x000f260000004200 */
        /* <DEDUP_REMOVED lines=9> */
[-C--:B------:R-:W-:Y:S01]  /*135e0*/  HMMA.16816.F32.BF16 R12, R88, R86.reuse, R12 ;  /* 0x00000056580c723c */ /* 0x080fe2000004180c */
[--C-:B-1----:R-:W-:Y:S03]  /*135f0*/  FFMA.FTZ R73, R175, c[0x0][0x23c], -R145.reuse ;  /* 0x00008f00af497a23 */ /* 0x102fe60000010891 */
[----:B------:R-:W-:Y:S01]  /*13600*/  LOP3.LUT R95, R93, UR11, R150, 0x96, !PT ;  /* 0x0000000b5d5f7c12 */ /* 0x000fe2000f8e9696 */
[----:B------:R1:W-:Y:S01]  /*13610*/  MUFU.EX2 R161, R73 ;  /* 0x0000004900a17308 */ /* 0x0003e20000000800 */
[----:B------:R-:W-:Y:S02]  /*13620*/  IMAD.WIDE.U32 R108, R94, -0x326172a9, RZ ;  /* 0xcd9e8d575e6c7825 */ /* 0x000fe400078e00ff */
[C---:B------:R-:W-:Y:S01]  /*13630*/  HMMA.16816.F32.BF16 R16, R80.reuse, R86, R16 ;  /* 0x000000565010723c */ /* 0x040fe20000041810 */
[----:B------:R-:W5:Y:S03]  /*13640*/  LDSM.16.MT88.4 R84, [R186+0x6800] ;  /* 0x00680000ba54783b */ /* 0x000f660000004200 */
[----:B------:R-:W-:Y:S04]  /*13650*/  FFMA.FTZ R93, R168, c[0x0][0x23c], -R146 ;  /* 0x00008f00a85d7a23 */ /* 0x000fe80000010892 */
[----:B------:R3:W-:Y:S01]  /*13660*/  MUFU.EX2 R131, R93 ;  /* 0x0000005d00837308 */ /* 0x0007e20000000800 */
[-C--:B----4-:R-:W-:Y:S08]  /*13670*/  HMMA.16816.F32.BF16 R20, R80, R76.reuse, R20 ;  /* 0x0000004c5014723c */ /* 0x090ff00000041814 */
[C---:B------:R-:W-:Y:S01]  /*13680*/  HMMA.16816.F32.BF16 R24, R88.reuse, R76, R24 ;  /* 0x0000004c5818723c */ /* 0x040fe20000041818 */
[----:B-1----:R-:W-:Y:S06]  /*13690*/  FFMA.FTZ R73, R177, c[0x0][0x23c], -R145 ;  /* 0x00008f00b1497a23 */ /* 0x002fec0000010891 */
[----:B------:R-:W-:Y:S01]  /*136a0*/  IMAD.WIDE.U32 R76, R95, -0x2daee0ad, RZ ;  /* 0xd2511f535f4c7825 */ /* 0x000fe200078e00ff */
[-C--:B------:R-:W-:Y:S01]  /*136b0*/  HMMA.16816.F32.BF16 R28, R88, R78.reuse, R28 ;  /* 0x0000004e581c723c */ /* 0x080fe2000004181c */
[----:B------:R1:W-:Y:S03]  /*136c0*/  MUFU.EX2 R160, R73 ;  /* 0x0000004900a07308 */ /* 0x0003e60000000800 */
[----:B------:R-:W-:Y:S02]  /*136d0*/  LOP3.LUT R96, R77, UR8, R96, 0x96, !PT ;  /* 0x000000084d607c12 */ /* 0x000fe4000f8e9660 */
[----:B---3--:R-:W-:Y:S02]  /*136e0*/  LOP3.LUT R93, R109, UR9, R92, 0x96, !PT ;  /* 0x000000096d5d7c12 */ /* 0x008fe4000f8e965c */
[C---:B------:R-:W-:Y:S01]  /*136f0*/  HMMA.16816.F32.BF16 R32, R80.reuse, R78, R32 ;  /* 0x0000004e5020723c */ /* 0x040fe20000041820 */
[----:B------:R-:W-:Y:S04]  /*13700*/  IMAD.WIDE.U32 R104, R96, -0x326172a9, RZ ;  /* 0xcd9e8d5760687825 */ /* 0x000fe800078e00ff */
[----:B------:R-:W-:Y:S03]  /*13710*/  IMAD.WIDE.U32 R106, R93, -0x2daee0ad, RZ ;  /* 0xd2511f535d6a7825 */ /* 0x000fe600078e00ff */
[-C--:B-----5:R-:W-:Y:S08]  /*13720*/  HMMA.16816.F32.BF16 R36, R80, R84.reuse, R36 ;  /* 0x000000545024723c */ /* 0x0a0ff00000041824 */
[C---:B------:R-:W-:Y:S01]  /*13730*/  HMMA.16816.F32.BF16 R40, R88.reuse, R84, R40 ;  /* 0x000000545828723c */ /* 0x040fe20000041828 */
[----:B-1----:R-:W-:Y:S05]  /*13740*/  LOP3.LUT R73, R101, UR12, R152, 0x96, !PT ;  /* 0x0000000c65497c12 */ /* 0x002fea000f8e9698 */
[----:B------:R-:W-:Y:S02]  /*13750*/  IMAD.WIDE.U32 R100, R73, -0x326172a9, RZ ;  /* 0xcd9e8d5749647825 */ /* 0x000fe400078e00ff */
[-C--:B------:R-:W-:Y:S04]  /*13760*/  HMMA.16816.F32.BF16 R44, R88, R86.reuse, R44 ;  /* 0x00000056582c723c */ /* 0x080fe8000004182c */
[----:B------:R-:W-:Y:S01]  /*13770*/  FFMA.FTZ R73, R169, c[0x0][0x23c], -R146 ;  /* 0x00008f00a9497a23 */ /* 0x000fe20000010892 */
[----:B------:R-:W-:Y:S02]  /*13780*/  LOP3.LUT R74, R111, UR9, R100, 0x96, !PT ;  /* 0x000000096f4a7c12 */ /* 0x000fe4000f8e9664 */
[----:B------:R-:W-:Y:S01]  /*13790*/  LOP3.LUT R92, R101, UR11, R148, 0x96, !PT ;  /* 0x0000000b655c7c12 */ /* 0x000fe2000f8e9694 */
[C---:B------:R-:W-:Y:S01]  /*137a0*/  HMMA.16816.F32.BF16 R48, R80.reuse, R86, R48 ;  /* 0x000000565030723c */ /* 0x040fe20000041830 */
[----:B------:R1:W3:Y:S03]  /*137b0*/  MUFU.EX2 R130, R73 ;  /* 0x0000004900827308 */ /* 0x0002e60000000800 */
        /* <DEDUP_REMOVED lines=41> */
[----:B-----5:R-:W-:Y:S01]  /*13a50*/  FFMA.FTZ R74, R182, c[0x0][0x23c], -R147 ;  /* 0x00008f00b64a7a23 */ /* 0x020fe20000010893 */
[----:B------:R-:W-:Y:S01]  /*13a60*/  PRMT R102, R102, 0x5410, R93 ;  /* 0x0000541066667816 */ /* 0x000fe2000000005d */
[----:B------:R-:W-:Y:S01]  /*13a70*/  HMMA.16816.F32.BF16 R64, R80, R78, R64 ;  /* 0x0000004e5040723c */ /* 0x000fe20000041840 */
[----:B------:R-:W-:Y:S03]  /*13a80*/  MUFU.EX2 R156, R84 ;  /* 0x00000054009c7308 */ /* 0x000fe60000000800 */
[----:B------:R-:W-:Y:S01]  /*13a90*/  SHF.R.U32.HI R87, RZ, 0x18, R94 ;  /* 0x00000018ff577819 */ /* 0x000fe2000001165e */
[--C-:B------:R-:W-:Y:S01]  /*13aa0*/  HSET2.LE.AND R85, R85, R252.reuse, PT ;  /* 0x000000fc55557233 */ /* 0x100fe20003803000 */
[----:B------:R-:W-:Y:S01]  /*13ab0*/  F2FP.BF16.PACK_AB R76, R162, R124 ;  /* 0x0000007ca24c723e */ /* 0x000fe200000010ff */
[----:B------:R-:W-:Y:S01]  /*13ac0*/  FFMA.FTZ R80, R232, c[0x0][0x23c], -R145 ;  /* 0x00008f00e8507a23 */ /* 0x000fe20000010891 */
[--C-:B------:R-:W-:Y:S01]  /*13ad0*/  HSET2.LE.AND R78, R99, R252.reuse, PT ;  /* 0x000000fc634e7233 */ /* 0x100fe20003803000 */
[----:B--2---:R-:W-:Y:S02]  /*13ae0*/  FFMA.FTZ R68, R68, R127, R245 ;  /* 0x0000007f44447223 */ /* 0x004fe400000100f5 */
[----:B------:R2:W5:Y:S01]  /*13af0*/  MUFU.EX2 R157, R74 ;  /* 0x0000004a009d7308 */ /* 0x0005620000000800 */
[----:B------:R-:W-:Y:S02]  /*13b00*/  FFMA.FTZ R2, R2, R118, R229 ;  /* 0x0000007602027223 */ /* 0x000fe400000100e5 */
[----:B-1----:R-:W-:Y:S02]  /*13b10*/  FFMA.FTZ R73, R178, c[0x0][0x23c], -R146 ;  /* 0x00008f00b2497a23 */ /* 0x002fe40000010892 */
[----:B------:R-:W-:Y:S02]  /*13b20*/  FFMA.FTZ R3, R3, R119, R243 ;  /* 0x0000007703037223 */ /* 0x000fe400000100f3 */
[----:B------:R-:W-:Y:S02]  /*13b30*/  FFMA.FTZ R0, R0, R117, R226 ;  /* 0x0000007500007223 */ /* 0x000fe400000100e2 */
[----:B------:R-:W-:Y:S01]  /*13b40*/  FADD.FTZ R3, R242, R3 ;  /* 0x00000003f2037221 */ /* 0x000fe20000010000 */
[----:B------:R1:W1:Y:S01]  /*13b50*/  MUFU.EX2 R159, R73 ;  /* 0x00000049009f7308 */ /* 0x0002620000000800 */
[----:B------:R-:W-:Y:S02]  /*13b60*/  FADD.FTZ R0, R225, R0 ;  /* 0x00000000e1007221 */ /* 0x000fe40000010000 */
[----:B------:R-:W-:Y:S07]  /*13b70*/  FADD.FTZ R2, R228, R2 ;  /* 0x00000002e4027221 */ /* 0x000fee0000010000 */
[----:B------:R3:W-:Y:S01]  /*13b80*/  MUFU.EX2 R152, R80 ;  /* 0x0000005000987308 */ /* 0x0007e20000000800 */
[----:B--2---:R-:W-:Y:S04]  /*13b90*/  SHF.R.U32.HI R74, RZ, 0x10, R94 ;  /* 0x00000010ff4a7819 */ /* 0x004fe8000001165e */
        /* <DEDUP_REMOVED lines=18> */
[----:B---3--:R-:W3:Y:S01]  /*13cc0*/  LDSM.16.MT88.4 R80, [R186+0x7000] ;  /* 0x00700000ba50783b */ /* 0x008ee20000004200 */
[----:B------:R-:W-:Y:S01]  /*13cd0*/  LOP3.LUT R84, R84, R76, RZ, 0xc0, !PT ;  /* 0x0000004c54547212 */ /* 0x000fe200078ec0ff */
[--C-:B------:R-:W-:Y:S01]  /*13ce0*/  HSET2.LE.AND R76, R97, R252.reuse, PT ;  /* 0x000000fc614c7233 */ /* 0x100fe20003803000 */
[----:B------:R-:W-:Y:S01]  /*13cf0*/  FFMA.FTZ R97, R227, c[0x0][0x23c], -R145 ;  /* 0x00008f00e3617a23 */ /* 0x000fe20000010891 */
[----:B------:R-:W-:Y:S01]  /*13d00*/  LOP3.LUT R87, R87, R74, RZ, 0xc0, !PT ;  /* 0x0000004a57577212 */ /* 0x000fe200078ec0ff */
[--C-:B------:R-:W-:Y:S01]  /*13d10*/  HSET2.LE.AND R77, R96, R252.reuse, PT ;  /* 0x000000fc604d7233 */ /* 0x100fe20003803000 */
[----:B------:R-:W-:Y:S02]  /*13d20*/  F2FP.BF16.PACK_AB R74, R130, R131 ;  /* 0x00000083824a723e */ /* 0x000fe400000010ff */
[----:B----4-:R-:W-:Y:S01]  /*13d30*/  F2FP.BF16.PACK_AB R96, R128, R129 ;  /* 0x000000818060723e */ /* 0x010fe200000010ff */
[----:B------:R-:W-:Y:S01]  /*13d40*/  MUFU.EX2 R153, R97 ;  /* 0x0000006100997308 */ /* 0x000fe20000000800 */
[----:B------:R-:W-:Y:S02]  /*13d50*/  LOP3.LUT R76, R76, R74, RZ, 0xc0, !PT ;  /* 0x0000004a4c4c7212 */ /* 0x000fe400078ec0ff */
[----:B-----5:R-:W-:Y:S02]  /*13d60*/  F2FP.BF16.PACK_AB R74, R156, R157 ;  /* 0x0000009d9c4a723e */ /* 0x020fe400000010ff */
[----:B------:R-:W-:Y:S02]  /*13d70*/  LOP3.LUT R77, R77, R96, RZ, 0xc0, !PT ;  /* 0x000000604d4d7212 */ /* 0x000fe400078ec0ff */
[----:B------:R-:W-:Y:S01]  /*13d80*/  LOP3.LUT R79, R79, R74, RZ, 0xc0, !PT ;  /* 0x0000004a4f4f7212 */ /* 0x000fe200078ec0ff */
[----:B------:R-:W-:Y:S04]  /*13d90*/  FFMA.FTZ R74, R221, c[0x0][0x23c], -R147 ;  /* 0x00008f00dd4a7a23 */ /* 0x000fe80000010893 */
[----:B------:R-:W-:Y:S01]  /*13da0*/  MUFU.EX2 R143, R74 ;  /* 0x0000004a008f7308 */ /* 0x000fe20000000800 */
[----:B--2---:R-:W-:Y:S04]  /*13db0*/  F2FP.BF16.PACK_AB R73, R165, R171 ;  /* 0x000000aba549723e */ /* 0x004fe800000010ff */
[----:B------:R-:W-:Y:S01]  /*13dc0*/  LOP3.LUT R86, R86, R73, RZ, 0xc0, !PT ;  /* 0x0000004956567212 */ /* 0x000fe200078ec0ff */
[--C-:B------:R-:W-:Y:S04]  /*13dd0*/  FFMA.FTZ R73, R223, c[0x0][0x23c], -R144.reuse ;  /* 0x00008f00df497a23 */ /* 0x100fe80000010890 */
[----:B------:R2:W-:Y:S02]  /*13de0*/  MUFU.EX2 R154, R73 ;  /* 0x00000049009a7308 */ /* 0x0005e40000000800 */
[----:B--2---:R-:W-:Y:S04]  /*13df0*/  F2FP.BF16.PACK_AB R73, R160, R161 ;  /* 0x000000a1a049723e */ /* 0x004fe800000010ff */
[----:B------:R-:W-:Y:S02]  /*13e00*/  LOP3.LUT R85, R85, R73, RZ, 0xc0, !PT ;  /* 0x0000004955557212 */ /* 0x000fe400078ec0ff */
[----:B------:R-:W-:Y:S04]  /*13e10*/  F2FP.BF16.PACK_AB R73, R158, R159 ;  /* 0x0000009f9e49723e */ /* 0x000fe800000010ff */
[----:B------:R-:W-:Y:S01]  /*13e20*/  LOP3.LUT R78, R78, R73, RZ, 0xc0, !PT ;  /* 0x000000494e4e7212 */ /* 0x000fe200078ec0ff */
[-C--:B-1----:R-:W-:Y:S01]  /*13e30*/  HMMA.16816.F32.BF16 R4, R84, R92.reuse, R4 ;  /* 0x0000005c5404723c */ /* 0x082fe20000041804 */
[--C-:B------:R-:W-:Y:S02]  /*13e40*/  FFMA.FTZ R73, R234, c[0x0][0x23c], -R144.reuse ;  /* 0x00008f00ea497a23 */ /* 0x100fe40000010890 */
[----:B------:R-:W-:Y:S02]  /*13e50*/  FFMA.FTZ R144, R237, c[0x0][0x23c], -R144 ;  /* 0x00008f00ed907a23 */ /* 0x000fe40000010890 */
[----:B------:R1:W-:Y:S03]  /*13e60*/  MUFU.EX2 R151, R73 ;  /* 0x0000004900977308 */ /* 0x0003e60000000800 */
[C---:B------:R-:W-:Y:S07]  /*13e70*/  HMMA.16816.F32.BF16 R8, R76.reuse, R92, R8 ;  /* 0x0000005c4c08723c */ /* 0x040fee0000041808 */
        /* <DEDUP_REMOVED lines=12> */
[----:B------:R1:W-:Y:S04]  /*13f40*/  MUFU.EX2 R149, R73 ;  /* 0x0000004900957308 */ /* 0x0003e80000000800 */
[----:B------:R-:W-:Y:S02]  /*13f50*/  IMAD.WIDE.U32 R94, R94, -0x2daee0ad, RZ ;  /* 0xd2511f535e5e7825 */ /* 0x000fe400078e00ff */
[C---:B------:R-:W-:Y:S04]  /*13f60*/  HMMA.16816.F32.BF16 R24, R76.reuse, R88, R24 ;  /* 0x000000584c18723c */ /* 0x040fe80000041818 */
[----:B------:R-:W-:Y:S01]  /*13f70*/  LOP3.LUT R74, R95, UR16, R112, 0x96, !PT ;  /* 0x000000105f4a7c12 */ /* 0x000fe2000f8e9670 */
[----:B------:R-:W-:Y:S01]  /*13f80*/  MUFU.EX2 R148, R145 ;  /* 0x0000009100947308 */ /* 0x000fe20000000800 */
[----:B------:R-:W-:Y:S02]  /*13f90*/  LOP3.LUT R95, R94, 0xffff, RZ, 0xc0, !PT ;  /* 0x0000ffff5e5f7812 */ /* 0x000fe400078ec0ff */
[-C--:B------:R-:W-:Y:S01]  /*13fa0*/  HMMA.16816.F32.BF16 R28, R76, R90.reuse, R28 ;  /* 0x0000005a4c1c723c */ /* 0x080fe2000004181c */
[----:B------:R-:W-:Y:S07]  /*13fb0*/  SHF.R.U32.HI R99, RZ, 0x10, R94 ;  /* 0x00000010ff637819 */ /* 0x000fee000001165e */
[C---:B------:R-:W-:Y:S01]  /*13fc0*/  HMMA.16816.F32.BF16 R32, R84.reuse, R90, R32 ;  /* 0x0000005a5420723c */ /* 0x040fe20000041820 */
[----:B------:R-:W2:Y:S03]  /*13fd0*/  LDSM.16.MT88.4 R88, [R187+0x7000] ;  /* 0x00700000bb58783b */ /* 0x000ea60000004200 */
[--C-:B-1----:R-:W-:Y:S04]  /*13fe0*/  FFMA.FTZ R73, R219, c[0x0][0x23c], -R146.reuse ;  /* 0x00008f00db497a23 */ /* 0x102fe80000010892 */
[-C--:B---3--:R-:W-:Y:S01]  /*13ff0*/  HMMA.16816.F32.BF16 R36, R84, R80.reuse, R36 ;  /* 0x000000505424723c */ /* 0x088fe20000041824 */
[----:B------:R1:W-:Y:S07]  /*14000*/  MUFU.EX2 R145, R73 ;  /* 0x0000004900917308 */ /* 0x0003ee0000000800 */
        /* <DEDUP_REMOVED lines=46> */
[----:B------:R-:W-:Y:S02]  /*142f0*/  LOP3.LUT R82, R74, 0xff, RZ, 0xc0, !PT ;  /* 0x000000ff4a527812 */ /* 0x000fe400078ec0ff */
        /* <DEDUP_REMOVED lines=110> */
.L_x_1625:
[----:B------:R-:W2:Y:S04]  /*149e0*/  LDL.LU R6, [R1+0x20] ;  /* 0x0000200001067983 */ /* 0x000ea80000300800 */
[----:B------:R-:W3:Y:S04]  /*149f0*/  LDL.LU R4, [R1+0x24] ;  /* 0x0000240001047983 */ /* 0x000ee80000300800 */
        /* <DEDUP_REMOVED lines=20> */
[----:B------:R-:W-:Y:S01]  /*14b40*/  SHFL.BFLY PT, R7, R5, 0x1, 0x1f ;  /* 0x0c201f0005077f89 */ /* 0x000fe200000e0000 */
[----:B-1----:R-:W-:Y:S02]  /*14b50*/  FADD.FTZ R35, R2, R6 ;  /* 0x0000000602237221 */ /* 0x002fe40000010000 */
[----:B--2---:R-:W-:-:S05]  /*14b60*/  FADD.FTZ R4, R4, R8 ;  /* 0x0000000804047221 */ /* 0x004fca0000010000 */
[----:B------:R-:W1:Y:S01]  /*14b70*/  SHFL.BFLY PT, R6, R4, 0x1, 0x1f ;  /* 0x0c201f0004067f89 */ /* 0x000e6200000e0000 */
[----:B---3--:R-:W-:Y:S02]  /*14b80*/  FADD.FTZ R34, R0, R3 ;  /* 0x0000000300227221 */ /* 0x008fe40000010000 */
[----:B------:R-:W-:-:S05]  /*14b90*/  @P0 IMAD.WIDE.U32 R2, R60, c[0x0][0x1e8], RZ ;  /* 0x00007a003c020a25 */ /* 0x000fca00078e00ff */
[----:B------:R-:W-:Y:S02]  /*14ba0*/  @P0 MOV R39, R2 ;  /* 0x0000000200270202 */ /* 0x000fe40000000f00 */
[----:B------:R-:W-:Y:S01]  /*14bb0*/  @!P0 SHF.R.S32.HI R2, RZ, 0x1f, R58 ;  /* 0x0000001fff028819 */ /* 0x000fe2000001143a */
[----:B------:R-:W-:-:S04]  /*14bc0*/  @!P0 IMAD.WIDE.U32 R8, R58, c[0x0][0x1e0], RZ ;  /* 0x000078003a088a25 */ /* 0x000fc800078e00ff */
[----:B------:R-:W-:Y:S01]  /*14bd0*/  @!P0 IMAD R2, R2, c[0x0][0x1e0], RZ ;  /* 0x0000780002028a24 */ /* 0x000fe200078e02ff */
[----:B------:R-:W-:-:S03]  /*14be0*/  FSETP.NE.FTZ.AND P5, PT, R35, RZ, PT ;  /* 0x000000ff2300720b */ /* 0x000fc60003fb5000 */
[----:B------:R-:W-:Y:S01]  /*14bf0*/  @!P0 IMAD R2, R58, c[0x0][0x1e4], R2 ;  /* 0x000079003a028a24 */ /* 0x000fe200078e0202 */
[----:B------:R-:W-:Y:S01]  /*14c00*/  @!P0 MOV R39, R8 ;  /* 0x0000000800278202 */ /* 0x000fe20000000f00 */
[----:B------:R-:W-:Y:S02]  /*14c10*/  @P0 IMAD R56, R60, c[0x0][0x1ec], R3 ;  /* 0x00007b003c380a24 */ /* 0x000fe400078e0203 */
[----:B-1----:R-:W-:Y:S01]  /*14c20*/  FADD.FTZ R37, R4, R6 ;  /* 0x0000000604257221 */ /* 0x002fe20000010000 */
[----:B------:R-:W-:Y:S01]  /*14c30*/  @!P0 IADD3 R56, R9, R2, RZ ;  /* 0x0000000209388210 */ /* 0x000fe20007ffe0ff */
[----:B------:R-:W-:Y:S01]  /*14c40*/  FADD.FTZ R36, R5, R7 ;  /* 0x0000000705247221 */ /* 0x000fe20000010000 */
[----:B------:R-:W-:Y:S02]  /*14c50*/  MOV R0, 0x3f800000 ;  /* 0x3f80000000007802 */ /* 0x000fe40000000f00 */
[----:B------:R-:W-:Y:S02]  /*14c60*/  FSETP.NE.FTZ.AND P0, PT, R37, RZ, PT ;  /* 0x000000ff2500720b */ /* 0x000fe40003f15000 */
[----:B------:R-:W-:-:S02]  /*14c70*/  FSETP.NE.FTZ.AND P3, PT, R36, RZ, PT ;  /* 0x000000ff2400720b */ /* 0x000fc40003f75000 */
[----:B------:R-:W-:Y:S01]  /*14c80*/  MOV R4, 0x3f800000 ;  /* 0x3f80000000047802 */ /* 0x000fe20000000f00 */
[----:B------:R-:W1:Y:S01]  /*14c90*/  @P5 MUFU.RCP R0, R35 ;  /* 0x0000002300005308 */ /* 0x000e620000001000 */
[----:B------:R-:W-:Y:S02]  /*14ca0*/  MOV R2, 0x3f800000 ;  /* 0x3f80000000027802 */ /* 0x000fe40000000f00 */
[--C-:B------:R-:W-:Y:S02]  /*14cb0*/  SHF.R.S32.HI R5, RZ, 0x2, R33.reuse ;  /* 0x00000002ff057819 */ /* 0x100fe40000011421 */
[----:B------:R-:W-:-:S03]  /*14cc0*/  SHF.R.S32.HI R7, RZ, 0x1f, R33 ;  /* 0x0000001fff077819 */ /* 0x000fc60000011421 */
[----:B------:R-:W2:Y:S01]  /*14cd0*/  @P0 MUFU.RCP R4, R37 ;  /* 0x0000002500040308 */ /* 0x000ea20000001000 */
[----:B------:R-:W-:Y:S02]  /*14ce0*/  FSETP.NE.FTZ.AND P4, PT, R34, RZ, PT ;  /* 0x000000ff2200720b */ /* 0x000fe40003f95000 */
[----:B------:R-:W-:-:S05]  /*14cf0*/  LEA.HI R7, R7, R5, RZ, 0x3 ;  /* 0x0000000507077211 */ /* 0x000fca00078f18ff */
[----:B------:R-:W3:Y:S01]  /*14d00*/  @P3 MUFU.RCP R2, R36 ;  /* 0x0000002400023308 */ /* 0x000ee20000001000 */
[----:B------:R-:W-:Y:S01]  /*14d10*/  LOP3.LUT R7, R7, 0xfffffff8, RZ, 0xc0, !PT ;  /* 0xfffffff807077812 */ /* 0x000fe200078ec0ff */
[----:B-1----:R-:W-:Y:S01]  /*14d20*/  FMUL.FTZ R0, R0, c[0x0][0x2dc] ;  /* 0x0000b70000007a20 */ /* 0x002fe20000410000 */
[----:B------:R-:W-:-:S03]  /*14d30*/  MOV R3, 0x3f800000 ;  /* 0x3f80000000037802 */ /* 0x000fc60000000f00 */
        /* <DEDUP_REMOVED lines=36> */
[----:B---3--:R-:W-:-:S03]  /*14f80*/  FMUL.FTZ R2, R2, c[0x0][0x2dc] ;  /* 0x0000b70002027a20 */ /* 0x008fc60000410000 */
[----:B------:R-:W-:Y:S01]  /*14f90*/  ISETP.NE.U32.AND P1, PT, R0, 0x1, PT ;  /* 0x000000010000780c */ /* 0x000fe20003f25070 */
[C---:B------:R-:W-:Y:S01]  /*14fa0*/  FMUL.FTZ R80, R2.reuse, R80 ;  /* 0x0000005002507220 */ /* 0x040fe20000410000 */
[----:B------:R-:W-:Y:S01]  /*14fb0*/  LOP3.LUT R0, R33, 0x3ffffffc, RZ, 0xc0, !PT ;  /* 0x3ffffffc21007812 */ /* 0x000fe200078ec0ff */
        /* <DEDUP_REMOVED lines=14> */
[----:B------:R-:W-:Y:S01]  /*150a0*/  FMUL.FTZ R133, R2, R133 ;  /* 0x0000008502857220 */ /* 0x000fe20000410000 */
[----:B------:R-:W-:Y:S01]  /*150b0*/  SHF.L.U32 R2, R7, 0x6, RZ ;  /* 0x0000000607027819 */ /* 0x000fe200000006ff */
[----:B------:R-:W-:Y:S01]  /*150c0*/  IMAD.IADD R0, R57, 0x1, -R0 ;  /* 0x0000000139007824 */ /* 0x000fe200078e0a00 */
[----:B------:R-:W-:Y:S02]  /*150d0*/  SHF.R.S32.HI R33, RZ, 0x5, R38 ;  /* 0x00000005ff217819 */ /* 0x000fe40000011426 */
[----:B------:R-:W-:Y:S01]  /*150e0*/  LOP3.LUT R2, R2, 0x1c0, RZ, 0xc0, !PT ;  /* 0x000001c002027812 */ /* 0x000fe200078ec0ff */
[----:B-1----:R-:W-:Y:S01]  /*150f0*/  FMUL.FTZ R3, R3, c[0x0][0x2dc] ;  /* 0x0000b70003037a20 */ /* 0x002fe20000410000 */
[----:B------:R-:W-:-:S02]  /*15100*/  LEA R0, R33, R0, 0x9 ;  /* 0x0000000021007211 */ /* 0x000fc400078e48ff */
[----:B------:R-:W-:Y:S02]  /*15110*/  LEA.HI R2, R2, R2, RZ, 0x1d ;  /* 0x0000000202027211 */ /* 0x000fe400078fe8ff */
[----:B------:R-:W-:Y:S01]  /*15120*/  MOV R6, 0xfffffff0 ;  /* 0xfffffff000067802 */ /* 0x000fe20000000f00 */
[C---:B------:R-:W-:Y:S01]  /*15130*/  FMUL.FTZ R78, R3.reuse, R78 ;  /* 0x0000004e034e7220 */ /* 0x040fe20000410000 */
[----:B------:R-:W-:Y:S01]  /*15140*/  LEA R0, R0, R2, 0x1 ;  /* 0x0000000200007211 */ /* 0x000fe200078e08ff */
[----:B------:R-:W-:Y:S01]  /*15150*/  FMUL.FTZ R14, R3, R79 ;  /* 0x0000004f030e7220 */ /* 0x000fe20000410000 */
[----:B------:R-:W-:Y:S02]  /*15160*/  SEL R6, R6, 0x10, !P1 ;  /* 0x0000001006067807 */ /* 0x000fe40004800000 */
[----:B------:R-:W-:Y:S01]  /*15170*/  R2P PR, R7, 0x6 ;  /* 0x0000000607007804 */ /* 0x000fe20000000000 */
[C---:B------:R-:W-:Y:S01]  /*15180*/  FMUL.FTZ R90, R3.reuse, R90 ;  /* 0x0000005a035a7220 */ /* 0x040fe20000410000 */
[----:B------:R-:W-:Y:S01]  /*15190*/  F2FP.BF16.PACK_AB R14, R14, R78 ;  /* 0x0000004e0e0e723e */ /* 0x000fe200000010ff */
[----:B------:R-:W-:Y:S01]  /*151a0*/  FMUL.FTZ R5, R3, R91 ;  /* 0x0000005b03057220 */ /* 0x000fe20000410000 */
[----:B------:R-:W-:-:S02]  /*151b0*/  SHF.L.U32 R2, R0, 0x1, RZ ;  /* 0x0000000100027819 */ /* 0x000fc400000006ff */
        /* <DEDUP_REMOVED lines=49> */
[----:B------:R-:W-:-:S03]  /*154d0*/  F2FP.BF16.PACK_AB R19, R19, R120 ;  /* 0x000000781313723e */ /* 0x000fc600000010ff */
[----:B------:R-:W-:Y:S01]  /*154e0*/  STS [R5+0x2000], R30 ;  /* 0x0020001e05007388 */ /* 0x000fe20000000800 */
[----:B------:R-:W-:-:S03]  /*154f0*/  F2FP.BF16.PACK_AB R18, R18, R122 ;  /* 0x0000007a1212723e */ /* 0x000fc600000010ff */
[----:B------:R1:W-:Y:S01]  /*15500*/  STS [R5+0x2400], R98 ;  /* 0x0024006205007388 */ /* 0x0003e20000000800 */
[----:B------:R-:W-:Y:S01]  /*15510*/  F2FP.BF16.PACK_AB R22, R22, R112 ;  /* 0x000000701616723e */ /* 0x000fe200000010ff */
[----:B------:R-:W2:Y:S01]  /*15520*/  LDC.U8 R28, c[0x0][0x329] ;  /* 0x0000ca40ff1c7b82 */ /* 0x000ea20000000000 */
        /* <DEDUP_REMOVED lines=9> */
[C---:B-1----:R-:W-:Y:S02]  /*155c0*/  IADD3 R5, R6.reuse, R2, RZ ;  /* 0x0000000206057210 */ /* 0x042fe40007ffe0ff */
        /* <DEDUP_REMOVED lines=9> */
[----:B------:R-:W-:Y:S02]  /*15660*/  F2FP.BF16.PACK_AB R11, R11, R130 ;  /* 0x000000820b0b723e */ /* 0x000fe400000010ff */
[----:B------:R-:W-:Y:S01]  /*15670*/  F2FP.BF16.PACK_AB R7, R133, R132 ;  /* 0x000000848507723e */ /* 0x000fe200000010ff */
[----:B------:R-:W-:Y:S01]  /*15680*/  STS [R2+0x2000], R17 ;  /* 0x0020001102007388 */ /* 0x000fe20000000800 */
[----:B------:R-:W-:Y:S01]  /*15690*/  F2FP.BF16.PACK_AB R10, R10, R134 ;  /* 0x000000860a0a723e */ /* 0x000fe200000010ff */
[----:B------:R-:W3:Y:S02]  /*156a0*/  LDC.U8 R20, c[0x0][0x328] ;  /* 0x0000ca00ff147b82 */ /* 0x000ee40000000000 */
[----:B------:R-:W-:Y:S04]  /*156b0*/  STS [R2+0x2400], R16 ;  /* 0x0024001002007388 */ /* 0x000fe80000000800 */
[----:B------:R-:W-:Y:S04]  /*156c0*/  STS [R3], R15 ;  /* 0x0000000f03007388 */ /* 0x000fe80000000800 */
[----:B------:R-:W-:Y:S01]  /*156d0*/  STS [R3+0x400], R13 ;  /* 0x0004000d03007388 */ /* 0x000fe20000000800 */
[----:B-1----:R-:W-:-:S05]  /*156e0*/  IADD3 R0, R14, R2, RZ ;  /* 0x000000020e007210 */ /* 0x002fca0007ffe0ff */
[----:B------:R-:W-:Y:S04]  /*156f0*/  STS [R0], R9 ;  /* 0x0000000900007388 */ /* 0x000fe80000000800 */
[----:B------:R1:W-:Y:S04]  /*15700*/  STS [R5], R8 ;  /* 0x0000000805007388 */ /* 0x0003e80000000800 */
[----:B------:R-:W-:Y:S04]  /*15710*/  STS [R3+0x2000], R12 ;  /* 0x0020000c03007388 */ /* 0x000fe80000000800 */
[----:B------:R-:W-:Y:S04]  /*15720*/  STS [R3+0x2400], R11 ;  /* 0x0024000b03007388 */ /* 0x000fe80000000800 */
[----:B------:R4:W-:Y:S04]  /*15730*/  STS [R0+0x2000], R7 ;  /* 0x0020000700007388 */ /* 0x0009e80000000800 */
[----:B------:R4:W-:Y:S04]  /*15740*/  STS [R5+0x2000], R10 ;  /* 0x0020000a05007388 */ /* 0x0009e80000000800 */
[----:B------:R-:W-:Y:S01]  /*15750*/  BAR.SYNC.DEFER_BLOCKING 0x0 ;  /* 0x0000000000007b1d */ /* 0x000fe20000010000 */
[----:B--2---:R-:W-:-:S02]  /*15760*/  ISETP.NE.AND P6, PT, R28, RZ, PT ;  /* 0x000000ff1c00720c */ /* 0x004fc40003fc5270 */
[----:B---3--:R-:W-:-:S03]  /*15770*/  ISETP.NE.AND P2, PT, R20, RZ, PT ;  /* 0x000000ff1400720c */ /* 0x008fc60003f45270 */
[----:B-1----:R-:W1:Y:S01]  /*15780*/  S2R R8, SR_CTAID.X ;  /* 0x0000000000087919 */ /* 0x002e620000002500 */
        /* <DEDUP_REMOVED lines=16> */
[----:B------:R-:W4:Y:S01]  /*15890*/  LDS.128 R208, [R208+0x3800] ;  /* 0x00380000d0d07984 */ /* 0x000f220000000c00 */
        /* <DEDUP_REMOVED lines=74> */
.L_x_1630:
[----:B----4-:R-:W-:Y:S05]  /*15d40*/  BSYNC B0 ;  /* 0x0000000000007941 */ /* 0x010fea0003800000 */
.L_x_1629:
[----:B-1----:R-:W2:Y:S04]  /*15d50*/  LDL.LU.64 R8, [R1+0x68] ;  /* 0x0000680001087983 */ /* 0x002ea80000300a00 */
[----:B------:R-:W3:Y:S04]  /*15d60*/  LDL.LU.64 R4, [R1+0x48] ;  /* 0x0000480001047983 */ /* 0x000ee80000300a00 */
[----:B------:R1:W5:Y:S01]  /*15d70*/  LDL.64 R10, [R1+0x38] ;  /* 0x00003800010a7983 */ /* 0x0003620000100a00 */
[----:B------:R-:W-:Y:S01]  /*15d80*/  SHF.R.S32.HI R0, RZ, 0x1f, R17 ;  /* 0x0000001fff007819 */ /* 0x000fe20000011411 */
[----:B------:R-:W-:Y:S04]  /*15d90*/  BSSY B0, `(.L_x_1631) ;  /* 0x0000011000007945 */ /* 0x000fe80003800000 */
[----:B------:R-:W-:-:S04]  /*15da0*/  IMAD R0, R0, c[0x0][0x1f0], RZ ;  /* 0x00007c0000007a24 */ /* 0x000fc800078e02ff */
[----:B------:R-:W-:Y:S01]  /*15db0*/  IMAD R0, R17, c[0x0][0x1f4], R0 ;  /* 0x00007d0011007a24 */ /* 0x000fe200078e0200 */
[----:B--2---:R-:W-:-:S04]  /*15dc0*/  IADD3 R2, P0, R8, R39, RZ ;  /* 0x0000002708027210 */ /* 0x004fc80007f1e0ff */
[----:B------:R-:W-:Y:S02]  /*15dd0*/  IADD3.X R3, R9, R56, RZ, P0, !PT ;  /* 0x0000003809037210 */ /* 0x000fe400007fe4ff */
[----:B---3-5:R-:W-:-:S03]  /*15de0*/  ISETP.GE.AND P0, PT, R4, R59, PT ;  /* 0x0000003b0400720c */ /* 0x028fc60003f06270 */
[----:B------:R-:W-:-:S05]  /*15df0*/  IMAD.WIDE.U32 R8, R17, c[0x0][0x1f0], R2 ;  /* 0x00007c0011087a25 */ /* 0x000fca00078e0002 */
[----:B------:R-:W-:-:S05]  /*15e00*/  IADD3 R7, R0, R9, RZ ;  /* 0x0000000900077210 */ /* 0x000fca0007ffe0ff */
        /* <DEDUP_REMOVED lines=9> */
.L_x_1632:
[----:B-1----:R-:W-:Y:S05]  /*15ea0*/  BSYNC B0 ;  /* 0x0000000000007941 */ /* 0x002fea0003800000 */
.L_x_1631:
[----:B------:R-:W2:Y:S01]  /*15eb0*/  LDL.LU R0, [R1+0x7c] ;  /* 0x00007c0001007983 */ /* 0x000ea20000300800 */
[----:B------:R-:W-:Y:S01]  /*15ec0*/  BSSY B0, `(.L_x_1633) ;  /* 0x000000e000007945 */ /* 0x000fe20003800000 */
[----:B--2---:R-:W-:-:S13]  /*15ed0*/  ISETP.GE.AND P0, PT, R0, R59, PT ;  /* 0x0000003b0000720c */ /* 0x004fda0003f06270 */
        /* <DEDUP_REMOVED lines=12> */
.L_x_1634:
[----:B------:R-:W-:Y:S05]  /*15fa0*/  BSYNC B0 ;  /* 0x0000000000007941 */ /* 0x000fea0003800000 */
.L_x_1633:
        /* <DEDUP_REMOVED lines=15> */
.L_x_1636:
[----:B------:R-:W-:Y:S05]  /*160a0*/  BSYNC B0 ;  /* 0x0000000000007941 */ /* 0x000fea0003800000 */
.L_x_1635:
        /* <DEDUP_REMOVED lines=15> */
.L_x_1638:
[----:B------:R-:W-:Y:S05]  /*161a0*/  BSYNC B0 ;  /* 0x0000000000007941 */ /* 0x000fea0003800000 */
.L_x_1637:
        /* <DEDUP_REMOVED lines=15> */
.L_x_1640:
[----:B------:R-:W-:Y:S05]  /*162a0*/  BSYNC B0 ;  /* 0x0000000000007941 */ /* 0x000fea0003800000 */
.L_x_1639:
        /* <DEDUP_REMOVED lines=15> */
.L_x_1642:
[----:B------:R-:W-:Y:S05]  /*163a0*/  BSYNC B0 ;  /* 0x0000000000007941 */ /* 0x000fea0003800000 */
.L_x_1641:
        /* <DEDUP_REMOVED lines=15> */
.L_x_1644:
[----:B------:R-:W-:Y:S05]  /*164a0*/  BSYNC B0 ;  /* 0x0000000000007941 */ /* 0x000fea0003800000 */
.L_x_1643:
[----:B------:R-:W2:Y:S02]  /*164b0*/  LDL.LU R0, [R1+0x94] ;  /* 0x0000940001007983 */ /* 0x000ea40000300800 */
[----:B--2---:R-:W-:-:S13]  /*164c0*/  ISETP.GE.AND P0, PT, R0, R59, PT ;  /* 0x0000003b0000720c */ /* 0x004fda0003f06270 */
        /* <DEDUP_REMOVED lines=13> */
.L_x_1645:
        /* <DEDUP_REMOVED lines=14> */
.L_x_2137:


//--------------------- .text._ZN5flash16flash_fwd_kernelI23Flash_fwd_kernel_traitsILi64ELi128ELi64ELi4ELb0ELb0EN7cutlass10bfloat16_tE19Flash_kernel_traitsILi64ELi128ELi64ELi4ES3_EELb0ELb0ELb1ELb0ELb0ELb1ELb1ELb0EEEvNS_16Flash_fwd_paramsE --------------------------
	.section	.text._ZN5flash16flash_fwd_kernelI23Flash_fwd_kernel_traitsILi64ELi128ELi64ELi4ELb0ELb0EN7cutlass10bfloat16_tE19Flash_kernel_traitsILi64ELi128ELi64ELi4ES3_EELb0ELb0ELb1ELb0ELb0ELb1ELb1ELb0EEEvNS_16Flash_fwd_paramsE,"ax",@progbits
	.sectioninfo	@"SHI_REGISTERS=255"
	.align	128
        .global         _ZN5flash16flash_fwd_kernelI23Flash_fwd_kernel_traitsILi64ELi128ELi64ELi4ELb0ELb0EN7cutlass10bfloat16_tE19Flash_kernel_traitsILi64ELi128ELi64ELi4ES3_EELb0ELb0ELb1ELb0ELb0ELb1ELb1ELb0EEEvNS_16Flash_fwd_paramsE
        .type           _ZN5flash16flash_fwd_kernelI23Flash_fwd_kernel_traitsILi64ELi128ELi64ELi4ELb0ELb0EN7cutlass10bfloat16_tE19Flash_kernel_traitsILi64ELi128ELi64ELi4ES3_EELb0ELb0ELb1ELb0ELb0ELb1ELb1ELb0EEEvNS_16Flash_fwd_paramsE,@function
        .size           _ZN5flash16flash_fwd_kernelI23Flash_fwd_kernel_traitsILi64ELi128ELi64ELi4ELb0ELb0EN7cutlass10bfloat16_tE19Flash_kernel_traitsILi64ELi128ELi64ELi4ES3_EELb0ELb0ELb1ELb0ELb0ELb1ELb1ELb0EEEvNS_16Flash_fwd_paramsE,(.L_x_2138 - _ZN5flash16flash_fwd_kernelI23Flash_fwd_kernel_traitsILi64ELi128ELi64ELi4ELb0ELb0EN7cutlass10bfloat16_tE19Flash_kernel_traitsILi64ELi128ELi64ELi4ES3_EELb0ELb0ELb1ELb0ELb0ELb1ELb1ELb0EEEvNS_16Flash_fwd_paramsE)
        .other          _ZN5flash16flash_fwd_kernelI23Flash_fwd_kernel_traitsILi64ELi128ELi64ELi4ELb0ELb0EN7cutlass10bfloat16_tE19Flash_kernel_traitsILi64ELi128ELi64ELi4ES3_EELb0ELb0ELb1ELb0ELb0ELb1ELb1ELb0EEEvNS_16Flash_fwd_paramsE,@"STO_CUDA_ENTRY STV_DEFAULT"
_ZN5flash16flash_fwd_kernelI23Flash_fwd_kernel_traitsILi64ELi128ELi64ELi4ELb0ELb0EN7cutlass10bfloat16_tE19Flash_kernel_traitsILi64ELi128ELi64ELi4ES3_EELb0ELb0ELb1ELb0ELb0ELb1ELb1ELb0EEEvNS_16Flash_fwd_paramsE:
.text._ZN5flash16flash_fwd_kernelI23Flash_fwd_kernel_traitsILi64ELi128ELi64ELi4ELb0ELb0EN7cutlass10bfloat16_tE19Flash_kernel_traitsILi64ELi128ELi64ELi4ES3_EELb0ELb0ELb1ELb0ELb0ELb1ELb1ELb0EEEvNS_16Flash_fwd_paramsE:
        /* <DEDUP_REMOVED lines=22> */
[----:B------:R-:W2:Y:S01]  /*0160*/  S2R R16, SR_CTAID.Z ;  /* 0x0000000000107919 */ /* 0x000ea20000002700 */
        /* <DEDUP_REMOVED lines=11> */
.L_x_1646:
[----:B---34-:R-:W-:Y:S02]  /*0220*/  MOV R0, c[0x0][0x218] ;  /* 0x0000860000007a02 */ /* 0x018fe40000000f00 */
.L_x_1647:
        /* <DEDUP_REMOVED lines=12> */
[----:B------:R-:W-:Y:S01]  /*02f0*/  IADD3 R0, R56, R167, -R57 ;  /* 0x000000a738007210 */ /* 0x000fe20007ffe839 */
[----:B------:R-:W2:Y:S03]  /*0300*/  S2R R166, SR_TID.X ;  /* 0x0000000000a67919 */ /* 0x000ea60000002100 */
[----:B------:R-:W-:-:S04]  /*0310*/  IADD3 R0, R0, -c[0x0][0x2e4], RZ ;  /* 0x8000b90000007a10 */ /* 0x000fc80007ffe0ff */
[----:B------:R-:W-:-:S04]  /*0320*/  SHF.R.S32.HI R2, RZ, 0x1f, R0 ;  /* 0x0000001fff027819 */ /* 0x000fc80000011400 */
[----:B------:R-:W-:Y:S02]  /*0330*/  LEA.HI R0, R2, R0, RZ, 0x6 ;  /* 0x0000000002007211 */ /* 0x000fe400078f30ff */
[----:B------:R-:W-:Y:S02]  /*0340*/  IADD3 R2, R56, 0x3f, RZ ;  /* 0x0000003f38027810 */ /* 0x000fe40007ffe0ff */
[----:B------:R3:W4:Y:S02]  /*0350*/  R2UR UR8, R0 ;  /* 0x00000000000873c2 */ /* 0x00072400000e0000 */
[----:B------:R-:W-:-:S04]  /*0360*/  SHF.R.S32.HI R3, RZ, 0x1f, R2 ;  /* 0x0000001fff037819 */ /* 0x000fc80000011402 */
[----:B------:R-:W-:-:S04]  /*0370*/  LEA.HI R2, R3, R2, RZ, 0x6 ;  /* 0x0000000203027211 */ /* 0x000fc800078f30ff */
[----:B------:R-:W-:Y:S02]  /*0380*/  SHF.R.S32.HI R2, RZ, 0x6, R2 ;  /* 0x00000006ff027819 */ /* 0x000fe40000011402 */
[----:B---3--:R-:W-:Y:S01]  /*0390*/  IADD3 R0, -R57, 0xbf, R167 ;  /* 0x000000bf39007810 */ /* 0x008fe20007ffe1a7 */
[----:B----4-:R-:W-:-:S03]  /*03a0*/  USHF.R.S32.HI UR8, URZ, 0x6, UR8 ;  /* 0x000000063f087899 */ /* 0x010fc60008011408 */
[----:B------:R-:W-:Y:S01]  /*03b0*/  IADD3 R0, R0, c[0x0][0x2e8], R56 ;  /* 0x0000ba0000007a10 */ /* 0x000fe20007ffe038 */
[----:B------:R-:W-:-:S03]  /*03c0*/  UISETP.LT.AND UP0, UPT, URZ, UR8, UPT ;  /* 0x000000083f00728c */ /* 0x000fc6000bf01270 */
[----:B-1----:R-:W-:Y:S01]  /*03d0*/  SHF.R.S32.HI R4, RZ, 0x1f, R0 ;  /* 0x0000001fff047819 */ /* 0x002fe20000011400 */
[----:B------:R-:W-:-:S03]  /*03e0*/  USEL UR8, URZ, UR8, !UP0 ;  /* 0x000000083f087287 */ /* 0x000fc6000c000000 */
[----:B------:R-:W-:-:S04]  /*03f0*/  LEA.HI R0, R4, R0, RZ, 0x6 ;  /* 0x0000000004007211 */ /* 0x000fc800078f30ff */
[----:B------:R-:W-:-:S04]  /*0400*/  SHF.R.S32.HI R0, RZ, 0x6, R0 ;  /* 0x00000006ff007819 */ /* 0x000fc80000011400 */
[----:B------:R-:W-:-:S04]  /*0410*/  IMNMX R234, R2, R0, PT ;  /* 0x0000000002ea7217 */ /* 0x000fc80003800200 */
[----:B------:R-:W-:-:S13]  /*0420*/  ISETP.GT.AND P0, PT, R234, UR8, PT ;  /* 0x00000008ea007c0c */ /* 0x000fda000bf04270 */
[----:B------:R-:W-:Y:S05]  /*0430*/  @P0 BRA `(.L_x_1648) ;  /* 0x00000f2000000947 */ /* 0x000fea0003800000 */
[----:B--2---:R-:W1:Y:S01]  /*0440*/  LDC.U8 R6, c[0x0][0x329] ;  /* 0x0000ca40ff067b82 */ /* 0x004e620000000000 */
[----:B------:R-:W-:Y:S01]  /*0450*/  ISETP.NE.AND P0, PT, R252, -0x1, PT ;  /* 0xfffffffffc00780c */ /* 0x000fe20003f05270 */
[----:B------:R-:W-:Y:S01]  /*0460*/  IMAD.IADD R14, R57, 0x1, -R167 ;  /* 0x00000001390e7824 */ /* 0x000fe200078e0aa7 */
[----:B------:R-:W-:Y:S01]  /*0470*/  SHF.R.S32.HI R10, RZ, 0x1f, R166 ;  /* 0x0000001fff0a7819 */ /* 0x000fe200000114a6 */
[----:B------:R-:W-:Y:S03]  /*0480*/  BSSY B0, `(.L_x_1649) ;  /* 0x000003a000007945 */ /* 0x000fe60003800000 */
[----:B------:R-:W-:Y:S01]  /*0490*/  LEA.HI R10, R10, R166, RZ, 0x3 ;  /* 0x000000a60a0a7211 */ /* 0x000fe200078f18ff */
[----:B------:R-:W2:Y:S03]  /*04a0*/  LDC.U8 R0, c[0x0][0x328] ;  /* 0x0000ca00ff007b82 */ /* 0x000ea60000000000 */
[----:B------:R-:W-:-:S02]  /*04b0*/  LOP3.LUT R4, R10, 0x1ffffff8, RZ, 0xc0, !PT ;  /* 0x1ffffff80a047812 */ /* 0x000fc400078ec0ff */
[----:B------:R-:W-:Y:S01]  /*04c0*/  SHF.R.S32.HI R10, RZ, 0x3, R10 ;  /* 0x00000003ff0a7819 */ /* 0x000fe2000001140a */
[----:B------:R-:W-:-:S04]  /*04d0*/  @P0 IMAD.WIDE.U32 R2, R252, c[0x0][0x1e8], RZ ;  /* 0x00007a00fc020a25 */ /* 0x000fc800078e00ff */
[----:B------:R-:W-:Y:S01]  /*04e0*/  @P0 IMAD R5, R252, c[0x0][0x1ec], R3 ;  /* 0x00007b00fc050a24 */ /* 0x000fe200078e0203 */
[----:B-1----:R-:W-:Y:S02]  /*04f0*/  ISETP.NE.AND P2, PT, R6, RZ, PT ;  /* 0x000000ff0600720c */ /* 0x002fe40003f45270 */
[----:B--2---:R-:W-:Y:S02]  /*0500*/  ISETP.NE.AND P1, PT, R0, RZ, PT ;  /* 0x000000ff0000720c */ /* 0x004fe40003f25270 */
[----:B------:R-:W-:Y:S02]  /*0510*/  @!P0 SHF.R.S32.HI R0, RZ, 0x1f, R11 ;  /* 0x0000001fff008819 */ /* 0x000fe4000001140b */
[----:B------:R-:W-:-:S07]  /*0520*/  ISETP.NE.OR P3, PT, R6, RZ, !P1 ;  /* 0x000000ff0600720c */ /* 0x000fce0004f65670 */
[----:B------:R-:W-:Y:S02]  /*0530*/  @P2 IMAD.MOV.U32 R8, RZ, RZ, c[0x0][0x210] ;  /* 0x00008400ff082624 */ /* 0x000fe400078e00ff */
[----:B------:R-:W-:Y:S02]  /*0540*/  @!P0 IMAD R3, R0, c[0x0][0x1e0], RZ ;  /* 0x0000780000038a24 */ /* 0x000fe400078e02ff */
[----:B------:R-:W-:-:S04]  /*0550*/  @!P0 IMAD.WIDE.U32 R6, R11, c[0x0][0x1e0], RZ ;  /* 0x000078000b068a25 */ /* 0x000fc800078e00ff */
[----:B------:R-:W-:Y:S01]  /*0560*/  IMAD.IADD R0, R166, 0x1, -R4 ;  /* 0x00000001a6007824 */ /* 0x000fe200078e0a04 */
[----:B------:R-:W-:Y:S01]  /*0570*/  @!P0 MOV R2, R6 ;  /* 0x0000000600028202 */ /* 0x000fe20000000f00 */
[----:B------:R-:W-:Y:S02]  /*0580*/  @!P2 IMAD.MOV.U32 R9, RZ, RZ, c[0x0][0x214] ;  /* 0x00008500ff09a624 */ /* 0x000fe400078e00ff */
[----:B------:R-:W-:Y:S02]  /*0590*/  @!P0 IMAD R4, R11, c[0x0][0x1e4], R3 ;  /* 0x000079000b048a24 */ /* 0x000fe400078e0203 */
[----:B------:R-:W-:Y:S01]  /*05a0*/  @P2 IMAD R8, R8, c[0x0][0x214], RZ ;  /* 0x0000850008082a24 */ /* 0x000fe200078e02ff */
[----:B------:R-:W-:Y:S01]  /*05b0*/  @!P2 SEL R8, R9, c[0x0][0x234], !P1 ;  /* 0x00008d000908aa07 */ /* 0x000fe20004800000 */
[----:B------:R-:W-:Y:S01]  /*05c0*/  IMAD.SHL.U32 R0, R0, 0x8, RZ ;  /* 0x0000000800007824 */ /* 0x000fe200078e00ff */
[----:B------:R-:W-:Y:S01]  /*05d0*/  @!P0 IADD3 R5, R7, R4, RZ ;  /* 0x0000000407058210 */ /* 0x000fe20007ffe0ff */
[----:B------:R-:W-:Y:S01]  /*05e0*/  @P2 IMAD.MOV.U32 R3, RZ, RZ, 0x1 ;  /* 0x00000001ff032424 */ /* 0x000fe200078e00ff */
[----:B------:R-:W-:Y:S01]  /*05f0*/  SHF.R.S32.HI R9, RZ, 0x1f, R16 ;  /* 0x0000001fff097819 */ /* 0x000fe20000011410 */
[----:B------:R-:W-:Y:S01]  /*0600*/  @!P2 IMAD R3, R8, c[0x0][0x1c0], RZ ;  /* 0x000070000803aa24 */ /* 0x000fe200078e02ff */
[----:B------:R-:W-:Y:S01]  /*0610*/  IADD3 R4, P1, R0, R2, RZ ;  /* 0x0000000200047210 */ /* 0x000fe20007f3e0ff */
[----:B------:R-:W-:-:S02]  /*0620*/  @!P3 IMAD R7, R11, c[0x0][0x214], RZ ;  /* 0x000085000b07ba24 */ /* 0x000fc400078e02ff */
[----:B------:R-:W-:Y:S01]  /*0630*/  @P2 IMAD.MOV.U32 R15, RZ, RZ, c[0x0][0x210] ;  /* 0x00008400ff0f2624 */ /* 0x000fe200078e00ff */
[----:B------:R-:W-:Y:S01]  /*0640*/  LEA.HI.X.SX32 R5, R0, R5, 0x1, P1 ;  /* 0x0000000500057211 */ /* 0x000fe200008f0eff */
[----:B------:R-:W-:Y:S01]  /*0650*/  IMAD R0, R11, R3, RZ ;  /* 0x000000030b007224 */ /* 0x000fe200078e02ff */
[----:B------:R-:W-:Y:S01]  /*0660*/  @!P2 MOV R15, 0x1 ;  /* 0x00000001000fa802 */ /* 0x000fe20000000f00 */
[----:B------:R-:W-:Y:S01]  /*0670*/  CS2R R2, SRZ ;  /* 0x0000000000027805 */ /* 0x000fe2000001ff00 */
[----:B------:R-:W-:Y:S01]  /*0680*/  @!P3 SEL R7, R7, R252, !P0 ;  /* 0x000000fc0707b207 */ /* 0x000fe20004000000 */
[----:B------:R-:W-:Y:S01]  /*0690*/  IMAD R9, R9, c[0x0][0x1f0], RZ ;  /* 0x00007c0009097a24 */ /* 0x000fe200078e02ff */
[----:B------:R-:W-:Y:S01]  /*06a0*/  SEL R0, R0, RZ, P3 ;  /* 0x000000ff00007207 */ /* 0x000fe20001800000 */
[----:B------:R-:W-:Y:S01]  /*06b0*/  IMAD R6, R167, R15, RZ ;  /* 0x0000000fa7067224 */ /* 0x000fe200078e02ff */
[----:B------:R-:W-:Y:S01]  /*06c0*/  ISETP.GE.AND P2, PT, R10, R14, PT ;  /* 0x0000000e0a00720c */ /* 0x000fe20003f46270 */
[--C-:B------:R-:W-:Y:S01]  /*06d0*/  @!P3 IMAD.MOV.U32 R2, RZ, RZ, R7.reuse ;  /* 0x000000ffff02b224 */ /* 0x100fe200078e0007 */
[----:B------:R-:W-:Y:S01]  /*06e0*/  SHF.R.S32.HI R11, RZ, 0x1f, R10 ;  /* 0x0000001fff0b7819 */ /* 0x000fe2000001140a */
[C---:B------:R-:W-:Y:S01]  /*06f0*/  IMAD R0, R16.reuse, R8, R0 ;  /* 0x0000000810007224 */ /* 0x040fe200078e0200 */
[----:B------:R-:W-:Y:S01]  /*0700*/  @!P3 SHF.R.S32.HI R3, RZ, 0x1f, R7 ;  /* 0x0000001fff03b819 */ /* 0x000fe20000011407 */
[----:B------:R-:W-:-:S02]  /*0710*/  IMAD R9, R16, c[0x0][0x1f4], R9 ;  /* 0x00007d0010097a24 */ /* 0x000fc400078e0209 */
        /* <DEDUP_REMOVED lines=16> */
.L_x_1650:
[----:B------:R-:W-:Y:S05]  /*0820*/  BSYNC B0 ;  /* 0x0000000000007941 */ /* 0x000fea0003800000 */
.L_x_1649:
        /* <DEDUP_REMOVED lines=15> */
.L_x_1652:
[----:B------:R-:W-:Y:S05]  /*0920*/  BSYNC B0 ;  /* 0x0000000000007941 */ /* 0x000fea0003800000 */
.L_x_1651:
        /* <DEDUP_REMOVED lines=15> */
.L_x_1654:
[----:B------:R-:W-:Y:S05]  /*0a20*/  BSYNC B0 ;  /* 0x0000000000007941 */ /* 0x000fea0003800000 */
.L_x_1653:
        /* <DEDUP_REMOVED lines=15> */
.L_x_1656:
[----:B------:R-:W-:Y:S05]  /*0b20*/  BSYNC B0 ;  /* 0x0000000000007941 */ /* 0x000fea0003800000 */
.L_x_1655:
        /* <DEDUP_REMOVED lines=15> */
.L_x_1658:
[----:B------:R-:W-:Y:S05]  /*0c20*/  BSYNC B0 ;  /* 0x0000000000007941 */ /* 0x000fea0003800000 */
.L_x_1657:
        /* <DEDUP_REMOVED lines=15> */
.L_x_1660:
[----:B------:R-:W-:Y:S05]  /*0d20*/  BSYNC B0 ;  /* 0x0000000000007941 */ /* 0x000fea0003800000 */
.L_x_1659:
        /* <DEDUP_REMOVED lines=15> */
.L_x_1662:
[----:B------:R-:W-:Y:S05]  /*0e20*/  BSYNC B0 ;  /* 0x0000000000007941 */ /* 0x000fea0003800000 */
.L_x_1661:
        /* <DEDUP_REMOVED lines=15> */
.L_x_1664:
[----:B------:R-:W-:Y:S05]  /*0f20*/  BSYNC B0 ;  /* 0x0000000000007941 */ /* 0x000fea0003800000 */
.L_x_1663:
        /* <DEDUP_REMOVED lines=67> */
.L_x_1648:
[----:B--2---:R-:W-:Y:S02]  /*1360*/  ISETP.NE.AND P1, PT, R252, -0x1, PT ;  /* 0xfffffffffc00780c */ /* 0x004fe40003f25270 */
[----:B------:R-:W-:-:S11]  /*1370*/  ISETP.NE.AND P0, PT, R8, -0x1, PT ;  /* 0xffffffff0800780c */ /* 0x000fd60003f05270 */
[----:B------:R-:W-:Y:S01]  /*1380*/  @!P1 SHF.R.S32.HI R4, RZ, 0x1f, R11 ;  /* 0x0000001fff049819 */ /* 0x000fe2000001140b */
        /* <DEDUP_REMOVED lines=24> */
.L_x_1665:
[----:B------:R-:W-:Y:S02]  /*1510*/  IABS R4, c[0x0][0x1c8] ;  /* 0x0000720000047a13 */ /* 0x000fe40000000000 */
        /* <DEDUP_REMOVED lines=41> */
.L_x_1666:
[----:B------:R-:W-:Y:S01]  /*17b0*/  SHF.R.S32.HI R32, RZ, 0x1f, R166 ;  /* 0x0000001fff207819 */ /* 0x000fe200000114a6 */
[----:B------:R-:W-:Y:S01]  /*17c0*/  IMAD.IADD R245, R57, 0x1, -R167 ;  /* 0x0000000139f57824 */ /* 0x000fe200078e0aa7 */
[----:B------:R-:W-:Y:S01]  /*17d0*/  IADD3 R213, R234, -0x1, RZ ;  /* 0xffffffffead57810 */ /* 0x000fe20007ffe0ff */
[----:B------:R-:W-:Y:S01]  /*17e0*/  IMAD R7, R6, c[0x0][0x1a8], RZ ;  /* 0x00006a0006077a24 */ /* 0x000fe200078e02ff */
[CC--:B------:R-:W-:Y:S01]  /*17f0*/  LEA.HI R0, R32.reuse, R166.reuse, RZ, 0x3 ;  /* 0x000000a620007211 */ /* 0x0c0fe200078f18ff */
[----:B------:R-:W-:Y:S01]  /*1800*/  UMOV UR12, 0x6 ;  /* 0x00000006000c7882 */ /* 0x000fe20000000000 */
[----:B------:R-:W-:Y:S01]  /*1810*/  LEA.HI R6, R32, R166, RZ, 0x6 ;  /* 0x000000a620067211 */ /* 0x000fe200078f30ff */
[----:B------:R-:W-:Y:S01]  /*1820*/  IMAD R7, R16, c[0x0][0x1ac], R7 ;  /* 0x00006b0010077a24 */ /* 0x000fe200078e0207 */
[----:B------:R-:W-:Y:S01]  /*1830*/  SHF.R.S32.HI R34, RZ, 0x3, R0 ;  /* 0x00000003ff227819 */ /* 0x000fe20000011400 */
[----:B------:R-:W-:Y:S01]  /*1840*/  ULDC.64 UR6, c[0x0][0x198] ;  /* 0x0000660000067ab9 */ /* 0x000fe20000000a00 */
[----:B------:R-:W-:Y:S01]  /*1850*/  LOP3.LUT R2, R0, 0xfffffff8, RZ, 0xc0, !PT ;  /* 0xfffffff800027812 */ /* 0x000fe200078ec0ff */
[----:B------:R-:W-:Y:S01]  /*1860*/  IMAD.SHL.U32 R6, R6, 0x8, RZ ;  /* 0x0000000806067824 */ /* 0x000fe200078e00ff */
[C---:B------:R-:W-:Y:S01]  /*1870*/  IADD3 R37, R34.reuse, 0x10, RZ ;  /* 0x0000001022257810 */ /* 0x040fe20007ffe0ff */
[----:B------:R-:W-:Y:S01]  /*1880*/  IMAD.SHL.U32 R0, R34, 0x40, RZ ;  /* 0x0000004022007824 */ /* 0x000fe200078e00ff */
[----:B------:R-:W-:Y:S01]  /*1890*/  SHF.R.S32.HI R35, RZ, 0x1f, R34 ;  /* 0x0000001fff237819 */ /* 0x000fe20000011422 */
[----:B------:R-:W-:Y:S01]  /*18a0*/  IMAD.IADD R30, R166, 0x1, -R2 ;  /* 0x00000001a61e7824 */ /* 0x000fe200078e0a02 */
[----:B------:R-:W-:Y:S01]  /*18b0*/  ISETP.GE.AND P0, PT, R37, R245, PT ;  /* 0x000000f52500720c */ /* 0x000fe20003f06270 */
[----:B------:R-:W-:Y:S01]  /*18c0*/  USHF.L.U64.HI UR10, UR6, UR12, UR7 ;  /* 0x0000000c060a7299 */ /* 0x000fe20008010207 */
[----:B------:R-:W-:Y:S01]  /*18d0*/  LOP3.LUT R0, R0, 0x1c0, RZ, 0xc0, !PT ;  /* 0x000001c000007812 */ /* 0x000fe200078ec0ff */
[----:B------:R-:W-:Y:S01]  /*18e0*/  IMAD.SHL.U32 R38, R30, 0x8, RZ ;  /* 0x000000081e267824 */ /* 0x000fe200078e00ff */
[----:B------:R-:W-:Y:S01]  /*18f0*/  IADD3 R36, R34, 0x20, RZ ;  /* 0x0000002022247810 */ /* 0x000fe20007ffe0ff */
[----:B------:R-:W-:Y:S01]  /*1900*/  IMAD.WIDE R248, R248, 0x80, R34 ;  /* 0x00000080f8f87825 */ /* 0x000fe200078e0222 */
[----:B------:R-:W-:Y:S01]  /*1910*/  IADD3 R4, R34, 0x40, RZ ;  /* 0x0000004022047810 */ /* 0x000fe20007ffe0ff */
[----:B------:R-:W-:Y:S01]  /*1920*/  STL.64 [R1], R34 ;  /* 0x0000002201007387 */ /* 0x000fe20000100a00 */
[----:B------:R-:W-:Y:S01]  /*1930*/  LOP3.LUT R2, R0, 0x38, R38, 0xf8, !PT ;  /* 0x0000003800027812 */ /* 0x000fe200078ef826 */
[----:B------:R-:W-:Y:S01]  /*1940*/  USHF.L.U32 UR11, UR6, 0x6, URZ ;  /* 0x00000006060b7899 */ /* 0x000fe2000800063f */
[----:B------:R-:W-:Y:S01]  /*1950*/  SHF.R.U32.HI R0, RZ, 0x3, R0 ;  /* 0x00000003ff007819 */ /* 0x000fe20000011600 */
[----:B------:R-:W-:Y:S01]  /*1960*/  STL [R1+0x28], R37 ;  /* 0x0000282501007387 */ /* 0x000fe20000100800 */
[----:B------:R-:W-:Y:S01]  /*1970*/  SHF.R.S32.HI R39, RZ, 0x1f, R38 ;  /* 0x0000001fff277819 */ /* 0x000fe20000011426 */
[----:B------:R-:W-:Y:S01]  /*1980*/  USHF.L.U32 UR9, UR7, 0x5, URZ ;  /* 0x0000000507097899 */ /* 0x000fe2000800063f */
[----:B------:R-:W-:Y:S01]  /*1990*/  LOP3.LUT R5, R2, R0, RZ, 0x3c, !PT ;  /* 0x0000000002057212 */ /* 0x000fe200078e3cff */
[----:B------:R-:W-:Y:S01]  /*19a0*/  STL [R1+0x2c], R36 ;  /* 0x00002c2401007387 */ /* 0x000fe20000100800 */
[----:B------:R-:W-:Y:S01]  /*19b0*/  IADD3 R2, P1, R38, R9, RZ ;  /* 0x0000000926027210 */ /* 0x000fe20007f3e0ff */
[----:B------:R-:W-:Y:S01]  /*19c0*/  UIMAD.WIDE.U32 UR14, UR6, 0x20, URZ ;  /* 0x00000020060e78a5 */ /* 0x000fe2000f8e003f */
[-C--:B------:R-:W-:Y:S01]  /*19d0*/  ISETP.GE.AND P6, PT, R36, R245.reuse, PT ;  /* 0x000000f52400720c */ /* 0x080fe20003fc6270 */
[----:B------:R1:W-:Y:S01]  /*19e0*/  STL [R1+0x40], R4 ;  /* 0x0000400401007387 */ /* 0x0003e20000100800 */
[-C--:B------:R-:W-:Y:S01]  /*19f0*/  ISETP.GE.AND P4, PT, R4, R245.reuse, PT ;  /* 0x000000f50400720c */ /* 0x080fe20003f86270 */
[----:B------:R-:W-:Y:S01]  /*1a00*/  IMAD.X R3, R39, 0x1, R10, P1 ;  /* 0x0000000127037824 */ /* 0x000fe200008e060a */
[----:B------:R-:W-:Y:S01]  /*1a10*/  IADD3 R33, R34, 0x30, RZ ;  /* 0x0000003022217810 */ /* 0x000fe20007ffe0ff */
[----:B------:R-:W-:Y:S01]  /*1a20*/  ULDC.64 UR4, c[0x0][0x1a0] ;  /* 0x0000680000047ab9 */ /* 0x000fe20000000a00 */
[----:B------:R-:W-:Y:S01]  /*1a30*/  LOP3.LUT R212, R5, 0xfffffe00, R6, 0xf8, !PT ;  /* 0xfffffe0005d47812 */ /* 0x000fe200078ef806 */
[----:B------:R-:W-:Y:S01]  /*1a40*/  IMAD.WIDE.U32 R2, R16, c[0x0][0x1a8], R2 ;  /* 0x00006a0010027a25 */ /* 0x000fe200078e0002 */
[----:B------:R-:W-:Y:S01]  /*1a50*/  ISETP.GE.AND P5, PT, R33, R245, PT ;  /* 0x000000f52100720c */ /* 0x000fe20003fa6270 */
[----:B------:R-:W-:Y:S01]  /*1a60*/  STL [R1+0x30], R33 ;  /* 0x0000302101007387 */ /* 0x000fe20000100800 */
[C---:B------:R-:W-:Y:S01]  /*1a70*/  IADD3 R40, R34.reuse, 0x50, RZ ;  /* 0x0000005022287810 */ /* 0x040fe20007ffe0ff */
[----:B------:R-:W-:Y:S01]  /*1a80*/  IMAD.IADD R3, R3, 0x1, R7 ;  /* 0x0000000103037824 */ /* 0x000fe200078e0207 */
[----:B------:R-:W-:Y:S01]  /*1a90*/  IADD3 R21, R34, 0x60, RZ ;  /* 0x0000006022157810 */ /* 0x000fe20007ffe0ff */
[----:B------:R-:W-:Y:S01]  /*1aa0*/  IMAD.SHL.U32 R212, R212, 0x2, RZ ;  /* 0x00000002d4d47824 */ /* 0x000fe200078e00ff */
[----:B------:R-:W-:Y:S01]  /*1ab0*/  @!P6 IADD3 R12, P2, R248, 0x20, RZ ;  /* 0x00000020f80ce810 */ /* 0x000fe20007f5e0ff */
[----:B------:R-:W-:Y:S01]  /*1ac0*/  STL.64 [R1+0x18], R38 ;  /* 0x0000182601007387 */ /* 0x000fe20000100a00 */
[----:B------:R-:W-:Y:S01]  /*1ad0*/  USHF.L.U64.HI UR12, UR4, UR12, UR5 ;  /* 0x0000000c040c7299 */ /* 0x000fe20008010205 */
[----:B------:R-:W-:Y:S01]  /*1ae0*/  LEA.HI R157, R32, R166, RZ, 0x5 ;  /* 0x000000a6209d7211 */ /* 0x000fe200078f28ff */
[----:B------:R-:W-:Y:S01]  /*1af0*/  USHF.L.U32 UR13, UR4, 0x6, URZ ;  /* 0x00000006040d7899 */ /* 0x000fe2000800063f */
[----:B------:R-:W-:Y:S01]  /*1b00*/  @!P6 IMAD.X R5, RZ, RZ, R249, P2 ;  /* 0x000000ffff05e224 */ /* 0x000fe200010e06f9 */
[C---:B------:R-:W-:Y:S01]  /*1b10*/  @!P4 IADD3 R9, P2, R248.reuse, 0x40, RZ ;  /* 0x00000040f809c810 */ /* 0x040fe20007f5e0ff */
[----:B------:R-:W-:Y:S01]  /*1b20*/  STL [R1+0x34], R40 ;  /* 0x0000342801007387 */ /* 0x000fe20000100800 */
[----:B------:R-:W-:-:S02]  /*1b30*/  @!P5 IADD3 R8, P3, R248, 0x30, RZ ;  /* 0x00000030f808d810 */ /* 0x000fc40007f7e0ff */
[----:B------:R-:W-:Y:S01]  /*1b40*/  SHF.R.S32.HI R156, RZ, 0x5, R157 ;  /* 0x00000005ff9c7819 */ /* 0x000fe2000001149d */
[----:B------:R2:W-:Y:S01]  /*1b50*/  STL [R1+0x38], R21 ;  /* 0x0000381501007387 */ /* 0x0005e20000100800 */
[----:B-1----:R-:W-:-:S05]  /*1b60*/  @!P0 IADD3 R4, P1, R248, 0x10, RZ ;  /* 0x00000010f8048810 */ /* 0x002fca0007f3e0ff */
        /* <DEDUP_REMOVED lines=36> */
[----:B------:R-:W-:Y:S02]  /*1db0*/  @!P5 LEA R22, P2, R6, c[0x0][0x160], 0x1 ;  /* 0x000058000616da11 */ /* 0x000fe400078408ff */
        /* <DEDUP_REMOVED lines=13> */
[----:B------:R-:W-:Y:S01]  /*1e90*/  @!P3 IMAD.X R4, RZ, RZ, R249, P0 ;  /* 0x000000ffff04b224 */ /* 0x000fe200000e06f9 */
[----:B------:R-:W-:-:S03]  /*1ea0*/  @!P2 IADD3 R5, P0, R248, 0x60, RZ ;  /* 0x00000060f805a810 */ /* 0x000fc60007f1e0ff */
[----:B------:R-:W-:Y:S02]  /*1eb0*/  @!P3 IMAD R4, R4, c[0x0][0x190], RZ ;  /* 0x000064000404ba24 */ /* 0x000fe400078e02ff */
[----:B------:R-:W-:Y:S01]  /*1ec0*/  @!P2 IMAD.X R0, RZ, RZ, R249, P0 ;  /* 0x000000ffff00a224 */ /* 0x000fe200000e06f9 */
[----:B---3--:R-:W-:-:S03]  /*1ed0*/  @!P1 IADD3 R9, P0, R248, 0x70, RZ ;  /* 0x00000070f8099810 */ /* 0x008fc60007f1e0ff */
[----:B------:R-:W-:Y:S02]  /*1ee0*/  @!P2 IMAD R10, R0, c[0x0][0x190], RZ ;  /* 0x00006400000aaa24 */ /* 0x000fe400078e02ff */
[C---:B------:R-:W-:Y:S02]  /*1ef0*/  @!P3 IMAD R0, R6.reuse, c[0x0][0x194], R4 ;  /* 0x000065000600ba24 */ /* 0x040fe400078e0204 */
[----:B------:R-:W-:-:S04]  /*1f00*/  @!P3 IMAD.WIDE.U32 R6, R6, c[0x0][0x190], R2 ;  /* 0x000064000606ba25 */ /* 0x000fc800078e0002 */
[----:B------:R-:W-:Y:S02]  /*1f10*/  @!P1 IMAD.X R8, RZ, RZ, R249, P0 ;  /* 0x000000ffff089224 */ /* 0x000fe400000e06f9 */
[----:B------:R-:W-:Y:S01]  /*1f20*/  @!P2 IMAD R12, R5, c[0x0][0x194], R10 ;  /* 0x00006500050caa24 */ /* 0x000fe200078e020a */
[----:B------:R-:W-:Y:S01]  /*1f30*/  @!P3 LEA R10, P0, R6, c[0x0][0x160], 0x1 ;  /* 0x00005800060aba11 */ /* 0x000fe200078008ff */
[----:B------:R-:W-:Y:S02]  /*1f40*/  @!P3 IMAD.IADD R0, R7, 0x1, R0 ;  /* 0x000000010700b824 */ /* 0x000fe400078e0200 */
[----:B------:R-:W-:-:S03]  /*1f50*/  @!P2 IMAD.WIDE.U32 R4, R5, c[0x0][0x190], R2 ;  /* 0x000064000504aa25 */ /* 0x000fc600078e0002 */
[----:B------:R-:W-:Y:S01]  /*1f60*/  @!P3 LEA.HI.X R11, R6, c[0x0][0x164], R0, 0x1, P0 ;  /* 0x00005900060bba11 */ /* 0x000fe200000f0c00 */
[----:B------:R-:W-:Y:S01]  /*1f70*/  @!P1 IMAD R8, R8, c[0x0][0x190], RZ ;  /* 0x0000640008089a24 */ /* 0x000fe200078e02ff */
[C---:B------:R-:W-:Y:S01]  /*1f80*/  @!P2 LEA R18, P0, R4.reuse, c[0x0][0x160], 0x1 ;  /* 0x000058000412aa11 */ /* 0x040fe200078008ff */
[----:B------:R-:W-:Y:S02]  /*1f90*/  @!P2 IMAD.IADD R0, R5, 0x1, R12 ;  /* 0x000000010500a824 */ /* 0x000fe400078e020c */
[C---:B------:R-:W-:Y:S01]  /*1fa0*/  @!P1 IMAD R6, R9.reuse, c[0x0][0x194], R8 ;  /* 0x0000650009069a24 */ /* 0x040fe200078e0208 */
[----:B------:R2:W-:Y:S01]  /*1fb0*/  @!P3 LDGSTS.E.BYPASS.LTC128B.128 [R212+0x2800], [R10.64] ;  /* 0x028000000ad4bfae */ /* 0x0005e2000b901d50 */
[----:B------:R-:W-:Y:S01]  /*1fc0*/  @!P1 IMAD.WIDE.U32 R2, R9, c[0x0][0x190], R2 ;  /* 0x0000640009029a25 */ /* 0x000fe200078e0002 */
[----:B------:R-:W-:-:S03]  /*1fd0*/  @!P2 LEA.HI.X R19, R4, c[0x0][0x164], R0, 0x1, P0 ;  /* 0x000059000413aa11 */ /* 0x000fc600000f0c00 */
[----:B------:R-:W-:Y:S01]  /*1fe0*/  @!P1 IMAD.IADD R3, R3, 0x1, R6 ;  /* 0x0000000103039824 */ /* 0x000fe200078e0206 */
[----:B-1----:R-:W-:Y:S01]  /*1ff0*/  @!P1 LEA R14, P0, R2, c[0x0][0x160], 0x1 ;  /* 0x00005800020e9a11 */ /* 0x002fe200078008ff */
        /* <DEDUP_REMOVED lines=19> */
[-C--:B------:R-:W-:Y:S01]  /*2130*/  ISETP.GE.AND P3, PT, R36, R9.reuse, PT ;  /* 0x000000092400720c */ /* 0x080fe20003f66270 */
[----:B------:R-:W-:Y:S01]  /*2140*/  IMAD R2, R26, c[0x0][0x1b4], R0 ;  /* 0x00006d001a027a24 */ /* 0x000fe200078e0200 */
[----:B------:R-:W-:Y:S01]  /*2150*/  ISETP.GE.AND P2, PT, R33, R9, PT ;  /* 0x000000092100720c */ /* 0x000fe20003f46270 */
[----:B------:R-:W-:Y:S01]  /*2160*/  IMAD R0, R213, UR10, RZ ;  /* 0x0000000ad5007c24 */ /* 0x000fe2000f8e02ff */
[----:B------:R-:W-:Y:S01]  /*2170*/  STL.64 [R1+0x8], R236 ;  /* 0x000008ec01007387 */ /* 0x000fe20000100a00 */
[----:B------:R-:W-:-:S02]  /*2180*/  IMAD.IADD R251, R237, 0x1, R2 ;  /* 0x00000001edfb7824 */ /* 0x000fc400078e0202 */
[----:B------:R-:W-:Y:S02]  /*2190*/  IMAD R0, R17, UR11, R0 ;  /* 0x0000000b11007c24 */ /* 0x000fe4000f8e0200 */
[----:B------:R-:W-:-:S04]  /*21a0*/  IMAD.WIDE.U32 R2, R213, UR11, R250 ;  /* 0x0000000bd5027c25 */ /* 0x000fc8000f8e00fa */
[----:B------:R-:W-:Y:S01]  /*21b0*/  IMAD.U32 R4, RZ, RZ, UR6 ;  /* 0x00000006ff047e24 */ /* 0x000fe2000f8e00ff */
[----:B------:R-:W-:Y:S01]  /*21c0*/  @!P5 LEA R6, P6, R2, c[0x0][0x168], 0x1 ;  /* 0x00005a000206da11 */ /* 0x000fe200078c08ff */
[----:B------:R-:W-:Y:S02]  /*21d0*/  IMAD.U32 R7, RZ, RZ, UR6 ;  /* 0x00000006ff077e24 */ /* 0x000fe4000f8e00ff */
[----:B------:R-:W-:Y:S02]  /*21e0*/  IMAD.U32 R5, RZ, RZ, UR7 ;  /* 0x00000007ff057e24 */ /* 0x000fe4000f8e00ff */
[----:B------:R-:W-:Y:S01]  /*21f0*/  IMAD.IADD R3, R3, 0x1, R0 ;  /* 0x0000000103037824 */ /* 0x000fe200078e0200 */
[----:B------:R-:W-:Y:S01]  /*2200*/  @!P4 LEA R0, P0, R4, R2, 0x4 ;  /* 0x000000020400c211 */ /* 0x000fe200078020ff */
[----:B--2---:R-:W-:Y:S02]  /*2210*/  IMAD.U32 R10, RZ, RZ, UR9 ;  /* 0x00000009ff0a7e24 */ /* 0x004fe4000f8e00ff */
[----:B------:R-:W-:Y:S01]  /*2220*/  IMAD R11, R213, UR12, RZ ;  /* 0x0000000cd50b7c24 */ /* 0x000fe2000f8e02ff */
[----:B------:R-:W-:Y:S01]  /*2230*/  @!P4 LEA.HI.X R5, R7, R3, R5, 0x4, P0 ;  /* 0x000000030705c211 */ /* 0x000fe200000f2405 */
[----:B-1----:R-:W-:Y:S01]  /*2240*/  IMAD.WIDE.U32 R18, R26, c[0x0][0x1b8], R12 ;  /* 0x00006e001a127a25 */ /* 0x002fe200078e000c */
[----:B------:R-:W-:-:S02]  /*2250*/  ISETP.GE.AND P0, PT, R33, R9, PT ;  /* 0x000000092100720c */ /* 0x000fc40003f06270 */
[----:B------:R-:W-:Y:S01]  /*2260*/  @!P5 LEA.HI.X R7, R2, c[0x0][0x16c], R3, 0x1, P6 ;  /* 0x00005b000207da11 */ /* 0x000fe200030f0c03 */
[----:B------:R-:W-:Y:S01]  /*2270*/  IMAD R17, R17, UR13, R11 ;  /* 0x0000000d11117c24 */ /* 0x000fe2000f8e020b */
[----:B------:R-:W-:Y:S01]  /*2280*/  @!P4 LEA R4, P6, R0, c[0x0][0x168], 0x1 ;  /* 0x00005a000004ca11 */ /* 0x000fe200078c08ff */
[----:B------:R-:W-:Y:S01]  /*2290*/  IMAD.MOV.U32 R226, RZ, RZ, R18 ;  /* 0x000000ffffe27224 */ /* 0x000fe200078e0012 */
[----:B------:R-:W-:Y:S01]  /*22a0*/  LEA.HI R11, R32, R166, RZ, 0x4 ;  /* 0x000000a6200b7211 */ /* 0x000fe200078f20ff */
[----:B------:R1:W-:Y:S01]  /*22b0*/  @!P5 LDGSTS.E.BYPASS.LTC128B.128 [R212+0x4000], [R6.64] ;  /* 0x0400000006d4dfae */ /* 0x0003e2000b901d50 */
[----:B------:R-:W-:Y:S01]  /*22c0*/  @!P4 LEA.HI.X R5, R0, c[0x0][0x16c], R5, 0x1, P6 ;  /* 0x00005b000005ca11 */ /* 0x000fe200030f0c05 */
[----:B------:R-:W-:Y:S01]  /*22d0*/  IMAD.U32 R0, RZ, RZ, UR6 ;  /* 0x00000006ff007e24 */ /* 0x000fe2000f8e00ff */
[----:B------:R-:W-:Y:S01]  /*22e0*/  @!P3 IADD3 R8, P6, R2, UR14, RZ ;  /* 0x0000000e0208bc10 */ /* 0x000fe2000ffde0ff */
[----:B---3--:R-:W-:Y:S01]  /*22f0*/  IMAD.U32 R14, RZ, RZ, UR4 ;  /* 0x00000004ff0e7e24 */ /* 0x008fe2000f8e00ff */
[-C--:B------:R-:W-:Y:S01]  /*2300*/  ISETP.GE.AND P5, PT, R37, R9.reuse, PT ;  /* 0x000000092500720c */ /* 0x080fe20003fa6270 */
[----:B------:R-:W-:Y:S01]  /*2310*/  VOTEU.ALL UP0, P0 ;  /* 0x00000000003f7886 */ /* 0x000fe20000000000 */
[----:B------:R-:W-:Y:S01]  /*2320*/  @!P3 IADD3.X R10, R3, UR15, R10, P6, !PT ;  /* 0x0000000f030abc10 */ /* 0x000fe2000b7fe40a */
[----:B------:R-:W-:Y:S01]  /*2330*/  @!P0 IMAD.WIDE.U32 R2, R0, 0x30, R2 ;  /* 0x0000003000028825 */ /* 0x000fe200078e0002 */
[----:B------:R2:W-:Y:S01]  /*2340*/  @!P4 LDGSTS.E.BYPASS.LTC128B.128 [R212+0x4800], [R4.64] ;  /* 0x0480000004d4cfae */ /* 0x0005e2000b901d50 */
[-C--:B------:R-:W-:Y:S01]  /*2350*/  ISETP.GE.AND P6, PT, R34, R9.reuse, PT ;  /* 0x000000092200720c */ /* 0x080fe20003fc6270 */
[----:B------:R-:W-:Y:S01]  /*2360*/  @!UP0 UIMAD UR9, UR7, 0x30, URZ ;  /* 0x00000030070988a4 */ /* 0x000fe2000f8e023f */
[----:B------:R-:W-:Y:S01]  /*2370*/  IMAD R0, R16, c[0x0][0x1b8], RZ ;  /* 0x00006e0010007a24 */ /* 0x000fe200078e02ff */
[----:B------:R-:W-:Y:S01]  /*2380*/  ISETP.GE.AND P4, PT, R36, R9, PT ;  /* 0x000000092400720c */ /* 0x000fe20003f86270 */
[----:B------:R-:W-:Y:S01]  /*2390*/  IMAD.U32 R16, RZ, RZ, UR4 ;  /* 0x00000004ff107e24 */ /* 0x000fe2000f8e00ff */
[----:B------:R-:W-:Y:S01]  /*23a0*/  SHF.R.S32.HI R9, RZ, 0x4, R11 ;  /* 0x00000004ff097819 */ /* 0x000fe2000001140b */
[----:B------:R-:W-:Y:S01]  /*23b0*/  IMAD.U32 R13, RZ, RZ, UR5 ;  /* 0x00000005ff0d7e24 */ /* 0x000fe2000f8e00ff */
[----:B------:R-:W-:Y:S01]  /*23c0*/  UIMAD.WIDE.U32 UR14, UR4, 0x20, URZ ;  /* 0x00000020040e78a5 */ /* 0x000fe2000f8e003f */
[----:B------:R-:W-:Y:S01]  /*23d0*/  STL.64 [R1+0x20], R18 ;  /* 0x0000201201007387 */ /* 0x000fe20000100a00 */
[----:B------:R-:W-:Y:S01]  /*23e0*/  VOTEU.ALL UP0, P2 ;  /* 0x00000000003f7886 */ /* 0x000fe20001000000 */
[----:B-1----:R-:W-:-:S04]  /*23f0*/  @!P3 LEA R6, P1, R8, c[0x0][0x168], 0x1 ;  /* 0x00005a000806ba11 */ /* 0x002fc800078208ff */
[----:B------:R-:W-:Y:S01]  /*2400*/  @!P3 LEA.HI.X R7, R8, c[0x0][0x16c], R10, 0x1, P1 ;  /* 0x00005b000807ba11 */ /* 0x000fe200008f0c0a */
[----:B------:R-:W-:Y:S01]  /*2410*/  IMAD R8, R26, c[0x0][0x1bc], R0 ;  /* 0x00006f001a087a24 */ /* 0x000fe200078e0200 */
[----:B------:R-:W-:Y:S01]  /*2420*/  @!P0 IADD3 R0, R3, UR9, RZ ;  /* 0x0000000903008c10 */ /* 0x000fe2000fffe0ff */
[----:B------:R-:W-:Y:S01]  /*2430*/  IMAD.SHL.U32 R10, R34, 0x8, RZ ;  /* 0x00000008220a7824 */ /* 0x000fe200078e00ff */
[----:B------:R-:W-:Y:S01]  /*2440*/  LOP3.LUT R3, R11, 0xfffffff0, RZ, 0xc0, !PT ;  /* 0xfffffff00b037812 */ /* 0x000fe200078ec0ff */
[----:B------:R1:W-:Y:S01]  /*2450*/  @!P3 LDGSTS.E.BYPASS.LTC128B.128 [R212+0x5000], [R6.64] ;  /* 0x0500000006d4bfae */ /* 0x0003e2000b901d50 */
[C---:B--2---:R-:W-:Y:S01]  /*2460*/  @!P0 LEA R4, P1, R2.reuse, c[0x0][0x168], 0x1 ;  /* 0x00005a0002048a11 */ /* 0x044fe200078208ff */
[----:B------:R-:W-:Y:S01]  /*2470*/  IMAD.IADD R227, R19, 0x1, R8 ;  /* 0x0000000113e37824 */ /* 0x000fe200078e0208 */
[----:B------:R-:W-:Y:S01]  /*2480*/  LEA.HI R11, R11, R9, RZ, 0x1 ;  /* 0x000000090b0b7211 */ /* 0x000fe200078f08ff */
[----:B------:R-:W-:Y:S01]  /*2490*/  USHF.L.U32 UR9, UR5, 0x5, URZ ;  /* 0x0000000505097899 */ /* 0x000fe2000800063f */
[----:B------:R-:W-:Y:S01]  /*24a0*/  @!P0 LEA.HI.X R5, R2, c[0x0][0x16c], R0, 0x1, P1 ;  /* 0x00005b0002058a11 */ /* 0x000fe200008f0c00 */
[----:B------:R-:W-:Y:S01]  /*24b0*/  IMAD.IADD R0, R166, 0x1, -R3 ;  /* 0x00000001a6007824 */ /* 0x000fe200078e0a03 */
[----:B------:R-:W-:Y:S01]  /*24c0*/  LOP3.LUT R12, R11, 0xfffffffe, RZ, 0xc0, !PT ;  /* 0xfffffffe0b0c7812 */ /* 0x000fe200078ec0ff */
[----:B------:R-:W-:Y:S01]  /*24d0*/  IMAD.SHL.U32 R2, R30, 0x40, RZ ;  /* 0x000000401e027824 */ /* 0x000fe200078e00ff */
[----:B------:R-:W-:Y:S02]  /*24e0*/  STL.64 [R1+0x10], R226 ;  /* 0x000010e201007387 */ /* 0x000fe40000100a00 */
[----:B------:R-:W-:Y:S01]  /*24f0*/  SHF.R.S32.HI R3, RZ, 0x1f, R0 ;  /* 0x0000001fff037819 */ /* 0x000fe20000011400 */
[----:B------:R-:W-:Y:S01]  /*2500*/  IMAD.IADD R9, R9, 0x1, -R12 ;  /* 0x0000000109097824 */ /* 0x000fe200078e0a0c */
[----:B------:R2:W-:Y:S01]  /*2510*/  @!P0 LDGSTS.E.BYPASS.LTC128B.128 [R212+0x5800], [R4.64] ;  /* 0x0580000004d48fae */ /* 0x0005e2000b901d50 */
[----:B------:R-:W-:-:S02]  /*2520*/  LOP3.LUT R8, R2, 0x1c0, RZ, 0xc0, !PT ;  /* 0x000001c002087812 */ /* 0x000fc400078ec0ff */
[----:B------:R-:W-:Y:S01]  /*2530*/  LEA.HI R15, R3, R0, RZ, 0x3 ;  /* 0x00000000030f7211 */ /* 0x000fe200078f18ff */
[----:B------:R-:W0:Y:S01]  /*2540*/  LDGDEPBAR ;  /* 0x00000000000079af */ /* 0x000e220000000000 */
[----:B------:R-:W-:Y:S01]  /*2550*/  LOP3.LUT R11, R8, 0x8, R10, 0xf8, !PT ;  /* 0x00000008080b7812 */ /* 0x000fe200078ef80a */
[----:B------:R-:W-:Y:S01]  /*2560*/  IMAD.WIDE.U32 R2, R213, UR13, R226 ;  /* 0x0000000dd5027c25 */ /* 0x000fe2000f8e00e2 */
[----:B------:R-:W-:Y:S02]  /*2570*/  LOP3.LUT R10, R15, 0xfffffff8, RZ, 0xc0, !PT ;  /* 0xfffffff80f0a7812 */ /* 0x000fe400078ec0ff */
[----:B------:R-:W-:Y:S01]  /*2580*/  SHF.R.U32.HI R8, RZ, 0x3, R8 ;  /* 0x00000003ff087819 */ /* 0x000fe20000011608 */
[----:B------:R-:W-:Y:S01]  /*2590*/  IMAD.IADD R3, R3, 0x1, R17 ;  /* 0x0000000103037824 */ /* 0x000fe200078e0211 */
[----:B------:R-:W-:Y:S01]  /*25a0*/  @!P5 LEA R14, P1, R14, R2, 0x4 ;  /* 0x000000020e0ed211 */ /* 0x000fe200078220ff */
[----:B------:R-:W-:Y:S01]  /*25b0*/  IMAD.IADD R20, R0, 0x1, -R10 ;  /* 0x0000000100147824 */ /* 0x000fe200078e0a0a */
[----:B------:R-:W-:Y:S01]  /*25c0*/  LOP3.LUT R0, R11, R8, RZ, 0x3c, !PT ;  /* 0x000000080b007212 */ /* 0x000fe200078e3cff */
[----:B------:R-:W-:Y:S01]  /*25d0*/  IMAD.U32 R10, RZ, RZ, UR9 ;  /* 0x00000009ff0a7e24 */ /* 0x000fe2000f8e00ff */
[----:B------:R-:W-:Y:S01]  /*25e0*/  @!P5 LEA.HI.X R11, R16, R3, R13, 0x4, P1 ;  /* 0x00000003100bd211 */ /* 0x000fe200008f240d */
[----:B------:R-:W-:Y:S01]  /*25f0*/  @!UP0 UIMAD UR9, UR5, 0x30, URZ ;  /* 0x00000030050988a4 */ /* 0x000fe2000f8e023f */
[C---:B------:R-:W-:Y:S01]  /*2600*/  @!P6 LEA R12, P1, R2.reuse, c[0x0][0x170], 0x1 ;  /* 0x00005c00020cea11 */ /* 0x040fe200078208ff */
[C---:B------:R-:W-:Y:S01]  /*2610*/  IMAD R0, R9.reuse, 0x200, R0 ;  /* 0x0000020009007824 */ /* 0x040fe200078e0200 */
[C---:B-1----:R-:W-:Y:S01]  /*2620*/  @!P4 IADD3 R7, P0, R2.reuse, UR14, RZ ;  /* 0x0000000e0207cc10 */ /* 0x042fe2000ff1e0ff */
[----:B------:R-:W-:Y:S01]  /*2630*/  IMAD.SHL.U32 R9, R9, 0x8, RZ ;  /* 0x0000000809097824 */ /* 0x000fe200078e00ff */
[----:B------:R-:W-:Y:S01]  /*2640*/  @!P6 LEA.HI.X R13, R2, c[0x0][0x174], R3, 0x1, P1 ;  /* 0x00005d00020dea11 */ /* 0x000fe200008f0c03 */
[----:B------:R-:W-:Y:S01]  /*2650*/  IMAD.SHL.U32 R188, R0, 0x2, RZ ;  /* 0x0000000200bc7824 */ /* 0x000fe200078e00ff */
[----:B------:R-:W-:Y:S01]  /*2660*/  @!P5 LEA R8, P1, R14, c[0x0][0x170], 0x1 ;  /* 0x00005c000e08da11 */ /* 0x000fe200078208ff */
[----:B------:R-:W-:-:S02]  /*2670*/  IMAD.MOV.U32 R0, RZ, RZ, 0x20 ;  /* 0x00000020ff007424 */ /* 0x000fc400078e00ff */
[----:B--2---:R-:W-:Y:S01]  /*2680*/  IMAD.SHL.U32 R4, R20, 0x40, RZ ;  /* 0x0000004014047824 */ /* 0x004fe200078e00ff */
[----:B------:R-:W-:-:S04]  /*2690*/  DEPBAR.LE SB0, 0x0 ;  /* 0x000080000000791a */ /* 0x000fc80000000000 */
[----:B------:R-:W-:Y:S01]  /*26a0*/  LOP3.LUT R4, R4, 0x1c0, RZ, 0xc0, !PT ;  /* 0x000001c004047812 */ /* 0x000fe200078ec0ff */
[----:B------:R-:W-:Y:S01]  /*26b0*/  IMAD.U32 R5, RZ, RZ, UR4 ;  /* 0x00000004ff057e24 */ /* 0x000fe2000f8e00ff */
[----:B------:R-:W-:Y:S01]  /*26c0*/  BAR.SYNC.DEFER_BLOCKING 0x0 ;  /* 0x0000000000007b1d */ /* 0x000fe20000010000 */
[----:B------:R-:W-:Y:S02]  /*26d0*/  IADD3 R199, R188, 0x4040, RZ ;  /* 0x00004040bcc77810 */ /* 0x000fe40007ffe0ff */
[----:B------:R-:W-:Y:S02]  /*26e0*/  LOP3.LUT R9, R4, 0x8, R9, 0xf8, !PT ;  /* 0x0000000804097812 */ /* 0x000fe400078ef809 */
[----:B------:R-:W-:Y:S01]  /*26f0*/  SHF.R.U32.HI R6, RZ, 0x3, R4 ;  /* 0x00000003ff067819 */ /* 0x000fe20000011604 */
[----:B------:R-:W-:Y:S01]  /*2700*/  @!P2 IMAD.WIDE.U32 R4, R5, 0x30, R2 ;  /* 0x000000300504a825 */ /* 0x000fe200078e0002 */
[----:B------:R-:W-:Y:S02]  /*2710*/  @!P4 IADD3.X R2, R3, UR15, R10, P0, !PT ;  /* 0x0000000f0302cc10 */ /* 0x000fe400087fe40a */
[----:B------:R-:W-:-:S02]  /*2720*/  LOP3.LUT R59, R9, R6, RZ, 0x3c, !PT ;  /* 0x00000006093b7212 */ /* 0x000fc400078e3cff */
[----:B------:R-:W-:Y:S01]  /*2730*/  @!P2 IADD3 R3, R5, UR9, RZ ;  /* 0x000000090503ac10 */ /* 0x000fe2000fffe0ff */
[----:B------:R-:W-:Y:S01]  /*2740*/  IMAD.SHL.U32 R5, R15, 0x40, RZ ;  /* 0x000000400f057824 */ /* 0x000fe200078e00ff */
[----:B------:R-:W-:Y:S02]  /*2750*/  @!P5 LEA.HI.X R9, R14, c[0x0][0x174], R11, 0x1, P1 ;  /* 0x00005d000e09da11 */ /* 0x000fe400008f0c0b */
[----:B------:R-:W-:Y:S02]  /*2760*/  @!P4 LEA R6, P1, R7, c[0x0][0x170], 0x1 ;  /* 0x00005c000706ca11 */ /* 0x000fe400078208ff */
[----:B------:R-:W-:Y:S02]  /*2770*/  LOP3.LUT R58, R5, 0xfffffe00, RZ, 0xc0, !PT ;  /* 0xfffffe00053a7812 */ /* 0x000fe400078ec0ff */
[----:B------:R-:W-:Y:S02]  /*2780*/  @!P4 LEA.HI.X R7, R7, c[0x0][0x174], R2, 0x1, P1 ;  /* 0x00005d000707ca11 */ /* 0x000fe400008f0c02 */
[----:B------:R-:W-:Y:S01]  /*2790*/  @!P2 LEA R10, P0, R4, c[0x0][0x170], 0x1 ;  /* 0x00005c00040aaa11 */ /* 0x000fe200078008ff */
[----:B------:R-:W-:Y:S01]  /*27a0*/  IMAD R2, R156, 0x400, R58 ;  /* 0x000004009c027824 */ /* 0x000fe200078e023a */
[----:B------:R-:W-:Y:S02]  /*27b0*/  @P6 STS.128 [R212+0x6000], RZ ;  /* 0x006000ffd4006388 */ /* 0x000fe40000000c00 */
[----:B------:R-:W-:Y:S01]  /*27c0*/  @!P2 LEA.HI.X R11, R4, c[0x0][0x174], R3, 0x1, P0 ;  /* 0x00005d00040baa11 */ /* 0x000fe200000f0c03 */
[----:B------:R-:W-:Y:S01]  /*27d0*/  IMAD.IADD R2, R59, 0x1, R2 ;  /* 0x000000013b027824 */ /* 0x000fe200078e0202 */
[----:B------:R-:W-:Y:S01]  /*27e0*/  @!PT LDS RZ, [RZ] ;  /* 0x00000000fffff984 */ /* 0x000fe20000000800 */
[----:B------:R-:W-:Y:S01]  /*27f0*/  @!PT LDS RZ, [RZ] ;  /* 0x00000000fffff984 */ /* 0x000fe20000000800 */
[----:B------:R-:W-:Y:S01]  /*2800*/  @!PT LDS RZ, [RZ] ;  /* 0x00000000fffff984 */ /* 0x000fe20000000800 */
[----:B------:R1:W-:Y:S03]  /*2810*/  @!P6 LDGSTS.E.BYPASS.LTC128B.128 [R212+0x6000], [R12.64] ;  /* 0x060000000cd4efae */ /* 0x0003e6000b901d50 */
[----:B------:R-:W-:Y:S01]  /*2820*/  IMAD.SHL.U32 R195, R2, 0x2, RZ ;  /* 0x0000000202c37824 */ /* 0x000fe200078e00ff */
        /* <DEDUP_REMOVED lines=16> */
[----:B------:R-:W-:-:S02]  /*2930*/  R2P PR, R20, 0x6 ;  /* 0x0000000614007804 */ /* 0x000fc40000000000 */
[----:B------:R-:W-:Y:S01]  /*2940*/  IADD3 R20, R188, 0x4000, RZ ;  /* 0x00004000bc147810 */ /* 0x000fe20007ffe0ff */
[----:B------:R-:W-:Y:S02]  /*2950*/  LDSM.16.M88.4 R16, [R195] ;  /* 0x00000000c310783b */ /* 0x000fe40000000200 */
[----:B------:R-:W-:Y:S02]  /*2960*/  SEL R2, R2, 0xfffffff0, !P1 ;  /* 0xfffffff002027807 */ /* 0x000fe40004800000 */
[----:B------:R-:W-:Y:S01]  /*2970*/  SEL R3, R0, 0xffffffe0, !P2 ;  /* 0xffffffe000037807 */ /* 0x000fe20005000000 */
[----:B------:R-:W5:Y:S01]  /*2980*/  LDSM.16.M88.4 R36, [R188+0x4800] ;  /* 0x00480000bc24783b */ /* 0x000f620000000200 */
[----:B------:R-:W-:Y:S01]  /*2990*/  R2P PR, R30, 0x6 ;  /* 0x000000061e007804 */ /* 0x000fe20000000000 */
[--C-:B------:R-:W-:Y:S02]  /*29a0*/  IMAD R198, R2, 0x2, R195.reuse ;  /* 0x0000000202c67824 */ /* 0x100fe400078e02c3 */
[----:B------:R-:W5:Y:S01]  /*29b0*/  LDSM.16.M88.4 R32, [R188+0x5000] ;  /* 0x00500000bc20783b */ /* 0x000f620000000200 */
[----:B------:R-:W-:Y:S01]  /*29c0*/  IMAD R196, R3, 0x2, R195 ;  /* 0x0000000203c47824 */ /* 0x000fe200078e02c3 */
[----:B------:R-:W-:-:S02]  /*29d0*/  SEL R0, R0, 0xffffffe0, !P1 ;  /* 0xffffffe000007807 */ /* 0x000fc40004800000 */
[----:B-1----:R-:W-:Y:S01]  /*29e0*/  LDSM.16.M88.4 R12, [R195+0x2000] ;  /* 0x00200000c30c783b */ /* 0x002fe20000000200 */
[----:B------:R-:W-:Y:S02]  /*29f0*/  IMAD R197, R2, 0x2, R196 ;  /* 0x0000000202c57824 */ /* 0x000fe400078e02c4 */
[----:B------:R-:W-:Y:S01]  /*2a00*/  IMAD.IADD R194, R188, 0x1, R0 ;  /* 0x00000001bcc27824 */ /* 0x000fe200078e0200 */
[----:B---3--:R-:W1:Y:S02]  /*2a10*/  LDSM.16.M88.4 R4, [R188+0x4000] ;  /* 0x00400000bc04783b */ /* 0x008e640000000200 */
[----:B------:R-:W-:Y:S02]  /*2a20*/  @P2 IADD3 R199, R20, -0x40, RZ ;  /* 0xffffffc014c72810 */ /* 0x000fe40007ffe0ff */
[----:B------:R-:W-:Y:S02]  /*2a30*/  LDSM.16.M88.4 R64, [R194+0x4000] ;  /* 0x00400000c240783b */ /* 0x000fe40000000200 */
[C---:B------:R-:W-:Y:S01]  /*2a40*/  IADD3 R202, R199.reuse, 0x800, RZ ;  /* 0x00000800c7ca7810 */ /* 0x040fe20007ffe0ff */
[----:B------:R-:W-:Y:S01]  /*2a50*/  IMAD.IADD R193, R0, 0x1, R199 ;  /* 0x0000000100c17824 */ /* 0x000fe200078e02c7 */
[----:B--2---:R-:W-:Y:S01]  /*2a60*/  LDSM.16.M88.4 R8, [R198] ;  /* 0x00000000c608783b */ /* 0x004fe20000000200 */
[----:B------:R-:W-:-:S02]  /*2a70*/  IADD3 R201, R199, 0x1000, RZ ;  /* 0x00001000c7c97810 */ /* 0x000fc40007ffe0ff */
[----:B------:R-:W-:Y:S01]  /*2a80*/  IADD3 R200, R199, 0x1800, RZ ;  /* 0x00001800c7c87810 */ /* 0x000fe20007ffe0ff */
[----:B------:R-:W2:Y:S04]  /*2a90*/  LDSM.16.M88.4 R72, [R194+0x4800] ;  /* 0x00480000c248783b */ /* 0x000ea80000000200 */
[----:B------:R-:W-:Y:S04]  /*2aa0*/  LDSM.16.M88.4 R76, [R199] ;  /* 0x00000000c74c783b */ /* 0x000fe80000000200 */
[----:B----4-:R-:W3:Y:S04]  /*2ab0*/  LDSM.16.M88.4 R24, [R196] ;  /* 0x00000000c418783b */ /* 0x010ee80000000200 */
[----:B------:R-:W4:Y:S04]  /*2ac0*/  LDSM.16.M88.4 R80, [R194+0x5000] ;  /* 0x00500000c250783b */ /* 0x000f280000000200 */
[----:B------:R-:W3:Y:S01]  /*2ad0*/  LDSM.16.M88.4 R28, [R188+0x5800] ;  /* 0x00580000bc1c783b */ /* 0x000ee20000000200 */
[C---:B-----5:R-:W-:Y:S03]  /*2ae0*/  HMMA.16816.F32.BF16 R48, R16.reuse, R36, RZ ;  /* 0x000000241030723c */ /* 0x060fe600000418ff */
[----:B------:R-:W5:Y:S04]  /*2af0*/  LDSM.16.M88.4 R96, [R199+0x800] ;  /* 0x00080000c760783b */ /* 0x000f680000000200 */
[----:B------:R-:W-:Y:S01]  /*2b00*/  LDSM.16.M88.4 R20, [R197] ;  /* 0x00000000c514783b */ /* 0x000fe20000000200 */
[C---:B------:R-:W-:Y:S03]  /*2b10*/  HMMA.16816.F32.BF16 R44, R16.reuse, R32, RZ ;  /* 0x00000020102c723c */ /* 0x040fe600000418ff */
[----:B------:R-:W3:Y:S04]  /*2b20*/  LDSM.16.M88.4 R84, [R193] ;  /* 0x00000000c154783b */ /* 0x000ee80000000200 */
[----:B------:R-:W3:Y:S01]  /*2b30*/  LDSM.16.M88.4 R136, [R199+0x1000] ;  /* 0x00100000c788783b */ /* 0x000ee20000000200 */
[----:B-1----:R-:W-:Y:S03]  /*2b40*/  HMMA.16816.F32.BF16 R40, R16, R4, RZ ;  /* 0x000000041028723c */ /* 0x002fe600000418ff */
[----:B------:R-:W1:Y:S04]  /*2b50*/  LDSM.16.M88.4 R68, [R194+0x5800] ;  /* 0x00580000c244783b */ /* 0x000e680000000200 */
[----:B------:R-:W-:Y:S01]  /*2b60*/  LDSM.16.M88.4 R104, [R193+0x800] ;  /* 0x00080000c168783b */ /* 0x000fe20000000200 */
[----:B--2---:R-:W-:Y:S03]  /*2b70*/  HMMA.16816.F32.BF16 R48, R8, R72, R48 ;  /* 0x000000480830723c */ /* 0x004fe60000041830 */
[----:B------:R-:W-:Y:S04]  /*2b80*/  LDSM.16.M88.4 R148, [R193+0x1000] ;  /* 0x00100000c194783b */ /* 0x000fe80000000200 */
[----:B------:R-:W-:Y:S01]  /*2b90*/  LDSM.16.M88.4 R152, [R199+0x1800] ;  /* 0x00180000c798783b */ /* 0x000fe20000000200 */
[----:B------:R-:W-:Y:S03]  /*2ba0*/  HMMA.16816.F32.BF16 R92, R12, R4, RZ ;  /* 0x000000040c5c723c */ /* 0x000fe600000418ff */
[----:B------:R-:W0:Y:S05]  /*2bb0*/  LDGDEPBAR ;  /* 0x00000000000079af */ /* 0x000e2a0000000000 */
[----:B------:R-:W-:Y:S08]  /*2bc0*/  HMMA.16816.F32.BF16 R40, R8, R64, R40 ;  /* 0x000000400828723c */ /* 0x000ff00000041828 */
[-C--:B------:R-:W-:Y:S08]  /*2bd0*/  HMMA.16816.F32.BF16 R128, R12, R6.reuse, RZ ;  /* 0x000000060c80723c */ /* 0x080ff000000418ff */
[----:B------:R-:W-:Y:S01]  /*2be0*/  HMMA.16816.F32.BF16 R108, R16, R6, RZ ;  /* 0x00000006106c723c */ /* 0x000fe200000418ff */
[----:B------:R-:W2:Y:S07]  /*2bf0*/  LDSM.16.M88.4 R4, [R198+0x2000] ;  /* 0x00200000c604783b */ /* 0x000eae0000000200 */
[----:B---3--:R-:W-:Y:S08]  /*2c00*/  HMMA.16816.F32.BF16 R40, R24, R76, R40 ;  /* 0x0000004c1828723c */ /* 0x008ff00000041828 */
[----:B----4-:R-:W-:Y:S08]  /*2c10*/  HMMA.16816.F32.BF16 R44, R8, R80, R44 ;  /* 0x00000050082c723c */ /* 0x010ff0000004182c */
[----:B------:R-:W-:Y:S08]  /*2c20*/  HMMA.16816.F32.BF16 R60, R16, R28, RZ ;  /* 0x0000001c103c723c */ /* 0x000ff000000418ff */
[----:B-----5:R-:W-:Y:S08]  /*2c30*/  HMMA.16816.F32.BF16 R48, R24, R96, R48 ;  /* 0x000000601830723c */ /* 0x020ff00000041830 */
[----:B------:R-:W-:Y:S08]  /*2c40*/  HMMA.16816.F32.BF16 R52, R20, R84, R40 ;  /* 0x000000541434723c */ /* 0x000ff00000041828 */
[C---:B------:R-:W-:Y:S08]  /*2c50*/  HMMA.16816.F32.BF16 R88, R12.reuse, R36, RZ ;  /* 0x000000240c58723c */ /* 0x040ff000000418ff */
[C---:B------:R-:W-:Y:S08]  /*2c60*/  HMMA.16816.F32.BF16 R100, R12.reuse, R32, RZ ;  /* 0x000000200c64723c */ /* 0x040ff000000418ff */
[----:B------:R-:W-:Y:S01]  /*2c70*/  HMMA.16816.F32.BF16 R116, R12, R28, RZ ;  /* 0x0000001c0c74723c */ /* 0x000fe200000418ff */
[----:B------:R-:W-:-:S04]  /*2c80*/  FMUL.FTZ R0, R52, c[0x0][0x2ec] ;  /* 0x0000bb0034007a20 */ /* 0x000fc80000410000 */
[----:B------:R3:W4:Y:S03]  /*2c90*/  MUFU.TANH R159, R0 ;  /* 0x00000000009f7308 */ /* 0x0007260000002400 */
[C---:B------:R-:W-:Y:S08]  /*2ca0*/  HMMA.16816.F32.BF16 R124, R12.reuse, R38, RZ ;  /* 0x000000260c7c723c */ /* 0x040ff000000418ff */
[----:B------:R-:W-:Y:S01]  /*2cb0*/  HMMA.16816.F32.BF16 R140, R12, R34, RZ ;  /* 0x000000220c8c723c */ /* 0x000fe200000418ff */
[----:B---3--:R-:W-:-:S07]  /*2cc0*/  FMUL.FTZ R0, R53, c[0x0][0x2ec] ;  /* 0x0000bb0035007a20 */ /* 0x008fce0000410000 */
[----:B------:R-:W-:Y:S01]  /*2cd0*/  HMMA.16816.F32.BF16 R112, R12, R30, RZ ;  /* 0x0000001e0c70723c */ /* 0x000fe200000418ff */
[----:B------:R3:W-:Y:S07]  /*2ce0*/  MUFU.TANH R158, R0 ;  /* 0x00000000009e7308 */ /* 0x0007ee0000002400 */
[C---:B------:R-:W-:Y:S08]  /*2cf0*/  HMMA.16816.F32.BF16 R120, R16.reuse, R38, RZ ;  /* 0x000000261078723c */ /* 0x040ff000000418ff */
[----:B------:R-:W-:Y:S01]  /*2d00*/  HMMA.16816.F32.BF16 R132, R16, R34, RZ ;  /* 0x000000221084723c */ /* 0x000fe200000418ff */
[----:B---3--:R-:W-:-:S07]  /*2d10*/  FMUL.FTZ R0, R54, c[0x0][0x2ec] ;  /* 0x0000bb0036007a20 */ /* 0x008fce0000410000 */
[----:B------:R-:W-:Y:S01]  /*2d20*/  HMMA.16816.F32.BF16 R144, R16, R30, RZ ;  /* 0x0000001e1090723c */ /* 0x000fe200000418ff */
[----:B------:R-:W3:Y:S07]  /*2d30*/  LDSM.16.M88.4 R16, [R196+0x2000] ;  /* 0x00200000c410783b */ /* 0x000eee0000000200 */
[----:B------:R-:W-:Y:S08]  /*2d40*/  HMMA.16816.F32.BF16 R12, R24, R136, R44 ;  /* 0x00000088180c723c */ /* 0x000ff0000004182c */
[----:B-1----:R-:W-:Y:S01]  /*2d50*/  HMMA.16816.F32.BF16 R28, R8, R68, R60 ;  /* 0x00000044081c723c */ /* 0x002fe2000004183c */
[----:B------:R1:W-:Y:S07]  /*2d60*/  MUFU.TANH R62, R0 ;  /* 0x00000000003e7308 */ /* 0x0003ee0000002400 */
[----:B--2---:R-:W-:Y:S01]  /*2d70*/  HMMA.16816.F32.BF16 R32, R4, R64, R92 ;  /* 0x000000400420723c */ /* 0x004fe2000004185c */
[----:B------:R-:W-:Y:S07]  /*2d80*/  LDSM.16.M88.4 R92, [R193+0x1800] ;  /* 0x00180000c15c783b */ /* 0x000fee0000000200 */
[----:B------:R-:W-:Y:S01]  /*2d90*/  HMMA.16816.F32.BF16 R36, R20, R104, R48 ;  /* 0x000000681424723c */ /* 0x000fe20000041830 */
[----:B-1----:R-:W-:-:S07]  /*2da0*/  FMUL.FTZ R0, R55, c[0x0][0x2ec] ;  /* 0x0000bb0037007a20 */ /* 0x002fce0000410000 */
[----:B------:R-:W-:Y:S01]  /*2db0*/  HMMA.16816.F32.BF16 R48, R20, R148, R12 ;  /* 0x000000941430723c */ /* 0x000fe2000004180c */
[----:B------:R-:W1:Y:S01]  /*2dc0*/  LDSM.16.M88.4 R12, [R197+0x2000] ;  /* 0x00200000c50c783b */ /* 0x000e620000000200 */
[----:B------:R-:W-:-:S06]  /*2dd0*/  DEPBAR.LE SB0, 0x0 ;  /* 0x000080000000791a */ /* 0x000fcc0000000000 */
[----:B------:R-:W-:Y:S08]  /*2de0*/  HMMA.16816.F32.BF16 R40, R24, R152, R28 ;  /* 0x000000981828723c */ /* 0x000ff0000004181c */
[----:B------:R-:W-:Y:S01]  /*2df0*/  HMMA.16816.F32.BF16 R88, R4, R72, R88 ;  /* 0x000000480458723c */ /* 0x000fe20000041858 */
[----:B------:R2:W-:Y:S07]  /*2e00*/  MUFU.TANH R73, R0 ;  /* 0x0000000000497308 */ /* 0x0005ee0000002400 */
[----:B---3--:R-:W-:Y:S08]  /*2e10*/  HMMA.16816.F32.BF16 R28, R16, R76, R32 ;  /* 0x0000004c101c723c */ /* 0x008ff00000041820 */
[----:B------:R-:W-:Y:S01]  /*2e20*/  HMMA.16816.F32.BF16 R32, R8, R66, R108 ;  /* 0x000000420820723c */ /* 0x000fe2000004186c */
[----:B--2---:R-:W-:-:S04]  /*2e30*/  FMUL.FTZ R0, R36, c[0x0][0x2ec] ;  /* 0x0000bb0024007a20 */ /* 0x004fc80000410000 */
[----:B------:R2:W-:Y:S03]  /*2e40*/  MUFU.TANH R161, R0 ;  /* 0x0000000000a17308 */ /* 0x0005e60000002400 */
[----:B------:R-:W-:Y:S08]  /*2e50*/  HMMA.16816.F32.BF16 R100, R4, R80, R100 ;  /* 0x000000500464723c */ /* 0x000ff00000041864 */
[----:B-1----:R-:W-:Y:S01]  /*2e60*/  HMMA.16816.F32.BF16 R44, R12, R84, R28 ;  /* 0x000000540c2c723c */ /* 0x002fe2000004181c */
[----:B--2---:R-:W-:-:S07]  /*2e70*/  FMUL.FTZ R0, R37, c[0x0][0x2ec] ;  /* 0x0000bb0025007a20 */ /* 0x004fce0000410000 */
[----:B------:R-:W-:Y:S01]  /*2e80*/  HMMA.16816.F32.BF16 R28, R24, R78, R32 ;  /* 0x0000004e181c723c */ /* 0x000fe20000041820 */
[----:B------:R1:W-:Y:S07]  /*2e90*/  MUFU.TANH R162, R0 ;  /* 0x0000000000a27308 */ /* 0x0003ee0000002400 */
[C---:B------:R-:W-:Y:S08]  /*2ea0*/  HMMA.16816.F32.BF16 R116, R4.reuse, R68, R116 ;  /* 0x000000440474723c */ /* 0x040ff00000041874 */
[----:B------:R-:W-:Y:S01]  /*2eb0*/  HMMA.16816.F32.BF16 R140, R4, R82, R140 ;  /* 0x00000052048c723c */ /* 0x000fe2000004188c */
[----:B-1----:R-:W-:-:S04]  /*2ec0*/  FMUL.FTZ R0, R38, c[0x0][0x2ec] ;  /* 0x0000bb0026007a20 */ /* 0x002fc80000410000 */
[----:B------:R1:W-:Y:S03]  /*2ed0*/  MUFU.TANH R160, R0 ;  /* 0x0000000000a07308 */ /* 0x0003e60000002400 */
[----:B------:R-:W-:Y:S08]  /*2ee0*/  HMMA.16816.F32.BF16 R28, R20, R86, R28 ;  /* 0x00000056141c723c */ /* 0x000ff0000004181c */
[----:B------:R-:W-:Y:S01]  /*2ef0*/  HMMA.16816.F32.BF16 R112, R4, R70, R112 ;  /* 0x000000460470723c */ /* 0x000fe20000041870 */
[----:B-1----:R-:W-:-:S07]  /*2f00*/  FMUL.FTZ R0, R39, c[0x0][0x2ec] ;  /* 0x0000bb0027007a20 */ /* 0x002fce0000410000 */
[----:B------:R-:W-:Y:S01]  /*2f10*/  HMMA.16816.F32.BF16 R36, R20, R92, R40 ;  /* 0x0000005c1424723c */ /* 0x000fe20000041828 */
[----:B------:R1:W-:Y:S07]  /*2f20*/  MUFU.TANH R108, R0 ;  /* 0x00000000006c7308 */ /* 0x0003ee0000002400 */
[----:B------:R-:W-:Y:S08]  /*2f30*/  HMMA.16816.F32.BF16 R40, R4, R66, R128 ;  /* 0x000000420428723c */ /* 0x000ff00000041880 */
[----:B------:R-:W-:Y:S01]  /*2f40*/  HMMA.16816.F32.BF16 R32, R8, R74, R120 ;  /* 0x0000004a0820723c */ /* 0x000fe20000041878 */
[----:B-1----:R-:W-:-:S04]  /*2f50*/  FMUL.FTZ R0, R48, c[0x0][0x2ec] ;  /* 0x0000bb0030007a20 */ /* 0x002fc80000410000 */
[----:B------:R1:W-:Y:S03]  /*2f60*/  MUFU.TANH R109, R0 ;  /* 0x00000000006d7308 */ /* 0x0003e60000002400 */
[C---:B------:R-:W-:Y:S08]  /*2f70*/  HMMA.16816.F32.BF16 R80, R8.reuse, R82, R132 ;  /* 0x000000520850723c */ /* 0x040ff00000041884 */
[----:B------:R-:W-:Y:S01]  /*2f80*/  HMMA.16816.F32.BF16 R68, R8, R70, R144 ;  /* 0x000000460844723c */ /* 0x000fe20000041890 */
[----:B-1----:R-:W-:-:S07]  /*2f90*/  FMUL.FTZ R0, R49, c[0x0][0x2ec] ;  /* 0x0000bb0031007a20 */ /* 0x002fce0000410000 */
[----:B------:R-:W-:Y:S01]  /*2fa0*/  HMMA.16816.F32.BF16 R8, R24, R98, R32 ;  /* 0x000000621808723c */ /* 0x000fe20000041820 */
[----:B------:R1:W-:Y:S02]  /*2fb0*/  MUFU.TANH R111, R0 ;  /* 0x00000000006f7308 */ /* 0x0003e40000002400 */
[----:B-1----:R-:W-:-:S06]  /*2fc0*/  FMUL.FTZ R0, R50, c[0x0][0x2ec] ;  /* 0x0000bb0032007a20 */ /* 0x002fcc0000410000 */
[----:B------:R1:W-:-:S15]  /*2fd0*/  MUFU.TANH R110, R0 ;  /* 0x00000000006e7308 */ /* 0x0003de0000002400 */
[----:B------:R-:W-:Y:S01]  /*2fe0*/  HMMA.16816.F32.BF16 R32, R20, R106, R8 ;  /* 0x0000006a1420723c */ /* 0x000fe20000041808 */
[----:B-1----:R-:W-:-:S07]  /*2ff0*/  FMUL.FTZ R0, R51, c[0x0][0x2ec] ;  /* 0x0000bb0033007a20 */ /* 0x002fce0000410000 */
[----:B------:R-:W-:Y:S01]  /*3000*/  HMMA.16816.F32.BF16 R48, R4, R74, R124 ;  /* 0x0000004a0430723c */ /* 0x000fe2000004187c */
[----:B------:R1:W-:Y:S07]  /*3010*/  MUFU.TANH R84, R0 ;  /* 0x0000000000547308 */ /* 0x0003ee0000002400 */
[----:B------:R-:W-:Y:S08]  /*3020*/  HMMA.16816.F32.BF16 R4, R16, R78, R40 ;  /* 0x0000004e1004723c */ /* 0x000ff00000041828 */
[----:B------:R-:W-:-:S04]  /*3030*/  FMUL.FTZ R33, R33, c[0x0][0x2ec] ;  /* 0x0000bb0021217a20 */ /* 0x000fc80000410000 */
[----:B------:R-:W-:Y:S01]  /*3040*/  MUFU.TANH R76, R33 ;  /* 0x00000021004c7308 */ /* 0x000fe20000002400 */
[----:B------:R-:W-:Y:S01]  /*3050*/  HMMA.16816.F32.BF16 R40, R16, R96, R88 ;  /* 0x000000601028723c */ /* 0x000fe20000041858 */
[----:B-1----:R-:W-:-:S06]  /*3060*/  FMUL.FTZ R0, R36, c[0x0][0x2ec] ;  /* 0x0000bb0024007a20 */ /* 0x002fcc0000410000 */
[----:B------:R1:W-:Y:S01]  /*3070*/  MUFU.TANH R164, R0 ;  /* 0x0000000000a47308 */ /* 0x0003e20000002400 */
[----:B------:R-:W-:Y:S01]  /*3080*/  HMMA.16816.F32.BF16 R48, R16, R98, R48 ;  /* 0x000000621030723c */ /* 0x000fe20000041830 */
[----:B-1----:R-:W-:-:S15]  /*3090*/  FMUL.FTZ R0, R37, c[0x0][0x2ec] ;  /* 0x0000bb0025007a20 */ /* 0x002fde0000410000 */
[C---:B------:R-:W-:Y:S01]  /*30a0*/  HMMA.16816.F32.BF16 R40, R12.reuse, R104, R40 ;  /* 0x000000680c28723c */ /* 0x040fe20000041828 */
[----:B------:R1:W-:Y:S07]  /*30b0*/  MUFU.TANH R165, R0 ;  /* 0x0000000000a57308 */ /* 0x0003ee0000002400 */
[----:B------:R-:W-:Y:S01]  /*30c0*/  HMMA.16816.F32.BF16 R8, R12, R106, R48 ;  /* 0x0000006a0c08723c */ /* 0x000fe20000041830 */
[----:B-1----:R-:W-:-:S04]  /*30d0*/  FMUL.FTZ R0, R38, c[0x0][0x2ec] ;  /* 0x0000bb0026007a20 */ /* 0x002fc80000410000 */
[----:B------:R1:W-:Y:S11]  /*30e0*/  MUFU.TANH R85, R0 ;  /* 0x0000000000557308 */ /* 0x0003f60000002400 */
[----:B------:R-:W-:-:S04]  /*30f0*/  FMUL.FTZ R43, R43, c[0x0][0x2ec] ;  /* 0x0000bb002b2b7a20 */ /* 0x000fc80000410000 */
[----:B------:R-:W-:Y:S01]  /*3100*/  MUFU.TANH R67, R43 ;  /* 0x0000002b00437308 */ /* 0x000fe20000002400 */
[----:B-1----:R-:W-:Y:S02]  /*3110*/  FMUL.FTZ R0, R39, c[0x0][0x2ec] ;  /* 0x0000bb0027007a20 */ /* 0x002fe40000410000 */
[----:B------:R-:W-:Y:S05]  /*3120*/  HMMA.16816.F32.BF16 R36, R12, R86, R4 ;  /* 0x000000560c24723c */ /* 0x000fea0000041804 */
[----:B------:R1:W-:Y:S02]  /*3130*/  MUFU.TANH R163, R0 ;  /* 0x0000000000a37308 */ /* 0x0003e40000002400 */
[----:B------:R-:W-:-:S02]  /*3140*/  FMUL.FTZ R4, R31, c[0x0][0x2ec] ;  /* 0x0000bb001f047a20 */ /* 0x000fc40000410000 */
[----:B------:R-:W-:-:S04]  /*3150*/  IMAD R6, R156, 0x10, R167 ;  /* 0x000000109c067824 */ /* 0x000fc800078e02a7 */
[----:B------:R2:W-:Y:S01]  /*3160*/  MUFU.TANH R66, R4 ;  /* 0x0000000400427308 */ /* 0x0005e20000002400 */
[----:B-1----:R-:W-:-:S07]  /*3170*/  FMUL.FTZ R0, R44, c[0x0][0x2ec] ;  /* 0x0000bb002c007a20 */ /* 0x002fce0000410000 */
[----:B------:R1:W3:Y:S03]  /*3180*/  MUFU.TANH R63, R0 ;  /* 0x00000000003f7308 */ /* 0x0002e60000002400 */
[----:B------:R-:W-:Y:S02]  /*3190*/  FMUL.FTZ R7, R37, c[0x0][0x2ec] ;  /* 0x0000bb0025077a20 */ /* 0x000fe40000410000 */
[----:B--2---:R-:W-:-:S03]  /*31a0*/  FMUL.FTZ R4, R36, c[0x0][0x2ec] ;  /* 0x0000bb0024047a20 */ /* 0x004fc60000410000 */
[----:B------:R-:W-:Y:S01]  /*31b0*/  MUFU.TANH R64, R7 ;  /* 0x0000000700407308 */ /* 0x000fe20000002400 */
[----:B-1----:R-:W-:-:S07]  /*31c0*/  FMUL.FTZ R0, R45, c[0x0][0x2ec] ;  /* 0x0000bb002d007a20 */ /* 0x002fce0000410000 */
[----:B------:R1:W-:Y:S08]  /*31d0*/  MUFU.TANH R44, R4 ;  /* 0x00000004002c7308 */ /* 0x0003f00000002400 */
[----:B------:R2:W-:Y:S01]  /*31e0*/  MUFU.TANH R77, R0 ;  /* 0x00000000004d7308 */ /* 0x0005e20000002400 */
[----:B-1----:R-:W-:Y:S01]  /*31f0*/  IADD3 R4, R56, -c[0x0][0x2e4], -R57 ;  /* 0x8000b90038047a10 */ /* 0x002fe20007ffe839 */
[----:B--2---:R-:W-:-:S06]  /*3200*/  FMUL.FTZ R0, R46, c[0x0][0x2ec] ;  /* 0x0000bb002e007a20 */ /* 0x004fcc0000410000 */
[----:B------:R1:W2:Y:S02]  /*3210*/  MUFU.TANH R52, R0 ;  /* 0x0000000000347308 */ /* 0x0002a40000002400 */
[----:B-1----:R-:W-:-:S06]  /*3220*/  FMUL.FTZ R0, R47, c[0x0][0x2ec] ;  /* 0x0000bb002f007a20 */ /* 0x002fcc0000410000 */
[----:B------:R1:W-:Y:S02]  /*3230*/  MUFU.TANH R61, R0 ;  /* 0x00000000003d7308 */ /* 0x0003e40000002400 */
[----:B-1----:R-:W-:-:S06]  /*3240*/  FMUL.FTZ R0, R28, c[0x0][0x2ec] ;  /* 0x0000bb001c007a20 */ /* 0x002fcc0000410000 */
[----:B------:R1:W5:Y:S02]  /*3250*/  MUFU.TANH R46, R0 ;  /* 0x00000000002e7308 */ /* 0x0003640000002400 */
[----:B-1----:R-:W-:Y:S02]  /*3260*/  FMUL.FTZ R0, R29, c[0x0][0x2ec] ;  /* 0x0000bb001d007a20 */ /* 0x002fe40000410000 */
[----:B------:R-:W-:-:S04]  /*3270*/  FMUL.FTZ R29, R38, c[0x0][0x2ec] ;  /* 0x0000bb00261d7a20 */ /* 0x000fc80000410000 */
[----:B------:R1:W-:Y:S08]  /*3280*/  MUFU.TANH R72, R0 ;  /* 0x0000000000487308 */ /* 0x0003f00000002400 */
[----:B------:R-:W-:Y:S01]  /*3290*/  MUFU.TANH R53, R29 ;  /* 0x0000001d00357308 */ /* 0x000fe20000002400 */
[----:B-1----:R-:W-:Y:S02]  /*32a0*/  FMUL.FTZ R0, R30, c[0x0][0x2ec] ;  /* 0x0000bb001e007a20 */ /* 0x002fe40000410000 */
[----:B------:R-:W-:-:S05]  /*32b0*/  FMUL.FTZ R30, R39, c[0x0][0x2ec] ;  /* 0x0000bb00271e7a20 */ /* 0x000fca0000410000 */
[----:B------:R1:W1:Y:S08]  /*32c0*/  MUFU.TANH R65, R0 ;  /* 0x0000000000417308 */ /* 0x0002700000002400 */
[----:B------:R2:W2:Y:S01]  /*32d0*/  MUFU.TANH R54, R30 ;  /* 0x0000001e00367308 */ /* 0x0004a20000002400 */
[----:B-1----:R-:W-:-:S05]  /*32e0*/  LOP3.LUT R0, R157, 0xffffffe0, RZ, 0xc0, !PT ;  /* 0xffffffe09d007812 */ /* 0x002fca00078ec0ff */
[C---:B------:R-:W-:Y:S02]  /*32f0*/  IMAD.IADD R0, R166.reuse, 0x1, -R0 ;  /* 0x00000001a6007824 */ /* 0x040fe400078e0a00 */
[----:B------:R-:W-:-:S03]  /*3300*/  IMAD.SHL.U32 R166, R166, 0x2, RZ ;  /* 0x00000002a6a67824 */ /* 0x000fc600078e00ff */
[----:B------:R-:W-:Y:S02]  /*3310*/  SHF.R.S32.HI R5, RZ, 0x1f, R0 ;  /* 0x0000001fff057819 */ /* 0x000fe40000011400 */
[----:B------:R-:W-:Y:S02]  /*3320*/  LOP3.LUT R235, R166, 0x6, RZ, 0xc0, !PT ;  /* 0x00000006a6eb7812 */ /* 0x000fe400078ec0ff */
[----:B------:R-:W-:Y:S02]  /*3330*/  LEA.HI R0, R5, R0, RZ, 0x2 ;  /* 0x0000000005007211 */ /* 0x000fe400078f10ff */
[----:B------:R-:W-:Y:S02]  /*3340*/  IADD3 R5, R56, 0x1, -R57 ;  /* 0x0000000138057810 */ /* 0x000fe40007ffe839 */
[----:B------:R-:W-:Y:S02]  /*3350*/  SHF.R.S32.HI R168, RZ, 0x2, R0 ;  /* 0x00000002ffa87819 */ /* 0x000fe40000011400 */
[----:B------:R-:W-:-:S03]  /*3360*/  IADD3 R28, R5, c[0x0][0x2e8], RZ ;  /* 0x0000ba00051c7a10 */ /* 0x000fc60007ffe0ff */
[----:B------:R-:W-:Y:S01]  /*3370*/  IMAD.IADD R0, R168, 0x1, R6 ;  /* 0x00000001a8007824 */ /* 0x000fe200078e0206 */
[----:B------:R1:W-:Y:S03]  /*3380*/  STL [R1+0x44], R168 ;  /* 0x000044a801007387 */ /* 0x0003e60000100800 */
[C---:B------:R-:W-:Y:S01]  /*3390*/  IMAD.IADD R39, R0.reuse, 0x1, R4 ;  /* 0x0000000100277824 */ /* 0x040fe200078e0204 */
[C---:B------:R-:W-:Y:S01]  /*33a0*/  IADD3 R6, R0.reuse, 0x8, RZ ;  /* 0x0000000800067810 */ /* 0x040fe20007ffe0ff */
[C---:B------:R-:W-:Y:S01]  /*33b0*/  IMAD.IADD R7, R0.reuse, 0x1, R28 ;  /* 0x0000000100077824 */ /* 0x040fe200078e021c */
[C---:B------:R-:W-:Y:S02]  /*33c0*/  IADD3 R5, R0.reuse, 0x40, RZ ;  /* 0x0000004000057810 */ /* 0x040fe40007ffe0ff */
[----:B------:R-:W-:Y:S01]  /*33d0*/  IADD3 R0, R0, 0x48, RZ ;  /* 0x0000004800007810 */ /* 0x000fe20007ffe0ff */
[C---:B------:R-:W-:Y:S01]  /*33e0*/  IMAD.IADD R38, R4.reuse, 0x1, R6 ;  /* 0x0000000104267824 */ /* 0x040fe200078e0206 */
[----:B------:R-:W-:Y:S01]  /*33f0*/  IMNMX R210, R7, R56, PT ;  /* 0x0000003807d27217 */ /* 0x000fe20003800200 */
[C-C-:B------:R-:W-:Y:S01]  /*3400*/  IMAD.IADD R37, R4.reuse, 0x1, R5.reuse ;  /* 0x0000000104257824 */ /* 0x140fe200078e0205 */
[----:B------:R-:W-:Y:S01]  /*3410*/  IMNMX R206, RZ, R39, !PT ;  /* 0x00000027ffce7217 */ /* 0x000fe20007800200 */
[----:B------:R-:W-:Y:S01]  /*3420*/  IMAD.IADD R36, R4, 0x1, R0 ;  /* 0x0000000104247824 */ /* 0x000fe200078e0200 */
[----:B------:R-:W-:Y:S01]  /*3430*/  IMNMX R205, RZ, R38, !PT ;  /* 0x00000026ffcd7217 */ /* 0x000fe20007800200 */
[----:B------:R-:W-:Y:S01]  /*3440*/  FMUL.FTZ R4, R40, c[0x0][0x2ec] ;  /* 0x0000bb0028047a20 */ /* 0x000fe20000410000 */
[----:B------:R-:W-:Y:S01]  /*3450*/  IMNMX R204, RZ, R37, !PT ;  /* 0x00000025ffcc7217 */ /* 0x000fe20007800200 */
[C---:B------:R-:W-:Y:S01]  /*3460*/  IMAD.IADD R6, R28.reuse, 0x1, R6 ;  /* 0x000000011c067824 */ /* 0x040fe200078e0206 */
[----:B------:R-:W-:Y:S01]  /*3470*/  IMNMX R203, RZ, R36, !PT ;  /* 0x00000024ffcb7217 */ /* 0x000fe20007800200 */
[----:B------:R1:W1:Y:S01]  /*3480*/  MUFU.TANH R60, R4 ;  /* 0x00000004003c7308 */ /* 0x0002620000002400 */
[----:B------:R-:W-:-:S02]  /*3490*/  IMAD.IADD R5, R28, 0x1, R5 ;  /* 0x000000011c057824 */ /* 0x000fc400078e0205 */
[----:B------:R-:W-:Y:S01]  /*34a0*/  IMAD.IADD R0, R28, 0x1, R0 ;  /* 0x000000011c007824 */ /* 0x000fe200078e0200 */
[-C--:B------:R-:W-:Y:S01]  /*34b0*/  IMNMX R209, R6, R56.reuse, PT ;  /* 0x0000003806d17217 */ /* 0x080fe20003800200 */
[----:B--2---:R-:W-:Y:S01]  /*34c0*/  HMMA.16816.F32.BF16 R28, R16, R136, R100 ;  /* 0x00000088101c723c */ /* 0x004fe20000041864 */
[-C--:B------:R-:W-:Y:S01]  /*34d0*/  IMNMX R208, R5, R56.reuse, PT ;  /* 0x0000003805d07217 */ /* 0x080fe20003800200 */
[----:B------:R-:W-:Y:S01]  /*34e0*/  FMUL.FTZ R7, R42, c[0x0][0x2ec] ;  /* 0x0000bb002a077a20 */ /* 0x000fe20000410000 */
[----:B------:R-:W-:Y:S01]  /*34f0*/  IMNMX R207, R0, R56, PT ;  /* 0x0000003800cf7217 */ /* 0x000fe20003800200 */
[----:B------:R-:W-:Y:S02]  /*3500*/  FMUL.FTZ R6, R41, c[0x0][0x2ec] ;  /* 0x0000bb0029067a20 */ /* 0x000fe40000410000 */
[----:B------:R2:W2:Y:S01]  /*3510*/  MUFU.TANH R55, R7 ;  /* 0x0000000700377308 */ /* 0x0004a20000002400 */
[----:B------:R-:W-:Y:S02]  /*3520*/  FMUL.FTZ R36, R35, c[0x0][0x2ec] ;  /* 0x0000bb0023247a20 */ /* 0x000fe40000410000 */
[----:B------:R-:W-:-:S02]  /*3530*/  IMAD.IADD R0, R58, 0x1, R59 ;  /* 0x000000013a007824 */ /* 0x000fc400078e023b */
[----:B-1----:R-:W-:-:S03]  /*3540*/  IMAD R4, R213, 0x40, R235 ;  /* 0x00000040d5047824 */ /* 0x002fc600078e02eb */
[----:B------:R-:W1:Y:S01]  /*3550*/  MUFU.TANH R74, R6 ;  /* 0x00000006004a7308 */ /* 0x000e620000002400 */
[----:B------:R-:W-:Y:S01]  /*3560*/  BAR.SYNC.DEFER_BLOCKING 0x0 ;  /* 0x0000000000007b1d */ /* 0x000fe20000010000 */
[C---:B------:R-:W-:Y:S02]  /*3570*/  ISETP.GE.AND P1, PT, R4.reuse, R210, PT ;  /* 0x000000d20400720c */ /* 0x040fe40003f26270 */
[C---:B------:R-:W-:Y:S02]  /*3580*/  IADD3 R5, R4.reuse, 0x1, RZ ;  /* 0x0000000104057810 */ /* 0x040fe40007ffe0ff */
[C---:B------:R-:W-:Y:S02]  /*3590*/  ISETP.LT.OR P1, PT, R4.reuse, R206, P1 ;  /* 0x000000ce0400720c */ /* 0x040fe40000f21670 */
[----:B------:R-:W-:Y:S01]  /*35a0*/  ISETP.GE.AND P5, PT, R4, R208, PT ;  /* 0x000000d00400720c */ /* 0x000fe20003fa6270 */
[----:B--2---:R-:W-:Y:S01]  /*35b0*/  FMUL.FTZ R7, R34, c[0x0][0x2ec] ;  /* 0x0000bb0022077a20 */ /* 0x004fe20000410000 */
[----:B----4-:R-:W-:-:S02]  /*35c0*/  FSEL R42, R159, -INF , !P1 ;  /* 0xff8000009f2a7808 */ /* 0x010fc40004800000 */
[C---:B------:R-:W-:Y:S01]  /*35d0*/  ISETP.GE.AND P6, PT, R5.reuse, R210, PT ;  /* 0x000000d20500720c */ /* 0x040fe20003fc6270 */
[----:B------:R2:W-:Y:S01]  /*35e0*/  MUFU.TANH R57, R7 ;  /* 0x0000000700397308 */ /* 0x0005e20000002400 */
[CC--:B------:R-:W-:Y:S02]  /*35f0*/  ISETP.GE.AND P4, PT, R5.reuse, R209.reuse, PT ;  /* 0x000000d10500720c */ /* 0x0c0fe40003f86270 */
[C---:B------:R-:W-:Y:S02]  /*3600*/  ISETP.GE.AND P0, PT, R4.reuse, R209, PT ;  /* 0x000000d10400720c */ /* 0x040fe40003f06270 */
[C---:B------:R-:W-:Y:S02]  /*3610*/  ISETP.GE.AND P1, PT, R4.reuse, R207, PT ;  /* 0x000000cf0400720c */ /* 0x040fe40003f26270 */
[----:B------:R-:W-:Y:S02]  /*3620*/  ISETP.LT.OR P5, PT, R4, R204, P5 ;  /* 0x000000cc0400720c */ /* 0x000fe40002fa1670 */
[----:B------:R-:W-:-:S02]  /*3630*/  ISETP.LT.OR P6, PT, R5, R206, P6 ;  /* 0x000000ce0500720c */ /* 0x000fc400037c1670 */
[-C--:B------:R-:W-:Y:S02]  /*3640*/  ISETP.LT.OR P4, PT, R5, R205.reuse, P4 ;  /* 0x000000cd0500720c */ /* 0x080fe40002781670 */
[C---:B------:R-:W-:Y:S02]  /*3650*/  ISETP.LT.OR P0, PT, R4.reuse, R205, P0 ;  /* 0x000000cd0400720c */ /* 0x040fe40000701670 */
[C---:B------:R-:W-:Y:S01]  /*3660*/  ISETP.LT.OR P1, PT, R4.reuse, R203, P1 ;  /* 0x000000cb0400720c */ /* 0x040fe20000f21670 */
[----:B--2---:R-:W-:Y:S01]  /*3670*/  FMUL.FTZ R7, R9, c[0x0][0x2ec] ;  /* 0x0000bb0009077a20 */ /* 0x004fe20000410000 */
[----:B------:R-:W-:Y:S02]  /*3680*/  IADD3 R6, R4, 0x8, RZ ;  /* 0x0000000804067810 */ /* 0x000fe40007ffe0ff */
[C---:B------:R-:W-:Y:S02]  /*3690*/  ISETP.GE.AND P2, PT, R5.reuse, R208, PT ;  /* 0x000000d00500720c */ /* 0x040fe40003f46270 */
[----:B------:R-:W-:-:S02]  /*36a0*/  ISETP.GE.AND P3, PT, R5, R207, PT ;  /* 0x000000cf0500720c */ /* 0x000fc40003f66270 */
[----:B---3--:R-:W-:Y:S02]  /*36b0*/  FSEL R49, R63, -INF , !P5 ;  /* 0xff8000003f317808 */ /* 0x008fe40006800000 */
[----:B------:R-:W-:Y:S02]  /*36c0*/  FSEL R62, R62, -INF , !P0 ;  /* 0xff8000003e3e7808 */ /* 0x000fe40004000000 */
[----:B------:R-:W-:Y:S02]  /*36d0*/  FSEL R52, R52, -INF , !P1 ;  /* 0xff80000034347808 */ /* 0x000fe40004800000 */
[----:B------:R-:W-:Y:S02]  /*36e0*/  FSEL R45, R158, -INF , !P6 ;  /* 0xff8000009e2d7808 */ /* 0x000fe40007000000 */
[----:B------:R-:W-:Y:S02]  /*36f0*/  FSEL R63, R73, -INF , !P4 ;  /* 0xff800000493f7808 */ /* 0x000fe40006000000 */
[C---:B------:R-:W-:Y:S01]  /*3700*/  ISETP.GE.AND P0, PT, R6.reuse, R210, PT ;  /* 0x000000d20600720c */ /* 0x040fe20003f06270 */
[----:B------:R-:W-:Y:S01]  /*3710*/  MUFU.TANH R73, R36 ;  /* 0x0000002400497308 */ /* 0x000fe20000002400 */
[----:B------:R-:W-:-:S02]  /*3720*/  ISETP.GE.AND P1, PT, R6, R209, PT ;  /* 0x000000d10600720c */ /* 0x000fc40003f26270 */
[C---:B------:R-:W-:Y:S02]  /*3730*/  ISETP.GE.AND P6, PT, R6.reuse, R208, PT ;  /* 0x000000d00600720c */ /* 0x040fe40003fc6270 */
[----:B------:R-:W-:Y:S02]  /*3740*/  ISETP.GE.AND P4, PT, R6, R207, PT ;  /* 0x000000cf0600720c */ /* 0x000fe40003f86270 */
[C---:B------:R-:W-:Y:S02]  /*3750*/  ISETP.LT.OR P2, PT, R5.reuse, R204, P2 ;  /* 0x000000cc0500720c */ /* 0x040fe40001741670 */
[----:B------:R-:W-:Y:S01]  /*3760*/  ISETP.LT.OR P3, PT, R5, R203, P3 ;  /* 0x000000cb0500720c */ /* 0x000fe20001f61670 */
[----:B------:R-:W-:Y:S01]  /*3770*/  FMUL.FTZ R5, R32, c[0x0][0x2ec] ;  /* 0x0000bb0020057a20 */ /* 0x000fe20000410000 */
[C---:B------:R-:W-:Y:S01]  /*3780*/  ISETP.LT.OR P0, PT, R6.reuse, R206, P0 ;  /* 0x000000ce0600720c */ /* 0x040fe20000701670 */
[----:B------:R-:W-:Y:S01]  /*3790*/  HMMA.16816.F32.BF16 R32, R12, R148, R28 ;  /* 0x000000940c20723c */ /* 0x000fe2000004181c */
[C---:B------:R-:W-:Y:S01]  /*37a0*/  ISETP.LT.OR P1, PT, R6.reuse, R205, P1 ;  /* 0x000000cd0600720c */ /* 0x040fe20000f21670 */
[----:B------:R2:W3:Y:S01]  /*37b0*/  MUFU.TANH R58, R5 ;  /* 0x00000005003a7308 */ /* 0x0004e20000002400 */
[----:B------:R-:W-:-:S02]  /*37c0*/  ISETP.LT.OR P6, PT, R6, R204, P6 ;  /* 0x000000cc0600720c */ /* 0x000fc400037c1670 */
[----:B------:R-:W-:Y:S01]  /*37d0*/  ISETP.LT.OR P4, PT, R6, R203, P4 ;  /* 0x000000cb0600720c */ /* 0x000fe20002781670 */
[----:B------:R-:W-:Y:S01]  /*37e0*/  FMUL.FTZ R6, R8, c[0x0][0x2ec] ;  /* 0x0000bb0008067a20 */ /* 0x000fe20000410000 */
[----:B------:R-:W-:Y:S01]  /*37f0*/  FSEL R47, R77, -INF , !P2 ;  /* 0xff8000004d2f7808 */ /* 0x000fe20005000000 */
[----:B------:R-:W-:Y:S01]  /*3800*/  FMUL.FTZ R29, R10, c[0x0][0x2ec] ;  /* 0x0000bb000a1d7a20 */ /* 0x000fe20000410000 */
[----:B-----5:R-:W-:Y:S01]  /*3810*/  FSEL R46, R46, -INF , !P0 ;  /* 0xff8000002e2e7808 */ /* 0x020fe20004000000 */
[----:B------:R-:W-:Y:S01]  /*3820*/  FMUL.FTZ R28, R11, c[0x0][0x2ec] ;  /* 0x0000bb000b1c7a20 */ /* 0x000fe20000410000 */
[----:B------:R4:W5:Y:S01]  /*3830*/  MUFU.TANH R48, R6 ;  /* 0x0000000600307308 */ /* 0x0009620000002400 */
[----:B------:R-:W-:Y:S01]  /*3840*/  HMMA.16816.F32.BF16 R8, R24, R138, R80 ;  /* 0x0000008a1808723c */ /* 0x000fe20000041850 */
[----:B------:R-:W-:Y:S02]  /*3850*/  FSEL R50, R61, -INF , !P3 ;  /* 0xff8000003d327808 */ /* 0x000fe40005800000 */
[----:B------:R-:W-:-:S02]  /*3860*/  FSEL R65, R65, -INF , !P1 ;  /* 0xff80000041417808 */ /* 0x000fc40004800000 */
[----:B------:R-:W-:Y:S02]  /*3870*/  FSEL R51, R53, -INF , !P4 ;  /* 0xff80000035337808 */ /* 0x000fe40006000000 */
[----:B------:R-:W1:Y:S01]  /*3880*/  MUFU.TANH R40, R29 ;  /* 0x0000001d00287308 */ /* 0x000e620000002400 */
[----:B--2---:R-:W-:Y:S01]  /*3890*/  IADD3 R5, R4, 0x9, RZ ;  /* 0x0000000904057810 */ /* 0x004fe20007ffe0ff */
[----:B------:R-:W-:Y:S01]  /*38a0*/  HMMA.16816.F32.BF16 R36, R16, R152, R116 ;  /* 0x000000981024723c */ /* 0x000fe20000041874 */
[----:B------:R-:W-:Y:S02]  /*38b0*/  FSEL R44, R44, -INF , !P6 ;  /* 0xff8000002c2c7808 */ /* 0x000fe40007000000 */
[C---:B------:R-:W-:Y:S01]  /*38c0*/  ISETP.GE.AND P5, PT, R5.reuse, R210, PT ;  /* 0x000000d20500720c */ /* 0x040fe20003fa6270 */
[----:B------:R-:W-:Y:S01]  /*38d0*/  FMUL.FTZ R34, R34, c[0x0][0x2ec] ;  /* 0x0000bb0022227a20 */ /* 0x000fe20000410000 */
[C---:B------:R-:W-:Y:S01]  /*38e0*/  ISETP.GE.AND P2, PT, R5.reuse, R209, PT ;  /* 0x000000d10500720c */ /* 0x040fe20003f46270 */
[----:B------:R2:W1:Y:S01]  /*38f0*/  MUFU.TANH R41, R28 ;  /* 0x0000001c00297308 */ /* 0x0004620000002400 */
[----:B----4-:R-:W-:Y:S01]  /*3900*/  IADD3 R6, R4, 0x10, RZ ;  /* 0x0000001004067810 */ /* 0x010fe20007ffe0ff */
[----:B------:R-:W-:Y:S01]  /*3910*/  HMMA.16816.F32.BF16 R24, R24, R154, R68 ;  /* 0x0000009a1818723c */ /* 0x000fe20000041844 */
[----:B------:R-:W-:-:S02]  /*3920*/  ISETP.GE.AND P0, PT, R5, R207, PT ;  /* 0x000000cf0500720c */ /* 0x000fc40003f06270 */
[C---:B------:R-:W-:Y:S02]  /*3930*/  ISETP.GE.AND P3, PT, R5.reuse, R208, PT ;  /* 0x000000d00500720c */ /* 0x040fe40003f66270 */
[C---:B------:R-:W-:Y:S01]  /*3940*/  ISETP.GE.AND P1, PT, R6.reuse, R210, PT ;  /* 0x000000d20600720c */ /* 0x040fe20003f26270 */
[----:B------:R4:W1:Y:S01]  /*3950*/  MUFU.TANH R61, R7 ;  /* 0x00000007003d7308 */ /* 0x0008620000002400 */
[C---:B------:R-:W-:Y:S01]  /*3960*/  ISETP.LT.OR P5, PT, R5.reuse, R206, P5 ;  /* 0x000000ce0500720c */ /* 0x040fe20002fa1670 */
[----:B------:R-:W-:Y:S01]  /*3970*/  HMMA.16816.F32.BF16 R8, R20, R150, R8 ;  /* 0x000000961408723c */ /* 0x000fe20000041808 */
[C---:B------:R-:W-:Y:S02]  /*3980*/  ISETP.LT.OR P2, PT, R5.reuse, R205, P2 ;  /* 0x000000cd0500720c */ /* 0x040fe40001741670 */
[C---:B------:R-:W-:Y:S02]  /*3990*/  ISETP.LT.OR P0, PT, R5.reuse, R203, P0 ;  /* 0x000000cb0500720c */ /* 0x040fe40000701670 */
[----:B------:R-:W-:Y:S01]  /*39a0*/  ISETP.LT.OR P3, PT, R5, R204, P3 ;  /* 0x000000cc0500720c */ /* 0x000fe20001f61670 */
[----:B------:R-:W-:Y:S01]  /*39b0*/  MUFU.TANH R34, R34 ;  /* 0x0000002200227308 */ /* 0x000fe20000002400 */
[----:B------:R-:W-:Y:S01]  /*39c0*/  ISETP.LT.OR P1, PT, R6, R206, P1 ;  /* 0x000000ce0600720c */ /* 0x000fe20000f21670 */
[----:B--2---:R-:W-:Y:S01]  /*39d0*/  HMMA.16816.F32.BF16 R28, R16, R138, R140 ;  /* 0x0000008a101c723c */ /* 0x004fe2000004188c */
[----:B------:R-:W-:-:S02]  /*39e0*/  IADD3 R5, R4, 0x11, RZ ;  /* 0x0000001104057810 */ /* 0x000fc40007ffe0ff */
[----:B------:R-:W-:Y:S02]  /*39f0*/  FSEL R56, R72, -INF , !P5 ;  /* 0xff80000048387808 */ /* 0x000fe40006800000 */
[----:B------:R-:W-:Y:S01]  /*3a00*/  FSEL R66, R66, -INF , !P2 ;  /* 0xff80000042427808 */ /* 0x000fe20005000000 */
[----:B----4-:R-:W-:Y:S01]  /*3a10*/  FMUL.FTZ R7, R35, c[0x0][0x2ec] ;  /* 0x0000bb0023077a20 */ /* 0x010fe20000410000 */
[----:B------:R-:W-:Y:S01]  /*3a20*/  FSEL R53, R54, -INF , !P0 ;  /* 0xff80000036357808 */ /* 0x000fe20004000000 */
[----:B------:R-:W-:Y:S01]  /*3a30*/  HMMA.16816.F32.BF16 R16, R16, R154, R112 ;  /* 0x0000009a1010723c */ /* 0x000fe20000041870 */
[C---:B------:R-:W-:Y:S02]  /*3a40*/  ISETP.GE.AND P4, PT, R6.reuse, R209, PT ;  /* 0x000000d10600720c */ /* 0x040fe40003f86270 */
[C---:B------:R-:W-:Y:S02]  /*3a50*/  ISETP.GE.AND P5, PT, R6.reuse, R208, PT ;  /* 0x000000d00600720c */ /* 0x040fe40003fa6270 */
[----:B------:R-:W-:-:S02]  /*3a60*/  ISETP.GE.AND P2, PT, R6, R207, PT ;  /* 0x000000cf0600720c */ /* 0x000fc40003f46270 */
[----:B------:R-:W-:Y:S01]  /*3a70*/  FSEL R43, R64, -INF , !P3 ;  /* 0xff800000402b7808 */ /* 0x000fe20005800000 */
[----:B------:R-:W-:Y:S01]  /*3a80*/  HMMA.16816.F32.BF16 R20, R20, R94, R24 ;  /* 0x0000005e1414723c */ /* 0x000fe20000041818 */
[----:B------:R-:W-:Y:S02]  /*3a90*/  FSEL R54, R161, -INF , !P1 ;  /* 0xff800000a1367808 */ /* 0x000fe40004800000 */
[C---:B------:R-:W-:Y:S02]  /*3aa0*/  ISETP.GE.AND P6, PT, R5.reuse, R210, PT ;  /* 0x000000d20500720c */ /* 0x040fe40003fc6270 */
[C---:B------:R-:W-:Y:S02]  /*3ab0*/  ISETP.GE.AND P3, PT, R5.reuse, R209, PT ;  /* 0x000000d10500720c */ /* 0x040fe40003f66270 */
[C---:B------:R-:W-:Y:S01]  /*3ac0*/  ISETP.GE.AND P0, PT, R5.reuse, R208, PT ;  /* 0x000000d00500720c */ /* 0x040fe20003f06270 */
[----:B------:R-:W-:Y:S01]  /*3ad0*/  HMMA.16816.F32.BF16 R28, R12, R150, R28 ;  /* 0x000000960c1c723c */ /* 0x000fe2000004181c */
[----:B------:R-:W-:-:S02]  /*3ae0*/  ISETP.GE.AND P1, PT, R5, R207, PT ;  /* 0x000000cf0500720c */ /* 0x000fc40003f26270 */
[C---:B------:R-:W-:Y:S02]  /*3af0*/  ISETP.LT.OR P4, PT, R6.reuse, R205, P4 ;  /* 0x000000cd0600720c */ /* 0x040fe40002781670 */
[C---:B------:R-:W-:Y:S02]  /*3b00*/  ISETP.LT.OR P5, PT, R6.reuse, R204, P5 ;  /* 0x000000cc0600720c */ /* 0x040fe40002fa1670 */
[----:B------:R-:W-:Y:S01]  /*3b10*/  ISETP.LT.OR P2, PT, R6, R203, P2 ;  /* 0x000000cb0600720c */ /* 0x000fe20001741670 */
[----:B------:R-:W-:Y:S01]  /*3b20*/  FMUL.FTZ R6, R32, c[0x0][0x2ec] ;  /* 0x0000bb0020067a20 */ /* 0x000fe20000410000 */
[C---:B------:R-:W-:Y:S02]  /*3b30*/  ISETP.LT.OR P6, PT, R5.reuse, R206, P6 ;  /* 0x000000ce0500720c */ /* 0x040fe400037c1670 */
[C---:B------:R-:W-:Y:S01]  /*3b40*/  ISETP.LT.OR P3, PT, R5.reuse, R205, P3 ;  /* 0x000000cd0500720c */ /* 0x040fe20001f61670 */
[----:B------:R2:W4:Y:S01]  /*3b50*/  MUFU.TANH R59, R6 ;  /* 0x00000006003b7308 */ /* 0x0005220000002400 */
[----:B------:R-:W-:-:S02]  /*3b60*/  ISETP.LT.OR P0, PT, R5, R204, P0 ;  /* 0x000000cc0500720c */ /* 0x000fc40000701670 */
[----:B------:R-:W-:Y:S01]  /*3b70*/  ISETP.LT.OR P1, PT, R5, R203, P1 ;  /* 0x000000cb0500720c */ /* 0x000fe20000f21670 */
[----:B------:R-:W-:Y:S01]  /*3b80*/  FMUL.FTZ R22, R22, c[0x0][0x2ec] ;  /* 0x0000bb0016167a20 */ /* 0x000fe20000410000 */
[----:B------:R-:W-:Y:S01]  /*3b90*/  IADD3 R5, R4, 0x18, RZ ;  /* 0x0000001804057810 */ /* 0x000fe20007ffe0ff */
[----:B------:R-:W-:Y:S01]  /*3ba0*/  FMUL.FTZ R20, R20, c[0x0][0x2ec] ;  /* 0x0000bb0014147a20 */ /* 0x000fe20000410000 */
[----:B------:R-:W-:Y:S01]  /*3bb0*/  FSEL R131, R160, -INF , !P4 ;  /* 0xff800000a0837808 */ /* 0x000fe20006000000 */
[----:B------:R-:W-:Y:S01]  /*3bc0*/  FMUL.FTZ R21, R21, c[0x0][0x2ec] ;  /* 0x0000bb0015157a20 */ /* 0x000fe20000410000 */
[----:B------:R-:W-:Y:S01]  /*3bd0*/  ISETP.GE.AND P4, PT, R5, R210, PT ;  /* 0x000000d20500720c */ /* 0x000fe20003f86270 */
[----:B------:R-:W-:Y:S01]  /*3be0*/  MUFU.TANH R22, R22 ;  /* 0x0000001600167308 */ /* 0x000fe20000002400 */
[----:B------:R-:W-:Y:S01]  /*3bf0*/  FSEL R64, R60, -INF , !P5 ;  /* 0xff8000003c407808 */ /* 0x000fe20006800000 */
[----:B------:R-:W-:Y:S01]  /*3c00*/  FMUL.FTZ R31, R31, c[0x0][0x2ec] ;  /* 0x0000bb001f1f7a20 */ /* 0x000fe20000410000 */
[----:B------:R-:W-:Y:S01]  /*3c10*/  ISETP.LT.OR P4, PT, R5, R206, P4 ;  /* 0x000000ce0500720c */ /* 0x000fe20002781670 */
[----:B------:R-:W-:Y:S01]  /*3c20*/  FMUL.FTZ R23, R23, c[0x0][0x2ec] ;  /* 0x0000bb0017177a20 */ /* 0x000fe20000410000 */
[----:B------:R-:W-:Y:S01]  /*3c30*/  FSEL R88, R55, -INF , !P2 ;  /* 0xff80000037587808 */ /* 0x000fe20005000000 */
[----:B--2---:R-:W-:Y:S01]  /*3c40*/  FMUL.FTZ R6, R33, c[0x0][0x2ec] ;  /* 0x0000bb0021067a20 */ /* 0x004fe20000410000 */
[----:B------:R-:W-:Y:S01]  /*3c50*/  FSEL R55, R162, -INF , !P6 ;  /* 0xff800000a2377808 */ /* 0x000fe20007000000 */
[----:B------:R2:W-:Y:S01]  /*3c60*/  MUFU.TANH R60, R7 ;  /* 0x00000007003c7308 */ /* 0x0005e20000002400 */
[----:B------:R-:W-:-:S02]  /*3c70*/  FSEL R130, R108, -INF , !P3 ;  /* 0xff8000006c827808 */ /* 0x000fc40005800000 */
[----:B-1----:R-:W-:Y:S02]  /*3c80*/  FSEL R74, R74, -INF , !P0 ;  /* 0xff8000004a4a7808 */ /* 0x002fe40004000000 */
[----:B------:R-:W-:Y:S02]  /*3c90*/  FSEL R75, R67, -INF , !P1 ;  /* 0xff800000434b7808 */ /* 0x000fe40004800000 */
[----:B---3--:R-:W-:Y:S01]  /*3ca0*/  FSEL R101, R58, -INF , !P4 ;  /* 0xff8000003a657808 */ /* 0x008fe20006000000 */
[----:B------:R1:W3:Y:S01]  /*3cb0*/  MUFU.TANH R72, R6 ;  /* 0x0000000600487308 */ /* 0x0002e20000002400 */
[C---:B------:R-:W-:Y:S02]  /*3cc0*/  ISETP.GE.AND P5, PT, R5.reuse, R209, PT ;  /* 0x000000d10500720c */ /* 0x040fe40003fa6270 */
[C---:B------:R-:W-:Y:S02]  /*3cd0*/  ISETP.GE.AND P2, PT, R5.reuse, R208, PT ;  /* 0x000000d00500720c */ /* 0x040fe40003f46270 */
[----:B------:R-:W-:-:S02]  /*3ce0*/  ISETP.GE.AND P6, PT, R5, R207, PT ;  /* 0x000000cf0500720c */ /* 0x000fc40003fc6270 */
[----:B------:R-:W-:Y:S01]  /*3cf0*/  ISETP.LT.OR P5, PT, R5, R205, P5 ;  /* 0x000000cd0500720c */ /* 0x000fe20002fa1670 */
[----:B--2---:R-:W-:Y:S01]  /*3d00*/  FMUL.FTZ R7, R9, c[0x0][0x2ec] ;  /* 0x0000bb0009077a20 */ /* 0x004fe20000410000 */
[C---:B------:R-:W-:Y:S01]  /*3d10*/  ISETP.LT.OR P2, PT, R5.reuse, R204, P2 ;  /* 0x000000cc0500720c */ /* 0x040fe20001741670 */
[----:B------:R-:W-:Y:S01]  /*3d20*/  MUFU.TANH R31, R31 ;  /* 0x0000001f001f7308 */ /* 0x000fe20000002400 */
[----:B------:R-:W-:Y:S01]  /*3d30*/  ISETP.LT.OR P6, PT, R5, R203, P6 ;  /* 0x000000cb0500720c */ /* 0x000fe200037c1670 */
[----:B------:R-:W-:Y:S01]  /*3d40*/  FMUL.FTZ R5, R8, c[0x0][0x2ec] ;  /* 0x0000bb0008057a20 */ /* 0x000fe20000410000 */
[----:B------:R-:W-:Y:S02]  /*3d50*/  FSEL R129, R57, -INF , !P5 ;  /* 0xff80000039817808 */ /* 0x000fe40006800000 */
[----:B-----5:R-:W-:Y:S02]  /*3d60*/  FSEL R68, R48, -INF , !P2 ;  /* 0xff80000030447808 */ /* 0x020fe40005000000 */
[----:B-1----:R-:W-:Y:S01]  /*3d70*/  IADD3 R6, R4, 0x19, RZ ;  /* 0x0000001904067810 */ /* 0x002fe20007ffe0ff */
[----:B------:R1:W-:Y:S01]  /*3d80*/  MUFU.TANH R35, R7 ;  /* 0x0000000700237308 */ /* 0x0003e20000002400 */
[----:B------:R-:W-:-:S02]  /*3d90*/  FSEL R69, R40, -INF , !P6 ;  /* 0xff80000028457808 */ /* 0x000fc40007000000 */
[C---:B------:R-:W-:Y:S02]  /*3da0*/  ISETP.GE.AND P3, PT, R6.reuse, R210, PT ;  /* 0x000000d20600720c */ /* 0x040fe40003f66270 */
[C---:B------:R-:W-:Y:S02]  /*3db0*/  ISETP.GE.AND P0, PT, R6.reuse, R209, PT ;  /* 0x000000d10600720c */ /* 0x040fe40003f06270 */
[C---:B------:R-:W-:Y:S01]  /*3dc0*/  ISETP.GE.AND P1, PT, R6.reuse, R208, PT ;  /* 0x000000d00600720c */ /* 0x040fe20003f26270 */
[----:B------:R2:W-:Y:S01]  /*3dd0*/  MUFU.TANH R33, R5 ;  /* 0x0000000500217308 */ /* 0x0005e20000002400 */
[C---:B------:R-:W-:Y:S02]  /*3de0*/  ISETP.GE.AND P4, PT, R6.reuse, R207, PT ;  /* 0x000000cf0600720c */ /* 0x040fe40003f86270 */
[C---:B------:R-:W-:Y:S02]  /*3df0*/  ISETP.LT.OR P3, PT, R6.reuse, R206, P3 ;  /* 0x000000ce0600720c */ /* 0x040fe40001f61670 */
[----:B------:R-:W-:-:S02]  /*3e00*/  ISETP.LT.OR P0, PT, R6, R205, P0 ;  /* 0x000000cd0600720c */ /* 0x000fc40000701670 */
[----:B------:R-:W-:Y:S01]  /*3e10*/  ISETP.LT.OR P1, PT, R6, R204, P1 ;  /* 0x000000cc0600720c */ /* 0x000fe20000f21670 */
[----:B-1----:R-:W-:Y:S01]  /*3e20*/  FMUL.FTZ R7, R10, c[0x0][0x2ec] ;  /* 0x0000bb000a077a20 */ /* 0x002fe20000410000 */
[----:B------:R-:W-:Y:S01]  /*3e30*/  ISETP.LT.OR P4, PT, R6, R203, P4 ;  /* 0x000000cb0600720c */ /* 0x000fe20002781670 */
[----:B------:R-:W-:Y:S01]  /*3e40*/  FMUL.FTZ R6, R11, c[0x0][0x2ec] ;  /* 0x0000bb000b067a20 */ /* 0x000fe20000410000 */
[----:B------:R-:W-:Y:S01]  /*3e50*/  FSEL R100, R76, -INF , !P3 ;  /* 0xff8000004c647808 */ /* 0x000fe20005800000 */
[----:B------:R-:W-:Y:S01]  /*3e60*/  HMMA.16816.F32.BF16 R8, R12, R92, R36 ;  /* 0x0000005c0c08723c */ /* 0x000fe20000041824 */
[----:B------:R1:W-:Y:S01]  /*3e70*/  MUFU.TANH R32, R7 ;  /* 0x0000000700207308 */ /* 0x0003e20000002400 */
[----:B------:R-:W-:Y:S02]  /*3e80*/  FSEL R125, R73, -INF , !P0 ;  /* 0xff800000497d7808 */ /* 0x000fe40004000000 */
[----:B--2---:R-:W-:Y:S02]  /*3e90*/  IADD3 R5, R4, 0x20, RZ ;  /* 0x0000002004057810 */ /* 0x004fe40007ffe0ff */
[----:B------:R-:W-:-:S02]  /*3ea0*/  FSEL R41, R41, -INF , !P4 ;  /* 0xff80000029297808 */ /* 0x000fc40006000000 */
[C---:B------:R-:W-:Y:S01]  /*3eb0*/  ISETP.GE.AND P5, PT, R5.reuse, R210, PT ;  /* 0x000000d20500720c */ /* 0x040fe20003fa6270 */
[----:B------:R2:W-:Y:S01]  /*3ec0*/  MUFU.TANH R40, R6 ;  /* 0x0000000600287308 */ /* 0x0005e20000002400 */
[C---:B------:R-:W-:Y:S01]  /*3ed0*/  ISETP.GE.AND P2, PT, R5.reuse, R209, PT ;  /* 0x000000d10500720c */ /* 0x040fe20003f46270 */
[----:B------:R-:W-:Y:S01]  /*3ee0*/  HMMA.16816.F32.BF16 R12, R12, R94, R16 ;  /* 0x0000005e0c0c723c */ /* 0x000fe20000041810 */
[C---:B------:R-:W-:Y:S02]  /*3ef0*/  ISETP.LT.OR P5, PT, R5.reuse, R206, P5 ;  /* 0x000000ce0500720c */ /* 0x040fe40002fa1670 */
[----:B------:R-:W-:Y:S02]  /*3f00*/  ISETP.LT.OR P2, PT, R5, R205, P2 ;  /* 0x000000cd0500720c */ /* 0x000fe40001741670 */
[----:B------:R-:W-:Y:S01]  /*3f10*/  FSEL R109, R109, -INF , !P5 ;  /* 0xff8000006d6d7808 */ /* 0x000fe20006800000 */
[----:B-1----:R-:W-:Y:S01]  /*3f20*/  FMUL.FTZ R7, R28, c[0x0][0x2ec] ;  /* 0x0000bb001c077a20 */ /* 0x002fe20000410000 */
[----:B------:R-:W-:Y:S01]  /*3f30*/  FSEL R147, R110, -INF , !P2 ;  /* 0xff8000006e937808 */ /* 0x000fe20005000000 */
[----:B------:R-:W-:Y:S01]  /*3f40*/  MUFU.TANH R20, R20 ;  /* 0x0000001400147308 */ /* 0x000fe20000002400 */
[----:B------:R-:W-:-:S02]  /*3f50*/  ISETP.GE.AND P6, PT, R5, R208, PT ;  /* 0x000000d00500720c */ /* 0x000fc40003fc6270 */
[C---:B------:R-:W-:Y:S02]  /*3f60*/  ISETP.GE.AND P3, PT, R5.reuse, R207, PT ;  /* 0x000000cf0500720c */ /* 0x040fe40003f66270 */
[C---:B------:R-:W-:Y:S01]  /*3f70*/  ISETP.LT.OR P6, PT, R5.reuse, R204, P6 ;  /* 0x000000cc0500720c */ /* 0x040fe200037c1670 */
[----:B------:R-:W-:Y:S01]  /*3f80*/  FMUL.FTZ R8, R8, c[0x0][0x2ec] ;  /* 0x0000bb0008087a20 */ /* 0x000fe20000410000 */
[----:B--2---:R-:W-:Y:S01]  /*3f90*/  IADD3 R6, R4, 0x21, RZ ;  /* 0x0000002104067810 */ /* 0x004fe20007ffe0ff */
[----:B------:R1:W2:Y:S01]  /*3fa0*/  MUFU.TANH R28, R7 ;  /* 0x00000007001c7308 */ /* 0x0002a20000002400 */
[----:B------:R-:W-:Y:S01]  /*3fb0*/  ISETP.LT.OR P3, PT, R5, R203, P3 ;  /* 0x000000cb0500720c */ /* 0x000fe20001f61670 */
[----:B------:R-:W-:Y:S01]  /*3fc0*/  FMUL.FTZ R9, R9, c[0x0][0x2ec] ;  /* 0x0000bb0009097a20 */ /* 0x000fe20000410000 */
[----:B------:R-:W-:Y:S01]  /*3fd0*/  ISETP.GE.AND P0, PT, R6, R210, PT ;  /* 0x000000d20600720c */ /* 0x000fe20003f06270 */
[----:B------:R-:W-:Y:S01]  /*3fe0*/  FMUL.FTZ R10, R10, c[0x0][0x2ec] ;  /* 0x0000bb000a0a7a20 */ /* 0x000fe20000410000 */
[C---:B------:R-:W-:Y:S01]  /*3ff0*/  ISETP.GE.AND P4, PT, R6.reuse, R209, PT ;  /* 0x000000d10600720c */ /* 0x040fe20003f86270 */
[----:B------:R-:W-:Y:S01]  /*4000*/  FMUL.FTZ R11, R11, c[0x0][0x2ec] ;  /* 0x0000bb000b0b7a20 */ /* 0x000fe20000410000 */
[C---:B------:R-:W-:Y:S01]  /*4010*/  ISETP.GE.AND P5, PT, R6.reuse, R208, PT ;  /* 0x000000d00600720c */ /* 0x040fe20003fa6270 */
[----:B------:R-:W-:Y:S01]  /*4020*/  MUFU.TANH R8, R8 ;  /* 0x0000000800087308 */ /* 0x000fe20000002400 */
[----:B------:R-:W-:Y:S01]  /*4030*/  ISETP.GE.AND P2, PT, R6, R207, PT ;  /* 0x000000cf0600720c */ /* 0x000fe20003f46270 */
[----:B------:R-:W-:Y:S01]  /*4040*/  FMUL.FTZ R14, R14, c[0x0][0x2ec] ;  /* 0x0000bb000e0e7a20 */ /* 0x000fe20000410000 */
[----:B------:R-:W-:Y:S01]  /*4050*/  ISETP.LT.OR P0, PT, R6, R206, P0 ;  /* 0x000000ce0600720c */ /* 0x000fe20000701670 */
[----:B------:R-:W-:Y:S01]  /*4060*/  FMUL.FTZ R12, R12, c[0x0][0x2ec] ;  /* 0x0000bb000c0c7a20 */ /* 0x000fe20000410000 */
[C---:B------:R-:W-:Y:S01]  /*4070*/  ISETP.LT.OR P4, PT, R6.reuse, R205, P4 ;  /* 0x000000cd0600720c */ /* 0x040fe20002781670 */
[----:B------:R-:W-:Y:S01]  /*4080*/  FMUL.FTZ R13, R13, c[0x0][0x2ec] ;  /* 0x0000bb000d0d7a20 */ /* 0x000fe20000410000 */
[C---:B------:R-:W-:Y:S01]  /*4090*/  ISETP.LT.OR P5, PT, R6.reuse, R204, P5 ;  /* 0x000000cc0600720c */ /* 0x040fe20002fa1670 */
[----:B-1----:R-:W-:Y:S01]  /*40a0*/  FMUL.FTZ R7, R29, c[0x0][0x2ec] ;  /* 0x0000bb001d077a20 */ /* 0x002fe20000410000 */
[----:B------:R-:W-:Y:S01]  /*40b0*/  ISETP.LT.OR P2, PT, R6, R203, P2 ;  /* 0x000000cb0600720c */ /* 0x000fe20001741670 */
[----:B------:R-:W-:Y:S01]  /*40c0*/  MUFU.TANH R9, R9 ;  /* 0x0000000900097308 */ /* 0x000fe20000002400 */
[C---:B------:R-:W-:Y:S01]  /*40d0*/  IADD3 R5, R4.reuse, 0x28, RZ ;  /* 0x0000002804057810 */ /* 0x040fe20007ffe0ff */
[----:B------:R-:W-:Y:S01]  /*40e0*/  FMUL.FTZ R15, R15, c[0x0][0x2ec] ;  /* 0x0000bb000f0f7a20 */ /* 0x000fe20000410000 */
[----:B------:R-:W-:-:S02]  /*40f0*/  IADD3 R6, R4, 0x29, RZ ;  /* 0x0000002904067810 */ /* 0x000fc40007ffe0ff */
[----:B------:R-:W-:Y:S02]  /*4100*/  FSEL R36, R61, -INF , !P1 ;  /* 0xff8000003d247808 */ /* 0x000fe40004800000 */
[----:B----4-:R-:W-:Y:S01]  /*4110*/  FSEL R124, R59, -INF , !P6 ;  /* 0xff8000003b7c7808 */ /* 0x010fe20007000000 */
[----:B------:R1:W-:Y:S01]  /*4120*/  MUFU.TANH R29, R7 ;  /* 0x00000007001d7308 */ /* 0x0003e20000002400 */
[----:B------:R-:W-:Y:S02]  /*4130*/  FSEL R128, R34, -INF , !P3 ;  /* 0xff80000022807808 */ /* 0x000fe40005800000 */
[----:B------:R-:W-:Y:S02]  /*4140*/  FSEL R108, R111, -INF , !P0 ;  /* 0xff8000006f6c7808 */ /* 0x000fe40004000000 */
[----:B------:R-:W-:Y:S02]  /*4150*/  FSEL R143, R84, -INF , !P4 ;  /* 0xff800000548f7808 */ /* 0x000fe40006000000 */
[C---:B------:R-:W-:Y:S01]  /*4160*/  ISETP.GE.AND P1, PT, R5.reuse, R210, PT ;  /* 0x000000d20500720c */ /* 0x040fe20003f26270 */
[----:B------:R-:W-:Y:S01]  /*4170*/  MUFU.TANH R10, R10 ;  /* 0x0000000a000a7308 */ /* 0x000fe20000002400 */
[----:B------:R-:W-:-:S02]  /*4180*/  ISETP.GE.AND P6, PT, R5, R209, PT ;  /* 0x000000d10500720c */ /* 0x000fc40003fc6270 */
[C---:B------:R-:W-:Y:S02]  /*4190*/  ISETP.GE.AND P3, PT, R5.reuse, R208, PT ;  /* 0x000000d00500720c */ /* 0x040fe40003f66270 */
[C---:B------:R-:W-:Y:S02]  /*41a0*/  ISETP.GE.AND P0, PT, R5.reuse, R207, PT ;  /* 0x000000cf0500720c */ /* 0x040fe40003f06270 */
[----:B------:R-:W-:Y:S01]  /*41b0*/  ISETP.GE.AND P4, PT, R6, R210, PT ;  /* 0x000000d20600720c */ /* 0x000fe20003f86270 */
[----:B-1----:R-:W-:Y:S01]  /*41c0*/  FMUL.FTZ R7, R30, c[0x0][0x2ec] ;  /* 0x0000bb001e077a20 */ /* 0x002fe20000410000 */
[C---:B------:R-:W-:Y:S01]  /*41d0*/  ISETP.LT.OR P1, PT, R5.reuse, R206, P1 ;  /* 0x000000ce0500720c */ /* 0x040fe20000f21670 */
[----:B------:R-:W-:Y:S01]  /*41e0*/  MUFU.TANH R11, R11 ;  /* 0x0000000b000b7308 */ /* 0x000fe20000002400 */
[C---:B------:R-:W-:Y:S02]  /*41f0*/  ISETP.LT.OR P6, PT, R5.reuse, R205, P6 ;  /* 0x000000cd0500720c */ /* 0x040fe400037c1670 */
[----:B------:R-:W-:-:S02]  /*4200*/  ISETP.LT.OR P3, PT, R5, R204, P3 ;  /* 0x000000cc0500720c */ /* 0x000fc40001f61670 */
[----:B------:R-:W-:Y:S02]  /*4210*/  ISETP.LT.OR P0, PT, R5, R203, P0 ;  /* 0x000000cb0500720c */ /* 0x000fe40000701670 */
[----:B------:R-:W-:Y:S01]  /*4220*/  ISETP.LT.OR P4, PT, R6, R206, P4 ;  /* 0x000000ce0600720c */ /* 0x000fe20002781670 */
[----:B------:R-:W1:Y:S01]  /*4230*/  MUFU.TANH R7, R7 ;  /* 0x0000000700077308 */ /* 0x000e620000002400 */
[----:B------:R-:W-:Y:S02]  /*4240*/  IADD3 R5, R4, 0x30, RZ ;  /* 0x0000003004057810 */ /* 0x000fe40007ffe0ff */
[----:B---3--:R-:W-:Y:S02]  /*4250*/  FSEL R123, R72, -INF , !P5 ;  /* 0xff800000487b7808 */ /* 0x008fe40006800000 */
[----:B--2---:R-:W-:Y:S02]  /*4260*/  FSEL R122, R28, -INF , !P3 ;  /* 0xff8000001c7a7808 */ /* 0x004fe40005800000 */
[----:B------:R-:W-:Y:S01]  /*4270*/  FSEL R136, R35, -INF , !P4 ;  /* 0xff80000023887808 */ /* 0x000fe20006000000 */
[----:B------:R-:W2:Y:S01]  /*4280*/  MUFU.TANH R14, R14 ;  /* 0x0000000e000e7308 */ /* 0x000ea20000002400 */
[----:B------:R-:W-:-:S02]  /*4290*/  ISETP.GE.AND P5, PT, R5, R210, PT ;  /* 0x000000d20500720c */ /* 0x000fc40003fa6270 */
[C---:B------:R-:W-:Y:S02]  /*42a0*/  ISETP.GE.AND P3, PT, R5.reuse, R209, PT ;  /* 0x000000d10500720c */ /* 0x040fe40003f66270 */
[C---:B------:R-:W-:Y:S02]  /*42b0*/  ISETP.GE.AND P4, PT, R5.reuse, R207, PT ;  /* 0x000000cf0500720c */ /* 0x040fe40003f86270 */
[----:B------:R-:W-:Y:S01]  /*42c0*/  ISETP.LT.OR P5, PT, R5, R206, P5 ;  /* 0x000000ce0500720c */ /* 0x000fe20002fa1670 */
[----:B------:R-:W-:Y:S01]  /*42d0*/  MUFU.TANH R21, R21 ;  /* 0x0000001500157308 */ /* 0x000fe20000002400 */
[----:B-1----:R-:W-:Y:S02]  /*42e0*/  FSEL R134, R7, -INF , !P0 ;  /* 0xff80000007867808 */ /* 0x002fe40004000000 */
[C---:B------:R-:W-:Y:S02]  /*42f0*/  ISETP.GE.AND P0, PT, R5.reuse, R208, PT ;  /* 0x000000d00500720c */ /* 0x040fe40003f06270 */
[----:B------:R-:W-:-:S02]  /*4300*/  ISETP.LT.OR P3, PT, R5, R205, P3 ;  /* 0x000000cd0500720c */ /* 0x000fc40001f61670 */
[C---:B------:R-:W-:Y:S01]  /*4310*/  ISETP.LT.OR P0, PT, R5.reuse, R204, P0 ;  /* 0x000000cc0500720c */ /* 0x040fe20000701670 */
[----:B------:R-:W-:Y:S01]  /*4320*/  MUFU.TANH R23, R23 ;  /* 0x0000001700177308 */ /* 0x000fe20000002400 */
[----:B------:R-:W-:Y:S02]  /*4330*/  ISETP.LT.OR P4, PT, R5, R203, P4 ;  /* 0x000000cb0500720c */ /* 0x000fe40002781670 */
[----:B------:R-:W-:Y:S02]  /*4340*/  FSEL R127, R60, -INF , !P2 ;  /* 0xff8000003c7f7808 */ /* 0x000fe40005000000 */
[----:B------:R-:W-:Y:S02]  /*4350*/  FSEL R121, R33, -INF , !P1 ;  /* 0xff80000021797808 */ /* 0x000fe40004800000 */
[----:B------:R-:W-:Y:S01]  /*4360*/  FSEL R142, R32, -INF , !P6 ;  /* 0xff800000208e7808 */ /* 0x000fe20007000000 */
[----:B------:R-:W1:Y:S01]  /*4370*/  MUFU.TANH R12, R12 ;  /* 0x0000000c000c7308 */ /* 0x000e620000002400 */
[----:B------:R-:W-:-:S02]  /*4380*/  IADD3 R5, R4, 0x38, RZ ;  /* 0x0000003804057810 */ /* 0x000fc40007ffe0ff */
[C---:B------:R-:W-:Y:S02]  /*4390*/  ISETP.GE.AND P2, PT, R6.reuse, R209, PT ;  /* 0x000000d10600720c */ /* 0x040fe40003f46270 */
[C---:B------:R-:W-:Y:S02]  /*43a0*/  ISETP.GE.AND P1, PT, R6.reuse, R208, PT ;  /* 0x000000d00600720c */ /* 0x040fe40003f26270 */
[----:B------:R-:W-:Y:S01]  /*43b0*/  ISETP.GE.AND P6, PT, R6, R207, PT ;  /* 0x000000cf0600720c */ /* 0x000fe20003fc6270 */
[----:B------:R-:W3:Y:S01]  /*43c0*/  MUFU.TANH R13, R13 ;  /* 0x0000000d000d7308 */ /* 0x000ee20000002400 */
[----:B------:R-:W-:Y:S02]  /*43d0*/  FSEL R141, R8, -INF , !P0 ;  /* 0xff800000088d7808 */ /* 0x000fe40004000000 */
[----:B------:R-:W-:Y:S02]  /*43e0*/  ISETP.GE.AND P0, PT, R5, R209, PT ;  /* 0x000000d10500720c */ /* 0x000fe40003f06270 */
[----:B------:R-:W-:-:S02]  /*43f0*/  ISETP.LT.OR P2, PT, R6, R205, P2 ;  /* 0x000000cd0600720c */ /* 0x000fc40001741670 */
[C---:B------:R-:W-:Y:S01]  /*4400*/  ISETP.LT.OR P1, PT, R6.reuse, R204, P1 ;  /* 0x000000cc0600720c */ /* 0x040fe20000f21670 */
[----:B------:R-:W4:Y:S01]  /*4410*/  MUFU.TANH R15, R15 ;  /* 0x0000000f000f7308 */ /* 0x000f220000002400 */
[----:B------:R-:W-:Y:S02]  /*4420*/  ISETP.LT.OR P6, PT, R6, R203, P6 ;  /* 0x000000cb0600720c */ /* 0x000fe400037c1670 */
[----:B------:R-:W-:Y:S02]  /*4430*/  IADD3 R6, R4, 0x31, RZ ;  /* 0x0000003104067810 */ /* 0x000fe40007ffe0ff */
[----:B------:R-:W-:Y:S02]  /*4440*/  ISETP.LT.OR P0, PT, R5, R205, P0 ;  /* 0x000000cd0500720c */ /* 0x000fe40000701670 */
[----:B------:R-:W-:Y:S02]  /*4450*/  FSEL R137, R40, -INF , !P2 ;  /* 0xff80000028897808 */ /* 0x000fe40005000000 */
[----:B------:R-:W-:-:S02]  /*4460*/  ISETP.GE.AND P2, PT, R6, R210, PT ;  /* 0x000000d20600720c */ /* 0x000fc40003f46270 */
[----:B------:R-:W-:Y:S02]  /*4470*/  FSEL R120, R29, -INF , !P1 ;  /* 0xff8000001d787808 */ /* 0x000fe40004800000 */
[----:B------:R-:W-:Y:S02]  /*4480*/  FSEL R126, R31, -INF , !P6 ;  /* 0xff8000001f7e7808 */ /* 0x000fe40007000000 */
[----:B------:R-:W-:Y:S02]  /*4490*/  FSEL R133, R164, -INF , !P5 ;  /* 0xff800000a4857808 */ /* 0x000fe40006800000 */
[----:B------:R-:W-:Y:S02]  /*44a0*/  FSEL R151, R85, -INF , !P3 ;  /* 0xff80000055977808 */ /* 0x000fe40005800000 */
[----:B------:R-:W-:Y:S02]  /*44b0*/  ISETP.GE.AND P1, PT, R5, R210, PT ;  /* 0x000000d20500720c */ /* 0x000fe40003f26270 */
[----:B------:R-:W-:-:S02]  /*44c0*/  ISETP.GE.AND P6, PT, R6, R209, PT ;  /* 0x000000d10600720c */ /* 0x000fc40003fc6270 */
[C---:B------:R-:W-:Y:S02]  /*44d0*/  ISETP.GE.AND P5, PT, R6.reuse, R208, PT ;  /* 0x000000d00600720c */ /* 0x040fe40003fa6270 */
[----:B------:R-:W-:Y:S02]  /*44e0*/  ISETP.GE.AND P3, PT, R6, R207, PT ;  /* 0x000000cf0600720c */ /* 0x000fe40003f66270 */
[----:B------:R-:W-:Y:S02]  /*44f0*/  FSEL R149, R22, -INF , !P0 ;  /* 0xff80000016957808 */ /* 0x000fe40004000000 */
[----:B------:R-:W-:Y:S02]  /*4500*/  ISETP.GT.AND P0, PT, R213, UR8, PT ;  /* 0x00000008d5007c0c */ /* 0x000fe4000bf04270 */
        /* <DEDUP_REMOVED lines=8> */
[----:B------:R-:W-:Y:S02]  /*4590*/  ISETP.GE.AND P2, PT, R5, R207, PT ;  /* 0x000000cf0500720c */ /* 0x000fe40003f46270 */
        /* <DEDUP_REMOVED lines=12> */
[C---:B------:R-:W-:Y:S02]  /*4660*/  ISETP.LT.OR P5, PT, R4.reuse, R205, P5 ;  /* 0x000000cd0400720c */ /* 0x040fe40002fa1670 */
[C---:B------:R-:W-:Y:S02]  /*4670*/  ISETP.LT.OR P3, PT, R4.reuse, R204, P3 ;  /* 0x000000cc0400720c */ /* 0x040fe40001f61670 */
[----:B------:R-:W-:Y:S02]  /*4680*/  ISETP.LT.OR P1, PT, R4, R203, P1 ;  /* 0x000000cb0400720c */ /* 0x000fe40000f21670 */
[----:B--2---:R-:W-:Y:S02]  /*4690*/  FSEL R144, R14, -INF , !P2 ;  /* 0xff8000000e907808 */ /* 0x004fe40005000000 */
[----:B-1----:R-:W-:-:S02]  /*46a0*/  FSEL R138, R12, -INF , !P4 ;  /* 0xff8000000c8a7808 */ /* 0x002fc40006000000 */
[----:B------:R-:W-:Y:S02]  /*46b0*/  FSEL R14, R21, -INF , !P6 ;  /* 0xff800000150e7808 */ /* 0x000fe40007000000 */
[----:B------:R-:W-:Y:S02]  /*46c0*/  FSEL R150, R23, -INF , !P5 ;  /* 0xff80000017967808 */ /* 0x000fe40006800000 */
[----:B---3--:R-:W-:Y:S02]  /*46d0*/  FSEL R139, R13, -INF , !P3 ;  /* 0xff8000000d8b7808 */ /* 0x008fe40005800000 */
[----:B----4-:R-:W-:Y:S01]  /*46e0*/  FSEL R15, R15, -INF , !P1 ;  /* 0xff8000000f0f7808 */ /* 0x010fe20004800000 */
[----:B------:R-:W-:Y:S05]  /*46f0*/  @!P0 BRA `(.L_x_1667) ;  /* 0x0000018000008947 */ /* 0x000fea0003800000 */
[----:B------:R-:W-:Y:S01]  /*4700*/  IADD3 R4, R234, -0x2, RZ ;  /* 0xfffffffeea047810 */ /* 0x000fe20007ffe0ff */
[----:B------:R-:W-:-:S03]  /*4710*/  USHF.L.U64.HI UR9, UR6, 0x5, UR7 ;  /* 0x0000000506097899 */ /* 0x000fc60008010207 */
[----:B------:R-:W-:Y:S01]  /*4720*/  SHF.R.S32.HI R7, RZ, 0x1f, R4 ;  /* 0x0000001fff077819 */ /* 0x000fe20000011404 */
[C---:B------:R-:W-:Y:S01]  /*4730*/  IMAD R6, R4.reuse, UR10, RZ ;  /* 0x0000000a04067c24 */ /* 0x040fe2000f8e02ff */
[----:B------:R-:W-:Y:S01]  /*4740*/  USHF.L.U32 UR10, UR6, 0x5, URZ ;  /* 0x00000005060a7899 */ /* 0x000fe2000800063f */
        /* <DEDUP_REMOVED lines=19> */
.L_x_1667:
[----:B-1----:R-:W-:Y:S02]  /*4880*/  FMNMX.FTZ R4, R42, R45, !PT ;  /* 0x0000002d2a047209 */ /* 0x002fe40007810000 */
[----:B------:R-:W-:-:S02]  /*4890*/  SHF.L.U32 R189, R0, 0x1, RZ ;  /* 0x0000000100bd7819 */ /* 0x000fc400000006ff */
[----:B------:R-:W-:Y:S02]  /*48a0*/  FMNMX.FTZ R4, R46, R4, !PT ;  /* 0x000000042e047209 */ /* 0x000fe40007810000 */
[-C--:B------:R-:W-:Y:S01]  /*48b0*/  LEA R190, R3, R189.reuse, 0x1 ;  /* 0x000000bd03be7211 */ /* 0x080fe200078e08ff */
[----:B------:R-:W-:Y:S01]  /*48c0*/  LDSM.16.MT88.4 R28, [R189+0x6000] ;  /* 0x00600000bd1c783b */ /* 0x000fe20000004200 */
[----:B------:R-:W-:Y:S02]  /*48d0*/  FMNMX.FTZ R4, R56, R4, !PT ;  /* 0x0000000438047209 */ /* 0x000fe40007810000 */
[----:B------:R-:W-:Y:S01]  /*48e0*/  LEA R192, R2, R189, 0x1 ;  /* 0x000000bd02c07211 */ /* 0x000fe200078e08ff */
[----:B------:R-:W-:Y:S01]  /*48f0*/  LDSM.16.MT88.4 R20, [R190+0x6000] ;  /* 0x00600000be14783b */ /* 0x000fe20000004200 */
[----:B------:R-:W-:Y:S02]  /*4900*/  FMNMX.FTZ R4, R54, R4, !PT ;  /* 0x0000000436047209 */ /* 0x000fe40007810000 */
[----:B------:R-:W-:Y:S01]  /*4910*/  LEA R191, R2, R190, 0x1 ;  /* 0x000000be02bf7211 */ /* 0x000fe200078e08ff */
        /* <DEDUP_REMOVED lines=50> */
[----:B------:R-:W-:-:S03]  /*4c40*/  FMNMX.FTZ R5, R131, R5, !PT ;  /* 0x0000000583057209 */ /* 0x000fc60007810000 */
[----:B------:R-:W3:Y:S01]  /*4c50*/  SHFL.BFLY PT, R6, R70, 0x2, 0x1f ;  /* 0x0c401f0046067f89 */ /* 0x000ee200000e0000 */
[----:B--2---:R-:W-:Y:S02]  /*4c60*/  FMNMX.FTZ R71, R4, R71, !PT ;  /* 0x0000004704477209 */ /* 0x004fe40007810000 */
[----:B------:R-:W-:-:S03]  /*4c70*/  FMNMX.FTZ R4, R130, R5, !PT ;  /* 0x0000000582047209 */ /* 0x000fc60007810000 */
[----:B------:R-:W2:Y:S01]  /*4c80*/  SHFL.BFLY PT, R8, R71, 0x1, 0x1f ;  /* 0x0c201f0047087f89 */ /* 0x000ea200000e0000 */
[----:B------:R-:W-:Y:S02]  /*4c90*/  FMNMX.FTZ R4, R129, R4, !PT ;  /* 0x0000000481047209 */ /* 0x000fe40007810000 */
[----:B-1----:R-:W-:Y:S02]  /*4ca0*/  FMNMX.FTZ R73, R73, R7, !PT ;  /* 0x0000000749497209 */ /* 0x002fe40007810000 */
[----:B------:R-:W-:Y:S02]  /*4cb0*/  FMNMX.FTZ R4, R125, R4, !PT ;  /* 0x000000047d047209 */ /* 0x000fe40007810000 */
[----:B------:R-:W-:Y:S02]  /*4cc0*/  FSETP.NEU.FTZ.AND P1, PT, R73, -INF , PT ;  /* 0xff8000004900780b */ /* 0x000fe40003f3d000 */
[----:B------:R-:W-:Y:S01]  /*4cd0*/  FMNMX.FTZ R5, R147, R4, !PT ;  /* 0x0000000493057209 */ /* 0x000fe20007810000 */
[----:B------:R-:W-:-:S03]  /*4ce0*/  FMUL.FTZ R4, R73, c[0x0][0x23c] ;  /* 0x00008f0049047a20 */ /* 0x000fc60000410000 */
[----:B------:R-:W-:Y:S02]  /*4cf0*/  FMNMX.FTZ R5, R143, R5, !PT ;  /* 0x000000058f057209 */ /* 0x000fe40007810000 */
[----:B------:R-:W-:Y:S02]  /*4d00*/  FSEL R4, R4, RZ, P1 ;  /* 0x000000ff04047208 */ /* 0x000fe40000800000 */
[----:B---3--:R-:W-:Y:S02]  /*4d10*/  FMNMX.FTZ R70, R70, R6, !PT ;  /* 0x0000000646467209 */ /* 0x008fe40007810000 */
[----:B------:R-:W-:Y:S01]  /*4d20*/  FMNMX.FTZ R6, R142, R5, !PT ;  /* 0x000000058e067209 */ /* 0x000fe20007810000 */
[----:B------:R-:W-:Y:S02]  /*4d30*/  FFMA.FTZ R5, R42, c[0x0][0x23c], -R4 ;  /* 0x00008f002a057a23 */ /* 0x000fe40000010804 */
[----:B------:R-:W1:Y:S01]  /*4d40*/  SHFL.BFLY PT, R9, R70, 0x1, 0x1f ;  /* 0x0c201f0046097f89 */ /* 0x000e6200000e0000 */
[----:B------:R-:W-:Y:S01]  /*4d50*/  FMNMX.FTZ R6, R137, R6, !PT ;  /* 0x0000000689067209 */ /* 0x000fe20007810000 */
[----:B------:R3:W-:Y:S01]  /*4d60*/  MUFU.EX2 R224, R5 ;  /* 0x0000000500e07308 */ /* 0x0007e20000000800 */
[----:B--2---:R-:W-:-:S04]  /*4d70*/  FMNMX.FTZ R71, R71, R8, !PT ;  /* 0x0000000847477209 */ /* 0x004fc80007810000 */
[C---:B------:R-:W-:Y:S01]  /*4d80*/  FSETP.NEU.FTZ.AND P1, PT, R71.reuse, -INF , PT ;  /* 0xff8000004700780b */ /* 0x040fe20003f3d000 */
[----:B------:R-:W-:-:S05]  /*4d90*/  FMUL.FTZ R13, R71, c[0x0][0x23c] ;  /* 0x00008f00470d7a20 */ /* 0x000fca0000410000 */
[----:B------:R-:W-:Y:S02]  /*4da0*/  FSEL R13, R13, RZ, P1 ;  /* 0x000000ff0d0d7208 */ /* 0x000fe40000800000 */
[----:B---3--:R-:W-:Y:S01]  /*4db0*/  FMNMX.FTZ R5, R151, R6, !PT ;  /* 0x0000000697057209 */ /* 0x008fe20007810000 */
[----:B------:R-:W-:-:S03]  /*4dc0*/  FFMA.FTZ R6, R45, c[0x0][0x23c], -R4 ;  /* 0x00008f002d067a23 */ /* 0x000fc60000010804 */
[----:B------:R-:W-:Y:S01]  /*4dd0*/  FMNMX.FTZ R5, R148, R5, !PT ;  /* 0x0000000594057209 */ /* 0x000fe20007810000 */
[----:B------:R2:W3:Y:S01]  /*4de0*/  MUFU.EX2 R221, R6 ;  /* 0x0000000600dd7308 */ /* 0x0004e20000000800 */
[----:B-1----:R-:W-:-:S04]  /*4df0*/  FMNMX.FTZ R70, R70, R9, !PT ;  /* 0x0000000946467209 */ /* 0x002fc80007810000 */
[C---:B------:R-:W-:Y:S01]  /*4e00*/  FSETP.NEU.FTZ.AND P1, PT, R70.reuse, -INF , PT ;  /* 0xff8000004600780b */ /* 0x040fe20003f3d000 */
[----:B------:R-:W-:-:S05]  /*4e10*/  FMUL.FTZ R12, R70, c[0x0][0x23c] ;  /* 0x00008f00460c7a20 */ /* 0x000fca0000410000 */
[----:B------:R-:W-:Y:S02]  /*4e20*/  FSEL R12, R12, RZ, P1 ;  /* 0x000000ff0c0c7208 */ /* 0x000fe40000800000 */
[----:B--2---:R-:W-:Y:S01]  /*4e30*/  FMNMX.FTZ R6, R149, R5, !PT ;  /* 0x0000000595067209 */ /* 0x004fe20007810000 */
[----:B------:R-:W-:Y:S01]  /*4e40*/  FFMA.FTZ R5, R46, c[0x0][0x23c], -R4 ;  /* 0x00008f002e057a23 */ /* 0x000fe20000010804 */
[----:B---3--:R-:W-:Y:S01]  /*4e50*/  F2FP.BF16.PACK_AB R16, R221, R224 ;  /* 0x000000e0dd10723e */ /* 0x008fe200000010ff */
[----:B------:R-:W-:Y:S02]  /*4e60*/  FFMA.FTZ R0, R50, c[0x0][0x23c], -R12 ;  /* 0x00008f0032007a23 */ /* 0x000fe4000001080c */
[----:B------:R1:W2:Y:S01]  /*4e70*/  MUFU.EX2 R223, R5 ;  /* 0x0000000500df7308 */ /* 0x0002a20000000800 */
[----:B------:R-:W-:-:S07]  /*4e80*/  FADD.FTZ R3, R224, R221 ;  /* 0x000000dde0037221 */ /* 0x000fce0000010000 */
[----:B------:R3:W-:Y:S01]  /*4e90*/  MUFU.EX2 R187, R0 ;  /* 0x0000000000bb7308 */ /* 0x0007e20000000800 */
[----:B-1----:R-:W-:Y:S01]  /*4ea0*/  FMNMX.FTZ R5, R150, R6, !PT ;  /* 0x0000000696057209 */ /* 0x002fe20007810000 */
[----:B------:R-:W-:Y:S02]  /*4eb0*/  FFMA.FTZ R6, R49, c[0x0][0x23c], -R13 ;  /* 0x00008f0031067a23 */ /* 0x000fe4000001080d */
[----:B--2---:R-:W-:Y:S02]  /*4ec0*/  FADD.FTZ R3, R223, R3 ;  /* 0x00000003df037221 */ /* 0x004fe40000010000 */
[----:B------:R-:W1:Y:S02]  /*4ed0*/  SHFL.BFLY PT, R7, R5, 0x2, 0x1f ;  /* 0x0c401f0005077f89 */ /* 0x000e6400000e0000 */
[----:B------:R2:W-:Y:S01]  /*4ee0*/  MUFU.EX2 R220, R6 ;  /* 0x0000000600dc7308 */ /* 0x0005e20000000800 */
[----:B---3--:R-:W-:-:S07]  /*4ef0*/  FFMA.FTZ R0, R51, c[0x0][0x23c], -R12 ;  /* 0x00008f0033007a23 */ /* 0x008fce000001080c */
[----:B------:R3:W-:Y:S01]  /*4f00*/  MUFU.EX2 R211, R0 ;  /* 0x0000000000d37308 */ /* 0x0007e20000000800 */
[----:B--2---:R-:W-:-:S07]  /*4f10*/  FFMA.FTZ R6, R47, c[0x0][0x23c], -R13 ;  /* 0x00008f002f067a23 */ /* 0x004fce000001080d */
[----:B------:R2:W4:Y:S01]  /*4f20*/  MUFU.EX2 R218, R6 ;  /* 0x0000000600da7308 */ /* 0x0005220000000800 */
[----:B-1----:R-:W-:Y:S01]  /*4f30*/  FMNMX.FTZ R5, R5, R7, !PT ;  /* 0x0000000705057209 */ /* 0x002fe20007810000 */
[----:B---3--:R-:W-:-:S06]  /*4f40*/  FFMA.FTZ R0, R53, c[0x0][0x23c], -R12 ;  /* 0x00008f0035007a23 */ /* 0x008fcc000001080c */
[----:B------:R1:W3:Y:S01]  /*4f50*/  MUFU.EX2 R216, R0 ;  /* 0x0000000000d87308 */ /* 0x0002e20000000800 */
[----:B--2---:R-:W-:Y:S01]  /*4f60*/  FFMA.FTZ R6, R44, c[0x0][0x23c], -R13 ;  /* 0x00008f002c067a23 */ /* 0x004fe2000001080d */
[----:B----4-:R-:W-:Y:S01]  /*4f70*/  F2FP.BF16.PACK_AB R8, R218, R220 ;  /* 0x000000dcda08723e */ /* 0x010fe200000010ff */
[----:B------:R-:W-:Y:S05]  /*4f80*/  LDSM.16.MT88.4 R44, [R191+0x6000] ;  /* 0x00600000bf2c783b */ /* 0x000fea0000004200 */
[----:B------:R2:W-:Y:S01]  /*4f90*/  MUFU.EX2 R219, R6 ;  /* 0x0000000600db7308 */ /* 0x0005e20000000800 */
[----:B-1----:R-:W-:Y:S01]  /*4fa0*/  FFMA.FTZ R0, R56, c[0x0][0x23c], -R4 ;  /* 0x00008f0038007a23 */ /* 0x002fe20000010804 */
[----:B---3--:R-:W-:-:S06]  /*4fb0*/  F2FP.BF16.PACK_AB R11, R216, R211 ;  /* 0x000000d3d80b723e */ /* 0x008fcc00000010ff */
[----:B------:R1:W3:Y:S01]  /*4fc0*/  MUFU.EX2 R186, R0 ;  /* 0x0000000000ba7308 */ /* 0x0002e20000000800 */
[----:B--2---:R-:W-:-:S07]  /*4fd0*/  FFMA.FTZ R6, R43, c[0x0][0x23c], -R13 ;  /* 0x00008f002b067a23 */ /* 0x004fce000001080d */
[----:B------:R2:W4:Y:S01]  /*4fe0*/  MUFU.EX2 R222, R6 ;  /* 0x0000000600de7308 */ /* 0x0005220000000800 */
[----:B-1----:R-:W-:Y:S01]  /*4ff0*/  FFMA.FTZ R0, R54, c[0x0][0x23c], -R4 ;  /* 0x00008f0036007a23 */ /* 0x002fe20000010804 */
[C---:B---3--:R-:W-:Y:S01]  /*5000*/  F2FP.BF16.PACK_AB R18, R186.reuse, R223 ;  /* 0x000000dfba12723e */ /* 0x048fe200000010ff */
[----:B------:R-:W-:-:S05]  /*5010*/  FADD.FTZ R3, R186, R3 ;  /* 0x00000003ba037221 */ /* 0x000fca0000010000 */
[----:B------:R-:W1:Y:S01]  /*5020*/  MUFU.EX2 R214, R0 ;  /* 0x0000000000d67308 */ /* 0x000e620000000800 */
[----:B--2---:R-:W-:Y:S01]  /*5030*/  FFMA.FTZ R6, R52, c[0x0][0x23c], -R12 ;  /* 0x00008f0034067a23 */ /* 0x004fe2000001080c */
[----:B----4-:R-:W-:-:S06]  /*5040*/  F2FP.BF16.PACK_AB R10, R222, R219 ;  /* 0x000000dbde0a723e */ /* 0x010fcc00000010ff */
[----:B------:R2:W3:Y:S01]  /*5050*/  MUFU.EX2 R215, R6 ;  /* 0x0000000600d77308 */ /* 0x0004e20000000800 */
[----:B-1----:R-:W-:Y:S01]  /*5060*/  FADD.FTZ R3, R214, R3 ;  /* 0x00000003d6037221 */ /* 0x002fe20000010000 */
[----:B--2---:R-:W1:Y:S01]  /*5070*/  SHFL.BFLY PT, R6, R5, 0x1, 0x1f ;  /* 0x0c201f0005067f89 */ /* 0x004e6200000e0000 */
[----:B---3--:R-:W-:-:S07]  /*5080*/  F2FP.BF16.PACK_AB R9, R187, R215 ;  /* 0x000000d7bb09723e */ /* 0x008fce00000010ff */
[C---:B------:R-:W-:Y:S08]  /*5090*/  HMMA.16816.F32.BF16 R84, R8.reuse, R28, RZ ;  /* 0x0000001c0854723c */ /* 0x040ff000000418ff */
[----:B------:R-:W-:Y:S01]  /*50a0*/  HMMA.16816.F32.BF16 R80, R8, R30, RZ ;  /* 0x0000001e0850723c */ /* 0x000fe200000418ff */
[----:B-1----:R-:W-:-:S07]  /*50b0*/  FMNMX.FTZ R72, R5, R6, !PT ;  /* 0x0000000605487209 */ /* 0x002fce0007810000 */
[----:B------:R-:W-:Y:S01]  /*50c0*/  HMMA.16816.F32.BF16 R76, R8, R24, RZ ;  /* 0x00000018084c723c */ /* 0x000fe200000418ff */
[C---:B------:R-:W-:Y:S01]  /*50d0*/  FSETP.NEU.FTZ.AND P1, PT, R72.reuse, -INF , PT ;  /* 0xff8000004800780b */ /* 0x040fe20003f3d000 */
[----:B------:R-:W-:-:S06]  /*50e0*/  FMUL.FTZ R2, R72, c[0x0][0x23c] ;  /* 0x00008f0048027a20 */ /* 0x000fcc0000410000 */
[----:B------:R-:W-:Y:S01]  /*50f0*/  HMMA.16816.F32.BF16 R56, R8, R22, RZ ;  /* 0x000000160838723c */ /* 0x000fe200000418ff */
[----:B------:R-:W-:Y:S01]  /*5100*/  FSEL R0, R2, RZ, P1 ;  /* 0x000000ff02007208 */ /* 0x000fe20000800000 */
[----:B------:R-:W-:-:S04]  /*5110*/  FFMA.FTZ R2, R55, c[0x0][0x23c], -R4 ;  /* 0x00008f0037027a23 */ /* 0x000fc80000010804 */
[----:B------:R1:W2:Y:S02]  /*5120*/  MUFU.EX2 R217, R2 ;  /* 0x0000000200d97308 */ /* 0x0002a40000000800 */
[C---:B------:R-:W-:Y:S08]  /*5130*/  HMMA.16816.F32.BF16 R52, R8.reuse, R44, RZ ;  /* 0x0000002c0834723c */ /* 0x040ff000000418ff */
[----:B------:R-:W-:Y:S01]  /*5140*/  HMMA.16816.F32.BF16 R48, R8, R46, RZ ;  /* 0x0000002e0830723c */ /* 0x000fe200000418ff */
[----:B-1----:R-:W-:-:S02]  /*5150*/  FFMA.FTZ R2, R62, c[0x0][0x23c], -R0 ;  /* 0x00008f003e027a23 */ /* 0x002fc40000010800 */
[----:B--2---:R-:W-:Y:S02]  /*5160*/  FADD.FTZ R3, R217, R3 ;  /* 0x00000003d9037221 */ /* 0x004fe40000010000 */
[----:B------:R1:W-:Y:S02]  /*5170*/  MUFU.EX2 R179, R2 ;  /* 0x0000000200b37308 */ /* 0x0003e40000000800 */
[--C-:B-1----:R-:W-:Y:S02]  /*5180*/  FFMA.FTZ R2, R63, c[0x0][0x23c], -R0.reuse ;  /* 0x00008f003f027a23 */ /* 0x102fe40000010800 */
[----:B------:R-:W-:Y:S04]  /*5190*/  HMMA.16816.F32.BF16 R60, R8, R20, RZ ;  /* 0x00000014083c723c */ /* 0x000fe800000418ff */
[----:B------:R1:W2:Y:S02]  /*51a0*/  MUFU.EX2 R175, R2 ;  /* 0x0000000200af7308 */ /* 0x0002a40000000800 */
[----:B-1----:R-:W-:Y:S01]  /*51b0*/  FFMA.FTZ R2, R65, c[0x0][0x23c], -R0 ;  /* 0x00008f0041027a23 */ /* 0x002fe20000010800 */
[----:B--2---:R-:W-:-:S05]  /*51c0*/  F2FP.BF16.PACK_AB R17, R175, R179 ;  /* 0x000000b3af11723e */ /* 0x004fca00000010ff */
[----:B------:R1:W-:Y:S02]  /*51d0*/  MUFU.EX2 R180, R2 ;  /* 0x0000000200b47308 */ /* 0x0003e40000000800 */
[----:B-1----:R-:W-:-:S06]  /*51e0*/  FFMA.FTZ R2, R66, c[0x0][0x23c], -R0 ;  /* 0x00008f0042027a23 */ /* 0x002fcc0000010800 */
[----:B------:R1:W2:Y:S02]  /*51f0*/  MUFU.EX2 R181, R2 ;  /* 0x0000000200b57308 */ /* 0x0002a40000000800 */
[--C-:B-1----:R-:W-:Y:S01]  /*5200*/  FFMA.FTZ R2, R64, c[0x0][0x23c], -R13.reuse ;  /* 0x00008f0040027a23 */ /* 0x102fe2000001080d */
[----:B--2---:R-:W-:Y:S01]  /*5210*/  F2FP.BF16.PACK_AB R19, R181, R180 ;  /* 0x000000b4b513723e */ /* 0x004fe200000010ff */
[----:B------:R-:W-:Y:S04]  /*5220*/  HMMA.16816.F32.BF16 R64, R8, R26, RZ ;  /* 0x0000001a0840723c */ /* 0x000fe800000418ff */
[----:B------:R1:W-:Y:S04]  /*5230*/  MUFU.EX2 R182, R2 ;  /* 0x0000000200b67308 */ /* 0x0003e80000000800 */
[C---:B------:R-:W-:Y:S08]  /*5240*/  HMMA.16816.F32.BF16 R92, R16.reuse, R28, RZ ;  /* 0x0000001c105c723c */ /* 0x040ff000000418ff */
[----:B------:R-:W-:Y:S01]  /*5250*/  HMMA.16816.F32.BF16 R96, R16, R30, RZ ;  /* 0x0000001e1060723c */ /* 0x000fe200000418ff */
[----:B------:R-:W2:Y:S01]  /*5260*/  LDSM.16.MT88.4 R28, [R189+0x6800] ;  /* 0x00680000bd1c783b */ /* 0x000ea20000004200 */
[----:B-1----:R-:W-:-:S04]  /*5270*/  FFMA.FTZ R2, R74, c[0x0][0x23c], -R13 ;  /* 0x00008f004a027a23 */ /* 0x002fc8000001080d */
[----:B------:R1:W3:Y:S02]  /*5280*/  MUFU.EX2 R185, R2 ;  /* 0x0000000200b97308 */ /* 0x0002e40000000800 */
[C---:B------:R-:W-:Y:S08]  /*5290*/  HMMA.16816.F32.BF16 R104, R16.reuse, R26, RZ ;  /* 0x0000001a1068723c */ /* 0x040ff000000418ff */
[----:B------:R-:W-:Y:S01]  /*52a0*/  HMMA.16816.F32.BF16 R116, R16, R22, RZ ;  /* 0x000000161074723c */ /* 0x000fe200000418ff */
[----:B-1----:R-:W-:Y:S01]  /*52b0*/  FFMA.FTZ R2, R68, c[0x0][0x23c], -R13 ;  /* 0x00008f0044027a23 */ /* 0x002fe2000001080d */
[----:B---3--:R-:W-:-:S03]  /*52c0*/  F2FP.BF16.PACK_AB R8, R185, R182 ;  /* 0x000000b6b908723e */ /* 0x008fc600000010ff */
[----:B------:R1:W-:Y:S02]  /*52d0*/  MUFU.EX2 R184, R2 ;  /* 0x0000000200b87308 */ /* 0x0003e40000000800 */
[----:B-1----:R-:W-:Y:S02]  /*52e0*/  FFMA.FTZ R2, R36, c[0x0][0x23c], -R13 ;  /* 0x00008f0024027a23 */ /* 0x002fe4000001080d */
[----:B------:R-:W1:Y:S04]  /*52f0*/  LDSM.16.MT88.4 R36, [R192+0x6800] ;  /* 0x00680000c024783b */ /* 0x000e680000004200 */
[----:B------:R3:W4:Y:S02]  /*5300*/  MUFU.EX2 R183, R2 ;  /* 0x0000000200b77308 */ /* 0x0007240000000800 */
[--C-:B---3--:R-:W-:Y:S01]  /*5310*/  FFMA.FTZ R2, R88, c[0x0][0x23c], -R12.reuse ;  /* 0x00008f0058027a23 */ /* 0x108fe2000001080c */
[----:B----4-:R-:W-:Y:S01]  /*5320*/  F2FP.BF16.PACK_AB R10, R183, R184 ;  /* 0x000000b8b70a723e */ /* 0x010fe200000010ff */
[C---:B------:R-:W-:Y:S04]  /*5330*/  HMMA.16816.F32.BF16 R88, R16.reuse, R24, RZ ;  /* 0x000000181058723c */ /* 0x040fe800000418ff */
[----:B------:R3:W-:Y:S04]  /*5340*/  MUFU.EX2 R174, R2 ;  /* 0x0000000200ae7308 */ /* 0x0007e80000000800 */
[C---:B------:R-:W-:Y:S08]  /*5350*/  HMMA.16816.F32.BF16 R24, R16.reuse, R20, RZ ;  /* 0x000000141018723c */ /* 0x040ff000000418ff */
[----:B------:R-:W-:Y:S01]  /*5360*/  HMMA.16816.F32.BF16 R20, R16, R44, RZ ;  /* 0x0000002c1014723c */ /* 0x000fe200000418ff */
[----:B---3--:R-:W-:-:S04]  /*5370*/  FFMA.FTZ R2, R75, c[0x0][0x23c], -R12 ;  /* 0x00008f004b027a23 */ /* 0x008fc8000001080c */
[----:B------:R3:W4:Y:S02]  /*5380*/  MUFU.EX2 R178, R2 ;  /* 0x0000000200b27308 */ /* 0x0007240000000800 */
[----:B---3--:R-:W-:Y:S01]  /*5390*/  FFMA.FTZ R2, R69, c[0x0][0x23c], -R12 ;  /* 0x00008f0045027a23 */ /* 0x008fe2000001080c */
[----:B----4-:R-:W-:-:S05]  /*53a0*/  F2FP.BF16.PACK_AB R9, R178, R174 ;  /* 0x000000aeb209723e */ /* 0x010fca00000010ff */
[----:B------:R3:W-:Y:S02]  /*53b0*/  MUFU.EX2 R177, R2 ;  /* 0x0000000200b17308 */ /* 0x0007e40000000800 */
[----:B---3--:R-:W-:Y:S02]  /*53c0*/  FFMA.FTZ R2, R41, c[0x0][0x23c], -R12 ;  /* 0x00008f0029027a23 */ /* 0x008fe4000001080c */
[----:B------:R-:W3:Y:S04]  /*53d0*/  LDSM.16.MT88.4 R40, [R191+0x6800] ;  /* 0x00680000bf28783b */ /* 0x000ee80000004200 */
[----:B------:R4:W5:Y:S02]  /*53e0*/  MUFU.EX2 R176, R2 ;  /* 0x0000000200b07308 */ /* 0x0009640000000800 */
[----:B----4-:R-:W-:Y:S01]  /*53f0*/  FFMA.FTZ R2, R101, c[0x0][0x23c], -R4 ;  /* 0x00008f0065027a23 */ /* 0x010fe20000010804 */
[----:B-----5:R-:W-:-:S05]  /*5400*/  F2FP.BF16.PACK_AB R11, R176, R177 ;  /* 0x000000b1b00b723e */ /* 0x020fca00000010ff */
[----:B------:R4:W-:Y:S02]  /*5410*/  MUFU.EX2 R173, R2 ;  /* 0x0000000200ad7308 */ /* 0x0009e40000000800 */
[C---:B--2---:R-:W-:Y:S08]  /*5420*/  HMMA.16816.F32.BF16 R112, R8.reuse, R28, R84 ;  /* 0x0000001c0870723c */ /* 0x044ff00000041854 */
[----:B------:R-:W-:Y:S01]  /*5430*/  HMMA.16816.F32.BF16 R84, R8, R32, R60 ;  /* 0x000000200854723c */ /* 0x000fe2000004183c */
[----:B----4-:R-:W-:-:S04]  /*5440*/  FFMA.FTZ R2, R100, c[0x0][0x23c], -R4 ;  /* 0x00008f0064027a23 */ /* 0x010fc80000010804 */
[----:B------:R2:W4:Y:S03]  /*5450*/  MUFU.EX2 R172, R2 ;  /* 0x0000000200ac7308 */ /* 0x0005260000000800 */
[C---:B------:R-:W-:Y:S08]  /*5460*/  HMMA.16816.F32.BF16 R80, R8.reuse, R30, R80 ;  /* 0x0000001e0850723c */ /* 0x040ff00000041850 */
[----:B-1----:R-:W-:Y:S01]  /*5470*/  HMMA.16816.F32.BF16 R64, R8, R38, R64 ;  /* 0x000000260840723c */ /* 0x002fe20000041840 */
[----:B--2---:R-:W-:-:S07]  /*5480*/  FFMA.FTZ R2, R109, c[0x0][0x23c], -R4 ;  /* 0x00008f006d027a23 */ /* 0x004fce0000010804 */
[C---:B------:R-:W-:Y:S01]  /*5490*/  HMMA.16816.F32.BF16 R60, R8.reuse, R34, R56 ;  /* 0x00000022083c723c */ /* 0x040fe20000041838 */
[----:B------:R1:W-:Y:S07]  /*54a0*/  MUFU.EX2 R171, R2 ;  /* 0x0000000200ab7308 */ /* 0x0003ee0000000800 */
[----:B---3--:R-:W-:Y:S08]  /*54b0*/  HMMA.16816.F32.BF16 R48, R8, R42, R48 ;  /* 0x0000002a0830723c */ /* 0x008ff00000041830 */
[----:B------:R-:W-:Y:S01]  /*54c0*/  HMMA.16816.F32.BF16 R100, R16, R46, RZ ;  /* 0x0000002e1064723c */ /* 0x000fe200000418ff */
[----:B------:R-:W-:Y:S01]  /*54d0*/  LDSM.16.MT88.4 R16, [R192+0x7000] ;  /* 0x00700000c010783b */ /* 0x000fe20000004200 */
[----:B-1----:R-:W-:-:S04]  /*54e0*/  FFMA.FTZ R2, R108, c[0x0][0x23c], -R4 ;  /* 0x00008f006c027a23 */ /* 0x002fc80000010804 */
[----:B------:R1:W-:Y:S02]  /*54f0*/  MUFU.EX2 R170, R2 ;  /* 0x0000000200aa7308 */ /* 0x0003e40000000800 */
[C---:B------:R-:W-:Y:S08]  /*5500*/  HMMA.16816.F32.BF16 R108, R8.reuse, R36, R76 ;  /* 0x00000024086c723c */ /* 0x040ff0000004184c */
[----:B------:R-:W-:Y:S01]  /*5510*/  HMMA.16816.F32.BF16 R76, R8, R40, R52 ;  /* 0x00000028084c723c */ /* 0x000fe20000041834 */
[----:B-1----:R-:W-:-:S06]  /*5520*/  FFMA.FTZ R2, R131, c[0x0][0x23c], -R0 ;  /* 0x00008f0083027a23 */ /* 0x002fcc0000010800 */
[----:B------:R-:W-:Y:S02]  /*5530*/  F2FP.BF16.PACK_AB R8, R217, R214 ;  /* 0x000000d6d908723e */ /* 0x000fe400000010ff */
[----:B----4-:R-:W-:Y:S01]  /*5540*/  F2FP.BF16.PACK_AB R10, R172, R173 ;  /* 0x000000adac0a723e */ /* 0x010fe200000010ff */
        /* <DEDUP_REMOVED lines=11> */
[C---:B------:R-:W-:Y:S01]  /*5600*/  HMMA.16816.F32.BF16 R56, R8.reuse, R28, R92 ;  /* 0x0000001c0838723c */ /* 0x040fe2000004185c */
[----:B------:R-:W-:Y:S07]  /*5610*/  LDSM.16.MT88.4 R92, [R189+0x7800] ;  /* 0x00780000bd5c783b */ /* 0x000fee0000004200 */
[----:B------:R-:W-:Y:S01]  /*5620*/  HMMA.16816.F32.BF16 R52, R8, R36, R88 ;  /* 0x000000240834723c */ /* 0x000fe20000041858 */
[----:B-1----:R-:W-:-:S04]  /*5630*/  FFMA.FTZ R2, R124, c[0x0][0x23c], -R13 ;  /* 0x00008f007c027a23 */ /* 0x002fc8000001080d */
[----:B------:R1:W-:Y:S03]  /*5640*/  MUFU.EX2 R163, R2 ;  /* 0x0000000200a37308 */ /* 0x0003e60000000800 */
[C---:B------:R-:W-:Y:S01]  /*5650*/  HMMA.16816.F32.BF16 R44, R8.reuse, R30, R96 ;  /* 0x0000001e082c723c */ /* 0x040fe20000041860 */
[----:B------:R-:W-:Y:S07]  /*5660*/  LDSM.16.MT88.4 R28, [R191+0x7000] ;  /* 0x00700000bf1c783b */ /* 0x000fee0000004200 */
[----:B------:R-:W-:Y:S01]  /*5670*/  HMMA.16816.F32.BF16 R36, R8, R38, R104 ;  /* 0x000000260824723c */ /* 0x000fe20000041868 */
[----:B-1----:R-:W-:-:S04]  /*5680*/  FFMA.FTZ R2, R123, c[0x0][0x23c], -R13 ;  /* 0x00008f007b027a23 */ /* 0x002fc8000001080d */
[----:B------:R1:W2:Y:S02]  /*5690*/  MUFU.EX2 R164, R2 ;  /* 0x0000000200a47308 */ /* 0x0002a40000000800 */
[----:B-1----:R-:W-:-:S06]  /*56a0*/  FFMA.FTZ R2, R122, c[0x0][0x23c], -R13 ;  /* 0x00008f007a027a23 */ /* 0x002fcc000001080d */
[----:B------:R1:W-:Y:S02]  /*56b0*/  MUFU.EX2 R162, R2 ;  /* 0x0000000200a27308 */ /* 0x0003e40000000800 */
[----:B-1----:R-:W-:Y:S02]  /*56c0*/  FFMA.FTZ R2, R120, c[0x0][0x23c], -R13 ;  /* 0x00008f0078027a23 */ /* 0x002fe4000001080d */
[C---:B------:R-:W-:Y:S01]  /*56d0*/  HMMA.16816.F32.BF16 R120, R8.reuse, R32, R24 ;  /* 0x000000200878723c */ /* 0x040fe20000041818 */
[----:B------:R-:W-:Y:S03]  /*56e0*/  LDSM.16.MT88.4 R24, [R190+0x7000] ;  /* 0x00700000be18783b */ /* 0x000fe60000004200 */
[----:B------:R1:W3:Y:S04]  /*56f0*/  MUFU.EX2 R161, R2 ;  /* 0x0000000200a17308 */ /* 0x0002e80000000800 */
[----:B------:R-:W-:Y:S01]  /*5700*/  HMMA.16816.F32.BF16 R32, R8, R34, R116 ;  /* 0x000000220820723c */ /* 0x000fe20000041874 */
[----:B-1----:R-:W-:-:S07]  /*5710*/  FFMA.FTZ R2, R128, c[0x0][0x23c], -R12 ;  /* 0x00008f0080027a23 */ /* 0x002fce000001080c */
[C---:B------:R-:W-:Y:S01]  /*5720*/  HMMA.16816.F32.BF16 R128, R8.reuse, R40, R20 ;  /* 0x000000280880723c */ /* 0x040fe20000041814 */
[----:B------:R-:W1:Y:S01]  /*5730*/  LDSM.16.MT88.4 R20, [R189+0x7000] ;  /* 0x00700000bd14783b */ /* 0x000e620000004200 */
[----:B------:R4:W-:Y:S06]  /*5740*/  MUFU.EX2 R160, R2 ;  /* 0x0000000200a07308 */ /* 0x0009ec0000000800 */
[----:B------:R-:W-:Y:S07]  /*5750*/  HMMA.16816.F32.BF16 R40, R8, R42, R100 ;  /* 0x0000002a0828723c */ /* 0x000fee0000041864 */
[----:B--2---:R-:W-:-:S02]  /*5760*/  F2FP.BF16.PACK_AB R8, R164, R163 ;  /* 0x000000a3a408723e */ /* 0x004fc400000010ff */
[----:B---3--:R-:W-:Y:S01]  /*5770*/  F2FP.BF16.PACK_AB R10, R161, R162 ;  /* 0x000000a2a10a723e */ /* 0x008fe200000010ff */
[----:B----4-:R-:W-:-:S04]  /*5780*/  FFMA.FTZ R2, R127, c[0x0][0x23c], -R12 ;  /* 0x00008f007f027a23 */ /* 0x010fc8000001080c */
[----:B------:R2:W3:Y:S02]  /*5790*/  MUFU.EX2 R159, R2 ;  /* 0x00000002009f7308 */ /* 0x0004e40000000800 */
[----:B--2---:R-:W-:Y:S01]  /*57a0*/  FFMA.FTZ R2, R134, c[0x0][0x23c], -R12 ;  /* 0x00008f0086027a23 */ /* 0x004fe2000001080c */
[----:B---3--:R-:W-:-:S05]  /*57b0*/  F2FP.BF16.PACK_AB R9, R159, R160 ;  /* 0x000000a09f09723e */ /* 0x008fca00000010ff */
[----:B------:R2:W-:Y:S02]  /*57c0*/  MUFU.EX2 R158, R2 ;  /* 0x00000002009e7308 */ /* 0x0005e40000000800 */
[----:B--2---:R-:W-:Y:S02]  /*57d0*/  FFMA.FTZ R2, R126, c[0x0][0x23c], -R12 ;  /* 0x00008f007e027a23 */ /* 0x004fe4000001080c */
[----:B------:R-:W-:Y:S04]  /*57e0*/  LDSM.16.MT88.4 R124, [R190+0x7800] ;  /* 0x00780000be7c783b */ /* 0x000fe80000004200 */
[----:B------:R2:W3:Y:S02]  /*57f0*/  MUFU.EX2 R157, R2 ;  /* 0x00000002009d7308 */ /* 0x0004e40000000800 */
[----:B--2---:R-:W-:Y:S01]  /*5800*/  FFMA.FTZ R2, R136, c[0x0][0x23c], -R4 ;  /* 0x00008f0088027a23 */ /* 0x004fe20000010804 */
[----:B---3--:R-:W-:-:S05]  /*5810*/  F2FP.BF16.PACK_AB R11, R157, R158 ;  /* 0x0000009e9d0b723e */ /* 0x008fca00000010ff */
[----:B------:R2:W3:Y:S02]  /*5820*/  MUFU.EX2 R156, R2 ;  /* 0x00000002009c7308 */ /* 0x0004e40000000800 */
[C---:B-1----:R-:W-:Y:S08]  /*5830*/  HMMA.16816.F32.BF16 R96, R8.reuse, R20, R112 ;  /* 0x000000140860723c */ /* 0x042ff00000041870 */
[----:B------:R-:W-:Y:S01]  /*5840*/  HMMA.16816.F32.BF16 R100, R8, R16, R108 ;  /* 0x000000100864723c */ /* 0x000fe2000004186c */
[----:B------:R-:W1:Y:S01]  /*5850*/  LDSM.16.MT88.4 R108, [R192+0x7800] ;  /* 0x00780000c06c783b */ /* 0x000e620000004200 */
[----:B--2---:R-:W-:Y:S01]  /*5860*/  FFMA.FTZ R2, R133, c[0x0][0x23c], -R4 ;  /* 0x00008f0085027a23 */ /* 0x004fe20000010804 */
[----:B---3--:R-:W-:-:S03]  /*5870*/  F2FP.BF16.PACK_AB R6, R156, R169 ;  /* 0x000000a99c06723e */ /* 0x008fc600000010ff */
[----:B------:R2:W-:Y:S02]  /*5880*/  MUFU.EX2 R155, R2 ;  /* 0x00000002009b7308 */ /* 0x0005e40000000800 */
[C---:B------:R-:W-:Y:S08]  /*5890*/  HMMA.16816.F32.BF16 R116, R8.reuse, R24, R84 ;  /* 0x000000180874723c */ /* 0x040ff00000041854 */
[----:B------:R-:W-:Y:S01]  /*58a0*/  HMMA.16816.F32.BF16 R76, R8, R28, R76 ;  /* 0x0000001c084c723c */ /* 0x000fe2000004184c */
[----:B--2---:R-:W-:-:S07]  /*58b0*/  FFMA.FTZ R2, R135, c[0x0][0x23c], -R4 ;  /* 0x00008f0087027a23 */ /* 0x004fce0000010804 */
[C---:B------:R-:W-:Y:S01]  /*58c0*/  HMMA.16816.F32.BF16 R88, R8.reuse, R22, R80 ;  /* 0x000000160858723c */ /* 0x040fe20000041850 */
[----:B------:R2:W-:Y:S07]  /*58d0*/  MUFU.EX2 R154, R2 ;  /* 0x00000002009a7308 */ /* 0x0005ee0000000800 */
[C---:B------:R-:W-:Y:S08]  /*58e0*/  HMMA.16816.F32.BF16 R64, R8.reuse, R18, R64 ;  /* 0x000000120840723c */ /* 0x040ff00000041840 */
[----:B------:R-:W-:Y:S01]  /*58f0*/  HMMA.16816.F32.BF16 R60, R8, R26, R60 ;  /* 0x0000001a083c723c */ /* 0x000fe2000004183c */
[----:B--2---:R-:W-:-:S04]  /*5900*/  FFMA.FTZ R2, R132, c[0x0][0x23c], -R4 ;  /* 0x00008f0084027a23 */ /* 0x004fc80000010804 */
[----:B------:R2:W-:Y:S03]  /*5910*/  MUFU.EX2 R153, R2 ;  /* 0x0000000200997308 */ /* 0x0005e60000000800 */
[----:B------:R-:W-:Y:S01]  /*5920*/  HMMA.16816.F32.BF16 R48, R8, R30, R48 ;  /* 0x0000001e0830723c */ /* 0x000fe20000041830 */
[----:B------:R-:W3:Y:S01]  /*5930*/  LDSM.16.MT88.4 R8, [R191+0x7800] ;  /* 0x00780000bf08783b */ /* 0x000ee20000004200 */
[----:B--2---:R-:W-:-:S04]  /*5940*/  FFMA.FTZ R2, R147, c[0x0][0x23c], -R0 ;  /* 0x00008f0093027a23 */ /* 0x004fc80000010800 */
[----:B------:R2:W-:Y:S02]  /*5950*/  MUFU.EX2 R152, R2 ;  /* 0x0000000200987308 */ /* 0x0005e40000000800 */
[----:B--2---:R-:W-:-:S06]  /*5960*/  FFMA.FTZ R2, R143, c[0x0][0x23c], -R0 ;  /* 0x00008f008f027a23 */ /* 0x004fcc0000010800 */
[----:B------:R2:W4:Y:S02]  /*5970*/  MUFU.EX2 R147, R2 ;  /* 0x0000000200937308 */ /* 0x0005240000000800 */
[----:B--2---:R-:W-:Y:S01]  /*5980*/  FFMA.FTZ R2, R142, c[0x0][0x23c], -R0 ;  /* 0x00008f008e027a23 */ /* 0x004fe20000010800 */
[----:B----4-:R-:W-:-:S05]  /*5990*/  F2FP.BF16.PACK_AB R5, R147, R152 ;  /* 0x000000989305723e */ /* 0x010fca00000010ff */
[----:B------:R2:W-:Y:S02]  /*59a0*/  MUFU.EX2 R75, R2 ;  /* 0x00000002004b7308 */ /* 0x0005e40000000800 */
[----:B--2---:R-:W-:-:S06]  /*59b0*/  FFMA.FTZ R2, R137, c[0x0][0x23c], -R0 ;  /* 0x00008f0089027a23 */ /* 0x004fcc0000010800 */
[----:B------:R2:W4:Y:S02]  /*59c0*/  MUFU.EX2 R74, R2 ;  /* 0x00000002004a7308 */ /* 0x0005240000000800 */
[----:B--2---:R-:W-:Y:S01]  /*59d0*/  FFMA.FTZ R2, R14, c[0x0][0x23c], -R4 ;  /* 0x00008f000e027a23 */ /* 0x004fe20000010804 */
[----:B------:R-:W-:Y:S02]  /*59e0*/  F2FP.BF16.PACK_AB R4, R170, R171 ;  /* 0x000000abaa04723e */ /* 0x000fe400000010ff */
[----:B----4-:R-:W-:-:S03]  /*59f0*/  F2FP.BF16.PACK_AB R7, R74, R75 ;  /* 0x0000004b4a07723e */ /* 0x010fc600000010ff */
[----:B------:R2:W4:Y:S04]  /*5a00*/  MUFU.EX2 R241, R2 ;  /* 0x0000000200f17308 */ /* 0x0005280000000800 */
[C---:B------:R-:W-:Y:S08]  /*5a10*/  HMMA.16816.F32.BF16 R56, R4.reuse, R20, R56 ;  /* 0x000000140438723c */ /* 0x040ff00000041838 */
[----:B------:R-:W-:Y:S01]  /*5a20*/  HMMA.16816.F32.BF16 R52, R4, R16, R52 ;  /* 0x000000100434723c */ /* 0x000fe20000041834 */
[----:B--2---:R-:W-:Y:S01]  /*5a30*/  FFMA.FTZ R2, R141, c[0x0][0x23c], -R13 ;  /* 0x00008f008d027a23 */ /* 0x004fe2000001080d */
[----:B----4-:R-:W-:-:S03]  /*5a40*/  F2FP.BF16.PACK_AB R142, R241, R153 ;  /* 0x00000099f18e723e */ /* 0x010fc600000010ff */
[----:B------:R2:W-:Y:S03]  /*5a50*/  MUFU.EX2 R68, R2 ;  /* 0x0000000200447308 */ /* 0x0005e60000000800 */
[C---:B------:R-:W-:Y:S08]  /*5a60*/  HMMA.16816.F32.BF16 R44, R4.reuse, R22, R44 ;  /* 0x00000016042c723c */ /* 0x040ff0000004182c */
[----:B------:R-:W-:Y:S01]  /*5a70*/  HMMA.16816.F32.BF16 R36, R4, R18, R36 ;  /* 0x000000120424723c */ /* 0x000fe20000041824 */
[----:B--2---:R-:W-:Y:S01]  /*5a80*/  FFMA.FTZ R2, R140, c[0x0][0x23c], -R13 ;  /* 0x00008f008c027a23 */ /* 0x004fe2000001080d */
[----:B------:R-:W-:-:S06]  /*5a90*/  F2FP.BF16.PACK_AB R140, R154, R155 ;  /* 0x0000009b9a8c723e */ /* 0x000fcc00000010ff */
[C---:B------:R-:W-:Y:S01]  /*5aa0*/  HMMA.16816.F32.BF16 R112, R4.reuse, R24, R120 ;  /* 0x000000180470723c */ /* 0x040fe20000041878 */
[----:B------:R2:W4:Y:S07]  /*5ab0*/  MUFU.EX2 R69, R2 ;  /* 0x0000000200457308 */ /* 0x00052e0000000800 */
[C---:B------:R-:W-:Y:S08]  /*5ac0*/  HMMA.16816.F32.BF16 R32, R4.reuse, R26, R32 ;  /* 0x0000001a0420723c */ /* 0x040ff00000041820 */
[----:B------:R-:W-:Y:S01]  /*5ad0*/  HMMA.16816.F32.BF16 R128, R4, R28, R128 ;  /* 0x0000001c0480723c */ /* 0x000fe20000041880 */
[----:B--2---:R-:W-:Y:S01]  /*5ae0*/  FFMA.FTZ R2, R138, c[0x0][0x23c], -R13 ;  /* 0x00008f008a027a23 */ /* 0x004fe2000001080d */
[----:B----4-:R-:W-:-:S03]  /*5af0*/  F2FP.BF16.PACK_AB R136, R69, R68 ;  /* 0x000000444588723e */ /* 0x010fc600000010ff */
[----:B------:R2:W-:Y:S03]  /*5b00*/  MUFU.EX2 R20, R2 ;  /* 0x0000000200147308 */ /* 0x0005e60000000800 */
[----:B------:R-:W-:Y:S07]  /*5b10*/  HMMA.16816.F32.BF16 R40, R4, R30, R40 ;  /* 0x0000001e0428723c */ /* 0x000fee0000041828 */
[----:B------:R-:W-:-:S02]  /*5b20*/  FADD.FTZ R4, R215, R187 ;  /* 0x000000bbd7047221 */ /* 0x000fc40000010000 */
[----:B------:R-:W-:Y:S02]  /*5b30*/  FADD.FTZ R5, R173, R3 ;  /* 0x00000003ad057221 */ /* 0x000fe40000010000 */
[----:B------:R-:W-:Y:S02]  /*5b40*/  FADD.FTZ R4, R211, R4 ;  /* 0x00000004d3047221 */ /* 0x000fe40000010000 */
[----:B--2---:R-:W-:Y:S02]  /*5b50*/  FFMA.FTZ R2, R139, c[0x0][0x23c], -R13 ;  /* 0x00008f008b027a23 */ /* 0x004fe4000001080d */
[----:B------:R-:W-:Y:S02]  /*5b60*/  FADD.FTZ R4, R216, R4 ;  /* 0x00000004d8047221 */ /* 0x000fe40000010000 */
[----:B------:R2:W4:Y:S02]  /*5b70*/  MUFU.EX2 R244, R2 ;  /* 0x0000000200f47308 */ /* 0x0005240000000800 */
[----:B------:R-:W-:-:S04]  /*5b80*/  FADD.FTZ R4, R174, R4 ;  /* 0x00000004ae047221 */ /* 0x000fc80000010000 */
[----:B------:R-:W-:Y:S02]  /*5b90*/  FADD.FTZ R4, R178, R4 ;  /* 0x00000004b2047221 */ /* 0x000fe40000010000 */
[----:B--2---:R-:W-:Y:S01]  /*5ba0*/  FFMA.FTZ R2, R146, c[0x0][0x23c], -R12 ;  /* 0x00008f0092027a23 */ /* 0x004fe2000001080c */
[----:B----4-:R-:W-:-:S03]  /*5bb0*/  F2FP.BF16.PACK_AB R138, R244, R20 ;  /* 0x00000014f48a723e */ /* 0x010fc600000010ff */
        /* <DEDUP_REMOVED lines=9> */
[----:B----4-:R-:W-:-:S05]  /*5c50*/  F2FP.BF16.PACK_AB R139, R243, R13 ;  /* 0x0000000df38b723e */ /* 0x010fca00000010ff */
[----:B------:R2:W-:Y:S02]  /*5c60*/  MUFU.EX2 R12, R2 ;  /* 0x00000002000c7308 */ /* 0x0005e40000000800 */
[C---:B------:R-:W-:Y:S08]  /*5c70*/  HMMA.16816.F32.BF16 R84, R136.reuse, R92, R96 ;  /* 0x0000005c8854723c */ /* 0x040ff00000041860 */
[----:B------:R-:W-:Y:S01]  /*5c80*/  HMMA.16816.F32.BF16 R88, R136, R94, R88 ;  /* 0x0000005e8858723c */ /* 0x000fe20000041858 */
[----:B--2---:R-:W-:-:S04]  /*5c90*/  FFMA.FTZ R2, R148, c[0x0][0x23c], -R0 ;  /* 0x00008f0094027a23 */ /* 0x004fc80000010800 */
[----:B------:R2:W4:Y:S03]  /*5ca0*/  MUFU.EX2 R7, R2 ;  /* 0x0000000200077308 */ /* 0x0005260000000800 */
[C---:B-1----:R-:W-:Y:S08]  /*5cb0*/  HMMA.16816.F32.BF16 R100, R136.reuse, R108, R100 ;  /* 0x0000006c8864723c */ /* 0x042ff00000041864 */
[----:B------:R-:W-:Y:S01]  /*5cc0*/  HMMA.16816.F32.BF16 R104, R136, R110, R64 ;  /* 0x0000006e8868723c */ /* 0x000fe20000041840 */
[--C-:B--2---:R-:W-:Y:S01]  /*5cd0*/  FFMA.FTZ R2, R149, c[0x0][0x23c], -R0.reuse ;  /* 0x00008f0095027a23 */ /* 0x104fe20000010800 */
[----:B----4-:R-:W-:Y:S01]  /*5ce0*/  F2FP.BF16.PACK_AB R141, R7, R12 ;  /* 0x0000000c078d723e */ /* 0x010fe200000010ff */
[----:B------:R-:W-:-:S05]  /*5cf0*/  FFMA.FTZ R0, R150, c[0x0][0x23c], -R0 ;  /* 0x00008f0096007a23 */ /* 0x000fca0000010800 */
[C---:B------:R-:W-:Y:S01]  /*5d00*/  HMMA.16816.F32.BF16 R116, R136.reuse, R124, R116 ;  /* 0x0000007c8874723c */ /* 0x040fe20000041874 */
[----:B------:R1:W-:Y:S07]  /*5d10*/  MUFU.EX2 R6, R2 ;  /* 0x0000000200067308 */ /* 0x0003ee0000000800 */
[C---:B------:R-:W-:Y:S01]  /*5d20*/  HMMA.16816.F32.BF16 R120, R136.reuse, R126, R60 ;  /* 0x0000007e8878723c */ /* 0x040fe2000004183c */
[----:B------:R2:W4:Y:S07]  /*5d30*/  MUFU.EX2 R242, R0 ;  /* 0x0000000000f27308 */ /* 0x00052e0000000800 */
[----:B---3--:R-:W-:Y:S01]  /*5d40*/  HMMA.16816.F32.BF16 R132, R136, R8, R76 ;  /* 0x000000088884723c */ /* 0x008fe2000004184c */
[----:B-1----:R-:W-:-:S04]  /*5d50*/  FADD.FTZ R2, R179, R175 ;  /* 0x000000afb3027221 */ /* 0x002fc80000010000 */
[----:B------:R-:W-:-:S03]  /*5d60*/  FADD.FTZ R2, R180, R2 ;  /* 0x00000002b4027221 */ /* 0x000fc60000010000 */
[----:B------:R-:W-:Y:S01]  /*5d70*/  HMMA.16816.F32.BF16 R136, R136, R10, R48 ;  /* 0x0000000a8888723c */ /* 0x000fe20000041830 */
[----:B--2---:R-:W-:Y:S01]  /*5d80*/  FADD.FTZ R0, R220, R218 ;  /* 0x000000dadc007221 */ /* 0x004fe20000010000 */
[----:B----4-:R-:W-:Y:S01]  /*5d90*/  F2FP.BF16.PACK_AB R143, R242, R6 ;  /* 0x00000006f28f723e */ /* 0x010fe200000010ff */
        /* <DEDUP_REMOVED lines=55> */
[----:B------:R-:W-:Y:S01]  /*6110*/  IADD3 R213, R234, -0x2, RZ ;  /* 0xfffffffeead57810 */ /* 0x000fe20007ffe0ff */
[----:B------:R-:W-:-:S04]  /*6120*/  DEPBAR.LE SB0, 0x0 ;  /* 0x000080000000791a */ /* 0x000fc80000000000 */
[----:B------:R-:W-:Y:S01]  /*6130*/  SHF.R.S32.HI R4, RZ, 0x1f, R213 ;  /* 0x0000001fff047819 */ /* 0x000fe200000114d5 */
[C---:B------:R-:W-:Y:S01]  /*6140*/  IMAD R0, R213.reuse, UR12, RZ ;  /* 0x0000000cd5007c24 */ /* 0x040fe2000f8e02ff */
[----:B------:R-:W-:Y:S01]  /*6150*/  USHF.L.U32 UR14, UR4, 0x5, URZ ;  /* 0x00000005040e7899 */ /* 0x000fe2000800063f */
[----:B------:R-:W-:Y:S01]  /*6160*/  IMAD.WIDE.U32 R2, R213, UR13, R226 ;  /* 0x0000000dd5027c25 */ /* 0x000fe2000f8e00e2 */
[----:B------:R-:W-:-:S03]  /*6170*/  USHF.L.U64.HI UR11, UR4, 0x5, UR5 ;  /* 0x00000005040b7899 */ /* 0x000fc60008010205 */
[----:B------:R-:W-:Y:S01]  /*6180*/  IMAD R0, R4, UR13, R0 ;  /* 0x0000000d04007c24 */ /* 0x000fe2000f8e0200 */
[----:B------:R-:W-:Y:S01]  /*6190*/  BAR.SYNC.DEFER_BLOCKING 0x0 ;  /* 0x0000000000007b1d */ /* 0x000fe20000010000 */
[----:B------:R-:W-:Y:S02]  /*61a0*/  LEA R6, P1, R2, c[0x0][0x170], 0x1 ;  /* 0x00005c0002067a11 */ /* 0x000fe400078208ff */
[----:B------:R-:W-:Y:S02]  /*61b0*/  IMAD.IADD R0, R3, 0x1, R0 ;  /* 0x0000000103007824 */ /* 0x000fe400078e0200 */
[----:B------:R-:W-:-:S03]  /*61c0*/  IADD3 R4, P0, R6, UR14, RZ ;  /* 0x0000000e06047c10 */ /* 0x000fc6000ff1e0ff */
[----:B------:R-:W-:Y:S01]  /*61d0*/  LEA.HI.X R7, R2, c[0x0][0x174], R0, 0x1, P1 ;  /* 0x00005d0002077a11 */ /* 0x000fe200008f0c00 */
[----:B------:R-:W-:Y:S01]  /*61e0*/  IMAD R0, R213, 0x40, R235 ;  /* 0x00000040d5007824 */ /* 0x000fe200078e02eb */
[----:B------:R-:W-:Y:S02]  /*61f0*/  IADD3 R2, P1, R4, UR14, RZ ;  /* 0x0000000e04027c10 */ /* 0x000fe4000ff3e0ff */
[----:B------:R-:W-:Y:S02]  /*6200*/  IADD3.X R5, R7, UR11, RZ, P0, !PT ;  /* 0x0000000b07057c10 */ /* 0x000fe400087fe4ff */
[----:B------:R-:W-:Y:S02]  /*6210*/  IADD3 R8, P0, R2, UR14, RZ ;  /* 0x0000000e02087c10 */ /* 0x000fe4000ff1e0ff */
[----:B------:R-:W-:Y:S02]  /*6220*/  IADD3.X R3, R5, UR11, RZ, P1, !PT ;  /* 0x0000000b05037c10 */ /* 0x000fe40008ffe4ff */
[----:B------:R-:W-:-:S02]  /*6230*/  ISETP.GE.AND P2, PT, R0, R210, PT ;  /* 0x000000d20000720c */ /* 0x000fc40003f46270 */
[----:B------:R-:W-:Y:S02]  /*6240*/  IADD3.X R9, R3, UR11, RZ, P0, !PT ;  /* 0x0000000b03097c10 */ /* 0x000fe400087fe4ff */
[C---:B------:R-:W-:Y:S01]  /*6250*/  ISETP.LT.OR P2, PT, R0.reuse, R206, P2 ;  /* 0x000000ce0000720c */ /* 0x040fe20001741670 */
[----:B------:R-:W-:Y:S01]  /*6260*/  @!PT LDS RZ, [RZ] ;  /* 0x00000000fffff984 */ /* 0x000fe20000000800 */
[----:B------:R-:W-:Y:S01]  /*6270*/  @!PT LDS RZ, [RZ] ;  /* 0x00000000fffff984 */ /* 0x000fe20000000800 */
[----:B------:R-:W-:Y:S01]  /*6280*/  @!PT LDS RZ, [RZ] ;  /* 0x00000000fffff984 */ /* 0x000fe20000000800 */
[----:B------:R1:W-:Y:S01]  /*6290*/  LDGSTS.E.BYPASS.LTC128B.128 [R212+0x6000], [R6.64] ;  /* 0x0600000006d47fae */ /* 0x0003e2000b901d50 */
[C---:B------:R-:W-:Y:S02]  /*62a0*/  ISETP.GE.AND P0, PT, R0.reuse, R209, PT ;  /* 0x000000d10000720c */ /* 0x040fe40003f06270 */
[C---:B------:R-:W-:Y:S01]  /*62b0*/  ISETP.GE.AND P4, PT, R0.reuse, R208, PT ;  /* 0x000000d00000720c */ /* 0x040fe20003f86270 */
[----:B------:R1:W-:Y:S01]  /*62c0*/  LDGSTS.E.BYPASS.LTC128B.128 [R212+0x6800], [R4.64] ;  /* 0x0680000004d47fae */ /* 0x0003e2000b901d50 */
[C---:B------:R-:W-:Y:S02]  /*62d0*/  ISETP.LT.OR P0, PT, R0.reuse, R205, P0 ;  /* 0x000000cd0000720c */ /* 0x040fe40000701670 */
[C---:B------:R-:W-:Y:S01]  /*62e0*/  ISETP.LT.OR P4, PT, R0.reuse, R204, P4 ;  /* 0x000000cc0000720c */ /* 0x040fe20002781670 */
[----:B------:R2:W-:Y:S04]  /*62f0*/  LDGSTS.E.BYPASS.LTC128B.128 [R212+0x7000], [R2.64] ;  /* 0x0700000002d47fae */ /* 0x0005e8000b901d50 */
[----:B------:R3:W-:Y:S04]  /*6300*/  LDGSTS.E.BYPASS.LTC128B.128 [R212+0x7800], [R8.64] ;  /* 0x0780000008d47fae */ /* 0x0007e8000b901d50 */
[----:B------:R-:W-:Y:S04]  /*6310*/  LDSM.16.M88.4 R16, [R195] ;  /* 0x00000000c310783b */ /* 0x000fe80000000200 */
[----:B------:R-:W4:Y:S04]  /*6320*/  LDSM.16.M88.4 R20, [R188+0x4000] ;  /* 0x00400000bc14783b */ /* 0x000f280000000200 */
[----:B------:R-:W5:Y:S04]  /*6330*/  LDSM.16.M88.4 R12, [R195+0x2000] ;  /* 0x00200000c30c783b */ /* 0x000f680000000200 */
[----:B------:R-:W-:Y:S04]  /*6340*/  LDSM.16.M88.4 R36, [R194+0x4000] ;  /* 0x00400000c224783b */ /* 0x000fe80000000200 */
[----:B-1----:R-:W-:Y:S01]  /*6350*/  LDSM.16.M88.4 R4, [R198+0x2000] ;  /* 0x00200000c604783b */ /* 0x002fe20000000200 */
[----:B--2---:R-:W-:-:S03]  /*6360*/  IADD3 R2, R0, 0x1, RZ ;  /* 0x0000000100027810 */ /* 0x004fc60007ffe0ff */
[----:B------:R-:W-:Y:S01]  /*6370*/  LDSM.16.M88.4 R44, [R199] ;  /* 0x00000000c72c783b */ /* 0x000fe20000000200 */
[----:B------:R-:W-:-:S03]  /*6380*/  ISETP.GE.AND P6, PT, R2, R210, PT ;  /* 0x000000d20200720c */ /* 0x000fc60003fc6270 */
[----:B---3--:R-:W1:Y:S01]  /*6390*/  LDSM.16.M88.4 R8, [R198] ;  /* 0x00000000c608783b */ /* 0x008e620000000200 */
[C---:B------:R-:W-:Y:S02]  /*63a0*/  ISETP.GE.AND P5, PT, R2.reuse, R209, PT ;  /* 0x000000d10200720c */ /* 0x040fe40003fa6270 */
[C---:B------:R-:W-:Y:S01]  /*63b0*/  ISETP.GE.AND P3, PT, R2.reuse, R208, PT ;  /* 0x000000d00200720c */ /* 0x040fe20003f66270 */
[----:B------:R-:W2:Y:S01]  /*63c0*/  LDSM.16.M88.4 R32, [R196] ;  /* 0x00000000c420783b */ /* 0x000ea20000000200 */
[C---:B------:R-:W-:Y:S02]  /*63d0*/  ISETP.GE.AND P1, PT, R2.reuse, R207, PT ;  /* 0x000000cf0200720c */ /* 0x040fe40003f26270 */
[C---:B------:R-:W-:Y:S01]  /*63e0*/  ISETP.LT.OR P6, PT, R2.reuse, R206, P6 ;  /* 0x000000ce0200720c */ /* 0x040fe200037c1670 */
[----:B------:R-:W3:Y:S01]  /*63f0*/  LDSM.16.M88.4 R52, [R188+0x4800] ;  /* 0x00480000bc34783b */ /* 0x000ee20000000200 */
[C---:B------:R-:W-:Y:S02]  /*6400*/  ISETP.LT.OR P5, PT, R2.reuse, R205, P5 ;  /* 0x000000cd0200720c */ /* 0x040fe40002fa1670 */
[C---:B------:R-:W-:Y:S01]  /*6410*/  ISETP.LT.OR P3, PT, R2.reuse, R204, P3 ;  /* 0x000000cc0200720c */ /* 0x040fe20001f61670 */
[----:B------:R-:W2:Y:S01]  /*6420*/  LDSM.16.M88.4 R28, [R196+0x2000] ;  /* 0x00200000c41c783b */ /* 0x000ea20000000200 */
[----:B------:R-:W-:-:S02]  /*6430*/  ISETP.LT.OR P1, PT, R2, R203, P1 ;  /* 0x000000cb0200720c */ /* 0x000fc40000f21670 */
[----:B------:R-:W-:Y:S01]  /*6440*/  IADD3 R2, R0, 0x8, RZ ;  /* 0x0000000800027810 */ /* 0x000fe20007ffe0ff */
[----:B------:R-:W2:Y:S01]  /*6450*/  LDSM.16.M88.4 R56, [R194+0x4800] ;  /* 0x00480000c238783b */ /* 0x000ea20000000200 */
[----:B----4-:R-:W-:Y:S03]  /*6460*/  HMMA.16816.F32.BF16 R40, R16, R20, RZ ;  /* 0x000000141028723c */ /* 0x010fe600000418ff */
[----:B------:R-:W-:Y:S04]  /*6470*/  LDSM.16.M88.4 R60, [R193] ;  /* 0x00000000c13c783b */ /* 0x000fe80000000200 */
[----:B------:R-:W0:Y:S01]  /*6480*/  LDGDEPBAR ;  /* 0x00000000000079af */ /* 0x000e220000000000 */
[C---:B-----5:R-:W-:Y:S08]  /*6490*/  HMMA.16816.F32.BF16 R48, R12.reuse, R22, RZ ;  /* 0x000000160c30723c */ /* 0x060ff000000418ff */
[----:B------:R-:W-:Y:S08]  /*64a0*/  HMMA.16816.F32.BF16 R24, R12, R20, RZ ;  /* 0x000000140c18723c */ /* 0x000ff000000418ff */
[----:B-1----:R-:W-:Y:S01]  /*64b0*/  HMMA.16816.F32.BF16 R76, R8, R36, R40 ;  /* 0x00000024084c723c */ /* 0x002fe20000041828 */
[----:B------:R-:W1:Y:S07]  /*64c0*/  LDSM.16.M88.4 R40, [R188+0x5000] ;  /* 0x00500000bc28783b */ /* 0x000e6e0000000200 */
[----:B------:R-:W-:Y:S01]  /*64d0*/  HMMA.16816.F32.BF16 R64, R16, R22, RZ ;  /* 0x000000161040723c */ /* 0x000fe200000418ff */
[----:B------:R-:W-:Y:S07]  /*64e0*/  LDSM.16.M88.4 R20, [R197+0x2000] ;  /* 0x00200000c514783b */ /* 0x000fee0000000200 */
[----:B------:R-:W-:Y:S01]  /*64f0*/  HMMA.16816.F32.BF16 R156, R4, R38, R48 ;  /* 0x00000026049c723c */ /* 0x000fe20000041830 */
[----:B------:R-:W4:Y:S07]  /*6500*/  LDSM.16.M88.4 R48, [R188+0x5800] ;  /* 0x00580000bc30783b */ /* 0x000f2e0000000200 */
[----:B--2---:R-:W-:Y:S08]  /*6510*/  HMMA.16816.F32.BF16 R148, R32, R44, R76 ;  /* 0x0000002c2094723c */ /* 0x004ff0000004184c */
[----:B------:R-:W-:Y:S01]  /*6520*/  HMMA.16816.F32.BF16 R152, R4, R36, R24 ;  /* 0x000000240498723c */ /* 0x000fe20000041818 */
[----:B------:R-:W2:Y:S07]  /*6530*/  LDSM.16.M88.4 R24, [R197] ;  /* 0x00000000c518783b */ /* 0x000eae0000000200 */
[----:B------:R-:W-:Y:S08]  /*6540*/  HMMA.16816.F32.BF16 R76, R8, R38, R64 ;  /* 0x00000026084c723c */ /* 0x000ff00000041840 */
[-C--:B---3--:R-:W-:Y:S08]  /*6550*/  HMMA.16816.F32.BF16 R36, R12, R52.reuse, RZ ;  /* 0x000000340c24723c */ /* 0x088ff000000418ff */
[----:B------:R-:W-:Y:S08]  /*6560*/  HMMA.16816.F32.BF16 R144, R16, R52, RZ ;  /* 0x000000341090723c */ /* 0x000ff000000418ff */
[----:B------:R-:W-:Y:S08]  /*6570*/  HMMA.16816.F32.BF16 R64, R28, R44, R152 ;  /* 0x0000002c1c40723c */ /* 0x000ff00000041898 */
[----:B------:R-:W-:Y:S01]  /*6580*/  HMMA.16816.F32.BF16 R160, R4, R56, R36 ;  /* 0x0000003804a0723c */ /* 0x000fe20000041824 */
[----:B------:R-:W3:Y:S07]  /*6590*/  LDSM.16.M88.4 R36, [R202] ;  /* 0x00000000ca24783b */ /* 0x000eee0000000200 */
[-C--:B------:R-:W-:Y:S08]  /*65a0*/  HMMA.16816.F32.BF16 R156, R28, R46.reuse, R156 ;  /* 0x0000002e1c9c723c */ /* 0x080ff0000004189c */
[----:B------:R-:W-:Y:S08]  /*65b0*/  HMMA.16816.F32.BF16 R44, R32, R46, R76 ;  /* 0x0000002e202c723c */ /* 0x000ff0000004184c */
[----:B------:R-:W-:Y:S08]  /*65c0*/  HMMA.16816.F32.BF16 R152, R8, R56, R144 ;  /* 0x000000380898723c */ /* 0x000ff00000041890 */
[C---:B------:R-:W-:Y:S08]  /*65d0*/  HMMA.16816.F32.BF16 R144, R12.reuse, R54, RZ ;  /* 0x000000360c90723c */ /* 0x040ff000000418ff */
[C---:B-1----:R-:W-:Y:S08]  /*65e0*/  HMMA.16816.F32.BF16 R164, R12.reuse, R40, RZ ;  /* 0x000000280ca4723c */ /* 0x042ff000000418ff */
[C---:B----4-:R-:W-:Y:S08]  /*65f0*/  HMMA.16816.F32.BF16 R168, R12.reuse, R48, RZ ;  /* 0x000000300ca8723c */ /* 0x050ff000000418ff */
[C---:B------:R-:W-:Y:S08]  /*6600*/  HMMA.16816.F32.BF16 R172, R12.reuse, R42, RZ ;  /* 0x0000002a0cac723c */ /* 0x040ff000000418ff */
        /* <DEDUP_REMOVED lines=8> */
[----:B------:R-:W4:Y:S07]  /*6690*/  LDSM.16.M88.4 R16, [R194+0x5000] ;  /* 0x00500000c210783b */ /* 0x000f2e0000000200 */
[C---:B--2---:R-:W-:Y:S08]  /*66a0*/  HMMA.16816.F32.BF16 R148, R24.reuse, R60, R148 ;  /* 0x0000003c1894723c */ /* 0x044ff00000041894 */
[----:B------:R-:W-:Y:S08]  /*66b0*/  HMMA.16816.F32.BF16 R76, R24, R62, R44 ;  /* 0x0000003e184c723c */ /* 0x000ff0000004182c */
[----:B---3--:R-:W-:Y:S08]  /*66c0*/  HMMA.16816.F32.BF16 R48, R32, R36, R152 ;  /* 0x000000242030723c */ /* 0x008ff00000041898 */
[----:B------:R-:W-:Y:S01]  /*66d0*/  HMMA.16816.F32.BF16 R64, R20, R60, R64 ;  /* 0x0000003c1440723c */ /* 0x000fe20000041840 */
[----:B------:R-:W-:-:S02]  /*66e0*/  FMUL.FTZ R148, R148, c[0x0][0x2ec] ;  /* 0x0000bb0094947a20 */ /* 0x000fc40000410000 */
[----:B------:R-:W-:Y:S02]  /*66f0*/  FMUL.FTZ R149, R149, c[0x0][0x2ec] ;  /* 0x0000bb0095957a20 */ /* 0x000fe40000410000 */
[----:B------:R-:W-:Y:S01]  /*6700*/  FMUL.FTZ R150, R150, c[0x0][0x2ec] ;  /* 0x0000bb0096967a20 */ /* 0x000fe20000410000 */
[----:B------:R-:W2:Y:S01]  /*6710*/  MUFU.TANH R231, R148 ;  /* 0x0000009400e77308 */ /* 0x000ea20000002400 */
[----:B------:R-:W-:Y:S01]  /*6720*/  FMUL.FTZ R151, R151, c[0x0][0x2ec] ;  /* 0x0000bb0097977a20 */ /* 0x000fe20000410000 */
[----:B------:R-:W-:Y:S01]  /*6730*/  HMMA.16816.F32.BF16 R44, R28, R36, R160 ;  /* 0x000000241c2c723c */ /* 0x000fe200000418a0 */
[----:B------:R-:W-:Y:S02]  /*6740*/  FMUL.FTZ R76, R76, c[0x0][0x2ec] ;  /* 0x0000bb004c4c7a20 */ /* 0x000fe40000410000 */
[----:B------:R-:W-:Y:S02]  /*6750*/  FMUL.FTZ R77, R77, c[0x0][0x2ec] ;  /* 0x0000bb004d4d7a20 */ /* 0x000fe40000410000 */
[----:B------:R-:W-:Y:S01]  /*6760*/  FMUL.FTZ R78, R78, c[0x0][0x2ec] ;  /* 0x0000bb004e4e7a20 */ /* 0x000fe20000410000 */
[----:B------:R-:W-:Y:S01]  /*6770*/  MUFU.TANH R232, R149 ;  /* 0x0000009500e87308 */ /* 0x000fe20000002400 */
[----:B------:R-:W-:Y:S01]  /*6780*/  FMUL.FTZ R79, R79, c[0x0][0x2ec] ;  /* 0x0000bb004f4f7a20 */ /* 0x000fe20000410000 */
[-C--:B------:R-:W-:Y:S06]  /*6790*/  HMMA.16816.F32.BF16 R144, R4, R58.reuse, R144 ;  /* 0x0000003a0490723c */ /* 0x080fec0000041890 */
[----:B------:R-:W3:Y:S02]  /*67a0*/  MUFU.TANH R230, R150 ;  /* 0x0000009600e67308 */ /* 0x000ee40000002400 */
[----:B------:R-:W-:Y:S01]  /*67b0*/  HMMA.16816.F32.BF16 R56, R8, R58, R52 ;  /* 0x0000003a0838723c */ /* 0x000fe20000041834 */
[----:B------:R-:W-:-:S02]  /*67c0*/  FMUL.FTZ R64, R64, c[0x0][0x2ec] ;  /* 0x0000bb0040407a20 */ /* 0x000fc40000410000 */
[----:B------:R-:W-:Y:S02]  /*67d0*/  FMUL.FTZ R65, R65, c[0x0][0x2ec] ;  /* 0x0000bb0041417a20 */ /* 0x000fe40000410000 */
[----:B------:R-:W-:Y:S01]  /*67e0*/  FMUL.FTZ R66, R66, c[0x0][0x2ec] ;  /* 0x0000bb0042427a20 */ /* 0x000fe20000410000 */
[----:B------:R4:W-:Y:S01]  /*67f0*/  MUFU.TANH R233, R151 ;  /* 0x0000009700e97308 */ /* 0x0009e20000002400 */
[----:B------:R-:W-:Y:S01]  /*6800*/  FMUL.FTZ R67, R67, c[0x0][0x2ec] ;  /* 0x0000bb0043437a20 */ /* 0x000fe20000410000 */
[C---:B-1----:R-:W-:Y:S06]  /*6810*/  HMMA.16816.F32.BF16 R168, R4.reuse, R12, R168 ;  /* 0x0000000c04a8723c */ /* 0x042fec00000418a8 */
[----:B------:R-:W-:Y:S02]  /*6820*/  MUFU.TANH R163, R76 ;  /* 0x0000004c00a37308 */ /* 0x000fe40000002400 */
[C---:B------:R-:W-:Y:S06]  /*6830*/  HMMA.16816.F32.BF16 R152, R4.reuse, R14, R176 ;  /* 0x0000000e0498723c */ /* 0x040fec00000418b0 */
[----:B------:R-:W-:Y:S02]  /*6840*/  MUFU.TANH R227, R77 ;  /* 0x0000004d00e37308 */ /* 0x000fe40000002400 */
[----:B----4-:R-:W-:Y:S06]  /*6850*/  HMMA.16816.F32.BF16 R148, R4, R18, R172 ;  /* 0x000000120494723c */ /* 0x010fec00000418ac */
[----:B------:R-:W-:Y:S02]  /*6860*/  MUFU.TANH R224, R78 ;  /* 0x0000004e00e07308 */ /* 0x000fe40000002400 */
[----:B------:R-:W-:Y:S06]  /*6870*/  HMMA.16816.F32.BF16 R52, R24, R40, R48 ;  /* 0x000000281834723c */ /* 0x000fec0000041830 */
[----:B------:R1:W-:Y:S02]  /*6880*/  MUFU.TANH R226, R79 ;  /* 0x0000004f00e27308 */ /* 0x0003e40000002400 */
[----:B------:R-:W-:Y:S06]  /*6890*/  HMMA.16816.F32.BF16 R48, R8, R16, R180 ;  /* 0x000000100830723c */ /* 0x000fec00000418b4 */
[----:B------:R-:W-:Y:S02]  /*68a0*/  MUFU.TANH R228, R64 ;  /* 0x0000004000e47308 */ /* 0x000fe40000002400 */
[----:B------:R-:W-:Y:S06]  /*68b0*/  HMMA.16816.F32.BF16 R56, R32, R38, R56 ;  /* 0x000000262038723c */ /* 0x000fec0000041838 */
[----:B------:R-:W-:Y:S02]  /*68c0*/  MUFU.TANH R229, R65 ;  /* 0x0000004100e57308 */ /* 0x000fe40000002400 */
[----:B-1----:R-:W-:Y:S01]  /*68d0*/  HMMA.16816.F32.BF16 R76, R4, R16, R164 ;  /* 0x00000010044c723c */ /* 0x002fe200000418a4 */
[----:B------:R-:W1:Y:S01]  /*68e0*/  LDSM.16.M88.4 R4, [R201] ;  /* 0x00000000c904783b */ /* 0x000e620000000200 */
[----:B------:R-:W-:-:S02]  /*68f0*/  FMUL.FTZ R52, R52, c[0x0][0x2ec] ;  /* 0x0000bb0034347a20 */ /* 0x000fc40000410000 */
[----:B------:R-:W-:Y:S02]  /*6900*/  FMUL.FTZ R53, R53, c[0x0][0x2ec] ;  /* 0x0000bb0035357a20 */ /* 0x000fe40000410000 */
[----:B------:R-:W4:Y:S01]  /*6910*/  MUFU.TANH R211, R66 ;  /* 0x0000004200d37308 */ /* 0x000f220000002400 */
[----:B------:R-:W-:Y:S01]  /*6920*/  FMUL.FTZ R54, R54, c[0x0][0x2ec] ;  /* 0x0000bb0036367a20 */ /* 0x000fe20000410000 */
[----:B------:R-:W-:Y:S01]  /*6930*/  HMMA.16816.F32.BF16 R60, R20, R62, R156 ;  /* 0x0000003e143c723c */ /* 0x000fe2000004189c */
[----:B------:R-:W-:-:S05]  /*6940*/  FMUL.FTZ R55, R55, c[0x0][0x2ec] ;  /* 0x0000bb0037377a20 */ /* 0x000fca0000410000 */
[----:B------:R5:W1:Y:S02]  /*6950*/  MUFU.TANH R225, R67 ;  /* 0x0000004300e17308 */ /* 0x000a640000002400 */
[----:B------:R-:W-:Y:S06]  /*6960*/  HMMA.16816.F32.BF16 R56, R24, R42, R56 ;  /* 0x0000002a1838723c */ /* 0x000fec0000041838 */
[----:B------:R-:W-:Y:S02]  /*6970*/  MUFU.TANH R172, R52 ;  /* 0x0000003400ac7308 */ /* 0x000fe40000002400 */
[----:B-----5:R-:W-:Y:S06]  /*6980*/  HMMA.16816.F32.BF16 R64, R20, R40, R44 ;  /* 0x000000281440723c */ /* 0x020fec000004182c */
[----:B------:R-:W-:Y:S02]  /*6990*/  MUFU.TANH R173, R53 ;  /* 0x0000003500ad7308 */ /* 0x000fe40000002400 */
[----:B------:R-:W-:-:S02]  /*69a0*/  FMUL.FTZ R60, R60, c[0x0][0x2ec] ;  /* 0x0000bb003c3c7a20 */ /* 0x000fc40000410000 */
[----:B------:R-:W-:Y:S02]  /*69b0*/  FMUL.FTZ R61, R61, c[0x0][0x2ec] ;  /* 0x0000bb003d3d7a20 */ /* 0x000fe40000410000 */
[----:B------:R-:W-:Y:S01]  /*69c0*/  FMUL.FTZ R62, R62, c[0x0][0x2ec] ;  /* 0x0000bb003e3e7a20 */ /* 0x000fe20000410000 */
[----:B------:R-:W-:Y:S01]  /*69d0*/  HMMA.16816.F32.BF16 R44, R28, R38, R144 ;  /* 0x000000261c2c723c */ /* 0x000fe20000041890 */
[----:B------:R-:W5:Y:S01]  /*69e0*/  LDSM.16.M88.4 R36, [R193+0x1000] ;  /* 0x00100000c124783b */ /* 0x000f620000000200 */
[----:B------:R-:W-:Y:S01]  /*69f0*/  MUFU.TANH R167, R54 ;  /* 0x0000003600a77308 */ /* 0x000fe20000002400 */
[----:B------:R-:W-:Y:S02]  /*6a00*/  FMUL.FTZ R63, R63, c[0x0][0x2ec] ;  /* 0x0000bb003f3f7a20 */ /* 0x000fe40000410000 */
[----:B------:R-:W-:Y:S02]  /*6a10*/  FMUL.FTZ R58, R58, c[0x0][0x2ec] ;  /* 0x0000bb003a3a7a20 */ /* 0x000fe40000410000 */
[----:B------:R-:W-:Y:S01]  /*6a20*/  FMUL.FTZ R57, R57, c[0x0][0x2ec] ;  /* 0x0000bb0039397a20 */ /* 0x000fe20000410000 */
[----:B------:R-:W-:Y:S01]  /*6a30*/  HMMA.16816.F32.BF16 R144, R8, R12, R184 ;  /* 0x0000000c0890723c */ /* 0x000fe200000418b8 */
[----:B------:R-:W-:Y:S01]  /*6a40*/  FMUL.FTZ R56, R56, c[0x0][0x2ec] ;  /* 0x0000bb0038387a20 */ /* 0x000fe20000410000 */
[----:B------:R1:W-:Y:S01]  /*6a50*/  MUFU.TANH R166, R55 ;  /* 0x0000003700a67308 */ /* 0x0003e20000002400 */
[----:B------:R-:W-:-:S02]  /*6a60*/  FMUL.FTZ R59, R59, c[0x0][0x2ec] ;  /* 0x0000bb003b3b7a20 */ /* 0x000fc40000410000 */
[----:B------:R-:W-:-:S05]  /*6a70*/  FMUL.FTZ R67, R67, c[0x0][0x2ec] ;  /* 0x0000bb0043437a20 */ /* 0x000fca0000410000 */
[----:B------:R-:W-:Y:S01]  /*6a80*/  MUFU.TANH R214, R60 ;  /* 0x0000003c00d67308 */ /* 0x000fe20000002400 */
[----:B------:R-:W-:Y:S02]  /*6a90*/  FMUL.FTZ R64, R64, c[0x0][0x2ec] ;  /* 0x0000bb0040407a20 */ /* 0x000fe40000410000 */
[----:B------:R-:W-:Y:S02]  /*6aa0*/  FMUL.FTZ R66, R66, c[0x0][0x2ec] ;  /* 0x0000bb0042427a20 */ /* 0x000fe40000410000 */
[----:B------:R-:W-:Y:S01]  /*6ab0*/  FMUL.FTZ R65, R65, c[0x0][0x2ec] ;  /* 0x0000bb0041417a20 */ /* 0x000fe20000410000 */
[----:B------:R-:W-:Y:S02]  /*6ac0*/  HMMA.16816.F32.BF16 R44, R20, R42, R44 ;  /* 0x0000002a142c723c */ /* 0x000fe4000004182c */
[----:B------:R-:W-:Y:S06]  /*6ad0*/  MUFU.TANH R215, R61 ;  /* 0x0000003d00d77308 */ /* 0x000fec0000002400 */
[----:B-1----:R-:W-:Y:S02]  /*6ae0*/  HMMA.16816.F32.BF16 R52, R8, R18, R220 ;  /* 0x000000120834723c */ /* 0x002fe400000418dc */
[----:B------:R-:W1:Y:S06]  /*6af0*/  MUFU.TANH R3, R62 ;  /* 0x0000003e00037308 */ /* 0x000e6c0000002400 */
[-C--:B------:R-:W-:Y:S02]  /*6b00*/  HMMA.16816.F32.BF16 R16, R32, R4.reuse, R48 ;  /* 0x000000042010723c */ /* 0x080fe40000041830 */
[----:B------:R1:W1:Y:S06]  /*6b10*/  MUFU.TANH R174, R63 ;  /* 0x0000003f00ae7308 */ /* 0x00026c0000002400 */
[----:B------:R-:W-:Y:S01]  /*6b20*/  HMMA.16816.F32.BF16 R40, R28, R4, R76 ;  /* 0x000000041c28723c */ /* 0x000fe2000004184c */
[----:B------:R-:W-:Y:S01]  /*6b30*/  FMUL.FTZ R46, R46, c[0x0][0x2ec] ;  /* 0x0000bb002e2e7a20 */ /* 0x000fe20000410000 */
[----:B------:R-:W-:Y:S01]  /*6b40*/  MUFU.TANH R160, R67 ;  /* 0x0000004300a07308 */ /* 0x000fe20000002400 */
[----:B------:R-:W-:-:S02]  /*6b50*/  FMUL.FTZ R47, R47, c[0x0][0x2ec] ;  /* 0x0000bb002f2f7a20 */ /* 0x000fc40000410000 */
[----:B------:R-:W-:Y:S02]  /*6b60*/  FMUL.FTZ R44, R44, c[0x0][0x2ec] ;  /* 0x0000bb002c2c7a20 */ /* 0x000fe40000410000 */
[----:B------:R-:W-:Y:S01]  /*6b70*/  FMUL.FTZ R45, R45, c[0x0][0x2ec] ;  /* 0x0000bb002d2d7a20 */ /* 0x000fe20000410000 */
[----:B------:R-:W-:Y:S02]  /*6b80*/  HMMA.16816.F32.BF16 R48, R28, R6, R148 ;  /* 0x000000061c30723c */ /* 0x000fe40000041894 */
[----:B------:R2:W-:Y:S06]  /*6b90*/  MUFU.TANH R67, R46 ;  /* 0x0000002e00437308 */ /* 0x0005ec0000002400 */
[----:B-----5:R-:W-:Y:S02]  /*6ba0*/  HMMA.16816.F32.BF16 R16, R24, R36, R16 ;  /* 0x000000241810723c */ /* 0x020fe40000041810 */
[----:B------:R3:W5:Y:S06]  /*6bb0*/  MUFU.TANH R158, R64 ;  /* 0x00000040009e7308 */ /* 0x00076c0000002400 */
[----:B-1----:R-:W-:Y:S01]  /*6bc0*/  HMMA.16816.F32.BF16 R60, R8, R14, R216 ;  /* 0x0000000e083c723c */ /* 0x002fe200000418d8 */
[----:B------:R-:W1:Y:S01]  /*6bd0*/  LDSM.16.M88.4 R8, [R200] ;  /* 0x00000000c808783b */ /* 0x000e620000000200 */
[----:B--2---:R-:W-:Y:S01]  /*6be0*/  FSEL R46, R231, -INF , !P2 ;  /* 0xff800000e72e7808 */ /* 0x004fe20005000000 */
[----:B------:R2:W-:Y:S01]  /*6bf0*/  MUFU.TANH R165, R58 ;  /* 0x0000003a00a57308 */ /* 0x0005e20000002400 */
[----:B------:R-:W-:-:S04]  /*6c00*/  ISETP.GE.AND P2, PT, R0, R207, PT ;  /* 0x000000cf0000720c */ /* 0x000fc80003f46270 */
[----:B------:R-:W-:Y:S01]  /*6c10*/  HMMA.16816.F32.BF16 R12, R32, R6, R52 ;  /* 0x00000006200c723c */ /* 0x000fe20000041834 */
[----:B------:R-:W-:Y:S02]  /*6c20*/  ISETP.LT.OR P2, PT, R0, R203, P2 ;  /* 0x000000cb0000720c */ /* 0x000fe40001741670 */
[----:B---3--:R-:W-:Y:S01]  /*6c30*/  FSEL R64, R230, -INF , !P0 ;  /* 0xff800000e6407808 */ /* 0x008fe20004000000 */
[----:B------:R3:W-:Y:S01]  /*6c40*/  MUFU.TANH R68, R47 ;  /* 0x0000002f00447308 */ /* 0x0007e20000002400 */
[----:B------:R-:W-:Y:S02]  /*6c50*/  ISETP.GE.AND P0, PT, R2, R210, PT ;  /* 0x000000d20200720c */ /* 0x000fe40003f06270 */
[----:B----4-:R-:W-:Y:S01]  /*6c60*/  FSEL R54, R211, -INF , !P2 ;  /* 0xff800000d3367808 */ /* 0x010fe20005000000 */
[----:B------:R-:W-:Y:S01]  /*6c70*/  HMMA.16816.F32.BF16 R4, R20, R36, R40 ;  /* 0x000000241404723c */ /* 0x000fe20000041828 */
[----:B------:R-:W-:Y:S01]  /*6c80*/  FMUL.FTZ R16, R16, c[0x0][0x2ec] ;  /* 0x0000bb0010107a20 */ /* 0x000fe20000410000 */
[----:B------:R-:W-:Y:S01]  /*6c90*/  ISETP.LT.OR P0, PT, R2, R206, P0 ;  /* 0x000000ce0200720c */ /* 0x000fe20000701670 */
[----:B------:R-:W-:Y:S01]  /*6ca0*/  FMUL.FTZ R17, R17, c[0x0][0x2ec] ;  /* 0x0000bb0011117a20 */ /* 0x000fe20000410000 */
[----:B--2---:R-:W-:Y:S01]  /*6cb0*/  FSEL R58, R232, -INF , !P6 ;  /* 0xff800000e83a7808 */ /* 0x004fe20007000000 */
[----:B------:R-:W-:Y:S01]  /*6cc0*/  FMUL.FTZ R18, R18, c[0x0][0x2ec] ;  /* 0x0000bb0012127a20 */ /* 0x000fe20000410000 */
[----:B------:R-:W-:Y:S01]  /*6cd0*/  MUFU.TANH R150, R16 ;  /* 0x0000001000967308 */ /* 0x000fe20000002400 */
[----:B------:R-:W-:Y:S01]  /*6ce0*/  FMUL.FTZ R19, R19, c[0x0][0x2ec] ;  /* 0x0000bb0013137a20 */ /* 0x000fe20000410000 */
[----:B------:R-:W-:-:S02]  /*6cf0*/  ISETP.GE.AND P2, PT, R2, R208, PT ;  /* 0x000000d00200720c */ /* 0x000fc40003f46270 */
[----:B------:R-:W-:Y:S02]  /*6d00*/  ISETP.GE.AND P6, PT, R2, R207, PT ;  /* 0x000000cf0200720c */ /* 0x000fe40003fc6270 */
[----:B---3--:R-:W-:Y:S02]  /*6d10*/  FSEL R47, R228, -INF , !P4 ;  /* 0xff800000e42f7808 */ /* 0x008fe40006000000 */
[----:B------:R-:W-:Y:S01]  /*6d20*/  MUFU.TANH R156, R17 ;  /* 0x00000011009c7308 */ /* 0x000fe20000002400 */
[C---:B------:R-:W-:Y:S02]  /*6d30*/  ISETP.GE.AND P4, PT, R2.reuse, R209, PT ;  /* 0x000000d10200720c */ /* 0x040fe40003f86270 */
[C---:B------:R-:W-:Y:S02]  /*6d40*/  ISETP.LT.OR P2, PT, R2.reuse, R204, P2 ;  /* 0x000000cc0200720c */ /* 0x040fe40001741670 */
[C---:B------:R-:W-:Y:S02]  /*6d50*/  ISETP.LT.OR P4, PT, R2.reuse, R205, P4 ;  /* 0x000000cd0200720c */ /* 0x040fe40002781670 */
[----:B------:R-:W-:Y:S01]  /*6d60*/  ISETP.LT.OR P6, PT, R2, R203, P6 ;  /* 0x000000cb0200720c */ /* 0x000fe200037c1670 */
[----:B------:R-:W-:Y:S01]  /*6d70*/  MUFU.TANH R211, R18 ;  /* 0x0000001200d37308 */ /* 0x000fe20000002400 */
[----:B------:R-:W-:Y:S01]  /*6d80*/  IADD3 R2, R0, 0x9, RZ ;  /* 0x0000000900027810 */ /* 0x000fe20007ffe0ff */
[----:B------:R-:W-:Y:S01]  /*6d90*/  FMUL.FTZ R4, R4, c[0x0][0x2ec] ;  /* 0x0000bb0004047a20 */ /* 0x000fe20000410000 */
[----:B------:R-:W-:Y:S01]  /*6da0*/  FSEL R53, R229, -INF , !P3 ;  /* 0xff800000e5357808 */ /* 0x000fe20005800000 */
[----:B------:R-:W-:Y:S01]  /*6db0*/  FMUL.FTZ R5, R5, c[0x0][0x2ec] ;  /* 0x0000bb0005057a20 */ /* 0x000fe20000410000 */
[----:B------:R-:W-:Y:S01]  /*6dc0*/  FSEL R55, R225, -INF , !P1 ;  /* 0xff800000e1377808 */ /* 0x000fe20004800000 */
[----:B------:R-:W-:Y:S01]  /*6dd0*/  FMUL.FTZ R6, R6, c[0x0][0x2ec] ;  /* 0x0000bb0006067a20 */ /* 0x000fe20000410000 */
[C---:B------:R-:W-:Y:S01]  /*6de0*/  ISETP.GE.AND P3, PT, R2.reuse, R209, PT ;  /* 0x000000d10200720c */ /* 0x040fe20003f66270 */
[----:B------:R2:W-:Y:S01]  /*6df0*/  MUFU.TANH R183, R19 ;  /* 0x0000001300b77308 */ /* 0x0005e20000002400 */
[----:B------:R-:W-:Y:S01]  /*6e00*/  FMUL.FTZ R7, R7, c[0x0][0x2ec] ;  /* 0x0000bb0007077a20 */ /* 0x000fe20000410000 */
[C---:B------:R-:W-:Y:S01]  /*6e10*/  ISETP.GE.AND P1, PT, R2.reuse, R208, PT ;  /* 0x000000d00200720c */ /* 0x040fe20003f26270 */
[----:B-1----:R-:W-:Y:S01]  /*6e20*/  HMMA.16816.F32.BF16 R40, R28, R8, R168 ;  /* 0x000000081c28723c */ /* 0x002fe200000418a8 */
[----:B------:R-:W-:-:S02]  /*6e30*/  ISETP.LT.OR P3, PT, R2, R205, P3 ;  /* 0x000000cd0200720c */ /* 0x000fc40001f61670 */
[----:B------:R-:W-:Y:S02]  /*6e40*/  ISETP.LT.OR P1, PT, R2, R204, P1 ;  /* 0x000000cc0200720c */ /* 0x000fe40000f21670 */
[----:B------:R1:W-:Y:S01]  /*6e50*/  MUFU.TANH R159, R57 ;  /* 0x00000039009f7308 */ /* 0x0003e20000002400 */
[----:B------:R-:W-:Y:S02]  /*6e60*/  FSEL R52, R3, -INF , !P6 ;  /* 0xff80000003347808 */ /* 0x000fe40007000000 */
[----:B------:R-:W-:Y:S05]  /*6e70*/  HMMA.16816.F32.BF16 R28, R28, R10, R152 ;  /* 0x0000000a1c1c723c */ /* 0x000fea0000041898 */
[----:B------:R-:W3:Y:S03]  /*6e80*/  MUFU.TANH R157, R66 ;  /* 0x00000042009d7308 */ /* 0x000ee60000002400 */
[----:B--2---:R-:W-:Y:S01]  /*6e90*/  HMMA.16816.F32.BF16 R16, R24, R38, R12 ;  /* 0x000000261810723c */ /* 0x004fe2000004180c */
[----:B-1----:R-:W-:-:S04]  /*6ea0*/  FSEL R57, R163, -INF , !P0 ;  /* 0xff800000a3397808 */ /* 0x002fc80004000000 */
[----:B------:R-:W-:Y:S01]  /*6eb0*/  MUFU.TANH R164, R4 ;  /* 0x0000000400a47308 */ /* 0x000fe20000002400 */
[C---:B------:R-:W-:Y:S02]  /*6ec0*/  ISETP.GE.AND P0, PT, R2.reuse, R207, PT ;  /* 0x000000cf0200720c */ /* 0x040fe40003f06270 */
[----:B------:R-:W-:Y:S02]  /*6ed0*/  HMMA.16816.F32.BF16 R36, R20, R38, R48 ;  /* 0x000000261424723c */ /* 0x000fe40000041830 */
[----:B------:R-:W-:-:S03]  /*6ee0*/  ISETP.LT.OR P0, PT, R2, R203, P0 ;  /* 0x000000cb0200720c */ /* 0x000fc60000701670 */
[----:B------:R-:W-:Y:S02]  /*6ef0*/  MUFU.TANH R163, R5 ;  /* 0x0000000500a37308 */ /* 0x000fe40000002400 */
[----:B------:R-:W-:Y:S01]  /*6f00*/  FSEL R48, R226, -INF , !P3 ;  /* 0xff800000e2307808 */ /* 0x000fe20005800000 */
[C---:B------:R-:W-:Y:S05]  /*6f10*/  HMMA.16816.F32.BF16 R12, R32.reuse, R8, R144 ;  /* 0x00000008200c723c */ /* 0x040fea0000041890 */
[----:B------:R-:W-:Y:S03]  /*6f20*/  MUFU.TANH R66, R6 ;  /* 0x0000000600427308 */ /* 0x000fe60000002400 */
[----:B------:R-:W-:Y:S01]  /*6f30*/  FMUL.FTZ R3, R16, c[0x0][0x2ec] ;  /* 0x0000bb0010037a20 */ /* 0x000fe20000410000 */
[----:B------:R-:W-:Y:S01]  /*6f40*/  FSEL R16, R215, -INF , !P1 ;  /* 0xff800000d7107808 */ /* 0x000fe20004800000 */
[----:B------:R-:W-:Y:S01]  /*6f50*/  HMMA.16816.F32.BF16 R32, R32, R10, R60 ;  /* 0x0000000a2020723c */ /* 0x000fe2000004183c */
[----:B------:R-:W-:-:S02]  /*6f60*/  FMUL.FTZ R17, R17, c[0x0][0x2ec] ;  /* 0x0000bb0011117a20 */ /* 0x000fc40000410000 */
[----:B------:R-:W-:Y:S01]  /*6f70*/  FMUL.FTZ R18, R18, c[0x0][0x2ec] ;  /* 0x0000bb0012127a20 */ /* 0x000fe20000410000 */
[----:B------:R1:W-:Y:S01]  /*6f80*/  MUFU.TANH R49, R7 ;  /* 0x0000000700317308 */ /* 0x0003e20000002400 */
[----:B------:R-:W-:Y:S02]  /*6f90*/  FMUL.FTZ R19, R19, c[0x0][0x2ec] ;  /* 0x0000bb0013137a20 */ /* 0x000fe40000410000 */
[----:B------:R-:W-:Y:S02]  /*6fa0*/  FMUL.FTZ R36, R36, c[0x0][0x2ec] ;  /* 0x0000bb0024247a20 */ /* 0x000fe40000410000 */
[----:B------:R-:W-:Y:S02]  /*6fb0*/  FMUL.FTZ R38, R38, c[0x0][0x2ec] ;  /* 0x0000bb0026267a20 */ /* 0x000fe40000410000 */
[----:B------:R-:W-:Y:S01]  /*6fc0*/  FMUL.FTZ R37, R37, c[0x0][0x2ec] ;  /* 0x0000bb0025257a20 */ /* 0x000fe20000410000 */
[----:B------:R2:W4:Y:S01]  /*6fd0*/  MUFU.TANH R162, R65 ;  /* 0x0000004100a27308 */ /* 0x0005220000002400 */
[----:B------:R-:W-:Y:S01]  /*6fe0*/  FMUL.FTZ R39, R39, c[0x0][0x2ec] ;  /* 0x0000bb0027277a20 */ /* 0x000fe20000410000 */
[----:B-1----:R-:W1:Y:S06]  /*6ff0*/  LDSM.16.M88.4 R4, [R193+0x1800] ;  /* 0x00180000c104783b */ /* 0x002e6c0000000200 */
[----:B------:R3:W1:Y:S01]  /*7000*/  MUFU.TANH R69, R56 ;  /* 0x0000003800457308 */ /* 0x0006620000002400 */
[----:B------:R-:W-:-:S04]  /*7010*/  DEPBAR.LE SB0, 0x0 ;  /* 0x000080000000791a */ /* 0x000fc80000000000 */
[----:B--2---:R-:W-:-:S03]  /*7020*/  FSEL R65, R233, -INF , !P5 ;  /* 0xff800000e9417808 */ /* 0x004fc60006800000 */
[----:B------:R2:W-:Y:S01]  /*7030*/  MUFU.TANH R161, R59 ;  /* 0x0000003b00a17308 */ /* 0x0005e20000002400 */
[----:B------:R-:W-:-:S04]  /*7040*/  ISETP.GE.AND P5, PT, R2, R210, PT ;  /* 0x000000d20200720c */ /* 0x000fc80003fa6270 */
[----:B------:R-:W-:Y:S02]  /*7050*/  ISETP.LT.OR P5, PT, R2, R206, P5 ;  /* 0x000000ce0200720c */ /* 0x000fe40002fa1670 */
[----:B------:R-:W-:Y:S01]  /*7060*/  IADD3 R2, R0, 0x10, RZ ;  /* 0x0000001000027810 */ /* 0x000fe20007ffe0ff */
[----:B------:R4:W1:Y:S01]  /*7070*/  MUFU.TANH R75, R44 ;  /* 0x0000002c004b7308 */ /* 0x0008620000002400 */
[----:B---3--:R-:W-:Y:S02]  /*7080*/  FSEL R56, R227, -INF , !P5 ;  /* 0xff800000e3387808 */ /* 0x008fe40006800000 */
[C---:B------:R-:W-:Y:S02]  /*7090*/  ISETP.GE.AND P6, PT, R2.reuse, R208, PT ;  /* 0x000000d00200720c */ /* 0x040fe40003fc6270 */
[C---:B------:R-:W-:Y:S02]  /*70a0*/  ISETP.GE.AND P5, PT, R2.reuse, R207, PT ;  /* 0x000000cf0200720c */ /* 0x040fe40003fa6270 */
[----:B------:R-:W-:Y:S01]  /*70b0*/  ISETP.LT.OR P6, PT, R2, R204, P6 ;  /* 0x000000cc0200720c */ /* 0x000fe200037c1670 */
[----:B------:R3:W-:Y:S01]  /*70c0*/  MUFU.TANH R154, R3 ;  /* 0x00000003009a7308 */ /* 0x0007e20000002400 */
[----:B--2---:R-:W-:-:S02]  /*70d0*/  FSEL R59, R224, -INF , !P4 ;  /* 0xff800000e03b7808 */ /* 0x004fc40006000000 */
[C---:B------:R-:W-:Y:S02]  /*70e0*/  ISETP.GE.AND P4, PT, R2.reuse, R210, PT ;  /* 0x000000d20200720c */ /* 0x040fe40003f86270 */
[C---:B------:R-:W-:Y:S02]  /*70f0*/  ISETP.LT.OR P5, PT, R2.reuse, R203, P5 ;  /* 0x000000cb0200720c */ /* 0x040fe40002fa1670 */
[----:B------:R-:W-:Y:S01]  /*7100*/  ISETP.LT.OR P4, PT, R2, R206, P4 ;  /* 0x000000ce0200720c */ /* 0x000fe20002781670 */
[----:B------:R2:W2:Y:S01]  /*7110*/  MUFU.TANH R74, R45 ;  /* 0x0000002d004a7308 */ /* 0x0004a20000002400 */
[----:B----4-:R-:W-:Y:S02]  /*7120*/  FSEL R44, R214, -INF , !P2 ;  /* 0xff800000d62c7808 */ /* 0x010fe40005000000 */
[----:B------:R-:W-:Y:S02]  /*7130*/  ISETP.GE.AND P2, PT, R2, R209, PT ;  /* 0x000000d10200720c */ /* 0x000fe40003f46270 */
[----:B------:R-:W-:-:S02]  /*7140*/  FSEL R148, R172, -INF , !P4 ;  /* 0xff800000ac947808 */ /* 0x000fc40006000000 */
[----:B------:R-:W-:Y:S01]  /*7150*/  ISETP.LT.OR P2, PT, R2, R205, P2 ;  /* 0x000000cd0200720c */ /* 0x000fe20001741670 */
[-C--:B-1----:R-:W-:Y:S01]  /*7160*/  HMMA.16816.F32.BF16 R12, R24, R4.reuse, R12 ;  /* 0x00000004180c723c */ /* 0x082fe2000004180c */
[C---:B------:R-:W-:Y:S01]  /*7170*/  IADD3 R2, R0.reuse, 0x11, RZ ;  /* 0x0000001100027810 */ /* 0x040fe20007ffe0ff */
[----:B------:R-:W-:Y:S01]  /*7180*/  MUFU.TANH R17, R17 ;  /* 0x0000001100117308 */ /* 0x000fe20000002400 */
[----:B---3--:R-:W-:Y:S02]  /*7190*/  IADD3 R3, R0, 0x18, RZ ;  /* 0x0000001800037810 */ /* 0x008fe40007ffe0ff */
[----:B------:R-:W-:Y:S02]  /*71a0*/  FSEL R170, R167, -INF , !P2 ;  /* 0xff800000a7aa7808 */ /* 0x000fe40005000000 */
[----:B------:R-:W-:Y:S01]  /*71b0*/  ISETP.GE.AND P3, PT, R2, R210, PT ;  /* 0x000000d20200720c */ /* 0x000fe20003f66270 */
[----:B------:R-:W-:Y:S01]  /*71c0*/  HMMA.16816.F32.BF16 R8, R20, R4, R40 ;  /* 0x000000041408723c */ /* 0x000fe20000041828 */
[----:B--2---:R-:W-:Y:S01]  /*71d0*/  FSEL R45, R174, -INF , !P0 ;  /* 0xff800000ae2d7808 */ /* 0x004fe20004000000 */
[----:B------:R-:W1:Y:S01]  /*71e0*/  MUFU.TANH R18, R18 ;  /* 0x0000001200127308 */ /* 0x000e620000002400 */
[----:B------:R-:W-:-:S02]  /*71f0*/  ISETP.GE.AND P1, PT, R2, R209, PT ;  /* 0x000000d10200720c */ /* 0x000fc40003f26270 */
[C---:B------:R-:W-:Y:S02]  /*7200*/  ISETP.GE.AND P0, PT, R2.reuse, R208, PT ;  /* 0x000000d00200720c */ /* 0x040fe40003f06270 */
[C---:B------:R-:W-:Y:S01]  /*7210*/  ISETP.GE.AND P4, PT, R2.reuse, R207, PT ;  /* 0x000000cf0200720c */ /* 0x040fe20003f86270 */
[-C--:B------:R-:W-:Y:S01]  /*7220*/  HMMA.16816.F32.BF16 R24, R24, R6.reuse, R32 ;  /* 0x000000061818723c */ /* 0x080fe20000041820 */
[C---:B------:R-:W-:Y:S01]  /*7230*/  ISETP.GE.AND P2, PT, R3.reuse, R210, PT ;  /* 0x000000d20300720c */ /* 0x040fe20003f46270 */
[----:B------:R-:W-:Y:S01]  /*7240*/  MUFU.TANH R19, R19 ;  /* 0x0000001300137308 */ /* 0x000fe20000002400 */
[C---:B------:R-:W-:Y:S02]  /*7250*/  ISETP.LT.OR P3, PT, R2.reuse, R206, P3 ;  /* 0x000000ce0200720c */ /* 0x040fe40001f61670 */
[C---:B------:R-:W-:Y:S02]  /*7260*/  ISETP.LT.OR P1, PT, R2.reuse, R205, P1 ;  /* 0x000000cd0200720c */ /* 0x040fe40000f21670 */
[----:B------:R-:W-:Y:S01]  /*7270*/  ISETP.LT.OR P0, PT, R2, R204, P0 ;  /* 0x000000cc0200720c */ /* 0x000fe20000701670 */
[----:B------:R-:W-:Y:S01]  /*7280*/  FMUL.FTZ R12, R12, c[0x0][0x2ec] ;  /* 0x0000bb000c0c7a20 */ /* 0x000fe20000410000 */
[----:B------:R-:W-:Y:S01]  /*7290*/  ISETP.LT.OR P4, PT, R2, R203, P4 ;  /* 0x000000cb0200720c */ /* 0x000fe20002781670 */
[----:B------:R-:W2:Y:S01]  /*72a0*/  MUFU.TANH R36, R36 ;  /* 0x0000002400247308 */ /* 0x000ea20000002400 */
[----:B------:R-:W-:Y:S01]  /*72b0*/  ISETP.LT.OR P2, PT, R3, R206, P2 ;  /* 0x000000ce0300720c */ /* 0x000fe20001741670 */
[----:B------:R-:W-:Y:S01]  /*72c0*/  FMUL.FTZ R13, R13, c[0x0][0x2ec] ;  /* 0x0000bb000d0d7a20 */ /* 0x000fe20000410000 */
[----:B------:R-:W-:Y:S01]  /*72d0*/  IADD3 R2, R0, 0x19, RZ ;  /* 0x0000001900027810 */ /* 0x000fe20007ffe0ff */
[----:B------:R-:W-:Y:S01]  /*72e0*/  FMUL.FTZ R14, R14, c[0x0][0x2ec] ;  /* 0x0000bb000e0e7a20 */ /* 0x000fe20000410000 */
[----:B-----5:R-:W-:Y:S01]  /*72f0*/  FSEL R79, R158, -INF , !P6 ;  /* 0xff8000009e4f7808 */ /* 0x020fe20007000000 */
[----:B------:R-:W-:Y:S01]  /*7300*/  FMUL.FTZ R8, R8, c[0x0][0x2ec] ;  /* 0x0000bb0008087a20 */ /* 0x000fe20000410000 */
[----:B------:R-:W-:Y:S01]  /*7310*/  FSEL R149, R157, -INF , !P5 ;  /* 0xff8000009d957808 */ /* 0x000fe20006800000 */
[----:B------:R-:W3:Y:S01]  /*7320*/  MUFU.TANH R38, R38 ;  /* 0x0000002600267308 */ /* 0x000ee20000002400 */
[----:B------:R-:W-:Y:S01]  /*7330*/  FSEL R158, R173, -INF , !P3 ;  /* 0xff800000ad9e7808 */ /* 0x000fe20005800000 */
[----:B------:R-:W-:Y:S01]  /*7340*/  FMUL.FTZ R10, R10, c[0x0][0x2ec] ;  /* 0x0000bb000a0a7a20 */ /* 0x000fe20000410000 */
[----:B------:R-:W-:Y:S01]  /*7350*/  FSEL R171, R166, -INF , !P1 ;  /* 0xff800000a6ab7808 */ /* 0x000fe20004800000 */
[----:B------:R-:W-:Y:S01]  /*7360*/  HMMA.16816.F32.BF16 R20, R20, R6, R28 ;  /* 0x000000061414723c */ /* 0x000fe2000004181c */
[----:B------:R-:W-:Y:S01]  /*7370*/  FSEL R144, R162, -INF , !P0 ;  /* 0xff800000a2907808 */ /* 0x000fe20004000000 */
[----:B------:R-:W-:Y:S01]  /*7380*/  FMUL.FTZ R26, R26, c[0x0][0x2ec] ;  /* 0x0000bb001a1a7a20 */ /* 0x000fe20000410000 */
[----:B------:R-:W-:Y:S01]  /*7390*/  FSEL R147, R160, -INF , !P4 ;  /* 0xff800000a0937808 */ /* 0x000fe20006000000 */
[----:B------:R-:W4:Y:S01]  /*73a0*/  MUFU.TANH R37, R37 ;  /* 0x0000002500257308 */ /* 0x000f220000002400 */
[----:B------:R-:W-:Y:S01]  /*73b0*/  FSEL R155, R69, -INF , !P2 ;  /* 0xff800000459b7808 */ /* 0x000fe20005000000 */
[----:B------:R-:W-:Y:S01]  /*73c0*/  FMUL.FTZ R15, R15, c[0x0][0x2ec] ;  /* 0x0000bb000f0f7a20 */ /* 0x000fe20000410000 */
[----:B------:R-:W-:Y:S01]  /*73d0*/  ISETP.GE.AND P6, PT, R3, R209, PT ;  /* 0x000000d10300720c */ /* 0x000fe20003fc6270 */
[----:B------:R-:W-:Y:S01]  /*73e0*/  FMUL.FTZ R9, R9, c[0x0][0x2ec] ;  /* 0x0000bb0009097a20 */ /* 0x000fe20000410000 */
[----:B------:R-:W-:Y:S01]  /*73f0*/  ISETP.GE.AND P5, PT, R3, R208, PT ;  /* 0x000000d00300720c */ /* 0x000fe20003fa6270 */
[----:B------:R-:W-:Y:S01]  /*7400*/  FMUL.FTZ R4, R11, c[0x0][0x2ec] ;  /* 0x0000bb000b047a20 */ /* 0x000fe20000410000 */
[----:B------:R-:W-:Y:S01]  /*7410*/  ISETP.GE.AND P3, PT, R3, R207, PT ;  /* 0x000000cf0300720c */ /* 0x000fe20003f66270 */
[----:B------:R-:W5:Y:S01]  /*7420*/  MUFU.TANH R39, R39 ;  /* 0x0000002700277308 */ /* 0x000f620000002400 */
[----:B------:R-:W-:Y:S01]  /*7430*/  ISETP.GE.AND P1, PT, R2, R210, PT ;  /* 0x000000d20200720c */ /* 0x000fe20003f26270 */
[----:B------:R-:W-:Y:S01]  /*7440*/  FMUL.FTZ R24, R24, c[0x0][0x2ec] ;  /* 0x0000bb0018187a20 */ /* 0x000fe20000410000 */
[C---:B------:R-:W-:Y:S01]  /*7450*/  ISETP.GE.AND P0, PT, R2.reuse, R209, PT ;  /* 0x000000d10200720c */ /* 0x040fe20003f06270 */
[----:B------:R-:W-:Y:S01]  /*7460*/  FMUL.FTZ R25, R25, c[0x0][0x2ec] ;  /* 0x0000bb0019197a20 */ /* 0x000fe20000410000 */
[C---:B------:R-:W-:Y:S01]  /*7470*/  ISETP.GE.AND P4, PT, R2.reuse, R208, PT ;  /* 0x000000d00200720c */ /* 0x040fe20003f86270 */
[----:B------:R-:W-:Y:S01]  /*7480*/  FMUL.FTZ R27, R27, c[0x0][0x2ec] ;  /* 0x0000bb001b1b7a20 */ /* 0x000fe20000410000 */
[----:B------:R-:W-:Y:S01]  /*7490*/  ISETP.GE.AND P2, PT, R2, R207, PT ;  /* 0x000000cf0200720c */ /* 0x000fe20003f46270 */
[----:B------:R-:W1:Y:S01]  /*74a0*/  MUFU.TANH R12, R12 ;  /* 0x0000000c000c7308 */ /* 0x000e620000002400 */
[----:B------:R-:W-:-:S02]  /*74b0*/  ISETP.LT.OR P6, PT, R3, R205, P6 ;  /* 0x000000cd0300720c */ /* 0x000fc400037c1670 */
[C---:B------:R-:W-:Y:S01]  /*74c0*/  ISETP.LT.OR P5, PT, R3.reuse, R204, P5 ;  /* 0x000000cc0300720c */ /* 0x040fe20002fa1670 */
[----:B------:R-:W-:Y:S01]  /*74d0*/  FMUL.FTZ R20, R20, c[0x0][0x2ec] ;  /* 0x0000bb0014147a20 */ /* 0x000fe20000410000 */
[----:B------:R-:W-:Y:S01]  /*74e0*/  ISETP.LT.OR P3, PT, R3, R203, P3 ;  /* 0x000000cb0300720c */ /* 0x000fe20001f61670 */
[----:B------:R-:W-:Y:S01]  /*74f0*/  FMUL.FTZ R21, R21, c[0x0][0x2ec] ;  /* 0x0000bb0015157a20 */ /* 0x000fe20000410000 */
[C---:B------:R-:W-:Y:S01]  /*7500*/  ISETP.LT.OR P1, PT, R2.reuse, R206, P1 ;  /* 0x000000ce0200720c */ /* 0x040fe20000f21670 */
[----:B------:R-:W-:Y:S01]  /*7510*/  MUFU.TANH R13, R13 ;  /* 0x0000000d000d7308 */ /* 0x000fe20000002400 */
[C---:B------:R-:W-:Y:S02]  /*7520*/  ISETP.LT.OR P0, PT, R2.reuse, R205, P0 ;  /* 0x000000cd0200720c */ /* 0x040fe40000701670 */
[C---:B------:R-:W-:Y:S02]  /*7530*/  ISETP.LT.OR P4, PT, R2.reuse, R204, P4 ;  /* 0x000000cc0200720c */ /* 0x040fe40002781670 */
[----:B------:R-:W-:-:S02]  /*7540*/  ISETP.LT.OR P2, PT, R2, R203, P2 ;  /* 0x000000cb0200720c */ /* 0x000fc40001741670 */
[----:B------:R-:W-:Y:S01]  /*7550*/  IADD3 R2, R0, 0x20, RZ ;  /* 0x0000002000027810 */ /* 0x000fe20007ffe0ff */
[----:B------:R-:W1:Y:S01]  /*7560*/  MUFU.TANH R14, R14 ;  /* 0x0000000e000e7308 */ /* 0x000e620000002400 */
[----:B------:R-:W-:Y:S02]  /*7570*/  FSEL R165, R165, -INF , !P6 ;  /* 0xff800000a5a57808 */ /* 0x000fe40007000000 */
[----:B------:R-:W-:Y:S02]  /*7580*/  FSEL R75, R75, -INF , !P5 ;  /* 0xff8000004b4b7808 */ /* 0x000fe40006800000 */
[----:B------:R-:W-:Y:S02]  /*7590*/  FSEL R146, R67, -INF , !P3 ;  /* 0xff80000043927808 */ /* 0x000fe40005800000 */
[----:B------:R-:W-:Y:S01]  /*75a0*/  FSEL R151, R159, -INF , !P1 ;  /* 0xff8000009f977808 */ /* 0x000fe20004800000 */
[----:B------:R-:W1:Y:S01]  /*75b0*/  MUFU.TANH R8, R8 ;  /* 0x0000000800087308 */ /* 0x000e620000002400 */
[----:B------:R-:W-:-:S02]  /*75c0*/  ISETP.GE.AND P6, PT, R2, R210, PT ;  /* 0x000000d20200720c */ /* 0x000fc40003fc6270 */
[C---:B------:R-:W-:Y:S02]  /*75d0*/  ISETP.GE.AND P5, PT, R2.reuse, R209, PT ;  /* 0x000000d10200720c */ /* 0x040fe40003fa6270 */
[C---:B------:R-:W-:Y:S02]  /*75e0*/  ISETP.GE.AND P3, PT, R2.reuse, R208, PT ;  /* 0x000000d00200720c */ /* 0x040fe40003f66270 */
[C---:B------:R-:W-:Y:S01]  /*75f0*/  ISETP.GE.AND P1, PT, R2.reuse, R207, PT ;  /* 0x000000cf0200720c */ /* 0x040fe20003f26270 */
[----:B------:R-:W1:Y:S01]  /*7600*/  MUFU.TANH R10, R10 ;  /* 0x0000000a000a7308 */ /* 0x000e620000002400 */
[C---:B------:R-:W-:Y:S02]  /*7610*/  ISETP.LT.OR P6, PT, R2.reuse, R206, P6 ;  /* 0x000000ce0200720c */ /* 0x040fe400037c1670 */
[C---:B------:R-:W-:Y:S02]  /*7620*/  ISETP.LT.OR P5, PT, R2.reuse, R205, P5 ;  /* 0x000000cd0200720c */ /* 0x040fe40002fa1670 */
[----:B------:R-:W-:-:S02]  /*7630*/  ISETP.LT.OR P3, PT, R2, R204, P3 ;  /* 0x000000cc0200720c */ /* 0x000fc40001f61670 */
[----:B------:R-:W-:Y:S01]  /*7640*/  ISETP.LT.OR P1, PT, R2, R203, P1 ;  /* 0x000000cb0200720c */ /* 0x000fe20000f21670 */
[----:B------:R-:W1:Y:S01]  /*7650*/  MUFU.TANH R26, R26 ;  /* 0x0000001a001a7308 */ /* 0x000e620000002400 */
[----:B------:R-:W-:Y:S02]  /*7660*/  IADD3 R2, R0, 0x21, RZ ;  /* 0x0000002100027810 */ /* 0x000fe40007ffe0ff */
[----:B------:R-:W-:Y:S02]  /*7670*/  FSEL R161, R161, -INF , !P0 ;  /* 0xff800000a1a17808 */ /* 0x000fe40004000000 */
[----:B------:R-:W-:Y:S02]  /*7680*/  FSEL R74, R74, -INF , !P4 ;  /* 0xff8000004a4a7808 */ /* 0x000fe40006000000 */
[----:B------:R-:W-:Y:S01]  /*7690*/  FSEL R145, R68, -INF , !P2 ;  /* 0xff80000044917808 */ /* 0x000fe20005000000 */
[----:B------:R-:W1:Y:S01]  /*76a0*/  MUFU.TANH R15, R15 ;  /* 0x0000000f000f7308 */ /* 0x000e620000002400 */
[----:B------:R-:W-:-:S02]  /*76b0*/  FSEL R150, R150, -INF , !P6 ;  /* 0xff80000096967808 */ /* 0x000fc40007000000 */
[C---:B------:R-:W-:Y:S02]  /*76c0*/  ISETP.GE.AND P0, PT, R2.reuse, R210, PT ;  /* 0x000000d20200720c */ /* 0x040fe40003f06270 */
[C---:B------:R-:W-:Y:S02]  /*76d0*/  ISETP.GE.AND P4, PT, R2.reuse, R209, PT ;  /* 0x000000d10200720c */ /* 0x040fe40003f86270 */
[C---:B------:R-:W-:Y:S01]  /*76e0*/  ISETP.GE.AND P2, PT, R2.reuse, R208, PT ;  /* 0x000000d00200720c */ /* 0x040fe20003f46270 */
[----:B------:R-:W1:Y:S01]  /*76f0*/  MUFU.TANH R9, R9 ;  /* 0x0000000900097308 */ /* 0x000e620000002400 */
[C---:B------:R-:W-:Y:S02]  /*7700*/  ISETP.GE.AND P6, PT, R2.reuse, R207, PT ;  /* 0x000000cf0200720c */ /* 0x040fe40003fc6270 */
[C---:B------:R-:W-:Y:S02]  /*7710*/  ISETP.LT.OR P0, PT, R2.reuse, R206, P0 ;  /* 0x000000ce0200720c */ /* 0x040fe40000701670 */
[----:B------:R-:W-:-:S02]  /*7720*/  ISETP.LT.OR P4, PT, R2, R205, P4 ;  /* 0x000000cd0200720c */ /* 0x000fc40002781670 */
[C---:B------:R-:W-:Y:S01]  /*7730*/  ISETP.LT.OR P2, PT, R2.reuse, R204, P2 ;  /* 0x000000cc0200720c */ /* 0x040fe20001741670 */
[----:B------:R-:W1:Y:S01]  /*7740*/  MUFU.TANH R4, R4 ;  /* 0x0000000400047308 */ /* 0x000e620000002400 */
[----:B------:R-:W-:Y:S02]  /*7750*/  ISETP.LT.OR P6, PT, R2, R203, P6 ;  /* 0x000000cb0200720c */ /* 0x000fe400037c1670 */
[----:B------:R-:W-:Y:S02]  /*7760*/  IADD3 R2, R0, 0x28, RZ ;  /* 0x0000002800027810 */ /* 0x000fe40007ffe0ff */
[----:B------:R-:W-:Y:S02]  /*7770*/  FSEL R211, R211, -INF , !P5 ;  /* 0xff800000d3d37808 */ /* 0x000fe40006800000 */
[----:B------:R-:W-:Y:S01]  /*7780*/  FSEL R164, R164, -INF , !P3 ;  /* 0xff800000a4a47808 */ /* 0x000fe20005800000 */
[----:B------:R-:W1:Y:S01]  /*7790*/  MUFU.TANH R24, R24 ;  /* 0x0000001800187308 */ /* 0x000e620000002400 */
[----:B------:R-:W-:-:S02]  /*77a0*/  FSEL R173, R66, -INF , !P1 ;  /* 0xff80000042ad7808 */ /* 0x000fc40004800000 */
[----:B------:R-:W-:Y:S02]  /*77b0*/  FSEL R156, R156, -INF , !P0 ;  /* 0xff8000009c9c7808 */ /* 0x000fe40004000000 */
[C---:B------:R-:W-:Y:S02]  /*77c0*/  ISETP.GE.AND P5, PT, R2.reuse, R210, PT ;  /* 0x000000d20200720c */ /* 0x040fe40003fa6270 */
[C---:B------:R-:W-:Y:S01]  /*77d0*/  ISETP.GE.AND P3, PT, R2.reuse, R209, PT ;  /* 0x000000d10200720c */ /* 0x040fe20003f66270 */
[----:B------:R-:W-:Y:S01]  /*77e0*/  MUFU.TANH R25, R25 ;  /* 0x0000001900197308 */ /* 0x000fe20000002400 */
[C---:B------:R-:W-:Y:S02]  /*77f0*/  ISETP.GE.AND P1, PT, R2.reuse, R208, PT ;  /* 0x000000d00200720c */ /* 0x040fe40003f26270 */
[C---:B------:R-:W-:Y:S02]  /*7800*/  ISETP.GE.AND P0, PT, R2.reuse, R207, PT ;  /* 0x000000cf0200720c */ /* 0x040fe40003f06270 */
[----:B------:R-:W-:-:S02]  /*7810*/  ISETP.LT.OR P5, PT, R2, R206, P5 ;  /* 0x000000ce0200720c */ /* 0x000fc40002fa1670 */
[C---:B------:R-:W-:Y:S01]  /*7820*/  ISETP.LT.OR P3, PT, R2.reuse, R205, P3 ;  /* 0x000000cd0200720c */ /* 0x040fe20001f61670 */
[----:B------:R-:W-:Y:S01]  /*7830*/  MUFU.TANH R27, R27 ;  /* 0x0000001b001b7308 */ /* 0x000fe20000002400 */
[C---:B------:R-:W-:Y:S02]  /*7840*/  ISETP.LT.OR P1, PT, R2.reuse, R204, P1 ;  /* 0x000000cc0200720c */ /* 0x040fe40000f21670 */
[----:B------:R-:W-:Y:S02]  /*7850*/  ISETP.LT.OR P0, PT, R2, R203, P0 ;  /* 0x000000cb0200720c */ /* 0x000fe40000701670 */
[----:B------:R-:W-:Y:S02]  /*7860*/  IADD3 R2, R0, 0x29, RZ ;  /* 0x0000002900027810 */ /* 0x000fe40007ffe0ff */
[----:B------:R-:W-:Y:S01]  /*7870*/  FSEL R183, R183, -INF , !P4 ;  /* 0xff800000b7b77808 */ /* 0x000fe20006000000 */
[----:B------:R-:W1:Y:S01]  /*7880*/  MUFU.TANH R20, R20 ;  /* 0x0000001400147308 */ /* 0x000e620000002400 */
[----:B------:R-:W-:-:S02]  /*7890*/  FSEL R163, R163, -INF , !P2 ;  /* 0xff800000a3a37808 */ /* 0x000fc40005000000 */
[----:B------:R-:W-:Y:S02]  /*78a0*/  FSEL R174, R49, -INF , !P6 ;  /* 0xff80000031ae7808 */ /* 0x000fe40007000000 */
[----:B------:R-:W-:Y:S02]  /*78b0*/  FSEL R154, R154, -INF , !P5 ;  /* 0xff8000009a9a7808 */ /* 0x000fe40006800000 */
[C---:B------:R-:W-:Y:S01]  /*78c0*/  ISETP.GE.AND P4, PT, R2.reuse, R210, PT ;  /* 0x000000d20200720c */ /* 0x040fe20003f86270 */
[----:B------:R-:W-:Y:S01]  /*78d0*/  MUFU.TANH R21, R21 ;  /* 0x0000001500157308 */ /* 0x000fe20000002400 */
[C---:B------:R-:W-:Y:S02]  /*78e0*/  ISETP.GE.AND P2, PT, R2.reuse, R209, PT ;  /* 0x000000d10200720c */ /* 0x040fe40003f46270 */
[C---:B------:R-:W-:Y:S02]  /*78f0*/  ISETP.GE.AND P6, PT, R2.reuse, R208, PT ;  /* 0x000000d00200720c */ /* 0x040fe40003fc6270 */
[----:B------:R-:W-:-:S02]  /*7900*/  ISETP.GE.AND P5, PT, R2, R207, PT ;  /* 0x000000cf0200720c */ /* 0x000fc40003fa6270 */
[C---:B------:R-:W-:Y:S02]  /*7910*/  ISETP.LT.OR P4, PT, R2.reuse, R206, P4 ;  /* 0x000000ce0200720c */ /* 0x040fe40002781670 */
[C---:B------:R-:W-:Y:S02]  /*7920*/  ISETP.LT.OR P2, PT, R2.reuse, R205, P2 ;  /* 0x000000cd0200720c */ /* 0x040fe40001741670 */
[C---:B------:R-:W-:Y:S02]  /*7930*/  ISETP.LT.OR P6, PT, R2.reuse, R204, P6 ;  /* 0x000000cc0200720c */ /* 0x040fe400037c1670 */
[----:B------:R-:W-:Y:S02]  /*7940*/  ISETP.LT.OR P5, PT, R2, R203, P5 ;  /* 0x000000cb0200720c */ /* 0x000fe40002fa1670 */
[C---:B------:R-:W-:Y:S02]  /*7950*/  IADD3 R2, R0.reuse, 0x30, RZ ;  /* 0x0000003000027810 */ /* 0x040fe40007ffe0ff */
[----:B------:R-:W-:-:S02]  /*7960*/  IADD3 R3, R0, 0x31, RZ ;  /* 0x0000003100037810 */ /* 0x000fc40007ffe0ff */
[----:B-1----:R-:W-:Y:S02]  /*7970*/  FSEL R182, R18, -INF , !P3 ;  /* 0xff80000012b67808 */ /* 0x002fe40005800000 */
[----:B--2---:R-:W-:Y:S02]  /*7980*/  FSEL R160, R36, -INF , !P1 ;  /* 0xff80000024a07808 */ /* 0x004fe40004800000 */
[----:B---3--:R-:W-:Y:S02]  /*7990*/  FSEL R167, R38, -INF , !P0 ;  /* 0xff80000026a77808 */ /* 0x008fe40004000000 */
[----:B------:R-:W-:Y:S02]  /*79a0*/  FSEL R175, R17, -INF , !P4 ;  /* 0xff80000011af7808 */ /* 0x000fe40006000000 */
[----:B------:R-:W-:Y:S01]  /*79b0*/  FSEL R180, R19, -INF , !P2 ;  /* 0xff80000013b47808 */ /* 0x000fe20005000000 */
[----:B------:R-:W-:Y:S01]  /*79c0*/  BAR.SYNC.DEFER_BLOCKING 0x0 ;  /* 0x0000000000007b1d */ /* 0x000fe20000010000 */
        /* <DEDUP_REMOVED lines=11> */
[----:B----4-:R-:W-:Y:S02]  /*7a80*/  FSEL R157, R37, -INF , !P6 ;  /* 0xff800000259d7808 */ /* 0x010fe40007000000 */
[----:B-----5:R-:W-:-:S02]  /*7a90*/  FSEL R166, R39, -INF , !P5 ;  /* 0xff80000027a67808 */ /* 0x020fc40006800000 */
[----:B------:R-:W-:Y:S02]  /*7aa0*/  FSEL R169, R12, -INF , !P3 ;  /* 0xff8000000ca97808 */ /* 0x000fe40005800000 */
        /* <DEDUP_REMOVED lines=13> */
[----:B------:R-:W-:Y:S01]  /*7b80*/  ISETP.LT.OR P3, PT, R3, R203, P3 ;  /* 0x000000cb0300720c */ /* 0x000fe20001f61670 */
[----:B------:R-:W-:Y:S01]  /*7b90*/  FMUL.FTZ R3, R22, c[0x0][0x2ec] ;  /* 0x0000bb0016037a20 */ /* 0x000fe20000410000 */
[C---:B------:R-:W-:Y:S02]  /*7ba0*/  ISETP.LT.OR P1, PT, R2.reuse, R206, P1 ;  /* 0x000000ce0200720c */ /* 0x040fe40000f21670 */
[C---:B------:R-:W-:Y:S02]  /*7bb0*/  ISETP.LT.OR P0, PT, R2.reuse, R205, P0 ;  /* 0x000000cd0200720c */ /* 0x040fe40000701670 */
[C---:B------:R-:W-:Y:S01]  /*7bc0*/  ISETP.LT.OR P4, PT, R2.reuse, R204, P4 ;  /* 0x000000cc0200720c */ /* 0x040fe20002781670 */
[----:B------:R-:W1:Y:S01]  /*7bd0*/  MUFU.TANH R3, R3 ;  /* 0x0000000300037308 */ /* 0x000e620000002400 */
[----:B------:R-:W-:Y:S01]  /*7be0*/  ISETP.LT.OR P2, PT, R2, R203, P2 ;  /* 0x000000cb0200720c */ /* 0x000fe20001741670 */
[----:B------:R-:W-:Y:S01]  /*7bf0*/  FMUL.FTZ R2, R23, c[0x0][0x2ec] ;  /* 0x0000bb0017027a20 */ /* 0x000fe20000410000 */
[----:B------:R-:W-:-:S02]  /*7c00*/  FSEL R216, R26, -INF , !P0 ;  /* 0xff8000001ad87808 */ /* 0x000fc40004000000 */
[----:B------:R-:W-:Y:S02]  /*7c10*/  ISETP.GT.AND P0, PT, R213, UR8, PT ;  /* 0x00000008d5007c0c */ /* 0x000fe4000bf04270 */
[----:B------:R-:W-:Y:S01]  /*7c20*/  IADD3 R0, R0, 0x39, RZ ;  /* 0x0000003900007810 */ /* 0x000fe20007ffe0ff */
[----:B------:R-:W2:Y:S01]  /*7c30*/  MUFU.TANH R2, R2 ;  /* 0x0000000200027308 */ /* 0x000ea20000002400 */
        /* <DEDUP_REMOVED lines=12> */
[----:B------:R-:W-:Y:S02]  /*7d00*/  FSEL R177, R20, -INF , !P4 ;  /* 0xff80000014b17808 */ /* 0x000fe40006000000 */
[----:B-1----:R-:W-:Y:S02]  /*7d10*/  FSEL R184, R3, -INF , !P2 ;  /* 0xff80000003b87808 */ /* 0x002fe40005000000 */
[----:B------:R-:W-:Y:S02]  /*7d20*/  FSEL R176, R25, -INF , !P6 ;  /* 0xff80000019b07808 */ /* 0x000fe40007000000 */
[----:B------:R-:W-:-:S02]  /*7d30*/  FSEL R215, R27, -INF , !P5 ;  /* 0xff8000001bd77808 */ /* 0x000fc40006800000 */
[----:B------:R-:W-:Y:S02]  /*7d40*/  FSEL R178, R21, -INF , !P3 ;  /* 0xff80000015b27808 */ /* 0x000fe40005800000 */
[----:B--2---:R-:W-:Y:S01]  /*7d50*/  FSEL R186, R2, -INF , !P1 ;  /* 0xff80000002ba7808 */ /* 0x004fe20004800000 */
[----:B------:R-:W-:Y:S05]  /*7d60*/  @!P0 BRA `(.L_x_1669) ;  /* 0x000001a000008947 */ /* 0x000fea0003800000 */
[----:B------:R-:W-:Y:S01]  /*7d70*/  IADD3 R0, R234, -0x3, RZ ;  /* 0xfffffffdea007810 */ /* 0x000fe20007ffe0ff */
[----:B------:R-:W-:Y:S02]  /*7d80*/  USHF.L.U32 UR9, UR6, 0x5, URZ ;  /* 0x0000000506097899 */ /* 0x000fe4000800063f */
[----:B------:R-:W-:Y:S01]  /*7d90*/  USHF.L.U64.HI UR10, UR6, 0x5, UR7 ;  /* 0x00000005060a7899 */ /* 0x000fe20008010207 */
[----:B------:R-:W-:Y:S01]  /*7da0*/  SHF.R.S32.HI R4, RZ, 0x1f, R0 ;  /* 0x0000001fff047819 */ /* 0x000fe20000011400 */
[----:B------:R-:W-:-:S04]  /*7db0*/  IMAD.WIDE.U32 R2, R0, c[0x0][0x198], RZ ;  /* 0x0000660000027a25 */ /* 0x000fc800078e00ff */
[----:B------:R-:W-:-:S04]  /*7dc0*/  IMAD R4, R4, c[0x0][0x198], RZ ;  /* 0x0000660004047a24 */ /* 0x000fc800078e02ff */
[----:B------:R-:W-:Y:S01]  /*7dd0*/  IMAD R4, R0, c[0x0][0x19c], R4 ;  /* 0x0000670000047a24 */ /* 0x000fe200078e0204 */
[----:B------:R-:W-:-:S03]  /*7de0*/  LEA R0, P1, R2, R236, 0x6 ;  /* 0x000000ec02007211 */ /* 0x000fc600078230ff */
[----:B------:R-:W-:Y:S01]  /*7df0*/  IMAD.IADD R4, R3, 0x1, R4 ;  /* 0x0000000103047824 */ /* 0x000fe200078e0204 */
[----:B------:R-:W-:-:S04]  /*7e00*/  LEA R6, P2, R0, c[0x0][0x168], 0x1 ;  /* 0x00005a0000067a11 */ /* 0x000fc800078408ff */
        /* <DEDUP_REMOVED lines=16> */
.L_x_1669:
[----:B------:R-:W-:Y:S01]  /*7f10*/  FMNMX.FTZ R0, R73, R46, !PT ;  /* 0x0000002e49007209 */ /* 0x000fe20007810000 */
[----:B------:R-:W-:Y:S03]  /*7f20*/  LDSM.16.MT88.4 R12, [R189+0x6000] ;  /* 0x00600000bd0c783b */ /* 0x000fe60000004200 */
[----:B-1----:R-:W-:Y:S01]  /*7f30*/  FMNMX.FTZ R2, R58, R0, !PT ;  /* 0x000000003a027209 */ /* 0x002fe20007810000 */
        /* <DEDUP_REMOVED lines=54> */
[----:B-1----:R-:W-:-:S03]  /*82a0*/  FMNMX.FTZ R2, R0, R6, !PT ;  /* 0x0000000600027209 */ /* 0x002fc60007810000 */
[----:B------:R-:W1:Y:S04]  /*82b0*/  SHFL.BFLY PT, R6, R4, 0x2, 0x1f ;  /* 0x0c401f0004067f89 */ /* 0x000e6800000e0000 */
[----:B------:R-:W3:Y:S01]  /*82c0*/  SHFL.BFLY PT, R8, R2, 0x1, 0x1f ;  /* 0x0c201f0002087f89 */ /* 0x000ee200000e0000 */
[----:B--2---:R-:W-:Y:S02]  /*82d0*/  FMNMX.FTZ R0, R3, R7, !PT ;  /* 0x0000000703007209 */ /* 0x004fe40007810000 */
[----:B------:R-:W-:-:S03]  /*82e0*/  FMNMX.FTZ R3, R170, R5, !PT ;  /* 0x00000005aa037209 */ /* 0x000fc60007810000 */
[----:B------:R-:W2:Y:S01]  /*82f0*/  SHFL.BFLY PT, R7, R0, 0x1, 0x1f ;  /* 0x0c201f0000077f89 */ /* 0x000ea200000e0000 */
[----:B------:R-:W-:-:S04]  /*8300*/  FMNMX.FTZ R3, R171, R3, !PT ;  /* 0x00000003ab037209 */ /* 0x000fc80007810000 */
[----:B------:R-:W-:-:S04]  /*8310*/  FMNMX.FTZ R3, R165, R3, !PT ;  /* 0x00000003a5037209 */ /* 0x000fc80007810000 */
[----:B------:R-:W-:-:S04]  /*8320*/  FMNMX.FTZ R3, R161, R3, !PT ;  /* 0x00000003a1037209 */ /* 0x000fc80007810000 */
[----:B------:R-:W-:Y:S02]  /*8330*/  FMNMX.FTZ R3, R211, R3, !PT ;  /* 0x00000003d3037209 */ /* 0x000fe40007810000 */
[----:B-1----:R-:W-:Y:S02]  /*8340*/  FMNMX.FTZ R5, R4, R6, !PT ;  /* 0x0000000604057209 */ /* 0x002fe40007810000 */
[----:B------:R-:W-:Y:S02]  /*8350*/  FMNMX.FTZ R3, R183, R3, !PT ;  /* 0x00000003b7037209 */ /* 0x000fe40007810000 */
[----:B---3--:R-:W-:Y:S01]  /*8360*/  FMNMX.FTZ R162, R2, R8, !PT ;  /* 0x0000000802a27209 */ /* 0x008fe20007810000 */
[----:B------:R-:W1:Y:S01]  /*8370*/  SHFL.BFLY PT, R6, R5, 0x1, 0x1f ;  /* 0x0c201f0005067f89 */ /* 0x000e6200000e0000 */
[----:B------:R-:W-:Y:S02]  /*8380*/  FMNMX.FTZ R2, R182, R3, !PT ;  /* 0x00000003b6027209 */ /* 0x000fe40007810000 */
[C---:B------:R-:W-:Y:S01]  /*8390*/  FSETP.NEU.FTZ.AND P3, PT, R162.reuse, -INF , PT ;  /* 0xff800000a200780b */ /* 0x040fe20003f7d000 */
[----:B------:R-:W-:Y:S01]  /*83a0*/  FMUL.FTZ R3, R162, c[0x0][0x23c] ;  /* 0x00008f00a2037a20 */ /* 0x000fe20000410000 */
[----:B------:R-:W-:-:S02]  /*83b0*/  FMNMX.FTZ R2, R180, R2, !PT ;  /* 0x00000002b4027209 */ /* 0x000fc40007810000 */
[----:B--2---:R-:W-:Y:S02]  /*83c0*/  FMNMX.FTZ R153, R0, R7, !PT ;  /* 0x0000000700997209 */ /* 0x004fe40007810000 */
[----:B------:R-:W-:Y:S02]  /*83d0*/  FSEL R0, R3, RZ, P3 ;  /* 0x000000ff03007208 */ /* 0x000fe40001800000 */
[----:B------:R-:W-:Y:S01]  /*83e0*/  FMNMX.FTZ R2, R217, R2, !PT ;  /* 0x00000002d9027209 */ /* 0x000fe20007810000 */
[C---:B------:R-:W-:Y:S01]  /*83f0*/  FMUL.FTZ R3, R153.reuse, c[0x0][0x23c] ;  /* 0x00008f0099037a20 */ /* 0x040fe20000410000 */
[----:B------:R-:W-:Y:S01]  /*8400*/  FSETP.NEU.FTZ.AND P2, PT, R153, -INF , PT ;  /* 0xff8000009900780b */ /* 0x000fe20003f5d000 */
[--C-:B------:R-:W-:Y:S01]  /*8410*/  FFMA.FTZ R4, R46, c[0x0][0x23c], -R0.reuse ;  /* 0x00008f002e047a23 */ /* 0x100fe20000010800 */
[----:B------:R-:W-:Y:S01]  /*8420*/  FMNMX.FTZ R2, R214, R2, !PT ;  /* 0x00000002d6027209 */ /* 0x000fe20007810000 */
[----:B------:R-:W-:Y:S01]  /*8430*/  FFMA.FTZ R9, R56, c[0x0][0x23c], -R0 ;  /* 0x00008f0038097a23 */ /* 0x000fe20000010800 */
[----:B------:R-:W-:Y:S01]  /*8440*/  FSEL R3, R3, RZ, P2 ;  /* 0x000000ff03037208 */ /* 0x000fe20001000000 */
[----:B------:R2:W-:Y:S01]  /*8450*/  MUFU.EX2 R39, R4 ;  /* 0x0000000400277308 */ /* 0x0005e20000000800 */
[----:B-1----:R-:W-:-:S03]  /*8460*/  FMNMX.FTZ R152, R5, R6, !PT ;  /* 0x0000000605987209 */ /* 0x002fc60007810000 */
[----:B------:R-:W-:-:S04]  /*8470*/  FFMA.FTZ R5, R44, c[0x0][0x23c], -R3 ;  /* 0x00008f002c057a23 */ /* 0x000fc80000010803 */
[----:B------:R1:W-:Y:S01]  /*8480*/  MUFU.EX2 R35, R9 ;  /* 0x0000000900237308 */ /* 0x0003e20000000800 */
[----:B------:R-:W-:Y:S02]  /*8490*/  FSETP.NEU.FTZ.AND P1, PT, R152, -INF , PT ;  /* 0xff8000009800780b */ /* 0x000fe40003f3d000 */
[----:B--2---:R-:W-:Y:S01]  /*84a0*/  FMNMX.FTZ R4, R216, R2, !PT ;  /* 0x00000002d8047209 */ /* 0x004fe20007810000 */
[----:B------:R-:W-:-:S04]  /*84b0*/  FFMA.FTZ R2, R47, c[0x0][0x23c], -R3 ;  /* 0x00008f002f027a23 */ /* 0x000fc80000010803 */
[----:B------:R2:W-:Y:S01]  /*84c0*/  MUFU.EX2 R37, R5 ;  /* 0x0000000500257308 */ /* 0x0005e20000000800 */
[----:B------:R-:W-:Y:S02]  /*84d0*/  FMNMX.FTZ R4, R215, R4, !PT ;  /* 0x00000004d7047209 */ /* 0x000fe40007810000 */
[----:B-1----:R-:W-:-:S03]  /*84e0*/  FSEL R9, R162, RZ, P3 ;  /* 0x000000ffa2097208 */ /* 0x002fc60001800000 */
[----:B------:R-:W1:Y:S02]  /*84f0*/  SHFL.BFLY PT, R6, R4, 0x2, 0x1f ;  /* 0x0c401f0004067f89 */ /* 0x000e6400000e0000 */
[----:B------:R3:W-:Y:S01]  /*8500*/  MUFU.EX2 R36, R2 ;  /* 0x0000000200247308 */ /* 0x0007e20000000800 */
[--C-:B--2---:R-:W-:Y:S02]  /*8510*/  FFMA.FTZ R5, R16, c[0x0][0x23c], -R3.reuse ;  /* 0x00008f0010057a23 */ /* 0x104fe40000010803 */
[----:B------:R-:W-:Y:S05]  /*8520*/  LDSM.16.MT88.4 R16, [R192+0x6000] ;  /* 0x00600000c010783b */ /* 0x000fea0000004200 */
[----:B------:R-:W-:Y:S01]  /*8530*/  MUFU.EX2 R23, R5 ;  /* 0x0000000500177308 */ /* 0x000fe20000000800 */
[----:B---3--:R-:W-:-:S07]  /*8540*/  FFMA.FTZ R2, R53, c[0x0][0x23c], -R3 ;  /* 0x00008f0035027a23 */ /* 0x008fce0000010803 */
[----:B------:R2:W-:Y:S01]  /*8550*/  MUFU.EX2 R32, R2 ;  /* 0x0000000200207308 */ /* 0x0005e20000000800 */
[----:B-1----:R-:W-:Y:S02]  /*8560*/  FMNMX.FTZ R4, R4, R6, !PT ;  /* 0x0000000604047209 */ /* 0x002fe40007810000 */
[----:B------:R-:W-:-:S03]  /*8570*/  FSEL R6, R153, RZ, P2 ;  /* 0x000000ff99067208 */ /* 0x000fc60001000000 */
[----:B------:R-:W1:Y:S02]  /*8580*/  SHFL.BFLY PT, R8, R4, 0x1, 0x1f ;  /* 0x0c201f0004087f89 */ /* 0x000e6400000e0000 */
[----:B------:R-:W-:Y:S01]  /*8590*/  FADD.FTZ R7, R71, -R6 ;  /* 0x8000000647077221 */ /* 0x000fe20000010000 */
[----:B------:R-:W-:-:S03]  /*85a0*/  FSEL R6, R152, RZ, P1 ;  /* 0x000000ff98067208 */ /* 0x000fc60000800000 */
[----:B------:R-:W-:Y:S02]  /*85b0*/  FMUL.FTZ R7, R7, c[0x0][0x23c] ;  /* 0x00008f0007077a20 */ /* 0x000fe40000410000 */
[----:B--2---:R-:W-:Y:S02]  /*85c0*/  FMUL.FTZ R2, R152, c[0x0][0x23c] ;  /* 0x00008f0098027a20 */ /* 0x004fe40000410000 */
[----:B------:R-:W2:Y:S03]  /*85d0*/  MUFU.EX2 R78, R7 ;  /* 0x00000007004e7308 */ /* 0x000ea60000000800 */
[----:B------:R-:W-:-:S05]  /*85e0*/  FSEL R2, R2, RZ, P1 ;  /* 0x000000ff02027208 */ /* 0x000fca0000800000 */
[----:B------:R-:W-:-:S04]  /*85f0*/  FFMA.FTZ R5, R54, c[0x0][0x23c], -R2 ;  /* 0x00008f0036057a23 */ /* 0x000fc80000010802 */
[----:B------:R3:W-:Y:S01]  /*8600*/  MUFU.EX2 R33, R5 ;  /* 0x0000000500217308 */ /* 0x0007e20000000800 */
[----:B-1----:R-:W-:Y:S01]  /*8610*/  FMNMX.FTZ R159, R4, R8, !PT ;  /* 0x00000008049f7209 */ /* 0x002fe20007810000 */
[----:B------:R-:W-:Y:S02]  /*8620*/  FFMA.FTZ R4, R58, c[0x0][0x23c], -R0 ;  /* 0x00008f003a047a23 */ /* 0x000fe40000010800 */
[-C--:B--2---:R-:W-:Y:S01]  /*8630*/  FMUL.FTZ R88, R88, R78.reuse ;  /* 0x0000004e58587220 */ /* 0x084fe20000410000 */
[----:B------:R-:W-:Y:S01]  /*8640*/  FSETP.NEU.FTZ.AND P1, PT, R159, -INF , PT ;  /* 0xff8000009f00780b */ /* 0x000fe20003f3d000 */
[-C--:B------:R-:W-:Y:S02]  /*8650*/  FMUL.FTZ R89, R89, R78.reuse ;  /* 0x0000004e59597220 */ /* 0x080fe40000410000 */
[----:B------:R1:W-:Y:S01]  /*8660*/  MUFU.EX2 R20, R4 ;  /* 0x0000000400147308 */ /* 0x0003e20000000800 */
[-C--:B------:R-:W-:Y:S02]  /*8670*/  FMUL.FTZ R100, R100, R78.reuse ;  /* 0x0000004e64647220 */ /* 0x080fe40000410000 */
[----:B------:R-:W-:-:S02]  /*8680*/  FMUL.FTZ R101, R101, R78 ;  /* 0x0000004e65657220 */ /* 0x000fc40000410000 */
[-C--:B------:R-:W-:Y:S02]  /*8690*/  FMUL.FTZ R104, R104, R78.reuse ;  /* 0x0000004e68687220 */ /* 0x080fe40000410000 */
[-C--:B------:R-:W-:Y:S02]  /*86a0*/  FMUL.FTZ R105, R105, R78.reuse ;  /* 0x0000004e69697220 */ /* 0x080fe40000410000 */
[----:B---3--:R-:W-:Y:S02]  /*86b0*/  FFMA.FTZ R5, R55, c[0x0][0x23c], -R2 ;  /* 0x00008f0037057a23 */ /* 0x008fe40000010802 */
[-C--:B------:R-:W-:Y:S02]  /*86c0*/  FMUL.FTZ R84, R84, R78.reuse ;  /* 0x0000004e54547220 */ /* 0x080fe40000410000 */
[----:B------:R2:W-:Y:S01]  /*86d0*/  MUFU.EX2 R22, R5 ;  /* 0x0000000500167308 */ /* 0x0005e20000000800 */
[----:B------:R-:W-:Y:S02]  /*86e0*/  FMUL.FTZ R85, R85, R78 ;  /* 0x0000004e55557220 */ /* 0x000fe40000410000 */
[----:B-1----:R-:W-:-:S02]  /*86f0*/  FMUL.FTZ R4, R159, c[0x0][0x23c] ;  /* 0x00008f009f047a20 */ /* 0x002fc40000410000 */
[-C--:B------:R-:W-:Y:S02]  /*8700*/  FMUL.FTZ R116, R116, R78.reuse ;  /* 0x0000004e74747220 */ /* 0x080fe40000410000 */
[-C--:B------:R-:W-:Y:S01]  /*8710*/  FMUL.FTZ R117, R117, R78.reuse ;  /* 0x0000004e75757220 */ /* 0x080fe20000410000 */
[----:B------:R-:W-:Y:S01]  /*8720*/  FSEL R8, R4, RZ, P1 ;  /* 0x000000ff04087208 */ /* 0x000fe20000800000 */
[----:B------:R-:W-:Y:S01]  /*8730*/  FMUL.FTZ R120, R120, R78 ;  /* 0x0000004e78787220 */ /* 0x000fe20000410000 */
[----:B------:R-:W-:Y:S01]  /*8740*/  F2FP.BF16.PACK_AB R4, R32, R36 ;  /* 0x000000242004723e */ /* 0x000fe200000010ff */
[----:B------:R-:W-:Y:S02]  /*8750*/  FMUL.FTZ R121, R121, R78 ;  /* 0x0000004e79797220 */ /* 0x000fe40000410000 */
[--C-:B------:R-:W-:Y:S02]  /*8760*/  FFMA.FTZ R11, R65, c[0x0][0x23c], -R8.reuse ;  /* 0x00008f00410b7a23 */ /* 0x100fe40000010808 */
[----:B------:R-:W-:-:S02]  /*8770*/  FFMA.FTZ R10, R64, c[0x0][0x23c], -R8 ;  /* 0x00008f00400a7a23 */ /* 0x000fc40000010808 */
[----:B--2---:R-:W-:Y:S01]  /*8780*/  FFMA.FTZ R5, R52, c[0x0][0x23c], -R2 ;  /* 0x00008f0034057a23 */ /* 0x004fe20000010802 */
[----:B------:R1:W-:Y:S01]  /*8790*/  MUFU.EX2 R246, R11 ;  /* 0x0000000b00f67308 */ /* 0x0003e20000000800 */
[-C--:B------:R-:W-:Y:S02]  /*87a0*/  FMUL.FTZ R132, R132, R78.reuse ;  /* 0x0000004e84847220 */ /* 0x080fe40000410000 */
[-C--:B------:R-:W-:Y:S02]  /*87b0*/  FMUL.FTZ R133, R133, R78.reuse ;  /* 0x0000004e85857220 */ /* 0x080fe40000410000 */
[-C--:B------:R-:W-:Y:S02]  /*87c0*/  FMUL.FTZ R136, R136, R78.reuse ;  /* 0x0000004e88887220 */ /* 0x080fe40000410000 */
[----:B------:R-:W-:Y:S01]  /*87d0*/  FMUL.FTZ R137, R137, R78 ;  /* 0x0000004e89897220 */ /* 0x000fe20000410000 */
[----:B------:R2:W-:Y:S01]  /*87e0*/  MUFU.EX2 R34, R5 ;  /* 0x0000000500227308 */ /* 0x0005e20000000800 */
[----:B-1----:R-:W-:-:S07]  /*87f0*/  FFMA.FTZ R11, R48, c[0x0][0x23c], -R8 ;  /* 0x00008f00300b7a23 */ /* 0x002fce0000010808 */
[----:B------:R1:W-:Y:S01]  /*8800*/  MUFU.EX2 R247, R10 ;  /* 0x0000000a00f77308 */ /* 0x0003e20000000800 */
[----:B--2---:R-:W-:-:S07]  /*8810*/  FFMA.FTZ R5, R45, c[0x0][0x23c], -R2 ;  /* 0x00008f002d057a23 */ /* 0x004fce0000010802 */
[----:B------:R-:W-:Y:S08]  /*8820*/  MUFU.EX2 R239, R11 ;  /* 0x0000000b00ef7308 */ /* 0x000ff00000000800 */
[----:B------:R2:W3:Y:S01]  /*8830*/  MUFU.EX2 R21, R5 ;  /* 0x0000000500157308 */ /* 0x0004e20000000800 */
[----:B-1----:R-:W-:-:S07]  /*8840*/  FFMA.FTZ R10, R59, c[0x0][0x23c], -R8 ;  /* 0x00008f003b0a7a23 */ /* 0x002fce0000010808 */
[----:B------:R-:W-:Y:S01]  /*8850*/  MUFU.EX2 R240, R10 ;  /* 0x0000000a00f07308 */ /* 0x000fe20000000800 */
[----:B--2---:R-:W-:Y:S01]  /*8860*/  FADD.FTZ R5, R70, -R6 ;  /* 0x8000000646057221 */ /* 0x004fe20000010000 */
[----:B------:R-:W-:Y:S02]  /*8870*/  F2FP.BF16.PACK_AB R6, R23, R37 ;  /* 0x000000251706723e */ /* 0x000fe400000010ff */
[----:B---3--:R-:W-:Y:S01]  /*8880*/  F2FP.BF16.PACK_AB R7, R21, R34 ;  /* 0x000000221507723e */ /* 0x008fe200000010ff */
[----:B------:R-:W-:-:S04]  /*8890*/  FMUL.FTZ R5, R5, c[0x0][0x23c] ;  /* 0x00008f0005057a20 */ /* 0x000fc80000410000 */
[----:B------:R1:W2:Y:S02]  /*88a0*/  MUFU.EX2 R77, R5 ;  /* 0x00000005004d7308 */ /* 0x0002a40000000800 */
[----:B-1----:R-:W-:Y:S02]  /*88b0*/  FFMA.FTZ R5, R57, c[0x0][0x23c], -R0 ;  /* 0x00008f0039057a23 */ /* 0x002fe40000010800 */
[----:B--2---:R-:W-:-:S04]  /*88c0*/  FMUL.FTZ R90, R90, R77 ;  /* 0x0000004d5a5a7220 */ /* 0x004fc80000410000 */
[----:B------:R1:W2:Y:S01]  /*88d0*/  MUFU.EX2 R38, R5 ;  /* 0x0000000500267308 */ /* 0x0002a20000000800 */
        /* <DEDUP_REMOVED lines=8> */
[----:B-1----:R-:W-:Y:S01]  /*8960*/  F2FP.BF16.PACK_AB R5, R22, R33 ;  /* 0x000000211605723e */ /* 0x002fe200000010ff */
[-C--:B------:R-:W-:Y:S02]  /*8970*/  FMUL.FTZ R119, R119, R77.reuse ;  /* 0x0000004d77777220 */ /* 0x080fe40000410000 */
[-C--:B------:R-:W-:Y:S02]  /*8980*/  FMUL.FTZ R122, R122, R77.reuse ;  /* 0x0000004d7a7a7220 */ /* 0x080fe40000410000 */
[-C--:B------:R-:W-:Y:S02]  /*8990*/  FMUL.FTZ R123, R123, R77.reuse ;  /* 0x0000004d7b7b7220 */ /* 0x080fe40000410000 */
[----:B------:R-:W-:Y:S01]  /*89a0*/  HMMA.16816.F32.BF16 R68, R4, R14, R88 ;  /* 0x0000000e0444723c */ /* 0x000fe20000041858 */
[----:B------:R-:W-:-:S02]  /*89b0*/  FMUL.FTZ R134, R134, R77 ;  /* 0x0000004d86867220 */ /* 0x000fc40000410000 */
[-C--:B------:R-:W-:Y:S02]  /*89c0*/  FMUL.FTZ R135, R135, R77.reuse ;  /* 0x0000004d87877220 */ /* 0x080fe40000410000 */
[-C--:B------:R-:W-:Y:S02]  /*89d0*/  FMUL.FTZ R138, R138, R77.reuse ;  /* 0x0000004d8a8a7220 */ /* 0x080fe40000410000 */
[----:B------:R-:W-:Y:S01]  /*89e0*/  MOV R88, R20 ;  /* 0x0000001400587202 */ /* 0x000fe20000000f00 */
[----:B------:R-:W-:Y:S01]  /*89f0*/  FADD.FTZ R20, R73, -R9 ;  /* 0x8000000949147221 */ /* 0x000fe20000010000 */
[----:B------:R-:W-:Y:S01]  /*8a00*/  FSEL R9, R159, RZ, P1 ;  /* 0x000000ff9f097208 */ /* 0x000fe20000800000 */
[----:B------:R-:W-:Y:S01]  /*8a10*/  FMUL.FTZ R139, R139, R77 ;  /* 0x0000004d8b8b7220 */ /* 0x000fe20000410000 */
[C---:B------:R-:W-:Y:S01]  /*8a20*/  HMMA.16816.F32.BF16 R64, R4.reuse, R16, R100 ;  /* 0x000000100440723c */ /* 0x040fe20000041864 */
[----:B------:R-:W-:Y:S01]  /*8a30*/  FMUL.FTZ R10, R20, c[0x0][0x23c] ;  /* 0x00008f00140a7a20 */ /* 0x000fe20000410000 */
[----:B------:R-:W-:Y:S01]  /*8a40*/  MOV R91, R39 ;  /* 0x00000027005b7202 */ /* 0x000fe20000000f00 */
[----:B------:R-:W-:Y:S01]  /*8a50*/  FADD.FTZ R9, R72, -R9 ;  /* 0x8000000948097221 */ /* 0x000fe20000010000 */
[----:B------:R-:W-:Y:S01]  /*8a60*/  MOV R90, R36 ;  /* 0x00000024005a7202 */ /* 0x000fe20000000f00 */
[----:B------:R-:W1:Y:S01]  /*8a70*/  MUFU.EX2 R76, R10 ;  /* 0x0000000a004c7308 */ /* 0x000e620000000800 */
[----:B------:R-:W-:Y:S01]  /*8a80*/  MOV R89, R33 ;  /* 0x0000002100597202 */ /* 0x000fe20000000f00 */
[----:B------:R-:W-:Y:S01]  /*8a90*/  FMUL.FTZ R9, R9, c[0x0][0x23c] ;  /* 0x00008f0009097a20 */ /* 0x000fe20000410000 */
[----:B------:R-:W-:Y:S01]  /*8aa0*/  HMMA.16816.F32.BF16 R60, R4, R18, R104 ;  /* 0x00000012043c723c */ /* 0x000fe20000041868 */
[----:B--2---:R-:W-:-:S02]  /*8ab0*/  MOV R101, R38 ;  /* 0x0000002600657202 */ /* 0x004fc40000000f00 */
[----:B------:R-:W-:Y:S02]  /*8ac0*/  MOV R100, R37 ;  /* 0x0000002500647202 */ /* 0x000fe40000000f00 */
[----:B------:R2:W3:Y:S01]  /*8ad0*/  MUFU.EX2 R11, R9 ;  /* 0x00000009000b7308 */ /* 0x0004e20000000800 */
[----:B------:R-:W-:Y:S02]  /*8ae0*/  MOV R103, R32 ;  /* 0x0000002000677202 */ /* 0x000fe40000000f00 */
[----:B------:R-:W-:Y:S01]  /*8af0*/  MOV R106, R35 ;  /* 0x00000023006a7202 */ /* 0x000fe20000000f00 */
[C---:B------:R-:W-:Y:S01]  /*8b00*/  HMMA.16816.F32.BF16 R84, R4.reuse, R12, R84 ;  /* 0x0000000c0454723c */ /* 0x040fe20000041854 */
[----:B------:R-:W-:Y:S02]  /*8b10*/  MOV R107, R34 ;  /* 0x00000022006b7202 */ /* 0x000fe40000000f00 */
[----:B------:R-:W-:Y:S01]  /*8b20*/  MOV R105, R23 ;  /* 0x0000001700697202 */ /* 0x000fe20000000f00 */
[----:B-1----:R-:W-:Y:S01]  /*8b30*/  FMUL.FTZ R80, R80, R76 ;  /* 0x0000004c50507220 */ /* 0x002fe20000410000 */
[----:B------:R-:W-:Y:S01]  /*8b40*/  MOV R102, R22 ;  /* 0x0000001600667202 */ /* 0x000fe20000000f00 */
[-C--:B------:R-:W-:Y:S01]  /*8b50*/  FMUL.FTZ R81, R81, R76.reuse ;  /* 0x0000004c51517220 */ /* 0x080fe20000410000 */
[----:B------:R-:W-:Y:S01]  /*8b60*/  MOV R104, R21 ;  /* 0x0000001500687202 */ /* 0x000fe20000000f00 */
[----:B------:R-:W-:Y:S01]  /*8b70*/  HMMA.16816.F32.BF16 R56, R4, R24, R116 ;  /* 0x000000180438723c */ /* 0x000fe20000041874 */
[-C--:B------:R-:W-:Y:S01]  /*8b80*/  FMUL.FTZ R92, R92, R76.reuse ;  /* 0x0000004c5c5c7220 */ /* 0x080fe20000410000 */
[----:B------:R-:W-:Y:S01]  /*8b90*/  LDSM.16.MT88.4 R20, [R190+0x6800] ;  /* 0x00680000be14783b */ /* 0x000fe20000004200 */
[----:B------:R-:W-:-:S02]  /*8ba0*/  FMUL.FTZ R93, R93, R76 ;  /* 0x0000004c5d5d7220 */ /* 0x000fc40000410000 */
[----:B--2---:R-:W-:Y:S02]  /*8bb0*/  FFMA.FTZ R9, R148, c[0x0][0x23c], -R0 ;  /* 0x00008f0094097a23 */ /* 0x004fe40000010800 */
[-C--:B---3--:R-:W-:Y:S01]  /*8bc0*/  FMUL.FTZ R82, R82, R11.reuse ;  /* 0x0000000b52527220 */ /* 0x088fe20000410000 */
[C---:B------:R-:W-:Y:S01]  /*8bd0*/  HMMA.16816.F32.BF16 R52, R4.reuse, R26, R120 ;  /* 0x0000001a0434723c */ /* 0x040fe20000041878 */
[----:B------:R1:W-:Y:S01]  /*8be0*/  MUFU.EX2 R237, R9 ;  /* 0x0000000900ed7308 */ /* 0x0003e20000000800 */
[-C--:B------:R-:W-:Y:S02]  /*8bf0*/  FMUL.FTZ R83, R83, R11.reuse ;  /* 0x0000000b53537220 */ /* 0x080fe40000410000 */
[-C--:B------:R-:W-:Y:S02]  /*8c00*/  FMUL.FTZ R94, R94, R11.reuse ;  /* 0x0000000b5e5e7220 */ /* 0x080fe40000410000 */
[----:B------:R-:W-:Y:S02]  /*8c10*/  FMUL.FTZ R95, R95, R11 ;  /* 0x0000000b5f5f7220 */ /* 0x000fe40000410000 */
[----:B------:R-:W-:Y:S01]  /*8c20*/  HMMA.16816.F32.BF16 R48, R4, R28, R132 ;  /* 0x0000001c0430723c */ /* 0x000fe20000041884 */
[----:B------:R-:W-:-:S02]  /*8c30*/  FMUL.FTZ R96, R96, R76 ;  /* 0x0000004c60607220 */ /* 0x000fc40000410000 */
[-C--:B------:R-:W-:Y:S02]  /*8c40*/  FMUL.FTZ R97, R97, R76.reuse ;  /* 0x0000004c61617220 */ /* 0x080fe40000410000 */
[-C--:B------:R-:W-:Y:S02]  /*8c50*/  FMUL.FTZ R98, R98, R11.reuse ;  /* 0x0000000b62627220 */ /* 0x080fe40000410000 */
[----:B------:R-:W-:Y:S01]  /*8c60*/  FMUL.FTZ R99, R99, R11 ;  /* 0x0000000b63637220 */ /* 0x000fe20000410000 */
[----:B------:R-:W-:Y:S01]  /*8c70*/  HMMA.16816.F32.BF16 R40, R4, R30, R136 ;  /* 0x0000001e0428723c */ /* 0x000fe20000041888 */
[----:B-1----:R-:W-:Y:S02]  /*8c80*/  FFMA.FTZ R9, R144, c[0x0][0x23c], -R3 ;  /* 0x00008f0090097a23 */ /* 0x002fe40000010803 */
[-C--:B------:R-:W-:Y:S02]  /*8c90*/  FMUL.FTZ R108, R108, R76.reuse ;  /* 0x0000004c6c6c7220 */ /* 0x080fe40000410000 */
[----:B------:R1:W-:Y:S01]  /*8ca0*/  MUFU.EX2 R235, R9 ;  /* 0x0000000900eb7308 */ /* 0x0003e20000000800 */
[-C--:B------:R-:W-:Y:S01]  /*8cb0*/  FMUL.FTZ R109, R109, R76.reuse ;  /* 0x0000004c6d6d7220 */ /* 0x080fe20000410000 */
        /* <DEDUP_REMOVED lines=8> */
[-C--:B------:R-:W-:Y:S02]  /*8d40*/  FMUL.FTZ R114, R114, R11.reuse ;  /* 0x0000000b72727220 */ /* 0x080fe40000410000 */
[-C--:B------:R-:W-:Y:S02]  /*8d50*/  FMUL.FTZ R115, R115, R11.reuse ;  /* 0x0000000b73737220 */ /* 0x080fe40000410000 */
[-C--:B------:R-:W-:Y:S01]  /*8d60*/  FMUL.FTZ R124, R124, R76.reuse ;  /* 0x0000004c7c7c7220 */ /* 0x080fe20000410000 */
[----:B------:R-:W-:Y:S01]  /*8d70*/  HMMA.16816.F32.BF16 R44, R4, R12, R80 ;  /* 0x0000000c042c723c */ /* 0x000fe20000041850 */
[----:B-1----:R-:W-:Y:S02]  /*8d80*/  FFMA.FTZ R9, R74, c[0x0][0x23c], -R3 ;  /* 0x00008f004a097a23 */ /* 0x002fe40000010803 */
[----:B------:R-:W-:Y:S02]  /*8d90*/  FMUL.FTZ R125, R125, R76 ;  /* 0x0000004c7d7d7220 */ /* 0x000fe40000410000 */
[----:B------:R1:W-:Y:S01]  /*8da0*/  MUFU.EX2 R233, R9 ;  /* 0x0000000900e97308 */ /* 0x0003e20000000800 */
[----:B------:R-:W-:-:S02]  /*8db0*/  FMUL.FTZ R126, R126, R11 ;  /* 0x0000000b7e7e7220 */ /* 0x000fc40000410000 */
[-C--:B------:R-:W-:Y:S01]  /*8dc0*/  FMUL.FTZ R127, R127, R11.reuse ;  /* 0x0000000b7f7f7220 */ /* 0x080fe20000410000 */
[C---:B------:R-:W-:Y:S01]  /*8dd0*/  HMMA.16816.F32.BF16 R36, R4.reuse, R14, R92 ;  /* 0x0000000e0424723c */ /* 0x040fe2000004185c */
[----:B------:R-:W-:Y:S01]  /*8de0*/  LDSM.16.MT88.4 R12, [R191+0x6800] ;  /* 0x00680000bf0c783b */ /* 0x000fe20000004200 */
[----:B------:R-:W-:Y:S02]  /*8df0*/  FFMA.FTZ R10, R79, c[0x0][0x23c], -R3 ;  /* 0x00008f004f0a7a23 */ /* 0x000fe40000010803 */
[-C--:B------:R-:W-:Y:S01]  /*8e00*/  FMUL.FTZ R128, R128, R76.reuse ;  /* 0x0000004c80807220 */ /* 0x080fe20000410000 */
[----:B------:R-:W-:Y:S01]  /*8e10*/  LDSM.16.MT88.4 R92, [R189+0x7800] ;  /* 0x00780000bd5c783b */ /* 0x000fe20000004200 */
[----:B------:R2:W3:Y:S01]  /*8e20*/  MUFU.EX2 R238, R10 ;  /* 0x0000000a00ee7308 */ /* 0x0004e20000000800 */
[----:B------:R-:W-:Y:S01]  /*8e30*/  FMUL.FTZ R129, R129, R76 ;  /* 0x0000004c81817220 */ /* 0x000fe20000410000 */
[----:B------:R-:W-:Y:S01]  /*8e40*/  HMMA.16816.F32.BF16 R32, R4, R16, R96 ;  /* 0x000000100420723c */ /* 0x000fe20000041860 */
[----:B------:R-:W-:-:S02]  /*8e50*/  FMUL.FTZ R130, R130, R11 ;  /* 0x0000000b82827220 */ /* 0x000fc40000410000 */
[-C--:B------:R-:W-:Y:S02]  /*8e60*/  FMUL.FTZ R131, R131, R11.reuse ;  /* 0x0000000b83837220 */ /* 0x080fe40000410000 */
[----:B-1----:R-:W-:Y:S02]  /*8e70*/  FFMA.FTZ R9, R147, c[0x0][0x23c], -R2 ;  /* 0x00008f0093097a23 */ /* 0x002fe40000010802 */
[-C--:B------:R-:W-:Y:S01]  /*8e80*/  FMUL.FTZ R140, R140, R76.reuse ;  /* 0x0000004c8c8c7220 */ /* 0x080fe20000410000 */
[----:B------:R-:W-:Y:S01]  /*8e90*/  HMMA.16816.F32.BF16 R108, R4, R18, R108 ;  /* 0x00000012046c723c */ /* 0x000fe2000004186c */
[----:B------:R1:W-:Y:S01]  /*8ea0*/  MUFU.EX2 R230, R9 ;  /* 0x0000000900e67308 */ /* 0x0003e20000000800 */
[----:B------:R-:W-:Y:S01]  /*8eb0*/  LDSM.16.MT88.4 R16, [R192+0x6800] ;  /* 0x00680000c010783b */ /* 0x000fe20000004200 */
[----:B------:R-:W-:Y:S02]  /*8ec0*/  FMUL.FTZ R141, R141, R76 ;  /* 0x0000004c8d8d7220 */ /* 0x000fe40000410000 */
[----:B------:R-:W-:-:S02]  /*8ed0*/  FMUL.FTZ R142, R142, R11 ;  /* 0x0000000b8e8e7220 */ /* 0x000fc40000410000 */
[----:B--2---:R-:W-:Y:S01]  /*8ee0*/  FFMA.FTZ R10, R75, c[0x0][0x23c], -R3 ;  /* 0x00008f004b0a7a23 */ /* 0x004fe20000010803 */
[C---:B------:R-:W-:Y:S01]  /*8ef0*/  HMMA.16816.F32.BF16 R112, R4.reuse, R24, R112 ;  /* 0x000000180470723c */ /* 0x040fe20000041870 */
[----:B------:R-:W-:Y:S02]  /*8f00*/  FMUL.FTZ R143, R143, R11 ;  /* 0x0000000b8f8f7220 */ /* 0x000fe40000410000 */
[----:B------:R2:W4:Y:S05]  /*8f10*/  MUFU.EX2 R236, R10 ;  /* 0x0000000a00ec7308 */ /* 0x00052a0000000800 */
[C---:B------:R-:W-:Y:S01]  /*8f20*/  HMMA.16816.F32.BF16 R124, R4.reuse, R26, R124 ;  /* 0x0000001a047c723c */ /* 0x040fe2000004187c */
[--C-:B-1----:R-:W-:Y:S01]  /*8f30*/  FFMA.FTZ R9, R146, c[0x0][0x23c], -R2.reuse ;  /* 0x00008f0092097a23 */ /* 0x102fe20000010802 */
[----:B------:R-:W1:Y:S03]  /*8f40*/  LDSM.16.MT88.4 R24, [R189+0x6800] ;  /* 0x00680000bd18783b */ /* 0x000e660000004200 */
[----:B------:R5:W-:Y:S03]  /*8f50*/  MUFU.EX2 R231, R9 ;  /* 0x0000000900e77308 */ /* 0x000be60000000800 */
[----:B------:R-:W-:Y:S01]  /*8f60*/  HMMA.16816.F32.BF16 R128, R4, R28, R128 ;  /* 0x0000001c0480723c */ /* 0x000fe20000041880 */
[----:B--2---:R-:W-:-:S04]  /*8f70*/  FFMA.FTZ R10, R149, c[0x0][0x23c], -R2 ;  /* 0x00008f00950a7a23 */ /* 0x004fc80000010802 */
[----:B------:R2:W2:Y:S03]  /*8f80*/  MUFU.EX2 R232, R10 ;  /* 0x0000000a00e87308 */ /* 0x0004a60000000800 */
[----:B------:R-:W-:Y:S01]  /*8f90*/  HMMA.16816.F32.BF16 R140, R4, R30, R140 ;  /* 0x0000001e048c723c */ /* 0x000fe2000004188c */
[----:B-----5:R-:W-:-:S06]  /*8fa0*/  FFMA.FTZ R9, R145, c[0x0][0x23c], -R2 ;  /* 0x00008f0091097a23 */ /* 0x020fcc0000010802 */
[----:B---3--:R-:W-:Y:S01]  /*8fb0*/  F2FP.BF16.PACK_AB R4, R235, R238 ;  /* 0x000000eeeb04723e */ /* 0x008fe200000010ff */
[----:B------:R3:W5:Y:S01]  /*8fc0*/  MUFU.EX2 R229, R9 ;  /* 0x0000000900e57308 */ /* 0x0007620000000800 */
[----:B----4-:R-:W-:Y:S01]  /*8fd0*/  F2FP.BF16.PACK_AB R6, R233, R236 ;  /* 0x000000ece906723e */ /* 0x010fe200000010ff */
[----:B--2---:R-:W-:Y:S01]  /*8fe0*/  FFMA.FTZ R10, R158, c[0x0][0x23c], -R0 ;  /* 0x00008f009e0a7a23 */ /* 0x004fe20000010800 */
[----:B------:R-:W-:-:S05]  /*8ff0*/  F2FP.BF16.PACK_AB R5, R230, R232 ;  /* 0x000000e8e605723e */ /* 0x000fca00000010ff */
[----:B------:R-:W2:Y:S01]  /*9000*/  MUFU.EX2 R228, R10 ;  /* 0x0000000a00e47308 */ /* 0x000ea20000000800 */
[----:B---3--:R-:W-:Y:S01]  /*9010*/  FFMA.FTZ R9, R155, c[0x0][0x23c], -R0 ;  /* 0x00008f009b097a23 */ /* 0x008fe20000010800 */
[----:B-----5:R-:W-:-:S06]  /*9020*/  F2FP.BF16.PACK_AB R7, R229, R231 ;  /* 0x000000e7e507723e */ /* 0x020fcc00000010ff */
[----:B------:R3:W-:Y:S01]  /*9030*/  MUFU.EX2 R227, R9 ;  /* 0x0000000900e37308 */ /* 0x0007e20000000800 */
[C---:B-1----:R-:W-:Y:S08]  /*9040*/  HMMA.16816.F32.BF16 R72, R4.reuse, R24, R84 ;  /* 0x000000180448723c */ /* 0x042ff00000041854 */
[----:B------:R-:W-:Y:S01]  /*9050*/  HMMA.16816.F32.BF16 R68, R4, R26, R68 ;  /* 0x0000001a0444723c */ /* 0x000fe20000041844 */
[----:B---3--:R-:W-:-:S04]  /*9060*/  FFMA.FTZ R9, R151, c[0x0][0x23c], -R0 ;  /* 0x00008f0097097a23 */ /* 0x008fc80000010800 */
[----:B------:R1:W3:Y:S03]  /*9070*/  MUFU.EX2 R226, R9 ;  /* 0x0000000900e27308 */ /* 0x0002e60000000800 */
        /* <DEDUP_REMOVED lines=9> */
[----:B------:R-:W-:Y:S07]  /*9110*/  HMMA.16816.F32.BF16 R40, R4, R14, R40 ;  /* 0x0000000e0428723c */ /* 0x000fee0000041828 */
[----:B--2---:R-:W-:-:S02]  /*9120*/  F2FP.BF16.PACK_AB R4, R228, R237 ;  /* 0x000000ede404723e */ /* 0x004fc400000010ff */
[----:B---3--:R-:W-:Y:S01]  /*9130*/  F2FP.BF16.PACK_AB R6, R226, R227 ;  /* 0x000000e3e206723e */ /* 0x008fe200000010ff */
        /* <DEDUP_REMOVED lines=12> */
[----:B------:R-:W2:Y:S01]  /*9200*/  LDSM.16.MT88.4 R24, [R189+0x7000] ;  /* 0x00700000bd18783b */ /* 0x000ea20000004200 */
[----:B-1----:R-:W-:-:S04]  /*9210*/  FFMA.FTZ R9, R154, c[0x0][0x23c], -R0 ;  /* 0x00008f009a097a23 */ /* 0x002fc80000010800 */
[----:B------:R1:W-:Y:S02]  /*9220*/  MUFU.EX2 R219, R9 ;  /* 0x0000000900db7308 */ /* 0x0003e40000000800 */
[C---:B------:R-:W-:Y:S08]  /*9230*/  HMMA.16816.F32.BF16 R32, R4.reuse, R16, R32 ;  /* 0x000000100420723c */ /* 0x040ff00000041820 */
[----:B------:R-:W-:Y:S01]  /*9240*/  HMMA.16816.F32.BF16 R28, R4, R18, R108 ;  /* 0x00000012041c723c */ /* 0x000fe2000004186c */
[----:B------:R-:W-:Y:S04]  /*9250*/  LDSM.16.MT88.4 R16, [R190+0x7000] ;  /* 0x00700000be10783b */ /* 0x000fe80000004200 */
[----:B------:R-:W-:Y:S01]  /*9260*/  LDSM.16.MT88.4 R108, [R192+0x7800] ;  /* 0x00780000c06c783b */ /* 0x000fe20000004200 */
[----:B-1----:R-:W-:-:S02]  /*9270*/  FFMA.FTZ R9, R164, c[0x0][0x23c], -R3 ;  /* 0x00008f00a4097a23 */ /* 0x002fc40000010803 */
[C---:B------:R-:W-:Y:S02]  /*9280*/  HMMA.16816.F32.BF16 R112, R4.reuse, R20, R112 ;  /* 0x000000140470723c */ /* 0x040fe40000041870 */
[----:B------:R1:W-:Y:S06]  /*9290*/  MUFU.EX2 R218, R9 ;  /* 0x0000000900da7308 */ /* 0x0003ec0000000800 */
[C---:B------:R-:W-:Y:S01]  /*92a0*/  HMMA.16816.F32.BF16 R124, R4.reuse, R22, R124 ;  /* 0x00000016047c723c */ /* 0x040fe2000004187c */
[----:B------:R-:W3:Y:S07]  /*92b0*/  LDSM.16.MT88.4 R20, [R192+0x7000] ;  /* 0x00700000c014783b */ /* 0x000eee0000004200 */
[----:B------:R-:W-:Y:S01]  /*92c0*/  HMMA.16816.F32.BF16 R128, R4, R12, R128 ;  /* 0x0000000c0480723c */ /* 0x000fe20000041880 */
[----:B-1----:R-:W-:-:S04]  /*92d0*/  FFMA.FTZ R9, R163, c[0x0][0x23c], -R3 ;  /* 0x00008f00a3097a23 */ /* 0x002fc80000010803 */
[----:B------:R1:W4:Y:S03]  /*92e0*/  MUFU.EX2 R171, R9 ;  /* 0x0000000900ab7308 */ /* 0x0003260000000800 */
[----:B------:R-:W-:Y:S01]  /*92f0*/  HMMA.16816.F32.BF16 R140, R4, R14, R140 ;  /* 0x0000000e048c723c */ /* 0x000fe2000004188c */
[----:B------:R-:W5:Y:S01]  /*9300*/  LDSM.16.MT88.4 R12, [R191+0x7000] ;  /* 0x00700000bf0c783b */ /* 0x000f620000004200 */
[----:B-1----:R-:W-:-:S05]  /*9310*/  FFMA.FTZ R9, R160, c[0x0][0x23c], -R3 ;  /* 0x00008f00a0097a23 */ /* 0x002fca0000010803 */
[----:B----4-:R-:W-:Y:S01]  /*9320*/  F2FP.BF16.PACK_AB R4, R171, R218 ;  /* 0x000000daab04723e */ /* 0x010fe200000010ff */
[----:B------:R1:W-:Y:S02]  /*9330*/  MUFU.EX2 R170, R9 ;  /* 0x0000000900aa7308 */ /* 0x0003e40000000800 */
[----:B-1----:R-:W-:-:S06]  /*9340*/  FFMA.FTZ R9, R157, c[0x0][0x23c], -R3 ;  /* 0x00008f009d097a23 */ /* 0x002fcc0000010803 */
[----:B------:R1:W4:Y:S02]  /*9350*/  MUFU.EX2 R165, R9 ;  /* 0x0000000900a57308 */ /* 0x0003240000000800 */
[----:B-1----:R-:W-:Y:S01]  /*9360*/  FFMA.FTZ R9, R173, c[0x0][0x23c], -R2 ;  /* 0x00008f00ad097a23 */ /* 0x002fe20000010802 */
[----:B----4-:R-:W-:Y:S02]  /*9370*/  F2FP.BF16.PACK_AB R6, R165, R170 ;  /* 0x000000aaa506723e */ /* 0x010fe400000010ff */
[----:B------:R-:W-:-:S03]  /*9380*/  MOV R173, R104 ;  /* 0x0000006800ad7202 */ /* 0x000fc60000000f00 */
[----:B------:R1:W-:Y:S02]  /*9390*/  MUFU.EX2 R164, R9 ;  /* 0x0000000900a47308 */ /* 0x0003e40000000800 */
[----:B-1----:R-:W-:Y:S01]  /*93a0*/  FFMA.FTZ R9, R174, c[0x0][0x23c], -R2 ;  /* 0x00008f00ae097a23 */ /* 0x002fe20000010802 */
[----:B------:R-:W-:-:S05]  /*93b0*/  MOV R174, R105 ;  /* 0x0000006900ae7202 */ /* 0x000fca0000000f00 */
        /* <DEDUP_REMOVED lines=11> */
[----:B------:R1:W4:Y:S02]  /*9470*/  MUFU.EX2 R158, R9 ;  /* 0x00000009009e7308 */ /* 0x0003240000000800 */
[C---:B--2---:R-:W-:Y:S08]  /*9480*/  HMMA.16816.F32.BF16 R72, R4.reuse, R24, R72 ;  /* 0x000000180448723c */ /* 0x044ff00000041848 */
[----:B------:R-:W-:Y:S01]  /*9490*/  HMMA.16816.F32.BF16 R68, R4, R26, R68 ;  /* 0x0000001a0444723c */ /* 0x000fe20000041844 */
[----:B-1----:R-:W-:Y:S01]  /*94a0*/  FFMA.FTZ R9, R169, c[0x0][0x23c], -R0 ;  /* 0x00008f00a9097a23 */ /* 0x002fe20000010800 */
[----:B------:R-:W-:-:S03]  /*94b0*/  MOV R169, R101 ;  /* 0x0000006500a97202 */ /* 0x000fc60000000f00 */
[----:B------:R1:W-:Y:S03]  /*94c0*/  MUFU.EX2 R157, R9 ;  /* 0x00000009009d7308 */ /* 0x0003e60000000800 */
[C---:B---3--:R-:W-:Y:S08]  /*94d0*/  HMMA.16816.F32.BF16 R64, R4.reuse, R20, R64 ;  /* 0x000000140440723c */ /* 0x048ff00000041840 */
[----:B------:R-:W-:Y:S01]  /*94e0*/  HMMA.16816.F32.BF16 R60, R4, R22, R60 ;  /* 0x00000016043c723c */ /* 0x000fe2000004183c */
[----:B-1----:R-:W-:-:S07]  /*94f0*/  FFMA.FTZ R9, R172, c[0x0][0x23c], -R0 ;  /* 0x00008f00ac097a23 */ /* 0x002fce0000010800 */
[C---:B------:R-:W-:Y:S01]  /*9500*/  HMMA.16816.F32.BF16 R56, R4.reuse, R16, R56 ;  /* 0x000000100438723c */ /* 0x040fe20000041838 */
[----:B------:R-:W-:Y:S01]  /*9510*/  MOV R172, R102 ;  /* 0x0000006600ac7202 */ /* 0x000fe20000000f00 */
[----:B------:R1:W-:Y:S06]  /*9520*/  MUFU.EX2 R156, R9 ;  /* 0x00000009009c7308 */ /* 0x0003ec0000000800 */
[C---:B------:R-:W-:Y:S08]  /*9530*/  HMMA.16816.F32.BF16 R52, R4.reuse, R18, R52 ;  /* 0x000000120434723c */ /* 0x040ff00000041834 */
[----:B-----5:R-:W-:Y:S01]  /*9540*/  HMMA.16816.F32.BF16 R48, R4, R12, R48 ;  /* 0x0000000c0430723c */ /* 0x020fe20000041830 */
[--C-:B-1----:R-:W-:Y:S01]  /*9550*/  FFMA.FTZ R9, R168, c[0x0][0x23c], -R0.reuse ;  /* 0x00008f00a8097a23 */ /* 0x102fe20000010800 */
[----:B------:R-:W-:Y:S01]  /*9560*/  MOV R168, R103 ;  /* 0x0000006700a87202 */ /* 0x000fe20000000f00 */
[----:B------:R-:W-:-:S02]  /*9570*/  FFMA.FTZ R0, R176, c[0x0][0x23c], -R0 ;  /* 0x00008f00b0007a23 */ /* 0x000fc40000010800 */
[----:B------:R1:W-:Y:S03]  /*9580*/  MUFU.EX2 R155, R9 ;  /* 0x00000009009b7308 */ /* 0x0003e60000000800 */
[----:B------:R-:W-:Y:S05]  /*9590*/  HMMA.16816.F32.BF16 R40, R4, R14, R40 ;  /* 0x0000000e0428723c */ /* 0x000fea0000041828 */
[----:B------:R2:W-:Y:S02]  /*95a0*/  MUFU.EX2 R154, R0 ;  /* 0x00000000009a7308 */ /* 0x0005e40000000800 */
[----:B------:R-:W-:-:S02]  /*95b0*/  F2FP.BF16.PACK_AB R4, R221, R225 ;  /* 0x000000e1dd04723e */ /* 0x000fc400000010ff */
[----:B----4-:R-:W-:Y:S01]  /*95c0*/  F2FP.BF16.PACK_AB R6, R158, R219 ;  /* 0x000000db9e06723e */ /* 0x010fe200000010ff */
[----:B-1----:R-:W-:Y:S01]  /*95d0*/  FFMA.FTZ R9, R211, c[0x0][0x23c], -R8 ;  /* 0x00008f00d3097a23 */ /* 0x002fe20000010808 */
[----:B------:R-:W-:-:S03]  /*95e0*/  MOV R211, R88 ;  /* 0x0000005800d37202 */ /* 0x000fc60000000f00 */
[----:B------:R1:W-:Y:S01]  /*95f0*/  MUFU.EX2 R151, R9 ;  /* 0x0000000900977308 */ /* 0x0003e20000000800 */
[----:B--2---:R-:W-:-:S07]  /*9600*/  FFMA.FTZ R0, R181, c[0x0][0x23c], -R3 ;  /* 0x00008f00b5007a23 */ /* 0x004fce0000010803 */
[----:B------:R2:W-:Y:S01]  /*9610*/  MUFU.EX2 R146, R0 ;  /* 0x0000000000927308 */ /* 0x0005e20000000800 */
[----:B-1----:R-:W-:Y:S01]  /*9620*/  FFMA.FTZ R9, R183, c[0x0][0x23c], -R8 ;  /* 0x00008f00b7097a23 */ /* 0x002fe20000010808 */
[----:B------:R-:W-:-:S06]  /*9630*/  MOV R183, R89 ;  /* 0x0000005900b77202 */ /* 0x000fcc0000000f00 */
[----:B------:R1:W3:Y:S01]  /*9640*/  MUFU.EX2 R150, R9 ;  /* 0x0000000900967308 */ /* 0x0002e20000000800 */
[----:B--2---:R-:W-:-:S07]  /*9650*/  FFMA.FTZ R0, R179, c[0x0][0x23c], -R3 ;  /* 0x00008f00b3007a23 */ /* 0x004fce0000010803 */
[----:B------:R2:W4:Y:S01]  /*9660*/  MUFU.EX2 R147, R0 ;  /* 0x0000000000937308 */ /* 0x0005220000000800 */
[----:B-1----:R-:W-:Y:S01]  /*9670*/  FFMA.FTZ R9, R182, c[0x0][0x23c], -R8 ;  /* 0x00008f00b6097a23 */ /* 0x002fe20000010808 */
[----:B---3--:R-:W-:Y:S02]  /*9680*/  F2FP.BF16.PACK_AB R5, R150, R151 ;  /* 0x000000979605723e */ /* 0x008fe400000010ff */
[----:B------:R-:W-:-:S04]  /*9690*/  MOV R182, R90 ;  /* 0x0000005a00b67202 */ /* 0x000fc80000000f00 */
[----:B------:R1:W-:Y:S01]  /*96a0*/  MUFU.EX2 R149, R9 ;  /* 0x0000000900957308 */ /* 0x0003e20000000800 */
[--C-:B--2---:R-:W-:Y:S01]  /*96b0*/  FFMA.FTZ R0, R177, c[0x0][0x23c], -R3.reuse ;  /* 0x00008f00b1007a23 */ /* 0x104fe20000010803 */
[----:B----4-:R-:W-:Y:S01]  /*96c0*/  F2FP.BF16.PACK_AB R136, R147, R146 ;  /* 0x000000929388723e */ /* 0x010fe200000010ff */
[----:B------:R-:W-:-:S05]  /*96d0*/  FFMA.FTZ R3, R178, c[0x0][0x23c], -R3 ;  /* 0x00008f00b2037a23 */ /* 0x000fca0000010803 */
[----:B------:R2:W-:Y:S01]  /*96e0*/  MUFU.EX2 R145, R0 ;  /* 0x0000000000917308 */ /* 0x0005e20000000800 */
[----:B-1----:R-:W-:Y:S01]  /*96f0*/  FFMA.FTZ R9, R180, c[0x0][0x23c], -R8 ;  /* 0x00008f00b4097a23 */ /* 0x002fe20000010808 */
[----:B------:R-:W-:-:S06]  /*9700*/  MOV R180, R91 ;  /* 0x0000005b00b47202 */ /* 0x000fcc0000000f00 */
[----:B------:R1:W3:Y:S01]  /*9710*/  MUFU.EX2 R144, R3 ;  /* 0x0000000300907308 */ /* 0x0002e20000000800 */
[----:B--2---:R-:W-:-:S07]  /*9720*/  FFMA.FTZ R0, R187, c[0x0][0x23c], -R2 ;  /* 0x00008f00bb007a23 */ /* 0x004fce0000010802 */
[----:B------:R-:W2:Y:S08]  /*9730*/  MUFU.EX2 R148, R9 ;  /* 0x0000000900947308 */ /* 0x000eb00000000800 */
[----:B------:R4:W-:Y:S01]  /*9740*/  MUFU.EX2 R79, R0 ;  /* 0x00000000004f7308 */ /* 0x0009e20000000800 */
[----:B-1----:R-:W-:Y:S01]  /*9750*/  FFMA.FTZ R3, R242, R11, R247 ;  /* 0x0000000bf2037223 */ /* 0x002fe200000100f7 */
[----:B---3--:R-:W-:-:S02]  /*9760*/  F2FP.BF16.PACK_AB R138, R144, R145 ;  /* 0x00000091908a723e */ /* 0x008fc400000010ff */
[----:B--2---:R-:W-:-:S07]  /*9770*/  F2FP.BF16.PACK_AB R7, R148, R149 ;  /* 0x000000959407723e */ /* 0x004fce00000010ff */
[----:B------:R-:W-:Y:S01]  /*9780*/  HMMA.16816.F32.BF16 R36, R4, R26, R36 ;  /* 0x0000001a0424723c */ /* 0x000fe20000041824 */
[----:B----4-:R-:W-:-:S04]  /*9790*/  FFMA.FTZ R0, R185, c[0x0][0x23c], -R2 ;  /* 0x00008f00b9007a23 */ /* 0x010fc80000010802 */
[----:B------:R1:W2:Y:S03]  /*97a0*/  MUFU.EX2 R27, R0 ;  /* 0x00000000001b7308 */ /* 0x0002a60000000800 */
[C---:B------:R-:W-:Y:S08]  /*97b0*/  HMMA.16816.F32.BF16 R44, R4.reuse, R24, R44 ;  /* 0x00000018042c723c */ /* 0x040ff0000004182c */
[----:B------:R-:W-:Y:S01]  /*97c0*/  HMMA.16816.F32.BF16 R32, R4, R20, R32 ;  /* 0x000000140420723c */ /* 0x000fe20000041820 */
[--C-:B-1----:R-:W-:Y:S01]  /*97d0*/  FFMA.FTZ R0, R184, c[0x0][0x23c], -R2.reuse ;  /* 0x00008f00b8007a23 */ /* 0x102fe20000010802 */
[----:B--2---:R-:W-:Y:S01]  /*97e0*/  F2FP.BF16.PACK_AB R137, R27, R79 ;  /* 0x0000004f1b89723e */ /* 0x004fe200000010ff */
[----:B------:R-:W-:-:S05]  /*97f0*/  FFMA.FTZ R2, R186, c[0x0][0x23c], -R2 ;  /* 0x00008f00ba027a23 */ /* 0x000fca0000010802 */
[C---:B------:R-:W-:Y:S01]  /*9800*/  HMMA.16816.F32.BF16 R28, R4.reuse, R22, R28 ;  /* 0x00000016041c723c */ /* 0x040fe2000004181c */
[----:B------:R1:W-:Y:S07]  /*9810*/  MUFU.EX2 R26, R0 ;  /* 0x00000000001a7308 */ /* 0x0003ee0000000800 */
[C---:B------:R-:W-:Y:S01]  /*9820*/  HMMA.16816.F32.BF16 R128, R4.reuse, R12, R128 ;  /* 0x0000000c0480723c */ /* 0x040fe20000041880 */
[----:B------:R2:W3:Y:S07]  /*9830*/  MUFU.EX2 R25, R2 ;  /* 0x0000000200197308 */ /* 0x0004ee0000000800 */
[----:B------:R-:W-:Y:S01]  /*9840*/  HMMA.16816.F32.BF16 R112, R4, R16, R112 ;  /* 0x000000100470723c */ /* 0x000fe20000041870 */
[----:B-1----:R-:W-:-:S04]  /*9850*/  FFMA.FTZ R0, R217, c[0x0][0x23c], -R8 ;  /* 0x00008f00d9007a23 */ /* 0x002fc80000010808 */
[----:B------:R1:W-:Y:S03]  /*9860*/  MUFU.EX2 R24, R0 ;  /* 0x0000000000187308 */ /* 0x0003e60000000800 */
[----:B------:R-:W-:Y:S01]  /*9870*/  HMMA.16816.F32.BF16 R20, R4, R18, R124 ;  /* 0x000000120414723c */ /* 0x000fe2000004187c */
[----:B--2---:R-:W-:Y:S01]  /*9880*/  FFMA.FTZ R2, R244, R78, R182 ;  /* 0x0000004ef4027223 */ /* 0x004fe200000100b6 */
[----:B------:R-:W2:Y:S01]  /*9890*/  LDSM.16.MT88.4 R124, [R190+0x7800] ;  /* 0x00780000be7c783b */ /* 0x000ea20000004200 */
[----:B---3--:R-:W-:-:S03]  /*98a0*/  F2FP.BF16.PACK_AB R139, R25, R26 ;  /* 0x0000001a198b723e */ /* 0x008fc600000010ff */
[----:B------:R-:W3:Y:S02]  /*98b0*/  LDSM.16.MT88.4 R16, [R191+0x7800] ;  /* 0x00780000bf10783b */ /* 0x000ee40000004200 */
[----:B------:R-:W-:Y:S01]  /*98c0*/  HMMA.16816.F32.BF16 R12, R4, R14, R140 ;  /* 0x0000000e040c723c */ /* 0x000fe2000004188c */
[----:B-1----:R-:W-:-:S06]  /*98d0*/  FFMA.FTZ R0, R214, c[0x0][0x23c], -R8 ;  /* 0x00008f00d6007a23 */ /* 0x002fcc0000010808 */
[----:B------:R-:W-:Y:S01]  /*98e0*/  FFMA.FTZ R4, R241, R76, R180 ;  /* 0x0000004cf1047223 */ /* 0x000fe200000100b4 */
[----:B------:R-:W-:Y:S01]  /*98f0*/  F2FP.BF16.PACK_AB R140, R156, R157 ;  /* 0x0000009d9c8c723e */ /* 0x000fe200000010ff */
[----:B------:R-:W1:Y:S01]  /*9900*/  MUFU.EX2 R10, R0 ;  /* 0x00000000000a7308 */ /* 0x000e620000000800 */
[----:B------:R-:W-:Y:S01]  /*9910*/  FADD.FTZ R7, R246, R3 ;  /* 0x00000003f6077221 */ /* 0x000fe20000010000 */
[----:B------:R-:W-:Y:S01]  /*9920*/  F2FP.BF16.PACK_AB R142, R154, R155 ;  /* 0x0000009b9a8e723e */ /* 0x000fe200000010ff */
[----:B------:R-:W-:Y:S01]  /*9930*/  FADD.FTZ R4, R211, R4 ;  /* 0x00000004d3047221 */ /* 0x000fe20000010000 */
[----:B------:R-:W-:Y:S01]  /*9940*/  HMMA.16816.F32.BF16 R84, R136, R92, R72 ;  /* 0x0000005c8854723c */ /* 0x000fe20000041848 */
[----:B------:R-:W-:Y:S02]  /*9950*/  FADD.FTZ R6, R168, R2 ;  /* 0x00000002a8067221 */ /* 0x000fe40000010000 */
[----:B------:R-:W-:Y:S02]  /*9960*/  FADD.FTZ R3, R169, R4 ;  /* 0x00000004a9037221 */ /* 0x000fe40000010000 */
[----:B------:R-:W-:-:S02]  /*9970*/  FADD.FTZ R2, R240, R7 ;  /* 0x00000007f0027221 */ /* 0x000fc40000010000 */
[----:B------:R-:W-:Y:S01]  /*9980*/  FADD.FTZ R3, R167, R3 ;  /* 0x00000003a7037221 */ /* 0x000fe20000010000 */
[C---:B------:R-:W-:Y:S01]  /*9990*/  HMMA.16816.F32.BF16 R88, R136.reuse, R94, R68 ;  /* 0x0000005e8858723c */ /* 0x040fe20000041844 */
[----:B------:R-:W-:Y:S01]  /*99a0*/  FADD.FTZ R2, R239, R2 ;  /* 0x00000002ef027221 */ /* 0x000fe20000010000 */
[----:B------:R-:W-:Y:S01]  /*99b0*/  MOV R72, R159 ;  /* 0x0000009f00487202 */ /* 0x000fe20000000f00 */
[----:B------:R-:W-:Y:S01]  /*99c0*/  FADD.FTZ R3, R237, R3 ;  /* 0x00000003ed037221 */ /* 0x000fe20000010000 */
[----:B-1----:R-:W-:Y:S01]  /*99d0*/  F2FP.BF16.PACK_AB R141, R10, R24 ;  /* 0x000000180a8d723e */ /* 0x002fe200000010ff */
[----:B------:R-:W-:Y:S01]  /*99e0*/  FFMA.FTZ R0, R216, c[0x0][0x23c], -R8 ;  /* 0x00008f00d8007a23 */ /* 0x000fe20000010808 */
[----:B------:R-:W-:Y:S01]  /*99f0*/  MOV R73, R162 ;  /* 0x000000a200497202 */ /* 0x000fe20000000f00 */
[----:B------:R-:W-:Y:S01]  /*9a00*/  FADD.FTZ R2, R224, R2 ;  /* 0x00000002e0027221 */ /* 0x000fe20000010000 */
[----:B------:R-:W-:Y:S01]  /*9a10*/  HMMA.16816.F32.BF16 R100, R136, R108, R64 ;  /* 0x0000006c8864723c */ /* 0x000fe20000041840 */
[----:B------:R1:W-:Y:S01]  /*9a20*/  MUFU.EX2 R9, R0 ;  /* 0x0000000000097308 */ /* 0x0003e20000000800 */
[----:B------:R-:W-:Y:S01]  /*9a30*/  FADD.FTZ R3, R228, R3 ;  /* 0x00000003e4037221 */ /* 0x000fe20000010000 */
[----:B------:R-:W-:Y:S01]  /*9a40*/  MOV R70, R152 ;  /* 0x0000009800467202 */ /* 0x000fe20000000f00 */
[----:B------:R-:W-:Y:S01]  /*9a50*/  FADD.FTZ R2, R223, R2 ;  /* 0x00000002df027221 */ /* 0x000fe20000010000 */
[----:B------:R-:W-:-:S03]  /*9a60*/  MOV R71, R153 ;  /* 0x0000009900477202 */ /* 0x000fc60000000f00 */
[C---:B------:R-:W-:Y:S08]  /*9a70*/  HMMA.16816.F32.BF16 R104, R136.reuse, R110, R60 ;  /* 0x0000006e8868723c */ /* 0x040ff0000004183c */
[----:B--2---:R-:W-:Y:S01]  /*9a80*/  HMMA.16816.F32.BF16 R116, R136, R124, R56 ;  /* 0x0000007c8874723c */ /* 0x004fe20000041838 */
[----:B-1----:R-:W-:-:S04]  /*9a90*/  FFMA.FTZ R0, R215, c[0x0][0x23c], -R8 ;  /* 0x00008f00d7007a23 */ /* 0x002fc80000010808 */
[----:B------:R1:W2:Y:S03]  /*9aa0*/  MUFU.EX2 R8, R0 ;  /* 0x0000000000087308 */ /* 0x0002a60000000800 */
[C---:B------:R-:W-:Y:S08]  /*9ab0*/  HMMA.16816.F32.BF16 R120, R136.reuse, R126, R52 ;  /* 0x0000007e8878723c */ /* 0x040ff00000041834 */
[----:B---3--:R-:W-:Y:S01]  /*9ac0*/  HMMA.16816.F32.BF16 R132, R136, R16, R48 ;  /* 0x000000108884723c */ /* 0x008fe20000041830 */
[----:B-1----:R-:W-:Y:S01]  /*9ad0*/  FFMA.FTZ R0, R243, R77, R183 ;  /* 0x0000004df3007223 */ /* 0x002fe200000100b7 */
[----:B--2---:R-:W-:-:S06]  /*9ae0*/  F2FP.BF16.PACK_AB R143, R8, R9 ;  /* 0x00000009088f723e */ /* 0x004fcc00000010ff */
[----:B------:R-:W-:Y:S01]  /*9af0*/  HMMA.16816.F32.BF16 R136, R136, R18, R40 ;  /* 0x000000128888723c */ /* 0x000fe20000041828 */
        /* <DEDUP_REMOVED lines=57> */
[----:B------:R-:W-:Y:S05]  /*9e90*/  @!P0 BRA `(.L_x_1668) ;  /* 0x00003c2000008947 */ /* 0x000fea0003800000 */
[----:B------:R-:W2:Y:S04]  /*9ea0*/  LDL.64 R174, [R1+0x20] ;  /* 0x0000200001ae7983 */ /* 0x000ea80000100a00 */
[----:B------:R-:W3:Y:S01]  /*9eb0*/  LDL.64 R166, [R1+0x10] ;  /* 0x0000100001a67983 */ /* 0x000ee20000100a00 */
[----:B------:R-:W-:Y:S01]  /*9ec0*/  IADD3 R213, R234, -0x3, RZ ;  /* 0xfffffffdead57810 */ /* 0x000fe20007ffe0ff */
[----:B------:R-:W-:-:S04]  /*9ed0*/  DEPBAR.LE SB0, 0x0 ;  /* 0x000080000000791a */ /* 0x000fc80000000000 */
[----:B------:R-:W-:Y:S01]  /*9ee0*/  SHF.R.S32.HI R4, RZ, 0x1f, R213 ;  /* 0x0000001fff047819 */ /* 0x000fe200000114d5 */
[----:B------:R-:W-:-:S04]  /*9ef0*/  IMAD.WIDE.U32 R2, R213, c[0x0][0x1a0], RZ ;  /* 0x00006800d5027a25 */ /* 0x000fc800078e00ff */
[----:B------:R-:W-:-:S04]  /*9f00*/  IMAD R4, R4, c[0x0][0x1a0], RZ ;  /* 0x0000680004047a24 */ /* 0x000fc800078e02ff */
[----:B------:R-:W-:-:S05]  /*9f10*/  IMAD R4, R213, c[0x0][0x1a4], R4 ;  /* 0x00006900d5047a24 */ /* 0x000fca00078e0204 */
[----:B------:R-:W-:Y:S01]  /*9f20*/  IADD3 R3, R3, R4, RZ ;  /* 0x0000000403037210 */ /* 0x000fe20007ffe0ff */
        /* <DEDUP_REMOVED lines=16> */
[----:B------:R2:W-:Y:S01]  /*a030*/  LDGSTS.E.BYPASS.LTC128B.128 [R212+0x7000], [R2.64] ;  /* 0x0700000002d47fae */ /* 0x0005e2000b901d50 */
[----:B------:R-:W-:-:S03]  /*a040*/  ISETP.GT.AND P0, PT, R213, UR8, PT ;  /* 0x00000008d5007c0c */ /* 0x000fc6000bf04270 */
[----:B------:R3:W-:Y:S04]  /*a050*/  LDGSTS.E.BYPASS.LTC128B.128 [R212+0x7800], [R8.64] ;  /* 0x0780000008d47fae */ /* 0x0007e8000b901d50 */
[----:B------:R-:W-:Y:S04]  /*a060*/  LDSM.16.M88.4 R32, [R195] ;  /* 0x00000000c320783b */ /* 0x000fe80000000200 */
[----:B------:R-:W1:Y:S04]  /*a070*/  LDSM.16.M88.4 R36, [R188+0x4000] ;  /* 0x00400000bc24783b */ /* 0x000e680000000200 */
[----:B------:R-:W4:Y:S04]  /*a080*/  LDSM.16.M88.4 R28, [R195+0x2000] ;  /* 0x00200000c31c783b */ /* 0x000f280000000200 */
[----:B------:R-:W-:Y:S04]  /*a090*/  LDSM.16.M88.4 R24, [R198] ;  /* 0x00000000c618783b */ /* 0x000fe80000000200 */
[----:B------:R-:W5:Y:S04]  /*a0a0*/  LDSM.16.M88.4 R40, [R194+0x4000] ;  /* 0x00400000c228783b */ /* 0x000f680000000200 */
[----:B------:R-:W2:Y:S04]  /*a0b0*/  LDSM.16.M88.4 R20, [R198+0x2000] ;  /* 0x00200000c614783b */ /* 0x000ea80000000200 */
[----:B------:R-:W-:Y:S04]  /*a0c0*/  LDSM.16.M88.4 R44, [R199] ;  /* 0x00000000c72c783b */ /* 0x000fe80000000200 */
[----:B------:R-:W2:Y:S04]  /*a0d0*/  LDSM.16.M88.4 R16, [R196] ;  /* 0x00000000c410783b */ /* 0x000ea80000000200 */
[----:B------:R-:W2:Y:S04]  /*a0e0*/  LDSM.16.M88.4 R12, [R196+0x2000] ;  /* 0x00200000c40c783b */ /* 0x000ea80000000200 */
[----:B------:R-:W-:Y:S04]  /*a0f0*/  LDSM.16.M88.4 R48, [R193] ;  /* 0x00000000c130783b */ /* 0x000fe80000000200 */
[----:B---3--:R-:W3:Y:S01]  /*a100*/  LDSM.16.M88.4 R8, [R197] ;  /* 0x00000000c508783b */ /* 0x008ee20000000200 */
[-C--:B-1----:R-:W-:Y:S03]  /*a110*/  HMMA.16816.F32.BF16 R4, R32, R36.reuse, RZ ;  /* 0x000000242004723c */ /* 0x082fe600000418ff */
[----:B------:R-:W0:Y:S05]  /*a120*/  LDGDEPBAR ;  /* 0x00000000000079af */ /* 0x000e2a0000000000 */
[----:B----4-:R-:W-:Y:S08]  /*a130*/  HMMA.16816.F32.BF16 R52, R28, R36, RZ ;  /* 0x000000241c34723c */ /* 0x010ff000000418ff */
[----:B------:R-:W-:Y:S08]  /*a140*/  HMMA.16816.F32.BF16 R60, R32, R38, RZ ;  /* 0x00000026203c723c */ /* 0x000ff000000418ff */
[-C--:B-----5:R-:W-:Y:S01]  /*a150*/  HMMA.16816.F32.BF16 R56, R24, R40.reuse, R4 ;  /* 0x000000281838723c */ /* 0x0a0fe20000041804 */
[----:B------:R-:W-:Y:S07]  /*a160*/  LDSM.16.M88.4 R4, [R197+0x2000] ;  /* 0x00200000c504783b */ /* 0x000fee0000000200 */
[----:B--2---:R-:W-:Y:S08]  /*a170*/  HMMA.16816.F32.BF16 R52, R20, R40, R52 ;  /* 0x000000281434723c */ /* 0x004ff00000041834 */
[----:B------:R-:W-:Y:S01]  /*a180*/  HMMA.16816.F32.BF16 R68, R28, R38, RZ ;  /* 0x000000261c44723c */ /* 0x000fe200000418ff */
[----:B------:R-:W-:Y:S07]  /*a190*/  LDSM.16.M88.4 R36, [R194+0x4800] ;  /* 0x00480000c224783b */ /* 0x000fee0000000200 */
[----:B------:R-:W-:Y:S01]  /*a1a0*/  HMMA.16816.F32.BF16 R64, R16, R44, R56 ;  /* 0x0000002c1040723c */ /* 0x000fe20000041838 */
[----:B------:R-:W1:Y:S07]  /*a1b0*/  LDSM.16.M88.4 R56, [R188+0x4800] ;  /* 0x00480000bc38783b */ /* 0x000e6e0000000200 */
[----:B------:R-:W-:Y:S08]  /*a1c0*/  HMMA.16816.F32.BF16 R60, R24, R42, R60 ;  /* 0x0000002a183c723c */ /* 0x000ff0000004183c */
[----:B------:R-:W-:Y:S08]  /*a1d0*/  HMMA.16816.F32.BF16 R52, R12, R44, R52 ;  /* 0x0000002c0c34723c */ /* 0x000ff00000041834 */
[----:B------:R-:W-:Y:S08]  /*a1e0*/  HMMA.16816.F32.BF16 R68, R20, R42, R68 ;  /* 0x0000002a1444723c */ /* 0x000ff00000041844 */
[----:B---3--:R-:W-:Y:S08]  /*a1f0*/  HMMA.16816.F32.BF16 R72, R8, R48, R64 ;  /* 0x000000300848723c */ /* 0x008ff00000041840 */
[----:B------:R-:W-:Y:S08]  /*a200*/  HMMA.16816.F32.BF16 R60, R16, R46, R60 ;  /* 0x0000002e103c723c */ /* 0x000ff0000004183c */
[-C--:B-1----:R-:W-:Y:S08]  /*a210*/  HMMA.16816.F32.BF16 R64, R32, R56.reuse, RZ ;  /* 0x000000382040723c */ /* 0x082ff000000418ff */
[----:B------:R-:W-:Y:S01]  /*a220*/  HMMA.16816.F32.BF16 R40, R28, R56, RZ ;  /* 0x000000381c28723c */ /* 0x000fe200000418ff */
[----:B------:R-:W-:-:S02]  /*a230*/  FMUL.FTZ R72, R72, c[0x0][0x2ec] ;  /* 0x0000bb0048487a20 */ /* 0x000fc40000410000 */
[----:B------:R-:W-:Y:S02]  /*a240*/  FMUL.FTZ R73, R73, c[0x0][0x2ec] ;  /* 0x0000bb0049497a20 */ /* 0x000fe40000410000 */
[----:B------:R-:W-:Y:S01]  /*a250*/  FMUL.FTZ R74, R74, c[0x0][0x2ec] ;  /* 0x0000bb004a4a7a20 */ /* 0x000fe20000410000 */
[----:B------:R-:W1:Y:S01]  /*a260*/  MUFU.TANH R178, R72 ;  /* 0x0000004800b27308 */ /* 0x000e620000002400 */
[----:B------:R-:W-:Y:S01]  /*a270*/  FMUL.FTZ R75, R75, c[0x0][0x2ec] ;  /* 0x0000bb004b4b7a20 */ /* 0x000fe20000410000 */
[----:B------:R-:W-:Y:S01]  /*a280*/  HMMA.16816.F32.BF16 R144, R4, R48, R52 ;  /* 0x000000300490723c */ /* 0x000fe20000041834 */
[----:B------:R-:W2:Y:S05]  /*a290*/  LDSM.16.M88.4 R52, [R202] ;  /* 0x00000000ca34783b */ /* 0x000eaa0000000200 */
[----:B------:R-:W3:Y:S02]  /*a2a0*/  MUFU.TANH R179, R73 ;  /* 0x0000004900b37308 */ /* 0x000ee40000002400 */
[----:B------:R-:W-:Y:S06]  /*a2b0*/  HMMA.16816.F32.BF16 R44, R12, R46, R68 ;  /* 0x0000002e0c2c723c */ /* 0x000fec0000041844 */
[----:B------:R-:W4:Y:S02]  /*a2c0*/  MUFU.TANH R175, R74 ;  /* 0x0000004a00af7308 */ /* 0x000f240000002400 */
[----:B------:R-:W-:Y:S06]  /*a2d0*/  HMMA.16816.F32.BF16 R68, R24, R36, R64 ;  /* 0x000000241844723c */ /* 0x000fec0000041840 */
[----:B------:R5:W1:Y:S02]  /*a2e0*/  MUFU.TANH R174, R75 ;  /* 0x0000004b00ae7308 */ /* 0x000a640000002400 */
[----:B------:R-:W-:Y:S01]  /*a2f0*/  HMMA.16816.F32.BF16 R76, R8, R50, R60 ;  /* 0x00000032084c723c */ /* 0x000fe2000004183c */
[----:B------:R-:W-:-:S02]  /*a300*/  FMUL.FTZ R144, R144, c[0x0][0x2ec] ;  /* 0x0000bb0090907a20 */ /* 0x000fc40000410000 */
[----:B------:R-:W-:Y:S02]  /*a310*/  FMUL.FTZ R145, R145, c[0x0][0x2ec] ;  /* 0x0000bb0091917a20 */ /* 0x000fe40000410000 */
[----:B------:R-:W-:Y:S01]  /*a320*/  FMUL.FTZ R146, R146, c[0x0][0x2ec] ;  /* 0x0000bb0092927a20 */ /* 0x000fe20000410000 */
[----:B------:R-:W1:Y:S01]  /*a330*/  MUFU.TANH R173, R144 ;  /* 0x0000009000ad7308 */ /* 0x000e620000002400 */
[----:B------:R-:W-:Y:S01]  /*a340*/  FMUL.FTZ R147, R147, c[0x0][0x2ec] ;  /* 0x0000bb0093937a20 */ /* 0x000fe20000410000 */
[----:B------:R-:W-:Y:S01]  /*a350*/  HMMA.16816.F32.BF16 R60, R20, R36, R40 ;  /* 0x00000024143c723c */ /* 0x000fe20000041828 */
[----:B------:R-:W1:Y:S05]  /*a360*/  LDSM.16.M88.4 R40, [R193+0x800] ;  /* 0x00080000c128783b */ /* 0x000e6a0000000200 */
[----:B------:R-:W1:Y:S02]  /*a370*/  MUFU.TANH R172, R145 ;  /* 0x0000009100ac7308 */ /* 0x000e640000002400 */
[----:B------:R-:W-:Y:S06]  /*a380*/  HMMA.16816.F32.BF16 R64, R32, R58, RZ ;  /* 0x0000003a2040723c */ /* 0x000fec00000418ff */
[----:B------:R-:W1:Y:S02]  /*a390*/  MUFU.TANH R168, R146 ;  /* 0x0000009200a87308 */ /* 0x000e640000002400 */
[----:B------:R-:W-:Y:S01]  /*a3a0*/  HMMA.16816.F32.BF16 R148, R4, R50, R44 ;  /* 0x000000320494723c */ /* 0x000fe2000004182c */
[----:B------:R-:W1:Y:S01]  /*a3b0*/  LDSM.16.M88.4 R44, [R188+0x5000] ;  /* 0x00500000bc2c783b */ /* 0x000e620000000200 */
[----:B------:R-:W-:-:S02]  /*a3c0*/  FMUL.FTZ R76, R76, c[0x0][0x2ec] ;  /* 0x0000bb004c4c7a20 */ /* 0x000fc40000410000 */
[----:B------:R-:W-:Y:S02]  /*a3d0*/  FMUL.FTZ R77, R77, c[0x0][0x2ec] ;  /* 0x0000bb004d4d7a20 */ /* 0x000fe40000410000 */
[----:B------:R-:W-:Y:S01]  /*a3e0*/  FMUL.FTZ R78, R78, c[0x0][0x2ec] ;  /* 0x0000bb004e4e7a20 */ /* 0x000fe20000410000 */
[----:B------:R-:W1:Y:S01]  /*a3f0*/  MUFU.TANH R166, R76 ;  /* 0x0000004c00a67308 */ /* 0x000e620000002400 */
[----:B-----5:R-:W-:Y:S01]  /*a400*/  HMMA.16816.F32.BF16 R72, R28, R58, RZ ;  /* 0x0000003a1c48723c */ /* 0x020fe200000418ff */
[----:B------:R-:W5:Y:S01]  /*a410*/  LDSM.16.M88.4 R56, [R194+0x5000] ;  /* 0x00500000c238783b */ /* 0x000f620000000200 */
[----:B------:R-:W-:-:S05]  /*a420*/  FMUL.FTZ R79, R79, c[0x0][0x2ec] ;  /* 0x0000bb004f4f7a20 */ /* 0x000fca0000410000 */
[----:B------:R-:W1:Y:S01]  /*a430*/  MUFU.TANH R167, R77 ;  /* 0x0000004d00a77308 */ /* 0x000e620000002400 */
[-C--:B--2---:R-:W-:Y:S07]  /*a440*/  HMMA.16816.F32.BF16 R68, R16, R52.reuse, R68 ;  /* 0x000000341044723c */ /* 0x084fee0000041844 */
[----:B------:R-:W2:Y:S01]  /*a450*/  MUFU.TANH R165, R78 ;  /* 0x0000004e00a57308 */ /* 0x000ea20000002400 */
[----:B------:R-:W-:Y:S01]  /*a460*/  HMMA.16816.F32.BF16 R48, R12, R52, R60 ;  /* 0x000000340c30723c */ /* 0x000fe2000004183c */
[----:B------:R-:W-:-:S02]  /*a470*/  FMUL.FTZ R148, R148, c[0x0][0x2ec] ;  /* 0x0000bb0094947a20 */ /* 0x000fc40000410000 */
[----:B------:R-:W-:Y:S02]  /*a480*/  FMUL.FTZ R149, R149, c[0x0][0x2ec] ;  /* 0x0000bb0095957a20 */ /* 0x000fe40000410000 */
[----:B------:R-:W-:Y:S02]  /*a490*/  FMUL.FTZ R150, R150, c[0x0][0x2ec] ;  /* 0x0000bb0096967a20 */ /* 0x000fe40000410000 */
[----:B------:R1:W1:Y:S01]  /*a4a0*/  MUFU.TANH R164, R79 ;  /* 0x0000004f00a47308 */ /* 0x0002620000002400 */
[----:B------:R-:W-:Y:S01]  /*a4b0*/  HMMA.16816.F32.BF16 R60, R24, R38, R64 ;  /* 0x00000026183c723c */ /* 0x000fe20000041840 */
[----:B------:R-:W-:-:S06]  /*a4c0*/  FMUL.FTZ R151, R151, c[0x0][0x2ec] ;  /* 0x0000bb0097977a20 */ /* 0x000fcc0000410000 */
[----:B------:R2:W2:Y:S01]  /*a4d0*/  MUFU.TANH R170, R147 ;  /* 0x0000009300aa7308 */ /* 0x0004a20000002400 */
[----:B------:R-:W-:Y:S01]  /*a4e0*/  HMMA.16816.F32.BF16 R64, R20, R38, R72 ;  /* 0x000000261440723c */ /* 0x000fe20000041848 */
[----:B------:R-:W3:Y:S06]  /*a4f0*/  LDSM.16.M88.4 R36, [R201] ;  /* 0x00000000c924783b */ /* 0x000eec0000000200 */
[----:B------:R-:W2:Y:S01]  /*a500*/  MUFU.TANH R163, R148 ;  /* 0x0000009400a37308 */ /* 0x000ea20000002400 */
[----:B-1----:R-:W-:Y:S07]  /*a510*/  HMMA.16816.F32.BF16 R76, R8, R40, R68 ;  /* 0x00000028084c723c */ /* 0x002fee0000041844 */
[----:B------:R-:W1:Y:S01]  /*a520*/  MUFU.TANH R161, R149 ;  /* 0x0000009500a17308 */ /* 0x000e620000002400 */
[----:B------:R-:W-:Y:S07]  /*a530*/  HMMA.16816.F32.BF16 R68, R32, R44, RZ ;  /* 0x0000002c2044723c */ /* 0x000fee00000418ff */
[----:B------:R-:W1:Y:S01]  /*a540*/  MUFU.TANH R158, R150 ;  /* 0x00000096009e7308 */ /* 0x000e620000002400 */
[----:B--2---:R-:W-:Y:S07]  /*a550*/  HMMA.16816.F32.BF16 R144, R4, R40, R48 ;  /* 0x000000280490723c */ /* 0x004fee0000041830 */
[----:B------:R2:W1:Y:S01]  /*a560*/  MUFU.TANH R160, R151 ;  /* 0x0000009700a07308 */ /* 0x0004620000002400 */
[----:B------:R-:W-:Y:S01]  /*a570*/  HMMA.16816.F32.BF16 R60, R16, R54, R60 ;  /* 0x00000036103c723c */ /* 0x000fe2000004183c */
[----:B------:R-:W-:-:S02]  /*a580*/  FMUL.FTZ R76, R76, c[0x0][0x2ec] ;  /* 0x0000bb004c4c7a20 */ /* 0x000fc40000410000 */
[----:B------:R-:W-:Y:S02]  /*a590*/  FMUL.FTZ R77, R77, c[0x0][0x2ec] ;  /* 0x0000bb004d4d7a20 */ /* 0x000fe40000410000 */
[----:B------:R-:W-:Y:S02]  /*a5a0*/  FMUL.FTZ R78, R78, c[0x0][0x2ec] ;  /* 0x0000bb004e4e7a20 */ /* 0x000fe40000410000 */
[----:B------:R-:W-:Y:S01]  /*a5b0*/  FMUL.FTZ R79, R79, c[0x0][0x2ec] ;  /* 0x0000bb004f4f7a20 */ /* 0x000fe20000410000 */
[----:B------:R-:W-:Y:S01]  /*a5c0*/  HMMA.16816.F32.BF16 R48, R28, R44, RZ ;  /* 0x0000002c1c30723c */ /* 0x000fe200000418ff */
[----:B------:R-:W1:Y:S07]  /*a5d0*/  MUFU.TANH R157, R76 ;  /* 0x0000004c009d7308 */ /* 0x000e6e0000002400 */
[----:B------:R-:W-:Y:S01]  /*a5e0*/  HMMA.16816.F32.BF16 R64, R12, R54, R64 ;  /* 0x000000360c40723c */ /* 0x000fe20000041840 */
[----:B------:R-:W-:Y:S01]  /*a5f0*/  LDSM.16.M88.4 R52, [R193+0x1000] ;  /* 0x00100000c134783b */ /* 0x000fe20000000200 */
[----:B------:R-:W-:Y:S01]  /*a600*/  FMUL.FTZ R144, R144, c[0x0][0x2ec] ;  /* 0x0000bb0090907a20 */ /* 0x000fe20000410000 */
[----:B------:R-:W1:Y:S01]  /*a610*/  MUFU.TANH R156, R77 ;  /* 0x0000004d009c7308 */ /* 0x000e620000002400 */
[----:B------:R-:W-:-:S02]  /*a620*/  FMUL.FTZ R145, R145, c[0x0][0x2ec] ;  /* 0x0000bb0091917a20 */ /* 0x000fc40000410000 */
[----:B------:R-:W-:Y:S02]  /*a630*/  FMUL.FTZ R146, R146, c[0x0][0x2ec] ;  /* 0x0000bb0092927a20 */ /* 0x000fe40000410000 */
[----:B-----5:R-:W-:Y:S01]  /*a640*/  HMMA.16816.F32.BF16 R68, R24, R56, R68 ;  /* 0x000000381844723c */ /* 0x020fe20000041844 */
[----:B------:R-:W-:Y:S02]  /*a650*/  FMUL.FTZ R147, R147, c[0x0][0x2ec] ;  /* 0x0000bb0093937a20 */ /* 0x000fe40000410000 */
[----:B------:R-:W1:Y:S05]  /*a660*/  MUFU.TANH R155, R144 ;  /* 0x00000090009b7308 */ /* 0x000e6a0000002400 */
[----:B------:R-:W-:Y:S03]  /*a670*/  HMMA.16816.F32.BF16 R72, R8, R42, R60 ;  /* 0x0000002a0848723c */ /* 0x000fe6000004183c */
[----:B------:R-:W1:Y:S05]  /*a680*/  MUFU.TANH R154, R145 ;  /* 0x00000091009a7308 */ /* 0x000e6a0000002400 */
[----:B------:R-:W-:Y:S01]  /*a690*/  HMMA.16816.F32.BF16 R60, R20, R56, R48 ;  /* 0x00000038143c723c */ /* 0x000fe20000041830 */
[----:B------:R-:W5:Y:S02]  /*a6a0*/  LDSM.16.M88.4 R48, [R188+0x5800] ;  /* 0x00580000bc30783b */ /* 0x000f640000000200 */
[----:B------:R-:W1:Y:S05]  /*a6b0*/  MUFU.TANH R183, R78 ;  /* 0x0000004e00b77308 */ /* 0x000e6a0000002400 */
[----:B--2---:R-:W-:Y:S03]  /*a6c0*/  HMMA.16816.F32.BF16 R148, R4, R42, R64 ;  /* 0x0000002a0494723c */ /* 0x004fe60000041840 */
[----:B------:R-:W2:Y:S05]  /*a6d0*/  MUFU.TANH R182, R79 ;  /* 0x0000004f00b67308 */ /* 0x000eaa0000002400 */
[----:B------:R-:W-:Y:S01]  /*a6e0*/  HMMA.16816.F32.BF16 R40, R32, R46, RZ ;  /* 0x0000002e2028723c */ /* 0x000fe200000418ff */
[----:B------:R-:W-:-:S02]  /*a6f0*/  FMUL.FTZ R72, R72, c[0x0][0x2ec] ;  /* 0x0000bb0048487a20 */ /* 0x000fc40000410000 */
[----:B------:R-:W-:Y:S01]  /*a700*/  FMUL.FTZ R73, R73, c[0x0][0x2ec] ;  /* 0x0000bb0049497a20 */ /* 0x000fe20000410000 */
[----:B------:R-:W1:Y:S01]  /*a710*/  MUFU.TANH R146, R146 ;  /* 0x0000009200927308 */ /* 0x000e620000002400 */
[----:B------:R-:W-:Y:S02]  /*a720*/  FMUL.FTZ R74, R74, c[0x0][0x2ec] ;  /* 0x0000bb004a4a7a20 */ /* 0x000fe40000410000 */
[----:B------:R-:W-:Y:S01]  /*a730*/  FMUL.FTZ R75, R75, c[0x0][0x2ec] ;  /* 0x0000bb004b4b7a20 */ /* 0x000fe20000410000 */
[----:B---3--:R-:W-:Y:S04]  /*a740*/  HMMA.16816.F32.BF16 R64, R16, R36, R68 ;  /* 0x000000241040723c */ /* 0x008fe80000041844 */
[----:B------:R-:W3:Y:S04]  /*a750*/  MUFU.TANH R145, R72 ;  /* 0x0000004800917308 */ /* 0x000ee80000002400 */
[----:B------:R-:W-:Y:S01]  /*a760*/  HMMA.16816.F32.BF16 R68, R28, R46, RZ ;  /* 0x0000002e1c44723c */ /* 0x000fe200000418ff */
[----:B------:R-:W-:-:S02]  /*a770*/  FMUL.FTZ R148, R148, c[0x0][0x2ec] ;  /* 0x0000bb0094947a20 */ /* 0x000fc40000410000 */
[----:B------:R-:W-:Y:S01]  /*a780*/  FMUL.FTZ R149, R149, c[0x0][0x2ec] ;  /* 0x0000bb0095957a20 */ /* 0x000fe20000410000 */
[----:B------:R-:W1:Y:S01]  /*a790*/  MUFU.TANH R144, R73 ;  /* 0x0000004900907308 */ /* 0x000e620000002400 */
[----:B------:R-:W-:Y:S02]  /*a7a0*/  FMUL.FTZ R150, R150, c[0x0][0x2ec] ;  /* 0x0000bb0096967a20 */ /* 0x000fe40000410000 */
[----:B------:R-:W-:Y:S01]  /*a7b0*/  FMUL.FTZ R151, R151, c[0x0][0x2ec] ;  /* 0x0000bb0097977a20 */ /* 0x000fe20000410000 */
[----:B------:R-:W-:Y:S04]  /*a7c0*/  HMMA.16816.F32.BF16 R44, R12, R36, R60 ;  /* 0x000000240c2c723c */ /* 0x000fe8000004183c */
[----:B------:R-:W1:Y:S04]  /*a7d0*/  MUFU.TANH R171, R74 ;  /* 0x0000004a00ab7308 */ /* 0x000e680000002400 */
[-C--:B------:R-:W-:Y:S01]  /*a7e0*/  HMMA.16816.F32.BF16 R60, R24, R58.reuse, R40 ;  /* 0x0000003a183c723c */ /* 0x080fe20000041828 */
[----:B------:R-:W1:Y:S03]  /*a7f0*/  LDSM.16.M88.4 R40, [R194+0x5800] ;  /* 0x00580000c228783b */ /* 0x000e660000000200 */
[----:B------:R2:W1:Y:S04]  /*a800*/  MUFU.TANH R169, R75 ;  /* 0x0000004b00a97308 */ /* 0x0004680000002400 */
[----:B------:R-:W-:Y:S04]  /*a810*/  HMMA.16816.F32.BF16 R68, R20, R58, R68 ;  /* 0x0000003a1444723c */ /* 0x000fe80000041844 */
[----:B------:R-:W1:Y:S04]  /*a820*/  MUFU.TANH R147, R147 ;  /* 0x0000009300937308 */ /* 0x000e680000002400 */
[----:B-----5:R-:W-:Y:S04]  /*a830*/  HMMA.16816.F32.BF16 R56, R28, R48, RZ ;  /* 0x000000301c38723c */ /* 0x020fe800000418ff */
[----:B------:R-:W1:Y:S04]  /*a840*/  MUFU.TANH R148, R148 ;  /* 0x0000009400947308 */ /* 0x000e680000002400 */
[----:B--2---:R-:W-:Y:S04]  /*a850*/  HMMA.16816.F32.BF16 R72, R8, R52, R64 ;  /* 0x000000340848723c */ /* 0x004fe80000041840 */
[----:B------:R-:W2:Y:S04]  /*a860*/  MUFU.TANH R149, R149 ;  /* 0x0000009500957308 */ /* 0x000ea80000002400 */
[C---:B------:R-:W-:Y:S04]  /*a870*/  HMMA.16816.F32.BF16 R64, R32.reuse, R48, RZ ;  /* 0x000000302040723c */ /* 0x040fe800000418ff */
[----:B------:R-:W1:Y:S04]  /*a880*/  MUFU.TANH R150, R150 ;  /* 0x0000009600967308 */ /* 0x000e680000002400 */
[-C--:B------:R-:W-:Y:S04]  /*a890*/  HMMA.16816.F32.BF16 R32, R32, R50.reuse, RZ ;  /* 0x000000322020723c */ /* 0x080fe800000418ff */
[----:B------:R-:W1:Y:S04]  /*a8a0*/  MUFU.TANH R151, R151 ;  /* 0x0000009700977308 */ /* 0x000e680000002400 */
[----:B------:R-:W-:Y:S01]  /*a8b0*/  HMMA.16816.F32.BF16 R48, R28, R50, RZ ;  /* 0x000000321c30723c */ /* 0x000fe200000418ff */
[----:B------:R-:W-:-:S02]  /*a8c0*/  FMUL.FTZ R72, R72, c[0x0][0x2ec] ;  /* 0x0000bb0048487a20 */ /* 0x000fc40000410000 */
[----:B------:R-:W-:Y:S02]  /*a8d0*/  FMUL.FTZ R73, R73, c[0x0][0x2ec] ;  /* 0x0000bb0049497a20 */ /* 0x000fe40000410000 */
[----:B------:R-:W-:Y:S02]  /*a8e0*/  FMUL.FTZ R74, R74, c[0x0][0x2ec] ;  /* 0x0000bb004a4a7a20 */ /* 0x000fe40000410000 */
[----:B------:R-:W-:Y:S01]  /*a8f0*/  FMUL.FTZ R75, R75, c[0x0][0x2ec] ;  /* 0x0000bb004b4b7a20 */ /* 0x000fe20000410000 */
[----:B------:R-:W-:Y:S01]  /*a900*/  HMMA.16816.F32.BF16 R76, R4, R52, R44 ;  /* 0x00000034044c723c */ /* 0x000fe2000004182c */
[----:B------:R-:W5:Y:S01]  /*a910*/  LDSM.16.M88.4 R44, [R200] ;  /* 0x00000000c82c783b */ /* 0x000f620000000200 */
[----:B------:R-:W1:Y:S06]  /*a920*/  MUFU.TANH R72, R72 ;  /* 0x0000004800487308 */ /* 0x000e6c0000002400 */
[-C--:B------:R-:W-:Y:S02]  /*a930*/  HMMA.16816.F32.BF16 R60, R16, R38.reuse, R60 ;  /* 0x00000026103c723c */ /* 0x080fe4000004183c */
[----:B------:R-:W2:Y:S06]  /*a940*/  MUFU.TANH R73, R73 ;  /* 0x0000004900497308 */ /* 0x000eac0000002400 */
[----:B------:R-:W-:Y:S01]  /*a950*/  HMMA.16816.F32.BF16 R68, R12, R38, R68 ;  /* 0x000000260c44723c */ /* 0x000fe20000041844 */
[----:B------:R-:W2:Y:S01]  /*a960*/  LDSM.16.M88.4 R36, [R193+0x1800] ;  /* 0x00180000c124783b */ /* 0x000ea20000000200 */
[----:B------:R-:W2:Y:S01]  /*a970*/  MUFU.TANH R74, R74 ;  /* 0x0000004a004a7308 */ /* 0x000ea20000002400 */
[----:B------:R-:W-:-:S05]  /*a980*/  DEPBAR.LE SB0, 0x0 ;  /* 0x000080000000791a */ /* 0x000fca0000000000 */
[-C--:B-1----:R-:W-:Y:S01]  /*a990*/  HMMA.16816.F32.BF16 R64, R24, R40.reuse, R64 ;  /* 0x000000281840723c */ /* 0x082fe20000041840 */
[----:B------:R-:W-:Y:S01]  /*a9a0*/  FMUL.FTZ R76, R76, c[0x0][0x2ec] ;  /* 0x0000bb004c4c7a20 */ /* 0x000fe20000410000 */
[----:B------:R-:W1:Y:S01]  /*a9b0*/  MUFU.TANH R75, R75 ;  /* 0x0000004b004b7308 */ /* 0x000e620000002400 */
[----:B------:R-:W-:Y:S02]  /*a9c0*/  FMUL.FTZ R77, R77, c[0x0][0x2ec] ;  /* 0x0000bb004d4d7a20 */ /* 0x000fe40000410000 */
[----:B------:R-:W-:Y:S02]  /*a9d0*/  FMUL.FTZ R78, R78, c[0x0][0x2ec] ;  /* 0x0000bb004e4e7a20 */ /* 0x000fe40000410000 */
[----:B------:R-:W-:Y:S01]  /*a9e0*/  FMUL.FTZ R79, R79, c[0x0][0x2ec] ;  /* 0x0000bb004f4f7a20 */ /* 0x000fe20000410000 */
[----:B------:R-:W-:Y:S02]  /*a9f0*/  HMMA.16816.F32.BF16 R56, R20, R40, R56 ;  /* 0x000000281438723c */ /* 0x000fe40000041838 */
[----:B------:R-:W1:Y:S06]  /*aa00*/  MUFU.TANH R76, R76 ;  /* 0x0000004c004c7308 */ /* 0x000e6c0000002400 */
[-C--:B------:R-:W-:Y:S02]  /*aa10*/  HMMA.16816.F32.BF16 R24, R24, R42.reuse, R32 ;  /* 0x0000002a1818723c */ /* 0x080fe40000041820 */
[----:B------:R-:W1:Y:S06]  /*aa20*/  MUFU.TANH R77, R77 ;  /* 0x0000004d004d7308 */ /* 0x000e6c0000002400 */
[----:B------:R-:W-:Y:S02]  /*aa30*/  HMMA.16816.F32.BF16 R40, R20, R42, R48 ;  /* 0x0000002a1428723c */ /* 0x000fe40000041830 */
[----:B------:R-:W1:Y:S06]  /*aa40*/  MUFU.TANH R78, R78 ;  /* 0x0000004e004e7308 */ /* 0x000e6c0000002400 */
[-C--:B------:R-:W-:Y:S02]  /*aa50*/  HMMA.16816.F32.BF16 R60, R8, R54.reuse, R60 ;  /* 0x00000036083c723c */ /* 0x080fe4000004183c */
[----:B------:R-:W1:Y:S06]  /*aa60*/  MUFU.TANH R79, R79 ;  /* 0x0000004f004f7308 */ /* 0x000e6c0000002400 */
[----:B------:R-:W-:Y:S08]  /*aa70*/  HMMA.16816.F32.BF16 R68, R4, R54, R68 ;  /* 0x000000360444723c */ /* 0x000ff00000041844 */
[-C--:B-----5:R-:W-:Y:S08]  /*aa80*/  HMMA.16816.F32.BF16 R52, R16, R44.reuse, R64 ;  /* 0x0000002c1034723c */ /* 0x0a0ff00000041840 */
[----:B------:R-:W-:Y:S01]  /*aa90*/  HMMA.16816.F32.BF16 R28, R12, R44, R56 ;  /* 0x0000002c0c1c723c */ /* 0x000fe20000041838 */
[----:B------:R-:W-:-:S02]  /*aaa0*/  FMUL.FTZ R61, R61, c[0x0][0x2ec] ;  /* 0x0000bb003d3d7a20 */ /* 0x000fc40000410000 */
[----:B------:R-:W-:Y:S02]  /*aab0*/  FMUL.FTZ R60, R60, c[0x0][0x2ec] ;  /* 0x0000bb003c3c7a20 */ /* 0x000fe40000410000 */
[----:B------:R-:W-:Y:S02]  /*aac0*/  FMUL.FTZ R62, R62, c[0x0][0x2ec] ;  /* 0x0000bb003e3e7a20 */ /* 0x000fe40000410000 */
[----:B------:R-:W-:Y:S01]  /*aad0*/  FMUL.FTZ R63, R63, c[0x0][0x2ec] ;  /* 0x0000bb003f3f7a20 */ /* 0x000fe20000410000 */
[----:B------:R-:W-:Y:S01]  /*aae0*/  HMMA.16816.F32.BF16 R16, R16, R46, R24 ;  /* 0x0000002e1010723c */ /* 0x000fe20000041818 */
[----:B------:R-:W-:Y:S01]  /*aaf0*/  FMUL.FTZ R68, R68, c[0x0][0x2ec] ;  /* 0x0000bb0044447a20 */ /* 0x000fe20000410000 */
[----:B------:R1:W1:Y:S01]  /*ab00*/  MUFU.TANH R64, R60 ;  /* 0x0000003c00407308 */ /* 0x0002620000002400 */
[----:B------:R-:W-:Y:S02]  /*ab10*/  FMUL.FTZ R69, R69, c[0x0][0x2ec] ;  /* 0x0000bb0045457a20 */ /* 0x000fe40000410000 */
[----:B------:R-:W-:-:S02]  /*ab20*/  FMUL.FTZ R70, R70, c[0x0][0x2ec] ;  /* 0x0000bb0046467a20 */ /* 0x000fc40000410000 */
[----:B------:R-:W-:Y:S01]  /*ab30*/  FMUL.FTZ R44, R71, c[0x0][0x2ec] ;  /* 0x0000bb00472c7a20 */ /* 0x000fe20000410000 */
[----:B------:R-:W-:Y:S02]  /*ab40*/  HMMA.16816.F32.BF16 R12, R12, R46, R40 ;  /* 0x0000002e0c0c723c */ /* 0x000fe40000041828 */
[----:B------:R-:W1:Y:S06]  /*ab50*/  MUFU.TANH R61, R61 ;  /* 0x0000003d003d7308 */ /* 0x000e6c0000002400 */
[-C--:B--2---:R-:W-:Y:S02]  /*ab60*/  HMMA.16816.F32.BF16 R32, R8, R36.reuse, R52 ;  /* 0x000000240820723c */ /* 0x084fe40000041834 */
[----:B------:R2:W1:Y:S06]  /*ab70*/  MUFU.TANH R176, R62 ;  /* 0x0000003e00b07308 */ /* 0x00046c0000002400 */
[----:B------:R-:W-:Y:S02]  /*ab80*/  HMMA.16816.F32.BF16 R20, R4, R36, R28 ;  /* 0x000000240414723c */ /* 0x000fe4000004181c */
[----:B------:R2:W1:Y:S06]  /*ab90*/  MUFU.TANH R177, R63 ;  /* 0x0000003f00b17308 */ /* 0x00046c0000002400 */
[-C--:B------:R-:W-:Y:S02]  /*aba0*/  HMMA.16816.F32.BF16 R8, R8, R38.reuse, R16 ;  /* 0x000000260808723c */ /* 0x080fe40000041810 */
[----:B------:R-:W1:Y:S06]  /*abb0*/  MUFU.TANH R68, R68 ;  /* 0x0000004400447308 */ /* 0x000e6c0000002400 */
[----:B------:R-:W-:Y:S01]  /*abc0*/  HMMA.16816.F32.BF16 R4, R4, R38, R12 ;  /* 0x000000260404723c */ /* 0x000fe2000004180c */
[----:B------:R-:W-:Y:S01]  /*abd0*/  FMUL.FTZ R32, R32, c[0x0][0x2ec] ;  /* 0x0000bb0020207a20 */ /* 0x000fe20000410000 */
[----:B------:R-:W1:Y:S01]  /*abe0*/  MUFU.TANH R69, R69 ;  /* 0x0000004500457308 */ /* 0x000e620000002400 */
[----:B------:R-:W-:-:S02]  /*abf0*/  FMUL.FTZ R33, R33, c[0x0][0x2ec] ;  /* 0x0000bb0021217a20 */ /* 0x000fc40000410000 */
[----:B------:R-:W-:Y:S02]  /*ac00*/  FMUL.FTZ R34, R34, c[0x0][0x2ec] ;  /* 0x0000bb0022227a20 */ /* 0x000fe40000410000 */
[----:B------:R-:W-:Y:S02]  /*ac10*/  FMUL.FTZ R35, R35, c[0x0][0x2ec] ;  /* 0x0000bb0023237a20 */ /* 0x000fe40000410000 */
[----:B------:R-:W-:Y:S01]  /*ac20*/  FMUL.FTZ R20, R20, c[0x0][0x2ec] ;  /* 0x0000bb0014147a20 */ /* 0x000fe20000410000 */
[----:B------:R-:W1:Y:S01]  /*ac30*/  MUFU.TANH R70, R70 ;  /* 0x0000004600467308 */ /* 0x000e620000002400 */
[----:B------:R-:W-:Y:S02]  /*ac40*/  FMUL.FTZ R21, R21, c[0x0][0x2ec] ;  /* 0x0000bb0015157a20 */ /* 0x000fe40000410000 */
[----:B------:R-:W-:Y:S02]  /*ac50*/  FMUL.FTZ R22, R22, c[0x0][0x2ec] ;  /* 0x0000bb0016167a20 */ /* 0x000fe40000410000 */
[----:B------:R-:W-:-:S02]  /*ac60*/  FMUL.FTZ R23, R23, c[0x0][0x2ec] ;  /* 0x0000bb0017177a20 */ /* 0x000fc40000410000 */
[----:B------:R-:W-:Y:S01]  /*ac70*/  FMUL.FTZ R8, R8, c[0x0][0x2ec] ;  /* 0x0000bb0008087a20 */ /* 0x000fe20000410000 */
[----:B------:R-:W1:Y:S01]  /*ac80*/  MUFU.TANH R44, R44 ;  /* 0x0000002c002c7308 */ /* 0x000e620000002400 */
[----:B------:R-:W-:Y:S02]  /*ac90*/  FMUL.FTZ R9, R9, c[0x0][0x2ec] ;  /* 0x0000bb0009097a20 */ /* 0x000fe40000410000 */
[----:B------:R-:W-:Y:S02]  /*aca0*/  FMUL.FTZ R10, R10, c[0x0][0x2ec] ;  /* 0x0000bb000a0a7a20 */ /* 0x000fe40000410000 */
[----:B------:R-:W-:Y:S02]  /*acb0*/  FMUL.FTZ R11, R11, c[0x0][0x2ec] ;  /* 0x0000bb000b0b7a20 */ /* 0x000fe40000410000 */
[----:B------:R-:W-:Y:S01]  /*acc0*/  FMUL.FTZ R4, R4, c[0x0][0x2ec] ;  /* 0x0000bb0004047a20 */ /* 0x000fe20000410000 */
[----:B------:R2:W1:Y:S01]  /*acd0*/  MUFU.TANH R36, R32 ;  /* 0x0000002000247308 */ /* 0x0004620000002400 */
[----:B------:R-:W-:-:S02]  /*ace0*/  FMUL.FTZ R5, R5, c[0x0][0x2ec] ;  /* 0x0000bb0005057a20 */ /* 0x000fc40000410000 */
[----:B------:R-:W-:Y:S02]  /*acf0*/  FMUL.FTZ R6, R6, c[0x0][0x2ec] ;  /* 0x0000bb0006067a20 */ /* 0x000fe40000410000 */
[----:B------:R-:W-:-:S03]  /*ad00*/  FMUL.FTZ R7, R7, c[0x0][0x2ec] ;  /* 0x0000bb0007077a20 */ /* 0x000fc60000410000 */
        /* <DEDUP_REMOVED lines=17> */
[----:B---34-:R-:W3:Y:S01]  /*ae20*/  LDL.64 R180, [R1+0x8] ;  /* 0x0000080001b47983 */ /* 0x018ee20000100a00 */
[----:B------:R-:W-:Y:S01]  /*ae30*/  IADD3 R0, R234, -0x4, RZ ;  /* 0xfffffffcea007810 */ /* 0x000fe20007ffe0ff */
[----:B------:R-:W-:-:S02]  /*ae40*/  USHF.L.U32 UR9, UR6, 0x5, URZ ;  /* 0x0000000506097899 */ /* 0x000fc4000800063f */
[----:B------:R-:W-:Y:S01]  /*ae50*/  USHF.L.U64.HI UR10, UR6, 0x5, UR7 ;  /* 0x00000005060a7899 */ /* 0x000fe20008010207 */
[----:B--2---:R-:W-:Y:S01]  /*ae60*/  SHF.R.S32.HI R4, RZ, 0x1f, R0 ;  /* 0x0000001fff047819 */ /* 0x004fe20000011400 */
[----:B------:R-:W-:-:S04]  /*ae70*/  IMAD.WIDE.U32 R2, R0, c[0x0][0x198], RZ ;  /* 0x0000660000027a25 */ /* 0x000fc800078e00ff */
[----:B------:R-:W-:-:S04]  /*ae80*/  IMAD R4, R4, c[0x0][0x198], RZ ;  /* 0x0000660004047a24 */ /* 0x000fc800078e02ff */
[----:B------:R-:W-:-:S04]  /*ae90*/  IMAD R4, R0, c[0x0][0x19c], R4 ;  /* 0x0000670000047a24 */ /* 0x000fc800078e0204 */
[----:B------:R-:W-:Y:S01]  /*aea0*/  IMAD.IADD R4, R3, 0x1, R4 ;  /* 0x0000000103047824 */ /* 0x000fe200078e0204 */
[----:B---3--:R-:W-:-:S04]  /*aeb0*/  LEA R0, P0, R2, R180, 0x6 ;  /* 0x000000b402007211 */ /* 0x008fc800078030ff */
[----:B------:R-:W-:Y:S02]  /*aec0*/  LEA R6, P1, R0, c[0x0][0x168], 0x1 ;  /* 0x00005a0000067a11 */ /* 0x000fe400078208ff */
        /* <DEDUP_REMOVED lines=16> */
.L_x_1670:
[----:B---34-:R-:W3:Y:S02]  /*afd0*/  S2R R0, SR_TID.X ;  /* 0x0000000000007919 */ /* 0x018ee40000002100 */
[----:B---3--:R-:W-:-:S05]  /*afe0*/  IMAD.SHL.U32 R0, R0, 0x2, RZ ;  /* 0x0000000200007824 */ /* 0x008fca00078e00ff */
[----:B------:R-:W-:-:S05]  /*aff0*/  LOP3.LUT R0, R0, 0x6, RZ, 0xc0, !PT ;  /* 0x0000000600007812 */ /* 0x000fca00078ec0ff */
[----:B------:R-:W-:-:S05]  /*b000*/  IMAD R0, R213, 0x40, R0 ;  /* 0x00000040d5007824 */ /* 0x000fca00078e0200 */
[C---:B------:R-:W-:Y:S02]  /*b010*/  ISETP.GE.AND P6, PT, R0.reuse, R210, PT ;  /* 0x000000d20000720c */ /* 0x040fe40003fc6270 */
[C---:B--2---:R-:W-:Y:S02]  /*b020*/  IADD3 R2, R0.reuse, 0x1, RZ ;  /* 0x0000000100027810 */ /* 0x044fe40007ffe0ff */
[----:B------:R-:W-:Y:S02]  /*b030*/  ISETP.LT.OR P6, PT, R0, R206, P6 ;  /* 0x000000ce0000720c */ /* 0x000fe400037c1670 */
[C---:B------:R-:W-:Y:S02]  /*b040*/  ISETP.GE.AND P3, PT, R2.reuse, R210, PT ;  /* 0x000000d20200720c */ /* 0x040fe40003f66270 */
[C---:B------:R-:W-:Y:S02]  /*b050*/  ISETP.GE.AND P4, PT, R2.reuse, R209, PT ;  /* 0x000000d10200720c */ /* 0x040fe40003f86270 */
[----:B------:R-:W-:-:S02]  /*b060*/  ISETP.GE.AND P2, PT, R2, R208, PT ;  /* 0x000000d00200720c */ /* 0x000fc40003f46270 */
[----:B------:R-:W-:Y:S02]  /*b070*/  ISETP.GE.AND P5, PT, R2, R207, PT ;  /* 0x000000cf0200720c */ /* 0x000fe40003fa6270 */
[----:B------:R-:W-:Y:S02]  /*b080*/  ISETP.GE.AND P0, PT, R0, R209, PT ;  /* 0x000000d10000720c */ /* 0x000fe40003f06270 */
[----:B------:R-:W-:Y:S02]  /*b090*/  FSEL R12, R178, -INF , !P6 ;  /* 0xff800000b20c7808 */ /* 0x000fe40007000000 */
[C---:B------:R-:W-:Y:S02]  /*b0a0*/  ISETP.GE.AND P1, PT, R0.reuse, R208, PT ;  /* 0x000000d00000720c */ /* 0x040fe40003f26270 */
[----:B------:R-:W-:Y:S02]  /*b0b0*/  ISETP.GE.AND P6, PT, R0, R207, PT ;  /* 0x000000cf0000720c */ /* 0x000fe40003fc6270 */
[----:B------:R-:W-:-:S02]  /*b0c0*/  ISETP.LT.OR P3, PT, R2, R206, P3 ;  /* 0x000000ce0200720c */ /* 0x000fc40001f61670 */
[C---:B------:R-:W-:Y:S02]  /*b0d0*/  ISETP.LT.OR P4, PT, R2.reuse, R205, P4 ;  /* 0x000000cd0200720c */ /* 0x040fe40002781670 */
[CC--:B------:R-:W-:Y:S02]  /*b0e0*/  ISETP.LT.OR P2, PT, R2.reuse, R204.reuse, P2 ;  /* 0x000000cc0200720c */ /* 0x0c0fe40001741670 */
[----:B------:R-:W-:Y:S02]  /*b0f0*/  ISETP.LT.OR P5, PT, R2, R203, P5 ;  /* 0x000000cb0200720c */ /* 0x000fe40002fa1670 */
[C---:B------:R-:W-:Y:S02]  /*b100*/  ISETP.LT.OR P0, PT, R0.reuse, R205, P0 ;  /* 0x000000cd0000720c */ /* 0x040fe40000701670 */
[C---:B------:R-:W-:Y:S02]  /*b110*/  IADD3 R2, R0.reuse, 0x8, RZ ;  /* 0x0000000800027810 */ /* 0x040fe40007ffe0ff */
[----:B------:R-:W-:-:S02]  /*b120*/  ISETP.LT.OR P1, PT, R0, R204, P1 ;  /* 0x000000cc0000720c */ /* 0x000fc40000f21670 */
[----:B------:R-:W-:Y:S02]  /*b130*/  ISETP.LT.OR P6, PT, R0, R203, P6 ;  /* 0x000000cb0000720c */ /* 0x000fe400037c1670 */
[----:B------:R-:W-:Y:S02]  /*b140*/  FSEL R32, R175, -INF , !P0 ;  /* 0xff800000af207808 */ /* 0x000fe40004000000 */
[----:B------:R-:W-:Y:S02]  /*b150*/  ISETP.GE.AND P0, PT, R2, R210, PT ;  /* 0x000000d20200720c */ /* 0x000fe40003f06270 */
[----:B------:R-:W-:Y:S02]  /*b160*/  FSEL R13, R173, -INF , !P1 ;  /* 0xff800000ad0d7808 */ /* 0x000fe40004800000 */
[----:B------:R-:W-:Y:S02]  /*b170*/  FSEL R16, R168, -INF , !P6 ;  /* 0xff800000a8107808 */ /* 0x000fe40007000000 */
[----:B------:R-:W-:-:S02]  /*b180*/  FSEL R21, R179, -INF , !P3 ;  /* 0xff800000b3157808 */ /* 0x000fc40005800000 */
[C---:B------:R-:W-:Y:S02]  /*b190*/  ISETP.GE.AND P1, PT, R2.reuse, R209, PT ;  /* 0x000000d10200720c */ /* 0x040fe40003f26270 */
[C---:B------:R-:W-:Y:S02]  /*b1a0*/  ISETP.GE.AND P6, PT, R2.reuse, R208, PT ;  /* 0x000000d00200720c */ /* 0x040fe40003fc6270 */
[C---:B------:R-:W-:Y:S02]  /*b1b0*/  ISETP.GE.AND P3, PT, R2.reuse, R207, PT ;  /* 0x000000cf0200720c */ /* 0x040fe40003f66270 */
[----:B------:R-:W-:Y:S02]  /*b1c0*/  ISETP.LT.OR P0, PT, R2, R206, P0 ;  /* 0x000000ce0200720c */ /* 0x000fe40000701670 */
[----:B------:R-:W-:Y:S02]  /*b1d0*/  IADD3 R3, R0, 0x9, RZ ;  /* 0x0000000900037810 */ /* 0x000fe40007ffe0ff */
[----:B------:R-:W-:-:S02]  /*b1e0*/  ISETP.LT.OR P1, PT, R2, R205, P1 ;  /* 0x000000cd0200720c */ /* 0x000fc40000f21670 */
[C---:B------:R-:W-:Y:S02]  /*b1f0*/  ISETP.LT.OR P6, PT, R2.reuse, R204, P6 ;  /* 0x000000cc0200720c */ /* 0x040fe400037c1670 */
[----:B------:R-:W-:Y:S02]  /*b200*/  ISETP.LT.OR P3, PT, R2, R203, P3 ;  /* 0x000000cb0200720c */ /* 0x000fe40001f61670 */
[----:B------:R-:W-:Y:S02]  /*b210*/  IADD3 R2, R0, 0x10, RZ ;  /* 0x0000001000027810 */ /* 0x000fe40007ffe0ff */
[----:B------:R-:W-:Y:S02]  /*b220*/  FSEL R22, R166, -INF , !P0 ;  /* 0xff800000a6167808 */ /* 0x000fe40004000000 */
[----:B------:R-:W-:Y:S02]  /*b230*/  ISETP.GE.AND P0, PT, R3, R207, PT ;  /* 0x000000cf0300720c */ /* 0x000fe40003f06270 */
[----:B------:R-:W-:-:S02]  /*b240*/  FSEL R33, R174, -INF , !P4 ;  /* 0xff800000ae217808 */ /* 0x000fc40006000000 */
[----:B------:R-:W-:Y:S02]  /*b250*/  FSEL R34, R165, -INF , !P1 ;  /* 0xff800000a5227808 */ /* 0x000fe40004800000 */
[CC--:B------:R-:W-:Y:S02]  /*b260*/  ISETP.GE.AND P4, PT, R3.reuse, R210.reuse, PT ;  /* 0x000000d20300720c */ /* 0x0c0fe40003f86270 */
[----:B------:R-:W-:Y:S02]  /*b270*/  ISETP.GE.AND P1, PT, R2, R210, PT ;  /* 0x000000d20200720c */ /* 0x000fe40003f26270 */
[C---:B------:R-:W-:Y:S02]  /*b280*/  ISETP.LT.OR P0, PT, R3.reuse, R203, P0 ;  /* 0x000000cb0300720c */ /* 0x040fe40000701670 */
[----:B------:R-:W-:Y:S02]  /*b290*/  IADD3 R4, R0, 0x11, RZ ;  /* 0x0000001100047810 */ /* 0x000fe40007ffe0ff */
[----:B------:R-:W-:-:S02]  /*b2a0*/  ISETP.LT.OR P4, PT, R3, R206, P4 ;  /* 0x000000ce0300720c */ /* 0x000fc40002781670 */
[----:B------:R-:W-:Y:S02]  /*b2b0*/  ISETP.LT.OR P1, PT, R2, R206, P1 ;  /* 0x000000ce0200720c */ /* 0x000fe40000f21670 */
[----:B------:R-:W-:Y:S02]  /*b2c0*/  FSEL R14, R172, -INF , !P2 ;  /* 0xff800000ac0e7808 */ /* 0x000fe40005000000 */
[----:B------:R-:W-:Y:S02]  /*b2d0*/  FSEL R18, R170, -INF , !P5 ;  /* 0xff800000aa127808 */ /* 0x000fe40006800000 */
[----:B------:R-:W-:Y:S02]  /*b2e0*/  FSEL R20, R160, -INF , !P0 ;  /* 0xff800000a0147808 */ /* 0x000fe40004000000 */
[C---:B------:R-:W-:Y:S02]  /*b2f0*/  ISETP.GE.AND P2, PT, R3.reuse, R209, PT ;  /* 0x000000d10300720c */ /* 0x040fe40003f46270 */
[----:B------:R-:W-:-:S02]  /*b300*/  ISETP.GE.AND P5, PT, R3, R208, PT ;  /* 0x000000d00300720c */ /* 0x000fc40003fa6270 */
[----:B------:R-:W-:Y:S02]  /*b310*/  ISETP.GE.AND P0, PT, R4, R208, PT ;  /* 0x000000d00400720c */ /* 0x000fe40003f06270 */
[----:B------:R-:W-:Y:S02]  /*b320*/  FSEL R15, R163, -INF , !P6 ;  /* 0xff800000a30f7808 */ /* 0x000fe40007000000 */
[----:B------:R-:W-:Y:S02]  /*b330*/  FSEL R19, R158, -INF , !P3 ;  /* 0xff8000009e137808 */ /* 0x000fe40005800000 */
[----:B------:R-:W-:Y:S02]  /*b340*/  FSEL R23, R167, -INF , !P4 ;  /* 0xff800000a7177808 */ /* 0x000fe40006000000 */
[----:B------:R-:W-:Y:S02]  /*b350*/  FSEL R40, R157, -INF , !P1 ;  /* 0xff8000009d287808 */ /* 0x000fe40004800000 */
[----:B------:R-:W-:-:S02]  /*b360*/  ISETP.GE.AND P6, PT, R2, R209, PT ;  /* 0x000000d10200720c */ /* 0x000fc40003fc6270 */
[C---:B------:R-:W-:Y:S02]  /*b370*/  ISETP.GE.AND P3, PT, R2.reuse, R208, PT ;  /* 0x000000d00200720c */ /* 0x040fe40003f66270 */
[-C--:B------:R-:W-:Y:S02]  /*b380*/  ISETP.GE.AND P4, PT, R2, R207.reuse, PT ;  /* 0x000000cf0200720c */ /* 0x080fe40003f86270 */
[C---:B------:R-:W-:Y:S02]  /*b390*/  ISETP.GE.AND P1, PT, R4.reuse, R207, PT ;  /* 0x000000cf0400720c */ /* 0x040fe40003f26270 */
[C---:B------:R-:W-:Y:S02]  /*b3a0*/  ISETP.LT.OR P2, PT, R3.reuse, R205, P2 ;  /* 0x000000cd0300720c */ /* 0x040fe40001741670 */
[-C--:B------:R-:W-:Y:S02]  /*b3b0*/  ISETP.LT.OR P5, PT, R3, R204.reuse, P5 ;  /* 0x000000cc0300720c */ /* 0x080fe40002fa1670 */
[----:B------:R-:W-:-:S02]  /*b3c0*/  ISETP.LT.OR P0, PT, R4, R204, P0 ;  /* 0x000000cc0400720c */ /* 0x000fc40000701670 */
[----:B------:R-:W-:Y:S02]  /*b3d0*/  IADD3 R3, R0, 0x18, RZ ;  /* 0x0000001800037810 */ /* 0x000fe40007ffe0ff */
[C---:B------:R-:W-:Y:S02]  /*b3e0*/  ISETP.LT.OR P6, PT, R2.reuse, R205, P6 ;  /* 0x000000cd0200720c */ /* 0x040fe400037c1670 */
[C---:B------:R-:W-:Y:S02]  /*b3f0*/  ISETP.LT.OR P3, PT, R2.reuse, R204, P3 ;  /* 0x000000cc0200720c */ /* 0x040fe40001f61670 */
[-C--:B------:R-:W-:Y:S02]  /*b400*/  ISETP.LT.OR P4, PT, R2, R203.reuse, P4 ;  /* 0x000000cb0200720c */ /* 0x080fe40002781670 */
[----:B------:R-:W-:Y:S02]  /*b410*/  ISETP.LT.OR P1, PT, R4, R203, P1 ;  /* 0x000000cb0400720c */ /* 0x000fe40000f21670 */
[----:B------:R-:W-:-:S02]  /*b420*/  IADD3 R2, R0, 0x19, RZ ;  /* 0x0000001900027810 */ /* 0x000fc40007ffe0ff */
[----:B------:R-:W-:Y:S02]  /*b430*/  FSEL R42, R154, -INF , !P0 ;  /* 0xff8000009a2a7808 */ /* 0x000fe40004000000 */
[----:B------:R-:W-:Y:S02]  /*b440*/  ISETP.GE.AND P0, PT, R3, R207, PT ;  /* 0x000000cf0300720c */ /* 0x000fe40003f06270 */
[----:B------:R-:W-:Y:S02]  /*b450*/  FSEL R54, R147, -INF , !P1 ;  /* 0xff80000093367808 */ /* 0x000fe40004800000 */
[C---:B------:R-:W-:Y:S02]  /*b460*/  ISETP.GE.AND P1, PT, R2.reuse, R210, PT ;  /* 0x000000d20200720c */ /* 0x040fe40003f26270 */
[----:B------:R-:W-:Y:S02]  /*b470*/  ISETP.LT.OR P0, PT, R3, R203, P0 ;  /* 0x000000cb0300720c */ /* 0x000fe40000701670 */
[----:B------:R-:W-:-:S02]  /*b480*/  ISETP.LT.OR P1, PT, R2, R206, P1 ;  /* 0x000000ce0200720c */ /* 0x000fc40000f21670 */
[----:B------:R-:W-:Y:S02]  /*b490*/  IADD3 R8, R0, 0x20, RZ ;  /* 0x0000002000087810 */ /* 0x000fe40007ffe0ff */
[----:B------:R-:W-:Y:S02]  /*b4a0*/  FSEL R55, R150, -INF , !P0 ;  /* 0xff80000096377808 */ /* 0x000fe40004000000 */
[----:B------:R-:W-:Y:S02]  /*b4b0*/  ISETP.GE.AND P0, PT, R2, R207, PT ;  /* 0x000000cf0200720c */ /* 0x000fe40003f06270 */
[----:B------:R-:W-:Y:S02]  /*b4c0*/  FSEL R41, R155, -INF , !P3 ;  /* 0xff8000009b297808 */ /* 0x000fe40005800000 */
[----:B------:R-:W-:Y:S02]  /*b4d0*/  ISETP.GE.AND P3, PT, R3, R210, PT ;  /* 0x000000d20300720c */ /* 0x000fe40003f66270 */
[----:B------:R-:W-:-:S02]  /*b4e0*/  FSEL R144, R144, -INF , !P1 ;  /* 0xff80000090907808 */ /* 0x000fc40004800000 */
[----:B------:R-:W-:Y:S02]  /*b4f0*/  ISETP.GE.AND P1, PT, R8, R210, PT ;  /* 0x000000d20800720c */ /* 0x000fe40003f26270 */
[----:B------:R-:W-:Y:S02]  /*b500*/  ISETP.LT.OR P0, PT, R2, R203, P0 ;  /* 0x000000cb0200720c */ /* 0x000fe40000701670 */
[-C--:B------:R-:W-:Y:S02]  /*b510*/  ISETP.LT.OR P3, PT, R3, R206.reuse, P3 ;  /* 0x000000ce0300720c */ /* 0x080fe40001f61670 */
[----:B------:R-:W-:Y:S02]  /*b520*/  ISETP.LT.OR P1, PT, R8, R206, P1 ;  /* 0x000000ce0800720c */ /* 0x000fe40000f21670 */
[----:B------:R-:W-:Y:S02]  /*b530*/  IADD3 R7, R0, 0x21, RZ ;  /* 0x0000002100077810 */ /* 0x000fe40007ffe0ff */
[----:B-1----:R-:W-:-:S02]  /*b540*/  FSEL R60, R151, -INF , !P0 ;  /* 0xff800000973c7808 */ /* 0x002fc40004000000 */
[----:B------:R-:W-:Y:S02]  /*b550*/  ISETP.GE.AND P0, PT, R8, R207, PT ;  /* 0x000000cf0800720c */ /* 0x000fe40003f06270 */
[----:B------:R-:W-:Y:S02]  /*b560*/  FSEL R63, R145, -INF , !P3 ;  /* 0xff800000913f7808 */ /* 0x000fe40005800000 */
[----:B------:R-:W-:Y:S02]  /*b570*/  FSEL R145, R72, -INF , !P1 ;  /* 0xff80000048917808 */ /* 0x000fe40004800000 */
[C---:B------:R-:W-:Y:S02]  /*b580*/  ISETP.GE.AND P1, PT, R7.reuse, R210, PT ;  /* 0x000000d20700720c */ /* 0x040fe40003f26270 */
[----:B------:R-:W-:Y:S02]  /*b590*/  ISETP.LT.OR P0, PT, R8, R203, P0 ;  /* 0x000000cb0800720c */ /* 0x000fe40000701670 */
[----:B------:R-:W-:-:S02]  /*b5a0*/  ISETP.LT.OR P1, PT, R7, R206, P1 ;  /* 0x000000ce0700720c */ /* 0x000fc40000f21670 */
[----:B------:R-:W-:Y:S02]  /*b5b0*/  IADD3 R6, R0, 0x28, RZ ;  /* 0x0000002800067810 */ /* 0x000fe40007ffe0ff */
[----:B------:R-:W-:Y:S02]  /*b5c0*/  FSEL R178, R78, -INF , !P0 ;  /* 0xff8000004eb27808 */ /* 0x000fe40004000000 */
[----:B------:R-:W-:Y:S02]  /*b5d0*/  ISETP.GE.AND P0, PT, R7, R207, PT ;  /* 0x000000cf0700720c */ /* 0x000fe40003f06270 */
[----:B------:R-:W-:Y:S02]  /*b5e0*/  FMNMX.FTZ R10, R162, R12, !PT ;  /* 0x0000000ca20a7209 */ /* 0x000fe40007810000 */
[----:B------:R-:W-:Y:S02]  /*b5f0*/  FSEL R53, R146, -INF , !P4 ;  /* 0xff80000092357808 */ /* 0x000fe40006000000 */
[----:B------:R-:W-:-:S02]  /*b600*/  FSEL R146, R73, -INF , !P1 ;  /* 0xff80000049927808 */ /* 0x000fc40004800000 */
[----:B------:R-:W-:Y:S02]  /*b610*/  FMNMX.FTZ R9, R153, R13, !PT ;  /* 0x0000000d99097209 */ /* 0x000fe40007810000 */
[----:B------:R-:W-:Y:S02]  /*b620*/  ISETP.GE.AND P1, PT, R6, R210, PT ;  /* 0x000000d20600720c */ /* 0x000fe40003f26270 */
[----:B------:R-:W-:Y:S02]  /*b630*/  FSEL R35, R164, -INF , !P2 ;  /* 0xff800000a4237808 */ /* 0x000fe40005000000 */
[----:B------:R-:W-:Y:S02]  /*b640*/  ISETP.LT.OR P0, PT, R7, R203, P0 ;  /* 0x000000cb0700720c */ /* 0x000fe40000701670 */
[----:B------:R-:W-:Y:S02]  /*b650*/  FMNMX.FTZ R10, R21, R10, !PT ;  /* 0x0000000a150a7209 */ /* 0x000fe40007810000 */
[----:B------:R-:W-:-:S02]  /*b660*/  ISETP.GE.AND P2, PT, R4, R210, PT ;  /* 0x000000d20400720c */ /* 0x000fc40003f46270 */
[----:B------:R-:W-:Y:S02]  /*b670*/  FMNMX.FTZ R9, R14, R9, !PT ;  /* 0x000000090e097209 */ /* 0x000fe40007810000 */
[----:B------:R-:W-:Y:S02]  /*b680*/  ISETP.LT.OR P1, PT, R6, R206, P1 ;  /* 0x000000ce0600720c */ /* 0x000fe40000f21670 */
[----:B------:R-:W-:Y:S02]  /*b690*/  IADD3 R5, R0, 0x29, RZ ;  /* 0x0000002900057810 */ /* 0x000fe40007ffe0ff */
[----:B------:R-:W-:Y:S02]  /*b6a0*/  FSEL R180, R79, -INF , !P0 ;  /* 0xff8000004fb47808 */ /* 0x000fe40004000000 */
[----:B------:R-:W-:Y:S02]  /*b6b0*/  FMNMX.FTZ R10, R22, R10, !PT ;  /* 0x0000000a160a7209 */ /* 0x000fe40007810000 */
[----:B------:R-:W-:-:S02]  /*b6c0*/  ISETP.LT.OR P2, PT, R4, R206, P2 ;  /* 0x000000ce0400720c */ /* 0x000fc40001741670 */
[----:B------:R-:W-:Y:S02]  /*b6d0*/  ISETP.GE.AND P0, PT, R6, R207, PT ;  /* 0x000000cf0600720c */ /* 0x000fe40003f06270 */
[----:B------:R-:W-:Y:S02]  /*b6e0*/  FSEL R17, R161, -INF , !P5 ;  /* 0xff800000a1117808 */ /* 0x000fe40006800000 */
[----:B------:R-:W-:Y:S02]  /*b6f0*/  FMNMX.FTZ R9, R15, R9, !PT ;  /* 0x000000090f097209 */ /* 0x000fe40007810000 */
[----:B------:R-:W-:Y:S02]  /*b700*/  FSEL R147, R64, -INF , !P1 ;  /* 0xff80000040937808 */ /* 0x000fe40004800000 */
[----:B------:R-:W-:Y:S02]  /*b710*/  ISETP.GE.AND P5, PT, R4, R209, PT ;  /* 0x000000d10400720c */ /* 0x000fe40003fa6270 */
[----:B------:R-:W-:-:S02]  /*b720*/  ISETP.GE.AND P1, PT, R5, R210, PT ;  /* 0x000000d20500720c */ /* 0x000fc40003f26270 */
[----:B------:R-:W-:Y:S02]  /*b730*/  FMNMX.FTZ R10, R23, R10, !PT ;  /* 0x0000000a170a7209 */ /* 0x000fe40007810000 */
[----:B------:R-:W-:Y:S02]  /*b740*/  FSEL R62, R156, -INF , !P2 ;  /* 0xff8000009c3e7808 */ /* 0x000fe40005000000 */
[----:B------:R-:W-:Y:S02]  /*b750*/  ISETP.LT.OR P0, PT, R6, R203, P0 ;  /* 0x000000cb0600720c */ /* 0x000fe40000701670 */
[----:B------:R-:W-:Y:S02]  /*b760*/  ISETP.GE.AND P2, PT, R3, R208, PT ;  /* 0x000000d00300720c */ /* 0x000fe40003f46270 */
[----:B------:R-:W-:Y:S02]  /*b770*/  FMNMX.FTZ R9, R17, R9, !PT ;  /* 0x0000000911097209 */ /* 0x000fe40007810000 */
[----:B------:R-:W-:-:S02]  /*b780*/  ISETP.LT.OR P5, PT, R4, R205, P5 ;  /* 0x000000cd0400720c */ /* 0x000fc40002fa1670 */
[----:B------:R-:W-:Y:S02]  /*b790*/  ISETP.LT.OR P1, PT, R5, R206, P1 ;  /* 0x000000ce0500720c */ /* 0x000fe40000f21670 */
[----:B------:R-:W-:Y:S02]  /*b7a0*/  FMNMX.FTZ R10, R40, R10, !PT ;  /* 0x0000000a280a7209 */ /* 0x000fe40007810000 */
[----:B------:R-:W-:Y:S02]  /*b7b0*/  IADD3 R4, R0, 0x30, RZ ;  /* 0x0000003000047810 */ /* 0x000fe40007ffe0ff */
[----:B------:R-:W-:Y:S02]  /*b7c0*/  FSEL R179, R70, -INF , !P0 ;  /* 0xff80000046b37808 */ /* 0x000fe40004000000 */
[----:B------:R-:W-:Y:S02]  /*b7d0*/  ISETP.LT.OR P2, PT, R3, R204, P2 ;  /* 0x000000cc0300720c */ /* 0x000fe40001741670 */
[----:B------:R-:W-:-:S02]  /*b7e0*/  ISETP.GE.AND P0, PT, R5, R207, PT ;  /* 0x000000cf0500720c */ /* 0x000fc40003f06270 */
[----:B------:R-:W-:Y:S02]  /*b7f0*/  FMNMX.FTZ R9, R41, R9, !PT ;  /* 0x0000000929097209 */ /* 0x000fe40007810000 */
[----:B------:R-:W-:Y:S02]  /*b800*/  FSEL R187, R61, -INF , !P1 ;  /* 0xff8000003dbb7808 */ /* 0x000fe40004800000 */
[----:B------:R-:W-:Y:S02]  /*b810*/  FMNMX.FTZ R10, R62, R10, !PT ;  /* 0x0000000a3e0a7209 */ /* 0x000fe40007810000 */
[----:B------:R-:W-:Y:S02]  /*b820*/  ISETP.GE.AND P4, PT, R3, R209, PT ;  /* 0x000000d10300720c */ /* 0x000fe40003f86270 */
[----:B------:R-:W-:Y:S02]  /*b830*/  ISETP.GE.AND P1, PT, R4, R210, PT ;  /* 0x000000d20400720c */ /* 0x000fe40003f26270 */
[----:B------:R-:W-:-:S02]  /*b840*/  FSEL R48, R148, -INF , !P2 ;  /* 0xff80000094307808 */ /* 0x000fc40005000000 */
[----:B------:R-:W-:Y:S02]  /*b850*/  ISETP.LT.OR P0, PT, R5, R203, P0 ;  /* 0x000000cb0500720c */ /* 0x000fe40000701670 */
[----:B------:R-:W-:Y:S02]  /*b860*/  FMNMX.FTZ R9, R42, R9, !PT ;  /* 0x000000092a097209 */ /* 0x000fe40007810000 */
[----:B------:R-:W-:Y:S02]  /*b870*/  FMNMX.FTZ R11, R63, R10, !PT ;  /* 0x0000000a3f0b7209 */ /* 0x000fe40007810000 */
[----:B------:R-:W-:Y:S02]  /*b880*/  ISETP.LT.OR P4, PT, R3, R205, P4 ;  /* 0x000000cd0300720c */ /* 0x000fe40002781670 */
[----:B------:R-:W-:Y:S02]  /*b890*/  ISETP.LT.OR P1, PT, R4, R206, P1 ;  /* 0x000000ce0400720c */ /* 0x000fe40000f21670 */
[----:B------:R-:W-:-:S02]  /*b8a0*/  IADD3 R3, R0, 0x31, RZ ;  /* 0x0000003100037810 */ /* 0x000fc40007ffe0ff */
[----:B------:R-:W-:Y:S02]  /*b8b0*/  FSEL R181, R44, -INF , !P0 ;  /* 0xff8000002cb57808 */ /* 0x000fe40004000000 */
[----:B------:R-:W-:Y:S02]  /*b8c0*/  FMNMX.FTZ R10, R48, R9, !PT ;  /* 0x00000009300a7209 */ /* 0x000fe40007810000 */
[----:B------:R-:W-:Y:S02]  /*b8d0*/  ISETP.GE.AND P0, PT, R4, R208, PT ;  /* 0x000000d00400720c */ /* 0x000fe40003f06270 */
[----:B------:R-:W-:Y:S02]  /*b8e0*/  FMNMX.FTZ R9, R152, R16, !PT ;  /* 0x0000001098097209 */ /* 0x000fe40007810000 */
[----:B------:R-:W-:Y:S02]  /*b8f0*/  FMNMX.FTZ R11, R144, R11, !PT ;  /* 0x0000000b900b7209 */ /* 0x000fe40007810000 */
[----:B------:R-:W-:-:S02]  /*b900*/  FSEL R185, R36, -INF , !P1 ;  /* 0xff80000024b97808 */ /* 0x000fc40004800000 */
[C---:B------:R-:W-:Y:S02]  /*b910*/  ISETP.GE.AND P3, PT, R2.reuse, R209, PT ;  /* 0x000000d10200720c */ /* 0x040fe40003f66270 */
[----:B------:R-:W-:Y:S02]  /*b920*/  ISETP.GE.AND P2, PT, R2, R208, PT ;  /* 0x000000d00200720c */ /* 0x000fe40003f46270 */
[----:B------:R-:W-:Y:S02]  /*b930*/  ISETP.GE.AND P1, PT, R3, R210, PT ;  /* 0x000000d20300720c */ /* 0x000fe40003f26270 */
[----:B------:R-:W-:Y:S02]  /*b940*/  ISETP.LT.OR P0, PT, R4, R204, P0 ;  /* 0x000000cc0400720c */ /* 0x000fe40000701670 */
[----:B------:R-:W-:Y:S02]  /*b950*/  FMNMX.FTZ R9, R18, R9, !PT ;  /* 0x0000000912097209 */ /* 0x000fe40007810000 */
[----:B------:R-:W-:-:S02]  /*b960*/  FMNMX.FTZ R73, R145, R11, !PT ;  /* 0x0000000b91497209 */ /* 0x000fc40007810000 */
[C---:B------:R-:W-:Y:S02]  /*b970*/  ISETP.LT.OR P3, PT, R2.reuse, R205, P3 ;  /* 0x000000cd0200720c */ /* 0x040fe40001f61670 */
[----:B------:R-:W-:Y:S02]  /*b980*/  ISETP.LT.OR P2, PT, R2, R204, P2 ;  /* 0x000000cc0200720c */ /* 0x000fe40001741670 */
[----:B------:R-:W-:Y:S02]  /*b990*/  ISETP.LT.OR P1, PT, R3, R206, P1 ;  /* 0x000000ce0300720c */ /* 0x000fe40000f21670 */
[----:B------:R-:W-:Y:S02]  /*b9a0*/  IADD3 R2, R0, 0x38, RZ ;  /* 0x0000003800027810 */ /* 0x000fe40007ffe0ff */
[----:B------:R-:W-:Y:S02]  /*b9b0*/  FSEL R238, R26, -INF , !P0 ;  /* 0xff8000001aee7808 */ /* 0x000fe40004000000 */
[----:B------:R-:W-:-:S02]  /*b9c0*/  FMNMX.FTZ R9, R19, R9, !PT ;  /* 0x0000000913097209 */ /* 0x000fc40007810000 */
[----:B------:R-:W-:Y:S02]  /*b9d0*/  ISETP.GE.AND P0, PT, R3, R208, PT ;  /* 0x000000d00300720c */ /* 0x000fe40003f06270 */
[----:B------:R-:W-:Y:S02]  /*b9e0*/  FMNMX.FTZ R73, R146, R73, !PT ;  /* 0x0000004992497209 */ /* 0x000fe40007810000 */
[----:B------:R-:W-:Y:S02]  /*b9f0*/  FSEL R214, R37, -INF , !P1 ;  /* 0xff80000025d67808 */ /* 0x000fe40004800000 */
[----:B------:R-:W-:Y:S02]  /*ba00*/  ISETP.GE.AND P1, PT, R2, R210, PT ;  /* 0x000000d20200720c */ /* 0x000fe40003f26270 */
[----:B------:R-:W-:Y:S02]  /*ba10*/  FMNMX.FTZ R9, R20, R9, !PT ;  /* 0x0000000914097209 */ /* 0x000fe40007810000 */
[----:B------:R-:W-:-:S02]  /*ba20*/  FSEL R49, R149, -INF , !P2 ;  /* 0xff80000095317808 */ /* 0x000fc40005000000 */
[----:B------:R-:W-:Y:S02]  /*ba30*/  ISETP.LT.OR P0, PT, R3, R204, P0 ;  /* 0x000000cc0300720c */ /* 0x000fe40000701670 */
[----:B------:R-:W-:Y:S02]  /*ba40*/  FMNMX.FTZ R73, R147, R73, !PT ;  /* 0x0000004993497209 */ /* 0x000fe40007810000 */
[----:B------:R-:W-:Y:S02]  /*ba50*/  ISETP.GE.AND P2, PT, R8, R208, PT ;  /* 0x000000d00800720c */ /* 0x000fe40003f46270 */
[----:B------:R-:W-:Y:S02]  /*ba60*/  ISETP.LT.OR P1, PT, R2, R206, P1 ;  /* 0x000000ce0200720c */ /* 0x000fe40000f21670 */
[----:B------:R-:W-:Y:S02]  /*ba70*/  FMNMX.FTZ R9, R53, R9, !PT ;  /* 0x0000000935097209 */ /* 0x000fe40007810000 */
[----:B------:R-:W-:-:S02]  /*ba80*/  IADD3 R0, R0, 0x39, RZ ;  /* 0x0000003900007810 */ /* 0x000fc40007ffe0ff */
[----:B------:R-:W-:Y:S02]  /*ba90*/  FSEL R239, R27, -INF , !P0 ;  /* 0xff8000001bef7808 */ /* 0x000fe40004000000 */
[----:B------:R-:W-:Y:S02]  /*baa0*/  FMNMX.FTZ R73, R187, R73, !PT ;  /* 0x00000049bb497209 */ /* 0x000fe40007810000 */
[----:B------:R-:W-:Y:S02]  /*bab0*/  ISETP.LT.OR P2, PT, R8, R204, P2 ;  /* 0x000000cc0800720c */ /* 0x000fe40001741670 */
[----:B------:R-:W-:Y:S02]  /*bac0*/  ISETP.GE.AND P0, PT, R2, R208, PT ;  /* 0x000000d00200720c */ /* 0x000fe40003f06270 */
[----:B------:R-:W-:Y:S02]  /*bad0*/  FSEL R211, R24, -INF , !P1 ;  /* 0xff80000018d37808 */ /* 0x000fe40004800000 */
[----:B------:R-:W-:-:S02]  /*bae0*/  FMNMX.FTZ R9, R54, R9, !PT ;  /* 0x0000000936097209 */ /* 0x000fc40007810000 */
[----:B------:R-:W-:Y:S02]  /*baf0*/  ISETP.GE.AND P1, PT, R0, R210, PT ;  /* 0x000000d20000720c */ /* 0x000fe40003f26270 */
[----:B------:R-:W-:Y:S02]  /*bb00*/  FMNMX.FTZ R73, R185, R73, !PT ;  /* 0x00000049b9497209 */ /* 0x000fe40007810000 */
[----:B------:R-:W-:Y:S02]  /*bb10*/  FSEL R148, R76, -INF , !P2 ;  /* 0xff8000004c947808 */ /* 0x000fe40005000000 */
[----:B------:R-:W-:Y:S02]  /*bb20*/  ISETP.LT.OR P0, PT, R2, R204, P0 ;  /* 0x000000cc0200720c */ /* 0x000fe40000701670 */
[----:B------:R-:W-:Y:S02]  /*bb30*/  ISETP.GE.AND P2, PT, R7, R208, PT ;  /* 0x000000d00700720c */ /* 0x000fe40003f46270 */
[----:B------:R-:W-:-:S02]  /*bb40*/  FMNMX.FTZ R9, R55, R9, !PT ;  /* 0x0000000937097209 */ /* 0x000fc40007810000 */
[----:B------:R-:W-:Y:S02]  /*bb50*/  ISETP.LT.OR P1, PT, R0, R206, P1 ;  /* 0x000000ce0000720c */ /* 0x000fe40000f21670 */
[----:B------:R-:W-:Y:S02]  /*bb60*/  FMNMX.FTZ R73, R214, R73, !PT ;  /* 0x00000049d6497209 */ /* 0x000fe40007810000 */
[----:B------:R-:W-:Y:S02]  /*bb70*/  FSEL R236, R25, -INF , !P0 ;  /* 0xff80000019ec7808 */ /* 0x000fe40004000000 */
[----:B------:R-:W-:Y:S01]  /*bb80*/  ISETP.LT.OR P2, PT, R7, R204, P2 ;  /* 0x000000cc0700720c */ /* 0x000fe20001741670 */
[----:B------:R-:W-:Y:S01]  /*bb90*/  LDSM.16.MT88.4 R24, [R190+0x6000] ;  /* 0x00600000be18783b */ /* 0x000fe20000004200 */
[----:B------:R-:W-:Y:S02]  /*bba0*/  ISETP.GE.AND P0, PT, R0, R208, PT ;  /* 0x000000d00000720c */ /* 0x000fe40003f06270 */
[----:B------:R-:W-:-:S02]  /*bbb0*/  FMNMX.FTZ R9, R60, R9, !PT ;  /* 0x000000093c097209 */ /* 0x000fc40007810000 */
[----:B------:R-:W-:Y:S02]  /*bbc0*/  FSEL R215, R29, -INF , !P1 ;  /* 0xff8000001dd77808 */ /* 0x000fe40004800000 */
[----:B------:R-:W-:Y:S02]  /*bbd0*/  FMNMX.FTZ R73, R211, R73, !PT ;  /* 0x00000049d3497209 */ /* 0x000fe40007810000 */
[----:B------:R-:W-:Y:S02]  /*bbe0*/  FSEL R149, R77, -INF , !P2 ;  /* 0xff8000004d957808 */ /* 0x000fe40005000000 */
[----:B------:R-:W-:Y:S02]  /*bbf0*/  ISETP.LT.OR P0, PT, R0, R204, P0 ;  /* 0x000000cc0000720c */ /* 0x000fe40000701670 */
[----:B------:R-:W-:Y:S02]  /*bc00*/  ISETP.GE.AND P2, PT, R6, R208, PT ;  /* 0x000000d00600720c */ /* 0x000fe40003f46270 */
[----:B------:R-:W-:-:S02]  /*bc10*/  FMNMX.FTZ R9, R178, R9, !PT ;  /* 0x00000009b2097209 */ /* 0x000fc40007810000 */
[----:B------:R-:W-:Y:S02]  /*bc20*/  FMNMX.FTZ R73, R215, R73, !PT ;  /* 0x00000049d7497209 */ /* 0x000fe40007810000 */
[----:B------:R-:W-:Y:S02]  /*bc30*/  FSEL R226, R28, -INF , !P0 ;  /* 0xff8000001ce27808 */ /* 0x000fe40004000000 */
[----:B------:R-:W-:Y:S02]  /*bc40*/  ISETP.LT.OR P2, PT, R6, R204, P2 ;  /* 0x000000cc0600720c */ /* 0x000fe40001741670 */
[----:B------:R-:W-:Y:S02]  /*bc50*/  ISETP.GE.AND P0, PT, R3, R207, PT ;  /* 0x000000cf0300720c */ /* 0x000fe40003f06270 */
[----:B------:R-:W-:Y:S02]  /*bc60*/  FMNMX.FTZ R70, R180, R9, !PT ;  /* 0x00000009b4467209 */ /* 0x000fe40007810000 */
[----:B------:R-:W1:Y:S01]  /*bc70*/  SHFL.BFLY PT, R9, R73, 0x2, 0x1f ;  /* 0x0c401f0049097f89 */ /* 0x000e6200000e0000 */
[----:B------:R-:W-:-:S02]  /*bc80*/  FSEL R150, R68, -INF , !P2 ;  /* 0xff80000044967808 */ /* 0x000fc40005000000 */
[----:B------:R-:W-:Y:S02]  /*bc90*/  ISETP.LT.OR P0, PT, R3, R203, P0 ;  /* 0x000000cb0300720c */ /* 0x000fe40000701670 */
[----:B------:R-:W-:Y:S02]  /*bca0*/  ISETP.GE.AND P2, PT, R5, R208, PT ;  /* 0x000000d00500720c */ /* 0x000fe40003f46270 */
[----:B------:R-:W-:Y:S02]  /*bcb0*/  FSEL R230, R43, -INF , !P0 ;  /* 0xff8000002be67808 */ /* 0x000fe40004000000 */
[----:B------:R-:W-:Y:S02]  /*bcc0*/  ISETP.LT.OR P2, PT, R5, R204, P2 ;  /* 0x000000cc0500720c */ /* 0x000fe40001741670 */
[----:B------:R-:W-:Y:S02]  /*bcd0*/  ISETP.GE.AND P0, PT, R0, R207, PT ;  /* 0x000000cf0000720c */ /* 0x000fe40003f06270 */
[----:B------:R-:W-:-:S02]  /*bce0*/  FSEL R151, R69, -INF , !P2 ;  /* 0xff80000045977808 */ /* 0x000fc40005000000 */
[----:B------:R-:W-:Y:S02]  /*bcf0*/  ISETP.LT.OR P0, PT, R0, R203, P0 ;  /* 0x000000cb0000720c */ /* 0x000fe40000701670 */
[----:B------:R-:W-:Y:S02]  /*bd00*/  ISETP.GE.AND P2, PT, R8, R209, PT ;  /* 0x000000d10800720c */ /* 0x000fe40003f46270 */
[----:B------:R-:W-:Y:S02]  /*bd10*/  FSEL R237, R30, -INF , !P0 ;  /* 0xff8000001eed7808 */ /* 0x000fe40004000000 */
[----:B------:R-:W-:Y:S02]  /*bd20*/  ISETP.LT.OR P2, PT, R8, R205, P2 ;  /* 0x000000cd0800720c */ /* 0x000fe40001741670 */
[----:B------:R-:W-:Y:S02]  /*bd30*/  ISETP.GE.AND P0, PT, R6, R209, PT ;  /* 0x000000d10600720c */ /* 0x000fe40003f06270 */
[----:B------:R-:W-:-:S02]  /*bd40*/  FMNMX.FTZ R8, R159, R32, !PT ;  /* 0x000000209f087209 */ /* 0x000fc40007810000 */
[----:B------:R-:W-:Y:S02]  /*bd50*/  ISETP.LT.OR P0, PT, R6, R205, P0 ;  /* 0x000000cd0600720c */ /* 0x000fe40000701670 */
[----:B------:R-:W-:Y:S02]  /*bd60*/  FMNMX.FTZ R6, R33, R8, !PT ;  /* 0x0000000821067209 */ /* 0x000fe40007810000 */
[----:B------:R-:W-:Y:S02]  /*bd70*/  ISETP.GE.AND P1, PT, R4, R207, PT ;  /* 0x000000cf0400720c */ /* 0x000fe40003f26270 */
[----:B-1----:R-:W-:Y:S02]  /*bd80*/  FMNMX.FTZ R73, R73, R9, !PT ;  /* 0x0000000949497209 */ /* 0x002fe40007810000 */
[----:B------:R-:W-:Y:S02]  /*bd90*/  FMNMX.FTZ R6, R34, R6, !PT ;  /* 0x0000000622067209 */ /* 0x000fe40007810000 */
[----:B------:R-:W-:Y:S01]  /*bda0*/  ISETP.LT.OR P1, PT, R4, R203, P1 ;  /* 0x000000cb0400720c */ /* 0x000fe20000f21670 */
[----:B------:R-:W1:Y:S01]  /*bdb0*/  SHFL.BFLY PT, R8, R73, 0x1, 0x1f ;  /* 0x0c201f0049087f89 */ /* 0x000e6200000e0000 */
[----:B------:R-:W-:-:S02]  /*bdc0*/  FSEL R43, R183, -INF , !P6 ;  /* 0xff800000b72b7808 */ /* 0x000fc40007000000 */
[----:B------:R-:W-:Y:S02]  /*bdd0*/  FMNMX.FTZ R6, R35, R6, !PT ;  /* 0x0000000623067209 */ /* 0x000fe40007810000 */
[----:B------:R-:W-:Y:S02]  /*bde0*/  FSEL R221, R45, -INF , !P1 ;  /* 0xff8000002ddd7808 */ /* 0x000fe40004800000 */
[----:B------:R-:W-:Y:S02]  /*bdf0*/  ISETP.GE.AND P1, PT, R2, R207, PT ;  /* 0x000000cf0200720c */ /* 0x000fe40003f26270 */
[----:B------:R-:W-:Y:S02]  /*be00*/  ISETP.GE.AND P6, PT, R5, R209, PT ;  /* 0x000000d10500720c */ /* 0x000fe40003fc6270 */
[----:B------:R-:W-:Y:S02]  /*be10*/  FMNMX.FTZ R10, R49, R10, !PT ;  /* 0x0000000a310a7209 */ /* 0x000fe40007810000 */
[----:B------:R-:W-:-:S02]  /*be20*/  FSEL R50, R182, -INF , !P5 ;  /* 0xff800000b6327808 */ /* 0x000fc40006800000 */
[----:B------:R-:W-:Y:S02]  /*be30*/  FMNMX.FTZ R6, R43, R6, !PT ;  /* 0x000000062b067209 */ /* 0x000fe40007810000 */
[----:B------:R-:W-:Y:S02]  /*be40*/  ISETP.LT.OR P1, PT, R2, R203, P1 ;  /* 0x000000cb0200720c */ /* 0x000fe40000f21670 */
[----:B------:R-:W-:Y:S02]  /*be50*/  ISETP.LT.OR P6, PT, R5, R205, P6 ;  /* 0x000000cd0500720c */ /* 0x000fe400037c1670 */
[----:B------:R-:W-:Y:S02]  /*be60*/  ISETP.GE.AND P5, PT, R4, R209, PT ;  /* 0x000000d10400720c */ /* 0x000fe40003fa6270 */
[----:B------:R-:W-:Y:S02]  /*be70*/  FMNMX.FTZ R10, R148, R10, !PT ;  /* 0x0000000a940a7209 */ /* 0x000fe40007810000 */
[----:B------:R-:W-:-:S02]  /*be80*/  FSEL R51, R171, -INF , !P4 ;  /* 0xff800000ab337808 */ /* 0x000fc40006000000 */
[----:B------:R-:W-:Y:S02]  /*be90*/  FMNMX.FTZ R5, R50, R6, !PT ;  /* 0x0000000632057209 */ /* 0x000fe40007810000 */
[----:B------:R-:W-:Y:S02]  /*bea0*/  FSEL R235, R31, -INF , !P1 ;  /* 0xff8000001feb7808 */ /* 0x000fe40004800000 */
[----:B------:R-:W-:Y:S01]  /*beb0*/  ISETP.GE.AND P4, PT, R3, R209, PT ;  /* 0x000000d10300720c */ /* 0x000fe20003f86270 */
[----:B------:R-:W-:Y:S01]  /*bec0*/  LDSM.16.MT88.4 R28, [R191+0x6000] ;  /* 0x00600000bf1c783b */ /* 0x000fe20000004200 */
[----:B------:R-:W-:Y:S02]  /*bed0*/  ISETP.LT.OR P5, PT, R4, R205, P5 ;  /* 0x000000cd0400720c */ /* 0x000fe40002fa1670 */
[----:B------:R-:W-:Y:S02]  /*bee0*/  FMNMX.FTZ R10, R149, R10, !PT ;  /* 0x0000000a950a7209 */ /* 0x000fe40007810000 */
[----:B------:R-:W-:-:S02]  /*bef0*/  ISETP.GE.AND P1, PT, R7, R209, PT ;  /* 0x000000d10700720c */ /* 0x000fc40003f26270 */
[----:B------:R-:W-:Y:S02]  /*bf00*/  FSEL R52, R169, -INF , !P3 ;  /* 0xff800000a9347808 */ /* 0x000fe40005800000 */
[----:B------:R-:W-:Y:S02]  /*bf10*/  FMNMX.FTZ R4, R51, R5, !PT ;  /* 0x0000000533047209 */ /* 0x000fe40007810000 */
[----:B------:R-:W-:Y:S02]  /*bf20*/  ISETP.LT.OR P4, PT, R3, R205, P4 ;  /* 0x000000cd0300720c */ /* 0x000fe40002781670 */
[----:B------:R-:W-:Y:S02]  /*bf30*/  ISETP.GE.AND P3, PT, R2, R209, PT ;  /* 0x000000d10200720c */ /* 0x000fe40003f66270 */
[----:B------:R-:W-:Y:S02]  /*bf40*/  FMNMX.FTZ R10, R150, R10, !PT ;  /* 0x0000000a960a7209 */ /* 0x000fe40007810000 */
[----:B------:R-:W-:-:S02]  /*bf50*/  ISETP.LT.OR P1, PT, R7, R205, P1 ;  /* 0x000000cd0700720c */ /* 0x000fc40000f21670 */
[----:B------:R-:W-:Y:S02]  /*bf60*/  FSEL R173, R74, -INF , !P2 ;  /* 0xff8000004aad7808 */ /* 0x000fe40005000000 */
[----:B------:R-:W-:Y:S02]  /*bf70*/  FMNMX.FTZ R3, R52, R4, !PT ;  /* 0x0000000434037209 */ /* 0x000fe40007810000 */
[----:B------:R-:W-:Y:S02]  /*bf80*/  ISETP.LT.OR P3, PT, R2, R205, P3 ;  /* 0x000000cd0200720c */ /* 0x000fe40001f61670 */
[----:B------:R-:W-:Y:S02]  /*bf90*/  FMNMX.FTZ R10, R151, R10, !PT ;  /* 0x0000000a970a7209 */ /* 0x000fe40007810000 */
[----:B------:R-:W-:Y:S02]  /*bfa0*/  FSEL R175, R75, -INF , !P1 ;  /* 0xff8000004baf7808 */ /* 0x000fe40004800000 */
[----:B------:R-:W-:-:S02]  /*bfb0*/  FMNMX.FTZ R2, R173, R3, !PT ;  /* 0x00000003ad027209 */ /* 0x000fc40007810000 */
[----:B------:R-:W-:Y:S02]  /*bfc0*/  FMNMX.FTZ R10, R238, R10, !PT ;  /* 0x0000000aee0a7209 */ /* 0x000fe40007810000 */
[----:B------:R-:W-:Y:S02]  /*bfd0*/  ISETP.GE.AND P2, PT, R0, R209, PT ;  /* 0x000000d10000720c */ /* 0x000fe40003f46270 */
[----:B------:R-:W-:Y:S02]  /*bfe0*/  FSEL R176, R176, -INF , !P0 ;  /* 0xff800000b0b07808 */ /* 0x000fe40004000000 */
[----:B------:R-:W-:Y:S02]  /*bff0*/  FMNMX.FTZ R2, R175, R2, !PT ;  /* 0x00000002af027209 */ /* 0x000fe40007810000 */
[----:B-1----:R-:W-:Y:S02]  /*c000*/  FMNMX.FTZ R73, R73, R8, !PT ;  /* 0x0000000849497209 */ /* 0x002fe40007810000 */
[----:B------:R-:W-:-:S02]  /*c010*/  FMNMX.FTZ R10, R239, R10, !PT ;  /* 0x0000000aef0a7209 */ /* 0x000fc40007810000 */
[----:B------:R-:W-:Y:S01]  /*c020*/  ISETP.LT.OR P2, PT, R0, R205, P2 ;  /* 0x000000cd0000720c */ /* 0x000fe20001741670 */
[----:B------:R-:W-:Y:S01]  /*c030*/  FMUL.FTZ R0, R73, c[0x0][0x23c] ;  /* 0x00008f0049007a20 */ /* 0x000fe20000410000 */
[----:B------:R-:W-:Y:S02]  /*c040*/  FSEL R177, R177, -INF , !P6 ;  /* 0xff800000b1b17808 */ /* 0x000fe40007000000 */
[----:B------:R-:W-:Y:S02]  /*c050*/  FMNMX.FTZ R2, R176, R2, !PT ;  /* 0x00000002b0027209 */ /* 0x000fe40007810000 */
[----:B------:R-:W-:Y:S02]  /*c060*/  FSETP.NEU.FTZ.AND P0, PT, R73, -INF , PT ;  /* 0xff8000004900780b */ /* 0x000fe40003f1d000 */
[----:B------:R-:W-:Y:S02]  /*c070*/  FMNMX.FTZ R10, R236, R10, !PT ;  /* 0x0000000aec0a7209 */ /* 0x000fe40007810000 */
[----:B------:R-:W-:-:S02]  /*c080*/  FSEL R225, R56, -INF , !P5 ;  /* 0xff80000038e17808 */ /* 0x000fc40006800000 */
[----:B------:R-:W-:Y:S02]  /*c090*/  FMNMX.FTZ R2, R177, R2, !PT ;  /* 0x00000002b1027209 */ /* 0x000fe40007810000 */
[----:B------:R-:W-:Y:S02]  /*c0a0*/  FSEL R0, R0, RZ, P0 ;  /* 0x000000ff00007208 */ /* 0x000fe40000000000 */
[----:B------:R-:W-:Y:S02]  /*c0b0*/  FMNMX.FTZ R71, R226, R10, !PT ;  /* 0x0000000ae2477209 */ /* 0x000fe40007810000 */
[----:B------:R-:W-:Y:S01]  /*c0c0*/  FMNMX.FTZ R70, R179, R70, !PT ;  /* 0x00000046b3467209 */ /* 0x000fe20007810000 */
[----:B------:R-:W-:Y:S01]  /*c0d0*/  FFMA.FTZ R4, R12, c[0x0][0x23c], -R0 ;  /* 0x00008f000c047a23 */ /* 0x000fe20000010800 */
[----:B------:R-:W-:Y:S01]  /*c0e0*/  FSEL R224, R46, -INF , !P4 ;  /* 0xff8000002ee07808 */ /* 0x000fe20006000000 */
[----:B------:R-:W1:Y:S01]  /*c0f0*/  SHFL.BFLY PT, R10, R71, 0x2, 0x1f ;  /* 0x0c401f00470a7f89 */ /* 0x000e6200000e0000 */
[----:B------:R-:W-:Y:S01]  /*c100*/  FMNMX.FTZ R2, R225, R2, !PT ;  /* 0x00000002e1027209 */ /* 0x000fe20007810000 */
[----:B------:R2:W-:Y:S01]  /*c110*/  MUFU.EX2 R233, R4 ;  /* 0x0000000400e97308 */ /* 0x0005e20000000800 */
[----:B------:R-:W-:-:S02]  /*c120*/  FMNMX.FTZ R70, R181, R70, !PT ;  /* 0x00000046b5467209 */ /* 0x000fc40007810000 */
[----:B------:R-:W-:Y:S02]  /*c130*/  FSEL R231, R38, -INF , !P3 ;  /* 0xff80000026e77808 */ /* 0x000fe40005800000 */
[----:B------:R-:W-:Y:S02]  /*c140*/  FMNMX.FTZ R2, R224, R2, !PT ;  /* 0x00000002e0027209 */ /* 0x000fe40007810000 */
[----:B------:R-:W-:Y:S02]  /*c150*/  FMNMX.FTZ R70, R221, R70, !PT ;  /* 0x00000046dd467209 */ /* 0x000fe40007810000 */
[----:B------:R-:W-:Y:S02]  /*c160*/  FSEL R227, R39, -INF , !P2 ;  /* 0xff80000027e37808 */ /* 0x000fe40005000000 */
[----:B------:R-:W-:-:S04]  /*c170*/  FMNMX.FTZ R70, R230, R70, !PT ;  /* 0x00000046e6467209 */ /* 0x000fc80007810000 */
[----:B------:R-:W-:Y:S02]  /*c180*/  FMNMX.FTZ R70, R235, R70, !PT ;  /* 0x00000046eb467209 */ /* 0x000fe40007810000 */
[----:B--2---:R-:W-:Y:S02]  /*c190*/  FMNMX.FTZ R4, R231, R2, !PT ;  /* 0x00000002e7047209 */ /* 0x004fe40007810000 */
[----:B------:R-:W-:Y:S02]  /*c1a0*/  FMNMX.FTZ R70, R237, R70, !PT ;  /* 0x00000046ed467209 */ /* 0x000fe40007810000 */
[----:B------:R-:W-:Y:S02]  /*c1b0*/  FMNMX.FTZ R4, R227, R4, !PT ;  /* 0x00000004e3047209 */ /* 0x000fe40007810000 */
[----:B-1----:R-:W-:Y:S01]  /*c1c0*/  FMNMX.FTZ R71, R71, R10, !PT ;  /* 0x0000000a47477209 */ /* 0x002fe20007810000 */
[----:B------:R-:W1:Y:S01]  /*c1d0*/  SHFL.BFLY PT, R7, R70, 0x2, 0x1f ;  /* 0x0c401f0046077f89 */ /* 0x000e6200000e0000 */
[----:B------:R-:W-:-:S03]  /*c1e0*/  FSEL R10, R73, RZ, P0 ;  /* 0x000000ff490a7208 */ /* 0x000fc60000000000 */
[----:B------:R-:W2:Y:S04]  /*c1f0*/  SHFL.BFLY PT, R6, R4, 0x2, 0x1f ;  /* 0x0c401f0004067f89 */ /* 0x000ea800000e0000 */
[----:B------:R-:W3:Y:S01]  /*c200*/  SHFL.BFLY PT, R9, R71, 0x1, 0x1f ;  /* 0x0c201f0047097f89 */ /* 0x000ee200000e0000 */
[----:B-1----:R-:W-:Y:S02]  /*c210*/  FMNMX.FTZ R70, R70, R7, !PT ;  /* 0x0000000746467209 */ /* 0x002fe40007810000 */
[----:B--2---:R-:W-:-:S03]  /*c220*/  FMNMX.FTZ R4, R4, R6, !PT ;  /* 0x0000000604047209 */ /* 0x004fc60007810000 */
[----:B------:R-:W1:Y:S01]  /*c230*/  SHFL.BFLY PT, R5, R70, 0x1, 0x1f ;  /* 0x0c201f0046057f89 */ /* 0x000e6200000e0000 */
[----:B---3--:R-:W-:-:S03]  /*c240*/  FMNMX.FTZ R71, R71, R9, !PT ;  /* 0x0000000947477209 */ /* 0x008fc60007810000 */
[----:B------:R-:W2:Y:S01]  /*c250*/  SHFL.BFLY PT, R72, R4, 0x1, 0x1f ;  /* 0x0c201f0004487f89 */ /* 0x000ea200000e0000 */
[----:B------:R-:W-:Y:S01]  /*c260*/  FFMA.FTZ R9, R23, c[0x0][0x23c], -R0 ;  /* 0x00008f0017097a23 */ /* 0x000fe20000010800 */
[C---:B------:R-:W-:Y:S01]  /*c270*/  FSETP.NEU.FTZ.AND P1, PT, R71.reuse, -INF , PT ;  /* 0xff8000004700780b */ /* 0x040fe20003f3d000 */
[C---:B------:R-:W-:Y:S02]  /*c280*/  FMUL.FTZ R3, R71.reuse, c[0x0][0x23c] ;  /* 0x00008f0047037a20 */ /* 0x040fe40000410000 */
[----:B------:R-:W-:Y:S01]  /*c290*/  MUFU.EX2 R218, R9 ;  /* 0x0000000900da7308 */ /* 0x000fe20000000800 */
[----:B------:R-:W-:Y:S02]  /*c2a0*/  FSEL R6, R71, RZ, P1 ;  /* 0x000000ff47067208 */ /* 0x000fe40000800000 */
[----:B------:R-:W-:-:S03]  /*c2b0*/  FSEL R3, R3, RZ, P1 ;  /* 0x000000ff03037208 */ /* 0x000fc60000800000 */
[----:B------:R-:W-:Y:S02]  /*c2c0*/  FADD.FTZ R7, R153, -R6 ;  /* 0x8000000699077221 */ /* 0x000fe40000010000 */
[--C-:B------:R-:W-:Y:S02]  /*c2d0*/  FFMA.FTZ R2, R13, c[0x0][0x23c], -R3.reuse ;  /* 0x00008f000d027a23 */ /* 0x100fe40000010803 */
[----:B------:R-:W-:Y:S02]  /*c2e0*/  FMUL.FTZ R7, R7, c[0x0][0x23c] ;  /* 0x00008f0007077a20 */ /* 0x000fe40000410000 */
[----:B------:R3:W-:Y:S01]  /*c2f0*/  MUFU.EX2 R229, R2 ;  /* 0x0000000200e57308 */ /* 0x0007e20000000800 */
[----:B-1----:R-:W-:Y:S01]  /*c300*/  FMNMX.FTZ R70, R70, R5, !PT ;  /* 0x0000000546467209 */ /* 0x002fe20007810000 */
[----:B------:R-:W-:Y:S01]  /*c310*/  FFMA.FTZ R5, R15, c[0x0][0x23c], -R3 ;  /* 0x00008f000f057a23 */ /* 0x000fe20000010803 */
[----:B--2---:R-:W-:Y:S01]  /*c320*/  FMNMX.FTZ R72, R4, R72, !PT ;  /* 0x0000004804487209 */ /* 0x004fe20007810000 */
[----:B------:R-:W-:Y:S01]  /*c330*/  FFMA.FTZ R4, R21, c[0x0][0x23c], -R0 ;  /* 0x00008f0015047a23 */ /* 0x000fe20000010800 */
[----:B------:R-:W-:-:S03]  /*c340*/  FSETP.NEU.FTZ.AND P2, PT, R70, -INF , PT ;  /* 0xff8000004600780b */ /* 0x000fc60003f5d000 */
[----:B------:R1:W-:Y:S01]  /*c350*/  MUFU.EX2 R232, R5 ;  /* 0x0000000500e87308 */ /* 0x0003e20000000800 */
[----:B------:R-:W-:Y:S02]  /*c360*/  FSETP.NEU.FTZ.AND P1, PT, R72, -INF , PT ;  /* 0xff8000004800780b */ /* 0x000fe40003f3d000 */
[----:B------:R-:W-:Y:S01]  /*c370*/  FSEL R6, R70, RZ, P2 ;  /* 0x000000ff46067208 */ /* 0x000fe20001000000 */
[----:B---3--:R-:W-:-:S04]  /*c380*/  FFMA.FTZ R2, R14, c[0x0][0x23c], -R3 ;  /* 0x00008f000e027a23 */ /* 0x008fc80000010803 */
[----:B------:R2:W-:Y:S01]  /*c390*/  MUFU.EX2 R217, R4 ;  /* 0x0000000400d97308 */ /* 0x0005e20000000800 */
[----:B------:R-:W3:Y:S07]  /*c3a0*/  LDSM.16.MT88.4 R12, [R189+0x6000] ;  /* 0x00600000bd0c783b */ /* 0x000eee0000004200 */
[----:B------:R4:W5:Y:S01]  /*c3b0*/  MUFU.EX2 R228, R2 ;  /* 0x0000000200e47308 */ /* 0x0009620000000800 */
[----:B-1----:R-:W-:Y:S02]  /*c3c0*/  FFMA.FTZ R5, R17, c[0x0][0x23c], -R3 ;  /* 0x00008f0011057a23 */ /* 0x002fe40000010803 */
[----:B--2---:R-:W-:-:S05]  /*c3d0*/  FMUL.FTZ R4, R72, c[0x0][0x23c] ;  /* 0x00008f0048047a20 */ /* 0x004fca0000410000 */
[----:B------:R1:W-:Y:S01]  /*c3e0*/  MUFU.EX2 R234, R5 ;  /* 0x0000000500ea7308 */ /* 0x0003e20000000800 */
[----:B------:R-:W-:Y:S01]  /*c3f0*/  FSEL R8, R4, RZ, P1 ;  /* 0x000000ff04087208 */ /* 0x000fe20000800000 */
[----:B----4-:R-:W-:-:S06]  /*c400*/  FMUL.FTZ R2, R70, c[0x0][0x23c] ;  /* 0x00008f0046027a20 */ /* 0x010fcc0000410000 */
[----:B------:R-:W2:Y:S01]  /*c410*/  MUFU.EX2 R75, R7 ;  /* 0x00000007004b7308 */ /* 0x000ea20000000800 */
[--C-:B------:R-:W-:Y:S01]  /*c420*/  FFMA.FTZ R9, R33, c[0x0][0x23c], -R8.reuse ;  /* 0x00008f0021097a23 */ /* 0x100fe20000010808 */
[----:B-----5:R-:W-:Y:S01]  /*c430*/  F2FP.BF16.PACK_AB R4, R228, R229 ;  /* 0x000000e5e404723e */ /* 0x020fe200000010ff */
[----:B------:R-:W-:Y:S01]  /*c440*/  FFMA.FTZ R11, R32, c[0x0][0x23c], -R8 ;  /* 0x00008f00200b7a23 */ /* 0x000fe20000010808 */
[----:B------:R-:W-:-:S04]  /*c450*/  FSEL R2, R2, RZ, P2 ;  /* 0x000000ff02027208 */ /* 0x000fc80001000000 */
[----:B------:R4:W-:Y:S01]  /*c460*/  MUFU.EX2 R184, R9 ;  /* 0x0000000900b87308 */ /* 0x0009e20000000800 */
[----:B-1----:R-:W-:-:S07]  /*c470*/  FFMA.FTZ R5, R16, c[0x0][0x23c], -R2 ;  /* 0x00008f0010057a23 */ /* 0x002fce0000010802 */
[----:B------:R1:W-:Y:S01]  /*c480*/  MUFU.EX2 R220, R5 ;  /* 0x0000000500dc7308 */ /* 0x0003e20000000800 */
[-C--:B--2---:R-:W-:Y:S02]  /*c490*/  FMUL.FTZ R84, R84, R75.reuse ;  /* 0x0000004b54547220 */ /* 0x084fe40000410000 */
[-C--:B------:R-:W-:Y:S02]  /*c4a0*/  FMUL.FTZ R85, R85, R75.reuse ;  /* 0x0000004b55557220 */ /* 0x080fe40000410000 */
[-C--:B------:R-:W-:Y:S02]  /*c4b0*/  FMUL.FTZ R88, R88, R75.reuse ;  /* 0x0000004b58587220 */ /* 0x080fe40000410000 */
[-C--:B------:R-:W-:Y:S01]  /*c4c0*/  FMUL.FTZ R89, R89, R75.reuse ;  /* 0x0000004b59597220 */ /* 0x080fe20000410000 */
[----:B----4-:R-:W-:Y:S01]  /*c4d0*/  FSEL R9, R72, RZ, P1 ;  /* 0x000000ff48097208 */ /* 0x010fe20000800000 */
[----:B------:R2:W-:Y:S01]  /*c4e0*/  MUFU.EX2 R186, R11 ;  /* 0x0000000b00ba7308 */ /* 0x0005e20000000800 */
[----:B------:R-:W-:-:S02]  /*c4f0*/  FMUL.FTZ R100, R100, R75 ;  /* 0x0000004b64647220 */ /* 0x000fc40000410000 */
[-C--:B------:R-:W-:Y:S02]  /*c500*/  FMUL.FTZ R101, R101, R75.reuse ;  /* 0x0000004b65657220 */ /* 0x080fe40000410000 */
[----:B------:R-:W-:Y:S02]  /*c510*/  FADD.FTZ R9, R159, -R9 ;  /* 0x800000099f097221 */ /* 0x000fe40000010000 */
[----:B-1----:R-:W-:Y:S02]  /*c520*/  FFMA.FTZ R5, R18, c[0x0][0x23c], -R2 ;  /* 0x00008f0012057a23 */ /* 0x002fe40000010802 */
[----:B------:R-:W-:Y:S02]  /*c530*/  FMUL.FTZ R9, R9, c[0x0][0x23c] ;  /* 0x00008f0009097a20 */ /* 0x000fe40000410000 */
[----:B------:R1:W-:Y:S01]  /*c540*/  MUFU.EX2 R219, R5 ;  /* 0x0000000500db7308 */ /* 0x0003e20000000800 */
[-C--:B------:R-:W-:Y:S02]  /*c550*/  FMUL.FTZ R104, R104, R75.reuse ;  /* 0x0000004b68687220 */ /* 0x080fe40000410000 */
[----:B------:R-:W-:-:S02]  /*c560*/  FMUL.FTZ R105, R105, R75 ;  /* 0x0000004b69697220 */ /* 0x000fc40000410000 */
[----:B--2---:R-:W-:Y:S02]  /*c570*/  FFMA.FTZ R11, R34, c[0x0][0x23c], -R8 ;  /* 0x00008f00220b7a23 */ /* 0x004fe40000010808 */
[-C--:B------:R-:W-:Y:S01]  /*c580*/  FMUL.FTZ R116, R116, R75.reuse ;  /* 0x0000004b74747220 */ /* 0x080fe20000410000 */
[----:B------:R2:W4:Y:S01]  /*c590*/  MUFU.EX2 R68, R9 ;  /* 0x0000000900447308 */ /* 0x0005220000000800 */
[-C--:B------:R-:W-:Y:S02]  /*c5a0*/  FMUL.FTZ R117, R117, R75.reuse ;  /* 0x0000004b75757220 */ /* 0x080fe40000410000 */
[-C--:B------:R-:W-:Y:S02]  /*c5b0*/  FMUL.FTZ R120, R120, R75.reuse ;  /* 0x0000004b78787220 */ /* 0x080fe40000410000 */
[-C--:B------:R-:W-:Y:S02]  /*c5c0*/  FMUL.FTZ R121, R121, R75.reuse ;  /* 0x0000004b79797220 */ /* 0x080fe40000410000 */
[----:B------:R-:W-:Y:S01]  /*c5d0*/  FMUL.FTZ R132, R132, R75 ;  /* 0x0000004b84847220 */ /* 0x000fe20000410000 */
[----:B------:R-:W-:Y:S01]  /*c5e0*/  MUFU.EX2 R183, R11 ;  /* 0x0000000b00b77308 */ /* 0x000fe20000000800 */
[----:B-1----:R-:W-:-:S02]  /*c5f0*/  FFMA.FTZ R5, R19, c[0x0][0x23c], -R2 ;  /* 0x00008f0013057a23 */ /* 0x002fc40000010802 */
[----:B------:R-:W1:Y:S01]  /*c600*/  LDSM.16.MT88.4 R16, [R192+0x6000] ;  /* 0x00600000c010783b */ /* 0x000e620000004200 */
[-C--:B------:R-:W-:Y:S02]  /*c610*/  FMUL.FTZ R133, R133, R75.reuse ;  /* 0x0000004b85857220 */ /* 0x080fe40000410000 */
[-C--:B------:R-:W-:Y:S02]  /*c620*/  FMUL.FTZ R136, R136, R75.reuse ;  /* 0x0000004b88887220 */ /* 0x080fe40000410000 */
[----:B--2---:R-:W-:Y:S01]  /*c630*/  FFMA.FTZ R9, R40, c[0x0][0x23c], -R0 ;  /* 0x00008f0028097a23 */ /* 0x004fe20000010800 */
[----:B------:R2:W-:Y:S01]  /*c640*/  MUFU.EX2 R223, R5 ;  /* 0x0000000500df7308 */ /* 0x0005e20000000800 */
[----:B------:R-:W-:Y:S02]  /*c650*/  FMUL.FTZ R137, R137, R75 ;  /* 0x0000004b89897220 */ /* 0x000fe40000410000 */
[-C--:B----4-:R-:W-:Y:S02]  /*c660*/  FMUL.FTZ R82, R82, R68.reuse ;  /* 0x0000004452527220 */ /* 0x090fe40000410000 */
[----:B------:R-:W-:-:S02]  /*c670*/  FMUL.FTZ R83, R83, R68 ;  /* 0x0000004453537220 */ /* 0x000fc40000410000 */
[-C--:B------:R-:W-:Y:S01]  /*c680*/  FMUL.FTZ R94, R94, R68.reuse ;  /* 0x000000445e5e7220 */ /* 0x080fe20000410000 */
[----:B------:R4:W-:Y:S01]  /*c690*/  MUFU.EX2 R172, R9 ;  /* 0x0000000900ac7308 */ /* 0x0009e20000000800 */
[-C--:B------:R-:W-:Y:S02]  /*c6a0*/  FMUL.FTZ R95, R95, R68.reuse ;  /* 0x000000445f5f7220 */ /* 0x080fe40000410000 */
[-C--:B------:R-:W-:Y:S02]  /*c6b0*/  FMUL.FTZ R98, R98, R68.reuse ;  /* 0x0000004462627220 */ /* 0x080fe40000410000 */
[-C--:B------:R-:W-:Y:S02]  /*c6c0*/  FMUL.FTZ R99, R99, R68.reuse ;  /* 0x0000004463637220 */ /* 0x080fe40000410000 */
[----:B------:R-:W-:Y:S02]  /*c6d0*/  FMUL.FTZ R110, R110, R68 ;  /* 0x000000446e6e7220 */ /* 0x000fe40000410000 */
[----:B--2---:R-:W-:-:S02]  /*c6e0*/  FFMA.FTZ R5, R20, c[0x0][0x23c], -R2 ;  /* 0x00008f0014057a23 */ /* 0x004fc40000010802 */
[----:B------:R-:W-:Y:S02]  /*c6f0*/  FADD.FTZ R20, R162, -R10 ;  /* 0x8000000aa2147221 */ /* 0x000fe40000010000 */
[----:B------:R2:W5:Y:S01]  /*c700*/  MUFU.EX2 R222, R5 ;  /* 0x0000000500de7308 */ /* 0x0005620000000800 */
[----:B------:R-:W-:Y:S02]  /*c710*/  FFMA.FTZ R10, R35, c[0x0][0x23c], -R8 ;  /* 0x00008f00230a7a23 */ /* 0x000fe40000010808 */
[----:B----4-:R-:W-:Y:S02]  /*c720*/  FFMA.FTZ R9, R42, c[0x0][0x23c], -R3 ;  /* 0x00008f002a097a23 */ /* 0x010fe40000010803 */
[----:B------:R-:W-:Y:S02]  /*c730*/  FMUL.FTZ R11, R20, c[0x0][0x23c] ;  /* 0x00008f00140b7a20 */ /* 0x000fe40000410000 */
[-C--:B------:R-:W-:Y:S01]  /*c740*/  FMUL.FTZ R111, R111, R68.reuse ;  /* 0x000000446f6f7220 */ /* 0x080fe20000410000 */
[----:B------:R4:W-:Y:S01]  /*c750*/  MUFU.EX2 R170, R9 ;  /* 0x0000000900aa7308 */ /* 0x0009e20000000800 */
[----:B------:R-:W-:-:S02]  /*c760*/  FMUL.FTZ R114, R114, R68 ;  /* 0x0000004472727220 */ /* 0x000fc40000410000 */
[-C--:B------:R-:W-:Y:S02]  /*c770*/  FMUL.FTZ R115, R115, R68.reuse ;  /* 0x0000004473737220 */ /* 0x080fe40000410000 */
[-C--:B------:R-:W-:Y:S02]  /*c780*/  FMUL.FTZ R126, R126, R68.reuse ;  /* 0x000000447e7e7220 */ /* 0x080fe40000410000 */
[----:B------:R-:W-:Y:S01]  /*c790*/  FMUL.FTZ R127, R127, R68 ;  /* 0x000000447f7f7220 */ /* 0x000fe20000410000 */
[----:B------:R1:W-:Y:S01]  /*c7a0*/  MUFU.EX2 R182, R10 ;  /* 0x0000000a00b67308 */ /* 0x0003e20000000800 */
[----:B--2---:R-:W-:Y:S01]  /*c7b0*/  FADD.FTZ R5, R152, -R6 ;  /* 0x8000000698057221 */ /* 0x004fe20000010000 */
[----:B------:R-:W-:Y:S01]  /*c7c0*/  F2FP.BF16.PACK_AB R6, R234, R232 ;  /* 0x000000e8ea06723e */ /* 0x000fe200000010ff */
[----:B------:R-:W-:Y:S01]  /*c7d0*/  FMUL.FTZ R130, R130, R68 ;  /* 0x0000004482827220 */ /* 0x000fe20000410000 */
[----:B-----5:R-:W-:Y:S01]  /*c7e0*/  F2FP.BF16.PACK_AB R7, R222, R223 ;  /* 0x000000dfde07723e */ /* 0x020fe200000010ff */
[----:B------:R-:W-:-:S02]  /*c7f0*/  FMUL.FTZ R5, R5, c[0x0][0x23c] ;  /* 0x00008f0005057a20 */ /* 0x000fc40000410000 */
[-C--:B------:R-:W-:Y:S01]  /*c800*/  FMUL.FTZ R131, R131, R68.reuse ;  /* 0x0000004483837220 */ /* 0x080fe20000410000 */
[----:B------:R-:W2:Y:S01]  /*c810*/  MUFU.EX2 R69, R11 ;  /* 0x0000000b00457308 */ /* 0x000ea20000000800 */
[----:B----4-:R-:W-:Y:S02]  /*c820*/  FFMA.FTZ R9, R49, c[0x0][0x23c], -R3 ;  /* 0x00008f0031097a23 */ /* 0x010fe40000010803 */
[-C--:B------:R-:W-:Y:S02]  /*c830*/  FMUL.FTZ R142, R142, R68.reuse ;  /* 0x000000448e8e7220 */ /* 0x080fe40000410000 */
[----:B------:R-:W-:-:S03]  /*c840*/  FMUL.FTZ R143, R143, R68 ;  /* 0x000000448f8f7220 */ /* 0x000fc60000410000 */
[----:B------:R4:W-:Y:S01]  /*c850*/  MUFU.EX2 R169, R9 ;  /* 0x0000000900a97308 */ /* 0x0009e20000000800 */
[----:B-1----:R-:W-:-:S07]  /*c860*/  FFMA.FTZ R10, R41, c[0x0][0x23c], -R3 ;  /* 0x00008f00290a7a23 */ /* 0x002fce0000010803 */
[----:B------:R1:W5:Y:S01]  /*c870*/  MUFU.EX2 R74, R5 ;  /* 0x00000005004a7308 */ /* 0x0003620000000800 */
[-C--:B--2---:R-:W-:Y:S02]  /*c880*/  FMUL.FTZ R80, R80, R69.reuse ;  /* 0x0000004550507220 */ /* 0x084fe40000410000 */
[-C--:B------:R-:W-:Y:S02]  /*c890*/  FMUL.FTZ R81, R81, R69.reuse ;  /* 0x0000004551517220 */ /* 0x080fe40000410000 */
[-C--:B------:R-:W-:Y:S02]  /*c8a0*/  FMUL.FTZ R92, R92, R69.reuse ;  /* 0x000000455c5c7220 */ /* 0x080fe40000410000 */
[-C--:B------:R-:W-:Y:S01]  /*c8b0*/  FMUL.FTZ R93, R93, R69.reuse ;  /* 0x000000455d5d7220 */ /* 0x080fe20000410000 */
[----:B------:R-:W-:Y:S01]  /*c8c0*/  MUFU.EX2 R174, R10 ;  /* 0x0000000a00ae7308 */ /* 0x000fe20000000800 */
[----:B----4-:R-:W-:Y:S02]  /*c8d0*/  FFMA.FTZ R9, R54, c[0x0][0x23c], -R2 ;  /* 0x00008f0036097a23 */ /* 0x010fe40000010802 */
[----:B------:R-:W-:-:S02]  /*c8e0*/  FMUL.FTZ R96, R96, R69 ;  /* 0x0000004560607220 */ /* 0x000fc40000410000 */
[-C--:B------:R-:W-:Y:S02]  /*c8f0*/  FMUL.FTZ R97, R97, R69.reuse ;  /* 0x0000004561617220 */ /* 0x080fe40000410000 */
[----:B------:R-:W-:Y:S01]  /*c900*/  FMUL.FTZ R108, R108, R69 ;  /* 0x000000456c6c7220 */ /* 0x000fe20000410000 */
[----:B------:R2:W-:Y:S01]  /*c910*/  MUFU.EX2 R166, R9 ;  /* 0x0000000900a67308 */ /* 0x0005e20000000800 */
[----:B-1----:R-:W-:Y:S02]  /*c920*/  FFMA.FTZ R5, R22, c[0x0][0x23c], -R0 ;  /* 0x00008f0016057a23 */ /* 0x002fe40000010800 */
[-C--:B-----5:R-:W-:Y:S01]  /*c930*/  FMUL.FTZ R86, R86, R74.reuse ;  /* 0x0000004a56567220 */ /* 0x0a0fe20000410000 */
[----:B------:R-:W-:Y:S01]  /*c940*/  LDSM.16.MT88.4 R20, [R190+0x6800] ;  /* 0x00680000be14783b */ /* 0x000fe20000004200 */
[-C--:B------:R-:W-:Y:S02]  /*c950*/  FMUL.FTZ R87, R87, R74.reuse ;  /* 0x0000004a57577220 */ /* 0x080fe40000410000 */
[-C--:B------:R-:W-:Y:S01]  /*c960*/  FMUL.FTZ R90, R90, R74.reuse ;  /* 0x0000004a5a5a7220 */ /* 0x080fe20000410000 */
[----:B------:R1:W4:Y:S01]  /*c970*/  MUFU.EX2 R216, R5 ;  /* 0x0000000500d87308 */ /* 0x0003220000000800 */
[----:B------:R-:W-:-:S02]  /*c980*/  FMUL.FTZ R91, R91, R74 ;  /* 0x0000004a5b5b7220 */ /* 0x000fc40000410000 */
[-C--:B------:R-:W-:Y:S02]  /*c990*/  FMUL.FTZ R102, R102, R74.reuse ;  /* 0x0000004a66667220 */ /* 0x080fe40000410000 */
[-C--:B------:R-:W-:Y:S02]  /*c9a0*/  FMUL.FTZ R103, R103, R74.reuse ;  /* 0x0000004a67677220 */ /* 0x080fe40000410000 */
[-C--:B------:R-:W-:Y:S02]  /*c9b0*/  FMUL.FTZ R106, R106, R74.reuse ;  /* 0x0000004a6a6a7220 */ /* 0x080fe40000410000 */
[----:B--2---:R-:W-:Y:S02]  /*c9c0*/  FFMA.FTZ R9, R55, c[0x0][0x23c], -R2 ;  /* 0x00008f0037097a23 */ /* 0x004fe40000010802 */
[-C--:B------:R-:W-:Y:S02]  /*c9d0*/  FMUL.FTZ R107, R107, R74.reuse ;  /* 0x0000004a6b6b7220 */ /* 0x080fe40000410000 */
[----:B------:R2:W-:Y:S01]  /*c9e0*/  MUFU.EX2 R167, R9 ;  /* 0x0000000900a77308 */ /* 0x0005e20000000800 */
[----:B------:R-:W-:Y:S01]  /*c9f0*/  FMUL.FTZ R118, R118, R74 ;  /* 0x0000004a76767220 */ /* 0x000fe20000410000 */
[----:B-1----:R-:W-:Y:S01]  /*ca00*/  F2FP.BF16.PACK_AB R5, R219, R220 ;  /* 0x000000dcdb05723e */ /* 0x002fe200000010ff */
[----:B------:R-:W-:-:S02]  /*ca10*/  FMUL.FTZ R119, R119, R74 ;  /* 0x0000004a77777220 */ /* 0x000fc40000410000 */
[-C--:B------:R-:W-:Y:S02]  /*ca20*/  FMUL.FTZ R122, R122, R74.reuse ;  /* 0x0000004a7a7a7220 */ /* 0x080fe40000410000 */
[-C--:B------:R-:W-:Y:S02]  /*ca30*/  FMUL.FTZ R123, R123, R74.reuse ;  /* 0x0000004a7b7b7220 */ /* 0x080fe40000410000 */
[-C--:B------:R-:W-:Y:S01]  /*ca40*/  FMUL.FTZ R134, R134, R74.reuse ;  /* 0x0000004a86867220 */ /* 0x080fe20000410000 */
[----:B---3--:R-:W-:Y:S01]  /*ca50*/  HMMA.16816.F32.BF16 R84, R4, R12, R84 ;  /* 0x0000000c0454723c */ /* 0x008fe20000041854 */
[-C--:B------:R-:W-:Y:S02]  /*ca60*/  FMUL.FTZ R135, R135, R74.reuse ;  /* 0x0000004a87877220 */ /* 0x080fe40000410000 */
[----:B------:R-:W-:Y:S02]  /*ca70*/  FMUL.FTZ R138, R138, R74 ;  /* 0x0000004a8a8a7220 */ /* 0x000fe40000410000 */
[----:B--2---:R-:W-:-:S02]  /*ca80*/  FFMA.FTZ R9, R60, c[0x0][0x23c], -R2 ;  /* 0x00008f003c097a23 */ /* 0x004fc40000010802 */
[----:B------:R-:W-:Y:S01]  /*ca90*/  FMUL.FTZ R139, R139, R74 ;  /* 0x0000004a8b8b7220 */ /* 0x000fe20000410000 */
[C---:B------:R-:W-:Y:S01]  /*caa0*/  HMMA.16816.F32.BF16 R76, R4.reuse, R14, R88 ;  /* 0x0000000e044c723c */ /* 0x040fe20000041858 */
[----:B------:R1:W-:Y:S01]  /*cab0*/  MUFU.EX2 R165, R9 ;  /* 0x0000000900a57308 */ /* 0x0003e20000000800 */
[-C--:B------:R-:W-:Y:S02]  /*cac0*/  FMUL.FTZ R109, R109, R69.reuse ;  /* 0x000000456d6d7220 */ /* 0x080fe40000410000 */
[-C--:B------:R-:W-:Y:S02]  /*cad0*/  FMUL.FTZ R112, R112, R69.reuse ;  /* 0x0000004570707220 */ /* 0x080fe40000410000 */
[-C--:B------:R-:W-:Y:S02]  /*cae0*/  FMUL.FTZ R113, R113, R69.reuse ;  /* 0x0000004571717220 */ /* 0x080fe40000410000 */
[----:B------:R-:W-:Y:S01]  /*caf0*/  HMMA.16816.F32.BF16 R64, R4, R16, R100 ;  /* 0x000000100440723c */ /* 0x000fe20000041864 */
[----:B------:R-:W-:-:S02]  /*cb00*/  FMUL.FTZ R124, R124, R69 ;  /* 0x000000457c7c7220 */ /* 0x000fc40000410000 */
[-C--:B------:R-:W-:Y:S02]  /*cb10*/  FMUL.FTZ R125, R125, R69.reuse ;  /* 0x000000457d7d7220 */ /* 0x080fe40000410000 */
[----:B------:R-:W-:Y:S02]  /*cb20*/  FFMA.FTZ R10, R48, c[0x0][0x23c], -R3 ;  /* 0x00008f00300a7a23 */ /* 0x000fe40000010803 */
[-C--:B------:R-:W-:Y:S01]  /*cb30*/  FMUL.FTZ R128, R128, R69.reuse ;  /* 0x0000004580807220 */ /* 0x080fe20000410000 */
[----:B------:R-:W-:Y:S01]  /*cb40*/  HMMA.16816.F32.BF16 R104, R4, R18, R104 ;  /* 0x000000120468723c */ /* 0x000fe20000041868 */
[----:B-1----:R-:W-:Y:S01]  /*cb50*/  FFMA.FTZ R9, R63, c[0x0][0x23c], -R0 ;  /* 0x00008f003f097a23 */ /* 0x002fe20000010800 */
[----:B------:R1:W2:Y:S01]  /*cb60*/  MUFU.EX2 R171, R10 ;  /* 0x0000000a00ab7308 */ /* 0x0002a20000000800 */
[-C--:B------:R-:W-:Y:S02]  /*cb70*/  FMUL.FTZ R129, R129, R69.reuse ;  /* 0x0000004581817220 */ /* 0x080fe40000410000 */
[----:B------:R-:W-:-:S02]  /*cb80*/  FMUL.FTZ R140, R140, R69 ;  /* 0x000000458c8c7220 */ /* 0x000fc40000410000 */
[----:B------:R-:W-:Y:S01]  /*cb90*/  FMUL.FTZ R141, R141, R69 ;  /* 0x000000458d8d7220 */ /* 0x000fe20000410000 */
[C---:B------:R-:W-:Y:S02]  /*cba0*/  HMMA.16816.F32.BF16 R56, R4.reuse, R24, R116 ;  /* 0x000000180438723c */ /* 0x040fe40000041874 */
[----:B------:R3:W-:Y:S06]  /*cbb0*/  MUFU.EX2 R163, R9 ;  /* 0x0000000900a37308 */ /* 0x0007ec0000000800 */
[----:B------:R-:W-:Y:S01]  /*cbc0*/  HMMA.16816.F32.BF16 R120, R4, R26, R120 ;  /* 0x0000001a0478723c */ /* 0x000fe20000041878 */
[----:B-1----:R-:W-:-:S04]  /*cbd0*/  FFMA.FTZ R10, R53, c[0x0][0x23c], -R2 ;  /* 0x00008f00350a7a23 */ /* 0x002fc80000010802 */
[----:B------:R1:W5:Y:S03]  /*cbe0*/  MUFU.EX2 R168, R10 ;  /* 0x0000000a00a87308 */ /* 0x0003660000000800 */
[----:B------:R-:W-:Y:S01]  /*cbf0*/  HMMA.16816.F32.BF16 R132, R4, R28, R132 ;  /* 0x0000001c0484723c */ /* 0x000fe20000041884 */
[----:B---3--:R-:W-:-:S04]  /*cc00*/  FFMA.FTZ R9, R144, c[0x0][0x23c], -R0 ;  /* 0x00008f0090097a23 */ /* 0x008fc80000010800 */
[----:B------:R3:W-:Y:S03]  /*cc10*/  MUFU.EX2 R162, R9 ;  /* 0x0000000900a27308 */ /* 0x0007e60000000800 */
[----:B------:R-:W-:Y:S01]  /*cc20*/  HMMA.16816.F32.BF16 R136, R4, R30, R136 ;  /* 0x0000001e0488723c */ /* 0x000fe20000041888 */
[----:B-1----:R-:W-:-:S06]  /*cc30*/  FFMA.FTZ R10, R62, c[0x0][0x23c], -R0 ;  /* 0x00008f003e0a7a23 */ /* 0x002fcc0000010800 */
[----:B------:R-:W-:Y:S02]  /*cc40*/  F2FP.BF16.PACK_AB R4, R217, R233 ;  /* 0x000000e9d904723e */ /* 0x000fe400000010ff */
[----:B------:R-:W-:Y:S01]  /*cc50*/  F2FP.BF16.PACK_AB R5, R184, R186 ;  /* 0x000000bab805723e */ /* 0x000fe200000010ff */
[----:B------:R-:W1:Y:S01]  /*cc60*/  MUFU.EX2 R164, R10 ;  /* 0x0000000a00a47308 */ /* 0x000e620000000800 */
[----:B----4-:R-:W-:Y:S02]  /*cc70*/  F2FP.BF16.PACK_AB R6, R218, R216 ;  /* 0x000000d8da06723e */ /* 0x010fe400000010ff */
[----:B------:R-:W-:Y:S01]  /*cc80*/  F2FP.BF16.PACK_AB R7, R182, R183 ;  /* 0x000000b7b607723e */ /* 0x000fe200000010ff */
[----:B---3--:R-:W-:-:S04]  /*cc90*/  FFMA.FTZ R9, R145, c[0x0][0x23c], -R0 ;  /* 0x00008f0091097a23 */ /* 0x008fc80000010800 */
[----:B------:R3:W-:Y:S02]  /*cca0*/  MUFU.EX2 R161, R9 ;  /* 0x0000000900a17308 */ /* 0x0007e40000000800 */
[C---:B------:R-:W-:Y:S08]  /*ccb0*/  HMMA.16816.F32.BF16 R44, R4.reuse, R12, R80 ;  /* 0x0000000c042c723c */ /* 0x040ff00000041850 */
[----:B------:R-:W-:Y:S01]  /*ccc0*/  HMMA.16816.F32.BF16 R36, R4, R14, R92 ;  /* 0x0000000e0424723c */ /* 0x000fe2000004185c */
[----:B------:R-:W-:Y:S04]  /*ccd0*/  LDSM.16.MT88.4 R12, [R191+0x6800] ;  /* 0x00680000bf0c783b */ /* 0x000fe80000004200 */
[----:B------:R-:W-:Y:S01]  /*cce0*/  LDSM.16.MT88.4 R92, [R189+0x7800] ;  /* 0x00780000bd5c783b */ /* 0x000fe20000004200 */
[----:B---3--:R-:W-:-:S02]  /*ccf0*/  FFMA.FTZ R9, R43, c[0x0][0x23c], -R8 ;  /* 0x00008f002b097a23 */ /* 0x008fc40000010808 */
[C---:B------:R-:W-:Y:S02]  /*cd00*/  HMMA.16816.F32.BF16 R32, R4.reuse, R16, R96 ;  /* 0x000000100420723c */ /* 0x040fe40000041860 */
[----:B------:R3:W-:Y:S06]  /*cd10*/  MUFU.EX2 R160, R9 ;  /* 0x0000000900a07308 */ /* 0x0007ec0000000800 */
[C---:B------:R-:W-:Y:S01]  /*cd20*/  HMMA.16816.F32.BF16 R108, R4.reuse, R18, R108 ;  /* 0x00000012046c723c */ /* 0x040fe2000004186c */
[----:B------:R-:W4:Y:S07]  /*cd30*/  LDSM.16.MT88.4 R16, [R192+0x6800] ;  /* 0x00680000c010783b */ /* 0x000f2e0000004200 */
[----:B------:R-:W-:Y:S01]  /*cd40*/  HMMA.16816.F32.BF16 R112, R4, R24, R112 ;  /* 0x000000180470723c */ /* 0x000fe20000041870 */
[----:B---3--:R-:W-:-:S04]  /*cd50*/  FFMA.FTZ R9, R50, c[0x0][0x23c], -R8 ;  /* 0x00008f0032097a23 */ /* 0x008fc80000010808 */
[----:B------:R3:W1:Y:S03]  /*cd60*/  MUFU.EX2 R159, R9 ;  /* 0x00000009009f7308 */ /* 0x0006660000000800 */
[C---:B------:R-:W-:Y:S01]  /*cd70*/  HMMA.16816.F32.BF16 R124, R4.reuse, R26, R124 ;  /* 0x0000001a047c723c */ /* 0x040fe2000004187c */
[----:B------:R-:W1:Y:S07]  /*cd80*/  LDSM.16.MT88.4 R24, [R189+0x6800] ;  /* 0x00680000bd18783b */ /* 0x000e6e0000004200 */
[----:B------:R-:W-:Y:S01]  /*cd90*/  HMMA.16816.F32.BF16 R128, R4, R28, R128 ;  /* 0x0000001c0480723c */ /* 0x000fe20000041880 */
[----:B---3--:R-:W-:-:S07]  /*cda0*/  FFMA.FTZ R9, R51, c[0x0][0x23c], -R8 ;  /* 0x00008f0033097a23 */ /* 0x008fce0000010808 */
[----:B------:R-:W-:Y:S01]  /*cdb0*/  HMMA.16816.F32.BF16 R140, R4, R30, R140 ;  /* 0x0000001e048c723c */ /* 0x000fe2000004188c */
[----:B------:R3:W-:Y:S06]  /*cdc0*/  MUFU.EX2 R157, R9 ;  /* 0x00000009009d7308 */ /* 0x0007ec0000000800 */
[----:B------:R-:W-:Y:S02]  /*cdd0*/  F2FP.BF16.PACK_AB R4, R170, R174 ;  /* 0x000000aeaa04723e */ /* 0x000fe400000010ff */
[----:B--2---:R-:W-:Y:S02]  /*cde0*/  F2FP.BF16.PACK_AB R6, R169, R171 ;  /* 0x000000aba906723e */ /* 0x004fe400000010ff */
[----:B-----5:R-:W-:-:S02]  /*cdf0*/  F2FP.BF16.PACK_AB R5, R166, R168 ;  /* 0x000000a8a605723e */ /* 0x020fc400000010ff */
[----:B------:R-:W-:Y:S01]  /*ce00*/  F2FP.BF16.PACK_AB R7, R165, R167 ;  /* 0x000000a7a507723e */ /* 0x000fe200000010ff */
[----:B---3--:R-:W-:-:S06]  /*ce10*/  FFMA.FTZ R9, R52, c[0x0][0x23c], -R8 ;  /* 0x00008f0034097a23 */ /* 0x008fcc0000010808 */
[C---:B----4-:R-:W-:Y:S01]  /*ce20*/  HMMA.16816.F32.BF16 R64, R4.reuse, R16, R64 ;  /* 0x000000100440723c */ /* 0x050fe20000041840 */
[----:B------:R2:W3:Y:S07]  /*ce30*/  MUFU.EX2 R156, R9 ;  /* 0x00000009009c7308 */ /* 0x0004ee0000000800 */
[C---:B-1----:R-:W-:Y:S08]  /*ce40*/  HMMA.16816.F32.BF16 R80, R4.reuse, R24, R84 ;  /* 0x000000180450723c */ /* 0x042ff00000041854 */
[----:B------:R-:W-:Y:S01]  /*ce50*/  HMMA.16816.F32.BF16 R76, R4, R26, R76 ;  /* 0x0000001a044c723c */ /* 0x000fe2000004184c */
[----:B--2---:R-:W-:-:S04]  /*ce60*/  FFMA.FTZ R9, R146, c[0x0][0x23c], -R0 ;  /* 0x00008f0092097a23 */ /* 0x004fc80000010800 */
        /* <DEDUP_REMOVED lines=9> */
[----:B------:R1:W-:Y:S02]  /*cf00*/  MUFU.EX2 R154, R9 ;  /* 0x00000009009a7308 */ /* 0x0003e40000000800 */
[----:B------:R-:W-:Y:S02]  /*cf10*/  F2FP.BF16.PACK_AB R4, R164, R172 ;  /* 0x000000aca404723e */ /* 0x000fe400000010ff */
[----:B------:R-:W-:Y:S02]  /*cf20*/  F2FP.BF16.PACK_AB R5, R159, R160 ;  /* 0x000000a09f05723e */ /* 0x000fe400000010ff */
[----:B------:R-:W-:Y:S02]  /*cf30*/  F2FP.BF16.PACK_AB R6, R162, R163 ;  /* 0x000000a3a206723e */ /* 0x000fe400000010ff */
[----:B---3--:R-:W-:-:S07]  /*cf40*/  F2FP.BF16.PACK_AB R7, R156, R157 ;  /* 0x0000009d9c07723e */ /* 0x008fce00000010ff */
[----:B------:R-:W-:Y:S01]  /*cf50*/  HMMA.16816.F32.BF16 R44, R4, R24, R44 ;  /* 0x00000018042c723c */ /* 0x000fe2000004182c */
[----:B-1----:R-:W-:-:S04]  /*cf60*/  FFMA.FTZ R9, R149, c[0x0][0x23c], -R3 ;  /* 0x00008f0095097a23 */ /* 0x002fc80000010803 */
[----:B------:R1:W2:Y:S03]  /*cf70*/  MUFU.EX2 R153, R9 ;  /* 0x0000000900997308 */ /* 0x0002a60000000800 */
[C---:B------:R-:W-:Y:S01]  /*cf80*/  HMMA.16816.F32.BF16 R36, R4.reuse, R26, R36 ;  /* 0x0000001a0424723c */ /* 0x040fe20000041824 */
[----:B------:R-:W3:Y:S07]  /*cf90*/  LDSM.16.MT88.4 R24, [R189+0x7000] ;  /* 0x00700000bd18783b */ /* 0x000eee0000004200 */
[----:B------:R-:W-:Y:S01]  /*cfa0*/  HMMA.16816.F32.BF16 R112, R4, R20, R112 ;  /* 0x000000140470723c */ /* 0x000fe20000041870 */
[----:B-1----:R-:W-:-:S07]  /*cfb0*/  FFMA.FTZ R9, R150, c[0x0][0x23c], -R3 ;  /* 0x00008f0096097a23 */ /* 0x002fce0000010803 */
[C---:B------:R-:W-:Y:S01]  /*cfc0*/  HMMA.16816.F32.BF16 R124, R4.reuse, R22, R124 ;  /* 0x00000016047c723c */ /* 0x040fe2000004187c */
[----:B------:R-:W1:Y:S01]  /*cfd0*/  LDSM.16.MT88.4 R20, [R192+0x7000] ;  /* 0x00700000c014783b */ /* 0x000e620000004200 */
[----:B------:R4:W-:Y:S06]  /*cfe0*/  MUFU.EX2 R152, R9 ;  /* 0x0000000900987308 */ /* 0x0009ec0000000800 */
[C---:B------:R-:W-:Y:S08]  /*cff0*/  HMMA.16816.F32.BF16 R32, R4.reuse, R16, R32 ;  /* 0x000000100420723c */ /* 0x040ff00000041820 */
[----:B------:R-:W-:Y:S01]  /*d000*/  HMMA.16816.F32.BF16 R28, R4, R18, R108 ;  /* 0x00000012041c723c */ /* 0x000fe2000004186c */
[----:B------:R-:W5:Y:S01]  /*d010*/  LDSM.16.MT88.4 R16, [R190+0x7000] ;  /* 0x00700000be10783b */ /* 0x000f620000004200 */
[----:B----4-:R-:W-:-:S03]  /*d020*/  FFMA.FTZ R9, R151, c[0x0][0x23c], -R3 ;  /* 0x00008f0097097a23 */ /* 0x010fc60000010803 */
[----:B------:R-:W-:Y:S01]  /*d030*/  LDSM.16.MT88.4 R108, [R192+0x7800] ;  /* 0x00780000c06c783b */ /* 0x000fe20000004200 */
[----:B------:R4:W1:Y:S02]  /*d040*/  MUFU.EX2 R151, R9 ;  /* 0x0000000900977308 */ /* 0x0008640000000800 */
[C---:B------:R-:W-:Y:S08]  /*d050*/  HMMA.16816.F32.BF16 R128, R4.reuse, R12, R128 ;  /* 0x0000000c0480723c */ /* 0x040ff00000041880 */
[----:B------:R-:W-:Y:S01]  /*d060*/  HMMA.16816.F32.BF16 R140, R4, R14, R140 ;  /* 0x0000000e048c723c */ /* 0x000fe2000004188c */
[----:B------:R-:W3:Y:S01]  /*d070*/  LDSM.16.MT88.4 R12, [R191+0x7000] ;  /* 0x00700000bf0c783b */ /* 0x000ee20000004200 */
[----:B----4-:R-:W-:-:S05]  /*d080*/  FFMA.FTZ R9, R178, c[0x0][0x23c], -R2 ;  /* 0x00008f00b2097a23 */ /* 0x010fca0000010802 */
[----:B--2---:R-:W-:Y:S02]  /*d090*/  F2FP.BF16.PACK_AB R4, R153, R154 ;  /* 0x0000009a9904723e */ /* 0x004fe400000010ff */
[----:B-1----:R-:W-:Y:S01]  /*d0a0*/  F2FP.BF16.PACK_AB R6, R151, R152 ;  /* 0x000000989706723e */ /* 0x002fe200000010ff */
        /* <DEDUP_REMOVED lines=10> */
[----:B------:R1:W2:Y:S02]  /*d150*/  MUFU.EX2 R146, R9 ;  /* 0x0000000900927308 */ /* 0x0002a40000000800 */
[C---:B---3--:R-:W-:Y:S08]  /*d160*/  HMMA.16816.F32.BF16 R88, R4.reuse, R26, R76 ;  /* 0x0000001a0458723c */ /* 0x048ff0000004184c */
[----:B------:R-:W-:Y:S01]  /*d170*/  HMMA.16816.F32.BF16 R100, R4, R20, R64 ;  /* 0x000000140464723c */ /* 0x000fe20000041840 */
[----:B-1----:R-:W-:-:S04]  /*d180*/  FFMA.FTZ R9, R185, c[0x0][0x23c], -R0 ;  /* 0x00008f00b9097a23 */ /* 0x002fc80000010800 */
[----:B------:R1:W-:Y:S03]  /*d190*/  MUFU.EX2 R145, R9 ;  /* 0x0000000900917308 */ /* 0x0003e60000000800 */
[C---:B------:R-:W-:Y:S08]  /*d1a0*/  HMMA.16816.F32.BF16 R104, R4.reuse, R22, R60 ;  /* 0x000000160468723c */ /* 0x040ff0000004183c */
[----:B-----5:R-:W-:Y:S01]  /*d1b0*/  HMMA.16816.F32.BF16 R116, R4, R16, R56 ;  /* 0x000000100474723c */ /* 0x020fe20000041838 */
[----:B-1----:R-:W-:-:S07]  /*d1c0*/  FFMA.FTZ R9, R214, c[0x0][0x23c], -R0 ;  /* 0x00008f00d6097a23 */ /* 0x002fce0000010800 */
[C---:B------:R-:W-:Y:S01]  /*d1d0*/  HMMA.16816.F32.BF16 R132, R4.reuse, R12, R48 ;  /* 0x0000000c0484723c */ /* 0x040fe20000041830 */
[----:B------:R1:W-:Y:S07]  /*d1e0*/  MUFU.EX2 R144, R9 ;  /* 0x0000000900907308 */ /* 0x0003ee0000000800 */
[C---:B------:R-:W-:Y:S08]  /*d1f0*/  HMMA.16816.F32.BF16 R120, R4.reuse, R18, R52 ;  /* 0x000000120478723c */ /* 0x040ff00000041834 */
[----:B------:R-:W-:Y:S01]  /*d200*/  HMMA.16816.F32.BF16 R84, R4, R24, R80 ;  /* 0x000000180454723c */ /* 0x000fe20000041850 */
[----:B-1----:R-:W-:-:S02]  /*d210*/  FFMA.FTZ R9, R211, c[0x0][0x23c], -R0 ;  /* 0x00008f00d3097a23 */ /* 0x002fc40000010800 */
[----:B------:R-:W-:Y:S02]  /*d220*/  FFMA.FTZ R0, R215, c[0x0][0x23c], -R0 ;  /* 0x00008f00d7007a23 */ /* 0x000fe40000010800 */
[----:B------:R1:W-:Y:S03]  /*d230*/  MUFU.EX2 R76, R9 ;  /* 0x00000009004c7308 */ /* 0x0003e60000000800 */
[----:B------:R-:W-:Y:S05]  /*d240*/  HMMA.16816.F32.BF16 R52, R4, R14, R40 ;  /* 0x0000000e0434723c */ /* 0x000fea0000041828 */
[----:B------:R3:W-:Y:S02]  /*d250*/  MUFU.EX2 R50, R0 ;  /* 0x0000000000327308 */ /* 0x0007e40000000800 */
[----:B------:R-:W-:-:S02]  /*d260*/  F2FP.BF16.PACK_AB R4, R158, R161 ;  /* 0x000000a19e04723e */ /* 0x000fc400000010ff */
[----:B--2---:R-:W-:Y:S01]  /*d270*/  F2FP.BF16.PACK_AB R6, R146, R155 ;  /* 0x0000009b9206723e */ /* 0x004fe200000010ff */
[----:B-1----:R-:W-:-:S04]  /*d280*/  FFMA.FTZ R9, R173, c[0x0][0x23c], -R8 ;  /* 0x00008f00ad097a23 */ /* 0x002fc80000010808 */
[----:B------:R1:W-:Y:S01]  /*d290*/  MUFU.EX2 R64, R9 ;  /* 0x0000000900407308 */ /* 0x0003e20000000800 */
[----:B---3--:R-:W-:-:S07]  /*d2a0*/  FFMA.FTZ R0, R238, c[0x0][0x23c], -R3 ;  /* 0x00008f00ee007a23 */ /* 0x008fce0000010803 */
[----:B------:R2:W-:Y:S01]  /*d2b0*/  MUFU.EX2 R48, R0 ;  /* 0x0000000000307308 */ /* 0x0005e20000000800 */
[----:B-1----:R-:W-:-:S07]  /*d2c0*/  FFMA.FTZ R9, R175, c[0x0][0x23c], -R8 ;  /* 0x00008f00af097a23 */ /* 0x002fce0000010808 */
[----:B------:R1:W3:Y:S01]  /*d2d0*/  MUFU.EX2 R60, R9 ;  /* 0x00000009003c7308 */ /* 0x0002e20000000800 */
[----:B--2---:R-:W-:-:S07]  /*d2e0*/  FFMA.FTZ R0, R239, c[0x0][0x23c], -R3 ;  /* 0x00008f00ef007a23 */ /* 0x004fce0000010803 */
[----:B------:R2:W4:Y:S01]  /*d2f0*/  MUFU.EX2 R49, R0 ;  /* 0x0000000000317308 */ /* 0x0005220000000800 */
[----:B-1----:R-:W-:Y:S01]  /*d300*/  FFMA.FTZ R9, R176, c[0x0][0x23c], -R8 ;  /* 0x00008f00b0097a23 */ /* 0x002fe20000010808 */
[----:B---3--:R-:W-:-:S06]  /*d310*/  F2FP.BF16.PACK_AB R5, R60, R64 ;  /* 0x000000403c05723e */ /* 0x008fcc00000010ff */
[----:B------:R1:W-:Y:S01]  /*d320*/  MUFU.EX2 R57, R9 ;  /* 0x0000000900397308 */ /* 0x0003e20000000800 */
[--C-:B--2---:R-:W-:Y:S01]  /*d330*/  FFMA.FTZ R0, R236, c[0x0][0x23c], -R3.reuse ;  /* 0x00008f00ec007a23 */ /* 0x104fe20000010803 */
[----:B----4-:R-:W-:Y:S01]  /*d340*/  F2FP.BF16.PACK_AB R136, R49, R48 ;  /* 0x000000303188723e */ /* 0x010fe200000010ff */
[----:B------:R-:W-:Y:S02]  /*d350*/  FFMA.FTZ R3, R226, c[0x0][0x23c], -R3 ;  /* 0x00008f00e2037a23 */ /* 0x000fe40000010803 */
[----:B-1----:R-:W-:-:S04]  /*d360*/  FFMA.FTZ R9, R177, c[0x0][0x23c], -R8 ;  /* 0x00008f00b1097a23 */ /* 0x002fc80000010808 */
[----:B------:R-:W1:Y:S02]  /*d370*/  MUFU.EX2 R56, R9 ;  /* 0x0000000900387308 */ /* 0x000e640000000800 */
[----:B-1----:R-:W-:-:S07]  /*d380*/  F2FP.BF16.PACK_AB R7, R56, R57 ;  /* 0x000000393807723e */ /* 0x002fce00000010ff */
        /* <DEDUP_REMOVED lines=9> */
[----:B---3--:R-:W-:-:S03]  /*d420*/  F2FP.BF16.PACK_AB R138, R25, R44 ;  /* 0x0000002c198a723e */ /* 0x008fc600000010ff */
[----:B------:R-:W-:-:S03]  /*d430*/  FADD.FTZ R3, R217, R3 ;  /* 0x00000003d9037221 */ /* 0x000fc60000010000 */
[----:B------:R-:W-:Y:S01]  /*d440*/  HMMA.16816.F32.BF16 R128, R4, R12, R128 ;  /* 0x0000000c0480723c */ /* 0x000fe20000041880 */
[----:B-1----:R-:W-:-:S07]  /*d450*/  FFMA.FTZ R0, R230, c[0x0][0x23c], -R2 ;  /* 0x00008f00e6007a23 */ /* 0x002fce0000010802 */
[C---:B------:R-:W-:Y:S01]  /*d460*/  HMMA.16816.F32.BF16 R112, R4.reuse, R16, R112 ;  /* 0x000000100470723c */ /* 0x040fe20000041870 */
[----:B------:R1:W2:Y:S07]  /*d470*/  MUFU.EX2 R21, R0 ;  /* 0x0000000000157308 */ /* 0x0002ae0000000800 */
[C---:B------:R-:W-:Y:S01]  /*d480*/  HMMA.16816.F32.BF16 R36, R4.reuse, R18, R124 ;  /* 0x000000120424723c */ /* 0x040fe2000004187c */
[----:B------:R-:W3:Y:S04]  /*d490*/  LDSM.16.MT88.4 R124, [R190+0x7800] ;  /* 0x00780000be7c783b */ /* 0x000ee80000004200 */
[----:B------:R-:W4:Y:S03]  /*d4a0*/  LDSM.16.MT88.4 R16, [R191+0x7800] ;  /* 0x00780000bf10783b */ /* 0x000f260000004200 */
[----:B------:R-:W-:Y:S01]  /*d4b0*/  HMMA.16816.F32.BF16 R12, R4, R14, R140 ;  /* 0x0000000e040c723c */ /* 0x000fe2000004188c */
[--C-:B-1----:R-:W-:Y:S01]  /*d4c0*/  FFMA.FTZ R0, R235, c[0x0][0x23c], -R2.reuse ;  /* 0x00008f00eb007a23 */ /* 0x102fe20000010802 */
[----:B--2---:R-:W-:Y:S01]  /*d4d0*/  F2FP.BF16.PACK_AB R137, R21, R24 ;  /* 0x000000181589723e */ /* 0x004fe200000010ff */
[----:B------:R-:W-:-:S02]  /*d4e0*/  FFMA.FTZ R2, R237, c[0x0][0x23c], -R2 ;  /* 0x00008f00ed027a23 */ /* 0x000fc40000010802 */
[----:B------:R1:W-:Y:S02]  /*d4f0*/  MUFU.EX2 R22, R0 ;  /* 0x0000000000167308 */ /* 0x0003e40000000800 */
[----:B------:R-:W-:Y:S01]  /*d500*/  FFMA.FTZ R4, R242, R68, R186 ;  /* 0x00000044f2047223 */ /* 0x000fe200000100ba */
[----:B------:R-:W-:Y:S01]  /*d510*/  F2FP.BF16.PACK_AB R140, R144, R145 ;  /* 0x00000091908c723e */ /* 0x000fe200000010ff */
[----:B------:R-:W-:Y:S01]  /*d520*/  FADD.FTZ R5, R216, R3 ;  /* 0x00000003d8057221 */ /* 0x000fe20000010000 */
[----:B------:R-:W-:Y:S01]  /*d530*/  F2FP.BF16.PACK_AB R142, R50, R76 ;  /* 0x0000004c328e723e */ /* 0x000fe200000010ff */
[----:B------:R-:W-:Y:S02]  /*d540*/  FADD.FTZ R4, R184, R4 ;  /* 0x00000004b8047221 */ /* 0x000fe40000010000 */
[----:B------:R2:W5:Y:S01]  /*d550*/  MUFU.EX2 R20, R2 ;  /* 0x0000000200147308 */ /* 0x0005620000000800 */
[----:B------:R-:W-:Y:S02]  /*d560*/  FADD.FTZ R7, R218, R5 ;  /* 0x00000005da077221 */ /* 0x000fe40000010000 */
[----:B------:R-:W-:-:S04]  /*d570*/  FADD.FTZ R3, R183, R4 ;  /* 0x00000004b7037221 */ /* 0x000fc80000010000 */
[----:B------:R-:W-:Y:S02]  /*d580*/  FADD.FTZ R6, R182, R3 ;  /* 0x00000003b6067221 */ /* 0x000fe40000010000 */
[----:B-1----:R-:W-:Y:S02]  /*d590*/  FFMA.FTZ R0, R225, c[0x0][0x23c], -R8 ;  /* 0x00008f00e1007a23 */ /* 0x002fe40000010808 */
[----:B------:R-:W-:Y:S02]  /*d5a0*/  FADD.FTZ R3, R172, R7 ;  /* 0x00000007ac037221 */ /* 0x000fe40000010000 */
[----:B------:R1:W-:Y:S01]  /*d5b0*/  MUFU.EX2 R11, R0 ;  /* 0x00000000000b7308 */ /* 0x0003e20000000800 */
[----:B--2---:R-:W-:Y:S01]  /*d5c0*/  FFMA.FTZ R2, R244, R75, R229 ;  /* 0x0000004bf4027223 */ /* 0x004fe200000100e5 */
[----:B-----5:R-:W-:-:S03]  /*d5d0*/  F2FP.BF16.PACK_AB R139, R20, R22 ;  /* 0x00000016148b723e */ /* 0x020fc600000010ff */
[----:B------:R-:W-:-:S04]  /*d5e0*/  FADD.FTZ R2, R228, R2 ;  /* 0x00000002e4027221 */ /* 0x000fc80000010000 */
[----:B------:R-:W-:Y:S01]  /*d5f0*/  FADD.FTZ R2, R232, R2 ;  /* 0x00000002e8027221 */ /* 0x000fe20000010000 */
[C---:B------:R-:W-:Y:S03]  /*d600*/  HMMA.16816.F32.BF16 R84, R136.reuse, R92, R84 ;  /* 0x0000005c8854723c */ /* 0x040fe60000041854 */
[----:B------:R-:W-:Y:S02]  /*d610*/  FADD.FTZ R5, R234, R2 ;  /* 0x00000002ea057221 */ /* 0x000fe40000010000 */
[----:B-1----:R-:W-:Y:S02]  /*d620*/  FFMA.FTZ R0, R224, c[0x0][0x23c], -R8 ;  /* 0x00008f00e0007a23 */ /* 0x002fe40000010808 */
[----:B------:R-:W-:Y:S01]  /*d630*/  FADD.FTZ R2, R160, R6 ;  /* 0x00000006a0027221 */ /* 0x000fe20000010000 */
[C---:B------:R-:W-:Y:S01]  /*d640*/  HMMA.16816.F32.BF16 R88, R136.reuse, R94, R88 ;  /* 0x0000005e8858723c */ /* 0x040fe20000041858 */
[----:B------:R1:W2:Y:S07]  /*d650*/  MUFU.EX2 R9, R0 ;  /* 0x0000000000097308 */ /* 0x0002ae0000000800 */
[C---:B------:R-:W-:Y:S08]  /*d660*/  HMMA.16816.F32.BF16 R100, R136.reuse, R108, R100 ;  /* 0x0000006c8864723c */ /* 0x040ff00000041864 */
[----:B------:R-:W-:Y:S01]  /*d670*/  HMMA.16816.F32.BF16 R104, R136, R110, R104 ;  /* 0x0000006e8868723c */ /* 0x000fe20000041868 */
[----:B-1----:R-:W-:Y:S01]  /*d680*/  FFMA.FTZ R0, R231, c[0x0][0x23c], -R8 ;  /* 0x00008f00e7007a23 */ /* 0x002fe20000010808 */
[----:B--2---:R-:W-:-:S03]  /*d690*/  F2FP.BF16.PACK_AB R141, R9, R11 ;  /* 0x0000000b098d723e */ /* 0x004fc600000010ff */
[----:B------:R1:W-:Y:S03]  /*d6a0*/  MUFU.EX2 R10, R0 ;  /* 0x00000000000a7308 */ /* 0x0003e60000000800 */
[C---:B---3--:R-:W-:Y:S08]  /*d6b0*/  HMMA.16816.F32.BF16 R116, R136.reuse, R124, R116 ;  /* 0x0000007c8874723c */ /* 0x048ff00000041874 */
[----:B------:R-:W-:Y:S01]  /*d6c0*/  HMMA.16816.F32.BF16 R120, R136, R126, R120 ;  /* 0x0000007e8878723c */ /* 0x000fe20000041878 */
[----:B-1----:R-:W-:-:S07]  /*d6d0*/  FFMA.FTZ R0, R227, c[0x0][0x23c], -R8 ;  /* 0x00008f00e3007a23 */ /* 0x002fce0000010808 */
[C---:B----4-:R-:W-:Y:S01]  /*d6e0*/  HMMA.16816.F32.BF16 R132, R136.reuse, R16, R132 ;  /* 0x000000108884723c */ /* 0x050fe20000041884 */
[----:B------:R1:W2:Y:S07]  /*d6f0*/  MUFU.EX2 R8, R0 ;  /* 0x0000000000087308 */ /* 0x0002ae0000000800 */
[----:B------:R-:W-:Y:S01]  /*d700*/  HMMA.16816.F32.BF16 R136, R136, R18, R52 ;  /* 0x000000128888723c */ /* 0x000fe20000041834 */
[----:B-1----:R-:W-:Y:S01]  /*d710*/  FFMA.FTZ R0, R243, R74, R220 ;  /* 0x0000004af3007223 */ /* 0x002fe200000100dc */
[----:B--2---:R-:W-:-:S03]  /*d720*/  F2FP.BF16.PACK_AB R143, R8, R10 ;  /* 0x0000000a088f723e */ /* 0x004fc600000010ff */
[----:B------:R-:W-:-:S04]  /*d730*/  FADD.FTZ R0, R219, R0 ;  /* 0x00000000db007221 */ /* 0x000fc80000010000 */
[----:B------:R-:W-:Y:S01]  /*d740*/  FADD.FTZ R0, R223, R0 ;  /* 0x00000000df007221 */ /* 0x000fe20000010000 */
[C---:B------:R-:W-:Y:S03]  /*d750*/  HMMA.16816.F32.BF16 R80, R140.reuse, R92, R80 ;  /* 0x0000005c8c50723c */ /* 0x040fe60000041850 */
        /* <DEDUP_REMOVED lines=54> */
.L_x_1668:
[----:B------:R-:W-:-:S13]  /*dac0*/  ISETP.GT.AND P0, PT, R213, UR8, PT ;  /* 0x00000008d5007c0c */ /* 0x000fda000bf04270 */
[----:B------:R-:W-:Y:S05]  /*dad0*/  @!P0 BRA `(.L_x_1671) ;  /* 0x00003d1000008947 */ /* 0x000fea0003800000 */
[----:B------:R-:W2:Y:S01]  /*dae0*/  LDL.LU.64 R6, [R1+0x10] ;  /* 0x0000100001067983 */ /* 0x000ea20000300a00 */
[----:B------:R-:W-:Y:S01]  /*daf0*/  IMAD.MOV.U32 R68, RZ, RZ, R72 ;  /* 0x000000ffff447224 */ /* 0x000fe200078e0048 */
[----:B------:R-:W-:Y:S01]  /*db00*/  MOV R75, R70 ;  /* 0x00000046004b7202 */ /* 0x000fe20000000f00 */
[----:B------:R-:W-:Y:S01]  /*db10*/  IMAD.MOV.U32 R3, RZ, RZ, R73 ;  /* 0x000000ffff037224 */ /* 0x000fe200078e0049 */
[----:B------:R-:W3:Y:S01]  /*db20*/  LDL.LU.64 R4, [R1+0x20] ;  /* 0x0000200001047983 */ /* 0x000ee20000300a00 */
[----:B------:R-:W-:Y:S01]  /*db30*/  IMAD.MOV.U32 R74, RZ, RZ, R71 ;  /* 0x000000ffff4a7224 */ /* 0x000fe200078e0047 */
[----:B------:R-:W-:Y:S02]  /*db40*/  USHF.L.U64.HI UR5, UR4, 0x5, UR5 ;  /* 0x0000000504057899 */ /* 0x000fe40008010205 */
[----:B------:R-:W-:Y:S02]  /*db50*/  USHF.L.U64.HI UR7, UR6, 0x5, UR7 ;  /* 0x0000000506077899 */ /* 0x000fe40008010207 */
[----:B------:R-:W-:-:S02]  /*db60*/  USHF.L.U32 UR4, UR4, 0x5, URZ ;  /* 0x0000000504047899 */ /* 0x000fc4000800063f */
[----:B------:R-:W-:Y:S01]  /*db70*/  USHF.L.U32 UR6, UR6, 0x5, URZ ;  /* 0x0000000506067899 */ /* 0x000fe2000800063f */
[----:B--2---:R-:W-:Y:S02]  /*db80*/  MOV R247, R7 ;  /* 0x0000000700f77202 */ /* 0x004fe40000000f00 */
[----:B---3--:R-:W-:Y:S01]  /*db90*/  MOV R246, R4 ;  /* 0x0000000400f67202 */ /* 0x008fe20000000f00 */
[----:B------:R-:W-:Y:S05]  /*dba0*/  BRA `(.L_x_1672) ;  /* 0x000001a000007947 */ /* 0x000fea0003800000 */
.L_x_1674:
[----:B------:R-:W-:Y:S01]  /*dbb0*/  IADD3 R0, R213, -0x2, RZ ;  /* 0xfffffffed5007810 */ /* 0x000fe20007ffe0ff */
[----:B------:R-:W2:Y:S03]  /*dbc0*/  LDL.64 R214, [R1+0x8] ;  /* 0x0000080001d67983 */ /* 0x000ea60000100a00 */
[----:B------:R-:W-:Y:S01]  /*dbd0*/  SHF.R.S32.HI R2, RZ, 0x1f, R0 ;  /* 0x0000001fff027819 */ /* 0x000fe20000011400 */
[----:B------:R-:W-:Y:S04]  /*dbe0*/  IMAD.WIDE.U32 R4, R0, c[0x0][0x198], RZ ;  /* 0x0000660000047a25 */ /* 0x000fe800078e00ff */
[----:B------:R-:W-:Y:S04]  /*dbf0*/  IMAD R2, R2, c[0x0][0x198], RZ ;  /* 0x0000660002027a24 */ /* 0x000fe800078e02ff */
[----:B------:R-:W-:Y:S04]  /*dc00*/  IMAD R2, R0, c[0x0][0x19c], R2 ;  /* 0x0000670000027a24 */ /* 0x000fe800078e0202 */
[----:B------:R-:W-:Y:S01]  /*dc10*/  IMAD.IADD R2, R5, 0x1, R2 ;  /* 0x0000000105027824 */ /* 0x000fe200078e0202 */
[----:B--2---:R-:W-:Y:S04]  /*dc20*/  LEA R0, P0, R4, R214, 0x6 ;  /* 0x000000d604007211 */ /* 0x004fe800078030ff */
        /* <DEDUP_REMOVED lines=18> */
.L_x_1672:
[----:B------:R-:W-:Y:S04]  /*dd50*/  DEPBAR.LE SB0, 0x0 ;  /* 0x000080000000791a */ /* 0x000fe80000000000 */
[----:B------:R-:W-:Y:S01]  /*dd60*/  BAR.SYNC.DEFER_BLOCKING 0x0 ;  /* 0x0000000000007b1d */ /* 0x000fe20000010000 */
[----:B------:R-:W-:Y:S04]  /*dd70*/  IADD3 R211, R213, -0x1, RZ ;  /* 0xffffffffd5d37810 */ /* 0x000fe80007ffe0ff */
[----:B------:R-:W-:Y:S01]  /*dd80*/  SHF.R.S32.HI R2, RZ, 0x1f, R211 ;  /* 0x0000001fff027819 */ /* 0x000fe200000114d3 */
[C---:B------:R-:W-:Y:S02]  /*dd90*/  IMAD R0, R211.reuse, UR12, RZ ;  /* 0x0000000cd3007c24 */ /* 0x040fe4000f8e02ff */
[----:B------:R-:W-:Y:S04]  /*dda0*/  IMAD.WIDE.U32 R4, R211, UR13, R246 ;  /* 0x0000000dd3047c25 */ /* 0x000fe8000f8e00f6 */
[----:B------:R-:W-:Y:S01]  /*ddb0*/  IMAD R0, R2, UR13, R0 ;  /* 0x0000000d02007c24 */ /* 0x000fe2000f8e0200 */
[----:B------:R-:W-:Y:S04]  /*ddc0*/  LEA R8, P1, R4, c[0x0][0x170], 0x1 ;  /* 0x00005c0004087a11 */ /* 0x000fe800078208ff */
[----:B------:R-:W-:Y:S02]  /*ddd0*/  IADD3 R0, R5, R0, RZ ;  /* 0x0000000005007210 */ /* 0x000fe40007ffe0ff */
        /* <DEDUP_REMOVED lines=12> */
[----:B------:R-:W-:Y:S07]  /*dea0*/  ISETP.GT.AND P0, PT, R211, UR8, PT ;  /* 0x00000008d3007c0c */ /* 0x000fee000bf04270 */
        /* <DEDUP_REMOVED lines=101> */
[----:B------:R-:W1:Y:S10]  /*e500*/  MUFU.TANH R180, R14 ;  /* 0x0000000e00b47308 */ /* 0x000e740000002400 */
[----:B------:R-:W1:Y:S01]  /*e510*/  MUFU.TANH R181, R15 ;  /* 0x0000000f00b57308 */ /* 0x000e620000002400 */
[----:B-----5:R-:W5:Y:S01]  /*e520*/  LDSM.16.M88.4 R8, [R193+0x1000] ;  /* 0x00100000c108783b */ /* 0x020f620000000200 */
[-C--:B----4-:R-:W-:Y:S08]  /*e530*/  HMMA.16816.F32.BF16 R20, R156, R4.reuse, R20 ;  /* 0x000000049c14723c */ /* 0x090ff00000041814 */
[----:B------:R-:W4:Y:S01]  /*e540*/  MUFU.TANH R178, R12 ;  /* 0x0000000c00b27308 */ /* 0x000f220000002400 */
[C---:B------:R-:W-:Y:S09]  /*e550*/  HMMA.16816.F32.BF16 R24, R76.reuse, R4, R24 ;  /* 0x000000044c18723c */ /* 0x040ff20000041818 */
[----:B------:R-:W1:Y:S01]  /*e560*/  MUFU.TANH R177, R13 ;  /* 0x0000000d00b17308 */ /* 0x000e620000002400 */
[-C--:B------:R-:W-:Y:S08]  /*e570*/  HMMA.16816.F32.BF16 R28, R76, R6.reuse, R28 ;  /* 0x000000064c1c723c */ /* 0x080ff0000004181c */
[C---:B------:R-:W-:Y:S01]  /*e580*/  HMMA.16816.F32.BF16 R32, R156.reuse, R6, R32 ;  /* 0x000000069c20723c */ /* 0x040fe20000041820 */
[----:B------:R-:W1:Y:S01]  /*e590*/  MUFU.TANH R152, R16 ;  /* 0x0000001000987308 */ /* 0x000e620000002400 */
[----:B------:R-:W1:Y:S01]  /*e5a0*/  LDSM.16.M88.4 R4, [R193+0x1800] ;  /* 0x00180000c104783b */ /* 0x000e620000000200 */
[----:B------:R-:W-:Y:S04]  /*e5b0*/  DEPBAR.LE SB0, 0x0 ;  /* 0x000080000000791a */ /* 0x000fe80000000000 */
[----:B------:R-:W-:Y:S02]  /*e5c0*/  FMUL.FTZ R23, R23, c[0x0][0x2ec] ;  /* 0x0000bb0017177a20 */ /* 0x000fe40000410000 */
[----:B------:R-:W-:Y:S02]  /*e5d0*/  FMUL.FTZ R20, R20, c[0x0][0x2ec] ;  /* 0x0000bb0014147a20 */ /* 0x000fe40000410000 */
[----:B------:R-:W1:Y:S01]  /*e5e0*/  MUFU.TANH R150, R23 ;  /* 0x0000001700967308 */ /* 0x000e620000002400 */
[----:B------:R-:W-:Y:S01]  /*e5f0*/  BAR.SYNC.DEFER_BLOCKING 0x0 ;  /* 0x0000000000007b1d */ /* 0x000fe20000010000 */
[----:B------:R-:W-:Y:S01]  /*e600*/  FMUL.FTZ R22, R22, c[0x0][0x2ec] ;  /* 0x0000bb0016167a20 */ /* 0x000fe20000410000 */
[-C--:B-----5:R-:W-:Y:S05]  /*e610*/  HMMA.16816.F32.BF16 R36, R156, R8.reuse, R36 ;  /* 0x000000089c24723c */ /* 0x0a0fea0000041824 */
[----:B------:R-:W-:Y:S02]  /*e620*/  FMUL.FTZ R25, R25, c[0x0][0x2ec] ;  /* 0x0000bb0019197a20 */ /* 0x000fe40000410000 */
[----:B------:R-:W1:Y:S01]  /*e630*/  MUFU.TANH R148, R20 ;  /* 0x0000001400947308 */ /* 0x000e620000002400 */
[----:B------:R-:W-:Y:S01]  /*e640*/  FMUL.FTZ R27, R27, c[0x0][0x2ec] ;  /* 0x0000bb001b1b7a20 */ /* 0x000fe20000410000 */
[C---:B------:R-:W-:Y:S04]  /*e650*/  HMMA.16816.F32.BF16 R40, R76.reuse, R8, R40 ;  /* 0x000000084c28723c */ /* 0x040fe80000041828 */
[----:B------:R-:W-:Y:S02]  /*e660*/  FMUL.FTZ R29, R29, c[0x0][0x2ec] ;  /* 0x0000bb001d1d7a20 */ /* 0x000fe40000410000 */
[----:B------:R-:W-:Y:S02]  /*e670*/  FMUL.FTZ R31, R31, c[0x0][0x2ec] ;  /* 0x0000bb001f1f7a20 */ /* 0x000fe40000410000 */
[----:B------:R-:W2:Y:S01]  /*e680*/  MUFU.TANH R151, R22 ;  /* 0x0000001600977308 */ /* 0x000ea20000002400 */
[-C--:B------:R-:W-:Y:S03]  /*e690*/  HMMA.16816.F32.BF16 R44, R76, R10.reuse, R44 ;  /* 0x0000000a4c2c723c */ /* 0x080fe6000004182c */
[----:B------:R-:W-:Y:S02]  /*e6a0*/  FMUL.FTZ R35, R35, c[0x0][0x2ec] ;  /* 0x0000bb0023237a20 */ /* 0x000fe40000410000 */
[----:B------:R-:W-:Y:S02]  /*e6b0*/  FMUL.FTZ R21, R21, c[0x0][0x2ec] ;  /* 0x0000bb0015157a20 */ /* 0x000fe40000410000 */
[----:B------:R-:W-:Y:S01]  /*e6c0*/  FMUL.FTZ R36, R36, c[0x0][0x2ec] ;  /* 0x0000bb0024247a20 */ /* 0x000fe20000410000 */
[C---:B------:R-:W-:Y:S01]  /*e6d0*/  HMMA.16816.F32.BF16 R48, R156.reuse, R10, R48 ;  /* 0x0000000a9c30723c */ /* 0x040fe20000041830 */
[----:B------:R-:W2:Y:S03]  /*e6e0*/  MUFU.TANH R167, R25 ;  /* 0x0000001900a77308 */ /* 0x000ea60000002400 */
        /* <DEDUP_REMOVED lines=8> */
[----:B------:R5:W2:Y:S01]  /*e770*/  MUFU.TANH R162, R29 ;  /* 0x0000001d00a27308 */ /* 0x000aa20000002400 */
[----:B------:R-:W-:Y:S02]  /*e780*/  FMUL.FTZ R26, R26, c[0x0][0x2ec] ;  /* 0x0000bb001a1a7a20 */ /* 0x000fe40000410000 */
[-C--:B------:R-:W-:Y:S04]  /*e790*/  HMMA.16816.F32.BF16 R60, R76, R6.reuse, R60 ;  /* 0x000000064c3c723c */ /* 0x080fe8000004183c */
[----:B------:R-:W-:Y:S02]  /*e7a0*/  FMUL.FTZ R28, R28, c[0x0][0x2ec] ;  /* 0x0000bb001c1c7a20 */ /* 0x000fe40000410000 */
[----:B------:R-:W-:Y:S01]  /*e7b0*/  FMUL.FTZ R30, R30, c[0x0][0x2ec] ;  /* 0x0000bb001e1e7a20 */ /* 0x000fe20000410000 */
[----:B------:R2:W2:Y:S01]  /*e7c0*/  MUFU.TANH R174, R31 ;  /* 0x0000001f00ae7308 */ /* 0x0004a20000002400 */
[----:B------:R-:W-:Y:S04]  /*e7d0*/  HMMA.16816.F32.BF16 R64, R156, R6, R64 ;  /* 0x000000069c40723c */ /* 0x000fe80000041840 */
[----:B-1----:R-:W-:Y:S02]  /*e7e0*/  FMUL.FTZ R27, R48, c[0x0][0x2ec] ;  /* 0x0000bb00301b7a20 */ /* 0x002fe40000410000 */
[----:B------:R-:W-:Y:S02]  /*e7f0*/  FMUL.FTZ R32, R32, c[0x0][0x2ec] ;  /* 0x0000bb0020207a20 */ /* 0x000fe40000410000 */
[----:B------:R-:W-:Y:S01]  /*e800*/  FMUL.FTZ R56, R56, c[0x0][0x2ec] ;  /* 0x0000bb0038387a20 */ /* 0x000fe20000410000 */
[----:B------:R1:W1:Y:S03]  /*e810*/  MUFU.TANH R72, R35 ;  /* 0x0000002300487308 */ /* 0x0002660000002400 */
[----:B------:R-:W-:Y:S02]  /*e820*/  FMUL.FTZ R57, R57, c[0x0][0x2ec] ;  /* 0x0000bb0039397a20 */ /* 0x000fe40000410000 */
[----:B-----5:R-:W-:Y:S02]  /*e830*/  FMUL.FTZ R29, R49, c[0x0][0x2ec] ;  /* 0x0000bb00311d7a20 */ /* 0x020fe40000410000 */
[----:B------:R-:W-:Y:S02]  /*e840*/  FMUL.FTZ R60, R60, c[0x0][0x2ec] ;  /* 0x0000bb003c3c7a20 */ /* 0x000fe40000410000 */
[----:B------:R-:W-:Y:S01]  /*e850*/  FMUL.FTZ R61, R61, c[0x0][0x2ec] ;  /* 0x0000bb003d3d7a20 */ /* 0x000fe20000410000 */
[----:B------:R5:W3:Y:S01]  /*e860*/  MUFU.TANH R14, R36 ;  /* 0x00000024000e7308 */ /* 0x000ae20000002400 */
[----:B------:R-:W-:Y:S02]  /*e870*/  FMUL.FTZ R62, R62, c[0x0][0x2ec] ;  /* 0x0000bb003e3e7a20 */ /* 0x000fe40000410000 */
[----:B------:R-:W-:Y:S02]  /*e880*/  FMUL.FTZ R63, R63, c[0x0][0x2ec] ;  /* 0x0000bb003f3f7a20 */ /* 0x000fe40000410000 */
[----:B--2---:R-:W-:Y:S02]  /*e890*/  FMUL.FTZ R31, R52, c[0x0][0x2ec] ;  /* 0x0000bb00341f7a20 */ /* 0x004fe40000410000 */
[----:B------:R-:W-:Y:S02]  /*e8a0*/  FMUL.FTZ R20, R64, c[0x0][0x2ec] ;  /* 0x0000bb0040147a20 */ /* 0x000fe40000410000 */
[----:B------:R-:W-:Y:S01]  /*e8b0*/  FMUL.FTZ R15, R65, c[0x0][0x2ec] ;  /* 0x0000bb00410f7a20 */ /* 0x000fe20000410000 */
[----:B------:R2:W2:Y:S01]  /*e8c0*/  MUFU.TANH R23, R37 ;  /* 0x0000002500177308 */ /* 0x0004a20000002400 */
[----:B------:R-:W-:Y:S02]  /*e8d0*/  FMUL.FTZ R22, R66, c[0x0][0x2ec] ;  /* 0x0000bb0042167a20 */ /* 0x000fe40000410000 */
[----:B------:R-:W-:Y:S02]  /*e8e0*/  FMUL.FTZ R25, R67, c[0x0][0x2ec] ;  /* 0x0000bb0043197a20 */ /* 0x000fe40000410000 */
[----:B-1----:R-:W-:Y:S02]  /*e8f0*/  FMUL.FTZ R35, R55, c[0x0][0x2ec] ;  /* 0x0000bb0037237a20 */ /* 0x002fe40000410000 */
[----:B------:R-:W-:Y:S02]  /*e900*/  FMUL.FTZ R33, R33, c[0x0][0x2ec] ;  /* 0x0000bb0021217a20 */ /* 0x000fe40000410000 */
[----:B------:R-:W-:Y:S01]  /*e910*/  FMUL.FTZ R34, R34, c[0x0][0x2ec] ;  /* 0x0000bb0022227a20 */ /* 0x000fe20000410000 */
[----:B------:R1:W1:Y:S01]  /*e920*/  MUFU.TANH R70, R38 ;  /* 0x0000002600467308 */ /* 0x0002620000002400 */
[----:B------:R-:W-:Y:S02]  /*e930*/  FMUL.FTZ R40, R40, c[0x0][0x2ec] ;  /* 0x0000bb0028287a20 */ /* 0x000fe40000410000 */
        /* <DEDUP_REMOVED lines=12> */
[----:B-1----:R-:W-:Y:S07]  /*ea00*/  FMUL.FTZ R38, R51, c[0x0][0x2ec] ;  /* 0x0000bb0033267a20 */ /* 0x002fee0000410000 */
[----:B------:R1:W1:Y:S01]  /*ea10*/  MUFU.TANH R155, R18 ;  /* 0x00000012009b7308 */ /* 0x0002620000002400 */
[----:B-----5:R-:W-:Y:S09]  /*ea20*/  FMUL.FTZ R39, R50, c[0x0][0x2ec] ;  /* 0x0000bb0032277a20 */ /* 0x020ff20000410000 */
        /* <DEDUP_REMOVED lines=38> */
.L_x_1673:
[----:B------:R-:W2:Y:S08]  /*ec90*/  S2R R0, SR_TID.X ;  /* 0x0000000000007919 */ /* 0x000eb00000002100 */
[----:B------:R-:W-:Y:S01]  /*eca0*/  LDSM.16.MT88.4 R52, [R190+0x6000] ;  /* 0x00600000be34783b */ /* 0x000fe20000004200 */
[----:B--2---:R-:W-:Y:S05]  /*ecb0*/  IMAD.SHL.U32 R0, R0, 0x2, RZ ;  /* 0x0000000200007824 */ /* 0x004fea00078e00ff */
[----:B------:R-:W-:Y:S05]  /*ecc0*/  LOP3.LUT R0, R0, 0x6, RZ, 0xc0, !PT ;  /* 0x0000000600007812 */ /* 0x000fea00078ec0ff */
[----:B------:R-:W-:Y:S05]  /*ecd0*/  IMAD R0, R211, 0x40, R0 ;  /* 0x00000040d3007824 */ /* 0x000fea00078e0200 */
[C---:B------:R-:W-:Y:S02]  /*ece0*/  ISETP.GE.AND P1, PT, R0.reuse, R204, PT ;  /* 0x000000cc0000720c */ /* 0x040fe40003f26270 */
[C---:B------:R-:W-:Y:S02]  /*ecf0*/  IADD3 R13, R0.reuse, 0x9, RZ ;  /* 0x00000009000d7810 */ /* 0x040fe40007ffe0ff */
[C---:B------:R-:W-:Y:S02]  /*ed00*/  ISETP.GE.OR P1, PT, R0.reuse, R208, !P1 ;  /* 0x000000d00000720c */ /* 0x040fe40004f26670 */
[C---:B-1----:R-:W-:Y:S02]  /*ed10*/  IADD3 R9, R0.reuse, 0x19, RZ ;  /* 0x0000001900097810 */ /* 0x042fe40007ffe0ff */
[----:B------:R-:W-:Y:S02]  /*ed20*/  FSEL R26, R169, -INF , !P1 ;  /* 0xff800000a91a7808 */ /* 0x000fe40004800000 */
[CC--:B------:R-:W-:Y:S02]  /*ed30*/  ISETP.GE.AND P1, PT, R13.reuse, R206.reuse, PT ;  /* 0x000000ce0d00720c */ /* 0x0c0fe40003f26270 */
[C---:B------:R-:W-:Y:S02]  /*ed40*/  ISETP.GE.AND P5, PT, R0.reuse, R206, PT ;  /* 0x000000ce0000720c */ /* 0x040fe40003fa6270 */
[-C--:B------:R-:W-:Y:S02]  /*ed50*/  ISETP.GE.OR P1, PT, R13, R210.reuse, !P1 ;  /* 0x000000d20d00720c */ /* 0x080fe40004f26670 */
[C---:B------:R-:W-:Y:S02]  /*ed60*/  IADD3 R2, R0.reuse, 0x1, RZ ;  /* 0x0000000100027810 */ /* 0x040fe40007ffe0ff */
[----:B------:R-:W-:Y:S02]  /*ed70*/  FSEL R24, R149, -INF , !P1 ;  /* 0xff80000095187808 */ /* 0x000fe40004800000 */
[----:B------:R-:W-:Y:S02]  /*ed80*/  ISETP.GE.OR P5, PT, R0, R210, !P5 ;  /* 0x000000d20000720c */ /* 0x000fe40006fa6670 */
[C---:B------:R-:W-:Y:S02]  /*ed90*/  ISETP.GE.AND P1, PT, R9.reuse, R206, PT ;  /* 0x000000ce0900720c */ /* 0x040fe40003f26270 */
[----:B------:R-:W-:Y:S02]  /*eda0*/  FSEL R16, R166, -INF , !P5 ;  /* 0xff800000a6107808 */ /* 0x000fe40006800000 */
[----:B------:R-:W-:Y:S02]  /*edb0*/  ISETP.GE.AND P2, PT, R2, R204, PT ;  /* 0x000000cc0200720c */ /* 0x000fe40003f46270 */
[----:B------:R-:W-:Y:S02]  /*edc0*/  IADD3 R8, R0, 0x20, RZ ;  /* 0x0000002000087810 */ /* 0x000fe40007ffe0ff */
[----:B------:R-:W-:Y:S02]  /*edd0*/  ISETP.GE.OR P1, PT, R9, R210, !P1 ;  /* 0x000000d20900720c */ /* 0x000fe40004f26670 */
[C---:B------:R-:W-:Y:S02]  /*ede0*/  ISETP.GE.AND P4, PT, R2.reuse, R206, PT ;  /* 0x000000ce0200720c */ /* 0x040fe40003f86270 */
[C---:B------:R-:W-:Y:S02]  /*edf0*/  ISETP.GE.AND P3, PT, R2.reuse, R205, PT ;  /* 0x000000cd0200720c */ /* 0x040fe40003f66270 */
[----:B------:R-:W-:Y:S02]  /*ee00*/  ISETP.GE.AND P6, PT, R2, R203, PT ;  /* 0x000000cb0200720c */ /* 0x000fe40003fc6270 */
[C---:B------:R-:W-:Y:S02]  /*ee10*/  ISETP.GE.AND P0, PT, R0.reuse, R205, PT ;  /* 0x000000cd0000720c */ /* 0x040fe40003f06270 */
[----:B------:R-:W-:Y:S02]  /*ee20*/  ISETP.GE.AND P5, PT, R0, R203, PT ;  /* 0x000000cb0000720c */ /* 0x000fe40003fa6270 */
[C---:B------:R-:W-:Y:S02]  /*ee30*/  ISETP.GE.OR P2, PT, R2.reuse, R208, !P2 ;  /* 0x000000d00200720c */ /* 0x040fe40005746670 */
[----:B------:R-:W-:Y:S02]  /*ee40*/  FSEL R34, R19, -INF , !P1 ;  /* 0xff80000013227808 */ /* 0x000fe40004800000 */
[C---:B------:R-:W-:Y:S02]  /*ee50*/  ISETP.GE.OR P4, PT, R2.reuse, R210, !P4 ;  /* 0x000000d20200720c */ /* 0x040fe40006786670 */
[-C--:B------:R-:W-:Y:S02]  /*ee60*/  ISETP.GE.OR P3, PT, R2, R209.reuse, !P3 ;  /* 0x000000d10200720c */ /* 0x080fe40005f66670 */
[C---:B------:R-:W-:Y:S02]  /*ee70*/  IADD3 R12, R0.reuse, 0x10, RZ ;  /* 0x00000010000c7810 */ /* 0x040fe40007ffe0ff */
[C---:B------:R-:W-:Y:S02]  /*ee80*/  ISETP.GE.OR P0, PT, R0.reuse, R209, !P0 ;  /* 0x000000d10000720c */ /* 0x040fe40004706670 */
[-C--:B------:R-:W-:Y:S02]  /*ee90*/  ISETP.GE.OR P5, PT, R0, R207.reuse, !P5 ;  /* 0x000000cf0000720c */ /* 0x080fe40006fa6670 */
[-C--:B------:R-:W-:Y:S02]  /*eea0*/  ISETP.GE.AND P1, PT, R8, R206.reuse, PT ;  /* 0x000000ce0800720c */ /* 0x080fe40003f26270 */
[----:B------:R-:W-:Y:S02]  /*eeb0*/  ISETP.GE.OR P6, PT, R2, R207, !P6 ;  /* 0x000000cf0200720c */ /* 0x000fe400077c6670 */
[----:B------:R-:W-:Y:S02]  /*eec0*/  IADD3 R2, R0, 0x8, RZ ;  /* 0x0000000800027810 */ /* 0x000fe40007ffe0ff */
[----:B------:R-:W-:Y:S02]  /*eed0*/  FSEL R18, R170, -INF , !P0 ;  /* 0xff800000aa127808 */ /* 0x000fe40004000000 */
[----:B------:R-:W-:Y:S02]  /*eee0*/  FSEL R28, R160, -INF , !P5 ;  /* 0xff800000a01c7808 */ /* 0x000fe40006800000 */
[-C--:B------:R-:W-:Y:S02]  /*eef0*/  ISETP.GE.AND P0, PT, R2, R206.reuse, PT ;  /* 0x000000ce0200720c */ /* 0x080fe40003f06270 */
[----:B------:R-:W-:Y:S02]  /*ef00*/  ISETP.GE.AND P5, PT, R12, R206, PT ;  /* 0x000000ce0c00720c */ /* 0x000fe40003fa6270 */
[-C--:B------:R-:W-:Y:S02]  /*ef10*/  ISETP.GE.OR P1, PT, R8, R210.reuse, !P1 ;  /* 0x000000d20800720c */ /* 0x080fe40004f26670 */
[C---:B------:R-:W-:Y:S02]  /*ef20*/  IADD3 R7, R0.reuse, 0x21, RZ ;  /* 0x0000002100077810 */ /* 0x040fe40007ffe0ff */
[----:B------:R-:W-:Y:S02]  /*ef30*/  IADD3 R11, R0, 0x11, RZ ;  /* 0x00000011000b7810 */ /* 0x000fe40007ffe0ff */
[-C--:B------:R-:W-:Y:S02]  /*ef40*/  ISETP.GE.OR P0, PT, R2, R210.reuse, !P0 ;  /* 0x000000d20200720c */ /* 0x080fe40004706670 */
[----:B------:R-:W-:Y:S02]  /*ef50*/  ISETP.GE.OR P5, PT, R12, R210, !P5 ;  /* 0x000000d20c00720c */ /* 0x000fe40006fa6670 */
[C---:B------:R-:W-:Y:S02]  /*ef60*/  IADD3 R6, R0.reuse, 0x28, RZ ;  /* 0x0000002800067810 */ /* 0x040fe40007ffe0ff */
[----:B------:R-:W-:Y:S02]  /*ef70*/  IADD3 R10, R0, 0x18, RZ ;  /* 0x00000018000a7810 */ /* 0x000fe40007ffe0ff */
[----:B------:R-:W-:Y:S02]  /*ef80*/  FSEL R58, R14, -INF , !P1 ;  /* 0xff8000000e3a7808 */ /* 0x000fe40004800000 */
[-C--:B------:R-:W-:Y:S02]  /*ef90*/  ISETP.GE.AND P1, PT, R7, R206.reuse, PT ;  /* 0x000000ce0700720c */ /* 0x080fe40003f26270 */
[----:B------:R-:W-:Y:S02]  /*efa0*/  FSEL R21, R152, -INF , !P0 ;  /* 0xff80000098157808 */ /* 0x000fe40004000000 */
[----:B------:R-:W-:Y:S02]  /*efb0*/  FSEL R17, R171, -INF , !P4 ;  /* 0xff800000ab117808 */ /* 0x000fe40006000000 */
[----:B------:R-:W-:Y:S02]  /*efc0*/  ISETP.GE.AND P4, PT, R11, R206, PT ;  /* 0x000000ce0b00720c */ /* 0x000fe40003f86270 */
[----:B------:R-:W-:Y:S02]  /*efd0*/  FSEL R19, R175, -INF , !P3 ;  /* 0xff800000af137808 */ /* 0x000fe40005800000 */
[----:B------:R-:W-:Y:S02]  /*efe0*/  ISETP.GE.OR P1, PT, R7, R210, !P1 ;  /* 0x000000d20700720c */ /* 0x000fe40004f26670 */
[-C--:B------:R-:W-:Y:S02]  /*eff0*/  ISETP.GE.AND P3, PT, R6, R206.reuse, PT ;  /* 0x000000ce0600720c */ /* 0x080fe40003f66270 */
[----:B------:R-:W-:Y:S02]  /*f000*/  ISETP.GE.AND P0, PT, R10, R206, PT ;  /* 0x000000ce0a00720c */ /* 0x000fe40003f06270 */
[----:B------:R-:W-:Y:S02]  /*f010*/  FSEL R30, R148, -INF , !P5 ;  /* 0xff800000941e7808 */ /* 0x000fe40006800000 */
[C---:B------:R-:W-:Y:S02]  /*f020*/  ISETP.GE.AND P5, PT, R2.reuse, R205, PT ;  /* 0x000000cd0200720c */ /* 0x040fe40003fa6270 */
[-C--:B------:R-:W-:Y:S02]  /*f030*/  ISETP.GE.OR P4, PT, R11, R210.reuse, !P4 ;  /* 0x000000d20b00720c */ /* 0x080fe40006786670 */
[----:B------:R-:W-:Y:S02]  /*f040*/  ISETP.GE.OR P5, PT, R2, R209, !P5 ;  /* 0x000000d10200720c */ /* 0x000fe40006fa6670 */
[----:B------:R-:W-:Y:S02]  /*f050*/  FSEL R59, R23, -INF , !P1 ;  /* 0xff800000173b7808 */ /* 0x000fe40004800000 */
[-C--:B------:R-:W-:Y:S02]  /*f060*/  ISETP.GE.OR P0, PT, R10, R210.reuse, !P0 ;  /* 0x000000d20a00720c */ /* 0x080fe40004706670 */
[----:B------:R-:W-:Y:S02]  /*f070*/  IADD3 R5, R0, 0x29, RZ ;  /* 0x0000002900057810 */ /* 0x000fe40007ffe0ff */
[----:B------:R-:W-:Y:S02]  /*f080*/  ISETP.GE.AND P1, PT, R13, R205, PT ;  /* 0x000000cd0d00720c */ /* 0x000fe40003f26270 */
[----:B------:R-:W-:Y:S02]  /*f090*/  ISETP.GE.OR P3, PT, R6, R210, !P3 ;  /* 0x000000d20600720c */ /* 0x000fe40005f66670 */
[----:B------:R-:W-:Y:S02]  /*f0a0*/  FSEL R23, R155, -INF , !P5 ;  /* 0xff8000009b177808 */ /* 0x000fe40006800000 */
[----:B------:R-:W-:Y:S02]  /*f0b0*/  FSEL R32, R147, -INF , !P4 ;  /* 0xff80000093207808 */ /* 0x000fe40006000000 */
[----:B------:R-:W-:Y:S02]  /*f0c0*/  FSEL R33, R71, -INF , !P0 ;  /* 0xff80000047217808 */ /* 0x000fe40004000000 */
[----:B------:R-:W-:Y:S02]  /*f0d0*/  IADD3 R4, R0, 0x30, RZ ;  /* 0x0000003000047810 */ /* 0x000fe40007ffe0ff */
[----:B------:R-:W-:Y:S02]  /*f0e0*/  ISETP.GE.AND P5, PT, R5, R206, PT ;  /* 0x000000ce0500720c */ /* 0x000fe40003fa6270 */
[----:B------:R-:W-:Y:S02]  /*f0f0*/  ISETP.GE.OR P1, PT, R13, R209, !P1 ;  /* 0x000000d10d00720c */ /* 0x000fe40004f26670 */
[----:B------:R-:W-:Y:S02]  /*f100*/  FSEL R158, R27, -INF , !P3 ;  /* 0xff8000001b9e7808 */ /* 0x000fe40005800000 */
[----:B------:R-:W-:Y:S02]  /*f110*/  ISETP.GE.AND P3, PT, R12, R205, PT ;  /* 0x000000cd0c00720c */ /* 0x000fe40003f66270 */
[C---:B------:R-:W-:Y:S02]  /*f120*/  ISETP.GE.AND P4, PT, R2.reuse, R204, PT ;  /* 0x000000cc0200720c */ /* 0x040fe40003f86270 */
[----:B------:R-:W-:Y:S02]  /*f130*/  ISETP.GE.AND P0, PT, R2, R203, PT ;  /* 0x000000cb0200720c */ /* 0x000fe40003f06270 */
[----:B------:R-:W-:Y:S02]  /*f140*/  FSEL R27, R154, -INF , !P1 ;  /* 0xff8000009a1b7808 */ /* 0x000fe40004800000 */
[----:B------:R-:W-:Y:S02]  /*f150*/  ISETP.GE.OR P4, PT, R2, R208, !P4 ;  /* 0x000000d00200720c */ /* 0x000fe40006786670 */
[----:B------:R-:W-:Y:S02]  /*f160*/  ISETP.GE.OR P5, PT, R5, R210, !P5 ;  /* 0x000000d20500720c */ /* 0x000fe40006fa6670 */
[----:B------:R-:W-:Y:S02]  /*f170*/  ISETP.GE.OR P3, PT, R12, R209, !P3 ;  /* 0x000000d10c00720c */ /* 0x000fe40005f66670 */
[----:B------:R-:W-:Y:S02]  /*f180*/  ISETP.GE.OR P0, PT, R2, R207, !P0 ;  /* 0x000000cf0200720c */ /* 0x000fe40004706670 */
[----:B------:R-:W-:Y:S02]  /*f190*/  IADD3 R2, R0, 0x31, RZ ;  /* 0x0000003100027810 */ /* 0x000fe40007ffe0ff */
[-C--:B------:R-:W-:Y:S02]  /*f1a0*/  ISETP.GE.AND P1, PT, R4, R206.reuse, PT ;  /* 0x000000ce0400720c */ /* 0x080fe40003f26270 */
[----:B------:R-:W-:Y:S02]  /*f1b0*/  FSEL R159, R29, -INF , !P5 ;  /* 0xff8000001d9f7808 */ /* 0x000fe40006800000 */
[----:B------:R-:W-:Y:S02]  /*f1c0*/  ISETP.GE.AND P5, PT, R11, R205, PT ;  /* 0x000000cd0b00720c */ /* 0x000fe40003fa6270 */
[----:B------:R-:W-:Y:S02]  /*f1d0*/  FSEL R29, R151, -INF , !P3 ;  /* 0xff800000971d7808 */ /* 0x000fe40005800000 */
[----:B------:R-:W-:Y:S02]  /*f1e0*/  ISETP.GE.AND P3, PT, R2, R206, PT ;  /* 0x000000ce0200720c */ /* 0x000fe40003f66270 */
[-C--:B------:R-:W-:Y:S02]  /*f1f0*/  ISETP.GE.OR P1, PT, R4, R210.reuse, !P1 ;  /* 0x000000d20400720c */ /* 0x080fe40004f26670 */
[----:B------:R-:W-:Y:S02]  /*f200*/  ISETP.GE.OR P5, PT, R11, R209, !P5 ;  /* 0x000000d10b00720c */ /* 0x000fe40006fa6670 */
[----:B------:R-:W-:Y:S02]  /*f210*/  ISETP.GE.OR P3, PT, R2, R210, !P3 ;  /* 0x000000d20200720c */ /* 0x000fe40005f66670 */
[----:B------:R-:W-:Y:S02]  /*f220*/  IADD3 R14, R0, 0x38, RZ ;  /* 0x00000038000e7810 */ /* 0x000fe40007ffe0ff */
[----:B------:R-:W-:Y:S02]  /*f230*/  FSEL R213, R31, -INF , !P1 ;  /* 0xff8000001fd57808 */ /* 0x000fe40004800000 */
[-C--:B------:R-:W-:Y:S02]  /*f240*/  ISETP.GE.AND P1, PT, R10, R205.reuse, PT ;  /* 0x000000cd0a00720c */ /* 0x080fe40003f26270 */
[----:B------:R-:W-:Y:S02]  /*f250*/  FSEL R221, R37, -INF , !P3 ;  /* 0xff80000025dd7808 */ /* 0x000fe40005800000 */
[C---:B------:R-:W-:Y:S02]  /*f260*/  ISETP.GE.AND P3, PT, R9.reuse, R205, PT ;  /* 0x000000cd0900720c */ /* 0x040fe40003f66270 */
[----:B------:R-:W-:Y:S02]  /*f270*/  IADD3 R0, R0, 0x39, RZ ;  /* 0x0000003900007810 */ /* 0x000fe40007ffe0ff */
[----:B------:R-:W-:Y:S02]  /*f280*/  FSEL R31, R150, -INF , !P5 ;  /* 0xff800000961f7808 */ /* 0x000fe40006800000 */
[----:B------:R-:W-:Y:S02]  /*f290*/  ISETP.GE.AND P5, PT, R14, R206, PT ;  /* 0x000000ce0e00720c */ /* 0x000fe40003fa6270 */
[-C--:B------:R-:W-:Y:S02]  /*f2a0*/  ISETP.GE.OR P1, PT, R10, R209.reuse, !P1 ;  /* 0x000000d10a00720c */ /* 0x080fe40004f26670 */
[----:B------:R-:W-:Y:S02]  /*f2b0*/  ISETP.GE.OR P5, PT, R14, R210, !P5 ;  /* 0x000000d20e00720c */ /* 0x000fe40006fa6670 */
[----:B------:R-:W-:Y:S02]  /*f2c0*/  ISETP.GE.OR P3, PT, R9, R209, !P3 ;  /* 0x000000d10900720c */ /* 0x000fe40005f66670 */
[----:B------:R-:W-:Y:S02]  /*f2d0*/  FSEL R40, R73, -INF , !P1 ;  /* 0xff80000049287808 */ /* 0x000fe40004800000 */
[----:B------:R-:W-:Y:S02]  /*f2e0*/  ISETP.GE.AND P1, PT, R0, R206, PT ;  /* 0x000000ce0000720c */ /* 0x000fe40003f26270 */
[----:B------:R-:W-:Y:S02]  /*f2f0*/  FSEL R233, R20, -INF , !P5 ;  /* 0xff80000014e97808 */ /* 0x000fe40006800000 */
[-C--:B------:R-:W-:Y:S02]  /*f300*/  ISETP.GE.AND P5, PT, R8, R205.reuse, PT ;  /* 0x000000cd0800720c */ /* 0x080fe40003fa6270 */
[----:B------:R-:W-:Y:S02]  /*f310*/  ISETP.GE.OR P1, PT, R0, R210, !P1 ;  /* 0x000000d20000720c */ /* 0x000fe40004f26670 */
[----:B------:R-:W-:Y:S02]  /*f320*/  FSEL R41, R72, -INF , !P3 ;  /* 0xff80000048297808 */ /* 0x000fe40005800000 */
[----:B------:R-:W-:Y:S02]  /*f330*/  ISETP.GE.AND P3, PT, R7, R205, PT ;  /* 0x000000cd0700720c */ /* 0x000fe40003f66270 */
[----:B------:R-:W-:Y:S02]  /*f340*/  ISETP.GE.OR P5, PT, R8, R209, !P5 ;  /* 0x000000d10800720c */ /* 0x000fe40006fa6670 */
[----:B------:R-:W-:Y:S02]  /*f350*/  FSEL R238, R15, -INF , !P1 ;  /* 0xff8000000fee7808 */ /* 0x000fe40004800000 */
[----:B------:R-:W-:Y:S02]  /*f360*/  FMNMX.FTZ R15, R16, R3, !PT ;  /* 0x00000003100f7209 */ /* 0x000fe40007810000 */
[----:B------:R-:W-:Y:S02]  /*f370*/  ISETP.GE.OR P3, PT, R7, R209, !P3 ;  /* 0x000000d10700720c */ /* 0x000fe40005f66670 */
[----:B------:R-:W-:Y:S02]  /*f380*/  FMNMX.FTZ R15, R17, R15, !PT ;  /* 0x0000000f110f7209 */ /* 0x000fe40007810000 */
[----:B------:R-:W-:Y:S02]  /*f390*/  FSEL R150, R69, -INF , !P3 ;  /* 0xff80000045967808 */ /* 0x000fe40005800000 */
[-C--:B------:R-:W-:Y:S02]  /*f3a0*/  ISETP.GE.AND P3, PT, R4, R205.reuse, PT ;  /* 0x000000cd0400720c */ /* 0x080fe40003f66270 */
[----:B------:R-:W-:Y:S02]  /*f3b0*/  FSEL R149, R70, -INF , !P5 ;  /* 0xff80000046957808 */ /* 0x000fe40006800000 */
[----:B------:R-:W-:Y:S02]  /*f3c0*/  ISETP.GE.AND P5, PT, R5, R205, PT ;  /* 0x000000cd0500720c */ /* 0x000fe40003fa6270 */
[----:B------:R-:W-:Y:S02]  /*f3d0*/  FMNMX.FTZ R15, R21, R15, !PT ;  /* 0x0000000f150f7209 */ /* 0x000fe40007810000 */
[-C--:B------:R-:W-:Y:S02]  /*f3e0*/  ISETP.GE.OR P5, PT, R5, R209.reuse, !P5 ;  /* 0x000000d10500720c */ /* 0x080fe40006fa6670 */
[----:B------:R-:W-:Y:S02]  /*f3f0*/  ISETP.GE.OR P3, PT, R4, R209, !P3 ;  /* 0x000000d10400720c */ /* 0x000fe40005f66670 */
[----:B------:R-:W-:Y:S02]  /*f400*/  ISETP.GE.AND P1, PT, R6, R205, PT ;  /* 0x000000cd0600720c */ /* 0x000fe40003f26270 */
[----:B------:R-:W-:Y:S02]  /*f410*/  FSEL R166, R38, -INF , !P5 ;  /* 0xff80000026a67808 */ /* 0x000fe40006800000 */
[----:B------:R-:W-:Y:S02]  /*f420*/  FSEL R216, R36, -INF , !P3 ;  /* 0xff80000024d87808 */ /* 0x000fe40005800000 */
[----:B------:R-:W-:Y:S02]  /*f430*/  ISETP.GE.OR P1, PT, R6, R209, !P1 ;  /* 0x000000d10600720c */ /* 0x000fe40004f26670 */
[----:B------:R-:W-:Y:S02]  /*f440*/  FMNMX.FTZ R15, R24, R15, !PT ;  /* 0x0000000f180f7209 */ /* 0x000fe40007810000 */
[-C--:B------:R-:W-:Y:S02]  /*f450*/  ISETP.GE.AND P5, PT, R14, R205.reuse, PT ;  /* 0x000000cd0e00720c */ /* 0x080fe40003fa6270 */
[----:B------:R-:W-:Y:S02]  /*f460*/  ISETP.GE.AND P3, PT, R0, R205, PT ;  /* 0x000000cd0000720c */ /* 0x000fe40003f66270 */
[----:B------:R-:W-:Y:S02]  /*f470*/  FSEL R160, R39, -INF , !P1 ;  /* 0xff80000027a07808 */ /* 0x000fe40004800000 */
[----:B------:R-:W-:Y:S01]  /*f480*/  ISETP.GE.OR P5, PT, R14, R209, !P5 ;  /* 0x000000d10e00720c */ /* 0x000fe20006fa6670 */
[----:B------:R-:W-:Y:S01]  /*f490*/  LDSM.16.MT88.4 R36, [R192+0x6000] ;  /* 0x00600000c024783b */ /* 0x000fe20000004200 */
[----:B------:R-:W-:Y:S02]  /*f4a0*/  FMNMX.FTZ R15, R30, R15, !PT ;  /* 0x0000000f1e0f7209 */ /* 0x000fe40007810000 */
[----:B------:R-:W-:Y:S02]  /*f4b0*/  ISETP.GE.AND P1, PT, R2, R205, PT ;  /* 0x000000cd0200720c */ /* 0x000fe40003f26270 */
[----:B------:R-:W-:Y:S02]  /*f4c0*/  ISETP.GE.OR P3, PT, R0, R209, !P3 ;  /* 0x000000d10000720c */ /* 0x000fe40005f66670 */
[----:B------:R-:W-:Y:S02]  /*f4d0*/  FSEL R239, R22, -INF , !P5 ;  /* 0xff80000016ef7808 */ /* 0x000fe40006800000 */
[----:B------:R-:W-:Y:S02]  /*f4e0*/  FSEL R22, R179, -INF , !P2 ;  /* 0xff800000b3167808 */ /* 0x000fe40005000000 */
[----:B------:R-:W-:Y:S02]  /*f4f0*/  FMNMX.FTZ R15, R32, R15, !PT ;  /* 0x0000000f200f7209 */ /* 0x000fe40007810000 */
[CC--:B------:R-:W-:Y:S02]  /*f500*/  ISETP.GE.AND P2, PT, R12.reuse, R204.reuse, PT ;  /* 0x000000cc0c00720c */ /* 0x0c0fe40003f46270 */
[----:B------:R-:W-:Y:S02]  /*f510*/  FSEL R240, R25, -INF , !P3 ;  /* 0xff80000019f07808 */ /* 0x000fe40005800000 */
[----:B------:R-:W-:Y:S02]  /*f520*/  ISETP.GE.AND P3, PT, R12, R203, PT ;  /* 0x000000cb0c00720c */ /* 0x000fe40003f66270 */
[----:B------:R-:W-:Y:S02]  /*f530*/  ISETP.GE.OR P1, PT, R2, R209, !P1 ;  /* 0x000000d10200720c */ /* 0x000fe40004f26670 */
[----:B------:R-:W-:Y:S02]  /*f540*/  ISETP.GE.AND P5, PT, R13, R203, PT ;  /* 0x000000cb0d00720c */ /* 0x000fe40003fa6270 */
[----:B------:R-:W-:Y:S02]  /*f550*/  FSEL R223, R35, -INF , !P1 ;  /* 0xff80000023df7808 */ /* 0x000fe40004800000 */
[----:B------:R-:W-:Y:S02]  /*f560*/  ISETP.GE.AND P1, PT, R13, R204, PT ;  /* 0x000000cc0d00720c */ /* 0x000fe40003f26270 */
[CC--:B------:R-:W-:Y:S02]  /*f570*/  ISETP.GE.OR P2, PT, R12.reuse, R208.reuse, !P2 ;  /* 0x000000d00c00720c */ /* 0x0c0fe40005746670 */
[----:B------:R-:W-:Y:S02]  /*f580*/  ISETP.GE.OR P3, PT, R12, R207, !P3 ;  /* 0x000000cf0c00720c */ /* 0x000fe40005f66670 */
[----:B------:R-:W-:Y:S02]  /*f590*/  FMNMX.FTZ R12, R33, R15, !PT ;  /* 0x0000000f210c7209 */ /* 0x000fe40007810000 */
[C---:B------:R-:W-:Y:S02]  /*f5a0*/  ISETP.GE.OR P1, PT, R13.reuse, R208, !P1 ;  /* 0x000000d00d00720c */ /* 0x040fe40004f26670 */
[----:B------:R-:W-:Y:S02]  /*f5b0*/  ISETP.GE.OR P5, PT, R13, R207, !P5 ;  /* 0x000000cf0d00720c */ /* 0x000fe40006fa6670 */
[----:B------:R-:W-:Y:S02]  /*f5c0*/  FMNMX.FTZ R13, R34, R12, !PT ;  /* 0x0000000c220d7209 */ /* 0x000fe40007810000 */
[----:B------:R-:W-:Y:S02]  /*f5d0*/  FMNMX.FTZ R12, R18, R68, !PT ;  /* 0x00000044120c7209 */ /* 0x000fe40007810000 */
[----:B------:R-:W-:Y:S02]  /*f5e0*/  FMNMX.FTZ R13, R58, R13, !PT ;  /* 0x0000000d3a0d7209 */ /* 0x000fe40007810000 */
[----:B------:R-:W-:Y:S02]  /*f5f0*/  FSEL R20, R177, -INF , !P1 ;  /* 0xff800000b1147808 */ /* 0x000fe40004800000 */
[----:B------:R-:W-:Y:S02]  /*f600*/  FMNMX.FTZ R73, R59, R13, !PT ;  /* 0x0000000d3b497209 */ /* 0x000fe40007810000 */
[----:B------:R-:W-:Y:S02]  /*f610*/  ISETP.GE.AND P1, PT, R11, R203, PT ;  /* 0x000000cb0b00720c */ /* 0x000fe40003f26270 */
[----:B------:R-:W-:Y:S02]  /*f620*/  FMNMX.FTZ R73, R158, R73, !PT ;  /* 0x000000499e497209 */ /* 0x000fe40007810000 */
[----:B------:R-:W-:Y:S02]  /*f630*/  FMNMX.FTZ R12, R19, R12, !PT ;  /* 0x0000000c130c7209 */ /* 0x000fe40007810000 */
        /* <DEDUP_REMOVED lines=9> */
[----:B------:R-:W-:Y:S02]  /*f6d0*/  FSEL R35, R164, -INF , !P2 ;  /* 0xff800000a4237808 */ /* 0x000fe40005000000 */
[----:B------:R-:W-:Y:S02]  /*f6e0*/  FSEL R25, R167, -INF , !P4 ;  /* 0xff800000a7197808 */ /* 0x000fe40006000000 */
[----:B------:R-:W-:Y:S02]  /*f6f0*/  FMNMX.FTZ R11, R29, R11, !PT ;  /* 0x0000000b1d0b7209 */ /* 0x000fe40007810000 */
[C---:B------:R-:W-:Y:S02]  /*f700*/  ISETP.GE.AND P2, PT, R10.reuse, R204, PT ;  /* 0x000000cc0a00720c */ /* 0x040fe40003f46270 */
[C---:B------:R-:W-:Y:S02]  /*f710*/  ISETP.GE.AND P4, PT, R10.reuse, R203, PT ;  /* 0x000000cb0a00720c */ /* 0x040fe40003f86270 */
[----:B------:R-:W-:Y:S02]  /*f720*/  FMNMX.FTZ R73, R233, R73, !PT ;  /* 0x00000049e9497209 */ /* 0x000fe40007810000 */
[----:B------:R-:W-:Y:S02]  /*f730*/  ISETP.GE.OR P2, PT, R10, R208, !P2 ;  /* 0x000000d00a00720c */ /* 0x000fe40005746670 */
[----:B------:R-:W-:Y:S02]  /*f740*/  FMNMX.FTZ R73, R238, R73, !PT ;  /* 0x00000049ee497209 */ /* 0x000fe40007810000 */
[----:B------:R-:W-:Y:S02]  /*f750*/  ISETP.GE.OR P4, PT, R10, R207, !P4 ;  /* 0x000000cf0a00720c */ /* 0x000fe40006786670 */
[----:B------:R-:W-:Y:S02]  /*f760*/  FMNMX.FTZ R10, R31, R11, !PT ;  /* 0x0000000b1f0a7209 */ /* 0x000fe40007810000 */
[----:B------:R-:W1:Y:S01]  /*f770*/  SHFL.BFLY PT, R11, R73, 0x2, 0x1f ;  /* 0x0c401f00490b7f89 */ /* 0x000e6200000e0000 */
[----:B------:R-:W-:Y:S02]  /*f780*/  FSEL R44, R153, -INF , !P2 ;  /* 0xff800000992c7808 */ /* 0x000fe40005000000 */
[----:B------:R-:W-:Y:S02]  /*f790*/  FMNMX.FTZ R10, R40, R10, !PT ;  /* 0x0000000a280a7209 */ /* 0x000fe40007810000 */
[----:B------:R-:W-:Y:S02]  /*f7a0*/  ISETP.GE.AND P2, PT, R9, R204, PT ;  /* 0x000000cc0900720c */ /* 0x000fe40003f46270 */
[----:B------:R-:W-:Y:S02]  /*f7b0*/  FMNMX.FTZ R10, R41, R10, !PT ;  /* 0x0000000a290a7209 */ /* 0x000fe40007810000 */
[----:B------:R-:W-:Y:S02]  /*f7c0*/  ISETP.GE.OR P2, PT, R9, R208, !P2 ;  /* 0x000000d00900720c */ /* 0x000fe40005746670 */
[----:B------:R-:W-:Y:S02]  /*f7d0*/  FSEL R13, R182, -INF , !P6 ;  /* 0xff800000b60d7808 */ /* 0x000fe40007000000 */
[----:B------:R-:W-:Y:S02]  /*f7e0*/  ISETP.GE.AND P6, PT, R8, R204, PT ;  /* 0x000000cc0800720c */ /* 0x000fe40003fc6270 */
[----:B------:R-:W-:Y:S02]  /*f7f0*/  FMNMX.FTZ R10, R149, R10, !PT ;  /* 0x0000000a950a7209 */ /* 0x000fe40007810000 */
[----:B------:R-:W-:Y:S02]  /*f800*/  FSEL R42, R162, -INF , !P2 ;  /* 0xff800000a22a7808 */ /* 0x000fe40005000000 */
[CC--:B------:R-:W-:Y:S02]  /*f810*/  ISETP.GE.AND P2, PT, R9.reuse, R203.reuse, PT ;  /* 0x000000cb0900720c */ /* 0x0c0fe40003f46270 */
[----:B------:R-:W-:Y:S02]  /*f820*/  FMNMX.FTZ R10, R150, R10, !PT ;  /* 0x0000000a960a7209 */ /* 0x000fe40007810000 */
[----:B------:R-:W-:Y:S02]  /*f830*/  ISETP.GE.OR P6, PT, R8, R208, !P6 ;  /* 0x000000d00800720c */ /* 0x000fe400077c6670 */
[----:B------:R-:W-:Y:S02]  /*f840*/  FSEL R12, R180, -INF , !P0 ;  /* 0xff800000b40c7808 */ /* 0x000fe40004000000 */
[----:B------:R-:W-:Y:S02]  /*f850*/  ISETP.GE.AND P0, PT, R8, R203, PT ;  /* 0x000000cb0800720c */ /* 0x000fe40003f06270 */
[-C--:B------:R-:W-:Y:S02]  /*f860*/  ISETP.GE.OR P2, PT, R9, R207.reuse, !P2 ;  /* 0x000000cf0900720c */ /* 0x080fe40005746670 */
[----:B------:R-:W-:Y:S02]  /*f870*/  FSEL R9, R181, -INF , !P5 ;  /* 0xff800000b5097808 */ /* 0x000fe40006800000 */
[----:B------:R-:W-:Y:S02]  /*f880*/  ISETP.GE.AND P5, PT, R6, R204, PT ;  /* 0x000000cc0600720c */ /* 0x000fe40003fa6270 */
[----:B------:R-:W-:Y:S02]  /*f890*/  ISETP.GE.OR P0, PT, R8, R207, !P0 ;  /* 0x000000cf0800720c */ /* 0x000fe40004706670 */
[----:B------:R-:W-:Y:S02]  /*f8a0*/  FMNMX.FTZ R8, R160, R10, !PT ;  /* 0x0000000aa0087209 */ /* 0x000fe40007810000 */
[----:B------:R-:W-:Y:S02]  /*f8b0*/  FSEL R156, R146, -INF , !P6 ;  /* 0xff800000929c7808 */ /* 0x000fe40007000000 */
[C---:B------:R-:W-:Y:S02]  /*f8c0*/  ISETP.GE.AND P6, PT, R7.reuse, R204, PT ;  /* 0x000000cc0700720c */ /* 0x040fe40003fc6270 */
[-C--:B------:R-:W-:Y:S02]  /*f8d0*/  ISETP.GE.OR P5, PT, R6, R208.reuse, !P5 ;  /* 0x000000d00600720c */ /* 0x080fe40006fa6670 */
[----:B------:R-:W-:Y:S02]  /*f8e0*/  ISETP.GE.OR P6, PT, R7, R208, !P6 ;  /* 0x000000d00700720c */ /* 0x000fe400077c6670 */
[----:B------:R-:W-:Y:S02]  /*f8f0*/  FMNMX.FTZ R8, R166, R8, !PT ;  /* 0x00000008a6087209 */ /* 0x000fe40007810000 */
[----:B------:R-:W-:Y:S02]  /*f900*/  FSEL R47, R172, -INF , !P4 ;  /* 0xff800000ac2f7808 */ /* 0x000fe40006000000 */
[----:B------:R-:W-:Y:S02]  /*f910*/  FSEL R157, R43, -INF , !P5 ;  /* 0xff8000002b9d7808 */ /* 0x000fe40006800000 */
[----:B------:R-:W-:Y:S02]  /*f920*/  FSEL R43, R176, -INF , !P1 ;  /* 0xff800000b02b7808 */ /* 0x000fe40004800000 */
[CC--:B------:R-:W-:Y:S02]  /*f930*/  ISETP.GE.AND P4, PT, R4.reuse, R203.reuse, PT ;  /* 0x000000cb0400720c */ /* 0x0c0fe40003f86270 */
[----:B------:R-:W-:Y:S02]  /*f940*/  ISETP.GE.AND P1, PT, R4, R204, PT ;  /* 0x000000cc0400720c */ /* 0x000fe40003f26270 */
[----:B------:R-:W-:Y:S02]  /*f950*/  FMNMX.FTZ R8, R216, R8, !PT ;  /* 0x00000008d8087209 */ /* 0x000fe40007810000 */
[----:B------:R-:W-:Y:S02]  /*f960*/  FSEL R155, R145, -INF , !P6 ;  /* 0xff800000919b7808 */ /* 0x000fe40007000000 */
[----:B------:R-:W-:Y:S02]  /*f970*/  ISETP.GE.AND P6, PT, R7, R203, PT ;  /* 0x000000cb0700720c */ /* 0x000fe40003fc6270 */
[----:B-1----:R-:W-:Y:S02]  /*f980*/  FMNMX.FTZ R73, R73, R11, !PT ;  /* 0x0000000b49497209 */ /* 0x002fe40007810000 */
[C---:B------:R-:W-:Y:S02]  /*f990*/  ISETP.GE.OR P4, PT, R4.reuse, R207, !P4 ;  /* 0x000000cf0400720c */ /* 0x040fe40006786670 */
[----:B------:R-:W-:Y:S02]  /*f9a0*/  ISETP.GE.OR P1, PT, R4, R208, !P1 ;  /* 0x000000d00400720c */ /* 0x000fe40004f26670 */
[----:B------:R-:W-:Y:S02]  /*f9b0*/  FMNMX.FTZ R4, R28, R75, !PT ;  /* 0x0000004b1c047209 */ /* 0x000fe40007810000 */
[----:B------:R-:W-:Y:S02]  /*f9c0*/  ISETP.GE.OR P6, PT, R7, R207, !P6 ;  /* 0x000000cf0700720c */ /* 0x000fe400077c6670 */
[----:B------:R-:W-:Y:S02]  /*f9d0*/  FMNMX.FTZ R7, R223, R8, !PT ;  /* 0x00000008df077209 */ /* 0x000fe40007810000 */
[----:B------:R-:W-:Y:S01]  /*f9e0*/  FSEL R46, R174, -INF , !P2 ;  /* 0xff800000ae2e7808 */ /* 0x000fe20005000000 */
[----:B------:R-:W1:Y:S01]  /*f9f0*/  SHFL.BFLY PT, R8, R73, 0x1, 0x1f ;  /* 0x0c201f0049087f89 */ /* 0x000e6200000e0000 */
[----:B------:R-:W-:Y:S02]  /*fa00*/  FMNMX.FTZ R4, R13, R4, !PT ;  /* 0x000000040d047209 */ /* 0x000fe40007810000 */
[----:B------:R-:W-:Y:S02]  /*fa10*/  FSEL R185, R56, -INF , !P1 ;  /* 0xff80000038b97808 */ /* 0x000fe40004800000 */
[C---:B------:R-:W-:Y:S02]  /*fa20*/  ISETP.GE.AND P1, PT, R2.reuse, R204, PT ;  /* 0x000000cc0200720c */ /* 0x040fe40003f26270 */
[C---:B------:R-:W-:Y:S02]  /*fa30*/  ISETP.GE.AND P2, PT, R2.reuse, R203, PT ;  /* 0x000000cb0200720c */ /* 0x040fe40003f46270 */
[C---:B------:R-:W-:Y:S02]  /*fa40*/  ISETP.GE.OR P1, PT, R2.reuse, R208, !P1 ;  /* 0x000000d00200720c */ /* 0x040fe40004f26670 */
[----:B------:R-:W-:Y:S02]  /*fa50*/  ISETP.GE.OR P2, PT, R2, R207, !P2 ;  /* 0x000000cf0200720c */ /* 0x000fe40005746670 */
[----:B------:R-:W-:Y:S02]  /*fa60*/  FMNMX.FTZ R2, R12, R4, !PT ;  /* 0x000000040c027209 */ /* 0x000fe40007810000 */
[----:B------:R-:W-:Y:S02]  /*fa70*/  FSEL R45, R173, -INF , !P3 ;  /* 0xff800000ad2d7808 */ /* 0x000fe40005800000 */
[----:B------:R-:W-:Y:S02]  /*fa80*/  FMNMX.FTZ R2, R9, R2, !PT ;  /* 0x0000000209027209 */ /* 0x000fe40007810000 */
[----:B------:R-:W-:Y:S02]  /*fa90*/  ISETP.GE.AND P5, PT, R5, R204, PT ;  /* 0x000000cc0500720c */ /* 0x000fe40003fa6270 */
[----:B------:R-:W-:Y:S02]  /*faa0*/  FMNMX.FTZ R2, R45, R2, !PT ;  /* 0x000000022d027209 */ /* 0x000fe40007810000 */
[----:B------:R-:W-:Y:S02]  /*fab0*/  ISETP.GE.AND P3, PT, R6, R203, PT ;  /* 0x000000cb0600720c */ /* 0x000fe40003f66270 */
[----:B------:R-:W-:Y:S02]  /*fac0*/  FMNMX.FTZ R2, R43, R2, !PT ;  /* 0x000000022b027209 */ /* 0x000fe40007810000 */
[----:B------:R-:W-:Y:S02]  /*fad0*/  ISETP.GE.OR P5, PT, R5, R208, !P5 ;  /* 0x000000d00500720c */ /* 0x000fe40006fa6670 */
[----:B------:R-:W-:Y:S02]  /*fae0*/  FMNMX.FTZ R2, R47, R2, !PT ;  /* 0x000000022f027209 */ /* 0x000fe40007810000 */
[----:B------:R-:W-:Y:S02]  /*faf0*/  FSEL R152, R165, -INF , !P0 ;  /* 0xff800000a5987808 */ /* 0x000fe40004000000 */
[----:B------:R-:W-:Y:S02]  /*fb00*/  FMNMX.FTZ R2, R46, R2, !PT ;  /* 0x000000022e027209 */ /* 0x000fe40007810000 */
[----:B-1----:R-:W-:Y:S02]  /*fb10*/  FMNMX.FTZ R73, R73, R8, !PT ;  /* 0x0000000849497209 */ /* 0x002fe40007810000 */
[----:B------:R-:W-:Y:S02]  /*fb20*/  ISETP.GE.OR P3, PT, R6, R207, !P3 ;  /* 0x000000cf0600720c */ /* 0x000fe40005f66670 */
[----:B------:R-:W-:Y:S01]  /*fb30*/  FSEL R164, R144, -INF , !P5 ;  /* 0xff80000090a47808 */ /* 0x000fe20006800000 */
[----:B------:R-:W-:Y:S01]  /*fb40*/  FMUL.FTZ R77, R73, c[0x0][0x23c] ;  /* 0x00008f00494d7a20 */ /* 0x000fe20000410000 */
[----:B------:R-:W-:Y:S02]  /*fb50*/  ISETP.GE.AND P5, PT, R5, R203, PT ;  /* 0x000000cb0500720c */ /* 0x000fe40003fa6270 */
[----:B------:R-:W-:Y:S02]  /*fb60*/  ISETP.GE.AND P0, PT, R0, R204, PT ;  /* 0x000000cc0000720c */ /* 0x000fe40003f06270 */
[----:B------:R-:W-:Y:S02]  /*fb70*/  FSEL R151, R168, -INF , !P6 ;  /* 0xff800000a8977808 */ /* 0x000fe40007000000 */
[----:B------:R-:W-:Y:S02]  /*fb80*/  FMNMX.FTZ R2, R152, R2, !PT ;  /* 0x0000000298027209 */ /* 0x000fe40007810000 */
[----:B------:R-:W-:Y:S02]  /*fb90*/  FSEL R153, R161, -INF , !P3 ;  /* 0xff800000a1997808 */ /* 0x000fe40005800000 */
[----:B------:R-:W-:Y:S02]  /*fba0*/  FSETP.NEU.FTZ.AND P3, PT, R73, -INF , PT ;  /* 0xff8000004900780b */ /* 0x000fe40003f7d000 */
[----:B------:R-:W-:Y:S02]  /*fbb0*/  ISETP.GE.OR P5, PT, R5, R207, !P5 ;  /* 0x000000cf0500720c */ /* 0x000fe40006fa6670 */
[C---:B------:R-:W-:Y:S02]  /*fbc0*/  ISETP.GE.OR P0, PT, R0.reuse, R208, !P0 ;  /* 0x000000d00000720c */ /* 0x040fe40004706670 */
[----:B------:R-:W-:Y:S02]  /*fbd0*/  FMNMX.FTZ R2, R151, R2, !PT ;  /* 0x0000000297027209 */ /* 0x000fe40007810000 */
[----:B------:R-:W-:Y:S02]  /*fbe0*/  FSEL R77, R77, RZ, P3 ;  /* 0x000000ff4d4d7208 */ /* 0x000fe40001800000 */
[----:B------:R-:W-:Y:S02]  /*fbf0*/  FMNMX.FTZ R2, R153, R2, !PT ;  /* 0x0000000299027209 */ /* 0x000fe40007810000 */
[----:B------:R-:W-:Y:S02]  /*fc00*/  FSEL R181, R61, -INF , !P0 ;  /* 0xff8000003db57808 */ /* 0x000fe40004000000 */
[----:B------:R-:W-:Y:S02]  /*fc10*/  ISETP.GE.AND P0, PT, R0, R203, PT ;  /* 0x000000cb0000720c */ /* 0x000fe40003f06270 */
[----:B------:R-:W-:Y:S02]  /*fc20*/  FSEL R154, R163, -INF , !P5 ;  /* 0xff800000a39a7808 */ /* 0x000fe40006800000 */
[----:B------:R-:W-:Y:S02]  /*fc30*/  FMNMX.FTZ R6, R26, R74, !PT ;  /* 0x0000004a1a067209 */ /* 0x000fe40007810000 */
[----:B------:R-:W-:Y:S02]  /*fc40*/  ISETP.GE.OR P0, PT, R0, R207, !P0 ;  /* 0x000000cf0000720c */ /* 0x000fe40004706670 */
[----:B------:R-:W-:Y:S01]  /*fc50*/  FMNMX.FTZ R0, R154, R2, !PT ;  /* 0x000000029a007209 */ /* 0x000fe20007810000 */
[--C-:B------:R-:W-:Y:S01]  /*fc60*/  FFMA.FTZ R2, R16, c[0x0][0x23c], -R77.reuse ;  /* 0x00008f0010027a23 */ /* 0x100fe2000001084d */
[----:B------:R-:W-:Y:S02]  /*fc70*/  FMNMX.FTZ R6, R22, R6, !PT ;  /* 0x0000000616067209 */ /* 0x000fe40007810000 */
[----:B------:R-:W-:Y:S01]  /*fc80*/  FMNMX.FTZ R7, R239, R7, !PT ;  /* 0x00000007ef077209 */ /* 0x000fe20007810000 */
[----:B------:R1:W-:Y:S01]  /*fc90*/  MUFU.EX2 R237, R2 ;  /* 0x0000000200ed7308 */ /* 0x0003e20000000800 */
[----:B------:R-:W-:Y:S02]  /*fca0*/  FMNMX.FTZ R6, R15, R6, !PT ;  /* 0x000000060f067209 */ /* 0x000fe40007810000 */
[----:B------:R-:W-:Y:S02]  /*fcb0*/  FMNMX.FTZ R72, R240, R7, !PT ;  /* 0x00000007f0487209 */ /* 0x000fe40007810000 */
[----:B------:R-:W-:Y:S02]  /*fcc0*/  FMNMX.FTZ R6, R20, R6, !PT ;  /* 0x0000000614067209 */ /* 0x000fe40007810000 */
[----:B------:R-:W-:Y:S01]  /*fcd0*/  FSEL R184, R57, -INF , !P1 ;  /* 0xff80000039b87808 */ /* 0x000fe20004800000 */
[----:B------:R-:W2:Y:S01]  /*fce0*/  SHFL.BFLY PT, R7, R72, 0x2, 0x1f ;  /* 0x0c401f0048077f89 */ /* 0x000ea200000e0000 */
[----:B------:R-:W-:Y:S02]  /*fcf0*/  FMNMX.FTZ R6, R35, R6, !PT ;  /* 0x0000000623067209 */ /* 0x000fe40007810000 */
[C---:B------:R-:W-:Y:S02]  /*fd00*/  ISETP.GE.AND P1, PT, R14.reuse, R204, PT ;  /* 0x000000cc0e00720c */ /* 0x040fe40003f26270 */
[----:B------:R-:W-:Y:S02]  /*fd10*/  FMNMX.FTZ R5, R25, R6, !PT ;  /* 0x0000000619057209 */ /* 0x000fe40007810000 */
[----:B------:R-:W-:Y:S02]  /*fd20*/  ISETP.GE.OR P1, PT, R14, R208, !P1 ;  /* 0x000000d00e00720c */ /* 0x000fe40004f26670 */
[----:B------:R-:W-:Y:S02]  /*fd30*/  FMNMX.FTZ R5, R44, R5, !PT ;  /* 0x000000052c057209 */ /* 0x000fe40007810000 */
[----:B------:R-:W-:Y:S02]  /*fd40*/  FSEL R179, R48, -INF , !P4 ;  /* 0xff80000030b37808 */ /* 0x000fe40006000000 */
[----:B------:R-:W-:Y:S02]  /*fd50*/  FMNMX.FTZ R71, R42, R5, !PT ;  /* 0x000000052a477209 */ /* 0x000fe40007810000 */
[----:B------:R-:W-:Y:S01]  /*fd60*/  FSEL R182, R60, -INF , !P1 ;  /* 0xff8000003cb67808 */ /* 0x000fe20004800000 */
[--C-:B-1----:R-:W-:Y:S01]  /*fd70*/  FFMA.FTZ R2, R17, c[0x0][0x23c], -R77.reuse ;  /* 0x00008f0011027a23 */ /* 0x102fe2000001084d */
[----:B------:R-:W-:Y:S02]  /*fd80*/  FMNMX.FTZ R71, R156, R71, !PT ;  /* 0x000000479c477209 */ /* 0x000fe40007810000 */
[----:B------:R-:W-:Y:S01]  /*fd90*/  FSEL R180, R49, -INF , !P2 ;  /* 0xff80000031b47808 */ /* 0x000fe20005000000 */
[----:B------:R-:W1:Y:S01]  /*fda0*/  MUFU.EX2 R236, R2 ;  /* 0x0000000200ec7308 */ /* 0x000e620000000800 */
[----:B------:R-:W-:Y:S02]  /*fdb0*/  ISETP.GE.AND P1, PT, R14, R203, PT ;  /* 0x000000cb0e00720c */ /* 0x000fe40003f26270 */
[----:B------:R-:W-:Y:S02]  /*fdc0*/  FMNMX.FTZ R71, R155, R71, !PT ;  /* 0x000000479b477209 */ /* 0x000fe40007810000 */
[----:B--2---:R-:W-:Y:S02]  /*fdd0*/  FMNMX.FTZ R72, R72, R7, !PT ;  /* 0x0000000748487209 */ /* 0x004fe40007810000 */
[----:B------:R-:W-:Y:S02]  /*fde0*/  ISETP.GE.OR P1, PT, R14, R207, !P1 ;  /* 0x000000cf0e00720c */ /* 0x000fe40004f26670 */
[----:B------:R-:W-:Y:S01]  /*fdf0*/  FMNMX.FTZ R71, R157, R71, !PT ;  /* 0x000000479d477209 */ /* 0x000fe20007810000 */
[----:B------:R-:W2:Y:S01]  /*fe00*/  SHFL.BFLY PT, R4, R72, 0x1, 0x1f ;  /* 0x0c201f0048047f89 */ /* 0x000ea200000e0000 */
[----:B------:R-:W-:Y:S02]  /*fe10*/  FMNMX.FTZ R0, R179, R0, !PT ;  /* 0x00000000b3007209 */ /* 0x000fe40007810000 */
[----:B------:R-:W-:Y:S02]  /*fe20*/  FSEL R186, R62, -INF , !P1 ;  /* 0xff8000003eba7808 */ /* 0x000fe40004800000 */
[----:B------:R-:W-:Y:S02]  /*fe30*/  FMNMX.FTZ R0, R180, R0, !PT ;  /* 0x00000000b4007209 */ /* 0x000fe40007810000 */
[----:B------:R-:W-:Y:S02]  /*fe40*/  FMNMX.FTZ R71, R164, R71, !PT ;  /* 0x00000047a4477209 */ /* 0x000fe40007810000 */
[----:B------:R-:W-:Y:S02]  /*fe50*/  FSEL R76, R63, -INF , !P0 ;  /* 0xff8000003f4c7808 */ /* 0x000fe40004000000 */
[----:B------:R-:W-:Y:S02]  /*fe60*/  FMNMX.FTZ R0, R186, R0, !PT ;  /* 0x00000000ba007209 */ /* 0x000fe40007810000 */
[----:B------:R-:W-:Y:S02]  /*fe70*/  FMNMX.FTZ R71, R185, R71, !PT ;  /* 0x00000047b9477209 */ /* 0x000fe40007810000 */
[----:B------:R-:W-:Y:S02]  /*fe80*/  FMNMX.FTZ R0, R76, R0, !PT ;  /* 0x000000004c007209 */ /* 0x000fe40007810000 */
[----:B------:R-:W-:Y:S02]  /*fe90*/  FMNMX.FTZ R71, R184, R71, !PT ;  /* 0x00000047b8477209 */ /* 0x000fe40007810000 */
[----:B-1----:R-:W-:Y:S01]  /*fea0*/  F2FP.BF16.PACK_AB R144, R236, R237 ;  /* 0x000000edec90723e */ /* 0x002fe200000010ff */
[----:B------:R-:W1:Y:S01]  /*feb0*/  SHFL.BFLY PT, R2, R0, 0x2, 0x1f ;  /* 0x0c401f0000027f89 */ /* 0x000e6200000e0000 */
[----:B------:R-:W-:Y:S02]  /*fec0*/  FMNMX.FTZ R71, R182, R71, !PT ;  /* 0x00000047b6477209 */ /* 0x000fe40007810000 */
[----:B--2---:R-:W-:Y:S02]  /*fed0*/  FMNMX.FTZ R72, R72, R4, !PT ;  /* 0x0000000448487209 */ /* 0x004fe40007810000 */
[----:B------:R-:W-:Y:S02]  /*fee0*/  FMNMX.FTZ R71, R181, R71, !PT ;  /* 0x00000047b5477209 */ /* 0x000fe40007810000 */
[C---:B------:R-:W-:Y:S01]  /*fef0*/  FSETP.NEU.FTZ.AND P2, PT, R72.reuse, -INF , PT ;  /* 0xff8000004800780b */ /* 0x040fe20003f5d000 */
[----:B------:R-:W-:Y:S02]  /*ff00*/  FMUL.FTZ R78, R72, c[0x0][0x23c] ;  /* 0x00008f00484e7a20 */ /* 0x000fe40000410000 */
[----:B------:R-:W2:Y:S03]  /*ff10*/  SHFL.BFLY PT, R5, R71, 0x2, 0x1f ;  /* 0x0c401f0047057f89 */ /* 0x000ea600000e0000 */
[----:B------:R-:W-:Y:S05]  /*ff20*/  FSEL R78, R78, RZ, P2 ;  /* 0x000000ff4e4e7208 */ /* 0x000fea0001000000 */
[--C-:B------:R-:W-:Y:S04]  /*ff30*/  FFMA.FTZ R4, R18, c[0x0][0x23c], -R78.reuse ;  /* 0x00008f0012047a23 */ /* 0x100fe8000001084e */
[----:B------:R3:W-:Y:S01]  /*ff40*/  MUFU.EX2 R231, R4 ;  /* 0x0000000400e77308 */ /* 0x0007e20000000800 */
[----:B-1----:R-:W-:Y:S01]  /*ff50*/  FMNMX.FTZ R0, R0, R2, !PT ;  /* 0x0000000200007209 */ /* 0x002fe20007810000 */
[--C-:B------:R-:W-:Y:S08]  /*ff60*/  FFMA.FTZ R2, R23, c[0x0][0x23c], -R78.reuse ;  /* 0x00008f0017027a23 */ /* 0x100ff0000001084e */
[----:B------:R1:W-:Y:S01]  /*ff70*/  MUFU.EX2 R229, R2 ;  /* 0x0000000200e57308 */ /* 0x0003e20000000800 */
[----:B--2---:R-:W-:Y:S05]  /*ff80*/  FMNMX.FTZ R71, R71, R5, !PT ;  /* 0x0000000547477209 */ /* 0x004fea0007810000 */
[----:B------:R-:W2:Y:S01]  /*ff90*/  SHFL.BFLY PT, R5, R71, 0x1, 0x1f ;  /* 0x0c201f0047057f89 */ /* 0x000ea200000e0000 */
[--C-:B---3--:R-:W-:Y:S04]  /*ffa0*/  FFMA.FTZ R4, R19, c[0x0][0x23c], -R78.reuse ;  /* 0x00008f0013047a23 */ /* 0x108fe8000001084e */
[----:B------:R3:W4:Y:S03]  /*ffb0*/  MUFU.EX2 R232, R4 ;  /* 0x0000000400e87308 */ /* 0x0007260000000800 */
[----:B-1----:R-:W1:Y:S01]  /*ffc0*/  SHFL.BFLY PT, R2, R0, 0x1, 0x1f ;  /* 0x0c201f0000027f89 */ /* 0x002e6200000e0000 */
[----:B--2---:R-:W-:Y:S01]  /*ffd0*/  FMNMX.FTZ R71, R71, R5, !PT ;  /* 0x0000000547477209 */ /* 0x004fe20007810000 */
[--C-:B------:R-:W-:Y:S03]  /*ffe0*/  FFMA.FTZ R5, R32, c[0x0][0x23c], -R77.reuse ;  /* 0x00008f0020057a23 */ /* 0x100fe6000001084d */
[C---:B------:R-:W-:Y:S02]  /*fff0*/  FSETP.NEU.FTZ.AND P1, PT, R71.reuse, -INF , PT ;  /* 0xff8000004700780b */ /* 0x040fe40003f3d000 */
[----:B------:R-:W-:Y:S01]  /*10000*/  MUFU.EX2 R224, R5 ;  /* 0x0000000500e07308 */ /* 0x000fe20000000800 */
[----:B------:R-:W-:Y:S05]  /*10010*/  FMUL.FTZ R79, R71, c[0x0][0x23c] ;  /* 0x00008f00474f7a20 */ /* 0x000fea0000410000 */
[----:B------:R-:W-:Y:S01]  /*10020*/  FSEL R79, R79, RZ, P1 ;  /* 0x000000ff4f4f7208 */ /* 0x000fe20000800000 */
[----:B---3--:R-:W-:Y:S01]  /*10030*/  FFMA.FTZ R4, R21, c[0x0][0x23c], -R77 ;  /* 0x00008f0015047a23 */ /* 0x008fe2000001084d */
[----:B----4-:R-:W-:Y:S03]  /*10040*/  F2FP.BF16.PACK_AB R145, R232, R231 ;  /* 0x000000e7e891723e */ /* 0x010fe600000010ff */
[----:B------:R2:W-:Y:S01]  /*10050*/  MUFU.EX2 R234, R4 ;  /* 0x0000000400ea7308 */ /* 0x0005e20000000800 */
[----:B-1----:R-:W-:Y:S01]  /*10060*/  FMNMX.FTZ R70, R0, R2, !PT ;  /* 0x0000000200467209 */ /* 0x002fe20007810000 */
[----:B------:R-:W-:Y:S02]  /*10070*/  FFMA.FTZ R0, R15, c[0x0][0x23c], -R79 ;  /* 0x00008f000f007a23 */ /* 0x000fe4000001084f */
[--C-:B------:R-:W-:Y:S01]  /*10080*/  FFMA.FTZ R2, R30, c[0x0][0x23c], -R77.reuse ;  /* 0x00008f001e027a23 */ /* 0x100fe2000001084d */
[C---:B------:R-:W-:Y:S01]  /*10090*/  FSETP.NEU.FTZ.AND P0, PT, R70.reuse, -INF , PT ;  /* 0xff8000004600780b */ /* 0x040fe20003f1d000 */
[----:B------:R-:W-:Y:S04]  /*100a0*/  FMUL.FTZ R148, R70, c[0x0][0x23c] ;  /* 0x00008f0046947a20 */ /* 0x000fe80000410000 */
[----:B------:R1:W-:Y:S01]  /*100b0*/  MUFU.EX2 R226, R0 ;  /* 0x0000000000e27308 */ /* 0x0003e20000000800 */
[----:B------:R-:W-:Y:S09]  /*100c0*/  FSEL R148, R148, RZ, P0 ;  /* 0x000000ff94947208 */ /* 0x000ff20000000000 */
[----:B------:R3:W-:Y:S01]  /*100d0*/  MUFU.EX2 R220, R2 ;  /* 0x0000000200dc7308 */ /* 0x0007e20000000800 */
[----:B--2---:R-:W-:Y:S09]  /*100e0*/  FFMA.FTZ R4, R24, c[0x0][0x23c], -R77 ;  /* 0x00008f0018047a23 */ /* 0x004ff2000001084d */
[----:B------:R2:W4:Y:S01]  /*100f0*/  MUFU.EX2 R235, R4 ;  /* 0x0000000400eb7308 */ /* 0x0005220000000800 */
[----:B-1----:R-:W-:Y:S09]  /*10100*/  FFMA.FTZ R0, R20, c[0x0][0x23c], -R79 ;  /* 0x00008f0014007a23 */ /* 0x002ff2000001084f */
[----:B------:R1:W5:Y:S01]  /*10110*/  MUFU.EX2 R228, R0 ;  /* 0x0000000000e47308 */ /* 0x0003620000000800 */
[----:B---3--:R-:W-:Y:S09]  /*10120*/  FFMA.FTZ R2, R33, c[0x0][0x23c], -R77 ;  /* 0x00008f0021027a23 */ /* 0x008ff2000001084d */
[----:B------:R3:W-:Y:S01]  /*10130*/  MUFU.EX2 R219, R2 ;  /* 0x0000000200db7308 */ /* 0x0007e20000000800 */
[----:B--2---:R-:W-:Y:S01]  /*10140*/  FFMA.FTZ R4, R27, c[0x0][0x23c], -R78 ;  /* 0x00008f001b047a23 */ /* 0x004fe2000001084e */
[----:B----4-:R-:W-:Y:S08]  /*10150*/  F2FP.BF16.PACK_AB R146, R235, R234 ;  /* 0x000000eaeb92723e */ /* 0x010ff000000010ff */
[----:B------:R2:W4:Y:S01]  /*10160*/  MUFU.EX2 R230, R4 ;  /* 0x0000000400e67308 */ /* 0x0005220000000800 */
[--C-:B-1----:R-:W-:Y:S01]  /*10170*/  FFMA.FTZ R0, R28, c[0x0][0x23c], -R148.reuse ;  /* 0x00008f001c007a23 */ /* 0x102fe20000010894 */
[----:B-----5:R-:W-:Y:S08]  /*10180*/  F2FP.BF16.PACK_AB R66, R228, R226 ;  /* 0x000000e2e442723e */ /* 0x020ff000000010ff */
[----:B------:R1:W-:Y:S01]  /*10190*/  MUFU.EX2 R187, R0 ;  /* 0x0000000000bb7308 */ /* 0x0003e20000000800 */
[----:B---3--:R-:W-:Y:S01]  /*101a0*/  FSEL R2, R72, RZ, P2 ;  /* 0x000000ff48027208 */ /* 0x008fe20001000000 */
[--C-:B--2---:R-:W-:Y:S01]  /*101b0*/  FFMA.FTZ R4, R26, c[0x0][0x23c], -R79.reuse ;  /* 0x00008f001a047a23 */ /* 0x104fe2000001084f */
[----:B----4-:R-:W-:Y:S07]  /*101c0*/  F2FP.BF16.PACK_AB R147, R230, R229 ;  /* 0x000000e5e693723e */ /* 0x010fee00000010ff */
[----:B------:R2:W-:Y:S01]  /*101d0*/  MUFU.EX2 R225, R4 ;  /* 0x0000000400e17308 */ /* 0x0005e20000000800 */
[--C-:B-1----:R-:W-:Y:S09]  /*101e0*/  FFMA.FTZ R0, R13, c[0x0][0x23c], -R148.reuse ;  /* 0x00008f000d007a23 */ /* 0x102ff20000010894 */
[----:B------:R1:W3:Y:S01]  /*101f0*/  MUFU.EX2 R214, R0 ;  /* 0x0000000000d67308 */ /* 0x0002e20000000800 */
[----:B--2---:R-:W-:Y:S02]  /*10200*/  FFMA.FTZ R4, R22, c[0x0][0x23c], -R79 ;  /* 0x00008f0016047a23 */ /* 0x004fe4000001084f */
[----:B------:R-:W2:Y:S07]  /*10210*/  LDSM.16.MT88.4 R20, [R189+0x6000] ;  /* 0x00600000bd14783b */ /* 0x000eae0000004200 */
[----:B------:R4:W5:Y:S01]  /*10220*/  MUFU.EX2 R227, R4 ;  /* 0x0000000400e37308 */ /* 0x0009620000000800 */
[----:B-1----:R-:W-:Y:S01]  /*10230*/  FFMA.FTZ R0, R12, c[0x0][0x23c], -R148 ;  /* 0x00008f000c007a23 */ /* 0x002fe20000010894 */
[----:B---3--:R-:W-:Y:S08]  /*10240*/  F2FP.BF16.PACK_AB R65, R214, R187 ;  /* 0x000000bbd641723e */ /* 0x008ff000000010ff */
[----:B------:R1:W-:Y:S01]  /*10250*/  MUFU.EX2 R217, R0 ;  /* 0x0000000000d97308 */ /* 0x0003e20000000800 */
[----:B----4-:R-:W-:Y:S01]  /*10260*/  FFMA.FTZ R4, R29, c[0x0][0x23c], -R78 ;  /* 0x00008f001d047a23 */ /* 0x010fe2000001084e */
[----:B-----5:R-:W-:Y:S08]  /*10270*/  F2FP.BF16.PACK_AB R64, R227, R225 ;  /* 0x000000e1e340723e */ /* 0x020ff000000010ff */
[----:B------:R-:W-:Y:S01]  /*10280*/  MUFU.EX2 R215, R4 ;  /* 0x0000000400d77308 */ /* 0x000fe20000000800 */
[----:B-1----:R-:W-:Y:S09]  /*10290*/  FFMA.FTZ R0, R9, c[0x0][0x23c], -R148 ;  /* 0x00008f0009007a23 */ /* 0x002ff20000010894 */
[----:B------:R1:W3:Y:S02]  /*102a0*/  MUFU.EX2 R222, R0 ;  /* 0x0000000000de7308 */ /* 0x0002e40000000800 */
[----:B-1----:R-:W-:Y:S01]  /*102b0*/  FFMA.FTZ R0, R31, c[0x0][0x23c], -R78 ;  /* 0x00008f001f007a23 */ /* 0x002fe2000001084e */
[----:B---3--:R-:W-:Y:S07]  /*102c0*/  F2FP.BF16.PACK_AB R67, R222, R217 ;  /* 0x000000d9de43723e */ /* 0x008fee00000010ff */
[----:B------:R1:W-:Y:S02]  /*102d0*/  MUFU.EX2 R218, R0 ;  /* 0x0000000000da7308 */ /* 0x0003e40000000800 */
[----:B-1----:R-:W-:Y:S05]  /*102e0*/  FSEL R0, R73, RZ, P3 ;  /* 0x000000ff49007208 */ /* 0x002fea0001800000 */
[----:B------:R-:W-:Y:S04]  /*102f0*/  FADD.FTZ R0, -R0, R3 ;  /* 0x0000000300007221 */ /* 0x000fe80000010100 */
[----:B------:R-:W-:Y:S04]  /*10300*/  FMUL.FTZ R0, R0, c[0x0][0x23c] ;  /* 0x00008f0000007a20 */ /* 0x000fe80000410000 */
[----:B------:R1:W3:Y:S02]  /*10310*/  MUFU.EX2 R69, R0 ;  /* 0x0000000000457308 */ /* 0x0002e40000000800 */
[----:B-1----:R-:W-:Y:S01]  /*10320*/  FADD.FTZ R0, -R2, R68 ;  /* 0x0000004402007221 */ /* 0x002fe20000010100 */
[----:B------:R-:W-:Y:S01]  /*10330*/  FSEL R2, R71, RZ, P1 ;  /* 0x000000ff47027208 */ /* 0x000fe20000800000 */
[C---:B---3--:R-:W-:Y:S02]  /*10340*/  FMUL.FTZ R4, R69.reuse, R80 ;  /* 0x0000005045047220 */ /* 0x048fe40000410000 */
[----:B------:R-:W-:Y:S02]  /*10350*/  FMUL.FTZ R0, R0, c[0x0][0x23c] ;  /* 0x00008f0000007a20 */ /* 0x000fe40000410000 */
[C---:B------:R-:W-:Y:S02]  /*10360*/  FMUL.FTZ R5, R69.reuse, R81 ;  /* 0x0000005145057220 */ /* 0x040fe40000410000 */
[----:B------:R1:W3:Y:S01]  /*10370*/  MUFU.EX2 R68, R0 ;  /* 0x0000000000447308 */ /* 0x0002e20000000800 */
[C---:B------:R-:W-:Y:S02]  /*10380*/  FMUL.FTZ R16, R69.reuse, R92 ;  /* 0x0000005c45107220 */ /* 0x040fe40000410000 */
[C---:B------:R-:W-:Y:S02]  /*10390*/  FMUL.FTZ R17, R69.reuse, R93 ;  /* 0x0000005d45117220 */ /* 0x040fe40000410000 */
[C---:B------:R-:W-:Y:S02]  /*103a0*/  FMUL.FTZ R32, R69.reuse, R108 ;  /* 0x0000006c45207220 */ /* 0x040fe40000410000 */
[C---:B------:R-:W-:Y:S02]  /*103b0*/  FMUL.FTZ R33, R69.reuse, R109 ;  /* 0x0000006d45217220 */ /* 0x040fe40000410000 */
[C---:B------:R-:W-:Y:S02]  /*103c0*/  FMUL.FTZ R48, R69.reuse, R124 ;  /* 0x0000007c45307220 */ /* 0x040fe40000410000 */
[----:B------:R-:W-:Y:S02]  /*103d0*/  FMUL.FTZ R49, R69, R125 ;  /* 0x0000007d45317220 */ /* 0x000fe40000410000 */
[----:B-1----:R-:W-:Y:S01]  /*103e0*/  FADD.FTZ R0, -R2, R74 ;  /* 0x0000004a02007221 */ /* 0x002fe20000010100 */
[----:B------:R-:W-:Y:S01]  /*103f0*/  FSEL R2, R70, RZ, P0 ;  /* 0x000000ff46027208 */ /* 0x000fe20000000000 */
[----:B---3--:R-:W-:Y:S01]  /*10400*/  FMUL.FTZ R6, R68, R82 ;  /* 0x0000005244067220 */ /* 0x008fe20000410000 */
[----:B------:R-:W-:Y:S01]  /*10410*/  ISETP.GT.AND P0, PT, R211, UR8, PT ;  /* 0x00000008d3007c0c */ /* 0x000fe2000bf04270 */
[----:B------:R-:W-:Y:S02]  /*10420*/  FMUL.FTZ R0, R0, c[0x0][0x23c] ;  /* 0x00008f0000007a20 */ /* 0x000fe40000410000 */
[C---:B------:R-:W-:Y:S02]  /*10430*/  FMUL.FTZ R7, R68.reuse, R83 ;  /* 0x0000005344077220 */ /* 0x040fe40000410000 */
[----:B------:R1:W3:Y:S01]  /*10440*/  MUFU.EX2 R3, R0 ;  /* 0x0000000000037308 */ /* 0x0002e20000000800 */
[----:B------:R-:W4:Y:S01]  /*10450*/  LDSM.16.MT88.4 R80, [R191+0x6000] ;  /* 0x00600000bf50783b */ /* 0x000f220000004200 */
[C---:B------:R-:W-:Y:S02]  /*10460*/  FMUL.FTZ R18, R68.reuse, R94 ;  /* 0x0000005e44127220 */ /* 0x040fe40000410000 */
[C---:B------:R-:W-:Y:S01]  /*10470*/  FMUL.FTZ R19, R68.reuse, R95 ;  /* 0x0000005f44137220 */ /* 0x040fe20000410000 */
[-C--:B--2---:R-:W-:Y:S01]  /*10480*/  HMMA.16816.F32.BF16 R4, R144, R20.reuse, R4 ;  /* 0x000000149004723c */ /* 0x084fe20000041804 */
[C---:B------:R-:W-:Y:S02]  /*10490*/  FMUL.FTZ R50, R68.reuse, R126 ;  /* 0x0000007e44327220 */ /* 0x040fe40000410000 */
[----:B------:R-:W-:Y:S01]  /*104a0*/  FMUL.FTZ R51, R68, R127 ;  /* 0x0000007f44337220 */ /* 0x000fe20000410000 */
[----:B------:R-:W-:Y:S01]  /*104b0*/  LDSM.16.MT88.4 R92, [R192+0x6800] ;  /* 0x00680000c05c783b */ /* 0x000fe20000004200 */
[----:B------:R-:W-:Y:S07]  /*104c0*/  FFMA.FTZ R74, R164, c[0x0][0x23c], -R79 ;  /* 0x00008f00a44a7a23 */ /* 0x000fee000001084f */
[----:B------:R-:W-:Y:S01]  /*104d0*/  LDSM.16.MT88.4 R124, [R190+0x7800] ;  /* 0x00780000be7c783b */ /* 0x000fe20000004200 */
[----:B-1----:R-:W-:Y:S02]  /*104e0*/  FADD.FTZ R0, -R2, R75 ;  /* 0x0000004b02007221 */ /* 0x002fe40000010100 */
[----:B------:R-:W-:Y:S02]  /*104f0*/  FFMA.FTZ R2, R34, c[0x0][0x23c], -R77 ;  /* 0x00008f0022027a23 */ /* 0x000fe4000001084d */
[----:B------:R-:W-:Y:S02]  /*10500*/  FMUL.FTZ R0, R0, c[0x0][0x23c] ;  /* 0x00008f0000007a20 */ /* 0x000fe40000410000 */
[----:B------:R1:W-:Y:S01]  /*10510*/  MUFU.EX2 R183, R2 ;  /* 0x0000000200b77308 */ /* 0x0003e20000000800 */
[C---:B---3--:R-:W-:Y:S02]  /*10520*/  FMUL.FTZ R57, R3.reuse, R133 ;  /* 0x0000008503397220 */ /* 0x048fe40000410000 */
[C---:B------:R-:W-:Y:S02]  /*10530*/  FMUL.FTZ R8, R3.reuse, R84 ;  /* 0x0000005403087220 */ /* 0x040fe40000410000 */
[C---:B------:R-:W-:Y:S02]  /*10540*/  FMUL.FTZ R9, R3.reuse, R85 ;  /* 0x0000005503097220 */ /* 0x040fe40000410000 */
[C---:B------:R-:W-:Y:S02]  /*10550*/  FMUL.FTZ R56, R3.reuse, R132 ;  /* 0x0000008403387220 */ /* 0x040fe40000410000 */
[C---:B------:R-:W-:Y:S01]  /*10560*/  FMUL.FTZ R12, R3.reuse, R88 ;  /* 0x00000058030c7220 */ /* 0x040fe20000410000 */
[----:B------:R-:W2:Y:S01]  /*10570*/  MUFU.EX2 R0, R0 ;  /* 0x0000000000007308 */ /* 0x000ea20000000800 */
[C---:B------:R-:W-:Y:S02]  /*10580*/  FMUL.FTZ R13, R3.reuse, R89 ;  /* 0x00000059030d7220 */ /* 0x040fe40000410000 */
[C---:B------:R-:W-:Y:S02]  /*10590*/  FMUL.FTZ R24, R3.reuse, R100 ;  /* 0x0000006403187220 */ /* 0x040fe40000410000 */
[C---:B------:R-:W-:Y:S02]  /*105a0*/  FMUL.FTZ R28, R3.reuse, R104 ;  /* 0x00000068031c7220 */ /* 0x040fe40000410000 */
[C---:B------:R-:W-:Y:S02]  /*105b0*/  FMUL.FTZ R29, R3.reuse, R105 ;  /* 0x00000069031d7220 */ /* 0x040fe40000410000 */
[----:B------:R-:W-:Y:S02]  /*105c0*/  FMUL.FTZ R34, R68, R110 ;  /* 0x0000006e44227220 */ /* 0x000fe40000410000 */
[C---:B------:R-:W-:Y:S02]  /*105d0*/  FMUL.FTZ R60, R3.reuse, R136 ;  /* 0x00000088033c7220 */ /* 0x040fe40000410000 */
[C---:B------:R-:W-:Y:S02]  /*105e0*/  FMUL.FTZ R61, R3.reuse, R137 ;  /* 0x00000089033d7220 */ /* 0x040fe40000410000 */
[--C-:B-1----:R-:W-:Y:S02]  /*105f0*/  FFMA.FTZ R2, R40, c[0x0][0x23c], -R78.reuse ;  /* 0x00008f0028027a23 */ /* 0x102fe4000001084e */
[----:B------:R-:W-:Y:S02]  /*10600*/  FMUL.FTZ R40, R3, R116 ;  /* 0x0000007403287220 */ /* 0x000fe40000410000 */
[----:B------:R1:W-:Y:S01]  /*10610*/  MUFU.EX2 R178, R2 ;  /* 0x0000000200b27308 */ /* 0x0003e20000000800 */
[C---:B--2---:R-:W-:Y:S02]  /*10620*/  FMUL.FTZ R10, R0.reuse, R86 ;  /* 0x00000056000a7220 */ /* 0x044fe40000410000 */
[C---:B------:R-:W-:Y:S02]  /*10630*/  FMUL.FTZ R11, R0.reuse, R87 ;  /* 0x00000057000b7220 */ /* 0x040fe40000410000 */
[----:B------:R-:W2:Y:S01]  /*10640*/  LDSM.16.MT88.4 R84, [R189+0x6800] ;  /* 0x00680000bd54783b */ /* 0x000ea20000004200 */
[C---:B------:R-:W-:Y:S02]  /*10650*/  FMUL.FTZ R26, R0.reuse, R102 ;  /* 0x00000066001a7220 */ /* 0x040fe40000410000 */
[C---:B------:R-:W-:Y:S02]  /*10660*/  FMUL.FTZ R27, R0.reuse, R103 ;  /* 0x00000067001b7220 */ /* 0x040fe40000410000 */
[C---:B------:R-:W-:Y:S01]  /*10670*/  HMMA.16816.F32.BF16 R8, R64.reuse, R20, R8 ;  /* 0x000000144008723c */ /* 0x040fe20000041808 */
[C---:B------:R-:W-:Y:S02]  /*10680*/  FMUL.FTZ R14, R0.reuse, R90 ;  /* 0x0000005a000e7220 */ /* 0x040fe40000410000 */
[C---:B------:R-:W-:Y:S02]  /*10690*/  FMUL.FTZ R15, R0.reuse, R91 ;  /* 0x0000005b000f7220 */ /* 0x040fe40000410000 */
[C---:B------:R-:W-:Y:S02]  /*106a0*/  FMUL.FTZ R30, R0.reuse, R106 ;  /* 0x0000006a001e7220 */ /* 0x040fe40000410000 */
[C---:B------:R-:W-:Y:S02]  /*106b0*/  FMUL.FTZ R20, R69.reuse, R96 ;  /* 0x0000006045147220 */ /* 0x040fe40000410000 */
[----:B------:R-:W-:Y:S01]  /*106c0*/  FMUL.FTZ R21, R69, R97 ;  /* 0x0000006145157220 */ /* 0x000fe20000410000 */
[-C--:B------:R-:W-:Y:S02]  /*106d0*/  HMMA.16816.F32.BF16 R12, R64, R22.reuse, R12 ;  /* 0x00000016400c723c */ /* 0x080fe4000004180c */
[----:B-1----:R-:W-:Y:S02]  /*106e0*/  FFMA.FTZ R2, R41, c[0x0][0x23c], -R78 ;  /* 0x00008f0029027a23 */ /* 0x002fe4000001084e */
[C---:B------:R-:W-:Y:S02]  /*106f0*/  FMUL.FTZ R31, R0.reuse, R107 ;  /* 0x0000006b001f7220 */ /* 0x040fe40000410000 */
[----:B------:R1:W-:Y:S01]  /*10700*/  MUFU.EX2 R177, R2 ;  /* 0x0000000200b17308 */ /* 0x0003e20000000800 */
[----:B------:R-:W-:Y:S01]  /*10710*/  FMUL.FTZ R41, R3, R117 ;  /* 0x0000007503297220 */ /* 0x000fe20000410000 */
[C---:B------:R-:W-:Y:S01]  /*10720*/  HMMA.16816.F32.BF16 R16, R144.reuse, R22, R16 ;  /* 0x000000169010723c */ /* 0x040fe20000041810 */
[C---:B------:R-:W-:Y:S03]  /*10730*/  FMUL.FTZ R62, R0.reuse, R138 ;  /* 0x0000008a003e7220 */ /* 0x040fe60000410000 */
[----:B------:R-:W-:Y:S03]  /*10740*/  FMUL.FTZ R63, R0, R139 ;  /* 0x0000008b003f7220 */ /* 0x000fe60000410000 */
[C---:B------:R-:W-:Y:S02]  /*10750*/  FMUL.FTZ R22, R68.reuse, R98 ;  /* 0x0000006244167220 */ /* 0x040fe40000410000 */
[C---:B------:R-:W-:Y:S02]  /*10760*/  FMUL.FTZ R23, R68.reuse, R99 ;  /* 0x0000006344177220 */ /* 0x040fe40000410000 */
[----:B------:R-:W3:Y:S05]  /*10770*/  LDSM.16.MT88.4 R96, [R190+0x6800] ;  /* 0x00680000be60783b */ /* 0x000eea0000004200 */
[-C--:B------:R-:W-:Y:S01]  /*10780*/  HMMA.16816.F32.BF16 R20, R144, R36.reuse, R20 ;  /* 0x000000249014723c */ /* 0x080fe20000041814 */
[--C-:B-1----:R-:W-:Y:S02]  /*10790*/  FFMA.FTZ R2, R35, c[0x0][0x23c], -R79.reuse ;  /* 0x00008f0023027a23 */ /* 0x102fe4000001084f */
[----:B------:R-:W-:Y:S02]  /*107a0*/  FMUL.FTZ R35, R68, R111 ;  /* 0x0000006f44237220 */ /* 0x000fe40000410000 */
[----:B------:R1:W-:Y:S01]  /*107b0*/  MUFU.EX2 R176, R2 ;  /* 0x0000000200b07308 */ /* 0x0003e20000000800 */
[----:B------:R-:W-:Y:S01]  /*107c0*/  LDSM.16.MT88.4 R108, [R192+0x7800] ;  /* 0x00780000c06c783b */ /* 0x000fe20000004200 */
[--C-:B-1----:R-:W-:Y:S02]  /*107d0*/  FFMA.FTZ R2, R25, c[0x0][0x23c], -R79.reuse ;  /* 0x00008f0019027a23 */ /* 0x102fe4000001084f */
[----:B------:R-:W-:Y:S06]  /*107e0*/  FMUL.FTZ R25, R3, R101 ;  /* 0x0000006503197220 */ /* 0x000fec0000410000 */
[----:B------:R1:W5:Y:S01]  /*107f0*/  MUFU.EX2 R175, R2 ;  /* 0x0000000200af7308 */ /* 0x0003620000000800 */
[----:B------:R-:W-:Y:S01]  /*10800*/  LDSM.16.MT88.4 R100, [R189+0x7800] ;  /* 0x00780000bd64783b */ /* 0x000fe20000004200 */
[C---:B------:R-:W-:Y:S07]  /*10810*/  HMMA.16816.F32.BF16 R24, R64.reuse, R36, R24 ;  /* 0x000000244018723c */ /* 0x040fee0000041818 */
[C---:B------:R-:W-:Y:S01]  /*10820*/  FMUL.FTZ R36, R69.reuse, R112 ;  /* 0x0000007045247220 */ /* 0x040fe20000410000 */
[-C--:B------:R-:W-:Y:S01]  /*10830*/  HMMA.16816.F32.BF16 R28, R64, R38.reuse, R28 ;  /* 0x00000026401c723c */ /* 0x080fe2000004181c */
[----:B------:R-:W-:Y:S07]  /*10840*/  FMUL.FTZ R37, R69, R113 ;  /* 0x0000007145257220 */ /* 0x000fee0000410000 */
[C---:B------:R-:W-:Y:S01]  /*10850*/  HMMA.16816.F32.BF16 R32, R144.reuse, R38, R32 ;  /* 0x000000269020723c */ /* 0x040fe20000041820 */
[--C-:B-1----:R-:W-:Y:S03]  /*10860*/  FFMA.FTZ R2, R44, c[0x0][0x23c], -R79.reuse ;  /* 0x00008f002c027a23 */ /* 0x102fe6000001084f */
[----:B-----5:R-:W-:Y:S01]  /*10870*/  F2FP.BF16.PACK_AB R88, R175, R176 ;  /* 0x000000b0af58723e */ /* 0x020fe200000010ff */
[----:B------:R-:W-:Y:S01]  /*10880*/  FMUL.FTZ R44, R3, R120 ;  /* 0x00000078032c7220 */ /* 0x000fe20000410000 */
[----:B------:R1:W-:Y:S01]  /*10890*/  MUFU.EX2 R174, R2 ;  /* 0x0000000200ae7308 */ /* 0x0003e20000000800 */
[C---:B------:R-:W-:Y:S02]  /*108a0*/  FMUL.FTZ R38, R68.reuse, R114 ;  /* 0x0000007244267220 */ /* 0x040fe40000410000 */
[----:B------:R-:W-:Y:S07]  /*108b0*/  FMUL.FTZ R39, R68, R115 ;  /* 0x0000007344277220 */ /* 0x000fee0000410000 */
[-C--:B------:R-:W-:Y:S01]  /*108c0*/  HMMA.16816.F32.BF16 R36, R144, R52.reuse, R36 ;  /* 0x000000349024723c */ /* 0x080fe20000041824 */
[----:B-1----:R-:W-:Y:S02]  /*108d0*/  FFMA.FTZ R2, R42, c[0x0][0x23c], -R79 ;  /* 0x00008f002a027a23 */ /* 0x002fe4000001084f */
[C---:B------:R-:W-:Y:S02]  /*108e0*/  FMUL.FTZ R42, R0.reuse, R118 ;  /* 0x00000076002a7220 */ /* 0x040fe40000410000 */
[----:B------:R1:W5:Y:S02]  /*108f0*/  MUFU.EX2 R173, R2 ;  /* 0x0000000200ad7308 */ /* 0x0003640000000800 */
[--C-:B-1----:R-:W-:Y:S01]  /*10900*/  FFMA.FTZ R2, R45, c[0x0][0x23c], -R148.reuse ;  /* 0x00008f002d027a23 */ /* 0x102fe20000010894 */
[----:B-----5:R-:W-:Y:S01]  /*10910*/  F2FP.BF16.PACK_AB R90, R173, R174 ;  /* 0x000000aead5a723e */ /* 0x020fe200000010ff */
[----:B------:R-:W-:Y:S06]  /*10920*/  FMUL.FTZ R45, R3, R121 ;  /* 0x00000079032d7220 */ /* 0x000fec0000410000 */
[----:B------:R1:W-:Y:S02]  /*10930*/  MUFU.EX2 R172, R2 ;  /* 0x0000000200ac7308 */ /* 0x0003e40000000800 */
[--C-:B-1----:R-:W-:Y:S02]  /*10940*/  FFMA.FTZ R2, R43, c[0x0][0x23c], -R148.reuse ;  /* 0x00008f002b027a23 */ /* 0x102fe40000010894 */
[C---:B------:R-:W-:Y:S06]  /*10950*/  FMUL.FTZ R43, R0.reuse, R119 ;  /* 0x00000077002b7220 */ /* 0x040fec0000410000 */
[----:B------:R1:W5:Y:S01]  /*10960*/  MUFU.EX2 R171, R2 ;  /* 0x0000000200ab7308 */ /* 0x0003620000000800 */
[C---:B------:R-:W-:Y:S07]  /*10970*/  HMMA.16816.F32.BF16 R40, R64.reuse, R52, R40 ;  /* 0x000000344028723c */ /* 0x040fee0000041828 */
[C---:B------:R-:W-:Y:S02]  /*10980*/  FMUL.FTZ R52, R69.reuse, R128 ;  /* 0x0000008045347220 */ /* 0x040fe40000410000 */
[----:B------:R-:W-:Y:S03]  /*10990*/  FMUL.FTZ R53, R69, R129 ;  /* 0x0000008145357220 */ /* 0x000fe60000410000 */
[--C-:B-1----:R-:W-:Y:S01]  /*109a0*/  FFMA.FTZ R2, R47, c[0x0][0x23c], -R148.reuse ;  /* 0x00008f002f027a23 */ /* 0x102fe20000010894 */
[----:B-----5:R-:W-:Y:S01]  /*109b0*/  F2FP.BF16.PACK_AB R89, R171, R172 ;  /* 0x000000acab59723e */ /* 0x020fe200000010ff */
[----:B------:R-:W-:Y:S02]  /*109c0*/  FMUL.FTZ R47, R0, R123 ;  /* 0x0000007b002f7220 */ /* 0x000fe40000410000 */
[----:B------:R1:W-:Y:S02]  /*109d0*/  MUFU.EX2 R170, R2 ;  /* 0x0000000200aa7308 */ /* 0x0003e40000000800 */
[----:B-1----:R-:W-:Y:S02]  /*109e0*/  FFMA.FTZ R2, R46, c[0x0][0x23c], -R148 ;  /* 0x00008f002e027a23 */ /* 0x002fe40000010894 */
[----:B------:R-:W-:Y:S06]  /*109f0*/  FMUL.FTZ R46, R0, R122 ;  /* 0x0000007a002e7220 */ /* 0x000fec0000410000 */
[----:B------:R1:W5:Y:S01]  /*10a00*/  MUFU.EX2 R169, R2 ;  /* 0x0000000200a97308 */ /* 0x0003620000000800 */
[-C--:B------:R-:W-:Y:S08]  /*10a10*/  HMMA.16816.F32.BF16 R44, R64, R54.reuse, R44 ;  /* 0x00000036402c723c */ /* 0x080ff0000004182c */
[C---:B------:R-:W-:Y:S07]  /*10a20*/  HMMA.16816.F32.BF16 R48, R144.reuse, R54, R48 ;  /* 0x000000369030723c */ /* 0x040fee0000041830 */
[C---:B------:R-:W-:Y:S02]  /*10a30*/  FMUL.FTZ R54, R68.reuse, R130 ;  /* 0x0000008244367220 */ /* 0x040fe40000410000 */
[----:B------:R-:W-:Y:S03]  /*10a40*/  FMUL.FTZ R55, R68, R131 ;  /* 0x0000008344377220 */ /* 0x000fe60000410000 */
[--C-:B-1----:R-:W-:Y:S01]  /*10a50*/  FFMA.FTZ R2, R58, c[0x0][0x23c], -R77.reuse ;  /* 0x00008f003a027a23 */ /* 0x102fe2000001084d */
[----:B-----5:R-:W-:Y:S01]  /*10a60*/  F2FP.BF16.PACK_AB R91, R169, R170 ;  /* 0x000000aaa95b723e */ /* 0x020fe200000010ff */
[C---:B------:R-:W-:Y:S02]  /*10a70*/  FMUL.FTZ R58, R0.reuse, R134 ;  /* 0x00000086003a7220 */ /* 0x040fe40000410000 */
[-C--:B----4-:R-:W-:Y:S01]  /*10a80*/  HMMA.16816.F32.BF16 R52, R144, R80.reuse, R52 ;  /* 0x000000509034723c */ /* 0x090fe20000041834 */
[----:B------:R1:W-:Y:S02]  /*10a90*/  MUFU.EX2 R168, R2 ;  /* 0x0000000200a87308 */ /* 0x0003e40000000800 */
[----:B-1----:R-:W-:Y:S02]  /*10aa0*/  FFMA.FTZ R2, R59, c[0x0][0x23c], -R77 ;  /* 0x00008f003b027a23 */ /* 0x002fe4000001084d */
[C---:B------:R-:W-:Y:S06]  /*10ab0*/  FMUL.FTZ R59, R0.reuse, R135 ;  /* 0x00000087003b7220 */ /* 0x040fec0000410000 */
[----:B------:R1:W4:Y:S01]  /*10ac0*/  MUFU.EX2 R167, R2 ;  /* 0x0000000200a77308 */ /* 0x0003220000000800 */
[----:B------:R-:W-:Y:S01]  /*10ad0*/  FFMA.FTZ R0, R0, R243, R187 ;  /* 0x000000f300007223 */ /* 0x000fe200000100bb */
[C---:B------:R-:W-:Y:S03]  /*10ae0*/  HMMA.16816.F32.BF16 R56, R64.reuse, R80, R56 ;  /* 0x000000504038723c */ /* 0x040fe60000041838 */
[----:B------:R-:W-:Y:S04]  /*10af0*/  FADD.FTZ R0, R214, R0 ;  /* 0x00000000d6007221 */ /* 0x000fe80000010000 */
[----:B------:R-:W-:Y:S01]  /*10b00*/  F2FP.BF16.PACK_AB R80, R224, R220 ;  /* 0x000000dce050723e */ /* 0x000fe200000010ff */
[-C--:B------:R-:W-:Y:S01]  /*10b10*/  HMMA.16816.F32.BF16 R60, R64, R82.reuse, R60 ;  /* 0x00000052403c723c */ /* 0x080fe2000004183c */
[----:B------:R-:W-:Y:S06]  /*10b20*/  F2FP.BF16.PACK_AB R81, R218, R215 ;  /* 0x000000d7da51723e */ /* 0x000fec00000010ff */
[C---:B------:R-:W-:Y:S02]  /*10b30*/  FMUL.FTZ R64, R69.reuse, R140 ;  /* 0x0000008c45407220 */ /* 0x040fe40000410000 */
[----:B------:R-:W-:Y:S03]  /*10b40*/  FMUL.FTZ R65, R69, R141 ;  /* 0x0000008d45417220 */ /* 0x000fe60000410000 */
[--C-:B-1----:R-:W-:Y:S02]  /*10b50*/  FFMA.FTZ R2, R149, c[0x0][0x23c], -R78.reuse ;  /* 0x00008f0095027a23 */ /* 0x102fe4000001084e */
[C---:B------:R-:W-:Y:S02]  /*10b60*/  FMUL.FTZ R66, R68.reuse, R142 ;  /* 0x0000008e44427220 */ /* 0x040fe40000410000 */
[----:B------:R1:W-:Y:S01]  /*10b70*/  MUFU.EX2 R165, R2 ;  /* 0x0000000200a57308 */ /* 0x0003e20000000800 */
[C---:B------:R-:W-:Y:S02]  /*10b80*/  FMUL.FTZ R67, R68.reuse, R143 ;  /* 0x0000008f44437220 */ /* 0x040fe40000410000 */
[----:B------:R-:W-:Y:S02]  /*10b90*/  FFMA.FTZ R68, R68, R242, R231 ;  /* 0x000000f244447223 */ /* 0x000fe400000100e7 */
[----:B------:R-:W-:Y:S03]  /*10ba0*/  FFMA.FTZ R69, R69, R241, R237 ;  /* 0x000000f145457223 */ /* 0x000fe600000100ed */
[----:B------:R-:W-:Y:S07]  /*10bb0*/  HMMA.16816.F32.BF16 R64, R144, R82, R64 ;  /* 0x000000529040723c */ /* 0x000fee0000041840 */
[----:B------:R-:W-:Y:S02]  /*10bc0*/  F2FP.BF16.PACK_AB R82, R183, R219 ;  /* 0x000000dbb752723e */ /* 0x000fe400000010ff */
[----:B------:R-:W-:Y:S07]  /*10bd0*/  F2FP.BF16.PACK_AB R83, R177, R178 ;  /* 0x000000b2b153723e */ /* 0x000fee00000010ff */
[-C--:B--2---:R-:W-:Y:S01]  /*10be0*/  HMMA.16816.F32.BF16 R4, R80, R84.reuse, R4 ;  /* 0x000000545004723c */ /* 0x084fe20000041804 */
[--C-:B-1----:R-:W-:Y:S04]  /*10bf0*/  FFMA.FTZ R2, R150, c[0x0][0x23c], -R78.reuse ;  /* 0x00008f0096027a23 */ /* 0x102fe8000001084e */
[----:B------:R1:W2:Y:S03]  /*10c00*/  MUFU.EX2 R162, R2 ;  /* 0x0000000200a27308 */ /* 0x0002a60000000800 */
[C---:B------:R-:W-:Y:S08]  /*10c10*/  HMMA.16816.F32.BF16 R8, R88.reuse, R84, R8 ;  /* 0x000000545808723c */ /* 0x040ff00000041808 */
[-C--:B------:R-:W-:Y:S08]  /*10c20*/  HMMA.16816.F32.BF16 R12, R88, R86.reuse, R12 ;  /* 0x00000056580c723c */ /* 0x080ff0000004180c */
[C---:B------:R-:W-:Y:S01]  /*10c30*/  HMMA.16816.F32.BF16 R16, R80.reuse, R86, R16 ;  /* 0x000000565010723c */ /* 0x040fe20000041810 */
[----:B------:R-:W5:Y:S03]  /*10c40*/  LDSM.16.MT88.4 R84, [R191+0x6800] ;  /* 0x00680000bf54783b */ /* 0x000f660000004200 */
[--C-:B-1----:R-:W-:Y:S04]  /*10c50*/  FFMA.FTZ R2, R158, c[0x0][0x23c], -R77.reuse ;  /* 0x00008f009e027a23 */ /* 0x102fe8000001084d */
[-C--:B------:R-:W-:Y:S01]  /*10c60*/  HMMA.16816.F32.BF16 R20, R80, R92.reuse, R20 ;  /* 0x0000005c5014723c */ /* 0x080fe20000041814 */
[----:B------:R1:W-:Y:S07]  /*10c70*/  MUFU.EX2 R163, R2 ;  /* 0x0000000200a37308 */ /* 0x0003ee0000000800 */
[C---:B------:R-:W-:Y:S08]  /*10c80*/  HMMA.16816.F32.BF16 R24, R88.reuse, R92, R24 ;  /* 0x0000005c5818723c */ /* 0x040ff00000041818 */
[-C--:B------:R-:W-:Y:S08]  /*10c90*/  HMMA.16816.F32.BF16 R28, R88, R94.reuse, R28 ;  /* 0x0000005e581c723c */ /* 0x080ff0000004181c */
[C---:B------:R-:W-:Y:S01]  /*10ca0*/  HMMA.16816.F32.BF16 R32, R80.reuse, R94, R32 ;  /* 0x0000005e5020723c */ /* 0x040fe20000041820 */
[----:B-1----:R-:W-:Y:S01]  /*10cb0*/  FFMA.FTZ R2, R159, c[0x0][0x23c], -R77 ;  /* 0x00008f009f027a23 */ /* 0x002fe2000001084d */
[----:B------:R-:W1:Y:S03]  /*10cc0*/  LDSM.16.MT88.4 R92, [R189+0x7000] ;  /* 0x00700000bd5c783b */ /* 0x000e660000004200 */
[----:B------:R2:W1:Y:S03]  /*10cd0*/  MUFU.EX2 R161, R2 ;  /* 0x0000000200a17308 */ /* 0x0004660000000800 */
[-C--:B---3--:R-:W-:Y:S08]  /*10ce0*/  HMMA.16816.F32.BF16 R36, R80, R96.reuse, R36 ;  /* 0x000000605024723c */ /* 0x088ff00000041824 */
[C---:B------:R-:W-:Y:S08]  /*10cf0*/  HMMA.16816.F32.BF16 R40, R88.reuse, R96, R40 ;  /* 0x000000605828723c */ /* 0x040ff00000041828 */
[-C--:B------:R-:W-:Y:S01]  /*10d00*/  HMMA.16816.F32.BF16 R44, R88, R98.reuse, R44 ;  /* 0x00000062582c723c */ /* 0x080fe2000004182c */
[--C-:B--2---:R-:W-:Y:S07]  /*10d10*/  FFMA.FTZ R2, R160, c[0x0][0x23c], -R78.reuse ;  /* 0x00008f00a0027a23 */ /* 0x104fee000001084e */
[C---:B------:R-:W-:Y:S01]  /*10d20*/  HMMA.16816.F32.BF16 R48, R80.reuse, R98, R48 ;  /* 0x000000625030723c */ /* 0x040fe20000041830 */
[----:B------:R2:W-:Y:S01]  /*10d30*/  MUFU.EX2 R160, R2 ;  /* 0x0000000200a07308 */ /* 0x0005e20000000800 */
[----:B------:R-:W-:Y:S06]  /*10d40*/  LDSM.16.MT88.4 R96, [R190+0x7000] ;  /* 0x00700000be60783b */ /* 0x000fec0000004200 */
[-C--:B-----5:R-:W-:Y:S08]  /*10d50*/  HMMA.16816.F32.BF16 R52, R80, R84.reuse, R52 ;  /* 0x000000545034723c */ /* 0x0a0ff00000041834 */
[C---:B------:R-:W-:Y:S08]  /*10d60*/  HMMA.16816.F32.BF16 R56, R88.reuse, R84, R56 ;  /* 0x000000545838723c */ /* 0x040ff00000041838 */
[-C--:B------:R-:W-:Y:S01]  /*10d70*/  HMMA.16816.F32.BF16 R60, R88, R86.reuse, R60 ;  /* 0x00000056583c723c */ /* 0x080fe2000004183c */
[----:B--2---:R-:W-:Y:S01]  /*10d80*/  FFMA.FTZ R2, R166, c[0x0][0x23c], -R78 ;  /* 0x00008f00a6027a23 */ /* 0x004fe2000001084e */
[----:B------:R-:W2:Y:S03]  /*10d90*/  LDSM.16.MT88.4 R88, [R192+0x7000] ;  /* 0x00700000c058783b */ /* 0x000ea60000004200 */
[----:B------:R3:W5:Y:S03]  /*10da0*/  MUFU.EX2 R159, R2 ;  /* 0x00000002009f7308 */ /* 0x0007660000000800 */
[----:B------:R-:W-:Y:S07]  /*10db0*/  HMMA.16816.F32.BF16 R64, R80, R86, R64 ;  /* 0x000000565040723c */ /* 0x000fee0000041840 */
[----:B----4-:R-:W-:Y:S02]  /*10dc0*/  F2FP.BF16.PACK_AB R80, R167, R168 ;  /* 0x000000a8a750723e */ /* 0x010fe400000010ff */
[----:B------:R-:W-:Y:S03]  /*10dd0*/  F2FP.BF16.PACK_AB R81, R162, R165 ;  /* 0x000000a5a251723e */ /* 0x000fe600000010ff */
[----:B-1----:R-:W-:Y:S01]  /*10de0*/  F2FP.BF16.PACK_AB R82, R161, R163 ;  /* 0x000000a3a152723e */ /* 0x002fe200000010ff */
[--C-:B---3--:R-:W-:Y:S01]  /*10df0*/  FFMA.FTZ R2, R156, c[0x0][0x23c], -R79.reuse ;  /* 0x00008f009c027a23 */ /* 0x108fe2000001084f */
[----:B-----5:R-:W-:Y:S03]  /*10e00*/  F2FP.BF16.PACK_AB R83, R159, R160 ;  /* 0x000000a09f53723e */ /* 0x020fe600000010ff */
[----:B------:R1:W-:Y:S04]  /*10e10*/  MUFU.EX2 R135, R2 ;  /* 0x0000000200877308 */ /* 0x0003e80000000800 */
[-C--:B------:R-:W-:Y:S01]  /*10e20*/  HMMA.16816.F32.BF16 R4, R80, R92.reuse, R4 ;  /* 0x0000005c5004723c */ /* 0x080fe20000041804 */
[--C-:B-1----:R-:W-:Y:S05]  /*10e30*/  FFMA.FTZ R2, R155, c[0x0][0x23c], -R79.reuse ;  /* 0x00008f009b027a23 */ /* 0x102fea000001084f */
[----:B------:R1:W3:Y:S02]  /*10e40*/  MUFU.EX2 R134, R2 ;  /* 0x0000000200867308 */ /* 0x0002e40000000800 */
[----:B-1----:R-:W-:Y:S01]  /*10e50*/  FFMA.FTZ R2, R157, c[0x0][0x23c], -R79 ;  /* 0x00008f009d027a23 */ /* 0x002fe2000001084f */
[----:B---3--:R-:W-:Y:S07]  /*10e60*/  F2FP.BF16.PACK_AB R84, R134, R135 ;  /* 0x000000878654723e */ /* 0x008fee00000010ff */
[----:B------:R-:W-:Y:S10]  /*10e70*/  MUFU.EX2 R157, R74 ;  /* 0x0000004a009d7308 */ /* 0x000ff40000000800 */
[----:B------:R1:W3:Y:S02]  /*10e80*/  MUFU.EX2 R158, R2 ;  /* 0x00000002009e7308 */ /* 0x0002e40000000800 */
[--C-:B-1----:R-:W-:Y:S01]  /*10e90*/  FFMA.FTZ R2, R152, c[0x0][0x23c], -R148.reuse ;  /* 0x00008f0098027a23 */ /* 0x102fe20000010894 */
[----:B---3--:R-:W-:Y:S07]  /*10ea0*/  F2FP.BF16.PACK_AB R86, R157, R158 ;  /* 0x0000009e9d56723e */ /* 0x008fee00000010ff */
[----:B------:R1:W-:Y:S02]  /*10eb0*/  MUFU.EX2 R133, R2 ;  /* 0x0000000200857308 */ /* 0x0003e40000000800 */
[--C-:B-1----:R-:W-:Y:S08]  /*10ec0*/  FFMA.FTZ R2, R151, c[0x0][0x23c], -R148.reuse ;  /* 0x00008f0097027a23 */ /* 0x102ff00000010894 */
[----:B------:R1:W3:Y:S02]  /*10ed0*/  MUFU.EX2 R132, R2 ;  /* 0x0000000200847308 */ /* 0x0002e40000000800 */
[--C-:B-1----:R-:W-:Y:S01]  /*10ee0*/  FFMA.FTZ R2, R153, c[0x0][0x23c], -R148.reuse ;  /* 0x00008f0099027a23 */ /* 0x102fe20000010894 */
[----:B---3--:R-:W-:Y:S07]  /*10ef0*/  F2FP.BF16.PACK_AB R85, R132, R133 ;  /* 0x000000858455723e */ /* 0x008fee00000010ff */
[----:B------:R1:W-:Y:S02]  /*10f00*/  MUFU.EX2 R156, R2 ;  /* 0x00000002009c7308 */ /* 0x0003e40000000800 */
[----:B-1----:R-:W-:Y:S08]  /*10f10*/  FFMA.FTZ R2, R154, c[0x0][0x23c], -R148 ;  /* 0x00008f009a027a23 */ /* 0x002ff00000010894 */
[----:B------:R1:W3:Y:S02]  /*10f20*/  MUFU.EX2 R155, R2 ;  /* 0x00000002009b7308 */ /* 0x0002e40000000800 */
[----:B-1----:R-:W-:Y:S01]  /*10f30*/  FFMA.FTZ R2, R213, c[0x0][0x23c], -R77 ;  /* 0x00008f00d5027a23 */ /* 0x002fe2000001084d */
[----:B---3--:R-:W-:Y:S01]  /*10f40*/  F2FP.BF16.PACK_AB R87, R155, R156 ;  /* 0x0000009c9b57723e */ /* 0x008fe200000010ff */
[----:B------:R-:W-:Y:S06]  /*10f50*/  IMAD.MOV.U32 R213, RZ, RZ, R211 ;  /* 0x000000ffffd57224 */ /* 0x000fec00078e00d3 */
[----:B------:R1:W-:Y:S01]  /*10f60*/  MUFU.EX2 R154, R2 ;  /* 0x00000002009a7308 */ /* 0x0003e20000000800 */
[C---:B------:R-:W-:Y:S08]  /*10f70*/  HMMA.16816.F32.BF16 R8, R84.reuse, R92, R8 ;  /* 0x0000005c5408723c */ /* 0x040ff00000041808 */
[-C--:B------:R-:W-:Y:S08]  /*10f80*/  HMMA.16816.F32.BF16 R12, R84, R94.reuse, R12 ;  /* 0x0000005e540c723c */ /* 0x080ff0000004180c */
[C---:B------:R-:W-:Y:S01]  /*10f90*/  HMMA.16816.F32.BF16 R16, R80.reuse, R94, R16 ;  /* 0x0000005e5010723c */ /* 0x040fe20000041810 */
[----:B------:R-:W3:Y:S03]  /*10fa0*/  LDSM.16.MT88.4 R92, [R191+0x7000] ;  /* 0x00700000bf5c783b */ /* 0x000ee60000004200 */
[--C-:B-1----:R-:W-:Y:S04]  /*10fb0*/  FFMA.FTZ R2, R221, c[0x0][0x23c], -R77.reuse ;  /* 0x00008f00dd027a23 */ /* 0x102fe8000001084d */
[-C--:B--2---:R-:W-:Y:S01]  /*10fc0*/  HMMA.16816.F32.BF16 R20, R80, R88.reuse, R20 ;  /* 0x000000585014723c */ /* 0x084fe20000041814 */
[----:B------:R1:W2:Y:S07]  /*10fd0*/  MUFU.EX2 R153, R2 ;  /* 0x0000000200997308 */ /* 0x0002ae0000000800 */
[C---:B------:R-:W-:Y:S08]  /*10fe0*/  HMMA.16816.F32.BF16 R24, R84.reuse, R88, R24 ;  /* 0x000000585418723c */ /* 0x040ff00000041818 */
[-C--:B------:R-:W-:Y:S08]  /*10ff0*/  HMMA.16816.F32.BF16 R28, R84, R90.reuse, R28 ;  /* 0x0000005a541c723c */ /* 0x080ff0000004181c */
[C---:B------:R-:W-:Y:S01]  /*11000*/  HMMA.16816.F32.BF16 R32, R80.reuse, R90, R32 ;  /* 0x0000005a5020723c */ /* 0x040fe20000041820 */
[--C-:B-1----:R-:W-:Y:S03]  /*11010*/  FFMA.FTZ R2, R216, c[0x0][0x23c], -R78.reuse ;  /* 0x00008f00d8027a23 */ /* 0x102fe6000001084e */
[----:B--2---:R-:W-:Y:S01]  /*11020*/  F2FP.BF16.PACK_AB R140, R153, R154 ;  /* 0x0000009a998c723e */ /* 0x004fe200000010ff */
[----:B------:R1:W-:Y:S03]  /*11030*/  MUFU.EX2 R152, R2 ;  /* 0x0000000200987308 */ /* 0x0003e60000000800 */
[-C--:B------:R-:W-:Y:S08]  /*11040*/  HMMA.16816.F32.BF16 R36, R80, R96.reuse, R36 ;  /* 0x000000605024723c */ /* 0x080ff00000041824 */
[C---:B------:R-:W-:Y:S08]  /*11050*/  HMMA.16816.F32.BF16 R40, R84.reuse, R96, R40 ;  /* 0x000000605428723c */ /* 0x040ff00000041828 */
[-C--:B------:R-:W-:Y:S01]  /*11060*/  HMMA.16816.F32.BF16 R44, R84, R98.reuse, R44 ;  /* 0x00000062542c723c */ /* 0x080fe2000004182c */
[--C-:B-1----:R-:W-:Y:S07]  /*11070*/  FFMA.FTZ R2, R223, c[0x0][0x23c], -R78.reuse ;  /* 0x00008f00df027a23 */ /* 0x102fee000001084e */
[C---:B------:R-:W-:Y:S01]  /*11080*/  HMMA.16816.F32.BF16 R48, R80.reuse, R98, R48 ;  /* 0x000000625030723c */ /* 0x040fe20000041830 */
[----:B------:R1:W2:Y:S07]  /*11090*/  MUFU.EX2 R151, R2 ;  /* 0x0000000200977308 */ /* 0x0002ae0000000800 */
[-C--:B---3--:R-:W-:Y:S08]  /*110a0*/  HMMA.16816.F32.BF16 R52, R80, R92.reuse, R52 ;  /* 0x0000005c5034723c */ /* 0x088ff00000041834 */
[C---:B------:R-:W-:Y:S08]  /*110b0*/  HMMA.16816.F32.BF16 R56, R84.reuse, R92, R56 ;  /* 0x0000005c5438723c */ /* 0x040ff00000041838 */
[-C--:B------:R-:W-:Y:S01]  /*110c0*/  HMMA.16816.F32.BF16 R60, R84, R94.reuse, R60 ;  /* 0x0000005e543c723c */ /* 0x080fe2000004183c */
[--C-:B-1----:R-:W-:Y:S03]  /*110d0*/  FFMA.FTZ R2, R233, c[0x0][0x23c], -R77.reuse ;  /* 0x00008f00e9027a23 */ /* 0x102fe6000001084d */
[----:B------:R-:W-:Y:S01]  /*110e0*/  FFMA.FTZ R77, R238, c[0x0][0x23c], -R77 ;  /* 0x00008f00ee4d7a23 */ /* 0x000fe2000001084d */
[----:B------:R1:W-:Y:S01]  /*110f0*/  MUFU.EX2 R150, R2 ;  /* 0x0000000200967308 */ /* 0x0003e20000000800 */
[----:B--2---:R-:W-:Y:S02]  /*11100*/  F2FP.BF16.PACK_AB R141, R151, R152 ;  /* 0x00000098978d723e */ /* 0x004fe400000010ff */
[----:B------:R-:W-:Y:S07]  /*11110*/  HMMA.16816.F32.BF16 R64, R80, R94, R64 ;  /* 0x0000005e5040723c */ /* 0x000fee0000041840 */
[----:B------:R-:W2:Y:S01]  /*11120*/  MUFU.EX2 R149, R77 ;  /* 0x0000004d00957308 */ /* 0x000ea20000000800 */
[--C-:B-1----:R-:W-:Y:S04]  /*11130*/  FFMA.FTZ R2, R239, c[0x0][0x23c], -R78.reuse ;  /* 0x00008f00ef027a23 */ /* 0x102fe8000001084e */
[----:B------:R-:W-:Y:S05]  /*11140*/  FFMA.FTZ R78, R240, c[0x0][0x23c], -R78 ;  /* 0x00008f00f04e7a23 */ /* 0x000fea000001084e */
[----:B------:R1:W-:Y:S01]  /*11150*/  MUFU.EX2 R147, R2 ;  /* 0x0000000200937308 */ /* 0x0003e20000000800 */
[----:B--2---:R-:W-:Y:S09]  /*11160*/  F2FP.BF16.PACK_AB R142, R149, R150 ;  /* 0x00000096958e723e */ /* 0x004ff200000010ff */
[----:B------:R-:W2:Y:S01]  /*11170*/  MUFU.EX2 R146, R78 ;  /* 0x0000004e00927308 */ /* 0x000ea20000000800 */
[--C-:B-1----:R-:W-:Y:S09]  /*11180*/  FFMA.FTZ R2, R185, c[0x0][0x23c], -R79.reuse ;  /* 0x00008f00b9027a23 */ /* 0x102ff2000001084f */
[----:B------:R1:W-:Y:S01]  /*11190*/  MUFU.EX2 R144, R2 ;  /* 0x0000000200907308 */ /* 0x0003e20000000800 */
[----:B--2---:R-:W-:Y:S07]  /*111a0*/  F2FP.BF16.PACK_AB R143, R146, R147 ;  /* 0x00000093928f723e */ /* 0x004fee00000010ff */
[-C--:B------:R-:W-:Y:S01]  /*111b0*/  HMMA.16816.F32.BF16 R80, R140, R100.reuse, R4 ;  /* 0x000000648c50723c */ /* 0x080fe20000041804 */
[----:B------:R-:W2:Y:S01]  /*111c0*/  LDSM.16.MT88.4 R4, [R191+0x7800] ;  /* 0x00780000bf04783b */ /* 0x000ea20000004200 */
[--C-:B-1----:R-:W-:Y:S04]  /*111d0*/  FFMA.FTZ R2, R184, c[0x0][0x23c], -R79.reuse ;  /* 0x00008f00b8027a23 */ /* 0x102fe8000001084f */
[----:B------:R1:W3:Y:S02]  /*111e0*/  MUFU.EX2 R145, R2 ;  /* 0x0000000200917308 */ /* 0x0002e40000000800 */
[--C-:B-1----:R-:W-:Y:S01]  /*111f0*/  FFMA.FTZ R2, R182, c[0x0][0x23c], -R79.reuse ;  /* 0x00008f00b6027a23 */ /* 0x102fe2000001084f */
[----:B---3--:R-:W-:Y:S03]  /*11200*/  F2FP.BF16.PACK_AB R136, R145, R144 ;  /* 0x000000909188723e */ /* 0x008fe600000010ff */
[----:B------:R-:W-:Y:S04]  /*11210*/  FFMA.FTZ R79, R181, c[0x0][0x23c], -R79 ;  /* 0x00008f00b54f7a23 */ /* 0x000fe8000001084f */
[----:B------:R1:W-:Y:S10]  /*11220*/  MUFU.EX2 R78, R2 ;  /* 0x00000002004e7308 */ /* 0x0003f40000000800 */
[----:B------:R-:W3:Y:S01]  /*11230*/  MUFU.EX2 R79, R79 ;  /* 0x0000004f004f7308 */ /* 0x000ee20000000800 */
[--C-:B-1----:R-:W-:Y:S09]  /*11240*/  FFMA.FTZ R2, R179, c[0x0][0x23c], -R148.reuse ;  /* 0x00008f00b3027a23 */ /* 0x102ff20000010894 */
[----:B------:R1:W-:Y:S01]  /*11250*/  MUFU.EX2 R77, R2 ;  /* 0x00000002004d7308 */ /* 0x0003e20000000800 */
[----:B---3--:R-:W-:Y:S01]  /*11260*/  F2FP.BF16.PACK_AB R138, R79, R78 ;  /* 0x0000004e4f8a723e */ /* 0x008fe200000010ff */
[--C-:B-1----:R-:W-:Y:S08]  /*11270*/  FFMA.FTZ R2, R180, c[0x0][0x23c], -R148.reuse ;  /* 0x00008f00b4027a23 */ /* 0x102ff00000010894 */
[----:B------:R1:W3:Y:S02]  /*11280*/  MUFU.EX2 R75, R2 ;  /* 0x00000002004b7308 */ /* 0x0002e40000000800 */
[--C-:B-1----:R-:W-:Y:S01]  /*11290*/  FFMA.FTZ R2, R186, c[0x0][0x23c], -R148.reuse ;  /* 0x00008f00ba027a23 */ /* 0x102fe20000010894 */
[----:B---3--:R-:W-:Y:S01]  /*112a0*/  F2FP.BF16.PACK_AB R137, R75, R77 ;  /* 0x0000004d4b89723e */ /* 0x008fe200000010ff */
[----:B------:R-:W-:Y:S06]  /*112b0*/  FFMA.FTZ R148, R76, c[0x0][0x23c], -R148 ;  /* 0x00008f004c947a23 */ /* 0x000fec0000010894 */
[----:B------:R1:W-:Y:S10]  /*112c0*/  MUFU.EX2 R74, R2 ;  /* 0x00000002004a7308 */ /* 0x0003f40000000800 */
[----:B------:R-:W3:Y:S01]  /*112d0*/  MUFU.EX2 R148, R148 ;  /* 0x0000009400947308 */ /* 0x000ee20000000800 */
[----:B-1----:R-:W-:Y:S02]  /*112e0*/  FFMA.FTZ R2, R3, R244, R225 ;  /* 0x000000f403027223 */ /* 0x002fe400000100e1 */
[----:B------:R-:W-:Y:S02]  /*112f0*/  FADD.FTZ R3, R232, R68 ;  /* 0x00000044e8037221 */ /* 0x000fe40000010000 */
[----:B------:R-:W-:Y:S02]  /*11300*/  FADD.FTZ R2, R227, R2 ;  /* 0x00000002e3027221 */ /* 0x000fe40000010000 */
[----:B------:R-:W-:Y:S01]  /*11310*/  IMAD.MOV.U32 R68, RZ, RZ, R72 ;  /* 0x000000ffff447224 */ /* 0x000fe200078e0048 */
[----:B---3--:R-:W-:Y:S07]  /*11320*/  F2FP.BF16.PACK_AB R139, R148, R74 ;  /* 0x0000004a948b723e */ /* 0x008fee00000010ff */
        /* <DEDUP_REMOVED lines=72> */
[----:B------:R-:W-:Y:S02]  /*117b0*/  IMAD.MOV.U32 R75, RZ, RZ, R70 ;  /* 0x000000ffff4b7224 */ /* 0x000fe400078e0046 */
[----:B------:R-:W-:Y:S02]  /*117c0*/  IMAD.MOV.U32 R3, RZ, RZ, R73 ;  /* 0x000000ffff037224 */ /* 0x000fe400078e0049 */
[----:B------:R-:W-:Y:S01]  /*117d0*/  IMAD.MOV.U32 R74, RZ, RZ, R71 ;  /* 0x000000ffff4a7224 */ /* 0x000fe200078e0047 */
[----:B------:R-:W-:-:S05]  /*117e0*/  @P0 BRA `(.L_x_1672) ;  /* 0xffffc56000000947 */ /* 0x000fca000383ffff */
.L_x_1671:
[----:B------:R-:W1:Y:S01]  /*117f0*/  SHFL.BFLY PT, R0, R241, 0x2, 0x1f ;  /* 0x0c401f00f1007f89 */ /* 0x000e6200000e0000 */
[----:B------:R-:W-:Y:S01]  /*11800*/  ISETP.NE.AND P0, PT, R252, -0x1, PT ;  /* 0xfffffffffc00780c */ /* 0x000fe20003f05270 */
[----:B------:R-:W-:Y:S02]  /*11810*/  BSSY B0, `(.L_x_1675) ;  /* 0x0000128000007945 */ /* 0x000fe40003800000 */
[----:B------:R-:W2:Y:S04]  /*11820*/  SHFL.BFLY PT, R2, R242, 0x2, 0x1f ;  /* 0x0c401f00f2027f89 */ /* 0x000ea800000e0000 */
[----:B------:R-:W3:Y:S04]  /*11830*/  SHFL.BFLY PT, R5, R244, 0x2, 0x1f ;  /* 0x0c401f00f4057f89 */ /* 0x000ee800000e0000 */
[----:B------:R-:W4:Y:S04]  /*11840*/  SHFL.BFLY PT, R4, R243, 0x2, 0x1f ;  /* 0x0c401f00f3047f89 */ /* 0x000f2800000e0000 */
[----:B------:R-:W5:Y:S04]  /*11850*/  S2R R59, SR_CTAID.Y ;  /* 0x00000000003b7919 */ /* 0x000f680000002600 */
[----:B------:R-:W5:Y:S01]  /*11860*/  S2R R58, SR_TID.X ;  /* 0x00000000003a7919 */ /* 0x000f620000002100 */
[----:B-1----:R-:W-:-:S02]  /*11870*/  FADD.FTZ R0, R0, R241 ;  /* 0x000000f100007221 */ /* 0x002fc40000010000 */
[----:B--2---:R-:W-:-:S03]  /*11880*/  FADD.FTZ R2, R2, R242 ;  /* 0x000000f202027221 */ /* 0x004fc60000010000 */
[----:B------:R-:W1:Y:S01]  /*11890*/  SHFL.BFLY PT, R3, R0, 0x1, 0x1f ;  /* 0x0c201f0000037f89 */ /* 0x000e6200000e0000 */
[----:B---3--:R-:W-:-:S03]  /*118a0*/  FADD.FTZ R5, R5, R244 ;  /* 0x000000f405057221 */ /* 0x008fc60000010000 */
[----:B------:R-:W2:Y:S01]  /*118b0*/  SHFL.BFLY PT, R8, R2, 0x1, 0x1f ;  /* 0x0c201f0002087f89 */ /* 0x000ea200000e0000 */
[----:B----4-:R-:W-:-:S03]  /*118c0*/  FADD.FTZ R4, R4, R243 ;  /* 0x000000f304047221 */ /* 0x010fc60000010000 */
[----:B------:R-:W3:Y:S01]  /*118d0*/  SHFL.BFLY PT, R7, R5, 0x1, 0x1f ;  /* 0x0c201f0005077f89 */ /* 0x000ee200000e0000 */
[----:B-----5:R-:W-:-:S03]  /*118e0*/  @!P0 SHF.R.S32.HI R10, RZ, 0x1f, R59 ;  /* 0x0000001fff0a8819 */ /* 0x020fc6000001143b */
[----:B------:R-:W4:Y:S01]  /*118f0*/  SHFL.BFLY PT, R6, R4, 0x1, 0x1f ;  /* 0x0c201f0004067f89 */ /* 0x000f2200000e0000 */
[----:B------:R-:W-:Y:S01]  /*11900*/  SHF.R.S32.HI R43, RZ, 0x1f, R58 ;  /* 0x0000001fff2b7819 */ /* 0x000fe2000001143a */
[----:B------:R-:W-:Y:S02]  /*11910*/  @!P0 IMAD R10, R10, c[0x0][0x1e0], RZ ;  /* 0x000078000a0a8a24 */ /* 0x000fe400078e02ff */
[----:B-1----:R-:W-:Y:S01]  /*11920*/  FADD.FTZ R39, R0, R3 ;  /* 0x0000000300277221 */ /* 0x002fe20000010000 */
[----:B------:R-:W-:Y:S01]  /*11930*/  MOV R0, 0x3f800000 ;  /* 0x3f80000000007802 */ /* 0x000fe20000000f00 */
[----:B--2---:R-:W-:-:S03]  /*11940*/  FADD.FTZ R40, R2, R8 ;  /* 0x0000000802287221 */ /* 0x004fc60000010000 */
[----:B------:R-:W-:Y:S01]  /*11950*/  FSETP.NE.FTZ.AND P5, PT, R39, RZ, PT ;  /* 0x000000ff2700720b */ /* 0x000fe20003fb5000 */
[----:B------:R-:W-:Y:S01]  /*11960*/  @P0 IMAD.WIDE.U32 R2, R252, c[0x0][0x1e8], RZ ;  /* 0x00007a00fc020a25 */ /* 0x000fe200078e00ff */
[----:B------:R-:W-:-:S03]  /*11970*/  FSETP.NE.FTZ.AND P4, PT, R40, RZ, PT ;  /* 0x000000ff2800720b */ /* 0x000fc60003f95000 */
[----:B---3--:R-:W-:Y:S01]  /*11980*/  FADD.FTZ R41, R5, R7 ;  /* 0x0000000705297221 */ /* 0x008fe20000010000 */
[----:B------:R-:W-:Y:S01]  /*11990*/  @P0 MOV R56, R2 ;  /* 0x0000000200380202 */ /* 0x000fe20000000f00 */
[----:B------:R-:W-:Y:S01]  /*119a0*/  @P0 IMAD R57, R252, c[0x0][0x1ec], R3 ;  /* 0x00007b00fc390a24 */ /* 0x000fe200078e0203 */
[----:B------:R-:W-:Y:S01]  /*119b0*/  MOV R3, 0x3f800000 ;  /* 0x3f80000000037802 */ /* 0x000fe20000000f00 */
[----:B------:R-:W-:Y:S01]  /*119c0*/  @!P0 IMAD.WIDE.U32 R8, R59, c[0x0][0x1e0], RZ ;  /* 0x000078003b088a25 */ /* 0x000fe200078e00ff */
[----:B------:R-:W-:-:S03]  /*119d0*/  FSETP.NE.FTZ.AND P3, PT, R41, RZ, PT ;  /* 0x000000ff2900720b */ /* 0x000fc60003f75000 */
[----:B------:R-:W1:Y:S01]  /*119e0*/  @P5 MUFU.RCP R0, R39 ;  /* 0x0000002700005308 */ /* 0x000e620000001000 */
[----:B------:R-:W-:Y:S01]  /*119f0*/  @!P0 IMAD R2, R59, c[0x0][0x1e4], R10 ;  /* 0x000079003b028a24 */ /* 0x000fe200078e020a */
[----:B------:R-:W-:Y:S01]  /*11a00*/  @!P0 MOV R56, R8 ;  /* 0x0000000800388202 */ /* 0x000fe20000000f00 */
[----:B----4-:R-:W-:Y:S01]  /*11a10*/  FADD.FTZ R42, R4, R6 ;  /* 0x00000006042a7221 */ /* 0x010fe20000010000 */
[----:B------:R-:W-:Y:S01]  /*11a20*/  MOV R6, 0xfffffff0 ;  /* 0xfffffff000067802 */ /* 0x000fe20000000f00 */
[----:B------:R-:W-:Y:S01]  /*11a30*/  @!P0 IMAD.IADD R57, R9, 0x1, R2 ;  /* 0x0000000109398824 */ /* 0x000fe200078e0202 */
[----:B------:R-:W-:Y:S02]  /*11a40*/  MOV R2, 0x3f800000 ;  /* 0x3f80000000027802 */ /* 0x000fe40000000f00 */
[----:B------:R-:W2:Y:S01]  /*11a50*/  @P4 MUFU.RCP R3, R40 ;  /* 0x0000002800034308 */ /* 0x000ea20000001000 */
[----:B------:R-:W-:-:S07]  /*11a60*/  FSETP.NE.FTZ.AND P0, PT, R42, RZ, PT ;  /* 0x000000ff2a00720b */ /* 0x000fce0003f15000 */
[----:B------:R-:W3:Y:S01]  /*11a70*/  @P3 MUFU.RCP R2, R41 ;  /* 0x0000002900023308 */ /* 0x000ee20000001000 */
[C---:B-1----:R-:W-:Y:S02]  /*11a80*/  FMUL.FTZ R80, R0.reuse, R80 ;  /* 0x0000005000507220 */ /* 0x042fe40000410000 */
        /* <DEDUP_REMOVED lines=21> */
[----:B------:R-:W-:Y:S01]  /*11be0*/  MOV R0, 0x3f800000 ;  /* 0x3f80000000007802 */ /* 0x000fe20000000f00 */
[----:B--2---:R-:W-:Y:S01]  /*11bf0*/  FMUL.FTZ R82, R3, R82 ;  /* 0x0000005203527220 */ /* 0x004fe20000410000 */
        /* <DEDUP_REMOVED lines=24> */
[C---:B------:R-:W-:Y:S01]  /*11d80*/  LEA.HI R3, R43.reuse, R58, RZ, 0x2 ;  /* 0x0000003a2b037211 */ /* 0x040fe200078f10ff */
[C---:B---3--:R-:W-:Y:S01]  /*11d90*/  FMUL.FTZ R84, R2.reuse, R84 ;  /* 0x0000005402547220 */ /* 0x048fe20000410000 */
        /* <DEDUP_REMOVED lines=55> */
[C---:B------:R-:W-:Y:S02]  /*12110*/  SHF.L.U32 R3, R0.reuse, 0x6, RZ ;  /* 0x0000000600037819 */ /* 0x040fe400000006ff */
[----:B------:R-:W-:Y:S01]  /*12120*/  LOP3.LUT R4, R0, 0x1, RZ, 0xc0, !PT ;  /* 0x0000000100047812 */ /* 0x000fe200078ec0ff */
[----:B------:R-:W-:Y:S01]  /*12130*/  IMAD.IADD R2, R58, 0x1, -R2 ;  /* 0x000000013a027824 */ /* 0x000fe200078e0a02 */
[----:B------:R-:W-:-:S02]  /*12140*/  LOP3.LUT R3, R3, 0x1c0, RZ, 0xc0, !PT ;  /* 0x000001c003037812 */ /* 0x000fc400078ec0ff */
[----:B------:R-:W-:Y:S02]  /*12150*/  ISETP.NE.U32.AND P1, PT, R4, 0x1, PT ;  /* 0x000000010400780c */ /* 0x000fe40003f25070 */
[----:B------:R-:W-:Y:S02]  /*12160*/  LEA R2, R38, R2, 0x9 ;  /* 0x0000000226027211 */ /* 0x000fe400078e48ff */
[----:B------:R-:W-:Y:S02]  /*12170*/  LEA.HI R3, R3, R3, RZ, 0x1d ;  /* 0x0000000303037211 */ /* 0x000fe400078fe8ff */
[----:B------:R-:W-:Y:S02]  /*12180*/  SEL R6, R6, 0x10, !P1 ;  /* 0x0000001006067807 */ /* 0x000fe40004800000 */
[----:B------:R-:W-:Y:S02]  /*12190*/  LEA R2, R2, R3, 0x1 ;  /* 0x0000000302027211 */ /* 0x000fe400078e08ff */
[----:B------:R-:W-:-:S02]  /*121a0*/  R2P PR, R0, 0x6 ;  /* 0x0000000600007804 */ /* 0x000fc40000000000 */
[----:B------:R-:W-:Y:S02]  /*121b0*/  SHF.L.U32 R2, R2, 0x1, RZ ;  /* 0x0000000102027819 */ /* 0x000fe400000006ff */
[----:B------:R-:W-:Y:S02]  /*121c0*/  MOV R0, 0x20 ;  /* 0x0000002000007802 */ /* 0x000fe40000000f00 */
[----:B------:R-:W-:Y:S01]  /*121d0*/  F2FP.BF16.PACK_AB R13, R135, R13 ;  /* 0x0000000d870d723e */ /* 0x000fe200000010ff */
[----:B------:R-:W-:Y:S01]  /*121e0*/  IMAD.IADD R3, R2, 0x1, R6 ;  /* 0x0000000102037824 */ /* 0x000fe200078e0206 */
[----:B------:R1:W-:Y:S01]  /*121f0*/  STS [R2+0x400], R7 ;  /* 0x0004000702007388 */ /* 0x0003e20000000800 */
[----:B------:R-:W-:-:S03]  /*12200*/  F2FP.BF16.PACK_AB R9, R139, R9 ;  /* 0x000000098b09723e */ /* 0x000fc600000010ff */
[----:B------:R2:W-:Y:S04]  /*12210*/  STS [R2], R8 ;  /* 0x0000000802007388 */ /* 0x0005e80000000800 */
[----:B------:R3:W-:Y:S04]  /*12220*/  STS [R3], R5 ;  /* 0x0000000503007388 */ /* 0x0007e80000000800 */
[----:B------:R4:W-:Y:S04]  /*12230*/  STS [R3+0x400], R14 ;  /* 0x0004000e03007388 */ /* 0x0009e80000000800 */
[----:B------:R5:W-:Y:S04]  /*12240*/  STS [R2+0x2000], R15 ;  /* 0x0020000f02007388 */ /* 0x000be80000000800 */
[----:B------:R5:W-:Y:S04]  /*12250*/  STS [R2+0x2400], R16 ;  /* 0x0024001002007388 */ /* 0x000be80000000800 */
[----:B------:R-:W-:Y:S01]  /*12260*/  STS [R3+0x2000], R23 ;  /* 0x0020001703007388 */ /* 0x000fe20000000800 */
[----:B-1----:R-:W-:-:S02]  /*12270*/  SEL R7, R0, 0xffffffe0, !P1 ;  /* 0xffffffe000077807 */ /* 0x002fc40004800000 */
[C---:B------:R-:W-:Y:S01]  /*12280*/  IADD3 R0, R2.reuse, 0x40, RZ ;  /* 0x0000004002007810 */ /* 0x040fe20007ffe0ff */
[----:B------:R1:W-:Y:S01]  /*12290*/  STS [R3+0x2400], R22 ;  /* 0x0024001603007388 */ /* 0x0003e20000000800 */
[C---:B------:R-:W-:Y:S01]  /*122a0*/  @P2 IADD3 R0, R2.reuse, -0x40, RZ ;  /* 0xffffffc002002810 */ /* 0x040fe20007ffe0ff */
[----:B--2---:R-:W2:Y:S01]  /*122b0*/  LDC.U8 R8, c[0x0][0x329] ;  /* 0x0000ca40ff087b82 */ /* 0x004ea20000000000 */
[-C--:B------:R-:W-:Y:S02]  /*122c0*/  IADD3 R4, R3, R7.reuse, RZ ;  /* 0x0000000703047210 */ /* 0x080fe40007ffe0ff */
[----:B---3--:R-:W-:-:S05]  /*122d0*/  IADD3 R5, R2, R7, RZ ;  /* 0x0000000702057210 */ /* 0x008fca0007ffe0ff */
[----:B------:R-:W-:Y:S01]  /*122e0*/  STS [R5], R21 ;  /* 0x0000001505007388 */ /* 0x000fe20000000800 */
[----:B----4-:R-:W3:Y:S01]  /*122f0*/  LDC.U8 R14, c[0x0][0x328] ;  /* 0x0000ca00ff0e7b82 */ /* 0x010ee20000000000 */
[----:B-----5:R-:W-:Y:S02]  /*12300*/  MOV R15, 0x7f800000 ;  /* 0x7f800000000f7802 */ /* 0x020fe40000000f00 */
[----:B------:R-:W-:Y:S01]  /*12310*/  STS [R5+0x400], R20 ;  /* 0x0004001405007388 */ /* 0x000fe20000000800 */
[----:B------:R-:W-:-:S03]  /*12320*/  IADD3 R2, R7, 0x400, R0 ;  /* 0x0000040007027810 */ /* 0x000fc60007ffe000 */
[----:B------:R-:W-:Y:S01]  /*12330*/  STS [R4], R18 ;  /* 0x0000001204007388 */ /* 0x000fe20000000800 */
[----:B------:R-:W-:-:S03]  /*12340*/  MOV R16, 0x7f800000 ;  /* 0x7f80000000107802 */ /* 0x000fc60000000f00 */
[----:B------:R4:W-:Y:S01]  /*12350*/  STS [R4+0x400], R17 ;  /* 0x0004001104007388 */ /* 0x0009e20000000800 */
[----:B-1----:R-:W-:-:S03]  /*12360*/  IADD3 R3, R7, R0, RZ ;  /* 0x0000000007037210 */ /* 0x002fc60007ffe0ff */
[----:B------:R-:W-:Y:S01]  /*12370*/  STS [R5+0x2000], R19 ;  /* 0x0020001305007388 */ /* 0x000fe20000000800 */
[----:B--2---:R-:W-:-:S03]  /*12380*/  ISETP.NE.AND P2, PT, R8, RZ, PT ;  /* 0x000000ff0800720c */ /* 0x004fc60003f45270 */
[----:B------:R1:W-:Y:S04]  /*12390*/  STS [R5+0x2400], R25 ;  /* 0x0024001905007388 */ /* 0x0003e80000000800 */
[----:B------:R-:W-:Y:S01]  /*123a0*/  STS [R4+0x2000], R24 ;  /* 0x0020001804007388 */ /* 0x000fe20000000800 */
[----:B---3--:R-:W-:Y:S02]  /*123b0*/  ISETP.NE.AND P1, PT, R14, RZ, PT ;  /* 0x000000ff0e00720c */ /* 0x008fe40003f25270 */
[----:B------:R-:W-:Y:S01]  /*123c0*/  MOV R14, 0x7f800000 ;  /* 0x7f800000000e7802 */ /* 0x000fe20000000f00 */
[----:B------:R2:W-:Y:S01]  /*123d0*/  STS [R4+0x2400], R33 ;  /* 0x0024002104007388 */ /* 0x0005e20000000800 */
[----:B------:R-:W-:-:S03]  /*123e0*/  ISETP.NE.OR P6, PT, R8, RZ, !P1 ;  /* 0x000000ff0800720c */ /* 0x000fc60004fc5670 */
[----:B------:R-:W-:Y:S04]  /*123f0*/  STS [R0], R32 ;  /* 0x0000002000007388 */ /* 0x000fe80000000800 */
[----:B------:R-:W-:Y:S04]  /*12400*/  STS [R0+0x400], R31 ;  /* 0x0004001f00007388 */ /* 0x000fe80000000800 */
[----:B------:R-:W3:Y:S04]  /*12410*/  S2R R8, SR_CTAID.X ;  /* 0x0000000000087919 */ /* 0x000ee80000002500 */
[----:B----4-:R-:W4:Y:S01]  /*12420*/  S2R R17, SR_CTAID.Z ;  /* 0x0000000000117919 */ /* 0x010f220000002700 */
[C---:B-1----:R-:W-:Y:S01]  /*12430*/  IADD3 R5, R6.reuse, R2, RZ ;  /* 0x0000000206057210 */ /* 0x042fe20007ffe0ff */
[----:B------:R-:W-:-:S02]  /*12440*/  IMAD.IADD R2, R6, 0x1, R0 ;  /* 0x0000000106027824 */ /* 0x000fc400078e0200 */
[----:B------:R-:W1:Y:S03]  /*12450*/  @P5 MUFU.LG2 R6, R39 ;  /* 0x0000002700065308 */ /* 0x000e660000000c00 */
[----:B------:R-:W-:Y:S01]  /*12460*/  STS [R2], R29 ;  /* 0x0000001d02007388 */ /* 0x000fe20000000800 */
[----:B--2---:R-:W-:-:S03]  /*12470*/  @P2 MOV R4, c[0x0][0x210] ;  /* 0x0000840000042a02 */ /* 0x004fc60000000f00 */
[----:B------:R-:W-:Y:S02]  /*12480*/  STS [R2+0x400], R28 ;  /* 0x0004001c02007388 */ /* 0x000fe40000000800 */
[----:B------:R-:W-:Y:S02]  /*12490*/  @P2 IMAD R4, R4, c[0x0][0x214], RZ ;  /* 0x0000850004042a24 */ /* 0x000fe400078e02ff */
[----:B------:R-:W-:Y:S04]  /*124a0*/  STS [R0+0x2000], R30 ;  /* 0x0020001e00007388 */ /* 0x000fe80000000800 */
[----:B------:R2:W-:Y:S01]  /*124b0*/  STS [R0+0x2400], R34 ;  /* 0x0024002200007388 */ /* 0x0005e20000000800 */
[----:B-1----:R-:W-:-:S03]  /*124c0*/  @P5 FMUL.FTZ R6, R6, 0.69314718246459960938 ;  /* 0x3f31721806065820 */ /* 0x002fc60000410000 */
[----:B------:R-:W-:Y:S01]  /*124d0*/  STS [R2+0x2000], R37 ;  /* 0x0020002502007388 */ /* 0x000fe20000000800 */
[----:B------:R-:W-:-:S03]  /*124e0*/  @P5 FFMA.FTZ R16, R73, c[0x0][0x238], R6 ;  /* 0x00008e0049105a23 */ /* 0x000fc60000010006 */
[----:B------:R1:W-:Y:S04]  /*124f0*/  STS [R2+0x2400], R36 ;  /* 0x0024002402007388 */ /* 0x0003e80000000800 */
[----:B------:R-:W-:Y:S04]  /*12500*/  STS [R3], R35 ;  /* 0x0000002303007388 */ /* 0x000fe80000000800 */
[----:B------:R-:W-:Y:S01]  /*12510*/  STS [R3+0x400], R27 ;  /* 0x0004001b03007388 */ /* 0x000fe20000000800 */
[----:B--2---:R-:W-:-:S05]  /*12520*/  IADD3 R0, R7, R2, RZ ;  /* 0x0000000207007210 */ /* 0x004fca0007ffe0ff */
[----:B------:R-:W-:Y:S01]  /*12530*/  STS [R0], R12 ;  /* 0x0000000c00007388 */ /* 0x000fe20000000800 */
[----:B-1----:R-:W-:-:S03]  /*12540*/  LOP3.LUT R2, R43, 0xffffffe0, RZ, 0xc0, !PT ;  /* 0xffffffe02b027812 */ /* 0x002fc600078ec0ff */
[----:B------:R1:W-:Y:S01]  /*12550*/  STS [R5], R11 ;  /* 0x0000000b05007388 */ /* 0x0003e20000000800 */
[----:B------:R-:W-:-:S03]  /*12560*/  IADD3 R7, -R2, R58, RZ ;  /* 0x0000003a02077210 */ /* 0x000fc60007ffe1ff */
[----:B------:R-:W-:Y:S04]  /*12570*/  STS [R3+0x2000], R26 ;  /* 0x0020001a03007388 */ /* 0x000fe80000000800 */
[----:B------:R2:W-:Y:S04]  /*12580*/  STS [R3+0x2400], R13 ;  /* 0x0024000d03007388 */ /* 0x0005e80000000800 */
[----:B------:R5:W-:Y:S04]  /*12590*/  STS [R0+0x2000], R10 ;  /* 0x0020000a00007388 */ /* 0x000be80000000800 */
[----:B------:R3:W-:Y:S04]  /*125a0*/  STS [R5+0x2000], R9 ;  /* 0x0020000905007388 */ /* 0x0007e80000000800 */
[----:B------:R-:W-:Y:S06]  /*125b0*/  BAR.SYNC.DEFER_BLOCKING 0x0 ;  /* 0x0000000000007b1d */ /* 0x000fec0000010000 */
[----:B-1----:R-:W1:Y:S01]  /*125c0*/  @P4 MUFU.LG2 R11, R40 ;  /* 0x00000028000b4308 */ /* 0x002e620000000c00 */
[----:B--2---:R-:W-:Y:S01]  /*125d0*/  CS2R R2, SRZ ;  /* 0x0000000000027805 */ /* 0x004fe2000001ff00 */
[----:B------:R-:W-:-:S02]  /*125e0*/  MOV R13, 0x7f800000 ;  /* 0x7f800000000d7802 */ /* 0x000fc40000000f00 */
[----:B-----5:R-:W-:-:S04]  /*125f0*/  @!P2 MOV R0, c[0x0][0x214] ;  /* 0x000085000000aa02 */ /* 0x020fc80000000f00 */
[----:B------:R-:W2:Y:S01]  /*12600*/  @P3 MUFU.LG2 R10, R41 ;  /* 0x00000029000a3308 */ /* 0x000ea20000000c00 */
[----:B------:R-:W-:Y:S01]  /*12610*/  @!P2 SEL R4, R0, c[0x0][0x234], !P1 ;  /* 0x00008d000004aa07 */ /* 0x000fe20004800000 */
[----:B------:R-:W-:Y:S01]  /*12620*/  @P2 IMAD.MOV.U32 R0, RZ, RZ, 0x1 ;  /* 0x00000001ff002424 */ /* 0x000fe200078e00ff */
[----:B------:R-:W-:Y:S01]  /*12630*/  ISETP.NE.OR P1, PT, R252, -0x1, P6 ;  /* 0xfffffffffc00780c */ /* 0x000fe20003725670 */
[----:B------:R2:W2:Y:S01]  /*12640*/  LDS.128 R20, [R212] ;  /* 0x00000000d4147984 */ /* 0x0004a20000000c00 */
[----:B---3--:R-:W-:Y:S01]  /*12650*/  @P2 MOV R5, c[0x0][0x210] ;  /* 0x0000840000052a02 */ /* 0x008fe20000000f00 */
[----:B------:R-:W-:Y:S02]  /*12660*/  @!P2 IMAD R0, R4, c[0x0][0x1c0], RZ ;  /* 0x000070000400aa24 */ /* 0x000fe400078e02ff */
[----:B------:R-:W3:Y:S01]  /*12670*/  @P0 MUFU.LG2 R9, R42 ;  /* 0x0000002a00090308 */ /* 0x000ee20000000c00 */
[----:B------:R2:W2:Y:S01]  /*12680*/  LDS.128 R24, [R212+0x800] ;  /* 0x00080000d4187984 */ /* 0x0004a20000000c00 */
[----:B------:R-:W-:Y:S01]  /*12690*/  @!P2 MOV R5, 0x1 ;  /* 0x000000010005a802 */ /* 0x000fe20000000f00 */
[----:B------:R-:W-:-:S02]  /*126a0*/  IMAD R0, R59, R0, RZ ;  /* 0x000000003b007224 */ /* 0x000fc400078e02ff */
[----:B------:R2:W2:Y:S02]  /*126b0*/  LDS.128 R28, [R212+0x1000] ;  /* 0x00100000d41c7984 */ /* 0x0004a40000000c00 */
[----:B------:R-:W-:Y:S01]  /*126c0*/  IMAD R6, R8, R5, RZ ;  /* 0x0000000508067224 */ /* 0x000fe200078e02ff */
[----:B------:R-:W-:Y:S01]  /*126d0*/  SEL R0, R0, RZ, P6 ;  /* 0x000000ff00007207 */ /* 0x000fe20003000000 */
[----:B------:R2:W2:Y:S01]  /*126e0*/  LDS.128 R32, [R212+0x1800] ;  /* 0x00180000d4207984 */ /* 0x0004a20000000c00 */
[----:B------:R-:W-:Y:S01]  /*126f0*/  @!P1 IMAD R252, R59, c[0x0][0x214], RZ ;  /* 0x000085003bfc9a24 */ /* 0x000fe200078e02ff */
[----:B------:R-:W-:Y:S01]  /*12700*/  LOP3.LUT P1, RZ, R7, 0x3, RZ, 0xc0, !PT ;  /* 0x0000000307ff7812 */ /* 0x000fe2000782c0ff */
[----:B-1----:R-:W-:Y:S01]  /*12710*/  @P4 FMUL.FTZ R7, R11, 0.69314718246459960938 ;  /* 0x3f3172180b074820 */ /* 0x002fe20000410000 */
[----:B------:R1:W1:Y:S01]  /*12720*/  LDS.128 R44, [R212+0x2000] ;  /* 0x00200000d42c7984 */ /* 0x0002620000000c00 */
[----:B------:R-:W-:Y:S01]  /*12730*/  @!P6 IMAD.MOV.U32 R2, RZ, RZ, R252 ;  /* 0x000000ffff02e224 */ /* 0x000fe200078e00fc */
[----:B------:R-:W-:Y:S01]  /*12740*/  SHF.L.U32 R8, R6, 0x7, RZ ;  /* 0x0000000706087819 */ /* 0x000fe200000006ff */
[----:B----4-:R-:W-:Y:S01]  /*12750*/  IMAD R0, R17, R4, R0 ;  /* 0x0000000411007224 */ /* 0x010fe200078e0200 */
[----:B------:R4:W1:Y:S01]  /*12760*/  LDS.128 R48, [R212+0x2800] ;  /* 0x00280000d4307984 */ /* 0x0008620000000c00 */
[----:B--2---:R-:W-:Y:S01]  /*12770*/  @P3 FMUL.FTZ R6, R10, 0.69314718246459960938 ;  /* 0x3f3172180a063820 */ /* 0x004fe20000410000 */
[----:B------:R-:W-:Y:S01]  /*12780*/  @!P6 SHF.R.S32.HI R3, RZ, 0x1f, R252 ;  /* 0x0000001fff03e819 */ /* 0x000fe200000114fc */
[----:B---3--:R-:W-:Y:S01]  /*12790*/  @P0 FMUL.FTZ R4, R9, 0.69314718246459960938 ;  /* 0x3f31721809040820 */ /* 0x008fe20000410000 */
[----:B------:R4:W2:Y:S01]  /*127a0*/  LDS.128 R52, [R212+0x3000] ;  /* 0x00300000d4347984 */ /* 0x0008a20000000c00 */
[----:B------:R-:W-:Y:S01]  /*127b0*/  IADD3 R10, P5, P2, R8, R2, R0 ;  /* 0x00000002080a7210 */ /* 0x000fe20007abe000 */
[----:B------:R-:W-:Y:S01]  /*127c0*/  @P4 FFMA.FTZ R15, R72, c[0x0][0x238], R7 ;  /* 0x00008e00480f4a23 */ /* 0x000fe20000010007 */
[----:B------:R-:W-:Y:S01]  /*127d0*/  SHF.R.S32.HI R2, RZ, 0x1f, R8 ;  /* 0x0000001fff027819 */ /* 0x000fe20000011408 */
[----:B------:R-:W3:Y:S01]  /*127e0*/  LDS.128 R212, [R212+0x3800] ;  /* 0x00380000d4d47984 */ /* 0x000ee20000000c00 */
[----:B------:R-:W-:Y:S01]  /*127f0*/  SHF.R.S32.HI R0, RZ, 0x1f, R0 ;  /* 0x0000001fff007819 */ /* 0x000fe20000011400 */
[----:B------:R-:W-:-:S02]  /*12800*/  @P3 FFMA.FTZ R13, R71, c[0x0][0x238], R6 ;  /* 0x00008e00470d3a23 */ /* 0x000fc40000010006 */
[----:B------:R-:W-:Y:S01]  /*12810*/  @P0 FFMA.FTZ R14, R70, c[0x0][0x238], R4 ;  /* 0x00008e00460e0a23 */ /* 0x000fe20000010004 */
        /* <DEDUP_REMOVED lines=39> */
.L_x_1676:
[----:B------:R-:W-:Y:S05]  /*12a90*/  BSYNC B0 ;  /* 0x0000000000007941 */ /* 0x000fea0003800000 */
.L_x_1675:
[----:B----4-:R-:W4:Y:S04]  /*12aa0*/  LDL.LU.64 R8, [R1+0x18] ;  /* 0x0000180001087983 */ /* 0x010f280000300a00 */
[----:B------:R-:W5:Y:S01]  /*12ab0*/  LDL.LU.64 R4, [R1] ;  /* 0x0000000001047983 */ /* 0x000f620000300a00 */
[----:B------:R-:W-:Y:S01]  /*12ac0*/  SHF.R.S32.HI R0, RZ, 0x1f, R17 ;  /* 0x0000001fff007819 */ /* 0x000fe20000011411 */
[----:B------:R-:W-:Y:S04]  /*12ad0*/  BSSY B0, `(.L_x_1677) ;  /* 0x0000011000007945 */ /* 0x000fe80003800000 */
[----:B------:R-:W-:-:S04]  /*12ae0*/  IMAD R0, R0, c[0x0][0x1f0], RZ ;  /* 0x00007c0000007a24 */ /* 0x000fc800078e02ff */
[----:B------:R-:W-:Y:S01]  /*12af0*/  IMAD R0, R17, c[0x0][0x1f4], R0 ;  /* 0x00007d0011007a24 */ /* 0x000fe200078e0200 */
[----:B----4-:R-:W-:-:S04]  /*12b00*/  IADD3 R2, P0, R8, R56, RZ ;  /* 0x0000003808027210 */ /* 0x010fc80007f1e0ff */
[----:B------:R-:W-:Y:S02]  /*12b10*/  IADD3.X R3, R9, R57, RZ, P0, !PT ;  /* 0x0000003909037210 */ /* 0x000fe400007fe4ff */
[----:B-----5:R-:W-:-:S03]  /*12b20*/  ISETP.GE.AND P0, PT, R4, R245, PT ;  /* 0x000000f50400720c */ /* 0x020fc60003f06270 */
[----:B------:R-:W-:-:S05]  /*12b30*/  IMAD.WIDE.U32 R8, R17, c[0x0][0x1f0], R2 ;  /* 0x00007c0011087a25 */ /* 0x000fca00078e0002 */
[----:B------:R-:W-:-:S05]  /*12b40*/  IADD3 R7, R0, R9, RZ ;  /* 0x0000000900077210 */ /* 0x000fca0007ffe0ff */
        /* <DEDUP_REMOVED lines=9> */
.L_x_1678:
[----:B------:R-:W-:Y:S05]  /*12be0*/  BSYNC B0 ;  /* 0x0000000000007941 */ /* 0x000fea0003800000 */
.L_x_1677:
[----:B------:R-:W5:Y:S01]  /*12bf0*/  LDL.LU R0, [R1+0x28] ;  /* 0x0000280001007983 */ /* 0x000f620000300800 */
[----:B------:R-:W-:Y:S01]  /*12c00*/  BSSY B0, `(.L_x_1679) ;  /* 0x000000e000007945 */ /* 0x000fe20003800000 */
[----:B-----5:R-:W-:-:S13]  /*12c10*/  ISETP.GE.AND P0, PT, R0, R245, PT ;  /* 0x000000f50000720c */ /* 0x020fda0003f06270 */
[----:B------:R-:W-:Y:S05]  /*12c20*/  @P0 BRA `(.L_x_1680) ;  /* 0x000000b000000947 */ /* 0x000fea0003800000 */
[----:B----4-:R-:W-:Y:S01]  /*12c30*/  IADD3 R4, P0, R248, 0x10, RZ ;  /* 0x00000010f8047810 */ /* 0x010fe20007f1e0ff */
        /* <DEDUP_REMOVED lines=10> */
.L_x_1680:
[----:B------:R-:W-:Y:S05]  /*12ce0*/  BSYNC B0 ;  /* 0x0000000000007941 */ /* 0x000fea0003800000 */
.L_x_1679:
        /* <DEDUP_REMOVED lines=15> */
.L_x_1682:
[----:B------:R-:W-:Y:S05]  /*12de0*/  BSYNC B0 ;  /* 0x0000000000007941 */ /* 0x000fea0003800000 */
.L_x_1681:
        /* <DEDUP_REMOVED lines=15> */
.L_x_1684:
[----:B------:R-:W-:Y:S05]  /*12ee0*/  BSYNC B0 ;  /* 0x0000000000007941 */ /* 0x000fea0003800000 */
.L_x_1683:
        /* <DEDUP_REMOVED lines=15> */
.L_x_1686:
[----:B------:R-:W-:Y:S05]  /*12fe0*/  BSYNC B0 ;  /* 0x0000000000007941 */ /* 0x000fea0003800000 */
.L_x_1685:
[----:B------:R-:W5:Y:S01]  /*12ff0*/  LDL.LU R0, [R1+0x34] ;  /* 0x0000340001007983 */ /* 0x000f620000300800 */
[----:B------:R-:W-:Y:S01]  /*13000*/  BSSY B0, `(.L_x_1687) ;  /* 0x000000e000007945 */ /* 0x000fe20003800000 */
[----:B-----5:R-:W-:-:S13]  /*13010*/  ISETP.GE.AND P0, PT, R0, R245, PT ;  /* 0x000000f50000720c */ /* 0x020fda0003f06270 */
[----:B------:R-:W-:Y:S05]  /*13020*/  @P0 BRA `(.L_x_1688) ;  /* 0x000000b000000947 */ /* 0x000fea0003800000 */
[----:B-1--4-:R-:W-:Y:S01]  /*13030*/  IADD3 R4, P0, R248, 0x50, RZ ;  /* 0x00000050f8047810 */ /* 0x012fe20007f1e0ff */
        /* <DEDUP_REMOVED lines=10> */
.L_x_1688:
[----:B------:R-:W-:Y:S05]  /*130e0*/  BSYNC B0 ;  /* 0x0000000000007941 */ /* 0x000fea0003800000 */
.L_x_1687:
        /* <DEDUP_REMOVED lines=15> */
.L_x_1690:
[----:B------:R-:W-:Y:S05]  /*131e0*/  BSYNC B0 ;  /* 0x0000000000007941 */ /* 0x000fea0003800000 */
.L_x_1689:
[----:B------:R-:W5:Y:S02]  /*131f0*/  LDL.LU R0, [R1+0x3c] ;  /* 0x00003c0001007983 */ /* 0x000f640000300800 */
[----:B-----5:R-:W-:-:S13]  /*13200*/  ISETP.GE.AND P0, PT, R0, R245, PT ;  /* 0x000000f50000720c */ /* 0x020fda0003f06270 */
[----:B------:R-:W-:Y:S05]  /*13210*/  @P0 EXIT ;  /* 0x000000000000094d */ /* 0x000fea0003800000 */
[----:B------:R-:W-:Y:S01]  /*13220*/  IADD3 R6, P0, R248, 0x70, RZ ;  /* 0x00000070f8067810 */ /* 0x000fe20007f1e0ff */
[----:B------:R-:W-:Y:S01]  /*13230*/  IMAD.MOV.U32 R2, RZ, RZ, R8 ;  /* 0x000000ffff027224 */ /* 0x000fe200078e0008 */
[----:B------:R-:W-:-:S03]  /*13240*/  MOV R3, R7 ;  /* 0x0000000700037202 */ /* 0x000fc60000000f00 */
[----:B------:R-:W-:Y:S02]  /*13250*/  IMAD.X R0, RZ, RZ, R249, P0 ;  /* 0x000000ffff007224 */ /* 0x000fe400000e06f9 */
[----:B-1--4-:R-:W-:-:S04]  /*13260*/  IMAD.WIDE.U32 R4, R6, c[0x0][0x1e8], R2 ;  /* 0x00007a0006047a25 */ /* 0x012fc800078e0002 */
[----:B------:R-:W-:Y:S01]  /*13270*/  IMAD R0, R0, c[0x0][0x1e8], RZ ;  /* 0x00007a0000007a24 */ /* 0x000fe200078e02ff */
[----:B------:R-:W-:-:S03]  /*13280*/  LEA R2, P0, R4, c[0x0][0x1d0], 0x1 ;  /* 0x0000740004027a11 */ /* 0x000fc600078008ff */
[----:B------:R-:W-:-:S05]  /*13290*/  IMAD R0, R6, c[0x0][0x1ec], R0 ;  /* 0x00007b0006007a24 */ /* 0x000fca00078e0200 */
[----:B------:R-:W-:-:S04]  /*132a0*/  IADD3 R0, R0, R5, RZ ;  /* 0x0000000500007210 */ /* 0x000fc80007ffe0ff */
[----:B------:R-:W-:-:S05]  /*132b0*/  LEA.HI.X R3, R4, c[0x0][0x1d4], R0, 0x1, P0 ;  /* 0x0000750004037a11 */ /* 0x000fca00000f0c00 */
[----:B---3--:R-:W-:Y:S01]  /*132c0*/  STG.E.128 [R2.64], R212 ;  /* 0x000000d402007986 */ /* 0x008fe2000c101d10 */
[----:B------:R-:W-:Y:S05]  /*132d0*/  EXIT ;  /* 0x000000000000794d */ /* 0x000fea0003800000 */
.L_x_1691:
        /* <DEDUP_REMOVED lines=10> */
.L_x_2138:


//--------------------- .text._ZN5flash16flash_fwd_kernelI23Flash_fwd_kernel_traitsILi64ELi128ELi64ELi4ELb0ELb0EN7cutlass10bfloat16_tE19Flash_kernel_traitsILi64ELi128ELi64ELi4ES3_EELb1ELb0ELb1ELb1ELb0ELb0ELb0ELb0EEEvNS_16Flash_fwd_paramsE --------------------------
	.section	.text._ZN5flash16flash_fwd_kernelI23Flash_fwd_kernel_traitsILi64ELi128ELi64ELi4ELb0ELb0EN7cutlass10bfloat16_tE19Flash_kernel_traitsILi64ELi128ELi64ELi4ES3_EELb1ELb0ELb1ELb1ELb0ELb0ELb0ELb0EEEvNS_16Flash_fwd_paramsE,"ax",@progbits
	.sectioninfo	@"SHI_REGISTERS=255"
	.align	128
        .global         _ZN5flash16flash_fwd_kernelI23Flash_fwd_kernel_traitsILi64ELi128ELi64ELi4ELb0ELb0EN7cutlass10bfloat16_tE19Flash_kernel_traitsILi64ELi128ELi64ELi4ES3_EELb1ELb0ELb1ELb1ELb0ELb0ELb0ELb0EEEvNS_16Flash_fwd_paramsE
        .type           _ZN5flash16flash_fwd_kernelI23Flash_fwd_kernel_traitsILi64ELi128ELi64ELi4ELb0ELb0EN7cutlass10bfloat16_tE19Flash_kernel_traitsILi64ELi128ELi64ELi4ES3_EELb1ELb0ELb1ELb1ELb0ELb0ELb0ELb0EEEvNS_16Flash_fwd_paramsE,@function
        .size           _ZN5flash16flash_fwd_kernelI23Flash_fwd_kernel_traitsILi64ELi128ELi64ELi4ELb0ELb0EN7cutlass10bfloat16_tE19Flash_kernel_traitsILi64ELi128ELi64ELi4ES3_EELb1ELb0ELb1ELb1ELb0ELb0ELb0ELb0EEEvNS_16Flash_fwd_paramsE,(.L_x_2139 - _ZN5flash16flash_fwd_kernelI23Flash_fwd_kernel_traitsILi64ELi128ELi64ELi4ELb0ELb0EN7cutlass10bfloat16_tE19Flash_kernel_traitsILi64ELi128ELi64ELi4ES3_EELb1ELb0ELb1ELb1ELb0ELb0ELb0ELb0EEEvNS_16Flash_fwd_paramsE)
        .other          _ZN5flash16flash_fwd_kernelI23Flash_fwd_kernel_traitsILi64ELi128ELi64ELi4ELb0ELb0EN7cutlass10bfloat16_tE19Flash_kernel_traitsILi64ELi128ELi64ELi4ES3_EELb1ELb0ELb1ELb1ELb0ELb0ELb0ELb0EEEvNS_16Flash_fwd_paramsE,@"STO_CUDA_ENTRY STV_DEFAULT"
_ZN5flash16flash_fwd_kernelI23Flash_fwd_kernel_traitsILi64ELi128ELi64ELi4ELb0ELb0EN7cutlass10bfloat16_tE19Flash_kernel_traitsILi64ELi128ELi64ELi4ES3_EELb1ELb0ELb1ELb1ELb0ELb0ELb0ELb0EEEvNS_16Flash_fwd_paramsE:
.text._ZN5flash16flash_fwd_kernelI23Flash_fwd_kernel_traitsILi64ELi128ELi64ELi4ELb0ELb0EN7cutlass10bfloat16_tE19Flash_kernel_traitsILi64ELi128ELi64ELi4ES3_EELb1ELb0ELb1ELb1ELb0ELb0ELb0ELb0EEEvNS_16Flash_fwd_paramsE:
        /* <DEDUP_REMOVED lines=12> */
[----:B------:R-:W-:-:S02]  /*00c0*/  ULDC.64 UR4, c[0x0][0x250] ;  /* 0x0000940000047ab9 */ /* 0x000fc40000000a00 */
[----:B------:R-:W-:Y:S01]  /*00d0*/  ULDC.64 UR8, c[0x0][0x240] ;  /* 0x0000900000087ab9 */ /* 0x000fe20000000a00 */
[----:B------:R3:W4:Y:S02]  /*00e0*/  @P1 LDG.E.64 R4, [R2.64] ;  /* 0x0000001c02041981 */ /* 0x000724000c1e1b00 */
[----:B---3--:R-:W-:Y:S01]  /*00f0*/  @P1 IMAD.MOV.U32 R2, RZ, RZ, R7 ;  /* 0x000000ffff021224 */ /* 0x008fe200078e0007 */
[----:B------:R-:W-:-:S06]  /*0100*/  @P1 MOV R3, R8 ;  /* 0x0000000800031202 */ /* 0x000fcc0000000f00 */
[----:B------:R-:W3:Y:S01]  /*0110*/  @P1 LDG.E.64 R2, [R2.64] ;  /* 0x0000001c02021981 */ /* 0x000ee2000c1e1b00 */
[----:B------:R-:W5:Y:S01]  /*0120*/  S2UR UR15, SR_CTAID.Y ;  /* 0x00000000000f79c3 */ /* 0x000f620000002600 */
[----:B------:R-:W-:Y:S02]  /*0130*/  UISETP.NE.U32.AND UP1, UPT, URZ, UR4, UPT ;  /* 0x000000043f00728c */ /* 0x000fe4000bf25070 */
[----:B------:R-:W-:Y:S02]  /*0140*/  UISETP.NE.U32.AND UP2, UPT, URZ, UR8, UPT ;  /* 0x000000083f00728c */ /* 0x000fe4000bf45070 */
[----:B------:R-:W-:Y:S02]  /*0150*/  UISETP.NE.AND.EX UP1, UPT, URZ, UR5, UPT, UP1 ;  /* 0x000000053f00728c */ /* 0x000fe4000bf25310 */
[----:B------:R-:W-:Y:S01]  /*0160*/  UISETP.NE.AND.EX UP2, UPT, URZ, UR9, UPT, UP2 ;  /* 0x000000093f00728c */ /* 0x000fe2000bf45320 */
[----:B------:R-:W1:Y:S01]  /*0170*/  S2UR UR14, SR_CTAID.Z ;  /* 0x00000000000e79c3 */ /* 0x000e620000002700 */
[----:B------:R-:W-:-:S02]  /*0180*/  ULDC.64 UR4, c[0x0][0x248] ;  /* 0x0000920000047ab9 */ /* 0x000fc40000000a00 */
[----:B------:R-:W-:Y:S02]  /*0190*/  UISETP.EQ.U32.AND UP0, UPT, URZ, UR4, UPT ;  /* 0x000000043f00728c */ /* 0x000fe4000bf02070 */
[----:B------:R-:W-:Y:S01]  /*01a0*/  UMOV UR13, 0x4 ;  /* 0x00000004000d7882 */ /* 0x000fe20000000000 */
[----:B------:R-:W-:Y:S01]  /*01b0*/  PLOP3.LUT P2, PT, PT, PT, UP2, 0x80, 0x0 ;  /* 0x000000000000781c */ /* 0x000fe20003f4f028 */
[----:B------:R-:W-:Y:S02]  /*01c0*/  ULDC.64 UR8, c[0x0][0x240] ;  /* 0x0000900000087ab9 */ /* 0x000fe40000000a00 */
[----:B-----5:R-:W-:Y:S02]  /*01d0*/  UIMAD.WIDE UR8, UR15, UR13, UR8 ;  /* 0x0000000d0f0872a5 */ /* 0x020fe4000f8e0208 */
[----:B-1----:R-:W-:-:S06]  /*01e0*/  ULOP3.LUT UR7, UR14, UR6, UR15, 0xfe, !UPT ;  /* 0x000000060e077292 */ /* 0x002fcc000f8efe0f */
[----:B--2---:R-:W-:Y:S01]  /*01f0*/  LOP3.LUT P0, RZ, R19, UR7, RZ, 0xfc, !PT ;  /* 0x0000000713ff7c12 */ /* 0x004fe2000f80fcff */
[----:B------:R-:W-:Y:S02]  /*0200*/  ULDC.U8 UR7, c[0x0][0x312] ;  /* 0x0000c48000077ab9 */ /* 0x000fe40000000000 */
[----:B------:R-:W-:-:S04]  /*0210*/  UISETP.NE.AND UP3, UPT, UR7, URZ, UPT ;  /* 0x0000003f0700728c */ /* 0x000fc8000bf65270 */
[----:B------:R-:W-:-:S06]  /*0220*/  UISETP.EQ.OR.EX UP0, UPT, URZ, UR5, !UP3, UP0 ;  /* 0x000000053f00728c */ /* 0x000fcc000df02700 */
[----:B------:R-:W-:Y:S02]  /*0230*/  @!P0 IMAD.MOV.U32 R10, RZ, RZ, c[0x0][0x308] ;  /* 0x0000c200ff0a8624 */ /* 0x000fe400078e00ff */
[----:B------:R-:W-:Y:S01]  /*0240*/  @!P0 IMAD.MOV.U32 R11, RZ, RZ, c[0x0][0x30c] ;  /* 0x0000c300ff0b8624 */ /* 0x000fe200078e00ff */
[----:B------:R-:W-:Y:S02]  /*0250*/  ULDC.64 UR4, c[0x0][0x248] ;  /* 0x0000920000047ab9 */ /* 0x000fe40000000a00 */
[----:B------:R-:W-:Y:S01]  /*0260*/  UIMAD.WIDE UR4, UR15, UR13, UR4 ;  /* 0x0000000d0f0472a5 */ /* 0x000fe2000f8e0204 */
[----:B----4-:R-:W1:Y:S08]  /*0270*/  @P1 R2UR UR30, R4 ;  /* 0x00000000041e13c2 */ /* 0x010e7000000e0000 */
[----:B------:R-:W2:Y:S01]  /*0280*/  @P1 R2UR UR31, R5 ;  /* 0x00000000051f13c2 */ /* 0x000ea200000e0000 */
[----:B-1----:R-:W-:Y:S01]  /*0290*/  IMAD.U32 R4, RZ, RZ, UR30 ;  /* 0x0000001eff047e24 */ /* 0x002fe2000f8e00ff */
[----:B---3--:R-:W-:Y:S01]  /*02a0*/  @P1 IADD3 R7, P3, R2, c[0x0][0x300], RZ ;  /* 0x0000c00002071a10 */ /* 0x008fe20007f7e0ff */
[----:B------:R-:W-:Y:S01]  /*02b0*/  IMAD.U32 R2, RZ, RZ, UR8 ;  /* 0x00000008ff027e24 */ /* 0x000fe2000f8e00ff */
[----:B--2---:R-:W-:-:S03]  /*02c0*/  MOV R5, UR31 ;  /* 0x0000001f00057c02 */ /* 0x004fc60008000f00 */
[----:B------:R-:W-:Y:S02]  /*02d0*/  @P1 IMAD.X R8, RZ, RZ, R3, P3 ;  /* 0x000000ffff081224 */ /* 0x000fe400018e0603 */
[----:B------:R1:W-:Y:S01]  /*02e0*/  @!P0 STG.E.64 [R10.64], R4 ;  /* 0x000000040a008986 */ /* 0x0003e2000c101b1c */
[----:B------:R-:W-:Y:S01]  /*02f0*/  PLOP3.LUT P1, PT, PT, PT, UP0, 0x80, 0x0 ;  /* 0x000000000000781c */ /* 0x000fe20003f2f008 */
[----:B------:R-:W-:Y:S01]  /*0300*/  IMAD.U32 R3, RZ, RZ, UR9 ;  /* 0x00000009ff037e24 */ /* 0x000fe2000f8e00ff */
[----:B------:R-:W-:Y:S02]  /*0310*/  ULDC.64 UR8, c[0x0][0x250] ;  /* 0x0000940000087ab9 */ /* 0x000fe40000000a00 */
[----:B------:R-:W-:Y:S01]  /*0320*/  @UP1 UIMAD.WIDE UR8, UR15, UR13, UR8 ;  /* 0x0000000d0f0812a5 */ /* 0x000fe2000f8e0208 */
[----:B-1----:R-:W-:Y:S01]  /*0330*/  @!P0 MOV R4, R7 ;  /* 0x0000000700048202 */ /* 0x002fe20000000f00 */
[----:B------:R-:W-:-:S05]  /*0340*/  @!P0 IMAD.MOV.U32 R5, RZ, RZ, R8 ;  /* 0x000000ffff058224 */ /* 0x000fca00078e0008 */
[----:B------:R1:W-:Y:S01]  /*0350*/  @!P0 STG.E.64 [R10.64+0x8], R4 ;  /* 0x000008040a008986 */ /* 0x0003e2000c101b1c */
[----:B------:R-:W-:-:S03]  /*0360*/  PLOP3.LUT P0, PT, PT, PT, UP1, 0x80, 0x0 ;  /* 0x000000000000781c */ /* 0x000fc60003f0f018 */
[----:B------:R2:W3:Y:S04]  /*0370*/  @P2 LDG.E R9, [R2.64] ;  /* 0x0000001c02092981 */ /* 0x0004e8000c1e1900 */
[----:B------:R2:W4:Y:S01]  /*0380*/  @P2 LDG.E R6, [R2.64+0x4] ;  /* 0x0000041c02062981 */ /* 0x000522000c1e1900 */
[----:B-1----:R-:W-:Y:S02]  /*0390*/  IMAD.U32 R4, RZ, RZ, UR8 ;  /* 0x00000008ff047e24 */ /* 0x002fe4000f8e00ff */
[----:B------:R-:W-:Y:S01]  /*03a0*/  IMAD.U32 R5, RZ, RZ, UR9 ;  /* 0x00000009ff057e24 */ /* 0x000fe2000f8e00ff */
[----:B--2---:R-:W-:Y:S01]  /*03b0*/  MOV R2, UR4 ;  /* 0x0000000400027c02 */ /* 0x004fe20008000f00 */
[----:B------:R-:W-:-:S03]  /*03c0*/  IMAD.U32 R3, RZ, RZ, UR5 ;  /* 0x00000005ff037e24 */ /* 0x000fc6000f8e00ff */
[----:B------:R1:W2:Y:S04]  /*03d0*/  @P0 LDG.E R4, [R4.64] ;  /* 0x0000001c04040981 */ /* 0x0002a8000c1e1900 */
[----:B------:R-:W5:Y:S01]  /*03e0*/  @!P1 LDG.E R0, [R2.64] ;  /* 0x0000001c02009981 */ /* 0x000f62000c1e1900 */
[----:B------:R-:W-:Y:S01]  /*03f0*/  SHF.R.S32.HI R13, RZ, 0x1f, R19 ;  /* 0x0000001fff0d7819 */ /* 0x000fe20000011413 */
[----:B------:R-:W-:Y:S02]  /*0400*/  UMOV UR20, 0xffffffff ;  /* 0xffffffff00147882 */ /* 0x000fe40000000000 */
[----:B------:R-:W-:Y:S02]  /*0410*/  UMOV UR26, 0xffffffff ;  /* 0xffffffff001a7882 */ /* 0x000fe40000000000 */
[----:B------:R-:W-:-:S02]  /*0420*/  ULDC UR4, c[0x0][0x1c0] ;  /* 0x0000700000047ab9 */ /* 0x000fc40000000800 */
[----:B------:R-:W-:Y:S02]  /*0430*/  UMOV UR18, URZ ;  /* 0x0000003f00127c82 */ /* 0x000fe40008000000 */
[----:B------:R-:W-:-:S04]  /*0440*/  UIMAD UR4, UR15, UR4, UR14 ;  /* 0x000000040f0472a4 */ /* 0x000fc8000f8e020e */
[----:B------:R-:W-:-:S04]  /*0450*/  USHF.L.U32 UR5, UR4, 0x5, URZ ;  /* 0x0000000504057899 */ /* 0x000fc8000800063f */
[----:B------:R-:W-:Y:S01]  /*0460*/  USHF.R.S32.HI UR4, URZ, 0x1f, UR5 ;  /* 0x0000001f3f047899 */ /* 0x000fe20008011405 */
[----:B-1----:R-:W-:Y:S01]  /*0470*/  LEA.HI R5, R13, R19, RZ, 0x5 ;  /* 0x000000130d057211 */ /* 0x002fe200078f28ff */
[----:B---3--:R-:W1:Y:S08]  /*0480*/  @P2 R2UR UR26, R9 ;  /* 0x00000000091a23c2 */ /* 0x008e7000000e0000 */
[----:B----4-:R-:W1:Y:S08]  /*0490*/  @P2 R2UR UR11, R6 ;  /* 0x00000000060b23c2 */ /* 0x010e7000000e0000 */
[----:B--2---:R2:W3:Y:S01]  /*04a0*/  @P0 R2UR UR18, R4 ;  /* 0x00000000041203c2 */ /* 0x0044e200000e0000 */
[----:B------:R-:W-:Y:S01]  /*04b0*/  ISETP.NE.U32.AND P0, PT, RZ, c[0x0][0x248], PT ;  /* 0x00009200ff007a0c */ /* 0x000fe20003f05070 */
[----:B-1----:R-:W-:-:S03]  /*04c0*/  @UP2 UIADD3 UR11, UR11, -UR26, URZ ;  /* 0x8000001a0b0b2290 */ /* 0x002fc6000fffe03f */
[----:B------:R-:W-:-:S03]  /*04d0*/  ISETP.NE.AND.EX P2, PT, RZ, c[0x0][0x24c], PT, P0 ;  /* 0x00009300ff007a0c */ /* 0x000fc60003f45300 */
[----:B-----5:R1:W4:Y:S01]  /*04e0*/  @!P1 R2UR UR20, R0 ;  /* 0x00000000001493c2 */ /* 0x02032200000e0000 */
[----:B------:R-:W-:Y:S01]  /*04f0*/  @!UP2 ULDC UR11, c[0x0][0x214] ;  /* 0x00008500000baab9 */ /* 0x000fe20000000800 */
[----:B-1----:R-:W-:-:S05]  /*0500*/  LOP3.LUT R0, R5, 0xffffffe0, RZ, 0xc0, !PT ;  /* 0xffffffe005007812 */ /* 0x002fca00078ec0ff */
[----:B------:R-:W-:-:S05]  /*0510*/  IMAD.IADD R16, R19, 0x1, -R0 ;  /* 0x0000000113107824 */ /* 0x000fca00078e0a00 */
[--C-:B------:R-:W-:Y:S02]  /*0520*/  IADD3 R177, P1, P0, R7, UR5, R16.reuse ;  /* 0x0000000507b17c10 */ /* 0x100fe4000f83e010 */
[----:B------:R-:W-:-:S03]  /*0530*/  SHF.R.S32.HI R0, RZ, 0x1f, R16 ;  /* 0x0000001fff007819 */ /* 0x000fc60000011410 */
[----:B------:R2:W-:Y:S01]  /*0540*/  STL [R1+0x60], R177 ;  /* 0x000060b101007387 */ /* 0x0005e20000100800 */
[----:B------:R-:W-:Y:S01]  /*0550*/  IADD3.X R243, R8, UR4, R0, P1, P0 ;  /* 0x0000000408f37c10 */ /* 0x000fe20008fe0400 */
[----:B--234-:R-:W-:Y:S05]  /*0560*/  @!P2 BRA `(.L_x_1692) ;  /* 0x000000700000a947 */ /* 0x01cfea0003800000 */
[----:B------:R-:W-:-:S13]  /*0570*/  PLOP3.LUT P0, PT, PT, PT, UP3, 0x80, 0x0 ;  /* 0x000000000000781c */ /* 0x000fda0003f0f038 */
[----:B------:R-:W2:Y:S04]  /*0580*/  @P0 LDG.E R0, [R2.64+0x4] ;  /* 0x0000041c02000981 */ /* 0x000ea8000c1e1900 */
[----:B------:R-:W3:Y:S01]  /*0590*/  @!P0 LDG.E R2, [R2.64] ;  /* 0x0000001c02028981 */ /* 0x000ee2000c1e1900 */
[----:B--2---:R-:W1:Y:S02]  /*05a0*/  @P0 R2UR UR7, R0 ;  /* 0x00000000000703c2 */ /* 0x004e6400000e0000 */
[----:B-1----:R-:W-:-:S11]  /*05b0*/  @UP3 UIADD3 UR7, UR7, -UR20, URZ ;  /* 0x8000001407073290 */ /* 0x002fd6000fffe03f */
[----:B---3--:R1:W2:Y:S02]  /*05c0*/  @!P0 R2UR UR7, R2 ;  /* 0x00000000020783c2 */ /* 0x0082a400000e0000 */
[----:B-12---:R-:W-:Y:S05]  /*05d0*/  BRA `(.L_x_1693) ;  /* 0x0000001000007947 */ /* 0x006fea0003800000 */
.L_x_1692:
[----:B------:R-:W-:Y:S02]  /*05e0*/  ULDC UR7, c[0x0][0x218] ;  /* 0x0000860000077ab9 */ /* 0x000fe40000000800 */
.L_x_1693:
        /* <DEDUP_REMOVED lines=21> */
[----:B------:R-:W-:Y:S02]  /*0740*/  UIADD3 UR6, UR10, UR9, -UR11 ;  /* 0x000000090a067290 */ /* 0x000fe4000fffe80b */
[----:B------:R-:W-:Y:S02]  /*0750*/  UIADD3 UR4, -UR11, 0xbf, UR9 ;  /* 0x000000bf0b047890 */ /* 0x000fe4000fffe109 */
[----:B------:R-:W-:Y:S02]  /*0760*/  ULDC UR12, c[0x0][0x2e4] ;  /* 0x0000b900000c7ab9 */ /* 0x000fe40000000800 */
[----:B------:R-:W-:Y:S02]  /*0770*/  ULDC UR5, c[0x0][0x2e8] ;  /* 0x0000ba0000057ab9 */ /* 0x000fe40000000800 */
[----:B------:R-:W-:Y:S02]  /*0780*/  UIADD3 UR7, UR10, 0x3f, URZ ;  /* 0x0000003f0a077890 */ /* 0x000fe4000fffe03f */
[----:B------:R-:W-:-:S02]  /*0790*/  UIADD3 UR12, UR6, -UR12, URZ ;  /* 0x8000000c060c7290 */ /* 0x000fc4000fffe03f */
[----:B------:R-:W-:Y:S02]  /*07a0*/  UIADD3 UR5, UR4, UR5, UR10 ;  /* 0x0000000504057290 */ /* 0x000fe4000fffe00a */
[----:B------:R-:W-:Y:S02]  /*07b0*/  USHF.R.S32.HI UR6, URZ, 0x1f, UR7 ;  /* 0x0000001f3f067899 */ /* 0x000fe40008011407 */
[----:B------:R-:W-:Y:S02]  /*07c0*/  USHF.R.S32.HI UR8, URZ, 0x1f, UR12 ;  /* 0x0000001f3f087899 */ /* 0x000fe4000801140c */
[----:B------:R-:W-:Y:S02]  /*07d0*/  USHF.R.S32.HI UR4, URZ, 0x1f, UR5 ;  /* 0x0000001f3f047899 */ /* 0x000fe40008011405 */
[----:B------:R-:W-:Y:S02]  /*07e0*/  ULEA.HI UR6, UR6, UR7, URZ, 0x6 ;  /* 0x0000000706067291 */ /* 0x000fe4000f8f303f */
        /* <DEDUP_REMOVED lines=12> */
[----:B------:R-:W-:Y:S01]  /*08b0*/  UISETP.NE.AND UP0, UPT, UR26, -0x1, UPT ;  /* 0xffffffff1a00788c */ /* 0x000fe2000bf05270 */
[----:B------:R-:W-:Y:S01]  /*08c0*/  LEA.HI R4, R13, R19, RZ, 0x3 ;  /* 0x000000130d047211 */ /* 0x000fe200078f18ff */
[----:B------:R-:W-:Y:S01]  /*08d0*/  ULDC.64 UR4, c[0x0][0x1e8] ;  /* 0x00007a0000047ab9 */ /* 0x000fe20000000a00 */
[----:B------:R-:W1:Y:S01]  /*08e0*/  S2R R8, SR_CTAID.Z ;  /* 0x0000000000087919 */ /* 0x000e620000002700 */
[----:B------:R-:W-:Y:S01]  /*08f0*/  USHF.R.S32.HI UR10, URZ, 0x1f, UR14 ;  /* 0x0000001f3f0a7899 */ /* 0x000fe2000801140e */
[----:B------:R-:W-:Y:S01]  /*0900*/  LOP3.LUT R0, R4, 0xfffffff8, RZ, 0xc0, !PT ;  /* 0xfffffff804007812 */ /* 0x000fe200078ec0ff */
[----:B------:R-:W-:Y:S01]  /*0910*/  ULDC.64 UR6, c[0x0][0x1e0] ;  /* 0x0000780000067ab9 */ /* 0x000fe20000000a00 */
[----:B------:R-:W2:Y:S01]  /*0920*/  S2R R6, SR_CTAID.X ;  /* 0x0000000000067919 */ /* 0x000ea20000002500 */
[----:B------:R-:W-:Y:S01]  /*0930*/  UIADD3 UR11, -UR9, UR11, URZ ;  /* 0x0000000b090b7290 */ /* 0x000fe2000fffe13f */
[----:B------:R-:W-:Y:S01]  /*0940*/  SHF.R.S32.HI R4, RZ, 0x3, R4 ;  /* 0x00000003ff047819 */ /* 0x000fe20000011404 */
[----:B------:R-:W-:Y:S01]  /*0950*/  IMAD.IADD R14, R19, 0x1, -R0 ;  /* 0x00000001130e7824 */ /* 0x000fe200078e0a00 */
[----:B------:R-:W-:Y:S01]  /*0960*/  @UP0 UIMAD.WIDE.U32 UR12, UR26, UR4, URZ ;  /* 0x000000041a0c02a5 */ /* 0x000fe2000f8e003f */
[----:B------:R-:W-:Y:S01]  /*0970*/  BSSY B0, `(.L_x_1695) ;  /* 0x000003d000007945 */ /* 0x000fe20003800000 */
[----:B------:R-:W-:Y:S01]  /*0980*/  @!UP0 UIMAD.WIDE.U32 UR16, UR15, UR6, URZ ;  /* 0x000000060f1082a5 */ /* 0x000fe2000f8e003f */
[----:B------:R-:W-:Y:S01]  /*0990*/  IMAD.SHL.U32 R0, R14, 0x8, RZ ;  /* 0x000000080e007824 */ /* 0x000fe200078e00ff */
[----:B------:R-:W-:Y:S01]  /*09a0*/  @UP0 UIMAD UR8, UR26, UR5, UR13 ;  /* 0x000000051a0802a4 */ /* 0x000fe2000f8e020d */
[----:B------:R-:W-:Y:S01]  /*09b0*/  SHF.R.S32.HI R5, RZ, 0x1f, R4 ;  /* 0x0000001fff057819 */ /* 0x000fe20000011404 */
[----:B------:R-:W-:Y:S01]  /*09c0*/  @!UP0 USHF.R.S32.HI UR13, URZ, 0x1f, UR15 ;  /* 0x0000001f3f0d8899 */ /* 0x000fe2000801140f */
[----:B------:R-:W-:Y:S01]  /*09d0*/  ISETP.GE.AND P4, PT, R4, UR11, PT ;  /* 0x0000000b04007c0c */ /* 0x000fe2000bf86270 */
[----:B------:R-:W-:Y:S01]  /*09e0*/  ULDC.64 UR4, c[0x0][0x1f0] ;  /* 0x00007c0000047ab9 */ /* 0x000fe20000000a00 */
[----:B------:R-:W-:Y:S01]  /*09f0*/  ISETP.GE.AND P1, PT, R0, c[0x0][0x220], PT ;  /* 0x0000880000007a0c */ /* 0x000fe20003f26270 */
[----:B------:R-:W-:-:S02]  /*0a00*/  UIMAD UR4, UR10, UR4, URZ ;  /* 0x000000040a0472a4 */ /* 0x000fc4000f8e023f */
[----:B------:R-:W-:Y:S02]  /*0a10*/  @!UP0 UIMAD UR13, UR13, UR6, URZ ;  /* 0x000000060d0d82a4 */ /* 0x000fe4000f8e023f */
[----:B------:R-:W-:Y:S02]  /*0a20*/  UIMAD UR5, UR14, UR5, UR4 ;  /* 0x000000050e0572a4 */ /* 0x000fe4000f8e0204 */
[----:B------:R-:W-:Y:S02]  /*0a30*/  ULDC.U8 UR10, c[0x0][0x328] ;  /* 0x0000ca00000a7ab9 */ /* 0x000fe40000000000 */
[----:B------:R-:W-:Y:S02]  /*0a40*/  ULDC.U8 UR4, c[0x0][0x329] ;  /* 0x0000ca4000047ab9 */ /* 0x000fe40000000000 */
[----:B------:R-:W-:Y:S02]  /*0a50*/  UISETP.NE.AND UP2, UPT, UR4, URZ, UPT ;  /* 0x0000003f0400728c */ /* 0x000fe4000bf45270 */
[----:B------:R-:W-:-:S02]  /*0a60*/  UISETP.NE.AND UP3, UPT, UR10, URZ, UPT ;  /* 0x0000003f0a00728c */ /* 0x000fc4000bf65270 */
[----:B------:R-:W-:Y:S02]  /*0a70*/  @!UP0 UIMAD UR13, UR15, UR7, UR13 ;  /* 0x000000070f0d82a4 */ /* 0x000fe4000f8e020d */
[----:B------:R-:W-:Y:S02]  /*0a80*/  UISETP.EQ.AND UP3, UPT, UR4, URZ, UP3 ;  /* 0x0000003f0400728c */ /* 0x000fe40009f62270 */
[----:B------:R-:W-:Y:S02]  /*0a90*/  @UP0 UMOV UR18, UR12 ;  /* 0x0000000c00120c82 */ /* 0x000fe40008000000 */
[----:B------:R-:W-:Y:S02]  /*0aa0*/  ULDC UR7, c[0x0][0x214] ;  /* 0x0000850000077ab9 */ /* 0x000fe40000000800 */
[----:B------:R-:W-:Y:S02]  /*0ab0*/  @!UP2 UISETP.NE.AND UP1, UPT, UR10, URZ, UPT ;  /* 0x0000003f0a00a28c */ /* 0x000fe4000bf25270 */
[----:B------:R-:W-:-:S02]  /*0ac0*/  @UP2 ULDC UR12, c[0x0][0x210] ;  /* 0x00008400000c2ab9 */ /* 0x000fc40000000800 */
[----:B------:R-:W-:Y:S02]  /*0ad0*/  ULDC UR6, c[0x0][0x234] ;  /* 0x00008d0000067ab9 */ /* 0x000fe40000000800 */
[----:B------:R-:W-:Y:S02]  /*0ae0*/  @UP2 UIMAD UR12, UR12, UR7, URZ ;  /* 0x000000070c0c22a4 */ /* 0x000fe4000f8e023f */
[----:B------:R-:W-:Y:S02]  /*0af0*/  @!UP2 USEL UR12, UR7, UR6, !UP1 ;  /* 0x00000006070ca287 */ /* 0x000fe4000c800000 */
[----:B------:R-:W-:Y:S02]  /*0b00*/  ULDC UR4, c[0x0][0x1c0] ;  /* 0x0000700000047ab9 */ /* 0x000fe40000000800 */
[----:B------:R-:W-:Y:S02]  /*0b10*/  @UP2 UMOV UR19, 0x1 ;  /* 0x0000000100132882 */ /* 0x000fe40000000000 */
[----:B------:R-:W-:-:S02]  /*0b20*/  @!UP2 UIMAD UR19, UR12, UR4, URZ ;  /* 0x000000040c13a2a4 */ /* 0x000fc4000f8e023f */
[----:B------:R-:W-:Y:S02]  /*0b30*/  @!UP0 UMOV UR18, UR16 ;  /* 0x0000001000128c82 */ /* 0x000fe40008000000 */
[----:B------:R-:W-:Y:S01]  /*0b40*/  @!UP0 UIADD3 UR8, UR17, UR13, URZ ;  /* 0x0000000d11088290 */ /* 0x000fe2000fffe03f */
[C---:B------:R-:W-:Y:S01]  /*0b50*/  IADD3 R2, P0, R0.reuse, UR18, RZ ;  /* 0x0000001200027c10 */ /* 0x040fe2000ff1e0ff */
[----:B------:R-:W-:Y:S02]  /*0b60*/  @UP3 UIMAD UR10, UR15, UR7, URZ ;  /* 0x000000070f0a32a4 */ /* 0x000fe4000f8e023f */
[----:B------:R-:W-:Y:S02]  /*0b70*/  UIMAD UR19, UR15, UR19, URZ ;  /* 0x000000130f1372a4 */ /* 0x000fe4000f8e023f */
[----:B------:R-:W-:Y:S01]  /*0b80*/  @UP3 USEL UR10, UR10, UR26, !UP0 ;  /* 0x0000001a0a0a3287 */ /* 0x000fe2000c000000 */
[----:B------:R-:W-:Y:S01]  /*0b90*/  LEA.HI.X.SX32 R3, R0, UR8, 0x1, P0 ;  /* 0x0000000800037c11 */ /* 0x000fe200080f0eff */
[----:B------:R-:W-:Y:S01]  /*0ba0*/  @UP2 ULDC UR20, c[0x0][0x210] ;  /* 0x0000840000142ab9 */ /* 0x000fe20000000800 */
[----:B------:R-:W-:Y:S01]  /*0bb0*/  ISETP.GE.OR P0, PT, R4, UR11, P1 ;  /* 0x0000000b04007c0c */ /* 0x000fe20008f06670 */
[----:B------:R-:W-:-:S02]  /*0bc0*/  USEL UR19, UR19, URZ, !UP3 ;  /* 0x0000003f13137287 */ /* 0x000fc4000d800000 */
[----:B------:R-:W-:Y:S01]  /*0bd0*/  @!UP2 UMOV UR20, 0x1 ;  /* 0x000000010014a882 */ /* 0x000fe20000000000 */
[----:B-1----:R-:W-:Y:S01]  /*0be0*/  IMAD.WIDE.U32 R8, R8, c[0x0][0x1f0], R2 ;  /* 0x00007c0008087a25 */ /* 0x002fe200078e0002 */
[----:B------:R-:W-:Y:S02]  /*0bf0*/  UIMAD UR9, UR9, UR20, URZ ;  /* 0x00000014090972a4 */ /* 0x000fe4000f8e023f */
[----:B------:R-:W-:Y:S01]  /*0c00*/  UIMAD UR12, UR14, UR12, UR19 ;  /* 0x0000000c0e0c72a4 */ /* 0x000fe2000f8e0213 */
[----:B--2---:R-:W-:Y:S01]  /*0c10*/  IMAD.WIDE R2, R6, 0x80, R4 ;  /* 0x0000008006027825 */ /* 0x004fe200078e0204 */
[----:B------:R-:W-:Y:S01]  /*0c20*/  @!UP3 UMOV UR22, URZ ;  /* 0x0000003f0016bc82 */ /* 0x000fe20008000000 */
[----:B------:R-:W-:Y:S01]  /*0c30*/  IADD3 R7, R9, UR5, RZ ;  /* 0x0000000509077c10 */ /* 0x000fe2000fffe0ff */
[----:B------:R-:W-:Y:S02]  /*0c40*/  @UP3 UMOV UR22, UR10 ;  /* 0x0000000a00163c82 */ /* 0x000fe40008000000 */
        /* <DEDUP_REMOVED lines=15> */
.L_x_1696:
[----:B------:R-:W-:Y:S05]  /*0d40*/  BSYNC B0 ;  /* 0x0000000000007941 */ /* 0x000fea0003800000 */
.L_x_1695:
        /* <DEDUP_REMOVED lines=16> */
.L_x_1698:
[----:B------:R-:W-:Y:S05]  /*0e50*/  BSYNC B0 ;  /* 0x0000000000007941 */ /* 0x000fea0003800000 */
.L_x_1697:
        /* <DEDUP_REMOVED lines=17> */
.L_x_1700:
[----:B------:R-:W-:Y:S05]  /*0f70*/  BSYNC B0 ;  /* 0x0000000000007941 */ /* 0x000fea0003800000 */
.L_x_1699:
        /* <DEDUP_REMOVED lines=16> */
.L_x_1702:
[----:B------:R-:W-:Y:S05]  /*1080*/  BSYNC B0 ;  /* 0x0000000000007941 */ /* 0x000fea0003800000 */
.L_x_1701:
        /* <DEDUP_REMOVED lines=17> */
.L_x_1704:
[----:B------:R-:W-:Y:S05]  /*11a0*/  BSYNC B0 ;  /* 0x0000000000007941 */ /* 0x000fea0003800000 */
.L_x_1703:
        /* <DEDUP_REMOVED lines=17> */
.L_x_1706:
[----:B------:R-:W-:Y:S05]  /*12c0*/  BSYNC B0 ;  /* 0x0000000000007941 */ /* 0x000fea0003800000 */
.L_x_1705:
        /* <DEDUP_REMOVED lines=16> */
.L_x_1708:
[----:B------:R-:W-:Y:S05]  /*13d0*/  BSYNC B0 ;  /* 0x0000000000007941 */ /* 0x000fea0003800000 */
.L_x_1707:
        /* <DEDUP_REMOVED lines=15> */
.L_x_1710:
[----:B------:R-:W-:Y:S05]  /*14d0*/  BSYNC B0 ;  /* 0x0000000000007941 */ /* 0x000fea0003800000 */
.L_x_1709:
        /* <DEDUP_REMOVED lines=69> */
.L_x_1694:
[----:B------:R-:W-:Y:S01]  /*1930*/  UISETP.NE.AND UP0, UPT, UR26, -0x1, UPT ;  /* 0xffffffff1a00788c */ /* 0x000fe2000bf05270 */
[----:B------:R-:W1:Y:S01]  /*1940*/  LDC.U8 R81, c[0x0][0x2d8] ;  /* 0x0000b600ff517b82 */ /* 0x000e620000000000 */
[----:B------:R-:W-:Y:S02]  /*1950*/  UISETP.NE.AND UP1, UPT, UR20, -0x1, UPT ;  /* 0xffffffff1400788c */ /* 0x000fe4000bf25270 */
[----:B------:R-:W-:Y:S02]  /*1960*/  ULDC.64 UR4, c[0x0][0x190] ;  /* 0x0000640000047ab9 */ /* 0x000fe40000000a00 */
[----:B------:R-:W-:Y:S02]  /*1970*/  ULDC.64 UR6, c[0x0][0x178] ;  /* 0x00005e0000067ab9 */ /* 0x000fe40000000a00 */
[----:B------:R-:W-:-:S03]  /*1980*/  PLOP3.LUT P0, PT, PT, PT, UP1, 0x80, 0x0 ;  /* 0x000000000000781c */ /* 0x000fc60003f0f018 */
[----:B------:R-:W-:Y:S02]  /*1990*/  @UP0 UIMAD.WIDE.U32 UR16, UR26, UR4, URZ ;  /* 0x000000041a1002a5 */ /* 0x000fe4000f8e003f */
[----:B------:R-:W-:Y:S02]  /*19a0*/  @!UP0 USHF.R.S32.HI UR12, URZ, 0x1f, UR15 ;  /* 0x0000001f3f0c8899 */ /* 0x000fe4000801140f */
[----:B------:R-:W-:Y:S02]  /*19b0*/  @UP0 UIMAD UR8, UR26, UR5, UR17 ;  /* 0x000000051a0802a4 */ /* 0x000fe4000f8e0211 */
[----:B------:R-:W-:Y:S02]  /*19c0*/  @UP1 UIADD3 UR17, UR18, UR20, URZ ;  /* 0x0000001412111290 */ /* 0x000fe4000fffe03f */
[----:B------:R-:W-:Y:S02]  /*19d0*/  ULDC.64 UR4, c[0x0][0x198] ;  /* 0x0000660000047ab9 */ /* 0x000fe40000000a00 */
[----:B------:R-:W-:-:S02]  /*19e0*/  @!UP0 UIMAD UR12, UR12, UR6, URZ ;  /* 0x000000060c0c82a4 */ /* 0x000fc4000f8e023f */
[----:B------:R-:W-:Y:S02]  /*19f0*/  @UP1 UIMAD.WIDE.U32 UR22, UR17, UR4, URZ ;  /* 0x00000004111612a5 */ /* 0x000fe4000f8e003f */
[----:B------:R-:W-:Y:S02]  /*1a00*/  @!UP0 UIMAD.WIDE.U32 UR24, UR15, UR6, URZ ;  /* 0x000000060f1882a5 */ /* 0x000fe4000f8e003f */
[----:B------:R-:W-:Y:S02]  /*1a10*/  @!UP0 UIMAD UR7, UR15, UR7, UR12 ;  /* 0x000000070f0782a4 */ /* 0x000fe4000f8e020c */
[----:B------:R-:W-:Y:S02]  /*1a20*/  @UP1 UIMAD UR12, UR17, UR5, UR23 ;  /* 0x00000005110c12a4 */ /* 0x000fe4000f8e0217 */
[----:B------:R-:W-:Y:S02]  /*1a30*/  @UP0 UMOV UR6, UR16 ;  /* 0x0000001000060c82 */ /* 0x000fe40008000000 */
[----:B------:R-:W-:-:S02]  /*1a40*/  USHF.R.S32.HI UR17, URZ, 0x1f, UR14 ;  /* 0x0000001f3f117899 */ /* 0x000fc4000801140e */
[----:B------:R-:W-:Y:S02]  /*1a50*/  @!UP0 UIADD3 UR8, UR25, UR7, URZ ;  /* 0x0000000719088290 */ /* 0x000fe4000fffe03f */
[----:B------:R-:W-:Y:S02]  /*1a60*/  @!UP0 UMOV UR6, UR24 ;  /* 0x0000001800068c82 */ /* 0x000fe40008000000 */
[----:B------:R-:W-:Y:S01]  /*1a70*/  @UP1 UMOV UR16, UR22 ;  /* 0x0000001600101c82 */ /* 0x000fe20008000000 */
[----:B------:R-:W-:Y:S05]  /*1a80*/  @P0 BRA `(.L_x_1711) ;  /* 0x000000d000000947 */ /* 0x000fea0003800000 */
[----:B-1----:R-:W-:Y:S02]  /*1a90*/  USHF.R.S32.HI UR12, URZ, 0x1f, UR18 ;  /* 0x0000001f3f0c7899 */ /* 0x002fe40008011412 */
[----:B------:R-:W-:Y:S02]  /*1aa0*/  ULDC.64 UR4, c[0x0][0x198] ;  /* 0x0000660000047ab9 */ /* 0x000fe40000000a00 */
[----:B------:R-:W-:Y:S02]  /*1ab0*/  UIMAD UR12, UR12, UR4, URZ ;  /* 0x000000040c0c72a4 */ /* 0x000fe4000f8e023f */
[----:B------:R-:W-:-:S02]  /*1ac0*/  UIMAD.WIDE.U32 UR22, UR18, UR4, URZ ;  /* 0x00000004121672a5 */ /* 0x000fc4000f8e003f */
[----:B------:R-:W-:Y:S02]  /*1ad0*/  UIMAD UR12, UR18, UR5, UR12 ;  /* 0x00000005120c72a4 */ /* 0x000fe4000f8e020c */
[----:B------:R-:W-:Y:S02]  /*1ae0*/  USHF.R.S32.HI UR7, URZ, 0x1f, UR15 ;  /* 0x0000001f3f077899 */ /* 0x000fe4000801140f */
[----:B------:R-:W-:Y:S02]  /*1af0*/  UIADD3 UR23, UR23, UR12, URZ ;  /* 0x0000000c17177290 */ /* 0x000fe4000fffe03f */
[----:B------:R-:W-:Y:S02]  /*1b00*/  ULDC.64 UR4, c[0x0][0x180] ;  /* 0x0000600000047ab9 */ /* 0x000fe40000000a00 */
[----:B------:R-:W-:Y:S02]  /*1b10*/  UIMAD UR7, UR7, UR4, URZ ;  /* 0x00000004070772a4 */ /* 0x000fe4000f8e023f */
[----:B------:R-:W-:-:S02]  /*1b20*/  UIMAD.WIDE.U32 UR22, UR15, UR4, UR22 ;  /* 0x000000040f1672a5 */ /* 0x000fc4000f8e0016 */
[----:B------:R-:W-:-:S04]  /*1b30*/  UIMAD UR5, UR15, UR5, UR7 ;  /* 0x000000050f0572a4 */ /* 0x000fc8000f8e0207 */
[----:B------:R-:W-:Y:S02]  /*1b40*/  UIADD3 UR12, UR23, UR5, URZ ;  /* 0x00000005170c7290 */ /* 0x000fe4000fffe03f */
[----:B------:R-:W-:Y:S02]  /*1b50*/  UMOV UR16, UR22 ;  /* 0x0000001600107c82 */ /* 0x000fe40008000000 */
.L_x_1711:
[----:B-1----:R-:W-:Y:S01]  /*1b60*/  IABS R4, c[0x0][0x1c8] ;  /* 0x0000720000047a13 */ /* 0x002fe20000000000 */
        /* <DEDUP_REMOVED lines=43> */
.L_x_1712:
[----:B------:R-:W1:Y:S01]  /*1e20*/  S2R R244, SR_CTAID.X ;  /* 0x0000000000f47919 */ /* 0x000e620000002500 */
[CC--:B------:R-:W-:Y:S01]  /*1e30*/  LEA.HI R0, R13.reuse, R19.reuse, RZ, 0x3 ;  /* 0x000000130d007211 */ /* 0x0c0fe200078f18ff */
[----:B------:R-:W-:Y:S01]  /*1e40*/  ULDC.64 UR4, c[0x0][0x1a8] ;  /* 0x00006a0000047ab9 */ /* 0x000fe20000000a00 */
[----:B------:R-:W-:Y:S01]  /*1e50*/  LEA.HI R4, R13, R19, RZ, 0x6 ;  /* 0x000000130d047211 */ /* 0x000fe200078f30ff */
[----:B------:R-:W2:Y:S01]  /*1e60*/  S2R R8, SR_CTAID.Z ;  /* 0x0000000000087919 */ /* 0x000ea20000002700 */
[----:B------:R-:W-:Y:S01]  /*1e70*/  SHF.R.S32.HI R10, RZ, 0x3, R0 ;  /* 0x00000003ff0a7819 */ /* 0x000fe20000011400 */
[----:B------:R-:W-:Y:S01]  /*1e80*/  UIMAD UR4, UR17, UR4, URZ ;  /* 0x00000004110472a4 */ /* 0x000fe2000f8e023f */
[----:B------:R-:W-:Y:S01]  /*1e90*/  LOP3.LUT R0, R0, 0xfffffff8, RZ, 0xc0, !PT ;  /* 0xfffffff800007812 */ /* 0x000fe200078ec0ff */
[----:B------:R-:W-:Y:S01]  /*1ea0*/  IMAD.SHL.U32 R4, R4, 0x8, RZ ;  /* 0x0000000804047824 */ /* 0x000fe200078e00ff */
[----:B------:R-:W-:Y:S01]  /*1eb0*/  SHF.R.S32.HI R11, RZ, 0x1f, R10 ;  /* 0x0000001fff0b7819 */ /* 0x000fe2000001140a */
[----:B------:R-:W-:Y:S01]  /*1ec0*/  IMAD.SHL.U32 R2, R10, 0x40, RZ ;  /* 0x000000400a027824 */ /* 0x000fe200078e00ff */
[----:B------:R-:W-:Y:S01]  /*1ed0*/  UIMAD UR4, UR14, UR5, UR4 ;  /* 0x000000050e0472a4 */ /* 0x000fe2000f8e0204 */
[----:B------:R-:W-:Y:S01]  /*1ee0*/  IMAD.IADD R28, R19, 0x1, -R0 ;  /* 0x00000001131c7824 */ /* 0x000fe200078e0a00 */
[----:B------:R-:W-:Y:S01]  /*1ef0*/  BSSY B0, `(.L_x_1713) ;  /* 0x0000023000007945 */ /* 0x000fe20003800000 */
[----:B------:R-:W-:-:S02]  /*1f00*/  SHF.R.S32.HI R80, RZ, 0x5, R5 ;  /* 0x00000005ff507819 */ /* 0x000fc40000011405 */
[----:B------:R-:W-:Y:S01]  /*1f10*/  IMAD.SHL.U32 R180, R28, 0x8, RZ ;  /* 0x000000081cb47824 */ /* 0x000fe200078e00ff */
[----:B------:R-:W-:Y:S02]  /*1f20*/  LOP3.LUT R0, R2, 0x1c0, RZ, 0xc0, !PT ;  /* 0x000001c002007812 */ /* 0x000fe400078ec0ff */
[----:B------:R-:W-:Y:S02]  /*1f30*/  SHF.R.S32.HI R18, RZ, 0x1f, R12 ;  /* 0x0000001fff127819 */ /* 0x000fe4000001140c */
[----:B------:R-:W-:Y:S02]  /*1f40*/  SHF.R.S32.HI R181, RZ, 0x1f, R180 ;  /* 0x0000001fffb57819 */ /* 0x000fe400000114b4 */
[----:B------:R-:W-:Y:S01]  /*1f50*/  SHF.R.U32.HI R3, RZ, 0x3, R0 ;  /* 0x00000003ff037819 */ /* 0x000fe20000011600 */
[----:B-1----:R-:W-:Y:S01]  /*1f60*/  IMAD.WIDE R20, R244, 0x80, R10 ;  /* 0x00000080f4147825 */ /* 0x002fe200078e020a */
[----:B------:R-:W-:Y:S01]  /*1f70*/  IADD3 R2, P0, R180, UR6, RZ ;  /* 0x00000006b4027c10 */ /* 0x000fe2000ff1e0ff */
[----:B------:R1:W-:Y:S01]  /*1f80*/  STL.64 [R1+0x48], R180 ;  /* 0x000048b401007387 */ /* 0x0003e20000100a00 */
[----:B------:R-:W-:Y:S01]  /*1f90*/  LOP3.LUT R0, R0, 0x38, R180, 0xf8, !PT ;  /* 0x0000003800007812 */ /* 0x000fe200078ef8b4 */
[----:B------:R-:W-:-:S02]  /*1fa0*/  UIADD3 UR6, -UR9, UR11, URZ ;  /* 0x0000000b09067290 */ /* 0x000fc4000fffe13f */
[----:B------:R1:W-:Y:S01]  /*1fb0*/  STL.64 [R1+0x40], R20 ;  /* 0x0000401401007387 */ /* 0x0003e20000100a00 */
[----:B------:R-:W-:Y:S02]  /*1fc0*/  LOP3.LUT R0, R0, R3, RZ, 0x3c, !PT ;  /* 0x0000000300007212 */ /* 0x000fe400078e3cff */
[----:B------:R-:W-:Y:S02]  /*1fd0*/  IADD3.X R3, R181, UR8, RZ, P0, !PT ;  /* 0x00000008b5037c10 */ /* 0x000fe400087fe4ff */
        /* <DEDUP_REMOVED lines=20> */
.L_x_1714:
[----:B------:R-:W-:Y:S05]  /*2120*/  BSYNC B0 ;  /* 0x0000000000007941 */ /* 0x000fea0003800000 */
.L_x_1713:
        /* <DEDUP_REMOVED lines=21> */
.L_x_1716:
[----:B------:R-:W-:Y:S05]  /*2280*/  BSYNC B0 ;  /* 0x0000000000007941 */ /* 0x000fea0003800000 */
.L_x_1715:
        /* <DEDUP_REMOVED lines=21> */
.L_x_1718:
[----:B------:R-:W-:Y:S05]  /*23e0*/  BSYNC B0 ;  /* 0x0000000000007941 */ /* 0x000fea0003800000 */
.L_x_1717:
        /* <DEDUP_REMOVED lines=21> */
.L_x_1720:
[----:B------:R-:W-:Y:S05]  /*2540*/  BSYNC B0 ;  /* 0x0000000000007941 */ /* 0x000fea0003800000 */
.L_x_1719:
[----:B------:R-:W-:Y:S01]  /*2550*/  IADD3 R0, R10, 0x40, RZ ;  /* 0x000000400a007810 */ /* 0x000fe20007ffe0ff */
[----:B------:R-:W-:Y:S03]  /*2560*/  BSSY B0, `(.L_x_1721) ;  /* 0x0000015000007945 */ /* 0x000fe60003800000 */
[----:B------:R-:W-:Y:S01]  /*2570*/  ISETP.GE.AND P0, PT, R0, UR6, PT ;  /* 0x0000000600007c0c */ /* 0x000fe2000bf06270 */
        /* <DEDUP_REMOVED lines=19> */
.L_x_1722:
[----:B------:R-:W-:Y:S05]  /*26b0*/  BSYNC B0 ;  /* 0x0000000000007941 */ /* 0x000fea0003800000 */
.L_x_1721:
[----:B-1----:R-:W-:Y:S01]  /*26c0*/  IADD3 R0, R10, 0x50, RZ ;  /* 0x000000500a007810 */ /* 0x002fe20007ffe0ff */
        /* <DEDUP_REMOVED lines=21> */
.L_x_1724:
[----:B------:R-:W-:Y:S05]  /*2820*/  BSYNC B0 ;  /* 0x0000000000007941 */ /* 0x000fea0003800000 */
.L_x_1723:
        /* <DEDUP_REMOVED lines=22> */
.L_x_1726:
[----:B------:R-:W-:Y:S05]  /*2990*/  BSYNC B0 ;  /* 0x0000000000007941 */ /* 0x000fea0003800000 */
.L_x_1725:
[----:B-1----:R-:W-:Y:S01]  /*29a0*/  IADD3 R0, R10, 0x70, RZ ;  /* 0x000000700a007810 */ /* 0x002fe20007ffe0ff */
[----:B------:R-:W-:Y:S01]  /*29b0*/  UMOV UR22, 0x6 ;  /* 0x0000000600167882 */ /* 0x000fe20000000000 */
[----:B------:R-:W-:Y:S01]  /*29c0*/  BSSY B0, `(.L_x_1727) ;  /* 0x0000018000007945 */ /* 0x000fe20003800000 */
[----:B------:R-:W-:Y:S01]  /*29d0*/  ULDC.64 UR20, c[0x0][0x198] ;  /* 0x0000660000147ab9 */ /* 0x000fe20000000a00 */
[----:B------:R-:W-:Y:S01]  /*29e0*/  ISETP.GE.AND P0, PT, R0, UR6, PT ;  /* 0x0000000600007c0c */ /* 0x000fe2000bf06270 */
[----:B------:R1:W-:Y:S01]  /*29f0*/  STL [R1+0x68], R0 ;  /* 0x0000680001007387 */ /* 0x0003e20000100800 */
[----:B------:R-:W-:Y:S02]  /*2a00*/  USHF.L.U64.HI UR7, UR20, UR22, UR21 ;  /* 0x0000001614077299 */ /* 0x000fe40008010215 */
[----:B------:R-:W-:-:S09]  /*2a10*/  USHF.L.U32 UR8, UR20, 0x6, URZ ;  /* 0x0000000614087899 */ /* 0x000fd2000800063f */
        /* <DEDUP_REMOVED lines=18> */
.L_x_1728:
[----:B------:R-:W-:Y:S05]  /*2b40*/  BSYNC B0 ;  /* 0x0000000000007941 */ /* 0x000fea0003800000 */
.L_x_1727:
[----:B------:R-:W-:Y:S01]  /*2b50*/  IMAD R6, R11, c[0x0][0x198], RZ ;  /* 0x000066000b067a24 */ /* 0x000fe200078e02ff */
[----:B------:R-:W-:Y:S01]  /*2b60*/  LEA.HI R13, R13, R19, RZ, 0x4 ;  /* 0x000000130d0d7211 */ /* 0x000fe200078f20ff */
[--C-:B---3--:R-:W-:Y:S01]  /*2b70*/  IMAD.WIDE.U32 R4, R10, c[0x0][0x198], R180.reuse ;  /* 0x000066000a047a25 */ /* 0x108fe200078e00b4 */
[----:B------:R-:W-:Y:S01]  /*2b80*/  UIADD3 UR35, UR32, -0x1, URZ ;  /* 0xffffffff20237890 */ /* 0x000fe2000fffe03f */
[----:B------:R-:W-:Y:S01]  /*2b90*/  MOV R176, UR8 ;  /* 0x0000000800b07c02 */ /* 0x000fe20008000f00 */
[----:B------:R-:W-:Y:S01]  /*2ba0*/  BSSY B0, `(.L_x_1729) ;  /* 0x000002f000007945 */ /* 0x000fe20003800000 */
[----:B-1----:R-:W-:Y:S01]  /*2bb0*/  IMAD R0, R11, c[0x0][0x1a0], RZ ;  /* 0x000068000b007a24 */ /* 0x002fe200078e02ff */
[----:B------:R-:W-:Y:S01]  /*2bc0*/  IADD3 R4, P1, R4, UR16, RZ ;  /* 0x0000001004047c10 */ /* 0x000fe2000ff3e0ff */
[C---:B------:R-:W-:Y:S01]  /*2bd0*/  IMAD.WIDE.U32 R2, R10.reuse, c[0x0][0x1a0], R180 ;  /* 0x000068000a027a25 */ /* 0x040fe200078e00b4 */
[----:B------:R-:W-:Y:S02]  /*2be0*/  USHF.R.S32.HI UR16, URZ, 0x1f, UR35 ;  /* 0x0000001f3f107899 */ /* 0x000fe40008011423 */
[----:B------:R-:W-:Y:S01]  /*2bf0*/  UIMAD UR4, UR7, UR35, URZ ;  /* 0x00000023070472a4 */ /* 0x000fe2000f8e023f */
[----:B------:R-:W-:Y:S01]  /*2c00*/  IMAD R6, R10, c[0x0][0x19c], R6 ;  /* 0x000067000a067a24 */ /* 0x000fe200078e0206 */
[----:B------:R-:W-:Y:S01]  /*2c10*/  IADD3 R2, P0, R2, UR24, RZ ;  /* 0x0000001802027c10 */ /* 0x000fe2000ff1e0ff */
[----:B------:R-:W-:Y:S01]  /*2c20*/  IMAD R0, R10, c[0x0][0x1a4], R0 ;  /* 0x000069000a007a24 */ /* 0x000fe200078e0200 */
[----:B------:R-:W-:Y:S01]  /*2c30*/  UIMAD UR4, UR16, UR8, UR4 ;  /* 0x00000008100472a4 */ /* 0x000fe2000f8e0204 */
[C---:B------:R-:W-:Y:S01]  /*2c40*/  IMAD R7, R18.reuse, c[0x0][0x1b0], RZ ;  /* 0x00006c0012077a24 */ /* 0x040fe200078e02ff */
[----:B------:R-:W-:Y:S01]  /*2c50*/  IADD3.X R5, R5, UR12, R6, P1, !PT ;  /* 0x0000000c05057c10 */ /* 0x000fe20008ffe406 */
[----:B------:R-:W-:Y:S01]  /*2c60*/  UIMAD UR12, UR35, -0x40, UR10 ;  /* 0xffffffc0230c78a4 */ /* 0x000fe2000f8e020a */
[----:B------:R-:W-:Y:S01]  /*2c70*/  IADD3.X R3, R3, UR23, R0, P0, !PT ;  /* 0x0000001703037c10 */ /* 0x000fe200087fe400 */
[----:B------:R-:W-:Y:S01]  /*2c80*/  IMAD R0, R18, c[0x0][0x1b8], RZ ;  /* 0x00006e0012007a24 */ /* 0x000fe200078e02ff */
[----:B------:R-:W-:Y:S01]  /*2c90*/  LOP3.LUT R6, R13, 0xfffffff0, RZ, 0xc0, !PT ;  /* 0xfffffff00d067812 */ /* 0x000fe200078ec0ff */
[----:B------:R-:W-:-:S02]  /*2ca0*/  IMAD R7, R12, c[0x0][0x1b4], R7 ;  /* 0x00006d000c077a24 */ /* 0x000fc400078e0207 */
[----:B------:R-:W-:Y:S01]  /*2cb0*/  IMAD.WIDE.U32 R24, R12, c[0x0][0x1b0], R4 ;  /* 0x00006c000c187a25 */ /* 0x000fe200078e0004 */
[----:B------:R-:W-:Y:S02]  /*2cc0*/  IADD3 R6, -R6, R19, RZ ;  /* 0x0000001306067210 */ /* 0x000fe40007ffe1ff */
[----:B------:R-:W-:Y:S01]  /*2cd0*/  ISETP.GE.AND P0, PT, R10, UR12, PT ;  /* 0x0000000c0a007c0c */ /* 0x000fe2000bf06270 */
[C---:B------:R-:W-:Y:S01]  /*2ce0*/  IMAD R8, R12.reuse, c[0x0][0x1bc], R0 ;  /* 0x00006f000c087a24 */ /* 0x040fe200078e0200 */
[----:B------:R1:W-:Y:S01]  /*2cf0*/  STL.64 [R1+0x58], R24 ;  /* 0x0000581801007387 */ /* 0x0003e20000100a00 */
[----:B------:R-:W-:Y:S01]  /*2d00*/  IMAD.WIDE.U32 R20, R12, c[0x0][0x1b8], R2 ;  /* 0x00006e000c147a25 */ /* 0x000fe200078e0002 */
[----:B------:R-:W-:-:S03]  /*2d10*/  SHF.R.S32.HI R0, RZ, 0x1f, R6 ;  /* 0x0000001fff007819 */ /* 0x000fc60000011406 */
[----:B------:R-:W-:Y:S01]  /*2d20*/  IMAD.IADD R179, R25, 0x1, R7 ;  /* 0x0000000119b37824 */ /* 0x000fe200078e0207 */
[----:B------:R1:W-:Y:S01]  /*2d30*/  STL.64 [R1+0x28], R20 ;  /* 0x0000281401007387 */ /* 0x0003e20000100a00 */
[----:B------:R-:W-:Y:S01]  /*2d40*/  IMAD.MOV.U32 R178, RZ, RZ, R24 ;  /* 0x000000ffffb27224 */ /* 0x000fe200078e0018 */
[----:B------:R-:W-:Y:S01]  /*2d50*/  LEA.HI R0, R0, R6, RZ, 0x3 ;  /* 0x0000000600007211 */ /* 0x000fe200078f18ff */
[----:B------:R-:W-:Y:S02]  /*2d60*/  IMAD.IADD R23, R21, 0x1, R8 ;  /* 0x0000000115177824 */ /* 0x000fe400078e0208 */
[----:B------:R-:W-:Y:S01]  /*2d70*/  IMAD.WIDE.U32 R2, R176, UR35, R178 ;  /* 0x00000023b0027c25 */ /* 0x000fe2000f8e00b2 */
[----:B------:R1:W-:Y:S01]  /*2d80*/  STL.64 [R1+0x50], R178 ;  /* 0x000050b201007387 */ /* 0x0003e20000100a00 */
[C---:B------:R-:W-:Y:S02]  /*2d90*/  SHF.L.U32 R4, R0.reuse, 0x6, RZ ;  /* 0x0000000600047819 */ /* 0x040fe400000006ff */
[----:B------:R-:W-:Y:S01]  /*2da0*/  LOP3.LUT R0, R0, 0xfffffff8, RZ, 0xc0, !PT ;  /* 0xfffffff800007812 */ /* 0x000fe200078ec0ff */
[----:B------:R1:W-:Y:S01]  /*2db0*/  STL [R1+0x14], R23 ;  /* 0x0000141701007387 */ /* 0x0003e20000100800 */
[----:B------:R-:W-:-:S02]  /*2dc0*/  IADD3 R5, R3, UR4, RZ ;  /* 0x0000000403057c10 */ /* 0x000fc4000fffe0ff */
[----:B------:R-:W-:Y:S02]  /*2dd0*/  IADD3 R12, R6, -R0, RZ ;  /* 0x80000000060c7210 */ /* 0x000fe40007ffe0ff */
[----:B------:R-:W-:Y:S01]  /*2de0*/  LOP3.LUT R145, R4, 0xfffffe00, RZ, 0xc0, !PT ;  /* 0xfffffe0004917812 */ /* 0x000fe200078ec0ff */
        /* <DEDUP_REMOVED lines=10> */
.L_x_1730:
[----:B------:R-:W-:Y:S05]  /*2e90*/  BSYNC B0 ;  /* 0x0000000000007941 */ /* 0x000fea0003800000 */
.L_x_1729:
        /* <DEDUP_REMOVED lines=10> */
[----:B-1----:R-:W-:Y:S02]  /*2f40*/  IADD3.X R7, R5, UR20, RZ, P0, !PT ;  /* 0x0000001405077c10 */ /* 0x002fe400087fe4ff */
[----:B------:R-:W-:-:S04]  /*2f50*/  LEA R6, P0, R0, c[0x0][0x168], 0x1 ;  /* 0x00005a0000067a11 */ /* 0x000fc800078008ff */
[----:B------:R-:W-:-:S05]  /*2f60*/  LEA.HI.X R7, R0, c[0x0][0x16c], R7, 0x1, P0 ;  /* 0x00005b0000077a11 */ /* 0x000fca00000f0c07 */
[----:B------:R-:W-:Y:S01]  /*2f70*/  @!PT LDS RZ, [RZ] ;  /* 0x00000000fffff984 */ /* 0x000fe20000000800 */
[----:B------:R-:W-:Y:S01]  /*2f80*/  @!PT LDS RZ, [RZ] ;  /* 0x00000000fffff984 */ /* 0x000fe20000000800 */
[----:B------:R-:W-:Y:S01]  /*2f90*/  @!PT LDS RZ, [RZ] ;  /* 0x00000000fffff984 */ /* 0x000fe20000000800 */
[----:B------:R1:W-:Y:S04]  /*2fa0*/  LDGSTS.E.BYPASS.LTC128B.128 [R211+0x4800], [R6.64] ;  /* 0x0480000006d37fae */ /* 0x0003e8000b901d5c */
.L_x_1732:
[----:B------:R-:W-:Y:S05]  /*2fb0*/  BSYNC B0 ;  /* 0x0000000000007941 */ /* 0x000fea0003800000 */
.L_x_1731:
[----:B------:R-:W-:Y:S01]  /*2fc0*/  ISETP.GE.AND P0, PT, R15, UR12, PT ;  /* 0x0000000c0f007c0c */ /* 0x000fe2000bf06270 */
[----:B------:R-:W-:-:S12]  /*2fd0*/  BSSY B0, `(.L_x_1733) ;  /* 0x000000f000007945 */ /* 0x000fd80003800000 */
        /* <DEDUP_REMOVED lines=14> */
.L_x_1734:
[----:B------:R-:W-:Y:S05]  /*30c0*/  BSYNC B0 ;  /* 0x0000000000007941 */ /* 0x000fea0003800000 */
.L_x_1733:
        /* <DEDUP_REMOVED lines=18> */
.L_x_1736:
[----:B------:R-:W-:Y:S05]  /*31f0*/  BSYNC B0 ;  /* 0x0000000000007941 */ /* 0x000fea0003800000 */
.L_x_1735:
[----:B------:R-:W-:Y:S01]  /*3200*/  ULDC.64 UR4, c[0x0][0x318] ;  /* 0x0000c60000047ab9 */ /* 0x000fe20000000a00 */
[----:B------:R-:W0:Y:S01]  /*3210*/  LDGDEPBAR ;  /* 0x00000000000079af */ /* 0x000e220000000000 */
[----:B------:R-:W-:Y:S01]  /*3220*/  UISETP.NE.U32.AND UP1, UPT, URZ, UR4, UPT ;  /* 0x000000043f00728c */ /* 0x000fe2000bf25070 */
[----:B------:R-:W-:Y:S02]  /*3230*/  IMAD.MOV.U32 R4, RZ, RZ, R22 ;  /* 0x000000ffff047224 */ /* 0x000fe400078e0016 */
        /* <DEDUP_REMOVED lines=16> */
[----:B-1----:R-:W-:-:S02]  /*3340*/  MOV R2, UR14 ;  /* 0x0000000e00027c02 */ /* 0x002fc40008000f00 */
[----:B------:R-:W-:Y:S01]  /*3350*/  ISETP.GE.AND P1, PT, R10, UR12, PT ;  /* 0x0000000c0a007c0c */ /* 0x000fe2000bf26270 */
[----:B------:R-:W-:Y:S01]  /*3360*/  IMAD.MOV.U32 R4, RZ, RZ, R20 ;  /* 0x000000ffff047224 */ /* 0x000fe200078e0014 */
[----:B------:R-:W-:Y:S01]  /*3370*/  ULDC.64 UR24, c[0x0][0x1a0] ;  /* 0x0000680000187ab9 */ /* 0x000fe20000000a00 */
[----:B------:R-:W-:-:S05]  /*3380*/  IMAD.U32 R3, RZ, RZ, UR15 ;  /* 0x0000000fff037e24 */ /* 0x000fca000f8e00ff */
[----:B------:R1:W5:Y:S01]  /*3390*/  @P0 LDG.E R0, [R2.64] ;  /* 0x0000001c02000981 */ /* 0x000362000c1e1900 */
[----:B------:R-:W-:Y:S01]  /*33a0*/  USHF.L.U64.HI UR22, UR24, UR22, UR25 ;  /* 0x0000001618167299 */ /* 0x000fe20008010219 */
[----:B------:R-:W-:Y:S01]  /*33b0*/  IMAD.U32 R6, RZ, RZ, UR35 ;  /* 0x00000023ff067e24 */ /* 0x000fe2000f8e00ff */
[----:B------:R-:W-:Y:S01]  /*33c0*/  USHF.L.U32 UR23, UR24, 0x6, URZ ;  /* 0x0000000618177899 */ /* 0x000fe2000800063f */
[----:B------:R-:W-:Y:S01]  /*33d0*/  BAR.SYNC.DEFER_BLOCKING 0x0 ;  /* 0x0000000000007b1d */ /* 0x000fe20000010000 */
[----:B------:R-:W-:Y:S01]  /*33e0*/  UIMAD UR15, UR22, UR35, URZ ;  /* 0x00000023160f72a4 */ /* 0x000fe2000f8e023f */
[----:B------:R-:W-:Y:S01]  /*33f0*/  SHF.L.U32 R19, R19, 0x1, RZ ;  /* 0x0000000113137819 */ /* 0x000fe200000006ff */
[----:B------:R-:W-:Y:S01]  /*3400*/  UIADD3 UR14, UR10, 0x1, -UR11 ;  /* 0x000000010a0e7890 */ /* 0x000fe2000fffe80b */
[----:B------:R-:W-:Y:S01]  /*3410*/  LEA R244, R244, R80, 0x3 ;  /* 0x00000050f4f47211 */ /* 0x000fe200078e18ff */
[----:B------:R-:W-:Y:S01]  /*3420*/  UIMAD UR15, UR16, UR23, UR15 ;  /* 0x00000017100f72a4 */ /* 0x000fe2000f8e020f */
[----:B------:R2:W-:Y:S01]  /*3430*/  STL.64 [R1+0x10], R4 ;  /* 0x0000100401007387 */ /* 0x0005e20000100a00 */
[----:B------:R-:W-:Y:S01]  /*3440*/  IMAD.WIDE.U32 R6, R6, UR23, R4 ;  /* 0x0000001706067c25 */ /* 0x000fe2000f8e0004 */
[----:B------:R-:W-:Y:S01]  /*3450*/  ULDC UR4, c[0x0][0x2e8] ;  /* 0x0000ba0000047ab9 */ /* 0x000fe20000000800 */
[----:B------:R-:W-:Y:S01]  /*3460*/  BSSY B0, `(.L_x_1737) ;  /* 0x0000018000007945 */ /* 0x000fe20003800000 */
[----:B------:R-:W-:Y:S01]  /*3470*/  UMOV UR27, URZ ;  /* 0x0000003f001b7c82 */ /* 0x000fe20008000000 */
[----:B------:R-:W-:Y:S01]  /*3480*/  LOP3.LUT R252, R19, 0x6, RZ, 0xc0, !PT ;  /* 0x0000000613fc7812 */ /* 0x000fe200078ec0ff */
[----:B------:R-:W-:Y:S01]  /*3490*/  UIADD3 UR4, UR14, UR4, URZ ;  /* 0x000000040e047290 */ /* 0x000fe2000fffe03f */
[----:B------:R-:W-:Y:S01]  /*34a0*/  IADD3 R9, R7, UR15, RZ ;  /* 0x0000000f07097c10 */ /* 0x000fe2000fffe0ff */
[----:B-1----:R-:W5:Y:S01]  /*34b0*/  @P0 MUFU.RCP R2, c[0x0][0x238] ;  /* 0x00008e0000020b08 */ /* 0x002f620000001000 */
[----:B------:R2:W-:Y:S01]  /*34c0*/  @P1 STS.128 [R211+0x6000], RZ ;  /* 0x006000ffd3001388 */ /* 0x0005e20000000c00 */
[----:B-----5:R-:W-:-:S04]  /*34d0*/  @P0 FMUL.FTZ R0, R0, R2 ;  /* 0x0000000200000220 */ /* 0x020fc80000410000 */
[----:B------:R1:W5:Y:S02]  /*34e0*/  @P0 R2UR UR5, R0 ;  /* 0x00000000000503c2 */ /* 0x00036400000e0000 */
[----:B-1----:R-:W-:Y:S01]  /*34f0*/  SHF.R.S32.HI R0, RZ, 0x1f, R16 ;  /* 0x0000001fff007819 */ /* 0x002fe20000011410 */
[----:B-----5:R-:W-:-:S03]  /*3500*/  @UP1 UMOV UR27, UR5 ;  /* 0x00000005001b1c82 */ /* 0x020fc60008000000 */
[----:B------:R-:W-:-:S04]  /*3510*/  LEA.HI R0, R0, R16, RZ, 0x2 ;  /* 0x0000001000007211 */ /* 0x000fc800078f10ff */
[----:B------:R-:W-:-:S05]  /*3520*/  SHF.R.S32.HI R82, RZ, 0x2, R0 ;  /* 0x00000002ff527819 */ /* 0x000fca0000011400 */
[----:B------:R2:W-:Y:S01]  /*3530*/  STL [R1+0x64], R82 ;  /* 0x0000645201007387 */ /* 0x0005e20000100800 */
        /* <DEDUP_REMOVED lines=10> */
.L_x_1738:
[----:B------:R-:W-:Y:S05]  /*35e0*/  BSYNC B0 ;  /* 0x0000000000007941 */ /* 0x000fea0003800000 */
.L_x_1737:
        /* <DEDUP_REMOVED lines=18> */
.L_x_1740:
[----:B------:R-:W-:Y:S05]  /*3710*/  BSYNC B0 ;  /* 0x0000000000007941 */ /* 0x000fea0003800000 */
.L_x_1739:
[----:B------:R-:W-:Y:S01]  /*3720*/  ISETP.GE.AND P0, PT, R15, UR12, PT ;  /* 0x0000000c0f007c0c */ /* 0x000fe2000bf06270 */
        /* <DEDUP_REMOVED lines=16> */
.L_x_1742:
[----:B------:R-:W-:Y:S05]  /*3830*/  BSYNC B0 ;  /* 0x0000000000007941 */ /* 0x000fea0003800000 */
.L_x_1741:
[----:B------:R-:W-:Y:S01]  /*3840*/  ISETP.GE.AND P0, PT, R14, UR12, PT ;  /* 0x0000000c0e007c0c */ /* 0x000fe2000bf06270 */
[----:B-1----:R-:W-:Y:S01]  /*3850*/  IMAD.MOV.U32 R2, RZ, RZ, 0x10 ;  /* 0x00000010ff027424 */ /* 0x002fe200078e00ff */
        /* <DEDUP_REMOVED lines=22> */
.L_x_1744:
[----:B------:R-:W-:Y:S05]  /*39c0*/  BSYNC B0 ;  /* 0x0000000000007941 */ /* 0x000fea0003800000 */
.L_x_1743:
        /* <DEDUP_REMOVED lines=9> */
[----:B------:R-:W-:Y:S01]  /*3a60*/  UISETP.GT.AND UP0, UPT, UR35, UR19, UPT ;  /* 0x000000132300728c */ /* 0x000fe2000bf04270 */
[----:B------:R-:W-:Y:S01]  /*3a70*/  LOP3.LUT R3, R3, 0x1c0, RZ, 0xc0, !PT ;  /* 0x000001c003037812 */ /* 0x000fe200078ec0ff */
[----:B------:R-:W-:-:S02]  /*3a80*/  UIADD3 UR18, UR31, 0x646e171e, URZ ;  /* 0x646e171e1f127890 */ /* 0x000fc4000fffe03f */
        /* <DEDUP_REMOVED lines=24> */
[----:B------:R-:W-:Y:S02]  /*3c10*/  IMAD.U32 R3, RZ, RZ, UR35 ;  /* 0x00000023ff037e24 */ /* 0x000fe4000f8e00ff */
[----:B------:R-:W-:Y:S01]  /*3c20*/  IMAD R193, R2, 0x2, R192 ;  /* 0x0000000202c17824 */ /* 0x000fe200078e02c0 */
[----:B------:R-:W2:Y:S01]  /*3c30*/  LDSM.16.M88.4 R16, [R184+0x4800] ;  /* 0x00480000b810783b */ /* 0x000ea20000000200 */
[----:B------:R-:W-:Y:S01]  /*3c40*/  IMAD.IADD R189, R0, 0x1, R195 ;  /* 0x0000000100bd7824 */ /* 0x000fe200078e02c3 */
[----:B------:R-:W-:-:S02]  /*3c50*/  LEA R0, R80, UR9, 0x4 ;  /* 0x0000000950007c11 */ /* 0x000fc4000f8e20ff */
[----:B------:R-:W3:Y:S01]  /*3c60*/  LDSM.16.M88.4 R24, [R184+0x5000] ;  /* 0x00500000b818783b */ /* 0x000ee20000000200 */
[C---:B------:R-:W-:Y:S02]  /*3c70*/  IADD3 R198, R195.reuse, 0x800, RZ ;  /* 0x00000800c3c67810 */ /* 0x040fe40007ffe0ff */
[----:B------:R-:W-:Y:S01]  /*3c80*/  IMAD.IADD R0, R82, 0x1, R0 ;  /* 0x0000000152007824 */ /* 0x000fe200078e0200 */
[----:B------:R-:W4:Y:S01]  /*3c90*/  LDSM.16.M88.4 R44, [R184+0x5800] ;  /* 0x00580000b82c783b */ /* 0x000f220000000200 */
[C---:B------:R-:W-:Y:S02]  /*3ca0*/  IADD3 R197, R195.reuse, 0x1000, RZ ;  /* 0x00001000c3c57810 */ /* 0x040fe40007ffe0ff */
[----:B------:R-:W-:Y:S01]  /*3cb0*/  IADD3 R196, R195, 0x1800, RZ ;  /* 0x00001800c3c47810 */ /* 0x000fe20007ffe0ff */
[----:B------:R-:W-:Y:S01]  /*3cc0*/  LDSM.16.M88.4 R40, [R190+0x4000] ;  /* 0x00400000be28783b */ /* 0x000fe20000000200 */
[----:B------:R-:W-:-:S03]  /*3cd0*/  IADD3 R200, R0, UR11, RZ ;  /* 0x0000000b00c87c10 */ /* 0x000fc6000fffe0ff */
[----:B------:R-:W-:Y:S04]  /*3ce0*/  LDSM.16.M88.4 R36, [R190+0x4800] ;  /* 0x00480000be24783b */ /* 0x000fe80000000200 */
[----:B------:R-:W-:Y:S04]  /*3cf0*/  LDSM.16.M88.4 R32, [R190+0x5000] ;  /* 0x00500000be20783b */ /* 0x000fe80000000200 */
[----:B------:R-:W-:Y:S04]  /*3d00*/  LDSM.16.M88.4 R28, [R190+0x5800] ;  /* 0x00580000be1c783b */ /* 0x000fe80000000200 */
[----:B------:R-:W-:Y:S01]  /*3d10*/  LDSM.16.M88.4 R72, [R195+0x1000] ;  /* 0x00100000c348783b */ /* 0x000fe20000000200 */
[-C--:B-1----:R-:W-:Y:S03]  /*3d20*/  HMMA.16816.F32.BF16 R116, R20, R12.reuse, RZ ;  /* 0x0000000c1474723c */ /* 0x082fe600000418ff */
[----:B------:R-:W-:Y:S04]  /*3d30*/  LDSM.16.M88.4 R48, [R195+0x800] ;  /* 0x00080000c330783b */ /* 0x000fe80000000200 */
[----:B------:R-:W-:Y:S01]  /*3d40*/  LDSM.16.M88.4 R132, [R195+0x1800] ;  /* 0x00180000c384783b */ /* 0x000fe20000000200 */
[C---:B-----5:R-:W-:Y:S08]  /*3d50*/  HMMA.16816.F32.BF16 R56, R8.reuse, R12, RZ ;  /* 0x0000000c0838723c */ /* 0x060ff000000418ff */
[-C--:B------:R-:W-:Y:S08]  /*3d60*/  HMMA.16816.F32.BF16 R68, R8, R14.reuse, RZ ;  /* 0x0000000e0844723c */ /* 0x080ff000000418ff */
[----:B------:R-:W-:Y:S01]  /*3d70*/  HMMA.16816.F32.BF16 R128, R20, R14, RZ ;  /* 0x0000000e1480723c */ /* 0x000fe200000418ff */
[----:B------:R-:W1:Y:S07]  /*3d80*/  LDSM.16.M88.4 R12, [R194+0x2000] ;  /* 0x00200000c20c783b */ /* 0x000e6e0000000200 */
[C---:B--2---:R-:W-:Y:S08]  /*3d90*/  HMMA.16816.F32.BF16 R52, R8.reuse, R16, RZ ;  /* 0x000000100834723c */ /* 0x044ff000000418ff */
[----:B------:R-:W-:Y:S08]  /*3da0*/  HMMA.16816.F32.BF16 R76, R8, R18, RZ ;  /* 0x00000012084c723c */ /* 0x000ff000000418ff */
[C---:B------:R-:W-:Y:S08]  /*3db0*/  HMMA.16816.F32.BF16 R100, R20.reuse, R16, RZ ;  /* 0x000000101464723c */ /* 0x040ff000000418ff */
[----:B------:R-:W-:Y:S01]  /*3dc0*/  HMMA.16816.F32.BF16 R124, R20, R18, RZ ;  /* 0x00000012147c723c */ /* 0x000fe200000418ff */
[----:B------:R-:W2:Y:S07]  /*3dd0*/  LDSM.16.M88.4 R16, [R194] ;  /* 0x00000000c210783b */ /* 0x000eae0000000200 */
[C---:B---3--:R-:W-:Y:S08]  /*3de0*/  HMMA.16816.F32.BF16 R60, R8.reuse, R24, RZ ;  /* 0x00000018083c723c */ /* 0x048ff000000418ff */
[C---:B----4-:R-:W-:Y:S08]  /*3df0*/  HMMA.16816.F32.BF16 R64, R8.reuse, R44, RZ ;  /* 0x0000002c0840723c */ /* 0x050ff000000418ff */
[C---:B------:R-:W-:Y:S08]  /*3e00*/  HMMA.16816.F32.BF16 R88, R8.reuse, R26, RZ ;  /* 0x0000001a0858723c */ /* 0x040ff000000418ff */
[----:B------:R-:W-:Y:S01]  /*3e10*/  HMMA.16816.F32.BF16 R84, R8, R46, RZ ;  /* 0x0000002e0854723c */ /* 0x000fe200000418ff */
[----:B------:R-:W-:Y:S07]  /*3e20*/  LDSM.16.M88.4 R8, [R192+0x2000] ;  /* 0x00200000c008783b */ /* 0x000fee0000000200 */
[C---:B------:R-:W-:Y:S08]  /*3e30*/  HMMA.16816.F32.BF16 R92, R20.reuse, R24, RZ ;  /* 0x00000018145c723c */ /* 0x040ff000000418ff */
[C---:B------:R-:W-:Y:S01]  /*3e40*/  HMMA.16816.F32.BF16 R120, R20.reuse, R26, RZ ;  /* 0x0000001a1478723c */ /* 0x040fe200000418ff */
[----:B------:R-:W3:Y:S07]  /*3e50*/  LDSM.16.M88.4 R24, [R195] ;  /* 0x00000000c318783b */ /* 0x000eee0000000200 */
[C---:B------:R-:W-:Y:S08]  /*3e60*/  HMMA.16816.F32.BF16 R96, R20.reuse, R44, RZ ;  /* 0x0000002c1460723c */ /* 0x040ff000000418ff */
[----:B------:R-:W-:Y:S01]  /*3e70*/  HMMA.16816.F32.BF16 R112, R20, R46, RZ ;  /* 0x0000002e1470723c */ /* 0x000fe200000418ff */
[----:B------:R-:W4:Y:S07]  /*3e80*/  LDSM.16.M88.4 R20, [R192] ;  /* 0x00000000c014783b */ /* 0x000f2e0000000200 */
        /* <DEDUP_REMOVED lines=10> */
[----:B------:R-:W-:Y:S08]  /*3f30*/  HMMA.16816.F32.BF16 R100, R16, R28, R96 ;  /* 0x0000001c1064723c */ /* 0x000ff00000041860 */
[----:B---3--:R-:W-:Y:S08]  /*3f40*/  HMMA.16816.F32.BF16 R96, R8, R24, R108 ;  /* 0x000000180860723c */ /* 0x008ff0000004186c */
[----:B------:R-:W-:Y:S08]  /*3f50*/  HMMA.16816.F32.BF16 R40, R16, R42, R128 ;  /* 0x0000002a1028723c */ /* 0x000ff00000041880 */
[----:B------:R-:W-:Y:S08]  /*3f60*/  HMMA.16816.F32.BF16 R108, R8, R72, R60 ;  /* 0x00000048086c723c */ /* 0x000ff0000004183c */
[----:B------:R-:W-:Y:S01]  /*3f70*/  HMMA.16816.F32.BF16 R84, R16, R38, R124 ;  /* 0x000000261054723c */ /* 0x000fe2000004187c */
[----:B------:R-:W-:Y:S07]  /*3f80*/  LDSM.16.M88.4 R36, [R193] ;  /* 0x00000000c124783b */ /* 0x000fee0000000200 */
[C---:B------:R-:W-:Y:S08]  /*3f90*/  HMMA.16816.F32.BF16 R104, R8.reuse, R48, R104 ;  /* 0x000000300868723c */ /* 0x040ff00000041868 */
[C---:B------:R-:W-:Y:S01]  /*3fa0*/  HMMA.16816.F32.BF16 R128, R8.reuse, R132, R52 ;  /* 0x000000840880723c */ /* 0x040fe20000041834 */
[----:B------:R-:W-:Y:S07]  /*3fb0*/  LDSM.16.M88.4 R52, [R193+0x2000] ;  /* 0x00200000c134783b */ /* 0x000fee0000000200 */
[C---:B------:R-:W-:Y:S08]  /*3fc0*/  HMMA.16816.F32.BF16 R68, R8.reuse, R26, R68 ;  /* 0x0000001a0844723c */ /* 0x040ff00000041844 */
[C---:B------:R-:W-:Y:S08]  /*3fd0*/  HMMA.16816.F32.BF16 R60, R8.reuse, R50, R64 ;  /* 0x00000032083c723c */ /* 0x040ff00000041840 */
[C---:B------:R-:W-:Y:S08]  /*3fe0*/  HMMA.16816.F32.BF16 R116, R8.reuse, R74, R56 ;  /* 0x0000004a0874723c */ /* 0x040ff00000041838 */
[----:B------:R-:W-:Y:S01]  /*3ff0*/  HMMA.16816.F32.BF16 R172, R8, R134, R44 ;  /* 0x0000008608ac723c */ /* 0x000fe2000004182c */
[----:B------:R-:W1:Y:S07]  /*4000*/  LDSM.16.M88.4 R8, [R189] ;  /* 0x00000000bd08783b */ /* 0x000e6e0000000200 */
[C---:B------:R-:W-:Y:S07]  /*4010*/  HMMA.16816.F32.BF16 R92, R16.reuse, R32, R92 ;  /* 0x00000020105c723c */ /* 0x040fee000004185c */
[----:B------:R-:W-:Y:S01]  /*4020*/  IMAD R32, R3, 0x40, R252 ;  /* 0x0000004003207824 */ /* 0x000fe200078e02fc */
[----:B------:R-:W-:Y:S03]  /*4030*/  HMMA.16816.F32.BF16 R112, R16, R30, R112 ;  /* 0x0000001e1070723c */ /* 0x000fe60000041870 */
[----:B------:R-:W-:-:S05]  /*4040*/  IMAD.IADD R3, R200, 0x1, -R32 ;  /* 0x00000001c8037824 */ /* 0x000fca00078e0a20 */
[----:B----4-:R-:W-:Y:S01]  /*4050*/  HMMA.16816.F32.BF16 R28, R20, R24, R12 ;  /* 0x00000018141c723c */ /* 0x010fe2000004180c */
[----:B------:R-:W-:-:S05]  /*4060*/  IABS R3, R3 ;  /* 0x0000000300037213 */ /* 0x000fca0000000000 */
[----:B------:R-:W-:Y:S01]  /*4070*/  IMAD.MOV.U32 R5, RZ, RZ, R3 ;  /* 0x000000ffff057224 */ /* 0x000fe200078e0003 */
[C---:B------:R-:W-:Y:S01]  /*4080*/  IADD3 R14, R0.reuse, 0x8, RZ ;  /* 0x00000008000e7810 */ /* 0x040fe20007ffe0ff */
[----:B------:R-:W-:Y:S01]  /*4090*/  HMMA.16816.F32.BF16 R88, R16, R34, R120 ;  /* 0x000000221058723c */ /* 0x000fe20000041878 */
[----:B------:R-:W-:Y:S01]  /*40a0*/  IADD3 R13, R0, 0x40, RZ ;  /* 0x00000040000d7810 */ /* 0x000fe20007ffe0ff */
[----:B------:R2:W3:Y:S01]  /*40b0*/  I2F R17, R5 ;  /* 0x0000000500117306 */ /* 0x0004e20000201400 */
[----:B------:R-:W-:Y:S02]  /*40c0*/  IADD3 R199, R14, UR11, RZ ;  /* 0x0000000b0ec77c10 */ /* 0x000fe4000fffe0ff */
[----:B------:R-:W-:Y:S02]  /*40d0*/  IADD3 R201, R13, UR11, RZ ;  /* 0x0000000b0dc97c10 */ /* 0x000fe4000fffe0ff */
[----:B------:R-:W-:Y:S01]  /*40e0*/  IADD3 R12, R0, 0x48, RZ ;  /* 0x00000048000c7810 */ /* 0x000fe20007ffe0ff */
[----:B------:R-:W-:Y:S01]  /*40f0*/  IMAD.IADD R6, R199, 0x1, -R32 ;  /* 0x00000001c7067824 */ /* 0x000fe200078e0a20 */
[----:B------:R-:W-:Y:S01]  /*4100*/  HMMA.16816.F32.BF16 R40, R20, R26, R40 ;  /* 0x0000001a1428723c */ /* 0x000fe20000041828 */
[----:B------:R-:W4:Y:S01]  /*4110*/  LDSM.16.M88.4 R24, [R189+0x800] ;  /* 0x00080000bd18783b */ /* 0x000f220000000200 */
[----:B------:R-:W-:-:S02]  /*4120*/  IADD3 R205, R12, UR11, RZ ;  /* 0x0000000b0ccd7c10 */ /* 0x000fc4000fffe0ff */
[----:B------:R-:W-:Y:S01]  /*4130*/  IABS R3, R6 ;  /* 0x0000000600037213 */ /* 0x000fe20000000000 */
[----:B------:R-:W-:-:S03]  /*4140*/  IMAD.IADD R6, R201, 0x1, -R32 ;  /* 0x00000001c9067824 */ /* 0x000fc600078e0a20 */
[-C--:B-1----:R-:W-:Y:S01]  /*4150*/  HMMA.16816.F32.BF16 R28, R36, R8.reuse, R28 ;  /* 0x00000008241c723c */ /* 0x082fe2000004181c */
[----:B--2---:R-:W-:Y:S01]  /*4160*/  IMAD.MOV.U32 R5, RZ, RZ, R3 ;  /* 0x000000ffff057224 */ /* 0x004fe200078e0003 */
[----:B------:R-:W-:Y:S01]  /*4170*/  IABS R3, R6 ;  /* 0x0000000600037213 */ /* 0x000fe20000000000 */
[----:B------:R-:W-:Y:S02]  /*4180*/  IMAD.IADD R6, R205, 0x1, -R32 ;  /* 0x00000001cd067824 */ /* 0x000fe400078e0a20 */
[----:B------:R1:W2:Y:S03]  /*4190*/  I2F R16, R5 ;  /* 0x0000000500107306 */ /* 0x0002a60000201400 */
[----:B------:R-:W-:Y:S01]  /*41a0*/  IABS R6, R6 ;  /* 0x0000000600067213 */ /* 0x000fe20000000000 */
[C---:B------:R-:W-:Y:S04]  /*41b0*/  HMMA.16816.F32.BF16 R44, R52.reuse, R8, R96 ;  /* 0x00000008342c723c */ /* 0x040fe80000041860 */
[----:B------:R-:W5:Y:S03]  /*41c0*/  I2F R7, R6 ;  /* 0x0000000600077306 */ /* 0x000f660000201400 */
[----:B------:R-:W-:Y:S01]  /*41d0*/  SHF.R.S32.HI R8, RZ, 0x1f, R80 ;  /* 0x0000001fff087819 */ /* 0x000fe20000011450 */
[----:B------:R-:W-:Y:S01]  /*41e0*/  HMMA.16816.F32.BF16 R68, R52, R10, R68 ;  /* 0x0000000a3444723c */ /* 0x000fe20000041844 */
[----:B------:R-:W-:Y:S01]  /*41f0*/  IADD3 R9, R13, UR4, RZ ;  /* 0x000000040d097c10 */ /* 0x000fe2000fffe0ff */
[----:B-1----:R-:W-:Y:S01]  /*4200*/  IMAD.MOV.U32 R5, RZ, RZ, R3 ;  /* 0x000000ffff057224 */ /* 0x002fe200078e0003 */
[----:B------:R-:W-:-:S02]  /*4210*/  IADD3 R3, R32, 0x1, RZ ;  /* 0x0000000120037810 */ /* 0x000fc40007ffe0ff */
[----:B------:R-:W-:Y:S01]  /*4220*/  IMNMX R208, R9, UR10, PT ;  /* 0x0000000a09d07c17 */ /* 0x000fe2000b800200 */
[----:B------:R1:W1:Y:S02]  /*4230*/  I2F R15, R5 ;  /* 0x00000005000f7306 */ /* 0x0002640000201400 */
[----:B------:R-:W-:Y:S01]  /*4240*/  HMMA.16816.F32.BF16 R40, R36, R10, R40 ;  /* 0x0000000a2428723c */ /* 0x000fe20000041828 */
[----:B------:R-:W-:Y:S01]  /*4250*/  IADD3 R9, R201, -c[0x0][0x2e4], RZ ;  /* 0x8000b900c9097a10 */ /* 0x000fe20007ffe0ff */
[----:B---3--:R-:W-:Y:S01]  /*4260*/  FFMA.FTZ R18, R17, -UR27, R28 ;  /* 0x8000001b11127c23 */ /* 0x008fe2000801001c */
[----:B------:R-:W-:Y:S01]  /*4270*/  ISETP.GE.AND P1, PT, R3, R208, PT ;  /* 0x000000d00300720c */ /* 0x000fe20003f26270 */
[----:B------:R-:W-:Y:S01]  /*4280*/  IMAD.IADD R13, R201, 0x1, -R3 ;  /* 0x00000001c90d7824 */ /* 0x000fe200078e0a03 */
[----:B------:R-:W-:Y:S01]  /*4290*/  IMNMX R203, RZ, R9, !PT ;  /* 0x00000009ffcb7217 */ /* 0x000fe20007800200 */
[----:B--2---:R-:W-:Y:S01]  /*42a0*/  FFMA.FTZ R16, R16, -UR27, R30 ;  /* 0x8000001b10107c23 */ /* 0x004fe2000801001e */
[----:B------:R-:W-:Y:S01]  /*42b0*/  IADD3 R10, R12, UR4, RZ ;  /* 0x000000040c0a7c10 */ /* 0x000fe2000fffe0ff */
[----:B-----5:R-:W-:Y:S01]  /*42c0*/  FFMA.FTZ R19, R7, -UR27, R46 ;  /* 0x8000001b07137c23 */ /* 0x020fe2000801002e */
[----:B------:R-:W-:Y:S01]  /*42d0*/  IADD3 R7, R32, 0x9, RZ ;  /* 0x0000000920077810 */ /* 0x000fe20007ffe0ff */
[----:B------:R-:W-:Y:S01]  /*42e0*/  HMMA.16816.F32.BF16 R76, R20, R48, R76 ;  /* 0x00000030144c723c */ /* 0x000fe2000004184c */
[----:B------:R-:W-:-:S02]  /*42f0*/  IMNMX R207, R10, UR10, PT ;  /* 0x0000000a0acf7c17 */ /* 0x000fc4000b800200 */
[----:B------:R-:W-:Y:S01]  /*4300*/  IADD3 R10, R205, -c[0x0][0x2e4], RZ ;  /* 0x8000b900cd0a7a10 */ /* 0x000fe20007ffe0ff */
[C---:B------:R-:W-:Y:S01]  /*4310*/  IMAD.IADD R12, R200.reuse, 0x1, -R7 ;  /* 0x00000001c80c7824 */ /* 0x040fe200078e0a07 */
[----:B------:R-:W-:Y:S01]  /*4320*/  ISETP.LT.OR P1, PT, R3, R203, P1 ;  /* 0x000000cb0300720c */ /* 0x000fe20000f21670 */
[----:B-1----:R-:W-:Y:S01]  /*4330*/  IMAD.IADD R5, R200, 0x1, -R3 ;  /* 0x00000001c8057824 */ /* 0x002fe200078e0a03 */
[----:B------:R-:W-:Y:S01]  /*4340*/  IMNMX R202, RZ, R10, !PT ;  /* 0x0000000affca7217 */ /* 0x000fe20007800200 */
[----:B------:R-:W-:Y:S01]  /*4350*/  FFMA.FTZ R30, R15, -UR27, R44 ;  /* 0x8000001b0f1e7c23 */ /* 0x000fe2000801002c */
[----:B------:R-:W-:Y:S01]  /*4360*/  IABS R12, R12 ;  /* 0x0000000c000c7213 */ /* 0x000fe20000000000 */
[----:B------:R-:W-:Y:S01]  /*4370*/  HMMA.16816.F32.BF16 R84, R20, R50, R84 ;  /* 0x000000321454723c */ /* 0x000fe20000041854 */
[----:B------:R-:W-:Y:S02]  /*4380*/  IABS R5, R5 ;  /* 0x0000000500057213 */ /* 0x000fe40000000000 */
[----:B------:R-:W-:-:S02]  /*4390*/  IABS R13, R13 ;  /* 0x0000000d000d7213 */ /* 0x000fc40000000000 */
[----:B------:R1:W2:Y:S03]  /*43a0*/  I2F R6, R5 ;  /* 0x0000000500067306 */ /* 0x0002a60000201400 */
[-C--:B----4-:R-:W-:Y:S08]  /*43b0*/  HMMA.16816.F32.BF16 R56, R52, R24.reuse, R104 ;  /* 0x000000183438723c */ /* 0x090ff00000041868 */
[----:B------:R-:W-:Y:S01]  /*43c0*/  HMMA.16816.F32.BF16 R48, R36, R24, R76 ;  /* 0x000000182430723c */ /* 0x000fe2000004184c */
[----:B-1----:R-:W-:Y:S01]  /*43d0*/  LEA.HI R5, R8, R80, RZ, 0x2 ;  /* 0x0000005008057211 */ /* 0x002fe200078f10ff */
[----:B--2---:R-:W-:Y:S01]  /*43e0*/  FFMA.FTZ R29, R6, -UR27, R29 ;  /* 0x8000001b061d7c23 */ /* 0x004fe2000801001d */
[----:B------:R-:W-:-:S05]  /*43f0*/  IADD3 R8, R14, UR4, RZ ;  /* 0x000000040e087c10 */ /* 0x000fca000fffe0ff */
[C---:B------:R-:W-:Y:S01]  /*4400*/  HMMA.16816.F32.BF16 R92, R20.reuse, R72, R92 ;  /* 0x00000048145c723c */ /* 0x040fe2000004185c */
[----:B------:R-:W-:Y:S02]  /*4410*/  LOP3.LUT R5, R5, 0xfffffffc, RZ, 0xc0, !PT ;  /* 0xfffffffc05057812 */ /* 0x000fe400078ec0ff */
[----:B------:R-:W-:Y:S02]  /*4420*/  IMNMX R209, R8, UR10, PT ;  /* 0x0000000a08d17c17 */ /* 0x000fe4000b800200 */
[----:B------:R-:W-:Y:S01]  /*4430*/  IADD3 R8, R199, -c[0x0][0x2e4], RZ ;  /* 0x8000b900c7087a10 */ /* 0x000fe20007ffe0ff */
[----:B------:R-:W-:Y:S01]  /*4440*/  IMAD.IADD R5, R80, 0x1, -R5 ;  /* 0x0000000150057824 */ /* 0x000fe200078e0a05 */
[----:B------:R-:W-:Y:S01]  /*4450*/  ISETP.GE.AND P2, PT, R3, R209, PT ;  /* 0x000000d10300720c */ /* 0x000fe20003f46270 */
[----:B------:R-:W-:Y:S01]  /*4460*/  HMMA.16816.F32.BF16 R100, R20, R132, R100 ;  /* 0x000000841464723c */ /* 0x000fe20000041864 */
[----:B------:R-:W-:Y:S01]  /*4470*/  IMNMX R204, RZ, R8, !PT ;  /* 0x00000008ffcc7217 */ /* 0x000fe20007800200 */
[----:B------:R-:W-:Y:S01]  /*4480*/  IMAD.MOV.U32 R8, RZ, RZ, R12 ;  /* 0x000000ffff087224 */ /* 0x000fe200078e000c */
[----:B------:R1:W-:Y:S01]  /*4490*/  STL [R1+0x78], R5 ;  /* 0x0000780501007387 */ /* 0x0003e20000100800 */
[----:B------:R-:W-:-:S02]  /*44a0*/  P2R R12, PR, RZ, 0x2 ;  /* 0x00000002ff0c7803 */ /* 0x000fc40000000000 */
[----:B------:R2:W3:Y:S01]  /*44b0*/  I2F R33, R8 ;  /* 0x0000000800217306 */ /* 0x0004e20000201400 */
[----:B------:R-:W-:Y:S01]  /*44c0*/  ISETP.LT.OR P6, PT, R3, R204, P2 ;  /* 0x000000cc0300720c */ /* 0x000fe200017c1670 */
[----:B------:R-:W-:Y:S01]  /*44d0*/  HMMA.16816.F32.BF16 R88, R20, R74, R88 ;  /* 0x0000004a1458723c */ /* 0x000fe20000041858 */
[----:B------:R-:W-:-:S07]  /*44e0*/  IADD3 R6, R32, 0x10, RZ ;  /* 0x0000001020067810 */ /* 0x000fce0007ffe0ff */
[----:B------:R-:W-:Y:S01]  /*44f0*/  HMMA.16816.F32.BF16 R132, R20, R134, R112 ;  /* 0x000000861484723c */ /* 0x000fe20000041870 */
[----:B--2---:R-:W-:-:S05]  /*4500*/  IMAD.IADD R8, R205, 0x1, -R3 ;  /* 0x00000001cd087824 */ /* 0x004fca00078e0a03 */
[----:B------:R-:W-:Y:S02]  /*4510*/  IABS R8, R8 ;  /* 0x0000000800087213 */ /* 0x000fe40000000000 */
[----:B-1----:R-:W-:Y:S02]  /*4520*/  IADD3 R5, R0, UR4, RZ ;  /* 0x0000000400057c10 */ /* 0x002fe4000fffe0ff */
[----:B------:R-:W-:Y:S02]  /*4530*/  IADD3 R0, R32, 0x8, RZ ;  /* 0x0000000820007810 */ /* 0x000fe40007ffe0ff */
[----:B------:R-:W-:Y:S02]  /*4540*/  IMNMX R210, R5, UR10, PT ;  /* 0x0000000a05d27c17 */ /* 0x000fe4000b800200 */
[C---:B------:R-:W-:Y:S01]  /*4550*/  IADD3 R5, R200.reuse, -c[0x0][0x2e4], RZ ;  /* 0x8000b900c8057a10 */ /* 0x040fe20007ffe0ff */
[--C-:B------:R-:W-:Y:S01]  /*4560*/  IMAD.IADD R11, R200, 0x1, -R0.reuse ;  /* 0x00000001c80b7824 */ /* 0x100fe200078e0a00 */
[----:B------:R-:W-:Y:S01]  /*4570*/  ISETP.GE.AND P0, PT, R3, R210, PT ;  /* 0x000000d20300720c */ /* 0x000fe20003f06270 */
[--C-:B------:R-:W-:Y:S01]  /*4580*/  IMAD.IADD R9, R201, 0x1, -R0.reuse ;  /* 0x00000001c9097824 */ /* 0x100fe200078e0a00 */
[----:B------:R-:W-:Y:S01]  /*4590*/  IMNMX R206, RZ, R5, !PT ;  /* 0x00000005ffce7217 */ /* 0x000fe20007800200 */
[----:B------:R-:W-:Y:S01]  /*45a0*/  IMAD.IADD R10, R205, 0x1, -R0 ;  /* 0x00000001cd0a7824 */ /* 0x000fe200078e0a00 */
[----:B------:R-:W-:Y:S01]  /*45b0*/  IABS R5, R11 ;  /* 0x0000000b00057213 */ /* 0x000fe20000000000 */
[----:B------:R-:W-:Y:S01]  /*45c0*/  IMAD.IADD R11, R199, 0x1, -R3 ;  /* 0x00000001c70b7824 */ /* 0x000fe200078e0a03 */
[----:B------:R-:W-:-:S02]  /*45d0*/  ISETP.LT.OR P4, PT, R3, R206, P0 ;  /* 0x000000ce0300720c */ /* 0x000fc40000781670 */
[C---:B------:R-:W-:Y:S01]  /*45e0*/  ISETP.GE.AND P0, PT, R3.reuse, R207, PT ;  /* 0x000000cf0300720c */ /* 0x040fe20003f06270 */
[----:B------:R1:W-:Y:S01]  /*45f0*/  I2F R17, R5 ;  /* 0x0000000500117306 */ /* 0x0003e20000201400 */
[C---:B------:R-:W-:Y:S02]  /*4600*/  ISETP.GE.AND P3, PT, R32.reuse, R210, PT ;  /* 0x000000d22000720c */ /* 0x040fe40003f66270 */
[----:B------:R-:W-:Y:S01]  /*4610*/  ISETP.LT.OR P0, PT, R3, R202, P0 ;  /* 0x000000ca0300720c */ /* 0x000fe20000701670 */
[----:B------:R-:W-:Y:S01]  /*4620*/  IMAD.IADD R3, R199, 0x1, -R0 ;  /* 0x00000001c7037824 */ /* 0x000fe200078e0a00 */
[----:B------:R-:W-:Y:S02]  /*4630*/  ISETP.LT.OR P1, PT, R32, R206, P3 ;  /* 0x000000ce2000720c */ /* 0x000fe40001f21670 */
[----:B------:R-:W-:Y:S02]  /*4640*/  ISETP.GE.AND P2, PT, R0, R210, PT ;  /* 0x000000d20000720c */ /* 0x000fe40003f46270 */
[----:B------:R-:W-:-:S02]  /*4650*/  FSEL R97, R18, -INF , !P1 ;  /* 0xff80000012617808 */ /* 0x000fc40004800000 */
[----:B------:R-:W-:Y:S02]  /*4660*/  ISETP.GE.AND P1, PT, R32, R208, PT ;  /* 0x000000d02000720c */ /* 0x000fe40003f26270 */
[----:B------:R-:W-:Y:S02]  /*4670*/  ISETP.LT.OR P2, PT, R0, R206, P2 ;  /* 0x000000ce0000720c */ /* 0x000fe40001741670 */
[----:B------:R-:W-:Y:S02]  /*4680*/  IABS R3, R3 ;  /* 0x0000000300037213 */ /* 0x000fe40000000000 */
[----:B-1----:R-:W-:Y:S02]  /*4690*/  IABS R5, R11 ;  /* 0x0000000b00057213 */ /* 0x002fe40000000000 */
[----:B------:R-:W-:Y:S02]  /*46a0*/  P2R R11, PR, RZ, 0x1 ;  /* 0x00000001ff0b7803 */ /* 0x000fe40000000000 */
[C---:B------:R-:W-:Y:S01]  /*46b0*/  ISETP.GE.AND P0, PT, R32.reuse, R209, PT ;  /* 0x000000d12000720c */ /* 0x040fe20003f06270 */
[----:B------:R1:W2:Y:S01]  /*46c0*/  I2F R14, R5 ;  /* 0x00000005000e7306 */ /* 0x0002a20000201400 */
[----:B------:R-:W-:-:S02]  /*46d0*/  ISETP.LT.OR P1, PT, R32, R203, P1 ;  /* 0x000000cb2000720c */ /* 0x000fc40000f21670 */
[----:B------:R-:W-:Y:S02]  /*46e0*/  ISETP.LT.OR P0, PT, R32, R204, P0 ;  /* 0x000000cc2000720c */ /* 0x000fe40000701670 */
[----:B------:R-:W-:Y:S02]  /*46f0*/  P2R R28, PR, RZ, 0x4 ;  /* 0x00000004ff1c7803 */ /* 0x000fe40000000000 */
[----:B------:R-:W-:Y:S02]  /*4700*/  FSEL R99, R16, -INF , !P0 ;  /* 0xff80000010637808 */ /* 0x000fe40004000000 */
[----:B------:R-:W-:Y:S02]  /*4710*/  ISETP.GE.AND P0, PT, R32, R207, PT ;  /* 0x000000cf2000720c */ /* 0x000fe40003f06270 */
[----:B------:R-:W-:Y:S02]  /*4720*/  FSEL R80, R30, -INF , !P1 ;  /* 0xff8000001e507808 */ /* 0x000fe40004800000 */
[----:B------:R-:W-:-:S02]  /*4730*/  ISETP.LT.OR P0, PT, R32, R202, P0 ;  /* 0x000000ca2000720c */ /* 0x000fc40000701670 */
[C---:B------:R-:W-:Y:S01]  /*4740*/  ISETP.GE.AND P2, PT, R0.reuse, R209, PT ;  /* 0x000000d10000720c */ /* 0x040fe20003f46270 */
[----:B-1----:R-:W-:Y:S01]  /*4750*/  IMAD.MOV.U32 R5, RZ, RZ, R13 ;  /* 0x000000ffff057224 */ /* 0x002fe200078e000d */
[----:B------:R-:W-:Y:S01]  /*4760*/  FSEL R82, R19, -INF , !P0 ;  /* 0xff80000013527808 */ /* 0x000fe20004000000 */
[----:B---3--:R-:W-:Y:S01]  /*4770*/  FFMA.FTZ R19, R33, -UR27, R41 ;  /* 0x8000001b21137c23 */ /* 0x008fe20008010029 */
[C---:B------:R-:W-:Y:S01]  /*4780*/  ISETP.GE.AND P1, PT, R0.reuse, R208, PT ;  /* 0x000000d00000720c */ /* 0x040fe20003f26270 */
[----:B------:R1:W3:Y:S01]  /*4790*/  I2F R15, R5 ;  /* 0x00000005000f7306 */ /* 0x0002e20000201400 */
[C---:B------:R-:W-:Y:S02]  /*47a0*/  ISETP.GE.AND P0, PT, R0.reuse, R207, PT ;  /* 0x000000cf0000720c */ /* 0x040fe40003f06270 */
[----:B------:R-:W-:Y:S02]  /*47b0*/  FSEL R96, R29, -INF , !P4 ;  /* 0xff8000001d607808 */ /* 0x000fe40006000000 */
[----:B------:R-:W-:-:S02]  /*47c0*/  ISETP.LT.OR P5, PT, R0, R204, P2 ;  /* 0x000000cc0000720c */ /* 0x000fc400017a1670 */
[----:B------:R-:W-:Y:S02]  /*47d0*/  ISETP.NE.AND P2, PT, R12, RZ, PT ;  /* 0x000000ff0c00720c */ /* 0x000fe40003f45270 */
[C---:B------:R-:W-:Y:S02]  /*47e0*/  ISETP.LT.OR P4, PT, R0.reuse, R203, P1 ;  /* 0x000000cb0000720c */ /* 0x040fe40000f81670 */
[----:B------:R-:W-:Y:S01]  /*47f0*/  ISETP.LT.OR P3, PT, R0, R202, P0 ;  /* 0x000000ca0000720c */ /* 0x000fe20000761670 */
[----:B------:R-:W-:Y:S01]  /*4800*/  IMAD.IADD R0, R200, 0x1, -R6 ;  /* 0x00000001c8007824 */ /* 0x000fe200078e0a06 */
[----:B------:R-:W-:Y:S01]  /*4810*/  ISETP.NE.AND P1, PT, R11, RZ, PT ;  /* 0x000000ff0b00720c */ /* 0x000fe20003f25270 */
[----:B--2---:R-:W-:Y:S01]  /*4820*/  FFMA.FTZ R11, R14, -UR27, R31 ;  /* 0x8000001b0e0b7c23 */ /* 0x004fe2000801001f */
[----:B------:R-:W-:Y:S01]  /*4830*/  ISETP.GE.AND P0, PT, R7, R210, PT ;  /* 0x000000d20700720c */ /* 0x000fe20003f06270 */
[----:B-1----:R-:W-:Y:S01]  /*4840*/  IMAD.MOV.U32 R5, RZ, RZ, R8 ;  /* 0x000000ffff057224 */ /* 0x002fe200078e0008 */
[----:B------:R-:W-:Y:S01]  /*4850*/  IABS R0, R0 ;  /* 0x0000000000007213 */ /* 0x000fe20000000000 */
[----:B---3--:R-:W-:Y:S01]  /*4860*/  FFMA.FTZ R15, R15, -UR27, R45 ;  /* 0x8000001b0f0f7c23 */ /* 0x008fe2000801002d */
[----:B------:R-:W-:Y:S01]  /*4870*/  FSEL R98, R11, -INF , !P6 ;  /* 0xff8000000b627808 */ /* 0x000fe20007000000 */
[----:B------:R1:W2:Y:S01]  /*4880*/  I2F R13, R5 ;  /* 0x00000005000d7306 */ /* 0x0002a20000201400 */
[----:B------:R-:W-:Y:S01]  /*4890*/  ISETP.LT.OR P6, PT, R7, R206, P0 ;  /* 0x000000ce0700720c */ /* 0x000fe200007c1670 */
[----:B------:R-:W-:Y:S01]  /*48a0*/  IMAD.MOV.U32 R8, RZ, RZ, R0 ;  /* 0x000000ffff087224 */ /* 0x000fe200078e0000 */
[----:B------:R-:W-:Y:S01]  /*48b0*/  IADD3 R0, R32, 0x18, RZ ;  /* 0x0000001820007810 */ /* 0x000fe20007ffe0ff */
[----:B------:R-:W-:Y:S01]  /*48c0*/  IMAD.IADD R11, R201, 0x1, -R7 ;  /* 0x00000001c90b7824 */ /* 0x000fe200078e0a07 */
[----:B------:R-:W-:-:S02]  /*48d0*/  ISETP.NE.AND P0, PT, R28, RZ, PT ;  /* 0x000000ff1c00720c */ /* 0x000fc40003f05270 */
[----:B------:R-:W-:Y:S01]  /*48e0*/  FSEL R66, R15, -INF , !P2 ;  /* 0xff8000000f427808 */ /* 0x000fe20005000000 */
[----:B------:R3:W-:Y:S01]  /*48f0*/  I2F R24, R8 ;  /* 0x0000000800187306 */ /* 0x0007e20000201400 */
[----:B------:R-:W-:Y:S01]  /*4900*/  ISETP.GE.AND P2, PT, R7, R209, PT ;  /* 0x000000d10700720c */ /* 0x000fe20003f46270 */
[----:B------:R-:W-:Y:S01]  /*4910*/  HMMA.16816.F32.BF16 R28, R36, R26, R84 ;  /* 0x0000001a241c723c */ /* 0x000fe20000041854 */
[----:B------:R-:W-:Y:S02]  /*4920*/  FSEL R77, R19, -INF , !P6 ;  /* 0xff800000134d7808 */ /* 0x000fe40007000000 */
[----:B------:R-:W-:Y:S01]  /*4930*/  ISETP.LT.OR P2, PT, R7, R204, P2 ;  /* 0x000000cc0700720c */ /* 0x000fe20001741670 */
[----:B-1----:R-:W-:Y:S01]  /*4940*/  IMAD.MOV.U32 R5, RZ, RZ, R3 ;  /* 0x000000ffff057224 */ /* 0x002fe200078e0003 */
[----:B------:R-:W-:Y:S01]  /*4950*/  IABS R3, R9 ;  /* 0x0000000900037213 */ /* 0x000fe20000000000 */
[----:B--2---:R-:W-:Y:S02]  /*4960*/  FFMA.FTZ R14, R13, -UR27, R47 ;  /* 0x8000001b0d0e7c23 */ /* 0x004fe4000801002f */
[----:B------:R-:W1:Y:S01]  /*4970*/  I2F R9, R5 ;  /* 0x0000000500097306 */ /* 0x000e620000201400 */
[----:B------:R-:W-:-:S02]  /*4980*/  FFMA.FTZ R13, R17, -UR27, R40 ;  /* 0x8000001b110d7c23 */ /* 0x000fc40008010028 */
[----:B------:R-:W-:Y:S01]  /*4990*/  FSEL R72, R14, -INF , !P1 ;  /* 0xff8000000e487808 */ /* 0x000fe20004800000 */
[----:B---3--:R-:W-:Y:S01]  /*49a0*/  IMAD.IADD R8, R200, 0x1, -R0 ;  /* 0x00000001c8087824 */ /* 0x008fe200078e0a00 */
[----:B------:R-:W-:Y:S02]  /*49b0*/  ISETP.GE.AND P1, PT, R7, R208, PT ;  /* 0x000000d00700720c */ /* 0x000fe40003f26270 */
[----:B------:R-:W-:Y:S01]  /*49c0*/  FSEL R79, R13, -INF , !P0 ;  /* 0xff8000000d4f7808 */ /* 0x000fe20004000000 */
[----:B------:R2:W3:Y:S01]  /*49d0*/  I2F R12, R3 ;  /* 0x00000003000c7306 */ /* 0x0004e20000201400 */
[----:B------:R-:W-:Y:S02]  /*49e0*/  IABS R8, R8 ;  /* 0x0000000800087213 */ /* 0x000fe40000000000 */
[C---:B------:R-:W-:Y:S02]  /*49f0*/  ISETP.GE.AND P0, PT, R7.reuse, R207, PT ;  /* 0x000000cf0700720c */ /* 0x040fe40003f06270 */
[----:B------:R-:W-:-:S02]  /*4a00*/  ISETP.LT.OR P1, PT, R7, R203, P1 ;  /* 0x000000cb0700720c */ /* 0x000fc40000f21670 */
[----:B------:R-:W-:Y:S01]  /*4a10*/  ISETP.LT.OR P0, PT, R7, R202, P0 ;  /* 0x000000ca0700720c */ /* 0x000fe20000701670 */
[----:B-1----:R-:W-:Y:S01]  /*4a20*/  FFMA.FTZ R16, R9, -UR27, R42 ;  /* 0x8000001b09107c23 */ /* 0x002fe2000801002a */
[----:B------:R-:W-:-:S04]  /*4a30*/  IABS R5, R10 ;  /* 0x0000000a00057213 */ /* 0x000fc80000000000 */
[----:B------:R1:W4:Y:S01]  /*4a40*/  I2F R10, R5 ;  /* 0x00000005000a7306 */ /* 0x0003220000201400 */
[----:B------:R-:W-:Y:S02]  /*4a50*/  FSEL R83, R16, -INF , !P5 ;  /* 0xff80000010537808 */ /* 0x000fe40006800000 */
[----:B--2---:R-:W-:Y:S01]  /*4a60*/  IADD3 R3, R32, 0x11, RZ ;  /* 0x0000001120037810 */ /* 0x004fe20007ffe0ff */
[----:B---3--:R-:W-:Y:S01]  /*4a70*/  FFMA.FTZ R18, R12, -UR27, R68 ;  /* 0x8000001b0c127c23 */ /* 0x008fe20008010044 */
[----:B------:R-:W-:Y:S02]  /*4a80*/  P2R R12, PR, RZ, 0x4 ;  /* 0x00000004ff0c7803 */ /* 0x000fe40000000000 */
[----:B------:R-:W-:Y:S02]  /*4a90*/  ISETP.GE.AND P2, PT, R6, R209, PT ;  /* 0x000000d10600720c */ /* 0x000fe40003f46270 */
[----:B------:R-:W-:Y:S02]  /*4aa0*/  FSEL R67, R18, -INF , !P4 ;  /* 0xff80000012437808 */ /* 0x000fe40006000000 */
[----:B------:R-:W-:-:S02]  /*4ab0*/  ISETP.LT.OR P5, PT, R6, R204, P2 ;  /* 0x000000cc0600720c */ /* 0x000fc400017a1670 */
[----:B------:R-:W-:Y:S01]  /*4ac0*/  ISETP.NE.AND P6, PT, R12, RZ, PT ;  /* 0x000000ff0c00720c */ /* 0x000fe20003fc5270 */
[----:B------:R-:W-:Y:S02]  /*4ad0*/  FFMA.FTZ R12, R24, -UR27, R48 ;  /* 0x8000001b180c7c23 */ /* 0x000fe40008010030 */
[----:B-1----:R-:W-:Y:S02]  /*4ae0*/  IMAD.IADD R5, R200, 0x1, -R3 ;  /* 0x00000001c8057824 */ /* 0x002fe400078e0a03 */
[----:B----4-:R-:W-:-:S03]  /*4af0*/  FFMA.FTZ R17, R10, -UR27, R70 ;  /* 0x8000001b0a117c23 */ /* 0x010fc60008010046 */
        /* <DEDUP_REMOVED lines=22> */
[----:B------:R-:W-:Y:S01]  /*4c60*/  IABS R14, R8 ;  /* 0x00000008000e7213 */ /* 0x000fe20000000000 */
[----:B------:R1:W2:Y:S01]  /*4c70*/  I2F R11, R7 ;  /* 0x00000007000b7306 */ /* 0x0002a20000201400 */
[C---:B------:R-:W-:Y:S01]  /*4c80*/  ISETP.GE.AND P0, PT, R6.reuse, R210, PT ;  /* 0x000000d20600720c */ /* 0x040fe20003f06270 */
[----:B------:R-:W-:Y:S01]  /*4c90*/  IMAD.IADD R8, R201, 0x1, -R6 ;  /* 0x00000001c9087824 */ /* 0x000fe200078e0a06 */
[----:B------:R-:W-:Y:S01]  /*4ca0*/  ISETP.NE.AND P1, PT, R9, RZ, PT ;  /* 0x000000ff0900720c */ /* 0x000fe20003f25270 */
[----:B------:R-:W-:Y:S01]  /*4cb0*/  IMAD.IADD R9, R205, 0x1, -R3 ;  /* 0x00000001cd097824 */ /* 0x000fe200078e0a03 */
[----:B------:R-:W-:Y:S02]  /*4cc0*/  ISETP.LT.OR P0, PT, R6, R206, P0 ;  /* 0x000000ce0600720c */ /* 0x000fe40000701670 */
[----:B------:R-:W-:Y:S01]  /*4cd0*/  IABS R8, R8 ;  /* 0x0000000800087213 */ /* 0x000fe20000000000 */
[----:B------:R-:W3:Y:S01]  /*4ce0*/  I2F R16, R14 ;  /* 0x0000000e00107306 */ /* 0x000ee20000201400 */
[----:B------:R-:W-:-:S02]  /*4cf0*/  P2R R15, PR, RZ, 0x1 ;  /* 0x00000001ff0f7803 */ /* 0x000fc40000000000 */
        /* <DEDUP_REMOVED lines=60> */
[----:B------:R-:W-:Y:S01]  /*50c0*/  HMMA.16816.F32.BF16 R24, R52, R26, R60 ;  /* 0x0000001a3418723c */ /* 0x000fe2000004183c */
[----:B---3--:R-:W-:Y:S01]  /*50d0*/  IMAD.MOV.U32 R6, RZ, RZ, R7 ;  /* 0x000000ffff067224 */ /* 0x008fe200078e0007 */
[----:B------:R-:W-:Y:S01]  /*50e0*/  ISETP.GE.AND P0, PT, R5, R210, PT ;  /* 0x000000d20500720c */ /* 0x000fe20003f06270 */
[----:B------:R-:W-:Y:S01]  /*50f0*/  IMAD.IADD R7, R201, 0x1, -R0 ;  /* 0x00000001c9077824 */ /* 0x000fe200078e0a00 */
[----:B------:R-:W-:Y:S01]  /*5100*/  ISETP.NE.AND P2, PT, R15, RZ, PT ;  /* 0x000000ff0f00720c */ /* 0x000fe20003f45270 */
[----:B------:R2:W3:Y:S01]  /*5110*/  I2F R14, R6 ;  /* 0x00000006000e7306 */ /* 0x0004e20000201400 */
[----:B----4-:R-:W-:Y:S01]  /*5120*/  FFMA.FTZ R11, R33, -UR27, R57 ;  /* 0x8000001b210b7c23 */ /* 0x010fe20008010039 */
[----:B------:R-:W-:-:S04]  /*5130*/  ISETP.NE.AND P1, PT, R13, RZ, PT ;  /* 0x000000ff0d00720c */ /* 0x000fc80003f25270 */
        /* <DEDUP_REMOVED lines=8> */
[----:B---3--:R-:W-:Y:S02]  /*51c0*/  FFMA.FTZ R9, R14, -UR27, R59 ;  /* 0x8000001b0e097c23 */ /* 0x008fe4000801003b */
[----:B------:R-:W-:Y:S02]  /*51d0*/  FFMA.FTZ R14, R44, -UR27, R29 ;  /* 0x8000001b2c0e7c23 */ /* 0x000fe4000801001d */
[----:B-1----:R-:W-:Y:S01]  /*51e0*/  HMMA.16816.F32.BF16 R44, R52, R18, R116 ;  /* 0x00000012342c723c */ /* 0x002fe20000041874 */
        /* <DEDUP_REMOVED lines=20> */
[----:B------:R-:W-:Y:S01]  /*5330*/  HMMA.16816.F32.BF16 R40, R36, R16, R92 ;  /* 0x000000102428723c */ /* 0x000fe2000004185c */
[----:B------:R-:W-:Y:S02]  /*5340*/  P2R R20, PR, RZ, 0x4 ;  /* 0x00000004ff147803 */ /* 0x000fe40000000000 */
[----:B------:R-:W-:Y:S02]  /*5350*/  FSEL R125, R8, -INF , !P0 ;  /* 0xff800000087d7808 */ /* 0x000fe40004000000 */
[C---:B------:R-:W-:Y:S01]  /*5360*/  ISETP.GE.AND P0, PT, R5.reuse, R207, PT ;  /* 0x000000cf0500720c */ /* 0x040fe20003f06270 */
[----:B-1----:R-:W-:Y:S01]  /*5370*/  IMAD.MOV.U32 R6, RZ, RZ, R0 ;  /* 0x000000ffff067224 */ /* 0x002fe200078e0000 */
[----:B------:R-:W-:Y:S01]  /*5380*/  IABS R0, R7 ;  /* 0x0000000700007213 */ /* 0x000fe20000000000 */
[----:B---3--:R-:W-:Y:S01]  /*5390*/  FFMA.FTZ R13, R22, -UR27, R26 ;  /* 0x8000001b160d7c23 */ /* 0x008fe2000801001a */
[----:B------:R-:W-:Y:S01]  /*53a0*/  ISETP.LT.OR P0, PT, R5, R202, P0 ;  /* 0x000000ca0500720c */ /* 0x000fe20000701670 */
[----:B------:R1:W3:Y:S01]  /*53b0*/  I2F R12, R6 ;  /* 0x00000006000c7306 */ /* 0x0002e20000201400 */
[----:B------:R-:W-:-:S02]  /*53c0*/  IADD3 R5, R32, 0x28, RZ ;  /* 0x0000002820057810 */ /* 0x000fc40007ffe0ff */
[----:B------:R-:W-:Y:S01]  /*53d0*/  P2R R15, PR, RZ, 0x1 ;  /* 0x00000001ff0f7803 */ /* 0x000fe20000000000 */
[----:B--2---:R-:W-:Y:S01]  /*53e0*/  FFMA.FTZ R17, R21, -UR27, R31 ;  /* 0x8000001b15117c23 */ /* 0x004fe2000801001f */
[----:B------:R-:W-:Y:S01]  /*53f0*/  IADD3 R3, R32, 0x20, RZ ;  /* 0x0000002020037810 */ /* 0x000fe20007ffe0ff */
[----:B------:R-:W-:Y:S01]  /*5400*/  HMMA.16816.F32.BF16 R28, R36, R18, R88 ;  /* 0x00000012241c723c */ /* 0x000fe20000041858 */
[----:B------:R-:W-:Y:S02]  /*5410*/  P2R R16, PR, RZ, 0x2 ;  /* 0x00000002ff107803 */ /* 0x000fe40000000000 */
[C---:B------:R-:W-:Y:S01]  /*5420*/  ISETP.GE.AND P0, PT, R3.reuse, R210, PT ;  /* 0x000000d20300720c */ /* 0x040fe20003f06270 */
[----:B------:R-:W-:Y:S01]  /*5430*/  IMAD.IADD R7, R200, 0x1, -R3 ;  /* 0x00000001c8077824 */ /* 0x000fe200078e0a03 */
[C---:B------:R-:W-:Y:S02]  /*5440*/  ISETP.GE.AND P2, PT, R3.reuse, R209, PT ;  /* 0x000000d10300720c */ /* 0x040fe40003f46270 */
[----:B------:R-:W-:-:S02]  /*5450*/  ISETP.LT.OR P0, PT, R3, R206, P0 ;  /* 0x000000ce0300720c */ /* 0x000fc40000701670 */
[C---:B------:R-:W-:Y:S01]  /*5460*/  ISETP.GE.AND P1, PT, R3.reuse, R208, PT ;  /* 0x000000d00300720c */ /* 0x040fe20003f26270 */
[----:B-1----:R-:W-:Y:S01]  /*5470*/  IMAD.MOV.U32 R6, RZ, RZ, R0 ;  /* 0x000000ffff067224 */ /* 0x002fe200078e0000 */
[----:B------:R-:W-:Y:S01]  /*5480*/  IABS R0, R7 ;  /* 0x0000000700007213 */ /* 0x000fe20000000000 */
[----:B---3--:R-:W-:Y:S01]  /*5490*/  FFMA.FTZ R22, R12, -UR27, R25 ;  /* 0x8000001b0c167c23 */ /* 0x008fe20008010019 */
[----:B------:R-:W-:Y:S01]  /*54a0*/  P2R R9, PR, RZ, 0x1 ;  /* 0x00000001ff097803 */ /* 0x000fe20000000000 */
[----:B------:R-:W1:Y:S01]  /*54b0*/  I2F R10, R6 ;  /* 0x00000006000a7306 */ /* 0x000e620000201400 */
[----:B------:R-:W-:Y:S02]  /*54c0*/  ISETP.GE.AND P0, PT, R3, R207, PT ;  /* 0x000000cf0300720c */ /* 0x000fe40003f06270 */
[----:B------:R-:W-:Y:S02]  /*54d0*/  FSEL R35, R11, -INF , !P4 ;  /* 0xff8000000b237808 */ /* 0x000fe40006000000 */
[----:B------:R-:W-:-:S02]  /*54e0*/  FSEL R74, R13, -INF , !P3 ;  /* 0xff8000000d4a7808 */ /* 0x000fc40005800000 */
[C---:B------:R-:W-:Y:S01]  /*54f0*/  ISETP.LT.OR P5, PT, R3.reuse, R204, P2 ;  /* 0x000000cc0300720c */ /* 0x040fe200017a1670 */
[----:B------:R2:W3:Y:S01]  /*5500*/  I2F R7, R0 ;  /* 0x0000000000077306 */ /* 0x0004e20000201400 */
[C---:B------:R-:W-:Y:S02]  /*5510*/  ISETP.LT.OR P4, PT, R3.reuse, R203, P1 ;  /* 0x000000cb0300720c */ /* 0x040fe40000f81670 */
[----:B------:R-:W-:Y:S02]  /*5520*/  ISETP.LT.OR P3, PT, R3, R202, P0 ;  /* 0x000000ca0300720c */ /* 0x000fe40000761670 */
[----:B------:R-:W-:Y:S02]  /*5530*/  FSEL R123, R14, -INF , !P6 ;  /* 0xff8000000e7b7808 */ /* 0x000fe40007000000 */
[----:B------:R-:W-:Y:S01]  /*5540*/  ISETP.NE.AND P6, PT, R20, RZ, PT ;  /* 0x000000ff1400720c */ /* 0x000fe20003fc5270 */
[----:B-1----:R-:W-:Y:S01]  /*5550*/  FFMA.FTZ R12, R10, -UR27, R27 ;  /* 0x8000001b0a0c7c23 */ /* 0x002fe2000801001b */
[----:B------:R-:W-:Y:S01]  /*5560*/  ISETP.NE.AND P2, PT, R16, RZ, PT ;  /* 0x000000ff1000720c */ /* 0x000fe20003f45270 */
[----:B------:R-:W1:Y:S01]  /*5570*/  LDSM.16.M88.4 R24, [R189+0x1800] ;  /* 0x00180000bd18783b */ /* 0x000e620000000200 */
[----:B------:R-:W-:Y:S01]  /*5580*/  FSEL R142, R17, -INF , !P6 ;  /* 0xff800000118e7808 */ /* 0x000fe20007000000 */
[----:B------:R-:W-:-:S04]  /*5590*/  DEPBAR.LE SB0, 0x0 ;  /* 0x000080000000791a */ /* 0x000fc80000000000 */
[----:B--2---:R-:W-:Y:S01]  /*55a0*/  IADD3 R0, R32, 0x21, RZ ;  /* 0x0000002120007810 */ /* 0x004fe20007ffe0ff */
[----:B---3--:R-:W-:Y:S01]  /*55b0*/  FFMA.FTZ R21, R7, -UR27, R40 ;  /* 0x8000001b07157c23 */ /* 0x008fe20008010028 */
[----:B------:R-:W-:Y:S01]  /*55c0*/  BAR.SYNC.DEFER_BLOCKING 0x0 ;  /* 0x0000000000007b1d */ /* 0x000fe20000010000 */
[----:B------:R-:W-:Y:S01]  /*55d0*/  IMAD.IADD R7, R200, 0x1, -R5 ;  /* 0x00000001c8077824 */ /* 0x000fe200078e0a05 */
[----:B------:R-:W-:Y:S01]  /*55e0*/  ISETP.GE.AND P0, PT, R0, R210, PT ;  /* 0x000000d20000720c */ /* 0x000fe20003f06270 */
[----:B------:R-:W-:Y:S01]  /*55f0*/  IMAD.IADD R6, R200, 0x1, -R0 ;  /* 0x00000001c8067824 */ /* 0x000fe200078e0a00 */
[----:B------:R-:W-:Y:S02]  /*5600*/  ISETP.NE.AND P1, PT, R15, RZ, PT ;  /* 0x000000ff0f00720c */ /* 0x000fe40003f25270 */
[----:B------:R-:W-:Y:S02]  /*5610*/  IABS R7, R7 ;  /* 0x0000000700077213 */ /* 0x000fe40000000000 */
[----:B------:R-:W-:-:S02]  /*5620*/  IABS R6, R6 ;  /* 0x0000000600067213 */ /* 0x000fc40000000000 */
[----:B------:R2:W-:Y:S01]  /*5630*/  I2F R33, R7 ;  /* 0x0000000700217306 */ /* 0x0005e20000201400 */
[----:B------:R-:W-:Y:S02]  /*5640*/  ISETP.LT.OR P6, PT, R0, R206, P0 ;  /* 0x000000ce0000720c */ /* 0x000fe400007c1670 */
[----:B------:R-:W-:Y:S01]  /*5650*/  IMAD.MOV.U32 R8, RZ, RZ, R6 ;  /* 0x000000ffff087224 */ /* 0x000fe200078e0006 */
[----:B------:R-:W-:Y:S01]  /*5660*/  ISETP.NE.AND P0, PT, R9, RZ, PT ;  /* 0x000000ff0900720c */ /* 0x000fe20003f05270 */
[----:B------:R-:W-:Y:S01]  /*5670*/  IMAD.IADD R6, R199, 0x1, -R3 ;  /* 0x00000001c7067824 */ /* 0x000fe200078e0a03 */
[----:B------:R-:W-:Y:S02]  /*5680*/  FSEL R34, R22, -INF , !P2 ;  /* 0xff80000016227808 */ /* 0x000fe40005000000 */
[----:B------:R3:W4:Y:S01]  /*5690*/  I2F R23, R8 ;  /* 0x0000000800177306 */ /* 0x0007220000201400 */
[----:B------:R-:W-:Y:S02]  /*56a0*/  FSEL R69, R12, -INF , !P1 ;  /* 0xff8000000c457808 */ /* 0x000fe40004800000 */
[----:B------:R-:W-:-:S02]  /*56b0*/  IABS R6, R6 ;  /* 0x0000000600067213 */ /* 0x000fc40000000000 */
[----:B------:R-:W-:Y:S02]  /*56c0*/  FSEL R164, R21, -INF , !P0 ;  /* 0xff80000015a47808 */ /* 0x000fe40004000000 */
[C---:B------:R-:W-:Y:S01]  /*56d0*/  ISETP.GE.AND P2, PT, R0.reuse, R209, PT ;  /* 0x000000d10000720c */ /* 0x040fe20003f46270 */
[----:B------:R5:W5:Y:S01]  /*56e0*/  I2F R10, R6 ;  /* 0x00000006000a7306 */ /* 0x000b620000201400 */
[----:B--2---:R-:W-:Y:S01]  /*56f0*/  IMAD.IADD R7, R199, 0x1, -R0 ;  /* 0x00000001c7077824 */ /* 0x004fe200078e0a00 */
[C---:B------:R-:W-:Y:S02]  /*5700*/  ISETP.GE.AND P1, PT, R0.reuse, R208, PT ;  /* 0x000000d00000720c */ /* 0x040fe40003f26270 */
[C---:B------:R-:W-:Y:S02]  /*5710*/  ISETP.GE.AND P0, PT, R0.reuse, R207, PT ;  /* 0x000000cf0000720c */ /* 0x040fe40003f06270 */
[C---:B------:R-:W-:Y:S01]  /*5720*/  ISETP.LT.OR P2, PT, R0.reuse, R204, P2 ;  /* 0x000000cc0000720c */ /* 0x040fe20001741670 */
[----:B-1----:R-:W-:Y:S01]  /*5730*/  HMMA.16816.F32.BF16 R56, R36, R24, R100 ;  /* 0x000000182438723c */ /* 0x002fe20000041864 */
[----:B---3--:R-:W-:Y:S01]  /*5740*/  IMAD.IADD R8, R201, 0x1, -R3 ;  /* 0x00000001c9087824 */ /* 0x008fe200078e0a03 */
[C---:B------:R-:W-:Y:S01]  /*5750*/  ISETP.LT.OR P1, PT, R0.reuse, R203, P1 ;  /* 0x000000cb0000720c */ /* 0x040fe20000f21670 */
[----:B----4-:R-:W-:Y:S01]  /*5760*/  FFMA.FTZ R13, R23, -UR27, R41 ;  /* 0x8000001b170d7c23 */ /* 0x010fe20008010029 */
[----:B------:R-:W-:-:S02]  /*5770*/  ISETP.LT.OR P0, PT, R0, R202, P0 ;  /* 0x000000ca0000720c */ /* 0x000fc40000701670 */
[----:B------:R-:W-:Y:S02]  /*5780*/  IABS R8, R8 ;  /* 0x0000000800087213 */ /* 0x000fe40000000000 */
[----:B------:R-:W-:Y:S01]  /*5790*/  P2R R16, PR, RZ, 0x1 ;  /* 0x00000001ff107803 */ /* 0x000fe20000000000 */
[----:B-----5:R-:W-:Y:S01]  /*57a0*/  IMAD.IADD R6, R205, 0x1, -R3 ;  /* 0x00000001cd067824 */ /* 0x020fe200078e0a03 */
[----:B------:R-:W-:Y:S01]  /*57b0*/  ISETP.GE.AND P0, PT, R5, R210, PT ;  /* 0x000000d20500720c */ /* 0x000fe20003f06270 */
[----:B------:R-:W-:Y:S01]  /*57c0*/  IMAD.MOV.U32 R3, RZ, RZ, R8 ;  /* 0x000000ffff037224 */ /* 0x000fe200078e0008 */
[----:B------:R-:W-:Y:S01]  /*57d0*/  P2R R20, PR, RZ, 0x4 ;  /* 0x00000004ff147803 */ /* 0x000fe20000000000 */
[----:B------:R-:W-:Y:S01]  /*57e0*/  FFMA.FTZ R10, R10, -UR27, R42 ;  /* 0x8000001b0a0a7c23 */ /* 0x000fe2000801002a */
[----:B------:R-:W-:Y:S01]  /*57f0*/  IABS R11, R6 ;  /* 0x00000006000b7213 */ /* 0x000fe20000000000 */
[----:B------:R1:W2:Y:S01]  /*5800*/  I2F R8, R3 ;  /* 0x0000000300087306 */ /* 0x0002a20000201400 */
[----:B------:R-:W-:Y:S01]  /*5810*/  IMAD.IADD R6, R201, 0x1, -R0 ;  /* 0x00000001c9067824 */ /* 0x000fe200078e0a00 */
[----:B------:R-:W-:Y:S01]  /*5820*/  ISETP.LT.OR P0, PT, R5, R206, P0 ;  /* 0x000000ce0500720c */ /* 0x000fe20000701670 */
[----:B------:R-:W-:Y:S01]  /*5830*/  HMMA.16816.F32.BF16 R60, R52, R24, R128 ;  /* 0x00000018343c723c */ /* 0x000fe20000041880 */
[----:B------:R-:W-:-:S02]  /*5840*/  FSEL R167, R10, -INF , !P5 ;  /* 0xff8000000aa77808 */ /* 0x000fc40006800000 */
[----:B------:R-:W-:Y:S02]  /*5850*/  IABS R6, R6 ;  /* 0x0000000600067213 */ /* 0x000fe40000000000 */
[----:B------:R-:W-:Y:S02]  /*5860*/  P2R R17, PR, RZ, 0x2 ;  /* 0x00000002ff117803 */ /* 0x000fe40000000000 */
[----:B------:R-:W-:Y:S02]  /*5870*/  P2R R18, PR, RZ, 0x1 ;  /* 0x00000001ff127803 */ /* 0x000fe40000000000 */
[C---:B------:R-:W-:Y:S02]  /*5880*/  ISETP.GE.AND P2, PT, R5.reuse, R209, PT ;  /* 0x000000d10500720c */ /* 0x040fe40003f46270 */
[C---:B------:R-:W-:Y:S02]  /*5890*/  ISETP.GE.AND P1, PT, R5.reuse, R208, PT ;  /* 0x000000d00500720c */ /* 0x040fe40003f26270 */
[----:B-1----:R-:W-:Y:S01]  /*58a0*/  IABS R3, R7 ;  /* 0x0000000700037213 */ /* 0x002fe20000000000 */
[----:B------:R-:W-:Y:S01]  /*58b0*/  IMAD.MOV.U32 R7, RZ, RZ, R11 ;  /* 0x000000ffff077224 */ /* 0x000fe200078e000b */
[----:B------:R-:W-:Y:S01]  /*58c0*/  ISETP.GE.AND P0, PT, R5, R207, PT ;  /* 0x000000cf0500720c */ /* 0x000fe20003f06270 */
[----:B--2---:R-:W-:Y:S01]  /*58d0*/  FFMA.FTZ R11, R8, -UR27, R48 ;  /* 0x8000001b080b7c23 */ /* 0x004fe20008010030 */
[----:B------:R1:W-:Y:S01]  /*58e0*/  I2F R21, R3 ;  /* 0x0000000300157306 */ /* 0x0003e20000201400 */
[----:B------:R-:W-:Y:S01]  /*58f0*/  IMAD.IADD R8, R201, 0x1, -R5 ;  /* 0x00000001c9087824 */ /* 0x000fe200078e0a05 */
[----:B------:R-:W-:-:S02]  /*5900*/  ISETP.LT.OR P5, PT, R5, R204, P2 ;  /* 0x000000cc0500720c */ /* 0x000fc400017a1670 */
[----:B------:R-:W-:Y:S02]  /*5910*/  FSEL R141, R11, -INF , !P4 ;  /* 0xff8000000b8d7808 */ /* 0x000fe40006000000 */
[----:B------:R-:W-:Y:S02]  /*5920*/  ISETP.LT.OR P4, PT, R5, R203, P1 ;  /* 0x000000cb0500720c */ /* 0x000fe40000f81670 */
[----:B------:R-:W2:Y:S01]  /*5930*/  I2F R7, R7 ;  /* 0x0000000700077306 */ /* 0x000ea20000201400 */
[----:B------:R-:W-:Y:S02]  /*5940*/  FSEL R160, R13, -INF , !P6 ;  /* 0xff8000000da07808 */ /* 0x000fe40007000000 */
[----:B------:R-:W-:Y:S02]  /*5950*/  ISETP.NE.AND P2, PT, R17, RZ, PT ;  /* 0x000000ff1100720c */ /* 0x000fe40003f45270 */
[----:B------:R-:W-:Y:S02]  /*5960*/  ISETP.NE.AND P6, PT, R20, RZ, PT ;  /* 0x000000ff1400720c */ /* 0x000fe40003fc5270 */
[----:B------:R-:W-:Y:S01]  /*5970*/  ISETP.NE.AND P1, PT, R16, RZ, PT ;  /* 0x000000ff1000720c */ /* 0x000fe20003f25270 */
[----:B-1----:R-:W-:-:S02]  /*5980*/  IMAD.IADD R3, R205, 0x1, -R0 ;  /* 0x00000001cd037824 */ /* 0x002fc400078e0a00 */
[----:B------:R-:W-:-:S03]  /*5990*/  IMAD.MOV.U32 R0, RZ, RZ, R6 ;  /* 0x000000ffff007224 */ /* 0x000fc600078e0006 */
[----:B------:R-:W-:Y:S01]  /*59a0*/  IABS R6, R3 ;  /* 0x0000000300067213 */ /* 0x000fe20000000000 */
[----:B------:R-:W-:Y:S01]  /*59b0*/  IMAD.IADD R3, R199, 0x1, -R5 ;  /* 0x00000001c7037824 */ /* 0x000fe200078e0a05 */
[----:B------:R1:W3:Y:S01]  /*59c0*/  I2F R15, R0 ;  /* 0x00000000000f7306 */ /* 0x0002e20000201400 */
[----:B--2---:R-:W-:-:S03]  /*59d0*/  FFMA.FTZ R12, R7, -UR27, R50 ;  /* 0x8000001b070c7c23 */ /* 0x004fc60008010032 */
[----:B------:R-:W-:Y:S02]  /*59e0*/  IABS R3, R3 ;  /* 0x0000000300037213 */ /* 0x000fe40000000000 */
[----:B------:R-:W-:Y:S01]  /*59f0*/  FSEL R150, R12, -INF , !P3 ;  /* 0xff8000000c967808 */ /* 0x000fe20005800000 */
[----:B------:R-:W-:Y:S01]  /*5a00*/  FFMA.FTZ R12, R21, -UR27, R43 ;  /* 0x8000001b150c7c23 */ /* 0x000fe2000801002b */
[----:B------:R2:W4:Y:S01]  /*5a10*/  I2F R19, R6 ;  /* 0x0000000600137306 */ /* 0x0005220000201400 */
[----:B------:R-:W-:Y:S01]  /*5a20*/  IMAD.MOV.U32 R7, RZ, RZ, R3 ;  /* 0x000000ffff077224 */ /* 0x000fe200078e0003 */
[----:B------:R-:W-:Y:S01]  /*5a30*/  IABS R3, R8 ;  /* 0x0000000800037213 */ /* 0x000fe20000000000 */
[----:B------:R-:W-:Y:S01]  /*5a40*/  IMAD.IADD R8, R205, 0x1, -R5 ;  /* 0x00000001cd087824 */ /* 0x000fe200078e0a05 */
[----:B------:R-:W-:Y:S02]  /*5a50*/  ISETP.LT.OR P3, PT, R5, R202, P0 ;  /* 0x000000ca0500720c */ /* 0x000fe40000761670 */
[----:B------:R-:W-:-:S02]  /*5a60*/  FSEL R162, R12, -INF , !P6 ;  /* 0xff8000000ca27808 */ /* 0x000fc40007000000 */
[----:B-1----:R-:W-:Y:S01]  /*5a70*/  IADD3 R0, R32, 0x29, RZ ;  /* 0x0000002920007810 */ /* 0x002fe20007ffe0ff */
[----:B------:R1:W5:Y:S01]  /*5a80*/  I2F R14, R7 ;  /* 0x00000007000e7306 */ /* 0x0003620000201400 */
[----:B---3--:R-:W-:Y:S02]  /*5a90*/  FFMA.FTZ R16, R15, -UR27, R49 ;  /* 0x8000001b0f107c23 */ /* 0x008fe40008010031 */
[----:B------:R-:W-:Y:S01]  /*5aa0*/  ISETP.GE.AND P0, PT, R0, R210, PT ;  /* 0x000000d20000720c */ /* 0x000fe20003f06270 */
[----:B------:R-:W-:Y:S02]  /*5ab0*/  IMAD.IADD R9, R200, 0x1, -R0 ;  /* 0x00000001c8097824 */ /* 0x000fe400078e0a00 */
[----:B------:R-:W-:Y:S01]  /*5ac0*/  FFMA.FTZ R15, R33, -UR27, R28 ;  /* 0x8000001b210f7c23 */ /* 0x000fe2000801001c */
[----:B--2---:R-:W-:Y:S01]  /*5ad0*/  IADD3 R6, R32, 0x30, RZ ;  /* 0x0000003020067810 */ /* 0x004fe20007ffe0ff */
[----:B----4-:R-:W-:Y:S01]  /*5ae0*/  FFMA.FTZ R13, R19, -UR27, R51 ;  /* 0x8000001b130d7c23 */ /* 0x010fe20008010033 */
[----:B------:R-:W-:-:S02]  /*5af0*/  IABS R9, R9 ;  /* 0x0000000900097213 */ /* 0x000fc40000000000 */
        /* <DEDUP_REMOVED lines=9> */
[----:B-----5:R-:W-:Y:S01]  /*5b90*/  FFMA.FTZ R19, R14, -UR27, R30 ;  /* 0x8000001b0e137c23 */ /* 0x020fe2000801001e */
[----:B------:R-:W-:-:S02]  /*5ba0*/  FSEL R154, R15, -INF , !P0 ;  /* 0xff8000000f9a7808 */ /* 0x000fc40004000000 */
[C---:B------:R-:W-:Y:S02]  /*5bb0*/  ISETP.GE.AND P2, PT, R0.reuse, R209, PT ;  /* 0x000000d10000720c */ /* 0x040fe40003f46270 */
[----:B------:R3:W4:Y:S01]  /*5bc0*/  I2F R8, R3 ;  /* 0x0000000300087306 */ /* 0x0007220000201400 */
[C---:B------:R-:W-:Y:S02]  /*5bd0*/  ISETP.GE.AND P1, PT, R0.reuse, R208, PT ;  /* 0x000000d00000720c */ /* 0x040fe40003f26270 */
[C---:B------:R-:W-:Y:S02]  /*5be0*/  ISETP.GE.AND P0, PT, R0.reuse, R207, PT ;  /* 0x000000cf0000720c */ /* 0x040fe40003f06270 */
[C---:B------:R-:W-:Y:S02]  /*5bf0*/  ISETP.LT.OR P2, PT, R0.reuse, R204, P2 ;  /* 0x000000cc0000720c */ /* 0x040fe40001741670 */
[----:B------:R-:W-:Y:S01]  /*5c00*/  ISETP.LT.OR P1, PT, R0, R203, P1 ;  /* 0x000000cb0000720c */ /* 0x000fe20000f21670 */
[----:B------:R5:W5:Y:S01]  /*5c10*/  I2F R10, R7 ;  /* 0x00000007000a7306 */ /* 0x000b620000201400 */
[----:B-1----:R-:W-:Y:S01]  /*5c20*/  IADD3 R5, R32, 0x31, RZ ;  /* 0x0000003120057810 */ /* 0x002fe20007ffe0ff */
[----:B--2---:R-:W-:Y:S01]  /*5c30*/  FFMA.FTZ R12, R17, -UR27, R29 ;  /* 0x8000001b110c7c23 */ /* 0x004fe2000801001d */
[----:B------:R-:W-:-:S02]  /*5c40*/  ISETP.LT.OR P0, PT, R0, R202, P0 ;  /* 0x000000ca0000720c */ /* 0x000fc40000701670 */
[----:B------:R-:W-:Y:S02]  /*5c50*/  P2R R15, PR, RZ, 0x4 ;  /* 0x00000004ff0f7803 */ /* 0x000fe40000000000 */
[----:B------:R-:W-:Y:S01]  /*5c60*/  P2R R13, PR, RZ, 0x1 ;  /* 0x00000001ff0d7803 */ /* 0x000fe20000000000 */
[----:B---3--:R-:W-:Y:S01]  /*5c70*/  IMAD.IADD R3, R200, 0x1, -R6 ;  /* 0x00000001c8037824 */ /* 0x008fe200078e0a06 */
[----:B------:R-:W-:Y:S01]  /*5c80*/  ISETP.GE.AND P0, PT, R6, R210, PT ;  /* 0x000000d20600720c */ /* 0x000fe20003f06270 */
[----:B----4-:R-:W-:Y:S01]  /*5c90*/  FFMA.FTZ R20, R8, -UR27, R46 ;  /* 0x8000001b08147c23 */ /* 0x010fe2000801002e */
[----:B------:R-:W-:Y:S02]  /*5ca0*/  P2R R14, PR, RZ, 0x2 ;  /* 0x00000002ff0e7803 */ /* 0x000fe40000000000 */
[----:B------:R-:W-:Y:S02]  /*5cb0*/  IABS R3, R3 ;  /* 0x0000000300037213 */ /* 0x000fe40000000000 */
[----:B------:R-:W-:Y:S01]  /*5cc0*/  ISETP.LT.OR P0, PT, R6, R206, P0 ;  /* 0x000000ce0600720c */ /* 0x000fe20000701670 */
[----:B-----5:R-:W-:Y:S01]  /*5cd0*/  IMAD.IADD R7, R199, 0x1, -R0 ;  /* 0x00000001c7077824 */ /* 0x020fe200078e0a00 */
[----:B------:R1:W2:Y:S01]  /*5ce0*/  I2F R22, R3 ;  /* 0x0000000300167306 */ /* 0x0002a20000201400 */
[----:B------:R-:W-:Y:S01]  /*5cf0*/  FFMA.FTZ R21, R10, -UR27, R44 ;  /* 0x8000001b0a157c23 */ /* 0x000fe2000801002c */
[----:B------:R-:W-:Y:S01]  /*5d00*/  P2R R16, PR, RZ, 0x1 ;  /* 0x00000001ff107803 */ /* 0x000fe20000000000 */
[----:B------:R-:W-:Y:S01]  /*5d10*/  IMAD.IADD R10, R200, 0x1, -R5 ;  /* 0x00000001c80a7824 */ /* 0x000fe200078e0a05 */
[----:B------:R-:W-:-:S02]  /*5d20*/  IABS R7, R7 ;  /* 0x0000000700077213 */ /* 0x000fc40000000000 */
[C---:B------:R-:W-:Y:S02]  /*5d30*/  ISETP.GE.AND P2, PT, R6.reuse, R209, PT ;  /* 0x000000d10600720c */ /* 0x040fe40003f46270 */
[C---:B------:R-:W-:Y:S01]  /*5d40*/  ISETP.GE.AND P1, PT, R6.reuse, R208, PT ;  /* 0x000000d00600720c */ /* 0x040fe20003f26270 */
[----:B------:R-:W-:Y:S01]  /*5d50*/  IMAD.MOV.U32 R8, RZ, RZ, R7 ;  /* 0x000000ffff087224 */ /* 0x000fe200078e0007 */
[----:B------:R-:W-:Y:S02]  /*5d60*/  IABS R7, R9 ;  /* 0x0000000900077213 */ /* 0x000fe40000000000 */
[----:B------:R-:W-:Y:S01]  /*5d70*/  ISETP.GE.AND P0, PT, R6, R207, PT ;  /* 0x000000cf0600720c */ /* 0x000fe20003f06270 */
[----:B------:R3:W4:Y:S01]  /*5d80*/  I2F R11, R8 ;  /* 0x00000008000b7306 */ /* 0x0007220000201400 */
[----:B------:R-:W-:Y:S02]  /*5d90*/  FSEL R148, R12, -INF , !P6 ;  /* 0xff8000000c947808 */ /* 0x000fe40007000000 */
[----:B-1----:R-:W-:Y:S01]  /*5da0*/  IADD3 R3, R32, 0x38, RZ ;  /* 0x0000003820037810 */ /* 0x002fe20007ffe0ff */
[----:B--2---:R-:W-:Y:S01]  /*5db0*/  FFMA.FTZ R12, R22, -UR27, R56 ;  /* 0x8000001b160c7c23 */ /* 0x004fe20008010038 */
[----:B------:R-:W-:-:S02]  /*5dc0*/  ISETP.NE.AND P6, PT, R15, RZ, PT ;  /* 0x000000ff0f00720c */ /* 0x000fc40003fc5270 */
[----:B------:R-:W-:Y:S01]  /*5dd0*/  FSEL R157, R19, -INF , !P5 ;  /* 0xff800000139d7808 */ /* 0x000fe20006800000 */
[----:B------:R-:W-:Y:S01]  /*5de0*/  IMAD.IADD R9, R200, 0x1, -R3 ;  /* 0x00000001c8097824 */ /* 0x000fe200078e0a03 */
[----:B------:R-:W-:Y:S02]  /*5df0*/  FSEL R137, R21, -INF , !P4 ;  /* 0xff80000015897808 */ /* 0x000fe40006000000 */
[----:B------:R-:W-:Y:S02]  /*5e00*/  FSEL R139, R20, -INF , !P3 ;  /* 0xff800000148b7808 */ /* 0x000fe40005800000 */
[----:B------:R-:W-:Y:S02]  /*5e10*/  IABS R9, R9 ;  /* 0x0000000900097213 */ /* 0x000fe40000000000 */
[C---:B------:R-:W-:Y:S01]  /*5e20*/  ISETP.LT.OR P5, PT, R6.reuse, R204, P2 ;  /* 0x000000cc0600720c */ /* 0x040fe200017a1670 */
[----:B---3--:R-:W-:Y:S01]  /*5e30*/  IMAD.MOV.U32 R8, RZ, RZ, R7 ;  /* 0x000000ffff087224 */ /* 0x008fe200078e0007 */
[----:B------:R-:W-:Y:S01]  /*5e40*/  IABS R7, R10 ;  /* 0x0000000a00077213 */ /* 0x000fe20000000000 */
[----:B----4-:R-:W-:Y:S01]  /*5e50*/  FFMA.FTZ R17, R11, -UR27, R31 ;  /* 0x8000001b0b117c23 */ /* 0x010fe2000801001f */
[C---:B------:R-:W-:Y:S01]  /*5e60*/  ISETP.LT.OR P4, PT, R6.reuse, R203, P1 ;  /* 0x000000cb0600720c */ /* 0x040fe20000f81670 */
[----:B------:R1:W2:Y:S01]  /*5e70*/  I2F R10, R8 ;  /* 0x00000008000a7306 */ /* 0x0002a20000201400 */
[----:B------:R-:W-:Y:S01]  /*5e80*/  ISETP.LT.OR P3, PT, R6, R202, P0 ;  /* 0x000000ca0600720c */ /* 0x000fe20000761670 */
[----:B------:R-:W-:Y:S01]  /*5e90*/  HMMA.16816.F32.BF16 R28, R36, R26, R132 ;  /* 0x0000001a241c723c */ /* 0x000fe20000041884 */
[----:B------:R-:W-:-:S02]  /*5ea0*/  ISETP.GE.AND P0, PT, R5, R210, PT ;  /* 0x000000d20500720c */ /* 0x000fc40003f06270 */
[----:B------:R-:W-:Y:S02]  /*5eb0*/  FSEL R152, R17, -INF , !P6 ;  /* 0xff80000011987808 */ /* 0x000fe40007000000 */
[----:B------:R-:W-:Y:S01]  /*5ec0*/  ISETP.LT.OR P6, PT, R5, R206, P0 ;  /* 0x000000ce0500720c */ /* 0x000fe200007c1670 */
[----:B------:R3:W4:Y:S01]  /*5ed0*/  I2F R23, R7 ;  /* 0x0000000700177306 */ /* 0x0007220000201400 */
[----:B------:R-:W-:Y:S02]  /*5ee0*/  ISETP.NE.AND P2, PT, R14, RZ, PT ;  /* 0x000000ff0e00720c */ /* 0x000fe40003f45270 */
[----:B------:R-:W-:Y:S02]  /*5ef0*/  ISETP.NE.AND P1, PT, R13, RZ, PT ;  /* 0x000000ff0d00720c */ /* 0x000fe40003f25270 */
[----:B------:R-:W-:Y:S01]  /*5f00*/  ISETP.NE.AND P0, PT, R16, RZ, PT ;  /* 0x000000ff1000720c */ /* 0x000fe20003f05270 */
[----:B-1----:R-:W-:Y:S01]  /*5f10*/  IMAD.IADD R8, R205, 0x1, -R0 ;  /* 0x00000001cd087824 */ /* 0x002fe200078e0a00 */
[----:B------:R-:W-:Y:S01]  /*5f20*/  IADD3 R0, R32, 0x39, RZ ;  /* 0x0000003920007810 */ /* 0x000fe20007ffe0ff */
[----:B--2---:R-:W-:Y:S01]  /*5f30*/  FFMA.FTZ R18, R10, -UR27, R45 ;  /* 0x8000001b0a127c23 */ /* 0x004fe2000801002d */
[----:B------:R-:W-:Y:S01]  /*5f40*/  FSEL R169, R12, -INF , !P0 ;  /* 0xff8000000ca97808 */ /* 0x000fe20004000000 */
        /* <DEDUP_REMOVED lines=8> */
[C---:B------:R-:W-:Y:S02]  /*5fd0*/  ISETP.GE.AND P0, PT, R5.reuse, R207, PT ;  /* 0x000000cf0500720c */ /* 0x040fe40003f06270 */
[C---:B------:R-:W-:Y:S02]  /*5fe0*/  ISETP.LT.OR P2, PT, R5.reuse, R204, P2 ;  /* 0x000000cc0500720c */ /* 0x040fe40001741670 */
[----:B------:R2:W-:Y:S01]  /*5ff0*/  I2F R25, R7 ;  /* 0x0000000700197306 */ /* 0x0005e20000201400 */
[----:B------:R-:W-:-:S02]  /*6000*/  ISETP.LT.OR P0, PT, R5, R202, P0 ;  /* 0x000000ca0500720c */ /* 0x000fc40000701670 */
[----:B------:R-:W-:Y:S02]  /*6010*/  P2R R13, PR, RZ, 0x4 ;  /* 0x00000004ff0d7803 */ /* 0x000fe40000000000 */
[----:B------:R-:W-:Y:S02]  /*6020*/  P2R R14, PR, RZ, 0x1 ;  /* 0x00000001ff0e7803 */ /* 0x000fe40000000000 */
[C---:B------:R-:W-:Y:S02]  /*6030*/  ISETP.GE.AND P0, PT, R3.reuse, R210, PT ;  /* 0x000000d20300720c */ /* 0x040fe40003f06270 */
[C---:B------:R-:W-:Y:S02]  /*6040*/  ISETP.GE.AND P2, PT, R3.reuse, R209, PT ;  /* 0x000000d10300720c */ /* 0x040fe40003f46270 */
[----:B------:R-:W-:Y:S02]  /*6050*/  ISETP.LT.OR P0, PT, R3, R206, P0 ;  /* 0x000000ce0300720c */ /* 0x000fe40000701670 */
        /* <DEDUP_REMOVED lines=50> */
[----:B------:R-:W-:Y:S02]  /*6380*/  FSEL R147, R9, -INF , !P1 ;  /* 0xff80000009937808 */ /* 0x000fe40004800000 */
        /* <DEDUP_REMOVED lines=12> */
[----:B------:R-:W-:-:S02]  /*6450*/  ISETP.GE.AND P0, PT, R0, R210, PT ;  /* 0x000000d20000720c */ /* 0x000fc40003f06270 */
[----:B------:R-:W-:Y:S01]  /*6460*/  FSEL R170, R7, -INF , !P4 ;  /* 0xff80000007aa7808 */ /* 0x000fe20006000000 */
[----:B------:R-:W-:Y:S01]  /*6470*/  FFMA.FTZ R7, R25, -UR27, R28 ;  /* 0x8000001b19077c23 */ /* 0x000fe2000801001c */
[----:B------:R-:W-:Y:S02]  /*6480*/  ISETP.LT.OR P4, PT, R0, R206, P0 ;  /* 0x000000ce0000720c */ /* 0x000fe40000781670 */
[----:B------:R-:W-:Y:S01]  /*6490*/  FSEL R153, R8, -INF , !P2 ;  /* 0xff80000008997808 */ /* 0x000fe20005000000 */
[----:B------:R3:W4:Y:S01]  /*64a0*/  I2F R10, R5 ;  /* 0x00000005000a7306 */ /* 0x0007220000201400 */
[C---:B------:R-:W-:Y:S02]  /*64b0*/  ISETP.GE.AND P0, PT, R0.reuse, R208, PT ;  /* 0x000000d00000720c */ /* 0x040fe40003f06270 */
[----:B------:R-:W-:Y:S02]  /*64c0*/  ISETP.GE.AND P2, PT, R0, R207, PT ;  /* 0x000000cf0000720c */ /* 0x000fe40003f46270 */
[----:B------:R-:W-:-:S02]  /*64d0*/  FSEL R163, R7, -INF , !P3 ;  /* 0xff80000007a37808 */ /* 0x000fc40005800000 */
[C---:B------:R-:W-:Y:S01]  /*64e0*/  ISETP.LT.OR P3, PT, R0.reuse, R204, P1 ;  /* 0x000000cc0000720c */ /* 0x040fe20000f61670 */
[----:B-1----:R-:W-:Y:S01]  /*64f0*/  IMAD.IADD R6, R201, 0x1, -R0 ;  /* 0x00000001c9067824 */ /* 0x002fe200078e0a00 */
[C---:B------:R-:W-:Y:S01]  /*6500*/  ISETP.LT.OR P1, PT, R0.reuse, R203, P0 ;  /* 0x000000cb0000720c */ /* 0x040fe20000721670 */
[----:B--2---:R-:W-:Y:S01]  /*6510*/  FFMA.FTZ R8, R13, -UR27, R16 ;  /* 0x8000001b0d087c23 */ /* 0x004fe20008010010 */
[----:B------:R-:W-:Y:S02]  /*6520*/  ISETP.LT.OR P0, PT, R0, R202, P2 ;  /* 0x000000ca0000720c */ /* 0x000fe40001701670 */
[----:B------:R-:W-:Y:S01]  /*6530*/  ISETP.NE.AND P2, PT, R12, RZ, PT ;  /* 0x000000ff0c00720c */ /* 0x000fe20003f45270 */
[----:B---3--:R-:W-:Y:S01]  /*6540*/  IMAD.MOV.U32 R5, RZ, RZ, R3 ;  /* 0x000000ffff057224 */ /* 0x008fe200078e0003 */
[----:B------:R-:W-:Y:S01]  /*6550*/  IABS R3, R6 ;  /* 0x0000000600037213 */ /* 0x000fe20000000000 */
[----:B------:R-:W-:Y:S02]  /*6560*/  IMAD.IADD R6, R205, 0x1, -R0 ;  /* 0x00000001cd067824 */ /* 0x000fe400078e0a00 */
[----:B------:R1:W2:Y:S01]  /*6570*/  I2F R11, R5 ;  /* 0x00000005000b7306 */ /* 0x0002a20000201400 */
[----:B------:R-:W-:Y:S01]  /*6580*/  IMAD.IADD R0, R145, 0x1, R144 ;  /* 0x0000000191007824 */ /* 0x000fe200078e0290 */
[----:B------:R-:W-:Y:S01]  /*6590*/  FSEL R144, R8, -INF , !P6 ;  /* 0xff80000008907808 */ /* 0x000fe20007000000 */
[----:B----4-:R-:W-:-:S02]  /*65a0*/  FFMA.FTZ R7, R10, -UR27, R18 ;  /* 0x8000001b0a077c23 */ /* 0x010fc40008010012 */
[----:B------:R-:W-:-:S03]  /*65b0*/  FFMA.FTZ R10, R24, -UR27, R29 ;  /* 0x8000001b180a7c23 */ /* 0x000fc6000801001d */
[----:B------:R-:W-:Y:S02]  /*65c0*/  FSEL R149, R7, -INF , !P5 ;  /* 0xff80000007957808 */ /* 0x000fe40006800000 */
        /* <DEDUP_REMOVED lines=18> */
[----:B------:R-:W-:Y:S01]  /*66f0*/  UIADD3 UR5, UR32, -0x2, URZ ;  /* 0xfffffffe20057890 */ /* 0x000fe2000fffe03f */
[----:B------:R-:W-:Y:S01]  /*6700*/  ISETP.GE.AND P0, PT, R180, c[0x0][0x220], PT ;  /* 0x00008800b4007a0c */ /* 0x000fe20003f06270 */
[----:B------:R-:W-:Y:S01]  /*6710*/  IMAD.MOV.U32 R17, RZ, RZ, c[0x0][0x198] ;  /* 0x00006600ff117624 */ /* 0x000fe200078e00ff */
[----:B------:R-:W-:Y:S01]  /*6720*/  BSSY B0, `(.L_x_1746) ;  /* 0x000002d000007945 */ /* 0x000fe20003800000 */
[----:B------:R-:W-:Y:S02]  /*6730*/  USHF.R.S32.HI UR4, URZ, 0x1f, UR5 ;  /* 0x0000001f3f047899 */ /* 0x000fe40008011405 */
        /* <DEDUP_REMOVED lines=43> */
.L_x_1747:
[----:B------:R-:W-:Y:S05]  /*69f0*/  BSYNC B0 ;  /* 0x0000000000007941 */ /* 0x000fea0003800000 */
.L_x_1746:
[----:B------:R-:W0:Y:S02]  /*6a00*/  LDGDEPBAR ;  /* 0x00000000000079af */ /* 0x000e240000000000 */
.L_x_1745:
[----:B------:R-:W-:Y:S01]  /*6a10*/  FMNMX.FTZ R3, R80, R66, !PT ;  /* 0x0000004250037209 */ /* 0x000fe20007810000 */
[----:B------:R-:W-:Y:S01]  /*6a20*/  USHF.L.U32 UR4, UR35, 0x1, URZ ;  /* 0x0000000123047899 */ /* 0x000fe2000800063f */
[----:B------:R-:W-:Y:S01]  /*6a30*/  FMNMX.FTZ R5, R82, R72, !PT ;  /* 0x0000004852057209 */ /* 0x000fe20007810000 */
[----:B------:R-:W-:Y:S01]  /*6a40*/  IMAD.WIDE.U32 R234, R177, -0x2daee0ad, RZ ;  /* 0xd2511f53b1ea7825 */ /* 0x000fe200078e00ff */
[----:B------:R-:W-:Y:S01]  /*6a50*/  FMNMX.FTZ R3, R67, R3, !PT ;  /* 0x0000000343037209 */ /* 0x000fe20007810000 */
[----:B------:R-:W-:Y:S01]  /*6a60*/  UIADD3 UR15, UR31, -0x4498517b, URZ ;  /* 0xbb67ae851f0f7890 */ /* 0x000fe2000fffe03f */
[----:B------:R-:W-:Y:S01]  /*6a70*/  FMNMX.FTZ R5, R68, R5, !PT ;  /* 0x0000000544057209 */ /* 0x000fe20007810000 */
[----:B------:R-:W-:Y:S01]  /*6a80*/  IMAD.WIDE.U32 R174, R244, -0x326172a9, RZ ;  /* 0xcd9e8d57f4ae7825 */ /* 0x000fe200078e00ff */
[----:B------:R-:W-:Y:S01]  /*6a90*/  FMNMX.FTZ R3, R64, R3, !PT ;  /* 0x0000000340037209 */ /* 0x000fe20007810000 */
[----:B------:R-:W-:Y:S01]  /*6aa0*/  UIADD3 UR16, UR30, -0x61c88647, URZ ;  /* 0x9e3779b91e107890 */ /* 0x000fe2000fffe03f */
[----:B------:R-:W-:Y:S01]  /*6ab0*/  FMNMX.FTZ R5, R65, R5, !PT ;  /* 0x0000000541057209 */ /* 0x000fe20007810000 */
[----:B------:R-:W-:Y:S01]  /*6ac0*/  UIADD3 UR14, UR30, 0x3c6ef372, URZ ;  /* 0x3c6ef3721e0e7890 */ /* 0x000fe2000fffe03f */
        /* <DEDUP_REMOVED lines=9> */
[----:B------:R-:W-:Y:S01]  /*6b60*/  UIADD3 UR7, UR31, -0x56f99767, URZ ;  /* 0xa90668991f077890 */ /* 0x000fe2000fffe03f */
        /* <DEDUP_REMOVED lines=8> */
[----:B-1----:R-:W-:Y:S01]  /*6bf0*/  LOP3.LUT R10, R175, R243, RZ, 0x3c, !PT ;  /* 0x000000f3af0a7212 */ /* 0x002fe200078e3cff */
[----:B------:R-:W-:Y:S01]  /*6c00*/  IMAD.SHL.U32 R185, R0, 0x2, RZ ;  /* 0x0000000200b97824 */ /* 0x000fe200078e00ff */
[----:B------:R-:W-:Y:S01]  /*6c10*/  FMNMX.FTZ R3, R138, R3, !PT ;  /* 0x000000038a037209 */ /* 0x000fe20007810000 */
[----:B------:R-:W-:-:S02]  /*6c20*/  IMAD R172, R81, 0x10000, R81 ;  /* 0x0001000051ac7824 */ /* 0x000fc400078e0251 */
[----:B------:R-:W-:Y:S01]  /*6c30*/  IMAD.WIDE.U32 R60, R10, -0x2daee0ad, RZ ;  /* 0xd2511f530a3c7825 */ /* 0x000fe200078e00ff */
[----:B------:R-:W-:Y:S01]  /*6c40*/  FMNMX.FTZ R3, R137, R3, !PT ;  /* 0x0000000389037209 */ /* 0x000fe20007810000 */
[----:B------:R-:W-:Y:S02]  /*6c50*/  LDSM.16.MT88.4 R20, [R185+0x6000] ;  /* 0x00600000b914783b */ /* 0x000fe40000004200 */
[--C-:B------:R-:W-:Y:S01]  /*6c60*/  IMAD R186, R4, 0x2, R185.reuse ;  /* 0x0000000204ba7824 */ /* 0x100fe200078e02b9 */
[----:B------:R-:W-:Y:S01]  /*6c70*/  FMNMX.FTZ R3, R136, R3, !PT ;  /* 0x0000000388037209 */ /* 0x000fe20007810000 */
[C---:B------:R-:W-:Y:S02]  /*6c80*/  IMAD R188, R2.reuse, 0x2, R185 ;  /* 0x0000000202bc7824 */ /* 0x040fe400078e02b9 */
[----:B------:R-:W-:Y:S01]  /*6c90*/  IMAD R187, R2, 0x2, R186 ;  /* 0x0000000202bb7824 */ /* 0x000fe200078e02ba */
[----:B------:R-:W-:Y:S01]  /*6ca0*/  FMNMX.FTZ R3, R156, R3, !PT ;  /* 0x000000039c037209 */ /* 0x000fe20007810000 */
[----:B------:R-:W-:Y:S03]  /*6cb0*/  LDSM.16.MT88.4 R36, [R186+0x6000] ;  /* 0x00600000ba24783b */ /* 0x000fe60000004200 */
[----:B------:R-:W-:Y:S01]  /*6cc0*/  FMNMX.FTZ R3, R147, R3, !PT ;  /* 0x0000000393037209 */ /* 0x000fe20007810000 */
[----:B------:R-:W-:Y:S03]  /*6cd0*/  LDSM.16.MT88.4 R28, [R188+0x6000] ;  /* 0x00600000bc1c783b */ /* 0x000fe60000004200 */
[----:B------:R-:W-:Y:S01]  /*6ce0*/  FMNMX.FTZ R3, R144, R3, !PT ;  /* 0x0000000390037209 */ /* 0x000fe20007810000 */
[----:B------:R-:W-:Y:S03]  /*6cf0*/  LDSM.16.MT88.4 R40, [R187+0x6000] ;  /* 0x00600000bb28783b */ /* 0x000fe60000004200 */
[----:B------:R-:W-:-:S05]  /*6d00*/  FMNMX.FTZ R3, R145, R3, !PT ;  /* 0x0000000391037209 */ /* 0x000fca0007810000 */
[----:B--2---:R-:W1:Y:S02]  /*6d10*/  SHFL.BFLY PT, R6, R3, 0x2, 0x1f ;  /* 0x0c401f0003067f89 */ /* 0x004e6400000e0000 */
[----:B-1----:R-:W-:Y:S02]  /*6d20*/  FMNMX.FTZ R16, R3, R6, !PT ;  /* 0x0000000603107209 */ /* 0x002fe40007810000 */
[----:B------:R-:W-:Y:S02]  /*6d30*/  FMNMX.FTZ R3, R74, R5, !PT ;  /* 0x000000054a037209 */ /* 0x000fe40007810000 */
[----:B------:R-:W-:Y:S01]  /*6d40*/  FMNMX.FTZ R6, R97, R96, !PT ;  /* 0x0000006061067209 */ /* 0x000fe20007810000 */
[----:B------:R-:W-:Y:S01]  /*6d50*/  SHFL.BFLY PT, R71, R16, 0x1, 0x1f ;  /* 0x0c201f0010477f89 */ /* 0x000fe200000e0000 */
[----:B------:R-:W-:Y:S02]  /*6d60*/  FMNMX.FTZ R3, R69, R3, !PT ;  /* 0x0000000345037209 */ /* 0x000fe40007810000 */
[----:B------:R-:W-:-:S02]  /*6d70*/  FMNMX.FTZ R5, R99, R98, !PT ;  /* 0x0000006263057209 */ /* 0x000fc40007810000 */
[----:B------:R-:W-:Y:S02]  /*6d80*/  FMNMX.FTZ R3, R150, R3, !PT ;  /* 0x0000000396037209 */ /* 0x000fe40007810000 */
[----:B------:R-:W-:Y:S02]  /*6d90*/  FMNMX.FTZ R7, R79, R6, !PT ;  /* 0x000000064f077209 */ /* 0x000fe40007810000 */
[----:B------:R-:W-:Y:S02]  /*6da0*/  FMNMX.FTZ R3, R146, R3, !PT ;  /* 0x0000000392037209 */ /* 0x000fe40007810000 */
[----:B------:R-:W-:Y:S01]  /*6db0*/  FMNMX.FTZ R6, R83, R5, !PT ;  /* 0x0000000553067209 */ /* 0x000fe20007810000 */
[----:B------:R-:W-:Y:S01]  /*6dc0*/  IMAD.U32 R5, RZ, RZ, UR4 ;  /* 0x00000004ff057e24 */ /* 0x000fe2000f8e00ff */
[----:B------:R-:W-:Y:S01]  /*6dd0*/  FMNMX.FTZ R3, R139, R3, !PT ;  /* 0x000000038b037209 */ /* 0x000fe20007810000 */
[----:B------:R-:W-:Y:S01]  /*6de0*/  UIADD3 UR4, UR4, 0x1, URZ ;  /* 0x0000000104047890 */ /* 0x000fe2000fffe03f */
[----:B------:R-:W-:-:S02]  /*6df0*/  FMNMX.FTZ R9, R77, R7, !PT ;  /* 0x000000074d097209 */ /* 0x000fc40007810000 */
[----:B------:R-:W-:Y:S02]  /*6e00*/  FMNMX.FTZ R3, R140, R3, !PT ;  /* 0x000000038c037209 */ /* 0x000fe40007810000 */
        /* <DEDUP_REMOVED lines=8> */
[----:B------:R-:W-:Y:S02]  /*6e90*/  LOP3.LUT R6, R51, R243, RZ, 0x3c, !PT ;  /* 0x000000f333067212 */ /* 0x000fe400078e3cff */
[----:B------:R-:W-:Y:S02]  /*6ea0*/  FMNMX.FTZ R3, R151, R3, !PT ;  /* 0x0000000397037209 */ /* 0x000fe40007810000 */
[----:B------:R-:W-:Y:S01]  /*6eb0*/  FMNMX.FTZ R5, R125, R5, !PT ;  /* 0x000000057d057209 */ /* 0x000fe20007810000 */
[----:B------:R-:W-:Y:S01]  /*6ec0*/  IMAD.WIDE.U32 R46, R6, -0x2daee0ad, RZ ;  /* 0xd2511f53062e7825 */ /* 0x000fe200078e00ff */
[----:B------:R-:W-:Y:S01]  /*6ed0*/  LOP3.LUT R7, R61, UR15, R234, 0x96, !PT ;  /* 0x0000000f3d077c12 */ /* 0x000fe2000f8e96ea */
[----:B------:R-:W1:Y:S01]  /*6ee0*/  SHFL.BFLY PT, R70, R3, 0x2, 0x1f ;  /* 0x0c401f0003467f89 */ /* 0x000e6200000e0000 */
[----:B------:R-:W-:-:S02]  /*6ef0*/  FMNMX.FTZ R5, R123, R5, !PT ;  /* 0x000000057b057209 */ /* 0x000fc40007810000 */
[----:B------:R-:W-:Y:S01]  /*6f00*/  LOP3.LUT R6, R47, UR15, R234, 0x96, !PT ;  /* 0x0000000f2f067c12 */ /* 0x000fe2000f8e96ea */
[----:B------:R-:W-:Y:S01]  /*6f10*/  IMAD.WIDE.U32 R224, R7, -0x326172a9, RZ ;  /* 0xcd9e8d5707e07825 */ /* 0x000fe200078e00ff */
[----:B------:R-:W-:Y:S02]  /*6f20*/  FMNMX.FTZ R5, R164, R5, !PT ;  /* 0x00000005a4057209 */ /* 0x000fe40007810000 */
[----:B------:R-:W-:Y:S01]  /*6f30*/  FMNMX.FTZ R11, R158, R8, !PT ;  /* 0x000000089e0b7209 */ /* 0x000fe20007810000 */
[----:B------:R-:W-:Y:S01]  /*6f40*/  IMAD.WIDE.U32 R44, R6, -0x326172a9, RZ ;  /* 0xcd9e8d57062c7825 */ /* 0x000fe200078e00ff */
[----:B------:R-:W-:Y:S02]  /*6f50*/  LOP3.LUT R10, R13, UR16, R174, 0x96, !PT ;  /* 0x000000100d0a7c12 */ /* 0x000fe4000f8e96ae */
[----:B------:R-:W-:Y:S02]  /*6f60*/  FMNMX.FTZ R5, R160, R5, !PT ;  /* 0x00000005a0057209 */ /* 0x000fe40007810000 */
[----:B------:R-:W-:Y:S01]  /*6f70*/  FMNMX.FTZ R6, R155, R11, !PT ;  /* 0x0000000b9b067209 */ /* 0x000fe20007810000 */
[----:B------:R-:W-:Y:S01]  /*6f80*/  IMAD.WIDE.U32 R14, R10, -0x2daee0ad, RZ ;  /* 0xd2511f530a0e7825 */ /* 0x000fe200078e00ff */
[----:B------:R-:W-:-:S02]  /*6f90*/  LOP3.LUT R8, R13, UR16, R50, 0x96, !PT ;  /* 0x000000100d087c12 */ /* 0x000fc4000f8e9632 */
[----:B------:R-:W-:Y:S02]  /*6fa0*/  FMNMX.FTZ R5, R154, R5, !PT ;  /* 0x000000059a057209 */ /* 0x000fe40007810000 */
[----:B------:R-:W-:Y:S02]  /*6fb0*/  FMNMX.FTZ R10, R143, R6, !PT ;  /* 0x000000068f0a7209 */ /* 0x000fe40007810000 */
[--C-:B------:R-:W-:Y:S02]  /*6fc0*/  LOP3.LUT R9, R225, UR14, R12.reuse, 0x96, !PT ;  /* 0x0000000ee1097c12 */ /* 0x100fe4000f8e960c */
[----:B------:R-:W-:Y:S01]  /*6fd0*/  LOP3.LUT R7, R45, UR14, R12, 0x96, !PT ;  /* 0x0000000e2d077c12 */ /* 0x000fe2000f8e960c */
[----:B------:R-:W-:Y:S01]  /*6fe0*/  IMAD.WIDE.U32 R12, R8, -0x2daee0ad, RZ ;  /* 0xd2511f53080c7825 */ /* 0x000fe200078e00ff */
[----:B------:R-:W-:Y:S02]  /*6ff0*/  FMNMX.FTZ R8, R148, R5, !PT ;  /* 0x0000000594087209 */ /* 0x000fe40007810000 */
[----:B------:R-:W-:Y:S01]  /*7000*/  FMNMX.FTZ R5, R142, R10, !PT ;  /* 0x0000000a8e057209 */ /* 0x000fe20007810000 */
[----:B------:R-:W-:Y:S01]  /*7010*/  IMAD.WIDE.U32 R6, R7, -0x2daee0ad, RZ ;  /* 0xd2511f5307067825 */ /* 0x000fe200078e00ff */
[----:B------:R-:W-:-:S02]  /*7020*/  FMNMX.FTZ R8, R169, R8, !PT ;  /* 0x00000008a9087209 */ /* 0x000fc40007810000 */
[----:B------:R-:W-:Y:S01]  /*7030*/  FMNMX.FTZ R5, R167, R5, !PT ;  /* 0x00000005a7057209 */ /* 0x000fe20007810000 */
[----:B------:R-:W-:Y:S01]  /*7040*/  IMAD.WIDE.U32 R32, R9, -0x2daee0ad, RZ ;  /* 0xd2511f5309207825 */ /* 0x000fe200078e00ff */
[----:B------:R-:W-:Y:S02]  /*7050*/  FMNMX.FTZ R8, R168, R8, !PT ;  /* 0x00000008a8087209 */ /* 0x000fe40007810000 */
[----:B-1----:R-:W-:Y:S02]  /*7060*/  FMNMX.FTZ R70, R3, R70, !PT ;  /* 0x0000004603467209 */ /* 0x002fe40007810000 */
[----:B------:R-:W-:Y:S02]  /*7070*/  FMNMX.FTZ R3, R162, R5, !PT ;  /* 0x00000005a2037209 */ /* 0x000fe40007810000 */
[----:B------:R-:W-:Y:S02]  /*7080*/  LOP3.LUT R11, R7, UR11, R12, 0x96, !PT ;  /* 0x0000000b070b7c12 */ /* 0x000fe4000f8e960c */
[----:B------:R-:W-:-:S02]  /*7090*/  FMNMX.FTZ R5, R163, R8, !PT ;  /* 0x00000008a3057209 */ /* 0x000fc40007810000 */
[----:B------:R-:W-:Y:S01]  /*70a0*/  FMNMX.FTZ R7, R157, R3, !PT ;  /* 0x000000039d077209 */ /* 0x000fe20007810000 */
[----:B------:R-:W-:Y:S01]  /*70b0*/  IMAD.WIDE.U32 R18, R11, -0x326172a9, RZ ;  /* 0xcd9e8d570b127825 */ /* 0x000fe200078e00ff */
[----:B------:R-:W-:Y:S02]  /*70c0*/  FMNMX.FTZ R3, R161, R5, !PT ;  /* 0x00000005a1037209 */ /* 0x000fe40007810000 */
[----:B------:R-:W-:Y:S02]  /*70d0*/  LOP3.LUT R9, R13, UR13, R46, 0x96, !PT ;  /* 0x0000000d0d097c12 */ /* 0x000fe4000f8e962e */
[----:B------:R-:W-:Y:S01]  /*70e0*/  FMNMX.FTZ R5, R152, R7, !PT ;  /* 0x0000000798057209 */ /* 0x000fe20007810000 */
[----:B------:R-:W1:Y:S01]  /*70f0*/  SHFL.BFLY PT, R73, R3, 0x2, 0x1f ;  /* 0x0c401f0003497f89 */ /* 0x000e6200000e0000 */
[----:B------:R-:W-:Y:S01]  /*7100*/  LOP3.LUT R17, R15, UR13, R60, 0x96, !PT ;  /* 0x0000000d0f117c12 */ /* 0x000fe2000f8e963c */
[----:B------:R-:W-:Y:S01]  /*7110*/  IMAD.WIDE.U32 R8, R9, -0x326172a9, RZ ;  /* 0xcd9e8d5709087825 */ /* 0x000fe200078e00ff */
[----:B------:R-:W-:-:S02]  /*7120*/  FMNMX.FTZ R7, R171, R5, !PT ;  /* 0x00000005ab077209 */ /* 0x000fc40007810000 */
[----:B------:R-:W-:Y:S01]  /*7130*/  LOP3.LUT R15, R33, UR11, R14, 0x96, !PT ;  /* 0x0000000b210f7c12 */ /* 0x000fe2000f8e960e */
[----:B------:R-:W-:Y:S01]  /*7140*/  IMAD.WIDE.U32 R12, R17, -0x326172a9, RZ ;  /* 0xcd9e8d57110c7825 */ /* 0x000fe200078e00ff */
[----:B------:R-:W2:Y:S01]  /*7150*/  SHFL.BFLY PT, R14, R70, 0x1, 0x1f ;  /* 0x0c201f00460e7f89 */ /* 0x000ea200000e0000 */
[----:B------:R-:W-:Y:S02]  /*7160*/  FMNMX.FTZ R7, R170, R7, !PT ;  /* 0x00000007aa077209 */ /* 0x000fe40007810000 */
[----:B------:R-:W-:Y:S01]  /*7170*/  LOP3.LUT R8, R19, UR10, R8, 0x96, !PT ;  /* 0x0000000a13087c12 */ /* 0x000fe2000f8e9608 */
[----:B------:R-:W-:Y:S01]  /*7180*/  IMAD.WIDE.U32 R120, R15, -0x326172a9, RZ ;  /* 0xcd9e8d570f787825 */ /* 0x000fe200078e00ff */
[----:B------:R-:W-:Y:S02]  /*7190*/  FMNMX.FTZ R7, R165, R7, !PT ;  /* 0x00000007a5077209 */ /* 0x000fe40007810000 */
[----:B------:R-:W-:Y:S01]  /*71a0*/  FMNMX.FTZ R71, R16, R71, !PT ;  /* 0x0000004710477209 */ /* 0x000fe20007810000 */
[----:B------:R-:W-:Y:S01]  /*71b0*/  IMAD.WIDE.U32 R26, R8, -0x2daee0ad, RZ ;  /* 0xd2511f53081a7825 */ /* 0x000fe200078e00ff */
[----:B------:R-:W-:-:S02]  /*71c0*/  FMNMX.FTZ R8, R166, R7, !PT ;  /* 0x00000007a6087209 */ /* 0x000fc40007810000 */
[----:B------:R-:W-:Y:S01]  /*71d0*/  LOP3.LUT R10, R9, UR12, R44, 0x96, !PT ;  /* 0x0000000c090a7c12 */ /* 0x000fe2000f8e962c */
[C---:B------:R-:W-:Y:S01]  /*71e0*/  FMUL.FTZ R5, R71.reuse, c[0x0][0x23c] ;  /* 0x00008f0047057a20 */ /* 0x040fe20000410000 */
[----:B------:R-:W-:Y:S01]  /*71f0*/  FSETP.NEU.FTZ.AND P0, PT, R71, -INF , PT ;  /* 0xff8000004700780b */ /* 0x000fe20003f1d000 */
[----:B------:R-:W3:Y:S01]  /*7200*/  SHFL.BFLY PT, R15, R8, 0x2, 0x1f ;  /* 0x0c401f00080f7f89 */ /* 0x000ee200000e0000 */
[----:B------:R-:W-:Y:S01]  /*7210*/  LOP3.LUT R17, R13, UR12, R224, 0x96, !PT ;  /* 0x0000000c0d117c12 */ /* 0x000fe2000f8e96e0 */
[----:B------:R-:W-:Y:S01]  /*7220*/  IMAD.WIDE.U32 R10, R10, -0x2daee0ad, RZ ;  /* 0xd2511f530a0a7825 */ /* 0x000fe200078e00ff */
[----:B------:R-:W-:Y:S02]  /*7230*/  FSEL R5, R5, RZ, P0 ;  /* 0x000000ff05057208 */ /* 0x000fe40000000000 */
[----:B-1----:R-:W-:Y:S02]  /*7240*/  FMNMX.FTZ R73, R3, R73, !PT ;  /* 0x0000004903497209 */ /* 0x002fe40007810000 */
[----:B------:R-:W-:Y:S01]  /*7250*/  LOP3.LUT R7, R27, UR7, R10, 0x96, !PT ;  /* 0x000000071b077c12 */ /* 0x000fe2000f8e960a */
[--C-:B------:R-:W-:Y:S01]  /*7260*/  FFMA.FTZ R9, R80, c[0x0][0x23c], -R5.reuse ;  /* 0x00008f0050097a23 */ /* 0x100fe20000010805 */
[----:B------:R-:W-:Y:S01]  /*7270*/  LOP3.LUT R10, R11, UR9, R6, 0x96, !PT ;  /* 0x000000090b0a7c12 */ /* 0x000fe2000f8e9606 */
[----:B------:R-:W-:Y:S01]  /*7280*/  FFMA.FTZ R3, R67, c[0x0][0x23c], -R5 ;  /* 0x00008f0043037a23 */ /* 0x000fe20000010805 */
[----:B--2---:R-:W-:Y:S01]  /*7290*/  FMNMX.FTZ R70, R70, R14, !PT ;  /* 0x0000000e46467209 */ /* 0x004fe20007810000 */
[----:B------:R1:W-:Y:S01]  /*72a0*/  MUFU.EX2 R245, R9 ;  /* 0x0000000900f57308 */ /* 0x0003e20000000800 */
[----:B------:R-:W-:Y:S01]  /*72b0*/  IMAD.WIDE.U32 R6, R7, -0x326172a9, RZ ;  /* 0xcd9e8d5707067825 */ /* 0x000fe200078e00ff */
[----:B------:R-:W2:Y:S01]  /*72c0*/  SHFL.BFLY PT, R16, R73, 0x1, 0x1f ;  /* 0x0c201f0049107f89 */ /* 0x000ea200000e0000 */
[----:B------:R-:W-:-:S02]  /*72d0*/  FSETP.NEU.FTZ.AND P0, PT, R70, -INF , PT ;  /* 0xff8000004600780b */ /* 0x000fc40003f1d000 */
[----:B------:R-:W-:Y:S01]  /*72e0*/  LOP3.LUT R19, R121, UR10, R12, 0x96, !PT ;  /* 0x0000000a79137c12 */ /* 0x000fe2000f8e960c */
[----:B------:R-:W-:Y:S01]  /*72f0*/  IMAD.WIDE.U32 R24, R10, -0x326172a9, RZ ;  /* 0xcd9e8d570a187825 */ /* 0x000fe200078e00ff */
[----:B------:R-:W-:Y:S01]  /*7300*/  LOP3.LUT R13, R6, 0xff, RZ, 0xc0, !PT ;  /* 0x000000ff060d7812 */ /* 0x000fe200078ec0ff */
[----:B------:R4:W-:Y:S01]  /*7310*/  MUFU.EX2 R242, R3 ;  /* 0x0000000300f27308 */ /* 0x0009e20000000800 */
[--C-:B------:R-:W-:Y:S01]  /*7320*/  SHF.R.U32.HI R10, RZ, 0x10, R6.reuse ;  /* 0x00000010ff0a7819 */ /* 0x100fe20000011606 */
[----:B------:R-:W-:Y:S01]  /*7330*/  IMAD.WIDE.U32 R62, R19, -0x2daee0ad, RZ ;  /* 0xd2511f53133e7825 */ /* 0x000fe200078e00ff */
[----:B------:R-:W-:Y:S02]  /*7340*/  SHF.R.U32.HI R12, RZ, 0x18, R6 ;  /* 0x00000018ff0c7819 */ /* 0x000fe40000011606 */
[----:B---3--:R-:W-:Y:S02]  /*7350*/  FMNMX.FTZ R8, R8, R15, !PT ;  /* 0x0000000f08087209 */ /* 0x008fe40007810000 */
[----:B------:R-:W-:Y:S01]  /*7360*/  LOP3.LUT R18, R25, UR8, R18, 0x96, !PT ;  /* 0x0000000819127c12 */ /* 0x000fe2000f8e9612 */
[----:B-1----:R-:W-:-:S04]  /*7370*/  FFMA.FTZ R9, R66, c[0x0][0x23c], -R5 ;  /* 0x00008f0042097a23 */ /* 0x002fc80000010805 */
[----:B------:R1:W-:Y:S01]  /*7380*/  MUFU.EX2 R240, R9 ;  /* 0x0000000900f07308 */ /* 0x0003e20000000800 */
[----:B----4-:R-:W-:Y:S01]  /*7390*/  FMUL.FTZ R3, R70, c[0x0][0x23c] ;  /* 0x00008f0046037a20 */ /* 0x010fe20000410000 */
[----:B--2---:R-:W-:-:S04]  /*73a0*/  FMNMX.FTZ R73, R73, R16, !PT ;  /* 0x0000001049497209 */ /* 0x004fc80007810000 */
[----:B------:R-:W-:Y:S02]  /*73b0*/  FSEL R3, R3, RZ, P0 ;  /* 0x000000ff03037208 */ /* 0x000fe40000000000 */
[----:B------:R-:W-:-:S03]  /*73c0*/  FSETP.NEU.FTZ.AND P0, PT, R73, -INF , PT ;  /* 0xff8000004900780b */ /* 0x000fc60003f1d000 */
[----:B------:R-:W-:Y:S01]  /*73d0*/  FFMA.FTZ R0, R82, c[0x0][0x23c], -R3 ;  /* 0x00008f0052007a23 */ /* 0x000fe20000010803 */
[----:B-1----:R-:W-:Y:S01]  /*73e0*/  LOP3.LUT R9, R6, 0xffff, RZ, 0xc0, !PT ;  /* 0x0000ffff06097812 */ /* 0x002fe200078ec0ff */
[----:B------:R-:W-:Y:S02]  /*73f0*/  FFMA.FTZ R6, R64, c[0x0][0x23c], -R5 ;  /* 0x00008f0040067a23 */ /* 0x000fe40000010805 */
[----:B------:R1:W-:Y:S01]  /*7400*/  MUFU.EX2 R237, R0 ;  /* 0x0000000000ed7308 */ /* 0x0003e20000000800 */
[----:B------:R-:W-:Y:S02]  /*7410*/  SHF.R.U32.HI R11, RZ, 0x8, R9 ;  /* 0x00000008ff0b7819 */ /* 0x000fe40000011609 */
[----:B------:R-:W-:Y:S02]  /*7420*/  LOP3.LUT R9, R10, 0xff, RZ, 0xc0, !PT ;  /* 0x000000ff0a097812 */ /* 0x000fe400078ec0ff */
[----:B------:R-:W-:Y:S01]  /*7430*/  PRMT R15, R13, 0x5410, R11 ;  /* 0x000054100d0f7816 */ /* 0x000fe2000000000b */
[----:B------:R-:W-:-:S02]  /*7440*/  FFMA.FTZ R11, R65, c[0x0][0x23c], -R3 ;  /* 0x00008f00410b7a23 */ /* 0x000fc40000010803 */
[----:B------:R2:W3:Y:S01]  /*7450*/  MUFU.EX2 R241, R6 ;  /* 0x0000000600f17308 */ /* 0x0004e20000000800 */
[----:B------:R-:W-:Y:S01]  /*7460*/  PRMT R14, R9, 0x5410, R12 ;  /* 0x00005410090e7816 */ /* 0x000fe2000000000c */
[----:B------:R-:W-:-:S06]  /*7470*/  HSET2.LE.AND R2, R15, R172, PT ;  /* 0x000000ac0f027233 */ /* 0x000fcc0003803000 */
[----:B------:R4:W-:Y:S01]  /*7480*/  MUFU.EX2 R238, R11 ;  /* 0x0000000b00ee7308 */ /* 0x0009e20000000800 */
[----:B-1----:R-:W-:-:S05]  /*7490*/  FMUL.FTZ R0, R73, c[0x0][0x23c] ;  /* 0x00008f0049007a20 */ /* 0x002fca0000410000 */
[----:B------:R-:W-:Y:S02]  /*74a0*/  FSEL R0, R0, RZ, P0 ;  /* 0x000000ff00007208 */ /* 0x000fe40000000000 */
[----:B--2---:R-:W-:Y:S01]  /*74b0*/  LOP3.LUT R6, R7, UR17, R24, 0x96, !PT ;  /* 0x0000001107067c12 */ /* 0x004fe2000f8e9618 */
[----:B------:R-:W-:Y:S01]  /*74c0*/  FFMA.FTZ R7, R68, c[0x0][0x23c], -R3 ;  /* 0x00008f0044077a23 */ /* 0x000fe20000010803 */
[----:B---3--:R-:W-:Y:S02]  /*74d0*/  F2FP.BF16.PACK_AB R4, R241, R242 ;  /* 0x000000f2f104723e */ /* 0x008fe400000010ff */
[C---:B------:R-:W-:Y:S01]  /*74e0*/  LOP3.LUT R9, R6.reuse, 0xffff, RZ, 0xc0, !PT ;  /* 0x0000ffff06097812 */ /* 0x040fe200078ec0ff */
[----:B------:R1:W2:Y:S01]  /*74f0*/  MUFU.EX2 R239, R7 ;  /* 0x0000000700ef7308 */ /* 0x0002a20000000800 */
[----:B------:R-:W-:Y:S01]  /*7500*/  LOP3.LUT R12, R6, 0xff, RZ, 0xc0, !PT ;  /* 0x000000ff060c7812 */ /* 0x000fe200078ec0ff */
[----:B----4-:R-:W3:Y:S01]  /*7510*/  SHFL.BFLY PT, R11, R8, 0x1, 0x1f ;  /* 0x0c201f00080b7f89 */ /* 0x010ee200000e0000 */
[----:B------:R-:W-:-:S02]  /*7520*/  SHF.R.U32.HI R10, RZ, 0x18, R6 ;  /* 0x00000018ff0a7819 */ /* 0x000fc40000011606 */
[----:B------:R-:W-:-:S04]  /*7530*/  SHF.R.U32.HI R9, RZ, 0x8, R9 ;  /* 0x00000008ff097819 */ /* 0x000fc80000011609 */
[----:B------:R-:W-:Y:S01]  /*7540*/  PRMT R13, R12, 0x5410, R9 ;  /* 0x000054100c0d7816 */ /* 0x000fe20000000009 */
[----:B------:R-:W-:-:S04]  /*7550*/  FFMA.FTZ R9, R97, c[0x0][0x23c], -R0 ;  /* 0x00008f0061097a23 */ /* 0x000fc80000010800 */
[----:B------:R-:W-:Y:S01]  /*7560*/  MUFU.EX2 R233, R9 ;  /* 0x0000000900e97308 */ /* 0x000fe20000000800 */
[----:B-1----:R-:W-:-:S04]  /*7570*/  SHF.R.U32.HI R7, RZ, 0x10, R6 ;  /* 0x00000010ff077819 */ /* 0x002fc80000011606 */
[----:B------:R-:W-:Y:S02]  /*7580*/  LOP3.LUT R6, R7, 0xff, RZ, 0xc0, !PT ;  /* 0x000000ff07067812 */ /* 0x000fe400078ec0ff */
[----:B--2---:R-:W-:Y:S02]  /*7590*/  F2FP.BF16.PACK_AB R7, R238, R239 ;  /* 0x000000efee07723e */ /* 0x004fe400000010ff */
[----:B------:R-:W-:Y:S01]  /*75a0*/  PRMT R12, R6, 0x5410, R10 ;  /* 0x00005410060c7816 */ /* 0x000fe2000000000a */
[----:B------:R-:W-:Y:S01]  /*75b0*/  FFMA.FTZ R6, R72, c[0x0][0x23c], -R3 ;  /* 0x00008f0048067a23 */ /* 0x000fe20000010803 */
[----:B------:R-:W-:Y:S01]  /*75c0*/  LOP3.LUT R10, R2, R4, RZ, 0xc0, !PT ;  /* 0x00000004020a7212 */ /* 0x000fe200078ec0ff */
[----:B------:R-:W-:Y:S01]  /*75d0*/  FFMA.FTZ R4, R96, c[0x0][0x23c], -R0 ;  /* 0x00008f0060047a23 */ /* 0x000fe20000010800 */
[----:B------:R-:W-:Y:S01]  /*75e0*/  HSET2.LE.AND R2, R13, R172, PT ;  /* 0x000000ac0d027233 */ /* 0x000fe20003803000 */
[----:B------:R1:W2:Y:S01]  /*75f0*/  MUFU.EX2 R236, R6 ;  /* 0x0000000600ec7308 */ /* 0x0002a20000000800 */
[----:B---3--:R-:W-:-:S04]  /*7600*/  FMNMX.FTZ R72, R8, R11, !PT ;  /* 0x0000000b08487209 */ /* 0x008fc80007810000 */
[----:B------:R-:W-:-:S03]  /*7610*/  FSETP.NEU.FTZ.AND P0, PT, R72, -INF , PT ;  /* 0xff8000004800780b */ /* 0x000fc60003f1d000 */
[----:B------:R3:W-:Y:S01]  /*7620*/  MUFU.EX2 R232, R4 ;  /* 0x0000000400e87308 */ /* 0x0007e20000000800 */
[----:B-1----:R-:W-:Y:S01]  /*7630*/  HSET2.LE.AND R6, R14, R172, PT ;  /* 0x000000ac0e067233 */ /* 0x002fe20003803000 */
[----:B------:R-:W-:-:S04]  /*7640*/  IMAD.WIDE.U32 R14, R17, -0x2daee0ad, RZ ;  /* 0xd2511f53110e7825 */ /* 0x000fc800078e00ff */
[----:B------:R-:W-:Y:S01]  /*7650*/  LOP3.LUT R11, R6, R7, RZ, 0xc0, !PT ;  /* 0x00000007060b7212 */ /* 0x000fe200078ec0ff */
[----:B------:R-:W-:Y:S01]  /*7660*/  HSET2.LE.AND R6, R12, R172, PT ;  /* 0x000000ac0c067233 */ /* 0x000fe20003803000 */
[----:B--2---:R-:W-:Y:S01]  /*7670*/  F2FP.BF16.PACK_AB R7, R236, R237 ;  /* 0x000000edec07723e */ /* 0x004fe200000010ff */
[--C-:B------:R-:W-:Y:S01]  /*7680*/  FFMA.FTZ R12, R79, c[0x0][0x23c], -R0.reuse ;  /* 0x00008f004f0c7a23 */ /* 0x100fe20000010800 */
[----:B---3--:R-:W-:Y:S02]  /*7690*/  F2FP.BF16.PACK_AB R4, R240, R245 ;  /* 0x000000f5f004723e */ /* 0x008fe400000010ff */
[----:B------:R-:W-:Y:S01]  /*76a0*/  LOP3.LUT R9, R6, R7, RZ, 0xc0, !PT ;  /* 0x0000000706097212 */ /* 0x000fe200078ec0ff */
[----:B------:R-:W-:Y:S01]  /*76b0*/  FFMA.FTZ R7, R77, c[0x0][0x23c], -R0 ;  /* 0x00008f004d077a23 */ /* 0x000fe20000010800 */
[----:B------:R-:W-:Y:S01]  /*76c0*/  LOP3.LUT R8, R2, R4, RZ, 0xc0, !PT ;  /* 0x0000000402087212 */ /* 0x000fe200078ec0ff */
[----:B------:R-:W-:Y:S01]  /*76d0*/  FMUL.FTZ R2, R72, c[0x0][0x23c] ;  /* 0x00008f0048027a20 */ /* 0x000fe20000410000 */
[----:B------:R-:W-:Y:S01]  /*76e0*/  LOP3.LUT R4, R15, UR9, R32, 0x96, !PT ;  /* 0x000000090f047c12 */ /* 0x000fe2000f8e9620 */
[----:B------:R1:W-:Y:S01]  /*76f0*/  MUFU.EX2 R231, R7 ;  /* 0x0000000700e77308 */ /* 0x0003e20000000800 */
[----:B------:R-:W-:-:S02]  /*7700*/  LOP3.LUT R6, R63, UR7, R14, 0x96, !PT ;  /* 0x000000073f067c12 */ /* 0x000fc4000f8e960e */
[----:B------:R-:W-:Y:S01]  /*7710*/  FSEL R2, R2, RZ, P0 ;  /* 0x000000ff02027208 */ /* 0x000fe20000000000 */
[----:B------:R-:W-:Y:S01]  /*7720*/  IMAD.WIDE.U32 R48, R4, -0x326172a9, RZ ;  /* 0xcd9e8d5704307825 */ /* 0x000fe200078e00ff */
[C---:B------:R-:W-:Y:S03]  /*7730*/  HMMA.16816.F32.BF16 R84, R8.reuse, R20, RZ ;  /* 0x000000140854723c */ /* 0x040fe600000418ff */
[----:B------:R-:W-:Y:S01]  /*7740*/  FFMA.FTZ R4, R83, c[0x0][0x23c], -R2 ;  /* 0x00008f0053047a23 */ /* 0x000fe20000010802 */
[----:B------:R2:W-:Y:S04]  /*7750*/  MUFU.EX2 R230, R12 ;  /* 0x0000000c00e67308 */ /* 0x0005e80000000800 */
[----:B------:R-:W-:Y:S01]  /*7760*/  HMMA.16816.F32.BF16 R100, R8, R28, RZ ;  /* 0x0000001c0864723c */ /* 0x000fe200000418ff */
[----:B-1----:R-:W-:-:S03]  /*7770*/  IMAD.WIDE.U32 R6, R6, -0x326172a9, RZ ;  /* 0xcd9e8d5706067825 */ /* 0x002fc600078e00ff */
[----:B------:R1:W-:Y:S02]  /*7780*/  MUFU.EX2 R228, R4 ;  /* 0x0000000400e47308 */ /* 0x0003e40000000800 */
[C---:B------:R-:W-:Y:S02]  /*7790*/  LOP3.LUT R15, R6.reuse, 0xffff, RZ, 0xc0, !PT ;  /* 0x0000ffff060f7812 */ /* 0x040fe400078ec0ff */
[C---:B------:R-:W-:Y:S01]  /*77a0*/  HMMA.16816.F32.BF16 R92, R8.reuse, R36, RZ ;  /* 0x00000024085c723c */ /* 0x040fe200000418ff */
[--C-:B------:R-:W-:Y:S02]  /*77b0*/  SHF.R.U32.HI R13, RZ, 0x10, R6.reuse ;  /* 0x00000010ff0d7819 */ /* 0x100fe40000011606 */
[----:B--2---:R-:W-:Y:S02]  /*77c0*/  LOP3.LUT R12, R6, 0xff, RZ, 0xc0, !PT ;  /* 0x000000ff060c7812 */ /* 0x004fe400078ec0ff */
[----:B------:R-:W-:Y:S02]  /*77d0*/  SHF.R.U32.HI R15, RZ, 0x8, R15 ;  /* 0x00000008ff0f7819 */ /* 0x000fe4000001160f */
[----:B------:R-:W-:Y:S01]  /*77e0*/  SHF.R.U32.HI R16, RZ, 0x18, R6 ;  /* 0x00000018ff107819 */ /* 0x000fe20000011606 */
[----:B------:R-:W-:Y:S01]  /*77f0*/  HMMA.16816.F32.BF16 R104, R8, R40, RZ ;  /* 0x000000280868723c */ /* 0x000fe200000418ff */
[----:B------:R-:W-:-:S02]  /*7800*/  LOP3.LUT R13, R13, 0xff, RZ, 0xc0, !PT ;  /* 0x000000ff0d0d7812 */ /* 0x000fc400078ec0ff */
[----:B-1----:R-:W-:Y:S01]  /*7810*/  LOP3.LUT R4, R7, UR17, R48, 0x96, !PT ;  /* 0x0000001107047c12 */ /* 0x002fe2000f8e9630 */
[--C-:B------:R-:W-:Y:S01]  /*7820*/  FFMA.FTZ R7, R78, c[0x0][0x23c], -R2.reuse ;  /* 0x00008f004e077a23 */ /* 0x100fe20000010802 */
[----:B------:R-:W-:Y:S01]  /*7830*/  PRMT R15, R12, 0x5410, R15 ;  /* 0x000054100c0f7816 */ /* 0x000fe2000000000f */
[----:B------:R-:W-:Y:S01]  /*7840*/  FFMA.FTZ R12, R98, c[0x0][0x23c], -R2 ;  /* 0x00008f00620c7a23 */ /* 0x000fe20000010802 */
[C---:B------:R-:W-:Y:S01]  /*7850*/  LOP3.LUT R6, R4.reuse, 0xffff, RZ, 0xc0, !PT ;  /* 0x0000ffff04067812 */ /* 0x040fe200078ec0ff */
[----:B------:R1:W2:Y:S01]  /*7860*/  MUFU.EX2 R229, R7 ;  /* 0x0000000700e57308 */ /* 0x0002a20000000800 */
[----:B------:R-:W-:Y:S01]  /*7870*/  LOP3.LUT R14, R4, 0xff, RZ, 0xc0, !PT ;  /* 0x000000ff040e7812 */ /* 0x000fe200078ec0ff */
[----:B------:R-:W-:Y:S01]  /*7880*/  HMMA.16816.F32.BF16 R108, R8, R22, RZ ;  /* 0x00000016086c723c */ /* 0x000fe200000418ff */
[----:B------:R-:W-:Y:S02]  /*7890*/  PRMT R13, R13, 0x5410, R16 ;  /* 0x000054100d0d7816 */ /* 0x000fe40000000010 */
[----:B------:R-:W-:-:S03]  /*78a0*/  SHF.R.U32.HI R16, RZ, 0x18, R4 ;  /* 0x00000018ff107819 */ /* 0x000fc60000011604 */
[----:B------:R3:W-:Y:S02]  /*78b0*/  MUFU.EX2 R220, R12 ;  /* 0x0000000c00dc7308 */ /* 0x0007e40000000800 */
[----:B------:R-:W-:Y:S01]  /*78c0*/  HMMA.16816.F32.BF16 R88, R8, R38, RZ ;  /* 0x000000260858723c */ /* 0x000fe200000418ff */
[----:B-1----:R-:W-:-:S07]  /*78d0*/  FFMA.FTZ R7, R99, c[0x0][0x23c], -R2 ;  /* 0x00008f0063077a23 */ /* 0x002fce0000010802 */
[----:B------:R-:W-:Y:S01]  /*78e0*/  HMMA.16816.F32.BF16 R96, R8, R30, RZ ;  /* 0x0000001e0860723c */ /* 0x000fe200000418ff */
[----:B------:R1:W4:Y:S01]  /*78f0*/  MUFU.EX2 R223, R7 ;  /* 0x0000000700df7308 */ /* 0x0003220000000800 */
[----:B---3--:R-:W-:-:S06]  /*7900*/  FFMA.FTZ R12, R76, c[0x0][0x23c], -R5 ;  /* 0x00008f004c0c7a23 */ /* 0x008fcc0000010805 */
[----:B------:R-:W-:Y:S01]  /*7910*/  HMMA.16816.F32.BF16 R80, R8, R42, RZ ;  /* 0x0000002a0850723c */ /* 0x000fe200000418ff */
[----:B------:R3:W-:Y:S06]  /*7920*/  MUFU.EX2 R227, R12 ;  /* 0x0000000c00e37308 */ /* 0x0007ec0000000800 */
[----:B------:R-:W-:Y:S01]  /*7930*/  FFMA.FTZ R8, R34, c[0x0][0x23c], -R5 ;  /* 0x00008f0022087a23 */ /* 0x000fe20000010805 */
[----:B-1----:R-:W-:-:S03]  /*7940*/  SHF.R.U32.HI R7, RZ, 0x8, R6 ;  /* 0x00000008ff077819 */ /* 0x002fc60000011606 */
[----:B------:R-:W-:Y:S01]  /*7950*/  MUFU.EX2 R221, R8 ;  /* 0x0000000800dd7308 */ /* 0x000fe20000000800 */
[----:B------:R-:W-:Y:S01]  /*7960*/  SHF.R.U32.HI R6, RZ, 0x10, R4 ;  /* 0x00000010ff067819 */ /* 0x000fe20000011604 */
[--C-:B------:R-:W-:Y:S01]  /*7970*/  HSET2.LE.AND R4, R15, R172.reuse, PT ;  /* 0x000000ac0f047233 */ /* 0x100fe20003803000 */
[----:B------:R-:W-:Y:S01]  /*7980*/  PRMT R17, R14, 0x5410, R7 ;  /* 0x000054100e117816 */ /* 0x000fe20000000007 */
[----:B------:R-:W-:Y:S01]  /*7990*/  HSET2.LE.AND R7, R13, R172, PT ;  /* 0x000000ac0d077233 */ /* 0x000fe20003803000 */
[----:B--2---:R-:W-:Y:S02]  /*79a0*/  F2FP.BF16.PACK_AB R15, R229, R228 ;  /* 0x000000e4e50f723e */ /* 0x004fe400000010ff */
[----:B------:R-:W-:Y:S02]  /*79b0*/  LOP3.LUT R14, R6, 0xff, RZ, 0xc0, !PT ;  /* 0x000000ff060e7812 */ /* 0x000fe400078ec0ff */
[----:B------:R-:W-:Y:S01]  /*79c0*/  LOP3.LUT R15, R7, R15, RZ, 0xc0, !PT ;  /* 0x0000000f070f7212 */ /* 0x000fe200078ec0ff */
[----:B------:R-:W-:Y:S01]  /*79d0*/  FFMA.FTZ R7, R75, c[0x0][0x23c], -R5 ;  /* 0x00008f004b077a23 */ /* 0x000fe20000010805 */
[----:B------:R-:W-:-:S02]  /*79e0*/  F2FP.BF16.PACK_AB R6, R231, R230 ;  /* 0x000000e6e706723e */ /* 0x000fc400000010ff */
[----:B---3--:R-:W-:Y:S01]  /*79f0*/  PRMT R12, R14, 0x5410, R16 ;  /* 0x000054100e0c7816 */ /* 0x008fe20000000010 */
[----:B------:R1:W-:Y:S01]  /*7a00*/  MUFU.EX2 R226, R7 ;  /* 0x0000000700e27308 */ /* 0x0003e20000000800 */
[----:B------:R-:W-:Y:S01]  /*7a10*/  LOP3.LUT R14, R4, R6, RZ, 0xc0, !PT ;  /* 0x00000006040e7212 */ /* 0x000fe200078ec0ff */
[--C-:B------:R-:W-:Y:S01]  /*7a20*/  HSET2.LE.AND R4, R17, R172.reuse, PT ;  /* 0x000000ac11047233 */ /* 0x100fe20003803000 */
[----:B------:R-:W-:Y:S02]  /*7a30*/  F2FP.BF16.PACK_AB R6, R232, R233 ;  /* 0x000000e9e806723e */ /* 0x000fe400000010ff */
[----:B----4-:R-:W-:Y:S01]  /*7a40*/  F2FP.BF16.PACK_AB R13, R220, R223 ;  /* 0x000000dfdc0d723e */ /* 0x010fe200000010ff */
[----:B-1----:R-:W-:Y:S01]  /*7a50*/  HSET2.LE.AND R7, R12, R172, PT ;  /* 0x000000ac0c077233 */ /* 0x002fe20003803000 */
[----:B------:R-:W-:Y:S01]  /*7a60*/  LOP3.LUT R12, R4, R6, RZ, 0xc0, !PT ;  /* 0x00000006040c7212 */ /* 0x000fe200078ec0ff */
[----:B------:R-:W-:Y:S02]  /*7a70*/  FFMA.FTZ R4, R35, c[0x0][0x23c], -R5 ;  /* 0x00008f0023047a23 */ /* 0x000fe40000010805 */
[----:B------:R-:W1:Y:S01]  /*7a80*/  LDSM.16.MT88.4 R32, [R186+0x6800] ;  /* 0x00680000ba20783b */ /* 0x000e620000004200 */
[----:B------:R-:W-:Y:S01]  /*7a90*/  LOP3.LUT R13, R7, R13, RZ, 0xc0, !PT ;  /* 0x0000000d070d7212 */ /* 0x000fe200078ec0ff */
[----:B------:R-:W-:Y:S01]  /*7aa0*/  IMAD.WIDE.U32 R6, R18, -0x2daee0ad, RZ ;  /* 0xd2511f5312067825 */ /* 0x000fe200078e00ff */
[----:B------:R2:W-:Y:S04]  /*7ab0*/  MUFU.EX2 R222, R4 ;  /* 0x0000000400de7308 */ /* 0x0005e80000000800 */
[----:B------:R-:W-:Y:S01]  /*7ac0*/  LOP3.LUT R9, R6, 0xffff, RZ, 0xc0, !PT ;  /* 0x0000ffff06097812 */ /* 0x000fe200078ec0ff */
[----:B------:R-:W-:Y:S01]  /*7ad0*/  HMMA.16816.F32.BF16 R116, R12, R30, RZ ;  /* 0x0000001e0c74723c */ /* 0x000fe200000418ff */
[----:B------:R-:W-:-:S02]  /*7ae0*/  SHF.R.U32.HI R8, RZ, 0x10, R6 ;  /* 0x00000010ff087819 */ /* 0x000fc40000011606 */
[----:B------:R-:W-:Y:S02]  /*7af0*/  SHF.R.U32.HI R16, RZ, 0x8, R9 ;  /* 0x00000008ff107819 */ /* 0x000fe40000011609 */
[----:B------:R-:W-:Y:S01]  /*7b00*/  LOP3.LUT R9, R8, 0xff, RZ, 0xc0, !PT ;  /* 0x000000ff08097812 */ /* 0x000fe200078ec0ff */
[--C-:B------:R-:W-:Y:S01]  /*7b10*/  FFMA.FTZ R8, R69, c[0x0][0x23c], -R3.reuse ;  /* 0x00008f0045087a23 */ /* 0x100fe20000010803 */
[----:B------:R-:W-:Y:S01]  /*7b20*/  LOP3.LUT R18, R6, 0xff, RZ, 0xc0, !PT ;  /* 0x000000ff06127812 */ /* 0x000fe200078ec0ff */
[C---:B------:R-:W-:Y:S01]  /*7b30*/  HMMA.16816.F32.BF16 R76, R12.reuse, R20, RZ ;  /* 0x000000140c4c723c */ /* 0x040fe200000418ff */
[----:B------:R-:W-:Y:S01]  /*7b40*/  SHF.R.U32.HI R17, RZ, 0x18, R6 ;  /* 0x00000018ff117819 */ /* 0x000fe20000011606 */
[----:B------:R3:W-:Y:S01]  /*7b50*/  MUFU.EX2 R218, R8 ;  /* 0x0000000800da7308 */ /* 0x0007e20000000800 */
[----:B--2---:R-:W-:Y:S01]  /*7b60*/  LOP3.LUT R4, R7, UR18, R26, 0x96, !PT ;  /* 0x0000001207047c12 */ /* 0x004fe2000f8e961a */
[----:B------:R-:W-:Y:S01]  /*7b70*/  FFMA.FTZ R7, R74, c[0x0][0x23c], -R3 ;  /* 0x00008f004a077a23 */ /* 0x000fe20000010803 */
[----:B------:R-:W-:Y:S01]  /*7b80*/  PRMT R9, R9, 0x5410, R17 ;  /* 0x0000541009097816 */ /* 0x000fe20000000011 */
[----:B------:R-:W2:Y:S01]  /*7b90*/  LDSM.16.MT88.4 R24, [R185+0x6800] ;  /* 0x00680000b918783b */ /* 0x000ea20000004200 */
[C---:B------:R-:W-:Y:S01]  /*7ba0*/  LOP3.LUT R6, R4.reuse, 0xffff, RZ, 0xc0, !PT ;  /* 0x0000ffff04067812 */ /* 0x040fe200078ec0ff */
[C---:B------:R-:W-:Y:S01]  /*7bb0*/  HMMA.16816.F32.BF16 R112, R12.reuse, R22, RZ ;  /* 0x000000160c70723c */ /* 0x040fe200000418ff */
[----:B------:R-:W-:Y:S01]  /*7bc0*/  LOP3.LUT R11, R4, 0xff, RZ, 0xc0, !PT ;  /* 0x000000ff040b7812 */ /* 0x000fe200078ec0ff */
[----:B------:R4:W5:Y:S01]  /*7bd0*/  MUFU.EX2 R219, R7 ;  /* 0x0000000700db7308 */ /* 0x0009620000000800 */
[----:B------:R-:W-:Y:S01]  /*7be0*/  SHF.R.U32.HI R10, RZ, 0x18, R4 ;  /* 0x00000018ff0a7819 */ /* 0x000fe20000011604 */
[----:B------:R-:W1:Y:S04]  /*7bf0*/  LDSM.16.MT88.4 R20, [R188+0x6800] ;  /* 0x00680000bc14783b */ /* 0x000e680000004200 */
[----:B------:R-:W-:Y:S01]  /*7c00*/  HMMA.16816.F32.BF16 R64, R12, R28, RZ ;  /* 0x0000001c0c40723c */ /* 0x000fe200000418ff */
[----:B---3--:R-:W-:-:S07]  /*7c10*/  SHF.R.U32.HI R8, RZ, 0x8, R6 ;  /* 0x00000008ff087819 */ /* 0x008fce0000011606 */
[C---:B------:R-:W-:Y:S01]  /*7c20*/  HMMA.16816.F32.BF16 R56, R12.reuse, R36, RZ ;  /* 0x000000240c38723c */ /* 0x040fe200000418ff */
[----:B----4-:R-:W-:Y:S02]  /*7c30*/  SHF.R.U32.HI R7, RZ, 0x10, R4 ;  /* 0x00000010ff077819 */ /* 0x010fe40000011604 */
[----:B------:R-:W-:Y:S02]  /*7c40*/  PRMT R4, R18, 0x5410, R16 ;  /* 0x0000541012047816 */ /* 0x000fe40000000010 */
[----:B------:R-:W-:Y:S01]  /*7c50*/  LOP3.LUT R6, R7, 0xff, RZ, 0xc0, !PT ;  /* 0x000000ff07067812 */ /* 0x000fe200078ec0ff */
[--C-:B------:R-:W-:Y:S01]  /*7c60*/  FFMA.FTZ R7, R124, c[0x0][0x23c], -R3.reuse ;  /* 0x00008f007c077a23 */ /* 0x100fe20000010803 */
[----:B------:R-:W-:Y:S01]  /*7c70*/  PRMT R16, R11, 0x5410, R8 ;  /* 0x000054100b107816 */ /* 0x000fe20000000008 */
[----:B------:R-:W-:Y:S01]  /*7c80*/  FFMA.FTZ R8, R122, c[0x0][0x23c], -R3 ;  /* 0x00008f007a087a23 */ /* 0x000fe20000010803 */
[----:B-----5:R-:W-:Y:S01]  /*7c90*/  F2FP.BF16.PACK_AB R11, R218, R219 ;  /* 0x000000dbda0b723e */ /* 0x020fe200000010ff */
[----:B------:R3:W-:Y:S01]  /*7ca0*/  MUFU.EX2 R217, R7 ;  /* 0x0000000700d97308 */ /* 0x0007e20000000800 */
[----:B------:R-:W-:Y:S01]  /*7cb0*/  PRMT R17, R6, 0x5410, R10 ;  /* 0x0000541006117816 */ /* 0x000fe2000000000a */
[--C-:B------:R-:W-:Y:S01]  /*7cc0*/  HSET2.LE.AND R4, R4, R172.reuse, PT ;  /* 0x000000ac04047233 */ /* 0x100fe20003803000 */
[----:B------:R-:W-:Y:S01]  /*7cd0*/  F2FP.BF16.PACK_AB R6, R221, R222 ;  /* 0x000000dedd06723e */ /* 0x000fe200000010ff */
[----:B------:R-:W-:Y:S01]  /*7ce0*/  HMMA.16816.F32.BF16 R132, R12, R38, RZ ;  /* 0x000000260c84723c */ /* 0x000fe200000418ff */
[----:B------:R-:W4:Y:S02]  /*7cf0*/  LDSM.16.MT88.4 R36, [R187+0x6800] ;  /* 0x00680000bb24783b */ /* 0x000f240000004200 */
[----:B------:R-:W-:Y:S01]  /*7d00*/  LOP3.LUT R10, R4, R6, RZ, 0xc0, !PT ;  /* 0x00000006040a7212 */ /* 0x000fe200078ec0ff */
[----:B------:R5:W1:Y:S01]  /*7d10*/  MUFU.EX2 R216, R8 ;  /* 0x0000000800d87308 */ /* 0x000a620000000800 */
[----:B------:R-:W-:Y:S01]  /*7d20*/  HSET2.LE.AND R4, R16, R172, PT ;  /* 0x000000ac10047233 */ /* 0x000fe20003803000 */
[----:B------:R-:W-:-:S02]  /*7d30*/  F2FP.BF16.PACK_AB R6, R226, R227 ;  /* 0x000000e3e206723e */ /* 0x000fc400000010ff */
[----:B------:R-:W-:Y:S01]  /*7d40*/  HMMA.16816.F32.BF16 R52, R12, R40, RZ ;  /* 0x000000280c34723c */ /* 0x000fe200000418ff */
[----:B---3--:R-:W-:Y:S01]  /*7d50*/  HSET2.LE.AND R7, R9, R172, PT ;  /* 0x000000ac09077233 */ /* 0x008fe20003803000 */
[----:B------:R-:W-:-:S06]  /*7d60*/  FFMA.FTZ R9, R126, c[0x0][0x23c], -R0 ;  /* 0x00008f007e097a23 */ /* 0x000fcc0000010800 */
[----:B------:R-:W-:Y:S01]  /*7d70*/  HMMA.16816.F32.BF16 R128, R12, R42, RZ ;  /* 0x0000002a0c80723c */ /* 0x000fe200000418ff */
[----:B------:R-:W-:Y:S01]  /*7d80*/  LOP3.LUT R11, R7, R11, RZ, 0xc0, !PT ;  /* 0x0000000b070b7212 */ /* 0x000fe200078ec0ff */
[----:B------:R-:W-:Y:S01]  /*7d90*/  FFMA.FTZ R7, R127, c[0x0][0x23c], -R0 ;  /* 0x00008f007f077a23 */ /* 0x000fe20000010800 */
[----:B------:R3:W-:Y:S01]  /*7da0*/  MUFU.EX2 R214, R9 ;  /* 0x0000000900d67308 */ /* 0x0007e20000000800 */
[----:B-----5:R-:W-:Y:S01]  /*7db0*/  LOP3.LUT R8, R4, R6, RZ, 0xc0, !PT ;  /* 0x0000000604087212 */ /* 0x020fe200078ec0ff */
[----:B------:R-:W-:Y:S01]  /*7dc0*/  HSET2.LE.AND R4, R17, R172, PT ;  /* 0x000000ac11047233 */ /* 0x000fe20003803000 */
[----:B-1----:R-:W-:Y:S01]  /*7dd0*/  F2FP.BF16.PACK_AB R6, R216, R217 ;  /* 0x000000d9d806723e */ /* 0x002fe200000010ff */
[----:B------:R-:W-:-:S04]  /*7de0*/  FFMA.FTZ R12, R143, c[0x0][0x23c], -R2 ;  /* 0x00008f008f0c7a23 */ /* 0x000fc80000010802 */
[----:B------:R1:W-:Y:S01]  /*7df0*/  MUFU.EX2 R215, R7 ;  /* 0x0000000700d77308 */ /* 0x0003e20000000800 */
[----:B---3--:R-:W-:Y:S01]  /*7e00*/  LOP3.LUT R9, R4, R6, RZ, 0xc0, !PT ;  /* 0x0000000604097212 */ /* 0x008fe200078ec0ff */
[----:B------:R-:W-:Y:S01]  /*7e10*/  FFMA.FTZ R4, R125, c[0x0][0x23c], -R0 ;  /* 0x00008f007d047a23 */ /* 0x000fe20000010800 */
[----:B------:R-:W-:-:S05]  /*7e20*/  LOP3.LUT R6, R49, UR8, R120, 0x96, !PT ;  /* 0x0000000831067c12 */ /* 0x000fca000f8e9678 */
[----:B------:R-:W-:Y:S01]  /*7e30*/  MUFU.EX2 R183, R12 ;  /* 0x0000000c00b77308 */ /* 0x000fe20000000800 */
[----:B------:R-:W-:Y:S01]  /*7e40*/  HMMA.16816.F32.BF16 R124, R8, R32, R92 ;  /* 0x00000020087c723c */ /* 0x000fe2000004185c */
[----:B-1----:R-:W-:-:S06]  /*7e50*/  IMAD.U32 R7, RZ, RZ, UR4 ;  /* 0x00000004ff077e24 */ /* 0x002fcc000f8e00ff */
[----:B------:R1:W-:Y:S01]  /*7e60*/  MUFU.EX2 R213, R4 ;  /* 0x0000000400d57308 */ /* 0x0003e20000000800 */
[----:B------:R-:W-:Y:S01]  /*7e70*/  LOP3.LUT R7, R235, UR31, R7, 0x96, !PT ;  /* 0x0000001feb077c12 */ /* 0x000fe2000f8e9607 */
[----:B--2---:R-:W-:Y:S04]  /*7e80*/  HMMA.16816.F32.BF16 R84, R8, R24, R84 ;  /* 0x000000180854723c */ /* 0x004fe80000041854 */
[----:B------:R-:W-:-:S04]  /*7e90*/  IMAD.WIDE.U32 R30, R7, -0x326172a9, RZ ;  /* 0xcd9e8d57071e7825 */ /* 0x000fc800078e00ff */
[----:B------:R-:W-:Y:S01]  /*7ea0*/  FFMA.FTZ R7, R123, c[0x0][0x23c], -R0 ;  /* 0x00008f007b077a23 */ /* 0x000fe20000010800 */
[----:B------:R-:W-:Y:S03]  /*7eb0*/  HMMA.16816.F32.BF16 R100, R8, R20, R100 ;  /* 0x000000140864723c */ /* 0x000fe60000041864 */
[----:B------:R2:W3:Y:S01]  /*7ec0*/  MUFU.EX2 R212, R7 ;  /* 0x0000000700d47308 */ /* 0x0004e20000000800 */
[----:B-1----:R-:W-:-:S04]  /*7ed0*/  LOP3.LUT R4, R31, UR16, R50, 0x96, !PT ;  /* 0x000000101f047c12 */ /* 0x002fc8000f8e9632 */
[----:B----4-:R-:W-:Y:S01]  /*7ee0*/  HMMA.16816.F32.BF16 R104, R8, R36, R104 ;  /* 0x000000240868723c */ /* 0x010fe20000041868 */
[----:B------:R-:W-:-:S04]  /*7ef0*/  IMAD.WIDE.U32 R28, R4, -0x2daee0ad, RZ ;  /* 0xd2511f53041c7825 */ /* 0x000fc800078e00ff */
[----:B------:R-:W-:Y:S01]  /*7f00*/  FFMA.FTZ R4, R158, c[0x0][0x23c], -R2 ;  /* 0x00008f009e047a23 */ /* 0x000fe20000010802 */
[----:B------:R-:W-:Y:S02]  /*7f10*/  LOP3.LUT R19, R29, UR13, R46, 0x96, !PT ;  /* 0x0000000d1d137c12 */ /* 0x000fe4000f8e962e */
[----:B------:R-:W-:Y:S01]  /*7f20*/  HMMA.16816.F32.BF16 R108, R8, R26, R108 ;  /* 0x0000001a086c723c */ /* 0x000fe2000004186c */
[----:B------:R1:W-:Y:S01]  /*7f30*/  MUFU.EX2 R182, R4 ;  /* 0x0000000400b67308 */ /* 0x0003e20000000800 */
[----:B--2---:R-:W-:-:S05]  /*7f40*/  IMAD.WIDE.U32 R6, R6, -0x2daee0ad, RZ ;  /* 0xd2511f5306067825 */ /* 0x004fca00078e00ff */
[C---:B------:R-:W-:Y:S01]  /*7f50*/  LOP3.LUT R13, R6.reuse, 0xffff, RZ, 0xc0, !PT ;  /* 0x0000ffff060d7812 */ /* 0x040fe200078ec0ff */
[C---:B------:R-:W-:Y:S01]  /*7f60*/  HMMA.16816.F32.BF16 R96, R8.reuse, R22, R96 ;  /* 0x000000160860723c */ /* 0x040fe20000041860 */
[----:B------:R-:W-:Y:S02]  /*7f70*/  LOP3.LUT R14, R6, 0xff, RZ, 0xc0, !PT ;  /* 0x000000ff060e7812 */ /* 0x000fe400078ec0ff */
[--C-:B------:R-:W-:Y:S02]  /*7f80*/  SHF.R.U32.HI R12, RZ, 0x10, R6.reuse ;  /* 0x00000010ff0c7819 */ /* 0x100fe40000011606 */
[----:B------:R-:W-:Y:S01]  /*7f90*/  SHF.R.U32.HI R18, RZ, 0x18, R6 ;  /* 0x00000018ff127819 */ /* 0x000fe20000011606 */
[--C-:B------:R-:W-:Y:S01]  /*7fa0*/  FFMA.FTZ R6, R142, c[0x0][0x23c], -R2.reuse ;  /* 0x00008f008e067a23 */ /* 0x100fe20000010802 */
[----:B------:R-:W-:Y:S01]  /*7fb0*/  LOP3.LUT R17, R12, 0xff, RZ, 0xc0, !PT ;  /* 0x000000ff0c117812 */ /* 0x000fe200078ec0ff */
[----:B------:R-:W-:Y:S01]  /*7fc0*/  FFMA.FTZ R12, R155, c[0x0][0x23c], -R2 ;  /* 0x00008f009b0c7a23 */ /* 0x000fe20000010802 */
[----:B-1----:R-:W-:Y:S01]  /*7fd0*/  LOP3.LUT R4, R7, UR18, R62, 0x96, !PT ;  /* 0x0000001207047c12 */ /* 0x002fe2000f8e963e */
[----:B------:R1:W2:Y:S01]  /*7fe0*/  MUFU.EX2 R181, R6 ;  /* 0x0000000600b57308 */ /* 0x0002a20000000800 */
[----:B------:R-:W-:Y:S01]  /*7ff0*/  SHF.R.U32.HI R7, RZ, 0x8, R13 ;  /* 0x00000008ff077819 */ /* 0x000fe2000001160d */
[----:B------:R-:W-:Y:S01]  /*8000*/  HMMA.16816.F32.BF16 R120, R8, R34, R88 ;  /* 0x000000220878723c */ /* 0x000fe20000041858 */
[----:B------:R-:W-:-:S02]  /*8010*/  LOP3.LUT R16, R4, 0xff, RZ, 0xc0, !PT ;  /* 0x000000ff04107812 */ /* 0x000fc400078ec0ff */
[----:B------:R-:W-:Y:S02]  /*8020*/  PRMT R13, R14, 0x5410, R7 ;  /* 0x000054100e0d7816 */ /* 0x000fe40000000007 */
[----:B------:R-:W-:Y:S01]  /*8030*/  LOP3.LUT R7, R4, 0xffff, RZ, 0xc0, !PT ;  /* 0x0000ffff04077812 */ /* 0x000fe200078ec0ff */
[----:B------:R4:W5:Y:S01]  /*8040*/  MUFU.EX2 R180, R12 ;  /* 0x0000000c00b47308 */ /* 0x0009620000000800 */
[--C-:B------:R-:W-:Y:S01]  /*8050*/  SHF.R.U32.HI R15, RZ, 0x18, R4.reuse ;  /* 0x00000018ff0f7819 */ /* 0x100fe20000011604 */
[----:B------:R-:W-:Y:S01]  /*8060*/  HMMA.16816.F32.BF16 R92, R8, R38, R80 ;  /* 0x00000026085c723c */ /* 0x000fe20000041850 */
[----:B------:R-:W-:Y:S02]  /*8070*/  SHF.R.U32.HI R14, RZ, 0x8, R7 ;  /* 0x00000008ff0e7819 */ /* 0x000fe40000011607 */
[----:B-1----:R-:W-:Y:S01]  /*8080*/  SHF.R.U32.HI R6, RZ, 0x10, R4 ;  /* 0x00000010ff067819 */ /* 0x002fe20000011604 */
[----:B------:R-:W-:Y:S01]  /*8090*/  HSET2.LE.AND R4, R13, R172, PT ;  /* 0x000000ac0d047233 */ /* 0x000fe20003803000 */
[----:B------:R-:W-:-:S02]  /*80a0*/  PRMT R13, R16, 0x5410, R14 ;  /* 0x00005410100d7816 */ /* 0x000fc4000000000e */
[----:B------:R-:W-:Y:S01]  /*80b0*/  IMAD.WIDE.U32 R10, R19, -0x326172a9, RZ ;  /* 0xcd9e8d57130a7825 */ /* 0x000fe200078e00ff */
[----:B------:R-:W-:Y:S02]  /*80c0*/  LOP3.LUT R7, R6, 0xff, RZ, 0xc0, !PT ;  /* 0x000000ff06077812 */ /* 0x000fe400078ec0ff */
[----:B---3--:R-:W-:Y:S01]  /*80d0*/  F2FP.BF16.PACK_AB R6, R212, R213 ;  /* 0x000000d5d406723e */ /* 0x008fe200000010ff */
[----:B------:R-:W-:Y:S01]  /*80e0*/  FFMA.FTZ R8, R141, c[0x0][0x23c], -R5 ;  /* 0x00008f008d087a23 */ /* 0x000fe20000010805 */
[----:B----4-:R-:W-:Y:S02]  /*80f0*/  PRMT R12, R17, 0x5410, R18 ;  /* 0x00005410110c7816 */ /* 0x010fe40000000012 */
[----:B------:R-:W-:Y:S01]  /*8100*/  LOP3.LUT R14, R4, R6, RZ, 0xc0, !PT ;  /* 0x00000006040e7212 */ /* 0x000fe200078ec0ff */
[----:B------:R1:W-:Y:S01]  /*8110*/  MUFU.EX2 R179, R8 ;  /* 0x0000000800b37308 */ /* 0x0003e20000000800 */
[----:B------:R-:W-:Y:S01]  /*8120*/  PRMT R16, R7, 0x5410, R15 ;  /* 0x0000541007107816 */ /* 0x000fe2000000000f */
[--C-:B------:R-:W-:Y:S01]  /*8130*/  HSET2.LE.AND R4, R12, R172.reuse, PT ;  /* 0x000000ac0c047233 */ /* 0x100fe20003803000 */
[----:B--2---:R-:W-:Y:S01]  /*8140*/  F2FP.BF16.PACK_AB R6, R181, R183 ;  /* 0x000000b7b506723e */ /* 0x004fe200000010ff */
[----:B------:R-:W-:Y:S01]  /*8150*/  HSET2.LE.AND R7, R13, R172, PT ;  /* 0x000000ac0d077233 */ /* 0x000fe20003803000 */
[----:B------:R-:W-:-:S02]  /*8160*/  LOP3.LUT R17, R45, UR14, R30, 0x96, !PT ;  /* 0x0000000e2d117c12 */ /* 0x000fc4000f8e961e */
[----:B------:R-:W-:Y:S02]  /*8170*/  F2FP.BF16.PACK_AB R12, R214, R215 ;  /* 0x000000d7d60c723e */ /* 0x000fe400000010ff */
[----:B------:R-:W-:Y:S01]  /*8180*/  LOP3.LUT R15, R4, R6, RZ, 0xc0, !PT ;  /* 0x00000006040f7212 */ /* 0x000fe200078ec0ff */
[----:B------:R-:W-:Y:S01]  /*8190*/  HSET2.LE.AND R4, R16, R172, PT ;  /* 0x000000ac10047233 */ /* 0x000fe20003803000 */
[----:B------:R-:W-:Y:S01]  /*81a0*/  LOP3.LUT R12, R7, R12, RZ, 0xc0, !PT ;  /* 0x0000000c070c7212 */ /* 0x000fe200078ec0ff */
[----:B------:R-:W-:Y:S01]  /*81b0*/  IMAD.WIDE.U32 R6, R17, -0x2daee0ad, RZ ;  /* 0xd2511f5311067825 */ /* 0x000fe200078e00ff */
[----:B-----5:R-:W-:-:S04]  /*81c0*/  F2FP.BF16.PACK_AB R13, R180, R182 ;  /* 0x000000b6b40d723e */ /* 0x020fc800000010ff */
[----:B------:R-:W-:Y:S02]  /*81d0*/  LOP3.LUT R13, R4, R13, RZ, 0xc0, !PT ;  /* 0x0000000d040d7212 */ /* 0x000fe400078ec0ff */
[----:B------:R-:W-:Y:S01]  /*81e0*/  LOP3.LUT R4, R7, UR11, R28, 0x96, !PT ;  /* 0x0000000b07047c12 */ /* 0x000fe2000f8e961c */
[----:B------:R-:W-:-:S04]  /*81f0*/  FFMA.FTZ R7, R138, c[0x0][0x23c], -R5 ;  /* 0x00008f008a077a23 */ /* 0x000fc80000010805 */
[----:B------:R-:W-:Y:S01]  /*8200*/  IMAD.WIDE.U32 R42, R4, -0x326172a9, RZ ;  /* 0xcd9e8d57042a7825 */ /* 0x000fe200078e00ff */
[----:B------:R-:W-:Y:S01]  /*8210*/  LOP3.LUT R4, R11, UR12, R44, 0x96, !PT ;  /* 0x0000000c0b047c12 */ /* 0x000fe2000f8e962c */
[----:B------:R2:W-:Y:S01]  /*8220*/  MUFU.EX2 R178, R7 ;  /* 0x0000000700b27308 */ /* 0x0005e20000000800 */
[----:B------:R-:W-:Y:S01]  /*8230*/  LOP3.LUT R11, R31, UR16, R174, 0x96, !PT ;  /* 0x000000101f0b7c12 */ /* 0x000fe2000f8e96ae */
[----:B------:R-:W-:Y:S01]  /*8240*/  HMMA.16816.F32.BF16 R80, R12, R24, R76 ;  /* 0x000000180c50723c */ /* 0x000fe2000004184c */
[----:B------:R-:W-:Y:S01]  /*8250*/  LOP3.LUT R10, R43, UR10, R10, 0x96, !PT ;  /* 0x0000000a2b0a7c12 */ /* 0x000fe2000f8e960a */
[----:B-1----:R-:W-:-:S04]  /*8260*/  IMAD.WIDE.U32 R8, R4, -0x2daee0ad, RZ ;  /* 0xd2511f5304087825 */ /* 0x002fc800078e00ff */
[----:B------:R-:W-:Y:S01]  /*8270*/  IMAD.WIDE.U32 R40, R10, -0x2daee0ad, RZ ;  /* 0xd2511f530a287825 */ /* 0x000fe200078e00ff */
[----:B------:R-:W-:Y:S01]  /*8280*/  LOP3.LUT R10, R225, UR14, R30, 0x96, !PT ;  /* 0x0000000ee10a7c12 */ /* 0x000fe2000f8e961e */
[C---:B------:R-:W-:Y:S01]  /*8290*/  HMMA.16816.F32.BF16 R76, R12.reuse, R20, R64 ;  /* 0x000000140c4c723c */ /* 0x040fe20000041840 */
[----:B------:R-:W1:Y:S01]  /*82a0*/  LDSM.16.MT88.4 R28, [R188+0x7000] ;  /* 0x00700000bc1c783b */ /* 0x000e620000004200 */
[----:B------:R-:W-:Y:S02]  /*82b0*/  FFMA.FTZ R4, R137, c[0x0][0x23c], -R5 ;  /* 0x00008f0089047a23 */ /* 0x000fe40000010805 */
[----:B------:R-:W-:Y:S01]  /*82c0*/  IMAD.WIDE.U32 R62, R10, -0x2daee0ad, RZ ;  /* 0xd2511f530a3e7825 */ /* 0x000fe200078e00ff */
[----:B--2---:R-:W-:Y:S01]  /*82d0*/  LOP3.LUT R7, R9, UR9, R6, 0x96, !PT ;  /* 0x0000000909077c12 */ /* 0x004fe2000f8e9606 */
[----:B------:R2:W-:Y:S01]  /*82e0*/  MUFU.EX2 R177, R4 ;  /* 0x0000000400b17308 */ /* 0x0005e20000000800 */
[----:B------:R-:W-:Y:S01]  /*82f0*/  LOP3.LUT R6, R41, UR7, R8, 0x96, !PT ;  /* 0x0000000729067c12 */ /* 0x000fe2000f8e9608 */
[----:B------:R-:W-:Y:S01]  /*8300*/  IMAD.WIDE.U32 R8, R11, -0x2daee0ad, RZ ;  /* 0xd2511f530b087825 */ /* 0x000fe200078e00ff */
[----:B------:R-:W-:Y:S03]  /*8310*/  HMMA.16816.F32.BF16 R64, R12, R32, R56 ;  /* 0x000000200c40723c */ /* 0x000fe60000041838 */
[----:B------:R-:W-:Y:S01]  /*8320*/  IMAD.WIDE.U32 R44, R7, -0x326172a9, RZ ;  /* 0xcd9e8d57072c7825 */ /* 0x000fe200078e00ff */
[----:B------:R-:W-:-:S02]  /*8330*/  LOP3.LUT R17, R63, UR11, R8, 0x96, !PT ;  /* 0x0000000b3f117c12 */ /* 0x000fc4000f8e9608 */
[----:B------:R-:W-:Y:S01]  /*8340*/  LOP3.LUT R18, R9, UR13, R60, 0x96, !PT ;  /* 0x0000000d09127c12 */ /* 0x000fe2000f8e963c */
[----:B------:R-:W-:Y:S01]  /*8350*/  IMAD.WIDE.U32 R6, R6, -0x326172a9, RZ ;  /* 0xcd9e8d5706067825 */ /* 0x000fe200078e00ff */
[C---:B------:R-:W-:Y:S01]  /*8360*/  HMMA.16816.F32.BF16 R56, R12.reuse, R26, R112 ;  /* 0x0000001a0c38723c */ /* 0x040fe20000041870 */
[----:B------:R-:W-:Y:S02]  /*8370*/  LDSM.16.MT88.4 R24, [R185+0x7000] ;  /* 0x00700000b918783b */ /* 0x000fe40000004200 */
[----:B------:R-:W-:Y:S01]  /*8380*/  FFMA.FTZ R8, R139, c[0x0][0x23c], -R3 ;  /* 0x00008f008b087a23 */ /* 0x000fe20000010803 */
[----:B------:R-:W-:Y:S01]  /*8390*/  LOP3.LUT R9, R6, 0xffff, RZ, 0xc0, !PT ;  /* 0x0000ffff06097812 */ /* 0x000fe200078ec0ff */
[----:B--2---:R-:W-:Y:S01]  /*83a0*/  FFMA.FTZ R4, R136, c[0x0][0x23c], -R5 ;  /* 0x00008f0088047a23 */ /* 0x004fe20000010805 */
[----:B------:R-:W-:Y:S01]  /*83b0*/  LOP3.LUT R16, R6, 0xff, RZ, 0xc0, !PT ;  /* 0x000000ff06107812 */ /* 0x000fe200078ec0ff */
[----:B------:R2:W-:Y:S01]  /*83c0*/  MUFU.EX2 R175, R8 ;  /* 0x0000000800af7308 */ /* 0x0005e20000000800 */
[----:B------:R-:W-:Y:S01]  /*83d0*/  SHF.R.U32.HI R11, RZ, 0x18, R6 ;  /* 0x00000018ff0b7819 */ /* 0x000fe20000011606 */
[----:B------:R-:W-:Y:S01]  /*83e0*/  IMAD.WIDE.U32 R18, R18, -0x326172a9, RZ ;  /* 0xcd9e8d5712127825 */ /* 0x000fe200078e00ff */
[----:B------:R-:W-:Y:S01]  /*83f0*/  SHF.R.U32.HI R10, RZ, 0x8, R9 ;  /* 0x00000008ff0a7819 */ /* 0x000fe20000011609 */
[C---:B------:R-:W-:Y:S02]  /*8400*/  HMMA.16816.F32.BF16 R136, R12.reuse, R36, R52 ;  /* 0x000000240c88723c */ /* 0x040fe40000041834 */
[----:B------:R-:W-:Y:S01]  /*8410*/  IMAD.WIDE.U32 R68, R17, -0x326172a9, RZ ;  /* 0xcd9e8d5711447825 */ /* 0x000fe200078e00ff */
[----:B------:R-:W-:Y:S01]  /*8420*/  PRMT R10, R16, 0x5410, R10 ;  /* 0x00005410100a7816 */ /* 0x000fe2000000000a */
[----:B------:R3:W4:Y:S04]  /*8430*/  MUFU.EX2 R176, R4 ;  /* 0x0000000400b07308 */ /* 0x0007280000000800 */
[----:B------:R-:W-:Y:S01]  /*8440*/  HMMA.16816.F32.BF16 R52, R12, R22, R116 ;  /* 0x000000160c34723c */ /* 0x000fe20000041874 */
[----:B------:R-:W-:Y:S01]  /*8450*/  LDSM.16.MT88.4 R20, [R186+0x7000] ;  /* 0x00700000ba14783b */ /* 0x000fe20000004200 */
[----:B--2---:R-:W-:-:S04]  /*8460*/  SHF.R.U32.HI R8, RZ, 0x10, R6 ;  /* 0x00000010ff087819 */ /* 0x004fc80000011606 */
[----:B------:R-:W-:Y:S02]  /*8470*/  LOP3.LUT R8, R8, 0xff, RZ, 0xc0, !PT ;  /* 0x000000ff08087812 */ /* 0x000fe400078ec0ff */
[C---:B------:R-:W-:Y:S01]  /*8480*/  HMMA.16816.F32.BF16 R48, R12.reuse, R34, R132 ;  /* 0x000000220c30723c */ /* 0x040fe20000041884 */
[----:B------:R-:W2:Y:S01]  /*8490*/  LDSM.16.MT88.4 R32, [R187+0x7000] ;  /* 0x00700000bb20783b */ /* 0x000ea20000004200 */
[----:B---3--:R-:W-:Y:S01]  /*84a0*/  LOP3.LUT R4, R7, UR17, R44, 0x96, !PT ;  /* 0x0000001107047c12 */ /* 0x008fe2000f8e962c */
[----:B------:R-:W-:Y:S01]  /*84b0*/  FFMA.FTZ R7, R140, c[0x0][0x23c], -R3 ;  /* 0x00008f008c077a23 */ /* 0x000fe20000010803 */
[----:B------:R-:W-:Y:S02]  /*84c0*/  PRMT R11, R8, 0x5410, R11 ;  /* 0x00005410080b7816 */ /* 0x000fe4000000000b */
[C---:B------:R-:W-:Y:S01]  /*84d0*/  LOP3.LUT R6, R4.reuse, 0xffff, RZ, 0xc0, !PT ;  /* 0x0000ffff04067812 */ /* 0x040fe200078ec0ff */
[----:B------:R3:W5:Y:S01]  /*84e0*/  MUFU.EX2 R174, R7 ;  /* 0x0000000700ae7308 */ /* 0x0007620000000800 */
[----:B------:R-:W-:Y:S01]  /*84f0*/  LOP3.LUT R9, R4, 0xff, RZ, 0xc0, !PT ;  /* 0x000000ff04097812 */ /* 0x000fe200078ec0ff */
[----:B------:R-:W-:Y:S01]  /*8500*/  HMMA.16816.F32.BF16 R36, R12, R38, R128 ;  /* 0x000000260c24723c */ /* 0x000fe20000041880 */
[----:B------:R-:W-:-:S04]  /*8510*/  SHF.R.U32.HI R6, RZ, 0x8, R6 ;  /* 0x00000008ff067819 */ /* 0x000fc80000011606 */
[----:B------:R-:W-:Y:S02]  /*8520*/  PRMT R16, R9, 0x5410, R6 ;  /* 0x0000541009107816 */ /* 0x000fe40000000006 */
[--C-:B------:R-:W-:Y:S02]  /*8530*/  SHF.R.U32.HI R6, RZ, 0x10, R4.reuse ;  /* 0x00000010ff067819 */ /* 0x100fe40000011604 */
[----:B------:R-:W-:Y:S01]  /*8540*/  SHF.R.U32.HI R9, RZ, 0x18, R4 ;  /* 0x00000018ff097819 */ /* 0x000fe20000011604 */
[----:B------:R-:W-:Y:S01]  /*8550*/  HSET2.LE.AND R4, R10, R172, PT ;  /* 0x000000ac0a047233 */ /* 0x000fe20003803000 */
[----:B------:R-:W-:Y:S02]  /*8560*/  LOP3.LUT R8, R6, 0xff, RZ, 0xc0, !PT ;  /* 0x000000ff06087812 */ /* 0x000fe400078ec0ff */
[----:B----4-:R-:W-:Y:S01]  /*8570*/  F2FP.BF16.PACK_AB R6, R176, R177 ;  /* 0x000000b1b006723e */ /* 0x010fe200000010ff */
[----:B---3--:R-:W-:Y:S01]  /*8580*/  FFMA.FTZ R7, R150, c[0x0][0x23c], -R3 ;  /* 0x00008f0096077a23 */ /* 0x008fe20000010803 */
[----:B------:R-:W-:-:S02]  /*8590*/  PRMT R8, R8, 0x5410, R9 ;  /* 0x0000541008087816 */ /* 0x000fc40000000009 */
[----:B------:R-:W-:Y:S01]  /*85a0*/  LOP3.LUT R10, R4, R6, RZ, 0xc0, !PT ;  /* 0x00000006040a7212 */ /* 0x000fe200078ec0ff */
[----:B------:R3:W-:Y:S01]  /*85b0*/  MUFU.EX2 R173, R7 ;  /* 0x0000000700ad7308 */ /* 0x0007e20000000800 */
[----:B------:R-:W-:Y:S01]  /*85c0*/  FFMA.FTZ R6, R164, c[0x0][0x23c], -R0 ;  /* 0x00008f00a4067a23 */ /* 0x000fe20000010800 */
[----:B------:R-:W-:Y:S01]  /*85d0*/  HSET2.LE.AND R4, R16, R172, PT ;  /* 0x000000ac10047233 */ /* 0x000fe20003803000 */
[----:B------:R-:W-:Y:S01]  /*85e0*/  LOP3.LUT R12, R69, UR10, R18, 0x96, !PT ;  /* 0x0000000a450c7c12 */ /* 0x000fe2000f8e9612 */
[----:B------:R-:W-:-:S04]  /*85f0*/  FFMA.FTZ R16, R160, c[0x0][0x23c], -R0 ;  /* 0x00008f00a0107a23 */ /* 0x000fc80000010800 */
[----:B------:R4:W-:Y:S01]  /*8600*/  MUFU.EX2 R155, R6 ;  /* 0x00000006009b7308 */ /* 0x0009e20000000800 */
[----:B------:R-:W-:-:S04]  /*8610*/  IMAD.WIDE.U32 R46, R12, -0x2daee0ad, RZ ;  /* 0xd2511f530c2e7825 */ /* 0x000fc800078e00ff */
[----:B------:R-:W-:Y:S02]  /*8620*/  FFMA.FTZ R12, R167, c[0x0][0x23c], -R2 ;  /* 0x00008f00a70c7a23 */ /* 0x000fe40000010802 */
[----:B---3--:R-:W-:Y:S02]  /*8630*/  FFMA.FTZ R7, R146, c[0x0][0x23c], -R3 ;  /* 0x00008f0092077a23 */ /* 0x008fe40000010803 */
[----:B------:R3:W-:Y:S01]  /*8640*/  MUFU.EX2 R74, R12 ;  /* 0x0000000c004a7308 */ /* 0x0007e20000000800 */
[----:B----4-:R-:W-:-:S07]  /*8650*/  F2FP.BF16.PACK_AB R6, R178, R179 ;  /* 0x000000b3b206723e */ /* 0x010fce00000010ff */
[----:B------:R4:W1:Y:S01]  /*8660*/  MUFU.EX2 R158, R7 ;  /* 0x00000007009e7308 */ /* 0x0008620000000800 */
[----:B---3--:R-:W-:-:S07]  /*8670*/  FFMA.FTZ R12, R157, c[0x0][0x23c], -R2 ;  /* 0x00008f009d0c7a23 */ /* 0x008fce0000010802 */
[----:B------:R-:W-:Y:S01]  /*8680*/  MUFU.EX2 R150, R16 ;  /* 0x0000001000967308 */ /* 0x000fe20000000800 */
[----:B----4-:R-:W-:Y:S01]  /*8690*/  HSET2.LE.AND R7, R11, R172, PT ;  /* 0x000000ac0b077233 */ /* 0x010fe20003803000 */
[----:B-----5:R-:W-:-:S06]  /*86a0*/  F2FP.BF16.PACK_AB R11, R174, R175 ;  /* 0x000000afae0b723e */ /* 0x020fcc00000010ff */
[----:B------:R-:W-:Y:S01]  /*86b0*/  MUFU.EX2 R69, R12 ;  /* 0x0000000c00457308 */ /* 0x000fe20000000800 */
[----:B-1----:R-:W-:Y:S02]  /*86c0*/  F2FP.BF16.PACK_AB R9, R158, R173 ;  /* 0x000000ad9e09723e */ /* 0x002fe400000010ff */
[----:B------:R-:W-:Y:S01]  /*86d0*/  LOP3.LUT R11, R7, R11, RZ, 0xc0, !PT ;  /* 0x0000000b070b7212 */ /* 0x000fe200078ec0ff */
[----:B------:R-:W-:Y:S01]  /*86e0*/  HSET2.LE.AND R7, R8, R172, PT ;  /* 0x000000ac08077233 */ /* 0x000fe20003803000 */
[----:B------:R-:W-:Y:S01]  /*86f0*/  LOP3.LUT R8, R4, R6, RZ, 0xc0, !PT ;  /* 0x0000000604087212 */ /* 0x000fe200078ec0ff */
[----:B------:R-:W-:Y:S01]  /*8700*/  FFMA.FTZ R4, R154, c[0x0][0x23c], -R0 ;  /* 0x00008f009a047a23 */ /* 0x000fe20000010800 */
[----:B------:R-:W-:Y:S02]  /*8710*/  LOP3.LUT R6, R19, UR12, R224, 0x96, !PT ;  /* 0x0000000c13067c12 */ /* 0x000fe4000f8e96e0 */
[----:B------:R-:W-:Y:S01]  /*8720*/  LOP3.LUT R9, R7, R9, RZ, 0xc0, !PT ;  /* 0x0000000907097212 */ /* 0x000fe200078ec0ff */
[----:B------:R1:W-:Y:S02]  /*8730*/  MUFU.EX2 R146, R4 ;  /* 0x0000000400927308 */ /* 0x0003e40000000800 */
[----:B------:R-:W-:-:S04]  /*8740*/  IMAD.WIDE.U32 R6, R6, -0x2daee0ad, RZ ;  /* 0xd2511f5306067825 */ /* 0x000fc800078e00ff */
[----:B------:R-:W-:Y:S01]  /*8750*/  HMMA.16816.F32.BF16 R100, R8, R28, R100 ;  /* 0x0000001c0864723c */ /* 0x000fe20000041864 */
[----:B------:R-:W-:-:S07]  /*8760*/  LOP3.LUT R6, R47, UR7, R6, 0x96, !PT ;  /* 0x000000072f067c12 */ /* 0x000fce000f8e9606 */
[----:B--2---:R-:W-:Y:S01]  /*8770*/  HMMA.16816.F32.BF16 R132, R8, R32, R104 ;  /* 0x000000200884723c */ /* 0x004fe20000041868 */
[----:B-1----:R-:W-:-:S04]  /*8780*/  FFMA.FTZ R4, R148, c[0x0][0x23c], -R0 ;  /* 0x00008f0094047a23 */ /* 0x002fc80000010800 */
[----:B------:R1:W2:Y:S03]  /*8790*/  MUFU.EX2 R75, R4 ;  /* 0x00000004004b7308 */ /* 0x0002a60000000800 */
[C---:B------:R-:W-:Y:S08]  /*87a0*/  HMMA.16816.F32.BF16 R84, R8.reuse, R24, R84 ;  /* 0x000000180854723c */ /* 0x040ff00000041854 */
[----:B------:R-:W-:Y:S01]  /*87b0*/  HMMA.16816.F32.BF16 R116, R8, R20, R124 ;  /* 0x000000140874723c */ /* 0x000fe2000004187c */
[----:B------:R-:W-:Y:S01]  /*87c0*/  LDSM.16.MT88.4 R124, [R186+0x7800] ;  /* 0x00780000ba7c783b */ /* 0x000fe20000004200 */
[----:B-1----:R-:W-:Y:S01]  /*87d0*/  LOP3.LUT R4, R7, UR9, R62, 0x96, !PT ;  /* 0x0000000907047c12 */ /* 0x002fe2000f8e963e */
[----:B------:R-:W-:-:S05]  /*87e0*/  IMAD.WIDE.U32 R6, R6, -0x326172a9, RZ ;  /* 0xcd9e8d5706067825 */ /* 0x000fca00078e00ff */
[C---:B------:R-:W-:Y:S01]  /*87f0*/  HMMA.16816.F32.BF16 R88, R8.reuse, R26, R108 ;  /* 0x0000001a0858723c */ /* 0x040fe2000004186c */
[----:B------:R-:W-:Y:S01]  /*8800*/  LDSM.16.MT88.4 R108, [R188+0x7800] ;  /* 0x00780000bc6c783b */ /* 0x000fe20000004200 */
[----:B------:R-:W-:Y:S01]  /*8810*/  IMAD.WIDE.U32 R18, R4, -0x326172a9, RZ ;  /* 0xcd9e8d5704127825 */ /* 0x000fe200078e00ff */
[----:B------:R-:W-:Y:S02]  /*8820*/  LOP3.LUT R14, R6, 0xffff, RZ, 0xc0, !PT ;  /* 0x0000ffff060e7812 */ /* 0x000fe400078ec0ff */
[----:B------:R-:W-:Y:S02]  /*8830*/  SHF.R.U32.HI R12, RZ, 0x10, R6 ;  /* 0x00000010ff0c7819 */ /* 0x000fe40000011606 */
[----:B------:R-:W-:Y:S01]  /*8840*/  LOP3.LUT R4, R7, UR17, R18, 0x96, !PT ;  /* 0x0000001107047c12 */ /* 0x000fe2000f8e9612 */
[----:B------:R-:W-:Y:S01]  /*8850*/  FFMA.FTZ R7, R152, c[0x0][0x23c], -R2 ;  /* 0x00008f0098077a23 */ /* 0x000fe20000010802 */
[----:B------:R-:W-:Y:S01]  /*8860*/  LOP3.LUT R13, R6, 0xff, RZ, 0xc0, !PT ;  /* 0x000000ff060d7812 */ /* 0x000fe200078ec0ff */
[----:B------:R-:W-:Y:S01]  /*8870*/  HMMA.16816.F32.BF16 R104, R8, R30, R96 ;  /* 0x0000001e0868723c */ /* 0x000fe20000041860 */
[----:B------:R-:W-:Y:S01]  /*8880*/  SHF.R.U32.HI R14, RZ, 0x8, R14 ;  /* 0x00000008ff0e7819 */ /* 0x000fe2000001160e */
[----:B------:R1:W3:Y:S01]  /*8890*/  MUFU.EX2 R47, R7 ;  /* 0x00000007002f7308 */ /* 0x0002e20000000800 */
[----:B------:R-:W-:Y:S01]  /*88a0*/  LOP3.LUT R17, R12, 0xff, RZ, 0xc0, !PT ;  /* 0x000000ff0c117812 */ /* 0x000fe200078ec0ff */
[----:B------:R-:W-:Y:S01]  /*88b0*/  FFMA.FTZ R12, R162, c[0x0][0x23c], -R2 ;  /* 0x00008f00a20c7a23 */ /* 0x000fe20000010802 */
[----:B------:R-:W-:-:S02]  /*88c0*/  SHF.R.U32.HI R18, RZ, 0x18, R6 ;  /* 0x00000018ff127819 */ /* 0x000fc40000011606 */
[----:B------:R-:W-:Y:S01]  /*88d0*/  PRMT R14, R13, 0x5410, R14 ;  /* 0x000054100d0e7816 */ /* 0x000fe2000000000e */
[C---:B------:R-:W-:Y:S01]  /*88e0*/  HMMA.16816.F32.BF16 R120, R8.reuse, R22, R120 ;  /* 0x000000160878723c */ /* 0x040fe20000041878 */
[C---:B------:R-:W-:Y:S01]  /*88f0*/  LOP3.LUT R6, R4.reuse, 0xffff, RZ, 0xc0, !PT ;  /* 0x0000ffff04067812 */ /* 0x040fe200078ec0ff */
[----:B------:R4:W5:Y:S01]  /*8900*/  MUFU.EX2 R44, R12 ;  /* 0x0000000c002c7308 */ /* 0x0009620000000800 */
[----:B------:R-:W-:Y:S02]  /*8910*/  LOP3.LUT R16, R4, 0xff, RZ, 0xc0, !PT ;  /* 0x000000ff04107812 */ /* 0x000fe400078ec0ff */
[----:B------:R-:W-:Y:S02]  /*8920*/  SHF.R.U32.HI R15, RZ, 0x18, R4 ;  /* 0x00000018ff0f7819 */ /* 0x000fe40000011604 */
[----:B------:R-:W-:Y:S01]  /*8930*/  SHF.R.U32.HI R13, RZ, 0x8, R6 ;  /* 0x00000008ff0d7819 */ /* 0x000fe20000011606 */
[----:B------:R-:W-:Y:S01]  /*8940*/  HMMA.16816.F32.BF16 R60, R8, R34, R92 ;  /* 0x00000022083c723c */ /* 0x000fe2000004185c */
[----:B--2---:R-:W-:Y:S01]  /*8950*/  F2FP.BF16.PACK_AB R6, R75, R146 ;  /* 0x000000924b06723e */ /* 0x004fe200000010ff */
[----:B------:R-:W2:Y:S01]  /*8960*/  LDSM.16.MT88.4 R92, [R185+0x7800] ;  /* 0x00780000b95c783b */ /* 0x000ea20000004200 */
[----:B-1----:R-:W-:Y:S01]  /*8970*/  SHF.R.U32.HI R7, RZ, 0x10, R4 ;  /* 0x00000010ff077819 */ /* 0x002fe20000011604 */
[----:B------:R-:W-:Y:S01]  /*8980*/  HSET2.LE.AND R4, R14, R172, PT ;  /* 0x000000ac0e047233 */ /* 0x000fe20003803000 */
[----:B------:R-:W-:-:S02]  /*8990*/  PRMT R13, R16, 0x5410, R13 ;  /* 0x00005410100d7816 */ /* 0x000fc4000000000d */
[----:B------:R-:W-:Y:S02]  /*89a0*/  LOP3.LUT R7, R7, 0xff, RZ, 0xc0, !PT ;  /* 0x000000ff07077812 */ /* 0x000fe400078ec0ff */
[----:B------:R-:W-:Y:S02]  /*89b0*/  LOP3.LUT R14, R4, R6, RZ, 0xc0, !PT ;  /* 0x00000006040e7212 */ /* 0x000fe400078ec0ff */
[----:B----4-:R-:W-:Y:S02]  /*89c0*/  PRMT R12, R17, 0x5410, R18 ;  /* 0x00005410110c7816 */ /* 0x010fe40000000012 */
[----:B------:R-:W-:Y:S01]  /*89d0*/  PRMT R15, R7, 0x5410, R15 ;  /* 0x00005410070f7816 */ /* 0x000fe2000000000f */
[--C-:B------:R-:W-:Y:S01]  /*89e0*/  HSET2.LE.AND R7, R13, R172.reuse, PT ;  /* 0x000000ac0d077233 */ /* 0x100fe20003803000 */
[----:B---3--:R-:W-:Y:S01]  /*89f0*/  F2FP.BF16.PACK_AB R6, R47, R69 ;  /* 0x000000452f06723e */ /* 0x008fe200000010ff */
[--C-:B------:R-:W-:Y:S01]  /*8a00*/  HSET2.LE.AND R4, R12, R172.reuse, PT ;  /* 0x000000ac0c047233 */ /* 0x100fe20003803000 */
[----:B------:R-:W-:Y:S01]  /*8a10*/  F2FP.BF16.PACK_AB R12, R150, R155 ;  /* 0x0000009b960c723e */ /* 0x000fe200000010ff */
[----:B------:R-:W-:Y:S01]  /*8a20*/  HSET2.LE.AND R13, R15, R172, PT ;  /* 0x000000ac0f0d7233 */ /* 0x000fe20003803000 */
[----:B-----5:R-:W-:-:S02]  /*8a30*/  F2FP.BF16.PACK_AB R16, R44, R74 ;  /* 0x0000004a2c10723e */ /* 0x020fc400000010ff */
[----:B------:R-:W-:Y:S01]  /*8a40*/  LOP3.LUT R15, R4, R6, RZ, 0xc0, !PT ;  /* 0x00000006040f7212 */ /* 0x000fe200078ec0ff */
[----:B------:R-:W-:Y:S01]  /*8a50*/  FFMA.FTZ R4, R156, c[0x0][0x23c], -R5 ;  /* 0x00008f009c047a23 */ /* 0x000fe20000010805 */
[----:B------:R-:W-:Y:S01]  /*8a60*/  LOP3.LUT R12, R7, R12, RZ, 0xc0, !PT ;  /* 0x0000000c070c7212 */ /* 0x000fe200078ec0ff */
[----:B------:R-:W-:Y:S01]  /*8a70*/  FFMA.FTZ R7, R159, c[0x0][0x23c], -R3 ;  /* 0x00008f009f077a23 */ /* 0x000fe20000010803 */
[----:B------:R-:W-:Y:S01]  /*8a80*/  LOP3.LUT R13, R13, R16, RZ, 0xc0, !PT ;  /* 0x000000100d0d7212 */ /* 0x000fe200078ec0ff */
[----:B------:R1:W-:Y:S06]  /*8a90*/  MUFU.EX2 R43, R4 ;  /* 0x00000004002b7308 */ /* 0x0003ec0000000800 */
[C---:B------:R-:W-:Y:S08]  /*8aa0*/  HMMA.16816.F32.BF16 R76, R12.reuse, R28, R76 ;  /* 0x0000001c0c4c723c */ /* 0x040ff0000004184c */
[----:B------:R-:W-:Y:S01]  /*8ab0*/  HMMA.16816.F32.BF16 R56, R12, R26, R56 ;  /* 0x0000001a0c38723c */ /* 0x000fe20000041838 */
[----:B------:R-:W-:Y:S01]  /*8ac0*/  MUFU.EX2 R27, R7 ;  /* 0x00000007001b7308 */ /* 0x000fe20000000800 */
[----:B-1----:R-:W-:-:S06]  /*8ad0*/  FFMA.FTZ R4, R147, c[0x0][0x23c], -R5 ;  /* 0x00008f0093047a23 */ /* 0x002fcc0000010805 */
[C---:B------:R-:W-:Y:S01]  /*8ae0*/  HMMA.16816.F32.BF16 R80, R12.reuse, R24, R80 ;  /* 0x000000180c50723c */ /* 0x040fe20000041850 */
[----:B------:R1:W3:Y:S07]  /*8af0*/  MUFU.EX2 R41, R4 ;  /* 0x0000000400297308 */ /* 0x0002ee0000000800 */
[C---:B------:R-:W-:Y:S08]  /*8b00*/  HMMA.16816.F32.BF16 R128, R12.reuse, R32, R136 ;  /* 0x000000200c80723c */ /* 0x040ff00000041888 */
        /* <DEDUP_REMOVED lines=9> */
[----:B------:R-:W1:Y:S01]  /*8ba0*/  LDSM.16.MT88.4 R12, [R187+0x7800] ;  /* 0x00780000bb0c783b */ /* 0x000e620000004200 */
[----:B----4-:R-:W-:-:S05]  /*8bb0*/  IMAD.WIDE.U32 R4, R4, -0x2daee0ad, RZ ;  /* 0xd2511f5304047825 */ /* 0x010fca00078e00ff */
[----:B------:R-:W-:Y:S02]  /*8bc0*/  LOP3.LUT R6, R5, UR18, R40, 0x96, !PT ;  /* 0x0000001205067c12 */ /* 0x000fe4000f8e9628 */
[C---:B------:R-:W-:Y:S01]  /*8bd0*/  LOP3.LUT R10, R4.reuse, 0xffff, RZ, 0xc0, !PT ;  /* 0x0000ffff040a7812 */ /* 0x040fe200078ec0ff */
[----:B------:R-:W-:Y:S01]  /*8be0*/  FFMA.FTZ R5, R153, c[0x0][0x23c], -R3 ;  /* 0x00008f0099057a23 */ /* 0x000fe20000010803 */
[----:B------:R-:W-:Y:S02]  /*8bf0*/  LOP3.LUT R17, R4, 0xff, RZ, 0xc0, !PT ;  /* 0x000000ff04117812 */ /* 0x000fe400078ec0ff */
[--C-:B------:R-:W-:Y:S01]  /*8c00*/  SHF.R.U32.HI R11, RZ, 0x10, R4.reuse ;  /* 0x00000010ff0b7819 */ /* 0x100fe20000011604 */
[----:B------:R4:W1:Y:S01]  /*8c10*/  MUFU.EX2 R26, R5 ;  /* 0x00000005001a7308 */ /* 0x0008620000000800 */
[----:B------:R-:W-:Y:S02]  /*8c20*/  SHF.R.U32.HI R16, RZ, 0x18, R4 ;  /* 0x00000018ff107819 */ /* 0x000fe40000011604 */
[----:B------:R-:W-:-:S02]  /*8c30*/  LOP3.LUT R4, R6, 0xffff, RZ, 0xc0, !PT ;  /* 0x0000ffff06047812 */ /* 0x000fc400078ec0ff */
[----:B------:R-:W-:Y:S02]  /*8c40*/  LOP3.LUT R9, R6, 0xff, RZ, 0xc0, !PT ;  /* 0x000000ff06097812 */ /* 0x000fe400078ec0ff */
[--C-:B------:R-:W-:Y:S02]  /*8c50*/  SHF.R.U32.HI R7, RZ, 0x10, R6.reuse ;  /* 0x00000010ff077819 */ /* 0x100fe40000011606 */
[----:B------:R-:W-:Y:S02]  /*8c60*/  SHF.R.U32.HI R8, RZ, 0x18, R6 ;  /* 0x00000018ff087819 */ /* 0x000fe40000011606 */
[----:B------:R-:W-:Y:S02]  /*8c70*/  SHF.R.U32.HI R6, RZ, 0x8, R10 ;  /* 0x00000008ff067819 */ /* 0x000fe4000001160a */
[----:B------:R-:W-:Y:S02]  /*8c80*/  SHF.R.U32.HI R4, RZ, 0x8, R4 ;  /* 0x00000008ff047819 */ /* 0x000fe40000011604 */
[----:B------:R-:W-:Y:S01]  /*8c90*/  LOP3.LUT R10, R11, 0xff, RZ, 0xc0, !PT ;  /* 0x000000ff0b0a7812 */ /* 0x000fe200078ec0ff */
[----:B----4-:R-:W-:-:S03]  /*8ca0*/  FFMA.FTZ R5, R149, c[0x0][0x23c], -R3 ;  /* 0x00008f0095057a23 */ /* 0x010fc60000010803 */
[----:B------:R-:W-:Y:S01]  /*8cb0*/  PRMT R10, R10, 0x5410, R16 ;  /* 0x000054100a0a7816 */ /* 0x000fe20000000010 */
[----:B------:R4:W-:Y:S02]  /*8cc0*/  MUFU.EX2 R25, R5 ;  /* 0x0000000500197308 */ /* 0x0009e40000000800 */
[----:B----4-:R-:W-:Y:S02]  /*8cd0*/  LOP3.LUT R5, R7, 0xff, RZ, 0xc0, !PT ;  /* 0x000000ff07057812 */ /* 0x010fe400078ec0ff */
[----:B------:R-:W-:Y:S01]  /*8ce0*/  PRMT R7, R17, 0x5410, R6 ;  /* 0x0000541011077816 */ /* 0x000fe20000000006 */
[----:B------:R-:W-:Y:S01]  /*8cf0*/  FFMA.FTZ R6, R151, c[0x0][0x23c], -R3 ;  /* 0x00008f0097067a23 */ /* 0x000fe20000010803 */
[----:B------:R-:W-:Y:S01]  /*8d00*/  PRMT R3, R9, 0x5410, R4 ;  /* 0x0000541009037816 */ /* 0x000fe20000000004 */
[----:B------:R-:W-:Y:S01]  /*8d10*/  FFMA.FTZ R9, R169, c[0x0][0x23c], -R0 ;  /* 0x00008f00a9097a23 */ /* 0x000fe20000010800 */
[----:B------:R-:W-:Y:S01]  /*8d20*/  PRMT R5, R5, 0x5410, R8 ;  /* 0x0000541005057816 */ /* 0x000fe20000000008 */
[----:B------:R1:W4:Y:S01]  /*8d30*/  MUFU.EX2 R24, R6 ;  /* 0x0000000600187308 */ /* 0x0003220000000800 */
[----:B---3--:R-:W-:Y:S01]  /*8d40*/  F2FP.BF16.PACK_AB R4, R41, R43 ;  /* 0x0000002b2904723e */ /* 0x008fe200000010ff */
[--C-:B------:R-:W-:Y:S01]  /*8d50*/  HSET2.LE.AND R3, R3, R172.reuse, PT ;  /* 0x000000ac03037233 */ /* 0x100fe20003803000 */
[----:B-----5:R-:W-:Y:S01]  /*8d60*/  F2FP.BF16.PACK_AB R8, R28, R29 ;  /* 0x0000001d1c08723e */ /* 0x020fe200000010ff */
[----:B------:R-:W-:-:S02]  /*8d70*/  HSET2.LE.AND R5, R5, R172, PT ;  /* 0x000000ac05057233 */ /* 0x000fc40003803000 */
[--C-:B------:R-:W-:Y:S01]  /*8d80*/  HSET2.LE.AND R7, R7, R172.reuse, PT ;  /* 0x000000ac07077233 */ /* 0x100fe20003803000 */
[----:B------:R-:W-:Y:S01]  /*8d90*/  LOP3.LUT R136, R3, R4, RZ, 0xc0, !PT ;  /* 0x0000000403887212 */ /* 0x000fe200078ec0ff */
[----:B------:R-:W-:Y:S01]  /*8da0*/  HSET2.LE.AND R3, R10, R172, PT ;  /* 0x000000ac0a037233 */ /* 0x000fe20003803000 */
[----:B------:R-:W-:Y:S02]  /*8db0*/  MUFU.EX2 R23, R9 ;  /* 0x0000000900177308 */ /* 0x000fe40000000800 */
[----:B------:R-:W-:Y:S02]  /*8dc0*/  LOP3.LUT R138, R7, R8, RZ, 0xc0, !PT ;  /* 0x00000008078a7212 */ /* 0x000fe400078ec0ff */
[----:B-1----:R-:W-:Y:S02]  /*8dd0*/  F2FP.BF16.PACK_AB R6, R26, R27 ;  /* 0x0000001b1a06723e */ /* 0x002fe400000010ff */
[----:B----4-:R-:W-:Y:S02]  /*8de0*/  F2FP.BF16.PACK_AB R4, R24, R25 ;  /* 0x000000191804723e */ /* 0x010fe400000010ff */
[----:B------:R-:W-:Y:S01]  /*8df0*/  LOP3.LUT R137, R5, R6, RZ, 0xc0, !PT ;  /* 0x0000000605897212 */ /* 0x000fe200078ec0ff */
[--C-:B------:R-:W-:Y:S01]  /*8e00*/  FFMA.FTZ R5, R168, c[0x0][0x23c], -R0.reuse ;  /* 0x00008f00a8057a23 */ /* 0x100fe20000010800 */
[----:B------:R-:W-:Y:S01]  /*8e10*/  LOP3.LUT R139, R3, R4, RZ, 0xc0, !PT ;  /* 0x00000004038b7212 */ /* 0x000fe200078ec0ff */
[----:B------:R-:W-:-:S02]  /*8e20*/  FFMA.FTZ R3, R163, c[0x0][0x23c], -R0 ;  /* 0x00008f00a3037a23 */ /* 0x000fc40000010800 */
[----:B------:R-:W-:Y:S01]  /*8e30*/  FFMA.FTZ R0, R161, c[0x0][0x23c], -R0 ;  /* 0x00008f00a1007a23 */ /* 0x000fe20000010800 */
[----:B------:R-:W-:Y:S03]  /*8e40*/  MUFU.EX2 R21, R5 ;  /* 0x0000000500157308 */ /* 0x000fe60000000800 */
[C---:B--2---:R-:W-:Y:S05]  /*8e50*/  HMMA.16816.F32.BF16 R84, R136.reuse, R92, R84 ;  /* 0x0000005c8854723c */ /* 0x044fea0000041854 */
[----:B------:R1:W-:Y:S03]  /*8e60*/  MUFU.EX2 R20, R0 ;  /* 0x0000000000147308 */ /* 0x0003e60000000800 */
[C---:B------:R-:W-:Y:S05]  /*8e70*/  HMMA.16816.F32.BF16 R88, R136.reuse, R94, R88 ;  /* 0x0000005e8858723c */ /* 0x040fea0000041858 */
[----:B------:R2:W-:Y:S03]  /*8e80*/  MUFU.EX2 R22, R3 ;  /* 0x0000000300167308 */ /* 0x0005e60000000800 */
[----:B------:R-:W-:Y:S01]  /*8e90*/  HMMA.16816.F32.BF16 R100, R136, R108, R100 ;  /* 0x0000006c8864723c */ /* 0x000fe20000041864 */
[----:B-1----:R-:W-:-:S07]  /*8ea0*/  LOP3.LUT R0, R19, UR8, R68, 0x96, !PT ;  /* 0x0000000813007c12 */ /* 0x002fce000f8e9644 */
[----:B------:R-:W-:Y:S01]  /*8eb0*/  HMMA.16816.F32.BF16 R104, R136, R110, R104 ;  /* 0x0000006e8868723c */ /* 0x000fe20000041868 */
[----:B------:R-:W-:-:S04]  /*8ec0*/  IMAD.WIDE.U32 R4, R0, -0x2daee0ad, RZ ;  /* 0xd2511f5300047825 */ /* 0x000fc800078e00ff */
[----:B--2---:R-:W-:Y:S01]  /*8ed0*/  FFMA.FTZ R3, R171, c[0x0][0x23c], -R2 ;  /* 0x00008f00ab037a23 */ /* 0x004fe20000010802 */
[----:B------:R-:W-:Y:S02]  /*8ee0*/  LOP3.LUT R0, R5, UR18, R46, 0x96, !PT ;  /* 0x0000001205007c12 */ /* 0x000fe4000f8e962e */
[C---:B------:R-:W-:Y:S01]  /*8ef0*/  HMMA.16816.F32.BF16 R116, R136.reuse, R124, R116 ;  /* 0x0000007c8874723c */ /* 0x040fe20000041874 */
[C---:B------:R-:W-:Y:S01]  /*8f00*/  LOP3.LUT R6, R4.reuse, 0xffff, RZ, 0xc0, !PT ;  /* 0x0000ffff04067812 */ /* 0x040fe200078ec0ff */
[----:B------:R1:W-:Y:S01]  /*8f10*/  MUFU.EX2 R19, R3 ;  /* 0x0000000300137308 */ /* 0x0003e20000000800 */
[----:B------:R-:W-:Y:S02]  /*8f20*/  LOP3.LUT R10, R4, 0xff, RZ, 0xc0, !PT ;  /* 0x000000ff040a7812 */ /* 0x000fe400078ec0ff */
[--C-:B------:R-:W-:Y:S02]  /*8f30*/  SHF.R.U32.HI R5, RZ, 0x10, R4.reuse ;  /* 0x00000010ff057819 */ /* 0x100fe40000011604 */
[----:B------:R-:W-:Y:S01]  /*8f40*/  SHF.R.U32.HI R11, RZ, 0x18, R4 ;  /* 0x00000018ff0b7819 */ /* 0x000fe20000011604 */
[----:B------:R-:W-:Y:S01]  /*8f50*/  FFMA.FTZ R4, R170, c[0x0][0x23c], -R2 ;  /* 0x00008f00aa047a23 */ /* 0x000fe20000010802 */
[----:B------:R-:W-:Y:S01]  /*8f60*/  SHF.R.U32.HI R6, RZ, 0x8, R6 ;  /* 0x00000008ff067819 */ /* 0x000fe20000011606 */
[----:B------:R-:W-:Y:S01]  /*8f70*/  HMMA.16816.F32.BF16 R120, R136, R126, R120 ;  /* 0x0000007e8878723c */ /* 0x000fe20000041878 */
[----:B------:R-:W-:Y:S01]  /*8f80*/  LOP3.LUT R9, R5, 0xff, RZ, 0xc0, !PT ;  /* 0x000000ff05097812 */ /* 0x000fe200078ec0ff */
[----:B------:R-:W-:Y:S01]  /*8f90*/  MUFU.EX2 R16, R4 ;  /* 0x0000000400107308 */ /* 0x000fe20000000800 */
[----:B------:R-:W-:-:S02]  /*8fa0*/  LOP3.LUT R8, R0, 0xff, RZ, 0xc0, !PT ;  /* 0x000000ff00087812 */ /* 0x000fc400078ec0ff */
[----:B------:R-:W-:Y:S01]  /*8fb0*/  SHF.R.U32.HI R7, RZ, 0x18, R0 ;  /* 0x00000018ff077819 */ /* 0x000fe20000011600 */
[--C-:B-1----:R-:W-:Y:S02]  /*8fc0*/  FFMA.FTZ R3, R165, c[0x0][0x23c], -R2.reuse ;  /* 0x00008f00a5037a23 */ /* 0x102fe40000010802 */
[C---:B------:R-:W-:Y:S02]  /*8fd0*/  HMMA.16816.F32.BF16 R132, R136.reuse, R12, R132 ;  /* 0x0000000c8884723c */ /* 0x040fe40000041884 */
[----:B------:R1:W-:Y:S06]  /*8fe0*/  MUFU.EX2 R18, R3 ;  /* 0x0000000300127308 */ /* 0x0003ec0000000800 */
[----:B------:R-:W-:Y:S01]  /*8ff0*/  HMMA.16816.F32.BF16 R136, R136, R14, R60 ;  /* 0x0000000e8888723c */ /* 0x000fe2000004183c */
[----:B-1----:R-:W-:Y:S01]  /*9000*/  FFMA.FTZ R3, R166, c[0x0][0x23c], -R2 ;  /* 0x00008f00a6037a23 */ /* 0x002fe20000010802 */
[----:B------:R-:W-:-:S03]  /*9010*/  LOP3.LUT R2, R0, 0xffff, RZ, 0xc0, !PT ;  /* 0x0000ffff00027812 */ /* 0x000fc600078ec0ff */
[----:B------:R1:W2:Y:S01]  /*9020*/  MUFU.EX2 R17, R3 ;  /* 0x0000000300117308 */ /* 0x0002a20000000800 */
[----:B------:R-:W-:Y:S02]  /*9030*/  SHF.R.U32.HI R5, RZ, 0x8, R2 ;  /* 0x00000008ff057819 */ /* 0x000fe40000011602 */
[----:B------:R-:W-:Y:S02]  /*9040*/  PRMT R2, R9, 0x5410, R11 ;  /* 0x0000541009027816 */ /* 0x000fe4000000000b */
[----:B------:R-:W-:-:S05]  /*9050*/  PRMT R5, R8, 0x5410, R5 ;  /* 0x0000541008057816 */ /* 0x000fca0000000005 */
[--C-:B------:R-:W-:Y:S01]  /*9060*/  HSET2.LE.AND R5, R5, R172.reuse, PT ;  /* 0x000000ac05057233 */ /* 0x100fe20003803000 */
[----:B-1----:R-:W-:Y:S02]  /*9070*/  SHF.R.U32.HI R3, RZ, 0x10, R0 ;  /* 0x00000010ff037819 */ /* 0x002fe40000011600 */
[----:B------:R-:W-:Y:S02]  /*9080*/  PRMT R0, R10, 0x5410, R6 ;  /* 0x000054100a007816 */ /* 0x000fe40000000006 */
[----:B------:R-:W-:Y:S02]  /*9090*/  LOP3.LUT R3, R3, 0xff, RZ, 0xc0, !PT ;  /* 0x000000ff03037812 */ /* 0x000fe400078ec0ff */
[----:B--2---:R-:W-:Y:S01]  /*90a0*/  F2FP.BF16.PACK_AB R4, R17, R18 ;  /* 0x000000121104723e */ /* 0x004fe200000010ff */
[--C-:B------:R-:W-:Y:S01]  /*90b0*/  HSET2.LE.AND R0, R0, R172.reuse, PT ;  /* 0x000000ac00007233 */ /* 0x100fe20003803000 */
[----:B------:R-:W-:Y:S01]  /*90c0*/  PRMT R7, R3, 0x5410, R7 ;  /* 0x0000541003077816 */ /* 0x000fe20000000007 */
[----:B------:R-:W-:Y:S01]  /*90d0*/  HSET2.LE.AND R3, R2, R172, PT ;  /* 0x000000ac02037233 */ /* 0x000fe20003803000 */
[----:B------:R-:W-:-:S02]  /*90e0*/  F2FP.BF16.PACK_AB R2, R20, R22 ;  /* 0x000000161402723e */ /* 0x000fc400000010ff */
[----:B------:R-:W-:Y:S01]  /*90f0*/  F2FP.BF16.PACK_AB R6, R21, R23 ;  /* 0x000000171506723e */ /* 0x000fe200000010ff */
[----:B------:R-:W-:Y:S01]  /*9100*/  HSET2.LE.AND R7, R7, R172, PT ;  /* 0x000000ac07077233 */ /* 0x000fe20003803000 */
[----:B------:R-:W-:Y:S01]  /*9110*/  LOP3.LUT R142, R0, R2, RZ, 0xc0, !PT ;  /* 0x00000002008e7212 */ /* 0x000fe200078ec0ff */
[----:B------:R-:W-:Y:S01]  /*9120*/  FADD.FTZ R2, R245, R240 ;  /* 0x000000f0f5027221 */ /* 0x000fe20000010000 */
[----:B------:R-:W-:Y:S02]  /*9130*/  F2FP.BF16.PACK_AB R0, R16, R19 ;  /* 0x000000131000723e */ /* 0x000fe400000010ff */
[----:B------:R-:W-:Y:S01]  /*9140*/  LOP3.LUT R143, R3, R4, RZ, 0xc0, !PT ;  /* 0x00000004038f7212 */ /* 0x000fe200078ec0ff */
[----:B------:R-:W-:Y:S01]  /*9150*/  FADD.FTZ R3, R223, R220 ;  /* 0x000000dcdf037221 */ /* 0x000fe20000010000 */
[----:B------:R-:W-:Y:S01]  /*9160*/  LOP3.LUT R141, R7, R0, RZ, 0xc0, !PT ;  /* 0x00000000078d7212 */ /* 0x000fe200078ec0ff */
[----:B------:R-:W-:Y:S01]  /*9170*/  FADD.FTZ R0, R233, R232 ;  /* 0x000000e8e9007221 */ /* 0x000fe20000010000 */
[----:B------:R-:W-:Y:S01]  /*9180*/  LOP3.LUT R140, R5, R6, RZ, 0xc0, !PT ;  /* 0x00000006058c7212 */ /* 0x000fe200078ec0ff */
        /* <DEDUP_REMOVED lines=72> */
[----:B------:R-:W-:Y:S01]  /*9610*/  UIADD3 UR4, UR32, -0x2, URZ ;  /* 0xfffffffe20047890 */ /* 0x000fe2000fffe03f */
[----:B------:R-:W-:-:S04]  /*9620*/  DEPBAR.LE SB0, 0x0 ;  /* 0x000080000000791a */ /* 0x000fc80000000000 */
[----:B------:R-:W-:Y:S01]  /*9630*/  USHF.R.S32.HI UR5, URZ, 0x1f, UR4 ;  /* 0x0000001f3f057899 */ /* 0x000fe20008011404 */
[----:B------:R-:W-:Y:S01]  /*9640*/  IMAD.U32 R2, RZ, RZ, UR4 ;  /* 0x00000004ff027e24 */ /* 0x000fe2000f8e00ff */
[----:B------:R-:W-:Y:S01]  /*9650*/  UIMAD UR4, UR22, UR4, URZ ;  /* 0x00000004160472a4 */ /* 0x000fe2000f8e023f */
[----:B------:R-:W-:Y:S01]  /*9660*/  IMAD.MOV.U32 R14, RZ, RZ, c[0x0][0x1a4] ;  /* 0x00006900ff0e7624 */ /* 0x000fe200078e00ff */
[----:B------:R-:W-:Y:S01]  /*9670*/  UIADD3 UR35, UR32, -0x2, URZ ;  /* 0xfffffffe20237890 */ /* 0x000fe2000fffe03f */
[----:B------:R-:W-:Y:S01]  /*9680*/  IMAD.WIDE.U32 R6, R246, c[0x0][0x1a0], RZ ;  /* 0x00006800f6067a25 */ /* 0x000fe200078e00ff */
[----:B------:R-:W-:Y:S01]  /*9690*/  UIMAD UR4, UR5, UR23, UR4 ;  /* 0x00000017050472a4 */ /* 0x000fe2000f8e0204 */
[----:B------:R-:W-:Y:S01]  /*96a0*/  LOP3.LUT R0, R0, 0xfffffff7, RZ, 0xc0, !PT ;  /* 0xfffffff700007812 */ /* 0x000fe200078ec0ff */
[----:B------:R-:W-:Y:S01]  /*96b0*/  UISETP.GT.AND UP0, UPT, UR35, UR19, UPT ;  /* 0x000000132300728c */ /* 0x000fe2000bf04270 */
[----:B------:R-:W-:Y:S01]  /*96c0*/  IMAD.SHL.U32 R13, R14, 0x20, RZ ;  /* 0x000000200e0d7824 */ /* 0x000fe200078e00ff */
[----:B------:R-:W-:Y:S01]  /*96d0*/  BAR.SYNC.DEFER_BLOCKING 0x0 ;  /* 0x0000000000007b1d */ /* 0x000fe20000010000 */
[----:B--2---:R-:W-:Y:S01]  /*96e0*/  ISETP.GE.AND P2, PT, R144, c[0x0][0x220], PT ;  /* 0x0000880090007a0c */ /* 0x004fe20003f46270 */
[----:B---3--:R-:W-:-:S03]  /*96f0*/  IMAD.WIDE.U32 R2, R2, UR23, R156 ;  /* 0x0000001702027c25 */ /* 0x008fc6000f8e009c */
[----:B------:R-:W-:Y:S02]  /*9700*/  P2R R68, PR, RZ, 0x4 ;  /* 0x00000004ff447803 */ /* 0x000fe40000000000 */
[----:B------:R-:W-:-:S07]  /*9710*/  IADD3 R3, R3, UR4, RZ ;  /* 0x0000000403037c10 */ /* 0x000fce000fffe0ff */
[C---:B------:R-:W-:Y:S01]  /*9720*/  @!P2 IADD3 R5, P0, R2.reuse, R6, RZ ;  /* 0x000000060205a210 */ /* 0x040fe20007f1e0ff */
[----:B------:R-:W-:Y:S01]  /*9730*/  @!P2 IMAD.MOV.U32 R12, RZ, RZ, 0x30 ;  /* 0x00000030ff0ca424 */ /* 0x000fe200078e00ff */
[C---:B------:R-:W-:Y:S01]  /*9740*/  @!P2 IADD3 R4, P1, R2.reuse, UR25, RZ ;  /* 0x000000190204ac10 */ /* 0x040fe2000ff3e0ff */
[----:B------:R-:W-:Y:S01]  /*9750*/  @P2 STS.128 [R211+0x6000], RZ ;  /* 0x006000ffd3002388 */ /* 0x000fe20000000c00 */
[C---:B------:R-:W-:Y:S02]  /*9760*/  @!P2 IADD3.X R13, R3.reuse, R7, R13, P0, !PT ;  /* 0x00000007030da210 */ /* 0x040fe400007fe40d */
[----:B------:R-:W-:Y:S02]  /*9770*/  @!P2 IADD3.X R7, R3, UR24, RZ, P1, !PT ;  /* 0x000000180307ac10 */ /* 0x000fe40008ffe4ff */
[----:B------:R-:W-:Y:S02]  /*9780*/  @!P2 LEA R10, P3, R2, c[0x0][0x170], 0x1 ;  /* 0x00005c00020aaa11 */ /* 0x000fe400078608ff */
[----:B------:R-:W-:-:S02]  /*9790*/  @!P2 LEA R8, P1, R4, c[0x0][0x170], 0x1 ;  /* 0x00005c000408aa11 */ /* 0x000fc400078208ff */
[--C-:B------:R-:W-:Y:S01]  /*97a0*/  @!P2 LEA.HI.X R11, R2, c[0x0][0x174], R3.reuse, 0x1, P3 ;  /* 0x00005d00020baa11 */ /* 0x100fe200018f0c03 */
[----:B------:R-:W-:Y:S01]  /*97b0*/  @!P2 IMAD.WIDE.U32 R2, R12, c[0x0][0x1a0], R2 ;  /* 0x000068000c02aa25 */ /* 0x000fe200078e0002 */
[----:B------:R-:W-:Y:S02]  /*97c0*/  @!P2 LEA.HI.X R9, R4, c[0x0][0x174], R7, 0x1, P1 ;  /* 0x00005d000409aa11 */ /* 0x000fe400008f0c07 */
[C---:B------:R-:W-:Y:S01]  /*97d0*/  @!P2 LEA R6, P0, R5.reuse, c[0x0][0x170], 0x1 ;  /* 0x00005c000506aa11 */ /* 0x040fe200078008ff */
[----:B------:R-:W-:Y:S01]  /*97e0*/  @!P2 IMAD R4, R14, 0x30, RZ ;  /* 0x000000300e04a824 */ /* 0x000fe200078e02ff */
[----:B------:R-:W-:Y:S01]  /*97f0*/  @!PT LDS RZ, [RZ] ;  /* 0x00000000fffff984 */ /* 0x000fe20000000800 */
[----:B------:R-:W-:Y:S01]  /*9800*/  @!PT LDS RZ, [RZ] ;  /* 0x00000000fffff984 */ /* 0x000fe20000000800 */
[----:B------:R-:W-:Y:S01]  /*9810*/  @!PT LDS RZ, [RZ] ;  /* 0x00000000fffff984 */ /* 0x000fe20000000800 */
[----:B------:R2:W-:Y:S02]  /*9820*/  @!P2 LDGSTS.E.BYPASS.LTC128B.128 [R211+0x6000], [R10.64] ;  /* 0x060000000ad3afae */ /* 0x0005e4000b901d5c */
        /* <DEDUP_REMOVED lines=8> */
[----:B------:R2:W-:Y:S01]  /*98b0*/  @!P2 LDGSTS.E.BYPASS.LTC128B.128 [R211+0x6800], [R8.64] ;  /* 0x0680000008d3afae */ /* 0x0005e2000b901d5c */
[----:B------:R-:W-:-:S03]  /*98c0*/  IMAD.U32 R2, RZ, RZ, UR35 ;  /* 0x00000023ff027e24 */ /* 0x000fc6000f8e00ff */
[----:B------:R-:W-:Y:S01]  /*98d0*/  @P2 STS.128 [R211+0x7000], RZ ;  /* 0x007000ffd3002388 */ /* 0x000fe20000000c00 */
[----:B------:R-:W-:-:S03]  /*98e0*/  IMAD R2, R2, 0x40, R252 ;  /* 0x0000004002027824 */ /* 0x000fc600078e02fc */
[----:B------:R-:W-:Y:S01]  /*98f0*/  @!PT LDS RZ, [RZ] ;  /* 0x00000000fffff984 */ /* 0x000fe20000000800 */
[----:B------:R-:W-:Y:S01]  /*9900*/  @!PT LDS RZ, [RZ] ;  /* 0x00000000fffff984 */ /* 0x000fe20000000800 */
[----:B------:R-:W-:Y:S01]  /*9910*/  @!PT LDS RZ, [RZ] ;  /* 0x00000000fffff984 */ /* 0x000fe20000000800 */
[----:B------:R3:W-:Y:S01]  /*9920*/  @!P2 LDGSTS.E.BYPASS.LTC128B.128 [R211+0x7000], [R6.64] ;  /* 0x0700000006d3afae */ /* 0x0007e2000b901d5c */
[--C-:B------:R-:W-:Y:S01]  /*9930*/  IMAD.IADD R3, R200, 0x1, -R2.reuse ;  /* 0x00000001c8037824 */ /* 0x100fe200078e0a02 */
[C---:B------:R-:W-:Y:S02]  /*9940*/  ISETP.GE.AND P0, PT, R2.reuse, R210, PT ;  /* 0x000000d20200720c */ /* 0x040fe40003f06270 */
[----:B------:R-:W-:Y:S01]  /*9950*/  @P2 STS.128 [R211+0x7800], RZ ;  /* 0x007800ffd3002388 */ /* 0x000fe20000000c00 */
[C---:B------:R-:W-:Y:S02]  /*9960*/  ISETP.GE.AND P5, PT, R2.reuse, R209, PT ;  /* 0x000000d10200720c */ /* 0x040fe40003fa6270 */
[----:B------:R-:W-:Y:S01]  /*9970*/  IABS R3, R3 ;  /* 0x0000000300037213 */ /* 0x000fe20000000000 */
[----:B------:R-:W-:Y:S01]  /*9980*/  @!PT LDS RZ, [RZ] ;  /* 0x00000000fffff984 */ /* 0x000fe20000000800 */
[----:B------:R-:W-:Y:S01]  /*9990*/  @!PT LDS RZ, [RZ] ;  /* 0x00000000fffff984 */ /* 0x000fe20000000800 */
[----:B------:R-:W-:Y:S01]  /*99a0*/  @!PT LDS RZ, [RZ] ;  /* 0x00000000fffff984 */ /* 0x000fe20000000800 */
[----:B------:R3:W-:Y:S01]  /*99b0*/  @!P2 LDGSTS.E.BYPASS.LTC128B.128 [R211+0x7800], [R4.64] ;  /* 0x0780000004d3afae */ /* 0x0007e2000b901d5c */
[C---:B------:R-:W-:Y:S02]  /*99c0*/  ISETP.LT.OR P0, PT, R2.reuse, R206, P0 ;  /* 0x000000ce0200720c */ /* 0x040fe40000701670 */
[----:B------:R-:W-:Y:S01]  /*99d0*/  ISETP.GE.AND P6, PT, R2, R208, PT ;  /* 0x000000d00200720c */ /* 0x000fe20003fc6270 */
[----:B------:R-:W-:Y:S04]  /*99e0*/  LDSM.16.M88.4 R16, [R191] ;  /* 0x00000000bf10783b */ /* 0x000fe80000000200 */
[----:B------:R-:W4:Y:S04]  /*99f0*/  LDSM.16.M88.4 R24, [R184+0x4800] ;  /* 0x00480000b818783b */ /* 0x000f280000000200 */
[----:B--2---:R-:W2:Y:S04]  /*9a00*/  LDSM.16.M88.4 R8, [R184+0x4000] ;  /* 0x00400000b808783b */ /* 0x004ea80000000200 */
[----:B------:R-:W-:Y:S04]  /*9a10*/  LDSM.16.M88.4 R20, [R184+0x5000] ;  /* 0x00500000b814783b */ /* 0x000fe80000000200 */
[----:B------:R-:W-:Y:S04]  /*9a20*/  LDSM.16.M88.4 R28, [R184+0x5800] ;  /* 0x00580000b81c783b */ /* 0x000fe80000000200 */
[----:B------:R-:W-:Y:S04]  /*9a30*/  LDSM.16.M88.4 R40, [R190+0x4800] ;  /* 0x00480000be28783b */ /* 0x000fe80000000200 */
[----:B---3--:R-:W3:Y:S04]  /*9a40*/  LDSM.16.M88.4 R4, [R191+0x2000] ;  /* 0x00200000bf04783b */ /* 0x008ee80000000200 */
[----:B------:R-:W-:Y:S04]  /*9a50*/  LDSM.16.M88.4 R36, [R190+0x5000] ;  /* 0x00500000be24783b */ /* 0x000fe80000000200 */
[----:B------:R-:W-:Y:S04]  /*9a60*/  LDSM.16.M88.4 R48, [R190+0x5800] ;  /* 0x00580000be30783b */ /* 0x000fe80000000200 */
[----:B------:R-:W-:Y:S04]  /*9a70*/  LDSM.16.M88.4 R44, [R190+0x4000] ;  /* 0x00400000be2c783b */ /* 0x000fe80000000200 */
[----:B------:R-:W-:Y:S01]  /*9a80*/  LDSM.16.M88.4 R12, [R194] ;  /* 0x00000000c20c783b */ /* 0x000fe20000000200 */
[C---:B----4-:R-:W-:Y:S03]  /*9a90*/  HMMA.16816.F32.BF16 R64, R16.reuse, R24, RZ ;  /* 0x000000181040723c */ /* 0x050fe600000418ff */
[----:B------:R-:W-:Y:S04]  /*9aa0*/  LDSM.16.M88.4 R32, [R195] ;  /* 0x00000000c320783b */ /* 0x000fe80000000200 */
[----:B------:R-:W0:Y:S01]  /*9ab0*/  LDGDEPBAR ;  /* 0x00000000000079af */ /* 0x000e220000000000 */
[C---:B--2---:R-:W-:Y:S08]  /*9ac0*/  HMMA.16816.F32.BF16 R164, R16.reuse, R8, RZ ;  /* 0x0000000810a4723c */ /* 0x044ff000000418ff */
[----:B------:R-:W-:Y:S08]  /*9ad0*/  HMMA.16816.F32.BF16 R212, R16, R10, RZ ;  /* 0x0000000a10d4723c */ /* 0x000ff000000418ff */
[C---:B---3--:R-:W-:Y:S08]  /*9ae0*/  HMMA.16816.F32.BF16 R56, R4.reuse, R8, RZ ;  /* 0x000000080438723c */ /* 0x048ff000000418ff */
[C---:B------:R-:W-:Y:S01]  /*9af0*/  HMMA.16816.F32.BF16 R160, R4.reuse, R10, RZ ;  /* 0x0000000a04a0723c */ /* 0x040fe200000418ff */
[----:B------:R-:W2:Y:S07]  /*9b00*/  LDSM.16.M88.4 R8, [R194+0x2000] ;  /* 0x00200000c208783b */ /* 0x000eae0000000200 */
[C---:B------:R-:W-:Y:S08]  /*9b10*/  HMMA.16816.F32.BF16 R152, R4.reuse, R26, RZ ;  /* 0x0000001a0498723c */ /* 0x040ff000000418ff */
[C---:B------:R-:W-:Y:S08]  /*9b20*/  HMMA.16816.F32.BF16 R144, R4.reuse, R22, RZ ;  /* 0x000000160490723c */ /* 0x040ff000000418ff */
[C---:B------:R-:W-:Y:S08]  /*9b30*/  HMMA.16816.F32.BF16 R52, R4.reuse, R30, RZ ;  /* 0x0000001e0434723c */ /* 0x040ff000000418ff */
[----:B------:R-:W-:Y:S08]  /*9b40*/  HMMA.16816.F32.BF16 R156, R4, R24, RZ ;  /* 0x00000018049c723c */ /* 0x000ff000000418ff */
[----:B------:R-:W-:Y:S08]  /*9b50*/  HMMA.16816.F32.BF16 R180, R16, R26, RZ ;  /* 0x0000001a10b4723c */ /* 0x000ff000000418ff */
[C---:B------:R-:W-:Y:S08]  /*9b60*/  HMMA.16816.F32.BF16 R148, R4.reuse, R20, RZ ;  /* 0x000000140494723c */ /* 0x040ff000000418ff */
[----:B------:R-:W-:Y:S01]  /*9b70*/  HMMA.16816.F32.BF16 R76, R4, R28, RZ ;  /* 0x0000001c044c723c */ /* 0x000fe200000418ff */
[----:B------:R-:W3:Y:S07]  /*9b80*/  LDSM.16.M88.4 R4, [R192+0x2000] ;  /* 0x00200000c004783b */ /* 0x000eee0000000200 */
[C---:B------:R-:W-:Y:S08]  /*9b90*/  HMMA.16816.F32.BF16 R24, R16.reuse, R20, RZ ;  /* 0x000000141018723c */ /* 0x040ff000000418ff */
[----:B------:R-:W-:Y:S01]  /*9ba0*/  HMMA.16816.F32.BF16 R176, R16, R22, RZ ;  /* 0x0000001610b0723c */ /* 0x000fe200000418ff */
[----:B------:R-:W4:Y:S07]  /*9bb0*/  LDSM.16.M88.4 R20, [R192] ;  /* 0x00000000c014783b */ /* 0x000f2e0000000200 */
[C---:B--2---:R-:W-:Y:S08]  /*9bc0*/  HMMA.16816.F32.BF16 R172, R8.reuse, R42, R152 ;  /* 0x0000002a08ac723c */ /* 0x044ff00000041898 */
[C---:B------:R-:W-:Y:S08]  /*9bd0*/  HMMA.16816.F32.BF16 R152, R8.reuse, R38, R144 ;  /* 0x000000260898723c */ /* 0x040ff00000041890 */
[C---:B------:R-:W-:Y:S08]  /*9be0*/  HMMA.16816.F32.BF16 R144, R8.reuse, R50, R52 ;  /* 0x000000320890723c */ /* 0x040ff00000041834 */
[-C--:B------:R-:W-:Y:S08]  /*9bf0*/  HMMA.16816.F32.BF16 R56, R8, R44.reuse, R56 ;  /* 0x0000002c0838723c */ /* 0x080ff00000041838 */
[----:B------:R-:W-:Y:S01]  /*9c00*/  HMMA.16816.F32.BF16 R52, R12, R44, R164 ;  /* 0x0000002c0c34723c */ /* 0x000fe200000418a4 */
[----:B------:R-:W-:Y:S07]  /*9c10*/  LDSM.16.M88.4 R164, [R196] ;  /* 0x00000000c4a4783b */ /* 0x000fee0000000200 */
[C---:B------:R-:W-:Y:S08]  /*9c20*/  HMMA.16816.F32.BF16 R60, R16.reuse, R28, RZ ;  /* 0x0000001c103c723c */ /* 0x040ff000000418ff */
[----:B------:R-:W-:Y:S01]  /*9c30*/  HMMA.16816.F32.BF16 R168, R16, R30, RZ ;  /* 0x0000001e10a8723c */ /* 0x000fe200000418ff */
[----:B------:R-:W-:Y:S04]  /*9c40*/  LDSM.16.M88.4 R16, [R193+0x2000] ;  /* 0x00200000c110783b */ /* 0x000fe80000000200 */
[----:B------:R-:W-:Y:S03]  /*9c50*/  LDSM.16.M88.4 R28, [R198] ;  /* 0x00000000c61c783b */ /* 0x000fe60000000200 */
[C---:B------:R-:W-:Y:S08]  /*9c60*/  HMMA.16816.F32.BF16 R156, R8.reuse, R40, R156 ;  /* 0x00000028089c723c */ /* 0x040ff0000004189c */
[C---:B------:R-:W-:Y:S08]  /*9c70*/  HMMA.16816.F32.BF16 R148, R8.reuse, R36, R148 ;  /* 0x000000240894723c */ /* 0x040ff00000041894 */
[C---:B------:R-:W-:Y:S08]  /*9c80*/  HMMA.16816.F32.BF16 R76, R8.reuse, R48, R76 ;  /* 0x00000030084c723c */ /* 0x040ff0000004184c */
[----:B------:R-:W-:Y:S01]  /*9c90*/  HMMA.16816.F32.BF16 R160, R8, R46, R160 ;  /* 0x0000002e08a0723c */ /* 0x000fe200000418a0 */
[----:B------:R-:W-:Y:S07]  /*9ca0*/  LDSM.16.M88.4 R8, [R193] ;  /* 0x00000000c108783b */ /* 0x000fee0000000200 */
[----:B------:R-:W-:Y:S01]  /*9cb0*/  HMMA.16816.F32.BF16 R216, R12, R36, R24 ;  /* 0x000000240cd8723c */ /* 0x000fe20000041818 */
[----:B------:R-:W2:Y:S07]  /*9cc0*/  LDSM.16.M88.4 R24, [R189] ;  /* 0x00000000bd18783b */ /* 0x000eae0000000200 */
[-C--:B---3--:R-:W-:Y:S08]  /*9cd0*/  HMMA.16816.F32.BF16 R56, R4, R32.reuse, R56 ;  /* 0x000000200438723c */ /* 0x088ff00000041838 */
[----:B----4-:R-:W-:Y:S08]  /*9ce0*/  HMMA.16816.F32.BF16 R52, R20, R32, R52 ;  /* 0x000000201434723c */ /* 0x010ff00000041834 */
[C---:B------:R-:W-:Y:S01]  /*9cf0*/  HMMA.16816.F32.BF16 R220, R12.reuse, R48, R60 ;  /* 0x000000300cdc723c */ /* 0x040fe2000004183c */
[----:B------:R-:W3:Y:S07]  /*9d00*/  LDSM.16.M88.4 R60, [R197] ;  /* 0x00000000c53c783b */ /* 0x000eee0000000200 */
[C---:B------:R-:W-:Y:S08]  /*9d10*/  HMMA.16816.F32.BF16 R44, R12.reuse, R46, R212 ;  /* 0x0000002e0c2c723c */ /* 0x040ff000000418d4 */
[C---:B------:R-:W-:Y:S08]  /*9d20*/  HMMA.16816.F32.BF16 R64, R12.reuse, R40, R64 ;  /* 0x000000280c40723c */ /* 0x040ff00000041840 */
[C---:B------:R-:W-:Y:S08]  /*9d30*/  HMMA.16816.F32.BF16 R180, R12.reuse, R42, R180 ;  /* 0x0000002a0cb4723c */ /* 0x040ff000000418b4 */
[C---:B------:R-:W-:Y:S08]  /*9d40*/  HMMA.16816.F32.BF16 R176, R12.reuse, R38, R176 ;  /* 0x000000260cb0723c */ /* 0x040ff000000418b0 */
[----:B------:R-:W-:Y:S07]  /*9d50*/  HMMA.16816.F32.BF16 R212, R12, R50, R168 ;  /* 0x000000320cd4723c */ /* 0x000fee00000418a8 */
[----:B------:R-:W-:Y:S01]  /*9d60*/  IMAD.IADD R13, R199, 0x1, -R2 ;  /* 0x00000001c70d7824 */ /* 0x000fe200078e0a02 */
[----:B--2---:R-:W-:Y:S01]  /*9d70*/  HMMA.16816.F32.BF16 R56, R16, R24, R56 ;  /* 0x000000181038723c */ /* 0x004fe20000041838 */
[----:B------:R-:W-:-:S03]  /*9d80*/  IMAD.MOV.U32 R12, RZ, RZ, R3 ;  /* 0x000000ffff0c7224 */ /* 0x000fc600078e0003 */
[----:B------:R-:W-:Y:S01]  /*9d90*/  IABS R3, R13 ;  /* 0x0000000d00037213 */ /* 0x000fe20000000000 */
[----:B------:R-:W-:Y:S01]  /*9da0*/  IMAD.IADD R13, R201, 0x1, -R2 ;  /* 0x00000001c90d7824 */ /* 0x000fe200078e0a02 */
[----:B------:R2:W4:Y:S02]  /*9db0*/  I2F R36, R12 ;  /* 0x0000000c00247306 */ /* 0x0005240000201400 */
[----:B------:R-:W-:Y:S08]  /*9dc0*/  HMMA.16816.F32.BF16 R52, R8, R24, R52 ;  /* 0x000000180834723c */ /* 0x000ff00000041834 */
[----:B------:R-:W-:Y:S01]  /*9dd0*/  HMMA.16816.F32.BF16 R156, R4, R28, R156 ;  /* 0x0000001c049c723c */ /* 0x000fe2000004189c */
[----:B--2---:R-:W-:Y:S01]  /*9de0*/  IMAD.MOV.U32 R12, RZ, RZ, R3 ;  /* 0x000000ffff0c7224 */ /* 0x004fe200078e0003 */
[----:B------:R-:W-:-:S06]  /*9df0*/  IABS R3, R13 ;  /* 0x0000000d00037213 */ /* 0x000fcc0000000000 */
[----:B---3--:R-:W-:Y:S01]  /*9e00*/  HMMA.16816.F32.BF16 R148, R4, R60, R148 ;  /* 0x0000003c0494723c */ /* 0x008fe20000041894 */
[----:B------:R2:W3:Y:S01]  /*9e10*/  I2F R25, R12 ;  /* 0x0000000c00197306 */ /* 0x0004e20000201400 */
[----:B------:R-:W-:Y:S01]  /*9e20*/  IMAD.MOV.U32 R13, RZ, RZ, R3 ;  /* 0x000000ffff0d7224 */ /* 0x000fe200078e0003 */
[----:B------:R-:W-:-:S05]  /*9e30*/  IADD3 R3, R2, 0x1, RZ ;  /* 0x0000000102037810 */ /* 0x000fca0007ffe0ff */
[C---:B------:R-:W-:Y:S01]  /*9e40*/  HMMA.16816.F32.BF16 R76, R4.reuse, R164, R76 ;  /* 0x000000a4044c723c */ /* 0x040fe2000004184c */
[C---:B------:R-:W-:Y:S01]  /*9e50*/  ISETP.GE.AND P1, PT, R3.reuse, R208, PT ;  /* 0x000000d00300720c */ /* 0x040fe20003f26270 */
[----:B------:R-:W-:Y:S01]  /*9e60*/  IMAD.IADD R14, R200, 0x1, -R3 ;  /* 0x00000001c80e7824 */ /* 0x000fe200078e0a03 */
[----:B------:R5:W-:Y:S01]  /*9e70*/  I2F R24, R13 ;  /* 0x0000000d00187306 */ /* 0x000be20000201400 */
[C---:B------:R-:W-:Y:S02]  /*9e80*/  ISETP.GE.AND P4, PT, R3.reuse, R210, PT ;  /* 0x000000d20300720c */ /* 0x040fe40003f86270 */
[C---:B------:R-:W-:Y:S02]  /*9e90*/  ISETP.LT.OR P1, PT, R3.reuse, R203, P1 ;  /* 0x000000cb0300720c */ /* 0x040fe40000f21670 */
[----:B------:R-:W-:Y:S01]  /*9ea0*/  HMMA.16816.F32.BF16 R40, R4, R34, R160 ;  /* 0x000000220428723c */ /* 0x000fe200000418a0 */
[----:B------:R-:W-:Y:S01]  /*9eb0*/  ISETP.GE.AND P3, PT, R3, R209, PT ;  /* 0x000000d10300720c */ /* 0x000fe20003f66270 */
[----:B--2---:R-:W-:Y:S01]  /*9ec0*/  IMAD.IADD R12, R205, 0x1, -R2 ;  /* 0x00000001cd0c7824 */ /* 0x004fe200078e0a02 */
[----:B------:R-:W-:-:S02]  /*9ed0*/  ISETP.LT.OR P4, PT, R3, R206, P4 ;  /* 0x000000ce0300720c */ /* 0x000fc40002781670 */
[----:B------:R-:W-:Y:S02]  /*9ee0*/  ISETP.LT.OR P2, PT, R3, R204, P3 ;  /* 0x000000cc0300720c */ /* 0x000fe40001f41670 */
[----:B------:R-:W-:Y:S01]  /*9ef0*/  IABS R12, R12 ;  /* 0x0000000c000c7213 */ /* 0x000fe20000000000 */
[C---:B------:R-:W-:Y:S03]  /*9f00*/  HMMA.16816.F32.BF16 R172, R4.reuse, R30, R172 ;  /* 0x0000001e04ac723c */ /* 0x040fe600000418ac */
[----:B------:R-:W-:Y:S01]  /*9f10*/  @P1 LOP3.LUT R0, R0, 0x8, RZ, 0xfc, !PT ;  /* 0x0000000800001812 */ /* 0x000fe200078efcff */
[----:B-----5:R-:W-:Y:S01]  /*9f20*/  IMAD.MOV.U32 R13, RZ, RZ, R12 ;  /* 0x000000ffff0d7224 */ /* 0x020fe200078e000c */
[----:B------:R-:W-:Y:S01]  /*9f30*/  IABS R12, R14 ;  /* 0x0000000e000c7213 */ /* 0x000fe20000000000 */
[----:B------:R-:W-:Y:S01]  /*9f40*/  IMAD.IADD R14, R199, 0x1, -R3 ;  /* 0x00000001c70e7824 */ /* 0x000fe200078e0a03 */
[----:B------:R-:W-:Y:S01]  /*9f50*/  LOP3.LUT R0, R0, 0xfffffffb, RZ, 0xc0, !PT ;  /* 0xfffffffb00007812 */ /* 0x000fe200078ec0ff */
[----:B------:R2:W5:Y:S01]  /*9f60*/  I2F R15, R13 ;  /* 0x0000000d000f7306 */ /* 0x0005620000201400 */
[----:B------:R-:W-:Y:S01]  /*9f70*/  HMMA.16816.F32.BF16 R152, R4, R62, R152 ;  /* 0x0000003e0498723c */ /* 0x000fe20000041898 */
[----:B------:R-:W-:-:S07]  /*9f80*/  ISETP.LT.OR P1, PT, R2, R203, P6 ;  /* 0x000000cb0200720c */ /* 0x000fce0003721670 */
[----:B------:R-:W-:Y:S01]  /*9f90*/  HMMA.16816.F32.BF16 R228, R4, R166, R144 ;  /* 0x000000a604e4723c */ /* 0x000fe20000041890 */
[----:B--2---:R-:W-:Y:S01]  /*9fa0*/  IMAD.MOV.U32 R13, RZ, RZ, R12 ;  /* 0x000000ffff0d7224 */ /* 0x004fe200078e000c */
[----:B------:R-:W-:-:S05]  /*9fb0*/  IABS R12, R14 ;  /* 0x0000000e000c7213 */ /* 0x000fca0000000000 */
[----:B----4-:R-:W-:Y:S01]  /*9fc0*/  FFMA.FTZ R5, R36, -UR27, R52 ;  /* 0x8000001b24057c23 */ /* 0x010fe20008010034 */
[C---:B------:R-:W-:Y:S01]  /*9fd0*/  HMMA.16816.F32.BF16 R32, R20.reuse, R34, R44 ;  /* 0x000000221420723c */ /* 0x040fe2000004182c */
[----:B------:R5:W-:Y:S01]  /*9fe0*/  I2F R14, R13 ;  /* 0x0000000d000e7306 */ /* 0x000be20000201400 */
[----:B---3--:R-:W-:Y:S01]  /*9ff0*/  FFMA.FTZ R7, R25, -UR27, R54 ;  /* 0x8000001b19077c23 */ /* 0x008fe20008010036 */
[----:B------:R-:W-:Y:S02]  /*a000*/  P2R R6, PR, RZ, 0x10 ;  /* 0x00000010ff067803 */ /* 0x000fe40000000000 */
[----:B------:R-:W-:Y:S01]  /*a010*/  FSEL R169, R5, -INF , !P0 ;  /* 0xff80000005a97808 */ /* 0x000fe20004000000 */
[----:B------:R-:W-:Y:S01]  /*a020*/  IMAD.IADD R5, R205, 0x1, -R3 ;  /* 0x00000001cd057824 */ /* 0x000fe200078e0a03 */
[C---:B------:R-:W-:Y:S01]  /*a030*/  ISETP.GE.AND P0, PT, R3.reuse, R207, PT ;  /* 0x000000cf0300720c */ /* 0x040fe20003f06270 */
[----:B------:R-:W-:Y:S01]  /*a040*/  HMMA.16816.F32.BF16 R44, R20, R28, R64 ;  /* 0x0000001c142c723c */ /* 0x000fe20000041840 */
[----:B------:R-:W2:Y:S02]  /*a050*/  I2F R4, R12 ;  /* 0x0000000c00047306 */ /* 0x000ea40000201400 */
[----:B------:R-:W-:-:S02]  /*a060*/  ISETP.LT.OR P0, PT, R3, R202, P0 ;  /* 0x000000ca0300720c */ /* 0x000fc40000701670 */
[----:B------:R-:W-:-:S03]  /*a070*/  IABS R5, R5 ;  /* 0x0000000500057213 */ /* 0x000fc60000000000 */
[-C--:B------:R-:W-:Y:S01]  /*a080*/  HMMA.16816.F32.BF16 R36, R16, R26.reuse, R40 ;  /* 0x0000001a1024723c */ /* 0x080fe20000041828 */
[----:B-----5:R-:W-:Y:S01]  /*a090*/  FFMA.FTZ R13, R15, -UR27, R58 ;  /* 0x8000001b0f0d7c23 */ /* 0x020fe2000801003a */
[----:B------:R-:W3:Y:S06]  /*a0a0*/  I2F R25, R5 ;  /* 0x0000000500197306 */ /* 0x000eec0000201400 */
[----:B------:R-:W-:Y:S01]  /*a0b0*/  @P0 LOP3.LUT R0, R0, 0x4, RZ, 0xfc, !PT ;  /* 0x0000000400000812 */ /* 0x000fe200078efcff */
[----:B--2---:R-:W-:Y:S01]  /*a0c0*/  FFMA.FTZ R15, R4, -UR27, R55 ;  /* 0x8000001b040f7c23 */ /* 0x004fe20008010037 */
[C---:B------:R-:W-:Y:S01]  /*a0d0*/  ISETP.LT.OR P0, PT, R2.reuse, R204, P5 ;  /* 0x000000cc0200720c */ /* 0x040fe20002f01670 */
[----:B------:R-:W-:Y:S01]  /*a0e0*/  IMAD.IADD R4, R201, 0x1, -R3 ;  /* 0x00000001c9047824 */ /* 0x000fe200078e0a03 */
[----:B------:R-:W-:Y:S01]  /*a0f0*/  IADD3 R3, R2, 0x8, RZ ;  /* 0x0000000802037810 */ /* 0x000fe20007ffe0ff */
[----:B------:R-:W-:Y:S01]  /*a100*/  FFMA.FTZ R12, R24, -UR27, R56 ;  /* 0x8000001b180c7c23 */ /* 0x000fe20008010038 */
[----:B------:R-:W-:Y:S01]  /*a110*/  ISETP.NE.AND P5, PT, R6, RZ, PT ;  /* 0x000000ff0600720c */ /* 0x000fe20003fa5270 */
[----:B------:R-:W-:Y:S01]  /*a120*/  FFMA.FTZ R24, R14, -UR27, R53 ;  /* 0x8000001b0e187c23 */ /* 0x000fe20008010035 */
[----:B------:R-:W-:Y:S01]  /*a130*/  IABS R4, R4 ;  /* 0x0000000400047213 */ /* 0x000fe20000000000 */
[----:B------:R-:W-:Y:S01]  /*a140*/  IMAD.IADD R6, R199, 0x1, -R3 ;  /* 0x00000001c7067824 */ /* 0x000fe200078e0a03 */
[----:B------:R-:W-:Y:S01]  /*a150*/  FSEL R226, R7, -INF , !P0 ;  /* 0xff80000007e27808 */ /* 0x000fe20004000000 */
[----:B------:R-:W-:Y:S01]  /*a160*/  HMMA.16816.F32.BF16 R32, R8, R26, R32 ;  /* 0x0000001a0820723c */ /* 0x000fe20000041820 */
[----:B------:R2:W-:Y:S01]  /*a170*/  I2F R14, R4 ;  /* 0x00000004000e7306 */ /* 0x0005e20000201400 */
[----:B------:R-:W-:-:S02]  /*a180*/  ISETP.GE.AND P0, PT, R2, R207, PT ;  /* 0x000000cf0200720c */ /* 0x000fc40003f06270 */
[----:B------:R-:W-:Y:S02]  /*a190*/  FSEL R53, R12, -INF , !P1 ;  /* 0xff8000000c357808 */ /* 0x000fe40004800000 */
[----:B------:R-:W-:Y:S02]  /*a1a0*/  ISETP.LT.OR P0, PT, R2, R202, P0 ;  /* 0x000000ca0200720c */ /* 0x000fe40000701670 */
[----:B------:R-:W-:Y:S01]  /*a1b0*/  ISETP.GE.AND P4, PT, R3, R210, PT ;  /* 0x000000d20300720c */ /* 0x000fe20003f86270 */
[----:B------:R-:W-:Y:S01]  /*a1c0*/  HMMA.16816.F32.BF16 R40, R20, R30, R180 ;  /* 0x0000001e1428723c */ /* 0x000fe200000418b4 */
[----:B------:R-:W-:Y:S02]  /*a1d0*/  FSEL R55, R13, -INF , !P0 ;  /* 0xff8000000d377808 */ /* 0x000fe40004000000 */
[C---:B------:R-:W-:Y:S02]  /*a1e0*/  ISETP.GE.AND P3, PT, R3.reuse, R209, PT ;  /* 0x000000d10300720c */ /* 0x040fe40003f66270 */
[----:B------:R-:W-:-:S02]  /*a1f0*/  ISETP.GE.AND P1, PT, R3, R208, PT ;  /* 0x000000d00300720c */ /* 0x000fc40003f26270 */
[----:B------:R-:W-:Y:S01]  /*a200*/  ISETP.GE.AND P0, PT, R3, R207, PT ;  /* 0x000000cf0300720c */ /* 0x000fe20003f06270 */
[----:B--2---:R-:W-:Y:S01]  /*a210*/  IMAD.IADD R4, R200, 0x1, -R3 ;  /* 0x00000001c8047824 */ /* 0x004fe200078e0a03 */
[----:B------:R-:W-:Y:S02]  /*a220*/  FSEL R171, R24, -INF , !P5 ;  /* 0xff80000018ab7808 */ /* 0x000fe40006800000 */
[----:B------:R-:W-:Y:S01]  /*a230*/  FSEL R227, R15, -INF , !P2 ;  /* 0xff8000000fe37808 */ /* 0x000fe20005000000 */
[----:B---3--:R-:W-:Y:S01]  /*a240*/  FFMA.FTZ R15, R25, -UR27, R59 ;  /* 0x8000001b190f7c23 */ /* 0x008fe2000801003b */
[----:B------:R-:W-:Y:S02]  /*a250*/  IABS R4, R4 ;  /* 0x0000000400047213 */ /* 0x000fe40000000000 */
[C---:B------:R-:W-:Y:S02]  /*a260*/  ISETP.LT.OR P6, PT, R3.reuse, R206, P4 ;  /* 0x000000ce0300720c */ /* 0x040fe400027c1670 */
[----:B------:R-:W-:Y:S01]  /*a270*/  ISETP.LT.OR P5, PT, R3, R204, P3 ;  /* 0x000000cc0300720c */ /* 0x000fe20001fa1670 */
[----:B------:R-:W-:Y:S01]  /*a280*/  IMAD.MOV.U32 R5, RZ, RZ, R4 ;  /* 0x000000ffff057224 */ /* 0x000fe200078e0004 */
[----:B------:R-:W-:-:S02]  /*a290*/  IABS R4, R6 ;  /* 0x0000000600047213 */ /* 0x000fc40000000000 */
[C---:B------:R-:W-:Y:S01]  /*a2a0*/  ISETP.LT.OR P1, PT, R3.reuse, R203, P1 ;  /* 0x000000cb0300720c */ /* 0x040fe20000f21670 */
[----:B------:R2:W3:Y:S01]  /*a2b0*/  I2F R7, R5 ;  /* 0x0000000500077306 */ /* 0x0004e20000201400 */
[----:B------:R-:W-:Y:S02]  /*a2c0*/  ISETP.LT.OR P2, PT, R3, R202, P0 ;  /* 0x000000ca0300720c */ /* 0x000fe40000741670 */
[C---:B------:R-:W-:Y:S02]  /*a2d0*/  LOP3.LUT P4, RZ, R0.reuse, 0x8, RZ, 0xc0, !PT ;  /* 0x0000000800ff7812 */ /* 0x040fe4000788c0ff */
[C---:B------:R-:W-:Y:S02]  /*a2e0*/  LOP3.LUT P3, RZ, R0.reuse, 0x4, RZ, 0xc0, !PT ;  /* 0x0000000400ff7812 */ /* 0x040fe4000786c0ff */
[----:B------:R-:W-:Y:S01]  /*a2f0*/  LOP3.LUT R0, R0, 0xfffffffd, RZ, 0xc0, !PT ;  /* 0xfffffffd00007812 */ /* 0x000fe200078ec0ff */
[----:B------:R-:W4:Y:S01]  /*a300*/  I2F R6, R4 ;  /* 0x0000000400067306 */ /* 0x000f220000201400 */
[----:B------:R-:W-:-:S03]  /*a310*/  FSEL R54, R15, -INF , !P3 ;  /* 0xff8000000f367808 */ /* 0x000fc60005800000 */
[----:B------:R-:W-:Y:S01]  /*a320*/  @P1 LOP3.LUT R0, R0, 0x2, RZ, 0xfc, !PT ;  /* 0x0000000200001812 */ /* 0x000fe200078efcff */
[----:B--2---:R-:W-:Y:S02]  /*a330*/  IMAD.IADD R5, R201, 0x1, -R3 ;  /* 0x00000001c9057824 */ /* 0x004fe400078e0a03 */
[----:B---3--:R-:W-:-:S05]  /*a340*/  FFMA.FTZ R25, R7, -UR27, R32 ;  /* 0x8000001b07197c23 */ /* 0x008fca0008010020 */
[----:B------:R-:W-:Y:S01]  /*a350*/  FSEL R162, R25, -INF , !P6 ;  /* 0xff80000019a27808 */ /* 0x000fe20007000000 */
[----:B----4-:R-:W-:Y:S01]  /*a360*/  FFMA.FTZ R24, R6, -UR27, R34 ;  /* 0x8000001b06187c23 */ /* 0x010fe20008010022 */
[----:B------:R-:W-:Y:S01]  /*a370*/  IABS R4, R5 ;  /* 0x0000000500047213 */ /* 0x000fe20000000000 */
[----:B------:R-:W-:Y:S01]  /*a380*/  IMAD.IADD R5, R205, 0x1, -R3 ;  /* 0x00000001cd057824 */ /* 0x000fe200078e0a03 */
[----:B------:R-:W-:Y:S02]  /*a390*/  IADD3 R3, R2, 0x9, RZ ;  /* 0x0000000902037810 */ /* 0x000fe40007ffe0ff */
[----:B------:R2:W-:Y:S01]  /*a3a0*/  I2F R28, R4 ;  /* 0x00000004001c7306 */ /* 0x0005e20000201400 */
[----:B------:R-:W-:Y:S02]  /*a3b0*/  FSEL R168, R24, -INF , !P5 ;  /* 0xff80000018a87808 */ /* 0x000fe40006800000 */
[----:B------:R-:W-:Y:S01]  /*a3c0*/  IABS R13, R5 ;  /* 0x00000005000d7213 */ /* 0x000fe20000000000 */
[----:B------:R-:W-:Y:S01]  /*a3d0*/  IMAD.IADD R5, R200, 0x1, -R3 ;  /* 0x00000001c8057824 */ /* 0x000fe200078e0a03 */
[----:B------:R-:W-:-:S02]  /*a3e0*/  ISETP.GE.AND P3, PT, R3, R209, PT ;  /* 0x000000d10300720c */ /* 0x000fc40003f66270 */
[C---:B------:R-:W-:Y:S01]  /*a3f0*/  ISETP.GE.AND P1, PT, R3.reuse, R208, PT ;  /* 0x000000d00300720c */ /* 0x040fe20003f26270 */
[----:B------:R3:W4:Y:S01]  /*a400*/  I2F R29, R13 ;  /* 0x0000000d001d7306 */ /* 0x0007220000201400 */
[----:B------:R-:W-:Y:S02]  /*a410*/  IABS R12, R5 ;  /* 0x00000005000c7213 */ /* 0x000fe40000000000 */
[C---:B------:R-:W-:Y:S02]  /*a420*/  ISETP.GE.AND P0, PT, R3.reuse, R207, PT ;  /* 0x000000cf0300720c */ /* 0x040fe40003f06270 */
[C---:B------:R-:W-:Y:S02]  /*a430*/  ISETP.LT.OR P5, PT, R3.reuse, R204, P3 ;  /* 0x000000cc0300720c */ /* 0x040fe40001fa1670 */
[C---:B------:R-:W-:Y:S01]  /*a440*/  ISETP.LT.OR P1, PT, R3.reuse, R203, P1 ;  /* 0x000000cb0300720c */ /* 0x040fe20000f21670 */
[----:B--2---:R-:W-:Y:S01]  /*a450*/  FFMA.FTZ R4, R14, -UR27, R57 ;  /* 0x8000001b0e047c23 */ /* 0x004fe20008010039 */
[----:B------:R-:W-:Y:S01]  /*a460*/  ISETP.LT.OR P0, PT, R3, R202, P0 ;  /* 0x000000ca0300720c */ /* 0x000fe20000701670 */
[----:B------:R-:W-:-:S03]  /*a470*/  IMAD.IADD R14, R199, 0x1, -R3 ;  /* 0x00000001c70e7824 */ /* 0x000fc600078e0a03 */
[----:B------:R-:W-:Y:S02]  /*a480*/  FSEL R52, R4, -INF , !P4 ;  /* 0xff80000004347808 */ /* 0x000fe40006000000 */
[----:B------:R-:W2:Y:S01]  /*a490*/  LDSM.16.M88.4 R4, [R189+0x800] ;  /* 0x00080000bd04783b */ /* 0x000ea20000000200 */
[----:B---3--:R-:W-:Y:S01]  /*a4a0*/  IMAD.MOV.U32 R13, RZ, RZ, R12 ;  /* 0x000000ffff0d7224 */ /* 0x008fe200078e000c */
[----:B------:R-:W-:Y:S01]  /*a4b0*/  IABS R12, R14 ;  /* 0x0000000e000c7213 */ /* 0x000fe20000000000 */
[----:B----4-:R-:W-:Y:S01]  /*a4c0*/  FFMA.FTZ R15, R29, -UR27, R38 ;  /* 0x8000001b1d0f7c23 */ /* 0x010fe20008010026 */
[C---:B------:R-:W-:Y:S01]  /*a4d0*/  ISETP.GE.AND P4, PT, R3.reuse, R210, PT ;  /* 0x000000d20300720c */ /* 0x040fe20003f86270 */
[----:B------:R3:W-:Y:S03]  /*a4e0*/  I2F R26, R13 ;  /* 0x0000000d001a7306 */ /* 0x0007e60000201400 */
[----:B------:R-:W-:-:S02]  /*a4f0*/  ISETP.LT.OR P6, PT, R3, R206, P4 ;  /* 0x000000ce0300720c */ /* 0x000fc400027c1670 */
[C---:B------:R-:W-:Y:S02]  /*a500*/  LOP3.LUT P4, RZ, R0.reuse, 0x2, RZ, 0xc0, !PT ;  /* 0x0000000200ff7812 */ /* 0x040fe4000788c0ff */
[----:B------:R-:W-:Y:S01]  /*a510*/  LOP3.LUT R0, R0, 0xfffffff7, RZ, 0xc0, !PT ;  /* 0xfffffff700007812 */ /* 0x000fe200078ec0ff */
[----:B------:R4:W5:Y:S01]  /*a520*/  I2F R14, R12 ;  /* 0x0000000c000e7306 */ /* 0x0009620000201400 */
[----:B------:R-:W-:Y:S02]  /*a530*/  FSEL R51, R15, -INF , !P2 ;  /* 0xff8000000f337808 */ /* 0x000fe40005000000 */
[----:B------:R-:W-:-:S04]  /*a540*/  @P1 LOP3.LUT R0, R0, 0x8, RZ, 0xfc, !PT ;  /* 0x0000000800001812 */ /* 0x000fc800078efcff */
[----:B------:R-:W-:Y:S01]  /*a550*/  LOP3.LUT R0, R0, 0xfffffffb, RZ, 0xc0, !PT ;  /* 0xfffffffb00007812 */ /* 0x000fe200078ec0ff */
[----:B---3--:R-:W-:-:S03]  /*a560*/  IMAD.IADD R13, R201, 0x1, -R3 ;  /* 0x00000001c90d7824 */ /* 0x008fc600078e0a03 */
[----:B------:R-:W-:Y:S02]  /*a570*/  @P0 LOP3.LUT R0, R0, 0x4, RZ, 0xfc, !PT ;  /* 0x0000000400000812 */ /* 0x000fe400078efcff */
[----:B----4-:R-:W-:Y:S01]  /*a580*/  IABS R12, R13 ;  /* 0x0000000d000c7213 */ /* 0x010fe20000000000 */
[----:B------:R-:W-:Y:S01]  /*a590*/  IMAD.IADD R13, R205, 0x1, -R3 ;  /* 0x00000001cd0d7824 */ /* 0x000fe200078e0a03 */
[----:B------:R-:W-:Y:S01]  /*a5a0*/  IADD3 R3, R2, 0x10, RZ ;  /* 0x0000001002037810 */ /* 0x000fe20007ffe0ff */
[----:B-----5:R-:W-:Y:S01]  /*a5b0*/  FFMA.FTZ R25, R14, -UR27, R35 ;  /* 0x8000001b0e197c23 */ /* 0x020fe20008010023 */
[----:B------:R3:W4:Y:S02]  /*a5c0*/  I2F R27, R12 ;  /* 0x0000000c001b7306 */ /* 0x0007240000201400 */
[----:B------:R-:W-:Y:S01]  /*a5d0*/  IABS R24, R13 ;  /* 0x0000000d00187213 */ /* 0x000fe20000000000 */
[----:B------:R-:W-:Y:S01]  /*a5e0*/  FFMA.FTZ R13, R28, -UR27, R36 ;  /* 0x8000001b1c0d7c23 */ /* 0x000fe20008010024 */
[----:B------:R-:W-:Y:S01]  /*a5f0*/  ISETP.GE.AND P3, PT, R3, R209, PT ;  /* 0x000000d10300720c */ /* 0x000fe20003f66270 */
[----:B------:R-:W-:Y:S01]  /*a600*/  IMAD.IADD R14, R199, 0x1, -R3 ;  /* 0x00000001c70e7824 */ /* 0x000fe200078e0a03 */
[----:B------:R-:W-:Y:S01]  /*a610*/  ISETP.GE.AND P1, PT, R3, R208, PT ;  /* 0x000000d00300720c */ /* 0x000fe20003f26270 */
[----:B------:R-:W-:Y:S01]  /*a620*/  IMAD.MOV.U32 R28, RZ, RZ, R24 ;  /* 0x000000ffff1c7224 */ /* 0x000fe200078e0018 */
[----:B------:R-:W-:Y:S01]  /*a630*/  FSEL R50, R13, -INF , !P4 ;  /* 0xff8000000d327808 */ /* 0x000fe20006000000 */
[----:B------:R-:W-:Y:S01]  /*a640*/  FFMA.FTZ R24, R26, -UR27, R33 ;  /* 0x8000001b1a187c23 */ /* 0x000fe20008010021 */
[C---:B------:R-:W-:Y:S01]  /*a650*/  ISETP.GE.AND P4, PT, R3.reuse, R210, PT ;  /* 0x000000d20300720c */ /* 0x040fe20003f86270 */
[----:B------:R5:W-:Y:S01]  /*a660*/  I2F R26, R28 ;  /* 0x0000001c001a7306 */ /* 0x000be20000201400 */
[----:B------:R-:W-:Y:S01]  /*a670*/  ISETP.GE.AND P0, PT, R3, R207, PT ;  /* 0x000000cf0300720c */ /* 0x000fe20003f06270 */
[----:B--2---:R-:W-:Y:S01]  /*a680*/  HMMA.16816.F32.BF16 R32, R16, R4, R156 ;  /* 0x000000041020723c */ /* 0x004fe2000004189c */
[----:B------:R-:W-:Y:S01]  /*a690*/  FSEL R59, R24, -INF , !P6 ;  /* 0xff800000183b7808 */ /* 0x000fe20007000000 */
[----:B---3--:R-:W-:Y:S01]  /*a6a0*/  IMAD.IADD R12, R200, 0x1, -R3 ;  /* 0x00000001c80c7824 */ /* 0x008fe200078e0a03 */
[----:B------:R-:W-:-:S02]  /*a6b0*/  FSEL R160, R25, -INF , !P5 ;  /* 0xff80000019a07808 */ /* 0x000fc40006800000 */
[C---:B------:R-:W-:Y:S02]  /*a6c0*/  ISETP.LT.OR P6, PT, R3.reuse, R206, P4 ;  /* 0x000000ce0300720c */ /* 0x040fe400027c1670 */
[----:B------:R-:W-:Y:S02]  /*a6d0*/  IABS R12, R12 ;  /* 0x0000000c000c7213 */ /* 0x000fe40000000000 */
[C---:B------:R-:W-:Y:S02]  /*a6e0*/  ISETP.LT.OR P5, PT, R3.reuse, R204, P3 ;  /* 0x000000cc0300720c */ /* 0x040fe40001fa1670 */
[C---:B------:R-:W-:Y:S01]  /*a6f0*/  ISETP.LT.OR P1, PT, R3.reuse, R203, P1 ;  /* 0x000000cb0300720c */ /* 0x040fe20000f21670 */
[----:B------:R-:W-:Y:S01]  /*a700*/  IMAD.MOV.U32 R13, RZ, RZ, R12 ;  /* 0x000000ffff0d7224 */ /* 0x000fe200078e000c */
[----:B------:R-:W-:Y:S01]  /*a710*/  IABS R12, R14 ;  /* 0x0000000e000c7213 */ /* 0x000fe20000000000 */
[----:B-----5:R-:W-:Y:S01]  /*a720*/  HMMA.16816.F32.BF16 R28, R8, R4, R44 ;  /* 0x00000004081c723c */ /* 0x020fe2000004182c */
[----:B------:R-:W-:Y:S01]  /*a730*/  ISETP.LT.OR P2, PT, R3, R202, P0 ;  /* 0x000000ca0300720c */ /* 0x000fe20000741670 */
[----:B------:R2:W3:Y:S01]  /*a740*/  I2F R14, R13 ;  /* 0x0000000d000e7306 */ /* 0x0004e20000201400 */
[----:B------:R-:W-:-:S02]  /*a750*/  LOP3.LUT P4, RZ, R0, 0x8, RZ, 0xc0, !PT ;  /* 0x0000000800ff7812 */ /* 0x000fc4000788c0ff */
[C---:B------:R-:W-:Y:S02]  /*a760*/  LOP3.LUT P3, RZ, R0.reuse, 0x4, RZ, 0xc0, !PT ;  /* 0x0000000400ff7812 */ /* 0x040fe4000786c0ff */
[----:B----4-:R-:W-:Y:S01]  /*a770*/  FFMA.FTZ R5, R27, -UR27, R37 ;  /* 0x8000001b1b057c23 */ /* 0x010fe20008010025 */
[----:B------:R-:W-:Y:S01]  /*a780*/  LOP3.LUT R0, R0, 0xfffffffd, RZ, 0xc0, !PT ;  /* 0xfffffffd00007812 */ /* 0x000fe200078ec0ff */
[----:B------:R-:W-:Y:S01]  /*a790*/  HMMA.16816.F32.BF16 R44, R20, R62, R176 ;  /* 0x0000003e142c723c */ /* 0x000fe200000418b0 */
[----:B------:R4:W5:Y:S02]  /*a7a0*/  I2F R15, R12 ;  /* 0x0000000c000f7306 */ /* 0x0009640000201400 */
[----:B------:R-:W-:Y:S02]  /*a7b0*/  FSEL R48, R5, -INF , !P4 ;  /* 0xff80000005307808 */ /* 0x000fe40006000000 */
[----:B------:R-:W-:Y:S01]  /*a7c0*/  @P1 LOP3.LUT R0, R0, 0x2, RZ, 0xfc, !PT ;  /* 0x0000000200001812 */ /* 0x000fe200078efcff */
[----:B--2---:R-:W-:-:S09]  /*a7d0*/  IMAD.IADD R13, R201, 0x1, -R3 ;  /* 0x00000001c90d7824 */ /* 0x004fd200078e0a03 */
[----:B---3--:R-:W-:Y:S01]  /*a7e0*/  FFMA.FTZ R14, R14, -UR27, R28 ;  /* 0x8000001b0e0e7c23 */ /* 0x008fe2000801001c */
[----:B----4-:R-:W-:Y:S01]  /*a7f0*/  IABS R12, R13 ;  /* 0x0000000d000c7213 */ /* 0x010fe20000000000 */
[----:B------:R-:W-:Y:S01]  /*a800*/  IMAD.IADD R13, R205, 0x1, -R3 ;  /* 0x00000001cd0d7824 */ /* 0x000fe200078e0a03 */
[----:B------:R-:W-:Y:S01]  /*a810*/  IADD3 R3, R2, 0x11, RZ ;  /* 0x0000001102037810 */ /* 0x000fe20007ffe0ff */
[----:B-----5:R-:W-:Y:S01]  /*a820*/  FFMA.FTZ R15, R15, -UR27, R30 ;  /* 0x8000001b0f0f7c23 */ /* 0x020fe2000801001e */
[----:B------:R2:W-:Y:S01]  /*a830*/  I2F R25, R12 ;  /* 0x0000000c00197306 */ /* 0x0005e20000201400 */
[----:B------:R-:W-:Y:S02]  /*a840*/  FSEL R183, R14, -INF , !P6 ;  /* 0xff8000000eb77808 */ /* 0x000fe40007000000 */
[----:B------:R-:W-:Y:S01]  /*a850*/  IABS R24, R13 ;  /* 0x0000000d00187213 */ /* 0x000fe20000000000 */
[----:B------:R-:W-:Y:S01]  /*a860*/  IMAD.IADD R4, R200, 0x1, -R3 ;  /* 0x00000001c8047824 */ /* 0x000fe200078e0a03 */
[C---:B------:R-:W-:Y:S01]  /*a870*/  ISETP.GE.AND P4, PT, R3.reuse, R210, PT ;  /* 0x000000d20300720c */ /* 0x040fe20003f86270 */
[----:B------:R-:W-:Y:S01]  /*a880*/  FFMA.FTZ R13, R26, -UR27, R39 ;  /* 0x8000001b1a0d7c23 */ /* 0x000fe20008010027 */
[----:B------:R-:W-:Y:S01]  /*a890*/  ISETP.GE.AND P1, PT, R3, R208, PT ;  /* 0x000000d00300720c */ /* 0x000fe20003f26270 */
[----:B------:R-:W-:Y:S01]  /*a8a0*/  HMMA.16816.F32.BF16 R36, R20, R60, R216 ;  /* 0x0000003c1424723c */ /* 0x000fe200000418d8 */
[----:B------:R-:W-:-:S02]  /*a8b0*/  IABS R4, R4 ;  /* 0x0000000400047213 */ /* 0x000fc40000000000 */
[----:B------:R-:W-:Y:S02]  /*a8c0*/  FSEL R49, R13, -INF , !P3 ;  /* 0xff8000000d317808 */ /* 0x000fe40005800000 */
[C---:B------:R-:W-:Y:S01]  /*a8d0*/  ISETP.GE.AND P3, PT, R3.reuse, R209, PT ;  /* 0x000000d10300720c */ /* 0x040fe20003f66270 */
[----:B------:R-:W-:Y:S01]  /*a8e0*/  IMAD.MOV.U32 R5, RZ, RZ, R4 ;  /* 0x000000ffff057224 */ /* 0x000fe200078e0004 */
[----:B------:R-:W-:Y:S01]  /*a8f0*/  ISETP.GE.AND P0, PT, R3, R207, PT ;  /* 0x000000cf0300720c */ /* 0x000fe20003f06270 */
[----:B--2---:R-:W-:Y:S01]  /*a900*/  IMAD.MOV.U32 R12, RZ, RZ, R24 ;  /* 0x000000ffff0c7224 */ /* 0x004fe200078e0018 */
[----:B------:R-:W-:Y:S02]  /*a910*/  FSEL R233, R15, -INF , !P5 ;  /* 0xff8000000fe97808 */ /* 0x000fe40006800000 */
[C---:B------:R-:W-:Y:S01]  /*a920*/  ISETP.LT.OR P6, PT, R3.reuse, R206, P4 ;  /* 0x000000ce0300720c */ /* 0x040fe200027c1670 */
[----:B------:R2:W3:Y:S01]  /*a930*/  I2F R26, R12 ;  /* 0x0000000c001a7306 */ /* 0x0004e20000201400 */
[----:B------:R-:W-:-:S02]  /*a940*/  ISETP.LT.OR P5, PT, R3, R204, P3 ;  /* 0x000000cc0300720c */ /* 0x000fc40001fa1670 */
[C---:B------:R-:W-:Y:S02]  /*a950*/  ISETP.LT.OR P1, PT, R3.reuse, R203, P1 ;  /* 0x000000cb0300720c */ /* 0x040fe40000f21670 */
[----:B------:R-:W-:Y:S02]  /*a960*/  ISETP.LT.OR P0, PT, R3, R202, P0 ;  /* 0x000000ca0300720c */ /* 0x000fe40000701670 */
[C---:B------:R-:W-:Y:S02]  /*a970*/  LOP3.LUT P4, RZ, R0.reuse, 0x2, RZ, 0xc0, !PT ;  /* 0x0000000200ff7812 */ /* 0x040fe4000788c0ff */
[----:B------:R-:W-:Y:S01]  /*a980*/  LOP3.LUT R0, R0, 0xfffffff7, RZ, 0xc0, !PT ;  /* 0xfffffff700007812 */ /* 0x000fe200078ec0ff */
[----:B--2---:R-:W-:-:S06]  /*a990*/  IMAD.IADD R12, R199, 0x1, -R3 ;  /* 0x00000001c70c7824 */ /* 0x004fcc00078e0a03 */
[----:B------:R-:W-:Y:S01]  /*a9a0*/  @P1 LOP3.LUT R0, R0, 0x8, RZ, 0xfc, !PT ;  /* 0x0000000800001812 */ /* 0x000fe200078efcff */
[----:B---3--:R-:W-:Y:S01]  /*a9b0*/  FFMA.FTZ R13, R26, -UR27, R34 ;  /* 0x8000001b1a0d7c23 */ /* 0x008fe20008010022 */
[----:B------:R-:W-:Y:S02]  /*a9c0*/  IABS R4, R12 ;  /* 0x0000000c00047213 */ /* 0x000fe40000000000 */
[----:B------:R2:W-:Y:S01]  /*a9d0*/  I2F R12, R5 ;  /* 0x00000005000c7306 */ /* 0x0005e20000201400 */
[----:B------:R-:W-:Y:S02]  /*a9e0*/  LOP3.LUT R0, R0, 0xfffffffb, RZ, 0xc0, !PT ;  /* 0xfffffffb00007812 */ /* 0x000fe400078ec0ff */
[----:B------:R-:W-:Y:S02]  /*a9f0*/  FSEL R161, R13, -INF , !P2 ;  /* 0xff8000000da17808 */ /* 0x000fe40005000000 */
[----:B------:R-:W-:-:S03]  /*aa00*/  @P0 LOP3.LUT R0, R0, 0x4, RZ, 0xfc, !PT ;  /* 0x0000000400000812 */ /* 0x000fc600078efcff */
[----:B------:R3:W4:Y:S01]  /*aa10*/  I2F R14, R4 ;  /* 0x00000004000e7306 */ /* 0x0007220000201400 */
[----:B--2---:R-:W-:-:S05]  /*aa20*/  IMAD.IADD R5, R201, 0x1, -R3 ;  /* 0x00000001c9057824 */ /* 0x004fca00078e0a03 */
[----:B---3--:R-:W-:Y:S01]  /*aa30*/  IABS R4, R5 ;  /* 0x0000000500047213 */ /* 0x008fe20000000000 */
[----:B------:R-:W-:Y:S01]  /*aa40*/  IMAD.IADD R5, R205, 0x1, -R3 ;  /* 0x00000001cd057824 */ /* 0x000fe200078e0a03 */
[----:B------:R-:W-:Y:S01]  /*aa50*/  IADD3 R3, R2, 0x18, RZ ;  /* 0x0000001802037810 */ /* 0x000fe20007ffe0ff */
[----:B----4-:R-:W-:Y:S01]  /*aa60*/  FFMA.FTZ R14, R14, -UR27, R31 ;  /* 0x8000001b0e0e7c23 */ /* 0x010fe2000801001f */
[----:B------:R2:W-:Y:S02]  /*aa70*/  I2F R24, R4 ;  /* 0x0000000400187306 */ /* 0x0005e40000201400 */
[----:B------:R-:W-:Y:S01]  /*aa80*/  IABS R15, R5 ;  /* 0x00000005000f7213 */ /* 0x000fe20000000000 */
[----:B------:R-:W-:Y:S01]  /*aa90*/  FFMA.FTZ R5, R25, -UR27, R32 ;  /* 0x8000001b19057c23 */ /* 0x000fe20008010020 */
[C---:B------:R-:W-:Y:S02]  /*aaa0*/  ISETP.GE.AND P3, PT, R3.reuse, R209, PT ;  /* 0x000000d10300720c */ /* 0x040fe40003f66270 */
[----:B------:R-:W-:Y:S01]  /*aab0*/  ISETP.GE.AND P1, PT, R3, R208, PT ;  /* 0x000000d00300720c */ /* 0x000fe20003f26270 */
[----:B------:R-:W-:Y:S01]  /*aac0*/  IMAD.MOV.U32 R25, RZ, RZ, R15 ;  /* 0x000000ffff197224 */ /* 0x000fe200078e000f */
[----:B------:R-:W-:Y:S01]  /*aad0*/  FSEL R58, R5, -INF , !P4 ;  /* 0xff800000053a7808 */ /* 0x000fe20006000000 */
[----:B------:R-:W-:Y:S01]  /*aae0*/  FFMA.FTZ R15, R12, -UR27, R29 ;  /* 0x8000001b0c0f7c23 */ /* 0x000fe2000801001d */
[----:B------:R-:W-:Y:S01]  /*aaf0*/  ISETP.GE.AND P4, PT, R3, R210, PT ;  /* 0x000000d20300720c */ /* 0x000fe20003f86270 */
[--C-:B------:R-:W-:Y:S01]  /*ab00*/  IMAD.IADD R12, R199, 0x1, -R3.reuse ;  /* 0x00000001c70c7824 */ /* 0x100fe200078e0a03 */
[----:B------:R-:W-:Y:S01]  /*ab10*/  HMMA.16816.F32.BF16 R28, R8, R6, R40 ;  /* 0x00000006081c723c */ /* 0x000fe20000041828 */
[----:B------:R-:W-:Y:S01]  /*ab20*/  ISETP.GE.AND P0, PT, R3, R207, PT ;  /* 0x000000cf0300720c */ /* 0x000fe20003f06270 */
[----:B------:R-:W3:Y:S01]  /*ab30*/  I2F R25, R25 ;  /* 0x0000001900197306 */ /* 0x000ee20000201400 */
[----:B------:R-:W-:Y:S01]  /*ab40*/  FSEL R181, R15, -INF , !P6 ;  /* 0xff8000000fb57808 */ /* 0x000fe20007000000 */
[----:B--2---:R-:W-:Y:S01]  /*ab50*/  IMAD.IADD R4, R200, 0x1, -R3 ;  /* 0x00000001c8047824 */ /* 0x004fe200078e0a03 */
[----:B------:R-:W-:-:S02]  /*ab60*/  FSEL R232, R14, -INF , !P5 ;  /* 0xff8000000ee87808 */ /* 0x000fc40006800000 */
[C---:B------:R-:W-:Y:S01]  /*ab70*/  ISETP.LT.OR P6, PT, R3.reuse, R206, P4 ;  /* 0x000000ce0300720c */ /* 0x040fe200027c1670 */
[----:B------:R-:W-:Y:S01]  /*ab80*/  HMMA.16816.F32.BF16 R40, R16, R6, R172 ;  /* 0x000000061028723c */ /* 0x000fe200000418ac */
[----:B------:R-:W-:Y:S02]  /*ab90*/  IABS R4, R4 ;  /* 0x0000000400047213 */ /* 0x000fe40000000000 */
[C---:B------:R-:W-:Y:S02]  /*aba0*/  ISETP.LT.OR P5, PT, R3.reuse, R204, P3 ;  /* 0x000000cc0300720c */ /* 0x040fe40001fa1670 */
[C---:B------:R-:W-:Y:S01]  /*abb0*/  ISETP.LT.OR P1, PT, R3.reuse, R203, P1 ;  /* 0x000000cb0300720c */ /* 0x040fe20000f21670 */
[----:B------:R-:W-:Y:S01]  /*abc0*/  IMAD.MOV.U32 R5, RZ, RZ, R4 ;  /* 0x000000ffff057224 */ /* 0x000fe200078e0004 */
[----:B------:R-:W-:Y:S02]  /*abd0*/  IABS R4, R12 ;  /* 0x0000000c00047213 */ /* 0x000fe40000000000 */
[----:B------:R-:W-:Y:S01]  /*abe0*/  ISETP.LT.OR P2, PT, R3, R202, P0 ;  /* 0x000000ca0300720c */ /* 0x000fe20000741670 */
[----:B------:R2:W4:Y:S01]  /*abf0*/  I2F R13, R5 ;  /* 0x00000005000d7306 */ /* 0x0005220000201400 */
[C---:B------:R-:W-:Y:S01]  /*ac00*/  LOP3.LUT P4, RZ, R0.reuse, 0x8, RZ, 0xc0, !PT ;  /* 0x0000000800ff7812 */ /* 0x040fe2000788c0ff */
[----:B---3--:R-:W-:Y:S01]  /*ac10*/  FFMA.FTZ R15, R25, -UR27, R35 ;  /* 0x8000001b190f7c23 */ /* 0x008fe20008010023 */
[----:B------:R-:W-:-:S02]  /*ac20*/  LOP3.LUT P3, RZ, R0, 0x4, RZ, 0xc0, !PT ;  /* 0x0000000400ff7812 */ /* 0x000fc4000786c0ff */
[----:B------:R-:W-:Y:S02]  /*ac30*/  LOP3.LUT R0, R0, 0xfffffffd, RZ, 0xc0, !PT ;  /* 0xfffffffd00007812 */ /* 0x000fe400078ec0ff */
[----:B------:R-:W-:Y:S01]  /*ac40*/  FSEL R159, R15, -INF , !P3 ;  /* 0xff8000000f9f7808 */ /* 0x000fe20005800000 */
[----:B------:R3:W5:Y:S01]  /*ac50*/  I2F R12, R4 ;  /* 0x00000004000c7306 */ /* 0x0007620000201400 */
[----:B------:R-:W-:Y:S01]  /*ac60*/  @P1 LOP3.LUT R0, R0, 0x2, RZ, 0xfc, !PT ;  /* 0x0000000200001812 */ /* 0x000fe200078efcff */
[----:B--2---:R-:W-:Y:S02]  /*ac70*/  IMAD.IADD R5, R201, 0x1, -R3 ;  /* 0x00000001c9057824 */ /* 0x004fe400078e0a03 */
[----:B----4-:R-:W-:-:S05]  /*ac80*/  FFMA.FTZ R25, R13, -UR27, R28 ;  /* 0x8000001b0d197c23 */ /* 0x010fca000801001c */
[----:B------:R-:W-:Y:S02]  /*ac90*/  FSEL R172, R25, -INF , !P6 ;  /* 0xff80000019ac7808 */ /* 0x000fe40007000000 */
[----:B---3--:R-:W-:Y:S01]  /*aca0*/  IABS R4, R5 ;  /* 0x0000000500047213 */ /* 0x008fe20000000000 */
[----:B------:R-:W-:Y:S01]  /*acb0*/  IMAD.IADD R5, R205, 0x1, -R3 ;  /* 0x00000001cd057824 */ /* 0x000fe200078e0a03 */
[----:B------:R-:W-:Y:S02]  /*acc0*/  IADD3 R3, R2, 0x19, RZ ;  /* 0x0000001902037810 */ /* 0x000fe40007ffe0ff */
[----:B------:R2:W-:Y:S02]  /*acd0*/  I2F R27, R4 ;  /* 0x00000004001b7306 */ /* 0x0005e40000201400 */
[----:B------:R-:W-:Y:S01]  /*ace0*/  IABS R6, R5 ;  /* 0x0000000500067213 */ /* 0x000fe20000000000 */
[--C-:B------:R-:W-:Y:S01]  /*acf0*/  IMAD.IADD R5, R200, 0x1, -R3.reuse ;  /* 0x00000001c8057824 */ /* 0x100fe200078e0a03 */
[----:B------:R-:W-:Y:S01]  /*ad00*/  ISETP.GE.AND P3, PT, R3, R209, PT ;  /* 0x000000d10300720c */ /* 0x000fe20003f66270 */
[----:B------:R-:W-:Y:S01]  /*ad10*/  IMAD.IADD R14, R199, 0x1, -R3 ;  /* 0x00000001c70e7824 */ /* 0x000fe200078e0a03 */
[----:B------:R-:W-:-:S02]  /*ad20*/  ISETP.GE.AND P1, PT, R3, R208, PT ;  /* 0x000000d00300720c */ /* 0x000fc40003f26270 */
[C---:B------:R-:W-:Y:S02]  /*ad30*/  ISETP.GE.AND P0, PT, R3.reuse, R207, PT ;  /* 0x000000cf0300720c */ /* 0x040fe40003f06270 */
[C---:B------:R-:W-:Y:S02]  /*ad40*/  ISETP.LT.OR P1, PT, R3.reuse, R203, P1 ;  /* 0x000000cb0300720c */ /* 0x040fe40000f21670 */
[----:B------:R-:W-:Y:S01]  /*ad50*/  ISETP.LT.OR P0, PT, R3, R202, P0 ;  /* 0x000000ca0300720c */ /* 0x000fe20000701670 */
[----:B--2---:R-:W-:Y:S02]  /*ad60*/  FFMA.FTZ R4, R24, -UR27, R33 ;  /* 0x8000001b18047c23 */ /* 0x004fe40008010021 */
[----:B-----5:R-:W-:Y:S01]  /*ad70*/  FFMA.FTZ R24, R12, -UR27, R30 ;  /* 0x8000001b0c187c23 */ /* 0x020fe2000801001e */
[----:B------:R-:W-:Y:S01]  /*ad80*/  IABS R12, R5 ;  /* 0x00000005000c7213 */ /* 0x000fe20000000000 */
[----:B------:R2:W3:Y:S01]  /*ad90*/  I2F R30, R6 ;  /* 0x00000006001e7306 */ /* 0x0004e20000201400 */
[----:B------:R-:W-:-:S02]  /*ada0*/  FSEL R57, R4, -INF , !P4 ;  /* 0xff80000004397808 */ /* 0x000fc40006000000 */
[C---:B------:R-:W-:Y:S01]  /*adb0*/  ISETP.GE.AND P4, PT, R3.reuse, R210, PT ;  /* 0x000000d20300720c */ /* 0x040fe20003f86270 */
[----:B------:R-:W-:Y:S01]  /*adc0*/  IMAD.MOV.U32 R13, RZ, RZ, R12 ;  /* 0x000000ffff0d7224 */ /* 0x000fe200078e000c */
[----:B------:R-:W-:Y:S02]  /*add0*/  IABS R12, R14 ;  /* 0x0000000e000c7213 */ /* 0x000fe40000000000 */
[----:B------:R-:W-:Y:S01]  /*ade0*/  FSEL R180, R24, -INF , !P5 ;  /* 0xff80000018b47808 */ /* 0x000fe20006800000 */
[----:B------:R4:W5:Y:S01]  /*adf0*/  I2F R26, R13 ;  /* 0x0000000d001a7306 */ /* 0x0009620000201400 */
[C---:B------:R-:W-:Y:S02]  /*ae00*/  ISETP.LT.OR P6, PT, R3.reuse, R206, P4 ;  /* 0x000000ce0300720c */ /* 0x040fe400027c1670 */
[----:B------:R-:W-:Y:S02]  /*ae10*/  ISETP.LT.OR P5, PT, R3, R204, P3 ;  /* 0x000000cc0300720c */ /* 0x000fe40001fa1670 */
[----:B------:R-:W-:-:S02]  /*ae20*/  LOP3.LUT P4, RZ, R0, 0x2, RZ, 0xc0, !PT ;  /* 0x0000000200ff7812 */ /* 0x000fc4000788c0ff */
[----:B------:R-:W-:Y:S01]  /*ae30*/  LOP3.LUT R0, R0, 0xfffffff7, RZ, 0xc0, !PT ;  /* 0xfffffff700007812 */ /* 0x000fe200078ec0ff */
[----:B--2---:R-:W2:Y:S01]  /*ae40*/  LDSM.16.M88.4 R4, [R189+0x1000] ;  /* 0x00100000bd04783b */ /* 0x004ea20000000200 */
[----:B------:R1:W1:Y:S01]  /*ae50*/  I2F R14, R12 ;  /* 0x0000000c000e7306 */ /* 0x0002620000201400 */
[----:B---3--:R-:W-:Y:S01]  /*ae60*/  FFMA.FTZ R15, R30, -UR27, R42 ;  /* 0x8000001b1e0f7c23 */ /* 0x008fe2000801002a */
[----:B------:R-:W-:-:S04]  /*ae70*/  @P1 LOP3.LUT R0, R0, 0x8, RZ, 0xfc, !PT ;  /* 0x0000000800001812 */ /* 0x000fc800078efcff */
[----:B------:R-:W-:Y:S01]  /*ae80*/  LOP3.LUT R0, R0, 0xfffffffb, RZ, 0xc0, !PT ;  /* 0xfffffffb00007812 */ /* 0x000fe200078ec0ff */
[----:B----4-:R-:W-:Y:S01]  /*ae90*/  IMAD.IADD R13, R201, 0x1, -R3 ;  /* 0x00000001c90d7824 */ /* 0x010fe200078e0a03 */
[----:B------:R-:W-:Y:S01]  /*aea0*/  FSEL R157, R15, -INF , !P2 ;  /* 0xff8000000f9d7808 */ /* 0x000fe20005000000 */
[----:B-----5:R-:W-:Y:S01]  /*aeb0*/  FFMA.FTZ R25, R26, -UR27, R29 ;  /* 0x8000001b1a197c23 */ /* 0x020fe2000801001d */
[----:B------:R-:W-:-:S04]  /*aec0*/  @P0 LOP3.LUT R0, R0, 0x4, RZ, 0xfc, !PT ;  /* 0x0000000400000812 */ /* 0x000fc800078efcff */
[----:B------:R-:W-:Y:S02]  /*aed0*/  FSEL R163, R25, -INF , !P6 ;  /* 0xff80000019a37808 */ /* 0x000fe40007000000 */
[----:B-1----:R-:W-:Y:S01]  /*aee0*/  IABS R12, R13 ;  /* 0x0000000d000c7213 */ /* 0x002fe20000000000 */
[----:B------:R-:W-:Y:S01]  /*aef0*/  IMAD.IADD R13, R205, 0x1, -R3 ;  /* 0x00000001cd0d7824 */ /* 0x000fe200078e0a03 */
[----:B------:R-:W-:Y:S02]  /*af00*/  IADD3 R3, R2, 0x20, RZ ;  /* 0x0000002002037810 */ /* 0x000fe40007ffe0ff */
[----:B------:R1:W3:Y:S02]  /*af10*/  I2F R28, R12 ;  /* 0x0000000c001c7306 */ /* 0x0002e40000201400 */
[----:B------:R-:W-:Y:S01]  /*af20*/  IABS R24, R13 ;  /* 0x0000000d00187213 */ /* 0x000fe20000000000 */
[----:B------:R-:W-:Y:S01]  /*af30*/  FFMA.FTZ R13, R27, -UR27, R40 ;  /* 0x8000001b1b0d7c23 */ /* 0x000fe20008010028 */
[----:B------:R-:W-:-:S02]  /*af40*/  ISETP.GE.AND P3, PT, R3, R209, PT ;  /* 0x000000d10300720c */ /* 0x000fc40003f66270 */
[----:B------:R-:W-:Y:S01]  /*af50*/  ISETP.GE.AND P1, PT, R3, R208, PT ;  /* 0x000000d00300720c */ /* 0x000fe20003f26270 */
[----:B------:R-:W-:Y:S01]  /*af60*/  IMAD.MOV.U32 R27, RZ, RZ, R24 ;  /* 0x000000ffff1b7224 */ /* 0x000fe200078e0018 */
[----:B------:R-:W-:Y:S01]  /*af70*/  FSEL R56, R13, -INF , !P4 ;  /* 0xff8000000d387808 */ /* 0x000fe20006000000 */
[----:B------:R-:W-:Y:S01]  /*af80*/  FFMA.FTZ R24, R14, -UR27, R31 ;  /* 0x8000001b0e187c23 */ /* 0x000fe2000801001f */
[----:B------:R-:W-:Y:S01]  /*af90*/  ISETP.GE.AND P4, PT, R3, R210, PT ;  /* 0x000000d20300720c */ /* 0x000fe20003f86270 */
[--C-:B------:R-:W-:Y:S01]  /*afa0*/  IMAD.IADD R14, R199, 0x1, -R3.reuse ;  /* 0x00000001c70e7824 */ /* 0x100fe200078e0a03 */
[C---:B------:R-:W-:Y:S01]  /*afb0*/  ISETP.GE.AND P0, PT, R3.reuse, R207, PT ;  /* 0x000000cf0300720c */ /* 0x040fe20003f06270 */
[----:B------:R-:W-:Y:S01]  /*afc0*/  I2F R26, R27 ;  /* 0x0000001b001a7306 */ /* 0x000fe20000201400 */
[----:B------:R-:W-:Y:S01]  /*afd0*/  FSEL R170, R24, -INF , !P5 ;  /* 0xff80000018aa7808 */ /* 0x000fe20006800000 */
[----:B-1----:R-:W-:Y:S01]  /*afe0*/  IMAD.IADD R12, R200, 0x1, -R3 ;  /* 0x00000001c80c7824 */ /* 0x002fe200078e0a03 */
[C---:B------:R-:W-:Y:S01]  /*aff0*/  ISETP.LT.OR P6, PT, R3.reuse, R206, P4 ;  /* 0x000000ce0300720c */ /* 0x040fe200027c1670 */
[----:B--2---:R-:W-:Y:S01]  /*b000*/  HMMA.16816.F32.BF16 R32, R8, R4, R36 ;  /* 0x000000040820723c */ /* 0x004fe20000041824 */
[----:B------:R-:W-:-:S02]  /*b010*/  ISETP.LT.OR P5, PT, R3, R204, P3 ;  /* 0x000000cc0300720c */ /* 0x000fc40001fa1670 */
[----:B------:R-:W-:Y:S02]  /*b020*/  IABS R12, R12 ;  /* 0x0000000c000c7213 */ /* 0x000fe40000000000 */
[C---:B------:R-:W-:Y:S02]  /*b030*/  ISETP.LT.OR P1, PT, R3.reuse, R203, P1 ;  /* 0x000000cb0300720c */ /* 0x040fe40000f21670 */
[----:B------:R-:W-:Y:S01]  /*b040*/  ISETP.LT.OR P2, PT, R3, R202, P0 ;  /* 0x000000ca0300720c */ /* 0x000fe20000741670 */
[----:B------:R-:W-:Y:S01]  /*b050*/  IMAD.MOV.U32 R13, RZ, RZ, R12 ;  /* 0x000000ffff0d7224 */ /* 0x000fe200078e000c */
[----:B------:R-:W-:Y:S01]  /*b060*/  IABS R12, R14 ;  /* 0x0000000e000c7213 */ /* 0x000fe20000000000 */
[----:B------:R-:W-:Y:S01]  /*b070*/  HMMA.16816.F32.BF16 R36, R16, R4, R148 ;  /* 0x000000041024723c */ /* 0x000fe20000041894 */
[C---:B------:R-:W-:Y:S01]  /*b080*/  LOP3.LUT P4, RZ, R0.reuse, 0x8, RZ, 0xc0, !PT ;  /* 0x0000000800ff7812 */ /* 0x040fe2000788c0ff */
[----:B------:R1:W2:Y:S01]  /*b090*/  I2F R14, R13 ;  /* 0x0000000d000e7306 */ /* 0x0002a20000201400 */
[----:B------:R-:W-:-:S02]  /*b0a0*/  LOP3.LUT P3, RZ, R0, 0x4, RZ, 0xc0, !PT ;  /* 0x0000000400ff7812 */ /* 0x000fc4000786c0ff */
[----:B------:R-:W-:Y:S02]  /*b0b0*/  P2R R24, PR, RZ, 0x2 ;  /* 0x00000002ff187803 */ /* 0x000fe40000000000 */
[----:B---3--:R-:W-:-:S03]  /*b0c0*/  FFMA.FTZ R5, R28, -UR27, R41 ;  /* 0x8000001b1c057c23 */ /* 0x008fc60008010029 */
[----:B------:R-:W3:Y:S02]  /*b0d0*/  I2F R15, R12 ;  /* 0x0000000c000f7306 */ /* 0x000ee40000201400 */
[----:B------:R-:W-:Y:S01]  /*b0e0*/  FSEL R147, R5, -INF , !P4 ;  /* 0xff80000005937808 */ /* 0x000fe20006000000 */
[----:B-1----:R-:W-:Y:S02]  /*b0f0*/  IMAD.IADD R13, R201, 0x1, -R3 ;  /* 0x00000001c90d7824 */ /* 0x002fe400078e0a03 */
[----:B--2---:R-:W-:-:S05]  /*b100*/  FFMA.FTZ R14, R14, -UR27, R32 ;  /* 0x8000001b0e0e7c23 */ /* 0x004fca0008010020 */
[----:B------:R-:W-:Y:S01]  /*b110*/  FSEL R237, R14, -INF , !P6 ;  /* 0xff8000000eed7808 */ /* 0x000fe20007000000 */
[----:B---3--:R-:W-:Y:S01]  /*b120*/  FFMA.FTZ R15, R15, -UR27, R34 ;  /* 0x8000001b0f0f7c23 */ /* 0x008fe20008010022 */
[----:B------:R-:W-:Y:S01]  /*b130*/  IABS R12, R13 ;  /* 0x0000000d000c7213 */ /* 0x000fe20000000000 */
[----:B------:R-:W-:Y:S01]  /*b140*/  IMAD.IADD R13, R205, 0x1, -R3 ;  /* 0x00000001cd0d7824 */ /* 0x000fe200078e0a03 */
[----:B------:R-:W-:Y:S02]  /*b150*/  IADD3 R3, R2, 0x21, RZ ;  /* 0x0000002102037810 */ /* 0x000fe40007ffe0ff */
        /* <DEDUP_REMOVED lines=12> */
[C---:B------:R-:W-:Y:S01]  /*b220*/  ISETP.GE.AND P0, PT, R3.reuse, R207, PT ;  /* 0x000000cf0300720c */ /* 0x040fe20003f06270 */
[----:B-1----:R-:W-:Y:S01]  /*b230*/  IMAD.MOV.U32 R12, RZ, RZ, R25 ;  /* 0x000000ffff0c7224 */ /* 0x002fe200078e0019 */
[C---:B------:R-:W-:Y:S02]  /*b240*/  ISETP.LT.OR P6, PT, R3.reuse, R206, P4 ;  /* 0x000000ce0300720c */ /* 0x040fe400027c1670 */
[C---:B------:R-:W-:Y:S01]  /*b250*/  ISETP.LT.OR P5, PT, R3.reuse, R204, P3 ;  /* 0x000000cc0300720c */ /* 0x040fe20001fa1670 */
[----:B------:R1:W2:Y:S01]  /*b260*/  I2F R28, R12 ;  /* 0x0000000c001c7306 */ /* 0x0002a20000201400 */
[----:B------:R-:W-:-:S02]  /*b270*/  ISETP.LT.OR P1, PT, R3, R203, P1 ;  /* 0x000000cb0300720c */ /* 0x000fc40000f21670 */
[----:B------:R-:W-:Y:S02]  /*b280*/  ISETP.LT.OR P0, PT, R3, R202, P0 ;  /* 0x000000ca0300720c */ /* 0x000fe40000701670 */
[----:B------:R-:W-:Y:S02]  /*b290*/  ISETP.NE.AND P4, PT, R24, RZ, PT ;  /* 0x000000ff1800720c */ /* 0x000fe40003f85270 */
[----:B------:R-:W-:Y:S02]  /*b2a0*/  P2R R25, PR, RZ, 0x2 ;  /* 0x00000002ff197803 */ /* 0x000fe40000000000 */
[----:B------:R-:W-:Y:S01]  /*b2b0*/  P2R R24, PR, RZ, 0x1 ;  /* 0x00000001ff187803 */ /* 0x000fe20000000000 */
[----:B-1----:R-:W-:Y:S02]  /*b2c0*/  IMAD.IADD R12, R199, 0x1, -R3 ;  /* 0x00000001c70c7824 */ /* 0x002fe400078e0a03 */
[----:B--2---:R-:W-:-:S03]  /*b2d0*/  FFMA.FTZ R13, R28, -UR27, R38 ;  /* 0x8000001b1c0d7c23 */ /* 0x004fc60008010026 */
[----:B------:R-:W-:Y:S02]  /*b2e0*/  IABS R4, R12 ;  /* 0x0000000c00047213 */ /* 0x000fe40000000000 */
[----:B------:R1:W-:Y:S01]  /*b2f0*/  I2F R12, R5 ;  /* 0x00000005000c7306 */ /* 0x0003e20000201400 */
[----:B------:R-:W-:-:S07]  /*b300*/  FSEL R174, R13, -INF , !P2 ;  /* 0xff8000000dae7808 */ /* 0x000fce0005000000 */
[----:B------:R2:W3:Y:S01]  /*b310*/  I2F R14, R4 ;  /* 0x00000004000e7306 */ /* 0x0004e20000201400 */
[----:B-1----:R-:W-:-:S05]  /*b320*/  IMAD.IADD R5, R201, 0x1, -R3 ;  /* 0x00000001c9057824 */ /* 0x002fca00078e0a03 */
[----:B--2---:R-:W-:Y:S01]  /*b330*/  IABS R4, R5 ;  /* 0x0000000500047213 */ /* 0x004fe20000000000 */
[----:B------:R-:W-:Y:S01]  /*b340*/  IMAD.IADD R5, R205, 0x1, -R3 ;  /* 0x00000001cd057824 */ /* 0x000fe200078e0a03 */
[----:B------:R-:W-:Y:S01]  /*b350*/  IADD3 R3, R2, 0x28, RZ ;  /* 0x0000002802037810 */ /* 0x000fe20007ffe0ff */
[----:B---3--:R-:W-:Y:S01]  /*b360*/  FFMA.FTZ R14, R14, -UR27, R35 ;  /* 0x8000001b0e0e7c23 */ /* 0x008fe20008010023 */
[----:B------:R1:W2:Y:S02]  /*b370*/  I2F R26, R4 ;  /* 0x00000004001a7306 */ /* 0x0002a40000201400 */
[----:B------:R-:W-:Y:S01]  /*b380*/  IABS R15, R5 ;  /* 0x00000005000f7213 */ /* 0x000fe20000000000 */
[----:B------:R-:W-:Y:S01]  /*b390*/  FFMA.FTZ R5, R27, -UR27, R36 ;  /* 0x8000001b1b057c23 */ /* 0x000fe20008010024 */
[----:B------:R-:W-:Y:S02]  /*b3a0*/  FSEL R240, R14, -INF , !P5 ;  /* 0xff8000000ef07808 */ /* 0x000fe40006800000 */
[----:B------:R-:W-:Y:S01]  /*b3b0*/  ISETP.GE.AND P3, PT, R3, R209, PT ;  /* 0x000000d10300720c */ /* 0x000fe20003f66270 */
[----:B------:R-:W-:Y:S01]  /*b3c0*/  IMAD.MOV.U32 R27, RZ, RZ, R15 ;  /* 0x000000ffff1b7224 */ /* 0x000fe200078e000f */
[----:B------:R-:W-:Y:S01]  /*b3d0*/  FSEL R165, R5, -INF , !P4 ;  /* 0xff80000005a57808 */ /* 0x000fe20006000000 */
[----:B------:R-:W-:Y:S01]  /*b3e0*/  FFMA.FTZ R15, R12, -UR27, R33 ;  /* 0x8000001b0c0f7c23 */ /* 0x000fe20008010021 */
[----:B------:R-:W-:Y:S01]  /*b3f0*/  ISETP.GE.AND P4, PT, R3, R210, PT ;  /* 0x000000d20300720c */ /* 0x000fe20003f86270 */
[--C-:B------:R-:W-:Y:S01]  /*b400*/  IMAD.IADD R12, R199, 0x1, -R3.reuse ;  /* 0x00000001c70c7824 */ /* 0x100fe200078e0a03 */
[----:B------:R-:W-:Y:S01]  /*b410*/  HMMA.16816.F32.BF16 R32, R8, R6, R44 ;  /* 0x000000060820723c */ /* 0x000fe2000004182c */
[----:B------:R-:W3:Y:S01]  /*b420*/  I2F R27, R27 ;  /* 0x0000001b001b7306 */ /* 0x000ee20000201400 */
[----:B------:R-:W-:Y:S01]  /*b430*/  FSEL R223, R15, -INF , !P6 ;  /* 0xff8000000fdf7808 */ /* 0x000fe20007000000 */
[----:B-1----:R-:W-:Y:S01]  /*b440*/  IMAD.IADD R4, R200, 0x1, -R3 ;  /* 0x00000001c8047824 */ /* 0x002fe200078e0a03 */
[----:B------:R-:W-:-:S02]  /*b450*/  ISETP.LT.OR P6, PT, R3, R206, P4 ;  /* 0x000000ce0300720c */ /* 0x000fc400027c1670 */
[----:B------:R-:W-:Y:S02]  /*b460*/  ISETP.NE.AND P4, PT, R25, RZ, PT ;  /* 0x000000ff1900720c */ /* 0x000fe40003f85270 */
[----:B------:R-:W-:Y:S01]  /*b470*/  HMMA.16816.F32.BF16 R44, R16, R6, R152 ;  /* 0x00000006102c723c */ /* 0x000fe20000041898 */
[----:B------:R-:W-:Y:S02]  /*b480*/  IABS R4, R4 ;  /* 0x0000000400047213 */ /* 0x000fe40000000000 */
[C---:B------:R-:W-:Y:S02]  /*b490*/  ISETP.GE.AND P1, PT, R3.reuse, R208, PT ;  /* 0x000000d00300720c */ /* 0x040fe40003f26270 */
[C---:B------:R-:W-:Y:S01]  /*b4a0*/  ISETP.GE.AND P0, PT, R3.reuse, R207, PT ;  /* 0x000000cf0300720c */ /* 0x040fe20003f06270 */
[----:B------:R-:W-:Y:S01]  /*b4b0*/  IMAD.MOV.U32 R5, RZ, RZ, R4 ;  /* 0x000000ffff057224 */ /* 0x000fe200078e0004 */
[----:B------:R-:W-:Y:S01]  /*b4c0*/  IABS R4, R12 ;  /* 0x0000000c00047213 */ /* 0x000fe20000000000 */
[----:B--2---:R-:W-:Y:S01]  /*b4d0*/  FFMA.FTZ R7, R26, -UR27, R37 ;  /* 0x8000001b1a077c23 */ /* 0x004fe20008010025 */
[C---:B------:R-:W-:Y:S01]  /*b4e0*/  ISETP.LT.OR P5, PT, R3.reuse, R204, P3 ;  /* 0x000000cc0300720c */ /* 0x040fe20001fa1670 */
[----:B------:R1:W2:Y:S01]  /*b4f0*/  I2F R13, R5 ;  /* 0x00000005000d7306 */ /* 0x0002a20000201400 */
[----:B------:R-:W-:-:S02]  /*b500*/  ISETP.LT.OR P1, PT, R3, R203, P1 ;  /* 0x000000cb0300720c */ /* 0x000fc40000f21670 */
[----:B------:R-:W-:Y:S02]  /*b510*/  ISETP.LT.OR P2, PT, R3, R202, P0 ;  /* 0x000000ca0300720c */ /* 0x000fe40000741670 */
[----:B------:R-:W-:Y:S01]  /*b520*/  ISETP.NE.AND P3, PT, R24, RZ, PT ;  /* 0x000000ff1800720c */ /* 0x000fe20003f65270 */
[----:B---3--:R-:W-:Y:S01]  /*b530*/  FFMA.FTZ R24, R27, -UR27, R39 ;  /* 0x8000001b1b187c23 */ /* 0x008fe20008010027 */
[----:B------:R-:W-:Y:S01]  /*b540*/  P2R R29, PR, RZ, 0x2 ;  /* 0x00000002ff1d7803 */ /* 0x000fe20000000000 */
[----:B------:R-:W3:Y:S01]  /*b550*/  I2F R12, R4 ;  /* 0x00000004000c7306 */ /* 0x000ee20000201400 */
[----:B------:R-:W-:Y:S01]  /*b560*/  FSEL R155, R7, -INF , !P4 ;  /* 0xff800000079b7808 */ /* 0x000fe20006000000 */
[----:B------:R-:W-:Y:S01]  /*b570*/  HMMA.16816.F32.BF16 R36, R20, R166, R212 ;  /* 0x000000a61424723c */ /* 0x000fe200000418d4 */
[----:B------:R-:W-:Y:S01]  /*b580*/  FSEL R164, R24, -INF , !P3 ;  /* 0xff80000018a47808 */ /* 0x000fe20005800000 */
[----:B-1----:R-:W-:Y:S02]  /*b590*/  IMAD.IADD R5, R201, 0x1, -R3 ;  /* 0x00000001c9057824 */ /* 0x002fe400078e0a03 */
[----:B--2---:R-:W-:-:S05]  /*b5a0*/  FFMA.FTZ R26, R13, -UR27, R32 ;  /* 0x8000001b0d1a7c23 */ /* 0x004fca0008010020 */
[----:B------:R-:W-:Y:S01]  /*b5b0*/  FSEL R220, R26, -INF , !P6 ;  /* 0xff8000001adc7808 */ /* 0x000fe20007000000 */
[----:B---3--:R-:W-:Y:S01]  /*b5c0*/  FFMA.FTZ R25, R12, -UR27, R34 ;  /* 0x8000001b0c197c23 */ /* 0x008fe20008010022 */
[----:B------:R-:W-:Y:S01]  /*b5d0*/  IABS R4, R5 ;  /* 0x0000000500047213 */ /* 0x000fe20000000000 */
[----:B------:R-:W-:Y:S01]  /*b5e0*/  IMAD.IADD R5, R205, 0x1, -R3 ;  /* 0x00000001cd057824 */ /* 0x000fe200078e0a03 */
[----:B------:R-:W1:Y:S01]  /*b5f0*/  LDSM.16.M88.4 R12, [R189+0x1800] ;  /* 0x00180000bd0c783b */ /* 0x000e620000000200 */
[----:B------:R-:W-:Y:S01]  /*b600*/  IADD3 R3, R2, 0x29, RZ ;  /* 0x0000002902037810 */ /* 0x000fe20007ffe0ff */
[----:B------:R2:W3:Y:S01]  /*b610*/  I2F R28, R4 ;  /* 0x00000004001c7306 */ /* 0x0004e20000201400 */
[----:B------:R-:W-:Y:S01]  /*b620*/  FSEL R221, R25, -INF , !P5 ;  /* 0xff80000019dd7808 */ /* 0x000fe20006800000 */
[----:B------:R-:W-:-:S04]  /*b630*/  DEPBAR.LE SB0, 0x0 ;  /* 0x000080000000791a */ /* 0x000fc80000000000 */
[----:B------:R-:W-:Y:S02]  /*b640*/  IABS R5, R5 ;  /* 0x0000000500057213 */ /* 0x000fe40000000000 */
[C---:B------:R-:W-:Y:S02]  /*b650*/  ISETP.GE.AND P4, PT, R3.reuse, R210, PT ;  /* 0x000000d20300720c */ /* 0x040fe40003f86270 */
[C---:B------:R-:W-:Y:S01]  /*b660*/  ISETP.GE.AND P3, PT, R3.reuse, R209, PT ;  /* 0x000000d10300720c */ /* 0x040fe20003f66270 */
[----:B------:R-:W-:Y:S01]  /*b670*/  IMAD.MOV.U32 R6, RZ, RZ, R5 ;  /* 0x000000ffff067224 */ /* 0x000fe200078e0005 */
[C---:B------:R-:W-:Y:S02]  /*b680*/  ISETP.GE.AND P1, PT, R3.reuse, R208, PT ;  /* 0x000000d00300720c */ /* 0x040fe40003f26270 */
[C---:B------:R-:W-:Y:S01]  /*b690*/  ISETP.GE.AND P0, PT, R3.reuse, R207, PT ;  /* 0x000000cf0300720c */ /* 0x040fe20003f06270 */
[----:B------:R4:W5:Y:S01]  /*b6a0*/  I2F R31, R6 ;  /* 0x00000006001f7306 */ /* 0x0009620000201400 */
[----:B--2---:R-:W-:Y:S01]  /*b6b0*/  IMAD.IADD R4, R200, 0x1, -R3 ;  /* 0x00000001c8047824 */ /* 0x004fe200078e0a03 */
[C---:B------:R-:W-:Y:S01]  /*b6c0*/  ISETP.LT.OR P6, PT, R3.reuse, R206, P4 ;  /* 0x000000ce0300720c */ /* 0x040fe200027c1670 */
[----:B---3--:R-:W-:Y:S01]  /*b6d0*/  FFMA.FTZ R7, R28, -UR27, R44 ;  /* 0x8000001b1c077c23 */ /* 0x008fe2000801002c */
[----:B------:R-:W-:-:S02]  /*b6e0*/  ISETP.LT.OR P5, PT, R3, R204, P3 ;  /* 0x000000cc0300720c */ /* 0x000fc40001fa1670 */
[----:B------:R-:W-:Y:S02]  /*b6f0*/  IABS R5, R4 ;  /* 0x0000000400057213 */ /* 0x000fe40000000000 */
[----:B------:R-:W-:Y:S02]  /*b700*/  IADD3 R4, R2, 0x30, RZ ;  /* 0x0000003002047810 */ /* 0x000fe40007ffe0ff */
[----:B------:R2:W3:Y:S01]  /*b710*/  I2F R27, R5 ;  /* 0x00000005001b7306 */ /* 0x0004e20000201400 */
[C---:B------:R-:W-:Y:S02]  /*b720*/  ISETP.LT.OR P1, PT, R3.reuse, R203, P1 ;  /* 0x000000cb0300720c */ /* 0x040fe40000f21670 */
[----:B------:R-:W-:Y:S02]  /*b730*/  ISETP.LT.OR P0, PT, R3, R202, P0 ;  /* 0x000000ca0300720c */ /* 0x000fe40000701670 */
[----:B------:R-:W-:Y:S01]  /*b740*/  ISETP.NE.AND P4, PT, R29, RZ, PT ;  /* 0x000000ff1d00720c */ /* 0x000fe20003f85270 */
[----:B----4-:R-:W-:Y:S01]  /*b750*/  IMAD.IADD R6, R199, 0x1, -R3 ;  /* 0x00000001c7067824 */ /* 0x010fe200078e0a03 */
[----:B------:R-:W-:Y:S01]  /*b760*/  P2R R29, PR, RZ, 0x2 ;  /* 0x00000002ff1d7803 */ /* 0x000fe20000000000 */
[----:B-----5:R-:W-:Y:S01]  /*b770*/  FFMA.FTZ R20, R31, -UR27, R46 ;  /* 0x8000001b1f147c23 */ /* 0x020fe2000801002e */
[----:B------:R-:W-:Y:S01]  /*b780*/  FSEL R153, R7, -INF , !P4 ;  /* 0xff80000007997808 */ /* 0x000fe20006000000 */
[----:B------:R-:W-:Y:S01]  /*b790*/  IMAD.IADD R7, R201, 0x1, -R4 ;  /* 0x00000001c9077824 */ /* 0x000fe200078e0a04 */
[----:B------:R-:W-:-:S02]  /*b7a0*/  IABS R6, R6 ;  /* 0x0000000600067213 */ /* 0x000fc40000000000 */
[----:B------:R-:W-:Y:S01]  /*b7b0*/  FSEL R158, R20, -INF , !P2 ;  /* 0xff800000149e7808 */ /* 0x000fe20005000000 */
[----:B-1----:R-:W-:Y:S01]  /*b7c0*/  HMMA.16816.F32.BF16 R36, R8, R14, R36 ;  /* 0x0000000e0824723c */ /* 0x002fe20000041824 */
[----:B------:R1:W4:Y:S01]  /*b7d0*/  I2F R24, R6 ;  /* 0x0000000600187306 */ /* 0x0003220000201400 */
[----:B--2---:R-:W-:Y:S01]  /*b7e0*/  IMAD.IADD R5, R201, 0x1, -R3 ;  /* 0x00000001c9057824 */ /* 0x004fe200078e0a03 */
[----:B------:R-:W-:Y:S01]  /*b7f0*/  P2R R26, PR, RZ, 0x1 ;  /* 0x00000001ff1a7803 */ /* 0x000fe20000000000 */
[----:B---3--:R-:W-:Y:S01]  /*b800*/  FFMA.FTZ R21, R27, -UR27, R33 ;  /* 0x8000001b1b157c23 */ /* 0x008fe20008010021 */
[C---:B------:R-:W-:Y:S02]  /*b810*/  ISETP.GE.AND P4, PT, R4.reuse, R210, PT ;  /* 0x000000d20400720c */ /* 0x040fe40003f86270 */
[----:B------:R-:W-:Y:S01]  /*b820*/  IABS R5, R5 ;  /* 0x0000000500057213 */ /* 0x000fe20000000000 */
[----:B------:R-:W-:Y:S01]  /*b830*/  BAR.SYNC.DEFER_BLOCKING 0x0 ;  /* 0x0000000000007b1d */ /* 0x000fe20000010000 */
[----:B------:R-:W-:-:S02]  /*b840*/  ISETP.GE.AND P3, PT, R4, R209, PT ;  /* 0x000000d10400720c */ /* 0x000fc40003f66270 */
[C---:B------:R-:W-:Y:S02]  /*b850*/  ISETP.GE.AND P1, PT, R4.reuse, R208, PT ;  /* 0x000000d00400720c */ /* 0x040fe40003f26270 */
[C---:B------:R-:W-:Y:S01]  /*b860*/  ISETP.GE.AND P0, PT, R4.reuse, R207, PT ;  /* 0x000000cf0400720c */ /* 0x040fe20003f06270 */
[----:B------:R2:W3:Y:S01]  /*b870*/  I2F R30, R5 ;  /* 0x00000005001e7306 */ /* 0x0004e20000201400 */
[----:B------:R-:W-:Y:S01]  /*b880*/  FSEL R179, R21, -INF , !P6 ;  /* 0xff80000015b37808 */ /* 0x000fe20007000000 */
[----:B-1----:R-:W-:Y:S01]  /*b890*/  IMAD.IADD R6, R205, 0x1, -R3 ;  /* 0x00000001cd067824 */ /* 0x002fe200078e0a03 */
[----:B------:R-:W-:Y:S01]  /*b8a0*/  ISETP.LT.OR P6, PT, R4, R206, P4 ;  /* 0x000000ce0400720c */ /* 0x000fe200027c1670 */
[----:B------:R-:W-:Y:S01]  /*b8b0*/  IMAD.IADD R3, R200, 0x1, -R4 ;  /* 0x00000001c8037824 */ /* 0x000fe200078e0a04 */
[----:B------:R-:W-:Y:S01]  /*b8c0*/  ISETP.LT.OR P1, PT, R4, R203, P1 ;  /* 0x000000cb0400720c */ /* 0x000fe20000f21670 */
[----:B----4-:R-:W-:Y:S01]  /*b8d0*/  FFMA.FTZ R22, R24, -UR27, R35 ;  /* 0x8000001b18167c23 */ /* 0x010fe20008010023 */
[----:B------:R-:W-:Y:S01]  /*b8e0*/  IABS R6, R6 ;  /* 0x0000000600067213 */ /* 0x000fe20000000000 */
[----:B------:R-:W-:Y:S01]  /*b8f0*/  HMMA.16816.F32.BF16 R32, R8, R12, R40 ;  /* 0x0000000c0820723c */ /* 0x000fe20000041828 */
[----:B------:R-:W-:-:S02]  /*b900*/  IABS R3, R3 ;  /* 0x0000000300037213 */ /* 0x000fc40000000000 */
[----:B------:R-:W-:Y:S02]  /*b910*/  FSEL R212, R22, -INF , !P5 ;  /* 0xff80000016d47808 */ /* 0x000fe40006800000 */
[C---:B------:R-:W-:Y:S01]  /*b920*/  ISETP.LT.OR P5, PT, R4.reuse, R204, P3 ;  /* 0x000000cc0400720c */ /* 0x040fe20001fa1670 */
[----:B--2---:R-:W-:Y:S01]  /*b930*/  IMAD.MOV.U32 R5, RZ, RZ, R6 ;  /* 0x000000ffff057224 */ /* 0x004fe200078e0006 */
[----:B------:R-:W-:Y:S01]  /*b940*/  ISETP.LT.OR P2, PT, R4, R202, P0 ;  /* 0x000000ca0400720c */ /* 0x000fe20000741670 */
[----:B------:R-:W-:Y:S01]  /*b950*/  IMAD.MOV.U32 R6, RZ, RZ, R3 ;  /* 0x000000ffff067224 */ /* 0x000fe200078e0003 */
[----:B------:R-:W-:Y:S01]  /*b960*/  IADD3 R3, R2, 0x31, RZ ;  /* 0x0000003102037810 */ /* 0x000fe20007ffe0ff */
[----:B------:R1:W2:Y:S01]  /*b970*/  I2F R25, R5 ;  /* 0x0000000500197306 */ /* 0x0002a20000201400 */
[----:B------:R-:W-:Y:S01]  /*b980*/  HMMA.16816.F32.BF16 R40, R16, R12, R76 ;  /* 0x0000000c1028723c */ /* 0x000fe2000004184c */
[----:B------:R-:W-:Y:S02]  /*b990*/  ISETP.NE.AND P4, PT, R29, RZ, PT ;  /* 0x000000ff1d00720c */ /* 0x000fe40003f85270 */
[----:B------:R-:W-:-:S02]  /*b9a0*/  ISETP.NE.AND P3, PT, R26, RZ, PT ;  /* 0x000000ff1a00720c */ /* 0x000fc40003f65270 */
[----:B------:R-:W-:Y:S02]  /*b9b0*/  P2R R22, PR, RZ, 0x2 ;  /* 0x00000002ff167803 */ /* 0x000fe40000000000 */
[----:B------:R-:W4:Y:S01]  /*b9c0*/  I2F R23, R6 ;  /* 0x0000000600177306 */ /* 0x000f220000201400 */
[----:B---3--:R-:W-:Y:S01]  /*b9d0*/  FFMA.FTZ R13, R30, -UR27, R45 ;  /* 0x8000001b1e0d7c23 */ /* 0x008fe2000801002d */
[C---:B------:R-:W-:Y:S01]  /*b9e0*/  ISETP.GE.AND P1, PT, R3.reuse, R208, PT ;  /* 0x000000d00300720c */ /* 0x040fe20003f26270 */
[----:B------:R-:W-:Y:S01]  /*b9f0*/  HMMA.16816.F32.BF16 R16, R16, R14, R228 ;  /* 0x0000000e1010723c */ /* 0x000fe200000418e4 */
[----:B------:R-:W-:Y:S02]  /*ba00*/  ISETP.GE.AND P0, PT, R3, R207, PT ;  /* 0x000000cf0300720c */ /* 0x000fe40003f06270 */
[----:B------:R-:W-:Y:S01]  /*ba10*/  FSEL R152, R13, -INF , !P4 ;  /* 0xff8000000d987808 */ /* 0x000fe20006000000 */
[----:B-1----:R-:W-:Y:S01]  /*ba20*/  IMAD.IADD R5, R199, 0x1, -R4 ;  /* 0x00000001c7057824 */ /* 0x002fe200078e0a04 */
[----:B------:R-:W-:Y:S01]  /*ba30*/  ISETP.GE.AND P4, PT, R3, R210, PT ;  /* 0x000000d20300720c */ /* 0x000fe20003f86270 */
[----:B--2---:R-:W-:Y:S01]  /*ba40*/  FFMA.FTZ R12, R25, -UR27, R47 ;  /* 0x8000001b190c7c23 */ /* 0x004fe2000801002f */
[----:B------:R-:W-:-:S02]  /*ba50*/  ISETP.LT.OR P1, PT, R3, R203, P1 ;  /* 0x000000cb0300720c */ /* 0x000fc40000f21670 */
[----:B------:R-:W-:Y:S02]  /*ba60*/  IABS R5, R5 ;  /* 0x0000000500057213 */ /* 0x000fe40000000000 */
[----:B------:R-:W-:Y:S01]  /*ba70*/  FSEL R154, R12, -INF , !P3 ;  /* 0xff8000000c9a7808 */ /* 0x000fe20005800000 */
[----:B----4-:R-:W-:Y:S01]  /*ba80*/  FFMA.FTZ R21, R23, -UR27, R32 ;  /* 0x8000001b17157c23 */ /* 0x010fe20008010020 */
[----:B------:R-:W-:Y:S01]  /*ba90*/  ISETP.GE.AND P3, PT, R3, R209, PT ;  /* 0x000000d10300720c */ /* 0x000fe20003f66270 */
[----:B------:R-:W-:Y:S01]  /*baa0*/  IMAD.MOV.U32 R6, RZ, RZ, R5 ;  /* 0x000000ffff067224 */ /* 0x000fe200078e0005 */
[----:B------:R-:W-:Y:S01]  /*bab0*/  IABS R5, R7 ;  /* 0x0000000700057213 */ /* 0x000fe20000000000 */
[----:B------:R-:W-:Y:S01]  /*bac0*/  IMAD.IADD R7, R205, 0x1, -R4 ;  /* 0x00000001cd077824 */ /* 0x000fe200078e0a04 */
[----:B------:R-:W-:Y:S01]  /*bad0*/  FSEL R238, R21, -INF , !P6 ;  /* 0xff80000015ee7808 */ /* 0x000fe20007000000 */
[----:B------:R1:W2:Y:S01]  /*bae0*/  I2F R20, R6 ;  /* 0x0000000600147306 */ /* 0x0002a20000201400 */
[----:B------:R-:W-:Y:S01]  /*baf0*/  IMAD.IADD R4, R199, 0x1, -R3 ;  /* 0x00000001c7047824 */ /* 0x000fe200078e0a03 */
[----:B------:R-:W-:-:S02]  /*bb00*/  ISETP.LT.OR P6, PT, R3, R206, P4 ;  /* 0x000000ce0300720c */ /* 0x000fc400027c1670 */
[----:B------:R-:W-:Y:S02]  /*bb10*/  ISETP.LT.OR P0, PT, R3, R202, P0 ;  /* 0x000000ca0300720c */ /* 0x000fe40000701670 */
[----:B------:R-:W-:Y:S02]  /*bb20*/  ISETP.NE.AND P4, PT, R22, RZ, PT ;  /* 0x000000ff1600720c */ /* 0x000fe40003f85270 */
[----:B------:R-:W-:Y:S01]  /*bb30*/  P2R R21, PR, RZ, 0x2 ;  /* 0x00000002ff157803 */ /* 0x000fe20000000000 */
[----:B-1----:R-:W-:Y:S01]  /*bb40*/  IMAD.MOV.U32 R6, RZ, RZ, R5 ;  /* 0x000000ffff067224 */ /* 0x002fe200078e0005 */
[----:B------:R-:W-:Y:S01]  /*bb50*/  IABS R5, R7 ;  /* 0x0000000700057213 */ /* 0x000fe20000000000 */
[----:B------:R-:W-:Y:S02]  /*bb60*/  IMAD.IADD R7, R201, 0x1, -R3 ;  /* 0x00000001c9077824 */ /* 0x000fe400078e0a03 */
[----:B------:R1:W3:Y:S01]  /*bb70*/  I2F R27, R6 ;  /* 0x00000006001b7306 */ /* 0x0002e20000201400 */
[----:B--2---:R-:W-:-:S05]  /*bb80*/  FFMA.FTZ R20, R20, -UR27, R34 ;  /* 0x8000001b14147c23 */ /* 0x004fca0008010022 */
[----:B------:R-:W-:Y:S02]  /*bb90*/  FSEL R242, R20, -INF , !P5 ;  /* 0xff80000014f27808 */ /* 0x000fe40006800000 */
[----:B------:R2:W-:Y:S01]  /*bba0*/  I2F R24, R5 ;  /* 0x0000000500187306 */ /* 0x0005e20000201400 */
[----:B------:R-:W-:Y:S02]  /*bbb0*/  ISETP.LT.OR P5, PT, R3, R204, P3 ;  /* 0x000000cc0300720c */ /* 0x000fe40001fa1670 */
[----:B------:R-:W-:Y:S01]  /*bbc0*/  P2R R20, PR, RZ, 0x1 ;  /* 0x00000001ff147803 */ /* 0x000fe20000000000 */
[----:B-1----:R-:W-:Y:S02]  /*bbd0*/  IMAD.IADD R6, R200, 0x1, -R3 ;  /* 0x00000001c8067824 */ /* 0x002fe400078e0a03 */
[----:B---3--:R-:W-:-:S03]  /*bbe0*/  FFMA.FTZ R8, R27, -UR27, R40 ;  /* 0x8000001b1b087c23 */ /* 0x008fc60008010028 */
[----:B------:R-:W-:Y:S02]  /*bbf0*/  IABS R6, R6 ;  /* 0x0000000600067213 */ /* 0x000fe40000000000 */
[----:B------:R-:W-:Y:S02]  /*bc00*/  FSEL R178, R8, -INF , !P4 ;  /* 0xff80000008b27808 */ /* 0x000fe40006000000 */
[----:B--2---:R-:W-:Y:S01]  /*bc10*/  IABS R5, R4 ;  /* 0x0000000400057213 */ /* 0x004fe20000000000 */
[----:B------:R1:W2:Y:S01]  /*bc20*/  I2F R23, R6 ;  /* 0x0000000600177306 */ /* 0x0002a20000201400 */
[C---:B------:R-:W-:Y:S02]  /*bc30*/  IADD3 R4, R2.reuse, 0x38, RZ ;  /* 0x0000003802047810 */ /* 0x040fe40007ffe0ff */
[----:B------:R-:W-:Y:S02]  /*bc40*/  IADD3 R2, R2, 0x39, RZ ;  /* 0x0000003902027810 */ /* 0x000fe40007ffe0ff */
[----:B------:R-:W-:-:S02]  /*bc50*/  ISETP.GE.AND P4, PT, R4, R210, PT ;  /* 0x000000d20400720c */ /* 0x000fc40003f86270 */
[C---:B------:R-:W-:Y:S02]  /*bc60*/  ISETP.GE.AND P3, PT, R4.reuse, R209, PT ;  /* 0x000000d10400720c */ /* 0x040fe40003f66270 */
[C---:B------:R-:W-:Y:S02]  /*bc70*/  ISETP.GE.AND P1, PT, R4.reuse, R208, PT ;  /* 0x000000d00400720c */ /* 0x040fe40003f26270 */
[----:B------:R-:W-:Y:S01]  /*bc80*/  ISETP.GE.AND P0, PT, R4, R207, PT ;  /* 0x000000cf0400720c */ /* 0x000fe20003f06270 */
[----:B-1----:R-:W-:Y:S01]  /*bc90*/  IMAD.MOV.U32 R6, RZ, RZ, R5 ;  /* 0x000000ffff067224 */ /* 0x002fe200078e0005 */
[----:B------:R-:W-:Y:S01]  /*bca0*/  IABS R5, R7 ;  /* 0x0000000700057213 */ /* 0x000fe20000000000 */
[----:B------:R-:W-:Y:S02]  /*bcb0*/  IMAD.IADD R7, R205, 0x1, -R3 ;  /* 0x00000001cd077824 */ /* 0x000fe400078e0a03 */
[----:B------:R1:W3:Y:S01]  /*bcc0*/  I2F R13, R6 ;  /* 0x00000006000d7306 */ /* 0x0002e20000201400 */
[----:B------:R-:W-:-:S02]  /*bcd0*/  IMAD.IADD R3, R199, 0x1, -R4 ;  /* 0x00000001c7037824 */ /* 0x000fc400078e0a04 */
[----:B--2---:R-:W-:-:S03]  /*bce0*/  FFMA.FTZ R9, R23, -UR27, R33 ;  /* 0x8000001b17097c23 */ /* 0x004fc60008010021 */
[----:B------:R-:W-:Y:S02]  /*bcf0*/  IABS R3, R3 ;  /* 0x0000000300037213 */ /* 0x000fe40000000000 */
[----:B------:R-:W-:Y:S02]  /*bd00*/  FSEL R236, R9, -INF , !P6 ;  /* 0xff80000009ec7808 */ /* 0x000fe40007000000 */
[----:B------:R-:W-:Y:S02]  /*bd10*/  ISETP.LT.OR P6, PT, R4, R203, P1 ;  /* 0x000000cb0400720c */ /* 0x000fe40000fc1670 */
[----:B------:R-:W-:Y:S01]  /*bd20*/  ISETP.NE.AND P1, PT, R20, RZ, PT ;  /* 0x000000ff1400720c */ /* 0x000fe20003f25270 */
[----:B-1----:R-:W-:Y:S01]  /*bd30*/  IMAD.MOV.U32 R6, RZ, RZ, R5 ;  /* 0x000000ffff067224 */ /* 0x002fe200078e0005 */
[----:B------:R-:W-:Y:S01]  /*bd40*/  IABS R5, R7 ;  /* 0x0000000700057213 */ /* 0x000fe20000000000 */
[----:B---3--:R-:W-:Y:S02]  /*bd50*/  FFMA.FTZ R10, R13, -UR27, R35 ;  /* 0x8000001b0d0a7c23 */ /* 0x008fe40008010023 */
[----:B------:R1:W2:Y:S01]  /*bd60*/  I2F R28, R6 ;  /* 0x00000006001c7306 */ /* 0x0002a20000201400 */
[----:B------:R-:W-:-:S02]  /*bd70*/  FFMA.FTZ R7, R24, -UR27, R42 ;  /* 0x8000001b18077c23 */ /* 0x000fc4000801002a */
[----:B------:R-:W-:Y:S02]  /*bd80*/  FSEL R239, R10, -INF , !P5 ;  /* 0xff8000000aef7808 */ /* 0x000fe40006800000 */
[C---:B------:R-:W-:Y:S02]  /*bd90*/  ISETP.LT.OR P5, PT, R4.reuse, R206, P4 ;  /* 0x000000ce0400720c */ /* 0x040fe400027a1670 */
[----:B------:R-:W-:Y:S01]  /*bda0*/  FSEL R182, R7, -INF , !P2 ;  /* 0xff80000007b67808 */ /* 0x000fe20005000000 */
[----:B------:R-:W3:Y:S01]  /*bdb0*/  I2F R26, R5 ;  /* 0x00000005001a7306 */ /* 0x000ee20000201400 */
[C---:B------:R-:W-:Y:S02]  /*bdc0*/  ISETP.LT.OR P4, PT, R4.reuse, R204, P3 ;  /* 0x000000cc0400720c */ /* 0x040fe40001f81670 */
[----:B------:R-:W-:Y:S02]  /*bdd0*/  ISETP.NE.AND P3, PT, R21, RZ, PT ;  /* 0x000000ff1500720c */ /* 0x000fe40003f65270 */
[----:B------:R-:W-:-:S02]  /*bde0*/  ISETP.LT.OR P2, PT, R4, R202, P0 ;  /* 0x000000ca0400720c */ /* 0x000fc40000741670 */
[----:B------:R-:W-:Y:S01]  /*bdf0*/  ISETP.GE.AND P0, PT, R2, R208, PT ;  /* 0x000000d00200720c */ /* 0x000fe20003f06270 */
[----:B-1----:R-:W-:Y:S02]  /*be00*/  IMAD.IADD R6, R200, 0x1, -R4 ;  /* 0x00000001c8067824 */ /* 0x002fe400078e0a04 */
[----:B--2---:R-:W-:-:S03]  /*be10*/  FFMA.FTZ R9, R28, -UR27, R41 ;  /* 0x8000001b1c097c23 */ /* 0x004fc60008010029 */
[----:B------:R-:W-:Y:S02]  /*be20*/  IABS R6, R6 ;  /* 0x0000000600067213 */ /* 0x000fe40000000000 */
[----:B------:R-:W-:Y:S01]  /*be30*/  FSEL R173, R9, -INF , !P3 ;  /* 0xff80000009ad7808 */ /* 0x000fe20005800000 */
[----:B---3--:R-:W-:Y:S01]  /*be40*/  FFMA.FTZ R8, R26, -UR27, R43 ;  /* 0x8000001b1a087c23 */ /* 0x008fe2000801002b */
[----:B------:R-:W-:Y:S01]  /*be50*/  ISETP.GE.AND P3, PT, R2, R210, PT ;  /* 0x000000d20200720c */ /* 0x000fe20003f66270 */
[----:B------:R-:W-:Y:S02]  /*be60*/  IMAD.MOV.U32 R5, RZ, RZ, R6 ;  /* 0x000000ffff057224 */ /* 0x000fe400078e0006 */
[--C-:B------:R-:W-:Y:S01]  /*be70*/  IMAD.IADD R6, R201, 0x1, -R4.reuse ;  /* 0x00000001c9067824 */ /* 0x100fe200078e0a04 */
[----:B------:R-:W-:Y:S01]  /*be80*/  FSEL R177, R8, -INF , !P1 ;  /* 0xff80000008b17808 */ /* 0x000fe20004800000 */
[----:B------:R1:W-:Y:S01]  /*be90*/  I2F R25, R5 ;  /* 0x0000000500197306 */ /* 0x0003e20000201400 */
[----:B------:R-:W-:Y:S01]  /*bea0*/  ISETP.GE.AND P1, PT, R2, R209, PT ;  /* 0x000000d10200720c */ /* 0x000fe20003f26270 */
[----:B-1----:R-:W-:Y:S01]  /*beb0*/  IMAD.MOV.U32 R5, RZ, RZ, R3 ;  /* 0x000000ffff057224 */ /* 0x002fe200078e0003 */
[----:B------:R-:W-:Y:S01]  /*bec0*/  IABS R3, R6 ;  /* 0x0000000600037213 */ /* 0x000fe20000000000 */
[----:B------:R-:W-:-:S04]  /*bed0*/  IMAD.IADD R6, R205, 0x1, -R4 ;  /* 0x00000001cd067824 */ /* 0x000fc800078e0a04 */
[----:B------:R1:W2:Y:S02]  /*bee0*/  I2F R13, R5 ;  /* 0x00000005000d7306 */ /* 0x0002a40000201400 */
[----:B-1----:R-:W-:Y:S01]  /*bef0*/  IMAD.MOV.U32 R5, RZ, RZ, R3 ;  /* 0x000000ffff057224 */ /* 0x002fe200078e0003 */
[----:B------:R-:W-:Y:S01]  /*bf00*/  IABS R3, R6 ;  /* 0x0000000600037213 */ /* 0x000fe20000000000 */
[----:B------:R-:W-:-:S04]  /*bf10*/  IMAD.IADD R6, R200, 0x1, -R2 ;  /* 0x00000001c8067824 */ /* 0x000fc800078e0a02 */
[----:B------:R1:W3:Y:S01]  /*bf20*/  I2F R22, R5 ;  /* 0x0000000500167306 */ /* 0x0002e20000201400 */
[----:B--2---:R-:W-:-:S05]  /*bf30*/  FFMA.FTZ R7, R13, -UR27, R38 ;  /* 0x8000001b0d077c23 */ /* 0x004fca0008010026 */
[----:B------:R-:W-:Y:S02]  /*bf40*/  FSEL R222, R7, -INF , !P4 ;  /* 0xff80000007de7808 */ /* 0x000fe40006000000 */
[----:B------:R-:W-:Y:S01]  /*bf50*/  ISETP.GE.AND P4, PT, R2, R207, PT ;  /* 0x000000cf0200720c */ /* 0x000fe20003f86270 */
[----:B-1----:R-:W-:Y:S01]  /*bf60*/  IMAD.MOV.U32 R5, RZ, RZ, R3 ;  /* 0x000000ffff057224 */ /* 0x002fe200078e0003 */
[----:B------:R-:W-:Y:S01]  /*bf70*/  IABS R3, R6 ;  /* 0x0000000600037213 */ /* 0x000fe20000000000 */
[----:B------:R-:W-:Y:S02]  /*bf80*/  FFMA.FTZ R6, R25, -UR27, R36 ;  /* 0x8000001b19067c23 */ /* 0x000fe40008010024 */
[----:B------:R1:W-:Y:S03]  /*bf90*/  I2F R12, R5 ;  /* 0x00000005000c7306 */ /* 0x0003e60000201400 */
[----:B------:R-:W-:-:S02]  /*bfa0*/  FSEL R215, R6, -INF , !P5 ;  /* 0xff80000006d77808 */ /* 0x000fc40006800000 */
[C---:B------:R-:W-:Y:S02]  /*bfb0*/  ISETP.LT.OR P5, PT, R2.reuse, R206, P3 ;  /* 0x000000ce0200720c */ /* 0x040fe40001fa1670 */
[C---:B------:R-:W-:Y:S01]  /*bfc0*/  ISETP.LT.OR P3, PT, R2.reuse, R204, P1 ;  /* 0x000000cc0200720c */ /* 0x040fe20000f61670 */
[----:B------:R2:W4:Y:S01]  /*bfd0*/  I2F R11, R3 ;  /* 0x00000003000b7306 */ /* 0x0005220000201400 */
[C---:B------:R-:W-:Y:S02]  /*bfe0*/  ISETP.LT.OR P1, PT, R2.reuse, R203, P0 ;  /* 0x000000cb0200720c */ /* 0x040fe40000721670 */
[----:B------:R-:W-:Y:S01]  /*bff0*/  ISETP.LT.OR P0, PT, R2, R202, P4 ;  /* 0x000000ca0200720c */ /* 0x000fe20002701670 */
[----:B-1----:R-:W-:-:S05]  /*c000*/  IMAD.IADD R5, R199, 0x1, -R2 ;  /* 0x00000001c7057824 */ /* 0x002fca00078e0a02 */
[----:B------:R-:W-:Y:S01]  /*c010*/  IABS R4, R5 ;  /* 0x0000000500047213 */ /* 0x000fe20000000000 */
[--C-:B------:R-:W-:Y:S02]  /*c020*/  IMAD.IADD R5, R205, 0x1, -R2.reuse ;  /* 0x00000001cd057824 */ /* 0x100fe400078e0a02 */
[----:B--2---:R-:W-:Y:S01]  /*c030*/  IMAD.IADD R3, R201, 0x1, -R2 ;  /* 0x00000001c9037824 */ /* 0x004fe200078e0a02 */
[----:B------:R1:W2:Y:S01]  /*c040*/  I2F R10, R4 ;  /* 0x00000004000a7306 */ /* 0x0002a20000201400 */
[----:B---3--:R-:W-:Y:S02]  /*c050*/  FFMA.FTZ R2, R22, -UR27, R16 ;  /* 0x8000001b16027c23 */ /* 0x008fe40008010010 */
[----:B----4-:R-:W-:Y:S01]  /*c060*/  FFMA.FTZ R7, R11, -UR27, R37 ;  /* 0x8000001b0b077c23 */ /* 0x010fe20008010025 */
[----:B------:R-:W-:Y:S02]  /*c070*/  IABS R3, R3 ;  /* 0x0000000300037213 */ /* 0x000fe40000000000 */
[----:B------:R-:W-:-:S02]  /*c080*/  FSEL R167, R2, -INF , !P6 ;  /* 0xff80000002a77808 */ /* 0x000fc40007000000 */
[----:B------:R-:W-:Y:S02]  /*c090*/  PLOP3.LUT P6, PT, PT, PT, UP0, 0x80, 0x0 ;  /* 0x000000000000781c */ /* 0x000fe40003fcf008 */
[----:B------:R-:W-:Y:S01]  /*c0a0*/  FSEL R213, R7, -INF , !P5 ;  /* 0xff80000007d57808 */ /* 0x000fe20006800000 */
[----:B-1----:R-:W-:Y:S01]  /*c0b0*/  IMAD.MOV.U32 R4, RZ, RZ, R3 ;  /* 0x000000ffff047224 */ /* 0x002fe200078e0003 */
[----:B------:R-:W-:Y:S01]  /*c0c0*/  IABS R3, R5 ;  /* 0x0000000500037213 */ /* 0x000fe20000000000 */
[----:B--2---:R-:W-:Y:S02]  /*c0d0*/  FFMA.FTZ R6, R10, -UR27, R39 ;  /* 0x8000001b0a067c23 */ /* 0x004fe40008010027 */
[----:B------:R1:W2:Y:S03]  /*c0e0*/  I2F R5, R4 ;  /* 0x0000000400057306 */ /* 0x0002a60000201400 */
[----:B------:R-:W-:-:S05]  /*c0f0*/  FSEL R214, R6, -INF , !P3 ;  /* 0xff80000006d67808 */ /* 0x000fca0005800000 */
[----:B------:R-:W3:Y:S01]  /*c100*/  I2F R3, R3 ;  /* 0x0000000300037306 */ /* 0x000ee20000201400 */
[----:B-1----:R-:W-:Y:S02]  /*c110*/  FFMA.FTZ R4, R12, -UR27, R18 ;  /* 0x8000001b0c047c23 */ /* 0x002fe40008010012 */
[----:B--2---:R-:W-:-:S03]  /*c120*/  FFMA.FTZ R5, R5, -UR27, R17 ;  /* 0x8000001b05057c23 */ /* 0x004fc60008010011 */
[----:B------:R-:W-:Y:S02]  /*c130*/  FSEL R175, R4, -INF , !P2 ;  /* 0xff80000004af7808 */ /* 0x000fe40005000000 */
[----:B------:R-:W-:Y:S01]  /*c140*/  ISETP.NE.AND P2, PT, R68, RZ, PT ;  /* 0x000000ff4400720c */ /* 0x000fe20003f45270 */
[----:B---3--:R-:W-:Y:S01]  /*c150*/  FFMA.FTZ R2, R3, -UR27, R19 ;  /* 0x8000001b03027c23 */ /* 0x008fe20008010013 */
[----:B------:R-:W-:-:S04]  /*c160*/  FSEL R166, R5, -INF , !P1 ;  /* 0xff80000005a67808 */ /* 0x000fc80004800000 */
[----:B------:R-:W-:Y:S01]  /*c170*/  FSEL R176, R2, -INF , !P0 ;  /* 0xff80000002b07808 */ /* 0x000fe20004000000 */
[----:B------:R-:W-:Y:S05]  /*c180*/  @!P6 BRA `(.L_x_1749) ;  /* 0x000003800000e947 */ /* 0x000fea0003800000 */
[----:B------:R-:W2:Y:S04]  /*c190*/  LDL.64 R144, [R1+0x58] ;  /* 0x0000580001907983 */ /* 0x000ea80000100a00 */
[----:B------:R-:W3:Y:S01]  /*c1a0*/  LDL.64 R74, [R1+0x50] ;  /* 0x00005000014a7983 */ /* 0x000ee20000100a00 */
[----:B------:R-:W-:Y:S01]  /*c1b0*/  UIADD3 UR34, UR32, -0x3, URZ ;  /* 0xfffffffd20227890 */ /* 0x000fe2000fffe03f */
[----:B------:R-:W-:Y:S01]  /*c1c0*/  IMAD.MOV.U32 R13, RZ, RZ, c[0x0][0x198] ;  /* 0x00006600ff0d7624 */ /* 0x000fe200078e00ff */
[----:B------:R-:W-:Y:S01]  /*c1d0*/  ULDC.64 UR4, c[0x0][0x198] ;  /* 0x0000660000047ab9 */ /* 0x000fe20000000a00 */
[----:B------:R-:W-:Y:S01]  /*c1e0*/  @!P2 IMAD.MOV.U32 R7, RZ, RZ, c[0x0][0x19c] ;  /* 0x00006700ff07a624 */ /* 0x000fe200078e00ff */
[----:B------:R-:W-:Y:S01]  /*c1f0*/  USHF.R.S32.HI UR33, URZ, 0x1f, UR34 ;  /* 0x0000001f3f217899 */ /* 0x000fe20008011422 */
[----:B------:R1:W-:Y:S01]  /*c200*/  @P2 STS.128 [R211+0x4000], RZ ;  /* 0x004000ffd3002388 */ /* 0x0003e20000000c00 */
        /* <DEDUP_REMOVED lines=9> */
[----:B------:R-:W-:Y:S02]  /*c2a0*/  @!P2 IADD3 R5, P5, R2, UR21, RZ ;  /* 0x000000150205ac10 */ /* 0x000fe4000ffbe0ff */
[----:B---3--:R-:W-:Y:S02]  /*c2b0*/  LEA.HI.X R3, R4, R75, R3, 0x6, P0 ;  /* 0x0000004b04037211 */ /* 0x008fe400000f3403 */
        /* <DEDUP_REMOVED lines=35> */
.L_x_1751:
[----:B------:R-:W-:Y:S05]  /*c4f0*/  BSYNC B0 ;  /* 0x0000000000007941 */ /* 0x000fea0003800000 */
.L_x_1750:
[----:B------:R-:W0:Y:S02]  /*c500*/  LDGDEPBAR ;  /* 0x00000000000079af */ /* 0x000e240000000000 */
.L_x_1749:
[----:B-1----:R-:W-:Y:S01]  /*c510*/  FMNMX.FTZ R2, R71, R53, !PT ;  /* 0x0000003547027209 */ /* 0x002fe20007810000 */
[----:B------:R-:W-:Y:S01]  /*c520*/  IMAD.WIDE.U32 R228, R251, -0x326172a9, RZ ;  /* 0xcd9e8d57fbe47825 */ /* 0x000fe200078e00ff */
[----:B------:R-:W-:Y:S01]  /*c530*/  USHF.L.U32 UR4, UR35, 0x1, URZ ;  /* 0x0000000123047899 */ /* 0x000fe2000800063f */
[----:B------:R-:W1:Y:S01]  /*c540*/  LDC.U8 R146, c[0x0][0x2d8] ;  /* 0x0000b600ff927b82 */ /* 0x000e620000000000 */
[----:B------:R-:W-:Y:S01]  /*c550*/  FMNMX.FTZ R2, R52, R2, !PT ;  /* 0x0000000234027209 */ /* 0x000fe20007810000 */
[----:B------:R-:W-:Y:S03]  /*c560*/  LDSM.16.MT88.4 R20, [R186+0x6000] ;  /* 0x00600000ba14783b */ /* 0x000fe60000004200 */
[----:B------:R-:W-:Y:S01]  /*c570*/  FMNMX.FTZ R2, R50, R2, !PT ;  /* 0x0000000232027209 */ /* 0x000fe20007810000 */
[----:B------:R-:W-:Y:S03]  /*c580*/  LDSM.16.MT88.4 R24, [R185+0x6000] ;  /* 0x00600000b918783b */ /* 0x000fe60000004200 */
[----:B------:R-:W-:Y:S01]  /*c590*/  FMNMX.FTZ R2, R48, R2, !PT ;  /* 0x0000000230027209 */ /* 0x000fe20007810000 */
[----:B------:R-:W-:Y:S03]  /*c5a0*/  LDSM.16.MT88.4 R16, [R188+0x6000] ;  /* 0x00600000bc10783b */ /* 0x000fe60000004200 */
[----:B------:R-:W-:Y:S01]  /*c5b0*/  FMNMX.FTZ R2, R58, R2, !PT ;  /* 0x000000023a027209 */ /* 0x000fe20007810000 */
[----:B------:R-:W-:Y:S03]  /*c5c0*/  LDSM.16.MT88.4 R36, [R187+0x6000] ;  /* 0x00600000bb24783b */ /* 0x000fe60000004200 */
        /* <DEDUP_REMOVED lines=22> */
[----:B------:R-:W2:Y:S01]  /*c730*/  SHFL.BFLY PT, R4, R2, 0x2, 0x1f ;  /* 0x0c401f0002047f89 */ /* 0x000ea200000e0000 */
[----:B------:R-:W-:Y:S02]  /*c740*/  FMNMX.FTZ R5, R158, R5, !PT ;  /* 0x000000059e057209 */ /* 0x000fe40007810000 */
[----:B-1----:R-:W-:Y:S01]  /*c750*/  PRMT R146, R146, 0x7054, R146 ;  /* 0x0000705492927816 */ /* 0x002fe20000000092 */
[----:B------:R-:W-:Y:S01]  /*c760*/  IMAD.WIDE.U32 R42, R3, -0x2daee0ad, RZ ;  /* 0xd2511f53032a7825 */ /* 0x000fe200078e00ff */
[----:B------:R-:W-:-:S04]  /*c770*/  FMNMX.FTZ R5, R154, R5, !PT ;  /* 0x000000059a057209 */ /* 0x000fc80007810000 */
[----:B------:R-:W-:-:S04]  /*c780*/  FMNMX.FTZ R5, R182, R5, !PT ;  /* 0x00000005b6057209 */ /* 0x000fc80007810000 */
[----:B------:R-:W-:-:S04]  /*c790*/  FMNMX.FTZ R5, R177, R5, !PT ;  /* 0x00000005b1057209 */ /* 0x000fc80007810000 */
[----:B------:R-:W-:-:S04]  /*c7a0*/  FMNMX.FTZ R5, R175, R5, !PT ;  /* 0x00000005af057209 */ /* 0x000fc80007810000 */
[----:B------:R-:W-:Y:S02]  /*c7b0*/  FMNMX.FTZ R5, R176, R5, !PT ;  /* 0x00000005b0057209 */ /* 0x000fe40007810000 */
[----:B--2---:R-:W-:Y:S01]  /*c7c0*/  FMNMX.FTZ R4, R2, R4, !PT ;  /* 0x0000000402047209 */ /* 0x004fe20007810000 */
[----:B------:R-:W-:Y:S02]  /*c7d0*/  IMAD.U32 R2, RZ, RZ, UR31 ;  /* 0x0000001fff027e24 */ /* 0x000fe4000f8e00ff */
[----:B------:R-:W1:Y:S03]  /*c7e0*/  SHFL.BFLY PT, R8, R5, 0x2, 0x1f ;  /* 0x0c401f0005087f89 */ /* 0x000e6600000e0000 */
[----:B------:R-:W-:Y:S01]  /*c7f0*/  LOP3.LUT R3, R235, UR4, R2, 0x96, !PT ;  /* 0x00000004eb037c12 */ /* 0x000fe2000f8e9602 */
[----:B------:R-:W2:Y:S01]  /*c800*/  SHFL.BFLY PT, R9, R4, 0x1, 0x1f ;  /* 0x0c201f0004097f89 */ /* 0x000ea200000e0000 */
[----:B------:R-:W-:Y:S01]  /*c810*/  LOP3.LUT R2, R43, UR15, R234, 0x96, !PT ;  /* 0x0000000f2b027c12 */ /* 0x000fe2000f8e96ea */
[----:B------:R-:W-:-:S02]  /*c820*/  UIADD3 UR4, UR4, 0x1, URZ ;  /* 0x0000000104047890 */ /* 0x000fc4000fffe03f */
[----:B------:R-:W-:-:S04]  /*c830*/  IMAD.WIDE.U32 R34, R3, -0x326172a9, RZ ;  /* 0xcd9e8d5703227825 */ /* 0x000fc800078e00ff */
[----:B------:R-:W-:Y:S01]  /*c840*/  IMAD.WIDE.U32 R32, R2, -0x326172a9, RZ ;  /* 0xcd9e8d5702207825 */ /* 0x000fe200078e00ff */
[----:B------:R-:W-:-:S04]  /*c850*/  LOP3.LUT R2, R35, UR16, R228, 0x96, !PT ;  /* 0x0000001023027c12 */ /* 0x000fc8000f8e96e4 */
[----:B------:R-:W-:Y:S01]  /*c860*/  LOP3.LUT R6, R33, UR14, R34, 0x96, !PT ;  /* 0x0000000e21067c12 */ /* 0x000fe2000f8e9622 */
[----:B------:R-:W-:-:S04]  /*c870*/  IMAD.WIDE.U32 R2, R2, -0x2daee0ad, RZ ;  /* 0xd2511f5302027825 */ /* 0x000fc800078e00ff */
[----:B------:R-:W-:Y:S01]  /*c880*/  IMAD.WIDE.U32 R6, R6, -0x2daee0ad, RZ ;  /* 0xd2511f5306067825 */ /* 0x000fe200078e00ff */
[----:B-1----:R-:W-:Y:S02]  /*c890*/  FMNMX.FTZ R5, R5, R8, !PT ;  /* 0x0000000805057209 */ /* 0x002fe40007810000 */
[----:B------:R-:W-:Y:S02]  /*c8a0*/  LOP3.LUT R3, R3, UR13, R42, 0x96, !PT ;  /* 0x0000000d03037c12 */ /* 0x000fe4000f8e962a */
[----:B------:R-:W-:Y:S01]  /*c8b0*/  LOP3.LUT R7, R7, UR11, R2, 0x96, !PT ;  /* 0x0000000b07077c12 */ /* 0x000fe2000f8e9602 */
[----:B------:R-:W1:Y:S01]  /*c8c0*/  SHFL.BFLY PT, R8, R5, 0x1, 0x1f ;  /* 0x0c201f0005087f89 */ /* 0x000e6200000e0000 */
[----:B--2---:R-:W-:Y:S01]  /*c8d0*/  FMNMX.FTZ R217, R4, R9, !PT ;  /* 0x0000000904d97209 */ /* 0x004fe20007810000 */
[----:B------:R-:W-:-:S03]  /*c8e0*/  IMAD.WIDE.U32 R2, R3, -0x326172a9, RZ ;  /* 0xcd9e8d5703027825 */ /* 0x000fc600078e00ff */
[----:B------:R-:W-:Y:S01]  /*c8f0*/  FSETP.NEU.FTZ.AND P1, PT, R217, -INF , PT ;  /* 0xff800000d900780b */ /* 0x000fe20003f3d000 */
[----:B------:R-:W-:Y:S01]  /*c900*/  IMAD.WIDE.U32 R30, R7, -0x326172a9, RZ ;  /* 0xcd9e8d57071e7825 */ /* 0x000fe200078e00ff */
[----:B------:R-:W-:-:S03]  /*c910*/  LOP3.LUT R3, R3, UR12, R32, 0x96, !PT ;  /* 0x0000000c03037c12 */ /* 0x000fc6000f8e9620 */
[----:B------:R-:W-:Y:S01]  /*c920*/  FMUL.FTZ R13, R217, c[0x0][0x23c] ;  /* 0x00008f00d90d7a20 */ /* 0x000fe20000410000 */
[----:B------:R-:W-:Y:S01]  /*c930*/  LOP3.LUT R4, R31, UR10, R2, 0x96, !PT ;  /* 0x0000000a1f047c12 */ /* 0x000fe2000f8e9602 */
[----:B------:R-:W-:-:S03]  /*c940*/  IMAD.WIDE.U32 R2, R3, -0x2daee0ad, RZ ;  /* 0xd2511f5303027825 */ /* 0x000fc600078e00ff */
[----:B------:R-:W-:Y:S01]  /*c950*/  FSEL R13, R13, RZ, P1 ;  /* 0x000000ff0d0d7208 */ /* 0x000fe20000800000 */
[----:B------:R-:W-:Y:S01]  /*c960*/  IMAD.WIDE.U32 R40, R4, -0x2daee0ad, RZ ;  /* 0xd2511f5304287825 */ /* 0x000fe200078e00ff */
[----:B------:R-:W-:-:S03]  /*c970*/  LOP3.LUT R6, R3, UR9, R6, 0x96, !PT ;  /* 0x0000000903067c12 */ /* 0x000fc6000f8e9606 */
[--C-:B------:R-:W-:Y:S01]  /*c980*/  FFMA.FTZ R3, R52, c[0x0][0x23c], -R13.reuse ;  /* 0x00008f0034037a23 */ /* 0x100fe2000001080d */
[----:B------:R-:W-:Y:S01]  /*c990*/  LOP3.LUT R2, R41, UR7, R2, 0x96, !PT ;  /* 0x0000000729027c12 */ /* 0x000fe2000f8e9602 */
[----:B------:R-:W-:Y:S02]  /*c9a0*/  IMAD.WIDE.U32 R28, R6, -0x326172a9, RZ ;  /* 0xcd9e8d57061c7825 */ /* 0x000fe400078e00ff */
[----:B------:R2:W-:Y:S01]  /*c9b0*/  MUFU.EX2 R230, R3 ;  /* 0x0000000300e67308 */ /* 0x0005e20000000800 */
[----:B-1----:R-:W-:Y:S01]  /*c9c0*/  FMNMX.FTZ R216, R5, R8, !PT ;  /* 0x0000000805d87209 */ /* 0x002fe20007810000 */
[--C-:B------:R-:W-:Y:S02]  /*c9d0*/  FFMA.FTZ R7, R53, c[0x0][0x23c], -R13.reuse ;  /* 0x00008f0035077a23 */ /* 0x100fe4000001080d */
[----:B------:R-:W-:Y:S01]  /*c9e0*/  FFMA.FTZ R5, R50, c[0x0][0x23c], -R13 ;  /* 0x00008f0032057a23 */ /* 0x000fe2000001080d */
[C---:B------:R-:W-:Y:S01]  /*c9f0*/  FSETP.NEU.FTZ.AND P0, PT, R216.reuse, -INF , PT ;  /* 0xff800000d800780b */ /* 0x040fe20003f1d000 */
[----:B------:R-:W-:-:S02]  /*ca00*/  FMUL.FTZ R12, R216, c[0x0][0x23c] ;  /* 0x00008f00d80c7a20 */ /* 0x000fc40000410000 */
[----:B------:R1:W-:Y:S03]  /*ca10*/  MUFU.EX2 R60, R7 ;  /* 0x00000007003c7308 */ /* 0x0003e60000000800 */
[----:B------:R-:W-:Y:S01]  /*ca20*/  FSEL R12, R12, RZ, P0 ;  /* 0x000000ff0c0c7208 */ /* 0x000fe20000000000 */
[----:B--2---:R-:W-:-:S04]  /*ca30*/  IMAD.WIDE.U32 R2, R2, -0x326172a9, RZ ;  /* 0xcd9e8d5702027825 */ /* 0x004fc800078e00ff */
[----:B------:R2:W-:Y:S01]  /*ca40*/  MUFU.EX2 R62, R5 ;  /* 0x00000005003e7308 */ /* 0x0005e20000000800 */
[----:B------:R-:W-:Y:S02]  /*ca50*/  LOP3.LUT R4, R3, UR17, R28, 0x96, !PT ;  /* 0x0000001103047c12 */ /* 0x000fe4000f8e961c */
[----:B------:R-:W-:Y:S01]  /*ca60*/  LOP3.LUT R3, R2, 0xffff, RZ, 0xc0, !PT ;  /* 0x0000ffff02037812 */ /* 0x000fe200078ec0ff */
[----:B-1----:R-:W-:Y:S01]  /*ca70*/  FFMA.FTZ R7, R48, c[0x0][0x23c], -R13 ;  /* 0x00008f0030077a23 */ /* 0x002fe2000001080d */
[----:B------:R-:W-:Y:S02]  /*ca80*/  LOP3.LUT R6, R2, 0xff, RZ, 0xc0, !PT ;  /* 0x000000ff02067812 */ /* 0x000fe400078ec0ff */
[----:B------:R-:W-:Y:S01]  /*ca90*/  SHF.R.U32.HI R9, RZ, 0x18, R2 ;  /* 0x00000018ff097819 */ /* 0x000fe20000011602 */
[----:B------:R1:W3:Y:S01]  /*caa0*/  MUFU.EX2 R231, R7 ;  /* 0x0000000700e77308 */ /* 0x0002e20000000800 */
[----:B------:R-:W-:Y:S02]  /*cab0*/  LOP3.LUT R8, R4, 0xff, RZ, 0xc0, !PT ;  /* 0x000000ff04087812 */ /* 0x000fe400078ec0ff */
[----:B--2---:R-:W-:-:S02]  /*cac0*/  SHF.R.U32.HI R5, RZ, 0x8, R3 ;  /* 0x00000008ff057819 */ /* 0x004fc40000011603 */
[----:B------:R-:W-:Y:S02]  /*cad0*/  SHF.R.U32.HI R3, RZ, 0x10, R2 ;  /* 0x00000010ff037819 */ /* 0x000fe40000011602 */
[----:B------:R-:W-:Y:S02]  /*cae0*/  LOP3.LUT R2, R4, 0xffff, RZ, 0xc0, !PT ;  /* 0x0000ffff04027812 */ /* 0x000fe400078ec0ff */
[----:B------:R-:W-:Y:S02]  /*caf0*/  PRMT R11, R6, 0x5410, R5 ;  /* 0x00005410060b7816 */ /* 0x000fe40000000005 */
[--C-:B------:R-:W-:Y:S02]  /*cb00*/  SHF.R.U32.HI R5, RZ, 0x10, R4.reuse ;  /* 0x00000010ff057819 */ /* 0x100fe40000011604 */
[----:B------:R-:W-:Y:S01]  /*cb10*/  SHF.R.U32.HI R6, RZ, 0x18, R4 ;  /* 0x00000018ff067819 */ /* 0x000fe20000011604 */
[--C-:B------:R-:W-:Y:S01]  /*cb20*/  FFMA.FTZ R4, R49, c[0x0][0x23c], -R12.reuse ;  /* 0x00008f0031047a23 */ /* 0x100fe2000001080c */
[----:B-1----:R-:W-:Y:S01]  /*cb30*/  LOP3.LUT R7, R3, 0xff, RZ, 0xc0, !PT ;  /* 0x000000ff03077812 */ /* 0x002fe200078ec0ff */
[----:B------:R-:W-:-:S02]  /*cb40*/  FFMA.FTZ R3, R51, c[0x0][0x23c], -R12 ;  /* 0x00008f0033037a23 */ /* 0x000fc4000001080c */
[----:B------:R1:W-:Y:S01]  /*cb50*/  MUFU.EX2 R46, R4 ;  /* 0x00000004002e7308 */ /* 0x0003e20000000800 */
[----:B------:R-:W-:Y:S02]  /*cb60*/  PRMT R10, R7, 0x5410, R9 ;  /* 0x00005410070a7816 */ /* 0x000fe40000000009 */
[----:B------:R-:W-:-:S05]  /*cb70*/  FMNMX.FTZ R7, R72, R226, !PT ;  /* 0x000000e248077209 */ /* 0x000fca0007810000 */
[----:B------:R2:W-:Y:S01]  /*cb80*/  MUFU.EX2 R61, R3 ;  /* 0x00000003003d7308 */ /* 0x0005e20000000800 */
[----:B-1----:R-:W-:-:S05]  /*cb90*/  FSEL R4, R216, RZ, P0 ;  /* 0x000000ffd8047208 */ /* 0x002fca0000000000 */
[----:B------:R-:W-:Y:S02]  /*cba0*/  FADD.FTZ R9, R70, -R4 ;  /* 0x8000000446097221 */ /* 0x000fe40000010000 */
[----:B------:R-:W-:Y:S01]  /*cbb0*/  FFMA.FTZ R4, R54, c[0x0][0x23c], -R12 ;  /* 0x00008f0036047a23 */ /* 0x000fe2000001080c */
[----:B--2---:R-:W-:Y:S01]  /*cbc0*/  SHF.R.U32.HI R3, RZ, 0x8, R2 ;  /* 0x00000008ff037819 */ /* 0x004fe20000011602 */
[----:B------:R-:W-:Y:S01]  /*cbd0*/  FMUL.FTZ R9, R9, c[0x0][0x23c] ;  /* 0x00008f0009097a20 */ /* 0x000fe20000410000 */
[----:B------:R-:W-:Y:S01]  /*cbe0*/  LOP3.LUT R2, R5, 0xff, RZ, 0xc0, !PT ;  /* 0x000000ff05027812 */ /* 0x000fe200078ec0ff */
[----:B------:R1:W-:Y:S01]  /*cbf0*/  MUFU.EX2 R47, R4 ;  /* 0x00000004002f7308 */ /* 0x0003e20000000800 */
[----:B------:R-:W-:Y:S02]  /*cc00*/  FSEL R5, R217, RZ, P1 ;  /* 0x000000ffd9057208 */ /* 0x000fe40000800000 */
[----:B------:R-:W-:Y:S02]  /*cc10*/  PRMT R15, R8, 0x5410, R3 ;  /* 0x00005410080f7816 */ /* 0x000fe40000000003 */
[----:B------:R-:W-:Y:S01]  /*cc20*/  FMNMX.FTZ R3, R73, R169, !PT ;  /* 0x000000a949037209 */ /* 0x000fe20007810000 */
[----:B------:R-:W-:Y:S01]  /*cc30*/  FADD.FTZ R8, R71, -R5 ;  /* 0x8000000547087221 */ /* 0x000fe20000010000 */
[----:B------:R-:W-:Y:S01]  /*cc40*/  PRMT R14, R2, 0x5410, R6 ;  /* 0x00005410020e7816 */ /* 0x000fe20000000006 */
[----:B------:R-:W-:Y:S01]  /*cc50*/  FFMA.FTZ R2, R55, c[0x0][0x23c], -R12 ;  /* 0x00008f0037027a23 */ /* 0x000fe2000001080c */
[----:B------:R-:W-:Y:S01]  /*cc60*/  FMNMX.FTZ R5, R171, R3, !PT ;  /* 0x00000003ab057209 */ /* 0x000fe20007810000 */
[----:B------:R-:W2:Y:S01]  /*cc70*/  MUFU.EX2 R144, R9 ;  /* 0x0000000900907308 */ /* 0x000ea20000000800 */
[----:B---3--:R-:W-:Y:S01]  /*cc80*/  F2FP.BF16.PACK_AB R3, R231, R62 ;  /* 0x0000003ee703723e */ /* 0x008fe200000010ff */
[----:B------:R-:W-:Y:S01]  /*cc90*/  FMUL.FTZ R8, R8, c[0x0][0x23c] ;  /* 0x00008f0008087a20 */ /* 0x000fe20000410000 */
[----:B------:R-:W-:-:S02]  /*cca0*/  FMNMX.FTZ R5, R162, R5, !PT ;  /* 0x00000005a2057209 */ /* 0x000fc40007810000 */
[----:B-1----:R-:W-:-:S03]  /*ccb0*/  FMNMX.FTZ R4, R227, R7, !PT ;  /* 0x00000007e3047209 */ /* 0x002fc60007810000 */
[----:B------:R1:W-:Y:S01]  /*ccc0*/  MUFU.EX2 R63, R2 ;  /* 0x00000002003f7308 */ /* 0x0003e20000000800 */
[----:B------:R-:W-:Y:S02]  /*ccd0*/  FMNMX.FTZ R5, R59, R5, !PT ;  /* 0x000000053b057209 */ /* 0x000fe40007810000 */
[----:B------:R-:W-:Y:S02]  /*cce0*/  FMNMX.FTZ R4, R168, R4, !PT ;  /* 0x00000004a8047209 */ /* 0x000fe40007810000 */
[----:B------:R-:W-:-:S03]  /*ccf0*/  FMNMX.FTZ R5, R183, R5, !PT ;  /* 0x00000005b7057209 */ /* 0x000fc60007810000 */
[----:B------:R-:W3:Y:S01]  /*cd00*/  MUFU.EX2 R145, R8 ;  /* 0x0000000800917308 */ /* 0x000ee20000000800 */
[-C--:B--2---:R-:W-:Y:S02]  /*cd10*/  FMUL.FTZ R118, R118, R144.reuse ;  /* 0x0000009076767220 */ /* 0x084fe40000410000 */
[-C--:B------:R-:W-:Y:S02]  /*cd20*/  FMUL.FTZ R119, R119, R144.reuse ;  /* 0x0000009077777220 */ /* 0x080fe40000410000 */
[-C--:B------:R-:W-:Y:S02]  /*cd30*/  FMUL.FTZ R90, R90, R144.reuse ;  /* 0x000000905a5a7220 */ /* 0x080fe40000410000 */
[-C--:B------:R-:W-:Y:S01]  /*cd40*/  FMUL.FTZ R91, R91, R144.reuse ;  /* 0x000000905b5b7220 */ /* 0x080fe20000410000 */
[----:B-1----:R-:W-:Y:S01]  /*cd50*/  HSET2.LE.AND R2, R11, R146, PT ;  /* 0x000000920b027233 */ /* 0x002fe20003803000 */
[-C--:B------:R-:W-:Y:S02]  /*cd60*/  FMUL.FTZ R102, R102, R144.reuse ;  /* 0x0000009066667220 */ /* 0x080fe40000410000 */
[----:B------:R-:W-:-:S02]  /*cd70*/  FMUL.FTZ R103, R103, R144 ;  /* 0x0000009067677220 */ /* 0x000fc40000410000 */
[----:B------:R-:W-:Y:S01]  /*cd80*/  LOP3.LUT R6, R2, R3, RZ, 0xc0, !PT ;  /* 0x0000000302067212 */ /* 0x000fe200078ec0ff */
[--C-:B------:R-:W-:Y:S01]  /*cd90*/  HSET2.LE.AND R2, R10, R146.reuse, PT ;  /* 0x000000920a027233 */ /* 0x100fe20003803000 */
[----:B------:R-:W-:Y:S01]  /*cda0*/  F2FP.BF16.PACK_AB R3, R46, R61 ;  /* 0x0000003d2e03723e */ /* 0x000fe200000010ff */
[----:B---3--:R-:W-:Y:S01]  /*cdb0*/  FMUL.FTZ R116, R116, R145 ;  /* 0x0000009174747220 */ /* 0x008fe20000410000 */
[----:B------:R-:W-:Y:S01]  /*cdc0*/  F2FP.BF16.PACK_AB R8, R47, R63 ;  /* 0x0000003f2f08723e */ /* 0x000fe200000010ff */
[----:B------:R-:W-:Y:S01]  /*cdd0*/  FMUL.FTZ R117, R117, R145 ;  /* 0x0000009175757220 */ /* 0x000fe20000410000 */
[----:B------:R-:W-:Y:S01]  /*cde0*/  LOP3.LUT R7, R2, R3, RZ, 0xc0, !PT ;  /* 0x0000000302077212 */ /* 0x000fe200078ec0ff */
[-C--:B------:R-:W-:Y:S01]  /*cdf0*/  FMUL.FTZ R88, R88, R145.reuse ;  /* 0x0000009158587220 */ /* 0x080fe20000410000 */
[----:B------:R-:W-:Y:S01]  /*ce00*/  FMNMX.FTZ R2, R160, R4, !PT ;  /* 0x00000004a0027209 */ /* 0x000fe20007810000 */
[----:B------:R-:W-:Y:S01]  /*ce10*/  FMUL.FTZ R89, R89, R145 ;  /* 0x0000009159597220 */ /* 0x000fe20000410000 */
[----:B------:R-:W-:Y:S01]  /*ce20*/  FMNMX.FTZ R3, R181, R5, !PT ;  /* 0x00000005b5037209 */ /* 0x000fe20007810000 */
[--C-:B------:R-:W-:Y:S01]  /*ce30*/  HSET2.LE.AND R5, R14, R146.reuse, PT ;  /* 0x000000920e057233 */ /* 0x100fe20003803000 */
[----:B------:R-:W-:Y:S01]  /*ce40*/  FMNMX.FTZ R9, R233, R2, !PT ;  /* 0x00000002e9097209 */ /* 0x000fe20007810000 */
[----:B------:R-:W-:Y:S01]  /*ce50*/  HSET2.LE.AND R2, R15, R146, PT ;  /* 0x000000920f027233 */ /* 0x000fe20003803000 */
[----:B------:R-:W-:Y:S01]  /*ce60*/  FMNMX.FTZ R4, R172, R3, !PT ;  /* 0x00000003ac047209 */ /* 0x000fe20007810000 */
[-C--:B------:R-:W-:Y:S01]  /*ce70*/  FMUL.FTZ R100, R100, R145.reuse ;  /* 0x0000009164647220 */ /* 0x080fe20000410000 */
[----:B------:R-:W-:Y:S01]  /*ce80*/  F2FP.BF16.PACK_AB R3, R230, R60 ;  /* 0x0000003ce603723e */ /* 0x000fe200000010ff */
        /* <DEDUP_REMOVED lines=39> */
[----:B------:R-:W-:Y:S01]  /*d100*/  LOP3.LUT R5, R5, R8, RZ, 0xc0, !PT ;  /* 0x0000000805057212 */ /* 0x000fe200078ec0ff */
[----:B------:R-:W-:Y:S01]  /*d110*/  FMUL.FTZ R139, R139, R144 ;  /* 0x000000908b8b7220 */ /* 0x000fe20000410000 */
[----:B------:R-:W1:Y:S01]  /*d120*/  SHFL.BFLY PT, R8, R2, 0x2, 0x1f ;  /* 0x0c401f0002087f89 */ /* 0x000e6200000e0000 */
[----:B------:R-:W-:-:S04]  /*d130*/  FMNMX.FTZ R3, R222, R3, !PT ;  /* 0x00000003de037209 */ /* 0x000fc80007810000 */
[----:B------:R-:W-:Y:S01]  /*d140*/  FMNMX.FTZ R3, R214, R3, !PT ;  /* 0x00000003d6037209 */ /* 0x000fe20007810000 */
[C---:B------:R-:W-:Y:S07]  /*d150*/  HMMA.16816.F32.BF16 R76, R4.reuse, R20, R116 ;  /* 0x00000014044c723c */ /* 0x040fee0000041874 */
[----:B------:R-:W-:Y:S01]  /*d160*/  IMAD.WIDE.U32 R118, R244, -0x326172a9, RZ ;  /* 0xcd9e8d57f4767825 */ /* 0x000fe200078e00ff */
[C---:B------:R-:W-:Y:S08]  /*d170*/  HMMA.16816.F32.BF16 R68, R4.reuse, R26, R88 ;  /* 0x0000001a0444723c */ /* 0x040ff00000041858 */
[----:B------:R-:W-:Y:S01]  /*d180*/  HMMA.16816.F32.BF16 R148, R4, R16, R100 ;  /* 0x000000100494723c */ /* 0x000fe20000041864 */
[----:B-1----:R-:W-:-:S07]  /*d190*/  FMNMX.FTZ R2, R2, R8, !PT ;  /* 0x0000000802027209 */ /* 0x002fce0007810000 */
        /* <DEDUP_REMOVED lines=10> */
[----:B------:R-:W1:Y:S01]  /*d240*/  SHFL.BFLY PT, R7, R3, 0x2, 0x1f ;  /* 0x0c401f0003077f89 */ /* 0x000e6200000e0000 */
[----:B------:R-:W-:Y:S02]  /*d250*/  IMAD.MOV.U32 R132, RZ, RZ, R47 ;  /* 0x000000ffff847224 */ /* 0x000fe400078e002f */
[----:B------:R-:W-:Y:S02]  /*d260*/  IMAD.MOV.U32 R133, RZ, RZ, R230 ;  /* 0x000000ffff857224 */ /* 0x000fe400078e00e6 */
[----:B------:R-:W-:Y:S01]  /*d270*/  IMAD.MOV.U32 R135, RZ, RZ, R63 ;  /* 0x000000ffff877224 */ /* 0x000fe200078e003f */
[----:B------:R-:W-:Y:S01]  /*d280*/  LOP3.LUT R4, R119, R243, RZ, 0x3c, !PT ;  /* 0x000000f377047212 */ /* 0x000fe200078e3cff */
[----:B------:R-:W-:Y:S01]  /*d290*/  IMAD.MOV.U32 R138, RZ, RZ, R62 ;  /* 0x000000ffff8a7224 */ /* 0x000fe200078e003e */
[----:B------:R-:W-:Y:S01]  /*d2a0*/  LOP3.LUT R6, R35, UR16, R118, 0x96, !PT ;  /* 0x0000001023067c12 */ /* 0x000fe2000f8e9676 */
[----:B------:R-:W-:Y:S01]  /*d2b0*/  IMAD.MOV.U32 R137, RZ, RZ, R61 ;  /* 0x000000ffff897224 */ /* 0x000fe200078e003d */
[----:B------:R-:W-:Y:S01]  /*d2c0*/  LOP3.LUT R5, R225, UR14, R34, 0x96, !PT ;  /* 0x0000000ee1057c12 */ /* 0x000fe2000f8e9622 */
[----:B------:R-:W-:-:S02]  /*d2d0*/  IMAD R116, R4, -0x2daee0ad, RZ ;  /* 0xd2511f5304747824 */ /* 0x000fc400078e02ff */
[----:B------:R-:W-:-:S04]  /*d2e0*/  IMAD.WIDE.U32 R10, R6, -0x2daee0ad, RZ ;  /* 0xd2511f53060a7825 */ /* 0x000fc800078e00ff */
[----:B------:R-:W-:Y:S01]  /*d2f0*/  IMAD.WIDE.U32 R14, R5, -0x2daee0ad, RZ ;  /* 0xd2511f53050e7825 */ /* 0x000fe200078e00ff */
[----:B------:R-:W-:-:S04]  /*d300*/  LOP3.LUT R5, R11, UR13, R116, 0x96, !PT ;  /* 0x0000000d0b057c12 */ /* 0x000fc8000f8e9674 */
[----:B------:R-:W-:Y:S01]  /*d310*/  LOP3.LUT R4, R15, UR11, R10, 0x96, !PT ;  /* 0x0000000b0f047c12 */ /* 0x000fe2000f8e960a */
[----:B------:R-:W-:Y:S01]  /*d320*/  IMAD.WIDE.U32 R8, R5, -0x326172a9, RZ ;  /* 0xcd9e8d5705087825 */ /* 0x000fe200078e00ff */
[----:B------:R-:W2:Y:S01]  /*d330*/  SHFL.BFLY PT, R10, R2, 0x1, 0x1f ;  /* 0x0c201f00020a7f89 */ /* 0x000ea200000e0000 */
[----:B-1----:R-:W-:Y:S02]  /*d340*/  FMNMX.FTZ R3, R3, R7, !PT ;  /* 0x0000000703037209 */ /* 0x002fe40007810000 */
[----:B------:R-:W-:Y:S01]  /*d350*/  IMAD.WIDE.U32 R74, R4, -0x326172a9, RZ ;  /* 0xcd9e8d57044a7825 */ /* 0x000fe200078e00ff */
[----:B------:R-:W-:-:S04]  /*d360*/  LOP3.LUT R4, R9, UR12, R224, 0x96, !PT ;  /* 0x0000000c09047c12 */ /* 0x000fc8000f8e96e0 */
[----:B------:R-:W-:Y:S01]  /*d370*/  LOP3.LUT R6, R75, UR10, R8, 0x96, !PT ;  /* 0x0000000a4b067c12 */ /* 0x000fe2000f8e9608 */
[----:B------:R-:W-:-:S04]  /*d380*/  IMAD.WIDE.U32 R4, R4, -0x2daee0ad, RZ ;  /* 0xd2511f5304047825 */ /* 0x000fc800078e00ff */
[----:B------:R-:W-:Y:S01]  /*d390*/  IMAD.WIDE.U32 R44, R6, -0x2daee0ad, RZ ;  /* 0xd2511f53062c7825 */ /* 0x000fe200078e00ff */
[----:B------:R-:W-:Y:S01]  /*d3a0*/  LOP3.LUT R7, R5, UR9, R14, 0x96, !PT ;  /* 0x0000000905077c12 */ /* 0x000fe2000f8e960e */
[----:B------:R-:W1:Y:S02]  /*d3b0*/  SHFL.BFLY PT, R6, R3, 0x1, 0x1f ;  /* 0x0c201f0003067f89 */ /* 0x000e6400000e0000 */
[----:B------:R-:W-:Y:S01]  /*d3c0*/  FFMA.FTZ R14, R161, c[0x0][0x23c], -R12 ;  /* 0x00008f00a10e7a23 */ /* 0x000fe2000001080c */
[----:B------:R-:W-:Y:S01]  /*d3d0*/  LOP3.LUT R4, R45, UR7, R4, 0x96, !PT ;  /* 0x000000072d047c12 */ /* 0x000fe2000f8e9604 */
[----:B------:R-:W-:Y:S02]  /*d3e0*/  IMAD.WIDE.U32 R34, R7, -0x326172a9, RZ ;  /* 0xcd9e8d5707227825 */ /* 0x000fe400078e00ff */
[----:B------:R-:W-:Y:S02]  /*d3f0*/  MUFU.EX2 R229, R14 ;  /* 0x0000000e00e57308 */ /* 0x000fe40000000800 */
[----:B------:R-:W-:Y:S01]  /*d400*/  IMAD.WIDE.U32 R4, R4, -0x326172a9, RZ ;  /* 0xcd9e8d5704047825 */ /* 0x000fe200078e00ff */
[----:B--2---:R-:W-:-:S04]  /*d410*/  FMNMX.FTZ R219, R2, R10, !PT ;  /* 0x0000000a02db7209 */ /* 0x004fc80007810000 */
[C---:B------:R-:W-:Y:S01]  /*d420*/  FSETP.NEU.FTZ.AND P1, PT, R219.reuse, -INF , PT ;  /* 0xff800000db00780b */ /* 0x040fe20003f3d000 */
[----:B------:R-:W-:Y:S01]  /*d430*/  FMUL.FTZ R2, R219, c[0x0][0x23c] ;  /* 0x00008f00db027a20 */ /* 0x000fe20000410000 */
[C---:B------:R-:W-:Y:S02]  /*d440*/  LOP3.LUT R8, R4.reuse, 0xffff, RZ, 0xc0, !PT ;  /* 0x0000ffff04087812 */ /* 0x040fe400078ec0ff */
[----:B------:R-:W-:Y:S02]  /*d450*/  LOP3.LUT R9, R4, 0xff, RZ, 0xc0, !PT ;  /* 0x000000ff04097812 */ /* 0x000fe400078ec0ff */
[----:B------:R-:W-:Y:S02]  /*d460*/  FSEL R2, R2, RZ, P1 ;  /* 0x000000ff02027208 */ /* 0x000fe40000800000 */
[----:B------:R-:W-:Y:S02]  /*d470*/  SHF.R.U32.HI R8, RZ, 0x8, R8 ;  /* 0x00000008ff087819 */ /* 0x000fe40000011608 */
[----:B-1----:R-:W-:Y:S01]  /*d480*/  FMNMX.FTZ R218, R3, R6, !PT ;  /* 0x0000000603da7209 */ /* 0x002fe20007810000 */
[----:B------:R-:W-:Y:S01]  /*d490*/  FFMA.FTZ R3, R169, c[0x0][0x23c], -R2 ;  /* 0x00008f00a9037a23 */ /* 0x000fe20000010802 */
[--C-:B------:R-:W-:Y:S01]  /*d4a0*/  SHF.R.U32.HI R6, RZ, 0x10, R4.reuse ;  /* 0x00000010ff067819 */ /* 0x100fe20000011604 */
[----:B------:R-:W-:Y:S01]  /*d4b0*/  IMAD.MOV.U32 R169, RZ, RZ, R231 ;  /* 0x000000ffffa97224 */ /* 0x000fe200078e00e7 */
[----:B------:R-:W-:Y:S01]  /*d4c0*/  SHF.R.U32.HI R4, RZ, 0x18, R4 ;  /* 0x00000018ff047819 */ /* 0x000fe20000011604 */
[----:B------:R1:W-:Y:S01]  /*d4d0*/  MUFU.EX2 R117, R3 ;  /* 0x0000000300757308 */ /* 0x0003e20000000800 */
[----:B------:R-:W-:-:S02]  /*d4e0*/  LOP3.LUT R6, R6, 0xff, RZ, 0xc0, !PT ;  /* 0x000000ff06067812 */ /* 0x000fc400078ec0ff */
[----:B------:R-:W-:Y:S02]  /*d4f0*/  PRMT R10, R9, 0x5410, R8 ;  /* 0x00005410090a7816 */ /* 0x000fe40000000008 */
[----:B------:R-:W-:Y:S01]  /*d500*/  PRMT R9, R6, 0x5410, R4 ;  /* 0x0000541006097816 */ /* 0x000fe20000000004 */
[----:B------:R-:W-:Y:S01]  /*d510*/  FFMA.FTZ R6, R59, c[0x0][0x23c], -R2 ;  /* 0x00008f003b067a23 */ /* 0x000fe20000010802 */
[----:B------:R-:W-:Y:S01]  /*d520*/  LOP3.LUT R4, R5, UR17, R34, 0x96, !PT ;  /* 0x0000001105047c12 */ /* 0x000fe2000f8e9622 */
[----:B------:R-:W-:Y:S01]  /*d530*/  FFMA.FTZ R5, R162, c[0x0][0x23c], -R2 ;  /* 0x00008f00a2057a23 */ /* 0x000fe20000010802 */
[----:B------:R-:W-:Y:S01]  /*d540*/  FSETP.NEU.FTZ.AND P0, PT, R218, -INF , PT ;  /* 0xff800000da00780b */ /* 0x000fe20003f1d000 */
[----:B------:R-:W-:Y:S01]  /*d550*/  MUFU.EX2 R136, R6 ;  /* 0x0000000600887308 */ /* 0x000fe20000000800 */
[----:B------:R-:W-:Y:S02]  /*d560*/  IMAD.MOV.U32 R162, RZ, RZ, R46 ;  /* 0x000000ffffa27224 */ /* 0x000fe400078e002e */
[----:B-1----:R-:W-:-:S05]  /*d570*/  FFMA.FTZ R3, R171, c[0x0][0x23c], -R2 ;  /* 0x00008f00ab037a23 */ /* 0x002fca0000010802 */
[----:B------:R1:W2:Y:S08]  /*d580*/  MUFU.EX2 R139, R5 ;  /* 0x00000005008b7308 */ /* 0x0002b00000000800 */
[----:B------:R3:W-:Y:S01]  /*d590*/  MUFU.EX2 R252, R3 ;  /* 0x0000000300fc7308 */ /* 0x0007e20000000800 */
[----:B-1----:R-:W-:-:S04]  /*d5a0*/  LOP3.LUT R5, R4, 0xffff, RZ, 0xc0, !PT ;  /* 0x0000ffff04057812 */ /* 0x002fc800078ec0ff */
[----:B------:R-:W-:Y:S02]  /*d5b0*/  SHF.R.U32.HI R6, RZ, 0x8, R5 ;  /* 0x00000008ff067819 */ /* 0x000fe40000011605 */
[----:B------:R-:W-:Y:S01]  /*d5c0*/  LOP3.LUT R5, R4, 0xff, RZ, 0xc0, !PT ;  /* 0x000000ff04057812 */ /* 0x000fe200078ec0ff */
[----:B---3--:R-:W-:-:S03]  /*d5d0*/  FMUL.FTZ R3, R218, c[0x0][0x23c] ;  /* 0x00008f00da037a20 */ /* 0x008fc60000410000 */
[----:B------:R-:W-:Y:S02]  /*d5e0*/  PRMT R8, R5, 0x5410, R6 ;  /* 0x0000541005087816 */ /* 0x000fe40000000006 */
[----:B------:R-:W-:Y:S02]  /*d5f0*/  SHF.R.U32.HI R6, RZ, 0x10, R4 ;  /* 0x00000010ff067819 */ /* 0x000fe40000011604 */
[----:B------:R-:W-:-:S05]  /*d600*/  FSEL R3, R3, RZ, P0 ;  /* 0x000000ff03037208 */ /* 0x000fca0000000000 */
[--C-:B------:R-:W-:Y:S02]  /*d610*/  FFMA.FTZ R5, R168, c[0x0][0x23c], -R3.reuse ;  /* 0x00008f00a8057a23 */ /* 0x100fe40000010803 */
[----:B------:R-:W-:Y:S02]  /*d620*/  FFMA.FTZ R7, R226, c[0x0][0x23c], -R3 ;  /* 0x00008f00e2077a23 */ /* 0x000fe40000010803 */
[----:B------:R1:W-:Y:S08]  /*d630*/  MUFU.EX2 R251, R5 ;  /* 0x0000000500fb7308 */ /* 0x0003f00000000800 */
[----:B------:R3:W-:Y:S01]  /*d640*/  MUFU.EX2 R249, R7 ;  /* 0x0000000700f97308 */ /* 0x0007e20000000800 */
[----:B-1----:R-:W-:-:S02]  /*d650*/  SHF.R.U32.HI R5, RZ, 0x18, R4 ;  /* 0x00000018ff057819 */ /* 0x002fc40000011604 */
[----:B------:R-:W-:Y:S01]  /*d660*/  LOP3.LUT R4, R6, 0xff, RZ, 0xc0, !PT ;  /* 0x000000ff06047812 */ /* 0x000fe200078ec0ff */
[----:B------:R-:W-:-:S04]  /*d670*/  FFMA.FTZ R6, R160, c[0x0][0x23c], -R3 ;  /* 0x00008f00a0067a23 */ /* 0x000fc80000010803 */
[----:B------:R1:W4:Y:S01]  /*d680*/  MUFU.EX2 R250, R6 ;  /* 0x0000000600fa7308 */ /* 0x0003220000000800 */
[----:B---3--:R-:W-:Y:S01]  /*d690*/  PRMT R7, R4, 0x5410, R5 ;  /* 0x0000541004077816 */ /* 0x008fe20000000005 */
[----:B------:R-:W-:Y:S01]  /*d6a0*/  FFMA.FTZ R4, R227, c[0x0][0x23c], -R3 ;  /* 0x00008f00e3047a23 */ /* 0x000fe20000010803 */
[----:B------:R-:W-:-:S05]  /*d6b0*/  FSEL R5, R219, RZ, P1 ;  /* 0x000000ffdb057208 */ /* 0x000fca0000800000 */
[----:B------:R-:W-:Y:S01]  /*d6c0*/  FADD.FTZ R5, R73, -R5 ;  /* 0x8000000549057221 */ /* 0x000fe20000010000 */
[----:B------:R3:W-:Y:S03]  /*d6d0*/  MUFU.EX2 R248, R4 ;  /* 0x0000000400f87308 */ /* 0x0007e60000000800 */
[----:B------:R-:W-:Y:S01]  /*d6e0*/  FMUL.FTZ R11, R5, c[0x0][0x23c] ;  /* 0x00008f00050b7a20 */ /* 0x000fe20000410000 */
[----:B--2---:R-:W-:Y:S02]  /*d6f0*/  F2FP.BF16.PACK_AB R5, R136, R139 ;  /* 0x0000008b8805723e */ /* 0x004fe400000010ff */
[----:B-1----:R-:W-:Y:S02]  /*d700*/  FSEL R6, R218, RZ, P0 ;  /* 0x000000ffda067208 */ /* 0x002fe40000000000 */
[----:B------:R-:W1:Y:S03]  /*d710*/  MUFU.EX2 R47, R11 ;  /* 0x0000000b002f7308 */ /* 0x000e660000000800 */
[----:B------:R-:W-:Y:S01]  /*d720*/  FADD.FTZ R6, R72, -R6 ;  /* 0x8000000648067221 */ /* 0x000fe20000010000 */
[----:B---3--:R-:W-:-:S03]  /*d730*/  HSET2.LE.AND R4, R10, R146, PT ;  /* 0x000000920a047233 */ /* 0x008fc60003803000 */
[----:B------:R-:W-:Y:S02]  /*d740*/  FMUL.FTZ R6, R6, c[0x0][0x23c] ;  /* 0x00008f0006067a20 */ /* 0x000fe40000410000 */
[----:B------:R-:W-:Y:S01]  /*d750*/  LOP3.LUT R10, R4, R5, RZ, 0xc0, !PT ;  /* 0x00000005040a7212 */ /* 0x000fe200078ec0ff */
[--C-:B------:R-:W-:Y:S01]  /*d760*/  HSET2.LE.AND R4, R9, R146.reuse, PT ;  /* 0x0000009209047233 */ /* 0x100fe20003803000 */
[----:B----4-:R-:W-:Y:S01]  /*d770*/  F2FP.BF16.PACK_AB R5, R250, R251 ;  /* 0x000000fbfa05723e */ /* 0x010fe200000010ff */
[----:B------:R-:W2:Y:S01]  /*d780*/  MUFU.EX2 R46, R6 ;  /* 0x00000006002e7308 */ /* 0x000ea20000000800 */
[----:B-1----:R-:W-:Y:S02]  /*d790*/  FMUL.FTZ R96, R96, R47 ;  /* 0x0000002f60607220 */ /* 0x002fe40000410000 */
[----:B------:R-:W-:Y:S01]  /*d7a0*/  LOP3.LUT R11, R4, R5, RZ, 0xc0, !PT ;  /* 0x00000005040b7212 */ /* 0x000fe200078ec0ff */
[----:B------:R-:W-:Y:S01]  /*d7b0*/  HSET2.LE.AND R4, R8, R146, PT ;  /* 0x0000009208047233 */ /* 0x000fe20003803000 */
[----:B------:R-:W-:Y:S01]  /*d7c0*/  F2FP.BF16.PACK_AB R5, R252, R117 ;  /* 0x00000075fc05723e */ /* 0x000fe200000010ff */
[----:B------:R-:W-:-:S02]  /*d7d0*/  FMUL.FTZ R97, R97, R47 ;  /* 0x0000002f61617220 */ /* 0x000fc40000410000 */
[----:B------:R-:W-:Y:S01]  /*d7e0*/  FMUL.FTZ R108, R108, R47 ;  /* 0x0000002f6c6c7220 */ /* 0x000fe20000410000 */
[----:B------:R-:W-:Y:S01]  /*d7f0*/  LOP3.LUT R8, R4, R5, RZ, 0xc0, !PT ;  /* 0x0000000504087212 */ /* 0x000fe200078ec0ff */
[----:B------:R-:W-:Y:S01]  /*d800*/  HSET2.LE.AND R4, R7, R146, PT ;  /* 0x0000009207047233 */ /* 0x000fe20003803000 */
[----:B------:R-:W-:Y:S01]  /*d810*/  F2FP.BF16.PACK_AB R5, R248, R249 ;  /* 0x000000f9f805723e */ /* 0x000fe200000010ff */
[-C--:B------:R-:W-:Y:S02]  /*d820*/  FMUL.FTZ R109, R109, R47.reuse ;  /* 0x0000002f6d6d7220 */ /* 0x080fe40000410000 */
[----:B------:R-:W-:Y:S01]  /*d830*/  FMUL.FTZ R80, R80, R47 ;  /* 0x0000002f50507220 */ /* 0x000fe20000410000 */
[----:B------:R-:W-:Y:S01]  /*d840*/  LOP3.LUT R9, R4, R5, RZ, 0xc0, !PT ;  /* 0x0000000504097212 */ /* 0x000fe200078ec0ff */
[----:B------:R-:W-:Y:S01]  /*d850*/  FFMA.FTZ R4, R58, c[0x0][0x23c], -R13 ;  /* 0x00008f003a047a23 */ /* 0x000fe2000001080d */
[----:B------:R-:W-:Y:S01]  /*d860*/  LOP3.LUT R5, R29, UR8, R30, 0x96, !PT ;  /* 0x000000081d057c12 */ /* 0x000fe2000f8e961e */
[-C--:B--2---:R-:W-:Y:S01]  /*d870*/  FMUL.FTZ R98, R98, R46.reuse ;  /* 0x0000002e62627220 */ /* 0x084fe20000410000 */
[----:B------:R-:W-:Y:S01]  /*d880*/  LDSM.16.MT88.4 R28, [R188+0x6800] ;  /* 0x00680000bc1c783b */ /* 0x000fe20000004200 */
[----:B------:R1:W-:Y:S01]  /*d890*/  MUFU.EX2 R247, R4 ;  /* 0x0000000400f77308 */ /* 0x0003e20000000800 */
[----:B------:R-:W-:-:S02]  /*d8a0*/  FMUL.FTZ R99, R99, R46 ;  /* 0x0000002e63637220 */ /* 0x000fc40000410000 */
[----:B------:R-:W-:Y:S02]  /*d8b0*/  FFMA.FTZ R6, R147, c[0x0][0x23c], -R13 ;  /* 0x00008f0093067a23 */ /* 0x000fe4000001080d */
[-C--:B------:R-:W-:Y:S02]  /*d8c0*/  FMUL.FTZ R110, R110, R46.reuse ;  /* 0x0000002e6e6e7220 */ /* 0x080fe40000410000 */
[-C--:B------:R-:W-:Y:S01]  /*d8d0*/  FMUL.FTZ R111, R111, R46.reuse ;  /* 0x0000002e6f6f7220 */ /* 0x080fe20000410000 */
[----:B------:R-:W-:Y:S01]  /*d8e0*/  HMMA.16816.F32.BF16 R96, R8, R16, R96 ;  /* 0x000000100860723c */ /* 0x000fe20000041860 */
[----:B------:R-:W-:Y:S01]  /*d8f0*/  MUFU.EX2 R245, R6 ;  /* 0x0000000600f57308 */ /* 0x000fe20000000800 */
[----:B------:R-:W-:Y:S02]  /*d900*/  FMUL.FTZ R81, R81, R47 ;  /* 0x0000002f51517220 */ /* 0x000fe40000410000 */
[-C--:B------:R-:W-:Y:S02]  /*d910*/  FMUL.FTZ R82, R82, R46.reuse ;  /* 0x0000002e52527220 */ /* 0x080fe40000410000 */
[----:B------:R-:W-:-:S02]  /*d920*/  FMUL.FTZ R83, R83, R46 ;  /* 0x0000002e53537220 */ /* 0x000fc40000410000 */
[----:B-1----:R-:W-:Y:S01]  /*d930*/  FFMA.FTZ R4, R57, c[0x0][0x23c], -R13 ;  /* 0x00008f0039047a23 */ /* 0x002fe2000001080d */
[C---:B------:R-:W-:Y:S01]  /*d940*/  HMMA.16816.F32.BF16 R60, R8.reuse, R18, R108 ;  /* 0x00000012083c723c */ /* 0x040fe2000004186c */
[-C--:B------:R-:W-:Y:S02]  /*d950*/  FMUL.FTZ R92, R92, R47.reuse ;  /* 0x0000002f5c5c7220 */ /* 0x080fe40000410000 */
[----:B------:R1:W2:Y:S01]  /*d960*/  MUFU.EX2 R246, R4 ;  /* 0x0000000400f67308 */ /* 0x0002a20000000800 */
[-C--:B------:R-:W-:Y:S02]  /*d970*/  FMUL.FTZ R93, R93, R47.reuse ;  /* 0x0000002f5d5d7220 */ /* 0x080fe40000410000 */
[-C--:B------:R-:W-:Y:S02]  /*d980*/  FMUL.FTZ R94, R94, R46.reuse ;  /* 0x0000002e5e5e7220 */ /* 0x080fe40000410000 */
[----:B------:R-:W-:Y:S01]  /*d990*/  FMUL.FTZ R95, R95, R46 ;  /* 0x0000002e5f5f7220 */ /* 0x000fe20000410000 */
[----:B------:R-:W-:Y:S01]  /*d9a0*/  HMMA.16816.F32.BF16 R80, R8, R24, R80 ;  /* 0x000000180850723c */ /* 0x000fe20000041850 */
[----:B------:R-:W-:-:S02]  /*d9b0*/  FMUL.FTZ R112, R112, R47 ;  /* 0x0000002f70707220 */ /* 0x000fc40000410000 */
[-C--:B------:R-:W-:Y:S02]  /*d9c0*/  FMUL.FTZ R113, R113, R47.reuse ;  /* 0x0000002f71717220 */ /* 0x080fe40000410000 */
[-C--:B------:R-:W-:Y:S02]  /*d9d0*/  FMUL.FTZ R114, R114, R46.reuse ;  /* 0x0000002e72727220 */ /* 0x080fe40000410000 */
[----:B------:R-:W-:Y:S01]  /*d9e0*/  FMUL.FTZ R115, R115, R46 ;  /* 0x0000002e73737220 */ /* 0x000fe20000410000 */
[----:B------:R-:W-:Y:S01]  /*d9f0*/  HMMA.16816.F32.BF16 R92, R8, R26, R92 ;  /* 0x0000001a085c723c */ /* 0x000fe2000004185c */
[-C--:B------:R-:W-:Y:S01]  /*da00*/  FMUL.FTZ R124, R124, R47.reuse ;  /* 0x0000002f7c7c7220 */ /* 0x080fe20000410000 */
[----:B------:R-:W3:Y:S01]  /*da10*/  LDSM.16.MT88.4 R24, [R185+0x6800] ;  /* 0x00680000b918783b */ /* 0x000ee20000004200 */
[----:B-1----:R-:W-:Y:S02]  /*da20*/  FFMA.FTZ R4, R56, c[0x0][0x23c], -R13 ;  /* 0x00008f0038047a23 */ /* 0x002fe4000001080d */
[----:B------:R-:W-:-:S02]  /*da30*/  FMUL.FTZ R125, R125, R47 ;  /* 0x0000002f7d7d7220 */ /* 0x000fc40000410000 */
[----:B------:R1:W-:Y:S01]  /*da40*/  MUFU.EX2 R231, R4 ;  /* 0x0000000400e77308 */ /* 0x0003e20000000800 */
[-C--:B------:R-:W-:Y:S01]  /*da50*/  FMUL.FTZ R126, R126, R46.reuse ;  /* 0x0000002e7e7e7220 */ /* 0x080fe20000410000 */
[C---:B------:R-:W-:Y:S01]  /*da60*/  HMMA.16816.F32.BF16 R56, R8.reuse, R20, R112 ;  /* 0x000000140838723c */ /* 0x040fe20000041870 */
[-C--:B------:R-:W-:Y:S02]  /*da70*/  FMUL.FTZ R127, R127, R46.reuse ;  /* 0x0000002e7f7f7220 */ /* 0x080fe40000410000 */
[-C--:B------:R-:W-:Y:S02]  /*da80*/  FMUL.FTZ R128, R128, R47.reuse ;  /* 0x0000002f80807220 */ /* 0x080fe40000410000 */
[-C--:B------:R-:W-:Y:S02]  /*da90*/  FMUL.FTZ R129, R129, R47.reuse ;  /* 0x0000002f81817220 */ /* 0x080fe40000410000 */
[-C--:B------:R-:W-:Y:S01]  /*daa0*/  FMUL.FTZ R130, R130, R46.reuse ;  /* 0x0000002e82827220 */ /* 0x080fe20000410000 */
[----:B------:R-:W-:Y:S01]  /*dab0*/  HMMA.16816.F32.BF16 R48, R8, R22, R124 ;  /* 0x000000160830723c */ /* 0x000fe2000004187c */
[----:B------:R-:W-:Y:S01]  /*dac0*/  FMUL.FTZ R131, R131, R46 ;  /* 0x0000002e83837220 */ /* 0x000fe20000410000 */
[----:B------:R-:W4:Y:S01]  /*dad0*/  LDSM.16.MT88.4 R20, [R186+0x6800] ;  /* 0x00680000ba14783b */ /* 0x000f220000004200 */
[----:B------:R-:W-:-:S02]  /*dae0*/  FMUL.FTZ R140, R140, R47 ;  /* 0x0000002f8c8c7220 */ /* 0x000fc40000410000 */
[----:B------:R-:W-:Y:S01]  /*daf0*/  FMUL.FTZ R141, R141, R47 ;  /* 0x0000002f8d8d7220 */ /* 0x000fe20000410000 */
[----:B------:R-:W-:Y:S01]  /*db00*/  LDSM.16.MT88.4 R124, [R186+0x7800] ;  /* 0x00780000ba7c783b */ /* 0x000fe20000004200 */
[----:B-1----:R-:W-:Y:S01]  /*db10*/  IMAD.WIDE.U32 R4, R5, -0x2daee0ad, RZ ;  /* 0xd2511f5305047825 */ /* 0x002fe200078e00ff */
[----:B------:R-:W-:Y:S03]  /*db20*/  HMMA.16816.F32.BF16 R52, R8, R36, R128 ;  /* 0x000000240834723c */ /* 0x000fe60000041880 */
[-C--:B------:R-:W-:Y:S01]  /*db30*/  FMUL.FTZ R142, R142, R46.reuse ;  /* 0x0000002e8e8e7220 */ /* 0x080fe20000410000 */
[C---:B------:R-:W-:Y:S01]  /*db40*/  LOP3.LUT R6, R4.reuse, 0xffff, RZ, 0xc0, !PT ;  /* 0x0000ffff04067812 */ /* 0x040fe200078ec0ff */
[----:B------:R-:W-:Y:S01]  /*db50*/  FMUL.FTZ R143, R143, R46 ;  /* 0x0000002e8f8f7220 */ /* 0x000fe20000410000 */
[----:B------:R-:W-:Y:S02]  /*db60*/  LOP3.LUT R15, R4, 0xff, RZ, 0xc0, !PT ;  /* 0x000000ff040f7812 */ /* 0x000fe400078ec0ff */
[----:B------:R-:W-:-:S02]  /*db70*/  SHF.R.U32.HI R7, RZ, 0x10, R4 ;  /* 0x00000010ff077819 */ /* 0x000fc40000011604 */
[----:B------:R-:W-:Y:S01]  /*db80*/  SHF.R.U32.HI R16, RZ, 0x18, R4 ;  /* 0x00000018ff107819 */ /* 0x000fe20000011604 */
[----:B------:R-:W-:Y:S01]  /*db90*/  FFMA.FTZ R4, R157, c[0x0][0x23c], -R12 ;  /* 0x00008f009d047a23 */ /* 0x000fe2000001080c */
[----:B------:R-:W-:Y:S01]  /*dba0*/  SHF.R.U32.HI R6, RZ, 0x8, R6 ;  /* 0x00000008ff067819 */ /* 0x000fe20000011606 */
[----:B------:R-:W-:Y:S01]  /*dbb0*/  HMMA.16816.F32.BF16 R140, R8, R38, R140 ;  /* 0x00000026088c723c */ /* 0x000fe2000004188c */
[----:B------:R-:W-:Y:S01]  /*dbc0*/  LOP3.LUT R7, R7, 0xff, RZ, 0xc0, !PT ;  /* 0x000000ff07077812 */ /* 0x000fe200078ec0ff */
[----:B------:R1:W-:Y:S01]  /*dbd0*/  MUFU.EX2 R230, R4 ;  /* 0x0000000400e67308 */ /* 0x0003e20000000800 */
[----:B------:R-:W-:Y:S01]  /*dbe0*/  PRMT R17, R15, 0x5410, R6 ;  /* 0x000054100f117816 */ /* 0x000fe20000000006 */
[----:B------:R-:W5:Y:S01]  /*dbf0*/  LDSM.16.MT88.4 R36, [R187+0x6800] ;  /* 0x00680000bb24783b */ /* 0x000f620000004200 */
[----:B------:R-:W-:Y:S01]  /*dc00*/  PRMT R18, R7, 0x5410, R16 ;  /* 0x0000541007127816 */ /* 0x000fe20000000010 */
[----:B------:R-:W-:Y:S01]  /*dc10*/  FFMA.FTZ R7, R159, c[0x0][0x23c], -R12 ;  /* 0x00008f009f077a23 */ /* 0x000fe2000001080c */
[----:B--2---:R-:W-:Y:S01]  /*dc20*/  F2FP.BF16.PACK_AB R8, R246, R247 ;  /* 0x000000f7f608723e */ /* 0x004fe200000010ff */
[----:B------:R-:W-:-:S02]  /*dc30*/  FFMA.FTZ R11, R233, c[0x0][0x23c], -R3 ;  /* 0x00008f00e90b7a23 */ /* 0x000fc40000010803 */
[----:B------:R2:W2:Y:S01]  /*dc40*/  MUFU.EX2 R226, R7 ;  /* 0x0000000700e27308 */ /* 0x0004a20000000800 */
[----:B------:R-:W-:Y:S01]  /*dc50*/  IMAD.MOV.U32 R233, RZ, RZ, R162 ;  /* 0x000000ffffe97224 */ /* 0x000fe200078e00a2 */
[----:B-1----:R-:W-:Y:S01]  /*dc60*/  LOP3.LUT R4, R5, UR18, R40, 0x96, !PT ;  /* 0x0000001205047c12 */ /* 0x002fe2000f8e9628 */
[----:B------:R-:W-:-:S05]  /*dc70*/  FFMA.FTZ R5, R156, c[0x0][0x23c], -R12 ;  /* 0x00008f009c057a23 */ /* 0x000fca000001080c */
[----:B------:R-:W-:Y:S01]  /*dc80*/  MUFU.EX2 R168, R11 ;  /* 0x0000000b00a87308 */ /* 0x000fe20000000800 */
[--C-:B------:R-:W-:Y:S02]  /*dc90*/  SHF.R.U32.HI R6, RZ, 0x10, R4.reuse ;  /* 0x00000010ff067819 */ /* 0x100fe40000011604 */
[----:B------:R-:W-:Y:S02]  /*dca0*/  LOP3.LUT R16, R4, 0xff, RZ, 0xc0, !PT ;  /* 0x000000ff04107812 */ /* 0x000fe400078ec0ff */
[----:B------:R-:W-:Y:S01]  /*dcb0*/  LOP3.LUT R14, R6, 0xff, RZ, 0xc0, !PT ;  /* 0x000000ff060e7812 */ /* 0x000fe200078ec0ff */
[--C-:B------:R-:W-:Y:S02]  /*dcc0*/  HSET2.LE.AND R6, R17, R146.reuse, PT ;  /* 0x0000009211067233 */ /* 0x100fe40003803000 */
[----:B------:R1:W1:Y:S01]  /*dcd0*/  MUFU.EX2 R227, R5 ;  /* 0x0000000500e37308 */ /* 0x0002620000000800 */
[----:B------:R-:W-:Y:S01]  /*dce0*/  SHF.R.U32.HI R15, RZ, 0x18, R4 ;  /* 0x00000018ff0f7819 */ /* 0x000fe20000011604 */
[----:B--2---:R-:W-:Y:S01]  /*dcf0*/  HSET2.LE.AND R7, R18, R146, PT ;  /* 0x0000009212077233 */ /* 0x004fe20003803000 */
[----:B------:R-:W-:-:S02]  /*dd00*/  F2FP.BF16.PACK_AB R10, R226, R229 ;  /* 0x000000e5e20a723e */ /* 0x000fc400000010ff */
[----:B------:R-:W-:-:S05]  /*dd10*/  PRMT R14, R14, 0x5410, R15 ;  /* 0x000054100e0e7816 */ /* 0x000fca000000000f */
[----:B------:R-:W-:Y:S01]  /*dd20*/  HSET2.LE.AND R9, R14, R146, PT ;  /* 0x000000920e097233 */ /* 0x000fe20003803000 */
[----:B-1----:R-:W-:Y:S02]  /*dd30*/  LOP3.LUT R5, R4, 0xffff, RZ, 0xc0, !PT ;  /* 0x0000ffff04057812 */ /* 0x002fe400078ec0ff */
[----:B------:R-:W-:Y:S02]  /*dd40*/  F2FP.BF16.PACK_AB R4, R245, R231 ;  /* 0x000000e7f504723e */ /* 0x000fe400000010ff */
[----:B------:R-:W-:Y:S02]  /*dd50*/  SHF.R.U32.HI R5, RZ, 0x8, R5 ;  /* 0x00000008ff057819 */ /* 0x000fe40000011605 */
[----:B------:R-:W-:Y:S02]  /*dd60*/  LOP3.LUT R6, R6, R4, RZ, 0xc0, !PT ;  /* 0x0000000406067212 */ /* 0x000fe400078ec0ff */
[----:B------:R-:W-:Y:S02]  /*dd70*/  PRMT R5, R16, 0x5410, R5 ;  /* 0x0000541010057816 */ /* 0x000fe40000000005 */
[----:B------:R-:W-:-:S03]  /*dd80*/  F2FP.BF16.PACK_AB R4, R227, R230 ;  /* 0x000000e6e304723e */ /* 0x000fc600000010ff */
[----:B------:R-:W-:Y:S01]  /*dd90*/  HSET2.LE.AND R5, R5, R146, PT ;  /* 0x0000009205057233 */ /* 0x000fe20003803000 */
[----:B------:R-:W-:-:S04]  /*dda0*/  LOP3.LUT R7, R7, R4, RZ, 0xc0, !PT ;  /* 0x0000000407077212 */ /* 0x000fc800078ec0ff */
[----:B------:R-:W-:Y:S01]  /*ddb0*/  LOP3.LUT R4, R5, R8, RZ, 0xc0, !PT ;  /* 0x0000000805047212 */ /* 0x000fe200078ec0ff */
[--C-:B------:R-:W-:Y:S01]  /*ddc0*/  FFMA.FTZ R8, R183, c[0x0][0x23c], -R2.reuse ;  /* 0x00008f00b7087a23 */ /* 0x100fe20000010802 */
[----:B------:R-:W-:Y:S01]  /*ddd0*/  LOP3.LUT R5, R9, R10, RZ, 0xc0, !PT ;  /* 0x0000000a09057212 */ /* 0x000fe200078ec0ff */
[--C-:B------:R-:W-:Y:S02]  /*dde0*/  FFMA.FTZ R9, R172, c[0x0][0x23c], -R2.reuse ;  /* 0x00008f00ac097a23 */ /* 0x100fe40000010802 */
[----:B------:R1:W-:Y:S01]  /*ddf0*/  MUFU.EX2 R183, R8 ;  /* 0x0000000800b77308 */ /* 0x0003e20000000800 */
[----:B------:R-:W-:-:S03]  /*de00*/  FFMA.FTZ R10, R163, c[0x0][0x23c], -R2 ;  /* 0x00008f00a30a7a23 */ /* 0x000fc60000010802 */
[C---:B---3--:R-:W-:Y:S04]  /*de10*/  HMMA.16816.F32.BF16 R84, R4.reuse, R24, R84 ;  /* 0x000000180454723c */ /* 0x048fe80000041854 */
[----:B------:R-:W-:Y:S04]  /*de20*/  MUFU.EX2 R172, R9 ;  /* 0x0000000900ac7308 */ /* 0x000fe80000000800 */
[----:B------:R-:W-:Y:S01]  /*de30*/  HMMA.16816.F32.BF16 R68, R4, R26, R68 ;  /* 0x0000001a0444723c */ /* 0x000fe20000041844 */
[----:B-1----:R-:W-:-:S03]  /*de40*/  FFMA.FTZ R8, R181, c[0x0][0x23c], -R2 ;  /* 0x00008f00b5087a23 */ /* 0x002fc60000010802 */
[----:B------:R-:W1:Y:S04]  /*de50*/  MUFU.EX2 R171, R10 ;  /* 0x0000000a00ab7308 */ /* 0x000e680000000800 */
[C---:B------:R-:W-:Y:S04]  /*de60*/  HMMA.16816.F32.BF16 R104, R4.reuse, R30, R104 ;  /* 0x0000001e0468723c */ /* 0x040fe80000041868 */
[----:B------:R2:W-:Y:S04]  /*de70*/  MUFU.EX2 R181, R8 ;  /* 0x0000000800b57308 */ /* 0x0005e80000000800 */
[C---:B----4-:R-:W-:Y:S08]  /*de80*/  HMMA.16816.F32.BF16 R76, R4.reuse, R20, R76 ;  /* 0x00000014044c723c */ /* 0x050ff0000004184c */
[----:B------:R-:W-:Y:S01]  /*de90*/  HMMA.16816.F32.BF16 R88, R4, R22, R88 ;  /* 0x000000160458723c */ /* 0x000fe20000041858 */
[----:B--2---:R-:W-:-:S07]  /*dea0*/  LOP3.LUT R8, R35, UR8, R74, 0x96, !PT ;  /* 0x0000000823087c12 */ /* 0x004fce000f8e964a */
[----:B------:R-:W-:Y:S01]  /*deb0*/  HMMA.16816.F32.BF16 R72, R4, R28, R148 ;  /* 0x0000001c0448723c */ /* 0x000fe20000041894 */
[----:B------:R-:W-:-:S05]  /*dec0*/  IMAD.WIDE.U32 R8, R8, -0x2daee0ad, RZ ;  /* 0xd2511f5308087825 */ /* 0x000fca00078e00ff */
[----:B------:R-:W-:Y:S02]  /*ded0*/  LOP3.LUT R10, R9, UR18, R44, 0x96, !PT ;  /* 0x00000012090a7c12 */ /* 0x000fe4000f8e962c */
[C---:B-----5:R-:W-:Y:S01]  /*dee0*/  HMMA.16816.F32.BF16 R100, R4.reuse, R36, R100 ;  /* 0x000000240464723c */ /* 0x060fe20000041864 */
[C---:B------:R-:W-:Y:S02]  /*def0*/  LOP3.LUT R9, R8.reuse, 0xffff, RZ, 0xc0, !PT ;  /* 0x0000ffff08097812 */ /* 0x040fe400078ec0ff */
[--C-:B------:R-:W-:Y:S02]  /*df00*/  SHF.R.U32.HI R15, RZ, 0x10, R8.reuse ;  /* 0x00000010ff0f7819 */ /* 0x100fe40000011608 */
[----:B------:R-:W-:Y:S02]  /*df10*/  LOP3.LUT R16, R8, 0xff, RZ, 0xc0, !PT ;  /* 0x000000ff08107812 */ /* 0x000fe400078ec0ff */
[----:B------:R-:W-:Y:S01]  /*df20*/  SHF.R.U32.HI R14, RZ, 0x18, R8 ;  /* 0x00000018ff0e7819 */ /* 0x000fe20000011608 */
[----:B------:R-:W-:Y:S01]  /*df30*/  FFMA.FTZ R8, R180, c[0x0][0x23c], -R3 ;  /* 0x00008f00b4087a23 */ /* 0x000fe20000010803 */
[----:B------:R-:W-:Y:S01]  /*df40*/  SHF.R.U32.HI R11, RZ, 0x8, R9 ;  /* 0x00000008ff0b7819 */ /* 0x000fe20000011609 */
[----:B------:R-:W-:Y:S01]  /*df50*/  IMAD.MOV.U32 R180, RZ, RZ, R169 ;  /* 0x000000ffffb47224 */ /* 0x000fe200078e00a9 */
[----:B------:R-:W-:Y:S01]  /*df60*/  LOP3.LUT R9, R15, 0xff, RZ, 0xc0, !PT ;  /* 0x000000ff0f097812 */ /* 0x000fe200078ec0ff */
[----:B------:R2:W-:Y:S01]  /*df70*/  MUFU.EX2 R169, R8 ;  /* 0x0000000800a97308 */ /* 0x0005e20000000800 */
[----:B------:R-:W-:Y:S01]  /*df80*/  PRMT R18, R16, 0x5410, R11 ;  /* 0x0000541010127816 */ /* 0x000fe2000000000b */
[----:B------:R-:W-:Y:S01]  /*df90*/  HMMA.16816.F32.BF16 R64, R4, R38, R64 ;  /* 0x000000260440723c */ /* 0x000fe20000041840 */
[----:B------:R-:W-:Y:S01]  /*dfa0*/  PRMT R17, R9, 0x5410, R14 ;  /* 0x0000541009117816 */ /* 0x000fe2000000000e */
[----:B------:R-:W-:Y:S01]  /*dfb0*/  FFMA.FTZ R9, R232, c[0x0][0x23c], -R3 ;  /* 0x00008f00e8097a23 */ /* 0x000fe20000010803 */
[C---:B------:R-:W-:Y:S01]  /*dfc0*/  LOP3.LUT R11, R10.reuse, 0xffff, RZ, 0xc0, !PT ;  /* 0x0000ffff0a0b7812 */ /* 0x040fe200078ec0ff */
[----:B------:R-:W-:Y:S01]  /*dfd0*/  IMAD.MOV.U32 R232, RZ, RZ, R137 ;  /* 0x000000ffffe87224 */ /* 0x000fe200078e0089 */
[--C-:B------:R-:W-:Y:S01]  /*dfe0*/  SHF.R.U32.HI R14, RZ, 0x10, R10.reuse ;  /* 0x00000010ff0e7819 */ /* 0x100fe2000001160a */
[----:B------:R3:W4:Y:S01]  /*dff0*/  MUFU.EX2 R162, R9 ;  /* 0x0000000900a27308 */ /* 0x0007220000000800 */
[----:B------:R-:W-:Y:S01]  /*e000*/  LOP3.LUT R16, R10, 0xff, RZ, 0xc0, !PT ;  /* 0x000000ff0a107812 */ /* 0x000fe200078ec0ff */
[--C-:B------:R-:W-:Y:S01]  /*e010*/  HSET2.LE.AND R4, R18, R146.reuse, PT ;  /* 0x0000009212047233 */ /* 0x100fe20003803000 */
[----:B------:R-:W-:Y:S01]  /*e020*/  SHF.R.U32.HI R15, RZ, 0x18, R10 ;  /* 0x00000018ff0f7819 */ /* 0x000fe2000001160a */
[----:B------:R-:W-:Y:S01]  /*e030*/  HSET2.LE.AND R6, R17, R146, PT ;  /* 0x0000009211067233 */ /* 0x000fe20003803000 */
[----:B------:R-:W-:-:S02]  /*e040*/  SHF.R.U32.HI R10, RZ, 0x8, R11 ;  /* 0x00000008ff0a7819 */ /* 0x000fc4000001160b */
[----:B-1----:R-:W-:Y:S01]  /*e050*/  F2FP.BF16.PACK_AB R5, R171, R172 ;  /* 0x000000acab05723e */ /* 0x002fe200000010ff */
[----:B--2---:R-:W-:Y:S01]  /*e060*/  FFMA.FTZ R8, R170, c[0x0][0x23c], -R3 ;  /* 0x00008f00aa087a23 */ /* 0x004fe20000010803 */
[----:B------:R-:W-:Y:S01]  /*e070*/  PRMT R10, R16, 0x5410, R10 ;  /* 0x00005410100a7816 */ /* 0x000fe2000000000a */
[----:B------:R-:W-:Y:S02]  /*e080*/  IMAD.MOV.U32 R170, RZ, RZ, R136 ;  /* 0x000000ffffaa7224 */ /* 0x000fe400078e0088 */
[----:B------:R1:W2:Y:S01]  /*e090*/  MUFU.EX2 R163, R8 ;  /* 0x0000000800a37308 */ /* 0x0002a20000000800 */
[----:B---3--:R-:W-:-:S04]  /*e0a0*/  LOP3.LUT R9, R14, 0xff, RZ, 0xc0, !PT ;  /* 0x000000ff0e097812 */ /* 0x008fc800078ec0ff */
[----:B------:R-:W-:Y:S02]  /*e0b0*/  PRMT R9, R9, 0x5410, R15 ;  /* 0x0000541009097816 */ /* 0x000fe4000000000f */
[----:B----4-:R-:W-:-:S03]  /*e0c0*/  F2FP.BF16.PACK_AB R15, R162, R168 ;  /* 0x000000a8a20f723e */ /* 0x010fc600000010ff */
[----:B------:R-:W-:Y:S01]  /*e0d0*/  HSET2.LE.AND R14, R9, R146, PT ;  /* 0x00000092090e7233 */ /* 0x000fe20003803000 */
[----:B------:R-:W-:Y:S01]  /*e0e0*/  F2FP.BF16.PACK_AB R9, R181, R183 ;  /* 0x000000b7b509723e */ /* 0x000fe200000010ff */
[----:B-1----:R-:W-:Y:S01]  /*e0f0*/  IMAD.U32 R8, RZ, RZ, UR31 ;  /* 0x0000001fff087e24 */ /* 0x002fe2000f8e00ff */
[----:B--2---:R-:W-:-:S04]  /*e100*/  F2FP.BF16.PACK_AB R7, R163, R169 ;  /* 0x000000a9a307723e */ /* 0x004fc800000010ff */
[----:B------:R-:W-:Y:S02]  /*e110*/  LOP3.LUT R8, R235, UR4, R8, 0x96, !PT ;  /* 0x00000004eb087c12 */ /* 0x000fe4000f8e9608 */
[----:B------:R-:W-:Y:S01]  /*e120*/  LOP3.LUT R11, R6, R7, RZ, 0xc0, !PT ;  /* 0x00000007060b7212 */ /* 0x000fe200078ec0ff */
[----:B------:R-:W-:Y:S02]  /*e130*/  FFMA.FTZ R7, R165, c[0x0][0x23c], -R13 ;  /* 0x00008f00a5077a23 */ /* 0x000fe4000001080d */
[----:B------:R-:W-:Y:S01]  /*e140*/  IMAD.WIDE.U32 R108, R8, -0x326172a9, RZ ;  /* 0xcd9e8d57086c7825 */ /* 0x000fe200078e00ff */
[----:B------:R-:W-:Y:S01]  /*e150*/  HSET2.LE.AND R8, R10, R146, PT ;  /* 0x000000920a087233 */ /* 0x000fe20003803000 */
[----:B------:R-:W-:Y:S01]  /*e160*/  LOP3.LUT R10, R4, R5, RZ, 0xc0, !PT ;  /* 0x00000005040a7212 */ /* 0x000fe200078ec0ff */
[----:B------:R1:W-:Y:S01]  /*e170*/  MUFU.EX2 R161, R7 ;  /* 0x0000000700a17308 */ /* 0x0003e20000000800 */
[----:B------:R-:W-:Y:S01]  /*e180*/  IMAD.MOV.U32 R165, RZ, RZ, R139 ;  /* 0x000000ffffa57224 */ /* 0x000fe200078e008b */
[----:B------:R-:W-:Y:S01]  /*e190*/  LOP3.LUT R5, R109, UR16, R228, 0x96, !PT ;  /* 0x000000106d057c12 */ /* 0x000fe2000f8e96e4 */
[----:B------:R-:W-:Y:S01]  /*e1a0*/  IMAD.MOV.U32 R228, RZ, RZ, R138 ;  /* 0x000000ffffe47224 */ /* 0x000fe200078e008a */
[----:B------:R-:W-:-:S02]  /*e1b0*/  LOP3.LUT R4, R33, UR14, R108, 0x96, !PT ;  /* 0x0000000e21047c12 */ /* 0x000fc4000f8e966c */
[----:B------:R-:W-:Y:S02]  /*e1c0*/  LOP3.LUT R8, R8, R9, RZ, 0xc0, !PT ;  /* 0x0000000908087212 */ /* 0x000fe400078ec0ff */
[----:B------:R-:W-:Y:S01]  /*e1d0*/  LOP3.LUT R9, R14, R15, RZ, 0xc0, !PT ;  /* 0x0000000f0e097212 */ /* 0x000fe200078ec0ff */
[----:B------:R-:W-:-:S04]  /*e1e0*/  IMAD.WIDE.U32 R14, R5, -0x2daee0ad, RZ ;  /* 0xd2511f53050e7825 */ /* 0x000fc800078e00ff */
[----:B------:R-:W-:Y:S01]  /*e1f0*/  IMAD.WIDE.U32 R4, R4, -0x2daee0ad, RZ ;  /* 0xd2511f5304047825 */ /* 0x000fe200078e00ff */
[----:B------:R-:W-:Y:S01]  /*e200*/  LOP3.LUT R6, R15, UR13, R42, 0x96, !PT ;  /* 0x0000000d0f067c12 */ /* 0x000fe2000f8e962a */
[----:B------:R-:W-:Y:S03]  /*e210*/  HMMA.16816.F32.BF16 R80, R8, R24, R80 ;  /* 0x000000180850723c */ /* 0x000fe60000041850 */
[----:B------:R-:W-:Y:S01]  /*e220*/  LOP3.LUT R14, R5, UR11, R14, 0x96, !PT ;  /* 0x0000000b050e7c12 */ /* 0x000fe2000f8e960e */
[----:B------:R-:W-:-:S04]  /*e230*/  IMAD.WIDE.U32 R16, R6, -0x326172a9, RZ ;  /* 0xcd9e8d5706107825 */ /* 0x000fc800078e00ff */
[----:B------:R-:W-:Y:S01]  /*e240*/  FFMA.FTZ R5, R155, c[0x0][0x23c], -R13 ;  /* 0x00008f009b057a23 */ /* 0x000fe2000001080d */
[----:B------:R-:W-:Y:S01]  /*e250*/  LOP3.LUT R6, R17, UR12, R32, 0x96, !PT ;  /* 0x0000000c11067c12 */ /* 0x000fe2000f8e9620 */
[----:B------:R-:W-:Y:S01]  /*e260*/  IMAD.WIDE.U32 R42, R14, -0x326172a9, RZ ;  /* 0xcd9e8d570e2a7825 */ /* 0x000fe200078e00ff */
[----:B------:R-:W-:Y:S01]  /*e270*/  HMMA.16816.F32.BF16 R92, R8, R26, R92 ;  /* 0x0000001a085c723c */ /* 0x000fe2000004185c */
[----:B------:R2:W3:Y:S01]  /*e280*/  MUFU.EX2 R160, R5 ;  /* 0x0000000500a07308 */ /* 0x0004e20000000800 */
[----:B------:R-:W4:Y:S01]  /*e290*/  LDSM.16.MT88.4 R32, [R185+0x7000] ;  /* 0x00700000b920783b */ /* 0x000f220000004200 */
[----:B-1----:R-:W-:-:S03]  /*e2a0*/  IMAD.WIDE.U32 R6, R6, -0x2daee0ad, RZ ;  /* 0xd2511f5306067825 */ /* 0x002fc600078e00ff */
[----:B------:R-:W1:Y:S01]  /*e2b0*/  LDSM.16.MT88.4 R24, [R188+0x7000] ;  /* 0x00700000bc18783b */ /* 0x000e620000004200 */
[----:B------:R-:W-:Y:S01]  /*e2c0*/  FFMA.FTZ R14, R153, c[0x0][0x23c], -R13 ;  /* 0x00008f00990e7a23 */ /* 0x000fe2000001080d */
[C---:B------:R-:W-:Y:S03]  /*e2d0*/  HMMA.16816.F32.BF16 R96, R8.reuse, R28, R96 ;  /* 0x0000001c0860723c */ /* 0x040fe60000041860 */
[----:B------:R5:W-:Y:S05]  /*e2e0*/  MUFU.EX2 R157, R14 ;  /* 0x0000000e009d7308 */ /* 0x000bea0000000800 */
[C---:B------:R-:W-:Y:S01]  /*e2f0*/  HMMA.16816.F32.BF16 R60, R8.reuse, R30, R60 ;  /* 0x0000001e083c723c */ /* 0x040fe2000004183c */
[----:B--2---:R-:W-:Y:S01]  /*e300*/  LOP3.LUT R5, R43, UR10, R16, 0x96, !PT ;  /* 0x0000000a2b057c12 */ /* 0x004fe2000f8e9610 */
[----:B------:R-:W-:Y:S04]  /*e310*/  LDSM.16.MT88.4 R28, [R187+0x7000] ;  /* 0x00700000bb1c783b */ /* 0x000fe80000004200 */
[----:B------:R-:W-:Y:S01]  /*e320*/  IMAD.WIDE.U32 R40, R5, -0x2daee0ad, RZ ;  /* 0xd2511f5305287825 */ /* 0x000fe200078e00ff */
[----:B------:R-:W-:Y:S01]  /*e330*/  LOP3.LUT R5, R7, UR9, R4, 0x96, !PT ;  /* 0x0000000907057c12 */ /* 0x000fe2000f8e9604 */
[----:B------:R-:W-:Y:S03]  /*e340*/  HMMA.16816.F32.BF16 R56, R8, R20, R56 ;  /* 0x000000140838723c */ /* 0x000fe60000041838 */
[----:B------:R-:W-:Y:S01]  /*e350*/  LOP3.LUT R4, R41, UR7, R6, 0x96, !PT ;  /* 0x0000000729047c12 */ /* 0x000fe2000f8e9606 */
[----:B------:R-:W-:-:S04]  /*e360*/  IMAD.WIDE.U32 R44, R5, -0x326172a9, RZ ;  /* 0xcd9e8d57052c7825 */ /* 0x000fc800078e00ff */
[----:B------:R-:W-:Y:S01]  /*e370*/  IMAD.WIDE.U32 R4, R4, -0x326172a9, RZ ;  /* 0xcd9e8d5704047825 */ /* 0x000fe200078e00ff */
[C---:B------:R-:W-:Y:S01]  /*e380*/  HMMA.16816.F32.BF16 R48, R8.reuse, R22, R48 ;  /* 0x000000160830723c */ /* 0x040fe20000041830 */
[----:B------:R-:W2:Y:S02]  /*e390*/  LDSM.16.MT88.4 R20, [R186+0x7000] ;  /* 0x00700000ba14783b */ /* 0x000ea40000004200 */
[----:B------:R-:W-:Y:S01]  /*e3a0*/  FFMA.FTZ R6, R174, c[0x0][0x23c], -R12 ;  /* 0x00008f00ae067a23 */ /* 0x000fe2000001080c */
[----:B------:R-:W-:Y:S01]  /*e3b0*/  LOP3.LUT R15, R4, 0xffff, RZ, 0xc0, !PT ;  /* 0x0000ffff040f7812 */ /* 0x000fe200078ec0ff */
[----:B-----5:R-:W-:Y:S01]  /*e3c0*/  FFMA.FTZ R14, R152, c[0x0][0x23c], -R13 ;  /* 0x00008f00980e7a23 */ /* 0x020fe2000001080d */
[----:B------:R-:W-:Y:S01]  /*e3d0*/  LOP3.LUT R19, R4, 0xff, RZ, 0xc0, !PT ;  /* 0x000000ff04137812 */ /* 0x000fe200078ec0ff */
[----:B------:R5:W-:Y:S01]  /*e3e0*/  MUFU.EX2 R156, R6 ;  /* 0x00000006009c7308 */ /* 0x000be20000000800 */
[--C-:B------:R-:W-:Y:S01]  /*e3f0*/  SHF.R.U32.HI R16, RZ, 0x10, R4.reuse ;  /* 0x00000010ff107819 */ /* 0x100fe20000011604 */
[----:B------:R-:W-:Y:S01]  /*e400*/  HMMA.16816.F32.BF16 R52, R8, R36, R52 ;  /* 0x000000240834723c */ /* 0x000fe20000041834 */
[----:B------:R-:W-:Y:S01]  /*e410*/  SHF.R.U32.HI R18, RZ, 0x18, R4 ;  /* 0x00000018ff127819 */ /* 0x000fe20000011604 */
[----:B------:R-:W-:Y:S01]  /*e420*/  IMAD.MOV.U32 R174, RZ, RZ, R132 ;  /* 0x000000ffffae7224 */ /* 0x000fe200078e0084 */
[----:B------:R-:W-:-:S03]  /*e430*/  SHF.R.U32.HI R15, RZ, 0x8, R15 ;  /* 0x00000008ff0f7819 */ /* 0x000fc6000001160f */
[----:B------:R1:W-:Y:S02]  /*e440*/  MUFU.EX2 R159, R14 ;  /* 0x0000000e009f7308 */ /* 0x0003e40000000800 */
[----:B------:R-:W-:Y:S01]  /*e450*/  HMMA.16816.F32.BF16 R36, R8, R38, R140 ;  /* 0x000000260824723c */ /* 0x000fe2000004188c */
[----:B-----5:R-:W-:Y:S01]  /*e460*/  LOP3.LUT R6, R5, UR17, R44, 0x96, !PT ;  /* 0x0000001105067c12 */ /* 0x020fe2000f8e962c */
[----:B------:R-:W-:-:S05]  /*e470*/  FFMA.FTZ R5, R158, c[0x0][0x23c], -R12 ;  /* 0x00008f009e057a23 */ /* 0x000fca000001080c */
[----:B------:R-:W-:Y:S01]  /*e480*/  LOP3.LUT R9, R109, UR16, R118, 0x96, !PT ;  /* 0x000000106d097c12 */ /* 0x000fe2000f8e9676 */
[----:B------:R-:W-:Y:S01]  /*e490*/  FFMA.FTZ R10, R237, c[0x0][0x23c], -R2 ;  /* 0x00008f00ed0a7a23 */ /* 0x000fe20000010802 */
[----:B------:R-:W-:Y:S01]  /*e4a0*/  LOP3.LUT R7, R6, 0xffff, RZ, 0xc0, !PT ;  /* 0x0000ffff06077812 */ /* 0x000fe200078ec0ff */
[----:B------:R5:W-:Y:S01]  /*e4b0*/  MUFU.EX2 R153, R5 ;  /* 0x0000000500997308 */ /* 0x000be20000000800 */
[----:B------:R-:W-:Y:S01]  /*e4c0*/  SHF.R.U32.HI R17, RZ, 0x18, R6 ;  /* 0x00000018ff117819 */ /* 0x000fe20000011606 */
[----:B------:R-:W-:Y:S01]  /*e4d0*/  IMAD.MOV.U32 R158, RZ, RZ, R134 ;  /* 0x000000ffff9e7224 */ /* 0x000fe200078e0086 */
[----:B------:R-:W-:Y:S01]  /*e4e0*/  SHF.R.U32.HI R7, RZ, 0x8, R7 ;  /* 0x00000008ff077819 */ /* 0x000fe20000011607 */
[----:B-1----:R-:W-:Y:S01]  /*e4f0*/  FFMA.FTZ R14, R164, c[0x0][0x23c], -R12 ;  /* 0x00008f00a40e7a23 */ /* 0x002fe2000001080c */
[----:B------:R-:W-:Y:S01]  /*e500*/  LOP3.LUT R8, R225, UR14, R108, 0x96, !PT ;  /* 0x0000000ee1087c12 */ /* 0x000fe2000f8e966c */
[----:B------:R-:W-:Y:S01]  /*e510*/  IMAD.MOV.U32 R164, RZ, RZ, R133 ;  /* 0x000000ffffa47224 */ /* 0x000fe200078e0085 */
[----:B------:R-:W-:Y:S01]  /*e520*/  LDSM.16.MT88.4 R108, [R188+0x7800] ;  /* 0x00780000bc6c783b */ /* 0x000fe20000004200 */
[----:B------:R1:W1:Y:S01]  /*e530*/  MUFU.EX2 R155, R14 ;  /* 0x0000000e009b7308 */ /* 0x0002620000000800 */
[----:B------:R-:W-:Y:S01]  /*e540*/  IMAD.MOV.U32 R237, RZ, RZ, R120 ;  /* 0x000000ffffed7224 */ /* 0x000fe200078e0078 */
[----:B-----5:R-:W-:-:S06]  /*e550*/  SHF.R.U32.HI R5, RZ, 0x10, R6 ;  /* 0x00000010ff057819 */ /* 0x020fcc0000011606 */
[----:B------:R5:W-:Y:S01]  /*e560*/  MUFU.EX2 R151, R10 ;  /* 0x0000000a00977308 */ /* 0x000be20000000800 */
[----:B-1----:R-:W-:Y:S02]  /*e570*/  LOP3.LUT R14, R6, 0xff, RZ, 0xc0, !PT ;  /* 0x000000ff060e7812 */ /* 0x002fe400078ec0ff */
[----:B------:R-:W-:Y:S02]  /*e580*/  LOP3.LUT R6, R5, 0xff, RZ, 0xc0, !PT ;  /* 0x000000ff05067812 */ /* 0x000fe400078ec0ff */
[----:B------:R-:W-:Y:S01]  /*e590*/  PRMT R4, R14, 0x5410, R7 ;  /* 0x000054100e047816 */ /* 0x000fe20000000007 */
[----:B------:R-:W-:Y:S01]  /*e5a0*/  FFMA.FTZ R7, R154, c[0x0][0x23c], -R12 ;  /* 0x00008f009a077a23 */ /* 0x000fe2000001080c */
[----:B------:R-:W-:Y:S01]  /*e5b0*/  LOP3.LUT R14, R16, 0xff, RZ, 0xc0, !PT ;  /* 0x000000ff100e7812 */ /* 0x000fe200078ec0ff */
[----:B------:R-:W-:Y:S01]  /*e5c0*/  IMAD.MOV.U32 R154, RZ, RZ, R135 ;  /* 0x000000ffff9a7224 */ /* 0x000fe200078e0087 */
[----:B---3--:R-:W-:Y:S01]  /*e5d0*/  F2FP.BF16.PACK_AB R5, R160, R161 ;  /* 0x000000a1a005723e */ /* 0x008fe200000010ff */
[----:B------:R1:W3:Y:S01]  /*e5e0*/  MUFU.EX2 R152, R7 ;  /* 0x0000000700987308 */ /* 0x0002e20000000800 */
[----:B------:R-:W-:Y:S01]  /*e5f0*/  HSET2.LE.AND R4, R4, R146, PT ;  /* 0x0000009204047233 */ /* 0x000fe20003803000 */
[----:B------:R-:W-:Y:S01]  /*e600*/  PRMT R6, R6, 0x5410, R17 ;  /* 0x0000541006067816 */ /* 0x000fe20000000011 */
[----:B-----5:R-:W-:-:S03]  /*e610*/  IMAD.WIDE.U32 R10, R9, -0x2daee0ad, RZ ;  /* 0xd2511f53090a7825 */ /* 0x020fc600078e00ff */
[----:B------:R-:W-:Y:S01]  /*e620*/  LOP3.LUT R4, R4, R5, RZ, 0xc0, !PT ;  /* 0x0000000504047212 */ /* 0x000fe200078ec0ff */
[----:B------:R-:W-:Y:S01]  /*e630*/  HSET2.LE.AND R5, R6, R146, PT ;  /* 0x0000009206057233 */ /* 0x000fe20003803000 */
[----:B------:R-:W-:Y:S02]  /*e640*/  F2FP.BF16.PACK_AB R6, R155, R156 ;  /* 0x0000009c9b06723e */ /* 0x000fe400000010ff */
[----:B------:R-:W-:Y:S02]  /*e650*/  LOP3.LUT R9, R11, UR13, R116, 0x96, !PT ;  /* 0x0000000d0b097c12 */ /* 0x000fe4000f8e9674 */
[----:B------:R-:W-:Y:S02]  /*e660*/  LOP3.LUT R5, R5, R6, RZ, 0xc0, !PT ;  /* 0x0000000605057212 */ /* 0x000fe400078ec0ff */
[----:B-1----:R-:W-:Y:S02]  /*e670*/  PRMT R7, R19, 0x5410, R15 ;  /* 0x0000541013077816 */ /* 0x002fe4000000000f */
[----:B------:R-:W-:-:S02]  /*e680*/  PRMT R15, R14, 0x5410, R18 ;  /* 0x000054100e0f7816 */ /* 0x000fc40000000012 */
[----:B------:R-:W-:Y:S01]  /*e690*/  F2FP.BF16.PACK_AB R14, R159, R157 ;  /* 0x0000009d9f0e723e */ /* 0x000fe200000010ff */
[--C-:B------:R-:W-:Y:S01]  /*e6a0*/  HSET2.LE.AND R7, R7, R146.reuse, PT ;  /* 0x0000009207077233 */ /* 0x100fe20003803000 */
[----:B---3--:R-:W-:Y:S01]  /*e6b0*/  F2FP.BF16.PACK_AB R16, R152, R153 ;  /* 0x000000999810723e */ /* 0x008fe200000010ff */
[----:B------:R-:W-:-:S03]  /*e6c0*/  HSET2.LE.AND R15, R15, R146, PT ;  /* 0x000000920f0f7233 */ /* 0x000fc60003803000 */
[----:B------:R-:W-:Y:S02]  /*e6d0*/  LOP3.LUT R6, R7, R14, RZ, 0xc0, !PT ;  /* 0x0000000e07067212 */ /* 0x000fe400078ec0ff */
[----:B------:R-:W-:Y:S01]  /*e6e0*/  LOP3.LUT R7, R15, R16, RZ, 0xc0, !PT ;  /* 0x000000100f077212 */ /* 0x000fe200078ec0ff */
[----:B------:R-:W-:-:S04]  /*e6f0*/  IMAD.WIDE.U32 R14, R8, -0x2daee0ad, RZ ;  /* 0xd2511f53080e7825 */ /* 0x000fc800078e00ff */
[----:B------:R-:W-:Y:S02]  /*e700*/  FFMA.FTZ R8, R223, c[0x0][0x23c], -R2 ;  /* 0x00008f00df087a23 */ /* 0x000fe40000010802 */
[----:B------:R-:W-:Y:S01]  /*e710*/  IMAD.MOV.U32 R223, RZ, RZ, R121 ;  /* 0x000000ffffdf7224 */ /* 0x000fe200078e0079 */
[C---:B----4-:R-:W-:Y:S01]  /*e720*/  HMMA.16816.F32.BF16 R84, R4.reuse, R32, R84 ;  /* 0x000000200454723c */ /* 0x050fe20000041854 */
[----:B------:R1:W-:Y:S07]  /*e730*/  MUFU.EX2 R150, R8 ;  /* 0x0000000800967308 */ /* 0x0003ee0000000800 */
[C---:B------:R-:W-:Y:S08]  /*e740*/  HMMA.16816.F32.BF16 R68, R4.reuse, R34, R68 ;  /* 0x000000220444723c */ /* 0x040ff00000041844 */
[----:B------:R-:W-:Y:S01]  /*e750*/  HMMA.16816.F32.BF16 R72, R4, R24, R72 ;  /* 0x000000180448723c */ /* 0x000fe20000041848 */
[----:B-1----:R-:W-:Y:S01]  /*e760*/  LOP3.LUT R8, R15, UR11, R10, 0x96, !PT ;  /* 0x0000000b0f087c12 */ /* 0x002fe2000f8e960a */
[----:B------:R-:W-:-:S04]  /*e770*/  IMAD.WIDE.U32 R10, R9, -0x326172a9, RZ ;  /* 0xcd9e8d57090a7825 */ /* 0x000fc800078e00ff */
[----:B------:R-:W-:Y:S02]  /*e780*/  FFMA.FTZ R9, R220, c[0x0][0x23c], -R2 ;  /* 0x00008f00dc097a23 */ /* 0x000fe40000010802 */
[----:B------:R-:W-:Y:S01]  /*e790*/  IMAD.WIDE.U32 R114, R8, -0x326172a9, RZ ;  /* 0xcd9e8d5708727825 */ /* 0x000fe200078e00ff */
[----:B------:R-:W-:Y:S01]  /*e7a0*/  LOP3.LUT R8, R11, UR12, R224, 0x96, !PT ;  /* 0x0000000c0b087c12 */ /* 0x000fe2000f8e96e0 */
[----:B------:R1:W-:Y:S01]  /*e7b0*/  MUFU.EX2 R131, R9 ;  /* 0x0000000900837308 */ /* 0x0003e20000000800 */
[----:B------:R-:W-:Y:S01]  /*e7c0*/  HMMA.16816.F32.BF16 R104, R4, R26, R104 ;  /* 0x0000001a0468723c */ /* 0x000fe20000041868 */
[----:B------:R-:W-:Y:S01]  /*e7d0*/  IMAD.MOV.U32 R220, RZ, RZ, R122 ;  /* 0x000000ffffdc7224 */ /* 0x000fe200078e007a */
[----:B------:R-:W-:-:S05]  /*e7e0*/  LOP3.LUT R10, R115, UR10, R10, 0x96, !PT ;  /* 0x0000000a730a7c12 */ /* 0x000fca000f8e960a */
[----:B------:R-:W-:Y:S01]  /*e7f0*/  IMAD.WIDE.U32 R112, R10, -0x2daee0ad, RZ ;  /* 0xd2511f530a707825 */ /* 0x000fe200078e00ff */
[C---:B--2---:R-:W-:Y:S03]  /*e800*/  HMMA.16816.F32.BF16 R76, R4.reuse, R20, R76 ;  /* 0x00000014044c723c */ /* 0x044fe6000004184c */
[----:B------:R-:W-:Y:S02]  /*e810*/  FFMA.FTZ R10, R241, c[0x0][0x23c], -R3 ;  /* 0x00008f00f10a7a23 */ /* 0x000fe40000010803 */
[----:B------:R-:W-:Y:S02]  /*e820*/  IMAD.MOV.U32 R241, RZ, RZ, R117 ;  /* 0x000000fffff17224 */ /* 0x000fe400078e0075 */
[----:B-1----:R-:W-:Y:S01]  /*e830*/  FFMA.FTZ R9, R179, c[0x0][0x23c], -R2 ;  /* 0x00008f00b3097a23 */ /* 0x002fe20000010802 */
[C---:B------:R-:W-:Y:S01]  /*e840*/  HMMA.16816.F32.BF16 R132, R4.reuse, R28, R100 ;  /* 0x0000001c0484723c */ /* 0x040fe20000041864 */
[----:B------:R-:W-:Y:S01]  /*e850*/  IMAD.MOV.U32 R179, RZ, RZ, R123 ;  /* 0x000000ffffb37224 */ /* 0x000fe200078e007b */
[----:B------:R1:W-:Y:S06]  /*e860*/  MUFU.EX2 R129, R10 ;  /* 0x0000000a00817308 */ /* 0x0003ec0000000800 */
[C---:B------:R-:W-:Y:S02]  /*e870*/  HMMA.16816.F32.BF16 R120, R4.reuse, R22, R88 ;  /* 0x000000160478723c */ /* 0x040fe40000041858 */
[----:B------:R2:W3:Y:S06]  /*e880*/  MUFU.EX2 R149, R9 ;  /* 0x0000000900957308 */ /* 0x0004ec0000000800 */
[----:B------:R-:W-:Y:S01]  /*e890*/  HMMA.16816.F32.BF16 R64, R4, R30, R64 ;  /* 0x0000001e0440723c */ /* 0x000fe20000041840 */
[----:B-1----:R-:W-:-:S04]  /*e8a0*/  FFMA.FTZ R10, R221, c[0x0][0x23c], -R3 ;  /* 0x00008f00dd0a7a23 */ /* 0x002fc80000010803 */
[----:B------:R-:W-:Y:S02]  /*e8b0*/  MUFU.EX2 R130, R10 ;  /* 0x0000000a00827308 */ /* 0x000fe40000000800 */
[--C-:B------:R-:W-:Y:S02]  /*e8c0*/  FFMA.FTZ R5, R212, c[0x0][0x23c], -R3.reuse ;  /* 0x00008f00d4057a23 */ /* 0x100fe40000010803 */
[----:B------:R-:W-:Y:S02]  /*e8d0*/  FFMA.FTZ R7, R240, c[0x0][0x23c], -R3 ;  /* 0x00008f00f0077a23 */ /* 0x000fe40000010803 */
[----:B--2---:R-:W-:Y:S02]  /*e8e0*/  IMAD.WIDE.U32 R8, R8, -0x2daee0ad, RZ ;  /* 0xd2511f5308087825 */ /* 0x004fe400078e00ff */
[----:B------:R1:W2:Y:S03]  /*e8f0*/  MUFU.EX2 R148, R5 ;  /* 0x0000000500947308 */ /* 0x0002a60000000800 */
[----:B------:R-:W-:-:S02]  /*e900*/  LOP3.LUT R9, R9, UR9, R14, 0x96, !PT ;  /* 0x0000000909097c12 */ /* 0x000fc4000f8e960e */
[----:B------:R-:W-:-:S03]  /*e910*/  LOP3.LUT R8, R113, UR7, R8, 0x96, !PT ;  /* 0x0000000771087c12 */ /* 0x000fc6000f8e9608 */
[----:B------:R-:W-:Y:S01]  /*e920*/  IMAD.WIDE.U32 R18, R9, -0x326172a9, RZ ;  /* 0xcd9e8d5709127825 */ /* 0x000fe200078e00ff */
[----:B------:R4:W5:Y:S03]  /*e930*/  MUFU.EX2 R128, R7 ;  /* 0x0000000700807308 */ /* 0x0009660000000800 */
[----:B------:R-:W-:-:S05]  /*e940*/  IMAD.WIDE.U32 R8, R8, -0x326172a9, RZ ;  /* 0xcd9e8d5708087825 */ /* 0x000fca00078e00ff */
[----:B------:R-:W-:Y:S02]  /*e950*/  LOP3.LUT R6, R8, 0xffff, RZ, 0xc0, !PT ;  /* 0x0000ffff08067812 */ /* 0x000fe400078ec0ff */
[----:B------:R-:W-:Y:S02]  /*e960*/  LOP3.LUT R4, R9, UR17, R18, 0x96, !PT ;  /* 0x0000001109047c12 */ /* 0x000fe4000f8e9612 */
[----:B-1----:R-:W-:Y:S02]  /*e970*/  SHF.R.U32.HI R5, RZ, 0x10, R8 ;  /* 0x00000010ff057819 */ /* 0x002fe40000011608 */
[----:B------:R-:W-:Y:S02]  /*e980*/  SHF.R.U32.HI R11, RZ, 0x8, R6 ;  /* 0x00000008ff0b7819 */ /* 0x000fe40000011606 */
[----:B------:R-:W-:Y:S02]  /*e990*/  LOP3.LUT R10, R5, 0xff, RZ, 0xc0, !PT ;  /* 0x000000ff050a7812 */ /* 0x000fe400078ec0ff */
[----:B------:R-:W-:-:S02]  /*e9a0*/  SHF.R.U32.HI R6, RZ, 0x10, R4 ;  /* 0x00000010ff067819 */ /* 0x000fc40000011604 */
[----:B------:R-:W-:Y:S02]  /*e9b0*/  LOP3.LUT R5, R4, 0xffff, RZ, 0xc0, !PT ;  /* 0x0000ffff04057812 */ /* 0x000fe400078ec0ff */
[----:B------:R-:W-:Y:S02]  /*e9c0*/  LOP3.LUT R15, R8, 0xff, RZ, 0xc0, !PT ;  /* 0x000000ff080f7812 */ /* 0x000fe400078ec0ff */
[----:B------:R-:W-:Y:S02]  /*e9d0*/  SHF.R.U32.HI R14, RZ, 0x18, R8 ;  /* 0x00000018ff0e7819 */ /* 0x000fe40000011608 */
[----:B------:R-:W-:Y:S02]  /*e9e0*/  LOP3.LUT R9, R4, 0xff, RZ, 0xc0, !PT ;  /* 0x000000ff04097812 */ /* 0x000fe400078ec0ff */
[----:B------:R-:W-:Y:S02]  /*e9f0*/  SHF.R.U32.HI R8, RZ, 0x18, R4 ;  /* 0x00000018ff087819 */ /* 0x000fe40000011604 */
[----:B------:R-:W-:-:S02]  /*ea00*/  LOP3.LUT R4, R6, 0xff, RZ, 0xc0, !PT ;  /* 0x000000ff06047812 */ /* 0x000fc400078ec0ff */
[----:B------:R-:W-:Y:S02]  /*ea10*/  SHF.R.U32.HI R5, RZ, 0x8, R5 ;  /* 0x00000008ff057819 */ /* 0x000fe40000011605 */
[----:B------:R-:W-:Y:S02]  /*ea20*/  PRMT R6, R15, 0x5410, R11 ;  /* 0x000054100f067816 */ /* 0x000fe4000000000b */
[----:B------:R-:W-:Y:S02]  /*ea30*/  PRMT R4, R4, 0x5410, R8 ;  /* 0x0000541004047816 */ /* 0x000fe40000000008 */
[----:B------:R-:W-:Y:S01]  /*ea40*/  PRMT R5, R9, 0x5410, R5 ;  /* 0x0000541009057816 */ /* 0x000fe20000000005 */
[--C-:B------:R-:W-:Y:S01]  /*ea50*/  HSET2.LE.AND R6, R6, R146.reuse, PT ;  /* 0x0000009206067233 */ /* 0x100fe20003803000 */
[----:B----4-:R-:W-:Y:S01]  /*ea60*/  PRMT R7, R10, 0x5410, R14 ;  /* 0x000054100a077816 */ /* 0x010fe2000000000e */
[--C-:B------:R-:W-:Y:S01]  /*ea70*/  HSET2.LE.AND R10, R4, R146.reuse, PT ;  /* 0x00000092040a7233 */ /* 0x100fe20003803000 */
[----:B---3--:R-:W-:Y:S01]  /*ea80*/  F2FP.BF16.PACK_AB R4, R149, R131 ;  /* 0x000000839504723e */ /* 0x008fe200000010ff */
[--C-:B------:R-:W-:Y:S01]  /*ea90*/  HSET2.LE.AND R8, R5, R146.reuse, PT ;  /* 0x0000009205087233 */ /* 0x100fe20003803000 */
[----:B------:R-:W-:Y:S01]  /*eaa0*/  F2FP.BF16.PACK_AB R9, R150, R151 ;  /* 0x000000979609723e */ /* 0x000fe200000010ff */
[----:B------:R-:W-:Y:S01]  /*eab0*/  HSET2.LE.AND R7, R7, R146, PT ;  /* 0x0000009207077233 */ /* 0x000fe20003803000 */
[----:B------:R-:W-:-:S02]  /*eac0*/  LOP3.LUT R6, R6, R4, RZ, 0xc0, !PT ;  /* 0x0000000406067212 */ /* 0x000fc400078ec0ff */
[----:B------:R-:W-:Y:S01]  /*ead0*/  LOP3.LUT R4, R8, R9, RZ, 0xc0, !PT ;  /* 0x0000000908047212 */ /* 0x000fe200078ec0ff */
[----:B------:R-:W-:Y:S01]  /*eae0*/  FFMA.FTZ R8, R178, c[0x0][0x23c], -R13 ;  /* 0x00008f00b2087a23 */ /* 0x000fe2000001080d */
[----:B------:R-:W-:Y:S02]  /*eaf0*/  LOP3.LUT R9, R45, UR8, R42, 0x96, !PT ;  /* 0x000000082d097c12 */ /* 0x000fe4000f8e962a */
[----:B--2---:R-:W-:Y:S01]  /*eb00*/  F2FP.BF16.PACK_AB R5, R148, R130 ;  /* 0x000000829405723e */ /* 0x004fe200000010ff */
[----:B------:R1:W-:Y:S01]  /*eb10*/  MUFU.EX2 R147, R8 ;  /* 0x0000000800937308 */ /* 0x0003e20000000800 */
[----:B-----5:R-:W-:Y:S02]  /*eb20*/  F2FP.BF16.PACK_AB R11, R128, R129 ;  /* 0x00000081800b723e */ /* 0x020fe400000010ff */
[----:B------:R-:W-:Y:S02]  /*eb30*/  LOP3.LUT R7, R7, R5, RZ, 0xc0, !PT ;  /* 0x0000000507077212 */ /* 0x000fe400078ec0ff */
[----:B------:R-:W-:Y:S01]  /*eb40*/  LOP3.LUT R5, R10, R11, RZ, 0xc0, !PT ;  /* 0x0000000b0a057212 */ /* 0x000fe200078ec0ff */
[----:B------:R-:W-:-:S06]  /*eb50*/  FFMA.FTZ R11, R182, c[0x0][0x23c], -R12 ;  /* 0x00008f00b60b7a23 */ /* 0x000fcc000001080c */
[----:B------:R-:W-:Y:S01]  /*eb60*/  HMMA.16816.F32.BF16 R60, R4, R26, R60 ;  /* 0x0000001a043c723c */ /* 0x000fe2000004183c */
[----:B-1----:R-:W-:-:S04]  /*eb70*/  FFMA.FTZ R8, R173, c[0x0][0x23c], -R13 ;  /* 0x00008f00ad087a23 */ /* 0x002fc8000001080d */
[----:B------:R1:W-:Y:S03]  /*eb80*/  MUFU.EX2 R44, R8 ;  /* 0x00000008002c7308 */ /* 0x0003e60000000800 */
[C---:B------:R-:W-:Y:S08]  /*eb90*/  HMMA.16816.F32.BF16 R96, R4.reuse, R24, R96 ;  /* 0x000000180460723c */ /* 0x040ff00000041860 */
[----:B------:R-:W-:Y:S01]  /*eba0*/  HMMA.16816.F32.BF16 R80, R4, R32, R80 ;  /* 0x000000200450723c */ /* 0x000fe20000041850 */
[----:B-1----:R-:W-:-:S07]  /*ebb0*/  FFMA.FTZ R8, R167, c[0x0][0x23c], -R13 ;  /* 0x00008f00a7087a23 */ /* 0x002fce000001080d */
[C---:B------:R-:W-:Y:S01]  /*ebc0*/  HMMA.16816.F32.BF16 R32, R4.reuse, R34, R92 ;  /* 0x000000220420723c */ /* 0x040fe2000004185c */
[----:B------:R-:W1:Y:S01]  /*ebd0*/  LDSM.16.MT88.4 R92, [R185+0x7800] ;  /* 0x00780000b95c783b */ /* 0x000e620000004200 */
[----:B------:R2:W-:Y:S06]  /*ebe0*/  MUFU.EX2 R43, R8 ;  /* 0x00000008002b7308 */ /* 0x0005ec0000000800 */
[C---:B------:R-:W-:Y:S08]  /*ebf0*/  HMMA.16816.F32.BF16 R56, R4.reuse, R20, R56 ;  /* 0x000000140438723c */ /* 0x040ff00000041838 */
[----:B------:R-:W-:Y:S01]  /*ec00*/  HMMA.16816.F32.BF16 R48, R4, R22, R48 ;  /* 0x000000160430723c */ /* 0x000fe20000041830 */
[----:B--2---:R-:W-:-:S04]  /*ec10*/  FFMA.FTZ R8, R166, c[0x0][0x23c], -R13 ;  /* 0x00008f00a6087a23 */ /* 0x004fc8000001080d */
[----:B------:R2:W3:Y:S03]  /*ec20*/  MUFU.EX2 R41, R8 ;  /* 0x0000000800297308 */ /* 0x0004e60000000800 */
[C---:B------:R-:W-:Y:S08]  /*ec30*/  HMMA.16816.F32.BF16 R52, R4.reuse, R28, R52 ;  /* 0x0000001c0434723c */ /* 0x040ff00000041834 */
[----:B------:R-:W-:Y:S01]  /*ec40*/  HMMA.16816.F32.BF16 R36, R4, R30, R36 ;  /* 0x0000001e0424723c */ /* 0x000fe20000041824 */
[----:B--2---:R-:W-:-:S06]  /*ec50*/  IMAD.WIDE.U32 R8, R9, -0x2daee0ad, RZ ;  /* 0xd2511f5309087825 */ /* 0x004fcc00078e00ff */
[----:B------:R-:W-:Y:S01]  /*ec60*/  FFMA.FTZ R4, R215, c[0x0][0x23c], -R2 ;  /* 0x00008f00d7047a23 */ /* 0x000fe20000010802 */
[----:B------:R-:W-:Y:S01]  /*ec70*/  LOP3.LUT R10, R9, UR18, R40, 0x96, !PT ;  /* 0x00000012090a7c12 */ /* 0x000fe2000f8e9628 */
[----:B------:R-:W-:Y:S01]  /*ec80*/  FFMA.FTZ R6, R222, c[0x0][0x23c], -R3 ;  /* 0x00008f00de067a23 */ /* 0x000fe20000010803 */
[C---:B------:R-:W-:Y:S01]  /*ec90*/  LOP3.LUT R13, R8.reuse, 0xffff, RZ, 0xc0, !PT ;  /* 0x0000ffff080d7812 */ /* 0x040fe200078ec0ff */
[----:B------:R-:W-:Y:S01]  /*eca0*/  FFMA.FTZ R9, R177, c[0x0][0x23c], -R12 ;  /* 0x00008f00b1097a23 */ /* 0x000fe2000001080c */
[----:B------:R2:W-:Y:S01]  /*ecb0*/  MUFU.EX2 R40, R11 ;  /* 0x0000000b00287308 */ /* 0x0005e20000000800 */
[----:B------:R-:W-:Y:S02]  /*ecc0*/  LOP3.LUT R18, R8, 0xff, RZ, 0xc0, !PT ;  /* 0x000000ff08127812 */ /* 0x000fe400078ec0ff */
[--C-:B------:R-:W-:Y:S02]  /*ecd0*/  SHF.R.U32.HI R16, RZ, 0x10, R8.reuse ;  /* 0x00000010ff107819 */ /* 0x100fe40000011608 */
[----:B------:R-:W-:-:S02]  /*ece0*/  SHF.R.U32.HI R17, RZ, 0x18, R8 ;  /* 0x00000018ff117819 */ /* 0x000fc40000011608 */
[C---:B------:R-:W-:Y:S01]  /*ecf0*/  LOP3.LUT R8, R10.reuse, 0xffff, RZ, 0xc0, !PT ;  /* 0x0000ffff0a087812 */ /* 0x040fe200078ec0ff */
[----:B------:R4:W5:Y:S01]  /*ed00*/  MUFU.EX2 R27, R9 ;  /* 0x00000009001b7308 */ /* 0x0009620000000800 */
[----:B------:R-:W-:Y:S02]  /*ed10*/  LOP3.LUT R15, R10, 0xff, RZ, 0xc0, !PT ;  /* 0x000000ff0a0f7812 */ /* 0x000fe400078ec0ff */
[----:B------:R-:W-:Y:S02]  /*ed20*/  SHF.R.U32.HI R14, RZ, 0x18, R10 ;  /* 0x00000018ff0e7819 */ /* 0x000fe4000001160a */
[----:B------:R-:W-:Y:S02]  /*ed30*/  SHF.R.U32.HI R13, RZ, 0x8, R13 ;  /* 0x00000008ff0d7819 */ /* 0x000fe4000001160d */
[----:B------:R-:W-:Y:S01]  /*ed40*/  SHF.R.U32.HI R8, RZ, 0x8, R8 ;  /* 0x00000008ff087819 */ /* 0x000fe20000011608 */
[----:B------:R1:W-:Y:S01]  /*ed50*/  MUFU.EX2 R23, R4 ;  /* 0x0000000400177308 */ /* 0x0003e20000000800 */
[----:B--2---:R-:W-:-:S02]  /*ed60*/  SHF.R.U32.HI R11, RZ, 0x10, R10 ;  /* 0x00000010ff0b7819 */ /* 0x004fc4000001160a */
[----:B------:R-:W-:Y:S02]  /*ed70*/  PRMT R8, R15, 0x5410, R8 ;  /* 0x000054100f087816 */ /* 0x000fe40000000008 */
[----:B------:R-:W-:Y:S02]  /*ed80*/  LOP3.LUT R10, R11, 0xff, RZ, 0xc0, !PT ;  /* 0x000000ff0b0a7812 */ /* 0x000fe400078ec0ff */
[----:B------:R-:W-:Y:S01]  /*ed90*/  PRMT R11, R18, 0x5410, R13 ;  /* 0x00005410120b7816 */ /* 0x000fe2000000000d */
[----:B----4-:R-:W-:Y:S01]  /*eda0*/  FFMA.FTZ R9, R175, c[0x0][0x23c], -R12 ;  /* 0x00008f00af097a23 */ /* 0x010fe2000001080c */
[----:B------:R-:W-:Y:S01]  /*edb0*/  PRMT R10, R10, 0x5410, R14 ;  /* 0x000054100a0a7816 */ /* 0x000fe2000000000e */
[----:B------:R-:W-:Y:S01]  /*edc0*/  FFMA.FTZ R14, R238, c[0x0][0x23c], -R2 ;  /* 0x00008f00ee0e7a23 */ /* 0x000fe20000010802 */
[----:B------:R-:W-:Y:S01]  /*edd0*/  LOP3.LUT R16, R16, 0xff, RZ, 0xc0, !PT ;  /* 0x000000ff10107812 */ /* 0x000fe200078ec0ff */
[----:B------:R2:W-:Y:S01]  /*ede0*/  MUFU.EX2 R26, R9 ;  /* 0x00000009001a7308 */ /* 0x0005e20000000800 */
[--C-:B------:R-:W-:Y:S01]  /*edf0*/  HSET2.LE.AND R8, R8, R146.reuse, PT ;  /* 0x0000009208087233 */ /* 0x100fe20003803000 */
[----:B---3--:R-:W-:Y:S01]  /*ee00*/  F2FP.BF16.PACK_AB R13, R41, R43 ;  /* 0x0000002b290d723e */ /* 0x008fe200000010ff */
[----:B------:R-:W-:Y:S01]  /*ee10*/  HSET2.LE.AND R10, R10, R146, PT ;  /* 0x000000920a0a7233 */ /* 0x000fe20003803000 */
[----:B------:R-:W-:Y:S01]  /*ee20*/  PRMT R16, R16, 0x5410, R17 ;  /* 0x0000541010107816 */ /* 0x000fe20000000011 */
[----:B-1----:R-:W-:-:S03]  /*ee30*/  FFMA.FTZ R4, R242, c[0x0][0x23c], -R3 ;  /* 0x00008f00f2047a23 */ /* 0x002fc60000010803 */
[----:B------:R1:W-:Y:S01]  /*ee40*/  MUFU.EX2 R20, R6 ;  /* 0x0000000600147308 */ /* 0x0003e20000000800 */
[----:B--2---:R-:W-:Y:S01]  /*ee50*/  FFMA.FTZ R9, R176, c[0x0][0x23c], -R12 ;  /* 0x00008f00b0097a23 */ /* 0x004fe2000001080c */
[----:B------:R-:W-:Y:S01]  /*ee60*/  HSET2.LE.AND R12, R11, R146, PT ;  /* 0x000000920b0c7233 */ /* 0x000fe20003803000 */
[----:B-----5:R-:W-:-:S05]  /*ee70*/  F2FP.BF16.PACK_AB R11, R27, R40 ;  /* 0x000000281b0b723e */ /* 0x020fca00000010ff */
[----:B------:R-:W-:Y:S01]  /*ee80*/  MUFU.EX2 R15, R4 ;  /* 0x00000004000f7308 */ /* 0x000fe20000000800 */
[----:B------:R-:W-:Y:S01]  /*ee90*/  LOP3.LUT R137, R10, R11, RZ, 0xc0, !PT ;  /* 0x0000000b0a897212 */ /* 0x000fe200078ec0ff */
[--C-:B------:R-:W-:Y:S01]  /*eea0*/  FFMA.FTZ R10, R236, c[0x0][0x23c], -R2.reuse ;  /* 0x00008f00ec0a7a23 */ /* 0x100fe20000010802 */
[----:B------:R-:W-:Y:S01]  /*eeb0*/  LOP3.LUT R138, R12, R13, RZ, 0xc0, !PT ;  /* 0x0000000d0c8a7212 */ /* 0x000fe200078ec0ff */
[----:B------:R-:W-:-:S04]  /*eec0*/  FFMA.FTZ R2, R213, c[0x0][0x23c], -R2 ;  /* 0x00008f00d5027a23 */ /* 0x000fc80000010802 */
[----:B------:R2:W3:Y:S01]  /*eed0*/  MUFU.EX2 R25, R9 ;  /* 0x0000000900197308 */ /* 0x0004e20000000800 */
[----:B-1----:R-:W-:-:S07]  /*eee0*/  FFMA.FTZ R6, R239, c[0x0][0x23c], -R3 ;  /* 0x00008f00ef067a23 */ /* 0x002fce0000010803 */
[----:B------:R1:W4:Y:S01]  /*eef0*/  MUFU.EX2 R21, R2 ;  /* 0x0000000200157308 */ /* 0x0003220000000800 */
[----:B--2---:R-:W-:-:S07]  /*ef00*/  F2FP.BF16.PACK_AB R9, R44, R147 ;  /* 0x000000932c09723e */ /* 0x004fce00000010ff */
[----:B------:R-:W-:Y:S01]  /*ef10*/  MUFU.EX2 R24, R14 ;  /* 0x0000000e00187308 */ /* 0x000fe20000000800 */
[----:B------:R-:W-:Y:S01]  /*ef20*/  LOP3.LUT R136, R8, R9, RZ, 0xc0, !PT ;  /* 0x0000000908887212 */ /* 0x000fe200078ec0ff */
[----:B------:R-:W-:Y:S01]  /*ef30*/  HSET2.LE.AND R8, R16, R146, PT ;  /* 0x0000009210087233 */ /* 0x000fe20003803000 */
[----:B---3--:R-:W-:Y:S02]  /*ef40*/  F2FP.BF16.PACK_AB R9, R25, R26 ;  /* 0x0000001a1909723e */ /* 0x008fe400000010ff */
[----:B-1----:R-:W-:-:S03]  /*ef50*/  LOP3.LUT R2, R19, UR8, R114, 0x96, !PT ;  /* 0x0000000813027c12 */ /* 0x002fc6000f8e9672 */
[----:B------:R-:W-:Y:S01]  /*ef60*/  MUFU.EX2 R13, R6 ;  /* 0x00000006000d7308 */ /* 0x000fe20000000800 */
[----:B------:R-:W-:Y:S01]  /*ef70*/  LOP3.LUT R139, R8, R9, RZ, 0xc0, !PT ;  /* 0x00000009088b7212 */ /* 0x000fe200078ec0ff */
[----:B------:R-:W1:Y:S01]  /*ef80*/  LDSM.16.MT88.4 R16, [R187+0x7800] ;  /* 0x00780000bb10783b */ /* 0x000e620000004200 */
[----:B------:R-:W-:-:S05]  /*ef90*/  IMAD.WIDE.U32 R4, R2, -0x2daee0ad, RZ ;  /* 0xd2511f5302047825 */ /* 0x000fca00078e00ff */
[----:B------:R2:W-:Y:S01]  /*efa0*/  MUFU.EX2 R22, R10 ;  /* 0x0000000a00167308 */ /* 0x0005e20000000800 */
[----:B------:R-:W-:Y:S01]  /*efb0*/  LOP3.LUT R2, R5, UR18, R112, 0x96, !PT ;  /* 0x0000001205027c12 */ /* 0x000fe2000f8e9670 */
[C---:B------:R-:W-:Y:S01]  /*efc0*/  HMMA.16816.F32.BF16 R84, R136.reuse, R92, R84 ;  /* 0x0000005c8854723c */ /* 0x040fe20000041854 */
[----:B------:R-:W-:Y:S01]  /*efd0*/  LOP3.LUT R8, R4, 0xffff, RZ, 0xc0, !PT ;  /* 0x0000ffff04087812 */ /* 0x000fe200078ec0ff */
[----:B------:R-:W-:Y:S01]  /*efe0*/  FFMA.FTZ R5, R214, c[0x0][0x23c], -R3 ;  /* 0x00008f00d6057a23 */ /* 0x000fe20000010803 */
[--C-:B------:R-:W-:Y:S02]  /*eff0*/  SHF.R.U32.HI R7, RZ, 0x10, R4.reuse ;  /* 0x00000010ff077819 */ /* 0x100fe40000011604 */
[----:B------:R-:W-:Y:S01]  /*f000*/  LOP3.LUT R11, R4, 0xff, RZ, 0xc0, !PT ;  /* 0x000000ff040b7812 */ /* 0x000fe200078ec0ff */
[----:B------:R3:W5:Y:S01]  /*f010*/  MUFU.EX2 R14, R5 ;  /* 0x00000005000e7308 */ /* 0x0007620000000800 */
[----:B------:R-:W-:Y:S01]  /*f020*/  SHF.R.U32.HI R12, RZ, 0x18, R4 ;  /* 0x00000018ff0c7819 */ /* 0x000fe20000011604 */
[----:B------:R-:W-:Y:S01]  /*f030*/  HMMA.16816.F32.BF16 R88, R136, R94, R68 ;  /* 0x0000005e8858723c */ /* 0x000fe20000041844 */
[----:B------:R-:W-:-:S02]  /*f040*/  SHF.R.U32.HI R8, RZ, 0x8, R8 ;  /* 0x00000008ff087819 */ /* 0x000fc40000011608 */
[C---:B------:R-:W-:Y:S02]  /*f050*/  LOP3.LUT R3, R2.reuse, 0xffff, RZ, 0xc0, !PT ;  /* 0x0000ffff02037812 */ /* 0x040fe400078ec0ff */
[----:B------:R-:W-:Y:S02]  /*f060*/  SHF.R.U32.HI R4, RZ, 0x10, R2 ;  /* 0x00000010ff047819 */ /* 0x000fe40000011602 */
[----:B--2---:R-:W-:Y:S01]  /*f070*/  LOP3.LUT R10, R7, 0xff, RZ, 0xc0, !PT ;  /* 0x000000ff070a7812 */ /* 0x004fe200078ec0ff */
[----:B------:R-:W-:Y:S01]  /*f080*/  HMMA.16816.F32.BF16 R100, R136, R108, R72 ;  /* 0x0000006c8864723c */ /* 0x000fe20000041848 */
[----:B------:R-:W-:Y:S01]  /*f090*/  LOP3.LUT R9, R2, 0xff, RZ, 0xc0, !PT ;  /* 0x000000ff02097812 */ /* 0x000fe200078ec0ff */
[----:B------:R-:W-:Y:S01]  /*f0a0*/  IMAD.MOV.U32 R70, RZ, RZ, R216 ;  /* 0x000000ffff467224 */ /* 0x000fe200078e00d8 */
[----:B------:R-:W-:Y:S01]  /*f0b0*/  SHF.R.U32.HI R7, RZ, 0x18, R2 ;  /* 0x00000018ff077819 */ /* 0x000fe20000011602 */
[----:B------:R-:W-:Y:S01]  /*f0c0*/  IMAD.MOV.U32 R71, RZ, RZ, R217 ;  /* 0x000000ffff477224 */ /* 0x000fe200078e00d9 */
[----:B------:R-:W-:-:S02]  /*f0d0*/  PRMT R2, R11, 0x5410, R8 ;  /* 0x000054100b027816 */ /* 0x000fc40000000008 */
[----:B---3--:R-:W-:Y:S01]  /*f0e0*/  SHF.R.U32.HI R5, RZ, 0x8, R3 ;  /* 0x00000008ff057819 */ /* 0x008fe20000011603 */
[C---:B------:R-:W-:Y:S01]  /*f0f0*/  HMMA.16816.F32.BF16 R104, R136.reuse, R110, R104 ;  /* 0x0000006e8868723c */ /* 0x040fe20000041868 */
[----:B------:R-:W-:Y:S01]  /*f100*/  LOP3.LUT R3, R4, 0xff, RZ, 0xc0, !PT ;  /* 0x000000ff04037812 */ /* 0x000fe200078ec0ff */
[--C-:B------:R-:W-:Y:S01]  /*f110*/  HSET2.LE.AND R2, R2, R146.reuse, PT ;  /* 0x0000009202027233 */ /* 0x100fe20003803000 */
[----:B------:R-:W-:Y:S01]  /*f120*/  PRMT R4, R10, 0x5410, R12 ;  /* 0x000054100a047816 */ /* 0x000fe2000000000c */
[----:B------:R-:W-:Y:S01]  /*f130*/  IMAD.MOV.U32 R72, RZ, RZ, R218 ;  /* 0x000000ffff487224 */ /* 0x000fe200078e00da */
[----:B------:R-:W-:Y:S01]  /*f140*/  PRMT R7, R3, 0x5410, R7 ;  /* 0x0000541003077816 */ /* 0x000fe20000000007 */
[----:B------:R-:W-:Y:S01]  /*f150*/  IMAD.MOV.U32 R73, RZ, RZ, R219 ;  /* 0x000000ffff497224 */ /* 0x000fe200078e00db */
[----:B----4-:R-:W-:Y:S01]  /*f160*/  F2FP.BF16.PACK_AB R3, R21, R23 ;  /* 0x000000171503723e */ /* 0x010fe200000010ff */
[--C-:B------:R-:W-:Y:S01]  /*f170*/  HSET2.LE.AND R4, R4, R146.reuse, PT ;  /* 0x0000009204047233 */ /* 0x100fe20003803000 */
[----:B------:R-:W-:Y:S01]  /*f180*/  PRMT R6, R9, 0x5410, R5 ;  /* 0x0000541009067816 */ /* 0x000fe20000000005 */
[--C-:B------:R-:W-:Y:S01]  /*f190*/  HSET2.LE.AND R8, R7, R146.reuse, PT ;  /* 0x0000009207087233 */ /* 0x100fe20003803000 */
[----:B-----5:R-:W-:Y:S01]  /*f1a0*/  F2FP.BF16.PACK_AB R5, R14, R20 ;  /* 0x000000140e05723e */ /* 0x020fe200000010ff */
[C---:B------:R-:W-:Y:S01]  /*f1b0*/  HMMA.16816.F32.BF16 R116, R136.reuse, R124, R76 ;  /* 0x0000007c8874723c */ /* 0x040fe2000004184c */
[----:B------:R-:W-:Y:S01]  /*f1c0*/  LOP3.LUT R142, R2, R3, RZ, 0xc0, !PT ;  /* 0x00000003028e7212 */ /* 0x000fe200078ec0ff */
[----:B------:R-:W-:Y:S01]  /*f1d0*/  HSET2.LE.AND R6, R6, R146, PT ;  /* 0x0000009206067233 */ /* 0x000fe20003803000 */
[----:B------:R-:W-:Y:S01]  /*f1e0*/  F2FP.BF16.PACK_AB R2, R13, R15 ;  /* 0x0000000f0d02723e */ /* 0x000fe200000010ff */
[----:B------:R-:W-:Y:S01]  /*f1f0*/  FFMA.FTZ R3, R237, R145, R223 ;  /* 0x00000091ed037223 */ /* 0x000fe200000100df */
[----:B------:R-:W-:Y:S01]  /*f200*/  LOP3.LUT R143, R4, R5, RZ, 0xc0, !PT ;  /* 0x00000005048f7212 */ /* 0x000fe200078ec0ff */
[----:B------:R-:W-:Y:S01]  /*f210*/  FFMA.FTZ R5, R179, R47, R241 ;  /* 0x0000002fb3057223 */ /* 0x000fe200000100f1 */
[----:B------:R-:W-:Y:S01]  /*f220*/  F2FP.BF16.PACK_AB R7, R22, R24 ;  /* 0x000000181607723e */ /* 0x000fe200000010ff */
[----:B------:R-:W-:Y:S01]  /*f230*/  FFMA.FTZ R4, R220, R46, R249 ;  /* 0x0000002edc047223 */ /* 0x000fe200000100f9 */
[----:B------:R-:W-:Y:S01]  /*f240*/  LOP3.LUT R141, R8, R2, RZ, 0xc0, !PT ;  /* 0x00000002088d7212 */ /* 0x000fe200078ec0ff */
[----:B------:R-:W-:Y:S01]  /*f250*/  FFMA.FTZ R2, R158, R144, R154 ;  /* 0x000000909e027223 */ /* 0x000fe2000001009a */
[----:B------:R-:W-:Y:S01]  /*f260*/  LOP3.LUT R140, R6, R7, RZ, 0xc0, !PT ;  /* 0x00000007068c7212 */ /* 0x000fe200078ec0ff */
        /* <DEDUP_REMOVED lines=21> */
[----:B-1----:R-:W-:Y:S01]  /*f3c0*/  HMMA.16816.F32.BF16 R132, R136, R16, R132 ;  /* 0x000000108884723c */ /* 0x002fe20000041884 */
        /* <DEDUP_REMOVED lines=59> */
[----:B------:R-:W-:Y:S01]  /*f780*/  BAR.SYNC.DEFER_BLOCKING 0x0 ;  /* 0x0000000000007b1d */ /* 0x000fe20000010000 */
[----:B------:R-:W-:Y:S01]  /*f790*/  IMAD.MOV.U32 R7, RZ, RZ, c[0x0][0x1a0] ;  /* 0x00006800ff077624 */ /* 0x000fe200078e00ff */
[----:B------:R-:W-:Y:S01]  /*f7a0*/  LOP3.LUT R0, R0, 0xfffffff7, RZ, 0xc0, !PT ;  /* 0xfffffff700007812 */ /* 0x000fe200078ec0ff */
[----:B------:R-:W-:Y:S01]  /*f7b0*/  IMAD.MOV.U32 R12, RZ, RZ, c[0x0][0x1a4] ;  /* 0x00006900ff0c7624 */ /* 0x000fe200078e00ff */
[----:B------:R-:W-:Y:S01]  /*f7c0*/  P2R R238, PR, RZ, 0x4 ;  /* 0x00000004ffee7803 */ /* 0x000fe20000000000 */
[----:B------:R-:W-:Y:S02]  /*f7d0*/  UISETP.GT.AND UP0, UPT, UR35, UR19, UPT ;  /* 0x000000132300728c */ /* 0x000fe4000bf04270 */
[----:B------:R-:W-:Y:S02]  /*f7e0*/  ULDC.64 UR4, c[0x0][0x1a0] ;  /* 0x0000680000047ab9 */ /* 0x000fe40000000a00 */
[----:B------:R-:W-:-:S02]  /*f7f0*/  UIMAD UR33, UR33, UR4, URZ ;  /* 0x00000004212172a4 */ /* 0x000fc4000f8e023f */
[----:B------:R-:W-:Y:S02]  /*f800*/  UIMAD.WIDE.U32 UR36, UR35, UR4, URZ ;  /* 0x00000004232472a5 */ /* 0x000fe4000f8e003f */
[----:B------:R-:W-:-:S04]  /*f810*/  UIMAD UR5, UR35, UR5, UR33 ;  /* 0x00000005230572a4 */ /* 0x000fc8000f8e0221 */
[----:B------:R-:W-:Y:S01]  /*f820*/  UIADD3 UR5, UR37, UR5, URZ ;  /* 0x0000000525057290 */ /* 0x000fe2000fffe03f */
[----:B------:R-:W-:Y:S02]  /*f830*/  IMAD.U32 R4, RZ, RZ, UR36 ;  /* 0x00000024ff047e24 */ /* 0x000fe4000f8e00ff */
[----:B------:R-:W-:-:S03]  /*f840*/  IMAD.U32 R5, RZ, RZ, UR37 ;  /* 0x00000025ff057e24 */ /* 0x000fc6000f8e00ff */
[----:B------:R-:W-:Y:S01]  /*f850*/  IMAD.U32 R3, RZ, RZ, UR5 ;  /* 0x00000005ff037e24 */ /* 0x000fe2000f8e00ff */
[----:B------:R-:W-:Y:S01]  /*f860*/  @P2 STS.128 [R211+0x6000], RZ ;  /* 0x006000ffd3002388 */ /* 0x000fe20000000c00 */
[----:B--2---:R-:W-:-:S04]  /*f870*/  LEA R2, P0, R4, R164, 0x6 ;  /* 0x000000a404027211 */ /* 0x004fc800078030ff */
[----:B------:R-:W-:Y:S02]  /*f880*/  @!P2 IADD3 R5, P1, R2, UR25, RZ ;  /* 0x000000190205ac10 */ /* 0x000fe4000ff3e0ff */
[----:B---3--:R-:W-:Y:S02]  /*f890*/  LEA.HI.X R3, R4, R233, R3, 0x6, P0 ;  /* 0x000000e904037211 */ /* 0x008fe400000f3403 */
[----:B------:R-:W-:Y:S01]  /*f8a0*/  @!P2 LEA R8, P0, R5, c[0x0][0x170], 0x1 ;  /* 0x00005c000508aa11 */ /* 0x000fe200078008ff */
[----:B------:R-:W2:Y:S01]  /*f8b0*/  S2R R233, SR_TID.X ;  /* 0x0000000000e97919 */ /* 0x000ea20000002100 */
[----:B------:R-:W-:Y:S02]  /*f8c0*/  @!P2 IADD3.X R6, R3, UR24, RZ, P1, !PT ;  /* 0x000000180306ac10 */ /* 0x000fe40008ffe4ff */
[----:B------:R-:W-:Y:S02]  /*f8d0*/  @!P2 LEA R4, P1, R7, R2, 0x5 ;  /* 0x000000020704a211 */ /* 0x000fe400078228ff */
[----:B------:R-:W-:-:S02]  /*f8e0*/  @!P2 LEA R10, P3, R2, c[0x0][0x170], 0x1 ;  /* 0x00005c00020aaa11 */ /* 0x000fc400078608ff */
[----:B------:R-:W-:Y:S02]  /*f8f0*/  @!P2 LEA.HI.X R9, R5, c[0x0][0x174], R6, 0x1, P0 ;  /* 0x00005d000509aa11 */ /* 0x000fe400000f0c06 */
[----:B------:R-:W-:Y:S02]  /*f900*/  @!P2 LEA R6, P0, R4, c[0x0][0x170], 0x1 ;  /* 0x00005c000406aa11 */ /* 0x000fe400078008ff */
[C---:B------:R-:W-:Y:S02]  /*f910*/  @!P2 LEA.HI.X R5, R7.reuse, R3, R12, 0x5, P1 ;  /* 0x000000030705a211 */ /* 0x040fe400008f2c0c */
[--C-:B------:R-:W-:Y:S01]  /*f920*/  @!P2 LEA.HI.X R11, R2, c[0x0][0x174], R3.reuse, 0x1, P3 ;  /* 0x00005d00020baa11 */ /* 0x100fe200018f0c03 */
[----:B------:R-:W-:Y:S01]  /*f930*/  @!P2 IMAD.WIDE.U32 R2, R7, 0x30, R2 ;  /* 0x000000300702a825 */ /* 0x000fe200078e0002 */
[----:B------:R-:W-:-:S03]  /*f940*/  @!P2 LEA.HI.X R7, R4, c[0x0][0x174], R5, 0x1, P0 ;  /* 0x00005d000407aa11 */ /* 0x000fc600000f0c05 */
[----:B------:R-:W-:Y:S01]  /*f950*/  @!P2 IMAD R4, R12, 0x30, RZ ;  /* 0x000000300c04a824 */ /* 0x000fe200078e02ff */
[----:B------:R-:W-:Y:S01]  /*f960*/  @!PT LDS RZ, [RZ] ;  /* 0x00000000fffff984 */ /* 0x000fe20000000800 */
[----:B------:R-:W-:Y:S01]  /*f970*/  @!PT LDS RZ, [RZ] ;  /* 0x00000000fffff984 */ /* 0x000fe20000000800 */
[----:B------:R-:W-:Y:S01]  /*f980*/  @!PT LDS RZ, [RZ] ;  /* 0x00000000fffff984 */ /* 0x000fe20000000800 */
[----:B------:R3:W-:Y:S03]  /*f990*/  @!P2 LDGSTS.E.BYPASS.LTC128B.128 [R211+0x6000], [R10.64] ;  /* 0x060000000ad3afae */ /* 0x0007e6000b901d5c */
[----:B------:R-:W-:Y:S01]  /*f9a0*/  @!P2 IMAD.IADD R3, R4, 0x1, R3 ;  /* 0x000000010403a824 */ /* 0x000fe200078e0203 */
[C---:B------:R-:W-:Y:S01]  /*f9b0*/  @!P2 LEA R4, P0, R2.reuse, c[0x0][0x170], 0x1 ;  /* 0x00005c000204aa11 */ /* 0x040fe200078008ff */
[----:B------:R-:W-:Y:S01]  /*f9c0*/  @P2 STS.128 [R211+0x6800], RZ ;  /* 0x006800ffd3002388 */ /* 0x000fe20000000c00 */
[----:B--2---:R-:W-:Y:S02]  /*f9d0*/  IMAD.SHL.U32 R233, R233, 0x2, RZ ;  /* 0x00000002e9e97824 */ /* 0x004fe400078e00ff */
[----:B------:R-:W-:Y:S01]  /*f9e0*/  @!P2 LEA.HI.X R5, R2, c[0x0][0x174], R3, 0x1, P0 ;  /* 0x00005d000205aa11 */ /* 0x000fe200000f0c03 */
[----:B------:R-:W-:Y:S01]  /*f9f0*/  @!PT LDS RZ, [RZ] ;  /* 0x00000000fffff984 */ /* 0x000fe20000000800 */
[----:B------:R-:W-:Y:S01]  /*fa00*/  @!PT LDS RZ, [RZ] ;  /* 0x00000000fffff984 */ /* 0x000fe20000000800 */
[----:B------:R-:W-:Y:S01]  /*fa10*/  @!PT LDS RZ, [RZ] ;  /* 0x00000000fffff984 */ /* 0x000fe20000000800 */
[----:B------:R3:W-:Y:S01]  /*fa20*/  @!P2 LDGSTS.E.BYPASS.LTC128B.128 [R211+0x6800], [R8.64] ;  /* 0x0680000008d3afae */ /* 0x0007e2000b901d5c */
[----:B------:R-:W-:Y:S01]  /*fa30*/  IMAD.U32 R2, RZ, RZ, UR35 ;  /* 0x00000023ff027e24 */ /* 0x000fe2000f8e00ff */
[----:B------:R-:W-:-:S02]  /*fa40*/  LOP3.LUT R233, R233, 0x6, RZ, 0xc0, !PT ;  /* 0x00000006e9e97812 */ /* 0x000fc400078ec0ff */
[----:B------:R-:W-:Y:S03]  /*fa50*/  @P2 STS.128 [R211+0x7000], RZ ;  /* 0x007000ffd3002388 */ /* 0x000fe60000000c00 */
[----:B------:R-:W-:Y:S01]  /*fa60*/  IMAD R2, R2, 0x40, R233 ;  /* 0x0000004002027824 */ /* 0x000fe200078e02e9 */
[----:B------:R-:W-:Y:S01]  /*fa70*/  @!PT LDS RZ, [RZ] ;  /* 0x00000000fffff984 */ /* 0x000fe20000000800 */
[----:B------:R-:W-:Y:S01]  /*fa80*/  @!PT LDS RZ, [RZ] ;  /* 0x00000000fffff984 */ /* 0x000fe20000000800 */
[----:B------:R-:W-:Y:S01]  /*fa90*/  @!PT LDS RZ, [RZ] ;  /* 0x00000000fffff984 */ /* 0x000fe20000000800 */
[----:B------:R2:W-:Y:S03]  /*faa0*/  @!P2 LDGSTS.E.BYPASS.LTC128B.128 [R211+0x7000], [R6.64] ;  /* 0x0700000006d3afae */ /* 0x0005e6000b901d5c */
[----:B------:R-:W-:Y:S01]  /*fab0*/  IMAD.IADD R3, R200, 0x1, -R2 ;  /* 0x00000001c8037824 */ /* 0x000fe200078e0a02 */
[----:B------:R-:W-:Y:S01]  /*fac0*/  @P2 STS.128 [R211+0x7800], RZ ;  /* 0x007800ffd3002388 */ /* 0x000fe20000000c00 */
[C---:B------:R-:W-:Y:S02]  /*fad0*/  ISETP.GE.AND P0, PT, R2.reuse, R210, PT ;  /* 0x000000d20200720c */ /* 0x040fe40003f06270 */
[----:B------:R-:W-:Y:S01]  /*fae0*/  ISETP.GE.AND P5, PT, R2, R209, PT ;  /* 0x000000d10200720c */ /* 0x000fe20003fa6270 */
[----:B------:R-:W-:Y:S01]  /*faf0*/  @!PT LDS RZ, [RZ] ;  /* 0x00000000fffff984 */ /* 0x000fe20000000800 */
[----:B------:R-:W-:Y:S01]  /*fb00*/  @!PT LDS RZ, [RZ] ;  /* 0x00000000fffff984 */ /* 0x000fe20000000800 */
[----:B------:R-:W-:Y:S01]  /*fb10*/  @!PT LDS RZ, [RZ] ;  /* 0x00000000fffff984 */ /* 0x000fe20000000800 */
[----:B------:R2:W-:Y:S01]  /*fb20*/  @!P2 LDGSTS.E.BYPASS.LTC128B.128 [R211+0x7800], [R4.64] ;  /* 0x0780000004d3afae */ /* 0x0005e2000b901d5c */
[----:B------:R-:W-:-:S02]  /*fb30*/  IABS R3, R3 ;  /* 0x0000000300037213 */ /* 0x000fc40000000000 */
[C---:B------:R-:W-:Y:S01]  /*fb40*/  ISETP.LT.OR P0, PT, R2.reuse, R206, P0 ;  /* 0x000000ce0200720c */ /* 0x040fe20000701670 */
[----:B------:R-:W-:Y:S01]  /*fb50*/  LDSM.16.M88.4 R16, [R191] ;  /* 0x00000000bf10783b */ /* 0x000fe20000000200 */
[----:B------:R-:W-:-:S03]  /*fb60*/  ISETP.GE.AND P6, PT, R2, R208, PT ;  /* 0x000000d00200720c */ /* 0x000fc60003fc6270 */
[----:B------:R-:W4:Y:S04]  /*fb70*/  LDSM.16.M88.4 R24, [R184+0x4800] ;  /* 0x00480000b818783b */ /* 0x000f280000000200 */
[----:B---3--:R-:W3:Y:S04]  /*fb80*/  LDSM.16.M88.4 R8, [R184+0x4000] ;  /* 0x00400000b808783b */ /* 0x008ee80000000200 */
[----:B------:R-:W-:Y:S04]  /*fb90*/  LDSM.16.M88.4 R20, [R184+0x5000] ;  /* 0x00500000b814783b */ /* 0x000fe80000000200 */
[----:B------:R-:W-:Y:S04]  /*fba0*/  LDSM.16.M88.4 R28, [R184+0x5800] ;  /* 0x00580000b81c783b */ /* 0x000fe80000000200 */
[----:B------:R-:W-:Y:S04]  /*fbb0*/  LDSM.16.M88.4 R40, [R190+0x4800] ;  /* 0x00480000be28783b */ /* 0x000fe80000000200 */
[----:B--2---:R-:W2:Y:S04]  /*fbc0*/  LDSM.16.M88.4 R4, [R191+0x2000] ;  /* 0x00200000bf04783b */ /* 0x004ea80000000200 */
[----:B------:R-:W-:Y:S04]  /*fbd0*/  LDSM.16.M88.4 R36, [R190+0x5000] ;  /* 0x00500000be24783b */ /* 0x000fe80000000200 */
[----:B------:R-:W-:Y:S04]  /*fbe0*/  LDSM.16.M88.4 R48, [R190+0x5800] ;  /* 0x00580000be30783b */ /* 0x000fe80000000200 */
[----:B------:R-:W-:Y:S04]  /*fbf0*/  LDSM.16.M88.4 R44, [R190+0x4000] ;  /* 0x00400000be2c783b */ /* 0x000fe80000000200 */
[----:B------:R-:W-:Y:S01]  /*fc00*/  LDSM.16.M88.4 R12, [R194] ;  /* 0x00000000c20c783b */ /* 0x000fe20000000200 */
[C---:B----4-:R-:W-:Y:S03]  /*fc10*/  HMMA.16816.F32.BF16 R60, R16.reuse, R24, RZ ;  /* 0x00000018103c723c */ /* 0x050fe600000418ff */
[----:B------:R-:W-:Y:S04]  /*fc20*/  LDSM.16.M88.4 R32, [R195] ;  /* 0x00000000c320783b */ /* 0x000fe80000000200 */
[----:B------:R-:W0:Y:S01]  /*fc30*/  LDGDEPBAR ;  /* 0x00000000000079af */ /* 0x000e220000000000 */
[C---:B---3--:R-:W-:Y:S08]  /*fc40*/  HMMA.16816.F32.BF16 R152, R16.reuse, R8, RZ ;  /* 0x000000081098723c */ /* 0x048ff000000418ff */
[----:B------:R-:W-:Y:S08]  /*fc50*/  HMMA.16816.F32.BF16 R180, R16, R10, RZ ;  /* 0x0000000a10b4723c */ /* 0x000ff000000418ff */
[C---:B--2---:R-:W-:Y:S08]  /*fc60*/  HMMA.16816.F32.BF16 R56, R4.reuse, R8, RZ ;  /* 0x000000080438723c */ /* 0x044ff000000418ff */
        /* <DEDUP_REMOVED lines=19> */
[----:B------:R-:W-:Y:S08]  /*fda0*/  HMMA.16816.F32.BF16 R160, R8, R40, R144 ;  /* 0x0000002808a0723c */ /* 0x000ff00000041890 */
[C---:B------:R-:W-:Y:S08]  /*fdb0*/  HMMA.16816.F32.BF16 R164, R16.reuse, R28, RZ ;  /* 0x0000001c10a4723c */ /* 0x040ff000000418ff */
[----:B------:R-:W-:Y:S01]  /*fdc0*/  HMMA.16816.F32.BF16 R156, R16, R30, RZ ;  /* 0x0000001e109c723c */ /* 0x000fe200000418ff */
[----:B------:R-:W-:Y:S04]  /*fdd0*/  LDSM.16.M88.4 R16, [R193+0x2000] ;  /* 0x00200000c110783b */ /* 0x000fe80000000200 */
[----:B------:R-:W-:Y:S03]  /*fde0*/  LDSM.16.M88.4 R28, [R198] ;  /* 0x00000000c61c783b */ /* 0x000fe60000000200 */
[C---:B------:R-:W-:Y:S08]  /*fdf0*/  HMMA.16816.F32.BF16 R72, R8.reuse, R36, R72 ;  /* 0x000000240848723c */ /* 0x040ff00000041848 */
[C---:B------:R-:W-:Y:S01]  /*fe00*/  HMMA.16816.F32.BF16 R144, R8.reuse, R48, R64 ;  /* 0x000000300890723c */ /* 0x040fe20000041840 */
[----:B------:R-:W-:Y:S07]  /*fe10*/  LDSM.16.M88.4 R64, [R197] ;  /* 0x00000000c540783b */ /* 0x000fee0000000200 */
[----:B------:R-:W-:Y:S01]  /*fe20*/  HMMA.16816.F32.BF16 R148, R8, R46, R148 ;  /* 0x0000002e0894723c */ /* 0x000fe20000041894 */
[----:B------:R-:W-:Y:S07]  /*fe30*/  LDSM.16.M88.4 R8, [R193] ;  /* 0x00000000c108783b */ /* 0x000fee0000000200 */
[----:B------:R-:W-:Y:S01]  /*fe40*/  HMMA.16816.F32.BF16 R212, R12, R36, R24 ;  /* 0x000000240cd4723c */ /* 0x000fe20000041818 */
[----:B------:R-:W2:Y:S07]  /*fe50*/  LDSM.16.M88.4 R24, [R189] ;  /* 0x00000000bd18783b */ /* 0x000eae0000000200 */
[-C--:B---3--:R-:W-:Y:S08]  /*fe60*/  HMMA.16816.F32.BF16 R56, R4, R32.reuse, R56 ;  /* 0x000000200438723c */ /* 0x088ff00000041838 */
[----:B----4-:R-:W-:Y:S08]  /*fe70*/  HMMA.16816.F32.BF16 R52, R20, R32, R52 ;  /* 0x000000201434723c */ /* 0x010ff00000041834 */
[C---:B------:R-:W-:Y:S08]  /*fe80*/  HMMA.16816.F32.BF16 R60, R12.reuse, R40, R60 ;  /* 0x000000280c3c723c */ /* 0x040ff0000004183c */
        /* <DEDUP_REMOVED lines=10> */
[----:B------:R2:W3:Y:S02]  /*ff30*/  I2F R36, R12 ;  /* 0x0000000c00247306 */ /* 0x0004e40000201400 */
[----:B------:R-:W-:Y:S08]  /*ff40*/  HMMA.16816.F32.BF16 R52, R8, R24, R52 ;  /* 0x000000180834723c */ /* 0x000ff00000041834 */
[----:B------:R-:W-:Y:S01]  /*ff50*/  HMMA.16816.F32.BF16 R160, R4, R28, R160 ;  /* 0x0000001c04a0723c */ /* 0x000fe200000418a0 */
[----:B--2---:R-:W-:Y:S01]  /*ff60*/  IMAD.MOV.U32 R12, RZ, RZ, R3 ;  /* 0x000000ffff0c7224 */ /* 0x004fe200078e0003 */
[----:B------:R-:W-:-:S06]  /*ff70*/  IABS R3, R13 ;  /* 0x0000000d00037213 */ /* 0x000fcc0000000000 */
[----:B------:R-:W-:Y:S01]  /*ff80*/  HMMA.16816.F32.BF16 R72, R4, R64, R72 ;  /* 0x000000400448723c */ /* 0x000fe20000041848 */
[----:B------:R2:W4:Y:S01]  /*ff90*/  I2F R25, R12 ;  /* 0x0000000c00197306 */ /* 0x0005220000201400 */
        /* <DEDUP_REMOVED lines=26> */
[----:B---3--:R-:W-:Y:S01]  /*10140*/  FFMA.FTZ R5, R36, -UR27, R52 ;  /* 0x8000001b24057c23 */ /* 0x008fe20008010034 */
[C---:B------:R-:W-:Y:S01]  /*10150*/  HMMA.16816.F32.BF16 R32, R20.reuse, R34, R44 ;  /* 0x000000221420723c */ /* 0x040fe2000004182c */
[----:B------:R5:W-:Y:S01]  /*10160*/  I2F R14, R13 ;  /* 0x0000000d000e7306 */ /* 0x000be20000201400 */
[----:B----4-:R-:W-:Y:S01]  /*10170*/  FFMA.FTZ R7, R25, -UR27, R54 ;  /* 0x8000001b19077c23 */ /* 0x010fe20008010036 */
        /* <DEDUP_REMOVED lines=34> */
[----:B------:R-:W-:Y:S01]  /*103a0*/  FSEL R183, R24, -INF , !P5 ;  /* 0xff80000018b77808 */ /* 0x000fe20006800000 */
[----:B------:R-:W-:Y:S01]  /*103b0*/  HMMA.16816.F32.BF16 R48, R20, R152, R164 ;  /* 0x000000981430723c */ /* 0x000fe200000418a4 */
        /* <DEDUP_REMOVED lines=13> */
[----:B------:R-:W4:Y:S04]  /*10490*/  I2F R6, R4 ;  /* 0x0000000400067306 */ /* 0x000f280000201400 */
[----:B------:R-:W-:Y:S01]  /*104a0*/  @P1 LOP3.LUT R0, R0, 0x2, RZ, 0xfc, !PT ;  /* 0x0000000200001812 */ /* 0x000fe200078efcff */
[----:B--2---:R-:W-:-:S02]  /*104b0*/  IMAD.IADD R5, R201, 0x1, -R3 ;  /* 0x00000001c9057824 */ /* 0x004fc400078e0a03 */
        /* <DEDUP_REMOVED lines=14> */
[C---:B------:R-:W-:Y:S02]  /*105a0*/  ISETP.LT.OR P1, PT, R3.reuse, R203, P1 ;  /* 0x000000cb0300720c */ /* 0x040fe40000f21670 */
[----:B------:R-:W-:Y:S01]  /*105b0*/  ISETP.LT.OR P0, PT, R3, R202, P0 ;  /* 0x000000ca0300720c */ /* 0x000fe20000701670 */
[----:B--2---:R-:W-:Y:S01]  /*105c0*/  FFMA.FTZ R4, R14, -UR27, R57 ;  /* 0x8000001b0e047c23 */ /* 0x004fe20008010039 */
[----:B------:R-:W-:Y:S01]  /*105d0*/  FSEL R57, R15, -INF , !P3 ;  /* 0xff8000000f397808 */ /* 0x000fe20005800000 */
[----:B------:R-:W-:Y:S01]  /*105e0*/  IMAD.IADD R14, R199, 0x1, -R3 ;  /* 0x00000001c70e7824 */ /* 0x000fe200078e0a03 */
[----:B------:R-:W-:-:S02]  /*105f0*/  ISETP.GE.AND P3, PT, R3, R209, PT ;  /* 0x000000d10300720c */ /* 0x000fc40003f66270 */
[----:B------:R-:W-:Y:S02]  /*10600*/  FSEL R56, R4, -INF , !P4 ;  /* 0xff80000004387808 */ /* 0x000fe40006000000 */
[----:B------:R-:W2:Y:S01]  /*10610*/  LDSM.16.M88.4 R4, [R189+0x800] ;  /* 0x00080000bd04783b */ /* 0x000ea20000000200 */
[----:B---3--:R-:W-:Y:S01]  /*10620*/  IMAD.MOV.U32 R13, RZ, RZ, R12 ;  /* 0x000000ffff0d7224 */ /* 0x008fe200078e000c */
[----:B------:R-:W-:Y:S01]  /*10630*/  IABS R12, R14 ;  /* 0x0000000e000c7213 */ /* 0x000fe20000000000 */
[----:B----4-:R-:W-:Y:S01]  /*10640*/  FFMA.FTZ R15, R29, -UR27, R38 ;  /* 0x8000001b1d0f7c23 */ /* 0x010fe20008010026 */
[C---:B------:R-:W-:Y:S01]  /*10650*/  ISETP.GE.AND P4, PT, R3.reuse, R210, PT ;  /* 0x000000d20300720c */ /* 0x040fe20003f86270 */
[----:B------:R3:W-:Y:S01]  /*10660*/  I2F R26, R13 ;  /* 0x0000000d001a7306 */ /* 0x0007e20000201400 */
[C---:B------:R-:W-:Y:S02]  /*10670*/  ISETP.LT.OR P5, PT, R3.reuse, R204, P3 ;  /* 0x000000cc0300720c */ /* 0x040fe40001fa1670 */
        /* <DEDUP_REMOVED lines=176> */
[----:B------:R-:W-:-:S02]  /*11180*/  ISETP.LT.OR P6, PT, R3, R206, P4 ;  /* 0x000000ce0300720c */ /* 0x000fc400027c1670 */
[C---:B------:R-:W-:Y:S01]  /*11190*/  ISETP.LT.OR P5, PT, R3.reuse, R204, P3 ;  /* 0x000000cc0300720c */ /* 0x040fe20001fa1670 */
[-C--:B--2---:R-:W-:Y:S01]  /*111a0*/  HMMA.16816.F32.BF16 R32, R8, R4.reuse, R36 ;  /* 0x000000040820723c */ /* 0x084fe20000041824 */
[----:B------:R-:W-:Y:S02]  /*111b0*/  IABS R12, R12 ;  /* 0x0000000c000c7213 */ /* 0x000fe40000000000 */
[C---:B------:R-:W-:Y:S02]  /*111c0*/  LOP3.LUT P4, RZ, R0.reuse, 0x8, RZ, 0xc0, !PT ;  /* 0x0000000800ff7812 */ /* 0x040fe4000788c0ff */
[----:B------:R-:W-:Y:S01]  /*111d0*/  LOP3.LUT P3, RZ, R0, 0x4, RZ, 0xc0, !PT ;  /* 0x0000000400ff7812 */ /* 0x000fe2000786c0ff */
[----:B------:R-:W-:Y:S01]  /*111e0*/  IMAD.MOV.U32 R13, RZ, RZ, R12 ;  /* 0x000000ffff0d7224 */ /* 0x000fe200078e000c */
[----:B------:R-:W-:Y:S01]  /*111f0*/  IABS R12, R14 ;  /* 0x0000000e000c7213 */ /* 0x000fe20000000000 */
[----:B------:R-:W-:Y:S01]  /*11200*/  HMMA.16816.F32.BF16 R36, R16, R4, R72 ;  /* 0x000000041024723c */ /* 0x000fe20000041848 */
[C---:B------:R-:W-:Y:S01]  /*11210*/  ISETP.LT.OR P1, PT, R3.reuse, R203, P1 ;  /* 0x000000cb0300720c */ /* 0x040fe20000f21670 */
[----:B------:R1:W2:Y:S01]  /*11220*/  I2F R15, R13 ;  /* 0x0000000d000f7306 */ /* 0x0002a20000201400 */
[----:B------:R-:W-:-:S02]  /*11230*/  ISETP.LT.OR P2, PT, R3, R202, P0 ;  /* 0x000000ca0300720c */ /* 0x000fc40000741670 */
[----:B------:R-:W-:Y:S02]  /*11240*/  P2R R24, PR, RZ, 0x2 ;  /* 0x00000002ff187803 */ /* 0x000fe40000000000 */
[----:B---3--:R-:W-:-:S03]  /*11250*/  FFMA.FTZ R4, R28, -UR27, R41 ;  /* 0x8000001b1c047c23 */ /* 0x008fc60008010029 */
[----:B------:R3:W4:Y:S02]  /*11260*/  I2F R14, R12 ;  /* 0x0000000c000e7306 */ /* 0x0007240000201400 */
[----:B------:R-:W-:Y:S01]  /*11270*/  FSEL R147, R4, -INF , !P4 ;  /* 0xff80000004937808 */ /* 0x000fe20006000000 */
[----:B-1----:R-:W-:-:S05]  /*11280*/  IMAD.IADD R13, R201, 0x1, -R3 ;  /* 0x00000001c90d7824 */ /* 0x002fca00078e0a03 */
[----:B------:R-:W-:Y:S01]  /*11290*/  IABS R0, R13 ;  /* 0x0000000d00007213 */ /* 0x000fe20000000000 */
[----:B--2---:R-:W-:Y:S02]  /*112a0*/  FFMA.FTZ R13, R15, -UR27, R32 ;  /* 0x8000001b0f0d7c23 */ /* 0x004fe40008010020 */
[----:B---3--:R-:W-:Y:S02]  /*112b0*/  IMAD.IADD R12, R205, 0x1, -R3 ;  /* 0x00000001cd0c7824 */ /* 0x008fe400078e0a03 */
[----:B------:R-:W-:Y:S01]  /*112c0*/  IMAD.MOV.U32 R3, RZ, RZ, R0 ;  /* 0x000000ffff037224 */ /* 0x000fe200078e0000 */
[----:B------:R-:W-:Y:S01]  /*112d0*/  IADD3 R0, R2, 0x21, RZ ;  /* 0x0000002102007810 */ /* 0x000fe20007ffe0ff */
[----:B----4-:R-:W-:Y:S01]  /*112e0*/  FFMA.FTZ R14, R14, -UR27, R34 ;  /* 0x8000001b0e0e7c23 */ /* 0x010fe20008010022 */
[----:B------:R-:W-:Y:S01]  /*112f0*/  IABS R5, R12 ;  /* 0x0000000c00057213 */ /* 0x000fe20000000000 */
[----:B------:R1:W-:Y:S01]  /*11300*/  I2F R27, R3 ;  /* 0x00000003001b7306 */ /* 0x0003e20000201400 */
[----:B------:R-:W-:Y:S01]  /*11310*/  FFMA.FTZ R12, R26, -UR27, R43 ;  /* 0x8000001b1a0c7c23 */ /* 0x000fe2000801002b */
[C---:B------:R-:W-:Y:S01]  /*11320*/  ISETP.GE.AND P4, PT, R0.reuse, R210, PT ;  /* 0x000000d20000720c */ /* 0x040fe20003f86270 */
[----:B------:R-:W-:Y:S01]  /*11330*/  HMMA.16816.F32.BF16 R40, R16, R6, R76 ;  /* 0x000000061028723c */ /* 0x000fe2000004184c */
[----:B------:R-:W-:-:S02]  /*11340*/  ISETP.GE.AND P1, PT, R0, R208, PT ;  /* 0x000000d00000720c */ /* 0x000fc40003f26270 */
[----:B------:R-:W-:Y:S02]  /*11350*/  FSEL R148, R12, -INF , !P3 ;  /* 0xff8000000c947808 */ /* 0x000fe40005800000 */
[----:B------:R2:W3:Y:S01]  /*11360*/  I2F R28, R5 ;  /* 0x00000005001c7306 */ /* 0x0004e20000201400 */
[C---:B------:R-:W-:Y:S02]  /*11370*/  ISETP.GE.AND P3, PT, R0.reuse, R209, PT ;  /* 0x000000d10000720c */ /* 0x040fe40003f66270 */
[----:B------:R-:W-:Y:S02]  /*11380*/  ISETP.GE.AND P0, PT, R0, R207, PT ;  /* 0x000000cf0000720c */ /* 0x000fe40003f06270 */
[----:B------:R-:W-:Y:S02]  /*11390*/  FSEL R233, R13, -INF , !P6 ;  /* 0xff8000000de97808 */ /* 0x000fe40007000000 */
[----:B------:R-:W-:Y:S01]  /*113a0*/  FSEL R237, R14, -INF , !P5 ;  /* 0xff8000000eed7808 */ /* 0x000fe20006800000 */
[----:B-1----:R-:W-:Y:S01]  /*113b0*/  IMAD.IADD R3, R200, 0x1, -R0 ;  /* 0x00000001c8037824 */ /* 0x002fe200078e0a00 */
[----:B------:R-:W-:-:S02]  /*113c0*/  ISETP.LT.OR P6, PT, R0, R206, P4 ;  /* 0x000000ce0000720c */ /* 0x000fc400027c1670 */
[C---:B------:R-:W-:Y:S02]  /*113d0*/  ISETP.LT.OR P5, PT, R0.reuse, R204, P3 ;  /* 0x000000cc0000720c */ /* 0x040fe40001fa1670 */
[----:B------:R-:W-:Y:S02]  /*113e0*/  IABS R3, R3 ;  /* 0x0000000300037213 */ /* 0x000fe40000000000 */
[C---:B------:R-:W-:Y:S01]  /*113f0*/  ISETP.LT.OR P1, PT, R0.reuse, R203, P1 ;  /* 0x000000cb0000720c */ /* 0x040fe20000f21670 */
[----:B--2---:R-:W-:Y:S01]  /*11400*/  IMAD.IADD R5, R199, 0x1, -R0 ;  /* 0x00000001c7057824 */ /* 0x004fe200078e0a00 */
[----:B------:R-:W-:Y:S01]  /*11410*/  ISETP.LT.OR P0, PT, R0, R202, P0 ;  /* 0x000000ca0000720c */ /* 0x000fe20000701670 */
[----:B------:R-:W-:Y:S01]  /*11420*/  IMAD.MOV.U32 R4, RZ, RZ, R3 ;  /* 0x000000ffff047224 */ /* 0x000fe200078e0003 */
[----:B------:R-:W-:Y:S01]  /*11430*/  ISETP.NE.AND P4, PT, R24, RZ, PT ;  /* 0x000000ff1800720c */ /* 0x000fe20003f85270 */
[----:B---3--:R-:W-:Y:S01]  /*11440*/  FFMA.FTZ R12, R28, -UR27, R38 ;  /* 0x8000001b1c0c7c23 */ /* 0x008fe20008010026 */
[----:B------:R-:W-:Y:S01]  /*11450*/  IABS R3, R5 ;  /* 0x0000000500037213 */ /* 0x000fe20000000000 */
[----:B------:R1:W2:Y:S01]  /*11460*/  I2F R15, R4 ;  /* 0x00000004000f7306 */ /* 0x0002a20000201400 */
[----:B------:R-:W-:-:S02]  /*11470*/  P2R R25, PR, RZ, 0x2 ;  /* 0x00000002ff197803 */ /* 0x000fc40000000000 */
[----:B------:R-:W-:Y:S02]  /*11480*/  FSEL R170, R12, -INF , !P2 ;  /* 0xff8000000caa7808 */ /* 0x000fe40005000000 */
[----:B------:R-:W-:-:S03]  /*11490*/  P2R R24, PR, RZ, 0x1 ;  /* 0x00000001ff187803 */ /* 0x000fc60000000000 */
[----:B------:R3:W4:Y:S01]  /*114a0*/  I2F R5, R3 ;  /* 0x0000000300057306 */ /* 0x0007220000201400 */
[----:B-1----:R-:W-:Y:S02]  /*114b0*/  IMAD.IADD R4, R201, 0x1, -R0 ;  /* 0x00000001c9047824 */ /* 0x002fe400078e0a00 */
[----:B--2---:R-:W-:-:S05]  /*114c0*/  FFMA.FTZ R14, R15, -UR27, R33 ;  /* 0x8000001b0f0e7c23 */ /* 0x004fca0008010021 */
[----:B------:R-:W-:Y:S02]  /*114d0*/  FSEL R212, R14, -INF , !P6 ;  /* 0xff8000000ed47808 */ /* 0x000fe40007000000 */
[----:B---3--:R-:W-:Y:S01]  /*114e0*/  IABS R3, R4 ;  /* 0x0000000400037213 */ /* 0x008fe20000000000 */
[----:B------:R-:W-:Y:S01]  /*114f0*/  IMAD.IADD R4, R205, 0x1, -R0 ;  /* 0x00000001cd047824 */ /* 0x000fe200078e0a00 */
[----:B------:R-:W-:Y:S02]  /*11500*/  IADD3 R0, R2, 0x28, RZ ;  /* 0x0000002802007810 */ /* 0x000fe40007ffe0ff */
[----:B------:R1:W2:Y:S02]  /*11510*/  I2F R26, R3 ;  /* 0x00000003001a7306 */ /* 0x0002a40000201400 */
[----:B------:R-:W-:Y:S01]  /*11520*/  IABS R13, R4 ;  /* 0x00000004000d7213 */ /* 0x000fe20000000000 */
[----:B------:R-:W-:Y:S01]  /*11530*/  FFMA.FTZ R4, R27, -UR27, R36 ;  /* 0x8000001b1b047c23 */ /* 0x000fe20008010024 */
[----:B------:R-:W-:-:S02]  /*11540*/  ISETP.GE.AND P3, PT, R0, R209, PT ;  /* 0x000000d10000720c */ /* 0x000fc40003f66270 */
[----:B------:R-:W-:Y:S01]  /*11550*/  ISETP.GE.AND P1, PT, R0, R208, PT ;  /* 0x000000d00000720c */ /* 0x000fe20003f26270 */
[----:B------:R-:W-:Y:S01]  /*11560*/  IMAD.MOV.U32 R27, RZ, RZ, R13 ;  /* 0x000000ffff1b7224 */ /* 0x000fe200078e000d */
[----:B------:R-:W-:Y:S01]  /*11570*/  FSEL R160, R4, -INF , !P4 ;  /* 0xff80000004a07808 */ /* 0x000fe20006000000 */
[----:B----4-:R-:W-:Y:S01]  /*11580*/  FFMA.FTZ R13, R5, -UR27, R35 ;  /* 0x8000001b050d7c23 */ /* 0x010fe20008010023 */
[C---:B------:R-:W-:Y:S01]  /*11590*/  ISETP.GE.AND P4, PT, R0.reuse, R210, PT ;  /* 0x000000d20000720c */ /* 0x040fe20003f86270 */
[--C-:B------:R-:W-:Y:S01]  /*115a0*/  IMAD.IADD R5, R199, 0x1, -R0.reuse ;  /* 0x00000001c7057824 */ /* 0x100fe200078e0a00 */
[----:B------:R-:W-:Y:S01]  /*115b0*/  HMMA.16816.F32.BF16 R32, R8, R6, R44 ;  /* 0x000000060820723c */ /* 0x000fe2000004182c */
[----:B------:R-:W3:Y:S01]  /*115c0*/  I2F R15, R27 ;  /* 0x0000001b000f7306 */ /* 0x000ee20000201400 */
[----:B------:R-:W-:Y:S01]  /*115d0*/  ISETP.GE.AND P0, PT, R0, R207, PT ;  /* 0x000000cf0000720c */ /* 0x000fe20003f06270 */
[----:B-1----:R-:W-:Y:S01]  /*115e0*/  IMAD.IADD R3, R200, 0x1, -R0 ;  /* 0x00000001c8037824 */ /* 0x002fe200078e0a00 */
[----:B------:R-:W-:-:S02]  /*115f0*/  FSEL R236, R13, -INF , !P5 ;  /* 0xff8000000dec7808 */ /* 0x000fc40006800000 */
[----:B------:R-:W-:Y:S01]  /*11600*/  ISETP.LT.OR P6, PT, R0, R206, P4 ;  /* 0x000000ce0000720c */ /* 0x000fe200027c1670 */
[----:B--2---:R-:W-:Y:S01]  /*11610*/  FFMA.FTZ R6, R26, -UR27, R37 ;  /* 0x8000001b1a067c23 */ /* 0x004fe20008010025 */
[----:B------:R-:W-:Y:S01]  /*11620*/  IABS R3, R3 ;  /* 0x0000000300037213 */ /* 0x000fe20000000000 */
[----:B------:R-:W-:Y:S01]  /*11630*/  HMMA.16816.F32.BF16 R44, R20, R154, R220 ;  /* 0x0000009a142c723c */ /* 0x000fe200000418dc */
[C---:B------:R-:W-:Y:S02]  /*11640*/  ISETP.LT.OR P5, PT, R0.reuse, R204, P3 ;  /* 0x000000cc0000720c */ /* 0x040fe40001fa1670 */
[C---:B------:R-:W-:Y:S01]  /*11650*/  ISETP.LT.OR P1, PT, R0.reuse, R203, P1 ;  /* 0x000000cb0000720c */ /* 0x040fe20000f21670 */
[----:B------:R-:W-:Y:S01]  /*11660*/  IMAD.MOV.U32 R4, RZ, RZ, R3 ;  /* 0x000000ffff047224 */ /* 0x000fe200078e0003 */
[----:B------:R-:W-:Y:S02]  /*11670*/  IABS R3, R5 ;  /* 0x0000000500037213 */ /* 0x000fe40000000000 */
[----:B------:R-:W-:Y:S01]  /*11680*/  ISETP.LT.OR P2, PT, R0, R202, P0 ;  /* 0x000000ca0000720c */ /* 0x000fe20000741670 */
[----:B------:R1:W2:Y:S01]  /*11690*/  I2F R12, R4 ;  /* 0x00000004000c7306 */ /* 0x0002a20000201400 */
[----:B---3--:R-:W-:Y:S01]  /*116a0*/  FFMA.FTZ R14, R15, -UR27, R39 ;  /* 0x8000001b0f0e7c23 */ /* 0x008fe20008010027 */
[----:B------:R-:W-:-:S02]  /*116b0*/  ISETP.NE.AND P4, PT, R25, RZ, PT ;  /* 0x000000ff1900720c */ /* 0x000fc40003f85270 */
[----:B------:R-:W-:Y:S02]  /*116c0*/  ISETP.NE.AND P3, PT, R24, RZ, PT ;  /* 0x000000ff1800720c */ /* 0x000fe40003f65270 */
[----:B------:R-:W-:Y:S02]  /*116d0*/  FSEL R153, R6, -INF , !P4 ;  /* 0xff80000006997808 */ /* 0x000fe40006000000 */
[----:B------:R-:W3:Y:S01]  /*116e0*/  I2F R5, R3 ;  /* 0x0000000300057306 */ /* 0x000ee20000201400 */
[----:B------:R-:W-:Y:S02]  /*116f0*/  FSEL R163, R14, -INF , !P3 ;  /* 0xff8000000ea37808 */ /* 0x000fe40005800000 */
[----:B------:R-:W-:Y:S01]  /*11700*/  P2R R28, PR, RZ, 0x2 ;  /* 0x00000002ff1c7803 */ /* 0x000fe20000000000 */
        /* <DEDUP_REMOVED lines=10> */
[--C-:B------:R-:W-:Y:S01]  /*117b0*/  IMAD.IADD R5, R199, 0x1, -R0.reuse ;  /* 0x00000001c7057824 */ /* 0x100fe200078e0a00 */
[C---:B------:R-:W-:Y:S01]  /*117c0*/  ISETP.GE.AND P4, PT, R0.reuse, R210, PT ;  /* 0x000000d20000720c */ /* 0x040fe20003f86270 */
[----:B------:R-:W-:Y:S01]  /*117d0*/  IMAD.IADD R14, R201, 0x1, -R0 ;  /* 0x00000001c90e7824 */ /* 0x000fe200078e0a00 */
[----:B------:R-:W-:Y:S01]  /*117e0*/  ISETP.GE.AND P3, PT, R0, R209, PT ;  /* 0x000000d10000720c */ /* 0x000fe20003f66270 */
[----:B------:R-:W-:Y:S01]  /*117f0*/  IMAD.MOV.U32 R7, RZ, RZ, R4 ;  /* 0x000000ffff077224 */ /* 0x000fe200078e0004 */
[----:B------:R-:W-:-:S02]  /*11800*/  IABS R12, R5 ;  /* 0x00000005000c7213 */ /* 0x000fc40000000000 */
[C---:B------:R-:W-:Y:S01]  /*11810*/  ISETP.GE.AND P1, PT, R0.reuse, R208, PT ;  /* 0x000000d00000720c */ /* 0x040fe20003f26270 */
[----:B------:R2:W3:Y:S01]  /*11820*/  I2F R30, R7 ;  /* 0x00000007001e7306 */ /* 0x0004e20000201400 */
[C---:B------:R-:W-:Y:S02]  /*11830*/  ISETP.GE.AND P0, PT, R0.reuse, R207, PT ;  /* 0x000000cf0000720c */ /* 0x040fe40003f06270 */
[----:B------:R-:W-:Y:S01]  /*11840*/  ISETP.LT.OR P6, PT, R0, R206, P4 ;  /* 0x000000ce0000720c */ /* 0x000fe200027c1670 */
[----:B-1----:R-:W-:Y:S01]  /*11850*/  IMAD.IADD R3, R200, 0x1, -R0 ;  /* 0x00000001c8037824 */ /* 0x002fe200078e0a00 */
[C---:B------:R-:W-:Y:S02]  /*11860*/  ISETP.LT.OR P5, PT, R0.reuse, R204, P3 ;  /* 0x000000cc0000720c */ /* 0x040fe40001fa1670 */
[----:B------:R-:W-:Y:S02]  /*11870*/  ISETP.LT.OR P1, PT, R0, R203, P1 ;  /* 0x000000cb0000720c */ /* 0x000fe40000f21670 */
[----:B------:R-:W-:-:S02]  /*11880*/  IABS R4, R3 ;  /* 0x0000000300047213 */ /* 0x000fc40000000000 */
[----:B------:R-:W-:Y:S02]  /*11890*/  IADD3 R3, R2, 0x30, RZ ;  /* 0x0000003002037810 */ /* 0x000fe40007ffe0ff */
[----:B------:R-:W-:Y:S01]  /*118a0*/  ISETP.LT.OR P0, PT, R0, R202, P0 ;  /* 0x000000ca0000720c */ /* 0x000fe20000701670 */
[----:B------:R-:W-:Y:S01]  /*118b0*/  IMAD.MOV.U32 R13, RZ, RZ, R4 ;  /* 0x000000ffff0d7224 */ /* 0x000fe200078e0004 */
[----:B------:R-:W-:Y:S01]  /*118c0*/  ISETP.NE.AND P4, PT, R28, RZ, PT ;  /* 0x000000ff1c00720c */ /* 0x000fe20003f85270 */
[----:B--2---:R-:W1:Y:S01]  /*118d0*/  LDSM.16.M88.4 R4, [R189+0x1800] ;  /* 0x00180000bd04783b */ /* 0x004e620000000200 */
[----:B---3--:R-:W-:Y:S01]  /*118e0*/  FFMA.FTZ R15, R30, -UR27, R42 ;  /* 0x8000001b1e0f7c23 */ /* 0x008fe2000801002a */
[----:B------:R2:W3:Y:S01]  /*118f0*/  I2F R25, R13 ;  /* 0x0000000d00197306 */ /* 0x0004e20000201400 */
[----:B------:R-:W-:Y:S01]  /*11900*/  P2R R28, PR, RZ, 0x2 ;  /* 0x00000002ff1c7803 */ /* 0x000fe20000000000 */
[----:B------:R-:W-:-:S04]  /*11910*/  DEPBAR.LE SB0, 0x0 ;  /* 0x000080000000791a */ /* 0x000fc80000000000 */
[----:B------:R-:W-:Y:S02]  /*11920*/  FSEL R154, R15, -INF , !P2 ;  /* 0xff8000000f9a7808 */ /* 0x000fe40005000000 */
[----:B------:R-:W-:Y:S01]  /*11930*/  P2R R26, PR, RZ, 0x1 ;  /* 0x00000001ff1a7803 */ /* 0x000fe20000000000 */
[----:B------:R-:W-:Y:S01]  /*11940*/  BAR.SYNC.DEFER_BLOCKING 0x0 ;  /* 0x0000000000007b1d */ /* 0x000fe20000010000 */
[C---:B------:R-:W-:Y:S02]  /*11950*/  ISETP.GE.AND P3, PT, R3.reuse, R209, PT ;  /* 0x000000d10300720c */ /* 0x040fe40003f66270 */
[C---:B------:R-:W-:Y:S02]  /*11960*/  ISETP.GE.AND P1, PT, R3.reuse, R208, PT ;  /* 0x000000d00300720c */ /* 0x040fe40003f26270 */
[----:B------:R-:W-:Y:S01]  /*11970*/  ISETP.GE.AND P0, PT, R3, R207, PT ;  /* 0x000000cf0300720c */ /* 0x000fe20003f06270 */
[----:B--2---:R-:W-:Y:S01]  /*11980*/  IMAD.MOV.U32 R13, RZ, RZ, R12 ;  /* 0x000000ffff0d7224 */ /* 0x004fe200078e000c */
[----:B------:R-:W-:Y:S01]  /*11990*/  IABS R12, R14 ;  /* 0x0000000e000c7213 */ /* 0x000fe20000000000 */
[----:B------:R-:W-:Y:S01]  /*119a0*/  FFMA.FTZ R14, R27, -UR27, R40 ;  /* 0x8000001b1b0e7c23 */ /* 0x000fe20008010028 */
[----:B------:R-:W-:Y:S01]  /*119b0*/  ISETP.LT.OR P1, PT, R3, R203, P1 ;  /* 0x000000cb0300720c */ /* 0x000fe20000f21670 */
[----:B------:R2:W4:Y:S01]  /*119c0*/  I2F R24, R13 ;  /* 0x0000000d00187306 */ /* 0x0005220000201400 */
[----:B---3--:R-:W-:Y:S01]  /*119d0*/  FFMA.FTZ R20, R25, -UR27, R33 ;  /* 0x8000001b19147c23 */ /* 0x008fe20008010021 */
[----:B------:R-:W-:-:S02]  /*119e0*/  ISETP.LT.OR P2, PT, R3, R202, P0 ;  /* 0x000000ca0300720c */ /* 0x000fc40000741670 */
[----:B------:R-:W-:Y:S01]  /*119f0*/  FSEL R151, R14, -INF , !P4 ;  /* 0xff8000000e977808 */ /* 0x000fe20006000000 */
[----:B------:R-:W-:Y:S01]  /*11a00*/  IMAD.IADD R14, R201, 0x1, -R3 ;  /* 0x00000001c90e7824 */ /* 0x000fe200078e0a03 */
[C---:B------:R-:W-:Y:S02]  /*11a10*/  ISETP.GE.AND P4, PT, R3.reuse, R210, PT ;  /* 0x000000d20300720c */ /* 0x040fe40003f86270 */
[----:B------:R3:W-:Y:S01]  /*11a20*/  I2F R29, R12 ;  /* 0x0000000c001d7306 */ /* 0x0007e20000201400 */
[----:B------:R-:W-:Y:S02]  /*11a30*/  FSEL R166, R20, -INF , !P6 ;  /* 0xff80000014a67808 */ /* 0x000fe40007000000 */
[----:B------:R-:W-:Y:S02]  /*11a40*/  ISETP.LT.OR P6, PT, R3, R206, P4 ;  /* 0x000000ce0300720c */ /* 0x000fe400027c1670 */
[----:B------:R-:W-:Y:S01]  /*11a50*/  ISETP.NE.AND P4, PT, R28, RZ, PT ;  /* 0x000000ff1c00720c */ /* 0x000fe20003f85270 */
[----:B--2---:R-:W-:-:S02]  /*11a60*/  IMAD.IADD R13, R205, 0x1, -R0 ;  /* 0x00000001cd0d7824 */ /* 0x004fc400078e0a00 */
[----:B------:R-:W-:Y:S01]  /*11a70*/  IMAD.IADD R0, R200, 0x1, -R3 ;  /* 0x00000001c8007824 */ /* 0x000fe200078e0a03 */
[-C--:B-1----:R-:W-:Y:S01]  /*11a80*/  HMMA.16816.F32.BF16 R36, R16, R4.reuse, R228 ;  /* 0x000000041024723c */ /* 0x082fe200000418e4 */
[----:B----4-:R-:W-:Y:S01]  /*11a90*/  FFMA.FTZ R21, R24, -UR27, R35 ;  /* 0x8000001b18157c23 */ /* 0x010fe20008010023 */
[----:B------:R-:W-:Y:S02]  /*11aa0*/  IABS R13, R13 ;  /* 0x0000000d000d7213 */ /* 0x000fe40000000000 */
[----:B------:R-:W-:Y:S02]  /*11ab0*/  IABS R0, R0 ;  /* 0x0000000000007213 */ /* 0x000fe40000000000 */
[----:B------:R-:W-:Y:S01]  /*11ac0*/  FSEL R173, R21, -INF , !P5 ;  /* 0xff80000015ad7808 */ /* 0x000fe20006800000 */
[----:B---3--:R-:W-:Y:S01]  /*11ad0*/  IMAD.MOV.U32 R12, RZ, RZ, R13 ;  /* 0x000000ffff0c7224 */ /* 0x008fe200078e000d */
[----:B------:R-:W-:Y:S01]  /*11ae0*/  HMMA.16816.F32.BF16 R32, R8, R4, R48 ;  /* 0x000000040820723c */ /* 0x000fe20000041830 */
[----:B------:R-:W-:Y:S01]  /*11af0*/  IMAD.MOV.U32 R13, RZ, RZ, R0 ;  /* 0x000000ffff0d7224 */ /* 0x000fe200078e0000 */
[----:B------:R-:W-:Y:S01]  /*11b00*/  IADD3 R0, R2, 0x31, RZ ;  /* 0x0000003102007810 */ /* 0x000fe20007ffe0ff */
[----:B------:R1:W-:Y:S01]  /*11b10*/  I2F R23, R12 ;  /* 0x0000000c00177306 */ /* 0x0003e20000201400 */
[----:B------:R-:W-:-:S02]  /*11b20*/  ISETP.LT.OR P5, PT, R3, R204, P3 ;  /* 0x000000cc0300720c */ /* 0x000fc40001fa1670 */
[----:B------:R-:W-:Y:S02]  /*11b30*/  ISETP.NE.AND P3, PT, R26, RZ, PT ;  /* 0x000000ff1a00720c */ /* 0x000fe40003f65270 */
[----:B------:R-:W-:Y:S01]  /*11b40*/  P2R R21, PR, RZ, 0x2 ;  /* 0x00000002ff157803 */ /* 0x000fe20000000000 */
[----:B------:R-:W-:Y:S01]  /*11b50*/  HMMA.16816.F32.BF16 R16, R16, R6, R68 ;  /* 0x000000061010723c */ /* 0x000fe20000041844 */
[C---:B------:R-:W-:Y:S01]  /*11b60*/  ISETP.GE.AND P1, PT, R0.reuse, R208, PT ;  /* 0x000000d00000720c */ /* 0x040fe20003f26270 */
[----:B------:R-:W2:Y:S01]  /*11b70*/  I2F R22, R13 ;  /* 0x0000000d00167306 */ /* 0x000ea20000201400 */
[C---:B------:R-:W-:Y:S02]  /*11b80*/  ISETP.GE.AND P0, PT, R0.reuse, R207, PT ;  /* 0x000000cf0000720c */ /* 0x040fe40003f06270 */
[C---:B------:R-:W-:Y:S02]  /*11b90*/  ISETP.LT.OR P1, PT, R0.reuse, R203, P1 ;  /* 0x000000cb0000720c */ /* 0x040fe40000f21670 */
[----:B------:R-:W-:Y:S01]  /*11ba0*/  ISETP.LT.OR P0, PT, R0, R202, P0 ;  /* 0x000000ca0000720c */ /* 0x000fe20000701670 */
[----:B-1----:R-:W-:-:S05]  /*11bb0*/  IMAD.IADD R12, R199, 0x1, -R3 ;  /* 0x00000001c70c7824 */ /* 0x002fca00078e0a03 */
[----:B------:R-:W-:Y:S02]  /*11bc0*/  IABS R12, R12 ;  /* 0x0000000c000c7213 */ /* 0x000fe40000000000 */
[----:B--2---:R-:W-:-:S03]  /*11bd0*/  FFMA.FTZ R20, R22, -UR27, R32 ;  /* 0x8000001b16147c23 */ /* 0x004fc60008010020 */
[----:B------:R-:W-:Y:S01]  /*11be0*/  IMAD.MOV.U32 R13, RZ, RZ, R12 ;  /* 0x000000ffff0d7224 */ /* 0x000fe200078e000c */
[----:B------:R-:W-:Y:S01]  /*11bf0*/  IABS R12, R14 ;  /* 0x0000000e000c7213 */ /* 0x000fe20000000000 */
[----:B------:R-:W-:Y:S01]  /*11c00*/  IMAD.IADD R14, R205, 0x1, -R3 ;  /* 0x00000001cd0e7824 */ /* 0x000fe200078e0a03 */
[----:B------:R-:W-:Y:S01]  /*11c10*/  FSEL R223, R20, -INF , !P6 ;  /* 0xff80000014df7808 */ /* 0x000fe20007000000 */
[----:B------:R1:W2:Y:S01]  /*11c20*/  I2F R15, R13 ;  /* 0x0000000d000f7306 */ /* 0x0002a20000201400 */
[----:B------:R-:W-:-:S05]  /*11c30*/  IMAD.IADD R3, R199, 0x1, -R0 ;  /* 0x00000001c7037824 */ /* 0x000fca00078e0a00 */
[----:B------:R-:W-:Y:S02]  /*11c40*/  IABS R4, R3 ;  /* 0x0000000300047213 */ /* 0x000fe40000000000 */
[C---:B------:R-:W-:Y:S02]  /*11c50*/  IADD3 R3, R2.reuse, 0x38, RZ ;  /* 0x0000003802037810 */ /* 0x040fe40007ffe0ff */
[----:B------:R-:W-:Y:S01]  /*11c60*/  IADD3 R2, R2, 0x39, RZ ;  /* 0x0000003902027810 */ /* 0x000fe20007ffe0ff */
        /* <DEDUP_REMOVED lines=8> */
[----:B------:R-:W-:Y:S02]  /*11cf0*/  FFMA.FTZ R14, R29, -UR27, R41 ;  /* 0x8000001b1d0e7c23 */ /* 0x000fe40008010029 */
[----:B------:R1:W2:Y:S01]  /*11d00*/  I2F R24, R13 ;  /* 0x0000000d00187306 */ /* 0x0002a20000201400 */
[----:B------:R-:W-:Y:S01]  /*11d10*/  HMMA.16816.F32.BF16 R28, R8, R6, R44 ;  /* 0x00000006081c723c */ /* 0x000fe2000004182c */
[----:B------:R-:W-:Y:S01]  /*11d20*/  IMAD.MOV.U32 R5, RZ, RZ, R12 ;  /* 0x000000ffff057224 */ /* 0x000fe200078e000c */
[----:B------:R-:W-:Y:S01]  /*11d30*/  FSEL R150, R14, -INF , !P4 ;  /* 0xff8000000e967808 */ /* 0x000fe20006000000 */
[----:B------:R-:W-:Y:S01]  /*11d40*/  IMAD.IADD R12, R201, 0x1, -R0 ;  /* 0x00000001c90c7824 */ /* 0x000fe200078e0a00 */
[----:B------:R-:W-:-:S03]  /*11d50*/  ISETP.GE.AND P4, PT, R0, R210, PT ;  /* 0x000000d20000720c */ /* 0x000fc60003f86270 */
[----:B------:R4:W5:Y:S01]  /*11d60*/  I2F R22, R5 ;  /* 0x0000000500167306 */ /* 0x0009620000201400 */
[----:B------:R-:W-:Y:S01]  /*11d70*/  ISETP.LT.OR P6, PT, R0, R206, P4 ;  /* 0x000000ce0000720c */ /* 0x000fe200027c1670 */
[----:B---3--:R-:W-:Y:S01]  /*11d80*/  FFMA.FTZ R9, R25, -UR27, R36 ;  /* 0x8000001b19097c23 */ /* 0x008fe20008010024 */
[----:B------:R-:W-:-:S04]  /*11d90*/  ISETP.NE.AND P4, PT, R21, RZ, PT ;  /* 0x000000ff1500720c */ /* 0x000fc80003f85270 */
[----:B------:R-:W-:Y:S01]  /*11da0*/  FSEL R172, R9, -INF , !P4 ;  /* 0xff80000009ac7808 */ /* 0x000fe20006000000 */
[----:B-1----:R-:W-:Y:S01]  /*11db0*/  FFMA.FTZ R13, R23, -UR27, R43 ;  /* 0x8000001b170d7c23 */ /* 0x002fe2000801002b */
[----:B------:R-:W-:Y:S01]  /*11dc0*/  ISETP.GE.AND P4, PT, R3, R210, PT ;  /* 0x000000d20300720c */ /* 0x000fe20003f86270 */
[----:B--2---:R-:W-:-:S03]  /*11dd0*/  FFMA.FTZ R8, R24, -UR27, R38 ;  /* 0x8000001b18087c23 */ /* 0x004fc60008010026 */
[----:B------:R-:W-:Y:S02]  /*11de0*/  FSEL R152, R13, -INF , !P3 ;  /* 0xff8000000d987808 */ /* 0x000fe40005800000 */
[CC--:B------:R-:W-:Y:S01]  /*11df0*/  ISETP.GE.AND P3, PT, R0.reuse, R209.reuse, PT ;  /* 0x000000d10000720c */ /* 0x0c0fe20003f66270 */
[----:B----4-:R-:W-:Y:S01]  /*11e00*/  IMAD.MOV.U32 R5, RZ, RZ, R4 ;  /* 0x000000ffff057224 */ /* 0x010fe200078e0004 */
[----:B------:R-:W-:Y:S01]  /*11e10*/  IABS R4, R12 ;  /* 0x0000000c00047213 */ /* 0x000fe20000000000 */
[----:B------:R-:W-:Y:S01]  /*11e20*/  IMAD.IADD R12, R205, 0x1, -R0 ;  /* 0x00000001cd0c7824 */ /* 0x000fe200078e0a00 */
[----:B------:R-:W-:Y:S01]  /*11e30*/  ISETP.LT.OR P5, PT, R0, R204, P3 ;  /* 0x000000cc0000720c */ /* 0x000fe20001fa1670 */
[----:B------:R1:W2:Y:S01]  /*11e40*/  I2F R14, R5 ;  /* 0x00000005000e7306 */ /* 0x0002a20000201400 */
[----:B------:R-:W-:Y:S01]  /*11e50*/  IMAD.IADD R0, R199, 0x1, -R3 ;  /* 0x00000001c7007824 */ /* 0x000fe200078e0a03 */
[----:B------:R-:W-:Y:S01]  /*11e60*/  P2R R13, PR, RZ, 0x2 ;  /* 0x00000002ff0d7803 */ /* 0x000fe20000000000 */
[----:B-----5:R-:W-:Y:S01]  /*11e70*/  FFMA.FTZ R10, R22, -UR27, R33 ;  /* 0x8000001b160a7c23 */ /* 0x020fe20008010021 */
[----:B------:R-:W-:-:S02]  /*11e80*/  ISETP.GE.AND P3, PT, R3, R209, PT ;  /* 0x000000d10300720c */ /* 0x000fc40003f66270 */
[----:B------:R-:W-:Y:S02]  /*11e90*/  IABS R0, R0 ;  /* 0x0000000000007213 */ /* 0x000fe40000000000 */
[----:B------:R-:W-:Y:S02]  /*11ea0*/  FSEL R221, R10, -INF , !P6 ;  /* 0xff8000000add7808 */ /* 0x000fe40007000000 */
[C---:B------:R-:W-:Y:S02]  /*11eb0*/  ISETP.GE.AND P1, PT, R3.reuse, R208, PT ;  /* 0x000000d00300720c */ /* 0x040fe40003f26270 */
[----:B------:R-:W-:Y:S02]  /*11ec0*/  FSEL R174, R8, -INF , !P2 ;  /* 0xff80000008ae7808 */ /* 0x000fe40005000000 */
[C---:B------:R-:W-:Y:S01]  /*11ed0*/  ISETP.LT.OR P1, PT, R3.reuse, R203, P1 ;  /* 0x000000cb0300720c */ /* 0x040fe20000f21670 */
[----:B-1----:R-:W-:Y:S01]  /*11ee0*/  IMAD.MOV.U32 R5, RZ, RZ, R4 ;  /* 0x000000ffff057224 */ /* 0x002fe200078e0004 */
[----:B------:R-:W-:Y:S01]  /*11ef0*/  IABS R4, R12 ;  /* 0x0000000c00047213 */ /* 0x000fe20000000000 */
[----:B--2---:R-:W-:Y:S01]  /*11f00*/  FFMA.FTZ R11, R14, -UR27, R35 ;  /* 0x8000001b0e0b7c23 */ /* 0x004fe20008010023 */
[----:B------:R-:W-:Y:S01]  /*11f10*/  P2R R12, PR, RZ, 0x1 ;  /* 0x00000001ff0c7803 */ /* 0x000fe20000000000 */
[----:B------:R1:W2:Y:S01]  /*11f20*/  I2F R23, R5 ;  /* 0x0000000500177306 */ /* 0x0002a20000201400 */
[----:B------:R-:W-:-:S02]  /*11f30*/  ISETP.GE.AND P0, PT, R3, R207, PT ;  /* 0x000000cf0300720c */ /* 0x000fc40003f06270 */
[----:B------:R-:W-:Y:S02]  /*11f40*/  ISETP.NE.AND P6, PT, R12, RZ, PT ;  /* 0x000000ff0c00720c */ /* 0x000fe40003fc5270 */
[----:B------:R-:W-:Y:S02]  /*11f50*/  FSEL R222, R11, -INF , !P5 ;  /* 0xff8000000bde7808 */ /* 0x000fe40006800000 */
[C---:B------:R-:W-:Y:S01]  /*11f60*/  ISETP.LT.OR P5, PT, R3.reuse, R206, P4 ;  /* 0x000000ce0300720c */ /* 0x040fe200027a1670 */
[----:B------:R-:W3:Y:S01]  /*11f70*/  I2F R21, R4 ;  /* 0x0000000400157306 */ /* 0x000ee20000201400 */
[C---:B------:R-:W-:Y:S02]  /*11f80*/  ISETP.LT.OR P4, PT, R3.reuse, R204, P3 ;  /* 0x000000cc0300720c */ /* 0x040fe40001f81670 */
[----:B------:R-:W-:Y:S02]  /*11f90*/  ISETP.LT.OR P2, PT, R3, R202, P0 ;  /* 0x000000ca0300720c */ /* 0x000fe40000741670 */
[----:B------:R-:W-:-:S02]  /*11fa0*/  ISETP.NE.AND P3, PT, R13, RZ, PT ;  /* 0x000000ff0d00720c */ /* 0x000fc40003f65270 */
[----:B------:R-:W-:Y:S01]  /*11fb0*/  ISETP.GE.AND P0, PT, R2, R208, PT ;  /* 0x000000d00200720c */ /* 0x000fe20003f06270 */
[----:B-1----:R-:W-:Y:S01]  /*11fc0*/  IMAD.IADD R5, R200, 0x1, -R3 ;  /* 0x00000001c8057824 */ /* 0x002fe200078e0a03 */
[----:B------:R-:W-:Y:S01]  /*11fd0*/  P2R R10, PR, RZ, 0x2 ;  /* 0x00000002ff0a7803 */ /* 0x000fe20000000000 */
[----:B--2---:R-:W-:Y:S01]  /*11fe0*/  FFMA.FTZ R8, R23, -UR27, R37 ;  /* 0x8000001b17087c23 */ /* 0x004fe20008010025 */
[----:B------:R-:W-:Y:S02]  /*11ff0*/  ISETP.GE.AND P1, PT, R2, R209, PT ;  /* 0x000000d10200720c */ /* 0x000fe40003f26270 */
[----:B------:R-:W-:Y:S02]  /*12000*/  IABS R5, R5 ;  /* 0x0000000500057213 */ /* 0x000fe40000000000 */
[----:B------:R-:W-:Y:S01]  /*12010*/  FSEL R164, R8, -INF , !P3 ;  /* 0xff80000008a47808 */ /* 0x000fe20005800000 */
[----:B---3--:R-:W-:Y:S01]  /*12020*/  FFMA.FTZ R7, R21, -UR27, R39 ;  /* 0x8000001b15077c23 */ /* 0x008fe20008010027 */
[----:B------:R-:W-:Y:S01]  /*12030*/  ISETP.GE.AND P3, PT, R2, R210, PT ;  /* 0x000000d20200720c */ /* 0x000fe20003f66270 */
[----:B------:R-:W-:-:S02]  /*12040*/  IMAD.MOV.U32 R4, RZ, RZ, R5 ;  /* 0x000000ffff047224 */ /* 0x000fc400078e0005 */
[--C-:B------:R-:W-:Y:S01]  /*12050*/  IMAD.IADD R5, R201, 0x1, -R3.reuse ;  /* 0x00000001c9057824 */ /* 0x100fe200078e0a03 */
[----:B------:R-:W-:Y:S01]  /*12060*/  FSEL R171, R7, -INF , !P6 ;  /* 0xff80000007ab7808 */ /* 0x000fe20007000000 */
[----:B------:R1:W-:Y:S01]  /*12070*/  I2F R20, R4 ;  /* 0x0000000400147306 */ /* 0x0003e20000201400 */
[C---:B------:R-:W-:Y:S02]  /*12080*/  ISETP.LT.OR P6, PT, R2.reuse, R206, P3 ;  /* 0x000000ce0200720c */ /* 0x040fe40001fc1670 */
[----:B------:R-:W-:Y:S02]  /*12090*/  ISETP.LT.OR P3, PT, R2, R203, P0 ;  /* 0x000000cb0200720c */ /* 0x000fe40000761670 */
[----:B------:R-:W-:Y:S01]  /*120a0*/  ISETP.NE.AND P0, PT, R10, RZ, PT ;  /* 0x000000ff0a00720c */ /* 0x000fe20003f05270 */
[----:B-1----:R-:W-:Y:S01]  /*120b0*/  IMAD.MOV.U32 R4, RZ, RZ, R0 ;  /* 0x000000ffff047224 */ /* 0x002fe200078e0000 */
[----:B------:R-:W-:Y:S01]  /*120c0*/  IABS R0, R5 ;  /* 0x0000000500007213 */ /* 0x000fe20000000000 */
[----:B------:R-:W-:-:S02]  /*120d0*/  IMAD.IADD R5, R205, 0x1, -R3 ;  /* 0x00000001cd057824 */ /* 0x000fc400078e0a03 */
[----:B------:R1:W2:Y:S02]  /*120e0*/  I2F R14, R4 ;  /* 0x00000004000e7306 */ /* 0x0002a40000201400 */
[----:B-1----:R-:W-:Y:S01]  /*120f0*/  IMAD.MOV.U32 R4, RZ, RZ, R0 ;  /* 0x000000ffff047224 */ /* 0x002fe200078e0000 */
[----:B------:R-:W-:Y:S01]  /*12100*/  IABS R0, R5 ;  /* 0x0000000500007213 */ /* 0x000fe20000000000 */
[----:B------:R-:W-:-:S04]  /*12110*/  IMAD.IADD R5, R200, 0x1, -R2 ;  /* 0x00000001c8057824 */ /* 0x000fc800078e0a02 */
[----:B------:R1:W-:Y:S01]  /*12120*/  I2F R15, R4 ;  /* 0x00000004000f7306 */ /* 0x0003e20000201400 */
[----:B--2---:R-:W-:-:S05]  /*12130*/  FFMA.FTZ R6, R14, -UR27, R30 ;  /* 0x8000001b0e067c23 */ /* 0x004fca000801001e */
[----:B------:R-:W-:Y:S02]  /*12140*/  FSEL R220, R6, -INF , !P4 ;  /* 0xff80000006dc7808 */ /* 0x000fe40006000000 */
[----:B------:R-:W-:Y:S01]  /*12150*/  ISETP.GE.AND P4, PT, R2, R207, PT ;  /* 0x000000cf0200720c */ /* 0x000fe20003f86270 */
[----:B-1----:R-:W-:Y:S01]  /*12160*/  IMAD.MOV.U32 R4, RZ, RZ, R0 ;  /* 0x000000ffff047224 */ /* 0x002fe200078e0000 */
[----:B------:R-:W-:Y:S01]  /*12170*/  IABS R0, R5 ;  /* 0x0000000500007213 */ /* 0x000fe20000000000 */
[----:B------:R-:W-:Y:S02]  /*12180*/  FFMA.FTZ R5, R20, -UR27, R28 ;  /* 0x8000001b14057c23 */ /* 0x000fe4000801001c */
[----:B------:R1:W2:Y:S03]  /*12190*/  I2F R12, R4 ;  /* 0x00000004000c7306 */ /* 0x0002a60000201400 */
[----:B------:R-:W-:-:S02]  /*121a0*/  FSEL R215, R5, -INF , !P5 ;  /* 0xff80000005d77808 */ /* 0x000fc40006800000 */
[C---:B------:R-:W-:Y:S02]  /*121b0*/  ISETP.LT.OR P5, PT, R2.reuse, R204, P1 ;  /* 0x000000cc0200720c */ /* 0x040fe40000fa1670 */
[----:B------:R-:W-:Y:S01]  /*121c0*/  ISETP.LT.OR P1, PT, R2, R202, P4 ;  /* 0x000000ca0200720c */ /* 0x000fe20002721670 */
[----:B------:R3:W4:Y:S01]  /*121d0*/  I2F R11, R0 ;  /* 0x00000000000b7306 */ /* 0x0007220000201400 */
[----:B-1----:R-:W-:-:S05]  /*121e0*/  IMAD.IADD R4, R199, 0x1, -R2 ;  /* 0x00000001c7047824 */ /* 0x002fca00078e0a02 */
[----:B------:R-:W-:Y:S01]  /*121f0*/  IABS R3, R4 ;  /* 0x0000000400037213 */ /* 0x000fe20000000000 */
[--C-:B------:R-:W-:Y:S02]  /*12200*/  IMAD.IADD R4, R205, 0x1, -R2.reuse ;  /* 0x00000001cd047824 */ /* 0x100fe400078e0a02 */
[----:B---3--:R-:W-:Y:S01]  /*12210*/  IMAD.IADD R0, R201, 0x1, -R2 ;  /* 0x00000001c9007824 */ /* 0x008fe200078e0a02 */
[----:B------:R1:W3:Y:S01]  /*12220*/  I2F R9, R3 ;  /* 0x0000000300097306 */ /* 0x0002e20000201400 */
[----:B--2---:R-:W-:Y:S02]  /*12230*/  FFMA.FTZ R2, R12, -UR27, R18 ;  /* 0x8000001b0c027c23 */ /* 0x004fe40008010012 */
[----:B----4-:R-:W-:Y:S01]  /*12240*/  FFMA.FTZ R6, R11, -UR27, R29 ;  /* 0x8000001b0b067c23 */ /* 0x010fe2000801001d */
[----:B------:R-:W-:Y:S02]  /*12250*/  IABS R0, R0 ;  /* 0x0000000000007213 */ /* 0x000fe40000000000 */
[----:B------:R-:W-:-:S02]  /*12260*/  FSEL R165, R2, -INF , !P2 ;  /* 0xff80000002a57808 */ /* 0x000fc40005000000 */
[----:B------:R-:W-:Y:S02]  /*12270*/  ISETP.NE.AND P2, PT, R238, RZ, PT ;  /* 0x000000ffee00720c */ /* 0x000fe40003f45270 */
[----:B------:R-:W-:Y:S01]  /*12280*/  FSEL R178, R6, -INF , !P6 ;  /* 0xff80000006b27808 */ /* 0x000fe20007000000 */
[----:B-1----:R-:W-:Y:S01]  /*12290*/  IMAD.MOV.U32 R3, RZ, RZ, R0 ;  /* 0x000000ffff037224 */ /* 0x002fe200078e0000 */
[----:B------:R-:W-:Y:S01]  /*122a0*/  IABS R0, R4 ;  /* 0x0000000400007213 */ /* 0x000fe20000000000 */
[----:B---3--:R-:W-:Y:S02]  /*122b0*/  FFMA.FTZ R5, R9, -UR27, R31 ;  /* 0x8000001b09057c23 */ /* 0x008fe4000801001f */
[----:B------:R-:W1:Y:S03]  /*122c0*/  I2F R4, R3 ;  /* 0x0000000300047306 */ /* 0x000e660000201400 */
[----:B------:R-:W-:-:S05]  /*122d0*/  FSEL R214, R5, -INF , !P5 ;  /* 0xff80000005d67808 */ /* 0x000fca0006800000 */
[----:B------:R2:W3:Y:S01]  /*122e0*/  I2F R3, R0 ;  /* 0x0000000000037306 */ /* 0x0004e20000201400 */
[----:B-1----:R-:W-:-:S05]  /*122f0*/  FFMA.FTZ R4, R4, -UR27, R17 ;  /* 0x8000001b04047c23 */ /* 0x002fca0008010011 */
[----:B------:R-:W-:Y:S01]  /*12300*/  FSEL R155, R4, -INF , !P3 ;  /* 0xff800000049b7808 */ /* 0x000fe20005800000 */
[----:B--2---:R-:W-:-:S05]  /*12310*/  FFMA.FTZ R0, R15, -UR27, R16 ;  /* 0x8000001b0f007c23 */ /* 0x004fca0008010010 */
[----:B------:R-:W-:Y:S01]  /*12320*/  FSEL R161, R0, -INF , !P0 ;  /* 0xff80000000a17808 */ /* 0x000fe20004000000 */
[----:B---3--:R-:W-:Y:S01]  /*12330*/  FFMA.FTZ R0, R3, -UR27, R19 ;  /* 0x8000001b03007c23 */ /* 0x008fe20008010013 */
[----:B------:R-:W-:-:S04]  /*12340*/  PLOP3.LUT P0, PT, PT, PT, UP0, 0x80, 0x0 ;  /* 0x000000000000781c */ /* 0x000fc80003f0f008 */
[----:B------:R-:W-:-:S09]  /*12350*/  FSEL R167, R0, -INF , !P1 ;  /* 0xff80000000a77808 */ /* 0x000fd20004800000 */
        /* <DEDUP_REMOVED lines=24> */
[C---:B------:R-:W-:Y:S02]  /*124e0*/  @!P2 LEA R4, P0, R5.reuse, c[0x0][0x168], 0x1 ;  /* 0x00005a000504aa11 */ /* 0x040fe400078008ff */
        /* <DEDUP_REMOVED lines=30> */
.L_x_1754:
[----:B------:R-:W-:Y:S05]  /*126d0*/  BSYNC B0 ;  /* 0x0000000000007941 */ /* 0x000fea0003800000 */
.L_x_1753:
[----:B------:R-:W0:Y:S02]  /*126e0*/  LDGDEPBAR ;  /* 0x00000000000079af */ /* 0x000e240000000000 */
.L_x_1752:
[----:B------:R-:W-:Y:S01]  /*126f0*/  FMNMX.FTZ R0, R217, R58, !PT ;  /* 0x0000003ad9007209 */ /* 0x000fe20007810000 */
[----:B------:R-:W-:Y:S01]  /*12700*/  USHF.L.U32 UR4, UR35, 0x1, URZ ;  /* 0x0000000123047899 */ /* 0x000fe2000800063f */
[----:B-1----:R-:W-:Y:S01]  /*12710*/  IADD3 R3, R244, 0x4, RZ ;  /* 0x00000004f4037810 */ /* 0x002fe20007ffe0ff */
[----:B------:R-:W1:Y:S01]  /*12720*/  LDC.U8 R146, c[0x0][0x2d8] ;  /* 0x0000b600ff927b82 */ /* 0x000e620000000000 */
[----:B------:R-:W-:Y:S01]  /*12730*/  FMNMX.FTZ R0, R56, R0, !PT ;  /* 0x0000000038007209 */ /* 0x000fe20007810000 */
[----:B------:R-:W-:Y:S01]  /*12740*/  LDSM.16.MT88.4 R24, [R185+0x6000] ;  /* 0x00600000b918783b */ /* 0x000fe20000004200 */
[----:B------:R-:W-:Y:S02]  /*12750*/  IMAD.MOV.U32 R48, RZ, RZ, R242 ;  /* 0x000000ffff307224 */ /* 0x000fe400078e00f2 */
[----:B------:R-:W-:Y:S01]  /*12760*/  FMNMX.FTZ R0, R54, R0, !PT ;  /* 0x0000000036007209 */ /* 0x000fe20007810000 */
[----:B------:R-:W-:Y:S01]  /*12770*/  IMAD.WIDE.U32 R230, R3, -0x326172a9, RZ ;  /* 0xcd9e8d5703e67825 */ /* 0x000fe200078e00ff */
[----:B------:R-:W-:Y:S02]  /*12780*/  LDSM.16.MT88.4 R20, [R188+0x6000] ;  /* 0x00600000bc14783b */ /* 0x000fe40000004200 */
[----:B------:R-:W-:Y:S01]  /*12790*/  FMNMX.FTZ R0, R52, R0, !PT ;  /* 0x0000000034007209 */ /* 0x000fe20007810000 */
[----:B------:R-:W-:Y:S01]  /*127a0*/  IMAD.MOV.U32 R49, RZ, RZ, R240 ;  /* 0x000000ffff317224 */ /* 0x000fe200078e00f0 */
[----:B------:R-:W-:Y:S01]  /*127b0*/  LOP3.LUT R3, R231, R243, RZ, 0x3c, !PT ;  /* 0x000000f3e7037212 */ /* 0x000fe200078e3cff */
[----:B------:R-:W-:Y:S01]  /*127c0*/  LDSM.16.MT88.4 R28, [R186+0x6000] ;  /* 0x00600000ba1c783b */ /* 0x000fe20000004200 */
[----:B------:R-:W-:Y:S01]  /*127d0*/  FMNMX.FTZ R0, R62, R0, !PT ;  /* 0x000000003e007209 */ /* 0x000fe20007810000 */
[----:B------:R-:W-:-:S02]  /*127e0*/  IMAD.MOV.U32 R50, RZ, RZ, R239 ;  /* 0x000000ffff327224 */ /* 0x000fc400078e00ef */
[----:B------:R-:W-:Y:S01]  /*127f0*/  IMAD.WIDE.U32 R42, R3, -0x2daee0ad, RZ ;  /* 0xd2511f53032a7825 */ /* 0x000fe200078e00ff */
[----:B------:R-:W-:Y:S01]  /*12800*/  FMNMX.FTZ R0, R61, R0, !PT ;  /* 0x000000003d007209 */ /* 0x000fe20007810000 */
[----:B------:R-:W-:Y:S02]  /*12810*/  LDSM.16.MT88.4 R32, [R187+0x6000] ;  /* 0x00600000bb20783b */ /* 0x000fe40000004200 */
[----:B------:R-:W-:Y:S01]  /*12820*/  IMAD.MOV.U32 R45, RZ, RZ, R241 ;  /* 0x000000ffff2d7224 */ /* 0x000fe200078e00f1 */
        /* <DEDUP_REMOVED lines=20> */
[----:B-1----:R-:W-:Y:S01]  /*12970*/  PRMT R146, R146, 0x7054, R146 ;  /* 0x0000705492927816 */ /* 0x002fe20000000092 */
[----:B------:R-:W1:Y:S01]  /*12980*/  SHFL.BFLY PT, R2, R0, 0x2, 0x1f ;  /* 0x0c401f0000027f89 */ /* 0x000e6200000e0000 */
[----:B------:R-:W-:-:S04]  /*12990*/  FMNMX.FTZ R4, R154, R4, !PT ;  /* 0x000000049a047209 */ /* 0x000fc80007810000 */
[----:B------:R-:W-:-:S04]  /*129a0*/  FMNMX.FTZ R4, R152, R4, !PT ;  /* 0x0000000498047209 */ /* 0x000fc80007810000 */
[----:B------:R-:W-:-:S04]  /*129b0*/  FMNMX.FTZ R4, R174, R4, !PT ;  /* 0x00000004ae047209 */ /* 0x000fc80007810000 */
[----:B------:R-:W-:-:S04]  /*129c0*/  FMNMX.FTZ R4, R171, R4, !PT ;  /* 0x00000004ab047209 */ /* 0x000fc80007810000 */
[----:B------:R-:W-:-:S04]  /*129d0*/  FMNMX.FTZ R4, R165, R4, !PT ;  /* 0x00000004a5047209 */ /* 0x000fc80007810000 */
[----:B------:R-:W-:Y:S02]  /*129e0*/  FMNMX.FTZ R4, R167, R4, !PT ;  /* 0x00000004a7047209 */ /* 0x000fe40007810000 */
[----:B-1----:R-:W-:Y:S01]  /*129f0*/  FMNMX.FTZ R0, R0, R2, !PT ;  /* 0x0000000200007209 */ /* 0x002fe20007810000 */
        /* <DEDUP_REMOVED lines=27> */
[----:B------:R-:W-:Y:S01]  /*12bb0*/  FFMA.FTZ R0, R56, c[0x0][0x23c], -R12 ;  /* 0x00008f0038007a23 */ /* 0x000fe2000001080c */
[----:B------:R-:W-:Y:S01]  /*12bc0*/  LOP3.LUT R2, R39, UR7, R2, 0x96, !PT ;  /* 0x0000000727027c12 */ /* 0x000fe2000f8e9602 */
[----:B------:R-:W-:Y:S01]  /*12bd0*/  IMAD.WIDE.U32 R16, R6, -0x326172a9, RZ ;  /* 0xcd9e8d5706107825 */ /* 0x000fe200078e00ff */
[----:B-1----:R-:W-:Y:S01]  /*12be0*/  FMNMX.FTZ R70, R4, R70, !PT ;  /* 0x0000004604467209 */ /* 0x002fe20007810000 */
[----:B------:R1:W-:Y:S02]  /*12bf0*/  MUFU.EX2 R251, R0 ;  /* 0x0000000000fb7308 */ /* 0x0003e40000000800 */
[----:B------:R-:W-:Y:S01]  /*12c00*/  IMAD.WIDE.U32 R2, R2, -0x326172a9, RZ ;  /* 0xcd9e8d5702027825 */ /* 0x000fe200078e00ff */
[----:B------:R-:W-:-:S03]  /*12c10*/  FSETP.NEU.FTZ.AND P0, PT, R70, -INF , PT ;  /* 0xff8000004600780b */ /* 0x000fc60003f1d000 */
[--C-:B------:R-:W-:Y:S01]  /*12c20*/  FFMA.FTZ R5, R58, c[0x0][0x23c], -R12.reuse ;  /* 0x00008f003a057a23 */ /* 0x100fe2000001080c */
[----:B------:R-:W-:Y:S01]  /*12c30*/  LOP3.LUT R7, R2, 0xff, RZ, 0xc0, !PT ;  /* 0x000000ff02077812 */ /* 0x000fe200078ec0ff */
[----:B------:R-:W-:Y:S01]  /*12c40*/  FFMA.FTZ R4, R54, c[0x0][0x23c], -R12 ;  /* 0x00008f0036047a23 */ /* 0x000fe2000001080c */
[----:B------:R-:W-:Y:S01]  /*12c50*/  SHF.R.U32.HI R9, RZ, 0x18, R2 ;  /* 0x00000018ff097819 */ /* 0x000fe20000011602 */
[----:B------:R-:W-:Y:S01]  /*12c60*/  FMUL.FTZ R6, R70, c[0x0][0x23c] ;  /* 0x00008f0046067a20 */ /* 0x000fe20000410000 */
[----:B------:R2:W-:Y:S01]  /*12c70*/  MUFU.EX2 R252, R5 ;  /* 0x0000000500fc7308 */ /* 0x0005e20000000800 */
[----:B------:R-:W-:Y:S01]  /*12c80*/  FFMA.FTZ R8, R52, c[0x0][0x23c], -R12 ;  /* 0x00008f0034087a23 */ /* 0x000fe2000001080c */
[----:B-1----:R-:W-:Y:S02]  /*12c90*/  LOP3.LUT R0, R3, UR17, R16, 0x96, !PT ;  /* 0x0000001103007c12 */ /* 0x002fe4000f8e9610 */
[----:B------:R-:W-:-:S04]  /*12ca0*/  LOP3.LUT R3, R2, 0xffff, RZ, 0xc0, !PT ;  /* 0x0000ffff02037812 */ /* 0x000fc800078ec0ff */
[----:B------:R1:W-:Y:S01]  /*12cb0*/  MUFU.EX2 R250, R4 ;  /* 0x0000000400fa7308 */ /* 0x0003e20000000800 */
[----:B--2---:R-:W-:-:S07]  /*12cc0*/  SHF.R.U32.HI R5, RZ, 0x8, R3 ;  /* 0x00000008ff057819 */ /* 0x004fce0000011603 */
[----:B------:R2:W3:Y:S01]  /*12cd0*/  MUFU.EX2 R249, R8 ;  /* 0x0000000800f97308 */ /* 0x0004e20000000800 */
[----:B------:R-:W-:Y:S02]  /*12ce0*/  FSEL R3, R6, RZ, P0 ;  /* 0x000000ff06037208 */ /* 0x000fe40000000000 */
[----:B------:R-:W-:Y:S02]  /*12cf0*/  PRMT R11, R7, 0x5410, R5 ;  /* 0x00005410070b7816 */ /* 0x000fe40000000005 */
[--C-:B------:R-:W-:Y:S02]  /*12d00*/  SHF.R.U32.HI R5, RZ, 0x10, R0.reuse ;  /* 0x00000010ff057819 */ /* 0x100fe40000011600 */
[----:B------:R-:W-:Y:S02]  /*12d10*/  SHF.R.U32.HI R6, RZ, 0x18, R0 ;  /* 0x00000018ff067819 */ /* 0x000fe40000011600 */
[----:B-1----:R-:W-:Y:S02]  /*12d20*/  SHF.R.U32.HI R4, RZ, 0x10, R2 ;  /* 0x00000010ff047819 */ /* 0x002fe40000011602 */
[----:B------:R-:W-:-:S02]  /*12d30*/  LOP3.LUT R2, R0, 0xffff, RZ, 0xc0, !PT ;  /* 0x0000ffff00027812 */ /* 0x000fc400078ec0ff */
[----:B------:R-:W-:Y:S01]  /*12d40*/  LOP3.LUT R7, R4, 0xff, RZ, 0xc0, !PT ;  /* 0x000000ff04077812 */ /* 0x000fe200078ec0ff */
[----:B------:R-:W-:Y:S01]  /*12d50*/  FFMA.FTZ R4, R55, c[0x0][0x23c], -R3 ;  /* 0x00008f0037047a23 */ /* 0x000fe20000010803 */
[----:B------:R-:W-:Y:S02]  /*12d60*/  SHF.R.U32.HI R2, RZ, 0x8, R2 ;  /* 0x00000008ff027819 */ /* 0x000fe40000011602 */
[----:B--2---:R-:W-:Y:S01]  /*12d70*/  LOP3.LUT R8, R0, 0xff, RZ, 0xc0, !PT ;  /* 0x000000ff00087812 */ /* 0x004fe200078ec0ff */
[----:B------:R1:W-:Y:S01]  /*12d80*/  MUFU.EX2 R248, R4 ;  /* 0x0000000400f87308 */ /* 0x0003e20000000800 */
[----:B------:R-:W-:Y:S02]  /*12d90*/  LOP3.LUT R0, R5, 0xff, RZ, 0xc0, !PT ;  /* 0x000000ff05007812 */ /* 0x000fe400078ec0ff */
[----:B------:R-:W-:Y:S02]  /*12da0*/  FSEL R5, R71, RZ, P1 ;  /* 0x000000ff47057208 */ /* 0x000fe40000800000 */
[----:B------:R-:W-:-:S02]  /*12db0*/  PRMT R14, R8, 0x5410, R2 ;  /* 0x00005410080e7816 */ /* 0x000fc40000000002 */
[----:B------:R-:W-:Y:S01]  /*12dc0*/  PRMT R13, R0, 0x5410, R6 ;  /* 0x00005410000d7816 */ /* 0x000fe20000000006 */
[----:B------:R-:W-:Y:S01]  /*12dd0*/  FFMA.FTZ R0, R60, c[0x0][0x23c], -R3 ;  /* 0x00008f003c007a23 */ /* 0x000fe20000010803 */
[----:B------:R-:W-:Y:S01]  /*12de0*/  FSEL R2, R70, RZ, P0 ;  /* 0x000000ff46027208 */ /* 0x000fe20000000000 */
[----:B------:R-:W-:Y:S01]  /*12df0*/  FADD.FTZ R8, R217, -R5 ;  /* 0x80000005d9087221 */ /* 0x000fe20000010000 */
[----:B------:R-:W-:Y:S01]  /*12e00*/  PRMT R10, R7, 0x5410, R9 ;  /* 0x00005410070a7816 */ /* 0x000fe20000000009 */
[----:B------:R2:W-:Y:S01]  /*12e10*/  MUFU.EX2 R246, R0 ;  /* 0x0000000000f67308 */ /* 0x0005e20000000800 */
[----:B------:R-:W-:Y:S01]  /*12e20*/  FMNMX.FTZ R7, R218, R226, !PT ;  /* 0x000000e2da077209 */ /* 0x000fe20007810000 */
[----:B------:R-:W-:Y:S01]  /*12e30*/  FADD.FTZ R9, R216, -R2 ;  /* 0x80000002d8097221 */ /* 0x000fe20000010000 */
[----:B---3--:R-:W-:Y:S01]  /*12e40*/  F2FP.BF16.PACK_AB R2, R249, R250 ;  /* 0x000000faf902723e */ /* 0x008fe200000010ff */
[----:B-1----:R-:W-:Y:S02]  /*12e50*/  FFMA.FTZ R4, R53, c[0x0][0x23c], -R3 ;  /* 0x00008f0035047a23 */ /* 0x002fe40000010803 */
[----:B------:R-:W-:-:S02]  /*12e60*/  FMUL.FTZ R9, R9, c[0x0][0x23c] ;  /* 0x00008f0009097a20 */ /* 0x000fc40000410000 */
[----:B------:R1:W3:Y:S01]  /*12e70*/  MUFU.EX2 R247, R4 ;  /* 0x0000000400f77308 */ /* 0x0002e20000000800 */
[----:B------:R-:W-:Y:S02]  /*12e80*/  FMUL.FTZ R8, R8, c[0x0][0x23c] ;  /* 0x00008f0008087a20 */ /* 0x000fe40000410000 */
[----:B------:R-:W-:Y:S01]  /*12e90*/  IMAD.WIDE.U32 R216, R244, -0x326172a9, RZ ;  /* 0xcd9e8d57f4d87825 */ /* 0x000fe200078e00ff */
[----:B--2---:R-:W-:-:S04]  /*12ea0*/  HSET2.LE.AND R0, R11, R146, PT ;  /* 0x000000920b007233 */ /* 0x004fc80003803000 */
[----:B------:R-:W2:Y:S01]  /*12eb0*/  MUFU.EX2 R144, R9 ;  /* 0x0000000900907308 */ /* 0x000ea20000000800 */
[----:B------:R-:W-:Y:S01]  /*12ec0*/  LOP3.LUT R6, R0, R2, RZ, 0xc0, !PT ;  /* 0x0000000200067212 */ /* 0x000fe200078ec0ff */
[----:B------:R-:W-:Y:S01]  /*12ed0*/  HSET2.LE.AND R0, R10, R146, PT ;  /* 0x000000920a007233 */ /* 0x000fe20003803000 */
[----:B-1----:R-:W-:-:S05]  /*12ee0*/  FMNMX.FTZ R4, R219, R182, !PT ;  /* 0x000000b6db047209 */ /* 0x002fca0007810000 */
[----:B------:R-:W1:Y:S01]  /*12ef0*/  MUFU.EX2 R145, R8 ;  /* 0x0000000800917308 */ /* 0x000e620000000800 */
[----:B---3--:R-:W-:Y:S02]  /*12f00*/  F2FP.BF16.PACK_AB R2, R247, R248 ;  /* 0x000000f8f702723e */ /* 0x008fe400000010ff */
[----:B------:R-:W-:Y:S01]  /*12f10*/  FMNMX.FTZ R5, R183, R4, !PT ;  /* 0x00000004b7057209 */ /* 0x000fe20007810000 */
[----:B------:R-:W-:-:S03]  /*12f20*/  FFMA.FTZ R4, R57, c[0x0][0x23c], -R3 ;  /* 0x00008f0039047a23 */ /* 0x000fc60000010803 */
[----:B------:R-:W-:Y:S01]  /*12f30*/  FMNMX.FTZ R5, R180, R5, !PT ;  /* 0x00000005b4057209 */ /* 0x000fe20007810000 */
[----:B------:R3:W4:Y:S01]  /*12f40*/  MUFU.EX2 R245, R4 ;  /* 0x0000000400f57308 */ /* 0x0007220000000800 */
[-C--:B--2---:R-:W-:Y:S02]  /*12f50*/  FMUL.FTZ R86, R86, R144.reuse ;  /* 0x0000009056567220 */ /* 0x084fe40000410000 */
[----:B------:R-:W-:Y:S01]  /*12f60*/  FMNMX.FTZ R5, R63, R5, !PT ;  /* 0x000000053f057209 */ /* 0x000fe20007810000 */
[-C--:B------:R-:W-:Y:S02]  /*12f70*/  FMUL.FTZ R87, R87, R144.reuse ;  /* 0x0000009057577220 */ /* 0x080fe40000410000 */
[----:B------:R-:W-:Y:S01]  /*12f80*/  FMUL.FTZ R90, R90, R144 ;  /* 0x000000905a5a7220 */ /* 0x000fe20000410000 */
[----:B------:R-:W-:Y:S01]  /*12f90*/  FMNMX.FTZ R5, R177, R5, !PT ;  /* 0x00000005b1057209 */ /* 0x000fe20007810000 */
[-C--:B-1----:R-:W-:Y:S02]  /*12fa0*/  FMUL.FTZ R84, R84, R145.reuse ;  /* 0x0000009154547220 */ /* 0x082fe40000410000 */
[----:B------:R-:W-:-:S02]  /*12fb0*/  FMUL.FTZ R85, R85, R145 ;  /* 0x0000009155557220 */ /* 0x000fc40000410000 */
[-C--:B------:R-:W-:Y:S02]  /*12fc0*/  FMUL.FTZ R88, R88, R145.reuse ;  /* 0x0000009158587220 */ /* 0x080fe40000410000 */
[----:B------:R-:W-:Y:S01]  /*12fd0*/  FMUL.FTZ R89, R89, R145 ;  /* 0x0000009159597220 */ /* 0x000fe20000410000 */
[----:B---3--:R-:W-:Y:S01]  /*12fe0*/  FMNMX.FTZ R4, R227, R7, !PT ;  /* 0x00000007e3047209 */ /* 0x008fe20007810000 */
        /* <DEDUP_REMOVED lines=8> */
[----:B------:R-:W-:Y:S01]  /*13070*/  FMUL.FTZ R102, R102, R144 ;  /* 0x0000009066667220 */ /* 0x000fe20000410000 */
[----:B------:R-:W-:Y:S01]  /*13080*/  FMNMX.FTZ R4, R162, R2, !PT ;  /* 0x00000002a2047209 */ /* 0x000fe20007810000 */
[----:B------:R-:W-:Y:S01]  /*13090*/  FMUL.FTZ R103, R103, R144 ;  /* 0x0000009067677220 */ /* 0x000fe20000410000 */
[----:B------:R-:W-:Y:S01]  /*130a0*/  FMNMX.FTZ R9, R232, R0, !PT ;  /* 0x00000000e8097209 */ /* 0x000fe20007810000 */
[----:B------:R-:W-:Y:S01]  /*130b0*/  HSET2.LE.AND R0, R14, R146, PT ;  /* 0x000000920e007233 */ /* 0x000fe20003803000 */
[----:B------:R-:W-:Y:S01]  /*130c0*/  F2FP.BF16.PACK_AB R2, R251, R252 ;  /* 0x000000fcfb02723e */ /* 0x000fe200000010ff */
[-C--:B------:R-:W-:Y:S01]  /*130d0*/  FMUL.FTZ R104, R104, R145.reuse ;  /* 0x0000009168687220 */ /* 0x080fe20000410000 */
[----:B------:R-:W-:Y:S01]  /*130e0*/  FMNMX.FTZ R10, R158, R4, !PT ;  /* 0x000000049e0a7209 */ /* 0x000fe20007810000 */
[----:B------:R-:W-:Y:S01]  /*130f0*/  FMUL.FTZ R105, R105, R145 ;  /* 0x0000009169697220 */ /* 0x000fe20000410000 */
[----:B------:R-:W-:Y:S01]  /*13100*/  LOP3.LUT R4, R0, R2, RZ, 0xc0, !PT ;  /* 0x0000000200047212 */ /* 0x000fe200078ec0ff */
[-C--:B------:R-:W-:Y:S01]  /*13110*/  FMUL.FTZ R106, R106, R144.reuse ;  /* 0x000000906a6a7220 */ /* 0x080fe20000410000 */
        /* <DEDUP_REMOVED lines=30> */
[----:B----4-:R-:W-:Y:S01]  /*13300*/  F2FP.BF16.PACK_AB R8, R245, R246 ;  /* 0x000000f6f508723e */ /* 0x010fe200000010ff */
[----:B------:R-:W-:Y:S01]  /*13310*/  FMUL.FTZ R138, R138, R144 ;  /* 0x000000908a8a7220 */ /* 0x000fe20000410000 */
[----:B------:R-:W-:Y:S01]  /*13320*/  FMNMX.FTZ R0, R178, R0, !PT ;  /* 0x00000000b2007209 */ /* 0x000fe20007810000 */
[----:B------:R-:W-:Y:S01]  /*13330*/  FMUL.FTZ R139, R139, R144 ;  /* 0x000000908b8b7220 */ /* 0x000fe20000410000 */
[----:B------:R-:W-:Y:S01]  /*13340*/  FMNMX.FTZ R2, R222, R2, !PT ;  /* 0x00000002de027209 */ /* 0x000fe20007810000 */
[----:B------:R-:W-:Y:S01]  /*13350*/  FFMA.FTZ R13, R147, c[0x0][0x23c], -R12 ;  /* 0x00008f00930d7a23 */ /* 0x000fe2000001080c */
[----:B------:R-:W-:-:S02]  /*13360*/  LOP3.LUT R5, R5, R8, RZ, 0xc0, !PT ;  /* 0x0000000805057212 */ /* 0x000fc400078ec0ff */
[----:B------:R-:W1:Y:S01]  /*13370*/  SHFL.BFLY PT, R8, R0, 0x2, 0x1f ;  /* 0x0c401f0000087f89 */ /* 0x000e6200000e0000 */
[----:B------:R-:W-:-:S04]  /*13380*/  FMNMX.FTZ R2, R220, R2, !PT ;  /* 0x00000002dc027209 */ /* 0x000fc80007810000 */
[----:B------:R-:W-:Y:S01]  /*13390*/  FMNMX.FTZ R2, R214, R2, !PT ;  /* 0x00000002d6027209 */ /* 0x000fe20007810000 */
[C---:B------:R-:W-:Y:S08]  /*133a0*/  HMMA.16816.F32.BF16 R84, R4.reuse, R24, R84 ;  /* 0x000000180454723c */ /* 0x040ff00000041854 */
[C---:B------:R-:W-:Y:S08]  /*133b0*/  HMMA.16816.F32.BF16 R88, R4.reuse, R26, R88 ;  /* 0x0000001a0458723c */ /* 0x040ff00000041858 */
[----:B------:R-:W-:Y:S01]  /*133c0*/  HMMA.16816.F32.BF16 R100, R4, R20, R100 ;  /* 0x000000140464723c */ /* 0x000fe20000041864 */
[----:B-1----:R-:W-:-:S07]  /*133d0*/  FMNMX.FTZ R0, R0, R8, !PT ;  /* 0x0000000800007209 */ /* 0x002fce0007810000 */
[C---:B------:R-:W-:Y:S08]  /*133e0*/  HMMA.16816.F32.BF16 R104, R4.reuse, R22, R104 ;  /* 0x000000160468723c */ /* 0x040ff00000041868 */
[C---:B------:R-:W-:Y:S08]  /*133f0*/  HMMA.16816.F32.BF16 R116, R4.reuse, R28, R116 ;  /* 0x0000001c0474723c */ /* 0x040ff00000041874 */
[C---:B------:R-:W-:Y:S08]  /*13400*/  HMMA.16816.F32.BF16 R120, R4.reuse, R30, R120 ;  /* 0x0000001e0478723c */ /* 0x040ff00000041878 */
[C---:B------:R-:W-:Y:S08]  /*13410*/  HMMA.16816.F32.BF16 R132, R4.reuse, R32, R132 ;  /* 0x000000200484723c */ /* 0x040ff00000041884 */
[----:B------:R-:W-:Y:S01]  /*13420*/  HMMA.16816.F32.BF16 R76, R4, R34, R136 ;  /* 0x00000022044c723c */ /* 0x000fe20000041888 */
[----:B------:R-:W1:Y:S06]  /*13430*/  SHFL.BFLY PT, R7, R2, 0x2, 0x1f ;  /* 0x0c401f0002077f89 */ /* 0x000e6c00000e0000 */
[----:B------:R-:W-:Y:S01]  /*13440*/  LOP3.LUT R4, R217, R243, RZ, 0x3c, !PT ;  /* 0x000000f3d9047212 */ /* 0x000fe200078e3cff */
[----:B------:R-:W-:Y:S01]  /*13450*/  IMAD.MOV.U32 R139, RZ, RZ, R48 ;  /* 0x000000ffff8b7224 */ /* 0x000fe200078e0030 */
[----:B------:R-:W-:-:S02]  /*13460*/  LOP3.LUT R6, R19, UR16, R216, 0x96, !PT ;  /* 0x0000001013067c12 */ /* 0x000fc4000f8e96d8 */
[----:B------:R-:W-:Y:S01]  /*13470*/  LOP3.LUT R5, R225, UR14, R18, 0x96, !PT ;  /* 0x0000000ee1057c12 */ /* 0x000fe2000f8e9612 */
[----:B------:R-:W-:Y:S02]  /*13480*/  IMAD R44, R4, -0x2daee0ad, RZ ;  /* 0xd2511f53042c7824 */ /* 0x000fe400078e02ff */
        /* <DEDUP_REMOVED lines=13> */
[----:B------:R-:W1:Y:S03]  /*13560*/  SHFL.BFLY PT, R6, R2, 0x1, 0x1f ;  /* 0x0c201f0002067f89 */ /* 0x000e6600000e0000 */
[----:B------:R-:W-:Y:S01]  /*13570*/  LOP3.LUT R4, R69, UR7, R4, 0x96, !PT ;  /* 0x0000000745047c12 */ /* 0x000fe2000f8e9604 */
[----:B------:R-:W-:-:S04]  /*13580*/  IMAD.WIDE.U32 R18, R7, -0x326172a9, RZ ;  /* 0xcd9e8d5707127825 */ /* 0x000fc800078e00ff */
        /* <DEDUP_REMOVED lines=10> */
[----:B------:R-:W-:-:S02]  /*13630*/  SHF.R.U32.HI R6, RZ, 0x10, R4 ;  /* 0x00000010ff067819 */ /* 0x000fc40000011604 */
[----:B------:R-:W-:Y:S01]  /*13640*/  SHF.R.U32.HI R4, RZ, 0x18, R4 ;  /* 0x00000018ff047819 */ /* 0x000fe20000011604 */
[----:B------:R1:W-:Y:S01]  /*13650*/  MUFU.EX2 R242, R2 ;  /* 0x0000000200f27308 */ /* 0x0003e20000000800 */
[----:B------:R-:W-:Y:S02]  /*13660*/  LOP3.LUT R6, R6, 0xff, RZ, 0xc0, !PT ;  /* 0x000000ff06067812 */ /* 0x000fe400078ec0ff */
[----:B------:R-:W-:Y:S02]  /*13670*/  FSETP.NEU.FTZ.AND P0, PT, R72, -INF , PT ;  /* 0xff8000004800780b */ /* 0x000fe40003f1d000 */
[----:B------:R-:W-:Y:S01]  /*13680*/  PRMT R11, R6, 0x5410, R4 ;  /* 0x00005410060b7816 */ /* 0x000fe20000000004 */
[----:B------:R-:W-:Y:S01]  /*13690*/  FFMA.FTZ R6, R63, c[0x0][0x23c], -R0 ;  /* 0x00008f003f067a23 */ /* 0x000fe20000010800 */
[----:B------:R-:W-:Y:S01]  /*136a0*/  LOP3.LUT R4, R5, UR17, R18, 0x96, !PT ;  /* 0x0000001105047c12 */ /* 0x000fe2000f8e9612 */
[----:B------:R-:W-:Y:S01]  /*136b0*/  FFMA.FTZ R5, R180, c[0x0][0x23c], -R0 ;  /* 0x00008f00b4057a23 */ /* 0x000fe20000010800 */
[----:B------:R-:W-:Y:S01]  /*136c0*/  PRMT R10, R9, 0x5410, R8 ;  /* 0x00005410090a7816 */ /* 0x000fe20000000008 */
[----:B------:R-:W-:Y:S01]  /*136d0*/  MUFU.EX2 R241, R6 ;  /* 0x0000000600f17308 */ /* 0x000fe20000000800 */
[----:B-1----:R-:W-:-:S07]  /*136e0*/  FFMA.FTZ R2, R183, c[0x0][0x23c], -R0 ;  /* 0x00008f00b7027a23 */ /* 0x002fce0000010800 */
        /* <DEDUP_REMOVED lines=15> */
[----:B------:R-:W-:-:S03]  /*137e0*/  FFMA.FTZ R6, R156, c[0x0][0x23c], -R2 ;  /* 0x00008f009c067a23 */ /* 0x000fc60000010802 */
[----:B------:R-:W-:Y:S01]  /*137f0*/  PRMT R9, R4, 0x5410, R5 ;  /* 0x0000541004097816 */ /* 0x000fe20000000005 */
[----:B------:R1:W4:Y:S01]  /*13800*/  MUFU.EX2 R234, R6 ;  /* 0x0000000600ea7308 */ /* 0x0003220000000800 */
[----:B------:R-:W-:Y:S01]  /*13810*/  FSEL R5, R72, RZ, P0 ;  /* 0x000000ff48057208 */ /* 0x000fe20000000000 */
[----:B------:R-:W-:-:S04]  /*13820*/  FFMA.FTZ R4, R227, c[0x0][0x23c], -R2 ;  /* 0x00008f00e3047a23 */ /* 0x000fc80000010802 */
[----:B---3--:R-:W-:Y:S01]  /*13830*/  FADD.FTZ R7, R218, -R5 ;  /* 0x80000005da077221 */ /* 0x008fe20000010000 */
[----:B--2---:R-:W-:Y:S01]  /*13840*/  F2FP.BF16.PACK_AB R5, R241, R240 ;  /* 0x000000f0f105723e */ /* 0x004fe200000010ff */
[----:B------:R2:W-:Y:S02]  /*13850*/  MUFU.EX2 R229, R4 ;  /* 0x0000000400e57308 */ /* 0x0005e40000000800 */
[----:B------:R-:W-:Y:S01]  /*13860*/  FMUL.FTZ R7, R7, c[0x0][0x23c] ;  /* 0x00008f0007077a20 */ /* 0x000fe20000410000 */
[----:B-1----:R-:W-:-:S05]  /*13870*/  FSEL R6, R73, RZ, P1 ;  /* 0x000000ff49067208 */ /* 0x002fca0000800000 */
[----:B------:R-:W1:Y:S01]  /*13880*/  MUFU.EX2 R46, R7 ;  /* 0x00000007002e7308 */ /* 0x000e620000000800 */
[----:B------:R-:W-:Y:S01]  /*13890*/  FADD.FTZ R6, R219, -R6 ;  /* 0x80000006db067221 */ /* 0x000fe20000010000 */
[----:B--2---:R-:W-:-:S03]  /*138a0*/  HSET2.LE.AND R4, R10, R146, PT ;  /* 0x000000920a047233 */ /* 0x004fc60003803000 */
[----:B------:R-:W-:-:S03]  /*138b0*/  FMUL.FTZ R6, R6, c[0x0][0x23c] ;  /* 0x00008f0006067a20 */ /* 0x000fc60000410000 */
[----:B------:R-:W-:Y:S01]  /*138c0*/  MUFU.EX2 R218, R13 ;  /* 0x0000000d00da7308 */ /* 0x000fe20000000800 */
[----:B------:R-:W-:Y:S01]  /*138d0*/  LOP3.LUT R10, R4, R5, RZ, 0xc0, !PT ;  /* 0x00000005040a7212 */ /* 0x000fe200078ec0ff */
[----:B------:R-:W-:Y:S01]  /*138e0*/  HSET2.LE.AND R4, R11, R146, PT ;  /* 0x000000920b047233 */ /* 0x000fe20003803000 */
[----:B----4-:R-:W-:Y:S01]  /*138f0*/  F2FP.BF16.PACK_AB R5, R234, R238 ;  /* 0x000000eeea05723e */ /* 0x010fe200000010ff */
[----:B-1----:R-:W-:-:S04]  /*13900*/  FMUL.FTZ R98, R98, R46 ;  /* 0x0000002e62627220 */ /* 0x002fc80000410000 */
[----:B------:R1:W2:Y:S01]  /*13910*/  MUFU.EX2 R47, R6 ;  /* 0x00000006002f7308 */ /* 0x0002a20000000800 */
[----:B------:R-:W-:Y:S01]  /*13920*/  LOP3.LUT R11, R4, R5, RZ, 0xc0, !PT ;  /* 0x00000005040b7212 */ /* 0x000fe200078ec0ff */
[--C-:B------:R-:W-:Y:S01]  /*13930*/  HSET2.LE.AND R4, R8, R146.reuse, PT ;  /* 0x0000009208047233 */ /* 0x100fe20003803000 */
[----:B------:R-:W-:Y:S01]  /*13940*/  F2FP.BF16.PACK_AB R5, R239, R242 ;  /* 0x000000f2ef05723e */ /* 0x000fe200000010ff */
[-C--:B------:R-:W-:Y:S02]  /*13950*/  FMUL.FTZ R99, R99, R46.reuse ;  /* 0x0000002e63637220 */ /* 0x080fe40000410000 */
[-C--:B------:R-:W-:Y:S01]  /*13960*/  FMUL.FTZ R82, R82, R46.reuse ;  /* 0x0000002e52527220 */ /* 0x080fe20000410000 */
[----:B------:R-:W-:Y:S01]  /*13970*/  LOP3.LUT R8, R4, R5, RZ, 0xc0, !PT ;  /* 0x0000000504087212 */ /* 0x000fe200078ec0ff */
[----:B------:R-:W-:Y:S01]  /*13980*/  HSET2.LE.AND R4, R9, R146, PT ;  /* 0x0000009209047233 */ /* 0x000fe20003803000 */
[----:B------:R-:W-:Y:S01]  /*13990*/  F2FP.BF16.PACK_AB R5, R229, R231 ;  /* 0x000000e7e505723e */ /* 0x000fe200000010ff */
[----:B------:R-:W-:-:S02]  /*139a0*/  FMUL.FTZ R83, R83, R46 ;  /* 0x0000002e53537220 */ /* 0x000fc40000410000 */
[----:B------:R-:W-:Y:S01]  /*139b0*/  FMUL.FTZ R94, R94, R46 ;  /* 0x0000002e5e5e7220 */ /* 0x000fe20000410000 */
[----:B------:R-:W-:Y:S01]  /*139c0*/  LOP3.LUT R9, R4, R5, RZ, 0xc0, !PT ;  /* 0x0000000504097212 */ /* 0x000fe200078ec0ff */
[----:B------:R-:W-:Y:S01]  /*139d0*/  FFMA.FTZ R4, R62, c[0x0][0x23c], -R12 ;  /* 0x00008f003e047a23 */ /* 0x000fe2000001080c */
[----:B------:R-:W-:Y:S01]  /*139e0*/  LOP3.LUT R5, R17, UR8, R36, 0x96, !PT ;  /* 0x0000000811057c12 */ /* 0x000fe2000f8e9624 */
[----:B-1----:R-:W-:Y:S02]  /*139f0*/  FFMA.FTZ R6, R59, c[0x0][0x23c], -R12 ;  /* 0x00008f003b067a23 */ /* 0x002fe4000001080c */
[----:B------:R1:W-:Y:S01]  /*13a00*/  MUFU.EX2 R227, R4 ;  /* 0x0000000400e37308 */ /* 0x0003e20000000800 */
[-C--:B--2---:R-:W-:Y:S02]  /*13a10*/  FMUL.FTZ R96, R96, R47.reuse ;  /* 0x0000002f60607220 */ /* 0x084fe40000410000 */
[-C--:B------:R-:W-:Y:S02]  /*13a20*/  FMUL.FTZ R97, R97, R47.reuse ;  /* 0x0000002f61617220 */ /* 0x080fe40000410000 */
[----:B------:R-:W-:-:S02]  /*13a30*/  FMUL.FTZ R80, R80, R47 ;  /* 0x0000002f50507220 */ /* 0x000fc40000410000 */
[-C--:B------:R-:W-:Y:S01]  /*13a40*/  FMUL.FTZ R81, R81, R47.reuse ;  /* 0x0000002f51517220 */ /* 0x080fe20000410000 */
[----:B------:R-:W-:Y:S01]  /*13a50*/  MUFU.EX2 R226, R6 ;  /* 0x0000000600e27308 */ /* 0x000fe20000000800 */
[-C--:B------:R-:W-:Y:S01]  /*13a60*/  FMUL.FTZ R92, R92, R47.reuse ;  /* 0x0000002f5c5c7220 */ /* 0x080fe20000410000 */
[C---:B------:R-:W-:Y:S01]  /*13a70*/  HMMA.16816.F32.BF16 R64, R8.reuse, R20, R96 ;  /* 0x000000140840723c */ /* 0x040fe20000041860 */
[-C--:B------:R-:W-:Y:S02]  /*13a80*/  FMUL.FTZ R93, R93, R47.reuse ;  /* 0x0000002f5d5d7220 */ /* 0x080fe40000410000 */
[----:B------:R-:W-:Y:S02]  /*13a90*/  FMUL.FTZ R95, R95, R46 ;  /* 0x0000002e5f5f7220 */ /* 0x000fe40000410000 */
[-C--:B------:R-:W-:Y:S02]  /*13aa0*/  FMUL.FTZ R108, R108, R47.reuse ;  /* 0x0000002f6c6c7220 */ /* 0x080fe40000410000 */
[----:B-1----:R-:W-:Y:S01]  /*13ab0*/  FFMA.FTZ R4, R61, c[0x0][0x23c], -R12 ;  /* 0x00008f003d047a23 */ /* 0x002fe2000001080c */
[----:B------:R-:W-:Y:S01]  /*13ac0*/  HMMA.16816.F32.BF16 R80, R8, R24, R80 ;  /* 0x000000180850723c */ /* 0x000fe20000041850 */
[----:B------:R-:W-:-:S02]  /*13ad0*/  FMUL.FTZ R109, R109, R47 ;  /* 0x0000002f6d6d7220 */ /* 0x000fc40000410000 */
[----:B------:R1:W2:Y:S01]  /*13ae0*/  MUFU.EX2 R219, R4 ;  /* 0x0000000400db7308 */ /* 0x0002a20000000800 */
[-C--:B------:R-:W-:Y:S02]  /*13af0*/  FMUL.FTZ R110, R110, R46.reuse ;  /* 0x0000002e6e6e7220 */ /* 0x080fe40000410000 */
[-C--:B------:R-:W-:Y:S02]  /*13b00*/  FMUL.FTZ R111, R111, R46.reuse ;  /* 0x0000002e6f6f7220 */ /* 0x080fe40000410000 */
[-C--:B------:R-:W-:Y:S01]  /*13b10*/  FMUL.FTZ R112, R112, R47.reuse ;  /* 0x0000002f70707220 */ /* 0x080fe20000410000 */
[----:B------:R-:W-:Y:S01]  /*13b20*/  HMMA.16816.F32.BF16 R92, R8, R26, R92 ;  /* 0x0000001a085c723c */ /* 0x000fe2000004185c */
[----:B------:R-:W-:Y:S01]  /*13b30*/  FMUL.FTZ R113, R113, R47 ;  /* 0x0000002f71717220 */ /* 0x000fe20000410000 */
[----:B------:R-:W-:Y:S01]  /*13b40*/  LDSM.16.MT88.4 R24, [R188+0x6800] ;  /* 0x00680000bc18783b */ /* 0x000fe20000004200 */
[-C--:B------:R-:W-:Y:S02]  /*13b50*/  FMUL.FTZ R114, R114, R46.reuse ;  /* 0x0000002e72727220 */ /* 0x080fe40000410000 */
[----:B------:R-:W-:-:S02]  /*13b60*/  FMUL.FTZ R115, R115, R46 ;  /* 0x0000002e73737220 */ /* 0x000fc40000410000 */
[-C--:B------:R-:W-:Y:S01]  /*13b70*/  FMUL.FTZ R124, R124, R47.reuse ;  /* 0x0000002f7c7c7220 */ /* 0x080fe20000410000 */
[----:B------:R-:W-:Y:S01]  /*13b80*/  HMMA.16816.F32.BF16 R60, R8, R22, R108 ;  /* 0x00000016083c723c */ /* 0x000fe2000004186c */
[----:B------:R-:W-:Y:S01]  /*13b90*/  FMUL.FTZ R125, R125, R47 ;  /* 0x0000002f7d7d7220 */ /* 0x000fe20000410000 */
[----:B------:R-:W-:Y:S01]  /*13ba0*/  LDSM.16.MT88.4 R20, [R186+0x6800] ;  /* 0x00680000ba14783b */ /* 0x000fe20000004200 */
[----:B-1----:R-:W-:-:S03]  /*13bb0*/  IMAD.WIDE.U32 R4, R5, -0x2daee0ad, RZ ;  /* 0xd2511f5305047825 */ /* 0x002fc600078e00ff */
[----:B------:R-:W-:Y:S01]  /*13bc0*/  LDSM.16.MT88.4 R108, [R188+0x7800] ;  /* 0x00780000bc6c783b */ /* 0x000fe20000004200 */
[-C--:B------:R-:W-:Y:S01]  /*13bd0*/  FMUL.FTZ R126, R126, R46.reuse ;  /* 0x0000002e7e7e7220 */ /* 0x080fe20000410000 */
[C---:B------:R-:W-:Y:S01]  /*13be0*/  LOP3.LUT R6, R4.reuse, 0xffff, RZ, 0xc0, !PT ;  /* 0x0000ffff04067812 */ /* 0x040fe200078ec0ff */
[-C--:B------:R-:W-:Y:S01]  /*13bf0*/  FMUL.FTZ R127, R127, R46.reuse ;  /* 0x0000002e7f7f7220 */ /* 0x080fe20000410000 */
[----:B------:R-:W-:Y:S01]  /*13c00*/  LOP3.LUT R15, R4, 0xff, RZ, 0xc0, !PT ;  /* 0x000000ff040f7812 */ /* 0x000fe200078ec0ff */
[-C--:B------:R-:W-:Y:S01]  /*13c10*/  FMUL.FTZ R128, R128, R47.reuse ;  /* 0x0000002f80807220 */ /* 0x080fe20000410000 */
[--C-:B------:R-:W-:Y:S01]  /*13c20*/  SHF.R.U32.HI R7, RZ, 0x10, R4.reuse ;  /* 0x00000010ff077819 */ /* 0x100fe20000011604 */
[-C--:B------:R-:W-:Y:S01]  /*13c30*/  FMUL.FTZ R129, R129, R47.reuse ;  /* 0x0000002f81817220 */ /* 0x080fe20000410000 */
[----:B------:R-:W-:Y:S01]  /*13c40*/  SHF.R.U32.HI R14, RZ, 0x18, R4 ;  /* 0x00000018ff0e7819 */ /* 0x000fe20000011604 */
[--C-:B------:R-:W-:Y:S01]  /*13c50*/  FFMA.FTZ R4, R159, c[0x0][0x23c], -R3.reuse ;  /* 0x00008f009f047a23 */ /* 0x100fe20000010803 */
[----:B------:R-:W-:Y:S01]  /*13c60*/  SHF.R.U32.HI R6, RZ, 0x8, R6 ;  /* 0x00000008ff067819 */ /* 0x000fe20000011606 */
[-C--:B------:R-:W-:Y:S01]  /*13c70*/  FMUL.FTZ R130, R130, R46.reuse ;  /* 0x0000002e82827220 */ /* 0x080fe20000410000 */
[----:B------:R-:W-:Y:S01]  /*13c80*/  LOP3.LUT R7, R7, 0xff, RZ, 0xc0, !PT ;  /* 0x000000ff07077812 */ /* 0x000fe200078ec0ff */
[----:B------:R1:W-:Y:S01]  /*13c90*/  MUFU.EX2 R217, R4 ;  /* 0x0000000400d97308 */ /* 0x0003e20000000800 */
[----:B------:R-:W-:Y:S01]  /*13ca0*/  PRMT R17, R15, 0x5410, R6 ;  /* 0x000054100f117816 */ /* 0x000fe20000000006 */
[----:B------:R-:W-:Y:S01]  /*13cb0*/  FMUL.FTZ R131, R131, R46 ;  /* 0x0000002e83837220 */ /* 0x000fe20000410000 */
[----:B------:R-:W-:Y:S01]  /*13cc0*/  PRMT R18, R7, 0x5410, R14 ;  /* 0x0000541007127816 */ /* 0x000fe2000000000e */
[----:B------:R-:W-:Y:S01]  /*13cd0*/  FFMA.FTZ R14, R157, c[0x0][0x23c], -R3 ;  /* 0x00008f009d0e7a23 */ /* 0x000fe20000010803 */
[----:B------:R-:W-:Y:S01]  /*13ce0*/  HMMA.16816.F32.BF16 R56, R8, R28, R112 ;  /* 0x0000001c0838723c */ /* 0x000fe20000041870 */
[----:B------:R-:W-:-:S02]  /*13cf0*/  FMUL.FTZ R140, R140, R47 ;  /* 0x0000002f8c8c7220 */ /* 0x000fc40000410000 */
[----:B------:R-:W-:Y:S01]  /*13d00*/  FMUL.FTZ R141, R141, R47 ;  /* 0x0000002f8d8d7220 */ /* 0x000fe20000410000 */
[----:B------:R3:W-:Y:S01]  /*13d10*/  MUFU.EX2 R181, R14 ;  /* 0x0000000e00b57308 */ /* 0x0007e20000000800 */
[-C--:B------:R-:W-:Y:S02]  /*13d20*/  FMUL.FTZ R142, R142, R46.reuse ;  /* 0x0000002e8e8e7220 */ /* 0x080fe40000410000 */
[----:B------:R-:W-:Y:S01]  /*13d30*/  FMUL.FTZ R143, R143, R46 ;  /* 0x0000002e8f8f7220 */ /* 0x000fe20000410000 */
[C---:B------:R-:W-:Y:S01]  /*13d40*/  HMMA.16816.F32.BF16 R52, R8.reuse, R32, R128 ;  /* 0x000000200834723c */ /* 0x040fe20000041880 */
[----:B------:R-:W-:Y:S01]  /*13d50*/  IMAD.MOV.U32 R99, RZ, RZ, R50 ;  /* 0x000000ffff637224 */ /* 0x000fe200078e0032 */
[----:B-1----:R-:W-:Y:S01]  /*13d60*/  LOP3.LUT R4, R5, UR18, R38, 0x96, !PT ;  /* 0x0000001205047c12 */ /* 0x002fe2000f8e9626 */
[----:B------:R-:W-:Y:S01]  /*13d70*/  FFMA.FTZ R5, R149, c[0x0][0x23c], -R3 ;  /* 0x00008f0095057a23 */ /* 0x000fe20000010803 */
[----:B------:R-:W-:Y:S01]  /*13d80*/  LDSM.16.MT88.4 R36, [R187+0x6800] ;  /* 0x00680000bb24783b */ /* 0x000fe20000004200 */
[----:B------:R-:W-:Y:S01]  /*13d90*/  IMAD.MOV.U32 R98, RZ, RZ, R49 ;  /* 0x000000ffff627224 */ /* 0x000fe200078e0031 */
[C---:B------:R-:W-:Y:S01]  /*13da0*/  LOP3.LUT R6, R4.reuse, 0xffff, RZ, 0xc0, !PT ;  /* 0x0000ffff04067812 */ /* 0x040fe200078ec0ff */
[----:B------:R1:W-:Y:S01]  /*13db0*/  MUFU.EX2 R183, R5 ;  /* 0x0000000500b77308 */ /* 0x0003e20000000800 */
[----:B------:R-:W-:Y:S01]  /*13dc0*/  LOP3.LUT R16, R4, 0xff, RZ, 0xc0, !PT ;  /* 0x000000ff04107812 */ /* 0x000fe200078ec0ff */
[C---:B------:R-:W-:Y:S01]  /*13dd0*/  HMMA.16816.F32.BF16 R48, R8.reuse, R30, R124 ;  /* 0x0000001e0830723c */ /* 0x040fe2000004187c */
[----:B------:R-:W-:Y:S01]  /*13de0*/  SHF.R.U32.HI R15, RZ, 0x18, R4 ;  /* 0x00000018ff0f7819 */ /* 0x000fe20000011604 */
[----:B------:R-:W4:Y:S01]  /*13df0*/  LDSM.16.MT88.4 R28, [R185+0x6800] ;  /* 0x00680000b91c783b */ /* 0x000f220000004200 */
[----:B------:R-:W-:Y:S01]  /*13e00*/  SHF.R.U32.HI R13, RZ, 0x8, R6 ;  /* 0x00000008ff0d7819 */ /* 0x000fe20000011606 */
[----:B------:R-:W-:Y:S01]  /*13e10*/  HSET2.LE.AND R6, R17, R146, PT ;  /* 0x0000009211067233 */ /* 0x000fe20003803000 */
[----:B---3--:R-:W-:Y:S01]  /*13e20*/  FFMA.FTZ R14, R176, c[0x0][0x23c], -R0 ;  /* 0x00008f00b00e7a23 */ /* 0x008fe20000010800 */
[----:B------:R-:W-:Y:S02]  /*13e30*/  LDSM.16.MT88.4 R124, [R186+0x7800] ;  /* 0x00780000ba7c783b */ /* 0x000fe40000004200 */
[----:B------:R-:W-:Y:S01]  /*13e40*/  HMMA.16816.F32.BF16 R140, R8, R34, R140 ;  /* 0x00000022088c723c */ /* 0x000fe2000004188c */
[----:B-1----:R-:W-:Y:S01]  /*13e50*/  SHF.R.U32.HI R5, RZ, 0x10, R4 ;  /* 0x00000010ff057819 */ /* 0x002fe20000011604 */
[----:B------:R-:W-:-:S05]  /*13e60*/  FFMA.FTZ R4, R148, c[0x0][0x23c], -R3 ;  /* 0x00008f0094047a23 */ /* 0x000fca0000010803 */
[--C-:B------:R-:W-:Y:S01]  /*13e70*/  FFMA.FTZ R8, R162, c[0x0][0x23c], -R0.reuse ;  /* 0x00008f00a2087a23 */ /* 0x100fe20000010800 */
[----:B------:R-:W-:Y:S01]  /*13e80*/  LOP3.LUT R7, R5, 0xff, RZ, 0xc0, !PT ;  /* 0x000000ff05077812 */ /* 0x000fe200078ec0ff */
[----:B------:R1:W3:Y:S01]  /*13e90*/  MUFU.EX2 R182, R4 ;  /* 0x0000000400b67308 */ /* 0x0002e20000000800 */
[----:B------:R-:W-:Y:S01]  /*13ea0*/  PRMT R5, R16, 0x5410, R13 ;  /* 0x0000541010057816 */ /* 0x000fe2000000000d */
[----:B------:R-:W-:Y:S01]  /*13eb0*/  FFMA.FTZ R11, R158, c[0x0][0x23c], -R0 ;  /* 0x00008f009e0b7a23 */ /* 0x000fe20000010800 */
[----:B------:R-:W-:Y:S01]  /*13ec0*/  PRMT R15, R7, 0x5410, R15 ;  /* 0x00005410070f7816 */ /* 0x000fe2000000000f */
[--C-:B------:R-:W-:Y:S01]  /*13ed0*/  HSET2.LE.AND R7, R18, R146.reuse, PT ;  /* 0x0000009212077233 */ /* 0x100fe20003803000 */
[----:B--2---:R-:W-:Y:S01]  /*13ee0*/  F2FP.BF16.PACK_AB R13, R219, R227 ;  /* 0x000000e3db0d723e */ /* 0x004fe200000010ff */
[----:B------:R-:W-:Y:S01]  /*13ef0*/  HSET2.LE.AND R5, R5, R146, PT ;  /* 0x0000009205057233 */ /* 0x000fe20003803000 */
[----:B------:R-:W-:Y:S01]  /*13f00*/  IMAD.U32 R10, RZ, RZ, UR31 ;  /* 0x0000001fff0a7e24 */ /* 0x000fe2000f8e00ff */
[----:B------:R2:W-:Y:S01]  /*13f10*/  MUFU.EX2 R115, R8 ;  /* 0x0000000800737308 */ /* 0x0005e20000000800 */
[----:B-1----:R-:W-:-:S07]  /*13f20*/  F2FP.BF16.PACK_AB R4, R218, R226 ;  /* 0x000000e2da04723e */ /* 0x002fce00000010ff */
[----:B------:R1:W5:Y:S01]  /*13f30*/  MUFU.EX2 R176, R11 ;  /* 0x0000000b00b07308 */ /* 0x0003620000000800 */
[----:B------:R-:W-:Y:S01]  /*13f40*/  LOP3.LUT R6, R6, R4, RZ, 0xc0, !PT ;  /* 0x0000000406067212 */ /* 0x000fe200078ec0ff */
[----:B------:R-:W-:Y:S01]  /*13f50*/  FFMA.FTZ R4, R177, c[0x0][0x23c], -R0 ;  /* 0x00008f00b1047a23 */ /* 0x000fe20000010800 */
[----:B--2---:R-:W-:-:S05]  /*13f60*/  LOP3.LUT R8, R19, UR8, R74, 0x96, !PT ;  /* 0x0000000813087c12 */ /* 0x004fca000f8e964a */
[----:B------:R3:W-:Y:S01]  /*13f70*/  MUFU.EX2 R180, R4 ;  /* 0x0000000400b47308 */ /* 0x0007e20000000800 */
[----:B------:R-:W-:Y:S01]  /*13f80*/  IMAD.WIDE.U32 R8, R8, -0x2daee0ad, RZ ;  /* 0xd2511f5308087825 */ /* 0x000fe200078e00ff */
[----:B-1----:R-:W-:-:S06]  /*13f90*/  LOP3.LUT R11, R235, UR4, R10, 0x96, !PT ;  /* 0x00000004eb0b7c12 */ /* 0x002fcc000f8e960a */
[----:B------:R1:W-:Y:S01]  /*13fa0*/  MUFU.EX2 R177, R14 ;  /* 0x0000000e00b17308 */ /* 0x0003e20000000800 */
[----:B------:R-:W-:Y:S01]  /*13fb0*/  LOP3.LUT R10, R9, UR18, R68, 0x96, !PT ;  /* 0x00000012090a7c12 */ /* 0x000fe2000f8e9644 */
[----:B------:R-:W-:Y:S02]  /*13fc0*/  IMAD.MOV.U32 R235, RZ, RZ, R139 ;  /* 0x000000ffffeb7224 */ /* 0x000fe400078e008b */
[----:B------:R-:W-:Y:S01]  /*13fd0*/  IMAD.WIDE.U32 R34, R11, -0x326172a9, RZ ;  /* 0xcd9e8d570b227825 */ /* 0x000fe200078e00ff */
[----:B------:R-:W-:Y:S02]  /*13fe0*/  LOP3.LUT R11, R8, 0xffff, RZ, 0xc0, !PT ;  /* 0x0000ffff080b7812 */ /* 0x000fe400078ec0ff */
[----:B---3--:R-:W-:Y:S01]  /*13ff0*/  F2FP.BF16.PACK_AB R4, R182, R183 ;  /* 0x000000b7b604723e */ /* 0x008fe200000010ff */
[----:B------:R-:W-:Y:S01]  /*14000*/  FFMA.FTZ R9, R169, c[0x0][0x23c], -R2 ;  /* 0x00008f00a9097a23 */ /* 0x000fe20000010802 */
[----:B------:R-:W-:Y:S02]  /*14010*/  SHF.R.U32.HI R11, RZ, 0x8, R11 ;  /* 0x00000008ff0b7819 */ /* 0x000fe4000001160b */
[----:B------:R-:W-:Y:S01]  /*14020*/  LOP3.LUT R7, R7, R4, RZ, 0xc0, !PT ;  /* 0x0000000407077212 */ /* 0x000fe200078ec0ff */
[----:B------:R2:W-:Y:S01]  /*14030*/  MUFU.EX2 R114, R9 ;  /* 0x0000000900727308 */ /* 0x0005e20000000800 */
[----:B------:R-:W-:Y:S01]  /*14040*/  LOP3.LUT R4, R5, R13, RZ, 0xc0, !PT ;  /* 0x0000000d05047212 */ /* 0x000fe200078ec0ff */
[----:B------:R-:W-:Y:S01]  /*14050*/  HSET2.LE.AND R5, R15, R146, PT ;  /* 0x000000920f057233 */ /* 0x000fe20003803000 */
[----:B------:R-:W-:-:S02]  /*14060*/  F2FP.BF16.PACK_AB R13, R181, R217 ;  /* 0x000000d9b50d723e */ /* 0x000fc400000010ff */
[----:B------:R-:W-:Y:S02]  /*14070*/  LOP3.LUT R15, R8, 0xff, RZ, 0xc0, !PT ;  /* 0x000000ff080f7812 */ /* 0x000fe400078ec0ff */
[----:B------:R-:W-:Y:S01]  /*14080*/  LOP3.LUT R5, R5, R13, RZ, 0xc0, !PT ;  /* 0x0000000d05057212 */ /* 0x000fe200078ec0ff */
[----:B------:R-:W-:Y:S01]  /*14090*/  FFMA.FTZ R13, R232, c[0x0][0x23c], -R2 ;  /* 0x00008f00e80d7a23 */ /* 0x000fe20000010802 */
[----:B-1----:R-:W-:Y:S01]  /*140a0*/  SHF.R.U32.HI R14, RZ, 0x18, R8 ;  /* 0x00000018ff0e7819 */ /* 0x002fe20000011608 */
[----:B------:R-:W-:Y:S01]  /*140b0*/  IMAD.MOV.U32 R232, RZ, RZ, R45 ;  /* 0x000000ffffe87224 */ /* 0x000fe200078e002d */
[----:B------:R-:W-:Y:S01]  /*140c0*/  PRMT R16, R15, 0x5410, R11 ;  /* 0x000054100f107816 */ /* 0x000fe2000000000b */
[----:B------:R1:W-:Y:S01]  /*140d0*/  MUFU.EX2 R113, R13 ;  /* 0x0000000d00717308 */ /* 0x0003e20000000800 */
[----:B------:R-:W-:Y:S01]  /*140e0*/  LOP3.LUT R15, R10, 0xff, RZ, 0xc0, !PT ;  /* 0x000000ff0a0f7812 */ /* 0x000fe200078ec0ff */
[----:B----4-:R-:W-:Y:S01]  /*140f0*/  HMMA.16816.F32.BF16 R84, R4, R28, R84 ;  /* 0x0000001c0454723c */ /* 0x010fe20000041854 */
[----:B--2---:R-:W-:-:S05]  /*14100*/  FFMA.FTZ R9, R168, c[0x0][0x23c], -R2 ;  /* 0x00008f00a8097a23 */ /* 0x004fca0000010802 */
[----:B------:R2:W3:Y:S02]  /*14110*/  MUFU.EX2 R162, R9 ;  /* 0x0000000900a27308 */ /* 0x0004e40000000800 */
[----:B------:R-:W-:Y:S01]  /*14120*/  HMMA.16816.F32.BF16 R88, R4, R30, R88 ;  /* 0x0000001e0458723c */ /* 0x000fe20000041858 */
[----:B-1----:R-:W-:Y:S02]  /*14130*/  SHF.R.U32.HI R13, RZ, 0x10, R8 ;  /* 0x00000010ff0d7819 */ /* 0x002fe40000011608 */
[----:B------:R-:W-:-:S05]  /*14140*/  LOP3.LUT R8, R35, UR16, R230, 0x96, !PT ;  /* 0x0000001023087c12 */ /* 0x000fca000f8e96e6 */
[----:B------:R-:W-:Y:S01]  /*14150*/  HMMA.16816.F32.BF16 R100, R4, R24, R100 ;  /* 0x000000180464723c */ /* 0x000fe20000041864 */
[----:B------:R-:W-:Y:S01]  /*14160*/  LOP3.LUT R13, R13, 0xff, RZ, 0xc0, !PT ;  /* 0x000000ff0d0d7812 */ /* 0x000fe200078ec0ff */
[----:B------:R-:W-:Y:S01]  /*14170*/  IMAD.WIDE.U32 R32, R8, -0x2daee0ad, RZ ;  /* 0xd2511f5308207825 */ /* 0x000fe200078e00ff */
[----:B------:R-:W-:Y:S02]  /*14180*/  LOP3.LUT R8, R10, 0xffff, RZ, 0xc0, !PT ;  /* 0x0000ffff0a087812 */ /* 0x000fe400078ec0ff */
[----:B--2---:R-:W-:-:S03]  /*14190*/  SHF.R.U32.HI R9, RZ, 0x10, R10 ;  /* 0x00000010ff097819 */ /* 0x004fc6000001160a */
[C---:B------:R-:W-:Y:S01]  /*141a0*/  HMMA.16816.F32.BF16 R104, R4.reuse, R26, R104 ;  /* 0x0000001a0468723c */ /* 0x040fe20000041868 */
[----:B------:R-:W-:Y:S01]  /*141b0*/  PRMT R17, R13, 0x5410, R14 ;  /* 0x000054100d117816 */ /* 0x000fe2000000000e */
[----:B------:R-:W-:Y:S01]  /*141c0*/  FFMA.FTZ R13, R179, c[0x0][0x23c], -R2 ;  /* 0x00008f00b30d7a23 */ /* 0x000fe20000010802 */
[----:B------:R-:W-:Y:S01]  /*141d0*/  SHF.R.U32.HI R14, RZ, 0x18, R10 ;  /* 0x00000018ff0e7819 */ /* 0x000fe2000001160a */
[----:B------:R-:W-:Y:S01]  /*141e0*/  HSET2.LE.AND R10, R16, R146, PT ;  /* 0x00000092100a7233 */ /* 0x000fe20003803000 */
[----:B------:R-:W-:Y:S01]  /*141f0*/  SHF.R.U32.HI R11, RZ, 0x8, R8 ;  /* 0x00000008ff0b7819 */ /* 0x000fe20000011608 */
[----:B------:R1:W2:Y:S01]  /*14200*/  MUFU.EX2 R112, R13 ;  /* 0x0000000d00707308 */ /* 0x0002a20000000800 */
[----:B------:R-:W-:Y:S01]  /*14210*/  LOP3.LUT R9, R9, 0xff, RZ, 0xc0, !PT ;  /* 0x000000ff09097812 */ /* 0x000fe200078ec0ff */
[----:B------:R-:W-:Y:S01]  /*14220*/  HMMA.16816.F32.BF16 R116, R4, R20, R116 ;  /* 0x000000140474723c */ /* 0x000fe20000041874 */
[----:B-----5:R-:W-:Y:S02]  /*14230*/  F2FP.BF16.PACK_AB R8, R176, R115 ;  /* 0x00000073b008723e */ /* 0x020fe400000010ff */
[----:B------:R-:W-:-:S02]  /*14240*/  PRMT R14, R9, 0x5410, R14 ;  /* 0x00005410090e7816 */ /* 0x000fc4000000000e */
[----:B------:R-:W-:Y:S02]  /*14250*/  LOP3.LUT R10, R10, R8, RZ, 0xc0, !PT ;  /* 0x000000080a0a7212 */ /* 0x000fe400078ec0ff */
[----:B------:R-:W-:Y:S01]  /*14260*/  LOP3.LUT R18, R33, UR13, R42, 0x96, !PT ;  /* 0x0000000d21127c12 */ /* 0x000fe2000f8e962a */
[--C-:B------:R-:W-:Y:S01]  /*14270*/  HSET2.LE.AND R16, R14, R146.reuse, PT ;  /* 0x000000920e107233 */ /* 0x100fe20003803000 */
[----:B------:R-:W-:Y:S01]  /*14280*/  HMMA.16816.F32.BF16 R120, R4, R22, R120 ;  /* 0x000000160478723c */ /* 0x000fe20000041878 */
[----:B---3--:R-:W-:Y:S02]  /*14290*/  F2FP.BF16.PACK_AB R8, R162, R114 ;  /* 0x00000072a208723e */ /* 0x008fe400000010ff */
[----:B-1----:R-:W-:Y:S01]  /*142a0*/  PRMT R13, R15, 0x5410, R11 ;  /* 0x000054100f0d7816 */ /* 0x002fe2000000000b */
[----:B------:R-:W-:Y:S01]  /*142b0*/  HSET2.LE.AND R11, R17, R146, PT ;  /* 0x00000092110b7233 */ /* 0x000fe20003803000 */
[----:B------:R-:W-:-:S03]  /*142c0*/  LOP3.LUT R15, R41, UR14, R34, 0x96, !PT ;  /* 0x0000000e290f7c12 */ /* 0x000fc6000f8e9622 */
[C---:B------:R-:W-:Y:S01]  /*142d0*/  HMMA.16816.F32.BF16 R132, R4.reuse, R36, R132 ;  /* 0x000000240484723c */ /* 0x040fe20000041884 */
[----:B--2---:R-:W-:Y:S01]  /*142e0*/  F2FP.BF16.PACK_AB R17, R112, R113 ;  /* 0x000000717011723e */ /* 0x004fe200000010ff */
[----:B------:R-:W-:Y:S01]  /*142f0*/  HSET2.LE.AND R9, R13, R146, PT ;  /* 0x000000920d097233 */ /* 0x000fe20003803000 */
[----:B------:R-:W-:Y:S01]  /*14300*/  F2FP.BF16.PACK_AB R13, R177, R180 ;  /* 0x000000b4b10d723e */ /* 0x000fe200000010ff */
[----:B------:R-:W-:Y:S01]  /*14310*/  IMAD.WIDE.U32 R14, R15, -0x2daee0ad, RZ ;  /* 0xd2511f530f0e7825 */ /* 0x000fe200078e00ff */
[----:B------:R-:W-:Y:S02]  /*14320*/  LOP3.LUT R11, R11, R8, RZ, 0xc0, !PT ;  /* 0x000000080b0b7212 */ /* 0x000fe400078ec0ff */
[----:B------:R-:W-:Y:S01]  /*14330*/  LOP3.LUT R8, R9, R13, RZ, 0xc0, !PT ;  /* 0x0000000d09087212 */ /* 0x000fe200078ec0ff */
[----:B------:R-:W-:Y:S01]  /*14340*/  HMMA.16816.F32.BF16 R76, R4, R38, R76 ;  /* 0x00000026044c723c */ /* 0x000fe2000004184c */
[----:B------:R-:W-:Y:S02]  /*14350*/  LOP3.LUT R13, R35, UR16, R216, 0x96, !PT ;  /* 0x00000010230d7c12 */ /* 0x000fe4000f8e96d8 */
[----:B------:R-:W-:-:S03]  /*14360*/  LOP3.LUT R9, R16, R17, RZ, 0xc0, !PT ;  /* 0x0000001110097212 */ /* 0x000fc600078ec0ff */
[----:B------:R-:W-:Y:S01]  /*14370*/  IMAD.WIDE.U32 R16, R13, -0x2daee0ad, RZ ;  /* 0xd2511f530d107825 */ /* 0x000fe200078e00ff */
[----:B------:R-:W-:Y:S02]  /*14380*/  LOP3.LUT R4, R15, UR11, R32, 0x96, !PT ;  /* 0x0000000b0f047c12 */ /* 0x000fe4000f8e9620 */
[----:B------:R-:W-:Y:S01]  /*14390*/  LOP3.LUT R13, R225, UR14, R34, 0x96, !PT ;  /* 0x0000000ee10d7c12 */ /* 0x000fe2000f8e9622 */
[----:B------:R-:W-:Y:S01]  /*143a0*/  FFMA.FTZ R5, R160, c[0x0][0x23c], -R12 ;  /* 0x00008f00a0057a23 */ /* 0x000fe2000001080c */
[----:B------:R-:W-:Y:S01]  /*143b0*/  HMMA.16816.F32.BF16 R92, R8, R30, R92 ;  /* 0x0000001e085c723c */ /* 0x000fe2000004185c */
[----:B------:R-:W-:Y:S01]  /*143c0*/  IMAD.WIDE.U32 R6, R18, -0x326172a9, RZ ;  /* 0xcd9e8d5712067825 */ /* 0x000fe200078e00ff */
[----:B------:R-:W1:Y:S01]  /*143d0*/  LDSM.16.MT88.4 R32, [R185+0x7000] ;  /* 0x00700000b920783b */ /* 0x000e620000004200 */
[----:B------:R2:W-:Y:S02]  /*143e0*/  MUFU.EX2 R159, R5 ;  /* 0x00000005009f7308 */ /* 0x0005e40000000800 */
[----:B------:R-:W-:Y:S01]  /*143f0*/  IMAD.WIDE.U32 R42, R4, -0x326172a9, RZ ;  /* 0xcd9e8d57042a7825 */ /* 0x000fe200078e00ff */
[----:B------:R-:W-:-:S02]  /*14400*/  LOP3.LUT R4, R7, UR12, R40, 0x96, !PT ;  /* 0x0000000c07047c12 */ /* 0x000fc4000f8e9628 */
[----:B------:R-:W-:Y:S01]  /*14410*/  HMMA.16816.F32.BF16 R52, R8, R36, R52 ;  /* 0x000000240834723c */ /* 0x000fe20000041834 */
[----:B------:R-:W-:Y:S01]  /*14420*/  IMAD.WIDE.U32 R68, R13, -0x2daee0ad, RZ ;  /* 0xd2511f530d447825 */ /* 0x000fe200078e00ff */
[----:B------:R-:W-:-:S03]  /*14430*/  LOP3.LUT R7, R43, UR10, R6, 0x96, !PT ;  /* 0x0000000a2b077c12 */ /* 0x000fc6000f8e9606 */
[----:B------:R-:W-:Y:S01]  /*14440*/  FFMA.FTZ R6, R151, c[0x0][0x23c], -R12 ;  /* 0x00008f0097067a23 */ /* 0x000fe2000001080c */
[----:B------:R-:W-:Y:S01]  /*14450*/  LOP3.LUT R19, R69, UR11, R16, 0x96, !PT ;  /* 0x0000000b45137c12 */ /* 0x000fe2000f8e9610 */
[----:B------:R-:W-:Y:S01]  /*14460*/  IMAD.WIDE.U32 R40, R7, -0x2daee0ad, RZ ;  /* 0xd2511f5307287825 */ /* 0x000fe200078e00ff */
[----:B------:R-:W-:Y:S01]  /*14470*/  LOP3.LUT R7, R17, UR13, R44, 0x96, !PT ;  /* 0x0000000d11077c12 */ /* 0x000fe2000f8e962c */
[----:B------:R-:W-:Y:S01]  /*14480*/  MUFU.EX2 R157, R6 ;  /* 0x00000006009d7308 */ /* 0x000fe20000000800 */
[----:B------:R-:W-:Y:S01]  /*14490*/  HMMA.16816.F32.BF16 R80, R8, R28, R80 ;  /* 0x0000001c0850723c */ /* 0x000fe20000041850 */
[----:B--2---:R-:W-:Y:S02]  /*144a0*/  FFMA.FTZ R5, R153, c[0x0][0x23c], -R12 ;  /* 0x00008f0099057a23 */ /* 0x004fe4000001080c */
[----:B------:R-:W-:-:S04]  /*144b0*/  IMAD.WIDE.U32 R30, R7, -0x326172a9, RZ ;  /* 0xcd9e8d57071e7825 */ /* 0x000fc800078e00ff */
[----:B------:R2:W-:Y:S01]  /*144c0*/  MUFU.EX2 R158, R5 ;  /* 0x00000005009e7308 */ /* 0x0005e20000000800 */
[----:B------:R-:W-:Y:S01]  /*144d0*/  HMMA.16816.F32.BF16 R64, R8, R24, R64 ;  /* 0x000000180840723c */ /* 0x000fe20000041840 */
[----:B------:R-:W-:Y:S01]  /*144e0*/  FFMA.FTZ R7, R170, c[0x0][0x23c], -R3 ;  /* 0x00008f00aa077a23 */ /* 0x000fe20000010803 */
[----:B------:R-:W-:Y:S01]  /*144f0*/  LOP3.LUT R28, R31, UR12, R224, 0x96, !PT ;  /* 0x0000000c1f1c7c12 */ /* 0x000fe2000f8e96e0 */
[----:B------:R-:W-:-:S04]  /*14500*/  IMAD.WIDE.U32 R96, R19, -0x326172a9, RZ ;  /* 0xcd9e8d5713607825 */ /* 0x000fc800078e00ff */
[----:B------:R-:W-:Y:S01]  /*14510*/  MUFU.EX2 R153, R7 ;  /* 0x0000000700997308 */ /* 0x000fe20000000800 */
[----:B------:R-:W-:Y:S01]  /*14520*/  HMMA.16816.F32.BF16 R60, R8, R26, R60 ;  /* 0x0000001a083c723c */ /* 0x000fe2000004183c */
[----:B------:R-:W3:Y:S01]  /*14530*/  LDSM.16.MT88.4 R24, [R188+0x7000] ;  /* 0x00700000bc18783b */ /* 0x000ee20000004200 */
[----:B--2---:R-:W-:-:S06]  /*14540*/  IMAD.WIDE.U32 R4, R4, -0x2daee0ad, RZ ;  /* 0xd2511f5304047825 */ /* 0x004fcc00078e00ff */
[----:B------:R-:W-:Y:S01]  /*14550*/  HMMA.16816.F32.BF16 R56, R8, R20, R56 ;  /* 0x000000140838723c */ /* 0x000fe20000041838 */
[----:B------:R-:W-:Y:S01]  /*14560*/  LOP3.LUT R6, R5, UR9, R14, 0x96, !PT ;  /* 0x0000000905067c12 */ /* 0x000fe2000f8e960e */
[----:B------:R-:W-:Y:S01]  /*14570*/  FFMA.FTZ R5, R150, c[0x0][0x23c], -R12 ;  /* 0x00008f0096057a23 */ /* 0x000fe2000001080c */
[----:B------:R-:W-:-:S05]  /*14580*/  LOP3.LUT R4, R41, UR7, R4, 0x96, !PT ;  /* 0x0000000729047c12 */ /* 0x000fca000f8e9604 */
[C---:B------:R-:W-:Y:S01]  /*14590*/  HMMA.16816.F32.BF16 R48, R8.reuse, R22, R48 ;  /* 0x000000160830723c */ /* 0x040fe20000041830 */
[----:B------:R2:W-:Y:S01]  /*145a0*/  MUFU.EX2 R156, R5 ;  /* 0x00000005009c7308 */ /* 0x0005e20000000800 */
[----:B------:R-:W-:Y:S01]  /*145b0*/  IMAD.WIDE.U32 R44, R6, -0x326172a9, RZ ;  /* 0xcd9e8d57062c7825 */ /* 0x000fe200078e00ff */
[----:B------:R-:W4:Y:S05]  /*145c0*/  LDSM.16.MT88.4 R20, [R186+0x7000] ;  /* 0x00700000ba14783b */ /* 0x000f2a0000004200 */
[----:B------:R-:W-:Y:S07]  /*145d0*/  HMMA.16816.F32.BF16 R36, R8, R38, R140 ;  /* 0x000000260824723c */ /* 0x000fee000004188c */
[----:B------:R-:W-:Y:S01]  /*145e0*/  FFMA.FTZ R8, R175, c[0x0][0x23c], -R0 ;  /* 0x00008f00af087a23 */ /* 0x000fe20000010800 */
[----:B------:R-:W-:Y:S01]  /*145f0*/  LOP3.LUT R10, R97, UR10, R30, 0x96, !PT ;  /* 0x0000000a610a7c12 */ /* 0x000fe2000f8e961e */
[----:B--2---:R-:W-:-:S02]  /*14600*/  IMAD.WIDE.U32 R4, R4, -0x326172a9, RZ ;  /* 0xcd9e8d5704047825 */ /* 0x004fc400078e00ff */
[----:B------:R2:W-:Y:S02]  /*14610*/  MUFU.EX2 R149, R8 ;  /* 0x0000000800957308 */ /* 0x0005e40000000800 */
[----:B------:R-:W-:Y:S01]  /*14620*/  IMAD.WIDE.U32 R74, R10, -0x2daee0ad, RZ ;  /* 0xd2511f530a4a7825 */ /* 0x000fe200078e00ff */
[----:B------:R-:W-:Y:S02]  /*14630*/  LOP3.LUT R6, R5, UR17, R44, 0x96, !PT ;  /* 0x0000001105067c12 */ /* 0x000fe4000f8e962c */
[C---:B------:R-:W-:Y:S01]  /*14640*/  LOP3.LUT R7, R4.reuse, 0xffff, RZ, 0xc0, !PT ;  /* 0x0000ffff04077812 */ /* 0x040fe200078ec0ff */
[----:B------:R-:W-:Y:S01]  /*14650*/  FFMA.FTZ R5, R163, c[0x0][0x23c], -R3 ;  /* 0x00008f00a3057a23 */ /* 0x000fe20000010803 */
[----:B------:R-:W-:Y:S01]  /*14660*/  LOP3.LUT R18, R4, 0xff, RZ, 0xc0, !PT ;  /* 0x000000ff04127812 */ /* 0x000fe200078ec0ff */
[----:B------:R-:W-:Y:S01]  /*14670*/  FFMA.FTZ R10, R166, c[0x0][0x23c], -R0 ;  /* 0x00008f00a60a7a23 */ /* 0x000fe20000010800 */
[--C-:B------:R-:W-:Y:S01]  /*14680*/  SHF.R.U32.HI R13, RZ, 0x10, R4.reuse ;  /* 0x00000010ff0d7819 */ /* 0x100fe20000011604 */
[----:B------:R5:W1:Y:S01]  /*14690*/  MUFU.EX2 R131, R5 ;  /* 0x0000000500837308 */ /* 0x000a620000000800 */
[----:B------:R-:W-:Y:S01]  /*146a0*/  SHF.R.U32.HI R17, RZ, 0x18, R4 ;  /* 0x00000018ff117819 */ /* 0x000fe20000011604 */
[----:B------:R-:W-:Y:S01]  /*146b0*/  FFMA.FTZ R11, R237, c[0x0][0x23c], -R2 ;  /* 0x00008f00ed0b7a23 */ /* 0x000fe20000010802 */
[----:B------:R-:W-:-:S02]  /*146c0*/  LOP3.LUT R4, R6, 0xffff, RZ, 0xc0, !PT ;  /* 0x0000ffff06047812 */ /* 0x000fc400078ec0ff */
[--C-:B------:R-:W-:Y:S01]  /*146d0*/  SHF.R.U32.HI R14, RZ, 0x10, R6.reuse ;  /* 0x00000010ff0e7819 */ /* 0x100fe20000011606 */
[----:B--2---:R-:W-:Y:S01]  /*146e0*/  IMAD.WIDE.U32 R8, R28, -0x2daee0ad, RZ ;  /* 0xd2511f531c087825 */ /* 0x004fe200078e00ff */
[----:B------:R-:W-:Y:S01]  /*146f0*/  LOP3.LUT R16, R6, 0xff, RZ, 0xc0, !PT ;  /* 0x000000ff06107812 */ /* 0x000fe200078ec0ff */
[----:B------:R-:W2:Y:S01]  /*14700*/  LDSM.16.MT88.4 R28, [R187+0x7000] ;  /* 0x00700000bb1c783b */ /* 0x000ea20000004200 */
[----:B------:R-:W-:Y:S01]  /*14710*/  SHF.R.U32.HI R15, RZ, 0x18, R6 ;  /* 0x00000018ff0f7819 */ /* 0x000fe20000011606 */
[----:B------:R1:W-:Y:S01]  /*14720*/  MUFU.EX2 R148, R10 ;  /* 0x0000000a00947308 */ /* 0x0003e20000000800 */
[----:B------:R-:W-:Y:S02]  /*14730*/  SHF.R.U32.HI R4, RZ, 0x8, R4 ;  /* 0x00000008ff047819 */ /* 0x000fe40000011604 */
[----:B------:R-:W-:Y:S02]  /*14740*/  LOP3.LUT R6, R14, 0xff, RZ, 0xc0, !PT ;  /* 0x000000ff0e067812 */ /* 0x000fe400078ec0ff */
[----:B------:R-:W-:Y:S01]  /*14750*/  PRMT R4, R16, 0x5410, R4 ;  /* 0x0000541010047816 */ /* 0x000fe20000000004 */
[----:B-----5:R-:W-:Y:S01]  /*14760*/  FFMA.FTZ R5, R154, c[0x0][0x23c], -R3 ;  /* 0x00008f009a057a23 */ /* 0x020fe20000010803 */
[----:B------:R-:W-:Y:S01]  /*14770*/  PRMT R6, R6, 0x5410, R15 ;  /* 0x0000541006067816 */ /* 0x000fe2000000000f */
[----:B------:R5:W-:Y:S01]  /*14780*/  MUFU.EX2 R128, R11 ;  /* 0x0000000b00807308 */ /* 0x000be20000000800 */
[----:B------:R-:W-:Y:S01]  /*14790*/  SHF.R.U32.HI R7, RZ, 0x8, R7 ;  /* 0x00000008ff077819 */ /* 0x000fe20000011607 */
[--C-:B------:R-:W-:Y:S01]  /*147a0*/  HSET2.LE.AND R4, R4, R146.reuse, PT ;  /* 0x0000009204047233 */ /* 0x100fe20003803000 */
[----:B------:R-:W-:Y:S01]  /*147b0*/  LOP3.LUT R13, R13, 0xff, RZ, 0xc0, !PT ;  /* 0x000000ff0d0d7812 */ /* 0x000fe200078ec0ff */
[----:B------:R-:W-:Y:S01]  /*147c0*/  HSET2.LE.AND R6, R6, R146, PT ;  /* 0x0000009206067233 */ /* 0x000fe20003803000 */
[----:B------:R-:W-:Y:S01]  /*147d0*/  LOP3.LUT R8, R75, UR7, R8, 0x96, !PT ;  /* 0x000000074b087c12 */ /* 0x000fe2000f8e9608 */
[--C-:B------:R-:W-:Y:S01]  /*147e0*/  FFMA.FTZ R15, R212, c[0x0][0x23c], -R0.reuse ;  /* 0x00008f00d40f7a23 */ /* 0x100fe20000010800 */
[----:B------:R-:W-:Y:S01]  /*147f0*/  PRMT R18, R18, 0x5410, R7 ;  /* 0x0000541012127816 */ /* 0x000fe20000000007 */
[----:B------:R3:W-:Y:S01]  /*14800*/  MUFU.EX2 R151, R5 ;  /* 0x0000000500977308 */ /* 0x0007e20000000800 */
[----:B------:R-:W-:Y:S01]  /*14810*/  PRMT R14, R13, 0x5410, R17 ;  /* 0x000054100d0e7816 */ /* 0x000fe20000000011 */
[----:B------:R-:W-:Y:S01]  /*14820*/  FFMA.FTZ R13, R233, c[0x0][0x23c], -R0 ;  /* 0x00008f00e90d7a23 */ /* 0x000fe20000010800 */
[----:B-1----:R-:W-:-:S02]  /*14830*/  F2FP.BF16.PACK_AB R7, R131, R153 ;  /* 0x000000998307723e */ /* 0x002fc400000010ff */
[----:B------:R-:W-:Y:S01]  /*14840*/  LOP3.LUT R10, R9, UR9, R68, 0x96, !PT ;  /* 0x00000009090a7c12 */ /* 0x000fe2000f8e9644 */
[----:B------:R-:W-:Y:S02]  /*14850*/  IMAD.WIDE.U32 R8, R8, -0x326172a9, RZ ;  /* 0xcd9e8d5708087825 */ /* 0x000fe400078e00ff */
[----:B------:R1:W-:Y:S03]  /*14860*/  MUFU.EX2 R129, R13 ;  /* 0x0000000d00817308 */ /* 0x0003e60000000800 */
[----:B-----5:R-:W-:-:S04]  /*14870*/  LOP3.LUT R11, R8, 0xffff, RZ, 0xc0, !PT ;  /* 0x0000ffff080b7812 */ /* 0x020fc800078ec0ff */
[----:B------:R-:W-:Y:S01]  /*14880*/  SHF.R.U32.HI R11, RZ, 0x8, R11 ;  /* 0x00000008ff0b7819 */ /* 0x000fe2000001160b */
[----:B---3--:R-:W-:Y:S01]  /*14890*/  FFMA.FTZ R5, R152, c[0x0][0x23c], -R3 ;  /* 0x00008f0098057a23 */ /* 0x008fe20000010803 */
[----:B------:R3:W-:Y:S01]  /*148a0*/  MUFU.EX2 R130, R15 ;  /* 0x0000000f00827308 */ /* 0x0007e20000000800 */
[----:B-1----:R-:W-:-:S07]  /*148b0*/  HSET2.LE.AND R13, R14, R146, PT ;  /* 0x000000920e0d7233 */ /* 0x002fce0003803000 */
[----:B------:R1:W5:Y:S01]  /*148c0*/  MUFU.EX2 R150, R5 ;  /* 0x0000000500967308 */ /* 0x0003620000000800 */
[----:B---3--:R-:W-:Y:S02]  /*148d0*/  SHF.R.U32.HI R15, RZ, 0x18, R8 ;  /* 0x00000018ff0f7819 */ /* 0x008fe40000011608 */
[----:B-1----:R-:W-:Y:S02]  /*148e0*/  F2FP.BF16.PACK_AB R5, R158, R159 ;  /* 0x0000009f9e05723e */ /* 0x002fe400000010ff */
[----:B-----5:R-:W-:Y:S02]  /*148f0*/  F2FP.BF16.PACK_AB R14, R150, R151 ;  /* 0x00000097960e723e */ /* 0x020fe400000010ff */
[----:B------:R-:W-:Y:S02]  /*14900*/  LOP3.LUT R4, R4, R5, RZ, 0xc0, !PT ;  /* 0x0000000504047212 */ /* 0x000fe400078ec0ff */
[----:B------:R-:W-:Y:S01]  /*14910*/  LOP3.LUT R5, R6, R7, RZ, 0xc0, !PT ;  /* 0x0000000706057212 */ /* 0x000fe200078ec0ff */
[----:B------:R-:W-:Y:S01]  /*14920*/  HSET2.LE.AND R6, R18, R146, PT ;  /* 0x0000009212067233 */ /* 0x000fe20003803000 */
[----:B------:R-:W-:Y:S01]  /*14930*/  F2FP.BF16.PACK_AB R7, R156, R157 ;  /* 0x0000009d9c07723e */ /* 0x000fe200000010ff */
[----:B------:R-:W-:-:S03]  /*14940*/  IMAD.WIDE.U32 R18, R10, -0x326172a9, RZ ;  /* 0xcd9e8d570a127825 */ /* 0x000fc600078e00ff */
[----:B------:R-:W-:Y:S01]  /*14950*/  LOP3.LUT R6, R6, R7, RZ, 0xc0, !PT ;  /* 0x0000000706067212 */ /* 0x000fe200078ec0ff */
[----:B------:R-:W-:Y:S01]  /*14960*/  FFMA.FTZ R10, R213, c[0x0][0x23c], -R2 ;  /* 0x00008f00d50a7a23 */ /* 0x000fe20000010802 */
[----:B------:R-:W-:Y:S02]  /*14970*/  LOP3.LUT R7, R13, R14, RZ, 0xc0, !PT ;  /* 0x0000000e0d077212 */ /* 0x000fe400078ec0ff */
[----:B------:R-:W-:Y:S01]  /*14980*/  LOP3.LUT R13, R8, 0xff, RZ, 0xc0, !PT ;  /* 0x000000ff080d7812 */ /* 0x000fe200078ec0ff */
[----:B------:R1:W-:Y:S01]  /*14990*/  MUFU.EX2 R147, R10 ;  /* 0x0000000a00937308 */ /* 0x0003e20000000800 */
[----:B------:R-:W-:Y:S02]  /*149a0*/  SHF.R.U32.HI R14, RZ, 0x10, R8 ;  /* 0x00000010ff0e7819 */ /* 0x000fe40000011608 */
[----:B------:R-:W-:Y:S01]  /*149b0*/  PRMT R13, R13, 0x5410, R11 ;  /* 0x000054100d0d7816 */ /* 0x000fe2000000000b */
[----:B------:R-:W-:Y:S01]  /*149c0*/  FFMA.FTZ R11, R236, c[0x0][0x23c], -R2 ;  /* 0x00008f00ec0b7a23 */ /* 0x000fe20000010802 */
[----:B------:R-:W-:Y:S01]  /*149d0*/  HMMA.16816.F32.BF16 R84, R4, R32, R84 ;  /* 0x000000200454723c */ /* 0x000fe20000041854 */
[----:B------:R-:W-:-:S02]  /*149e0*/  LOP3.LUT R8, R9, UR17, R18, 0x96, !PT ;  /* 0x0000001109087c12 */ /* 0x000fc4000f8e9612 */
[----:B------:R-:W-:Y:S01]  /*149f0*/  LOP3.LUT R14, R14, 0xff, RZ, 0xc0, !PT ;  /* 0x000000ff0e0e7812 */ /* 0x000fe200078ec0ff */
[----:B------:R3:W-:Y:S01]  /*14a00*/  MUFU.EX2 R69, R11 ;  /* 0x0000000b00457308 */ /* 0x0007e20000000800 */
[----:B------:R-:W-:Y:S02]  /*14a10*/  LOP3.LUT R9, R8, 0xffff, RZ, 0xc0, !PT ;  /* 0x0000ffff08097812 */ /* 0x000fe400078ec0ff */
[----:B------:R-:W-:Y:S01]  /*14a20*/  PRMT R16, R14, 0x5410, R15 ;  /* 0x000054100e107816 */ /* 0x000fe2000000000f */
[----:B------:R-:W-:Y:S01]  /*14a30*/  HMMA.16816.F32.BF16 R88, R4, R34, R88 ;  /* 0x000000220458723c */ /* 0x000fe20000041858 */
[----:B------:R-:W-:Y:S01]  /*14a40*/  LOP3.LUT R15, R8, 0xff, RZ, 0xc0, !PT ;  /* 0x000000ff080f7812 */ /* 0x000fe200078ec0ff */
[----:B-1----:R-:W-:Y:S01]  /*14a50*/  FFMA.FTZ R10, R173, c[0x0][0x23c], -R2 ;  /* 0x00008f00ad0a7a23 */ /* 0x002fe20000010802 */
[----:B------:R-:W-:-:S03]  /*14a60*/  SHF.R.U32.HI R14, RZ, 0x18, R8 ;  /* 0x00000018ff0e7819 */ /* 0x000fc60000011608 */
[----:B------:R1:W5:Y:S02]  /*14a70*/  MUFU.EX2 R75, R10 ;  /* 0x0000000a004b7308 */ /* 0x0003640000000800 */
[----:B------:R-:W-:Y:S01]  /*14a80*/  HMMA.16816.F32.BF16 R100, R4, R24, R100 ;  /* 0x000000180464723c */ /* 0x000fe20000041864 */
[----:B---3--:R-:W-:-:S07]  /*14a90*/  SHF.R.U32.HI R11, RZ, 0x8, R9 ;  /* 0x00000008ff0b7819 */ /* 0x008fce0000011609 */
[----:B------:R-:W-:Y:S01]  /*14aa0*/  HMMA.16816.F32.BF16 R104, R4, R26, R104 ;  /* 0x0000001a0468723c */ /* 0x000fe20000041868 */
[----:B-1----:R-:W-:-:S07]  /*14ab0*/  SHF.R.U32.HI R10, RZ, 0x10, R8 ;  /* 0x00000010ff0a7819 */ /* 0x002fce0000011608 */
[C---:B----4-:R-:W-:Y:S01]  /*14ac0*/  HMMA.16816.F32.BF16 R116, R4.reuse, R20, R116 ;  /* 0x000000140474723c */ /* 0x050fe20000041874 */
[----:B------:R-:W-:Y:S02]  /*14ad0*/  F2FP.BF16.PACK_AB R8, R148, R149 ;  /* 0x000000959408723e */ /* 0x000fe400000010ff */
[----:B------:R-:W-:Y:S01]  /*14ae0*/  LOP3.LUT R9, R10, 0xff, RZ, 0xc0, !PT ;  /* 0x000000ff0a097812 */ /* 0x000fe200078ec0ff */
[--C-:B------:R-:W-:Y:S01]  /*14af0*/  HSET2.LE.AND R10, R13, R146.reuse, PT ;  /* 0x000000920d0a7233 */ /* 0x100fe20003803000 */
[----:B------:R-:W-:Y:S01]  /*14b00*/  PRMT R13, R15, 0x5410, R11 ;  /* 0x000054100f0d7816 */ /* 0x000fe2000000000b */
[--C-:B------:R-:W-:Y:S01]  /*14b10*/  HSET2.LE.AND R11, R16, R146.reuse, PT ;  /* 0x00000092100b7233 */ /* 0x100fe20003803000 */
[----:B------:R-:W-:Y:S01]  /*14b20*/  PRMT R14, R9, 0x5410, R14 ;  /* 0x00005410090e7816 */ /* 0x000fe2000000000e */
[----:B------:R-:W-:Y:S01]  /*14b30*/  HMMA.16816.F32.BF16 R120, R4, R22, R120 ;  /* 0x000000160478723c */ /* 0x000fe20000041878 */
[----:B------:R-:W-:Y:S01]  /*14b40*/  LOP3.LUT R10, R10, R8, RZ, 0xc0, !PT ;  /* 0x000000080a0a7212 */ /* 0x000fe200078ec0ff */
[--C-:B------:R-:W-:Y:S01]  /*14b50*/  HSET2.LE.AND R9, R13, R146.reuse, PT ;  /* 0x000000920d097233 */ /* 0x100fe20003803000 */
[----:B-----5:R-:W-:Y:S01]  /*14b60*/  F2FP.BF16.PACK_AB R8, R75, R147 ;  /* 0x000000934b08723e */ /* 0x020fe200000010ff */
[----:B------:R-:W-:Y:S01]  /*14b70*/  HSET2.LE.AND R14, R14, R146, PT ;  /* 0x000000920e0e7233 */ /* 0x000fe20003803000 */
[----:B------:R-:W-:-:S02]  /*14b80*/  F2FP.BF16.PACK_AB R13, R130, R129 ;  /* 0x00000081820d723e */ /* 0x000fc400000010ff */
[----:B------:R-:W-:Y:S01]  /*14b90*/  F2FP.BF16.PACK_AB R15, R69, R128 ;  /* 0x00000080450f723e */ /* 0x000fe200000010ff */
[----:B--2---:R-:W-:Y:S01]  /*14ba0*/  HMMA.16816.F32.BF16 R132, R4, R28, R132 ;  /* 0x0000001c0484723c */ /* 0x004fe20000041884 */
[----:B------:R-:W-:Y:S02]  /*14bb0*/  LOP3.LUT R11, R11, R8, RZ, 0xc0, !PT ;  /* 0x000000080b0b7212 */ /* 0x000fe400078ec0ff */
[----:B------:R-:W-:Y:S02]  /*14bc0*/  LOP3.LUT R8, R9, R13, RZ, 0xc0, !PT ;  /* 0x0000000d09087212 */ /* 0x000fe400078ec0ff */
[----:B------:R-:W-:-:S03]  /*14bd0*/  LOP3.LUT R9, R14, R15, RZ, 0xc0, !PT ;  /* 0x0000000f0e097212 */ /* 0x000fc600078ec0ff */
[----:B------:R-:W-:Y:S07]  /*14be0*/  HMMA.16816.F32.BF16 R76, R4, R30, R76 ;  /* 0x0000001e044c723c */ /* 0x000fee000004184c */
[----:B------:R-:W-:Y:S01]  /*14bf0*/  FFMA.FTZ R4, R172, c[0x0][0x23c], -R12 ;  /* 0x00008f00ac047a23 */ /* 0x000fe2000001080c */
[----:B------:R-:W-:Y:S01]  /*14c00*/  LOP3.LUT R5, R45, UR8, R42, 0x96, !PT ;  /* 0x000000082d057c12 */ /* 0x000fe2000f8e962a */
[----:B------:R-:W-:Y:S01]  /*14c10*/  FFMA.FTZ R7, R174, c[0x0][0x23c], -R3 ;  /* 0x00008f00ae077a23 */ /* 0x000fe20000010803 */
[C---:B------:R-:W-:Y:S01]  /*14c20*/  HMMA.16816.F32.BF16 R60, R8.reuse, R26, R60 ;  /* 0x0000001a083c723c */ /* 0x040fe2000004183c */
[----:B------:R1:W-:Y:S07]  /*14c30*/  MUFU.EX2 R68, R4 ;  /* 0x0000000400447308 */ /* 0x0003ee0000000800 */
[C---:B------:R-:W-:Y:S01]  /*14c40*/  HMMA.16816.F32.BF16 R64, R8.reuse, R24, R64 ;  /* 0x000000180840723c */ /* 0x040fe20000041840 */
[----:B------:R-:W-:Y:S07]  /*14c50*/  MUFU.EX2 R27, R7 ;  /* 0x00000007001b7308 */ /* 0x000fee0000000800 */
[----:B------:R-:W-:Y:S01]  /*14c60*/  HMMA.16816.F32.BF16 R56, R8, R20, R56 ;  /* 0x000000140838723c */ /* 0x000fe20000041838 */
[----:B-1----:R-:W-:-:S04]  /*14c70*/  FFMA.FTZ R4, R164, c[0x0][0x23c], -R12 ;  /* 0x00008f00a4047a23 */ /* 0x002fc8000001080c */
[----:B------:R1:W2:Y:S03]  /*14c80*/  MUFU.EX2 R44, R4 ;  /* 0x00000004002c7308 */ /* 0x0002a60000000800 */
[C---:B------:R-:W-:Y:S08]  /*14c90*/  HMMA.16816.F32.BF16 R48, R8.reuse, R22, R48 ;  /* 0x000000160830723c */ /* 0x040ff00000041830 */
[----:B------:R-:W-:Y:S01]  /*14ca0*/  HMMA.16816.F32.BF16 R80, R8, R32, R80 ;  /* 0x000000200850723c */ /* 0x000fe20000041850 */
[----:B-1----:R-:W-:-:S07]  /*14cb0*/  FFMA.FTZ R4, R161, c[0x0][0x23c], -R12 ;  /* 0x00008f00a1047a23 */ /* 0x002fce000001080c */
[C---:B------:R-:W-:Y:S01]  /*14cc0*/  HMMA.16816.F32.BF16 R32, R8.reuse, R34, R92 ;  /* 0x000000220820723c */ /* 0x040fe2000004185c */
[----:B------:R1:W-:Y:S01]  /*14cd0*/  MUFU.EX2 R43, R4 ;  /* 0x00000004002b7308 */ /* 0x0003e20000000800 */
[----:B------:R-:W3:Y:S06]  /*14ce0*/  LDSM.16.MT88.4 R92, [R185+0x7800] ;  /* 0x00780000b95c783b */ /* 0x000eec0000004200 */
[C---:B------:R-:W-:Y:S08]  /*14cf0*/  HMMA.16816.F32.BF16 R52, R8.reuse, R28, R52 ;  /* 0x0000001c0834723c */ /* 0x040ff00000041834 */
[----:B------:R-:W-:Y:S01]  /*14d00*/  HMMA.16816.F32.BF16 R36, R8, R30, R36 ;  /* 0x0000001e0824723c */ /* 0x000fe20000041824 */
[----:B-1----:R-:W-:-:S04]  /*14d10*/  FFMA.FTZ R4, R155, c[0x0][0x23c], -R12 ;  /* 0x00008f009b047a23 */ /* 0x002fc8000001080c */
[----:B------:R1:W4:Y:S02]  /*14d20*/  MUFU.EX2 R41, R4 ;  /* 0x0000000400297308 */ /* 0x0003240000000800 */
[----:B-1----:R-:W-:-:S05]  /*14d30*/  IMAD.WIDE.U32 R4, R5, -0x2daee0ad, RZ ;  /* 0xd2511f5305047825 */ /* 0x002fca00078e00ff */
[----:B------:R-:W-:Y:S02]  /*14d40*/  LOP3.LUT R6, R5, UR18, R40, 0x96, !PT ;  /* 0x0000001205067c12 */ /* 0x000fe4000f8e9628 */
[C---:B------:R-:W-:Y:S01]  /*14d50*/  LOP3.LUT R14, R4.reuse, 0xffff, RZ, 0xc0, !PT ;  /* 0x0000ffff040e7812 */ /* 0x040fe200078ec0ff */
[----:B------:R-:W-:Y:S01]  /*14d60*/  FFMA.FTZ R5, R171, c[0x0][0x23c], -R3 ;  /* 0x00008f00ab057a23 */ /* 0x000fe20000010803 */
[----:B------:R-:W-:Y:S02]  /*14d70*/  LOP3.LUT R17, R4, 0xff, RZ, 0xc0, !PT ;  /* 0x000000ff04117812 */ /* 0x000fe400078ec0ff */
[--C-:B------:R-:W-:Y:S01]  /*14d80*/  SHF.R.U32.HI R15, RZ, 0x10, R4.reuse ;  /* 0x00000010ff0f7819 */ /* 0x100fe20000011604 */
[----:B------:R1:W5:Y:S01]  /*14d90*/  MUFU.EX2 R26, R5 ;  /* 0x00000005001a7308 */ /* 0x0003620000000800 */
        /* <DEDUP_REMOVED lines=8> */
[----:B-1----:R-:W-:-:S03]  /*14e20*/  FFMA.FTZ R5, R165, c[0x0][0x23c], -R3 ;  /* 0x00008f00a5057a23 */ /* 0x002fc60000010803 */
[----:B------:R-:W-:Y:S01]  /*14e30*/  PRMT R14, R14, 0x5410, R16 ;  /* 0x000054100e0e7816 */ /* 0x000fe20000000010 */
[----:B------:R1:W-:Y:S02]  /*14e40*/  MUFU.EX2 R25, R5 ;  /* 0x0000000500197308 */ /* 0x0003e40000000800 */
[----:B-1----:R-:W-:Y:S02]  /*14e50*/  LOP3.LUT R5, R7, 0xff, RZ, 0xc0, !PT ;  /* 0x000000ff07057812 */ /* 0x002fe400078ec0ff */
[----:B------:R-:W-:Y:S01]  /*14e60*/  PRMT R7, R17, 0x5410, R6 ;  /* 0x0000541011077816 */ /* 0x000fe20000000006 */
[----:B------:R-:W-:Y:S01]  /*14e70*/  FFMA.FTZ R6, R167, c[0x0][0x23c], -R3 ;  /* 0x00008f00a7067a23 */ /* 0x000fe20000010803 */
[----:B------:R-:W-:Y:S01]  /*14e80*/  PRMT R3, R13, 0x5410, R4 ;  /* 0x000054100d037816 */ /* 0x000fe20000000004 */
[----:B------:R-:W-:Y:S01]  /*14e90*/  FFMA.FTZ R13, R223, c[0x0][0x23c], -R0 ;  /* 0x00008f00df0d7a23 */ /* 0x000fe20000010800 */
[----:B------:R-:W-:Y:S01]  /*14ea0*/  PRMT R5, R5, 0x5410, R12 ;  /* 0x0000541005057816 */ /* 0x000fe2000000000c */
[----:B------:R5:W1:Y:S01]  /*14eb0*/  MUFU.EX2 R24, R6 ;  /* 0x0000000600187308 */ /* 0x000a620000000800 */
[----:B--2---:R-:W-:Y:S01]  /*14ec0*/  F2FP.BF16.PACK_AB R4, R44, R68 ;  /* 0x000000442c04723e */ /* 0x004fe200000010ff */
[--C-:B------:R-:W-:Y:S01]  /*14ed0*/  HSET2.LE.AND R3, R3, R146.reuse, PT ;  /* 0x0000009203037233 */ /* 0x100fe20003803000 */
[----:B----4-:R-:W-:Y:S01]  /*14ee0*/  F2FP.BF16.PACK_AB R12, R41, R43 ;  /* 0x0000002b290c723e */ /* 0x010fe200000010ff */
[----:B------:R-:W-:-:S02]  /*14ef0*/  HSET2.LE.AND R5, R5, R146, PT ;  /* 0x0000009205057233 */ /* 0x000fc40003803000 */
[--C-:B------:R-:W-:Y:S01]  /*14f00*/  HSET2.LE.AND R7, R7, R146.reuse, PT ;  /* 0x0000009207077233 */ /* 0x100fe20003803000 */
[----:B------:R-:W-:Y:S01]  /*14f10*/  LOP3.LUT R136, R3, R4, RZ, 0xc0, !PT ;  /* 0x0000000403887212 */ /* 0x000fe200078ec0ff */
[----:B------:R-:W-:Y:S01]  /*14f20*/  HSET2.LE.AND R3, R14, R146, PT ;  /* 0x000000920e037233 */ /* 0x000fe20003803000 */
[----:B------:R2:W-:Y:S02]  /*14f30*/  MUFU.EX2 R23, R13 ;  /* 0x0000000d00177308 */ /* 0x0005e40000000800 */
[----:B------:R-:W-:Y:S02]  /*14f40*/  LOP3.LUT R138, R7, R12, RZ, 0xc0, !PT ;  /* 0x0000000c078a7212 */ /* 0x000fe400078ec0ff */
[----:B-----5:R-:W-:Y:S02]  /*14f50*/  F2FP.BF16.PACK_AB R6, R26, R27 ;  /* 0x0000001b1a06723e */ /* 0x020fe400000010ff */
[----:B-1----:R-:W-:Y:S02]  /*14f60*/  F2FP.BF16.PACK_AB R4, R24, R25 ;  /* 0x000000191804723e */ /* 0x002fe400000010ff */
[----:B------:R-:W-:Y:S01]  /*14f70*/  LOP3.LUT R137, R5, R6, RZ, 0xc0, !PT ;  /* 0x0000000605897212 */ /* 0x000fe200078ec0ff */
[--C-:B------:R-:W-:Y:S01]  /*14f80*/  FFMA.FTZ R5, R221, c[0x0][0x23c], -R0.reuse ;  /* 0x00008f00dd057a23 */ /* 0x100fe20000010800 */
[----:B------:R-:W-:Y:S01]  /*14f90*/  LOP3.LUT R139, R3, R4, RZ, 0xc0, !PT ;  /* 0x00000004038b7212 */ /* 0x000fe200078ec0ff */
[----:B------:R-:W-:-:S02]  /*14fa0*/  FFMA.FTZ R3, R215, c[0x0][0x23c], -R0 ;  /* 0x00008f00d7037a23 */ /* 0x000fc40000010800 */
[----:B------:R-:W-:Y:S01]  /*14fb0*/  FFMA.FTZ R0, R178, c[0x0][0x23c], -R0 ;  /* 0x00008f00b2007a23 */ /* 0x000fe20000010800 */
[----:B------:R-:W-:Y:S01]  /*14fc0*/  MUFU.EX2 R21, R5 ;  /* 0x0000000500157308 */ /* 0x000fe20000000800 */
[----:B--2---:R-:W1:Y:S02]  /*14fd0*/  LDSM.16.MT88.4 R12, [R187+0x7800] ;  /* 0x00780000bb0c783b */ /* 0x004e640000004200 */
[C---:B---3--:R-:W-:Y:S05]  /*14fe0*/  HMMA.16816.F32.BF16 R84, R136.reuse, R92, R84 ;  /* 0x0000005c8854723c */ /* 0x048fea0000041854 */
[----:B------:R2:W-:Y:S03]  /*14ff0*/  MUFU.EX2 R20, R0 ;  /* 0x0000000000147308 */ /* 0x0005e60000000800 */
[C---:B------:R-:W-:Y:S05]  /*15000*/  HMMA.16816.F32.BF16 R88, R136.reuse, R94, R88 ;  /* 0x0000005e8858723c */ /* 0x040fea0000041858 */
[----:B------:R3:W-:Y:S03]  /*15010*/  MUFU.EX2 R22, R3 ;  /* 0x0000000300167308 */ /* 0x0007e60000000800 */
[----:B------:R-:W-:Y:S01]  /*15020*/  HMMA.16816.F32.BF16 R100, R136, R108, R100 ;  /* 0x0000006c8864723c */ /* 0x000fe20000041864 */
[----:B--2---:R-:W-:-:S07]  /*15030*/  LOP3.LUT R0, R19, UR8, R96, 0x96, !PT ;  /* 0x0000000813007c12 */ /* 0x004fce000f8e9660 */
[----:B------:R-:W-:Y:S01]  /*15040*/  HMMA.16816.F32.BF16 R104, R136, R110, R104 ;  /* 0x0000006e8868723c */ /* 0x000fe20000041868 */
[----:B------:R-:W-:-:S04]  /*15050*/  IMAD.WIDE.U32 R4, R0, -0x2daee0ad, RZ ;  /* 0xd2511f5300047825 */ /* 0x000fc800078e00ff */
[----:B---3--:R-:W-:Y:S01]  /*15060*/  FFMA.FTZ R3, R228, c[0x0][0x23c], -R2 ;  /* 0x00008f00e4037a23 */ /* 0x008fe20000010802 */
[----:B------:R-:W-:Y:S02]  /*15070*/  LOP3.LUT R0, R5, UR18, R74, 0x96, !PT ;  /* 0x0000001205007c12 */ /* 0x000fe4000f8e964a */
[C---:B------:R-:W-:Y:S01]  /*15080*/  HMMA.16816.F32.BF16 R116, R136.reuse, R124, R116 ;  /* 0x0000007c8874723c */ /* 0x040fe20000041874 */
[C---:B------:R-:W-:Y:S01]  /*15090*/  LOP3.LUT R6, R4.reuse, 0xffff, RZ, 0xc0, !PT ;  /* 0x0000ffff04067812 */ /* 0x040fe200078ec0ff */
[----:B------:R2:W-:Y:S01]  /*150a0*/  MUFU.EX2 R19, R3 ;  /* 0x0000000300137308 */ /* 0x0005e20000000800 */
[----:B------:R-:W-:Y:S01]  /*150b0*/  LOP3.LUT R10, R4, 0xff, RZ, 0xc0, !PT ;  /* 0x000000ff040a7812 */ /* 0x000fe200078ec0ff */
[----:B------:R-:W-:Y:S01]  /*150c0*/  FFMA.FTZ R5, R214, c[0x0][0x23c], -R2 ;  /* 0x00008f00d6057a23 */ /* 0x000fe20000010802 */
[--C-:B------:R-:W-:Y:S02]  /*150d0*/  SHF.R.U32.HI R7, RZ, 0x10, R4.reuse ;  /* 0x00000010ff077819 */ /* 0x100fe40000011604 */
[----:B------:R-:W-:Y:S01]  /*150e0*/  SHF.R.U32.HI R11, RZ, 0x18, R4 ;  /* 0x00000018ff0b7819 */ /* 0x000fe20000011604 */
[----:B------:R-:W-:Y:S01]  /*150f0*/  HMMA.16816.F32.BF16 R120, R136, R126, R120 ;  /* 0x0000007e8878723c */ /* 0x000fe20000041878 */
[C---:B------:R-:W-:Y:S01]  /*15100*/  LOP3.LUT R4, R0.reuse, 0xffff, RZ, 0xc0, !PT ;  /* 0x0000ffff00047812 */ /* 0x040fe200078ec0ff */
[----:B------:R-:W-:Y:S01]  /*15110*/  MUFU.EX2 R16, R5 ;  /* 0x0000000500107308 */ /* 0x000fe20000000800 */
[----:B------:R-:W-:-:S02]  /*15120*/  LOP3.LUT R9, R0, 0xff, RZ, 0xc0, !PT ;  /* 0x000000ff00097812 */ /* 0x000fc400078ec0ff */
[----:B------:R-:W-:Y:S02]  /*15130*/  SHF.R.U32.HI R8, RZ, 0x18, R0 ;  /* 0x00000018ff087819 */ /* 0x000fe40000011600 */
[----:B------:R-:W-:Y:S01]  /*15140*/  SHF.R.U32.HI R4, RZ, 0x8, R4 ;  /* 0x00000008ff047819 */ /* 0x000fe20000011604 */
[C---:B-1----:R-:W-:Y:S01]  /*15150*/  HMMA.16816.F32.BF16 R132, R136.reuse, R12, R132 ;  /* 0x0000000c8884723c */ /* 0x042fe20000041884 */
[----:B--2---:R-:W-:Y:S02]  /*15160*/  FFMA.FTZ R3, R222, c[0x0][0x23c], -R2 ;  /* 0x00008f00de037a23 */ /* 0x004fe40000010802 */
[----:B------:R-:W-:Y:S02]  /*15170*/  PRMT R4, R9, 0x5410, R4 ;  /* 0x0000541009047816 */ /* 0x000fe40000000004 */
[----:B------:R1:W2:Y:S03]  /*15180*/  MUFU.EX2 R18, R3 ;  /* 0x0000000300127308 */ /* 0x0002a60000000800 */
[----:B------:R-:W-:Y:S01]  /*15190*/  HMMA.16816.F32.BF16 R136, R136, R14, R76 ;  /* 0x0000000e8888723c */ /* 0x000fe2000004184c */
[----:B-1----:R-:W-:Y:S01]  /*151a0*/  FFMA.FTZ R3, R220, c[0x0][0x23c], -R2 ;  /* 0x00008f00dc037a23 */ /* 0x002fe20000010802 */
[----:B------:R-:W-:-:S02]  /*151b0*/  SHF.R.U32.HI R2, RZ, 0x10, R0 ;  /* 0x00000010ff027819 */ /* 0x000fc40000011600 */
[----:B------:R-:W-:Y:S01]  /*151c0*/  SHF.R.U32.HI R0, RZ, 0x8, R6 ;  /* 0x00000008ff007819 */ /* 0x000fe20000011606 */
[----:B------:R1:W3:Y:S01]  /*151d0*/  MUFU.EX2 R17, R3 ;  /* 0x0000000300117308 */ /* 0x0002e20000000800 */
[----:B------:R-:W-:Y:S02]  /*151e0*/  LOP3.LUT R6, R7, 0xff, RZ, 0xc0, !PT ;  /* 0x000000ff07067812 */ /* 0x000fe400078ec0ff */
[----:B------:R-:W-:-:S05]  /*151f0*/  PRMT R0, R10, 0x5410, R0 ;  /* 0x000054100a007816 */ /* 0x000fca0000000000 */
[--C-:B------:R-:W-:Y:S02]  /*15200*/  HSET2.LE.AND R5, R0, R146.reuse, PT ;  /* 0x0000009200057233 */ /* 0x100fe40003803000 */
[--C-:B------:R-:W-:Y:S01]  /*15210*/  HSET2.LE.AND R0, R4, R146.reuse, PT ;  /* 0x0000009204007233 */ /* 0x100fe20003803000 */
[----:B--2---:R-:W-:Y:S02]  /*15220*/  F2FP.BF16.PACK_AB R4, R18, R19 ;  /* 0x000000131204723e */ /* 0x004fe400000010ff */
[----:B-1----:R-:W-:Y:S02]  /*15230*/  LOP3.LUT R3, R2, 0xff, RZ, 0xc0, !PT ;  /* 0x000000ff02037812 */ /* 0x002fe400078ec0ff */
[----:B------:R-:W-:Y:S02]  /*15240*/  PRMT R2, R6, 0x5410, R11 ;  /* 0x0000541006027816 */ /* 0x000fe4000000000b */
[----:B------:R-:W-:Y:S02]  /*15250*/  PRMT R3, R3, 0x5410, R8 ;  /* 0x0000541003037816 */ /* 0x000fe40000000008 */
[----:B------:R-:W-:Y:S01]  /*15260*/  F2FP.BF16.PACK_AB R6, R20, R22 ;  /* 0x000000161406723e */ /* 0x000fe200000010ff */
[--C-:B------:R-:W-:Y:S01]  /*15270*/  HSET2.LE.AND R7, R2, R146.reuse, PT ;  /* 0x0000009202077233 */ /* 0x100fe20003803000 */
[----:B------:R-:W-:Y:S01]  /*15280*/  F2FP.BF16.PACK_AB R2, R21, R23 ;  /* 0x000000171502723e */ /* 0x000fe200000010ff */
[----:B------:R-:W-:Y:S01]  /*15290*/  HSET2.LE.AND R3, R3, R146, PT ;  /* 0x0000009203037233 */ /* 0x000fe20003803000 */
[----:B------:R-:W-:-:S02]  /*152a0*/  LOP3.LUT R142, R5, R6, RZ, 0xc0, !PT ;  /* 0x00000006058e7212 */ /* 0x000fc400078ec0ff */
[----:B------:R-:W-:Y:S01]  /*152b0*/  LOP3.LUT R140, R0, R2, RZ, 0xc0, !PT ;  /* 0x00000002008c7212 */ /* 0x000fe200078ec0ff */
[----:B------:R-:W-:Y:S01]  /*152c0*/  FFMA.FTZ R2, R99, R144, R246 ;  /* 0x0000009063027223 */ /* 0x000fe200000100f6 */
[----:B---3--:R-:W-:Y:S02]  /*152d0*/  F2FP.BF16.PACK_AB R0, R16, R17 ;  /* 0x000000111000723e */ /* 0x008fe400000010ff */
[----:B------:R-:W-:Y:S01]  /*152e0*/  LOP3.LUT R141, R3, R4, RZ, 0xc0, !PT ;  /* 0x00000004038d7212 */ /* 0x000fe200078ec0ff */
[----:B------:R-:W-:Y:S01]  /*152f0*/  FFMA.FTZ R4, R235, R46, R231 ;  /* 0x0000002eeb047223 */ /* 0x000fe200000100e7 */
[----:B------:R-:W-:Y:S01]  /*15300*/  LOP3.LUT R143, R7, R0, RZ, 0xc0, !PT ;  /* 0x00000000078f7212 */ /* 0x000fe200078ec0ff */
[----:B------:R-:W-:Y:S02]  /*15310*/  FFMA.FTZ R0, R232, R47, R242 ;  /* 0x0000002fe8007223 */ /* 0x000fe400000100f2 */
[----:B------:R-:W-:Y:S02]  /*15320*/  FFMA.FTZ R3, R98, R145, R252 ;  /* 0x0000009162037223 */ /* 0x000fe400000100fc */
        /* <DEDUP_REMOVED lines=71> */
[----:B------:R1:W-:Y:S02]  /*157a0*/  STL [R1+0x3c], R0 ;  /* 0x00003c0001007387 */ /* 0x0003e40000100800 */
.L_x_1748:
[----:B------:R-:W-:-:S06]  /*157b0*/  UISETP.GT.AND UP0, UPT, UR35, UR19, UPT ;  /* 0x000000132300728c */ /* 0x000fcc000bf04270 */
[----:B------:R-:W-:-:S13]  /*157c0*/  PLOP3.LUT P0, PT, PT, PT, UP0, 0x80, 0x0 ;  /* 0x000000000000781c */ /* 0x000fda0003f0f008 */
        /* <DEDUP_REMOVED lines=15> */
[-C--:B------:R-:W-:Y:S01]  /*158c0*/  LOP3.LUT R0, R13, R243.reuse, RZ, 0x3c, !PT ;  /* 0x000000f30d007212 */ /* 0x080fe200078e3cff */
[----:B------:R-:W-:Y:S01]  /*158d0*/  UIMAD UR37, UR5, 0x30, URZ ;  /* 0x00000030052578a4 */ /* 0x000fe2000f8e023f */
[----:B------:R-:W-:Y:S01]  /*158e0*/  STL.64 [R1+0x20], R12 ;  /* 0x0000200c01007387 */ /* 0x000fe20000100a00 */
[----:B------:R-:W-:Y:S01]  /*158f0*/  IMAD.MOV.U32 R75, RZ, RZ, R70 ;  /* 0x000000ffff4b7224 */ /* 0x000fe200078e0046 */
[----:B------:R-:W-:Y:S01]  /*15900*/  LOP3.LUT R2, R11, R243, RZ, 0x3c, !PT ;  /* 0x000000f30b027212 */ /* 0x000fe200078e3cff */
[----:B------:R-:W-:Y:S01]  /*15910*/  ULDC.64 UR4, c[0x0][0x198] ;  /* 0x0000660000047ab9 */ /* 0x000fe20000000a00 */
[----:B------:R1:W-:Y:S01]  /*15920*/  STL.64 [R1+0x18], R10 ;  /* 0x0000180a01007387 */ /* 0x0003e20000100a00 */
[----:B------:R-:W-:Y:S01]  /*15930*/  UIMAD.WIDE.U32 UR44, UR4, 0x30, URZ ;  /* 0x00000030042c78a5 */ /* 0x000fe2000f8e003f */
[----:B------:R-:W-:Y:S01]  /*15940*/  MOV R74, R71 ;  /* 0x00000047004a7202 */ /* 0x000fe20000000f00 */
[----:B------:R-:W-:Y:S01]  /*15950*/  UIMAD UR41, UR5, 0x30, URZ ;  /* 0x00000030052978a4 */ /* 0x000fe2000f8e023f */
[----:B---3--:R-:W-:Y:S01]  /*15960*/  PRMT R252, R252, 0x7054, R252 ;  /* 0x00007054fcfc7816 */ /* 0x008fe200000000fc */
[----:B------:R-:W-:-:S02]  /*15970*/  USHF.L.U64.HI UR34, UR4, 0x5, UR5 ;  /* 0x0000000504227899 */ /* 0x000fc40008010205 */
[----:B------:R-:W-:Y:S02]  /*15980*/  USHF.L.U32 UR40, UR4, 0x5, URZ ;  /* 0x0000000504287899 */ /* 0x000fe4000800063f */
[----:B------:R-:W-:Y:S02]  /*15990*/  UIADD3 UR37, UR37, UR39, URZ ;  /* 0x0000002725257290 */ /* 0x000fe4000fffe03f */
[----:B------:R-:W-:Y:S01]  /*159a0*/  UIADD3 UR41, UR41, UR45, URZ ;  /* 0x0000002d29297290 */ /* 0x000fe2000fffe03f */
[----:B-1----:R-:W-:-:S05]  /*159b0*/  IMAD.WIDE.U32 R10, R0, -0x2daee0ad, RZ ;  /* 0xd2511f53000a7825 */ /* 0x002fca00078e00ff */
[----:B------:R1:W-:Y:S01]  /*159c0*/  STL.64 [R1], R10 ;  /* 0x0000000a01007387 */ /* 0x0003e20000100a00 */
[----:B--2---:R-:W-:Y:S02]  /*159d0*/  IMAD.MOV.U32 R5, RZ, RZ, R7 ;  /* 0x000000ffff057224 */ /* 0x004fe400078e0007 */
[----:B-----5:R-:W-:-:S04]  /*159e0*/  IMAD.WIDE.U32 R250, R8, -0x2daee0ad, RZ ;  /* 0xd2511f5308fa7825 */ /* 0x020fc800078e00ff */
[----:B------:R-:W-:Y:S01]  /*159f0*/  IMAD.WIDE.U32 R8, R2, -0x2daee0ad, RZ ;  /* 0xd2511f5302087825 */ /* 0x000fe200078e00ff */
[----:B------:R1:W-:Y:S04]  /*15a00*/  STL.64 [R1+0x28], R4 ;  /* 0x0000280401007387 */ /* 0x0003e80000100a00 */
[----:B------:R1:W-:Y:S01]  /*15a10*/  STL.64 [R1+0x8], R8 ;  /* 0x0000080801007387 */ /* 0x0003e20000100a00 */
[----:B----4-:R-:W-:Y:S01]  /*15a20*/  ISETP.GE.AND P4, PT, R14, c[0x0][0x220], PT ;  /* 0x000088000e007a0c */ /* 0x010fe20003f86270 */
[----:B------:R-:W-:Y:S05]  /*15a30*/  BRA `(.L_x_1756) ;  /* 0x0000034000007947 */ /* 0x000fea0003800000 */
.L_x_1758:
        /* <DEDUP_REMOVED lines=9> */
[----:B------:R-:W-:Y:S03]  /*15ad0*/  IMAD.U32 R0, RZ, RZ, UR46 ;  /* 0x0000002eff007e24 */ /* 0x000fe6000f8e00ff */
[----:B------:R-:W-:Y:S06]  /*15ae0*/  UIADD3 UR35, UR47, UR35, URZ ;  /* 0x000000232f237290 */ /* 0x000fec000fffe03f */
[----:B------:R-:W-:Y:S01]  /*15af0*/  IMAD.U32 R2, RZ, RZ, UR35 ;  /* 0x00000023ff027e24 */ /* 0x000fe2000f8e00ff */
[----:B--2---:R-:W-:Y:S01]  /*15b00*/  LEA R0, P0, R0, R70, 0x6 ;  /* 0x0000004600007211 */ /* 0x004fe200078030ff */
[----:B------:R-:W-:Y:S03]  /*15b10*/  IMAD.U32 R70, RZ, RZ, UR46 ;  /* 0x0000002eff467e24 */ /* 0x000fe6000f8e00ff */
[C---:B------:R-:W-:Y:S02]  /*15b20*/  @!P4 IADD3 R71, P2, R0.reuse, UR40, RZ ;  /* 0x000000280047cc10 */ /* 0x040fe4000ff5e0ff */
[----:B------:R-:W-:Y:S02]  /*15b30*/  @!P4 LEA R78, P6, R0, c[0x0][0x168], 0x1 ;  /* 0x00005a00004eca11 */ /* 0x000fe400078c08ff */
[----:B---3--:R-:W-:Y:S02]  /*15b40*/  LEA.HI.X R2, R70, R73, R2, 0x6, P0 ;  /* 0x0000004946027211 */ /* 0x008fe400000f3402 */
        /* <DEDUP_REMOVED lines=8> */
[----:B------:R-:W-:Y:S02]  /*15bd0*/  P2R R70, PR, RZ, 0x4 ;  /* 0x00000004ff467803 */ /* 0x000fe40000000000 */
[----:B------:R-:W-:Y:S01]  /*15be0*/  @!P4 LEA.HI.X R77, R69, c[0x0][0x16c], R77, 0x1, P3 ;  /* 0x00005b00454dca11 */ /* 0x000fe200018f0c4d */
[----:B------:R1:W-:Y:S01]  /*15bf0*/  @P4 STS.128 [R211+0x4800], RZ ;  /* 0x004800ffd3004388 */ /* 0x0003e20000000c00 */
[----:B------:R-:W-:Y:S02]  /*15c00*/  ISETP.NE.AND P5, PT, R70, RZ, PT ;  /* 0x000000ff4600720c */ /* 0x000fe40003fa5270 */
[C---:B------:R-:W-:Y:S01]  /*15c10*/  @!P4 LEA R72, P2, R71.reuse, c[0x0][0x168], 0x1 ;  /* 0x00005a004748ca11 */ /* 0x040fe200078408ff */
[----:B------:R-:W-:Y:S01]  /*15c20*/  @!PT LDS RZ, [RZ] ;  /* 0x00000000fffff984 */ /* 0x000fe20000000800 */
[----:B------:R-:W-:Y:S01]  /*15c30*/  @!PT LDS RZ, [RZ] ;  /* 0x00000000fffff984 */ /* 0x000fe20000000800 */
[----:B------:R-:W-:Y:S01]  /*15c40*/  @!PT LDS RZ, [RZ] ;  /* 0x00000000fffff984 */ /* 0x000fe20000000800 */
[----:B------:R1:W-:Y:S01]  /*15c50*/  @!P4 LDGSTS.E.BYPASS.LTC128B.128 [R211+0x4800], [R76.64] ;  /* 0x048000004cd3cfae */ /* 0x0003e2000b901d5c */
[----:B------:R-:W-:Y:S02]  /*15c60*/  @!P4 IADD3.X R73, R2, UR34, RZ, P5, !PT ;  /* 0x000000220249cc10 */ /* 0x000fe4000affe4ff */
[----:B------:R-:W-:Y:S01]  /*15c70*/  @!P4 IADD3 R144, P1, R0, UR44, RZ ;  /* 0x0000002c0090cc10 */ /* 0x000fe2000ff3e0ff */
[----:B------:R1:W-:Y:S01]  /*15c80*/  @P4 STS.128 [R211+0x5000], RZ ;  /* 0x005000ffd3004388 */ /* 0x0003e20000000c00 */
[----:B------:R-:W-:Y:S02]  /*15c90*/  @!P4 LEA.HI.X R73, R71, c[0x0][0x16c], R73, 0x1, P2 ;  /* 0x00005b004749ca11 */ /* 0x000fe400010f0c49 */
[----:B------:R-:W-:Y:S02]  /*15ca0*/  @!P4 LEA R70, P0, R144, c[0x0][0x168], 0x1 ;  /* 0x00005a009046ca11 */ /* 0x000fe400078008ff */
[----:B------:R-:W-:Y:S01]  /*15cb0*/  @!P4 IADD3.X R145, R2, UR41, RZ, P1, !PT ;  /* 0x000000290291cc10 */ /* 0x000fe20008ffe4ff */
        /* <DEDUP_REMOVED lines=10> */
[----:B------:R-:W0:Y:S01]  /*15d60*/  LDGDEPBAR ;  /* 0x00000000000079af */ /* 0x000e220000000000 */
[----:B------:R-:W-:-:S05]  /*15d70*/  BRA `(.L_x_1757) ;  /* 0x000008a000007947 */ /* 0x000fca0003800000 */
.L_x_1756:
        /* <DEDUP_REMOVED lines=23> */
[C---:B------:R-:W-:Y:S01]  /*15ef0*/  @!P4 LEA R8, P1, R5.reuse, c[0x0][0x170], 0x1 ;  /* 0x00005c000508ca11 */ /* 0x040fe200078208ff */
[----:B------:R-:W-:Y:S01]  /*15f00*/  @P4 STS.128 [R211+0x6800], RZ ;  /* 0x006800ffd3004388 */ /* 0x000fe20000000c00 */
[----:B------:R-:W-:Y:S02]  /*15f10*/  @!P4 IADD3.X R14, R0, UR32, RZ, P0, !PT ;  /* 0x00000020000ecc10 */ /* 0x000fe400087fe4ff */
[----:B------:R-:W-:Y:S02]  /*15f20*/  @!P4 IADD3 R7, P2, R4, UR38, RZ ;  /* 0x000000260407cc10 */ /* 0x000fe4000ff5e0ff */
[----:B------:R-:W-:Y:S01]  /*15f30*/  @!P4 LEA.HI.X R9, R5, c[0x0][0x174], R14, 0x1, P1 ;  /* 0x00005d000509ca11 */ /* 0x000fe200008f0c0e */
[----:B------:R-:W-:Y:S01]  /*15f40*/  @!PT LDS RZ, [RZ] ;  /* 0x00000000fffff984 */ /* 0x000fe20000000800 */
[----:B------:R-:W-:Y:S01]  /*15f50*/  @!PT LDS RZ, [RZ] ;  /* 0x00000000fffff984 */ /* 0x000fe20000000800 */
[----:B------:R-:W-:Y:S01]  /*15f60*/  @!PT LDS RZ, [RZ] ;  /* 0x00000000fffff984 */ /* 0x000fe20000000800 */
[----:B------:R2:W-:Y:S01]  /*15f70*/  @!P4 LDGSTS.E.BYPASS.LTC128B.128 [R211+0x6800], [R10.64] ;  /* 0x068000000ad3cfae */ /* 0x0005e2000b901d5c */
[C---:B------:R-:W-:Y:S02]  /*15f80*/  @!P4 LEA R6, P0, R7.reuse, c[0x0][0x170], 0x1 ;  /* 0x00005c000706ca11 */ /* 0x040fe400078008ff */
[----:B------:R-:W-:Y:S03]  /*15f90*/  @!P4 IADD3.X R15, R0, UR37, RZ, P2, !PT ;  /* 0x00000025000fcc10 */ /* 0x000fe600097fe4ff */
        /* <DEDUP_REMOVED lines=104> */
.L_x_1757:
[----:B------:R-:W2:Y:S01]  /*16620*/  S2R R2, SR_TID.X ;  /* 0x0000000000027919 */ /* 0x000ea20000002100 */
[----:B------:R-:W-:Y:S01]  /*16630*/  IMAD.U32 R0, RZ, RZ, UR36 ;  /* 0x00000024ff007e24 */ /* 0x000fe2000f8e00ff */
[----:B------:R-:W-:Y:S01]  /*16640*/  P2R R180, PR, RZ, 0x10 ;  /* 0x00000010ffb47803 */ /* 0x000fe20000000000 */
[----:B------:R-:W-:Y:S02]  /*16650*/  USHF.L.U32 UR4, UR36, 0x1, URZ ;  /* 0x0000000124047899 */ /* 0x000fe4000800063f */
[----:B------:R-:W-:Y:S02]  /*16660*/  UISETP.GT.AND UP0, UPT, UR36, UR19, UPT ;  /* 0x000000132400728c */ /* 0x000fe4000bf04270 */
[----:B------:R-:W-:Y:S01]  /*16670*/  UMOV UR35, UR36 ;  /* 0x0000002400237c82 */ /* 0x000fe20008000000 */
[----:B--2---:R-:W-:Y:S05]  /*16680*/  IMAD.SHL.U32 R2, R2, 0x2, RZ ;  /* 0x0000000202027824 */ /* 0x004fea00078e00ff */
[----:B------:R-:W-:Y:S05]  /*16690*/  LOP3.LUT R2, R2, 0x6, RZ, 0xc0, !PT ;  /* 0x0000000602027812 */ /* 0x000fea00078ec0ff */
[----:B------:R-:W-:Y:S04]  /*166a0*/  IMAD R0, R0, 0x40, R2 ;  /* 0x0000004000007824 */ /* 0x000fe800078e0202 */
[--C-:B------:R-:W-:Y:S01]  /*166b0*/  IMAD.IADD R2, R200, 0x1, -R0.reuse ;  /* 0x00000001c8027824 */ /* 0x100fe200078e0a00 */
[C---:B------:R-:W-:Y:S01]  /*166c0*/  IADD3 R148, R0.reuse, 0x1, RZ ;  /* 0x0000000100947810 */ /* 0x040fe20007ffe0ff */
[----:B------:R-:W-:Y:S01]  /*166d0*/  IMAD.IADD R69, R199, 0x1, -R0 ;  /* 0x00000001c7457824 */ /* 0x000fe200078e0a00 */
[C---:B------:R-:W-:Y:S02]  /*166e0*/  IADD3 R147, R0.reuse, 0x8, RZ ;  /* 0x0000000800937810 */ /* 0x040fe40007ffe0ff */
[----:B------:R-:W-:Y:S02]  /*166f0*/  IABS R2, R2 ;  /* 0x0000000200027213 */ /* 0x000fe40000000000 */
[C---:B-1----:R-:W-:Y:S02]  /*16700*/  IADD3 R79, R0.reuse, 0x18, RZ ;  /* 0x00000018004f7810 */ /* 0x042fe40007ffe0ff */
[----:B------:R-:W1:Y:S01]  /*16710*/  I2F R179, R2 ;  /* 0x0000000200b37306 */ /* 0x000e620000201400 */
[C---:B------:R-:W-:Y:S02]  /*16720*/  IADD3 R146, R0.reuse, 0x9, RZ ;  /* 0x0000000900927810 */ /* 0x040fe40007ffe0ff */
        /* <DEDUP_REMOVED lines=9> */
[C---:B------:R-:W-:Y:S02]  /*167c0*/  ISETP.GE.AND P3, PT, R0.reuse, R206, PT ;  /* 0x000000ce0000720c */ /* 0x040fe40003f66270 */
[C---:B------:R-:W-:Y:S01]  /*167d0*/  ISETP.GE.AND P2, PT, R0.reuse, R204, PT ;  /* 0x000000cc0000720c */ /* 0x040fe20003f46270 */
[----:B-1----:R-:W-:Y:S01]  /*167e0*/  FFMA.FTZ R4, R179, -UR27, R4 ;  /* 0x8000001bb3047c23 */ /* 0x002fe20008010004 */
[----:B------:R-:W-:Y:S01]  /*167f0*/  IABS R2, R69 ;  /* 0x0000004500027213 */ /* 0x000fe20000000000 */
[----:B------:R-:W-:Y:S01]  /*16800*/  IMAD.IADD R69, R201, 0x1, -R0 ;  /* 0x00000001c9457824 */ /* 0x000fe200078e0a00 */
[----:B------:R-:W-:Y:S02]  /*16810*/  ISETP.GE.AND P4, PT, R79, R206, PT ;  /* 0x000000ce4f00720c */ /* 0x000fe40003f86270 */
[----:B------:R1:W2:Y:S01]  /*16820*/  I2F R178, R2 ;  /* 0x0000000200b27306 */ /* 0x0002a20000201400 */
[C---:B------:R-:W-:Y:S02]  /*16830*/  ISETP.GE.AND P1, PT, R0.reuse, R203, PT ;  /* 0x000000cb0000720c */ /* 0x040fe40003f26270 */
[C---:B------:R-:W-:Y:S02]  /*16840*/  ISETP.GE.AND P0, PT, R0.reuse, R202, PT ;  /* 0x000000ca0000720c */ /* 0x040fe40003f06270 */
[C---:B------:R-:W-:Y:S02]  /*16850*/  ISETP.GE.OR P6, PT, R0.reuse, R210, !P3 ;  /* 0x000000d20000720c */ /* 0x040fe40005fc6670 */
[C---:B------:R-:W-:Y:S02]  /*16860*/  ISETP.GE.OR P5, PT, R0.reuse, R209, !P2 ;  /* 0x000000d10000720c */ /* 0x040fe400057a6670 */
[C---:B------:R-:W-:Y:S02]  /*16870*/  ISETP.GE.OR P3, PT, R0.reuse, R208, !P1 ;  /* 0x000000d00000720c */ /* 0x040fe40004f66670 */
[----:B------:R-:W-:Y:S02]  /*16880*/  ISETP.GE.OR P1, PT, R0, R207, !P0 ;  /* 0x000000cf0000720c */ /* 0x000fe40004726670 */
[-C--:B------:R-:W-:Y:S02]  /*16890*/  ISETP.GE.AND P0, PT, R148, R206.reuse, PT ;  /* 0x000000ce9400720c */ /* 0x080fe40003f06270 */
[----:B------:R-:W-:Y:S02]  /*168a0*/  ISETP.GE.AND P2, PT, R147, R206, PT ;  /* 0x000000ce9300720c */ /* 0x000fe40003f46270 */
[----:B-1----:R-:W-:Y:S01]  /*168b0*/  IABS R2, R69 ;  /* 0x0000004500027213 */ /* 0x002fe20000000000 */
[----:B--2---:R-:W-:Y:S02]  /*168c0*/  FFMA.FTZ R6, R178, -UR27, R6 ;  /* 0x8000001bb2067c23 */ /* 0x004fe40008010006 */
[----:B------:R-:W-:Y:S01]  /*168d0*/  IMAD.IADD R69, R205, 0x1, -R0 ;  /* 0x00000001cd457824 */ /* 0x000fe200078e0a00 */
[----:B------:R1:W2:Y:S04]  /*168e0*/  I2F R177, R2 ;  /* 0x0000000200b17306 */ /* 0x0002a80000201400 */
[----:B-1----:R-:W-:Y:S01]  /*168f0*/  IABS R2, R69 ;  /* 0x0000004500027213 */ /* 0x002fe20000000000 */
[----:B--2---:R-:W-:Y:S02]  /*16900*/  FFMA.FTZ R8, R177, -UR27, R8 ;  /* 0x8000001bb1087c23 */ /* 0x004fe40008010008 */
[C---:B------:R-:W-:Y:S03]  /*16910*/  IMAD.IADD R69, R200.reuse, 0x1, -R148 ;  /* 0x00000001c8457824 */ /* 0x040fe600078e0a94 */
[----:B------:R1:W2:Y:S02]  /*16920*/  I2F R176, R2 ;  /* 0x0000000200b07306 */ /* 0x0002a40000201400 */
[----:B-1----:R-:W-:Y:S01]  /*16930*/  IABS R2, R69 ;  /* 0x0000004500027213 */ /* 0x002fe20000000000 */
[----:B------:R-:W-:Y:S02]  /*16940*/  IMAD.IADD R69, R200, 0x1, -R147 ;  /* 0x00000001c8457824 */ /* 0x000fe400078e0a93 */
[----:B--2---:R-:W-:Y:S05]  /*16950*/  FFMA.FTZ R10, R176, -UR27, R10 ;  /* 0x8000001bb00a7c23 */ /* 0x004fea000801000a */
[----:B------:R1:W2:Y:S02]  /*16960*/  I2F R175, R2 ;  /* 0x0000000200af7306 */ /* 0x0002a40000201400 */
[----:B-1----:R-:W-:Y:S01]  /*16970*/  IABS R2, R69 ;  /* 0x0000004500027213 */ /* 0x002fe20000000000 */
[C---:B------:R-:W-:Y:S02]  /*16980*/  IMAD.IADD R69, R200.reuse, 0x1, -R146 ;  /* 0x00000001c8457824 */ /* 0x040fe400078e0a92 */
[----:B--2---:R-:W-:Y:S05]  /*16990*/  FFMA.FTZ R5, R175, -UR27, R5 ;  /* 0x8000001baf057c23 */ /* 0x004fea0008010005 */
        /* <DEDUP_REMOVED lines=14> */
[----:B------:R-:W-:Y:S02]  /*16a80*/  IMAD.IADD R69, R200, 0x1, -R78 ;  /* 0x00000001c8457824 */ /* 0x000fe400078e0a4e */
[----:B--2---:R-:W-:Y:S05]  /*16a90*/  FFMA.FTZ R21, R171, -UR27, R21 ;  /* 0x8000001bab157c23 */ /* 0x004fea0008010015 */
[----:B------:R1:W2:Y:S02]  /*16aa0*/  I2F R170, R2 ;  /* 0x0000000200aa7306 */ /* 0x0002a40000201400 */
[----:B-1----:R-:W-:Y:S01]  /*16ab0*/  IABS R2, R69 ;  /* 0x0000004500027213 */ /* 0x002fe20000000000 */
[----:B--2---:R-:W-:Y:S02]  /*16ac0*/  FFMA.FTZ R32, R170, -UR27, R32 ;  /* 0x8000001baa207c23 */ /* 0x004fe40008010020 */
[C---:B------:R-:W-:Y:S05]  /*16ad0*/  IMAD.IADD R69, R200.reuse, 0x1, -R77 ;  /* 0x00000001c8457824 */ /* 0x040fea00078e0a4d */
[----:B------:R1:W2:Y:S02]  /*16ae0*/  I2F R169, R2 ;  /* 0x0000000200a97306 */ /* 0x0002a40000201400 */
[----:B-1----:R-:W-:Y:S01]  /*16af0*/  IABS R2, R69 ;  /* 0x0000004500027213 */ /* 0x002fe20000000000 */
[----:B--2---:R-:W-:Y:S02]  /*16b00*/  FFMA.FTZ R33, R169, -UR27, R33 ;  /* 0x8000001ba9217c23 */ /* 0x004fe40008010021 */
[----:B------:R-:W-:Y:S05]  /*16b10*/  IMAD.IADD R69, R200, 0x1, -R76 ;  /* 0x00000001c8457824 */ /* 0x000fea00078e0a4c */
        /* <DEDUP_REMOVED lines=18> */
[----:B--2---:R-:W-:Y:S01]  /*16c40*/  FFMA.FTZ R52, R164, -UR27, R52 ;  /* 0x8000001ba4347c23 */ /* 0x004fe20008010034 */
[----:B------:R-:W-:Y:S06]  /*16c50*/  IADD3 R69, R0, 0x38, RZ ;  /* 0x0000003800457810 */ /* 0x000fec0007ffe0ff */
[----:B------:R1:W2:Y:S01]  /*16c60*/  I2F R163, R2 ;  /* 0x0000000200a37306 */ /* 0x0002a20000201400 */
[----:B------:R-:W-:Y:S05]  /*16c70*/  IMAD.IADD R149, R200, 0x1, -R69 ;  /* 0x00000001c8957824 */ /* 0x000fea00078e0a45 */
[----:B------:R-:W-:Y:S04]  /*16c80*/  IABS R149, R149 ;  /* 0x0000009500957213 */ /* 0x000fe80000000000 */
[----:B------:R3:W4:Y:S01]  /*16c90*/  I2F R162, R149 ;  /* 0x0000009500a27306 */ /* 0x0007220000201400 */
[----:B-1----:R-:W-:Y:S01]  /*16ca0*/  IADD3 R2, R0, 0x39, RZ ;  /* 0x0000003900027810 */ /* 0x002fe20007ffe0ff */
[----:B--2---:R-:W-:Y:S04]  /*16cb0*/  FFMA.FTZ R53, R163, -UR27, R53 ;  /* 0x8000001ba3357c23 */ /* 0x004fe80008010035 */
[----:B------:R-:W-:Y:S05]  /*16cc0*/  IMAD.IADD R150, R200, 0x1, -R2 ;  /* 0x00000001c8967824 */ /* 0x000fea00078e0a02 */
[----:B---3--:R-:W-:Y:S01]  /*16cd0*/  IABS R149, R150 ;  /* 0x0000009600957213 */ /* 0x008fe20000000000 */
[----:B----4-:R-:W-:Y:S02]  /*16ce0*/  FFMA.FTZ R64, R162, -UR27, R64 ;  /* 0x8000001ba2407c23 */ /* 0x010fe40008010040 */
[----:B------:R-:W-:Y:S01]  /*16cf0*/  IMAD.IADD R150, R199, 0x1, -R148 ;  /* 0x00000001c7967824 */ /* 0x000fe200078e0a94 */
[----:B------:R1:W2:Y:S04]  /*16d00*/  I2F R161, R149 ;  /* 0x0000009500a17306 */ /* 0x0002a80000201400 */
[----:B-1----:R-:W-:Y:S01]  /*16d10*/  IABS R149, R150 ;  /* 0x0000009600957213 */ /* 0x002fe20000000000 */
[----:B--2---:R-:W-:Y:S02]  /*16d20*/  FFMA.FTZ R65, R161, -UR27, R65 ;  /* 0x8000001ba1417c23 */ /* 0x004fe40008010041 */
[C---:B------:R-:W-:Y:S03]  /*16d30*/  IMAD.IADD R150, R199.reuse, 0x1, -R147 ;  /* 0x00000001c7967824 */ /* 0x040fe600078e0a93 */
        /* <DEDUP_REMOVED lines=10> */
[C---:B------:R-:W-:Y:S02]  /*16de0*/  IMAD.IADD R150, R199.reuse, 0x1, -R144 ;  /* 0x00000001c7967824 */ /* 0x040fe400078e0a90 */
[----:B--2---:R-:W-:Y:S05]  /*16df0*/  FFMA.FTZ R19, R158, -UR27, R19 ;  /* 0x8000001b9e137c23 */ /* 0x004fea0008010013 */
[----:B------:R1:W2:Y:S02]  /*16e00*/  I2F R157, R149 ;  /* 0x00000095009d7306 */ /* 0x0002a40000201400 */
[----:B-1----:R-:W-:Y:S01]  /*16e10*/  IABS R149, R150 ;  /* 0x0000009600957213 */ /* 0x002fe20000000000 */
[----:B------:R-:W-:Y:S02]  /*16e20*/  IMAD.IADD R150, R199, 0x1, -R79 ;  /* 0x00000001c7967824 */ /* 0x000fe400078e0a4f */
[----:B--2---:R-:W-:Y:S01]  /*16e30*/  FFMA.FTZ R22, R157, -UR27, R22 ;  /* 0x8000001b9d167c23 */ /* 0x004fe20008010016 */
[----:B------:R-:W-:Y:S04]  /*16e40*/  FSEL R157, R10, -INF , !P1 ;  /* 0xff8000000a9d7808 */ /* 0x000fe80004800000 */
[----:B------:R1:W2:Y:S01]  /*16e50*/  I2F R156, R149 ;  /* 0x00000095009c7306 */ /* 0x0002a20000201400 */
[-C--:B------:R-:W-:Y:S02]  /*16e60*/  ISETP.GE.OR P1, PT, R148, R210.reuse, !P0 ;  /* 0x000000d29400720c */ /* 0x080fe40004726670 */
[----:B------:R-:W-:Y:S02]  /*16e70*/  ISETP.GE.OR P0, PT, R147, R210, !P2 ;  /* 0x000000d29300720c */ /* 0x000fe40005706670 */
[----:B------:R-:W-:Y:S02]  /*16e80*/  ISETP.GE.AND P2, PT, R146, R206, PT ;  /* 0x000000ce9200720c */ /* 0x000fe40003f46270 */
[----:B-1----:R-:W-:Y:S01]  /*16e90*/  IABS R149, R150 ;  /* 0x0000009600957213 */ /* 0x002fe20000000000 */
[----:B------:R-:W-:Y:S02]  /*16ea0*/  IMAD.IADD R150, R199, 0x1, -R78 ;  /* 0x00000001c7967824 */ /* 0x000fe400078e0a4e */
[----:B--2---:R-:W-:Y:S01]  /*16eb0*/  FFMA.FTZ R23, R156, -UR27, R23 ;  /* 0x8000001b9c177c23 */ /* 0x004fe20008010017 */
[----:B------:R-:W-:Y:S01]  /*16ec0*/  FSEL R156, R8, -INF , !P3 ;  /* 0xff800000089c7808 */ /* 0x000fe20005800000 */
[----:B------:R1:W2:Y:S01]  /*16ed0*/  I2F R155, R149 ;  /* 0x00000095009b7306 */ /* 0x0002a20000201400 */
[----:B------:R-:W-:Y:S02]  /*16ee0*/  ISETP.GE.AND P3, PT, R145, R206, PT ;  /* 0x000000ce9100720c */ /* 0x000fe40003f66270 */
[----:B-1----:R-:W-:Y:S01]  /*16ef0*/  IABS R149, R150 ;  /* 0x0000009600957213 */ /* 0x002fe20000000000 */
[----:B------:R-:W-:Y:S02]  /*16f00*/  IMAD.IADD R150, R199, 0x1, -R77 ;  /* 0x00000001c7967824 */ /* 0x000fe400078e0a4d */
[----:B--2---:R-:W-:Y:S01]  /*16f10*/  FFMA.FTZ R34, R155, -UR27, R34 ;  /* 0x8000001b9b227c23 */ /* 0x004fe20008010022 */
[----:B------:R-:W-:Y:S03]  /*16f20*/  FSEL R155, R6, -INF , !P5 ;  /* 0xff800000069b7808 */ /* 0x000fe60006800000 */
[----:B------:R1:W2:Y:S01]  /*16f30*/  I2F R154, R149 ;  /* 0x00000095009a7306 */ /* 0x0002a20000201400 */
[----:B------:R-:W-:Y:S02]  /*16f40*/  ISETP.GE.AND P5, PT, R77, R206, PT ;  /* 0x000000ce4d00720c */ /* 0x000fe40003fa6270 */
[----:B-1----:R-:W-:Y:S01]  /*16f50*/  IABS R149, R150 ;  /* 0x0000009600957213 */ /* 0x002fe20000000000 */
[C---:B------:R-:W-:Y:S02]  /*16f60*/  IMAD.IADD R150, R199.reuse, 0x1, -R76 ;  /* 0x00000001c7967824 */ /* 0x040fe400078e0a4c */
[----:B--2---:R-:W-:Y:S01]  /*16f70*/  FFMA.FTZ R35, R154, -UR27, R35 ;  /* 0x8000001b9a237c23 */ /* 0x004fe20008010023 */
[----:B------:R-:W-:Y:S03]  /*16f80*/  FSEL R154, R4, -INF , !P6 ;  /* 0xff800000049a7808 */ /* 0x000fe60007000000 */
[----:B------:R1:W2:Y:S01]  /*16f90*/  I2F R153, R149 ;  /* 0x0000009500997306 */ /* 0x0002a20000201400 */
[----:B------:R-:W-:Y:S01]  /*16fa0*/  ISETP.GE.AND P6, PT, R78, R206, PT ;  /* 0x000000ce4e00720c */ /* 0x000fe20003fc6270 */
[C---:B------:R-:W-:Y:S05]  /*16fb0*/  IMAD.IADD R4, R199.reuse, 0x1, -R70 ;  /* 0x00000001c7047824 */ /* 0x040fea00078e0a46 */
[----:B------:R-:W-:Y:S02]  /*16fc0*/  IABS R4, R4 ;  /* 0x0000000400047213 */ /* 0x000fe40000000000 */
[----:B-1----:R-:W-:Y:S01]  /*16fd0*/  IABS R149, R150 ;  /* 0x0000009600957213 */ /* 0x002fe20000000000 */
[----:B------:R-:W-:Y:S02]  /*16fe0*/  IMAD.IADD R150, R199, 0x1, -R73 ;  /* 0x00000001c7967824 */ /* 0x000fe400078e0a49 */
[----:B--2---:R-:W-:Y:S01]  /*16ff0*/  FFMA.FTZ R38, R153, -UR27, R38 ;  /* 0x8000001b99267c23 */ /* 0x004fe20008010026 */
[----:B------:R-:W-:Y:S01]  /*17000*/  FSEL R153, R5, -INF , !P1 ;  /* 0xff80000005997808 */ /* 0x000fe20004800000 */
[----:B------:R1:W2:Y:S01]  /*17010*/  I2F R152, R149 ;  /* 0x0000009500987306 */ /* 0x0002a20000201400 */
[----:B------:R-:W-:Y:S01]  /*17020*/  ISETP.GE.OR P1, PT, R146, R210, !P2 ;  /* 0x000000d29200720c */ /* 0x000fe20005726670 */
[----:B------:R-:W-:Y:S01]  /*17030*/  IMAD.IADD R5, R201, 0x1, -R144 ;  /* 0x00000001c9057824 */ /* 0x000fe200078e0a90 */
[----:B------:R-:W-:Y:S02]  /*17040*/  ISETP.GE.AND P2, PT, R73, R206, PT ;  /* 0x000000ce4900720c */ /* 0x000fe40003f46270 */
[----:B-1----:R-:W-:Y:S01]  /*17050*/  IABS R149, R150 ;  /* 0x0000009600957213 */ /* 0x002fe20000000000 */
[----:B------:R-:W-:Y:S02]  /*17060*/  IMAD.IADD R150, R199, 0x1, -R72 ;  /* 0x00000001c7967824 */ /* 0x000fe400078e0a48 */
[----:B--2---:R-:W-:Y:S01]  /*17070*/  FFMA.FTZ R39, R152, -UR27, R39 ;  /* 0x8000001b98277c23 */ /* 0x004fe20008010027 */
[----:B------:R-:W-:Y:S01]  /*17080*/  FSEL R152, R17, -INF , !P1 ;  /* 0xff80000011987808 */ /* 0x000fe20004800000 */
[----:B------:R1:W2:Y:S01]  /*17090*/  I2F R151, R149 ;  /* 0x0000009500977306 */ /* 0x0002a20000201400 */
[C---:B------:R-:W-:Y:S04]  /*170a0*/  ISETP.GE.AND P1, PT, R144.reuse, R206, PT ;  /* 0x000000ce9000720c */ /* 0x040fe80003f26270 */
[-C--:B------:R-:W-:Y:S04]  /*170b0*/  ISETP.GE.OR P1, PT, R144, R210.reuse, !P1 ;  /* 0x000000d29000720c */ /* 0x080fe80004f26670 */
[----:B------:R-:W-:Y:S02]  /*170c0*/  FSEL R168, R21, -INF , !P1 ;  /* 0xff80000015a87808 */ /* 0x000fe40004800000 */
[----:B------:R-:W-:Y:S02]  /*170d0*/  ISETP.GE.OR P1, PT, R78, R210, !P6 ;  /* 0x000000d24e00720c */ /* 0x000fe40007726670 */
[C---:B------:R-:W-:Y:S02]  /*170e0*/  ISETP.GE.AND P6, PT, R148.reuse, R204, PT ;  /* 0x000000cc9400720c */ /* 0x040fe40003fc6270 */
[----:B------:R-:W-:Y:S02]  /*170f0*/  FSEL R161, R33, -INF , !P1 ;  /* 0xff80000021a17808 */ /* 0x000fe40004800000 */
[----:B------:R-:W-:Y:S02]  /*17100*/  ISETP.GE.OR P6, PT, R148, R209, !P6 ;  /* 0x000000d19400720c */ /* 0x000fe400077c6670 */
[----:B-1----:R-:W-:Y:S01]  /*17110*/  IABS R149, R150 ;  /* 0x0000009600957213 */ /* 0x002fe20000000000 */
[----:B------:R-:W-:Y:S02]  /*17120*/  IMAD.IADD R150, R199, 0x1, -R71 ;  /* 0x00000001c7967824 */ /* 0x000fe400078e0a47 */
[----:B--2---:R-:W-:Y:S01]  /*17130*/  FFMA.FTZ R50, R151, -UR27, R50 ;  /* 0x8000001b97327c23 */ /* 0x004fe20008010032 */
[----:B------:R-:W-:Y:S02]  /*17140*/  FSEL R151, R16, -INF , !P0 ;  /* 0xff80000010977808 */ /* 0x000fe40004000000 */
[----:B------:R-:W-:Y:S01]  /*17150*/  IABS R0, R150 ;  /* 0x0000009600007213 */ /* 0x000fe20000000000 */
[----:B------:R-:W1:Y:S01]  /*17160*/  I2F R149, R149 ;  /* 0x0000009500957306 */ /* 0x000e620000201400 */
[----:B------:R-:W-:Y:S02]  /*17170*/  ISETP.GE.OR P0, PT, R145, R210, !P3 ;  /* 0x000000d29100720c */ /* 0x000fe40005f06670 */
[----:B------:R-:W-:Y:S02]  /*17180*/  ISETP.GE.AND P3, PT, R76, R206, PT ;  /* 0x000000ce4c00720c */ /* 0x000fe40003f66270 */
[----:B------:R-:W-:Y:S02]  /*17190*/  FSEL R166, R20, -INF , !P0 ;  /* 0xff80000014a67808 */ /* 0x000fe40004000000 */
[-C--:B------:R-:W-:Y:S02]  /*171a0*/  ISETP.GE.OR P1, PT, R76, R210.reuse, !P3 ;  /* 0x000000d24c00720c */ /* 0x080fe40005f26670 */
[----:B------:R-:W-:Y:S01]  /*171b0*/  ISETP.GE.OR P0, PT, R79, R210, !P4 ;  /* 0x000000d24f00720c */ /* 0x000fe20006706670 */
[----:B------:R-:W2:Y:S01]  /*171c0*/  I2F R0, R0 ;  /* 0x0000000000007306 */ /* 0x000ea20000201400 */
[----:B------:R-:W-:Y:S02]  /*171d0*/  FSEL R222, R37, -INF , !P1 ;  /* 0xff80000025de7808 */ /* 0x000fe40004800000 */
[----:B------:R-:W-:Y:S02]  /*171e0*/  ISETP.GE.AND P1, PT, R72, R206, PT ;  /* 0x000000ce4800720c */ /* 0x000fe40003f26270 */
[----:B------:R-:W-:Y:S02]  /*171f0*/  FSEL R160, R32, -INF , !P0 ;  /* 0xff80000020a07808 */ /* 0x000fe40004000000 */
[----:B------:R-:W-:Y:S02]  /*17200*/  ISETP.GE.OR P0, PT, R77, R210, !P5 ;  /* 0x000000d24d00720c */ /* 0x000fe40006f06670 */
[----:B------:R-:W-:Y:S01]  /*17210*/  ISETP.GE.AND P4, PT, R70, R206, PT ;  /* 0x000000ce4600720c */ /* 0x000fe20003f86270 */
[----:B------:R3:W4:Y:S01]  /*17220*/  I2F R150, R4 ;  /* 0x0000000400967306 */ /* 0x0007220000201400 */
[C---:B------:R-:W-:Y:S02]  /*17230*/  ISETP.GE.AND P5, PT, R148.reuse, R203, PT ;  /* 0x000000cb9400720c */ /* 0x040fe40003fa6270 */
[----:B------:R-:W-:Y:S01]  /*17240*/  ISETP.GE.AND P3, PT, R148, R202, PT ;  /* 0x000000ca9400720c */ /* 0x000fe20003f66270 */
[----:B-1----:R-:W-:Y:S01]  /*17250*/  FFMA.FTZ R51, R149, -UR27, R51 ;  /* 0x8000001b95337c23 */ /* 0x002fe20008010033 */
[-C--:B------:R-:W-:Y:S02]  /*17260*/  ISETP.GE.OR P1, PT, R72, R210.reuse, !P1 ;  /* 0x000000d24800720c */ /* 0x080fe40004f26670 */
[----:B------:R-:W-:Y:S02]  /*17270*/  ISETP.GE.OR P3, PT, R148, R207, !P3 ;  /* 0x000000cf9400720c */ /* 0x000fe40005f66670 */
[----:B------:R-:W-:Y:S02]  /*17280*/  FSEL R214, R49, -INF , !P1 ;  /* 0xff80000031d67808 */ /* 0x000fe40004800000 */
[----:B------:R-:W-:Y:S02]  /*17290*/  ISETP.GE.OR P1, PT, R70, R210, !P4 ;  /* 0x000000d24600720c */ /* 0x000fe40006726670 */
[----:B------:R-:W-:Y:S01]  /*172a0*/  ISETP.GE.OR P4, PT, R148, R208, !P5 ;  /* 0x000000d09400720c */ /* 0x000fe20006f86670 */
[----:B--2---:R-:W-:Y:S01]  /*172b0*/  FFMA.FTZ R54, R0, -UR27, R54 ;  /* 0x8000001b00367c23 */ /* 0x004fe20008010036 */
[----:B------:R-:W-:Y:S01]  /*172c0*/  FSEL R221, R36, -INF , !P0 ;  /* 0xff80000024dd7808 */ /* 0x000fe20004000000 */
[--C-:B------:R-:W-:Y:S01]  /*172d0*/  IMAD.IADD R0, R201, 0x1, -R148.reuse ;  /* 0x00000001c9007824 */ /* 0x100fe200078e0a94 */
[----:B------:R-:W-:Y:S01]  /*172e0*/  ISETP.GE.OR P0, PT, R73, R210, !P2 ;  /* 0x000000d24900720c */ /* 0x000fe20005706670 */
[----:B------:R-:W-:Y:S01]  /*172f0*/  IMAD.IADD R148, R205, 0x1, -R148 ;  /* 0x00000001cd947824 */ /* 0x000fe200078e0a94 */
[----:B------:R-:W-:Y:S02]  /*17300*/  ISETP.GE.AND P2, PT, R71, R206, PT ;  /* 0x000000ce4700720c */ /* 0x000fe40003f46270 */
[----:B------:R-:W-:Y:S02]  /*17310*/  IABS R0, R0 ;  /* 0x0000000000007213 */ /* 0x000fe40000000000 */
[----:B------:R-:W-:Y:S01]  /*17320*/  FSEL R183, R48, -INF , !P0 ;  /* 0xff80000030b77808 */ /* 0x000fe20004000000 */
[----:B---3--:R-:W-:Y:S01]  /*17330*/  IMAD.IADD R4, R199, 0x1, -R69 ;  /* 0x00000001c7047824 */ /* 0x008fe200078e0a45 */
[----:B------:R-:W-:Y:S01]  /*17340*/  FSEL R48, R7, -INF , !P6 ;  /* 0xff80000007307808 */ /* 0x000fe20007000000 */
[----:B------:R1:W2:Y:S01]  /*17350*/  I2F R149, R0 ;  /* 0x0000000000957306 */ /* 0x0002a20000201400 */
[----:B------:R-:W-:Y:S01]  /*17360*/  ISETP.GE.OR P0, PT, R71, R210, !P2 ;  /* 0x000000d24700720c */ /* 0x000fe20005706670 */
[----:B----4-:R-:W-:Y:S01]  /*17370*/  FFMA.FTZ R55, R150, -UR27, R55 ;  /* 0x8000001b96377c23 */ /* 0x010fe20008010037 */
[----:B------:R-:W-:Y:S02]  /*17380*/  IABS R4, R4 ;  /* 0x0000000400047213 */ /* 0x000fe40000000000 */
[----:B------:R-:W-:Y:S02]  /*17390*/  FSEL R248, R52, -INF , !P0 ;  /* 0xff80000034f87808 */ /* 0x000fe40004000000 */
[CC--:B------:R-:W-:Y:S02]  /*173a0*/  ISETP.GE.AND P0, PT, R2.reuse, R206.reuse, PT ;  /* 0x000000ce0200720c */ /* 0x0c0fe40003f06270 */
[----:B------:R-:W-:Y:S01]  /*173b0*/  ISETP.GE.AND P2, PT, R69, R206, PT ;  /* 0x000000ce4500720c */ /* 0x000fe20003f46270 */
[----:B------:R3:W4:Y:S01]  /*173c0*/  I2F R16, R4 ;  /* 0x0000000400107306 */ /* 0x0007220000201400 */
[----:B------:R-:W-:Y:S02]  /*173d0*/  ISETP.GE.OR P0, PT, R2, R210, !P0 ;  /* 0x000000d20200720c */ /* 0x000fe40004706670 */
[----:B------:R-:W-:Y:S02]  /*173e0*/  FSEL R249, R53, -INF , !P1 ;  /* 0xff80000035f97808 */ /* 0x000fe40004800000 */
[----:B------:R-:W-:Y:S02]  /*173f0*/  ISETP.GE.AND P5, PT, R147, R204, PT ;  /* 0x000000cc9300720c */ /* 0x000fe40003fa6270 */
[----:B------:R-:W-:Y:S02]  /*17400*/  ISETP.GE.OR P1, PT, R69, R210, !P2 ;  /* 0x000000d24500720c */ /* 0x000fe40005726670 */
[----:B------:R-:W-:Y:S02]  /*17410*/  ISETP.GE.AND P2, PT, R147, R203, PT ;  /* 0x000000cb9300720c */ /* 0x000fe40003f46270 */
[----:B------:R-:W-:Y:S02]  /*17420*/  FSEL R245, R65, -INF , !P0 ;  /* 0xff80000041f57808 */ /* 0x000fe40004000000 */
[----:B------:R-:W-:Y:S01]  /*17430*/  ISETP.GE.AND P0, PT, R147, R202, PT ;  /* 0x000000ca9300720c */ /* 0x000fe20003f06270 */
[----:B-1----:R-:W-:Y:S01]  /*17440*/  IMAD.IADD R0, R201, 0x1, -R147 ;  /* 0x00000001c9007824 */ /* 0x002fe200078e0a93 */
[----:B------:R-:W-:Y:S01]  /*17450*/  FSEL R244, R64, -INF , !P1 ;  /* 0xff80000040f47808 */ /* 0x000fe20004800000 */
[----:B--2---:R-:W-:Y:S01]  /*17460*/  FFMA.FTZ R9, R149, -UR27, R9 ;  /* 0x8000001b95097c23 */ /* 0x004fe20008010009 */
[----:B------:R-:W-:Y:S02]  /*17470*/  ISETP.GE.OR P1, PT, R147, R209, !P5 ;  /* 0x000000d19300720c */ /* 0x000fe40006f26670 */
[----:B------:R-:W-:Y:S02]  /*17480*/  IABS R0, R0 ;  /* 0x0000000000007213 */ /* 0x000fe40000000000 */
[----:B------:R-:W-:Y:S02]  /*17490*/  FSEL R37, R18, -INF , !P1 ;  /* 0xff80000012257808 */ /* 0x000fe40004800000 */
[----:B------:R1:W2:Y:S01]  /*174a0*/  I2F R17, R0 ;  /* 0x0000000000117306 */ /* 0x0002a20000201400 */
[----:B---3--:R-:W-:Y:S01]  /*174b0*/  IMAD.IADD R4, R199, 0x1, -R2 ;  /* 0x00000001c7047824 */ /* 0x008fe200078e0a02 */
[C---:B------:R-:W-:Y:S01]  /*174c0*/  ISETP.GE.OR P6, PT, R147.reuse, R207, !P0 ;  /* 0x000000cf9300720c */ /* 0x040fe200047c6670 */
[----:B----4-:R-:W-:Y:S01]  /*174d0*/  FFMA.FTZ R66, R16, -UR27, R66 ;  /* 0x8000001b10427c23 */ /* 0x010fe20008010042 */
[----:B------:R-:W-:Y:S01]  /*174e0*/  ISETP.GE.OR P5, PT, R147, R208, !P2 ;  /* 0x000000d09300720c */ /* 0x000fe200057a6670 */
[----:B------:R-:W-:Y:S01]  /*174f0*/  IMAD.IADD R147, R205, 0x1, -R147 ;  /* 0x00000001cd937824 */ /* 0x000fe200078e0a93 */
[----:B------:R-:W-:Y:S02]  /*17500*/  IABS R4, R4 ;  /* 0x0000000400047213 */ /* 0x000fe40000000000 */
[-C--:B------:R-:W-:Y:S02]  /*17510*/  ISETP.GE.AND P0, PT, R145, R204.reuse, PT ;  /* 0x000000cc9100720c */ /* 0x080fe40003f06270 */
[----:B------:R-:W3:Y:S01]  /*17520*/  I2F R20, R4 ;  /* 0x0000000400147306 */ /* 0x000ee20000201400 */
[----:B------:R-:W-:Y:S02]  /*17530*/  FSEL R33, R9, -INF , !P4 ;  /* 0xff80000009217808 */ /* 0x000fe40006000000 */
[-C--:B------:R-:W-:Y:S04]  /*17540*/  ISETP.GE.OR P0, PT, R145, R209.reuse, !P0 ;  /* 0x000000d19100720c */ /* 0x080fe80004706670 */
[----:B------:R-:W-:Y:S02]  /*17550*/  FSEL R163, R22, -INF , !P0 ;  /* 0xff80000016a37808 */ /* 0x000fe40004000000 */
[C---:B------:R-:W-:Y:S04]  /*17560*/  ISETP.GE.AND P0, PT, R79.reuse, R204, PT ;  /* 0x000000cc4f00720c */ /* 0x040fe80003f06270 */
[-C--:B------:R-:W-:Y:S01]  /*17570*/  ISETP.GE.OR P0, PT, R79, R209.reuse, !P0 ;  /* 0x000000d14f00720c */ /* 0x080fe20004706670 */
[----:B-1----:R-:W-:Y:S02]  /*17580*/  IMAD.IADD R0, R201, 0x1, -R146 ;  /* 0x00000001c9007824 */ /* 0x002fe400078e0a92 */
[----:B--2---:R-:W-:Y:S01]  /*17590*/  FFMA.FTZ R12, R17, -UR27, R12 ;  /* 0x8000001b110c7c23 */ /* 0x004fe2000801000c */
[----:B------:R-:W-:Y:S02]  /*175a0*/  FSEL R52, R34, -INF , !P0 ;  /* 0xff80000022347808 */ /* 0x000fe40004000000 */
[----:B------:R-:W-:Y:S02]  /*175b0*/  IABS R0, R0 ;  /* 0x0000000000007213 */ /* 0x000fe40000000000 */
[----:B------:R-:W-:Y:S02]  /*175c0*/  FSEL R34, R12, -INF , !P5 ;  /* 0xff8000000c227808 */ /* 0x000fe40006800000 */
[----:B------:R1:W2:Y:S01]  /*175d0*/  I2F R10, R0 ;  /* 0x00000000000a7306 */ /* 0x0002a20000201400 */
[----:B---3--:R-:W-:Y:S01]  /*175e0*/  FFMA.FTZ R67, R20, -UR27, R67 ;  /* 0x8000001b14437c23 */ /* 0x008fe20008010043 */
[CC--:B------:R-:W-:Y:S04]  /*175f0*/  ISETP.GE.AND P0, PT, R77.reuse, R204.reuse, PT ;  /* 0x000000cc4d00720c */ /* 0x0c0fe80003f06270 */
[-C--:B------:R-:W-:Y:S04]  /*17600*/  ISETP.GE.OR P0, PT, R77, R209.reuse, !P0 ;  /* 0x000000d14d00720c */ /* 0x080fe80004706670 */
[----:B------:R-:W-:Y:S02]  /*17610*/  FSEL R217, R38, -INF , !P0 ;  /* 0xff80000026d97808 */ /* 0x000fe40004000000 */
[CC--:B------:R-:W-:Y:S04]  /*17620*/  ISETP.GE.AND P0, PT, R73.reuse, R204.reuse, PT ;  /* 0x000000cc4900720c */ /* 0x0c0fe80003f06270 */
[-C--:B------:R-:W-:Y:S04]  /*17630*/  ISETP.GE.OR P0, PT, R73, R209.reuse, !P0 ;  /* 0x000000d14900720c */ /* 0x080fe80004706670 */
[----:B------:R-:W-:Y:S02]  /*17640*/  FSEL R178, R50, -INF , !P0 ;  /* 0xff80000032b27808 */ /* 0x000fe40004000000 */
[----:B------:R-:W-:Y:S01]  /*17650*/  ISETP.GE.AND P0, PT, R71, R204, PT ;  /* 0x000000cc4700720c */ /* 0x000fe20003f06270 */
[----:B-1----:R-:W-:Y:S02]  /*17660*/  IMAD.IADD R0, R201, 0x1, -R145 ;  /* 0x00000001c9007824 */ /* 0x002fe400078e0a91 */
[----:B--2---:R-:W-:Y:S01]  /*17670*/  FFMA.FTZ R13, R10, -UR27, R13 ;  /* 0x8000001b0a0d7c23 */ /* 0x004fe2000801000d */
[----:B------:R-:W-:Y:S02]  /*17680*/  ISETP.GE.OR P0, PT, R71, R209, !P0 ;  /* 0x000000d14700720c */ /* 0x000fe40004706670 */
[----:B------:R-:W-:Y:S02]  /*17690*/  IABS R0, R0 ;  /* 0x0000000000007213 */ /* 0x000fe40000000000 */
[----:B------:R-:W-:Y:S02]  /*176a0*/  FSEL R247, R54, -INF , !P0 ;  /* 0xff80000036f77808 */ /* 0x000fe40004000000 */
[C---:B------:R-:W-:Y:S01]  /*176b0*/  ISETP.GE.AND P0, PT, R146.reuse, R202, PT ;  /* 0x000000ca9200720c */ /* 0x040fe20003f06270 */
[----:B------:R-:W-:Y:S01]  /*176c0*/  IMAD.MOV.U32 R4, RZ, RZ, R0 ;  /* 0x000000ffff047224 */ /* 0x000fe200078e0000 */
[----:B------:R-:W-:Y:S02]  /*176d0*/  IABS R0, R5 ;  /* 0x0000000500007213 */ /* 0x000fe40000000000 */
[----:B------:R-:W-:Y:S01]  /*176e0*/  P2R R5, PR, RZ, 0x8 ;  /* 0x00000008ff057803 */ /* 0x000fe20000000000 */
[----:B------:R-:W1:Y:S01]  /*176f0*/  I2F R8, R4 ;  /* 0x0000000400087306 */ /* 0x000e620000201400 */
[CC--:B------:R-:W-:Y:S04]  /*17700*/  ISETP.GE.AND P3, PT, R146.reuse, R204.reuse, PT ;  /* 0x000000cc9200720c */ /* 0x0c0fe80003f66270 */
[C---:B------:R-:W-:Y:S02]  /*17710*/  ISETP.GE.OR P1, PT, R146.reuse, R209, !P3 ;  /* 0x000000d19200720c */ /* 0x040fe40005f26670 */
[----:B------:R-:W-:Y:S02]  /*17720*/  ISETP.GE.OR P3, PT, R146, R207, !P0 ;  /* 0x000000cf9200720c */ /* 0x000fe40004766670 */
[----:B------:R-:W-:Y:S01]  /*17730*/  FSEL R36, R19, -INF , !P1 ;  /* 0xff80000013247808 */ /* 0x000fe20004800000 */
[----:B------:R2:W3:Y:S01]  /*17740*/  I2F R6, R0 ;  /* 0x0000000000067306 */ /* 0x0004e20000201400 */
[-C--:B------:R-:W-:Y:S02]  /*17750*/  ISETP.GE.AND P1, PT, R144, R204.reuse, PT ;  /* 0x000000cc9000720c */ /* 0x080fe40003f26270 */
[-C--:B------:R-:W-:Y:S02]  /*17760*/  ISETP.GE.AND P0, PT, R70, R204.reuse, PT ;  /* 0x000000cc4600720c */ /* 0x080fe40003f06270 */
[-C--:B------:R-:W-:Y:S02]  /*17770*/  ISETP.GE.OR P1, PT, R144, R209.reuse, !P1 ;  /* 0x000000d19000720c */ /* 0x080fe40004f26670 */
[-C--:B------:R-:W-:Y:S02]  /*17780*/  ISETP.GE.OR P0, PT, R70, R209.reuse, !P0 ;  /* 0x000000d14600720c */ /* 0x080fe40004706670 */
[----:B------:R-:W-:Y:S02]  /*17790*/  FSEL R164, R23, -INF , !P1 ;  /* 0xff80000017a47808 */ /* 0x000fe40004800000 */
[----:B------:R-:W-:Y:S02]  /*177a0*/  ISETP.GE.AND P1, PT, R78, R204, PT ;  /* 0x000000cc4e00720c */ /* 0x000fe40003f26270 */
[----:B------:R-:W-:Y:S01]  /*177b0*/  FSEL R246, R55, -INF , !P0 ;  /* 0xff80000037f67808 */ /* 0x000fe20004000000 */
[----:B-1----:R-:W-:Y:S01]  /*177c0*/  FFMA.FTZ R24, R8, -UR27, R24 ;  /* 0x8000001b08187c23 */ /* 0x002fe20008010018 */
[----:B------:R-:W-:Y:S01]  /*177d0*/  IABS R4, R148 ;  /* 0x0000009400047213 */ /* 0x000fe20000000000 */
[----:B------:R-:W4:Y:S01]  /*177e0*/  LDL.64 R54, [R1+0x20] ;  /* 0x0000200001367983 */ /* 0x000f220000100a00 */
[-C--:B------:R-:W-:Y:S02]  /*177f0*/  ISETP.GE.OR P1, PT, R78, R209.reuse, !P1 ;  /* 0x000000d14e00720c */ /* 0x080fe40004f26670 */
[----:B------:R-:W1:Y:S01]  /*17800*/  I2F R49, R4 ;  /* 0x0000000400317306 */ /* 0x000e620000201400 */
[-C--:B------:R-:W-:Y:S02]  /*17810*/  ISETP.GE.AND P0, PT, R69, R204.reuse, PT ;  /* 0x000000cc4500720c */ /* 0x080fe40003f06270 */
[----:B------:R-:W-:Y:S01]  /*17820*/  FSEL R158, R35, -INF , !P1 ;  /* 0xff800000239e7808 */ /* 0x000fe20004800000 */
[----:B--2---:R-:W-:Y:S01]  /*17830*/  IMAD.IADD R0, R201, 0x1, -R79 ;  /* 0x00000001c9007824 */ /* 0x004fe200078e0a4f */
[----:B------:R-:W-:Y:S01]  /*17840*/  ISETP.GE.AND P1, PT, R76, R204, PT ;  /* 0x000000cc4c00720c */ /* 0x000fe20003f26270 */
[----:B---3--:R-:W-:Y:S01]  /*17850*/  FFMA.FTZ R25, R6, -UR27, R25 ;  /* 0x8000001b06197c23 */ /* 0x008fe20008010019 */
[-C--:B------:R-:W-:Y:S02]  /*17860*/  ISETP.GE.OR P0, PT, R69, R209.reuse, !P0 ;  /* 0x000000d14500720c */ /* 0x080fe40004706670 */
[----:B------:R-:W-:Y:S02]  /*17870*/  IABS R0, R0 ;  /* 0x0000000000007213 */ /* 0x000fe40000000000 */
[-C--:B------:R-:W-:Y:S02]  /*17880*/  ISETP.GE.OR P1, PT, R76, R209.reuse, !P1 ;  /* 0x000000d14c00720c */ /* 0x080fe40004f26670 */
[----:B------:R2:W3:Y:S01]  /*17890*/  I2F R7, R0 ;  /* 0x0000000000077306 */ /* 0x0004e20000201400 */
[----:B------:R-:W-:Y:S02]  /*178a0*/  FSEL R243, R66, -INF , !P0 ;  /* 0xff80000042f37808 */ /* 0x000fe40004000000 */
[----:B------:R-:W-:Y:S02]  /*178b0*/  FSEL R219, R39, -INF , !P1 ;  /* 0xff80000027db7808 */ /* 0x000fe40004800000 */
[C---:B------:R-:W-:Y:S01]  /*178c0*/  ISETP.GE.AND P1, PT, R72.reuse, R204, PT ;  /* 0x000000cc4800720c */ /* 0x040fe20003f26270 */
[----:B------:R-:W5:Y:S01]  /*178d0*/  LDL.64 R38, [R1+0x8] ;  /* 0x0000080001267983 */ /* 0x000f620000100a00 */
[----:B------:R-:W-:Y:S02]  /*178e0*/  ISETP.GE.AND P0, PT, R145, R202, PT ;  /* 0x000000ca9100720c */ /* 0x000fe40003f06270 */
[----:B------:R-:W-:Y:S01]  /*178f0*/  ISETP.GE.OR P1, PT, R72, R209, !P1 ;  /* 0x000000d14800720c */ /* 0x000fe20004f26670 */
[----:B-1----:R-:W-:Y:S01]  /*17900*/  FFMA.FTZ R11, R49, -UR27, R11 ;  /* 0x8000001b310b7c23 */ /* 0x002fe2000801000b */
[----:B------:R-:W-:Y:S02]  /*17910*/  IABS R4, R147 ;  /* 0x0000009300047213 */ /* 0x000fe40000000000 */
[----:B------:R-:W-:Y:S02]  /*17920*/  FSEL R212, R51, -INF , !P1 ;  /* 0xff80000033d47808 */ /* 0x000fe40004800000 */
[----:B------:R1:W1:Y:S01]  /*17930*/  I2F R53, R4 ;  /* 0x0000000400357306 */ /* 0x0002620000201400 */
[C---:B------:R-:W-:Y:S02]  /*17940*/  ISETP.GE.AND P1, PT, R146.reuse, R203, PT ;  /* 0x000000cb9200720c */ /* 0x040fe40003f26270 */
[----:B------:R-:W-:Y:S02]  /*17950*/  ISETP.GE.OR P4, PT, R145, R207, !P0 ;  /* 0x000000cf9100720c */ /* 0x000fe40004786670 */
[----:B------:R-:W-:Y:S02]  /*17960*/  ISETP.GE.OR P2, PT, R146, R208, !P1 ;  /* 0x000000d09200720c */ /* 0x000fe40004f46670 */
[C---:B------:R-:W-:Y:S01]  /*17970*/  ISETP.GE.AND P0, PT, R2.reuse, R204, PT ;  /* 0x000000cc0200720c */ /* 0x040fe20003f06270 */
[----:B--2---:R-:W-:Y:S01]  /*17980*/  IMAD.IADD R0, R201, 0x1, -R78 ;  /* 0x00000001c9007824 */ /* 0x004fe200078e0a4e */
[----:B------:R-:W-:Y:S01]  /*17990*/  FSEL R35, R13, -INF , !P2 ;  /* 0xff8000000d237808 */ /* 0x000fe20005000000 */
[----:B---3--:R-:W-:Y:S01]  /*179a0*/  FFMA.FTZ R28, R7, -UR27, R28 ;  /* 0x8000001b071c7c23 */ /* 0x008fe2000801001c */
[----:B------:R-:W-:Y:S01]  /*179b0*/  ISETP.NE.AND P2, PT, R5, RZ, PT ;  /* 0x000000ff0500720c */ /* 0x000fe20003f45270 */
[----:B------:R-:W-:Y:S01]  /*179c0*/  IMAD.IADD R5, R201, 0x1, -R71 ;  /* 0x00000001c9057824 */ /* 0x000fe200078e0a47 */
[----:B------:R-:W-:Y:S02]  /*179d0*/  IABS R0, R0 ;  /* 0x0000000000007213 */ /* 0x000fe40000000000 */
[----:B------:R-:W-:Y:S02]  /*179e0*/  FSEL R20, R11, -INF , !P2 ;  /* 0xff8000000b147808 */ /* 0x000fe40005000000 */
[----:B------:R2:W3:Y:S01]  /*179f0*/  I2F R32, R0 ;  /* 0x0000000000207306 */ /* 0x0004e20000201400 */
[----:B------:R-:W-:Y:S02]  /*17a00*/  IABS R5, R5 ;  /* 0x0000000500057213 */ /* 0x000fe40000000000 */
[----:B------:R-:W-:Y:S02]  /*17a10*/  ISETP.GE.OR P0, PT, R2, R209, !P0 ;  /* 0x000000d10200720c */ /* 0x000fe40004706670 */
[-C--:B------:R-:W-:Y:S01]  /*17a20*/  ISETP.GE.AND P1, PT, R145, R203.reuse, PT ;  /* 0x000000cb9100720c */ /* 0x080fe20003f26270 */
[----:B-1----:R-:W-:Y:S01]  /*17a30*/  IMAD.IADD R4, R205, 0x1, -R146 ;  /* 0x00000001cd047824 */ /* 0x002fe200078e0a92 */
[----:B------:R-:W-:Y:S01]  /*17a40*/  FSEL R242, R67, -INF , !P0 ;  /* 0xff80000043f27808 */ /* 0x000fe20004000000 */
[----:B------:R-:W-:Y:S01]  /*17a50*/  FFMA.FTZ R14, R53, -UR27, R14 ;  /* 0x8000001b350e7c23 */ /* 0x000fe2000801000e */
[CC--:B------:R-:W-:Y:S02]  /*17a60*/  ISETP.GE.AND P0, PT, R144.reuse, R203.reuse, PT ;  /* 0x000000cb9000720c */ /* 0x0c0fe40003f06270 */
[-C--:B------:R-:W-:Y:S02]  /*17a70*/  ISETP.GE.OR P1, PT, R145, R208.reuse, !P1 ;  /* 0x000000d09100720c */ /* 0x080fe40004f26670 */
[----:B------:R-:W-:Y:S02]  /*17a80*/  ISETP.GE.OR P0, PT, R144, R208, !P0 ;  /* 0x000000d09000720c */ /* 0x000fe40004706670 */
[----:B------:R-:W-:Y:S02]  /*17a90*/  FSEL R165, R24, -INF , !P1 ;  /* 0xff80000018a57808 */ /* 0x000fe40004800000 */
[----:B------:R-:W-:Y:S02]  /*17aa0*/  FSEL R167, R25, -INF , !P0 ;  /* 0xff80000019a77808 */ /* 0x000fe40004000000 */
[----:B------:R-:W4:Y:S01]  /*17ab0*/  LDL.64 R24, [R1+0x18] ;  /* 0x0000180001187983 */ /* 0x000f220000100a00 */
[----:B------:R-:W-:Y:S02]  /*17ac0*/  ISETP.GE.AND P0, PT, R79, R203, PT ;  /* 0x000000cb4f00720c */ /* 0x000fe40003f06270 */
[----:B------:R-:W-:Y:S02]  /*17ad0*/  ISETP.GE.AND P1, PT, R144, R202, PT ;  /* 0x000000ca9000720c */ /* 0x000fe40003f26270 */
[----:B--2---:R-:W-:Y:S01]  /*17ae0*/  IABS R0, R4 ;  /* 0x0000000400007213 */ /* 0x004fe20000000000 */
[----:B------:R-:W-:Y:S01]  /*17af0*/  IMAD.IADD R4, R201, 0x1, -R77 ;  /* 0x00000001c9047824 */ /* 0x000fe200078e0a4d */
[C---:B------:R-:W-:Y:S01]  /*17b00*/  ISETP.GE.OR P0, PT, R79.reuse, R208, !P0 ;  /* 0x000000d04f00720c */ /* 0x040fe20004706670 */
[----:B---3--:R-:W-:Y:S01]  /*17b10*/  FFMA.FTZ R29, R32, -UR27, R29 ;  /* 0x8000001b201d7c23 */ /* 0x008fe2000801001d */
[----:B------:R-:W1:Y:S01]  /*17b20*/  I2F R23, R0 ;  /* 0x0000000000177306 */ /* 0x000e620000201400 */
[----:B------:R-:W-:Y:S02]  /*17b30*/  ISETP.GE.OR P5, PT, R144, R207, !P1 ;  /* 0x000000cf9000720c */ /* 0x000fe40004fa6670 */
[C---:B------:R-:W-:Y:S02]  /*17b40*/  ISETP.GE.AND P1, PT, R79.reuse, R202, PT ;  /* 0x000000ca4f00720c */ /* 0x040fe40003f26270 */
[----:B------:R-:W-:Y:S02]  /*17b50*/  FSEL R28, R28, -INF , !P0 ;  /* 0xff8000001c1c7808 */ /* 0x000fe40004000000 */
[C---:B------:R-:W-:Y:S02]  /*17b60*/  ISETP.GE.AND P0, PT, R78.reuse, R203, PT ;  /* 0x000000cb4e00720c */ /* 0x040fe40003f06270 */
[----:B------:R-:W-:Y:S02]  /*17b70*/  ISETP.GE.OR P1, PT, R79, R207, !P1 ;  /* 0x000000cf4f00720c */ /* 0x000fe40004f26670 */
[C---:B------:R-:W-:Y:S02]  /*17b80*/  ISETP.GE.OR P0, PT, R78.reuse, R208, !P0 ;  /* 0x000000d04e00720c */ /* 0x040fe40004706670 */
[----:B------:R-:W-:Y:S02]  /*17b90*/  P2R R6, PR, RZ, 0x2 ;  /* 0x00000002ff067803 */ /* 0x000fe40000000000 */
[----:B------:R-:W-:Y:S02]  /*17ba0*/  ISETP.GE.AND P1, PT, R78, R202, PT ;  /* 0x000000ca4e00720c */ /* 0x000fe40003f26270 */
[----:B------:R-:W-:Y:S02]  /*17bb0*/  FSEL R51, R29, -INF , !P0 ;  /* 0xff8000001d337808 */ /* 0x000fe40004000000 */
[----:B------:R-:W-:Y:S02]  /*17bc0*/  ISETP.GE.AND P0, PT, R77, R203, PT ;  /* 0x000000cb4d00720c */ /* 0x000fe40003f06270 */
[----:B------:R-:W-:Y:S02]  /*17bd0*/  FSEL R14, R14, -INF , !P6 ;  /* 0xff8000000e0e7808 */ /* 0x000fe40007000000 */
[----:B------:R-:W-:Y:S01]  /*17be0*/  ISETP.GE.OR P6, PT, R78, R207, !P1 ;  /* 0x000000cf4e00720c */ /* 0x000fe20004fc6670 */
[----:B-1----:R-:W-:Y:S01]  /*17bf0*/  FFMA.FTZ R15, R23, -UR27, R15 ;  /* 0x8000001b170f7c23 */ /* 0x002fe2000801000f */
[----:B------:R-:W-:Y:S01]  /*17c00*/  IABS R0, R4 ;  /* 0x0000000400007213 */ /* 0x000fe20000000000 */
[----:B------:R-:W-:Y:S01]  /*17c10*/  IMAD.IADD R4, R205, 0x1, -R145 ;  /* 0x00000001cd047824 */ /* 0x000fe200078e0a91 */
[----:B------:R-:W-:Y:S02]  /*17c20*/  ISETP.GE.OR P1, PT, R77, R208, !P0 ;  /* 0x000000d04d00720c */ /* 0x000fe40004726670 */
[----:B------:R1:W2:Y:S01]  /*17c30*/  I2F R22, R0 ;  /* 0x0000000000167306 */ /* 0x0002a20000201400 */
[C---:B------:R-:W-:Y:S02]  /*17c40*/  ISETP.GE.AND P0, PT, R76.reuse, R203, PT ;  /* 0x000000cb4c00720c */ /* 0x040fe40003f06270 */
[C---:B------:R-:W-:Y:S02]  /*17c50*/  ISETP.GE.AND P2, PT, R76.reuse, R202, PT ;  /* 0x000000ca4c00720c */ /* 0x040fe40003f46270 */
[C---:B------:R-:W-:Y:S02]  /*17c60*/  ISETP.GE.OR P0, PT, R76.reuse, R208, !P0 ;  /* 0x000000d04c00720c */ /* 0x040fe40004706670 */
[----:B------:R-:W-:Y:S02]  /*17c70*/  FSEL R15, R15, -INF , !P3 ;  /* 0xff8000000f0f7808 */ /* 0x000fe40005800000 */
[C---:B------:R-:W-:Y:S02]  /*17c80*/  ISETP.GE.AND P3, PT, R77.reuse, R202, PT ;  /* 0x000000ca4d00720c */ /* 0x040fe40003f66270 */
[-C--:B------:R-:W-:Y:S02]  /*17c90*/  ISETP.GE.OR P2, PT, R76, R207.reuse, !P2 ;  /* 0x000000cf4c00720c */ /* 0x080fe40005746670 */
[-C--:B------:R-:W-:Y:S02]  /*17ca0*/  ISETP.GE.OR P3, PT, R77, R207.reuse, !P3 ;  /* 0x000000cf4d00720c */ /* 0x080fe40005f66670 */
[----:B-1----:R-:W-:Y:S01]  /*17cb0*/  IABS R0, R4 ;  /* 0x0000000400007213 */ /* 0x002fe20000000000 */
[----:B--2---:R-:W-:Y:S02]  /*17cc0*/  FFMA.FTZ R40, R22, -UR27, R40 ;  /* 0x8000001b16287c23 */ /* 0x004fe40008010028 */
[----:B------:R-:W-:Y:S01]  /*17cd0*/  IMAD.IADD R4, R201, 0x1, -R76 ;  /* 0x00000001c9047824 */ /* 0x000fe200078e0a4c */
[----:B------:R1:W2:Y:S02]  /*17ce0*/  I2F R21, R0 ;  /* 0x0000000000157306 */ /* 0x0002a40000201400 */
[----:B------:R-:W-:Y:S02]  /*17cf0*/  FSEL R172, R40, -INF , !P1 ;  /* 0xff80000028ac7808 */ /* 0x000fe40004800000 */
[----:B------:R-:W-:Y:S02]  /*17d00*/  ISETP.GE.AND P1, PT, R73, R202, PT ;  /* 0x000000ca4900720c */ /* 0x000fe40003f26270 */
[----:B-1----:R-:W-:Y:S01]  /*17d10*/  IABS R0, R4 ;  /* 0x0000000400007213 */ /* 0x002fe20000000000 */
[----:B--2---:R-:W-:Y:S04]  /*17d20*/  FFMA.FTZ R26, R21, -UR27, R26 ;  /* 0x8000001b151a7c23 */ /* 0x004fe8000801001a */
[----:B------:R-:W-:Y:S01]  /*17d30*/  IMAD.MOV.U32 R4, RZ, RZ, R0 ;  /* 0x000000ffff047224 */ /* 0x000fe200078e0000 */
[----:B------:R-:W-:Y:S01]  /*17d40*/  FSEL R159, R26, -INF , !P4 ;  /* 0xff8000001a9f7808 */ /* 0x000fe20006000000 */
[----:B------:R-:W-:Y:S01]  /*17d50*/  IMAD.IADD R0, R205, 0x1, -R144 ;  /* 0x00000001cd007824 */ /* 0x000fe200078e0a90 */
[----:B------:R-:W-:Y:S01]  /*17d60*/  ISETP.GE.OR P4, PT, R73, R207, !P1 ;  /* 0x000000cf4900720c */ /* 0x000fe20004f86670 */
[----:B------:R1:W2:Y:S03]  /*17d70*/  I2F R19, R4 ;  /* 0x0000000400137306 */ /* 0x0002a60000201400 */
[----:B------:R-:W-:Y:S07]  /*17d80*/  IABS R0, R0 ;  /* 0x0000000000007213 */ /* 0x000fee0000000000 */
[----:B------:R-:W3:Y:S01]  /*17d90*/  I2F R17, R0 ;  /* 0x0000000000117306 */ /* 0x000ee20000201400 */
[----:B-1----:R-:W-:Y:S02]  /*17da0*/  IMAD.IADD R4, R201, 0x1, -R73 ;  /* 0x00000001c9047824 */ /* 0x002fe400078e0a49 */
[----:B--2---:R-:W-:Y:S05]  /*17db0*/  FFMA.FTZ R41, R19, -UR27, R41 ;  /* 0x8000001b13297c23 */ /* 0x004fea0008010029 */
[----:B------:R-:W-:Y:S02]  /*17dc0*/  FSEL R175, R41, -INF , !P0 ;  /* 0xff80000029af7808 */ /* 0x000fe40004000000 */
[-C--:B------:R-:W-:Y:S01]  /*17dd0*/  ISETP.GE.AND P0, PT, R73, R203.reuse, PT ;  /* 0x000000cb4900720c */ /* 0x080fe20003f06270 */
[----:B---3--:R-:W-:Y:S01]  /*17de0*/  FFMA.FTZ R27, R17, -UR27, R27 ;  /* 0x8000001b111b7c23 */ /* 0x008fe2000801001b */
[----:B------:R-:W-:Y:S01]  /*17df0*/  IABS R0, R4 ;  /* 0x0000000400007213 */ /* 0x000fe20000000000 */
[----:B------:R-:W-:Y:S01]  /*17e00*/  IMAD.IADD R4, R205, 0x1, -R79 ;  /* 0x00000001cd047824 */ /* 0x000fe200078e0a4f */
[----:B------:R-:W-:Y:S02]  /*17e10*/  ISETP.GE.OR P0, PT, R73, R208, !P0 ;  /* 0x000000d04900720c */ /* 0x000fe40004706670 */
[----:B------:R1:W2:Y:S01]  /*17e20*/  I2F R18, R0 ;  /* 0x0000000000127306 */ /* 0x0002a20000201400 */
[----:B------:R-:W-:Y:S02]  /*17e30*/  FSEL R162, R27, -INF , !P5 ;  /* 0xff8000001ba27808 */ /* 0x000fe40006800000 */
[----:B------:R-:W-:Y:S02]  /*17e40*/  IABS R4, R4 ;  /* 0x0000000400047213 */ /* 0x000fe40000000000 */
[----:B------:R-:W-:Y:S02]  /*17e50*/  ISETP.NE.AND P5, PT, R6, RZ, PT ;  /* 0x000000ff0600720c */ /* 0x000fe40003fa5270 */
[----:B------:R-:W-:Y:S02]  /*17e60*/  P2R R6, PR, RZ, 0x4 ;  /* 0x00000004ff067803 */ /* 0x000fe40000000000 */
[----:B------:R-:W-:Y:S01]  /*17e70*/  ISETP.GE.AND P2, PT, R72, R202, PT ;  /* 0x000000ca4800720c */ /* 0x000fe20003f46270 */
[----:B------:R3:W3:Y:S01]  /*17e80*/  I2F R16, R4 ;  /* 0x0000000400107306 */ /* 0x0006e20000201400 */
[----:B-1----:R-:W-:Y:S02]  /*17e90*/  IMAD.IADD R0, R201, 0x1, -R72 ;  /* 0x00000001c9007824 */ /* 0x002fe400078e0a48 */
[----:B--2---:R-:W-:Y:S03]  /*17ea0*/  FFMA.FTZ R44, R18, -UR27, R44 ;  /* 0x8000001b122c7c23 */ /* 0x004fe6000801002c */
[----:B------:R-:W-:Y:S02]  /*17eb0*/  IABS R0, R0 ;  /* 0x0000000000007213 */ /* 0x000fe40000000000 */
[----:B------:R-:W-:Y:S02]  /*17ec0*/  FSEL R182, R44, -INF , !P0 ;  /* 0xff8000002cb67808 */ /* 0x000fe40004000000 */
[----:B------:R1:W2:Y:S01]  /*17ed0*/  I2F R13, R0 ;  /* 0x00000000000d7306 */ /* 0x0002a20000201400 */
[----:B---3--:R-:W-:Y:S01]  /*17ee0*/  IMAD.IADD R4, R205, 0x1, -R78 ;  /* 0x00000001cd047824 */ /* 0x008fe200078e0a4e */
[-C--:B------:R-:W-:Y:S01]  /*17ef0*/  ISETP.GE.AND P0, PT, R72, R203.reuse, PT ;  /* 0x000000cb4800720c */ /* 0x080fe20003f06270 */
[----:B------:R-:W3:Y:S01]  /*17f00*/  LDL.64 R78, [R1] ;  /* 0x00000000014e7983 */ /* 0x000ee20000100a00 */
[----:B------:R-:W-:Y:S02]  /*17f10*/  FFMA.FTZ R30, R16, -UR27, R30 ;  /* 0x8000001b101e7c23 */ /* 0x000fe4000801001e */
[-C--:B------:R-:W-:Y:S02]  /*17f20*/  ISETP.GE.OR P1, PT, R72, R208.reuse, !P0 ;  /* 0x000000d04800720c */ /* 0x080fe40004726670 */
[C---:B------:R-:W-:Y:S02]  /*17f30*/  ISETP.GE.AND P0, PT, R71.reuse, R203, PT ;  /* 0x000000cb4700720c */ /* 0x040fe40003f06270 */
[----:B------:R-:W-:Y:S02]  /*17f40*/  FSEL R49, R30, -INF , !P5 ;  /* 0xff8000001e317808 */ /* 0x000fe40006800000 */
[----:B------:R-:W-:Y:S02]  /*17f50*/  ISETP.GE.OR P0, PT, R71, R208, !P0 ;  /* 0x000000d04700720c */ /* 0x000fe40004706670 */
[----:B-1----:R-:W-:Y:S01]  /*17f60*/  IABS R0, R4 ;  /* 0x0000000400007213 */ /* 0x002fe20000000000 */
[----:B--2---:R-:W-:Y:S01]  /*17f70*/  FFMA.FTZ R45, R13, -UR27, R45 ;  /* 0x8000001b0d2d7c23 */ /* 0x004fe2000801002d */
[----:B------:R-:W-:Y:S02]  /*17f80*/  FMNMX.FTZ R4, R154, R3, !PT ;  /* 0x000000039a047209 */ /* 0x000fe40007810000 */
[----:B------:R1:W2:Y:S02]  /*17f90*/  I2F R12, R0 ;  /* 0x00000000000c7306 */ /* 0x0002a40000201400 */
[----:B------:R-:W-:Y:S02]  /*17fa0*/  FMNMX.FTZ R4, R153, R4, !PT ;  /* 0x0000000499047209 */ /* 0x000fe40007810000 */
[----:B------:R-:W-:Y:S02]  /*17fb0*/  FSEL R213, R45, -INF , !P1 ;  /* 0xff8000002dd57808 */ /* 0x000fe40004800000 */
[----:B------:R-:W-:Y:S02]  /*17fc0*/  FMNMX.FTZ R4, R151, R4, !PT ;  /* 0x0000000497047209 */ /* 0x000fe40007810000 */
[----:B------:R-:W-:Y:S02]  /*17fd0*/  ISETP.GE.AND P1, PT, R70, R203, PT ;  /* 0x000000cb4600720c */ /* 0x000fe40003f26270 */
[----:B------:R-:W-:Y:S02]  /*17fe0*/  FMNMX.FTZ R4, R152, R4, !PT ;  /* 0x0000000498047209 */ /* 0x000fe40007810000 */
[----:B------:R-:W-:Y:S02]  /*17ff0*/  ISETP.GE.OR P1, PT, R70, R208, !P1 ;  /* 0x000000d04600720c */ /* 0x000fe40004f26670 */
[----:B------:R-:W-:Y:S04]  /*18000*/  FMNMX.FTZ R4, R166, R4, !PT ;  /* 0x00000004a6047209 */ /* 0x000fe80007810000 */
[----:B------:R-:W-:Y:S04]  /*18010*/  FMNMX.FTZ R4, R168, R4, !PT ;  /* 0x00000004a8047209 */ /* 0x000fe80007810000 */
[----:B------:R-:W-:Y:S01]  /*18020*/  FMNMX.FTZ R4, R160, R4, !PT ;  /* 0x00000004a0047209 */ /* 0x000fe20007810000 */
[----:B-1----:R-:W-:Y:S02]  /*18030*/  IMAD.MOV.U32 R0, RZ, RZ, R5 ;  /* 0x000000ffff007224 */ /* 0x002fe400078e0005 */
[----:B--2---:R-:W-:Y:S02]  /*18040*/  FFMA.FTZ R31, R12, -UR27, R31 ;  /* 0x8000001b0c1f7c23 */ /* 0x004fe4000801001f */
[----:B------:R1:W2:Y:S01]  /*18050*/  I2F R11, R0 ;  /* 0x00000000000b7306 */ /* 0x0002a20000201400 */
[----:B------:R-:W-:Y:S02]  /*18060*/  IMAD.IADD R5, R205, 0x1, -R77 ;  /* 0x00000001cd057824 */ /* 0x000fe400078e0a4d */
[----:B------:R-:W-:Y:S02]  /*18070*/  FSEL R50, R31, -INF , !P6 ;  /* 0xff8000001f327808 */ /* 0x000fe40007000000 */
[----:B------:R-:W-:Y:S01]  /*18080*/  ISETP.GE.OR P6, PT, R72, R207, !P2 ;  /* 0x000000cf4800720c */ /* 0x000fe200057c6670 */
[----:B------:R-:W-:Y:S01]  /*18090*/  IMAD.IADD R72, R205, 0x1, -R72 ;  /* 0x00000001cd487824 */ /* 0x000fe200078e0a48 */
[-C--:B------:R-:W-:Y:S02]  /*180a0*/  ISETP.GE.AND P2, PT, R70, R202.reuse, PT ;  /* 0x000000ca4600720c */ /* 0x080fe40003f46270 */
[----:B-1----:R-:W-:Y:S01]  /*180b0*/  IABS R0, R5 ;  /* 0x0000000500007213 */ /* 0x002fe20000000000 */
[----:B------:R-:W-:Y:S02]  /*180c0*/  IMAD.IADD R5, R201, 0x1, -R70 ;  /* 0x00000001c9057824 */ /* 0x000fe400078e0a46 */
[----:B--2---:R-:W-:Y:S01]  /*180d0*/  FFMA.FTZ R56, R11, -UR27, R56 ;  /* 0x8000001b0b387c23 */ /* 0x004fe20008010038 */
[----:B------:R1:W2:Y:S04]  /*180e0*/  I2F R10, R0 ;  /* 0x00000000000a7306 */ /* 0x0002a80000201400 */
[----:B------:R-:W-:Y:S02]  /*180f0*/  FSEL R232, R56, -INF , !P0 ;  /* 0xff80000038e87808 */ /* 0x000fe40004000000 */
[C---:B------:R-:W-:Y:S04]  /*18100*/  ISETP.GE.AND P0, PT, R71.reuse, R202, PT ;  /* 0x000000ca4700720c */ /* 0x040fe80003f06270 */
[----:B------:R-:W-:Y:S01]  /*18110*/  ISETP.GE.OR P5, PT, R71, R207, !P0 ;  /* 0x000000cf4700720c */ /* 0x000fe200047a6670 */
[----:B------:R-:W-:Y:S01]  /*18120*/  IMAD.IADD R71, R205, 0x1, -R71 ;  /* 0x00000001cd477824 */ /* 0x000fe200078e0a47 */
[C---:B------:R-:W-:Y:S04]  /*18130*/  ISETP.GE.AND P0, PT, R69.reuse, R203, PT ;  /* 0x000000cb4500720c */ /* 0x040fe80003f06270 */
[----:B------:R-:W-:Y:S02]  /*18140*/  ISETP.GE.OR P0, PT, R69, R208, !P0 ;  /* 0x000000d04500720c */ /* 0x000fe40004706670 */
[----:B-1----:R-:W-:Y:S01]  /*18150*/  IABS R0, R5 ;  /* 0x0000000500007213 */ /* 0x002fe20000000000 */
[----:B--2---:R-:W-:Y:S01]  /*18160*/  FFMA.FTZ R42, R10, -UR27, R42 ;  /* 0x8000001b0a2a7c23 */ /* 0x004fe2000801002a */
[----:B------:R-:W-:Y:S03]  /*18170*/  FMNMX.FTZ R5, R161, R4, !PT ;  /* 0x00000004a1057209 */ /* 0x000fe60007810000 */
[----:B------:R-:W-:Y:S01]  /*18180*/  IMAD.MOV.U32 R4, RZ, RZ, R0 ;  /* 0x000000ffff047224 */ /* 0x000fe200078e0000 */
[----:B------:R-:W-:Y:S01]  /*18190*/  FSEL R170, R42, -INF , !P3 ;  /* 0xff8000002aaa7808 */ /* 0x000fe20005800000 */
[----:B------:R-:W-:Y:S01]  /*181a0*/  IMAD.IADD R0, R205, 0x1, -R76 ;  /* 0x00000001cd007824 */ /* 0x000fe200078e0a4c */
[----:B------:R-:W-:Y:S01]  /*181b0*/  ISETP.NE.AND P3, PT, R6, RZ, PT ;  /* 0x000000ff0600720c */ /* 0x000fe20003f65270 */
[----:B------:R1:W2:Y:S01]  /*181c0*/  I2F R9, R4 ;  /* 0x0000000400097306 */ /* 0x0002a20000201400 */
[----:B------:R-:W-:Y:S02]  /*181d0*/  FMNMX.FTZ R5, R221, R5, !PT ;  /* 0x00000005dd057209 */ /* 0x000fe40007810000 */
[----:B------:R-:W-:Y:S07]  /*181e0*/  IABS R0, R0 ;  /* 0x0000000000007213 */ /* 0x000fee0000000000 */
[----:B------:R4:W4:Y:S01]  /*181f0*/  I2F R8, R0 ;  /* 0x0000000000087306 */ /* 0x0009220000201400 */
[----:B-1----:R-:W-:Y:S01]  /*18200*/  FMNMX.FTZ R4, R222, R5, !PT ;  /* 0x00000005de047209 */ /* 0x002fe20007810000 */
[----:B------:R-:W-:Y:S02]  /*18210*/  IMAD.IADD R5, R201, 0x1, -R69 ;  /* 0x00000001c9057824 */ /* 0x000fe400078e0a45 */
[----:B--2---:R-:W-:Y:S01]  /*18220*/  FFMA.FTZ R57, R9, -UR27, R57 ;  /* 0x8000001b09397c23 */ /* 0x004fe20008010039 */
[----:B------:R-:W-:Y:S04]  /*18230*/  FMNMX.FTZ R4, R183, R4, !PT ;  /* 0x00000004b7047209 */ /* 0x000fe80007810000 */
[----:B------:R-:W-:Y:S02]  /*18240*/  FMNMX.FTZ R4, R214, R4, !PT ;  /* 0x00000004d6047209 */ /* 0x000fe40007810000 */
[----:B----4-:R-:W-:Y:S01]  /*18250*/  IABS R0, R5 ;  /* 0x0000000500007213 */ /* 0x010fe20000000000 */
[----:B------:R-:W-:Y:S01]  /*18260*/  FFMA.FTZ R43, R8, -UR27, R43 ;  /* 0x8000001b082b7c23 */ /* 0x000fe2000801002b */
[----:B------:R-:W-:Y:S01]  /*18270*/  FSEL R230, R57, -INF , !P1 ;  /* 0xff80000039e67808 */ /* 0x000fe20004800000 */
[----:B------:R-:W-:Y:S01]  /*18280*/  IMAD.IADD R5, R205, 0x1, -R73 ;  /* 0x00000001cd057824 */ /* 0x000fe200078e0a49 */
[----:B------:R1:W2:Y:S01]  /*18290*/  I2F R7, R0 ;  /* 0x0000000000077306 */ /* 0x0002a20000201400 */
[----:B------:R-:W-:Y:S02]  /*182a0*/  FMNMX.FTZ R4, R248, R4, !PT ;  /* 0x00000004f8047209 */ /* 0x000fe40007810000 */
[----:B------:R-:W-:Y:S02]  /*182b0*/  FSEL R173, R43, -INF , !P3 ;  /* 0xff8000002bad7808 */ /* 0x000fe40005800000 */
[----:B------:R-:W-:Y:S02]  /*182c0*/  FMNMX.FTZ R4, R249, R4, !PT ;  /* 0x00000004f9047209 */ /* 0x000fe40007810000 */
[-C--:B------:R-:W-:Y:S01]  /*182d0*/  ISETP.GE.OR P3, PT, R70, R207.reuse, !P2 ;  /* 0x000000cf4600720c */ /* 0x080fe20005766670 */
[----:B------:R-:W-:Y:S01]  /*182e0*/  IMAD.IADD R70, R205, 0x1, -R70 ;  /* 0x00000001cd467824 */ /* 0x000fe200078e0a46 */
[C---:B------:R-:W-:Y:S04]  /*182f0*/  ISETP.GE.AND P1, PT, R69.reuse, R202, PT ;  /* 0x000000ca4500720c */ /* 0x040fe80003f26270 */
[----:B------:R-:W-:Y:S01]  /*18300*/  ISETP.GE.OR P2, PT, R69, R207, !P1 ;  /* 0x000000cf4500720c */ /* 0x000fe20004f46670 */
[----:B------:R-:W-:Y:S01]  /*18310*/  IMAD.IADD R69, R205, 0x1, -R69 ;  /* 0x00000001cd457824 */ /* 0x000fe200078e0a45 */
[C---:B------:R-:W-:Y:S04]  /*18320*/  ISETP.GE.AND P1, PT, R2.reuse, R203, PT ;  /* 0x000000cb0200720c */ /* 0x040fe80003f26270 */
[----:B------:R-:W-:Y:S02]  /*18330*/  ISETP.GE.OR P1, PT, R2, R208, !P1 ;  /* 0x000000d00200720c */ /* 0x000fe40004f26670 */
[----:B-1----:R-:W-:Y:S01]  /*18340*/  IABS R0, R5 ;  /* 0x0000000500007213 */ /* 0x002fe20000000000 */
[----:B--2---:R-:W-:Y:S01]  /*18350*/  FFMA.FTZ R60, R7, -UR27, R60 ;  /* 0x8000001b073c7c23 */ /* 0x004fe2000801003c */
[----:B------:R-:W-:Y:S02]  /*18360*/  FMNMX.FTZ R5, R244, R4, !PT ;  /* 0x00000004f4057209 */ /* 0x000fe40007810000 */
[----:B------:R-:W-:Y:S01]  /*18370*/  IABS R7, R69 ;  /* 0x0000004500077213 */ /* 0x000fe20000000000 */
[----:B------:R-:W-:Y:S01]  /*18380*/  IMAD.MOV.U32 R4, RZ, RZ, R0 ;  /* 0x000000ffff047224 */ /* 0x000fe200078e0000 */
[----:B------:R-:W-:Y:S02]  /*18390*/  FMNMX.FTZ R0, R245, R5, !PT ;  /* 0x00000005f5007209 */ /* 0x000fe40007810000 */
[----:B------:R-:W-:Y:S02]  /*183a0*/  FSEL R234, R60, -INF , !P0 ;  /* 0xff8000003cea7808 */ /* 0x000fe40004000000 */
[----:B------:R-:W1:Y:S01]  /*183b0*/  I2F R7, R7 ;  /* 0x0000000700077306 */ /* 0x000e620000201400 */
[----:B------:R-:W2:Y:S01]  /*183c0*/  SHFL.BFLY PT, R5, R0, 0x2, 0x1f ;  /* 0x0c401f0000057f89 */ /* 0x000ea200000e0000 */
[C---:B------:R-:W-:Y:S04]  /*183d0*/  ISETP.GE.AND P0, PT, R2.reuse, R202, PT ;  /* 0x000000ca0200720c */ /* 0x040fe80003f06270 */
[----:B------:R-:W-:Y:S04]  /*183e0*/  ISETP.GE.OR P0, PT, R2, R207, !P0 ;  /* 0x000000cf0200720c */ /* 0x000fe80004706670 */
[----:B------:R-:W4:Y:S01]  /*183f0*/  I2F R4, R4 ;  /* 0x0000000400047306 */ /* 0x000f220000201400 */
[----:B-1----:R-:W-:Y:S01]  /*18400*/  FFMA.FTZ R62, R7, -UR27, R62 ;  /* 0x8000001b073e7c23 */ /* 0x002fe2000801003e */
[----:B--2---:R-:W-:Y:S01]  /*18410*/  FMNMX.FTZ R73, R0, R5, !PT ;  /* 0x0000000500497209 */ /* 0x004fe20007810000 */
[--C-:B------:R-:W-:Y:S01]  /*18420*/  IMAD.IADD R0, R201, 0x1, -R2.reuse ;  /* 0x00000001c9007824 */ /* 0x100fe200078e0a02 */
[----:B------:R-:W-:Y:S01]  /*18430*/  IABS R5, R71 ;  /* 0x0000004700057213 */ /* 0x000fe20000000000 */
[----:B------:R-:W-:Y:S01]  /*18440*/  IMAD.IADD R2, R205, 0x1, -R2 ;  /* 0x00000001cd027824 */ /* 0x000fe200078e0a02 */
[----:B------:R-:W-:Y:S04]  /*18450*/  FSEL R228, R62, -INF , !P2 ;  /* 0xff8000003ee47808 */ /* 0x000fe80005000000 */
[----:B------:R-:W1:Y:S01]  /*18460*/  I2F R9, R5 ;  /* 0x0000000500097306 */ /* 0x000e620000201400 */
[----:B------:R-:W-:Y:S01]  /*18470*/  IABS R0, R0 ;  /* 0x0000000000007213 */ /* 0x000fe20000000000 */
[----:B----4-:R-:W-:Y:S01]  /*18480*/  FFMA.FTZ R46, R4, -UR27, R46 ;  /* 0x8000001b042e7c23 */ /* 0x010fe2000801002e */
[----:B------:R-:W-:Y:S02]  /*18490*/  FMNMX.FTZ R4, R155, R68, !PT ;  /* 0x000000449b047209 */ /* 0x000fe40007810000 */
[----:B------:R-:W-:Y:S02]  /*184a0*/  IABS R2, R2 ;  /* 0x0000000200027213 */ /* 0x000fe40000000000 */
[----:B------:R-:W-:Y:S03]  /*184b0*/  FMNMX.FTZ R4, R48, R4, !PT ;  /* 0x0000000430047209 */ /* 0x000fe60007810000 */
[----:B------:R-:W2:Y:S01]  /*184c0*/  I2F R6, R0 ;  /* 0x0000000000067306 */ /* 0x000ea20000201400 */
[----:B------:R-:W-:Y:S02]  /*184d0*/  FSEL R176, R46, -INF , !P4 ;  /* 0xff8000002eb07808 */ /* 0x000fe40006000000 */
[----:B------:R-:W-:Y:S02]  /*184e0*/  FMNMX.FTZ R4, R37, R4, !PT ;  /* 0x0000000425047209 */ /* 0x000fe40007810000 */
[----:B------:R-:W-:Y:S02]  /*184f0*/  ISETP.NE.AND P4, PT, R180, RZ, PT ;  /* 0x000000ffb400720c */ /* 0x000fe40003f85270 */
[----:B------:R-:W-:Y:S04]  /*18500*/  FMNMX.FTZ R4, R36, R4, !PT ;  /* 0x0000000424047209 */ /* 0x000fe80007810000 */
[----:B------:R-:W-:Y:S01]  /*18510*/  FMNMX.FTZ R4, R163, R4, !PT ;  /* 0x00000004a3047209 */ /* 0x000fe20007810000 */
[----:B-1----:R-:W-:Y:S03]  /*18520*/  FFMA.FTZ R58, R9, -UR27, R58 ;  /* 0x8000001b093a7c23 */ /* 0x002fe6000801003a */
[----:B------:R-:W-:Y:S04]  /*18530*/  FMNMX.FTZ R4, R164, R4, !PT ;  /* 0x00000004a4047209 */ /* 0x000fe80007810000 */
[----:B------:R-:W-:Y:S02]  /*18540*/  FMNMX.FTZ R4, R52, R4, !PT ;  /* 0x0000000434047209 */ /* 0x000fe40007810000 */
[----:B------:R-:W-:Y:S02]  /*18550*/  FSEL R220, R58, -INF , !P5 ;  /* 0xff8000003adc7808 */ /* 0x000fe40006800000 */
[----:B------:R-:W-:Y:S01]  /*18560*/  FMNMX.FTZ R4, R158, R4, !PT ;  /* 0x000000049e047209 */ /* 0x000fe20007810000 */
[----:B--2---:R-:W-:Y:S02]  /*18570*/  FFMA.FTZ R61, R6, -UR27, R61 ;  /* 0x8000001b063d7c23 */ /* 0x004fe4000801003d */
[----:B------:R-:W1:Y:S01]  /*18580*/  I2F R6, R2 ;  /* 0x0000000200067306 */ /* 0x000e620000201400 */
[----:B------:R-:W-:Y:S02]  /*18590*/  FMNMX.FTZ R0, R217, R4, !PT ;  /* 0x00000004d9007209 */ /* 0x000fe40007810000 */
[----:B------:R-:W-:Y:S02]  /*185a0*/  IABS R4, R72 ;  /* 0x0000004800047213 */ /* 0x000fe40000000000 */
[----:B------:R-:W-:Y:S02]  /*185b0*/  FMNMX.FTZ R0, R219, R0, !PT ;  /* 0x00000000db007209 */ /* 0x000fe40007810000 */
[----:B------:R-:W-:Y:S02]  /*185c0*/  FSEL R226, R61, -INF , !P1 ;  /* 0xff8000003de27808 */ /* 0x000fe40004800000 */
[----:B------:R-:W-:Y:S01]  /*185d0*/  FMNMX.FTZ R0, R178, R0, !PT ;  /* 0x00000000b2007209 */ /* 0x000fe20007810000 */
[----:B------:R2:W4:Y:S03]  /*185e0*/  I2F R10, R4 ;  /* 0x00000004000a7306 */ /* 0x0005260000201400 */
        /* <DEDUP_REMOVED lines=10> */
[----:B------:R-:W-:Y:S02]  /*18690*/  FSEL R76, R63, -INF , !P0 ;  /* 0xff8000003f4c7808 */ /* 0x000fe40004000000 */
[----:B-----5:R-:W-:Y:S01]  /*186a0*/  LOP3.LUT R6, R39, UR15, R250, 0x96, !PT ;  /* 0x0000000f27067c12 */ /* 0x020fe2000f8e96fa */
[----:B------:R-:W1:Y:S01]  /*186b0*/  SHFL.BFLY PT, R5, R72, 0x2, 0x1f ;  /* 0x0c401f0048057f89 */ /* 0x000e6200000e0000 */
[----:B--2---:R-:W-:Y:S01]  /*186c0*/  IABS R4, R70 ;  /* 0x0000004600047213 */ /* 0x004fe20000000000 */
[----:B----4-:R-:W-:Y:S03]  /*186d0*/  FFMA.FTZ R47, R10, -UR27, R47 ;  /* 0x8000001b0a2f7c23 */ /* 0x010fe6000801002f */
[----:B------:R2:W4:Y:S02]  /*186e0*/  I2F R8, R4 ;  /* 0x0000000400087306 */ /* 0x0005240000201400 */
[----:B------:R-:W-:Y:S02]  /*186f0*/  FSEL R169, R47, -INF , !P6 ;  /* 0xff8000002fa97808 */ /* 0x000fe40007000000 */
[----:B-1----:R-:W-:Y:S02]  /*18700*/  FMNMX.FTZ R72, R72, R5, !PT ;  /* 0x0000000548487209 */ /* 0x002fe40007810000 */
[----:B--2---:R-:W-:Y:S01]  /*18710*/  FMNMX.FTZ R4, R165, R0, !PT ;  /* 0x00000000a5047209 */ /* 0x004fe20007810000 */
[----:B----4-:R-:W-:Y:S01]  /*18720*/  FFMA.FTZ R59, R8, -UR27, R59 ;  /* 0x8000001b083b7c23 */ /* 0x010fe2000801003b */
[----:B------:R-:W-:Y:S01]  /*18730*/  FMNMX.FTZ R0, R157, R75, !PT ;  /* 0x0000004b9d007209 */ /* 0x000fe20007810000 */
[----:B------:R-:W-:Y:S01]  /*18740*/  SHFL.BFLY PT, R2, R72, 0x1, 0x1f ;  /* 0x0c201f0048027f89 */ /* 0x000fe200000e0000 */
        /* <DEDUP_REMOVED lines=19> */
[C---:B------:R-:W-:Y:S01]  /*18880*/  FSETP.NEU.FTZ.AND P3, PT, R73.reuse, -INF , PT ;  /* 0xff8000004900780b */ /* 0x040fe20003f7d000 */
[----:B------:R-:W-:Y:S01]  /*18890*/  FMUL.FTZ R77, R73, c[0x0][0x23c] ;  /* 0x00008f00494d7a20 */ /* 0x000fe20000410000 */
[----:B------:R-:W-:Y:S02]  /*188a0*/  FMNMX.FTZ R71, R230, R71, !PT ;  /* 0x00000047e6477209 */ /* 0x000fe40007810000 */
[----:B------:R-:W-:Y:S02]  /*188b0*/  FMNMX.FTZ R72, R72, R2, !PT ;  /* 0x0000000248487209 */ /* 0x000fe40007810000 */
[----:B------:R-:W-:Y:S02]  /*188c0*/  FSEL R77, R77, RZ, P3 ;  /* 0x000000ff4d4d7208 */ /* 0x000fe40001800000 */
[----:B------:R-:W-:Y:S01]  /*188d0*/  FMNMX.FTZ R0, R173, R0, !PT ;  /* 0x00000000ad007209 */ /* 0x000fe20007810000 */
[----:B------:R-:W-:Y:S01]  /*188e0*/  FMUL.FTZ R148, R72, c[0x0][0x23c] ;  /* 0x00008f0048947a20 */ /* 0x000fe20000410000 */
[----:B------:R-:W-:Y:S01]  /*188f0*/  FMNMX.FTZ R71, R234, R71, !PT ;  /* 0x00000047ea477209 */ /* 0x000fe20007810000 */
[--C-:B------:R-:W-:Y:S01]  /*18900*/  FFMA.FTZ R4, R152, c[0x0][0x23c], -R77.reuse ;  /* 0x00008f0098047a23 */ /* 0x100fe2000001084d */
[----:B------:R-:W-:Y:S01]  /*18910*/  FSETP.NEU.FTZ.AND P2, PT, R72, -INF , PT ;  /* 0xff8000004800780b */ /* 0x000fe20003f5d000 */
[--C-:B------:R-:W-:Y:S01]  /*18920*/  FFMA.FTZ R2, R151, c[0x0][0x23c], -R77.reuse ;  /* 0x00008f0097027a23 */ /* 0x100fe2000001084d */
[----:B------:R-:W-:Y:S01]  /*18930*/  FMNMX.FTZ R0, R176, R0, !PT ;  /* 0x00000000b0007209 */ /* 0x000fe20007810000 */
[----:B------:R1:W-:Y:S01]  /*18940*/  MUFU.EX2 R181, R4 ;  /* 0x0000000400b57308 */ /* 0x0003e20000000800 */
[----:B------:R-:W-:Y:S02]  /*18950*/  FMNMX.FTZ R71, R226, R71, !PT ;  /* 0x00000047e2477209 */ /* 0x000fe40007810000 */
[----:B------:R-:W-:Y:S02]  /*18960*/  FSEL R148, R148, RZ, P2 ;  /* 0x000000ff94947208 */ /* 0x000fe40001000000 */
[----:B------:R-:W-:Y:S01]  /*18970*/  FMNMX.FTZ R0, R169, R0, !PT ;  /* 0x00000000a9007209 */ /* 0x000fe20007810000 */
[----:B------:R-:W2:Y:S03]  /*18980*/  SHFL.BFLY PT, R5, R71, 0x2, 0x1f ;  /* 0x0c401f0047057f89 */ /* 0x000ea600000e0000 */
[----:B------:R-:W-:Y:S01]  /*18990*/  FMNMX.FTZ R0, R220, R0, !PT ;  /* 0x00000000dc007209 */ /* 0x000fe20007810000 */
[----:B------:R4:W-:Y:S03]  /*189a0*/  MUFU.EX2 R241, R2 ;  /* 0x0000000200f17308 */ /* 0x0009e60000000800 */
[----:B------:R-:W-:Y:S04]  /*189b0*/  FMNMX.FTZ R0, R223, R0, !PT ;  /* 0x00000000df007209 */ /* 0x000fe80007810000 */
[----:B------:R-:W-:Y:S04]  /*189c0*/  FMNMX.FTZ R0, R228, R0, !PT ;  /* 0x00000000e4007209 */ /* 0x000fe80007810000 */
[----:B------:R-:W-:Y:S01]  /*189d0*/  FMNMX.FTZ R0, R76, R0, !PT ;  /* 0x000000004c007209 */ /* 0x000fe20007810000 */
[--C-:B-1----:R-:W-:Y:S04]  /*189e0*/  FFMA.FTZ R4, R37, c[0x0][0x23c], -R148.reuse ;  /* 0x00008f0025047a23 */ /* 0x102fe80000010894 */
[----:B------:R1:W-:Y:S01]  /*189f0*/  MUFU.EX2 R239, R4 ;  /* 0x0000000400ef7308 */ /* 0x0003e20000000800 */
[----:B--2---:R-:W-:Y:S01]  /*18a00*/  FMNMX.FTZ R71, R71, R5, !PT ;  /* 0x0000000547477209 */ /* 0x004fe20007810000 */
[----:B----4-:R-:W2:Y:S08]  /*18a10*/  SHFL.BFLY PT, R2, R0, 0x2, 0x1f ;  /* 0x0c401f0000027f89 */ /* 0x010eb000000e0000 */
[----:B------:R-:W4:Y:S01]  /*18a20*/  SHFL.BFLY PT, R5, R71, 0x1, 0x1f ;  /* 0x0c201f0047057f89 */ /* 0x000f2200000e0000 */
[--C-:B-1----:R-:W-:Y:S04]  /*18a30*/  FFMA.FTZ R4, R36, c[0x0][0x23c], -R148.reuse ;  /* 0x00008f0024047a23 */ /* 0x102fe80000010894 */
[----:B------:R-:W1:Y:S01]  /*18a40*/  MUFU.EX2 R240, R4 ;  /* 0x0000000400f07308 */ /* 0x000e620000000800 */
[----:B--2---:R-:W-:Y:S01]  /*18a50*/  FMNMX.FTZ R0, R0, R2, !PT ;  /* 0x0000000200007209 */ /* 0x004fe20007810000 */
[----:B------:R-:W-:Y:S08]  /*18a60*/  FFMA.FTZ R2, R153, c[0x0][0x23c], -R77 ;  /* 0x00008f0099027a23 */ /* 0x000ff0000001084d */
[----:B------:R2:W-:Y:S01]  /*18a70*/  MUFU.EX2 R237, R2 ;  /* 0x0000000200ed7308 */ /* 0x0005e20000000800 */
[----:B----4-:R-:W-:Y:S01]  /*18a80*/  FMNMX.FTZ R71, R71, R5, !PT ;  /* 0x0000000547477209 */ /* 0x010fe20007810000 */
[----:B------:R-:W-:Y:S03]  /*18a90*/  IMAD.U32 R5, RZ, RZ, UR31 ;  /* 0x0000001fff057e24 */ /* 0x000fe6000f8e00ff */
[C---:B------:R-:W-:Y:S01]  /*18aa0*/  FSETP.NEU.FTZ.AND P1, PT, R71.reuse, -INF , PT ;  /* 0xff8000004700780b */ /* 0x040fe20003f3d000 */
[----:B------:R-:W-:Y:S01]  /*18ab0*/  FMUL.FTZ R149, R71, c[0x0][0x23c] ;  /* 0x00008f0047957a20 */ /* 0x000fe20000410000 */
[----:B------:R-:W-:Y:S01]  /*18ac0*/  LOP3.LUT R5, R251, UR4, R5, 0x96, !PT ;  /* 0x00000004fb057c12 */ /* 0x000fe2000f8e9605 */
[----:B------:R-:W-:Y:S03]  /*18ad0*/  UIADD3 UR4, UR4, 0x1, URZ ;  /* 0x0000000104047890 */ /* 0x000fe6000fffe03f */
[----:B------:R-:W-:Y:S01]  /*18ae0*/  FSEL R149, R149, RZ, P1 ;  /* 0x000000ff95957208 */ /* 0x000fe20000800000 */
[----:B------:R-:W-:Y:S01]  /*18af0*/  IMAD.WIDE.U32 R8, R5, -0x326172a9, RZ ;  /* 0xcd9e8d5705087825 */ /* 0x000fe200078e00ff */
[----:B-1----:R-:W-:Y:S03]  /*18b00*/  F2FP.BF16.PACK_AB R147, R240, R239 ;  /* 0x000000eff093723e */ /* 0x002fe600000010ff */
[----:B------:R-:W-:Y:S02]  /*18b10*/  FFMA.FTZ R4, R154, c[0x0][0x23c], -R77 ;  /* 0x00008f009a047a23 */ /* 0x000fe4000001084d */
[--C-:B------:R-:W-:Y:S02]  /*18b20*/  FFMA.FTZ R7, R156, c[0x0][0x23c], -R149.reuse ;  /* 0x00008f009c077a23 */ /* 0x100fe40000010895 */
[----:B------:R1:W4:Y:S01]  /*18b30*/  MUFU.EX2 R238, R4 ;  /* 0x0000000400ee7308 */ /* 0x0003220000000800 */
[----:B--2---:R-:W2:Y:S09]  /*18b40*/  SHFL.BFLY PT, R2, R0, 0x1, 0x1f ;  /* 0x0c201f0000027f89 */ /* 0x004eb200000e0000 */
[----:B------:R5:W-:Y:S01]  /*18b50*/  MUFU.EX2 R233, R7 ;  /* 0x0000000700e97308 */ /* 0x000be20000000800 */
[----:B-1----:R-:W-:Y:S01]  /*18b60*/  FFMA.FTZ R4, R155, c[0x0][0x23c], -R148 ;  /* 0x00008f009b047a23 */ /* 0x002fe20000010894 */
[----:B----4-:R-:W-:Y:S01]  /*18b70*/  F2FP.BF16.PACK_AB R144, R237, R238 ;  /* 0x000000eeed90723e */ /* 0x010fe200000010ff */
[----:B------:R-:W-:Y:S07]  /*18b80*/  IMAD.WIDE.U32 R154, R6, -0x326172a9, RZ ;  /* 0xcd9e8d57069a7825 */ /* 0x000fee00078e00ff */
[----:B------:R1:W-:Y:S01]  /*18b90*/  MUFU.EX2 R235, R4 ;  /* 0x0000000400eb7308 */ /* 0x0003e20000000800 */
[----:B--2---:R-:W-:Y:S01]  /*18ba0*/  FMNMX.FTZ R70, R0, R2, !PT ;  /* 0x0000000200467209 */ /* 0x004fe20007810000 */
[----:B------:R-:W-:Y:S01]  /*18bb0*/  FFMA.FTZ R2, R33, c[0x0][0x23c], -R149 ;  /* 0x00008f0021027a23 */ /* 0x000fe20000010895 */
[----:B------:R-:W-:Y:S02]  /*18bc0*/  LOP3.LUT R6, R155, UR14, R8, 0x96, !PT ;  /* 0x0000000e9b067c12 */ /* 0x000fe4000f8e9608 */
[C---:B------:R-:W-:Y:S01]  /*18bd0*/  LOP3.LUT R0, R9.reuse, UR16, R54, 0x96, !PT ;  /* 0x0000001009007c12 */ /* 0x040fe2000f8e9636 */
[C---:B------:R-:W-:Y:S01]  /*18be0*/  FMUL.FTZ R150, R70.reuse, c[0x0][0x23c] ;  /* 0x00008f0046967a20 */ /* 0x040fe20000410000 */
[----:B-----5:R-:W-:Y:S02]  /*18bf0*/  LOP3.LUT R7, R9, UR16, R24, 0x96, !PT ;  /* 0x0000001009077c12 */ /* 0x020fe4000f8e9618 */
[----:B------:R-:W-:Y:S01]  /*18c00*/  FSETP.NEU.FTZ.AND P0, PT, R70, -INF , PT ;  /* 0xff8000004600780b */ /* 0x000fe20003f1d000 */
[----:B------:R2:W-:Y:S01]  /*18c10*/  MUFU.EX2 R151, R2 ;  /* 0x0000000200977308 */ /* 0x0005e20000000800 */
[----:B------:R-:W-:Y:S02]  /*18c20*/  IMAD.WIDE.U32 R12, R0, -0x2daee0ad, RZ ;  /* 0xd2511f53000c7825 */ /* 0x000fe400078e00ff */
[----:B------:R-:W-:Y:S02]  /*18c30*/  FSEL R150, R150, RZ, P0 ;  /* 0x000000ff96967208 */ /* 0x000fe40000000000 */
[----:B------:R-:W-:Y:S04]  /*18c40*/  IMAD.WIDE.U32 R10, R7, -0x2daee0ad, RZ ;  /* 0xd2511f53070a7825 */ /* 0x000fe800078e00ff */
[----:B------:R-:W-:Y:S04]  /*18c50*/  IMAD.WIDE.U32 R6, R6, -0x2daee0ad, RZ ;  /* 0xd2511f5306067825 */ /* 0x000fe800078e00ff */
[----:B------:R-:W-:Y:S01]  /*18c60*/  FFMA.FTZ R9, R157, c[0x0][0x23c], -R150 ;  /* 0x00008f009d097a23 */ /* 0x000fe20000010896 */
[----:B------:R-:W-:Y:S01]  /*18c70*/  LOP3.LUT R0, R7, UR11, R10, 0x96, !PT ;  /* 0x0000000b07007c12 */ /* 0x000fe2000f8e960a */
[----:B-1----:R-:W-:Y:S02]  /*18c80*/  FFMA.FTZ R4, R48, c[0x0][0x23c], -R148 ;  /* 0x00008f0030047a23 */ /* 0x002fe40000010894 */
[----:B------:R-:W-:Y:S01]  /*18c90*/  MUFU.EX2 R231, R9 ;  /* 0x0000000900e77308 */ /* 0x000fe20000000800 */
[----:B------:R-:W-:Y:S02]  /*18ca0*/  IMAD.MOV.U32 R157, RZ, RZ, R181 ;  /* 0x000000ffff9d7224 */ /* 0x000fe400078e00b5 */
[----:B------:R-:W-:Y:S04]  /*18cb0*/  IMAD.WIDE.U32 R56, R0, -0x326172a9, RZ ;  /* 0xcd9e8d5700387825 */ /* 0x000fe800078e00ff */
[----:B------:R-:W-:Y:S01]  /*18cc0*/  FFMA.FTZ R0, R20, c[0x0][0x23c], -R150 ;  /* 0x00008f0014007a23 */ /* 0x000fe20000010896 */
[----:B--2---:R-:W-:Y:S01]  /*18cd0*/  LOP3.LUT R2, R11, UR13, R38, 0x96, !PT ;  /* 0x0000000d0b027c12 */ /* 0x004fe2000f8e9626 */
[----:B------:R-:W1:Y:S01]  /*18ce0*/  LDSM.16.MT88.4 R20, [R185+0x6000] ;  /* 0x00600000b914783b */ /* 0x000e620000004200 */
[----:B------:R3:W2:Y:S10]  /*18cf0*/  MUFU.EX2 R236, R4 ;  /* 0x0000000400ec7308 */ /* 0x0006b40000000800 */
[----:B------:R4:W5:Y:S01]  /*18d00*/  MUFU.EX2 R156, R0 ;  /* 0x00000000009c7308 */ /* 0x0009620000000800 */
[----:B---3--:R-:W-:Y:S05]  /*18d10*/  LOP3.LUT R4, R79, UR15, R250, 0x96, !PT ;  /* 0x0000000f4f047c12 */ /* 0x008fea000f8e96fa */
[----:B------:R-:W-:Y:S04]  /*18d20*/  IMAD.WIDE.U32 R152, R4, -0x326172a9, RZ ;  /* 0xcd9e8d5704987825 */ /* 0x000fe800078e00ff */
[--C-:B----4-:R-:W-:Y:S01]  /*18d30*/  FFMA.FTZ R0, R34, c[0x0][0x23c], -R149.reuse ;  /* 0x00008f0022007a23 */ /* 0x110fe20000010895 */
[----:B------:R-:W-:Y:S02]  /*18d40*/  LOP3.LUT R4, R153, UR14, R8, 0x96, !PT ;  /* 0x0000000e99047c12 */ /* 0x000fe4000f8e9608 */
[----:B------:R-:W-:Y:S01]  /*18d50*/  LOP3.LUT R8, R13, UR13, R78, 0x96, !PT ;  /* 0x0000000d0d087c12 */ /* 0x000fe2000f8e964e */
[----:B------:R3:W-:Y:S02]  /*18d60*/  MUFU.EX2 R229, R0 ;  /* 0x0000000000e57308 */ /* 0x0007e40000000800 */
[----:B------:R-:W-:Y:S04]  /*18d70*/  IMAD.WIDE.U32 R4, R4, -0x2daee0ad, RZ ;  /* 0xd2511f5304047825 */ /* 0x000fe800078e00ff */
[----:B------:R-:W-:Y:S01]  /*18d80*/  IMAD.WIDE.U32 R10, R8, -0x326172a9, RZ ;  /* 0xcd9e8d57080a7825 */ /* 0x000fe200078e00ff */
[----:B------:R-:W-:Y:S03]  /*18d90*/  LOP3.LUT R5, R5, UR11, R12, 0x96, !PT ;  /* 0x0000000b05057c12 */ /* 0x000fe6000f8e960c */
[----:B------:R-:W-:Y:S01]  /*18da0*/  IMAD.WIDE.U32 R12, R2, -0x326172a9, RZ ;  /* 0xcd9e8d57020c7825 */ /* 0x000fe200078e00ff */
[----:B------:R-:W-:Y:S03]  /*18db0*/  LOP3.LUT R8, R11, UR12, R152, 0x96, !PT ;  /* 0x0000000c0b087c12 */ /* 0x000fe6000f8e9698 */
[----:B------:R-:W-:Y:S01]  /*18dc0*/  IMAD.WIDE.U32 R44, R5, -0x326172a9, RZ ;  /* 0xcd9e8d57052c7825 */ /* 0x000fe200078e00ff */
[----:B------:R-:W-:Y:S03]  /*18dd0*/  LOP3.LUT R5, R57, UR10, R12, 0x96, !PT ;  /* 0x0000000a39057c12 */ /* 0x000fe6000f8e960c */
[----:B------:R-:W-:Y:S01]  /*18de0*/  IMAD.WIDE.U32 R8, R8, -0x2daee0ad, RZ ;  /* 0xd2511f5308087825 */ /* 0x000fe200078e00ff */
[----:B------:R-:W-:Y:S02]  /*18df0*/  LOP3.LUT R2, R45, UR10, R10, 0x96, !PT ;  /* 0x0000000a2d027c12 */ /* 0x000fe4000f8e960a */
[----:B------:R-:W-:Y:S01]  /*18e00*/  LOP3.LUT R10, R13, UR12, R154, 0x96, !PT ;  /* 0x0000000c0d0a7c12 */ /* 0x000fe2000f8e969a */
[----:B------:R-:W-:Y:S04]  /*18e10*/  IMAD.WIDE.U32 R60, R5, -0x2daee0ad, RZ ;  /* 0xd2511f53053c7825 */ /* 0x000fe800078e00ff */
[----:B---3--:R-:W-:Y:S02]  /*18e20*/  FFMA.FTZ R0, R35, c[0x0][0x23c], -R149 ;  /* 0x00008f0023007a23 */ /* 0x008fe40000010895 */
[----:B------:R-:W-:Y:S02]  /*18e30*/  IMAD.WIDE.U32 R42, R2, -0x2daee0ad, RZ ;  /* 0xd2511f53022a7825 */ /* 0x000fe400078e00ff */
[----:B------:R3:W4:Y:S02]  /*18e40*/  MUFU.EX2 R227, R0 ;  /* 0x0000000000e37308 */ /* 0x0007240000000800 */
[----:B------:R-:W-:Y:S01]  /*18e50*/  IMAD.WIDE.U32 R10, R10, -0x2daee0ad, RZ ;  /* 0xd2511f530a0a7825 */ /* 0x000fe200078e00ff */
[----:B------:R-:W-:Y:S02]  /*18e60*/  LOP3.LUT R5, R43, UR7, R8, 0x96, !PT ;  /* 0x000000072b057c12 */ /* 0x000fe4000f8e9608 */
[----:B------:R-:W-:Y:S02]  /*18e70*/  LOP3.LUT R8, R9, UR9, R4, 0x96, !PT ;  /* 0x0000000909087c12 */ /* 0x000fe4000f8e9604 */
[----:B------:R-:W-:Y:S01]  /*18e80*/  LOP3.LUT R7, R61, UR7, R10, 0x96, !PT ;  /* 0x000000073d077c12 */ /* 0x000fe2000f8e960a */
[----:B------:R-:W-:Y:S01]  /*18e90*/  IMAD.WIDE.U32 R4, R5, -0x326172a9, RZ ;  /* 0xcd9e8d5705047825 */ /* 0x000fe200078e00ff */
[----:B------:R-:W-:Y:S03]  /*18ea0*/  LOP3.LUT R10, R11, UR9, R6, 0x96, !PT ;  /* 0x000000090b0a7c12 */ /* 0x000fe6000f8e9606 */
[----:B------:R-:W-:Y:S01]  /*18eb0*/  IMAD.WIDE.U32 R46, R8, -0x326172a9, RZ ;  /* 0xcd9e8d57082e7825 */ /* 0x000fe200078e00ff */
[--C-:B------:R-:W-:Y:S02]  /*18ec0*/  SHF.R.U32.HI R2, RZ, 0x10, R4.reuse ;  /* 0x00000010ff027819 */ /* 0x100fe40000011604 */
[----:B------:R-:W-:Y:S01]  /*18ed0*/  LOP3.LUT R8, R4, 0xffff, RZ, 0xc0, !PT ;  /* 0x0000ffff04087812 */ /* 0x000fe200078ec0ff */
[----:B------:R-:W-:Y:S01]  /*18ee0*/  IMAD.WIDE.U32 R40, R10, -0x326172a9, RZ ;  /* 0xcd9e8d570a287825 */ /* 0x000fe200078e00ff */
[----:B------:R-:W-:Y:S02]  /*18ef0*/  LOP3.LUT R12, R4, 0xff, RZ, 0xc0, !PT ;  /* 0x000000ff040c7812 */ /* 0x000fe400078ec0ff */
[----:B------:R-:W-:Y:S01]  /*18f00*/  SHF.R.U32.HI R11, RZ, 0x18, R4 ;  /* 0x00000018ff0b7819 */ /* 0x000fe20000011604 */
[----:B------:R-:W-:Y:S01]  /*18f10*/  IMAD.WIDE.U32 R6, R7, -0x326172a9, RZ ;  /* 0xcd9e8d5707067825 */ /* 0x000fe200078e00ff */
[----:B------:R-:W-:Y:S02]  /*18f20*/  LOP3.LUT R4, R5, UR17, R46, 0x96, !PT ;  /* 0x0000001105047c12 */ /* 0x000fe4000f8e962e */
[----:B------:R-:W-:Y:S01]  /*18f30*/  LOP3.LUT R5, R2, 0xff, RZ, 0xc0, !PT ;  /* 0x000000ff02057812 */ /* 0x000fe200078ec0ff */
[----:B---3--:R-:W-:Y:S01]  /*18f40*/  FFMA.FTZ R0, R14, c[0x0][0x23c], -R150 ;  /* 0x00008f000e007a23 */ /* 0x008fe20000010896 */
[----:B------:R-:W-:Y:S01]  /*18f50*/  LOP3.LUT R44, R47, UR8, R44, 0x96, !PT ;  /* 0x000000082f2c7c12 */ /* 0x000fe2000f8e962c */
[----:B------:R-:W-:Y:S01]  /*18f60*/  FFMA.FTZ R2, R15, c[0x0][0x23c], -R150 ;  /* 0x00008f000f027a23 */ /* 0x000fe20000010896 */
[----:B------:R-:W-:Y:S01]  /*18f70*/  LOP3.LUT R9, R6, 0xffff, RZ, 0xc0, !PT ;  /* 0x0000ffff06097812 */ /* 0x000fe200078ec0ff */
[----:B------:R3:W-:Y:S01]  /*18f80*/  MUFU.EX2 R225, R0 ;  /* 0x0000000000e17308 */ /* 0x0007e20000000800 */
[--C-:B------:R-:W-:Y:S01]  /*18f90*/  SHF.R.U32.HI R10, RZ, 0x10, R6.reuse ;  /* 0x00000010ff0a7819 */ /* 0x100fe20000011606 */
[----:B------:R-:W-:Y:S01]  /*18fa0*/  IMAD.WIDE.U32 R44, R44, -0x2daee0ad, RZ ;  /* 0xd2511f532c2c7825 */ /* 0x000fe200078e00ff */
[----:B------:R-:W-:Y:S02]  /*18fb0*/  LOP3.LUT R14, R6, 0xff, RZ, 0xc0, !PT ;  /* 0x000000ff060e7812 */ /* 0x000fe400078ec0ff */
[----:B------:R-:W-:Y:S02]  /*18fc0*/  SHF.R.U32.HI R13, RZ, 0x18, R6 ;  /* 0x00000018ff0d7819 */ /* 0x000fe40000011606 */
[----:B------:R-:W-:Y:S02]  /*18fd0*/  LOP3.LUT R48, R44, 0xffff, RZ, 0xc0, !PT ;  /* 0x0000ffff2c307812 */ /* 0x000fe400078ec0ff */
[----:B------:R-:W-:Y:S01]  /*18fe0*/  LOP3.LUT R6, R7, UR17, R40, 0x96, !PT ;  /* 0x0000001107067c12 */ /* 0x000fe2000f8e9628 */
[----:B------:R1:W-:Y:S01]  /*18ff0*/  MUFU.EX2 R224, R2 ;  /* 0x0000000200e07308 */ /* 0x0003e20000000800 */
[----:B------:R-:W-:Y:S01]  /*19000*/  SHF.R.U32.HI R8, RZ, 0x8, R8 ;  /* 0x00000008ff087819 */ /* 0x000fe20000011608 */
[----:B------:R-:W-:Y:S01]  /*19010*/  FFMA.FTZ R40, R49, c[0x0][0x23c], -R150 ;  /* 0x00008f0031287a23 */ /* 0x000fe20000010896 */
[----:B------:R-:W-:Y:S02]  /*19020*/  PRMT R11, R5, 0x5410, R11 ;  /* 0x00005410050b7816 */ /* 0x000fe4000000000b */
[----:B------:R-:W-:Y:S02]  /*19030*/  SHF.R.U32.HI R5, RZ, 0x8, R9 ;  /* 0x00000008ff057819 */ /* 0x000fe40000011609 */
[----:B------:R-:W-:Y:S02]  /*19040*/  PRMT R12, R12, 0x5410, R8 ;  /* 0x000054100c0c7816 */ /* 0x000fe40000000008 */
[----:B------:R-:W-:Y:S01]  /*19050*/  LOP3.LUT R8, R4, 0xff, RZ, 0xc0, !PT ;  /* 0x000000ff04087812 */ /* 0x000fe200078ec0ff */
[----:B------:R-:W-:Y:S01]  /*19060*/  MUFU.EX2 R174, R40 ;  /* 0x0000002800ae7308 */ /* 0x000fe20000000800 */
[----:B------:R-:W-:Y:S01]  /*19070*/  PRMT R14, R14, 0x5410, R5 ;  /* 0x000054100e0e7816 */ /* 0x000fe20000000005 */
[--C-:B------:R-:W-:Y:S01]  /*19080*/  HSET2.LE.AND R146, R12, R252.reuse, PT ;  /* 0x000000fc0c927233 */ /* 0x100fe20003803000 */
[----:B------:R-:W-:Y:S02]  /*19090*/  SHF.R.U32.HI R5, RZ, 0x10, R4 ;  /* 0x00000010ff057819 */ /* 0x000fe40000011604 */
[----:B---3--:R-:W-:Y:S01]  /*190a0*/  FSEL R0, R73, RZ, P3 ;  /* 0x000000ff49007208 */ /* 0x008fe20001800000 */
[--C-:B------:R-:W-:Y:S01]  /*190b0*/  HSET2.LE.AND R66, R14, R252.reuse, PT ;  /* 0x000000fc0e427233 */ /* 0x100fe20003803000 */
[--C-:B------:R-:W-:Y:S02]  /*190c0*/  SHF.R.U32.HI R59, RZ, 0x10, R44.reuse ;  /* 0x00000010ff3b7819 */ /* 0x100fe4000001162c */
[----:B------:R-:W-:Y:S01]  /*190d0*/  LOP3.LUT R61, R44, 0xff, RZ, 0xc0, !PT ;  /* 0x000000ff2c3d7812 */ /* 0x000fe200078ec0ff */
[----:B------:R-:W-:Y:S01]  /*190e0*/  FADD.FTZ R0, -R0, R3 ;  /* 0x0000000300007221 */ /* 0x000fe20000010100 */
[----:B------:R-:W-:Y:S02]  /*190f0*/  LOP3.LUT R3, R10, 0xff, RZ, 0xc0, !PT ;  /* 0x000000ff0a037812 */ /* 0x000fe400078ec0ff */
[----:B------:R-:W-:Y:S01]  /*19100*/  SHF.R.U32.HI R58, RZ, 0x18, R44 ;  /* 0x00000018ff3a7819 */ /* 0x000fe2000001162c */
[----:B------:R-:W-:Y:S01]  /*19110*/  FFMA.FTZ R44, R50, c[0x0][0x23c], -R150 ;  /* 0x00008f00322c7a23 */ /* 0x000fe20000010896 */
[----:B-1----:R-:W-:Y:S02]  /*19120*/  LOP3.LUT R2, R4, 0xffff, RZ, 0xc0, !PT ;  /* 0x0000ffff04027812 */ /* 0x002fe400078ec0ff */
[----:B------:R-:W-:Y:S01]  /*19130*/  PRMT R13, R3, 0x5410, R13 ;  /* 0x00005410030d7816 */ /* 0x000fe2000000000d */
[----:B------:R-:W-:Y:S01]  /*19140*/  MUFU.EX2 R171, R44 ;  /* 0x0000002c00ab7308 */ /* 0x000fe20000000800 */
[----:B------:R-:W-:Y:S01]  /*19150*/  SHF.R.U32.HI R7, RZ, 0x8, R2 ;  /* 0x00000008ff077819 */ /* 0x000fe20000011602 */
[----:B------:R-:W-:Y:S01]  /*19160*/  FMUL.FTZ R2, R0, c[0x0][0x23c] ;  /* 0x00008f0000027a20 */ /* 0x000fe20000410000 */
[----:B------:R-:W-:Y:S01]  /*19170*/  FSEL R0, R72, RZ, P2 ;  /* 0x000000ff48007208 */ /* 0x000fe20001000000 */
[--C-:B------:R-:W-:Y:S01]  /*19180*/  HSET2.LE.AND R67, R13, R252.reuse, PT ;  /* 0x000000fc0d437233 */ /* 0x100fe20003803000 */
[----:B------:R-:W-:Y:S02]  /*19190*/  LOP3.LUT R3, R6, 0xffff, RZ, 0xc0, !PT ;  /* 0x0000ffff06037812 */ /* 0x000fe400078ec0ff */
[----:B------:R-:W-:Y:S02]  /*191a0*/  PRMT R9, R8, 0x5410, R7 ;  /* 0x0000541008097816 */ /* 0x000fe40000000007 */
[----:B------:R-:W-:Y:S01]  /*191b0*/  SHF.R.U32.HI R8, RZ, 0x18, R4 ;  /* 0x00000018ff087819 */ /* 0x000fe20000011604 */
[----:B------:R1:W3:Y:S01]  /*191c0*/  MUFU.EX2 R69, R2 ;  /* 0x0000000200457308 */ /* 0x0002e20000000800 */
[----:B------:R-:W-:Y:S02]  /*191d0*/  LOP3.LUT R7, R5, 0xff, RZ, 0xc0, !PT ;  /* 0x000000ff05077812 */ /* 0x000fe400078ec0ff */
[----:B------:R-:W-:Y:S02]  /*191e0*/  LOP3.LUT R5, R6, 0xff, RZ, 0xc0, !PT ;  /* 0x000000ff06057812 */ /* 0x000fe400078ec0ff */
[----:B------:R-:W-:Y:S02]  /*191f0*/  SHF.R.U32.HI R4, RZ, 0x8, R3 ;  /* 0x00000008ff047819 */ /* 0x000fe40000011603 */
[----:B------:R-:W-:Y:S02]  /*19200*/  SHF.R.U32.HI R3, RZ, 0x10, R6 ;  /* 0x00000010ff037819 */ /* 0x000fe40000011606 */
[----:B------:R-:W-:Y:S02]  /*19210*/  PRMT R64, R5, 0x5410, R4 ;  /* 0x0000541005407816 */ /* 0x000fe40000000004 */
[----:B------:R-:W-:Y:S02]  /*19220*/  LOP3.LUT R4, R3, 0xff, RZ, 0xc0, !PT ;  /* 0x000000ff03047812 */ /* 0x000fe400078ec0ff */
[----:B------:R-:W-:Y:S01]  /*19230*/  SHF.R.U32.HI R6, RZ, 0x18, R6 ;  /* 0x00000018ff067819 */ /* 0x000fe20000011606 */
[--C-:B------:R-:W-:Y:S01]  /*19240*/  HSET2.LE.AND R64, R64, R252.reuse, PT ;  /* 0x000000fc40407233 */ /* 0x100fe20003803000 */
[----:B------:R-:W-:Y:S01]  /*19250*/  PRMT R7, R7, 0x5410, R8 ;  /* 0x0000541007077816 */ /* 0x000fe20000000008 */
[----:B------:R-:W-:Y:S01]  /*19260*/  FFMA.FTZ R8, R52, c[0x0][0x23c], -R148 ;  /* 0x00008f0034087a23 */ /* 0x000fe20000010894 */
[----:B------:R-:W-:Y:S01]  /*19270*/  PRMT R6, R4, 0x5410, R6 ;  /* 0x0000541004067816 */ /* 0x000fe20000000006 */
[--C-:B------:R-:W-:Y:S01]  /*19280*/  HSET2.LE.AND R4, R9, R252.reuse, PT ;  /* 0x000000fc09047233 */ /* 0x100fe20003803000 */
[----:B--2---:R-:W-:Y:S01]  /*19290*/  F2FP.BF16.PACK_AB R5, R236, R235 ;  /* 0x000000ebec05723e */ /* 0x004fe200000010ff */
[----:B------:R-:W-:Y:S01]  /*192a0*/  MUFU.EX2 R216, R8 ;  /* 0x0000000800d87308 */ /* 0x000fe20000000800 */
[--C-:B------:R-:W-:Y:S01]  /*192b0*/  HSET2.LE.AND R145, R7, R252.reuse, PT ;  /* 0x000000fc07917233 */ /* 0x100fe20003803000 */
[----:B------:R-:W-:Y:S01]  /*192c0*/  LOP3.LUT R56, R41, UR8, R56, 0x96, !PT ;  /* 0x0000000829387c12 */ /* 0x000fe2000f8e9638 */
[--C-:B------:R-:W-:Y:S01]  /*192d0*/  HSET2.LE.AND R65, R6, R252.reuse, PT ;  /* 0x000000fc06417233 */ /* 0x100fe20003803000 */
[----:B-1----:R-:W-:Y:S01]  /*192e0*/  FADD.FTZ R2, -R0, R68 ;  /* 0x0000004400027221 */ /* 0x002fe20000010100 */
[----:B------:R-:W-:Y:S01]  /*192f0*/  FSEL R0, R71, RZ, P1 ;  /* 0x000000ff47007208 */ /* 0x000fe20000800000 */
[----:B------:R-:W-:Y:S01]  /*19300*/  FFMA.FTZ R6, R161, c[0x0][0x23c], -R77 ;  /* 0x00008f00a1067a23 */ /* 0x000fe2000001084d */
[----:B------:R-:W-:Y:S01]  /*19310*/  LOP3.LUT R144, R4, R144, RZ, 0xc0, !PT ;  /* 0x0000009004907212 */ /* 0x000fe200078ec0ff */
[----:B------:R-:W-:Y:S01]  /*19320*/  FMUL.FTZ R2, R2, c[0x0][0x23c] ;  /* 0x00008f0002027a20 */ /* 0x000fe20000410000 */
[----:B------:R-:W-:Y:S01]  /*19330*/  LOP3.LUT R145, R145, R5, RZ, 0xc0, !PT ;  /* 0x0000000591917212 */ /* 0x000fe200078ec0ff */
[----:B------:R-:W-:Y:S01]  /*19340*/  FADD.FTZ R0, -R0, R74 ;  /* 0x0000004a00007221 */ /* 0x000fe20000010100 */
[----:B------:R-:W-:Y:S01]  /*19350*/  MUFU.EX2 R218, R6 ;  /* 0x0000000600da7308 */ /* 0x000fe20000000800 */
[----:B-----5:R-:W-:Y:S01]  /*19360*/  F2FP.BF16.PACK_AB R4, R156, R231 ;  /* 0x000000e79c04723e */ /* 0x020fe200000010ff */
[----:B------:R-:W-:Y:S01]  /*19370*/  IMAD.MOV.U32 R161, RZ, RZ, R39 ;  /* 0x000000ffffa17224 */ /* 0x000fe200078e0027 */
[----:B----4-:R-:W-:Y:S01]  /*19380*/  F2FP.BF16.PACK_AB R5, R227, R229 ;  /* 0x000000e5e305723e */ /* 0x010fe200000010ff */
[----:B------:R-:W-:Y:S01]  /*19390*/  FMUL.FTZ R0, R0, c[0x0][0x23c] ;  /* 0x00008f0000007a20 */ /* 0x000fe20000410000 */
[----:B------:R-:W-:Y:S01]  /*193a0*/  LOP3.LUT R65, R65, R4, RZ, 0xc0, !PT ;  /* 0x0000000441417212 */ /* 0x000fe200078ec0ff */
[C---:B---3--:R-:W-:Y:S01]  /*193b0*/  FMUL.FTZ R4, R69.reuse, R80 ;  /* 0x0000005045047220 */ /* 0x048fe20000410000 */
[----:B------:R-:W-:Y:S01]  /*193c0*/  LOP3.LUT R66, R66, R5, RZ, 0xc0, !PT ;  /* 0x0000000542427212 */ /* 0x000fe200078ec0ff */
[C---:B------:R-:W-:Y:S02]  /*193d0*/  FMUL.FTZ R5, R69.reuse, R81 ;  /* 0x0000005145057220 */ /* 0x040fe40000410000 */
[----:B------:R1:W2:Y:S01]  /*193e0*/  MUFU.EX2 R68, R2 ;  /* 0x0000000200447308 */ /* 0x0002a20000000800 */
[C---:B------:R-:W-:Y:S02]  /*193f0*/  FMUL.FTZ R17, R69.reuse, R93 ;  /* 0x0000005d45117220 */ /* 0x040fe40000410000 */
[C---:B------:R-:W-:Y:S02]  /*19400*/  FMUL.FTZ R32, R69.reuse, R108 ;  /* 0x0000006c45207220 */ /* 0x040fe40000410000 */
[C---:B------:R-:W-:Y:S02]  /*19410*/  FMUL.FTZ R33, R69.reuse, R109 ;  /* 0x0000006d45217220 */ /* 0x040fe40000410000 */
[----:B------:R-:W-:Y:S03]  /*19420*/  IMAD.WIDE.U32 R56, R56, -0x2daee0ad, RZ ;  /* 0xd2511f5338387825 */ /* 0x000fe600078e00ff */
[----:B------:R3:W4:Y:S01]  /*19430*/  MUFU.EX2 R3, R0 ;  /* 0x0000000000037308 */ /* 0x0007220000000800 */
[----:B------:R-:W-:Y:S01]  /*19440*/  FMUL.FTZ R49, R69, R125 ;  /* 0x0000007d45317220 */ /* 0x000fe20000410000 */
[----:B------:R-:W-:Y:S02]  /*19450*/  LOP3.LUT R60, R57, UR18, R60, 0x96, !PT ;  /* 0x00000012393c7c12 */ /* 0x000fe4000f8e963c */
[----:B-1----:R-:W-:Y:S01]  /*19460*/  FSEL R2, R70, RZ, P0 ;  /* 0x000000ff46027208 */ /* 0x002fe20000000000 */
[C---:B--2---:R-:W-:Y:S01]  /*19470*/  FMUL.FTZ R6, R68.reuse, R82 ;  /* 0x0000005244067220 */ /* 0x044fe20000410000 */
[----:B------:R-:W-:Y:S01]  /*19480*/  PLOP3.LUT P0, PT, PT, PT, UP0, 0x80, 0x0 ;  /* 0x000000000000781c */ /* 0x000fe20003f0f008 */
[C---:B------:R-:W-:Y:S02]  /*19490*/  FMUL.FTZ R7, R68.reuse, R83 ;  /* 0x0000005344077220 */ /* 0x040fe40000410000 */
[C---:B------:R-:W-:Y:S01]  /*194a0*/  FMUL.FTZ R18, R68.reuse, R94 ;  /* 0x0000005e44127220 */ /* 0x040fe20000410000 */
[----:B------:R-:W-:Y:S01]  /*194b0*/  LDSM.16.MT88.4 R80, [R187+0x6000] ;  /* 0x00600000bb50783b */ /* 0x000fe20000004200 */
[C---:B------:R-:W-:Y:S02]  /*194c0*/  FMUL.FTZ R19, R68.reuse, R95 ;  /* 0x0000005f44137220 */ /* 0x040fe40000410000 */
[----:B------:R-:W-:Y:S02]  /*194d0*/  FMUL.FTZ R34, R68, R110 ;  /* 0x0000006e44227220 */ /* 0x000fe40000410000 */
[----:B---3--:R-:W-:Y:S01]  /*194e0*/  FADD.FTZ R0, -R2, R75 ;  /* 0x0000004b02007221 */ /* 0x008fe20000010100 */
[----:B------:R-:W-:Y:S01]  /*194f0*/  F2FP.BF16.PACK_AB R2, R157, R241 ;  /* 0x000000f19d02723e */ /* 0x000fe200000010ff */
[C---:B----4-:R-:W-:Y:S01]  /*19500*/  FMUL.FTZ R8, R3.reuse, R84 ;  /* 0x0000005403087220 */ /* 0x050fe20000410000 */
[----:B------:R-:W-:Y:S01]  /*19510*/  SHF.R.U32.HI R75, RZ, 0x10, R56 ;  /* 0x00000010ff4b7819 */ /* 0x000fe20000011638 */
[----:B------:R-:W-:Y:S01]  /*19520*/  FMUL.FTZ R0, R0, c[0x0][0x23c] ;  /* 0x00008f0000007a20 */ /* 0x000fe20000410000 */
[----:B------:R-:W-:Y:S01]  /*19530*/  LOP3.LUT R146, R146, R2, RZ, 0xc0, !PT ;  /* 0x0000000292927212 */ /* 0x000fe200078ec0ff */
[--C-:B------:R-:W-:Y:S01]  /*19540*/  HSET2.LE.AND R2, R11, R252.reuse, PT ;  /* 0x000000fc0b027233 */ /* 0x100fe20003803000 */
[----:B------:R-:W-:Y:S01]  /*19550*/  FMUL.FTZ R9, R3, R85 ;  /* 0x0000005503097220 */ /* 0x000fe20000410000 */
[----:B------:R-:W-:Y:S01]  /*19560*/  LOP3.LUT R75, R75, 0xff, RZ, 0xc0, !PT ;  /* 0x000000ff4b4b7812 */ /* 0x000fe200078ec0ff */
[C---:B------:R-:W-:Y:S01]  /*19570*/  FMUL.FTZ R12, R3.reuse, R88 ;  /* 0x00000058030c7220 */ /* 0x040fe20000410000 */
[----:B------:R-:W1:Y:S01]  /*19580*/  MUFU.EX2 R0, R0 ;  /* 0x0000000000007308 */ /* 0x000e620000000800 */
[----:B------:R-:W-:Y:S01]  /*19590*/  LOP3.LUT R147, R2, R147, RZ, 0xc0, !PT ;  /* 0x0000009302937212 */ /* 0x000fe200078ec0ff */
[----:B------:R-:W-:Y:S02]  /*195a0*/  FFMA.FTZ R2, R160, c[0x0][0x23c], -R77 ;  /* 0x00008f00a0027a23 */ /* 0x000fe4000001084d */
[----:B------:R-:W-:Y:S02]  /*195b0*/  IMAD.MOV.U32 R160, RZ, RZ, R38 ;  /* 0x000000ffffa07224 */ /* 0x000fe400078e0026 */
[----:B------:R-:W2:Y:S01]  /*195c0*/  LDSM.16.MT88.4 R36, [R188+0x6000] ;  /* 0x00600000bc24783b */ /* 0x000ea20000004200 */
[----:B------:R-:W-:Y:S01]  /*195d0*/  IMAD.MOV.U32 R88, RZ, RZ, R24 ;  /* 0x000000ffff587224 */ /* 0x000fe200078e0018 */
[-C--:B------:R-:W-:Y:S01]  /*195e0*/  HMMA.16816.F32.BF16 R4, R144, R20.reuse, R4 ;  /* 0x000000149004723c */ /* 0x080fe20000041804 */
[C---:B------:R-:W-:Y:S01]  /*195f0*/  FMUL.FTZ R13, R3.reuse, R89 ;  /* 0x00000059030d7220 */ /* 0x040fe20000410000 */
[----:B------:R3:W4:Y:S01]  /*19600*/  MUFU.EX2 R16, R2 ;  /* 0x0000000200107308 */ /* 0x0007220000000800 */
[----:B------:R-:W-:Y:S02]  /*19610*/  IMAD.MOV.U32 R89, RZ, RZ, R25 ;  /* 0x000000ffff597224 */ /* 0x000fe400078e0019 */
[C---:B------:R-:W-:Y:S02]  /*19620*/  FMUL.FTZ R24, R3.reuse, R100 ;  /* 0x0000006403187220 */ /* 0x040fe40000410000 */
[C---:B------:R-:W-:Y:S02]  /*19630*/  FMUL.FTZ R25, R3.reuse, R101 ;  /* 0x0000006503197220 */ /* 0x040fe40000410000 */
[C---:B------:R-:W-:Y:S03]  /*19640*/  FMUL.FTZ R29, R3.reuse, R105 ;  /* 0x00000069031d7220 */ /* 0x040fe60000410000 */
[----:B------:R-:W-:Y:S02]  /*19650*/  FMUL.FTZ R35, R68, R111 ;  /* 0x0000006f44237220 */ /* 0x000fe40000410000 */
[----:B------:R-:W-:Y:S02]  /*19660*/  FMUL.FTZ R40, R3, R116 ;  /* 0x0000007403287220 */ /* 0x000fe40000410000 */
[C---:B-1----:R-:W-:Y:S02]  /*19670*/  FMUL.FTZ R10, R0.reuse, R86 ;  /* 0x00000056000a7220 */ /* 0x042fe40000410000 */
[C---:B------:R-:W-:Y:S02]  /*19680*/  FMUL.FTZ R11, R0.reuse, R87 ;  /* 0x00000057000b7220 */ /* 0x040fe40000410000 */
[C---:B------:R-:W-:Y:S02]  /*19690*/  FMUL.FTZ R14, R0.reuse, R90 ;  /* 0x0000005a000e7220 */ /* 0x040fe40000410000 */
[----:B------:R-:W-:Y:S02]  /*196a0*/  FMUL.FTZ R15, R0, R91 ;  /* 0x0000005b000f7220 */ /* 0x000fe40000410000 */
[----:B------:R-:W-:Y:S01]  /*196b0*/  IMAD.MOV.U32 R90, RZ, RZ, R54 ;  /* 0x000000ffff5a7224 */ /* 0x000fe200078e0036 */
[----:B---3--:R-:W-:Y:S01]  /*196c0*/  F2FP.BF16.PACK_AB R2, R151, R233 ;  /* 0x000000e99702723e */ /* 0x008fe200000010ff */
[----:B------:R-:W-:Y:S02]  /*196d0*/  IMAD.MOV.U32 R91, RZ, RZ, R55 ;  /* 0x000000ffff5b7224 */ /* 0x000fe400078e0037 */
[----:B------:R-:W1:Y:S01]  /*196e0*/  LDSM.16.MT88.4 R52, [R186+0x6000] ;  /* 0x00600000ba34783b */ /* 0x000e620000004200 */
[----:B------:R-:W-:Y:S01]  /*196f0*/  LOP3.LUT R64, R64, R2, RZ, 0xc0, !PT ;  /* 0x0000000240407212 */ /* 0x000fe200078ec0ff */
[----:B------:R-:W-:Y:S01]  /*19700*/  FMUL.FTZ R27, R0, R103 ;  /* 0x00000067001b7220 */ /* 0x000fe20000410000 */
[----:B------:R-:W-:Y:S01]  /*19710*/  F2FP.BF16.PACK_AB R2, R224, R225 ;  /* 0x000000e1e002723e */ /* 0x000fe200000010ff */
[C---:B------:R-:W-:Y:S02]  /*19720*/  FMUL.FTZ R26, R0.reuse, R102 ;  /* 0x00000066001a7220 */ /* 0x040fe40000410000 */
[----:B------:R-:W-:Y:S01]  /*19730*/  FMUL.FTZ R30, R0, R106 ;  /* 0x0000006a001e7220 */ /* 0x000fe20000410000 */
[----:B------:R-:W-:Y:S01]  /*19740*/  LOP3.LUT R67, R67, R2, RZ, 0xc0, !PT ;  /* 0x0000000243437212 */ /* 0x000fe200078ec0ff */
[----:B------:R-:W-:Y:S02]  /*19750*/  FFMA.FTZ R2, R158, c[0x0][0x23c], -R148 ;  /* 0x00008f009e027a23 */ /* 0x000fe40000010894 */
[C---:B------:R-:W-:Y:S02]  /*19760*/  FMUL.FTZ R43, R0.reuse, R119 ;  /* 0x00000077002b7220 */ /* 0x040fe40000410000 */
[----:B------:R3:W-:Y:S01]  /*19770*/  MUFU.EX2 R215, R2 ;  /* 0x0000000200d77308 */ /* 0x0007e20000000800 */
[----:B------:R-:W-:Y:S01]  /*19780*/  FMUL.FTZ R47, R0, R123 ;  /* 0x0000007b002f7220 */ /* 0x000fe20000410000 */
[C---:B------:R-:W-:Y:S01]  /*19790*/  HMMA.16816.F32.BF16 R8, R64.reuse, R20, R8 ;  /* 0x000000144008723c */ /* 0x040fe20000041808 */
[----:B------:R-:W-:Y:S02]  /*197a0*/  FMUL.FTZ R50, R68, R126 ;  /* 0x0000007e44327220 */ /* 0x000fe40000410000 */
[C---:B------:R-:W-:Y:S02]  /*197b0*/  FMUL.FTZ R31, R0.reuse, R107 ;  /* 0x0000006b001f7220 */ /* 0x040fe40000410000 */
[----:B------:R-:W-:Y:S02]  /*197c0*/  FMUL.FTZ R41, R3, R117 ;  /* 0x0000007503297220 */ /* 0x000fe40000410000 */
[C---:B------:R-:W-:Y:S01]  /*197d0*/  FMUL.FTZ R20, R69.reuse, R96 ;  /* 0x0000006045147220 */ /* 0x040fe20000410000 */
[-C--:B------:R-:W-:Y:S01]  /*197e0*/  HMMA.16816.F32.BF16 R12, R64, R22.reuse, R12 ;  /* 0x00000016400c723c */ /* 0x080fe2000004180c */
[----:B------:R-:W-:Y:S03]  /*197f0*/  FMUL.FTZ R21, R69, R97 ;  /* 0x0000006145157220 */ /* 0x000fe60000410000 */
[----:B------:R-:W-:Y:S02]  /*19800*/  FMUL.FTZ R44, R3, R120 ;  /* 0x00000078032c7220 */ /* 0x000fe40000410000 */
[----:B------:R-:W-:Y:S02]  /*19810*/  FMUL.FTZ R46, R0, R122 ;  /* 0x0000007a002e7220 */ /* 0x000fe40000410000 */
[----:B------:R-:W-:Y:S01]  /*19820*/  IMAD.MOV.U32 R84, RZ, RZ, R78 ;  /* 0x000000ffff547224 */ /* 0x000fe200078e004e */
[----:B------:R-:W-:Y:S03]  /*19830*/  LOP3.LUT R78, R56, 0xffff, RZ, 0xc0, !PT ;  /* 0x0000ffff384e7812 */ /* 0x000fe600078ec0ff */
[----:B------:R-:W-:Y:S01]  /*19840*/  SHF.R.U32.HI R57, RZ, 0x8, R48 ;  /* 0x00000008ff397819 */ /* 0x000fe20000011630 */
[----:B------:R-:W-:Y:S01]  /*19850*/  FMUL.FTZ R48, R69, R124 ;  /* 0x0000007c45307220 */ /* 0x000fe20000410000 */
[----:B------:R-:W-:Y:S01]  /*19860*/  SHF.R.U32.HI R78, RZ, 0x8, R78 ;  /* 0x00000008ff4e7819 */ /* 0x000fe2000001164e */
[----:B---3--:R-:W-:Y:S01]  /*19870*/  FFMA.FTZ R2, R166, c[0x0][0x23c], -R77 ;  /* 0x00008f00a6027a23 */ /* 0x008fe2000001084d */
[----:B------:R-:W-:Y:S01]  /*19880*/  PRMT R87, R61, 0x5410, R57 ;  /* 0x000054103d577816 */ /* 0x000fe20000000039 */
[----:B----4-:R-:W-:Y:S02]  /*19890*/  IMAD.MOV.U32 R166, RZ, RZ, R16 ;  /* 0x000000ffffa67224 */ /* 0x010fe400078e0010 */
[----:B------:R3:W-:Y:S01]  /*198a0*/  MUFU.EX2 R62, R2 ;  /* 0x00000002003e7308 */ /* 0x0007e20000000800 */
[----:B------:R-:W-:Y:S01]  /*198b0*/  FMUL.FTZ R16, R69, R92 ;  /* 0x0000005c45107220 */ /* 0x000fe20000410000 */
[----:B------:R-:W-:Y:S01]  /*198c0*/  LOP3.LUT R92, R56, 0xff, RZ, 0xc0, !PT ;  /* 0x000000ff385c7812 */ /* 0x000fe200078ec0ff */
[----:B------:R-:W-:Y:S02]  /*198d0*/  IMAD.MOV.U32 R96, RZ, RZ, R90 ;  /* 0x000000ffff607224 */ /* 0x000fe400078e005a */
[----:B------:R-:W-:Y:S01]  /*198e0*/  IMAD.MOV.U32 R97, RZ, RZ, R91 ;  /* 0x000000ffff617224 */ /* 0x000fe200078e005b */
[----:B------:R-:W-:Y:S01]  /*198f0*/  PRMT R92, R92, 0x5410, R78 ;  /* 0x000054105c5c7816 */ /* 0x000fe2000000004e */
[----:B------:R-:W-:Y:S01]  /*19900*/  IMAD.MOV.U32 R122, RZ, RZ, R157 ;  /* 0x000000ffff7a7224 */ /* 0x000fe200078e009d */
[C---:B------:R-:W-:Y:S01]  /*19910*/  HMMA.16816.F32.BF16 R16, R144.reuse, R22, R16 ;  /* 0x000000169010723c */ /* 0x040fe20000041810 */
[----:B------:R-:W-:Y:S01]  /*19920*/  IMAD.MOV.U32 R85, RZ, RZ, R79 ;  /* 0x000000ffff557224 */ /* 0x000fe200078e004f */
[----:B------:R-:W-:Y:S01]  /*19930*/  SHF.R.U32.HI R79, RZ, 0x18, R56 ;  /* 0x00000018ff4f7819 */ /* 0x000fe20000011638 */
[----:B------:R-:W-:Y:S02]  /*19940*/  FFMA.FTZ R56, R159, c[0x0][0x23c], -R150 ;  /* 0x00008f009f387a23 */ /* 0x000fe40000010896 */
[----:B------:R-:W-:Y:S01]  /*19950*/  IMAD.MOV.U32 R100, RZ, RZ, R84 ;  /* 0x000000ffff647224 */ /* 0x000fe200078e0054 */
[----:B------:R-:W-:Y:S01]  /*19960*/  PRMT R95, R75, 0x5410, R79 ;  /* 0x000054104b5f7816 */ /* 0x000fe2000000004f */
[C---:B------:R-:W-:Y:S01]  /*19970*/  FMUL.FTZ R22, R68.reuse, R98 ;  /* 0x0000006244167220 */ /* 0x040fe20000410000 */
[----:B------:R-:W-:Y:S01]  /*19980*/  SHF.R.U32.HI R79, RZ, 0x18, R60 ;  /* 0x00000018ff4f7819 */ /* 0x000fe2000001163c */
[----:B------:R-:W-:Y:S03]  /*19990*/  FMUL.FTZ R23, R68, R99 ;  /* 0x0000006344177220 */ /* 0x000fe60000410000 */
[----:B------:R-:W-:Y:S01]  /*199a0*/  IMAD.MOV.U32 R98, RZ, RZ, R88 ;  /* 0x000000ffff627224 */ /* 0x000fe200078e0058 */
[--C-:B------:R-:W-:Y:S01]  /*199b0*/  HSET2.LE.AND R95, R95, R252.reuse, PT ;  /* 0x000000fc5f5f7233 */ /* 0x100fe20003803000 */
[----:B------:R-:W-:Y:S02]  /*199c0*/  IMAD.MOV.U32 R99, RZ, RZ, R89 ;  /* 0x000000ffff637224 */ /* 0x000fe400078e0059 */
[-C--:B--2---:R-:W-:Y:S01]  /*199d0*/  HMMA.16816.F32.BF16 R20, R144, R36.reuse, R20 ;  /* 0x000000249014723c */ /* 0x084fe20000041814 */
[----:B---3--:R-:W-:Y:S01]  /*199e0*/  FFMA.FTZ R2, R168, c[0x0][0x23c], -R77 ;  /* 0x00008f00a8027a23 */ /* 0x008fe2000001084d */
[----:B------:R-:W2:Y:S01]  /*199f0*/  LDSM.16.MT88.4 R88, [R185+0x6800] ;  /* 0x00680000b958783b */ /* 0x000ea20000004200 */
[----:B------:R-:W-:Y:S02]  /*19a00*/  IMAD.MOV.U32 R116, RZ, RZ, R156 ;  /* 0x000000ffff747224 */ /* 0x000fe400078e009c */
[----:B------:R3:W-:Y:S01]  /*19a10*/  MUFU.EX2 R158, R2 ;  /* 0x00000002009e7308 */ /* 0x0007e20000000800 */
[----:B------:R-:W-:Y:S02]  /*19a20*/  IMAD.MOV.U32 R101, RZ, RZ, R85 ;  /* 0x000000ffff657224 */ /* 0x000fe400078e0055 */
[C---:B------:R-:W-:Y:S01]  /*19a30*/  HMMA.16816.F32.BF16 R24, R64.reuse, R36, R24 ;  /* 0x000000244018723c */ /* 0x040fe20000041818 */
[----:B------:R-:W-:Y:S06]  /*19a40*/  IMAD.MOV.U32 R117, RZ, RZ, R151 ;  /* 0x000000ffff757224 */ /* 0x000fec00078e0097 */
[C---:B------:R-:W-:Y:S02]  /*19a50*/  FMUL.FTZ R36, R69.reuse, R112 ;  /* 0x0000007045247220 */ /* 0x040fe40000410000 */
[----:B------:R-:W-:Y:S03]  /*19a60*/  FMUL.FTZ R37, R69, R113 ;  /* 0x0000007145257220 */ /* 0x000fe60000410000 */
[--C-:B---3--:R-:W-:Y:S04]  /*19a70*/  FFMA.FTZ R2, R163, c[0x0][0x23c], -R148.reuse ;  /* 0x00008f00a3027a23 */ /* 0x108fe80000010894 */
[----:B------:R3:W-:Y:S02]  /*19a80*/  MUFU.EX2 R181, R2 ;  /* 0x0000000200b57308 */ /* 0x0007e40000000800 */
[----:B---3--:R-:W-:Y:S08]  /*19a90*/  FFMA.FTZ R2, R164, c[0x0][0x23c], -R148 ;  /* 0x00008f00a4027a23 */ /* 0x008ff00000010894 */
[----:B------:R3:W-:Y:S02]  /*19aa0*/  MUFU.EX2 R180, R2 ;  /* 0x0000000200b47308 */ /* 0x0007e40000000800 */
[--C-:B---3--:R-:W-:Y:S02]  /*19ab0*/  FFMA.FTZ R2, R28, c[0x0][0x23c], -R149.reuse ;  /* 0x00008f001c027a23 */ /* 0x108fe40000010895 */
[----:B------:R-:W-:Y:S06]  /*19ac0*/  FMUL.FTZ R28, R3, R104 ;  /* 0x00000068031c7220 */ /* 0x000fec0000410000 */
[----:B------:R3:W-:Y:S01]  /*19ad0*/  MUFU.EX2 R179, R2 ;  /* 0x0000000200b37308 */ /* 0x0007e20000000800 */
[-C--:B------:R-:W-:Y:S08]  /*19ae0*/  HMMA.16816.F32.BF16 R28, R64, R38.reuse, R28 ;  /* 0x00000026401c723c */ /* 0x080ff0000004181c */
[C---:B------:R-:W-:Y:S07]  /*19af0*/  HMMA.16816.F32.BF16 R32, R144.reuse, R38, R32 ;  /* 0x000000269020723c */ /* 0x040fee0000041820 */
[C---:B------:R-:W-:Y:S02]  /*19b00*/  FMUL.FTZ R38, R68.reuse, R114 ;  /* 0x0000007244267220 */ /* 0x040fe40000410000 */
[C---:B------:R-:W-:Y:S03]  /*19b10*/  FMUL.FTZ R39, R68.reuse, R115 ;  /* 0x0000007344277220 */ /* 0x040fe60000410000 */
[----:B---3--:R-:W-:Y:S02]  /*19b20*/  FFMA.FTZ R2, R51, c[0x0][0x23c], -R149 ;  /* 0x00008f0033027a23 */ /* 0x008fe40000010895 */
[----:B------:R-:W-:Y:S02]  /*19b30*/  FMUL.FTZ R51, R68, R127 ;  /* 0x0000007f44337220 */ /* 0x000fe40000410000 */
[-C--:B-1----:R-:W-:Y:S01]  /*19b40*/  HMMA.16816.F32.BF16 R36, R144, R52.reuse, R36 ;  /* 0x000000349024723c */ /* 0x082fe20000041824 */
[----:B------:R1:W3:Y:S01]  /*19b50*/  MUFU.EX2 R177, R2 ;  /* 0x0000000200b17308 */ /* 0x0002e20000000800 */
[----:B------:R-:W-:Y:S01]  /*19b60*/  LDSM.16.MT88.4 R124, [R186+0x7800] ;  /* 0x00780000ba7c783b */ /* 0x000fe20000004200 */
[----:B-1----:R-:W-:Y:S01]  /*19b70*/  LOP3.LUT R2, R45, UR18, R42, 0x96, !PT ;  /* 0x000000122d027c12 */ /* 0x002fe2000f8e962a */
[----:B------:R-:W-:Y:S01]  /*19b80*/  FMUL.FTZ R42, R0, R118 ;  /* 0x00000076002a7220 */ /* 0x000fe20000410000 */
[----:B---3--:R-:W-:Y:S01]  /*19b90*/  F2FP.BF16.PACK_AB R94, R177, R179 ;  /* 0x000000b3b15e723e */ /* 0x008fe200000010ff */
[C---:B------:R-:W-:Y:S01]  /*19ba0*/  FMUL.FTZ R45, R3.reuse, R121 ;  /* 0x00000079032d7220 */ /* 0x040fe20000410000 */
[C---:B------:R-:W-:Y:S01]  /*19bb0*/  LOP3.LUT R57, R2.reuse, 0xffff, RZ, 0xc0, !PT ;  /* 0x0000ffff02397812 */ /* 0x040fe200078ec0ff */
[----:B------:R-:W-:Y:S01]  /*19bc0*/  IMAD.MOV.U32 R121, RZ, RZ, R62 ;  /* 0x000000ffff797224 */ /* 0x000fe200078e003e */
[----:B------:R-:W-:Y:S02]  /*19bd0*/  LOP3.LUT R74, R2, 0xff, RZ, 0xc0, !PT ;  /* 0x000000ff024a7812 */ /* 0x000fe400078ec0ff */
[C---:B------:R-:W-:Y:S01]  /*19be0*/  HMMA.16816.F32.BF16 R40, R64.reuse, R52, R40 ;  /* 0x000000344028723c */ /* 0x040fe20000041828 */
[----:B------:R-:W-:Y:S01]  /*19bf0*/  SHF.R.U32.HI R61, RZ, 0x8, R57 ;  /* 0x00000008ff3d7819 */ /* 0x000fe20000011639 */
[----:B------:R-:W-:Y:S01]  /*19c00*/  FMUL.FTZ R57, R3, R133 ;  /* 0x0000008503397220 */ /* 0x000fe20000410000 */
[----:B------:R-:W-:Y:S02]  /*19c10*/  SHF.R.U32.HI R63, RZ, 0x10, R2 ;  /* 0x00000010ff3f7819 */ /* 0x000fe40000011602 */
[----:B------:R-:W-:Y:S01]  /*19c20*/  PRMT R84, R74, 0x5410, R61 ;  /* 0x000054104a547816 */ /* 0x000fe2000000003d */
[----:B------:R-:W-:Y:S01]  /*19c30*/  FFMA.FTZ R61, R162, c[0x0][0x23c], -R150 ;  /* 0x00008f00a23d7a23 */ /* 0x000fe20000010896 */
[----:B------:R-:W-:Y:S01]  /*19c40*/  LOP3.LUT R52, R59, 0xff, RZ, 0xc0, !PT ;  /* 0x000000ff3b347812 */ /* 0x000fe200078ec0ff */
[-C--:B------:R-:W-:Y:S01]  /*19c50*/  HMMA.16816.F32.BF16 R44, R64, R54.reuse, R44 ;  /* 0x00000036402c723c */ /* 0x080fe2000004182c */
[--C-:B------:R-:W-:Y:S03]  /*19c60*/  FFMA.FTZ R53, R165, c[0x0][0x23c], -R149.reuse ;  /* 0x00008f00a5357a23 */ /* 0x100fe60000010895 */
[----:B------:R-:W-:Y:S01]  /*19c70*/  PRMT R86, R52, 0x5410, R58 ;  /* 0x0000541034567816 */ /* 0x000fe2000000003a */
[----:B------:R1:W-:Y:S01]  /*19c80*/  MUFU.EX2 R120, R53 ;  /* 0x0000003500787308 */ /* 0x0003e20000000800 */
[----:B------:R-:W-:Y:S01]  /*19c90*/  FFMA.FTZ R52, R167, c[0x0][0x23c], -R149 ;  /* 0x00008f00a7347a23 */ /* 0x000fe20000010895 */
[--C-:B------:R-:W-:Y:S01]  /*19ca0*/  HSET2.LE.AND R84, R84, R252.reuse, PT ;  /* 0x000000fc54547233 */ /* 0x100fe20003803000 */
[C---:B------:R-:W-:Y:S01]  /*19cb0*/  HMMA.16816.F32.BF16 R48, R144.reuse, R54, R48 ;  /* 0x000000369030723c */ /* 0x040fe20000041830 */
[----:B------:R-:W-:Y:S03]  /*19cc0*/  SHF.R.U32.HI R62, RZ, 0x18, R2 ;  /* 0x00000018ff3e7819 */ /* 0x000fe60000011602 */
[----:B------:R-:W-:Y:S01]  /*19cd0*/  LOP3.LUT R2, R63, 0xff, RZ, 0xc0, !PT ;  /* 0x000000ff3f027812 */ /* 0x000fe200078ec0ff */
[----:B------:R-:W-:Y:S01]  /*19ce0*/  FMUL.FTZ R58, R0, R134 ;  /* 0x00000086003a7220 */ /* 0x000fe20000410000 */
[--C-:B------:R-:W-:Y:S01]  /*19cf0*/  HSET2.LE.AND R74, R86, R252.reuse, PT ;  /* 0x000000fc564a7233 */ /* 0x100fe20003803000 */
[----:B------:R3:W4:Y:S01]  /*19d00*/  MUFU.EX2 R168, R52 ;  /* 0x0000003400a87308 */ /* 0x0007220000000800 */
[----:B------:R-:W-:Y:S01]  /*19d10*/  FMUL.FTZ R54, R68, R130 ;  /* 0x0000008244367220 */ /* 0x000fe20000410000 */
[----:B------:R-:W-:Y:S03]  /*19d20*/  PRMT R85, R2, 0x5410, R62 ;  /* 0x0000541002557816 */ /* 0x000fe6000000003e */
[----:B------:R-:W-:Y:S01]  /*19d30*/  FMUL.FTZ R55, R68, R131 ;  /* 0x0000008344377220 */ /* 0x000fe20000410000 */
[----:B------:R-:W-:Y:S01]  /*19d40*/  LOP3.LUT R2, R60, 0xffff, RZ, 0xc0, !PT ;  /* 0x0000ffff3c027812 */ /* 0x000fe200078ec0ff */
[C---:B------:R-:W-:Y:S02]  /*19d50*/  FMUL.FTZ R59, R0.reuse, R135 ;  /* 0x00000087003b7220 */ /* 0x040fe40000410000 */
[----:B------:R-:W-:Y:S01]  /*19d60*/  IMAD.MOV.U32 R131, RZ, RZ, R166 ;  /* 0x000000ffff837224 */ /* 0x000fe200078e00a6 */
[----:B------:R5:W-:Y:S01]  /*19d70*/  MUFU.EX2 R130, R56 ;  /* 0x0000003800827308 */ /* 0x000be20000000800 */
[----:B------:R-:W-:Y:S01]  /*19d80*/  SHF.R.U32.HI R78, RZ, 0x8, R2 ;  /* 0x00000008ff4e7819 */ /* 0x000fe20000011602 */
[--C-:B------:R-:W-:Y:S01]  /*19d90*/  HSET2.LE.AND R2, R87, R252.reuse, PT ;  /* 0x000000fc57027233 */ /* 0x100fe20003803000 */
[----:B------:R-:W-:Y:S01]  /*19da0*/  FMUL.FTZ R62, R0, R138 ;  /* 0x0000008a003e7220 */ /* 0x000fe20000410000 */
[----:B------:R-:W-:Y:S01]  /*19db0*/  F2FP.BF16.PACK_AB R86, R218, R131 ;  /* 0x00000083da56723e */ /* 0x000fe200000010ff */
[----:B-1----:R-:W-:Y:S01]  /*19dc0*/  FMUL.FTZ R53, R69, R129 ;  /* 0x0000008145357220 */ /* 0x002fe20000410000 */
[----:B------:R-:W-:Y:S01]  /*19dd0*/  F2FP.BF16.PACK_AB R87, R215, R216 ;  /* 0x000000d8d757723e */ /* 0x000fe200000010ff */
[----:B------:R-:W-:Y:S01]  /*19de0*/  FMUL.FTZ R63, R0, R139 ;  /* 0x0000008b003f7220 */ /* 0x000fe20000410000 */
[----:B------:R-:W-:Y:S01]  /*19df0*/  LOP3.LUT R86, R2, R86, RZ, 0xc0, !PT ;  /* 0x0000005602567212 */ /* 0x000fe200078ec0ff */
[--C-:B------:R-:W-:Y:S01]  /*19e00*/  FFMA.FTZ R2, R214, c[0x0][0x23c], -R77.reuse ;  /* 0x00008f00d6027a23 */ /* 0x100fe2000001084d */
[----:B------:R1:W1:Y:S01]  /*19e10*/  MUFU.EX2 R129, R61 ;  /* 0x0000003d00817308 */ /* 0x0002620000000800 */
[----:B------:R-:W-:Y:S01]  /*19e20*/  IMAD.MOV.U32 R214, RZ, RZ, R158 ;  /* 0x000000ffffd67224 */ /* 0x000fe200078e009e */
[----:B------:R-:W-:Y:S01]  /*19e30*/  LOP3.LUT R87, R74, R87, RZ, 0xc0, !PT ;  /* 0x000000574a577212 */ /* 0x000fe200078ec0ff */
[--C-:B------:R-:W-:Y:S01]  /*19e40*/  HSET2.LE.AND R74, R85, R252.reuse, PT ;  /* 0x000000fc554a7233 */ /* 0x100fe20003803000 */
[----:B---3--:R-:W-:Y:S01]  /*19e50*/  FMUL.FTZ R52, R69, R128 ;  /* 0x0000008045347220 */ /* 0x008fe20000410000 */
[----:B------:R-:W-:Y:S04]  /*19e60*/  F2FP.BF16.PACK_AB R85, R180, R181 ;  /* 0x000000b5b455723e */ /* 0x000fe800000010ff */
[----:B------:R-:W-:Y:S02]  /*19e70*/  LOP3.LUT R85, R74, R85, RZ, 0xc0, !PT ;  /* 0x000000554a557212 */ /* 0x000fe400078ec0ff */
[-C--:B------:R-:W-:Y:S01]  /*19e80*/  HMMA.16816.F32.BF16 R52, R144, R80.reuse, R52 ;  /* 0x000000509034723c */ /* 0x080fe20000041834 */
[----:B----4-:R-:W-:Y:S01]  /*19e90*/  F2FP.BF16.PACK_AB R74, R168, R120 ;  /* 0x00000078a84a723e */ /* 0x010fe200000010ff */
[----:B-----5:R-:W-:Y:S07]  /*19ea0*/  FMUL.FTZ R56, R3, R132 ;  /* 0x0000008403387220 */ /* 0x020fee0000410000 */
[C---:B------:R-:W-:Y:S03]  /*19eb0*/  HMMA.16816.F32.BF16 R56, R64.reuse, R80, R56 ;  /* 0x000000504038723c */ /* 0x040fe60000041838 */
[----:B-1----:R-:W-:Y:S04]  /*19ec0*/  SHF.R.U32.HI R61, RZ, 0x10, R60 ;  /* 0x00000010ff3d7819 */ /* 0x002fe8000001163c */
[----:B------:R-:W-:Y:S01]  /*19ed0*/  LOP3.LUT R80, R60, 0xff, RZ, 0xc0, !PT ;  /* 0x000000ff3c507812 */ /* 0x000fe200078ec0ff */
[----:B------:R-:W-:Y:S01]  /*19ee0*/  FFMA.FTZ R60, R183, c[0x0][0x23c], -R77 ;  /* 0x00008f00b73c7a23 */ /* 0x000fe2000001084d */
[----:B------:R-:W-:Y:S01]  /*19ef0*/  LOP3.LUT R75, R61, 0xff, RZ, 0xc0, !PT ;  /* 0x000000ff3d4b7812 */ /* 0x000fe200078ec0ff */
[----:B------:R1:W-:Y:S02]  /*19f00*/  MUFU.EX2 R183, R2 ;  /* 0x0000000200b77308 */ /* 0x0003e40000000800 */
[----:B------:R-:W-:Y:S01]  /*19f10*/  FMUL.FTZ R61, R3, R137 ;  /* 0x00000089033d7220 */ /* 0x000fe20000410000 */
[----:B------:R-:W-:Y:S01]  /*19f20*/  PRMT R79, R75, 0x5410, R79 ;  /* 0x000054104b4f7816 */ /* 0x000fe2000000004f */
[--C-:B------:R-:W-:Y:S01]  /*19f30*/  HSET2.LE.AND R75, R92, R252.reuse, PT ;  /* 0x000000fc5c4b7233 */ /* 0x100fe20003803000 */
[----:B------:R-:W-:Y:S03]  /*19f40*/  PRMT R78, R80, 0x5410, R78 ;  /* 0x00005410504e7816 */ /* 0x000fe6000000004e */
[--C-:B------:R-:W-:Y:S01]  /*19f50*/  HSET2.LE.AND R93, R79, R252.reuse, PT ;  /* 0x000000fc4f5d7233 */ /* 0x100fe20003803000 */
[----:B------:R-:W-:Y:S01]  /*19f60*/  LOP3.LUT R94, R75, R94, RZ, 0xc0, !PT ;  /* 0x0000005e4b5e7212 */ /* 0x000fe200078ec0ff */
[----:B------:R3:W-:Y:S01]  /*19f70*/  MUFU.EX2 R167, R60 ;  /* 0x0000003c00a77308 */ /* 0x0007e20000000800 */
[----:B------:R-:W-:Y:S01]  /*19f80*/  FFMA.FTZ R75, R212, c[0x0][0x23c], -R148 ;  /* 0x00008f00d44b7a23 */ /* 0x000fe20000010894 */
[--C-:B------:R-:W-:Y:S05]  /*19f90*/  HSET2.LE.AND R92, R78, R252.reuse, PT ;  /* 0x000000fc4e5c7233 */ /* 0x100fea0003803000 */
[----:B------:R-:W-:Y:S01]  /*19fa0*/  LOP3.LUT R92, R92, R74, RZ, 0xc0, !PT ;  /* 0x0000004a5c5c7212 */ /* 0x000fe200078ec0ff */
[----:B------:R-:W-:Y:S02]  /*19fb0*/  IMAD.U32 R74, RZ, RZ, UR31 ;  /* 0x0000001fff4a7e24 */ /* 0x000fe4000f8e00ff */
[----:B------:R4:W-:Y:S03]  /*19fc0*/  MUFU.EX2 R165, R75 ;  /* 0x0000004b00a57308 */ /* 0x0009e60000000800 */
[----:B------:R-:W-:Y:S02]  /*19fd0*/  LOP3.LUT R74, R251, UR4, R74, 0x96, !PT ;  /* 0x00000004fb4a7c12 */ /* 0x000fe4000f8e964a */
[----:B-1----:R-:W-:Y:S04]  /*19fe0*/  F2FP.BF16.PACK_AB R2, R214, R121 ;  /* 0x00000079d602723e */ /* 0x002fe800000010ff */
[----:B------:R-:W-:Y:S01]  /*19ff0*/  LOP3.LUT R84, R84, R2, RZ, 0xc0, !PT ;  /* 0x0000000254547212 */ /* 0x000fe200078ec0ff */
[----:B------:R-:W-:Y:S02]  /*1a000*/  FFMA.FTZ R2, R178, c[0x0][0x23c], -R148 ;  /* 0x00008f00b2027a23 */ /* 0x000fe40000010894 */
[----:B------:R-:W5:Y:S02]  /*1a010*/  LDL.LU R178, [R1+0x30] ;  /* 0x0000300001b27983 */ /* 0x000f640000300800 */
[----:B------:R1:W1:Y:S01]  /*1a020*/  MUFU.EX2 R166, R2 ;  /* 0x0000000200a67308 */ /* 0x0002620000000800 */
[----:B---3--:R-:W-:Y:S01]  /*1a030*/  FMUL.FTZ R60, R3, R136 ;  /* 0x00000088033c7220 */ /* 0x008fe20000410000 */
[----:B------:R-:W3:Y:S04]  /*1a040*/  LDL.LU R123, [R1+0x34] ;  /* 0x00003400017b7983 */ /* 0x000ee80000300800 */
[----:B------:R-:W3:Y:S02]  /*1a050*/  LDL.LU R119, [R1+0x38] ;  /* 0x0000380001777983 */ /* 0x000ee40000300800 */
[-C--:B------:R-:W-:Y:S01]  /*1a060*/  HMMA.16816.F32.BF16 R60, R64, R82.reuse, R60 ;  /* 0x00000052403c723c */ /* 0x080fe2000004183c */
[----:B----4-:R-:W-:Y:S01]  /*1a070*/  IMAD.WIDE.U32 R74, R74, -0x326172a9, RZ ;  /* 0xcd9e8d574a4a7825 */ /* 0x010fe200078e00ff */
[----:B------:R-:W4:Y:S05]  /*1a080*/  LDL.LU R118, [R1+0x3c] ;  /* 0x00003c0001767983 */ /* 0x000f2a0000300800 */
[----:B------:R-:W-:Y:S01]  /*1a090*/  FMUL.FTZ R64, R69, R140 ;  /* 0x0000008c45407220 */ /* 0x000fe20000410000 */
[----:B------:R-:W-:Y:S01]  /*1a0a0*/  LOP3.LUT R78, R75, UR16, R96, 0x96, !PT ;  /* 0x000000104b4e7c12 */ /* 0x000fe2000f8e9660 */
[----:B------:R-:W-:Y:S03]  /*1a0b0*/  FMUL.FTZ R65, R69, R141 ;  /* 0x0000008d45417220 */ /* 0x000fe60000410000 */
[C---:B------:R-:W-:Y:S01]  /*1a0c0*/  FMUL.FTZ R66, R68.reuse, R142 ;  /* 0x0000008e44427220 */ /* 0x040fe20000410000 */
[----:B------:R-:W-:Y:S01]  /*1a0d0*/  LOP3.LUT R75, R75, UR16, R98, 0x96, !PT ;  /* 0x000000104b4b7c12 */ /* 0x000fe2000f8e9662 */
[----:B------:R-:W-:Y:S01]  /*1a0e0*/  FMUL.FTZ R67, R68, R143 ;  /* 0x0000008f44437220 */ /* 0x000fe20000410000 */
[--C-:B------:R-:W-:Y:S01]  /*1a0f0*/  LOP3.LUT R98, R155, UR14, R74.reuse, 0x96, !PT ;  /* 0x0000000e9b627c12 */ /* 0x100fe2000f8e964a */
[----:B------:R-:W-:Y:S01]  /*1a100*/  IMAD.WIDE.U32 R78, R78, -0x2daee0ad, RZ ;  /* 0xd2511f534e4e7825 */ /* 0x000fe200078e00ff */
[----:B-1----:R-:W-:Y:S02]  /*1a110*/  F2FP.BF16.PACK_AB R2, R171, R174 ;  /* 0x000000aeab02723e */ /* 0x002fe400000010ff */
[----:B------:R-:W-:Y:S01]  /*1a120*/  LOP3.LUT R96, R153, UR14, R74, 0x96, !PT ;  /* 0x0000000e99607c12 */ /* 0x000fe2000f8e964a */
[----:B------:R-:W-:Y:S01]  /*1a130*/  IMAD.WIDE.U32 R98, R98, -0x2daee0ad, RZ ;  /* 0xd2511f5362627825 */ /* 0x000fe200078e00ff */
[----:B------:R-:W-:Y:S01]  /*1a140*/  HMMA.16816.F32.BF16 R64, R144, R82, R64 ;  /* 0x000000529040723c */ /* 0x000fe20000041840 */
[----:B------:R-:W-:Y:S01]  /*1a150*/  LOP3.LUT R95, R95, R2, RZ, 0xc0, !PT ;  /* 0x000000025f5f7212 */ /* 0x000fe200078ec0ff */
[----:B------:R-:W1:Y:S01]  /*1a160*/  LDSM.16.MT88.4 R80, [R188+0x6800] ;  /* 0x00680000bc50783b */ /* 0x000e620000004200 */
[----:B------:R-:W-:Y:S01]  /*1a170*/  F2FP.BF16.PACK_AB R2, R129, R130 ;  /* 0x000000828102723e */ /* 0x000fe200000010ff */
[----:B------:R-:W-:Y:S01]  /*1a180*/  IMAD.WIDE.U32 R96, R96, -0x2daee0ad, RZ ;  /* 0xd2511f5360607825 */ /* 0x000fe200078e00ff */
[----:B------:R-:W-:Y:S02]  /*1a190*/  LOP3.LUT R74, R79, UR13, R100, 0x96, !PT ;  /* 0x0000000d4f4a7c12 */ /* 0x000fe4000f8e9664 */
[----:B------:R-:W-:Y:S01]  /*1a1a0*/  LOP3.LUT R93, R93, R2, RZ, 0xc0, !PT ;  /* 0x000000025d5d7212 */ /* 0x000fe200078ec0ff */
[-C--:B--2---:R-:W-:Y:S01]  /*1a1b0*/  HMMA.16816.F32.BF16 R4, R84, R88.reuse, R4 ;  /* 0x000000585404723c */ /* 0x084fe20000041804 */
[----:B------:R-:W-:Y:S03]  /*1a1c0*/  FFMA.FTZ R2, R221, c[0x0][0x23c], -R77 ;  /* 0x00008f00dd027a23 */ /* 0x000fe6000001084d */
[----:B------:R-:W-:Y:S01]  /*1a1d0*/  LOP3.LUT R78, R97, UR11, R78, 0x96, !PT ;  /* 0x0000000b614e7c12 */ /* 0x000fe2000f8e964e */
[----:B------:R2:W-:Y:S01]  /*1a1e0*/  MUFU.EX2 R128, R2 ;  /* 0x0000000200807308 */ /* 0x0005e20000000800 */
[----:B------:R-:W-:Y:S02]  /*1a1f0*/  IMAD.WIDE.U32 R100, R75, -0x2daee0ad, RZ ;  /* 0xd2511f534b647825 */ /* 0x000fe400078e00ff */
[C---:B------:R-:W-:Y:S04]  /*1a200*/  HMMA.16816.F32.BF16 R8, R92.reuse, R88, R8 ;  /* 0x000000585c08723c */ /* 0x040fe80000041808 */
[----:B------:R-:W-:Y:S01]  /*1a210*/  IMAD.WIDE.U32 R108, R78, -0x326172a9, RZ ;  /* 0xcd9e8d574e6c7825 */ /* 0x000fe200078e00ff */
[----:B------:R-:W-:Y:S03]  /*1a220*/  LOP3.LUT R79, R99, UR11, R100, 0x96, !PT ;  /* 0x0000000b634f7c12 */ /* 0x000fe6000f8e9664 */
[-C--:B------:R-:W-:Y:S01]  /*1a230*/  HMMA.16816.F32.BF16 R12, R92, R90.reuse, R12 ;  /* 0x0000005a5c0c723c */ /* 0x080fe2000004180c */
[----:B------:R-:W-:Y:S04]  /*1a240*/  IMAD.WIDE.U32 R74, R74, -0x326172a9, RZ ;  /* 0xcd9e8d574a4a7825 */ /* 0x000fe800078e00ff */
[----:B------:R-:W-:Y:S01]  /*1a250*/  IMAD.WIDE.U32 R110, R79, -0x326172a9, RZ ;  /* 0xcd9e8d574f6e7825 */ /* 0x000fe200078e00ff */
[----:B------:R-:W-:Y:S02]  /*1a260*/  LOP3.LUT R97, R75, UR12, R152, 0x96, !PT ;  /* 0x0000000c4b617c12 */ /* 0x000fe4000f8e9698 */
[C---:B------:R-:W-:Y:S01]  /*1a270*/  HMMA.16816.F32.BF16 R16, R84.reuse, R90, R16 ;  /* 0x0000005a5410723c */ /* 0x040fe20000041810 */
[--C-:B------:R-:W-:Y:S01]  /*1a280*/  FFMA.FTZ R75, R172, c[0x0][0x23c], -R149.reuse ;  /* 0x00008f00ac4b7a23 */ /* 0x100fe20000010895 */
[----:B------:R-:W1:Y:S02]  /*1a290*/  LDSM.16.MT88.4 R88, [R186+0x6800] ;  /* 0x00680000ba58783b */ /* 0x000e640000004200 */
[----:B------:R-:W-:Y:S01]  /*1a2a0*/  FFMA.FTZ R79, R175, c[0x0][0x23c], -R149 ;  /* 0x00008f00af4f7a23 */ /* 0x000fe20000010895 */
[----:B------:R-:W-:Y:S01]  /*1a2b0*/  MUFU.EX2 R135, R75 ;  /* 0x0000004b00877308 */ /* 0x000fe20000000800 */
[----:B--2---:R-:W-:Y:S02]  /*1a2c0*/  FFMA.FTZ R2, R222, c[0x0][0x23c], -R77 ;  /* 0x00008f00de027a23 */ /* 0x004fe4000001084d */
[-C--:B-1----:R-:W-:Y:S07]  /*1a2d0*/  HMMA.16816.F32.BF16 R20, R84, R80.reuse, R20 ;  /* 0x000000505414723c */ /* 0x082fee0000041814 */
[----:B------:R1:W2:Y:S01]  /*1a2e0*/  MUFU.EX2 R164, R2 ;  /* 0x0000000200a47308 */ /* 0x0002a20000000800 */
[C---:B------:R-:W-:Y:S09]  /*1a2f0*/  HMMA.16816.F32.BF16 R24, R92.reuse, R80, R24 ;  /* 0x000000505c18723c */ /* 0x040ff20000041818 */
[----:B------:R-:W2:Y:S01]  /*1a300*/  MUFU.EX2 R134, R79 ;  /* 0x0000004f00867308 */ /* 0x000ea20000000800 */
[-C--:B------:R-:W-:Y:S08]  /*1a310*/  HMMA.16816.F32.BF16 R28, R92, R82.reuse, R28 ;  /* 0x000000525c1c723c */ /* 0x080ff0000004181c */
[C---:B------:R-:W-:Y:S01]  /*1a320*/  HMMA.16816.F32.BF16 R32, R84.reuse, R82, R32 ;  /* 0x000000525420723c */ /* 0x040fe20000041820 */
[--C-:B-1----:R-:W-:Y:S07]  /*1a330*/  FFMA.FTZ R2, R217, c[0x0][0x23c], -R148.reuse ;  /* 0x00008f00d9027a23 */ /* 0x102fee0000010894 */
[-C--:B------:R-:W-:Y:S01]  /*1a340*/  HMMA.16816.F32.BF16 R36, R84, R88.reuse, R36 ;  /* 0x000000585424723c */ /* 0x080fe20000041824 */
[----:B------:R1:W-:Y:S07]  /*1a350*/  MUFU.EX2 R163, R2 ;  /* 0x0000000200a37308 */ /* 0x0003ee0000000800 */
[C---:B------:R-:W-:Y:S08]  /*1a360*/  HMMA.16816.F32.BF16 R40, R92.reuse, R88, R40 ;  /* 0x000000585c28723c */ /* 0x040ff00000041828 */
[-C--:B------:R-:W-:Y:S08]  /*1a370*/  HMMA.16816.F32.BF16 R44, R92, R90.reuse, R44 ;  /* 0x0000005a5c2c723c */ /* 0x080ff0000004182c */
[C---:B------:R-:W-:Y:S01]  /*1a380*/  HMMA.16816.F32.BF16 R48, R84.reuse, R90, R48 ;  /* 0x0000005a5430723c */ /* 0x040fe20000041830 */
[----:B-1----:R-:W-:Y:S04]  /*1a390*/  FFMA.FTZ R2, R219, c[0x0][0x23c], -R148 ;  /* 0x00008f00db027a23 */ /* 0x002fe80000010894 */
[----:B------:R1:W-:Y:S02]  /*1a3a0*/  MUFU.EX2 R162, R2 ;  /* 0x0000000200a27308 */ /* 0x0003e40000000800 */
[----:B-1----:R-:W-:Y:S05]  /*1a3b0*/  LOP3.LUT R2, R101, UR13, R160, 0x96, !PT ;  /* 0x0000000d65027c12 */ /* 0x002fea000f8e96a0 */
[----:B------:R-:W-:Y:S01]  /*1a3c0*/  IMAD.WIDE.U32 R100, R2, -0x326172a9, RZ ;  /* 0xcd9e8d5702647825 */ /* 0x000fe200078e00ff */
[----:B------:R-:W-:Y:S03]  /*1a3d0*/  LOP3.LUT R2, R109, UR10, R74, 0x96, !PT ;  /* 0x0000000a6d027c12 */ /* 0x000fe6000f8e964a */
[----:B------:R-:W-:Y:S01]  /*1a3e0*/  IMAD.WIDE.U32 R74, R97, -0x2daee0ad, RZ ;  /* 0xd2511f53614a7825 */ /* 0x000fe200078e00ff */
[----:B------:R-:W-:Y:S02]  /*1a3f0*/  LOP3.LUT R80, R111, UR10, R100, 0x96, !PT ;  /* 0x0000000a6f507c12 */ /* 0x000fe4000f8e9664 */
[----:B------:R-:W-:Y:S01]  /*1a400*/  LOP3.LUT R78, R101, UR12, R154, 0x96, !PT ;  /* 0x0000000c654e7c12 */ /* 0x000fe2000f8e969a */
[----:B------:R-:W-:Y:S01]  /*1a410*/  IMAD.WIDE.U32 R106, R2, -0x2daee0ad, RZ ;  /* 0xd2511f53026a7825 */ /* 0x000fe200078e00ff */
[----:B------:R-:W-:Y:S03]  /*1a420*/  LOP3.LUT R96, R75, UR9, R96, 0x96, !PT ;  /* 0x000000094b607c12 */ /* 0x000fe6000f8e9660 */
[----:B------:R-:W-:Y:S01]  /*1a430*/  IMAD.WIDE.U32 R112, R80, -0x2daee0ad, RZ ;  /* 0xd2511f5350707825 */ /* 0x000fe200078e00ff */
[----:B------:R-:W-:Y:S01]  /*1a440*/  LOP3.LUT R74, R107, UR7, R74, 0x96, !PT ;  /* 0x000000076b4a7c12 */ /* 0x000fe2000f8e964a */
[----:B------:R-:W1:Y:S02]  /*1a450*/  LDSM.16.MT88.4 R80, [R187+0x6800] ;  /* 0x00680000bb50783b */ /* 0x000e640000004200 */
[----:B------:R-:W-:Y:S04]  /*1a460*/  IMAD.WIDE.U32 R78, R78, -0x2daee0ad, RZ ;  /* 0xd2511f534e4e7825 */ /* 0x000fe800078e00ff */
[----:B------:R-:W-:Y:S01]  /*1a470*/  FFMA.FTZ R2, R170, c[0x0][0x23c], -R150 ;  /* 0x00008f00aa027a23 */ /* 0x000fe20000010896 */
[----:B------:R-:W-:Y:S01]  /*1a480*/  LOP3.LUT R78, R113, UR7, R78, 0x96, !PT ;  /* 0x00000007714e7c12 */ /* 0x000fe2000f8e964e */
[----:B------:R-:W-:Y:S01]  /*1a490*/  IMAD.WIDE.U32 R74, R74, -0x326172a9, RZ ;  /* 0xcd9e8d574a4a7825 */ /* 0x000fe200078e00ff */
[----:B------:R-:W-:Y:S01]  /*1a4a0*/  LOP3.LUT R98, R79, UR9, R98, 0x96, !PT ;  /* 0x000000094f627c12 */ /* 0x000fe2000f8e9662 */
[----:B------:R2:W-:Y:S02]  /*1a4b0*/  MUFU.EX2 R133, R2 ;  /* 0x0000000200857308 */ /* 0x0005e40000000800 */
[----:B------:R-:W-:Y:S01]  /*1a4c0*/  IMAD.WIDE.U32 R104, R96, -0x326172a9, RZ ;  /* 0xcd9e8d5760687825 */ /* 0x000fe200078e00ff */
[----:B------:R-:W-:Y:S02]  /*1a4d0*/  LOP3.LUT R97, R74, 0xffff, RZ, 0xc0, !PT ;  /* 0x0000ffff4a617812 */ /* 0x000fe400078ec0ff */
[--C-:B------:R-:W-:Y:S01]  /*1a4e0*/  SHF.R.U32.HI R100, RZ, 0x10, R74.reuse ;  /* 0x00000010ff647819 */ /* 0x100fe2000001164a */
[----:B------:R-:W-:Y:S01]  /*1a4f0*/  IMAD.WIDE.U32 R78, R78, -0x326172a9, RZ ;  /* 0xcd9e8d574e4e7825 */ /* 0x000fe200078e00ff */
[----:B------:R-:W-:Y:S02]  /*1a500*/  LOP3.LUT R102, R74, 0xff, RZ, 0xc0, !PT ;  /* 0x000000ff4a667812 */ /* 0x000fe400078ec0ff */
[----:B------:R-:W-:Y:S01]  /*1a510*/  SHF.R.U32.HI R101, RZ, 0x18, R74 ;  /* 0x00000018ff657819 */ /* 0x000fe2000001164a */
[----:B------:R-:W-:Y:S01]  /*1a520*/  IMAD.WIDE.U32 R114, R98, -0x326172a9, RZ ;  /* 0xcd9e8d5762727825 */ /* 0x000fe200078e00ff */
[----:B------:R-:W-:Y:S02]  /*1a530*/  LOP3.LUT R74, R75, UR17, R104, 0x96, !PT ;  /* 0x000000114b4a7c12 */ /* 0x000fe4000f8e9668 */
[C---:B------:R-:W-:Y:S02]  /*1a540*/  LOP3.LUT R75, R78.reuse, 0xffff, RZ, 0xc0, !PT ;  /* 0x0000ffff4e4b7812 */ /* 0x040fe400078ec0ff */
[--C-:B------:R-:W-:Y:S02]  /*1a550*/  SHF.R.U32.HI R96, RZ, 0x10, R78.reuse ;  /* 0x00000010ff607819 */ /* 0x100fe4000001164e */
[----:B------:R-:W-:Y:S02]  /*1a560*/  LOP3.LUT R99, R78, 0xff, RZ, 0xc0, !PT ;  /* 0x000000ff4e637812 */ /* 0x000fe400078ec0ff */
[----:B------:R-:W-:Y:S02]  /*1a570*/  SHF.R.U32.HI R98, RZ, 0x18, R78 ;  /* 0x00000018ff627819 */ /* 0x000fe4000001164e */
[----:B------:R-:W-:Y:S02]  /*1a580*/  LOP3.LUT R78, R79, UR17, R114, 0x96, !PT ;  /* 0x000000114f4e7c12 */ /* 0x000fe4000f8e9672 */
[----:B------:R-:W-:Y:S01]  /*1a590*/  SHF.R.U32.HI R79, RZ, 0x8, R75 ;  /* 0x00000008ff4f7819 */ /* 0x000fe2000001164b */
[----:B------:R-:W-:Y:S01]  /*1a5a0*/  FFMA.FTZ R75, R213, c[0x0][0x23c], -R149 ;  /* 0x00008f00d54b7a23 */ /* 0x000fe20000010895 */
[----:B------:R-:W-:Y:S01]  /*1a5b0*/  SHF.R.U32.HI R89, RZ, 0x8, R97 ;  /* 0x00000008ff597819 */ /* 0x000fe20000011661 */
[----:B--2---:R-:W-:Y:S01]  /*1a5c0*/  FFMA.FTZ R2, R173, c[0x0][0x23c], -R150 ;  /* 0x00008f00ad027a23 */ /* 0x004fe20000010896 */
[----:B------:R-:W-:Y:S01]  /*1a5d0*/  PRMT R103, R99, 0x5410, R79 ;  /* 0x0000541063677816 */ /* 0x000fe2000000004f */
[----:B------:R2:W-:Y:S01]  /*1a5e0*/  MUFU.EX2 R160, R75 ;  /* 0x0000004b00a07308 */ /* 0x0005e20000000800 */
[----:B------:R-:W-:Y:S01]  /*1a5f0*/  LOP3.LUT R79, R74, 0xffff, RZ, 0xc0, !PT ;  /* 0x0000ffff4a4f7812 */ /* 0x000fe200078ec0ff */
[-C--:B-1----:R-:W-:Y:S01]  /*1a600*/  HMMA.16816.F32.BF16 R52, R84, R80.reuse, R52 ;  /* 0x000000505434723c */ /* 0x082fe20000041834 */
[----:B------:R-:W-:Y:S02]  /*1a610*/  PRMT R102, R102, 0x5410, R89 ;  /* 0x0000541066667816 */ /* 0x000fe40000000059 */
[----:B------:R-:W-:Y:S02]  /*1a620*/  LOP3.LUT R91, R74, 0xff, RZ, 0xc0, !PT ;  /* 0x000000ff4a5b7812 */ /* 0x000fe400078ec0ff */
[----:B------:R-:W-:Y:S02]  /*1a630*/  LOP3.LUT R89, R78, 0xff, RZ, 0xc0, !PT ;  /* 0x000000ff4e597812 */ /* 0x000fe400078ec0ff */
[----:B------:R-:W-:Y:S01]  /*1a640*/  SHF.R.U32.HI R79, RZ, 0x8, R79 ;  /* 0x00000008ff4f7819 */ /* 0x000fe2000001164f */
[C---:B------:R-:W-:Y:S01]  /*1a650*/  HMMA.16816.F32.BF16 R56, R92.reuse, R80, R56 ;  /* 0x000000505c38723c */ /* 0x040fe20000041838 */
[----:B------:R1:W1:Y:S03]  /*1a660*/  MUFU.EX2 R132, R2 ;  /* 0x0000000200847308 */ /* 0x0002660000000800 */
[----:B------:R-:W-:Y:S02]  /*1a670*/  LOP3.LUT R88, R100, 0xff, RZ, 0xc0, !PT ;  /* 0x000000ff64587812 */ /* 0x000fe400078ec0ff */
[--C-:B------:R-:W-:Y:S02]  /*1a680*/  SHF.R.U32.HI R90, RZ, 0x18, R74.reuse ;  /* 0x00000018ff5a7819 */ /* 0x100fe4000001164a */
[-C--:B------:R-:W-:Y:S01]  /*1a690*/  HMMA.16816.F32.BF16 R60, R92, R82.reuse, R60 ;  /* 0x000000525c3c723c */ /* 0x080fe2000004183c */
[----:B------:R-:W-:Y:S01]  /*1a6a0*/  PRMT R101, R88, 0x5410, R101 ;  /* 0x0000541058657816 */ /* 0x000fe20000000065 */
[----:B------:R-:W-:Y:S02]  /*1a6b0*/  LDSM.16.MT88.4 R92, [R188+0x7000] ;  /* 0x00700000bc5c783b */ /* 0x000fe40000004200 */
[----:B------:R-:W-:Y:S01]  /*1a6c0*/  SHF.R.U32.HI R88, RZ, 0x10, R74 ;  /* 0x00000010ff587819 */ /* 0x000fe2000001164a */
[----:B--2---:R-:W-:Y:S01]  /*1a6d0*/  FFMA.FTZ R75, R176, c[0x0][0x23c], -R150 ;  /* 0x00008f00b04b7a23 */ /* 0x004fe20000010896 */
[----:B------:R-:W-:Y:S02]  /*1a6e0*/  SHF.R.U32.HI R74, RZ, 0x10, R78 ;  /* 0x00000010ff4a7819 */ /* 0x000fe4000001164e */
[----:B------:R-:W-:Y:S01]  /*1a6f0*/  HMMA.16816.F32.BF16 R64, R84, R82, R64 ;  /* 0x000000525440723c */ /* 0x000fe20000041840 */
[----:B------:R-:W-:Y:S01]  /*1a700*/  LOP3.LUT R88, R88, 0xff, RZ, 0xc0, !PT ;  /* 0x000000ff58587812 */ /* 0x000fe200078ec0ff */
[----:B------:R2:W-:Y:S01]  /*1a710*/  MUFU.EX2 R170, R75 ;  /* 0x0000004b00aa7308 */ /* 0x0005e20000000800 */
[----:B------:R-:W-:Y:S01]  /*1a720*/  LDSM.16.MT88.4 R84, [R186+0x7000] ;  /* 0x00700000ba54783b */ /* 0x000fe20000004200 */
[----:B------:R-:W-:Y:S02]  /*1a730*/  LOP3.LUT R74, R74, 0xff, RZ, 0xc0, !PT ;  /* 0x000000ff4a4a7812 */ /* 0x000fe400078ec0ff */
[----:B------:R-:W-:Y:S01]  /*1a740*/  PRMT R100, R88, 0x5410, R90 ;  /* 0x0000541058647816 */ /* 0x000fe2000000005a */
[--C-:B------:R-:W-:Y:S01]  /*1a750*/  HSET2.LE.AND R90, R102, R252.reuse, PT ;  /* 0x000000fc665a7233 */ /* 0x100fe20003803000 */
[----:B-1----:R-:W-:Y:S01]  /*1a760*/  FFMA.FTZ R2, R182, c[0x0][0x23c], -R149 ;  /* 0x00008f00b6027a23 */ /* 0x002fe20000010895 */
[--C-:B------:R-:W-:Y:S03]  /*1a770*/  HSET2.LE.AND R82, R103, R252.reuse, PT ;  /* 0x000000fc67527233 */ /* 0x100fe60003803000 */
[----:B------:R1:W-:Y:S01]  /*1a780*/  MUFU.EX2 R161, R2 ;  /* 0x0000000200a17308 */ /* 0x0003e20000000800 */
[----:B--2---:R-:W-:Y:S09]  /*1a790*/  FFMA.FTZ R75, R169, c[0x0][0x23c], -R150 ;  /* 0x00008f00a94b7a23 */ /* 0x004ff20000010896 */
[----:B------:R2:W2:Y:S01]  /*1a7a0*/  MUFU.EX2 R159, R75 ;  /* 0x0000004b009f7308 */ /* 0x0004a20000000800 */
[----:B-1----:R-:W-:Y:S04]  /*1a7b0*/  LOP3.LUT R2, R96, 0xff, RZ, 0xc0, !PT ;  /* 0x000000ff60027812 */ /* 0x002fe800078ec0ff */
[----:B------:R-:W-:Y:S02]  /*1a7c0*/  PRMT R104, R2, 0x5410, R98 ;  /* 0x0000541002687816 */ /* 0x000fe40000000062 */
[----:B------:R-:W-:Y:S01]  /*1a7d0*/  LOP3.LUT R2, R78, 0xffff, RZ, 0xc0, !PT ;  /* 0x0000ffff4e027812 */ /* 0x000fe200078ec0ff */
[----:B------:R-:W1:Y:S01]  /*1a7e0*/  LDSM.16.MT88.4 R96, [R185+0x7000] ;  /* 0x00700000b960783b */ /* 0x000e620000004200 */
[----:B------:R-:W-:Y:S01]  /*1a7f0*/  SHF.R.U32.HI R78, RZ, 0x18, R78 ;  /* 0x00000018ff4e7819 */ /* 0x000fe2000001164e */
[--C-:B------:R-:W-:Y:S01]  /*1a800*/  HSET2.LE.AND R83, R104, R252.reuse, PT ;  /* 0x000000fc68537233 */ /* 0x100fe20003803000 */
[----:B------:R-:W-:Y:S02]  /*1a810*/  SHF.R.U32.HI R2, RZ, 0x8, R2 ;  /* 0x00000008ff027819 */ /* 0x000fe40000011602 */
[----:B------:R-:W-:Y:S02]  /*1a820*/  PRMT R78, R74, 0x5410, R78 ;  /* 0x000054104a4e7816 */ /* 0x000fe4000000004e */
[----:B------:R-:W-:Y:S02]  /*1a830*/  F2FP.BF16.PACK_AB R74, R165, R166 ;  /* 0x000000a6a54a723e */ /* 0x000fe400000010ff */
[----:B--2---:R-:W-:Y:S01]  /*1a840*/  PRMT R75, R91, 0x5410, R79 ;  /* 0x000054105b4b7816 */ /* 0x004fe2000000004f */
[--C-:B------:R-:W-:Y:S01]  /*1a850*/  HSET2.LE.AND R91, R101, R252.reuse, PT ;  /* 0x000000fc655b7233 */ /* 0x100fe20003803000 */
[----:B------:R-:W-:Y:S01]  /*1a860*/  PRMT R79, R89, 0x5410, R2 ;  /* 0x00005410594f7816 */ /* 0x000fe20000000002 */
[----:B------:R-:W-:Y:S01]  /*1a870*/  FFMA.FTZ R2, R244, c[0x0][0x23c], -R77 ;  /* 0x00008f00f4027a23 */ /* 0x000fe2000001084d */
[--C-:B------:R-:W-:Y:S01]  /*1a880*/  HSET2.LE.AND R89, R100, R252.reuse, PT ;  /* 0x000000fc64597233 */ /* 0x100fe20003803000 */
[----:B-----5:R-:W-:Y:S01]  /*1a890*/  FFMA.FTZ R69, R69, R178, R238 ;  /* 0x000000b245457223 */ /* 0x020fe200000100ee */
[--C-:B------:R-:W-:Y:S01]  /*1a8a0*/  HSET2.LE.AND R88, R75, R252.reuse, PT ;  /* 0x000000fc4b587233 */ /* 0x100fe20003803000 */
[----:B------:R2:W-:Y:S01]  /*1a8b0*/  MUFU.EX2 R158, R2 ;  /* 0x00000002009e7308 */ /* 0x0005e20000000800 */
[----:B------:R-:W-:Y:S01]  /*1a8c0*/  F2FP.BF16.PACK_AB R75, R164, R128 ;  /* 0x00000080a44b723e */ /* 0x000fe200000010ff */
[--C-:B------:R-:W-:Y:S01]  /*1a8d0*/  HSET2.LE.AND R80, R79, R252.reuse, PT ;  /* 0x000000fc4f507233 */ /* 0x100fe20003803000 */
[----:B------:R-:W-:Y:S01]  /*1a8e0*/  LOP3.LUT R91, R91, R74, RZ, 0xc0, !PT ;  /* 0x0000004a5b5b7212 */ /* 0x000fe200078ec0ff */
[--C-:B------:R-:W-:Y:S01]  /*1a8f0*/  HSET2.LE.AND R81, R78, R252.reuse, PT ;  /* 0x000000fc4e517233 */ /* 0x100fe20003803000 */
[----:B------:R-:W-:Y:S01]  /*1a900*/  LOP3.LUT R88, R88, R75, RZ, 0xc0, !PT ;  /* 0x0000004b58587212 */ /* 0x000fe200078ec0ff */
[--C-:B------:R-:W-:Y:S01]  /*1a910*/  FFMA.FTZ R78, R243, c[0x0][0x23c], -R148.reuse ;  /* 0x00008f00f34e7a23 */ /* 0x100fe20000010894 */
[----:B------:R-:W-:Y:S01]  /*1a920*/  F2FP.BF16.PACK_AB R74, R134, R135 ;  /* 0x00000087864a723e */ /* 0x000fe200000010ff */
[----:B---3--:R-:W-:Y:S01]  /*1a930*/  FFMA.FTZ R68, R68, R123, R235 ;  /* 0x0000007b44447223 */ /* 0x008fe200000100eb */
[----:B------:R-:W-:Y:S01]  /*1a940*/  F2FP.BF16.PACK_AB R75, R132, R133 ;  /* 0x00000085844b723e */ /* 0x000fe200000010ff */
[----:B------:R3:W-:Y:S01]  /*1a950*/  MUFU.EX2 R156, R78 ;  /* 0x0000004e009c7308 */ /* 0x0007e20000000800 */
[----:B------:R-:W-:Y:S01]  /*1a960*/  LOP3.LUT R80, R80, R74, RZ, 0xc0, !PT ;  /* 0x0000004a50507212 */ /* 0x000fe200078ec0ff */
[----:B----4-:R-:W-:Y:S01]  /*1a970*/  FFMA.FTZ R0, R0, R118, R231 ;  /* 0x0000007600007223 */ /* 0x010fe200000100e7 */
[----:B------:R-:W-:Y:S02]  /*1a980*/  F2FP.BF16.PACK_AB R74, R159, R170 ;  /* 0x000000aa9f4a723e */ /* 0x000fe400000010ff */
[----:B------:R-:W-:Y:S01]  /*1a990*/  LOP3.LUT R81, R81, R75, RZ, 0xc0, !PT ;  /* 0x0000004b51517212 */ /* 0x000fe200078ec0ff */
[----:B------:R-:W-:Y:S01]  /*1a9a0*/  FFMA.FTZ R75, R242, c[0x0][0x23c], -R148 ;  /* 0x00008f00f24b7a23 */ /* 0x000fe20000010894 */
[----:B------:R-:W-:Y:S01]  /*1a9b0*/  LOP3.LUT R83, R83, R74, RZ, 0xc0, !PT ;  /* 0x0000004a53537212 */ /* 0x000fe200078ec0ff */
[----:B------:R-:W-:Y:S01]  /*1a9c0*/  FADD.FTZ R0, R116, R0 ;  /* 0x0000000074007221 */ /* 0x000fe20000010000 */
[----:B------:R-:W-:Y:S01]  /*1a9d0*/  LOP3.LUT R74, R105, UR8, R108, 0x96, !PT ;  /* 0x00000008694a7c12 */ /* 0x000fe2000f8e966c */
[----:B------:R4:W-:Y:S01]  /*1a9e0*/  MUFU.EX2 R155, R75 ;  /* 0x0000004b009b7308 */ /* 0x0009e20000000800 */
[----:B--2---:R-:W-:Y:S04]  /*1a9f0*/  F2FP.BF16.PACK_AB R2, R183, R167 ;  /* 0x000000a7b702723e */ /* 0x004fe800000010ff */
[----:B------:R-:W-:Y:S01]  /*1aa00*/  LOP3.LUT R90, R90, R2, RZ, 0xc0, !PT ;  /* 0x000000025a5a7212 */ /* 0x000fe200078ec0ff */
[--C-:B------:R-:W-:Y:S04]  /*1aa10*/  FFMA.FTZ R2, R245, c[0x0][0x23c], -R77.reuse ;  /* 0x00008f00f5027a23 */ /* 0x100fe8000001084d */
[----:B------:R2:W5:Y:S01]  /*1aa20*/  MUFU.EX2 R157, R2 ;  /* 0x00000002009d7308 */ /* 0x0005620000000800 */
[----:B---3--:R-:W-:Y:S02]  /*1aa30*/  LOP3.LUT R78, R115, UR8, R110, 0x96, !PT ;  /* 0x00000008734e7c12 */ /* 0x008fe4000f8e966e */
[----:B------:R-:W-:Y:S03]  /*1aa40*/  LDSM.16.MT88.4 R108, [R188+0x7800] ;  /* 0x00780000bc6c783b */ /* 0x000fe60000004200 */
[----:B------:R-:W-:Y:S04]  /*1aa50*/  IMAD.WIDE.U32 R78, R78, -0x2daee0ad, RZ ;  /* 0xd2511f534e4e7825 */ /* 0x000fe800078e00ff */
[----:B----4-:R-:W-:Y:S01]  /*1aa60*/  IMAD.WIDE.U32 R74, R74, -0x2daee0ad, RZ ;  /* 0xd2511f534a4a7825 */ /* 0x010fe200078e00ff */
        /* <DEDUP_REMOVED lines=9> */
[----:B------:R2:W-:Y:S01]  /*1ab00*/  MUFU.EX2 R154, R77 ;  /* 0x0000004d009a7308 */ /* 0x0005e20000000800 */
[-C--:B------:R-:W-:Y:S01]  /*1ab10*/  HMMA.16816.F32.BF16 R12, R80, R98.reuse, R12 ;  /* 0x00000062500c723c */ /* 0x080fe2000004180c */
[--C-:B------:R-:W-:Y:S03]  /*1ab20*/  SHF.R.U32.HI R97, RZ, 0x18, R74.reuse ;  /* 0x00000018ff617819 */ /* 0x100fe6000001164a */
[----:B------:R-:W-:Y:S04]  /*1ab30*/  SHF.R.U32.HI R96, RZ, 0x10, R74 ;  /* 0x00000010ff607819 */ /* 0x000fe8000001164a */
[C---:B------:R-:W-:Y:S01]  /*1ab40*/  HMMA.16816.F32.BF16 R16, R88.reuse, R98, R16 ;  /* 0x000000625810723c */ /* 0x040fe20000041810 */
[--C-:B-1----:R-:W-:Y:S03]  /*1ab50*/  FFMA.FTZ R2, R247, c[0x0][0x23c], -R148.reuse ;  /* 0x00008f00f7027a23 */ /* 0x102fe60000010894 */
[----:B------:R-:W-:Y:S04]  /*1ab60*/  FFMA.FTZ R148, R246, c[0x0][0x23c], -R148 ;  /* 0x00008f00f6947a23 */ /* 0x000fe80000010894 */
[-C--:B------:R-:W-:Y:S01]  /*1ab70*/  HMMA.16816.F32.BF16 R20, R88, R92.reuse, R20 ;  /* 0x0000005c5814723c */ /* 0x080fe20000041814 */
[----:B------:R1:W-:Y:S03]  /*1ab80*/  MUFU.EX2 R153, R2 ;  /* 0x0000000200997308 */ /* 0x0003e60000000800 */
[----:B------:R-:W-:Y:S02]  /*1ab90*/  LOP3.LUT R98, R74, 0xff, RZ, 0xc0, !PT ;  /* 0x000000ff4a627812 */ /* 0x000fe400078ec0ff */
[----:B------:R-:W-:Y:S01]  /*1aba0*/  LOP3.LUT R99, R78, 0xff, RZ, 0xc0, !PT ;  /* 0x000000ff4e637812 */ /* 0x000fe200078ec0ff */
[----:B--2---:R-:W-:Y:S01]  /*1abb0*/  FFMA.FTZ R77, R220, c[0x0][0x23c], -R150 ;  /* 0x00008f00dc4d7a23 */ /* 0x004fe20000010896 */
[C---:B------:R-:W-:Y:S03]  /*1abc0*/  HMMA.16816.F32.BF16 R24, R80.reuse, R92, R24 ;  /* 0x0000005c5018723c */ /* 0x040fe60000041818 */
[----:B------:R-:W2:Y:S05]  /*1abd0*/  MUFU.EX2 R152, R148 ;  /* 0x0000009400987308 */ /* 0x000eaa0000000800 */
[-C--:B------:R-:W-:Y:S05]  /*1abe0*/  HMMA.16816.F32.BF16 R28, R80, R94.reuse, R28 ;  /* 0x0000005e501c723c */ /* 0x080fea000004181c */
[----:B------:R3:W-:Y:S03]  /*1abf0*/  MUFU.EX2 R147, R77 ;  /* 0x0000004d00937308 */ /* 0x0007e60000000800 */
[C---:B------:R-:W-:Y:S01]  /*1ac00*/  HMMA.16816.F32.BF16 R32, R88.reuse, R94, R32 ;  /* 0x0000005e5820723c */ /* 0x040fe20000041820 */
[----:B-1----:R-:W-:Y:S01]  /*1ac10*/  FFMA.FTZ R2, R232, c[0x0][0x23c], -R149 ;  /* 0x00008f00e8027a23 */ /* 0x002fe20000010895 */
[----:B------:R-:W1:Y:S05]  /*1ac20*/  LDSM.16.MT88.4 R92, [R187+0x7000] ;  /* 0x00700000bb5c783b */ /* 0x000e6a0000004200 */
[----:B------:R4:W-:Y:S01]  /*1ac30*/  MUFU.EX2 R151, R2 ;  /* 0x0000000200977308 */ /* 0x0009e20000000800 */
[-C--:B------:R-:W-:Y:S08]  /*1ac40*/  HMMA.16816.F32.BF16 R36, R88, R84.reuse, R36 ;  /* 0x000000545824723c */ /* 0x080ff00000041824 */
[C---:B------:R-:W-:Y:S01]  /*1ac50*/  HMMA.16816.F32.BF16 R40, R80.reuse, R84, R40 ;  /* 0x000000545028723c */ /* 0x040fe20000041828 */
[----:B---3--:R-:W-:Y:S03]  /*1ac60*/  LOP3.LUT R77, R74, 0xffff, RZ, 0xc0, !PT ;  /* 0x0000ffff4a4d7812 */ /* 0x008fe600078ec0ff */
[----:B------:R-:W-:Y:S04]  /*1ac70*/  LOP3.LUT R74, R79, UR18, R112, 0x96, !PT ;  /* 0x000000124f4a7c12 */ /* 0x000fe8000f8e9670 */
[-C--:B------:R-:W-:Y:S01]  /*1ac80*/  HMMA.16816.F32.BF16 R44, R80, R86.reuse, R44 ;  /* 0x00000056502c723c */ /* 0x080fe2000004182c */
[----:B------:R-:W-:Y:S03]  /*1ac90*/  LOP3.LUT R84, R78, 0xffff, RZ, 0xc0, !PT ;  /* 0x0000ffff4e547812 */ /* 0x000fe600078ec0ff */
[----:B------:R-:W-:Y:S02]  /*1aca0*/  SHF.R.U32.HI R79, RZ, 0x8, R77 ;  /* 0x00000008ff4f7819 */ /* 0x000fe4000001164d */
[----:B------:R-:W-:Y:S01]  /*1acb0*/  LOP3.LUT R77, R96, 0xff, RZ, 0xc0, !PT ;  /* 0x000000ff604d7812 */ /* 0x000fe200078ec0ff */
[----:B----4-:R-:W-:Y:S01]  /*1acc0*/  FFMA.FTZ R2, R230, c[0x0][0x23c], -R149 ;  /* 0x00008f00e6027a23 */ /* 0x010fe20000010895 */
[C---:B------:R-:W-:Y:S01]  /*1acd0*/  HMMA.16816.F32.BF16 R48, R88.reuse, R86, R48 ;  /* 0x000000565830723c */ /* 0x040fe20000041830 */
[--C-:B------:R-:W-:Y:S02]  /*1ace0*/  SHF.R.U32.HI R96, RZ, 0x18, R78.reuse ;  /* 0x00000018ff607819 */ /* 0x100fe4000001164e */
[----:B------:R3:W4:Y:S01]  /*1acf0*/  MUFU.EX2 R148, R2 ;  /* 0x0000000200947308 */ /* 0x0007220000000800 */
[----:B------:R-:W-:Y:S02]  /*1ad00*/  PRMT R143, R77, 0x5410, R97 ;  /* 0x000054104d8f7816 */ /* 0x000fe40000000061 */
[----:B------:R-:W-:Y:S02]  /*1ad10*/  SHF.R.U32.HI R85, RZ, 0x10, R78 ;  /* 0x00000010ff557819 */ /* 0x000fe4000001164e */
[----:B------:R-:W-:Y:S01]  /*1ad20*/  PRMT R142, R98, 0x5410, R79 ;  /* 0x00005410628e7816 */ /* 0x000fe2000000004f */
[--C-:B------:R-:W-:Y:S01]  /*1ad30*/  HSET2.LE.AND R143, R143, R252.reuse, PT ;  /* 0x000000fc8f8f7233 */ /* 0x100fe20003803000 */
[-C--:B-1----:R-:W-:Y:S02]  /*1ad40*/  HMMA.16816.F32.BF16 R52, R88, R92.reuse, R52 ;  /* 0x0000005c5834723c */ /* 0x082fe40000041834 */
[----:B------:R-:W-:Y:S01]  /*1ad50*/  SHF.R.U32.HI R84, RZ, 0x8, R84 ;  /* 0x00000008ff547819 */ /* 0x000fe20000011654 */
[--C-:B------:R-:W-:Y:S01]  /*1ad60*/  HSET2.LE.AND R142, R142, R252.reuse, PT ;  /* 0x000000fc8e8e7233 */ /* 0x100fe20003803000 */
[----:B------:R-:W-:Y:S02]  /*1ad70*/  LOP3.LUT R79, R85, 0xff, RZ, 0xc0, !PT ;  /* 0x000000ff554f7812 */ /* 0x000fe400078ec0ff */
[----:B------:R-:W-:Y:S02]  /*1ad80*/  PRMT R84, R99, 0x5410, R84 ;  /* 0x0000541063547816 */ /* 0x000fe40000000054 */
[C---:B------:R-:W-:Y:S01]  /*1ad90*/  HMMA.16816.F32.BF16 R56, R80.reuse, R92, R56 ;  /* 0x0000005c5038723c */ /* 0x040fe20000041838 */
[----:B------:R-:W-:Y:S02]  /*1ada0*/  PRMT R79, R79, 0x5410, R96 ;  /* 0x000054104f4f7816 */ /* 0x000fe40000000060 */
[----:B------:R-:W1:Y:S01]  /*1adb0*/  LDSM.16.MT88.4 R96, [R185+0x7800] ;  /* 0x00780000b960783b */ /* 0x000e620000004200 */
[--C-:B------:R-:W-:Y:S02]  /*1adc0*/  HSET2.LE.AND R138, R84, R252.reuse, PT ;  /* 0x000000fc548a7233 */ /* 0x100fe40003803000 */
[--C-:B------:R-:W-:Y:S02]  /*1add0*/  HSET2.LE.AND R139, R79, R252.reuse, PT ;  /* 0x000000fc4f8b7233 */ /* 0x100fe40003803000 */
[-C--:B------:R-:W-:Y:S01]  /*1ade0*/  HMMA.16816.F32.BF16 R60, R80, R94.reuse, R60 ;  /* 0x0000005e503c723c */ /* 0x080fe2000004183c */
[----:B---3--:R-:W-:Y:S03]  /*1adf0*/  LOP3.LUT R2, R75, UR18, R106, 0x96, !PT ;  /* 0x000000124b027c12 */ /* 0x008fe6000f8e966a */
[----:B------:R-:W-:Y:S01]  /*1ae00*/  FFMA.FTZ R75, R223, c[0x0][0x23c], -R150 ;  /* 0x00008f00df4b7a23 */ /* 0x000fe20000010896 */
[--C-:B------:R-:W-:Y:S02]  /*1ae10*/  SHF.R.U32.HI R77, RZ, 0x10, R2.reuse ;  /* 0x00000010ff4d7819 */ /* 0x100fe40000011602 */
[----:B------:R-:W-:Y:S01]  /*1ae20*/  LOP3.LUT R78, R2, 0xff, RZ, 0xc0, !PT ;  /* 0x000000ff024e7812 */ /* 0x000fe200078ec0ff */
[----:B------:R-:W-:Y:S01]  /*1ae30*/  HMMA.16816.F32.BF16 R64, R88, R94, R64 ;  /* 0x0000005e5840723c */ /* 0x000fe20000041840 */
[----:B------:R3:W1:Y:S03]  /*1ae40*/  MUFU.EX2 R146, R75 ;  /* 0x0000004b00927308 */ /* 0x0006660000000800 */
[----:B------:R-:W-:Y:S01]  /*1ae50*/  LOP3.LUT R77, R77, 0xff, RZ, 0xc0, !PT ;  /* 0x000000ff4d4d7812 */ /* 0x000fe200078ec0ff */
[--C-:B---3--:R-:W-:Y:S02]  /*1ae60*/  FFMA.FTZ R75, R234, c[0x0][0x23c], -R149.reuse ;  /* 0x00008f00ea4b7a23 */ /* 0x108fe40000010895 */
[----:B------:R-:W-:Y:S04]  /*1ae70*/  FFMA.FTZ R149, R226, c[0x0][0x23c], -R149 ;  /* 0x00008f00e2957a23 */ /* 0x000fe80000010895 */
[----:B------:R3:W-:Y:S10]  /*1ae80*/  MUFU.EX2 R145, R75 ;  /* 0x0000004b00917308 */ /* 0x0007f40000000800 */
[----:B------:R-:W1:Y:S01]  /*1ae90*/  MUFU.EX2 R149, R149 ;  /* 0x0000009500957308 */ /* 0x000e620000000800 */
[----:B---3--:R-:W-:Y:S02]  /*1aea0*/  LOP3.LUT R75, R2, 0xffff, RZ, 0xc0, !PT ;  /* 0x0000ffff024b7812 */ /* 0x008fe400078ec0ff */
[----:B------:R-:W-:Y:S02]  /*1aeb0*/  SHF.R.U32.HI R2, RZ, 0x18, R2 ;  /* 0x00000018ff027819 */ /* 0x000fe40000011602 */
[----:B------:R-:W-:Y:S02]  /*1aec0*/  SHF.R.U32.HI R75, RZ, 0x8, R75 ;  /* 0x00000008ff4b7819 */ /* 0x000fe4000001164b */
[----:B------:R-:W-:Y:S01]  /*1aed0*/  PRMT R141, R77, 0x5410, R2 ;  /* 0x000054104d8d7816 */ /* 0x000fe20000000002 */
[--C-:B------:R-:W-:Y:S01]  /*1aee0*/  FFMA.FTZ R2, R228, c[0x0][0x23c], -R150.reuse ;  /* 0x00008f00e4027a23 */ /* 0x100fe20000010896 */
[----:B------:R-:W-:Y:S01]  /*1aef0*/  PRMT R140, R78, 0x5410, R75 ;  /* 0x000054104e8c7816 */ /* 0x000fe2000000004b */
[----:B------:R-:W-:Y:S01]  /*1af00*/  FFMA.FTZ R150, R76, c[0x0][0x23c], -R150 ;  /* 0x00008f004c967a23 */ /* 0x000fe20000010896 */
[--C-:B------:R-:W-:Y:S01]  /*1af10*/  SHF.R.U32.HI R75, RZ, 0x10, R74.reuse ;  /* 0x00000010ff4b7819 */ /* 0x100fe2000001164a */
[----:B------:R3:W-:Y:S01]  /*1af20*/  MUFU.EX2 R144, R2 ;  /* 0x0000000200907308 */ /* 0x0007e20000000800 */
[C---:B------:R-:W-:Y:S01]  /*1af30*/  LOP3.LUT R78, R74.reuse, 0xff, RZ, 0xc0, !PT ;  /* 0x000000ff4a4e7812 */ /* 0x040fe200078ec0ff */
[--C-:B------:R-:W-:Y:S01]  /*1af40*/  HSET2.LE.AND R140, R140, R252.reuse, PT ;  /* 0x000000fc8c8c7233 */ /* 0x100fe20003803000 */
[----:B------:R-:W-:Y:S01]  /*1af50*/  SHF.R.U32.HI R77, RZ, 0x18, R74 ;  /* 0x00000018ff4d7819 */ /* 0x000fe2000001164a */
[--C-:B------:R-:W-:Y:S06]  /*1af60*/  HSET2.LE.AND R141, R141, R252.reuse, PT ;  /* 0x000000fc8d8d7233 */ /* 0x100fec0003803000 */
[----:B------:R-:W1:Y:S01]  /*1af70*/  MUFU.EX2 R150, R150 ;  /* 0x0000009600967308 */ /* 0x000e620000000800 */
[----:B---3--:R-:W-:Y:S02]  /*1af80*/  LOP3.LUT R2, R74, 0xffff, RZ, 0xc0, !PT ;  /* 0x0000ffff4a027812 */ /* 0x008fe400078ec0ff */
[----:B------:R-:W-:Y:S02]  /*1af90*/  LOP3.LUT R74, R75, 0xff, RZ, 0xc0, !PT ;  /* 0x000000ff4b4a7812 */ /* 0x000fe400078ec0ff */
[----:B------:R-:W-:Y:S02]  /*1afa0*/  SHF.R.U32.HI R76, RZ, 0x8, R2 ;  /* 0x00000008ff4c7819 */ /* 0x000fe40000011602 */
[----:B-----5:R-:W-:Y:S02]  /*1afb0*/  F2FP.BF16.PACK_AB R2, R157, R158 ;  /* 0x0000009e9d02723e */ /* 0x020fe400000010ff */
[----:B--2---:R-:W-:Y:S02]  /*1afc0*/  F2FP.BF16.PACK_AB R75, R152, R153 ;  /* 0x00000099984b723e */ /* 0x004fe400000010ff */
[----:B------:R-:W-:Y:S02]  /*1afd0*/  LOP3.LUT R142, R142, R2, RZ, 0xc0, !PT ;  /* 0x000000028e8e7212 */ /* 0x000fe400078ec0ff */
[----:B------:R-:W-:Y:S02]  /*1afe0*/  F2FP.BF16.PACK_AB R2, R155, R156 ;  /* 0x0000009c9b02723e */ /* 0x000fe400000010ff */
[----:B------:R-:W-:Y:S02]  /*1aff0*/  PRMT R77, R74, 0x5410, R77 ;  /* 0x000054104a4d7816 */ /* 0x000fe4000000004d */
[----:B------:R-:W-:Y:S02]  /*1b000*/  F2FP.BF16.PACK_AB R74, R154, R169 ;  /* 0x000000a99a4a723e */ /* 0x000fe400000010ff */
[----:B------:R-:W-:Y:S01]  /*1b010*/  PRMT R76, R78, 0x5410, R76 ;  /* 0x000054104e4c7816 */ /* 0x000fe2000000004c */
[--C-:B------:R-:W-:Y:S01]  /*1b020*/  HSET2.LE.AND R137, R77, R252.reuse, PT ;  /* 0x000000fc4d897233 */ /* 0x100fe20003803000 */
[----:B------:R-:W-:Y:S02]  /*1b030*/  LOP3.LUT R143, R143, R2, RZ, 0xc0, !PT ;  /* 0x000000028f8f7212 */ /* 0x000fe400078ec0ff */
[----:B------:R-:W-:Y:S01]  /*1b040*/  LOP3.LUT R140, R140, R74, RZ, 0xc0, !PT ;  /* 0x0000004a8c8c7212 */ /* 0x000fe200078ec0ff */
[----:B------:R-:W-:Y:S01]  /*1b050*/  HSET2.LE.AND R136, R76, R252, PT ;  /* 0x000000fc4c887233 */ /* 0x000fe20003803000 */
[----:B------:R-:W-:Y:S02]  /*1b060*/  LOP3.LUT R141, R141, R75, RZ, 0xc0, !PT ;  /* 0x0000004b8d8d7212 */ /* 0x000fe400078ec0ff */
[----:B----4-:R-:W-:Y:S02]  /*1b070*/  F2FP.BF16.PACK_AB R76, R148, R151 ;  /* 0x00000097944c723e */ /* 0x010fe400000010ff */
[----:B-1----:R-:W-:Y:S02]  /*1b080*/  F2FP.BF16.PACK_AB R2, R146, R147 ;  /* 0x000000939202723e */ /* 0x002fe400000010ff */
[----:B------:R-:W-:Y:S01]  /*1b090*/  F2FP.BF16.PACK_AB R74, R149, R145 ;  /* 0x00000091954a723e */ /* 0x000fe200000010ff */
[-C--:B------:R-:W-:Y:S01]  /*1b0a0*/  HMMA.16816.F32.BF16 R80, R140, R96.reuse, R4 ;  /* 0x000000608c50723c */ /* 0x080fe20000041804 */
[----:B------:R-:W-:Y:S01]  /*1b0b0*/  F2FP.BF16.PACK_AB R75, R150, R144 ;  /* 0x00000090964b723e */ /* 0x000fe200000010ff */
[----:B------:R-:W1:Y:S01]  /*1b0c0*/  LDSM.16.MT88.4 R4, [R187+0x7800] ;  /* 0x00780000bb04783b */ /* 0x000e620000004200 */
[----:B------:R-:W-:Y:S02]  /*1b0d0*/  LOP3.LUT R136, R136, R76, RZ, 0xc0, !PT ;  /* 0x0000004c88887212 */ /* 0x000fe400078ec0ff */
[----:B------:R-:W-:Y:S01]  /*1b0e0*/  LOP3.LUT R137, R137, R2, RZ, 0xc0, !PT ;  /* 0x0000000289897212 */ /* 0x000fe200078ec0ff */
[----:B------:R-:W-:Y:S01]  /*1b0f0*/  FFMA.FTZ R2, R3, R119, R233 ;  /* 0x0000007703027223 */ /* 0x000fe200000100e9 */
[----:B------:R-:W-:Y:S01]  /*1b100*/  LOP3.LUT R138, R138, R74, RZ, 0xc0, !PT ;  /* 0x0000004a8a8a7212 */ /* 0x000fe200078ec0ff */
[----:B------:R-:W-:Y:S01]  /*1b110*/  FADD.FTZ R3, R236, R68 ;  /* 0x00000044ec037221 */ /* 0x000fe20000010000 */
[----:B------:R-:W-:Y:S03]  /*1b120*/  LOP3.LUT R139, R139, R75, RZ, 0xc0, !PT ;  /* 0x0000004b8b8b7212 */ /* 0x000fe600078ec0ff */
[----:B------:R-:W-:Y:S02]  /*1b130*/  FADD.FTZ R2, R117, R2 ;  /* 0x0000000275027221 */ /* 0x000fe40000010000 */
[----:B------:R-:W-:Y:S02]  /*1b140*/  IMAD.MOV.U32 R75, RZ, RZ, R70 ;  /* 0x000000ffff4b7224 */ /* 0x000fe400078e0046 */
[C---:B------:R-:W-:Y:S01]  /*1b150*/  HMMA.16816.F32.BF16 R84, R136.reuse, R96, R8 ;  /* 0x000000608854723c */ /* 0x040fe20000041808 */
[----:B------:R-:W-:Y:S02]  /*1b160*/  IMAD.MOV.U32 R68, RZ, RZ, R72 ;  /* 0x000000ffff447224 */ /* 0x000fe400078e0048 */
[----:B------:R-:W-:Y:S04]  /*1b170*/  IMAD.MOV.U32 R74, RZ, RZ, R71 ;  /* 0x000000ffff4a7224 */ /* 0x000fe800078e0047 */
        /* <DEDUP_REMOVED lines=77> */
.L_x_1755:
[----:B-1----:R-:W2:Y:S04]  /*1b650*/  LDL.LU R5, [R1+0x30] ;  /* 0x0000300001057983 */ /* 0x002ea80000300800 */
[----:B------:R-:W1:Y:S01]  /*1b660*/  S2R R53, SR_TID.X ;  /* 0x0000000000357919 */ /* 0x000e620000002100 */
[----:B------:R-:W3:Y:S01]  /*1b670*/  S2UR UR7, SR_CTAID.Y ;  /* 0x00000000000779c3 */ /* 0x000ee20000002600 */
[----:B------:R-:W-:-:S02]  /*1b680*/  UISETP.NE.AND UP4, UPT, UR26, -0x1, UPT ;  /* 0xffffffff1a00788c */ /* 0x000fc4000bf85270 */
[----:B------:R-:W4:Y:S01]  /*1b690*/  LDL.LU R2, [R1+0x34] ;  /* 0x0000340001027983 */ /* 0x000f220000300800 */
[----:B------:R-:W-:-:S03]  /*1b6a0*/  ULDC.64 UR4, c[0x0][0x1e8] ;  /* 0x00007a0000047ab9 */ /* 0x000fc60000000a00 */
[----:B------:R-:W5:Y:S04]  /*1b6b0*/  LDL.LU R6, [R1+0x38] ;  /* 0x0000380001067983 */ /* 0x000f680000300800 */
[----:B------:R-:W5:Y:S01]  /*1b6c0*/  LDL.LU R8, [R1+0x3c] ;  /* 0x00003c0001087983 */ /* 0x000f620000300800 */
[----:B------:R-:W-:Y:S01]  /*1b6d0*/  ULDC.U8 UR11, c[0x0][0x329] ;  /* 0x0000ca40000b7ab9 */ /* 0x000fe20000000000 */
[----:B------:R-:W-:Y:S01]  /*1b6e0*/  BSSY B0, `(.L_x_1759) ;  /* 0x000012b000007945 */ /* 0x000fe20003800000 */
[----:B------:R-:W-:Y:S02]  /*1b6f0*/  UISETP.NE.AND UP3, UPT, UR11, URZ, UPT ;  /* 0x0000003f0b00728c */ /* 0x000fe4000bf65270 */
[----:B------:R-:W-:Y:S02]  /*1b700*/  ULDC.U8 UR10, c[0x0][0x328] ;  /* 0x0000ca00000a7ab9 */ /* 0x000fe40000000000 */
[----:B------:R-:W-:-:S02]  /*1b710*/  @UP4 UIMAD.WIDE.U32 UR14, UR26, UR4, URZ ;  /* 0x000000041a0e42a5 */ /* 0x000fc4000f8e003f */
[----:B------:R-:W-:Y:S02]  /*1b720*/  UISETP.NE.AND UP2, UPT, UR10, URZ, UPT ;  /* 0x0000003f0a00728c */ /* 0x000fe4000bf45270 */
[----:B------:R-:W-:Y:S01]  /*1b730*/  @UP4 UIMAD UR8, UR26, UR5, UR15 ;  /* 0x000000051a0842a4 */ /* 0x000fe2000f8e020f */
[----:B-1----:R-:W-:Y:S01]  /*1b740*/  SHF.R.S32.HI R52, RZ, 0x1f, R53 ;  /* 0x0000001fff347819 */ /* 0x002fe20000011435 */
[----:B---3--:R-:W-:Y:S02]  /*1b750*/  @!UP4 USHF.R.S32.HI UR12, URZ, 0x1f, UR7 ;  /* 0x0000001f3f0cc899 */ /* 0x008fe40008011407 */
[----:B------:R-:W-:Y:S01]  /*1b760*/  @!UP3 UISETP.NE.AND UP1, UPT, UR10, URZ, UPT ;  /* 0x0000003f0a00b28c */ /* 0x000fe2000bf25270 */
[----:B------:R-:W1:Y:S01]  /*1b770*/  S2UR UR10, SR_CTAID.X ;  /* 0x00000000000a79c3 */ /* 0x000e620000002500 */
[----:B------:R-:W-:Y:S02]  /*1b780*/  ULDC.64 UR4, c[0x0][0x1e0] ;  /* 0x0000780000047ab9 */ /* 0x000fe40000000a00 */
[----:B------:R-:W-:-:S02]  /*1b790*/  UISETP.EQ.AND UP2, UPT, UR11, URZ, UP2 ;  /* 0x0000003f0b00728c */ /* 0x000fc40009742270 */
[----:B------:R-:W-:Y:S02]  /*1b7a0*/  @!UP4 UIMAD UR12, UR12, UR4, URZ ;  /* 0x000000040c0cc2a4 */ /* 0x000fe4000f8e023f */
[----:B------:R-:W-:Y:S01]  /*1b7b0*/  ULDC UR9, c[0x0][0x214] ;  /* 0x0000850000097ab9 */ /* 0x000fe20000000800 */
[----:B------:R-:W3:Y:S01]  /*1b7c0*/  S2UR UR11, SR_CTAID.Z ;  /* 0x00000000000b79c3 */ /* 0x000ee20000002700 */
[----:B------:R-:W-:Y:S02]  /*1b7d0*/  @!UP4 UIMAD UR12, UR7, UR5, UR12 ;  /* 0x00000005070cc2a4 */ /* 0x000fe4000f8e020c */
[----:B------:R-:W-:Y:S02]  /*1b7e0*/  @UP3 ULDC UR15, c[0x0][0x210] ;  /* 0x00008400000f3ab9 */ /* 0x000fe40000000800 */
[----:B------:R-:W-:Y:S02]  /*1b7f0*/  ULDC UR5, c[0x0][0x234] ;  /* 0x00008d0000057ab9 */ /* 0x000fe40000000800 */
[----:B------:R-:W-:-:S02]  /*1b800*/  @UP3 UIMAD UR15, UR15, UR9, URZ ;  /* 0x000000090f0f32a4 */ /* 0x000fc4000f8e023f */
[----:B------:R-:W-:Y:S02]  /*1b810*/  UISETP.NE.OR UP0, UPT, UR26, -0x1, !UP2 ;  /* 0xffffffff1a00788c */ /* 0x000fe4000d705670 */
[----:B------:R-:W-:Y:S02]  /*1b820*/  @!UP3 USEL UR15, UR9, UR5, !UP1 ;  /* 0x00000005090fb287 */ /* 0x000fe4000c800000 */
[----:B------:R-:W-:Y:S02]  /*1b830*/  @!UP4 UIMAD.WIDE.U32 UR18, UR7, UR4, URZ ;  /* 0x000000040712c2a5 */ /* 0x000fe4000f8e003f */
[----:B------:R-:W-:Y:S02]  /*1b840*/  @UP3 UMOV UR13, 0x1 ;  /* 0x00000001000d3882 */ /* 0x000fe40000000000 */
[----:B------:R-:W-:Y:S02]  /*1b850*/  ULDC UR4, c[0x0][0x1c0] ;  /* 0x0000700000047ab9 */ /* 0x000fe40000000800 */
[----:B------:R-:W-:-:S02]  /*1b860*/  @!UP3 UIMAD UR13, UR15, UR4, URZ ;  /* 0x000000040f0db2a4 */ /* 0x000fc4000f8e023f */
[----:B------:R-:W-:Y:S02]  /*1b870*/  @UP3 ULDC UR16, c[0x0][0x210] ;  /* 0x0000840000103ab9 */ /* 0x000fe40000000800 */
[----:B------:R-:W-:Y:S02]  /*1b880*/  UIMAD UR4, UR7, UR13, URZ ;  /* 0x0000000d070472a4 */ /* 0x000fe4000f8e023f */
[----:B------:R-:W-:Y:S02]  /*1b890*/  @!UP3 UMOV UR16, 0x1 ;  /* 0x000000010010b882 */ /* 0x000fe40000000000 */
[----:B------:R-:W-:Y:S02]  /*1b8a0*/  @!UP0 UIMAD UR26, UR7, UR9, URZ ;  /* 0x00000009071a82a4 */ /* 0x000fe4000f8e023f */
[----:B-1----:R-:W-:Y:S02]  /*1b8b0*/  UIMAD UR10, UR10, UR16, URZ ;  /* 0x000000100a0a72a4 */ /* 0x002fe4000f8e023f */
[----:B------:R-:W-:-:S02]  /*1b8c0*/  USEL UR4, UR4, URZ, !UP2 ;  /* 0x0000003f04047287 */ /* 0x000fc4000d000000 */
[----:B------:R-:W-:Y:S02]  /*1b8d0*/  USHF.L.U32 UR10, UR10, 0x7, URZ ;  /* 0x000000070a0a7899 */ /* 0x000fe4000800063f */
[----:B---3--:R-:W-:Y:S02]  /*1b8e0*/  UIMAD UR15, UR11, UR15, UR4 ;  /* 0x0000000f0b0f72a4 */ /* 0x008fe4000f8e0204 */
[----:B------:R-:W-:Y:S02]  /*1b8f0*/  @!UP2 UMOV UR20, URZ ;  /* 0x0000003f0014ac82 */ /* 0x000fe40008000000 */
[----:B------:R-:W-:Y:S02]  /*1b900*/  @UP2 UMOV UR20, UR26 ;  /* 0x0000001a00142c82 */ /* 0x000fe40008000000 */
[----:B------:R-:W-:Y:S02]  /*1b910*/  @!UP2 UMOV UR21, URZ ;  /* 0x0000003f0015ac82 */ /* 0x000fe40008000000 */
[----:B------:R-:W-:-:S02]  /*1b920*/  USHF.R.S32.HI UR4, URZ, 0x1f, UR10 ;  /* 0x0000001f3f047899 */ /* 0x000fc4000801140a */
[----:B------:R-:W-:Y:S02]  /*1b930*/  @UP2 USHF.R.S32.HI UR21, URZ, 0x1f, UR26 ;  /* 0x0000001f3f152899 */ /* 0x000fe4000801141a */
[----:B------:R-:W-:Y:S02]  /*1b940*/  USHF.R.S32.HI UR5, URZ, 0x1f, UR15 ;  /* 0x0000001f3f057899 */ /* 0x000fe4000801140f */
[----:B------:R-:W-:Y:S02]  /*1b950*/  UIADD3 UR10, UP1, UP0, UR10, UR20, UR15 ;  /* 0x000000140a0a7290 */ /* 0x000fe4000f83e00f */
[----:B------:R-:W-:Y:S02]  /*1b960*/  @!UP4 UIADD3 UR8, UR19, UR12, URZ ;  /* 0x0000000c1308c290 */ /* 0x000fe4000fffe03f */
[----:B------:R-:W-:Y:S02]  /*1b970*/  UIADD3.X UR4, UR4, UR21, UR5, UP1, UP0 ;  /* 0x0000001504047290 */ /* 0x000fe40008fe0405 */
[----:B------:R-:W-:Y:S01]  /*1b980*/  @!UP4 UMOV UR14, UR18 ;  /* 0x00000012000ecc82 */ /* 0x000fe20008000000 */
[----:B--2---:R-:W1:Y:S04]  /*1b990*/  SHFL.BFLY PT, R0, R5, 0x2, 0x1f ;  /* 0x0c401f0005007f89 */ /* 0x004e6800000e0000 */
[----:B----4-:R-:W2:Y:S04]  /*1b9a0*/  SHFL.BFLY PT, R4, R2, 0x2, 0x1f ;  /* 0x0c401f0002047f89 */ /* 0x010ea800000e0000 */
[----:B-----5:R-:W3:Y:S01]  /*1b9b0*/  SHFL.BFLY PT, R3, R6, 0x2, 0x1f ;  /* 0x0c401f0006037f89 */ /* 0x020ee200000e0000 */
[----:B-1----:R-:W-:-:S05]  /*1b9c0*/  FADD.FTZ R0, R0, R5 ;  /* 0x0000000500007221 */ /* 0x002fca0000010000 */
[----:B------:R-:W1:Y:S01]  /*1b9d0*/  SHFL.BFLY PT, R7, R0, 0x1, 0x1f ;  /* 0x0c201f0000077f89 */ /* 0x000e6200000e0000 */
[----:B--2---:R-:W-:-:S03]  /*1b9e0*/  FADD.FTZ R4, R4, R2 ;  /* 0x0000000204047221 */ /* 0x004fc60000010000 */
[----:B------:R-:W2:Y:S01]  /*1b9f0*/  SHFL.BFLY PT, R2, R8, 0x2, 0x1f ;  /* 0x0c401f0008027f89 */ /* 0x000ea200000e0000 */
[----:B---3--:R-:W-:-:S03]  /*1ba00*/  FADD.FTZ R3, R3, R6 ;  /* 0x0000000603037221 */ /* 0x008fc60000010000 */
[----:B------:R-:W3:Y:S04]  /*1ba10*/  SHFL.BFLY PT, R5, R4, 0x1, 0x1f ;  /* 0x0c201f0004057f89 */ /* 0x000ee800000e0000 */
[----:B------:R-:W4:Y:S01]  /*1ba20*/  SHFL.BFLY PT, R6, R3, 0x1, 0x1f ;  /* 0x0c201f0003067f89 */ /* 0x000f2200000e0000 */
[----:B-1----:R-:W-:Y:S02]  /*1ba30*/  FADD.FTZ R37, R0, R7 ;  /* 0x0000000700257221 */ /* 0x002fe40000010000 */
[----:B--2---:R-:W-:-:S03]  /*1ba40*/  FADD.FTZ R2, R2, R8 ;  /* 0x0000000802027221 */ /* 0x004fc60000010000 */
[----:B------:R-:W-:Y:S01]  /*1ba50*/  FSETP.NE.FTZ.AND P5, PT, R37, RZ, PT ;  /* 0x000000ff2500720b */ /* 0x000fe20003fb5000 */
[----:B---3--:R-:W-:Y:S01]  /*1ba60*/  FADD.FTZ R36, R4, R5 ;  /* 0x0000000504247221 */ /* 0x008fe20000010000 */
[----:B------:R-:W1:Y:S01]  /*1ba70*/  SHFL.BFLY PT, R7, R2, 0x1, 0x1f ;  /* 0x0c201f0002077f89 */ /* 0x000e6200000e0000 */
[CC--:B------:R-:W-:Y:S01]  /*1ba80*/  LEA.HI R4, R52.reuse, R53.reuse, RZ, 0x2 ;  /* 0x0000003534047211 */ /* 0x0c0fe200078f10ff */
[----:B----4-:R-:W-:Y:S01]  /*1ba90*/  FADD.FTZ R39, R3, R6 ;  /* 0x0000000603277221 */ /* 0x010fe20000010000 */
[----:B------:R-:W-:Y:S02]  /*1baa0*/  LEA.HI R52, R52, R53, RZ, 0x5 ;  /* 0x0000003534347211 */ /* 0x000fe400078f28ff */
[--C-:B------:R-:W-:Y:S02]  /*1bab0*/  SHF.R.S32.HI R0, RZ, 0x2, R4.reuse ;  /* 0x00000002ff007819 */ /* 0x100fe40000011404 */
[----:B------:R-:W-:Y:S02]  /*1bac0*/  SHF.R.S32.HI R6, RZ, 0x1f, R4 ;  /* 0x0000001fff067819 */ /* 0x000fe40000011404 */
[----:B------:R-:W-:-:S02]  /*1bad0*/  LOP3.LUT R4, R4, 0x3ffffffc, RZ, 0xc0, !PT ;  /* 0x3ffffffc04047812 */ /* 0x000fc400078ec0ff */
[----:B------:R-:W-:Y:S02]  /*1bae0*/  MOV R5, 0x3f800000 ;  /* 0x3f80000000057802 */ /* 0x000fe40000000f00 */
[----:B------:R-:W-:Y:S02]  /*1baf0*/  SHF.R.S32.HI R8, RZ, 0x5, R52 ;  /* 0x00000005ff087819 */ /* 0x000fe40000011434 */
[----:B------:R-:W-:Y:S02]  /*1bb00*/  IADD3 R4, -R4, R53, RZ ;  /* 0x0000003504047210 */ /* 0x000fe40007ffe1ff */
[----:B------:R-:W2:Y:S01]  /*1bb10*/  @P5 MUFU.RCP R5, R37 ;  /* 0x0000002500055308 */ /* 0x000ea20000001000 */
[----:B------:R-:W-:Y:S02]  /*1bb20*/  FSETP.NE.FTZ.AND P3, PT, R39, RZ, PT ;  /* 0x000000ff2700720b */ /* 0x000fe40003f75000 */
[----:B------:R-:W-:Y:S02]  /*1bb30*/  LEA R40, R8, R4, 0x9 ;  /* 0x0000000408287211 */ /* 0x000fe400078e48ff */
[----:B------:R-:W-:Y:S01]  /*1bb40*/  MOV R4, 0x3f800000 ;  /* 0x3f80000000047802 */ /* 0x000fe20000000f00 */
[----:B-1----:R-:W-:Y:S01]  /*1bb50*/  FADD.FTZ R38, R2, R7 ;  /* 0x0000000702267221 */ /* 0x002fe20000010000 */
[----:B------:R-:W-:-:S02]  /*1bb60*/  FSETP.NE.FTZ.AND P4, PT, R36, RZ, PT ;  /* 0x000000ff2400720b */ /* 0x000fc40003f95000 */
[----:B------:R-:W-:Y:S02]  /*1bb70*/  LEA.HI R6, R6, R0, RZ, 0x3 ;  /* 0x0000000006067211 */ /* 0x000fe400078f18ff */
[----:B------:R-:W-:Y:S02]  /*1bb80*/  FSETP.NE.FTZ.AND P0, PT, R38, RZ, PT ;  /* 0x000000ff2600720b */ /* 0x000fe40003f15000 */
[----:B------:R-:W-:Y:S02]  /*1bb90*/  MOV R2, 0x3f800000 ;  /* 0x3f80000000027802 */ /* 0x000fe40000000f00 */
[----:B------:R-:W-:Y:S02]  /*1bba0*/  LOP3.LUT R9, R6, 0xfffffff8, RZ, 0xc0, !PT ;  /* 0xfffffff806097812 */ /* 0x000fe400078ec0ff */
[----:B------:R-:W-:Y:S02]  /*1bbb0*/  MOV R3, 0x3f800000 ;  /* 0x3f80000000037802 */ /* 0x000fe40000000f00 */
[----:B------:R-:W-:Y:S01]  /*1bbc0*/  @P3 MUFU.RCP R2, R39 ;  /* 0x0000002700023308 */ /* 0x000fe20000001000 */
[----:B------:R-:W-:Y:S01]  /*1bbd0*/  IADD3 R9, R0, -R9, RZ ;  /* 0x8000000900097210 */ /* 0x000fe20007ffe0ff */
[----:B--2---:R-:W-:Y:S01]  /*1bbe0*/  FMUL.FTZ R0, R5, c[0x0][0x2dc] ;  /* 0x0000b70005007a20 */ /* 0x004fe20000410000 */
[----:B------:R-:W-:-:S02]  /*1bbf0*/  MOV R5, 0xfffffff0 ;  /* 0xfffffff000057802 */ /* 0x000fc40000000f00 */
[----:B------:R-:W-:Y:S01]  /*1bc00*/  R2P PR, R9, 0x6 ;  /* 0x0000000609007804 */ /* 0x000fe20000000000 */
[C---:B------:R-:W-:Y:S02]  /*1bc10*/  FMUL.FTZ R80, R0.reuse, R80 ;  /* 0x0000005000507220 */ /* 0x040fe40000410000 */
[----:B------:R-:W1:Y:S01]  /*1bc20*/  @P0 MUFU.RCP R4, R38 ;  /* 0x0000002600040308 */ /* 0x000e620000001000 */
[C---:B------:R-:W-:Y:S02]  /*1bc30*/  FMUL.FTZ R8, R0.reuse, R81 ;  /* 0x0000005100087220 */ /* 0x040fe40000410000 */
[C---:B------:R-:W-:Y:S02]  /*1bc40*/  FMUL.FTZ R92, R0.reuse, R92 ;  /* 0x0000005c005c7220 */ /* 0x040fe40000410000 */
[----:B------:R-:W-:Y:S01]  /*1bc50*/  FMUL.FTZ R6, R0, R93 ;  /* 0x0000005d00067220 */ /* 0x000fe20000410000 */
[----:B------:R-:W-:Y:S01]  /*1bc60*/  F2FP.BF16.PACK_AB R8, R8, R80 ;  /* 0x000000500808723e */ /* 0x000fe200000010ff */
[C---:B------:R-:W-:Y:S01]  /*1bc70*/  FMUL.FTZ R96, R0.reuse, R96 ;  /* 0x0000006000607220 */ /* 0x040fe20000410000 */
[----:B------:R-:W2:Y:S01]  /*1bc80*/  @P4 MUFU.RCP R3, R36 ;  /* 0x0000002400034308 */ /* 0x000ea20000001000 */
        /* <DEDUP_REMOVED lines=17> */
[----:B-1----:R-:W-:Y:S02]  /*1bda0*/  FMUL.FTZ R0, R4, c[0x0][0x2dc] ;  /* 0x0000b70004007a20 */ /* 0x002fe40000410000 */
[----:B------:R-:W-:Y:S01]  /*1bdb0*/  FMUL.FTZ R2, R2, c[0x0][0x2dc] ;  /* 0x0000b70002027a20 */ /* 0x000fe20000410000 */
[----:B------:R-:W-:Y:S01]  /*1bdc0*/  F2FP.BF16.PACK_AB R10, R10, R140 ;  /* 0x0000008c0a0a723e */ /* 0x000fe200000010ff */
[----:B------:R-:W-:-:S02]  /*1bdd0*/  FMUL.FTZ R86, R0, R86 ;  /* 0x0000005600567220 */ /* 0x000fc40000410000 */
[C---:B------:R-:W-:Y:S02]  /*1bde0*/  FMUL.FTZ R87, R0.reuse, R87 ;  /* 0x0000005700577220 */ /* 0x040fe40000410000 */
        /* <DEDUP_REMOVED lines=33> */
[----:B------:R-:W-:Y:S01]  /*1c000*/  FMUL.FTZ R104, R2, R104 ;  /* 0x0000006802687220 */ /* 0x000fe20000410000 */
        /* <DEDUP_REMOVED lines=18> */
[C---:B------:R-:W-:Y:S01]  /*1c130*/  FMUL.FTZ R82, R3.reuse, R82 ;  /* 0x0000005203527220 */ /* 0x040fe20000410000 */
        /* <DEDUP_REMOVED lines=27> */
[----:B------:R-:W-:-:S04]  /*1c2f0*/  F2FP.BF16.PACK_AB R24, R24, R130 ;  /* 0x000000821818723e */ /* 0x000fc800000010ff */
        /* <DEDUP_REMOVED lines=25> */
[C---:B---3--:R-:W-:Y:S02]  /*1c490*/  IADD3 R4, R6.reuse, 0x400, R0 ;  /* 0x0000040006047810 */ /* 0x048fe40007ffe000 */
[----:B------:R-:W-:Y:S02]  /*1c4a0*/  MOV R14, 0x7f800000 ;  /* 0x7f800000000e7802 */ /* 0x000fe40000000f00 */
[C---:B------:R-:W-:Y:S02]  /*1c4b0*/  IADD3 R4, R5.reuse, R4, RZ ;  /* 0x0000000405047210 */ /* 0x040fe40007ffe0ff */
[----:B----4-:R-:W-:Y:S02]  /*1c4c0*/  IADD3 R2, R5, R0, RZ ;  /* 0x0000000005027210 */ /* 0x010fe40007ffe0ff */
        /* <DEDUP_REMOVED lines=12> */
[----:B------:R-:W-:Y:S04]  /*1c590*/  STS [R3], R10 ;  /* 0x0000000a03007388 */ /* 0x000fe80000000800 */
[----:B------:R2:W-:Y:S04]  /*1c5a0*/  STS [R4], R9 ;  /* 0x0000000904007388 */ /* 0x0005e80000000800 */
[----:B------:R-:W-:Y:S01]  /*1c5b0*/  STS [R0+0x2000], R22 ;  /* 0x0020001600007388 */ /* 0x000fe20000000800 */
[----:B-1----:R-:W-:-:S03]  /*1c5c0*/  @P3 FMUL.FTZ R2, R2, 0.69314718246459960938 ;  /* 0x3f31721802023820 */ /* 0x002fc60000410000 */
[----:B------:R1:W-:Y:S04]  /*1c5d0*/  STS [R0+0x2400], R21 ;  /* 0x0024001500007388 */ /* 0x0003e80000000800 */
[----:B------:R3:W-:Y:S04]  /*1c5e0*/  STS [R3+0x2000], R20 ;  /* 0x0020001403007388 */ /* 0x0007e80000000800 */
[----:B------:R4:W-:Y:S04]  /*1c5f0*/  STS [R4+0x2000], R19 ;  /* 0x0020001304007388 */ /* 0x0009e80000000800 */
[----:B------:R-:W-:Y:S01]  /*1c600*/  BAR.SYNC.DEFER_BLOCKING 0x0 ;  /* 0x0000000000007b1d */ /* 0x000fe20000010000 */
[----:B--2---:R-:W-:Y:S01]  /*1c610*/  MOV R9, 0x7f800000 ;  /* 0x7f80000000097802 */ /* 0x004fe20000000f00 */
[----:B------:R-:W-:Y:S01]  /*1c620*/  @P3 FFMA.FTZ R9, R71, c[0x0][0x238], R2 ;  /* 0x00008e0047093a23 */ /* 0x000fe20000010002 */
[----:B-1----:R-:W-:-:S04]  /*1c630*/  LOP3.LUT R0, R52, 0xffffffe0, RZ, 0xc0, !PT ;  /* 0xffffffe034007812 */ /* 0x002fc800078ec0ff */
[----:B------:R-:W-:Y:S01]  /*1c640*/  IADD3 R0, -R0, R53, RZ ;  /* 0x0000003500007210 */ /* 0x000fe20007ffe1ff */
[----:B---3--:R-:W1:Y:S03]  /*1c650*/  @P4 MUFU.LG2 R3, R36 ;  /* 0x0000002400034308 */ /* 0x008e660000000c00 */
[----:B------:R-:W-:Y:S01]  /*1c660*/  LOP3.LUT P1, RZ, R0, 0x3, RZ, 0xc0, !PT ;  /* 0x0000000300ff7812 */ /* 0x000fe2000782c0ff */
[----:B----4-:R-:W-:Y:S01]  /*1c670*/  @P5 FMUL.FTZ R4, R5, 0.69314718246459960938 ;  /* 0x3f31721805045820 */ /* 0x010fe20000410000 */
        /* <DEDUP_REMOVED lines=49> */
.L_x_1760:
[----:B------:R-:W-:Y:S05]  /*1c990*/  BSYNC B0 ;  /* 0x0000000000007941 */ /* 0x000fea0003800000 */
.L_x_1759:
[----:B----4-:R-:W4:Y:S04]  /*1c9a0*/  LDL.LU.64 R4, [R1+0x48] ;  /* 0x0000480001047983 */ /* 0x010f280000300a00 */
[----:B------:R-:W3:Y:S04]  /*1c9b0*/  S2R R3, SR_TID.X ;  /* 0x0000000000037919 */ /* 0x000ee80000002100 */
[----:B------:R-:W2:Y:S01]  /*1c9c0*/  S2R R8, SR_CTAID.Z ;  /* 0x0000000000087919 */ /* 0x000ea20000002700 */
[----:B------:R-:W-:-:S02]  /*1c9d0*/  USHF.R.S32.HI UR7, URZ, 0x1f, UR11 ;  /* 0x0000001f3f077899 */ /* 0x000fc4000801140b */
[----:B------:R-:W-:Y:S01]  /*1c9e0*/  ULDC.64 UR4, c[0x0][0x1f0] ;  /* 0x00007c0000047ab9 */ /* 0x000fe20000000a00 */
[----:B------:R1:W5:Y:S01]  /*1c9f0*/  LDL.64 R12, [R1+0x40] ;  /* 0x00004000010c7983 */ /* 0x0003620000100a00 */
[----:B------:R-:W-:Y:S01]  /*1ca00*/  UIMAD UR4, UR7, UR4, URZ ;  /* 0x00000004070472a4 */ /* 0x000fe2000f8e023f */
[----:B------:R-:W-:Y:S03]  /*1ca10*/  BSSY B0, `(.L_x_1761) ;  /* 0x0000014000007945 */ /* 0x000fe60003800000 */
[----:B------:R-:W-:Y:S01]  /*1ca20*/  UIMAD UR4, UR11, UR5, UR4 ;  /* 0x000000050b0472a4 */ /* 0x000fe2000f8e0204 */
[----:B---3--:R-:W-:-:S04]  /*1ca30*/  SHF.R.S32.HI R0, RZ, 0x1f, R3 ;  /* 0x0000001fff007819 */ /* 0x008fc80000011403 */
[----:B------:R-:W-:-:S04]  /*1ca40*/  LEA.HI R0, R0, R3, RZ, 0x3 ;  /* 0x0000000300007211 */ /* 0x000fc800078f18ff */
[----:B------:R-:W-:Y:S02]  /*1ca50*/  SHF.R.S32.HI R10, RZ, 0x3, R0 ;  /* 0x00000003ff0a7819 */ /* 0x000fe40000011400 */
[C---:B----4-:R-:W-:Y:S02]  /*1ca60*/  IADD3 R2, P0, R4.reuse, UR14, RZ ;  /* 0x0000000e04027c10 */ /* 0x050fe4000ff1e0ff */
[----:B------:R-:W-:Y:S02]  /*1ca70*/  ISETP.GE.AND P1, PT, R4, c[0x0][0x220], PT ;  /* 0x0000880004007a0c */ /* 0x000fe40003f26270 */
[----:B------:R-:W-:Y:S02]  /*1ca80*/  IADD3.X R3, R5, UR8, RZ, P0, !PT ;  /* 0x0000000805037c10 */ /* 0x000fe400087fe4ff */
[----:B------:R-:W-:-:S03]  /*1ca90*/  ISETP.GE.OR P0, PT, R10, UR6, P1 ;  /* 0x000000060a007c0c */ /* 0x000fc60008f06670 */
[----:B--2---:R-:W-:-:S05]  /*1caa0*/  IMAD.WIDE.U32 R8, R8, c[0x0][0x1f0], R2 ;  /* 0x00007c0008087a25 */ /* 0x004fca00078e0002 */
        /* <DEDUP_REMOVED lines=10> */
.L_x_1762:
[----:B-1----:R-:W-:Y:S05]  /*1cb50*/  BSYNC B0 ;  /* 0x0000000000007941 */ /* 0x002fea0003800000 */
.L_x_1761:
        /* <DEDUP_REMOVED lines=15> */
.L_x_1764:
[----:B------:R-:W-:Y:S05]  /*1cc50*/  BSYNC B0 ;  /* 0x0000000000007941 */ /* 0x000fea0003800000 */
.L_x_1763:
[----:B------:R-:W-:Y:S01]  /*1cc60*/  IADD3 R0, R10, 0x20, RZ ;  /* 0x000000200a007810 */ /* 0x000fe20007ffe0ff */
[----:B------:R-:W-:Y:S03]  /*1cc70*/  BSSY B0, `(.L_x_1765) ;  /* 0x000000e000007945 */ /* 0x000fe60003800000 */
[----:B------:R-:W-:-:S13]  /*1cc80*/  ISETP.GE.OR P0, PT, R0, UR6, P1 ;  /* 0x0000000600007c0c */ /* 0x000fda0008f06670 */
        /* <DEDUP_REMOVED lines=12> */
.L_x_1766:
[----:B------:R-:W-:Y:S05]  /*1cd50*/  BSYNC B0 ;  /* 0x0000000000007941 */ /* 0x000fea0003800000 */
.L_x_1765:
        /* <DEDUP_REMOVED lines=15> */
.L_x_1768:
[----:B------:R-:W-:Y:S05]  /*1ce50*/  BSYNC B0 ;  /* 0x0000000000007941 */ /* 0x000fea0003800000 */
.L_x_1767:
[----:B------:R-:W2:Y:S01]  /*1ce60*/  LDL.LU R0, [R1+0x74] ;  /* 0x0000740001007983 */ /* 0x000ea20000300800 */
[----:B------:R-:W-:Y:S01]  /*1ce70*/  BSSY B0, `(.L_x_1769) ;  /* 0x000000e000007945 */ /* 0x000fe20003800000 */
[----:B--2---:R-:W-:-:S13]  /*1ce80*/  ISETP.GE.OR P0, PT, R0, UR6, P1 ;  /* 0x0000000600007c0c */ /* 0x004fda0008f06670 */
        /* <DEDUP_REMOVED lines=12> */
.L_x_1770:
[----:B------:R-:W-:Y:S05]  /*1cf50*/  BSYNC B0 ;  /* 0x0000000000007941 */ /* 0x000fea0003800000 */
.L_x_1769:
        /* <DEDUP_REMOVED lines=15> */
.L_x_1772:
[----:B------:R-:W-:Y:S05]  /*1d050*/  BSYNC B0 ;  /* 0x0000000000007941 */ /* 0x000fea0003800000 */
.L_x_1771:
        /* <DEDUP_REMOVED lines=15> */
.L_x_1774:
[----:B------:R-:W-:Y:S05]  /*1d150*/  BSYNC B0 ;  /* 0x0000000000007941 */ /* 0x000fea0003800000 */
.L_x_1773:
[----:B------:R-:W2:Y:S02]  /*1d160*/  LDL.LU R0, [R1+0x68] ;  /* 0x0000680001007983 */ /* 0x000ea40000300800 */
[----:B--2---:R-:W-:-:S13]  /*1d170*/  ISETP.GE.OR P0, PT, R0, UR6, P1 ;  /* 0x0000000600007c0c */ /* 0x004fda0008f06670 */
        /* <DEDUP_REMOVED lines=13> */
.L_x_1775:
        /* <DEDUP_REMOVED lines=11> */
.L_x_2139:


//--------------------- .text._ZN5flash16flash_fwd_kernelI23Flash_fwd_kernel_traitsILi64ELi128ELi64ELi4ELb0ELb0EN7cutlass10bfloat16_tE19Flash_kernel_traitsILi64ELi128ELi64ELi4ES3_EELb1ELb0ELb1ELb0ELb0ELb0ELb0ELb1EEEvNS_16Flash_fwd_paramsE --------------------------
	.section	.text._ZN5flash16flash_fwd_kernelI23Flash_fwd_kernel_traitsILi64ELi128ELi64ELi4ELb0ELb0EN7cutlass10bfloat16_tE19Flash_kernel_traitsILi64ELi128ELi64ELi4ES3_EELb1ELb0ELb1ELb0ELb0ELb0ELb0ELb1EEEvNS_16Flash_fwd_paramsE,"ax",@progbits
	.sectioninfo	@"SHI_REGISTERS=255"
	.align	128
        .global         _ZN5flash16flash_fwd_kernelI23Flash_fwd_kernel_traitsILi64ELi128ELi64ELi4ELb0ELb0EN7cutlass10bfloat16_tE19Flash_kernel_traitsILi64ELi128ELi64ELi4ES3_EELb1ELb0ELb1ELb0ELb0ELb0ELb0ELb1EEEvNS_16Flash_fwd_paramsE
        .type           _ZN5flash16flash_fwd_kernelI23Flash_fwd_kernel_traitsILi64ELi128ELi64ELi4ELb0ELb0EN7cutlass10bfloat16_tE19Flash_kernel_traitsILi64ELi128ELi64ELi4ES3_EELb1ELb0ELb1ELb0ELb0ELb0ELb0ELb1EEEvNS_16Flash_fwd_paramsE,@function
        .size           _ZN5flash16flash_fwd_kernelI23Flash_fwd_kernel_traitsILi64ELi128ELi64ELi4ELb0ELb0EN7cutlass10bfloat16_tE19Flash_kernel_traitsILi64ELi128ELi64ELi4ES3_EELb1ELb0ELb1ELb0ELb0ELb0ELb0ELb1EEEvNS_16Flash_fwd_paramsE,(.L_x_2140 - _ZN5flash16flash_fwd_kernelI23Flash_fwd_kernel_traitsILi64ELi128ELi64ELi4ELb0ELb0EN7cutlass10bfloat16_tE19Flash_kernel_traitsILi64ELi128ELi64ELi4ES3_EELb1ELb0ELb1ELb0ELb0ELb0ELb0ELb1EEEvNS_16Flash_fwd_paramsE)
        .other          _ZN5flash16flash_fwd_kernelI23Flash_fwd_kernel_traitsILi64ELi128ELi64ELi4ELb0ELb0EN7cutlass10bfloat16_tE19Flash_kernel_traitsILi64ELi128ELi64ELi4ES3_EELb1ELb0ELb1ELb0ELb0ELb0ELb0ELb1EEEvNS_16Flash_fwd_paramsE,@"STO_CUDA_ENTRY STV_DEFAULT"
_ZN5flash16flash_fwd_kernelI23Flash_fwd_kernel_traitsILi64ELi128ELi64ELi4ELb0ELb0EN7cutlass10bfloat16_tE19Flash_kernel_traitsILi64ELi128ELi64ELi4ES3_EELb1ELb0ELb1ELb0ELb0ELb0ELb0ELb1EEEvNS_16Flash_fwd_paramsE:
.text._ZN5flash16flash_fwd_kernelI23Flash_fwd_kernel_traitsILi64ELi128ELi64ELi4ELb0ELb0EN7cutlass10bfloat16_tE19Flash_kernel_traitsILi64ELi128ELi64ELi4ES3_EELb1ELb0ELb1ELb0ELb0ELb0ELb0ELb1EEEvNS_16Flash_fwd_paramsE:
        /* <DEDUP_REMOVED lines=10> */
[----:B------:R-:W-:-:S04]  /*00a0*/  IMAD.MOV.U32 R9, RZ, RZ, c[0x0][0x2f8] ;  /* 0x0000be00ff097624 */ /* 0x000fc800078e00ff */
[----:B-1----:R-:W-:Y:S01]  /*00b0*/  @P1 IMAD.MOV.U32 R2, RZ, RZ, R9 ;  /* 0x000000ffff021224 */ /* 0x002fe200078e0009 */
[----:B------:R-:W-:-:S06]  /*00c0*/  @P1 MOV R3, R10 ;  /* 0x0000000a00031202 */ /* 0x000fcc0000000f00 */
[----:B------:R-:W3:Y:S01]  /*00d0*/  @P1 LDG.E.64 R2, [R2.64] ;  /* 0x0000002002021981 */ /* 0x000ee2000c1e1b00 */
[----:B------:R-:W1:Y:S01]  /*00e0*/  LDC.U8 R6, c[0x0][0x312] ;  /* 0x0000c480ff067b82 */ /* 0x000e620000000000 */
[----:B------:R-:W-:Y:S01]  /*00f0*/  ISETP.NE.U32.AND P3, PT, RZ, c[0x0][0x240], PT ;  /* 0x00009000ff007a0c */ /* 0x000fe20003f65070 */
[----:B------:R-:W-:Y:S01]  /*0100*/  IMAD.MOV.U32 R27, RZ, RZ, 0x4 ;  /* 0x00000004ff1b7424 */ /* 0x000fe200078e00ff */
[----:B------:R-:W4:Y:S01]  /*0110*/  S2R R31, SR_CTAID.X ;  /* 0x00000000001f7919 */ /* 0x000f220000002500 */
[----:B------:R-:W-:Y:S01]  /*0120*/  IMAD.MOV.U32 R32, RZ, RZ, -0x1 ;  /* 0xffffffffff207424 */ /* 0x000fe200078e00ff */
[----:B------:R-:W-:Y:S02]  /*0130*/  ISETP.EQ.U32.AND P4, PT, RZ, c[0x0][0x248], PT ;  /* 0x00009200ff007a0c */ /* 0x000fe40003f82070 */
[----:B------:R-:W4:Y:S04]  /*0140*/  S2R R18, SR_CTAID.Y ;  /* 0x0000000000127919 */ /* 0x000f280000002600 */
[----:B------:R-:W4:Y:S04]  /*0150*/  S2R R20, SR_CTAID.Z ;  /* 0x0000000000147919 */ /* 0x000f280000002700 */
[----:B------:R-:W1:Y:S01]  /*0160*/  S2R R26, SR_TID.X ;  /* 0x00000000001a7919 */ /* 0x000e620000002100 */
[----:B----4-:R-:W-:-:S04]  /*0170*/  LOP3.LUT R0, R20, R31, R18, 0xfe, !PT ;  /* 0x0000001f14007212 */ /* 0x010fc800078efe12 */
[----:B-1----:R-:W-:-:S13]  /*0180*/  LOP3.LUT P0, RZ, R0, R26, RZ, 0xfc, !PT ;  /* 0x0000001a00ff7212 */ /* 0x002fda000780fcff */
[----:B------:R-:W-:Y:S01]  /*0190*/  @!P0 MOV R7, c[0x0][0x30c] ;  /* 0x0000c30000078a02 */ /* 0x000fe20000000f00 */
[----:B------:R-:W-:Y:S01]  /*01a0*/  IMAD.MOV.U32 R8, RZ, RZ, RZ ;  /* 0x000000ffff087224 */ /* 0x000fe200078e00ff */
[----:B--2---:R1:W2:Y:S08]  /*01b0*/  @P1 R2UR UR34, R4 ;  /* 0x00000000042213c2 */ /* 0x0042b000000e0000 */
[----:B------:R1:W4:Y:S02]  /*01c0*/  @P1 R2UR UR35, R5 ;  /* 0x00000000052313c2 */ /* 0x00032400000e0000 */
[----:B-1----:R-:W-:Y:S01]  /*01d0*/  IMAD.WIDE R4, R18, R27, c[0x0][0x240] ;  /* 0x0000900012047625 */ /* 0x002fe200078e021b */
[----:B---3--:R-:W-:-:S03]  /*01e0*/  @P1 IADD3 R9, P2, R2, c[0x0][0x300], RZ ;  /* 0x0000c00002091a10 */ /* 0x008fc60007f5e0ff */
[----:B--2---:R-:W-:Y:S02]  /*01f0*/  IMAD.U32 R2, RZ, RZ, UR34 ;  /* 0x00000022ff027e24 */ /* 0x004fe4000f8e00ff */
[----:B------:R-:W-:Y:S01]  /*0200*/  @P1 IMAD.X R10, RZ, RZ, R3, P2 ;  /* 0x000000ffff0a1224 */ /* 0x000fe200010e0603 */
[----:B------:R-:W-:Y:S01]  /*0210*/  ISETP.NE.AND P2, PT, R6, RZ, PT ;  /* 0x000000ff0600720c */ /* 0x000fe20003f45270 */
[----:B------:R-:W-:Y:S01]  /*0220*/  @!P0 IMAD.MOV.U32 R6, RZ, RZ, c[0x0][0x308] ;  /* 0x0000c200ff068624 */ /* 0x000fe200078e00ff */
[----:B------:R-:W-:Y:S01]  /*0230*/  ISETP.NE.AND.EX P1, PT, RZ, c[0x0][0x244], PT, P3 ;  /* 0x00009100ff007a0c */ /* 0x000fe20003f25330 */
[----:B----4-:R-:W-:Y:S01]  /*0240*/  IMAD.U32 R3, RZ, RZ, UR35 ;  /* 0x00000023ff037e24 */ /* 0x010fe2000f8e00ff */
[----:B------:R-:W-:-:S04]  /*0250*/  ISETP.NE.U32.AND P3, PT, RZ, c[0x0][0x250], PT ;  /* 0x00009400ff007a0c */ /* 0x000fc80003f65070 */
[----:B------:R1:W-:Y:S01]  /*0260*/  @!P0 STG.E.64 [R6.64], R2 ;  /* 0x0000000206008986 */ /* 0x0003e2000c101b20 */
[----:B------:R-:W-:Y:S02]  /*0270*/  ISETP.NE.AND.EX P3, PT, RZ, c[0x0][0x254], PT, P3 ;  /* 0x00009500ff007a0c */ /* 0x000fe40003f65330 */
[----:B-1----:R-:W-:Y:S01]  /*0280*/  @!P0 MOV R2, R9 ;  /* 0x0000000900028202 */ /* 0x002fe20000000f00 */
[----:B------:R-:W-:-:S05]  /*0290*/  @!P0 IMAD.MOV.U32 R3, RZ, RZ, R10 ;  /* 0x000000ffff038224 */ /* 0x000fca00078e000a */
[----:B------:R1:W-:Y:S01]  /*02a0*/  @!P0 STG.E.64 [R6.64+0x8], R2 ;  /* 0x0000080206008986 */ /* 0x0003e2000c101b20 */
[----:B------:R-:W-:-:S03]  /*02b0*/  ISETP.EQ.OR.EX P0, PT, RZ, c[0x0][0x24c], !P2, P4 ;  /* 0x00009300ff007a0c */ /* 0x000fc60005702740 */
[----:B------:R2:W3:Y:S04]  /*02c0*/  @P1 LDG.E R32, [R4.64] ;  /* 0x0000002004201981 */ /* 0x0004e8000c1e1900 */
[----:B--2---:R-:W2:Y:S01]  /*02d0*/  @P1 LDG.E R4, [R4.64+0x4] ;  /* 0x0000042004041981 */ /* 0x004ea2000c1e1900 */
[----:B-1----:R-:W-:-:S04]  /*02e0*/  @P3 IMAD.WIDE R2, R18, R27, c[0x0][0x250] ;  /* 0x0000940012023625 */ /* 0x002fc800078e021b */
[----:B------:R-:W-:Y:S01]  /*02f0*/  IMAD.MOV.U32 R11, RZ, RZ, -0x1 ;  /* 0xffffffffff0b7424 */ /* 0x000fe200078e00ff */
[----:B------:R1:W5:Y:S01]  /*0300*/  @P3 LDG.E R8, [R2.64] ;  /* 0x0000002002083981 */ /* 0x000362000c1e1900 */
[----:B------:R-:W-:Y:S01]  /*0310*/  IMAD.WIDE R6, R18, R27, c[0x0][0x248] ;  /* 0x0000920012067625 */ /* 0x000fe200078e021b */
[----:B------:R-:W4:Y:S04]  /*0320*/  LDC.U8 R225, c[0x0][0x2d8] ;  /* 0x0000b600ffe17b82 */ /* 0x000f280000000000 */
[----:B------:R1:W5:Y:S01]  /*0330*/  @!P0 LDG.E R11, [R6.64] ;  /* 0x00000020060b8981 */ /* 0x000362000c1e1900 */
[----:B------:R-:W-:Y:S02]  /*0340*/  ISETP.NE.U32.AND P0, PT, RZ, c[0x0][0x248], PT ;  /* 0x00009200ff007a0c */ /* 0x000fe40003f05070 */
[----:B------:R-:W-:-:S02]  /*0350*/  SHF.R.S32.HI R25, RZ, 0x1f, R26 ;  /* 0x0000001fff197819 */ /* 0x000fc4000001141a */
[----:B------:R-:W-:Y:S02]  /*0360*/  ISETP.NE.AND.EX P0, PT, RZ, c[0x0][0x24c], PT, P0 ;  /* 0x00009300ff007a0c */ /* 0x000fe40003f05300 */
[----:B------:R-:W-:-:S04]  /*0370*/  LEA.HI R15, R25, R26, RZ, 0x5 ;  /* 0x0000001a190f7211 */ /* 0x000fc800078f28ff */
[----:B------:R-:W-:-:S05]  /*0380*/  LOP3.LUT R0, R15, 0xffffffe0, RZ, 0xc0, !PT ;  /* 0xffffffe00f007812 */ /* 0x000fca00078ec0ff */
[----:B------:R-:W-:Y:S01]  /*0390*/  IMAD.IADD R70, R26, 0x1, -R0 ;  /* 0x000000011a467824 */ /* 0x000fe200078e0a00 */
[----:B---3--:R1:W-:Y:S01]  /*03a0*/  STL [R1+0x10c], R32 ;  /* 0x00010c2001007387 */ /* 0x0083e20000100800 */
[----:B--2---:R-:W-:Y:S01]  /*03b0*/  @P1 IADD3 R30, R4, -R32, RZ ;  /* 0x80000020041e1210 */ /* 0x004fe20007ffe0ff */
[----:B------:R-:W-:-:S05]  /*03c0*/  @!P1 IMAD.MOV.U32 R30, RZ, RZ, c[0x0][0x214] ;  /* 0x00008500ff1e9624 */ /* 0x000fca00078e00ff */
[----:B------:R1:W-:Y:S01]  /*03d0*/  STL [R1+0x134], R30 ;  /* 0x0001341e01007387 */ /* 0x0003e20000100800 */
[----:B------:R-:W-:Y:S05]  /*03e0*/  @!P0 BRA `(.L_x_1776) ;  /* 0x0000004000008947 */ /* 0x000fea0003800000 */
[----:B----4-:R-:W2:Y:S02]  /*03f0*/  @P2 LDG.E R0, [R6.64+0x4] ;  /* 0x0000042006002981 */ /* 0x010ea4000c1e1900 */
[----:B--2--5:R-:W-:-:S06]  /*0400*/  @P2 IADD3 R0, R0, -R11, RZ ;  /* 0x8000000b00002210 */ /* 0x024fcc0007ffe0ff */
[----:B------:R2:W5:Y:S01]  /*0410*/  @!P2 LDG.E R0, [R6.64] ;  /* 0x000000200600a981 */ /* 0x000562000c1e1900 */
[----:B------:R-:W-:Y:S05]  /*0420*/  BRA `(.L_x_1777) ;  /* 0x0000001000007947 */ /* 0x000fea0003800000 */
.L_x_1776:
[----:B----4-:R-:W-:Y:S02]  /*0430*/  MOV R0, c[0x0][0x218] ;  /* 0x0000860000007a02 */ /* 0x010fe40000000f00 */
.L_x_1777:
[----:B------:R-:W-:-:S04]  /*0440*/  ISETP.NE.U32.AND P0, PT, RZ, c[0x0][0x258], PT ;  /* 0x00009600ff007a0c */ /* 0x000fc80003f05070 */
[----:B------:R-:W-:-:S13]  /*0450*/  ISETP.NE.AND.EX P1, PT, RZ, c[0x0][0x25c], PT, P0 ;  /* 0x00009700ff007a0c */ /* 0x000fda0003f25300 */
[----:B-1----:R-:W-:-:S06]  /*0460*/  @P1 IMAD.WIDE R2, R18, R27, c[0x0][0x258] ;  /* 0x0000960012021625 */ /* 0x002fcc00078e021b */
[----:B------:R-:W3:Y:S01]  /*0470*/  @P1 LDG.E R3, [R2.64] ;  /* 0x0000002002031981 */ /* 0x000ee2000c1e1900 */
[----:B------:R-:W-:Y:S01]  /*0480*/  @!P1 ISETP.NE.U32.AND P0, PT, RZ, c[0x0][0x268], PT ;  /* 0x00009a00ff009a0c */ /* 0x000fe20003f05070 */
[----:B------:R-:W-:-:S03]  /*0490*/  IMAD.SHL.U32 R28, R31, 0x80, RZ ;  /* 0x000000801f1c7824 */ /* 0x000fc600078e00ff */
[----:B------:R-:W-:Y:S02]  /*04a0*/  @!P1 ISETP.NE.AND.EX P2, PT, RZ, c[0x0][0x26c], PT, P0 ;  /* 0x00009b00ff009a0c */ /* 0x000fe40003f45300 */
[----:B------:R-:W-:Y:S02]  /*04b0*/  ISETP.GT.AND P0, PT, R30, R28, PT ;  /* 0x0000001c1e00720c */ /* 0x000fe40003f04270 */
[----:B------:R-:W-:Y:S01]  /*04c0*/  @!P1 SEL R2, RZ, c[0x0][0x21c], !P2 ;  /* 0x00008700ff029a07 */ /* 0x000fe20005000000 */
[----:B---3-5:R-:W-:-:S03]  /*04d0*/  @P1 IMAD.IADD R68, R3, 0x1, -R8 ;  /* 0x0000000103441824 */ /* 0x028fc600078e0a08 */
        /* <DEDUP_REMOVED lines=11> */
[----:B-1----:R-:W-:Y:S01]  /*0590*/  IADD3 R0, -R30, 0xbf, R28 ;  /* 0x000000bf1e007810 */ /* 0x002fe20007ffe11c */
        /* <DEDUP_REMOVED lines=8> */
[----:B------:R-:W-:Y:S01]  /*0620*/  ISETP.GT.AND P0, PT, R166, UR15, PT ;  /* 0x0000000fa6007c0c */ /* 0x000fe2000bf04270 */
[----:B------:R1:W-:-:S12]  /*0630*/  STL [R1+0x84], R166 ;  /* 0x000084a601007387 */ /* 0x0003d80000100800 */
[----:B------:R-:W-:Y:S05]  /*0640*/  @P0 BRA `(.L_x_1778) ;  /* 0x0000103000000947 */ /* 0x000fea0003800000 */
[----:B------:R-:W3:Y:S01]  /*0650*/  LDC.U8 R0, c[0x0][0x329] ;  /* 0x0000ca40ff007b82 */ /* 0x000ee20000000000 */
[----:B------:R-:W-:Y:S01]  /*0660*/  ISETP.NE.AND P0, PT, R32, -0x1, PT ;  /* 0xffffffff2000780c */ /* 0x000fe20003f05270 */
[----:B------:R-:W-:Y:S01]  /*0670*/  BSSY B0, `(.L_x_1779) ;  /* 0x0000040000007945 */ /* 0x000fe20003800000 */
[----:B------:R-:W-:Y:S02]  /*0680*/  LEA.HI R10, R25, R26, RZ, 0x3 ;  /* 0x0000001a190a7211 */ /* 0x000fe400078f18ff */
[----:B------:R-:W-:Y:S02]  /*0690*/  IADD3 R14, -R28, R30, RZ ;  /* 0x0000001e1c0e7210 */ /* 0x000fe40007ffe1ff */
[----:B------:R-:W-:Y:S01]  /*06a0*/  LOP3.LUT R5, R10, 0xfffffff8, RZ, 0xc0, !PT ;  /* 0xfffffff80a057812 */ /* 0x000fe200078ec0ff */
[----:B--2---:R-:W2:Y:S01]  /*06b0*/  LDC.U8 R6, c[0x0][0x328] ;  /* 0x0000ca00ff067b82 */ /* 0x004ea20000000000 */
[----:B------:R-:W-:Y:S02]  /*06c0*/  SHF.R.S32.HI R10, RZ, 0x3, R10 ;  /* 0x00000003ff0a7819 */ /* 0x000fe4000001140a */
[----:B------:R-:W-:Y:S01]  /*06d0*/  SHF.R.S32.HI R11, RZ, 0x1f, R20 ;  /* 0x0000001fff0b7819 */ /* 0x000fe20000011414 */
[----:B------:R-:W-:-:S02]  /*06e0*/  IMAD.IADD R19, R26, 0x1, -R5 ;  /* 0x000000011a137824 */ /* 0x000fc400078e0a05 */
[----:B------:R-:W-:-:S04]  /*06f0*/  @P0 IMAD.WIDE.U32 R2, R32, c[0x0][0x1e8], RZ ;  /* 0x00007a0020020a25 */ /* 0x000fc800078e00ff */
[----:B------:R-:W-:Y:S02]  /*0700*/  @P0 IMAD R9, R32, c[0x0][0x1ec], R3 ;  /* 0x00007b0020090a24 */ /* 0x000fe400078e0203 */
[----:B------:R-:W-:Y:S02]  /*0710*/  @P0 IMAD.MOV.U32 R4, RZ, RZ, R2 ;  /* 0x000000ffff040224 */ /* 0x000fe400078e0002 */
[----:B------:R-:W-:Y:S01]  /*0720*/  @!P0 IMAD.WIDE.U32 R2, R18, c[0x0][0x1e0], RZ ;  /* 0x0000780012028a25 */ /* 0x000fe200078e00ff */
[----:B---3--:R-:W-:-:S04]  /*0730*/  ISETP.NE.AND P2, PT, R0, RZ, PT ;  /* 0x000000ff0000720c */ /* 0x008fc80003f45270 */
[----:B------:R-:W-:Y:S02]  /*0740*/  @!P0 MOV R4, R2 ;  /* 0x0000000200048202 */ /* 0x000fe40000000f00 */
[----:B--2---:R-:W-:-:S04]  /*0750*/  ISETP.NE.AND P1, PT, R6, RZ, PT ;  /* 0x000000ff0600720c */ /* 0x004fc80003f25270 */
        /* <DEDUP_REMOVED lines=27> */
[----:B------:R-:W-:Y:S01]  /*0910*/  IMAD.WIDE.U32 R12, R20, c[0x0][0x1f0], R4 ;  /* 0x00007c00140c7a25 */ /* 0x000fe200078e0004 */
[----:B------:R-:W-:-:S02]  /*0920*/  ISETP.GE.AND P0, PT, R10, R14, PT ;  /* 0x0000000e0a00720c */ /* 0x000fc40003f06270 */
[----:B------:R-:W-:Y:S01]  /*0930*/  @P1 SHF.R.S32.HI R3, RZ, 0x1f, R7 ;  /* 0x0000001fff031819 */ /* 0x000fe20000011407 */
[C---:B------:R-:W-:Y:S01]  /*0940*/  IMAD R0, R20.reuse, R8, R0 ;  /* 0x0000000814007224 */ /* 0x040fe200078e0200 */
[----:B------:R-:W-:Y:S01]  /*0950*/  P2R R29, PR, RZ, 0x1 ;  /* 0x00000001ff1d7803 */ /* 0x000fe20000000000 */
[----:B------:R-:W-:Y:S01]  /*0960*/  IMAD R9, R20, c[0x0][0x1f4], R9 ;  /* 0x00007d0014097a24 */ /* 0x000fe200078e0209 */
[----:B------:R-:W-:Y:S02]  /*0970*/  SHF.R.S32.HI R11, RZ, 0x1f, R10 ;  /* 0x0000001fff0b7819 */ /* 0x000fe4000001140a */
[----:B------:R-:W-:Y:S01]  /*0980*/  IADD3 R18, P1, P0, R6, R2, R0 ;  /* 0x0000000206127210 */ /* 0x000fe2000783e000 */
[----:B------:R-:W-:Y:S01]  /*0990*/  IMAD.IADD R9, R13, 0x1, R9 ;  /* 0x000000010d097824 */ /* 0x000fe200078e0209 */
        /* <DEDUP_REMOVED lines=13> */
.L_x_1780:
[----:B------:R-:W-:Y:S05]  /*0a70*/  BSYNC B0 ;  /* 0x0000000000007941 */ /* 0x000fea0003800000 */
.L_x_1779:
        /* <DEDUP_REMOVED lines=8> */
[----:B--2---:R-:W-:Y:S02]  /*0b00*/  IMAD R4, R2, c[0x0][0x1e8], RZ ;  /* 0x00007a0002047a24 */ /* 0x004fe400078e02ff */
[----:B------:R-:W-:-:S04]  /*0b10*/  IMAD.MOV.U32 R2, RZ, RZ, R12 ;  /* 0x000000ffff027224 */ /* 0x000fc800078e000c */
[----:B------:R-:W-:-:S04]  /*0b20*/  IMAD.WIDE.U32 R2, R0, c[0x0][0x1e8], R2 ;  /* 0x00007a0000027a25 */ /* 0x000fc800078e0002 */
[----:B------:R-:W-:Y:S01]  /*0b30*/  IMAD R0, R0, c[0x0][0x1ec], R4 ;  /* 0x00007b0000007a24 */ /* 0x000fe200078e0204 */
[----:B------:R-:W-:-:S04]  /*0b40*/  LEA R4, P0, R2, c[0x0][0x1d0], 0x1 ;  /* 0x0000740002047a11 */ /* 0x000fc800078008ff */
[----:B------:R-:W-:-:S04]  /*0b50*/  IADD3 R0, R3, R0, RZ ;  /* 0x0000000003007210 */ /* 0x000fc80007ffe0ff */
[----:B------:R-:W-:-:S05]  /*0b60*/  LEA.HI.X R5, R2, c[0x0][0x1d4], R0, 0x1, P0 ;  /* 0x0000750002057a11 */ /* 0x000fca00000f0c00 */
[----:B------:R2:W-:Y:S02]  /*0b70*/  STG.E.128 [R4.64], RZ ;  /* 0x000000ff04007986 */ /* 0x0005e4000c101d20 */
.L_x_1782:
[----:B------:R-:W-:Y:S05]  /*0b80*/  BSYNC B0 ;  /* 0x0000000000007941 */ /* 0x000fea0003800000 */
.L_x_1781:
        /* <DEDUP_REMOVED lines=16> */
.L_x_1784:
[----:B------:R-:W-:Y:S05]  /*0c90*/  BSYNC B0 ;  /* 0x0000000000007941 */ /* 0x000fea0003800000 */
.L_x_1783:
        /* <DEDUP_REMOVED lines=17> */
.L_x_1786:
[----:B------:R-:W-:Y:S05]  /*0db0*/  BSYNC B0 ;  /* 0x0000000000007941 */ /* 0x000fea0003800000 */
.L_x_1785:
        /* <DEDUP_REMOVED lines=17> */
.L_x_1788:
[----:B------:R-:W-:Y:S05]  /*0ed0*/  BSYNC B0 ;  /* 0x0000000000007941 */ /* 0x000fea0003800000 */
.L_x_1787:
        /* <DEDUP_REMOVED lines=17> */
.L_x_1790:
[----:B------:R-:W-:Y:S05]  /*0ff0*/  BSYNC B0 ;  /* 0x0000000000007941 */ /* 0x000fea0003800000 */
.L_x_1789:
        /* <DEDUP_REMOVED lines=16> */
.L_x_1792:
[----:B------:R-:W-:Y:S05]  /*1100*/  BSYNC B0 ;  /* 0x0000000000007941 */ /* 0x000fea0003800000 */
.L_x_1791:
        /* <DEDUP_REMOVED lines=15> */
[----:B------:R2:W-:Y:S02]  /*1200*/  STG.E.128 [R2.64], RZ ;  /* 0x000000ff02007986 */ /* 0x0005e4000c101d20 */
.L_x_1794:
[----:B------:R-:W-:Y:S05]  /*1210*/  BSYNC B0 ;  /* 0x0000000000007941 */ /* 0x000fea0003800000 */
.L_x_1793:
[----:B------:R-:W-:Y:S02]  /*1220*/  ISETP.NE.AND P0, PT, R29, RZ, PT ;  /* 0x000000ff1d00720c */ /* 0x000fe40003f05270 */
[C---:B------:R-:W-:Y:S02]  /*1230*/  ISETP.NE.OR P4, PT, R19.reuse, RZ, P4 ;  /* 0x000000ff1300720c */ /* 0x040fe40002785670 */
[----:B------:R-:W-:Y:S02]  /*1240*/  ISETP.NE.OR P1, PT, R19, RZ, P0 ;  /* 0x000000ff1300720c */ /* 0x000fe40000725670 */
[----:B------:R-:W-:-:S04]  /*1250*/  ISETP.NE.AND P3, PT, R28, RZ, PT ;  /* 0x000000ff1c00720c */ /* 0x000fc80003f65270 */
[----:B------:R-:W-:-:S05]  /*1260*/  ISETP.NE.OR P3, PT, R19, RZ, P3 ;  /* 0x000000ff1300720c */ /* 0x000fca0001f65670 */
[----:B------:R-:W-:Y:S02]  /*1270*/  @!P4 IMAD.MOV.U32 R12, RZ, RZ, 0x7f800000 ;  /* 0x7f800000ff0cc424 */ /* 0x000fe400078e00ff */
[----:B------:R-:W-:-:S05]  /*1280*/  @!P1 IMAD R0, R10, R15, RZ ;  /* 0x0000000f0a009224 */ /* 0x000fca00078e02ff */
[----:B--2---:R-:W-:-:S04]  /*1290*/  @!P1 IADD3 R2, P0, R0, R18, RZ ;  /* 0x0000001200029210 */ /* 0x004fc80007f1e0ff */
        /* <DEDUP_REMOVED lines=15> */
[----:B--2---:R-:W-:Y:S02]  /*1390*/  @!P0 IMAD.MOV.U32 R0, RZ, RZ, 0x7f800000 ;  /* 0x7f800000ff008424 */ /* 0x004fe400078e00ff */
[----:B------:R-:W-:-:S03]  /*13a0*/  @!P4 IMAD R4, R24, R15, RZ ;  /* 0x0000000f1804c224 */ /* 0x000fc600078e02ff */
[----:B------:R2:W-:Y:S02]  /*13b0*/  @!P0 STG.E [R2.64], R0 ;  /* 0x0000000002008986 */ /* 0x0005e4000c101920 */
[----:B--2---:R-:W-:Y:S01]  /*13c0*/  @!P4 IADD3 R0, P0, R4, R18, RZ ;  /* 0x000000120400c210 */ /* 0x004fe20007f1e0ff */
        /* <DEDUP_REMOVED lines=19> */
[----:B--2---:R-:W-:Y:S01]  /*1500*/  @!P2 IMAD.MOV.U32 R10, RZ, RZ, 0x7f800000 ;  /* 0x7f800000ff0aa424 */ /* 0x004fe200078e00ff */
        /* <DEDUP_REMOVED lines=9> */
[----:B--2---:R-:W-:Y:S02]  /*15a0*/  @!P1 IMAD.MOV.U32 R0, RZ, RZ, 0x7f800000 ;  /* 0x7f800000ff009424 */ /* 0x004fe400078e00ff */
[----:B------:R-:W-:-:S03]  /*15b0*/  @!P0 IMAD.MOV.U32 R8, RZ, RZ, 0x7f800000 ;  /* 0x7f800000ff088424 */ /* 0x000fc600078e00ff */
[----:B------:R3:W-:Y:S04]  /*15c0*/  @!P1 STG.E [R4.64], R0 ;  /* 0x0000000004009986 */ /* 0x0007e8000c101920 */
[----:B------:R3:W-:Y:S01]  /*15d0*/  @!P0 STG.E [R2.64], R8 ;  /* 0x0000000802008986 */ /* 0x0007e2000c101920 */
[----:B------:R-:W-:-:S13]  /*15e0*/  ISETP.NE.OR P0, PT, R19, RZ, P6 ;  /* 0x000000ff1300720c */ /* 0x000fda0003705670 */
        /* <DEDUP_REMOVED lines=9> */
.L_x_1778:
[----:B------:R-:W-:Y:S01]  /*1680*/  IMAD R12, R18, c[0x0][0x1c0], R20 ;  /* 0x00007000120c7a24 */ /* 0x000fe200078e0214 */
[----:B------:R-:W-:Y:S02]  /*1690*/  ISETP.NE.AND P1, PT, R32, -0x1, PT ;  /* 0xffffffff2000780c */ /* 0x000fe40003f25270 */
[----:B------:R-:W-:Y:S02]  /*16a0*/  ISETP.NE.AND P0, PT, R11, -0x1, PT ;  /* 0xffffffff0b00780c */ /* 0x000fe40003f05270 */
[----:B------:R-:W-:Y:S02]  /*16b0*/  SHF.L.U32 R0, R12, 0x5, RZ ;  /* 0x000000050c007819 */ /* 0x000fe400000006ff */
[--C-:B------:R-:W-:Y:S02]  /*16c0*/  SHF.R.S32.HI R5, RZ, 0x1f, R70.reuse ;  /* 0x0000001fff057819 */ /* 0x100fe40000011446 */
[----:B------:R-:W-:-:S02]  /*16d0*/  IADD3 R167, P3, P2, R0, R9, R70 ;  /* 0x0000000900a77210 */ /* 0x000fc40007a7e046 */
[----:B------:R-:W-:-:S03]  /*16e0*/  SHF.R.S32.HI R0, RZ, 0x1f, R0 ;  /* 0x0000001fff007819 */ /* 0x000fc60000011400 */
[----:B------:R3:W-:Y:S01]  /*16f0*/  STL [R1+0x108], R167 ;  /* 0x000108a701007387 */ /* 0x0007e20000100800 */
[----:B------:R-:W-:Y:S01]  /*1700*/  @!P1 SHF.R.S32.HI R4, RZ, 0x1f, R18 ;  /* 0x0000001fff049819 */ /* 0x000fe20000011412 */
[----:B------:R-:W-:Y:S01]  /*1710*/  @P1 IMAD.WIDE.U32 R2, R32, c[0x0][0x190], RZ ;  /* 0x0000640020021a25 */ /* 0x000fe200078e00ff */
[----:B--2---:R-:W-:Y:S02]  /*1720*/  @P0 IADD3 R6, R8, R11, RZ ;  /* 0x0000000b08060210 */ /* 0x004fe40007ffe0ff */
[----:B------:R-:W-:Y:S01]  /*1730*/  IADD3.X R72, R0, R10, R5, P3, P2 ;  /* 0x0000000a00487210 */ /* 0x000fe20001fe4405 */
        /* <DEDUP_REMOVED lines=8> */
[----:B------:R-:W-:Y:S02]  /*17c0*/  IMAD R0, R12, c[0x0][0x224], R28 ;  /* 0x000089000c007a24 */ /* 0x000fe400078e021c */
[----:B------:R-:W-:Y:S01]  /*17d0*/  @P0 IMAD R24, R6, c[0x0][0x19c], R3 ;  /* 0x0000670006180a24 */ /* 0x000fe200078e0203 */
[----:B------:R-:W-:Y:S01]  /*17e0*/  @!P1 IADD3 R13, R5, R7, RZ ;  /* 0x00000007050d9210 */ /* 0x000fe20007ffe0ff */
[----:B------:R-:W-:Y:S01]  /*17f0*/  IMAD R161, R0, c[0x0][0x228], RZ ;  /* 0x00008a0000a17a24 */ /* 0x000fe200078e02ff */
[----:B------:R-:W-:Y:S05]  /*1800*/  @P0 BRA `(.L_x_1795) ;  /* 0x000000b000000947 */ /* 0x000fea0003800000 */
[----:B---3--:R-:W-:Y:S01]  /*1810*/  SHF.R.S32.HI R0, RZ, 0x1f, R8 ;  /* 0x0000001fff007819 */ /* 0x008fe20000011408 */
        /* <DEDUP_REMOVED lines=10> */
.L_x_1795:
[----:B---3--:R-:W-:Y:S02]  /*18c0*/  IABS R4, c[0x0][0x1c8] ;  /* 0x0000720000047a13 */ /* 0x008fe40000000000 */
[----:B------:R-:W-:Y:S02]  /*18d0*/  IABS R5, R20 ;  /* 0x0000001400057213 */ /* 0x000fe40000000000 */
[----:B------:R-:W2:Y:S08]  /*18e0*/  I2F.RP R2, R4 ;  /* 0x0000000400027306 */ /* 0x000eb00000209400 */
[----:B--2---:R-:W2:Y:S02]  /*18f0*/  MUFU.RCP R2, R2 ;  /* 0x0000000200027308 */ /* 0x004ea40000001000 */
[----:B--2---:R-:W-:-:S06]  /*1900*/  IADD3 R2, R2, 0xffffffe, RZ ;  /* 0x0ffffffe02027810 */ /* 0x004fcc0007ffe0ff */
[----:B------:R-:W2:Y:S02]  /*1910*/  F2I.FTZ.U32.TRUNC.NTZ R3, R2 ;  /* 0x0000000200037305 */ /* 0x000ea4000021f000 */
[----:B--2---:R-:W-:Y:S02]  /*1920*/  IMAD.MOV R0, RZ, RZ, -R3 ;  /* 0x000000ffff007224 */ /* 0x004fe400078e0a03 */
        /* <DEDUP_REMOVED lines=35> */
.L_x_1796:
[CC--:B------:R-:W-:Y:S01]  /*1b60*/  LEA.HI R0, R25.reuse, R26.reuse, RZ, 0x3 ;  /* 0x0000001a19007211 */ /* 0x0c0fe200078f18ff */
[----:B------:R-:W-:Y:S01]  /*1b70*/  IMAD.IADD R18, R30, 0x1, -R28 ;  /* 0x000000011e127824 */ /* 0x000fe200078e0a1c */
[----:B------:R-:W-:Y:S01]  /*1b80*/  LEA.HI R3, R25, R26, RZ, 0x6 ;  /* 0x0000001a19037211 */ /* 0x000fe200078f30ff */
[----:B------:R-:W-:Y:S01]  /*1b90*/  IMAD R4, R5, c[0x0][0x1a8], RZ ;  /* 0x00006a0005047a24 */ /* 0x000fe200078e02ff */
[----:B------:R-:W-:Y:S01]  /*1ba0*/  SHF.R.S32.HI R6, RZ, 0x3, R0 ;  /* 0x00000003ff067819 */ /* 0x000fe20000011400 */
[----:B------:R-:W-:Y:S01]  /*1bb0*/  BSSY B0, `(.L_x_1797) ;  /* 0x0000030000007945 */ /* 0x000fe20003800000 */
[----:B------:R-:W-:Y:S01]  /*1bc0*/  LOP3.LUT R0, R0, 0xfffffff8, RZ, 0xc0, !PT ;  /* 0xfffffff800007812 */ /* 0x000fe200078ec0ff */
[----:B------:R-:W-:Y:S01]  /*1bd0*/  IMAD R4, R20, c[0x0][0x1ac], R4 ;  /* 0x00006b0014047a24 */ /* 0x000fe200078e0204 */
[----:B------:R-:W-:Y:S01]  /*1be0*/  SHF.R.S32.HI R22, RZ, 0x5, R15 ;  /* 0x00000005ff167819 */ /* 0x000fe2000001140f */
[----:B------:R-:W-:Y:S01]  /*1bf0*/  IMAD.SHL.U32 R2, R6, 0x40, RZ ;  /* 0x0000004006027824 */ /* 0x000fe200078e00ff */
[----:B------:R-:W-:Y:S01]  /*1c00*/  SHF.R.S32.HI R7, RZ, 0x1f, R6 ;  /* 0x0000001fff077819 */ /* 0x000fe20000011406 */
[----:B------:R-:W-:-:S03]  /*1c10*/  IMAD.IADD R69, R26, 0x1, -R0 ;  /* 0x000000011a457824 */ /* 0x000fc600078e0a00 */
[----:B------:R-:W-:Y:S01]  /*1c20*/  LOP3.LUT R2, R2, 0x1c0, RZ, 0xc0, !PT ;  /* 0x000001c002027812 */ /* 0x000fe200078ec0ff */
[----:B------:R-:W-:-:S05]  /*1c30*/  IMAD.SHL.U32 R192, R69, 0x8, RZ ;  /* 0x0000000845c07824 */ /* 0x000fca00078e00ff */
[--C-:B------:R-:W-:Y:S02]  /*1c40*/  SHF.R.S32.HI R193, RZ, 0x1f, R192.reuse ;  /* 0x0000001fffc17819 */ /* 0x100fe400000114c0 */
[----:B------:R-:W-:Y:S02]  /*1c50*/  LOP3.LUT R0, R2, 0x38, R192, 0xf8, !PT ;  /* 0x0000003802007812 */ /* 0x000fe400078ef8c0 */
[----:B------:R-:W-:Y:S01]  /*1c60*/  SHF.R.U32.HI R2, RZ, 0x3, R2 ;  /* 0x00000003ff027819 */ /* 0x000fe20000011602 */
[----:B------:R2:W-:Y:S01]  /*1c70*/  STL.64 [R1+0x118], R192 ;  /* 0x000118c001007387 */ /* 0x0005e20000100a00 */
[----:B------:R-:W-:Y:S02]  /*1c80*/  IADD3 R8, P0, R192, R9, RZ ;  /* 0x00000009c0087210 */ /* 0x000fe40007f1e0ff */
[----:B------:R-:W-:Y:S01]  /*1c90*/  LOP3.LUT R0, R0, R2, RZ, 0x3c, !PT ;  /* 0x0000000200007212 */ /* 0x000fe200078e3cff */
[----:B------:R2:W-:Y:S01]  /*1ca0*/  STL [R1+0x130], R18 ;  /* 0x0001301201007387 */ /* 0x0005e20000100800 */
[----:B------:R-:W-:Y:S01]  /*1cb0*/  IMAD.SHL.U32 R2, R3, 0x8, RZ ;  /* 0x0000000803027824 */ /* 0x000fe200078e00ff */
[----:B------:R-:W-:Y:S01]  /*1cc0*/  SHF.R.S32.HI R3, RZ, 0x1f, R15 ;  /* 0x0000001fff037819 */ /* 0x000fe2000001140f */
[----:B------:R-:W-:Y:S01]  /*1cd0*/  IMAD.X R9, R193, 0x1, R13, P0 ;  /* 0x00000001c1097824 */ /* 0x000fe200000e060d */
[----:B------:R-:W-:-:S02]  /*1ce0*/  ISETP.GE.AND P0, PT, R6, R18, PT ;  /* 0x000000120600720c */ /* 0x000fc40003f06270 */
[----:B------:R-:W-:Y:S01]  /*1cf0*/  LOP3.LUT R188, R0, 0xfffffe00, R2, 0xf8, !PT ;  /* 0xfffffe0000bc7812 */ /* 0x000fe200078ef802 */
[----:B------:R-:W-:Y:S01]  /*1d00*/  IMAD.WIDE.U32 R8, R20, c[0x0][0x1a8], R8 ;  /* 0x00006a0014087a25 */ /* 0x000fe200078e0008 */
[----:B------:R-:W-:Y:S02]  /*1d10*/  SHF.R.S32.HI R2, RZ, 0x1f, R70 ;  /* 0x0000001fff027819 */ /* 0x000fe40000011446 */
[----:B------:R-:W-:Y:S01]  /*1d20*/  LEA.HI R0, R3, R22, RZ, 0x2 ;  /* 0x0000001603007211 */ /* 0x000fe200078f10ff */
[----:B------:R-:W-:Y:S01]  /*1d30*/  IMAD.SHL.U32 R188, R188, 0x2, RZ ;  /* 0x00000002bcbc7824 */ /* 0x000fe200078e00ff */
[----:B------:R-:W-:Y:S01]  /*1d40*/  LEA.HI R71, R2, R70, RZ, 0x2 ;  /* 0x0000004602477211 */ /* 0x000fe200078f10ff */
[----:B------:R-:W-:Y:S01]  /*1d50*/  IMAD.WIDE R2, R31, 0x80, R6 ;  /* 0x000000801f027825 */ /* 0x000fe200078e0206 */
[----:B------:R-:W-:Y:S02]  /*1d60*/  LOP3.LUT R0, R0, 0xffffffc, RZ, 0xc0, !PT ;  /* 0x0ffffffc00007812 */ /* 0x000fe400078ec0ff */
[----:B------:R-:W-:Y:S01]  /*1d70*/  SHF.R.S32.HI R60, RZ, 0x2, R71 ;  /* 0x00000002ff3c7819 */ /* 0x000fe20000011447 */
[----:B------:R-:W-:Y:S01]  /*1d80*/  IMAD.IADD R5, R9, 0x1, R4 ;  /* 0x0000000109057824 */ /* 0x000fe200078e0204 */
[----:B------:R-:W-:Y:S01]  /*1d90*/  SHF.R.S32.HI R15, RZ, 0x1f, R14 ;  /* 0x0000001fff0f7819 */ /* 0x000fe2000001140e */
[----:B------:R-:W-:-:S04]  /*1da0*/  IMAD.IADD R0, R22, 0x1, -R0 ;  /* 0x0000000116007824 */ /* 0x000fc800078e0a00 */
[----:B------:R-:W-:Y:S01]  /*1db0*/  IMAD R160, R0, 0x10, R60 ;  /* 0x0000001000a07824 */ /* 0x000fe200078e023c */
        /* <DEDUP_REMOVED lines=15> */
.L_x_1798:
[----:B------:R-:W-:Y:S05]  /*1eb0*/  BSYNC B0 ;  /* 0x0000000000007941 */ /* 0x000fea0003800000 */
.L_x_1797:
[----:B------:R-:W-:Y:S01]  /*1ec0*/  IADD3 R21, R6, 0x10, RZ ;  /* 0x0000001006157810 */ /* 0x000fe20007ffe0ff */
[----:B------:R-:W-:Y:S03]  /*1ed0*/  BSSY B0, `(.L_x_1799) ;  /* 0x0000014000007945 */ /* 0x000fe60003800000 */
[----:B------:R-:W-:-:S13]  /*1ee0*/  ISETP.GE.AND P0, PT, R21, R18, PT ;  /* 0x000000121500720c */ /* 0x000fda0003f06270 */
        /* <DEDUP_REMOVED lines=18> */
.L_x_1800:
[----:B------:R-:W-:Y:S05]  /*2010*/  BSYNC B0 ;  /* 0x0000000000007941 */ /* 0x000fea0003800000 */
.L_x_1799:
        /* <DEDUP_REMOVED lines=21> */
.L_x_1802:
[----:B------:R-:W-:Y:S05]  /*2170*/  BSYNC B0 ;  /* 0x0000000000007941 */ /* 0x000fea0003800000 */
.L_x_1801:
        /* <DEDUP_REMOVED lines=21> */
.L_x_1804:
[----:B------:R-:W-:Y:S05]  /*22d0*/  BSYNC B0 ;  /* 0x0000000000007941 */ /* 0x000fea0003800000 */
.L_x_1803:
        /* <DEDUP_REMOVED lines=21> */
.L_x_1806:
[----:B------:R-:W-:Y:S05]  /*2430*/  BSYNC B0 ;  /* 0x0000000000007941 */ /* 0x000fea0003800000 */
.L_x_1805:
        /* <DEDUP_REMOVED lines=21> */
.L_x_1808:
[----:B------:R-:W-:Y:S05]  /*2590*/  BSYNC B0 ;  /* 0x0000000000007941 */ /* 0x000fea0003800000 */
.L_x_1807:
        /* <DEDUP_REMOVED lines=21> */
.L_x_1810:
[----:B------:R-:W-:Y:S05]  /*26f0*/  BSYNC B0 ;  /* 0x0000000000007941 */ /* 0x000fea0003800000 */
.L_x_1809:
        /* <DEDUP_REMOVED lines=24> */
.L_x_1812:
[----:B------:R-:W-:Y:S05]  /*2880*/  BSYNC B0 ;  /* 0x0000000000007941 */ /* 0x000fea0003800000 */
.L_x_1811:
[----:B------:R-:W-:Y:S01]  /*2890*/  IMAD R8, R7, c[0x0][0x198], RZ ;  /* 0x0000660007087a24 */ /* 0x000fe200078e02ff */
[----:B--2---:R-:W-:Y:S01]  /*28a0*/  LEA.HI R18, R25, R26, RZ, 0x4 ;  /* 0x0000001a19127211 */ /* 0x004fe200078f20ff */
[----:B------:R-:W-:Y:S01]  /*28b0*/  IMAD R0, R7, c[0x0][0x1a0], RZ ;  /* 0x0000680007007a24 */ /* 0x000fe200078e02ff */
[----:B------:R-:W-:Y:S01]  /*28c0*/  IADD3 R61, R166, -0x1, RZ ;  /* 0xffffffffa63d7810 */ /* 0x000fe20007ffe0ff */
[--C-:B------:R-:W-:Y:S01]  /*28d0*/  IMAD.WIDE.U32 R4, R6, c[0x0][0x198], R192.reuse ;  /* 0x0000660006047a25 */ /* 0x100fe200078e00c0 */
[----:B------:R-:W-:Y:S01]  /*28e0*/  LOP3.LUT R9, R18, 0xfffffff0, RZ, 0xc0, !PT ;  /* 0xfffffff012097812 */ /* 0x000fe200078ec0ff */
[----:B------:R-:W-:Y:S01]  /*28f0*/  BSSY B0, `(.L_x_1813) ;  /* 0x0000033000007945 */ /* 0x000fe20003800000 */
[----:B------:R-:W-:Y:S01]  /*2900*/  MOV R75, R61 ;  /* 0x0000003d004b7202 */ /* 0x000fe20000000f00 */
[----:B-1----:R-:W-:Y:S01]  /*2910*/  IMAD.WIDE.U32 R2, R6, c[0x0][0x1a0], R192 ;  /* 0x0000680006027a25 */ /* 0x002fe200078e00c0 */
[----:B------:R-:W-:-:S03]  /*2920*/  IADD3 R4, P1, R23, R4, RZ ;  /* 0x0000000417047210 */ /* 0x000fc60007f3e0ff */
[----:B------:R-:W-:Y:S01]  /*2930*/  IMAD R10, R6, c[0x0][0x19c], R8 ;  /* 0x00006700060a7a24 */ /* 0x000fe200078e0208 */
[----:B------:R-:W-:Y:S01]  /*2940*/  IADD3 R2, P0, R16, R2, RZ ;  /* 0x0000000210027210 */ /* 0x000fe20007f1e0ff */
[----:B------:R-:W-:Y:S01]  /*2950*/  IMAD R8, R6, c[0x0][0x1a4], R0 ;  /* 0x0000690006087a24 */ /* 0x000fe200078e0200 */
[----:B------:R-:W-:Y:S01]  /*2960*/  SHF.R.S32.HI R16, RZ, 0x1f, R61 ;  /* 0x0000001fff107819 */ /* 0x000fe2000001143d */
[----:B------:R-:W-:Y:S01]  /*2970*/  IMAD.IADD R0, R26, 0x1, -R9 ;  /* 0x000000011a007824 */ /* 0x000fe200078e0a09 */
[----:B------:R-:W-:Y:S01]  /*2980*/  IADD3.X R5, R24, R5, R10, P1, !PT ;  /* 0x0000000518057210 */ /* 0x000fe20000ffe40a */
[----:B------:R-:W-:Y:S01]  /*2990*/  IMAD R10, R15, c[0x0][0x1b0], RZ ;  /* 0x00006c000f0a7a24 */ /* 0x000fe200078e02ff */
[----:B------:R-:W-:Y:S01]  /*29a0*/  IADD3.X R3, R17, R3, R8, P0, !PT ;  /* 0x0000000311037210 */ /* 0x000fe200007fe408 */
[----:B------:R-:W-:Y:S01]  /*29b0*/  IMAD R9, R15, c[0x0][0x1b8], RZ ;  /* 0x00006e000f097a24 */ /* 0x000fe200078e02ff */
[----:B------:R-:W-:Y:S01]  /*29c0*/  SHF.R.S32.HI R8, RZ, 0x1f, R0 ;  /* 0x0000001fff087819 */ /* 0x000fe20000011400 */
[C---:B------:R-:W-:Y:S01]  /*29d0*/  IMAD R10, R14.reuse, c[0x0][0x1b4], R10 ;  /* 0x00006d000e0a7a24 */ /* 0x040fe200078e020a */
[----:B------:R-:W-:Y:S01]  /*29e0*/  MOV R24, 0x10 ;  /* 0x0000001000187802 */ /* 0x000fe20000000f00 */
[----:B------:R-:W-:Y:S01]  /*29f0*/  IMAD R11, R14, c[0x0][0x1bc], R9 ;  /* 0x00006f000e0b7a24 */ /* 0x000fe200078e0209 */
[----:B------:R-:W-:Y:S01]  /*2a00*/  LEA.HI R8, R8, R0, RZ, 0x3 ;  /* 0x0000000008087211 */ /* 0x000fe200078f18ff */
[----:B------:R-:W-:-:S03]  /*2a10*/  IMAD.WIDE.U32 R36, R14, c[0x0][0x1b0], R4 ;  /* 0x00006c000e247a25 */ /* 0x000fc600078e0004 */
[----:B------:R-:W-:Y:S01]  /*2a20*/  LOP3.LUT R9, R8, 0xfffffff8, RZ, 0xc0, !PT ;  /* 0xfffffff808097812 */ /* 0x000fe200078ec0ff */
[----:B------:R-:W-:Y:S01]  /*2a30*/  IMAD.WIDE.U32 R34, R14, c[0x0][0x1b8], R2 ;  /* 0x00006e000e227a25 */ /* 0x000fe200078e0002 */
[----:B------:R1:W-:Y:S03]  /*2a40*/  STL.64 [R1+0x128], R36 ;  /* 0x0001282401007387 */ /* 0x0003e60000100a00 */
[----:B------:R-:W-:Y:S01]  /*2a50*/  IMAD.IADD R191, R37, 0x1, R10 ;  /* 0x0000000125bf7824 */ /* 0x000fe200078e020a */
[----:B------:R-:W-:Y:S01]  /*2a60*/  IADD3 R33, R35, R11, RZ ;  /* 0x0000000b23217210 */ /* 0x000fe20007ffe0ff */
[----:B------:R-:W-:Y:S01]  /*2a70*/  IMAD.MOV.U32 R190, RZ, RZ, R36 ;  /* 0x000000ffffbe7224 */ /* 0x000fe200078e0024 */
[----:B------:R1:W-:Y:S01]  /*2a80*/  STL.64 [R1+0x138], R34 ;  /* 0x0001382201007387 */ /* 0x0003e20000100a00 */
[C---:B------:R-:W-:Y:S02]  /*2a90*/  IMAD R14, R61.reuse, -0x40, R68 ;  /* 0xffffffc03d0e7824 */ /* 0x040fe400078e0244 */
[----:B------:R-:W-:Y:S01]  /*2aa0*/  IMAD.IADD R15, R0, 0x1, -R9 ;  /* 0x00000001000f7824 */ /* 0x000fe200078e0a09 */
[----:B------:R1:W-:Y:S01]  /*2ab0*/  STL.64 [R1+0x120], R190 ;  /* 0x000120be01007387 */ /* 0x0003e20000100a00 */
[----:B------:R-:W-:Y:S01]  /*2ac0*/  IMAD R0, R74, R61, RZ ;  /* 0x0000003d4a007224 */ /* 0x000fe200078e02ff */
[----:B------:R-:W-:Y:S01]  /*2ad0*/  ISETP.GE.AND P0, PT, R6, R14, PT ;  /* 0x0000000e0600720c */ /* 0x000fe20003f06270 */
[----:B----4-:R-:W-:Y:S01]  /*2ae0*/  IMAD.MOV.U32 R12, RZ, RZ, 0x20 ;  /* 0x00000020ff0c7424 */ /* 0x010fe200078e00ff */
[----:B------:R1:W-:Y:S01]  /*2af0*/  STL [R1+0x114], R33 ;  /* 0x0001142101007387 */ /* 0x0003e20000100800 */
[-C--:B------:R-:W-:Y:S01]  /*2b00*/  IMAD R10, R16, R163.reuse, R0 ;  /* 0x000000a3100a7224 */ /* 0x080fe200078e0200 */
[----:B------:R-:W-:Y:S01]  /*2b10*/  SHF.L.U32 R0, R8, 0x6, RZ ;  /* 0x0000000608007819 */ /* 0x000fe200000006ff */
[----:B------:R-:W-:Y:S01]  /*2b20*/  IMAD.WIDE.U32 R8, R61, R163, R190 ;  /* 0x000000a33d087225 */ /* 0x000fe200078e00be */
[----:B------:R-:W-:-:S02]  /*2b30*/  R2P PR, R15, 0x6 ;  /* 0x000000060f007804 */ /* 0x000fc40000000000 */
[----:B------:R-:W-:Y:S02]  /*2b40*/  LOP3.LUT R17, R0, 0xfffffe00, RZ, 0xc0, !PT ;  /* 0xfffffe0000117812 */ /* 0x000fe400078ec0ff */
[----:B------:R-:W-:Y:S02]  /*2b50*/  IADD3 R11, R9, R10, RZ ;  /* 0x0000000a090b7210 */ /* 0x000fe40007ffe0ff */
[----:B------:R-:W-:Y:S02]  /*2b60*/  SEL R2, R24, 0xfffffff0, !P1 ;  /* 0xfffffff018027807 */ /* 0x000fe40004800000 */
        /* <DEDUP_REMOVED lines=11> */
.L_x_1814:
[----:B------:R-:W-:Y:S05]  /*2c20*/  BSYNC B0 ;  /* 0x0000000000007941 */ /* 0x000fea0003800000 */
.L_x_1813:
        /* <DEDUP_REMOVED lines=10> */
[----:B----4-:R-:W-:-:S04]  /*2cd0*/  LEA R12, P0, R0, c[0x0][0x168], 0x1 ;  /* 0x00005a00000c7a11 */ /* 0x010fc800078008ff */
[----:B------:R-:W-:-:S05]  /*2ce0*/  LEA.HI.X R13, R0, c[0x0][0x16c], R3, 0x1, P0 ;  /* 0x00005b00000d7a11 */ /* 0x000fca00000f0c03 */
[----:B------:R-:W-:Y:S01]  /*2cf0*/  @!PT LDS RZ, [RZ] ;  /* 0x00000000fffff984 */ /* 0x000fe20000000800 */
[----:B------:R-:W-:Y:S01]  /*2d00*/  @!PT LDS RZ, [RZ] ;  /* 0x00000000fffff984 */ /* 0x000fe20000000800 */
[----:B------:R-:W-:Y:S01]  /*2d10*/  @!PT LDS RZ, [RZ] ;  /* 0x00000000fffff984 */ /* 0x000fe20000000800 */
[----:B------:R4:W-:Y:S04]  /*2d20*/  LDGSTS.E.BYPASS.LTC128B.128 [R188+0x4800], [R12.64] ;  /* 0x048000000cbc7fae */ /* 0x0009e8000b901d60 */
.L_x_1816:
[----:B------:R-:W-:Y:S05]  /*2d30*/  BSYNC B0 ;  /* 0x0000000000007941 */ /* 0x000fea0003800000 */
.L_x_1815:
        /* <DEDUP_REMOVED lines=9> */
[----:B----4-:R-:W-:-:S04]  /*2dd0*/  LEA R12, P0, R0, c[0x0][0x168], 0x1 ;  /* 0x00005a00000c7a11 */ /* 0x010fc800078008ff */
[----:B------:R-:W-:-:S05]  /*2de0*/  LEA.HI.X R13, R0, c[0x0][0x16c], R3, 0x1, P0 ;  /* 0x00005b00000d7a11 */ /* 0x000fca00000f0c03 */
[----:B------:R-:W-:Y:S01]  /*2df0*/  @!PT LDS RZ, [RZ] ;  /* 0x00000000fffff984 */ /* 0x000fe20000000800 */
[----:B------:R-:W-:Y:S01]  /*2e00*/  @!PT LDS RZ, [RZ] ;  /* 0x00000000fffff984 */ /* 0x000fe20000000800 */
[----:B------:R-:W-:Y:S01]  /*2e10*/  @!PT LDS RZ, [RZ] ;  /* 0x00000000fffff984 */ /* 0x000fe20000000800 */
[----:B------:R4:W-:Y:S04]  /*2e20*/  LDGSTS.E.BYPASS.LTC128B.128 [R188+0x5000], [R12.64] ;  /* 0x050000000cbc7fae */ /* 0x0009e8000b901d60 */
.L_x_1818:
[----:B------:R-:W-:Y:S05]  /*2e30*/  BSYNC B0 ;  /* 0x0000000000007941 */ /* 0x000fea0003800000 */
.L_x_1817:
[----:B------:R-:W-:Y:S01]  /*2e40*/  IMAD.MOV.U32 R23, RZ, RZ, c[0x0][0x1a0] ;  /* 0x00006800ff177624 */ /* 0x000fe200078e00ff */
[----:B------:R-:W-:Y:S01]  /*2e50*/  ISETP.GE.AND P0, PT, R19, R14, PT ;  /* 0x0000000e1300720c */ /* 0x000fe20003f06270 */
[----:B------:R-:W-:Y:S02]  /*2e60*/  BSSY B0, `(.L_x_1819) ;  /* 0x0000013000007945 */ /* 0x000fe40003800000 */
[C---:B----4-:R-:W-:Y:S01]  /*2e70*/  IMAD.SHL.U32 R12, R23.reuse, 0x40, RZ ;  /* 0x00000040170c7824 */ /* 0x050fe200078e00ff */
        /* <DEDUP_REMOVED lines=17> */
.L_x_1820:
[----:B------:R-:W-:Y:S05]  /*2f90*/  BSYNC B0 ;  /* 0x0000000000007941 */ /* 0x000fea0003800000 */
.L_x_1819:
[----:B------:R-:W0:Y:S01]  /*2fa0*/  LDGDEPBAR ;  /* 0x00000000000079af */ /* 0x000e220000000000 */
[----:B-1----:R-:W-:Y:S01]  /*2fb0*/  SHF.R.S32.HI R9, RZ, 0x4, R18 ;  /* 0x00000004ff097819 */ /* 0x002fe20000011412 */
[----:B------:R-:W-:Y:S01]  /*2fc0*/  IMAD.SHL.U32 R0, R69, 0x40, RZ ;  /* 0x0000004045007824 */ /* 0x000fe200078e00ff */
[C---:B------:R-:W-:Y:S01]  /*2fd0*/  ISETP.GE.AND P0, PT, R6.reuse, R14, PT ;  /* 0x0000000e0600720c */ /* 0x040fe20003f06270 */
[----:B------:R-:W-:Y:S01]  /*2fe0*/  IMAD.SHL.U32 R3, R6, 0x8, RZ ;  /* 0x0000000806037824 */ /* 0x000fe200078e00ff */
[----:B------:R-:W-:Y:S01]  /*2ff0*/  LEA.HI R7, R18, R9, RZ, 0x1 ;  /* 0x0000000912077211 */ /* 0x000fe200078f08ff */
[----:B------:R-:W-:Y:S01]  /*3000*/  IMAD.MOV.U32 R32, RZ, RZ, R34 ;  /* 0x000000ffff207224 */ /* 0x000fe200078e0022 */
[----:B------:R-:W-:Y:S01]  /*3010*/  LOP3.LUT R0, R0, 0x1c0, RZ, 0xc0, !PT ;  /* 0x000001c000007812 */ /* 0x000fe200078ec0ff */
[----:B------:R-:W-:Y:S01]  /*3020*/  IMAD.SHL.U32 R26, R26, 0x2, RZ ;  /* 0x000000021a1a7824 */ /* 0x000fe200078e00ff */
[----:B------:R-:W-:Y:S01]  /*3030*/  LOP3.LUT R7, R7, 0xfffffffe, RZ, 0xc0, !PT ;  /* 0xfffffffe07077812 */ /* 0x000fe200078ec0ff */
[----:B------:R-:W-:Y:S01]  /*3040*/  UIADD3 UR14, UR34, -0x4ab325aa, URZ ;  /* 0xb54cda56220e7890 */ /* 0x000fe2000fffe03f */
[----:B------:R-:W-:Y:S01]  /*3050*/  LEA R198, R31, R22, 0x3 ;  /* 0x000000161fc67211 */ /* 0x000fe200078e18ff */
[----:B------:R1:W-:Y:S01]  /*3060*/  STL.64 [R1+0x110], R32 ;  /* 0x0001102001007387 */ /* 0x0003e20000100a00 */
[----:B------:R-:W-:Y:S01]  /*3070*/  LOP3.LUT R8, R0, 0x8, R3, 0xf8, !PT ;  /* 0x0000000800087812 */ /* 0x000fe200078ef803 */
[----:B------:R-:W-:Y:S01]  /*3080*/  IMAD.IADD R3, R9, 0x1, -R7 ;  /* 0x0000000109037824 */ /* 0x000fe200078e0a07 */
[----:B------:R-:W-:Y:S01]  /*3090*/  SHF.R.U32.HI R4, RZ, 0x3, R0 ;  /* 0x00000003ff047819 */ /* 0x000fe20000011600 */
[----:B------:R-:W-:Y:S01]  /*30a0*/  IMAD.SHL.U32 R0, R15, 0x40, RZ ;  /* 0x000000400f007824 */ /* 0x000fe200078e00ff */
[----:B------:R1:W-:Y:S01]  /*30b0*/  STL [R1+0xe0], R198 ;  /* 0x0000e0c601007387 */ /* 0x0003e20000100800 */
[----:B------:R-:W-:Y:S01]  /*30c0*/  IMAD R9, R22, 0x10, R28 ;  /* 0x0000001016097824 */ /* 0x000fe200078e021c */
[----:B------:R-:W-:Y:S01]  /*30d0*/  LOP3.LUT R8, R8, R4, RZ, 0x3c, !PT ;  /* 0x0000000408087212 */ /* 0x000fe200078e3cff */
[----:B------:R-:W-:Y:S01]  /*30e0*/  IMAD R7, R13, R61, RZ ;  /* 0x0000003d0d077224 */ /* 0x000fe200078e02ff */
[----:B------:R-:W-:Y:S01]  /*30f0*/  LOP3.LUT R0, R0, 0x1c0, RZ, 0xc0, !PT ;  /* 0x000001c000007812 */ /* 0x000fe200078ec0ff */
[----:B------:R-:W-:Y:S01]  /*3100*/  IMAD.IADD R60, R60, 0x1, R9 ;  /* 0x000000013c3c7824 */ /* 0x000fe200078e0209 */
[----:B------:R-:W-:Y:S01]  /*3110*/  SHF.L.U32 R4, R3, 0x3, RZ ;  /* 0x0000000303047819 */ /* 0x000fe200000006ff */
[----:B------:R-:W-:-:S04]  /*3120*/  DEPBAR.LE SB0, 0x0 ;  /* 0x000080000000791a */ /* 0x000fc80000000000 */
[----:B------:R-:W-:Y:S01]  /*3130*/  BAR.SYNC.DEFER_BLOCKING 0x0 ;  /* 0x0000000000007b1d */ /* 0x000fe20000010000 */
[----:B------:R-:W-:Y:S01]  /*3140*/  LOP3.LUT R4, R0, 0x8, R4, 0xf8, !PT ;  /* 0x0000000800047812 */ /* 0x000fe200078ef804 */
[----:B------:R-:W-:Y:S01]  /*3150*/  IMAD R3, R3, 0x200, R8 ;  /* 0x0000020003037824 */ /* 0x000fe200078e0208 */
[----:B------:R-:W-:Y:S01]  /*3160*/  SHF.R.U32.HI R6, RZ, 0x3, R0 ;  /* 0x00000003ff067819 */ /* 0x000fe20000011600 */
[-C--:B------:R-:W-:Y:S01]  /*3170*/  IMAD R7, R16, R12.reuse, R7 ;  /* 0x0000000c10077224 */ /* 0x080fe200078e0207 */
[----:B------:R-:W-:Y:S01]  /*3180*/  LOP3.LUT P1, RZ, R69, 0x2, RZ, 0xc0, !PT ;  /* 0x0000000245ff7812 */ /* 0x000fe2000782c0ff */
[----:B------:R-:W-:Y:S01]  /*3190*/  IMAD.WIDE.U32 R8, R61, R12, R32 ;  /* 0x0000000c3d087225 */ /* 0x000fe200078e0020 */
[----:B------:R-:W-:Y:S01]  /*31a0*/  LOP3.LUT R6, R4, R6, RZ, 0x3c, !PT ;  /* 0x0000000604067212 */ /* 0x000fe200078e3cff */
[----:B------:R-:W-:Y:S01]  /*31b0*/  UIADD3 UR13, UR35, 0x646e171e, URZ ;  /* 0x646e171e230d7890 */ /* 0x000fe2000fffe03f */
[----:B------:R-:W-:Y:S01]  /*31c0*/  LEA R4, R22, R17, 0xa ;  /* 0x0000001116047211 */ /* 0x000fe200078e50ff */
[----:B------:R-:W-:Y:S01]  /*31d0*/  BSSY B0, `(.L_x_1821) ;  /* 0x0000011000007945 */ /* 0x000fe20003800000 */
[----:B------:R-:W-:Y:S01]  /*31e0*/  SEL R0, R24, 0xfffffff0, !P1 ;  /* 0xfffffff018007807 */ /* 0x000fe20004800000 */
[----:B------:R-:W-:Y:S01]  /*31f0*/  IMAD.IADD R11, R9, 0x1, R7 ;  /* 0x00000001090b7824 */ /* 0x000fe200078e0207 */
[----:B------:R-:W-:Y:S01]  /*3200*/  LOP3.LUT R199, R26, 0x6, RZ, 0xc0, !PT ;  /* 0x000000061ac77812 */ /* 0x000fe200078ec0ff */
[----:B------:R-:W-:-:S02]  /*3210*/  IMAD.IADD R4, R6, 0x1, R4 ;  /* 0x0000000106047824 */ /* 0x000fc400078e0204 */
[----:B------:R-:W-:Y:S01]  /*3220*/  IMAD.IADD R6, R17, 0x1, R6 ;  /* 0x0000000111067824 */ /* 0x000fe200078e0206 */
[----:B------:R1:W-:Y:S01]  /*3230*/  @P0 STS.128 [R188+0x6000], RZ ;  /* 0x006000ffbc000388 */ /* 0x0003e20000000c00 */
[----:B------:R-:W-:Y:S05]  /*3240*/  @P0 BRA `(.L_x_1822) ;  /* 0x0000009000000947 */ /* 0x000fea0003800000 */
[----:B------:R-:W-:-:S13]  /*3250*/  ISETP.GE.AND P0, PT, R192, c[0x0][0x220], PT ;  /* 0x00008800c0007a0c */ /* 0x000fda0003f06270 */
[----:B------:R1:W-:Y:S01]  /*3260*/  @P0 STS.128 [R188+0x6000], RZ ;  /* 0x006000ffbc000388 */ /* 0x0003e20000000c00 */
[----:B------:R-:W-:Y:S05]  /*3270*/  @P0 BRA `(.L_x_1822) ;  /* 0x0000006000000947 */ /* 0x000fea0003800000 */
[----:B------:R-:W-:-:S04]  /*3280*/  LEA R12, P0, R8, c[0x0][0x170], 0x1 ;  /* 0x00005c00080c7a11 */ /* 0x000fc800078008ff */
[----:B----4-:R-:W-:-:S05]  /*3290*/  LEA.HI.X R13, R8, c[0x0][0x174], R11, 0x1, P0 ;  /* 0x00005d00080d7a11 */ /* 0x010fca00000f0c0b */
[----:B------:R-:W-:Y:S01]  /*32a0*/  @!PT LDS RZ, [RZ] ;  /* 0x00000000fffff984 */ /* 0x000fe20000000800 */
[----:B------:R-:W-:Y:S01]  /*32b0*/  @!PT LDS RZ, [RZ] ;  /* 0x00000000fffff984 */ /* 0x000fe20000000800 */
[----:B------:R-:W-:Y:S01]  /*32c0*/  @!PT LDS RZ, [RZ] ;  /* 0x00000000fffff984 */ /* 0x000fe20000000800 */
[----:B------:R4:W-:Y:S04]  /*32d0*/  LDGSTS.E.BYPASS.LTC128B.128 [R188+0x6000], [R12.64] ;  /* 0x060000000cbc7fae */ /* 0x0009e8000b901d60 */
.L_x_1822:
[----:B------:R-:W-:Y:S05]  /*32e0*/  BSYNC B0 ;  /* 0x0000000000007941 */ /* 0x000fea0003800000 */
.L_x_1821:
[----:B------:R-:W-:Y:S01]  /*32f0*/  ISETP.GE.AND P0, PT, R21, R14, PT ;  /* 0x0000000e1500720c */ /* 0x000fe20003f06270 */
[----:B------:R-:W-:Y:S01]  /*3300*/  BSSY B0, `(.L_x_1823) ;  /* 0x0000011000007945 */ /* 0x000fe20003800000 */
[C---:B----4-:R-:W-:Y:S01]  /*3310*/  SHF.L.U64.HI R12, R23.reuse, R27, c[0x0][0x1a4] ;  /* 0x00006900170c7619 */ /* 0x050fe2000001021b */
        /* <DEDUP_REMOVED lines=15> */
.L_x_1824:
[----:B------:R-:W-:Y:S05]  /*3410*/  BSYNC B0 ;  /* 0x0000000000007941 */ /* 0x000fea0003800000 */
.L_x_1823:
[----:B------:R-:W-:Y:S01]  /*3420*/  ISETP.GE.AND P0, PT, R20, R14, PT ;  /* 0x0000000e1400720c */ /* 0x000fe20003f06270 */
[----:B------:R-:W-:-:S12]  /*3430*/  BSSY B0, `(.L_x_1825) ;  /* 0x000000f000007945 */ /* 0x000fd80003800000 */
[----:B------:R1:W-:Y:S01]  /*3440*/  @P0 STS.128 [R188+0x7000], RZ ;  /* 0x007000ffbc000388 */ /* 0x0003e20000000c00 */
[----:B------:R-:W-:Y:S05]  /*3450*/  @P0 BRA `(.L_x_1826) ;  /* 0x000000c000000947 */ /* 0x000fea0003800000 */
[----:B------:R-:W-:-:S13]  /*3460*/  ISETP.GE.AND P0, PT, R192, c[0x0][0x220], PT ;  /* 0x00008800c0007a0c */ /* 0x000fda0003f06270 */
[----:B------:R1:W-:Y:S01]  /*3470*/  @P0 STS.128 [R188+0x7000], RZ ;  /* 0x007000ffbc000388 */ /* 0x0003e20000000c00 */
[----:B------:R-:W-:Y:S05]  /*3480*/  @P0 BRA `(.L_x_1826) ;  /* 0x0000009000000947 */ /* 0x000fea0003800000 */
[----:B----4-:R-:W-:Y:S01]  /*3490*/  IMAD.MOV.U32 R13, RZ, RZ, c[0x0][0x1a4] ;  /* 0x00006900ff0d7624 */ /* 0x010fe200078e00ff */
        /* <DEDUP_REMOVED lines=8> */
.L_x_1826:
[----:B------:R-:W-:Y:S05]  /*3520*/  BSYNC B0 ;  /* 0x0000000000007941 */ /* 0x000fea0003800000 */
.L_x_1825:
[----:B------:R-:W-:Y:S01]  /*3530*/  ISETP.GE.AND P0, PT, R19, R14, PT ;  /* 0x0000000e1300720c */ /* 0x000fe20003f06270 */
[----:B------:R-:W-:Y:S01]  /*3540*/  BSSY B0, `(.L_x_1827) ;  /* 0x0000014000007945 */ /* 0x000fe20003800000 */
[C-C-:B------:R-:W-:Y:S02]  /*3550*/  IADD3 R7, R68.reuse, 0x1, -R30.reuse ;  /* 0x0000000144077810 */ /* 0x140fe40007ffe81e */
[----:B------:R-:W-:Y:S02]  /*3560*/  IADD3 R62, R68, -c[0x0][0x2e4], -R30 ;  /* 0x8000b900443e7a10 */ /* 0x000fe40007ffe81e */
[----:B------:R-:W-:-:S07]  /*3570*/  IADD3 R63, R7, c[0x0][0x2e8], RZ ;  /* 0x0000ba00073f7a10 */ /* 0x000fce0007ffe0ff */
        /* <DEDUP_REMOVED lines=16> */
.L_x_1828:
[----:B------:R-:W-:Y:S05]  /*3680*/  BSYNC B0 ;  /* 0x0000000000007941 */ /* 0x000fea0003800000 */
.L_x_1827:
[----:B------:R-:W-:Y:S01]  /*3690*/  IMAD.SHL.U32 R171, R4, 0x2, RZ ;  /* 0x0000000204ab7824 */ /* 0x000fe200078e00ff */
[----:B------:R-:W-:Y:S01]  /*36a0*/  LOP3.LUT P0, RZ, R69, 0x4, RZ, 0xc0, !PT ;  /* 0x0000000445ff7812 */ /* 0x000fe2000780c0ff */
[----:B------:R-:W-:Y:S01]  /*36b0*/  IMAD.SHL.U32 R164, R3, 0x2, RZ ;  /* 0x0000000203a47824 */ /* 0x000fe200078e00ff */
[----:B------:R-:W0:Y:S01]  /*36c0*/  LDGDEPBAR ;  /* 0x00000000000079af */ /* 0x000e220000000000 */
[--C-:B------:R-:W-:Y:S01]  /*36d0*/  IMAD R174, R2, 0x2, R171.reuse ;  /* 0x0000000202ae7824 */ /* 0x100fe200078e02ab */
[----:B------:R-:W-:Y:S01]  /*36e0*/  ISETP.GT.AND P1, PT, R75, UR15, PT ;  /* 0x0000000f4b007c0c */ /* 0x000fe2000bf24270 */
[----:B------:R-:W-:Y:S01]  /*36f0*/  IMAD R170, R0, 0x2, R164 ;  /* 0x0000000200aa7824 */ /* 0x000fe200078e02a4 */
[----:B------:R-:W-:Y:S01]  /*3700*/  LDSM.16.M88.4 R16, [R171] ;  /* 0x00000000ab10783b */ /* 0x000fe20000000200 */
[C---:B------:R-:W-:Y:S01]  /*3710*/  IADD3 R3, R164.reuse, 0x4000, RZ ;  /* 0x00004000a4037810 */ /* 0x040fe20007ffe0ff */
[----:B------:R-:W-:Y:S01]  /*3720*/  IMAD R172, R5, 0x2, R171 ;  /* 0x0000000205ac7824 */ /* 0x000fe200078e02ab */
[----:B------:R-:W-:Y:S01]  /*3730*/  IADD3 R175, R164, 0x4040, RZ ;  /* 0x00004040a4af7810 */ /* 0x000fe20007ffe0ff */
[----:B----4-:R-:W-:Y:S01]  /*3740*/  LDSM.16.M88.4 R12, [R171+0x2000] ;  /* 0x00200000ab0c783b */ /* 0x010fe20000000200 */
[----:B------:R-:W-:Y:S01]  /*3750*/  IADD3 R4, R60, 0x8, RZ ;  /* 0x000000083c047810 */ /* 0x000fe20007ffe0ff */
[----:B------:R-:W-:Y:S01]  /*3760*/  IMAD R173, R2, 0x2, R172 ;  /* 0x0000000202ad7824 */ /* 0x000fe200078e02ac */
[----:B------:R-:W-:Y:S01]  /*3770*/  @P0 IADD3 R175, R3, -0x40, RZ ;  /* 0xffffffc003af0810 */ /* 0x000fe20007ffe0ff */
[----:B------:R-:W4:Y:S01]  /*3780*/  LDSM.16.M88.4 R36, [R164+0x4800] ;  /* 0x00480000a424783b */ /* 0x000f220000000200 */
[C---:B------:R-:W-:Y:S01]  /*3790*/  IADD3 R3, R60.reuse, 0x40, RZ ;  /* 0x000000403c037810 */ /* 0x040fe20007ffe0ff */
[----:B------:R-:W-:Y:S01]  /*37a0*/  IMAD.IADD R7, R60, 0x1, R63 ;  /* 0x000000013c077824 */ /* 0x000fe200078e023f */
[----:B------:R-:W-:Y:S01]  /*37b0*/  LOP3.LUT R179, R179, 0xfffffff7, RZ, 0xc0, !PT ;  /* 0xfffffff7b3b37812 */ /* 0x000fe200078ec0ff */
[----:B-1----:R-:W1:Y:S01]  /*37c0*/  LDSM.16.M88.4 R32, [R164+0x5000] ;  /* 0x00500000a420783b */ /* 0x002e620000000200 */
[----:B------:R-:W-:Y:S01]  /*37d0*/  IMAD R169, R0, 0x2, R175 ;  /* 0x0000000200a97824 */ /* 0x000fe200078e02af */
[----:B------:R-:W-:-:S02]  /*37e0*/  IADD3 R0, R60, 0x48, RZ ;  /* 0x000000483c007810 */ /* 0x000fc40007ffe0ff */
[----:B------:R-:W5:Y:S01]  /*37f0*/  LDSM.16.M88.4 R20, [R164+0x4000] ;  /* 0x00400000a414783b */ /* 0x000f620000000200 */
[----:B------:R-:W-:Y:S02]  /*3800*/  IMNMX R187, R7, R68, PT ;  /* 0x0000004407bb7217 */ /* 0x000fe40003800200 */
[----:B------:R-:W-:Y:S01]  /*3810*/  @P1 LOP3.LUT R179, R179, 0x8, RZ, 0xfc, !PT ;  /* 0x00000008b3b31812 */ /* 0x000fe200078efcff */
[----:B------:R-:W2:Y:S01]  /*3820*/  LDSM.16.M88.4 R28, [R164+0x5800] ;  /* 0x00580000a41c783b */ /* 0x000ea20000000200 */
[C---:B------:R-:W-:Y:S02]  /*3830*/  IADD3 R178, R175.reuse, 0x800, RZ ;  /* 0x00000800afb27810 */ /* 0x040fe40007ffe0ff */
[C---:B------:R-:W-:Y:S01]  /*3840*/  IADD3 R177, R175.reuse, 0x1000, RZ ;  /* 0x00001000afb17810 */ /* 0x040fe20007ffe0ff */
[----:B------:R-:W-:Y:S01]  /*3850*/  LDSM.16.M88.4 R8, [R174+0x2000] ;  /* 0x00200000ae08783b */ /* 0x000fe20000000200 */
[----:B------:R-:W-:-:S03]  /*3860*/  IADD3 R176, R175, 0x1800, RZ ;  /* 0x00001800afb07810 */ /* 0x000fc60007ffe0ff */
[----:B------:R-:W3:Y:S04]  /*3870*/  LDSM.16.M88.4 R40, [R170+0x4800] ;  /* 0x00480000aa28783b */ /* 0x000ee80000000200 */
[----:B------:R-:W2:Y:S04]  /*3880*/  LDSM.16.M88.4 R56, [R170+0x5000] ;  /* 0x00500000aa38783b */ /* 0x000ea80000000200 */
[----:B------:R-:W2:Y:S04]  /*3890*/  LDSM.16.M88.4 R64, [R170+0x5800] ;  /* 0x00580000aa40783b */ /* 0x000ea80000000200 */
[----:B------:R-:W2:Y:S04]  /*38a0*/  LDSM.16.M88.4 R24, [R174] ;  /* 0x00000000ae18783b */ /* 0x000ea80000000200 */
[----:B------:R-:W2:Y:S01]  /*38b0*/  LDSM.16.M88.4 R44, [R170+0x4000] ;  /* 0x00400000aa2c783b */ /* 0x000ea20000000200 */
[C---:B----4-:R-:W-:Y:S08]  /*38c0*/  HMMA.16816.F32.BF16 R92, R12.reuse, R36, RZ ;  /* 0x000000240c5c723c */ /* 0x050ff000000418ff */
[C---:B------:R-:W-:Y:S08]  /*38d0*/  HMMA.16816.F32.BF16 R88, R12.reuse, R38, RZ ;  /* 0x000000260c58723c */ /* 0x040ff000000418ff */
[----:B-1----:R-:W-:Y:S08]  /*38e0*/  HMMA.16816.F32.BF16 R80, R12, R34, RZ ;  /* 0x000000220c50723c */ /* 0x002ff000000418ff */
[C---:B------:R-:W-:Y:S08]  /*38f0*/  HMMA.16816.F32.BF16 R48, R16.reuse, R36, RZ ;  /* 0x000000241030723c */ /* 0x040ff000000418ff */
[-C--:B-----5:R-:W-:Y:S08]  /*3900*/  HMMA.16816.F32.BF16 R104, R16, R20.reuse, RZ ;  /* 0x000000141068723c */ /* 0x0a0ff000000418ff */
[C---:B------:R-:W-:Y:S08]  /*3910*/  HMMA.16816.F32.BF16 R100, R12.reuse, R20, RZ ;  /* 0x000000140c64723c */ /* 0x040ff000000418ff */
[-C--:B------:R-:W-:Y:S08]  /*3920*/  HMMA.16816.F32.BF16 R96, R12, R22.reuse, RZ ;  /* 0x000000160c60723c */ /* 0x080ff000000418ff */
[----:B------:R-:W-:Y:S08]  /*3930*/  HMMA.16816.F32.BF16 R108, R16, R22, RZ ;  /* 0x00000016106c723c */ /* 0x000ff000000418ff */
[C---:B--2---:R-:W-:Y:S08]  /*3940*/  HMMA.16816.F32.BF16 R76, R12.reuse, R28, RZ ;  /* 0x0000001c0c4c723c */ /* 0x044ff000000418ff */
[----:B------:R-:W-:Y:S08]  /*3950*/  HMMA.16816.F32.BF16 R52, R12, R30, RZ ;  /* 0x0000001e0c34723c */ /* 0x000ff000000418ff */
[C---:B------:R-:W-:Y:S08]  /*3960*/  HMMA.16816.F32.BF16 R36, R16.reuse, R38, RZ ;  /* 0x000000261024723c */ /* 0x040ff000000418ff */
[-C--:B------:R-:W-:Y:S08]  /*3970*/  HMMA.16816.F32.BF16 R20, R16, R32.reuse, RZ ;  /* 0x000000201014723c */ /* 0x080ff000000418ff */
[----:B------:R-:W-:Y:S08]  /*3980*/  HMMA.16816.F32.BF16 R84, R12, R32, RZ ;  /* 0x000000200c54723c */ /* 0x000ff000000418ff */
[C---:B------:R-:W-:Y:S08]  /*3990*/  HMMA.16816.F32.BF16 R32, R16.reuse, R34, RZ ;  /* 0x000000221020723c */ /* 0x040ff000000418ff */
[C---:B------:R-:W-:Y:S08]  /*39a0*/  HMMA.16816.F32.BF16 R12, R16.reuse, R28, RZ ;  /* 0x0000001c100c723c */ /* 0x040ff000000418ff */
[----:B------:R-:W-:Y:S01]  /*39b0*/  HMMA.16816.F32.BF16 R28, R16, R30, RZ ;  /* 0x0000001e101c723c */ /* 0x000fe200000418ff */
[----:B------:R-:W-:Y:S07]  /*39c0*/  LDSM.16.M88.4 R16, [R172+0x2000] ;  /* 0x00200000ac10783b */ /* 0x000fee0000000200 */
[C---:B---3--:R-:W-:Y:S08]  /*39d0*/  HMMA.16816.F32.BF16 R148, R8.reuse, R42, R88 ;  /* 0x0000002a0894723c */ /* 0x048ff00000041858 */
[C---:B------:R-:W-:Y:S08]  /*39e0*/  HMMA.16816.F32.BF16 R140, R8.reuse, R58, R80 ;  /* 0x0000003a088c723c */ /* 0x040ff00000041850 */
[C---:B------:R-:W-:Y:S08]  /*39f0*/  HMMA.16816.F32.BF16 R112, R8.reuse, R40, R92 ;  /* 0x000000280870723c */ /* 0x040ff0000004185c */
[C---:B------:R-:W-:Y:S08]  /*3a00*/  HMMA.16816.F32.BF16 R116, R8.reuse, R64, R76 ;  /* 0x000000400874723c */ /* 0x040ff0000004184c */
[----:B------:R-:W-:Y:S01]  /*3a10*/  HMMA.16816.F32.BF16 R88, R8, R66, R52 ;  /* 0x000000420858723c */ /* 0x000fe20000041834 */
[----:B------:R-:W1:Y:S07]  /*3a20*/  LDSM.16.M88.4 R52, [R175] ;  /* 0x00000000af34783b */ /* 0x000e6e0000000200 */
[C---:B------:R-:W-:Y:S01]  /*3a30*/  HMMA.16816.F32.BF16 R128, R24.reuse, R40, R48 ;  /* 0x000000281880723c */ /* 0x040fe20000041830 */
[----:B------:R-:W-:Y:S07]  /*3a40*/  LDSM.16.M88.4 R48, [R175+0x800] ;  /* 0x00080000af30783b */ /* 0x000fee0000000200 */
[----:B------:R-:W-:Y:S01]  /*3a50*/  HMMA.16816.F32.BF16 R80, R24, R42, R36 ;  /* 0x0000002a1850723c */ /* 0x000fe20000041824 */
[----:B------:R-:W2:Y:S04]  /*3a60*/  LDSM.16.M88.4 R40, [R175+0x1800] ;  /* 0x00180000af28783b */ /* 0x000ea80000000200 */
[----:B------:R-:W-:Y:S03]  /*3a70*/  LDSM.16.M88.4 R36, [R169] ;  /* 0x00000000a924783b */ /* 0x000fe60000000200 */
[C---:B------:R-:W-:Y:S08]  /*3a80*/  HMMA.16816.F32.BF16 R100, R8.reuse, R44, R100 ;  /* 0x0000002c0864723c */ /* 0x040ff00000041864 */
[----:B------:R-:W-:Y:S08]  /*3a90*/  HMMA.16816.F32.BF16 R152, R8, R46, R96 ;  /* 0x0000002e0898723c */ /* 0x000ff00000041860 */
[C---:B------:R-:W-:Y:S08]  /*3aa0*/  HMMA.16816.F32.BF16 R124, R24.reuse, R44, R104 ;  /* 0x0000002c187c723c */ /* 0x040ff00000041868 */
[C---:B------:R-:W-:Y:S01]  /*3ab0*/  HMMA.16816.F32.BF16 R132, R24.reuse, R56, R20 ;  /* 0x000000381884723c */ /* 0x040fe20000041814 */
[----:B------:R-:W-:Y:S07]  /*3ac0*/  LDSM.16.M88.4 R20, [R172] ;  /* 0x00000000ac14783b */ /* 0x000fee0000000200 */
[----:B------:R-:W-:Y:S01]  /*3ad0*/  HMMA.16816.F32.BF16 R76, R24, R46, R108 ;  /* 0x0000002e184c723c */ /* 0x000fe2000004186c */
[----:B------:R-:W3:Y:S07]  /*3ae0*/  LDSM.16.M88.4 R44, [R175+0x1000] ;  /* 0x00100000af2c783b */ /* 0x000eee0000000200 */
[----:B------:R-:W-:Y:S01]  /*3af0*/  HMMA.16816.F32.BF16 R144, R8, R56, R84 ;  /* 0x000000380890723c */ /* 0x000fe20000041854 */
[----:B------:R-:W4:Y:S07]  /*3b00*/  LDSM.16.M88.4 R8, [R173+0x2000] ;  /* 0x00200000ad08783b */ /* 0x000f2e0000000200 */
[C---:B------:R-:W-:Y:S01]  /*3b10*/  HMMA.16816.F32.BF16 R136, R24.reuse, R64, R12 ;  /* 0x000000401888723c */ /* 0x040fe2000004180c */
[----:B------:R-:W-:Y:S07]  /*3b20*/  LDSM.16.M88.4 R12, [R173] ;  /* 0x00000000ad0c783b */ /* 0x000fee0000000200 */
[C---:B------:R-:W-:Y:S01]  /*3b30*/  HMMA.16816.F32.BF16 R84, R24.reuse, R58, R32 ;  /* 0x0000003a1854723c */ /* 0x040fe20000041820 */
[----:B------:R-:W5:Y:S07]  /*3b40*/  LDSM.16.M88.4 R32, [R169+0x800] ;  /* 0x00080000a920783b */ /* 0x000f6e0000000200 */
[----:B------:R-:W-:Y:S01]  /*3b50*/  HMMA.16816.F32.BF16 R92, R24, R66, R28 ;  /* 0x00000042185c723c */ /* 0x000fe2000004181c */
[----:B------:R-:W4:Y:S04]  /*3b60*/  LDSM.16.M88.4 R28, [R169+0x1000] ;  /* 0x00100000a91c783b */ /* 0x000f280000000200 */
[----:B------:R-:W4:Y:S01]  /*3b70*/  LDSM.16.M88.4 R24, [R169+0x1800] ;  /* 0x00180000a918783b */ /* 0x000f220000000200 */
[----:B------:R-:W-:-:S04]  /*3b80*/  DEPBAR.LE SB0, 0x0 ;  /* 0x000080000000791a */ /* 0x000fc80000000000 */
[C---:B-1----:R-:W-:Y:S08]  /*3b90*/  HMMA.16816.F32.BF16 R120, R16.reuse, R52, R100 ;  /* 0x000000341078723c */ /* 0x042ff00000041864 */
[C---:B--2---:R-:W-:Y:S08]  /*3ba0*/  HMMA.16816.F32.BF16 R96, R16.reuse, R40, R116 ;  /* 0x000000281060723c */ /* 0x044ff00000041874 */
[C---:B------:R-:W-:Y:S08]  /*3bb0*/  HMMA.16816.F32.BF16 R112, R16.reuse, R48, R112 ;  /* 0x000000301070723c */ /* 0x040ff00000041870 */
        /* <DEDUP_REMOVED lines=13> */
[C---:B----4-:R-:W-:Y:S08]  /*3c90*/  HMMA.16816.F32.BF16 R120, R8.reuse, R36, R120 ;  /* 0x000000240878723c */ /* 0x050ff00000041878 */
[C---:B------:R-:W-:Y:S08]  /*3ca0*/  HMMA.16816.F32.BF16 R116, R8.reuse, R38, R116 ;  /* 0x000000260874723c */ /* 0x040ff00000041874 */
[C---:B-----5:R-:W-:Y:S08]  /*3cb0*/  HMMA.16816.F32.BF16 R112, R8.reuse, R32, R112 ;  /* 0x000000200870723c */ /* 0x060ff00000041870 */
[C---:B------:R-:W-:Y:S08]  /*3cc0*/  HMMA.16816.F32.BF16 R108, R8.reuse, R34, R108 ;  /* 0x00000022086c723c */ /* 0x040ff0000004186c */
[C---:B------:R-:W-:Y:S08]  /*3cd0*/  HMMA.16816.F32.BF16 R104, R8.reuse, R28, R104 ;  /* 0x0000001c0868723c */ /* 0x040ff00000041868 */
[C---:B------:R-:W-:Y:S08]  /*3ce0*/  HMMA.16816.F32.BF16 R100, R8.reuse, R30, R100 ;  /* 0x0000001e0864723c */ /* 0x040ff00000041864 */
[C---:B------:R-:W-:Y:S08]  /*3cf0*/  HMMA.16816.F32.BF16 R136, R8.reuse, R24, R96 ;  /* 0x000000180888723c */ /* 0x040ff00000041860 */
[----:B------:R-:W-:Y:S07]  /*3d00*/  HMMA.16816.F32.BF16 R156, R8, R26, R88 ;  /* 0x0000001a089c723c */ /* 0x000fee0000041858 */
[--C-:B------:R-:W-:Y:S01]  /*3d10*/  IMAD.IADD R11, R4, 0x1, R62.reuse ;  /* 0x00000001040b7824 */ /* 0x100fe200078e023e */
[----:B------:R-:W-:Y:S01]  /*3d20*/  HMMA.16816.F32.BF16 R56, R12, R32, R56 ;  /* 0x000000200c38723c */ /* 0x000fe20000041838 */
[----:B------:R-:W-:-:S02]  /*3d30*/  IMAD.IADD R10, R3, 0x1, R62 ;  /* 0x00000001030a7824 */ /* 0x000fc400078e023e */
[--C-:B------:R-:W-:Y:S01]  /*3d40*/  IMAD.IADD R9, R0, 0x1, R62.reuse ;  /* 0x0000000100097824 */ /* 0x100fe200078e023e */
[----:B------:R-:W-:Y:S01]  /*3d50*/  IMNMX R182, RZ, R11, !PT ;  /* 0x0000000bffb67217 */ /* 0x000fe20007800200 */
[----:B------:R-:W-:Y:S01]  /*3d60*/  IMAD.IADD R8, R60, 0x1, R62 ;  /* 0x000000013c087824 */ /* 0x000fe200078e023e */
[----:B------:R-:W-:Y:S01]  /*3d70*/  IMNMX R181, RZ, R10, !PT ;  /* 0x0000000affb57217 */ /* 0x000fe20007800200 */
[--C-:B------:R-:W-:Y:S01]  /*3d80*/  IMAD.IADD R4, R4, 0x1, R63.reuse ;  /* 0x0000000104047824 */ /* 0x100fe200078e023f */
[----:B------:R-:W-:Y:S01]  /*3d90*/  HMMA.16816.F32.BF16 R80, R12, R28, R48 ;  /* 0x0000001c0c50723c */ /* 0x000fe20000041830 */
[--C-:B------:R-:W-:Y:S01]  /*3da0*/  IMAD.IADD R3, R3, 0x1, R63.reuse ;  /* 0x0000000103037824 */ /* 0x100fe200078e023f */
[----:B------:R-:W-:Y:S01]  /*3db0*/  IMNMX R183, RZ, R8, !PT ;  /* 0x00000008ffb77217 */ /* 0x000fe20007800200 */
[----:B------:R-:W-:Y:S01]  /*3dc0*/  IMAD.IADD R0, R0, 0x1, R63 ;  /* 0x0000000100007824 */ /* 0x000fe200078e023f */
[-C--:B------:R-:W-:Y:S02]  /*3dd0*/  IMNMX R186, R4, R68.reuse, PT ;  /* 0x0000004404ba7217 */ /* 0x080fe40003800200 */
[----:B------:R-:W-:-:S02]  /*3de0*/  IMNMX R185, R3, R68, PT ;  /* 0x0000004403b97217 */ /* 0x000fc40003800200 */
[----:B------:R-:W-:Y:S01]  /*3df0*/  HMMA.16816.F32.BF16 R44, R12, R30, R44 ;  /* 0x0000001e0c2c723c */ /* 0x000fe2000004182c */
[----:B------:R-:W-:Y:S02]  /*3e00*/  IMNMX R184, R0, R68, PT ;  /* 0x0000004400b87217 */ /* 0x000fe40003800200 */
[----:B------:R-:W-:-:S05]  /*3e10*/  IMNMX R180, RZ, R9, !PT ;  /* 0x00000009ffb47217 */ /* 0x000fca0007800200 */
        /* <DEDUP_REMOVED lines=54> */
.L_x_1831:
[----:B------:R-:W-:Y:S05]  /*4180*/  BSYNC B0 ;  /* 0x0000000000007941 */ /* 0x000fea0003800000 */
.L_x_1830:
[----:B------:R-:W0:Y:S02]  /*4190*/  LDGDEPBAR ;  /* 0x00000000000079af */ /* 0x000e240000000000 */
.L_x_1829:
[----:B------:R-:W-:Y:S01]  /*41a0*/  IMAD R0, R61, 0x40, R199 ;  /* 0x000000403d007824 */ /* 0x000fe200078e02c7 */
[----:B------:R-:W-:Y:S01]  /*41b0*/  LOP3.LUT R4, R71, 0x7ffffffc, RZ, 0xc0, !PT ;  /* 0x7ffffffc47047812 */ /* 0x000fe200078ec0ff */
[----:B------:R-:W-:Y:S01]  /*41c0*/  UIADD3 UR16, UR35, -0x4498517b, URZ ;  /* 0xbb67ae8523107890 */ /* 0x000fe2000fffe03f */
[----:B------:R-:W-:Y:S01]  /*41d0*/  IMAD.WIDE.U32 R62, R167, -0x2daee0ad, RZ ;  /* 0xd2511f53a73e7825 */ /* 0x000fe200078e00ff */
[----:B------:R-:W-:Y:S01]  /*41e0*/  UIADD3 UR17, UR34, -0x61c88647, URZ ;  /* 0x9e3779b922117890 */ /* 0x000fe2000fffe03f */
[C---:B------:R-:W-:Y:S01]  /*41f0*/  ISETP.GE.AND P1, PT, R0.reuse, R187, PT ;  /* 0x000000bb0000720c */ /* 0x040fe20003f26270 */
[----:B------:R-:W-:Y:S01]  /*4200*/  UIADD3 UR12, UR34, 0x3c6ef372, URZ ;  /* 0x3c6ef372220c7890 */ /* 0x000fe2000fffe03f */
[----:B------:R-:W-:Y:S01]  /*4210*/  IADD3 R3, R0, 0x1, RZ ;  /* 0x0000000100037810 */ /* 0x000fe20007ffe0ff */
[----:B------:R-:W-:Y:S01]  /*4220*/  IMAD.IADD R124, R70, 0x1, -R4 ;  /* 0x00000001467c7824 */ /* 0x000fe200078e0a04 */
[C---:B------:R-:W-:Y:S01]  /*4230*/  ISETP.GE.AND P0, PT, R0.reuse, R186, PT ;  /* 0x000000ba0000720c */ /* 0x040fe20003f06270 */
[----:B------:R-:W-:Y:S01]  /*4240*/  UIADD3 UR11, UR35, 0x76cf5d0a, URZ ;  /* 0x76cf5d0a230b7890 */ /* 0x000fe2000fffe03f */
[C---:B------:R-:W-:Y:S01]  /*4250*/  ISETP.LT.OR P6, PT, R0.reuse, R183, P1 ;  /* 0x000000b70000720c */ /* 0x040fe20000fc1670 */
[----:B------:R-:W-:Y:S01]  /*4260*/  UIADD3 UR9, UR35, 0x32370b8f, URZ ;  /* 0x32370b8f23097890 */ /* 0x000fe2000fffe03f */
[C---:B------:R-:W-:Y:S01]  /*4270*/  ISETP.GE.AND P1, PT, R3.reuse, R187, PT ;  /* 0x000000bb0300720c */ /* 0x040fe20003f26270 */
[----:B------:R-:W-:Y:S01]  /*4280*/  UIADD3 UR10, UR34, -0x255992d5, URZ ;  /* 0xdaa66d2b220a7890 */ /* 0x000fe2000fffe03f */
[C---:B------:R-:W-:Y:S01]  /*4290*/  ISETP.GE.AND P3, PT, R3.reuse, R185, PT ;  /* 0x000000b90300720c */ /* 0x040fe20003f66270 */
[----:B------:R-:W-:Y:S01]  /*42a0*/  UIADD3 UR8, UR34, 0x78dde6e4, URZ ;  /* 0x78dde6e422087890 */ /* 0x000fe2000fffe03f */
[----:B------:R-:W-:Y:S01]  /*42b0*/  ISETP.LT.OR P5, PT, R0, R182, P0 ;  /* 0x000000b60000720c */ /* 0x000fe200007a1670 */
[----:B------:R-:W-:Y:S01]  /*42c0*/  UIADD3 UR5, UR35, -0x56f99767, URZ ;  /* 0xa906689923057890 */ /* 0x000fe2000fffe03f */
[C---:B------:R-:W-:Y:S01]  /*42d0*/  ISETP.GE.AND P0, PT, R3.reuse, R186, PT ;  /* 0x000000ba0300720c */ /* 0x040fe20003f06270 */
[----:B------:R-:W-:Y:S01]  /*42e0*/  UIADD3 UR7, UR35, -0x126145ec, URZ ;  /* 0xed9eba1423077890 */ /* 0x000fe2000fffe03f */
[C---:B------:R-:W-:Y:S01]  /*42f0*/  ISETP.LT.OR P4, PT, R3.reuse, R183, P1 ;  /* 0x000000b70300720c */ /* 0x040fe20000f81670 */
[----:B------:R-:W-:Y:S01]  /*4300*/  UIADD3 UR6, UR34, 0x1715609d, URZ ;  /* 0x1715609d22067890 */ /* 0x000fe2000fffe03f */
[----:B------:R-:W-:-:S02]  /*4310*/  ISETP.LT.OR P1, PT, R3, R181, P3 ;  /* 0x000000b50300720c */ /* 0x000fc40001f21670 */
[C---:B------:R-:W-:Y:S02]  /*4320*/  ISETP.LT.OR P0, PT, R3.reuse, R182, P0 ;  /* 0x000000b60300720c */ /* 0x040fe40000701670 */
[----:B------:R-:W-:Y:S02]  /*4330*/  ISETP.GE.AND P2, PT, R3, R184, PT ;  /* 0x000000b80300720c */ /* 0x000fe40003f46270 */
[----:B------:R-:W-:Y:S02]  /*4340*/  P2R R4, PR, RZ, 0x2 ;  /* 0x00000002ff047803 */ /* 0x000fe40000000000 */
[----:B------:R-:W-:Y:S02]  /*4350*/  ISETP.GE.AND P1, PT, R0, R185, PT ;  /* 0x000000b90000720c */ /* 0x000fe40003f26270 */
[----:B------:R-:W-:Y:S02]  /*4360*/  FSEL R26, R65, -INF , !P4 ;  /* 0xff800000411a7808 */ /* 0x000fe40006000000 */
[----:B------:R-:W-:-:S02]  /*4370*/  FSEL R36, R67, -INF , !P0 ;  /* 0xff80000043247808 */ /* 0x000fc40004000000 */
[----:B------:R-:W-:Y:S02]  /*4380*/  ISETP.LT.OR P2, PT, R3, R180, P2 ;  /* 0x000000b40300720c */ /* 0x000fe40001741670 */
[----:B------:R-:W-:Y:S02]  /*4390*/  ISETP.NE.AND P4, PT, R4, RZ, PT ;  /* 0x000000ff0400720c */ /* 0x000fe40003f85270 */
[C---:B------:R-:W-:Y:S02]  /*43a0*/  ISETP.GE.AND P0, PT, R0.reuse, R184, PT ;  /* 0x000000b80000720c */ /* 0x040fe40003f06270 */
[C---:B------:R-:W-:Y:S02]  /*43b0*/  IADD3 R4, R0.reuse, 0x8, RZ ;  /* 0x0000000800047810 */ /* 0x040fe40007ffe0ff */
[----:B------:R-:W-:Y:S02]  /*43c0*/  ISETP.LT.OR P1, PT, R0, R181, P1 ;  /* 0x000000b50000720c */ /* 0x000fe40000f21670 */
[----:B------:R-:W-:-:S02]  /*43d0*/  P2R R3, PR, RZ, 0x4 ;  /* 0x00000004ff037803 */ /* 0x000fc40000000000 */
[----:B------:R-:W-:Y:S02]  /*43e0*/  ISETP.LT.OR P0, PT, R0, R180, P0 ;  /* 0x000000b40000720c */ /* 0x000fe40000701670 */
[----:B------:R-:W-:Y:S02]  /*43f0*/  FSEL R120, R120, -INF , !P1 ;  /* 0xff80000078787808 */ /* 0x000fe40004800000 */
[C---:B------:R-:W-:Y:S02]  /*4400*/  ISETP.GE.AND P2, PT, R4.reuse, R186, PT ;  /* 0x000000ba0400720c */ /* 0x040fe40003f46270 */
[----:B------:R-:W-:Y:S02]  /*4410*/  ISETP.GE.AND P1, PT, R4, R185, PT ;  /* 0x000000b90400720c */ /* 0x000fe40003f26270 */
[----:B------:R-:W-:Y:S02]  /*4420*/  FSEL R27, R66, -INF , !P5 ;  /* 0xff800000421b7808 */ /* 0x000fe40006800000 */
[----:B------:R-:W-:-:S02]  /*4430*/  FSEL R122, R122, -INF , !P0 ;  /* 0xff8000007a7a7808 */ /* 0x000fc40004000000 */
[----:B------:R-:W-:Y:S02]  /*4440*/  ISETP.NE.AND P5, PT, R3, RZ, PT ;  /* 0x000000ff0300720c */ /* 0x000fe40003fa5270 */
[C---:B------:R-:W-:Y:S02]  /*4450*/  ISETP.GE.AND P3, PT, R4.reuse, R187, PT ;  /* 0x000000bb0400720c */ /* 0x040fe40003f66270 */
[C---:B------:R-:W-:Y:S02]  /*4460*/  ISETP.GE.AND P0, PT, R4.reuse, R184, PT ;  /* 0x000000b80400720c */ /* 0x040fe40003f06270 */
[----:B------:R-:W-:Y:S02]  /*4470*/  ISETP.LT.OR P2, PT, R4, R182, P2 ;  /* 0x000000b60400720c */ /* 0x000fe40001741670 */
[----:B------:R-:W-:Y:S02]  /*4480*/  IADD3 R3, R0, 0x9, RZ ;  /* 0x0000000900037810 */ /* 0x000fe40007ffe0ff */
[----:B------:R-:W-:-:S02]  /*4490*/  ISETP.LT.OR P1, PT, R4, R181, P1 ;  /* 0x000000b50400720c */ /* 0x000fc40000f21670 */
[----:B-1----:R-:W-:Y:S02]  /*44a0*/  FSEL R14, R64, -INF , !P6 ;  /* 0xff800000400e7808 */ /* 0x002fe40007000000 */
[C---:B------:R-:W-:Y:S02]  /*44b0*/  ISETP.LT.OR P3, PT, R4.reuse, R183, P3 ;  /* 0x000000b70400720c */ /* 0x040fe40001f61670 */
[----:B------:R-:W-:Y:S02]  /*44c0*/  ISETP.LT.OR P6, PT, R4, R180, P0 ;  /* 0x000000b40400720c */ /* 0x000fe400007c1670 */
[----:B------:R-:W-:Y:S02]  /*44d0*/  FSEL R48, R78, -INF , !P2 ;  /* 0xff8000004e307808 */ /* 0x000fe40005000000 */
[----:B------:R-:W-:Y:S02]  /*44e0*/  P2R R4, PR, RZ, 0x2 ;  /* 0x00000002ff047803 */ /* 0x000fe40000000000 */
[----:B------:R-:W-:-:S02]  /*44f0*/  ISETP.GE.AND P2, PT, R3, R184, PT ;  /* 0x000000b80300720c */ /* 0x000fc40003f46270 */
[C---:B------:R-:W-:Y:S02]  /*4500*/  ISETP.GE.AND P1, PT, R3.reuse, R187, PT ;  /* 0x000000bb0300720c */ /* 0x040fe40003f26270 */
[----:B------:R-:W-:Y:S02]  /*4510*/  ISETP.GE.AND P0, PT, R3, R186, PT ;  /* 0x000000ba0300720c */ /* 0x000fe40003f06270 */
[----:B------:R-:W-:Y:S02]  /*4520*/  FSEL R121, R121, -INF , !P4 ;  /* 0xff80000079797808 */ /* 0x000fe40006000000 */
[C---:B------:R-:W-:Y:S02]  /*4530*/  ISETP.LT.OR P4, PT, R3.reuse, R180, P2 ;  /* 0x000000b40300720c */ /* 0x040fe40001781670 */
[----:B------:R-:W-:Y:S02]  /*4540*/  ISETP.LT.OR P1, PT, R3, R183, P1 ;  /* 0x000000b70300720c */ /* 0x000fe40000f21670 */
[----:B------:R-:W-:-:S02]  /*4550*/  ISETP.NE.AND P2, PT, R4, RZ, PT ;  /* 0x000000ff0400720c */ /* 0x000fc40003f45270 */
[C---:B------:R-:W-:Y:S02]  /*4560*/  ISETP.LT.OR P0, PT, R3.reuse, R182, P0 ;  /* 0x000000b60300720c */ /* 0x040fe40000701670 */
[----:B------:R-:W-:Y:S02]  /*4570*/  IADD3 R4, R0, 0x10, RZ ;  /* 0x0000001000047810 */ /* 0x000fe40007ffe0ff */
[----:B------:R-:W-:Y:S02]  /*4580*/  FSEL R39, R76, -INF , !P3 ;  /* 0xff8000004c277808 */ /* 0x000fe40005800000 */
[----:B------:R-:W-:Y:S02]  /*4590*/  ISETP.GE.AND P3, PT, R3, R185, PT ;  /* 0x000000b90300720c */ /* 0x000fe40003f66270 */
[----:B------:R-:W-:Y:S02]  /*45a0*/  FSEL R42, R77, -INF , !P1 ;  /* 0xff8000004d2a7808 */ /* 0x000fe40004800000 */
[----:B------:R-:W-:-:S02]  /*45b0*/  FSEL R49, R79, -INF , !P0 ;  /* 0xff8000004f317808 */ /* 0x000fc40004000000 */
[----:B------:R-:W-:Y:S02]  /*45c0*/  FSEL R116, R116, -INF , !P2 ;  /* 0xff80000074747808 */ /* 0x000fe40005000000 */
[C---:B------:R-:W-:Y:S02]  /*45d0*/  ISETP.GE.AND P1, PT, R4.reuse, R185, PT ;  /* 0x000000b90400720c */ /* 0x040fe40003f26270 */
[C---:B------:R-:W-:Y:S02]  /*45e0*/  ISETP.GE.AND P2, PT, R4.reuse, R186, PT ;  /* 0x000000ba0400720c */ /* 0x040fe40003f46270 */
[----:B------:R-:W-:Y:S02]  /*45f0*/  ISETP.GE.AND P0, PT, R4, R184, PT ;  /* 0x000000b80400720c */ /* 0x000fe40003f06270 */
[----:B------:R-:W-:Y:S02]  /*4600*/  FSEL R123, R123, -INF , !P5 ;  /* 0xff8000007b7b7808 */ /* 0x000fe40006800000 */
[----:B------:R-:W-:-:S02]  /*4610*/  ISETP.LT.OR P5, PT, R3, R181, P3 ;  /* 0x000000b50300720c */ /* 0x000fc40001fa1670 */
[C---:B------:R-:W-:Y:S02]  /*4620*/  ISETP.GE.AND P3, PT, R4.reuse, R187, PT ;  /* 0x000000bb0400720c */ /* 0x040fe40003f66270 */
[----:B------:R-:W-:Y:S02]  /*4630*/  ISETP.LT.OR P1, PT, R4, R181, P1 ;  /* 0x000000b50400720c */ /* 0x000fe40000f21670 */
[----:B------:R-:W-:Y:S02]  /*4640*/  IADD3 R3, R0, 0x11, RZ ;  /* 0x0000001100037810 */ /* 0x000fe40007ffe0ff */
[C---:B------:R-:W-:Y:S02]  /*4650*/  ISETP.LT.OR P2, PT, R4.reuse, R182, P2 ;  /* 0x000000b60400720c */ /* 0x040fe40001741670 */
[C---:B------:R-:W-:Y:S02]  /*4660*/  ISETP.LT.OR P0, PT, R4.reuse, R180, P0 ;  /* 0x000000b40400720c */ /* 0x040fe40000701670 */
[----:B------:R-:W-:-:S02]  /*4670*/  ISETP.LT.OR P3, PT, R4, R183, P3 ;  /* 0x000000b70400720c */ /* 0x000fc40001f61670 */
[----:B------:R-:W-:Y:S02]  /*4680*/  P2R R7, PR, RZ, 0x2 ;  /* 0x00000002ff077803 */ /* 0x000fe40000000000 */
[----:B------:R-:W-:Y:S02]  /*4690*/  P2R R4, PR, RZ, 0x1 ;  /* 0x00000001ff047803 */ /* 0x000fe40000000000 */
[C---:B------:R-:W-:Y:S02]  /*46a0*/  ISETP.GE.AND P1, PT, R3.reuse, R187, PT ;  /* 0x000000bb0300720c */ /* 0x040fe40003f26270 */
[----:B------:R-:W-:Y:S02]  /*46b0*/  FSEL R52, R58, -INF , !P2 ;  /* 0xff8000003a347808 */ /* 0x000fe40005000000 */
[C---:B------:R-:W-:Y:S02]  /*46c0*/  ISETP.GE.AND P0, PT, R3.reuse, R186, PT ;  /* 0x000000ba0300720c */ /* 0x040fe40003f06270 */
[----:B------:R-:W-:-:S02]  /*46d0*/  ISETP.GE.AND P2, PT, R3, R184, PT ;  /* 0x000000b80300720c */ /* 0x000fc40003f46270 */
[----:B------:R-:W-:Y:S02]  /*46e0*/  FSEL R128, R119, -INF , !P4 ;  /* 0xff80000077807808 */ /* 0x000fe40006000000 */
[----:B------:R-:W-:Y:S02]  /*46f0*/  FSEL R117, R117, -INF , !P5 ;  /* 0xff80000075757808 */ /* 0x000fe40006800000 */
[----:B------:R-:W-:Y:S02]  /*4700*/  ISETP.NE.AND P4, PT, R4, RZ, PT ;  /* 0x000000ff0400720c */ /* 0x000fe40003f85270 */
[----:B------:R-:W-:Y:S02]  /*4710*/  FSEL R50, R56, -INF , !P3 ;  /* 0xff80000038327808 */ /* 0x000fe40005800000 */
[C---:B------:R-:W-:Y:S02]  /*4720*/  ISETP.LT.OR P1, PT, R3.reuse, R183, P1 ;  /* 0x000000b70300720c */ /* 0x040fe40000f21670 */
[----:B------:R-:W-:-:S02]  /*4730*/  ISETP.GE.AND P3, PT, R3, R185, PT ;  /* 0x000000b90300720c */ /* 0x000fc40003f66270 */
[C---:B------:R-:W-:Y:S02]  /*4740*/  ISETP.LT.OR P0, PT, R3.reuse, R182, P0 ;  /* 0x000000b60300720c */ /* 0x040fe40000701670 */
[----:B------:R-:W-:Y:S02]  /*4750*/  ISETP.LT.OR P5, PT, R3, R180, P2 ;  /* 0x000000b40300720c */ /* 0x000fe400017a1670 */
[----:B------:R-:W-:Y:S02]  /*4760*/  IADD3 R4, R0, 0x18, RZ ;  /* 0x0000001800047810 */ /* 0x000fe40007ffe0ff */
[----:B------:R-:W-:Y:S02]  /*4770*/  ISETP.NE.AND P2, PT, R7, RZ, PT ;  /* 0x000000ff0700720c */ /* 0x000fe40003f45270 */
[----:B------:R-:W-:Y:S02]  /*4780*/  FSEL R127, R118, -INF , !P6 ;  /* 0xff800000767f7808 */ /* 0x000fe40007000000 */
[----:B------:R-:W-:-:S02]  /*4790*/  FSEL R51, R57, -INF , !P1 ;  /* 0xff80000039337808 */ /* 0x000fc40004800000 */
[----:B------:R-:W-:Y:S02]  /*47a0*/  ISETP.LT.OR P6, PT, R3, R181, P3 ;  /* 0x000000b50300720c */ /* 0x000fe40001fc1670 */
[----:B------:R-:W-:Y:S02]  /*47b0*/  FSEL R53, R59, -INF , !P0 ;  /* 0xff8000003b357808 */ /* 0x000fe40004000000 */
[C---:B------:R-:W-:Y:S02]  /*47c0*/  ISETP.GE.AND P1, PT, R4.reuse, R185, PT ;  /* 0x000000b90400720c */ /* 0x040fe40003f26270 */
[----:B------:R-:W-:Y:S02]  /*47d0*/  ISETP.GE.AND P3, PT, R4, R187, PT ;  /* 0x000000bb0400720c */ /* 0x000fe40003f66270 */
[----:B------:R-:W-:Y:S01]  /*47e0*/  FSEL R118, R112, -INF , !P2 ;  /* 0xff80000070767808 */ /* 0x000fe20005000000 */
[----:B------:R-:W-:Y:S01]  /*47f0*/  IMAD.MOV.U32 R112, RZ, RZ, R166 ;  /* 0x000000ffff707224 */ /* 0x000fe200078e00a6 */
[----:B------:R-:W-:-:S02]  /*4800*/  ISETP.GE.AND P0, PT, R4, R184, PT ;  /* 0x000000b80400720c */ /* 0x000fc40003f06270 */
[----:B------:R-:W-:Y:S02]  /*4810*/  ISETP.GE.AND P2, PT, R4, R186, PT ;  /* 0x000000ba0400720c */ /* 0x000fe40003f46270 */
[----:B------:R-:W-:Y:S02]  /*4820*/  IADD3 R3, R0, 0x19, RZ ;  /* 0x0000001900037810 */ /* 0x000fe40007ffe0ff */
[----:B------:R-:W-:Y:S02]  /*4830*/  FSEL R134, R114, -INF , !P4 ;  /* 0xff80000072867808 */ /* 0x000fe40006000000 */
[C---:B------:R-:W-:Y:S02]  /*4840*/  ISETP.LT.OR P1, PT, R4.reuse, R181, P1 ;  /* 0x000000b50400720c */ /* 0x040fe40000f21670 */
[C---:B------:R-:W-:Y:S02]  /*4850*/  ISETP.LT.OR P4, PT, R4.reuse, R183, P3 ;  /* 0x000000b70400720c */ /* 0x040fe40001f81670 */
[----:B------:R-:W-:-:S02]  /*4860*/  ISETP.LT.OR P0, PT, R4, R180, P0 ;  /* 0x000000b40400720c */ /* 0x000fc40000701670 */
[----:B------:R-:W-:Y:S02]  /*4870*/  ISETP.LT.OR P3, PT, R4, R182, P2 ;  /* 0x000000b60400720c */ /* 0x000fe40001761670 */
[----:B------:R-:W-:Y:S02]  /*4880*/  P2R R7, PR, RZ, 0x2 ;  /* 0x00000002ff077803 */ /* 0x000fe40000000000 */
[C---:B------:R-:W-:Y:S02]  /*4890*/  ISETP.GE.AND P2, PT, R3.reuse, R187, PT ;  /* 0x000000bb0300720c */ /* 0x040fe40003f46270 */
[----:B------:R-:W-:Y:S02]  /*48a0*/  P2R R4, PR, RZ, 0x1 ;  /* 0x00000001ff047803 */ /* 0x000fe40000000000 */
[C---:B------:R-:W-:Y:S02]  /*48b0*/  ISETP.GE.AND P1, PT, R3.reuse, R186, PT ;  /* 0x000000ba0300720c */ /* 0x040fe40003f26270 */
[----:B------:R-:W-:-:S02]  /*48c0*/  ISETP.GE.AND P0, PT, R3, R185, PT ;  /* 0x000000b90300720c */ /* 0x000fc40003f06270 */
[----:B------:R-:W-:Y:S02]  /*48d0*/  FSEL R56, R34, -INF , !P3 ;  /* 0xff80000022387808 */ /* 0x000fe40005800000 */
[----:B------:R-:W-:Y:S02]  /*48e0*/  FSEL R54, R32, -INF , !P4 ;  /* 0xff80000020367808 */ /* 0x000fe40006000000 */
        /* <DEDUP_REMOVED lines=8> */
[----:B------:R-:W-:Y:S02]  /*4970*/  ISETP.NE.AND P5, PT, R7, RZ, PT ;  /* 0x000000ff0700720c */ /* 0x000fe40003fa5270 */
[----:B------:R-:W-:-:S02]  /*4980*/  FSEL R129, R111, -INF , !P0 ;  /* 0xff8000006f817808 */ /* 0x000fc40004000000 */
[C---:B------:R-:W-:Y:S02]  /*4990*/  ISETP.GE.AND P1, PT, R3.reuse, R185, PT ;  /* 0x000000b90300720c */ /* 0x040fe40003f26270 */
[----:B------:R-:W-:Y:S02]  /*49a0*/  IADD3 R7, R0, 0x21, RZ ;  /* 0x0000002100077810 */ /* 0x000fe40007ffe0ff */
[----:B------:R-:W-:Y:S02]  /*49b0*/  ISETP.GE.AND P0, PT, R3, R184, PT ;  /* 0x000000b80300720c */ /* 0x000fe40003f06270 */
[----:B------:R-:W-:Y:S02]  /*49c0*/  FSEL R55, R33, -INF , !P4 ;  /* 0xff80000021377808 */ /* 0x000fe40006000000 */
[----:B------:R-:W-:Y:S02]  /*49d0*/  ISETP.LT.OR P1, PT, R3, R181, P1 ;  /* 0x000000b50300720c */ /* 0x000fe40000f21670 */
[----:B------:R-:W-:-:S02]  /*49e0*/  FSEL R115, R108, -INF , !P5 ;  /* 0xff8000006c737808 */ /* 0x000fc40006800000 */
[-C--:B------:R-:W-:Y:S02]  /*49f0*/  ISETP.GE.AND P4, PT, R7, R187.reuse, PT ;  /* 0x000000bb0700720c */ /* 0x080fe40003f86270 */
[----:B------:R-:W-:Y:S02]  /*4a00*/  ISETP.LT.OR P0, PT, R3, R180, P0 ;  /* 0x000000b40300720c */ /* 0x000fe40000701670 */
[----:B------:R-:W-:Y:S02]  /*4a10*/  FSEL R57, R35, -INF , !P2 ;  /* 0xff80000023397808 */ /* 0x000fe40005000000 */
[-C--:B------:R-:W-:Y:S02]  /*4a20*/  ISETP.GE.AND P5, PT, R7, R186.reuse, PT ;  /* 0x000000ba0700720c */ /* 0x080fe40003fa6270 */
[C---:B------:R-:W-:Y:S02]  /*4a30*/  ISETP.GE.AND P3, PT, R3.reuse, R187, PT ;  /* 0x000000bb0300720c */ /* 0x040fe40003f66270 */
[----:B------:R-:W-:-:S02]  /*4a40*/  ISETP.GE.AND P2, PT, R3, R186, PT ;  /* 0x000000ba0300720c */ /* 0x000fc40003f46270 */
[----:B------:R-:W-:Y:S02]  /*4a50*/  FSEL R125, R113, -INF , !P6 ;  /* 0xff800000717d7808 */ /* 0x000fe40007000000 */
[----:B--2---:R-:W-:Y:S02]  /*4a60*/  P2R R9, PR, RZ, 0x2 ;  /* 0x00000002ff097803 */ /* 0x004fe40000000000 */
[----:B------:R-:W-:Y:S02]  /*4a70*/  ISETP.NE.AND P6, PT, R4, RZ, PT ;  /* 0x000000ff0400720c */ /* 0x000fe40003fc5270 */
[----:B------:R-:W-:Y:S02]  /*4a80*/  ISETP.LT.OR P1, PT, R7, R183, P4 ;  /* 0x000000b70700720c */ /* 0x000fe40002721670 */
[----:B------:R-:W-:Y:S02]  /*4a90*/  P2R R8, PR, RZ, 0x1 ;  /* 0x00000001ff087803 */ /* 0x000fe40000000000 */
[----:B------:R-:W-:-:S02]  /*4aa0*/  IADD3 R4, R0, 0x28, RZ ;  /* 0x0000002800047810 */ /* 0x000fc40007ffe0ff */
[-C--:B------:R-:W-:Y:S02]  /*4ab0*/  ISETP.LT.OR P0, PT, R7, R182.reuse, P5 ;  /* 0x000000b60700720c */ /* 0x080fe40002f01670 */
[C---:B------:R-:W-:Y:S02]  /*4ac0*/  ISETP.LT.OR P3, PT, R3.reuse, R183, P3 ;  /* 0x000000b70300720c */ /* 0x040fe40001f61670 */
[----:B------:R-:W-:Y:S02]  /*4ad0*/  ISETP.LT.OR P2, PT, R3, R182, P2 ;  /* 0x000000b60300720c */ /* 0x000fe40001741670 */
[----:B------:R-:W-:Y:S02]  /*4ae0*/  IADD3 R3, R0, 0x29, RZ ;  /* 0x0000002900037810 */ /* 0x000fe40007ffe0ff */
[----:B------:R-:W-:Y:S02]  /*4af0*/  FSEL R59, R81, -INF , !P1 ;  /* 0xff800000513b7808 */ /* 0x000fe40004800000 */
[----:B------:R-:W-:-:S02]  /*4b00*/  FSEL R61, R83, -INF , !P0 ;  /* 0xff800000533d7808 */ /* 0x000fc40004000000 */
[----:B------:R-:W-:Y:S02]  /*4b10*/  ISETP.GE.AND P1, PT, R4, R187, PT ;  /* 0x000000bb0400720c */ /* 0x000fe40003f26270 */
[----:B------:R-:W-:Y:S02]  /*4b20*/  FSEL R58, R80, -INF , !P3 ;  /* 0xff800000503a7808 */ /* 0x000fe40005800000 */
[CC--:B------:R-:W-:Y:S02]  /*4b30*/  ISETP.GE.AND P0, PT, R4.reuse, R186.reuse, PT ;  /* 0x000000ba0400720c */ /* 0x0c0fe40003f06270 */
[----:B------:R-:W-:Y:S02]  /*4b40*/  ISETP.GE.AND P3, PT, R3, R186, PT ;  /* 0x000000ba0300720c */ /* 0x000fe40003f66270 */
[C---:B------:R-:W-:Y:S02]  /*4b50*/  ISETP.LT.OR P4, PT, R4.reuse, R183, P1 ;  /* 0x000000b70400720c */ /* 0x040fe40000f81670 */
[----:B------:R-:W-:-:S02]  /*4b60*/  ISETP.LT.OR P1, PT, R4, R182, P0 ;  /* 0x000000b60400720c */ /* 0x000fc40000721670 */
[----:B------:R-:W-:Y:S02]  /*4b70*/  ISETP.LT.OR P0, PT, R3, R182, P3 ;  /* 0x000000b60300720c */ /* 0x000fe40001f01670 */
[----:B------:R-:W-:Y:S02]  /*4b80*/  FSEL R64, R46, -INF , !P1 ;  /* 0xff8000002e407808 */ /* 0x000fe40004800000 */
[----:B------:R-:W-:Y:S02]  /*4b90*/  FSEL R47, R47, -INF , !P0 ;  /* 0xff8000002f2f7808 */ /* 0x000fe40004000000 */
[C---:B------:R-:W-:Y:S02]  /*4ba0*/  ISETP.GE.AND P1, PT, R7.reuse, R185, PT ;  /* 0x000000b90700720c */ /* 0x040fe40003f26270 */
[----:B------:R-:W-:Y:S02]  /*4bb0*/  ISETP.GE.AND P0, PT, R7, R184, PT ;  /* 0x000000b80700720c */ /* 0x000fe40003f06270 */
[----:B------:R-:W-:-:S02]  /*4bc0*/  FSEL R126, R110, -INF , !P6 ;  /* 0xff8000006e7e7808 */ /* 0x000fc40007000000 */
[C---:B------:R-:W-:Y:S02]  /*4bd0*/  ISETP.LT.OR P1, PT, R7.reuse, R181, P1 ;  /* 0x000000b50700720c */ /* 0x040fe40000f21670 */
[----:B------:R-:W-:Y:S02]  /*4be0*/  ISETP.LT.OR P6, PT, R7, R180, P0 ;  /* 0x000000b40700720c */ /* 0x000fe400007c1670 */
[----:B------:R-:W-:Y:S02]  /*4bf0*/  FMNMX.FTZ R7, R14, R26, !PT ;  /* 0x0000001a0e077209 */ /* 0x000fe40007810000 */
[----:B------:R-:W-:Y:S02]  /*4c00*/  ISETP.NE.AND P5, PT, R8, RZ, PT ;  /* 0x000000ff0800720c */ /* 0x000fe40003fa5270 */
[----:B------:R-:W-:Y:S02]  /*4c10*/  FMNMX.FTZ R8, R39, R7, !PT ;  /* 0x0000000727087209 */ /* 0x000fe40007810000 */
[----:B------:R-:W-:-:S02]  /*4c20*/  FSEL R60, R82, -INF , !P2 ;  /* 0xff800000523c7808 */ /* 0x000fc40005000000 */
[----:B------:R-:W-:Y:S02]  /*4c30*/  FMNMX.FTZ R7, R27, R36, !PT ;  /* 0x000000241b077209 */ /* 0x000fe40007810000 */
[C---:B------:R-:W-:Y:S02]  /*4c40*/  ISETP.GE.AND P2, PT, R3.reuse, R187, PT ;  /* 0x000000bb0300720c */ /* 0x040fe40003f46270 */
[----:B------:R-:W-:Y:S02]  /*4c50*/  FMNMX.FTZ R8, R42, R8, !PT ;  /* 0x000000082a087209 */ /* 0x000fe40007810000 */
[----:B------:R-:W-:Y:S02]  /*4c60*/  FMNMX.FTZ R7, R48, R7, !PT ;  /* 0x0000000730077209 */ /* 0x000fe40007810000 */
[----:B------:R-:W-:Y:S02]  /*4c70*/  ISETP.LT.OR P2, PT, R3, R183, P2 ;  /* 0x000000b70300720c */ /* 0x000fe40001741670 */
[----:B------:R-:W-:-:S02]  /*4c80*/  FMNMX.FTZ R8, R50, R8, !PT ;  /* 0x0000000832087209 */ /* 0x000fc40007810000 */
[----:B------:R-:W-:Y:S02]  /*4c90*/  IADD3 R10, R0, 0x30, RZ ;  /* 0x00000030000a7810 */ /* 0x000fe40007ffe0ff */
[----:B------:R-:W-:Y:S02]  /*4ca0*/  FMNMX.FTZ R7, R49, R7, !PT ;  /* 0x0000000731077209 */ /* 0x000fe40007810000 */
[----:B------:R-:W-:Y:S02]  /*4cb0*/  FSEL R46, R45, -INF , !P2 ;  /* 0xff8000002d2e7808 */ /* 0x000fe40005000000 */
[----:B------:R-:W-:Y:S02]  /*4cc0*/  FMNMX.FTZ R8, R51, R8, !PT ;  /* 0x0000000833087209 */ /* 0x000fe40007810000 */
[----:B------:R-:W-:Y:S02]  /*4cd0*/  ISETP.GE.AND P2, PT, R10, R187, PT ;  /* 0x000000bb0a00720c */ /* 0x000fe40003f46270 */
[----:B------:R-:W-:-:S02]  /*4ce0*/  FSEL R44, R44, -INF , !P4 ;  /* 0xff8000002c2c7808 */ /* 0x000fc40006000000 */
[C---:B------:R-:W-:Y:S02]  /*4cf0*/  IADD3 R37, R0.reuse, 0x31, RZ ;  /* 0x0000003100257810 */ /* 0x040fe40007ffe0ff */
[C---:B------:R-:W-:Y:S02]  /*4d00*/  IADD3 R38, R0.reuse, 0x38, RZ ;  /* 0x0000003800267810 */ /* 0x040fe40007ffe0ff */
[----:B------:R-:W-:Y:S02]  /*4d10*/  IADD3 R43, R0, 0x39, RZ ;  /* 0x00000039002b7810 */ /* 0x000fe40007ffe0ff */
[----:B------:R-:W-:Y:S02]  /*4d20*/  ISETP.NE.AND P4, PT, R9, RZ, PT ;  /* 0x000000ff0900720c */ /* 0x000fe40003f85270 */
[----:B------:R-:W-:Y:S02]  /*4d30*/  FMNMX.FTZ R0, R52, R7, !PT ;  /* 0x0000000734007209 */ /* 0x000fe40007810000 */
[----:B------:R-:W-:-:S02]  /*4d40*/  P2R R9, PR, RZ, 0x2 ;  /* 0x00000002ff097803 */ /* 0x000fc40000000000 */
[----:B------:R-:W-:Y:S02]  /*4d50*/  FMNMX.FTZ R7, R54, R8, !PT ;  /* 0x0000000836077209 */ /* 0x000fe40007810000 */
[----:B------:R-:W-:Y:S02]  /*4d60*/  ISETP.LT.OR P1, PT, R10, R183, P2 ;  /* 0x000000b70a00720c */ /* 0x000fe40001721670 */
[----:B------:R-:W-:Y:S02]  /*4d70*/  FMNMX.FTZ R7, R55, R7, !PT ;  /* 0x0000000737077209 */ /* 0x000fe40007810000 */
[----:B------:R-:W-:Y:S02]  /*4d80*/  FSEL R66, R28, -INF , !P1 ;  /* 0xff8000001c427808 */ /* 0x000fe40004800000 */
[----:B------:R-:W-:Y:S02]  /*4d90*/  ISETP.GE.AND P1, PT, R37, R187, PT ;  /* 0x000000bb2500720c */ /* 0x000fe40003f26270 */
[----:B------:R-:W-:-:S02]  /*4da0*/  FMNMX.FTZ R7, R58, R7, !PT ;  /* 0x000000073a077209 */ /* 0x000fc40007810000 */
[C---:B------:R-:W-:Y:S02]  /*4db0*/  ISETP.GE.AND P3, PT, R10.reuse, R186, PT ;  /* 0x000000ba0a00720c */ /* 0x040fe40003f66270 */
[----:B------:R-:W-:Y:S02]  /*4dc0*/  ISETP.LT.OR P1, PT, R37, R183, P1 ;  /* 0x000000b72500720c */ /* 0x000fe40000f21670 */
[----:B------:R-:W-:Y:S02]  /*4dd0*/  FMNMX.FTZ R0, R53, R0, !PT ;  /* 0x0000000035007209 */ /* 0x000fe40007810000 */
[----:B------:R-:W-:Y:S02]  /*4de0*/  FMNMX.FTZ R7, R59, R7, !PT ;  /* 0x000000073b077209 */ /* 0x000fe40007810000 */
[----:B------:R-:W-:Y:S02]  /*4df0*/  ISETP.LT.OR P0, PT, R10, R182, P3 ;  /* 0x000000b60a00720c */ /* 0x000fe40001f01670 */
[----:B------:R-:W-:-:S02]  /*4e00*/  FSEL R65, R29, -INF , !P1 ;  /* 0xff8000001d417808 */ /* 0x000fc40004800000 */
[----:B------:R-:W-:Y:S02]  /*4e10*/  ISETP.GE.AND P1, PT, R38, R187, PT ;  /* 0x000000bb2600720c */ /* 0x000fe40003f26270 */
[----:B------:R-:W-:Y:S02]  /*4e20*/  FMNMX.FTZ R0, R56, R0, !PT ;  /* 0x0000000038007209 */ /* 0x000fe40007810000 */
[----:B------:R-:W-:Y:S02]  /*4e30*/  FMNMX.FTZ R7, R44, R7, !PT ;  /* 0x000000072c077209 */ /* 0x000fe40007810000 */
[----:B------:R-:W-:Y:S02]  /*4e40*/  FSEL R98, R30, -INF , !P0 ;  /* 0xff8000001e627808 */ /* 0x000fe40004000000 */
[----:B------:R-:W-:Y:S02]  /*4e50*/  ISETP.GE.AND P0, PT, R37, R186, PT ;  /* 0x000000ba2500720c */ /* 0x000fe40003f06270 */
[----:B------:R-:W-:-:S02]  /*4e60*/  ISETP.LT.OR P1, PT, R38, R183, P1 ;  /* 0x000000b72600720c */ /* 0x000fc40000f21670 */
[----:B------:R-:W-:Y:S02]  /*4e70*/  FMNMX.FTZ R0, R57, R0, !PT ;  /* 0x0000000039007209 */ /* 0x000fe40007810000 */
[----:B------:R-:W-:Y:S02]  /*4e80*/  FMNMX.FTZ R7, R46, R7, !PT ;  /* 0x000000072e077209 */ /* 0x000fe40007810000 */
[----:B------:R-:W-:Y:S02]  /*4e90*/  ISETP.LT.OR P0, PT, R37, R182, P0 ;  /* 0x000000b62500720c */ /* 0x000fe40000701670 */
[----:B------:R-:W-:Y:S02]  /*4ea0*/  FSEL R108, R20, -INF , !P1 ;  /* 0xff800000146c7808 */ /* 0x000fe40004800000 */
[----:B------:R-:W-:Y:S02]  /*4eb0*/  FMNMX.FTZ R0, R60, R0, !PT ;  /* 0x000000003c007209 */ /* 0x000fe40007810000 */
[----:B------:R-:W-:-:S02]  /*4ec0*/  ISETP.GE.AND P1, PT, R43, R187, PT ;  /* 0x000000bb2b00720c */ /* 0x000fc40003f26270 */
[----:B------:R-:W-:Y:S02]  /*4ed0*/  FMNMX.FTZ R7, R66, R7, !PT ;  /* 0x0000000742077209 */ /* 0x000fe40007810000 */
[----:B------:R-:W-:Y:S02]  /*4ee0*/  FSEL R97, R31, -INF , !P0 ;  /* 0xff8000001f617808 */ /* 0x000fe40004000000 */
[----:B------:R-:W-:Y:S02]  /*4ef0*/  FMNMX.FTZ R0, R61, R0, !PT ;  /* 0x000000003d007209 */ /* 0x000fe40007810000 */
[----:B------:R-:W-:Y:S02]  /*4f00*/  ISETP.GE.AND P0, PT, R38, R186, PT ;  /* 0x000000ba2600720c */ /* 0x000fe40003f06270 */
[----:B------:R-:W-:Y:S02]  /*4f10*/  ISETP.LT.OR P1, PT, R43, R183, P1 ;  /* 0x000000b72b00720c */ /* 0x000fe40000f21670 */
[----:B------:R-:W-:-:S02]  /*4f20*/  FMNMX.FTZ R7, R65, R7, !PT ;  /* 0x0000000741077209 */ /* 0x000fc40007810000 */
[----:B------:R-:W-:Y:S02]  /*4f30*/  FMNMX.FTZ R0, R64, R0, !PT ;  /* 0x0000000040007209 */ /* 0x000fe40007810000 */
[----:B------:R-:W-:Y:S02]  /*4f40*/  ISETP.LT.OR P0, PT, R38, R182, P0 ;  /* 0x000000b62600720c */ /* 0x000fe40000701670 */
[----:B------:R-:W-:Y:S02]  /*4f50*/  FSEL R96, R21, -INF , !P1 ;  /* 0xff80000015607808 */ /* 0x000fe40004800000 */
[----:B------:R-:W-:Y:S02]  /*4f60*/  FMNMX.FTZ R7, R108, R7, !PT ;  /* 0x000000076c077209 */ /* 0x000fe40007810000 */
[----:B------:R-:W-:Y:S02]  /*4f70*/  ISETP.GE.AND P3, PT, R4, R185, PT ;  /* 0x000000b90400720c */ /* 0x000fe40003f66270 */
[----:B------:R-:W-:-:S02]  /*4f80*/  FMNMX.FTZ R0, R47, R0, !PT ;  /* 0x000000002f007209 */ /* 0x000fc40007810000 */
[----:B------:R-:W-:Y:S02]  /*4f90*/  ISETP.GE.AND P2, PT, R3, R185, PT ;  /* 0x000000b90300720c */ /* 0x000fe40003f46270 */
[----:B------:R-:W-:Y:S02]  /*4fa0*/  FSEL R109, R22, -INF , !P0 ;  /* 0xff800000166d7808 */ /* 0x000fe40004000000 */
[----:B------:R-:W-:Y:S02]  /*4fb0*/  FMNMX.FTZ R7, R96, R7, !PT ;  /* 0x0000000760077209 */ /* 0x000fe40007810000 */
[----:B------:R-:W-:Y:S02]  /*4fc0*/  ISETP.GE.AND P0, PT, R43, R186, PT ;  /* 0x000000ba2b00720c */ /* 0x000fe40003f06270 */
[----:B------:R-:W-:Y:S01]  /*4fd0*/  FSEL R146, R106, -INF , !P5 ;  /* 0xff8000006a927808 */ /* 0x000fe20006800000 */
[----:B------:R-:W-:Y:S01]  /*4fe0*/  IMAD.MOV.U32 R106, RZ, RZ, R198 ;  /* 0x000000ffff6a7224 */ /* 0x000fe200078e00c6 */
[----:B------:R-:W-:-:S02]  /*4ff0*/  ISETP.LT.OR P5, PT, R4, R181, P3 ;  /* 0x000000b50400720c */ /* 0x000fc40001fa1670 */
[----:B------:R-:W-:Y:S01]  /*5000*/  FMNMX.FTZ R0, R98, R0, !PT ;  /* 0x0000000062007209 */ /* 0x000fe20007810000 */
[----:B------:R-:W-:Y:S01]  /*5010*/  IMAD.WIDE.U32 R110, R106, -0x326172a9, RZ ;  /* 0xcd9e8d576a6e7825 */ /* 0x000fe200078e00ff */
[----:B------:R-:W-:Y:S02]  /*5020*/  ISETP.LT.OR P3, PT, R3, R181, P2 ;  /* 0x000000b50300720c */ /* 0x000fe40001761670 */
[----:B------:R-:W-:Y:S02]  /*5030*/  ISETP.NE.AND P2, PT, R9, RZ, PT ;  /* 0x000000ff0900720c */ /* 0x000fe40003f45270 */
[----:B------:R-:W-:Y:S01]  /*5040*/  ISETP.LT.OR P0, PT, R43, R182, P0 ;  /* 0x000000b62b00720c */ /* 0x000fe20000701670 */
[----:B------:R-:W1:Y:S01]  /*5050*/  SHFL.BFLY PT, R9, R7, 0x2, 0x1f ;  /* 0x0c401f0007097f89 */ /* 0x000e6200000e0000 */
[----:B------:R-:W-:Y:S02]  /*5060*/  FMNMX.FTZ R0, R97, R0, !PT ;  /* 0x0000000061007209 */ /* 0x000fe40007810000 */
[----:B------:R-:W-:-:S02]  /*5070*/  FSEL R99, R23, -INF , !P0 ;  /* 0xff80000017637808 */ /* 0x000fc40004000000 */
[-C--:B------:R-:W-:Y:S02]  /*5080*/  ISETP.GE.AND P1, PT, R4, R184.reuse, PT ;  /* 0x000000b80400720c */ /* 0x080fe40003f26270 */
[----:B------:R-:W-:Y:S02]  /*5090*/  ISETP.GE.AND P0, PT, R3, R184, PT ;  /* 0x000000b80300720c */ /* 0x000fe40003f06270 */
[----:B------:R-:W-:Y:S02]  /*50a0*/  FMNMX.FTZ R0, R109, R0, !PT ;  /* 0x000000006d007209 */ /* 0x000fe40007810000 */
[----:B------:R-:W-:Y:S02]  /*50b0*/  FSEL R145, R104, -INF , !P4 ;  /* 0xff80000068917808 */ /* 0x000fe40006000000 */
[----:B------:R-:W-:Y:S02]  /*50c0*/  LOP3.LUT R114, R72, UR34, RZ, 0x3c, !PT ;  /* 0x0000002248727c12 */ /* 0x000fe4000f8e3cff */
[----:B------:R-:W-:-:S02]  /*50d0*/  ISETP.LT.OR P4, PT, R4, R180, P1 ;  /* 0x000000b40400720c */ /* 0x000fc40000f81670 */
[----:B------:R-:W-:Y:S01]  /*50e0*/  ISETP.LT.OR P1, PT, R3, R180, P0 ;  /* 0x000000b40300720c */ /* 0x000fe20000721670 */
[----:B------:R-:W-:Y:S01]  /*50f0*/  STL [R1+0xdc], R114 ;  /* 0x0000dc7201007387 */ /* 0x000fe20000100800 */
[----:B------:R-:W-:Y:S01]  /*5100*/  FMNMX.FTZ R3, R99, R0, !PT ;  /* 0x0000000063037209 */ /* 0x000fe20007810000 */
[----:B------:R-:W-:Y:S01]  /*5110*/  IMAD.SHL.U32 R0, R75, 0x2, RZ ;  /* 0x000000024b007824 */ /* 0x000fe200078e00ff */
[----:B------:R-:W-:Y:S02]  /*5120*/  LOP3.LUT R8, R111, R114, RZ, 0x3c, !PT ;  /* 0x000000726f087212 */ /* 0x000fe400078e3cff */
[----:B------:R-:W-:Y:S01]  /*5130*/  FSEL R142, R105, -INF , !P2 ;  /* 0xff800000698e7808 */ /* 0x000fe20005000000 */
[----:B------:R-:W2:Y:S01]  /*5140*/  SHFL.BFLY PT, R11, R3, 0x2, 0x1f ;  /* 0x0c401f00030b7f89 */ /* 0x000ea200000e0000 */
[----:B------:R-:W-:Y:S01]  /*5150*/  LOP3.LUT R4, R0, UR35, RZ, 0x3c, !PT ;  /* 0x0000002300047c12 */ /* 0x000fe2000f8e3cff */
[----:B------:R-:W-:Y:S01]  /*5160*/  IMAD.WIDE.U32 R244, R8, -0x2daee0ad, RZ ;  /* 0xd2511f5308f47825 */ /* 0x000fe200078e00ff */
[----:B-1----:R-:W-:-:S02]  /*5170*/  FMNMX.FTZ R7, R7, R9, !PT ;  /* 0x0000000907077209 */ /* 0x002fc40007810000 */
[----:B------:R-:W-:Y:S02]  /*5180*/  LOP3.LUT R8, R63, R4, RZ, 0x3c, !PT ;  /* 0x000000043f087212 */ /* 0x000fe400078e3cff */
[----:B------:R-:W-:Y:S01]  /*5190*/  LOP3.LUT R4, R245, UR16, R62, 0x96, !PT ;  /* 0x00000010f5047c12 */ /* 0x000fe2000f8e963e */
[----:B------:R-:W1:Y:S01]  /*51a0*/  SHFL.BFLY PT, R12, R7, 0x1, 0x1f ;  /* 0x0c201f00070c7f89 */ /* 0x000e6200000e0000 */
[----:B------:R-:W-:Y:S01]  /*51b0*/  IADD3 R0, R0, 0x1, RZ ;  /* 0x0000000100007810 */ /* 0x000fe20007ffe0ff */
[----:B------:R-:W-:Y:S01]  /*51c0*/  IMAD.WIDE.U32 R24, R8, -0x326172a9, RZ ;  /* 0xcd9e8d5708187825 */ /* 0x000fe200078e00ff */
[----:B------:R-:W-:Y:S02]  /*51d0*/  ISETP.GE.AND P2, PT, R10, R185, PT ;  /* 0x000000b90a00720c */ /* 0x000fe40003f46270 */
[----:B------:R-:W-:Y:S01]  /*51e0*/  LOP3.LUT R45, R0, UR35, RZ, 0x3c, !PT ;  /* 0x00000023002d7c12 */ /* 0x000fe2000f8e3cff */
[----:B------:R-:W-:Y:S01]  /*51f0*/  IMAD.WIDE.U32 R30, R4, -0x326172a9, RZ ;  /* 0xcd9e8d57041e7825 */ /* 0x000fe200078e00ff */
[----:B------:R-:W-:-:S02]  /*5200*/  LOP3.LUT R8, R25, UR17, R110, 0x96, !PT ;  /* 0x0000001119087c12 */ /* 0x000fc4000f8e966e */
[----:B------:R-:W-:Y:S02]  /*5210*/  LOP3.LUT R0, R63, R45, RZ, 0x3c, !PT ;  /* 0x0000002d3f007212 */ /* 0x000fe400078e3cff */
[----:B------:R-:W-:Y:S01]  /*5220*/  LOP3.LUT R4, R31, UR12, R24, 0x96, !PT ;  /* 0x0000000c1f047c12 */ /* 0x000fe2000f8e9618 */
[----:B------:R-:W-:Y:S01]  /*5230*/  IMAD.WIDE.U32 R34, R8, -0x2daee0ad, RZ ;  /* 0xd2511f5308227825 */ /* 0x000fe200078e00ff */
[----:B------:R-:W-:Y:S02]  /*5240*/  ISETP.GE.AND P0, PT, R10, R184, PT ;  /* 0x000000b80a00720c */ /* 0x000fe40003f06270 */
[----:B------:R-:W-:Y:S01]  /*5250*/  FSEL R143, R107, -INF , !P6 ;  /* 0xff8000006b8f7808 */ /* 0x000fe20007000000 */
[----:B------:R-:W-:Y:S01]  /*5260*/  IMAD.WIDE.U32 R40, R4, -0x2daee0ad, RZ ;  /* 0xd2511f5304287825 */ /* 0x000fe200078e00ff */
[----:B--2---:R-:W-:Y:S02]  /*5270*/  FMNMX.FTZ R22, R3, R11, !PT ;  /* 0x0000000b03167209 */ /* 0x004fe40007810000 */
[----:B------:R-:W-:Y:S01]  /*5280*/  LOP3.LUT R3, R35, UR11, R244, 0x96, !PT ;  /* 0x0000000b23037c12 */ /* 0x000fe2000f8e96f4 */
[----:B------:R-:W-:Y:S01]  /*5290*/  IMAD.WIDE.U32 R28, R0, -0x326172a9, RZ ;  /* 0xcd9e8d57001c7825 */ /* 0x000fe200078e00ff */
[----:B------:R-:W-:Y:S01]  /*52a0*/  LOP3.LUT R4, R41, UR9, R34, 0x96, !PT ;  /* 0x0000000929047c12 */ /* 0x000fe2000f8e9622 */
[----:B------:R-:W2:Y:S01]  /*52b0*/  SHFL.BFLY PT, R23, R22, 0x1, 0x1f ;  /* 0x0c201f0016177f89 */ /* 0x000ea200000e0000 */
[----:B------:R-:W-:Y:S01]  /*52c0*/  ISETP.LT.OR P6, PT, R10, R181, P2 ;  /* 0x000000b50a00720c */ /* 0x000fe200017c1670 */
[----:B------:R-:W-:Y:S01]  /*52d0*/  IMAD.WIDE.U32 R8, R3, -0x326172a9, RZ ;  /* 0xcd9e8d5703087825 */ /* 0x000fe200078e00ff */
[----:B------:R-:W-:-:S02]  /*52e0*/  LOP3.LUT R0, R29, UR17, R110, 0x96, !PT ;  /* 0x000000111d007c12 */ /* 0x000fc4000f8e966e */
[----:B------:R-:W-:Y:S01]  /*52f0*/  ISETP.LT.OR P0, PT, R10, R180, P0 ;  /* 0x000000b40a00720c */ /* 0x000fe20000701670 */
[----:B------:R-:W-:Y:S01]  /*5300*/  IMAD.WIDE.U32 R20, R4, -0x326172a9, RZ ;  /* 0xcd9e8d5704147825 */ /* 0x000fe200078e00ff */
[----:B------:R-:W-:Y:S02]  /*5310*/  LOP3.LUT R3, R31, UR12, R28, 0x96, !PT ;  /* 0x0000000c1f037c12 */ /* 0x000fe4000f8e961c */
[----:B------:R-:W-:Y:S02]  /*5320*/  LOP3.LUT R10, R9, UR10, R30, 0x96, !PT ;  /* 0x0000000a090a7c12 */ /* 0x000fe4000f8e961e */
[----:B------:R-:W-:Y:S01]  /*5330*/  LOP3.LUT R4, R21, UR8, R8, 0x96, !PT ;  /* 0x0000000815047c12 */ /* 0x000fe2000f8e9608 */
[----:B------:R-:W-:Y:S01]  /*5340*/  IMAD.WIDE.U32 R8, R0, -0x2daee0ad, RZ ;  /* 0xd2511f5300087825 */ /* 0x000fe200078e00ff */
[----:B-1----:R-:W-:Y:S02]  /*5350*/  FMNMX.FTZ R68, R7, R12, !PT ;  /* 0x0000000c07447209 */ /* 0x002fe40007810000 */
[----:B------:R-:W-:Y:S01]  /*5360*/  P2R R78, PR, RZ, 0x1 ;  /* 0x00000001ff4e7803 */ /* 0x000fe20000000000 */
[----:B------:R-:W-:Y:S01]  /*5370*/  IMAD.WIDE.U32 R16, R3, -0x2daee0ad, RZ ;  /* 0xd2511f5303107825 */ /* 0x000fe200078e00ff */
[----:B------:R-:W-:-:S02]  /*5380*/  LOP3.LUT R0, R9, UR11, R244, 0x96, !PT ;  /* 0x0000000b09007c12 */ /* 0x000fc4000f8e96f4 */
[C---:B------:R-:W-:Y:S01]  /*5390*/  FSETP.NEU.FTZ.AND P0, PT, R68.reuse, -INF , PT ;  /* 0xff8000004400780b */ /* 0x040fe20003f1d000 */
[----:B------:R-:W-:Y:S01]  /*53a0*/  FMUL.FTZ R3, R68, c[0x0][0x23c] ;  /* 0x00008f0044037a20 */ /* 0x000fe20000410000 */
[----:B------:R-:W-:Y:S01]  /*53b0*/  LOP3.LUT R7, R17, UR9, R8, 0x96, !PT ;  /* 0x0000000911077c12 */ /* 0x000fe2000f8e9608 */
[----:B------:R-:W-:Y:S01]  /*53c0*/  IMAD.WIDE.U32 R10, R10, -0x2daee0ad, RZ ;  /* 0xd2511f530a0a7825 */ /* 0x000fe200078e00ff */
[----:B------:R-:W-:Y:S02]  /*53d0*/  FSEL R166, R103, -INF , !P1 ;  /* 0xff80000067a67808 */ /* 0x000fe40004800000 */
[----:B--2---:R-:W-:Y:S01]  /*53e0*/  FMNMX.FTZ R69, R22, R23, !PT ;  /* 0x0000001716457209 */ /* 0x004fe20007810000 */
[----:B------:R-:W-:Y:S01]  /*53f0*/  IMAD.WIDE.U32 R18, R4, -0x2daee0ad, RZ ;  /* 0xd2511f5304127825 */ /* 0x000fe200078e00ff */
[----:B------:R-:W-:Y:S02]  /*5400*/  LOP3.LUT R4, R11, UR7, R40, 0x96, !PT ;  /* 0x000000070b047c12 */ /* 0x000fe4000f8e9628 */
[----:B------:R-:W-:Y:S01]  /*5410*/  FSEL R167, R102, -INF , !P4 ;  /* 0xff80000066a77808 */ /* 0x000fe20006000000 */
[----:B------:R-:W-:Y:S01]  /*5420*/  IMAD.WIDE.U32 R12, R0, -0x326172a9, RZ ;  /* 0xcd9e8d57000c7825 */ /* 0x000fe200078e00ff */
[----:B------:R-:W-:-:S02]  /*5430*/  FSEL R0, R3, RZ, P0 ;  /* 0x000000ff03007208 */ /* 0x000fc40000000000 */
[----:B------:R-:W-:Y:S01]  /*5440*/  LOP3.LUT R3, R19, UR5, R10, 0x96, !PT ;  /* 0x0000000513037c12 */ /* 0x000fe2000f8e960a */
[----:B------:R-:W-:Y:S01]  /*5450*/  IMAD.WIDE.U32 R32, R7, -0x326172a9, RZ ;  /* 0xcd9e8d5707207825 */ /* 0x000fe200078e00ff */
[----:B------:R-:W-:Y:S02]  /*5460*/  LOP3.LUT R10, R13, UR10, R30, 0x96, !PT ;  /* 0x0000000a0d0a7c12 */ /* 0x000fe4000f8e961e */
[----:B------:R-:W-:Y:S01]  /*5470*/  FSETP.NEU.FTZ.AND P0, PT, R69, -INF , PT ;  /* 0xff8000004500780b */ /* 0x000fe20003f1d000 */
[----:B------:R-:W-:Y:S01]  /*5480*/  IMAD.WIDE.U32 R8, R3, -0x326172a9, RZ ;  /* 0xcd9e8d5703087825 */ /* 0x000fe200078e00ff */
[----:B------:R-:W-:Y:S02]  /*5490*/  LOP3.LUT R3, R33, UR8, R12, 0x96, !PT ;  /* 0x0000000821037c12 */ /* 0x000fe4000f8e960c */
[----:B------:R-:W-:Y:S01]  /*54a0*/  FSEL R141, R101, -INF , !P3 ;  /* 0xff800000658d7808 */ /* 0x000fe20005800000 */
[----:B------:R-:W-:Y:S01]  /*54b0*/  FFMA.FTZ R7, R14, c[0x0][0x23c], -R0 ;  /* 0x00008f000e077a23 */ /* 0x000fe20000010800 */
[----:B------:R-:W-:Y:S01]  /*54c0*/  FSEL R140, R100, -INF , !P5 ;  /* 0xff800000648c7808 */ /* 0x000fe20006800000 */
[----:B------:R-:W-:Y:S01]  /*54d0*/  IMAD.WIDE.U32 R14, R4, -0x326172a9, RZ ;  /* 0xcd9e8d57040e7825 */ /* 0x000fe200078e00ff */
[----:B------:R-:W-:Y:S01]  /*54e0*/  LOP3.LUT R13, R8, 0xffff, RZ, 0xc0, !PT ;  /* 0x0000ffff080d7812 */ /* 0x000fe200078ec0ff */
[----:B------:R1:W-:Y:S01]  /*54f0*/  MUFU.EX2 R241, R7 ;  /* 0x0000000700f17308 */ /* 0x0003e20000000800 */
[----:B------:R-:W-:Y:S01]  /*5500*/  IADD3 R106, R106, 0x4, RZ ;  /* 0x000000046a6a7810 */ /* 0x000fe20007ffe0ff */
[----:B------:R-:W-:Y:S01]  /*5510*/  IMAD.WIDE.U32 R10, R10, -0x2daee0ad, RZ ;  /* 0xd2511f530a0a7825 */ /* 0x000fe200078e00ff */
[----:B------:R-:W-:-:S02]  /*5520*/  FSEL R107, R136, -INF , !P6 ;  /* 0xff800000886b7808 */ /* 0x000fc40007000000 */
[----:B------:R-:W-:Y:S01]  /*5530*/  LOP3.LUT R34, R41, UR9, R34, 0x96, !PT ;  /* 0x0000000929227c12 */ /* 0x000fe2000f8e9622 */
[----:B------:R-:W-:Y:S01]  /*5540*/  IMAD.WIDE.U32 R22, R3, -0x2daee0ad, RZ ;  /* 0xd2511f5303167825 */ /* 0x000fe200078e00ff */
[----:B------:R-:W-:Y:S01]  /*5550*/  LOP3.LUT R17, R11, UR7, R16, 0x96, !PT ;  /* 0x000000070b117c12 */ /* 0x000fe2000f8e9610 */
[----:B------:R2:W-:Y:S02]  /*5560*/  STL [R1+0xf8], R106 ;  /* 0x0000f86a01007387 */ /* 0x0005e40000100800 */
[----:B------:R-:W-:Y:S01]  /*5570*/  FMUL.FTZ R12, R69, c[0x0][0x23c] ;  /* 0x00008f00450c7a20 */ /* 0x000fe20000410000 */
[----:B------:R-:W-:Y:S01]  /*5580*/  LOP3.LUT R16, R23, UR5, R10, 0x96, !PT ;  /* 0x0000000517107c12 */ /* 0x000fe2000f8e960a */
[----:B------:R-:W-:-:S03]  /*5590*/  FFMA.FTZ R4, R26, c[0x0][0x23c], -R0 ;  /* 0x00008f001a047a23 */ /* 0x000fc60000010800 */
[----:B------:R-:W-:Y:S01]  /*55a0*/  FSEL R3, R12, RZ, P0 ;  /* 0x000000ff0c037208 */ /* 0x000fe20000000000 */
[----:B------:R3:W4:Y:S01]  /*55b0*/  MUFU.EX2 R104, R4 ;  /* 0x0000000400687308 */ /* 0x0007220000000800 */
[----:B-1----:R-:W-:Y:S02]  /*55c0*/  LOP3.LUT R7, R9, UR14, R14, 0x96, !PT ;  /* 0x0000000e09077c12 */ /* 0x002fe4000f8e960e */
[----:B------:R-:W-:Y:S01]  /*55d0*/  LOP3.LUT R14, R15, UR6, R20, 0x96, !PT ;  /* 0x000000060f0e7c12 */ /* 0x000fe2000f8e9614 */
[--C-:B------:R-:W-:Y:S01]  /*55e0*/  FFMA.FTZ R11, R27, c[0x0][0x23c], -R3.reuse ;  /* 0x00008f001b0b7a23 */ /* 0x100fe20000010803 */
[----:B------:R-:W-:Y:S02]  /*55f0*/  LOP3.LUT R10, R7, 0xff, RZ, 0xc0, !PT ;  /* 0x000000ff070a7812 */ /* 0x000fe400078ec0ff */
[----:B------:R-:W-:Y:S01]  /*5600*/  LOP3.LUT R12, R8, 0xff, RZ, 0xc0, !PT ;  /* 0x000000ff080c7812 */ /* 0x000fe200078ec0ff */
[----:B------:R1:W-:Y:S01]  /*5610*/  MUFU.EX2 R201, R11 ;  /* 0x0000000b00c97308 */ /* 0x0003e20000000800 */
[----:B------:R-:W-:Y:S01]  /*5620*/  ISETP.GE.U32.AND P1, PT, R225, R10, PT ;  /* 0x0000000ae100720c */ /* 0x000fe20003f26070 */
[----:B------:R-:W-:Y:S01]  /*5630*/  FFMA.FTZ R10, R36, c[0x0][0x23c], -R3 ;  /* 0x00008f00240a7a23 */ /* 0x000fe20000010803 */
[----:B------:R-:W-:-:S02]  /*5640*/  SHF.R.U32.HI R15, RZ, 0x10, R8 ;  /* 0x00000010ff0f7819 */ /* 0x000fc40000011608 */
[----:B------:R-:W-:Y:S02]  /*5650*/  ISETP.GE.U32.AND P4, PT, R225, R12, PT ;  /* 0x0000000ce100720c */ /* 0x000fe40003f86070 */
[----:B---3--:R-:W-:Y:S01]  /*5660*/  LOP3.LUT R4, R7, 0xffff, RZ, 0xc0, !PT ;  /* 0x0000ffff07047812 */ /* 0x008fe200078ec0ff */
[----:B------:R3:W5:Y:S03]  /*5670*/  MUFU.EX2 R200, R10 ;  /* 0x0000000a00c87308 */ /* 0x0007660000000800 */
[----:B------:R-:W-:-:S04]  /*5680*/  SHF.R.U32.HI R4, RZ, 0x8, R4 ;  /* 0x00000008ff047819 */ /* 0x000fc80000011604 */
[----:B------:R-:W-:Y:S02]  /*5690*/  LOP3.LUT R4, R4, 0xffff, RZ, 0xc0, !PT ;  /* 0x0000ffff04047812 */ /* 0x000fe400078ec0ff */
[----:B-1----:R-:W-:Y:S01]  /*56a0*/  SHF.R.U32.HI R11, RZ, 0x18, R8 ;  /* 0x00000018ff0b7819 */ /* 0x002fe20000011608 */
[----:B------:R-:W-:Y:S01]  /*56b0*/  IMAD.WIDE.U32 R8, R14, -0x2daee0ad, RZ ;  /* 0xd2511f530e087825 */ /* 0x000fe200078e00ff */
[C---:B------:R-:W-:Y:S02]  /*56c0*/  ISETP.GE.U32.AND P0, PT, R225.reuse, R4, PT ;  /* 0x00000004e100720c */ /* 0x040fe40003f06070 */
[----:B----4-:R-:W-:Y:S02]  /*56d0*/  F2FP.BF16.PACK_AB R4, R104, R241 ;  /* 0x000000f16804723e */ /* 0x010fe400000010ff */
[----:B------:R-:W-:Y:S01]  /*56e0*/  ISETP.GE.U32.AND P3, PT, R225, R11, PT ;  /* 0x0000000be100720c */ /* 0x000fe20003f66070 */
[----:B---3--:R-:W-:Y:S01]  /*56f0*/  FFMA.FTZ R10, R39, c[0x0][0x23c], -R0 ;  /* 0x00008f00270a7a23 */ /* 0x008fe20000010800 */
[----:B------:R-:W-:Y:S01]  /*5700*/  PRMT R102, R4, 0x7610, R102 ;  /* 0x0000761004667816 */ /* 0x000fe20000000066 */
[----:B------:R-:W-:Y:S01]  /*5710*/  FFMA.FTZ R11, R42, c[0x0][0x23c], -R0 ;  /* 0x00008f002a0b7a23 */ /* 0x000fe20000010800 */
[----:B------:R-:W-:Y:S01]  /*5720*/  PRMT R101, R4, 0x7632, R101 ;  /* 0x0000763204657816 */ /* 0x000fe20000000065 */
[----:B------:R5:W-:Y:S01]  /*5730*/  MUFU.EX2 R199, R10 ;  /* 0x0000000a00c77308 */ /* 0x000be20000000800 */
[--C-:B------:R-:W-:Y:S01]  /*5740*/  SHF.R.U32.HI R4, RZ, 0x18, R7.reuse ;  /* 0x00000018ff047819 */ /* 0x100fe20000011607 */
[----:B------:R-:W-:Y:S01]  /*5750*/  @!P1 HFMA2.BF16_V2 R67, -RZ.H0_H0, RZ.H0_H0, -R102.H0_H0 ;  /* 0x200000ffff439231 */ /* 0x000fe20000340966 */
[----:B------:R-:W-:Y:S01]  /*5760*/  SHF.R.U32.HI R7, RZ, 0x10, R7 ;  /* 0x00000010ff077819 */ /* 0x000fe20000011607 */
[----:B------:R-:W-:Y:S01]  /*5770*/  @!P0 HFMA2.BF16_V2 R70, -RZ.H0_H0, RZ.H0_H0, -R101.H0_H0 ;  /* 0x200000ffff468231 */ /* 0x000fe20000340965 */
[----:B------:R-:W-:-:S02]  /*5780*/  PRMT R155, R102, 0x5410, R101 ;  /* 0x00005410669b7816 */ /* 0x000fc40000000065 */
[----:B------:R-:W-:Y:S01]  /*5790*/  @!P1 PRMT R102, R67, 0x5410, RZ ;  /* 0x0000541043669816 */ /* 0x000fe200000000ff */
[----:B------:R1:W3:Y:S01]  /*57a0*/  MUFU.EX2 R239, R11 ;  /* 0x0000000b00ef7308 */ /* 0x0002e20000000800 */
[----:B------:R-:W-:Y:S02]  /*57b0*/  ISETP.GE.U32.AND P2, PT, R225, R4, PT ;  /* 0x00000004e100720c */ /* 0x000fe40003f46070 */
[----:B------:R-:W-:Y:S02]  /*57c0*/  @!P0 PRMT R101, R70, 0x5410, RZ ;  /* 0x0000541046658816 */ /* 0x000fe400000000ff */
[----:B------:R-:W-:Y:S02]  /*57d0*/  LOP3.LUT R4, R9, UR13, R18, 0x96, !PT ;  /* 0x0000000d09047c12 */ /* 0x000fe4000f8e9612 */
[----:B------:R-:W-:Y:S02]  /*57e0*/  SHF.R.U32.HI R14, RZ, 0x10, R8 ;  /* 0x00000010ff0e7819 */ /* 0x000fe40000011608 */
[----:B-----5:R-:W-:-:S02]  /*57f0*/  F2FP.BF16.PACK_AB R10, R200, R201 ;  /* 0x000000c9c80a723e */ /* 0x020fc400000010ff */
[----:B------:R-:W-:Y:S02]  /*5800*/  SHF.R.U32.HI R12, RZ, 0x18, R8 ;  /* 0x00000018ff0c7819 */ /* 0x000fe40000011608 */
[C---:B------:R-:W-:Y:S02]  /*5810*/  PRMT R103, R10.reuse, 0x7632, R103 ;  /* 0x000076320a677816 */ /* 0x040fe40000000067 */
[----:B------:R-:W-:Y:S01]  /*5820*/  PRMT R100, R10, 0x7610, R100 ;  /* 0x000076100a647816 */ /* 0x000fe20000000064 */
[----:B-1----:R-:W-:Y:S01]  /*5830*/  FFMA.FTZ R11, R48, c[0x0][0x23c], -R3 ;  /* 0x00008f00300b7a23 */ /* 0x002fe20000010803 */
[----:B------:R-:W-:Y:S01]  /*5840*/  LOP3.LUT R10, R7, 0xff, RZ, 0xc0, !PT ;  /* 0x000000ff070a7812 */ /* 0x000fe200078ec0ff */
[----:B------:R-:W-:Y:S01]  /*5850*/  @!P2 HFMA2.BF16_V2 R71, -RZ.H0_H0, RZ.H0_H0, -R103.H0_H0 ;  /* 0x200000ffff47a231 */ /* 0x000fe20000340967 */
[----:B------:R-:W-:Y:S01]  /*5860*/  SHF.R.U32.HI R7, RZ, 0x8, R13 ;  /* 0x00000008ff077819 */ /* 0x000fe2000001160d */
[----:B------:R1:W-:Y:S01]  /*5870*/  MUFU.EX2 R198, R11 ;  /* 0x0000000b00c67308 */ /* 0x0003e20000000800 */
[----:B------:R-:W-:Y:S01]  /*5880*/  ISETP.GE.U32.AND P1, PT, R225, R10, PT ;  /* 0x0000000ae100720c */ /* 0x000fe20003f26070 */
[----:B------:R-:W-:Y:S01]  /*5890*/  FFMA.FTZ R10, R49, c[0x0][0x23c], -R3 ;  /* 0x00008f00310a7a23 */ /* 0x000fe20000010803 */
[----:B------:R-:W-:-:S02]  /*58a0*/  LOP3.LUT R7, R7, 0xffff, RZ, 0xc0, !PT ;  /* 0x0000ffff07077812 */ /* 0x000fc400078ec0ff */
[----:B------:R-:W-:Y:S01]  /*58b0*/  LOP3.LUT R13, R8, 0xffff, RZ, 0xc0, !PT ;  /* 0x0000ffff080d7812 */ /* 0x000fe200078ec0ff */
[----:B------:R-:W-:Y:S01]  /*58c0*/  FFMA.FTZ R9, R50, c[0x0][0x23c], -R0 ;  /* 0x00008f0032097a23 */ /* 0x000fe20000010800 */
[----:B------:R-:W-:Y:S01]  /*58d0*/  ISETP.GE.U32.AND P0, PT, R225, R7, PT ;  /* 0x00000007e100720c */ /* 0x000fe20003f06070 */
[----:B------:R-:W4:Y:S01]  /*58e0*/  MUFU.EX2 R70, R10 ;  /* 0x0000000a00467308 */ /* 0x000f220000000800 */
[----:B---3--:R-:W-:Y:S02]  /*58f0*/  F2FP.BF16.PACK_AB R7, R239, R199 ;  /* 0x000000c7ef07723e */ /* 0x008fe400000010ff */
[----:B------:R-:W-:Y:S02]  /*5900*/  PRMT R154, R100, 0x5410, R103 ;  /* 0x00005410649a7816 */ /* 0x000fe40000000067 */
[C---:B------:R-:W-:Y:S01]  /*5910*/  PRMT R237, R7.reuse, 0x7610, R237 ;  /* 0x0000761007ed7816 */ /* 0x040fe200000000ed */
[----:B------:R-:W-:Y:S01]  /*5920*/  @!P1 HFMA2.BF16_V2 R74, -RZ.H0_H0, RZ.H0_H0, -R100.H0_H0 ;  /* 0x200000ffff4a9231 */ /* 0x000fe20000340964 */
[----:B------:R-:W-:Y:S01]  /*5930*/  PRMT R236, R7, 0x7632, R236 ;  /* 0x0000763207ec7816 */ /* 0x000fe200000000ec */
[----:B------:R3:W-:Y:S01]  /*5940*/  MUFU.EX2 R251, R9 ;  /* 0x0000000900fb7308 */ /* 0x0007e20000000800 */
[----:B-1----:R-:W-:Y:S01]  /*5950*/  LOP3.LUT R11, R8, 0xff, RZ, 0xc0, !PT ;  /* 0x000000ff080b7812 */ /* 0x002fe200078ec0ff */
[----:B------:R-:W-:Y:S01]  /*5960*/  FFMA.FTZ R8, R51, c[0x0][0x23c], -R0 ;  /* 0x00008f0033087a23 */ /* 0x000fe20000010800 */
[----:B------:R-:W-:Y:S01]  /*5970*/  LOP3.LUT R7, R15, 0xff, RZ, 0xc0, !PT ;  /* 0x000000ff0f077812 */ /* 0x000fe200078ec0ff */
[----:B------:R-:W-:Y:S01]  /*5980*/  @!P0 HFMA2.BF16_V2 R73, -RZ.H0_H0, RZ.H0_H0, -R236.H0_H0 ;  /* 0x200000ffff498231 */ /* 0x000fe200003409ec */
[----:B------:R-:W-:Y:S01]  /*5990*/  @!P2 PRMT R103, R71, 0x5410, RZ ;  /* 0x000054104767a816 */ /* 0x000fe200000000ff */
[----:B------:R-:W-:Y:S01]  /*59a0*/  @!P4 HFMA2.BF16_V2 R72, -RZ.H0_H0, RZ.H0_H0, -R237.H0_H0 ;  /* 0x200000ffff48c231 */ /* 0x000fe200003409ed */
[----:B------:R-:W-:Y:S01]  /*59b0*/  ISETP.GE.U32.AND P2, PT, R225, R7, PT ;  /* 0x00000007e100720c */ /* 0x000fe20003f46070 */
[----:B------:R1:W5:Y:S01]  /*59c0*/  MUFU.EX2 R238, R8 ;  /* 0x0000000800ee7308 */ /* 0x0003620000000800 */
[----:B----4-:R-:W-:Y:S01]  /*59d0*/  F2FP.BF16.PACK_AB R7, R70, R198 ;  /* 0x000000c64607723e */ /* 0x010fe200000010ff */
[----:B------:R-:W-:Y:S01]  /*59e0*/  FFMA.FTZ R10, R52, c[0x0][0x23c], -R3 ;  /* 0x00008f00340a7a23 */ /* 0x000fe20000010803 */
[----:B------:R-:W-:-:S02]  /*59f0*/  @!P1 PRMT R100, R74, 0x5410, RZ ;  /* 0x000054104a649816 */ /* 0x000fc400000000ff */
[C---:B------:R-:W-:Y:S02]  /*5a00*/  PRMT R235, R7.reuse, 0x7632, R235 ;  /* 0x0000763207eb7816 */ /* 0x040fe400000000eb */
[----:B------:R-:W-:Y:S01]  /*5a10*/  PRMT R234, R7, 0x7610, R234 ;  /* 0x0000761007ea7816 */ /* 0x000fe200000000ea */
[----:B------:R4:W-:Y:S01]  /*5a20*/  MUFU.EX2 R218, R10 ;  /* 0x0000000a00da7308 */ /* 0x0009e20000000800 */
[----:B---3--:R-:W-:Y:S01]  /*5a30*/  LOP3.LUT R9, R4, 0xffff, RZ, 0xc0, !PT ;  /* 0x0000ffff04097812 */ /* 0x008fe200078ec0ff */
[----:B------:R-:W-:Y:S01]  /*5a40*/  @!P3 HFMA2.BF16_V2 R76, -RZ.H0_H0, RZ.H0_H0, -R235.H0_H0 ;  /* 0x200000ffff4cb231 */ /* 0x000fe200003409eb */
[----:B------:R-:W-:Y:S01]  /*5a50*/  PRMT R152, R237, 0x5410, R236 ;  /* 0x00005410ed987816 */ /* 0x000fe200000000ec */
[----:B------:R-:W-:Y:S01]  /*5a60*/  @!P2 HFMA2.BF16_V2 R77, -RZ.H0_H0, RZ.H0_H0, -R234.H0_H0 ;  /* 0x200000ffff4da231 */ /* 0x000fe200003409ea */
[----:B------:R-:W-:Y:S02]  /*5a70*/  SHF.R.U32.HI R7, RZ, 0x8, R9 ;  /* 0x00000008ff077819 */ /* 0x000fe40000011609 */
[----:B------:R-:W-:-:S02]  /*5a80*/  @!P0 PRMT R236, R73, 0x5410, RZ ;  /* 0x0000541049ec8816 */ /* 0x000fc400000000ff */
[----:B-1----:R-:W-:Y:S02]  /*5a90*/  LOP3.LUT R8, R4, 0xff, RZ, 0xc0, !PT ;  /* 0x000000ff04087812 */ /* 0x002fe400078ec0ff */
[----:B------:R-:W-:Y:S02]  /*5aa0*/  LOP3.LUT R7, R7, 0xffff, RZ, 0xc0, !PT ;  /* 0x0000ffff07077812 */ /* 0x000fe400078ec0ff */
[----:B------:R-:W-:Y:S01]  /*5ab0*/  ISETP.GE.U32.AND P1, PT, R225, R8, PT ;  /* 0x00000008e100720c */ /* 0x000fe20003f26070 */
[----:B------:R-:W-:Y:S01]  /*5ac0*/  FFMA.FTZ R8, R53, c[0x0][0x23c], -R3 ;  /* 0x00008f0035087a23 */ /* 0x000fe20000010803 */
[----:B------:R-:W-:Y:S01]  /*5ad0*/  ISETP.GE.U32.AND P0, PT, R225, R7, PT ;  /* 0x00000007e100720c */ /* 0x000fe20003f06070 */
[----:B----4-:R-:W-:Y:S01]  /*5ae0*/  FFMA.FTZ R10, R58, c[0x0][0x23c], -R0 ;  /* 0x00008f003a0a7a23 */ /* 0x010fe20000010800 */
[----:B-----5:R-:W-:Y:S01]  /*5af0*/  F2FP.BF16.PACK_AB R9, R238, R251 ;  /* 0x000000fbee09723e */ /* 0x020fe200000010ff */
[----:B------:R1:W3:Y:S01]  /*5b00*/  MUFU.EX2 R219, R8 ;  /* 0x0000000800db7308 */ /* 0x0002e20000000800 */
[----:B------:R-:W-:-:S02]  /*5b10*/  SHF.R.U32.HI R7, RZ, 0x18, R4 ;  /* 0x00000018ff077819 */ /* 0x000fc40000011604 */
[----:B------:R-:W-:Y:S02]  /*5b20*/  PRMT R151, R234, 0x5410, R235 ;  /* 0x00005410ea977816 */ /* 0x000fe400000000eb */
[----:B------:R-:W-:Y:S02]  /*5b30*/  @!P2 PRMT R234, R77, 0x5410, RZ ;  /* 0x000054104deaa816 */ /* 0x000fe400000000ff */
[----:B------:R-:W-:Y:S01]  /*5b40*/  PRMT R233, R9, 0x7610, R233 ;  /* 0x0000761009e97816 */ /* 0x000fe200000000e9 */
[----:B------:R-:W-:Y:S01]  /*5b50*/  MUFU.EX2 R247, R10 ;  /* 0x0000000a00f77308 */ /* 0x000fe20000000800 */
[----:B------:R-:W-:Y:S01]  /*5b60*/  ISETP.GE.U32.AND P2, PT, R225, R7, PT ;  /* 0x00000007e100720c */ /* 0x000fe20003f46070 */
[----:B------:R-:W-:Y:S01]  /*5b70*/  FFMA.FTZ R7, R55, c[0x0][0x23c], -R0 ;  /* 0x00008f0037077a23 */ /* 0x000fe20000010800 */
[----:B------:R-:W-:Y:S01]  /*5b80*/  SHF.R.U32.HI R4, RZ, 0x10, R4 ;  /* 0x00000010ff047819 */ /* 0x000fe20000011604 */
[----:B------:R-:W-:Y:S01]  /*5b90*/  @!P1 HFMA2.BF16_V2 R79, -RZ.H0_H0, RZ.H0_H0, -R233.H0_H0 ;  /* 0x200000ffff4f9231 */ /* 0x000fe200003409e9 */
[----:B------:R-:W-:-:S02]  /*5ba0*/  PRMT R232, R9, 0x7632, R232 ;  /* 0x0000763209e87816 */ /* 0x000fc400000000e8 */
[----:B------:R-:W-:Y:S01]  /*5bb0*/  LOP3.LUT R4, R4, 0xff, RZ, 0xc0, !PT ;  /* 0x000000ff04047812 */ /* 0x000fe200078ec0ff */
[----:B-1----:R-:W-:Y:S01]  /*5bc0*/  FFMA.FTZ R8, R54, c[0x0][0x23c], -R0 ;  /* 0x00008f0036087a23 */ /* 0x002fe20000010800 */
[----:B------:R1:W4:Y:S01]  /*5bd0*/  MUFU.EX2 R248, R7 ;  /* 0x0000000700f87308 */ /* 0x0003220000000800 */
[----:B------:R-:W-:Y:S01]  /*5be0*/  PRMT R149, R233, 0x5410, R232 ;  /* 0x00005410e9957816 */ /* 0x000fe200000000e8 */
[----:B------:R-:W-:Y:S01]  /*5bf0*/  @!P0 HFMA2.BF16_V2 R80, -RZ.H0_H0, RZ.H0_H0, -R232.H0_H0 ;  /* 0x200000ffff508231 */ /* 0x000fe200003409e8 */
[----:B------:R-:W-:Y:S02]  /*5c00*/  @!P1 PRMT R233, R79, 0x5410, RZ ;  /* 0x000054104fe99816 */ /* 0x000fe400000000ff */
[----:B------:R-:W-:Y:S02]  /*5c10*/  ISETP.GE.U32.AND P1, PT, R225, R4, PT ;  /* 0x00000004e100720c */ /* 0x000fe40003f26070 */
[----:B------:R-:W-:Y:S01]  /*5c20*/  SHF.R.U32.HI R4, RZ, 0x8, R13 ;  /* 0x00000008ff047819 */ /* 0x000fe2000001160d */
[----:B------:R3:W5:Y:S01]  /*5c30*/  MUFU.EX2 R222, R8 ;  /* 0x0000000800de7308 */ /* 0x0007620000000800 */
[----:B------:R-:W-:-:S02]  /*5c40*/  @!P4 PRMT R237, R72, 0x5410, RZ ;  /* 0x0000541048edc816 */ /* 0x000fc400000000ff */
[----:B------:R-:W-:Y:S01]  /*5c50*/  ISETP.GE.U32.AND P4, PT, R225, R12, PT ;  /* 0x0000000ce100720c */ /* 0x000fe20003f86070 */
[----:B------:R-:W-:Y:S01]  /*5c60*/  IMAD.WIDE.U32 R12, R17, -0x326172a9, RZ ;  /* 0xcd9e8d57110c7825 */ /* 0x000fe200078e00ff */
[----:B------:R-:W-:Y:S02]  /*5c70*/  LOP3.LUT R4, R4, 0xffff, RZ, 0xc0, !PT ;  /* 0x0000ffff04047812 */ /* 0x000fe400078ec0ff */
[----:B------:R-:W-:Y:S01]  /*5c80*/  @!P0 PRMT R232, R80, 0x5410, RZ ;  /* 0x0000541050e88816 */ /* 0x000fe200000000ff */
[--C-:B-1----:R-:W-:Y:S01]  /*5c90*/  FFMA.FTZ R7, R56, c[0x0][0x23c], -R3.reuse ;  /* 0x00008f0038077a23 */ /* 0x102fe20000010803 */
[C---:B------:R-:W-:Y:S02]  /*5ca0*/  ISETP.GE.U32.AND P0, PT, R225.reuse, R4, PT ;  /* 0x00000004e100720c */ /* 0x040fe40003f06070 */
[----:B------:R-:W-:Y:S01]  /*5cb0*/  @!P3 PRMT R235, R76, 0x5410, RZ ;  /* 0x000054104cebb816 */ /* 0x000fe200000000ff */
[----:B------:R1:W-:Y:S01]  /*5cc0*/  MUFU.EX2 R217, R7 ;  /* 0x0000000700d97308 */ /* 0x0003e20000000800 */
[----:B------:R-:W-:Y:S01]  /*5cd0*/  ISETP.GE.U32.AND P5, PT, R225, R11, PT ;  /* 0x0000000be100720c */ /* 0x000fe20003fa6070 */
[----:B------:R-:W-:Y:S01]  /*5ce0*/  FFMA.FTZ R11, R60, c[0x0][0x23c], -R3 ;  /* 0x00008f003c0b7a23 */ /* 0x000fe20000010803 */
[----:B---3--:R-:W-:-:S04]  /*5cf0*/  F2FP.BF16.PACK_AB R8, R219, R218 ;  /* 0x000000dadb08723e */ /* 0x008fc800000010ff */
[C---:B------:R-:W-:Y:S01]  /*5d00*/  PRMT R231, R8.reuse, 0x7632, R231 ;  /* 0x0000763208e77816 */ /* 0x040fe200000000e7 */
[----:B------:R3:W-:Y:S01]  /*5d10*/  MUFU.EX2 R250, R11 ;  /* 0x0000000b00fa7308 */ /* 0x0007e20000000800 */
[----:B------:R-:W-:Y:S01]  /*5d20*/  PRMT R230, R8, 0x7610, R230 ;  /* 0x0000761008e67816 */ /* 0x000fe200000000e6 */
[----:B------:R-:W-:Y:S02]  /*5d30*/  IMAD.WIDE.U32 R8, R16, -0x326172a9, RZ ;  /* 0xcd9e8d5710087825 */ /* 0x000fe400078e00ff */
[----:B------:R-:W-:Y:S01]  /*5d40*/  @!P2 HFMA2.BF16_V2 R81, -RZ.H0_H0, RZ.H0_H0, -R231.H0_H0 ;  /* 0x200000ffff51a231 */ /* 0x000fe200003409e7 */
[----:B------:R-:W-:Y:S01]  /*5d50*/  PRMT R80, R230, 0x5410, R231 ;  /* 0x00005410e6507816 */ /* 0x000fe200000000e7 */
[----:B------:R-:W-:Y:S01]  /*5d60*/  @!P1 HFMA2.BF16_V2 R83, -RZ.H0_H0, RZ.H0_H0, -R230.H0_H0 ;  /* 0x200000ffff539231 */ /* 0x000fe200003409e6 */
[----:B-1----:R-:W-:Y:S01]  /*5d70*/  FFMA.FTZ R7, R57, c[0x0][0x23c], -R3 ;  /* 0x00008f0039077a23 */ /* 0x002fe20000010803 */
[----:B------:R-:W-:Y:S02]  /*5d80*/  LOP3.LUT R4, R9, UR14, R12, 0x96, !PT ;  /* 0x0000000e09047c12 */ /* 0x000fe4000f8e960c */
[----:B------:R-:W-:Y:S01]  /*5d90*/  @!P2 PRMT R231, R81, 0x5410, RZ ;  /* 0x0000541051e7a816 */ /* 0x000fe200000000ff */
[----:B------:R5:W1:Y:S01]  /*5da0*/  MUFU.EX2 R252, R7 ;  /* 0x0000000700fc7308 */ /* 0x000a620000000800 */
[----:B------:R-:W-:Y:S01]  /*5db0*/  LOP3.LUT R10, R4, 0xff, RZ, 0xc0, !PT ;  /* 0x000000ff040a7812 */ /* 0x000fe200078ec0ff */
[----:B------:R-:W-:Y:S01]  /*5dc0*/  IMAD.MOV.U32 R81, RZ, RZ, R104 ;  /* 0x000000ffff517224 */ /* 0x000fe200078e0068 */
[----:B------:R-:W-:Y:S01]  /*5dd0*/  @!P1 PRMT R230, R83, 0x5410, RZ ;  /* 0x0000541053e69816 */ /* 0x000fe200000000ff */
[----:B----4-:R-:W-:Y:S01]  /*5de0*/  IMAD.MOV.U32 R83, RZ, RZ, R248 ;  /* 0x000000ffff537224 */ /* 0x010fe200078e00f8 */
[----:B------:R-:W-:-:S02]  /*5df0*/  ISETP.GE.U32.AND P2, PT, R225, R10, PT ;  /* 0x0000000ae100720c */ /* 0x000fc40003f46070 */
[----:B------:R-:W-:Y:S01]  /*5e00*/  LOP3.LUT R10, R14, 0xff, RZ, 0xc0, !PT ;  /* 0x000000ff0e0a7812 */ /* 0x000fe200078ec0ff */
[----:B------:R-:W-:Y:S01]  /*5e10*/  IMAD.WIDE.U32 R14, R106, -0x326172a9, RZ ;  /* 0xcd9e8d576a0e7825 */ /* 0x000fe200078e00ff */
[----:B---3--:R-:W-:Y:S02]  /*5e20*/  SHF.R.U32.HI R11, RZ, 0x18, R4 ;  /* 0x00000018ff0b7819 */ /* 0x008fe40000011604 */
[----:B------:R-:W-:Y:S01]  /*5e30*/  ISETP.GE.U32.AND P3, PT, R225, R10, PT ;  /* 0x0000000ae100720c */ /* 0x000fe20003f66070 */
[----:B------:R-:W-:Y:S01]  /*5e40*/  FFMA.FTZ R10, R61, c[0x0][0x23c], -R3 ;  /* 0x00008f003d0a7a23 */ /* 0x000fe20000010803 */
[----:B------:R-:W-:Y:S02]  /*5e50*/  LOP3.LUT R20, R25, UR17, R14, 0x96, !PT ;  /* 0x0000001119147c12 */ /* 0x000fe4000f8e960e */
[----:B-----5:R-:W-:Y:S01]  /*5e60*/  F2FP.BF16.PACK_AB R7, R248, R222 ;  /* 0x000000def807723e */ /* 0x020fe200000010ff */
[----:B------:R-:W-:Y:S02]  /*5e70*/  MUFU.EX2 R242, R10 ;  /* 0x0000000a00f27308 */ /* 0x000fe40000000800 */
[----:B------:R-:W-:Y:S01]  /*5e80*/  IMAD.WIDE.U32 R20, R20, -0x2daee0ad, RZ ;  /* 0xd2511f5314147825 */ /* 0x000fe200078e00ff */
[----:B------:R-:W-:-:S02]  /*5e90*/  PRMT R229, R7, 0x7610, R229 ;  /* 0x0000761007e57816 */ /* 0x000fc400000000e5 */
[----:B------:R-:W-:Y:S01]  /*5ea0*/  PRMT R228, R7, 0x7632, R228 ;  /* 0x0000763207e47816 */ /* 0x000fe200000000e4 */
[----:B------:R-:W-:Y:S02]  /*5eb0*/  FFMA.FTZ R7, R59, c[0x0][0x23c], -R0 ;  /* 0x00008f003b077a23 */ /* 0x000fe40000010800 */
[----:B------:R-:W-:Y:S01]  /*5ec0*/  @!P5 HFMA2.BF16_V2 R84, -RZ.H0_H0, RZ.H0_H0, -R229.H0_H0 ;  /* 0x200000ffff54d231 */ /* 0x000fe200003409e5 */
[----:B------:R-:W-:Y:S01]  /*5ed0*/  PRMT R77, R229, 0x5410, R228 ;  /* 0x00005410e54d7816 */ /* 0x000fe200000000e4 */
[----:B------:R1:W3:Y:S01]  /*5ee0*/  MUFU.EX2 R165, R7 ;  /* 0x0000000700a57308 */ /* 0x0002e20000000800 */
[----:B------:R-:W-:Y:S02]  /*5ef0*/  @!P0 HFMA2.BF16_V2 R82, -RZ.H0_H0, RZ.H0_H0, -R228.H0_H0 ;  /* 0x200000ffff528231 */ /* 0x000fe400003409e4 */
[----:B------:R-:W-:Y:S02]  /*5f00*/  @!P5 PRMT R229, R84, 0x5410, RZ ;  /* 0x0000541054e5d816 */ /* 0x000fe400000000ff */
[----:B------:R-:W-:-:S02]  /*5f10*/  ISETP.NE.AND P5, PT, R78, RZ, PT ;  /* 0x000000ff4e00720c */ /* 0x000fc40003fa5270 */
[----:B------:R-:W-:Y:S02]  /*5f20*/  @!P0 PRMT R228, R82, 0x5410, RZ ;  /* 0x0000541052e48816 */ /* 0x000fe400000000ff */
[----:B------:R-:W-:Y:S02]  /*5f30*/  ISETP.GE.U32.AND P0, PT, R225, R11, PT ;  /* 0x0000000be100720c */ /* 0x000fe40003f06070 */
[----:B------:R-:W-:Y:S02]  /*5f40*/  FSEL R105, R138, -INF , !P5 ;  /* 0xff8000008a697808 */ /* 0x000fe40006800000 */
[----:B-1----:R-:W-:Y:S02]  /*5f50*/  F2FP.BF16.PACK_AB R7, R252, R217 ;  /* 0x000000d9fc07723e */ /* 0x002fe400000010ff */
[----:B---3--:R-:W-:Y:S02]  /*5f60*/  F2FP.BF16.PACK_AB R10, R165, R247 ;  /* 0x000000f7a50a723e */ /* 0x008fe400000010ff */
[----:B------:R-:W-:-:S02]  /*5f70*/  PRMT R227, R7, 0x7632, R227 ;  /* 0x0000763207e37816 */ /* 0x000fc400000000e3 */
[----:B------:R-:W-:Y:S02]  /*5f80*/  PRMT R226, R7, 0x7610, R226 ;  /* 0x0000761007e27816 */ /* 0x000fe400000000e2 */
[----:B------:R-:W-:Y:S01]  /*5f90*/  LOP3.LUT R7, R4, 0xffff, RZ, 0xc0, !PT ;  /* 0x0000ffff04077812 */ /* 0x000fe200078ec0ff */
[----:B------:R-:W-:Y:S01]  /*5fa0*/  @!P4 HFMA2.BF16_V2 R85, -RZ.H0_H0, RZ.H0_H0, -R227.H0_H0 ;  /* 0x200000ffff55c231 */ /* 0x000fe200003409e3 */
[C---:B------:R-:W-:Y:S01]  /*5fb0*/  PRMT R224, R10.reuse, 0x7610, R224 ;  /* 0x000076100ae07816 */ /* 0x040fe200000000e0 */
[----:B------:R-:W-:Y:S01]  /*5fc0*/  @!P3 HFMA2.BF16_V2 R87, -RZ.H0_H0, RZ.H0_H0, -R226.H0_H0 ;  /* 0x200000ffff57b231 */ /* 0x000fe200003409e2 */
[----:B------:R-:W-:Y:S02]  /*5fd0*/  SHF.R.U32.HI R7, RZ, 0x8, R7 ;  /* 0x00000008ff077819 */ /* 0x000fe40000011607 */
[----:B------:R-:W-:Y:S01]  /*5fe0*/  PRMT R223, R10, 0x7632, R223 ;  /* 0x000076320adf7816 */ /* 0x000fe200000000df */
[----:B------:R-:W-:Y:S01]  /*5ff0*/  FFMA.FTZ R10, R44, c[0x0][0x23c], -R0 ;  /* 0x00008f002c0a7a23 */ /* 0x000fe20000010800 */
[----:B------:R-:W-:Y:S01]  /*6000*/  LOP3.LUT R7, R7, 0xffff, RZ, 0xc0, !PT ;  /* 0x0000ffff07077812 */ /* 0x000fe200078ec0ff */
[----:B------:R-:W-:Y:S01]  /*6010*/  @!P2 HFMA2.BF16_V2 R86, -RZ.H0_H0, RZ.H0_H0, -R224.H0_H0 ;  /* 0x200000ffff56a231 */ /* 0x000fe200003409e0 */
[----:B------:R-:W-:Y:S01]  /*6020*/  PRMT R76, R226, 0x5410, R227 ;  /* 0x00005410e24c7816 */ /* 0x000fe200000000e3 */
[----:B------:R1:W-:Y:S01]  /*6030*/  MUFU.EX2 R240, R10 ;  /* 0x0000000a00f07308 */ /* 0x0003e20000000800 */
[----:B------:R-:W-:-:S02]  /*6040*/  ISETP.GE.U32.AND P1, PT, R225, R7, PT ;  /* 0x00000007e100720c */ /* 0x000fc40003f26070 */
[----:B------:R-:W-:Y:S02]  /*6050*/  LOP3.LUT R7, R8, 0xff, RZ, 0xc0, !PT ;  /* 0x000000ff08077812 */ /* 0x000fe400078ec0ff */
[----:B------:R-:W-:Y:S02]  /*6060*/  @!P4 PRMT R227, R85, 0x5410, RZ ;  /* 0x0000541055e3c816 */ /* 0x000fe400000000ff */
[----:B------:R-:W-:Y:S02]  /*6070*/  ISETP.GE.U32.AND P4, PT, R225, R7, PT ;  /* 0x00000007e100720c */ /* 0x000fe40003f86070 */
[----:B------:R-:W-:Y:S02]  /*6080*/  F2FP.BF16.PACK_AB R7, R242, R250 ;  /* 0x000000faf207723e */ /* 0x000fe400000010ff */
[----:B------:R-:W-:Y:S02]  /*6090*/  SHF.R.U32.HI R4, RZ, 0x10, R4 ;  /* 0x00000010ff047819 */ /* 0x000fe40000011604 */
[C---:B------:R-:W-:Y:S01]  /*60a0*/  PRMT R221, R7.reuse, 0x7632, R221 ;  /* 0x0000763207dd7816 */ /* 0x040fe200000000dd */
[----:B------:R-:W-:Y:S01]  /*60b0*/  @!P1 HFMA2.BF16_V2 R88, -RZ.H0_H0, RZ.H0_H0, -R223.H0_H0 ;  /* 0x200000ffff589231 */ /* 0x000fe200003409df */
[----:B------:R-:W-:Y:S01]  /*60c0*/  PRMT R220, R7, 0x7610, R220 ;  /* 0x0000761007dc7816 */ /* 0x000fe200000000dc */
[----:B-1----:R-:W-:Y:S01]  /*60d0*/  FFMA.FTZ R10, R46, c[0x0][0x23c], -R0 ;  /* 0x00008f002e0a7a23 */ /* 0x002fe20000010800 */
[----:B------:R-:W-:Y:S01]  /*60e0*/  LOP3.LUT R7, R4, 0xff, RZ, 0xc0, !PT ;  /* 0x000000ff04077812 */ /* 0x000fe200078ec0ff */
[----:B------:R-:W-:Y:S01]  /*60f0*/  @!P0 HFMA2.BF16_V2 R89, -RZ.H0_H0, RZ.H0_H0, -R221.H0_H0 ;  /* 0x200000ffff598231 */ /* 0x000fe200003409dd */
[----:B------:R-:W-:Y:S01]  /*6100*/  @!P3 PRMT R226, R87, 0x5410, RZ ;  /* 0x0000541057e2b816 */ /* 0x000fe200000000ff */
[----:B------:R-:W1:Y:S01]  /*6110*/  MUFU.EX2 R84, R10 ;  /* 0x0000000a00547308 */ /* 0x000e620000000800 */
[----:B------:R-:W-:-:S02]  /*6120*/  LOP3.LUT R4, R8, 0xffff, RZ, 0xc0, !PT ;  /* 0x0000ffff08047812 */ /* 0x000fc400078ec0ff */
[C---:B------:R-:W-:Y:S01]  /*6130*/  ISETP.GE.U32.AND P3, PT, R225.reuse, R7, PT ;  /* 0x00000007e100720c */ /* 0x040fe20003f66070 */
[----:B------:R-:W-:Y:S01]  /*6140*/  FFMA.FTZ R7, R64, c[0x0][0x23c], -R3 ;  /* 0x00008f0040077a23 */ /* 0x000fe20000010803 */
[----:B------:R-:W-:Y:S02]  /*6150*/  SHF.R.U32.HI R4, RZ, 0x8, R4 ;  /* 0x00000008ff047819 */ /* 0x000fe40000011604 */
[----:B------:R-:W-:Y:S01]  /*6160*/  PRMT R82, R224, 0x5410, R223 ;  /* 0x00005410e0527816 */ /* 0x000fe200000000df */
[----:B------:R3:W-:Y:S01]  /*6170*/  MUFU.EX2 R210, R7 ;  /* 0x0000000700d27308 */ /* 0x0007e20000000800 */
[----:B------:R-:W-:Y:S02]  /*6180*/  LOP3.LUT R4, R4, 0xffff, RZ, 0xc0, !PT ;  /* 0x0000ffff04047812 */ /* 0x000fe400078ec0ff */
[----:B------:R-:W-:Y:S02]  /*6190*/  @!P1 PRMT R223, R88, 0x5410, RZ ;  /* 0x0000541058df9816 */ /* 0x000fe400000000ff */
[----:B------:R-:W-:-:S02]  /*61a0*/  ISETP.GE.U32.AND P1, PT, R225, R4, PT ;  /* 0x00000004e100720c */ /* 0x000fc40003f26070 */
[----:B------:R-:W-:Y:S01]  /*61b0*/  PRMT R243, R220, 0x5410, R221 ;  /* 0x00005410dcf37816 */ /* 0x000fe200000000dd */
[----:B------:R-:W-:Y:S01]  /*61c0*/  @!P3 HFMA2.BF16_V2 R92, -RZ.H0_H0, RZ.H0_H0, -R220.H0_H0 ;  /* 0x200000ffff5cb231 */ /* 0x000fe200003409dc */
[----:B-1----:R-:W-:Y:S02]  /*61d0*/  F2FP.BF16.PACK_AB R4, R84, R240 ;  /* 0x000000f05404723e */ /* 0x002fe400000010ff */
[----:B------:R-:W-:Y:S02]  /*61e0*/  @!P0 PRMT R221, R89, 0x5410, RZ ;  /* 0x0000541059dd8816 */ /* 0x000fe400000000ff */
[C---:B------:R-:W-:Y:S02]  /*61f0*/  PRMT R216, R4.reuse, 0x7610, R216 ;  /* 0x0000761004d87816 */ /* 0x040fe400000000d8 */
[----:B------:R-:W-:Y:S01]  /*6200*/  PRMT R215, R4, 0x7632, R215 ;  /* 0x0000763204d77816 */ /* 0x000fe200000000d7 */
[----:B---3--:R-:W-:Y:S01]  /*6210*/  FFMA.FTZ R7, R47, c[0x0][0x23c], -R3 ;  /* 0x00008f002f077a23 */ /* 0x008fe20000010803 */
[----:B------:R-:W-:Y:S01]  /*6220*/  SHF.R.U32.HI R4, RZ, 0x10, R8 ;  /* 0x00000010ff047819 */ /* 0x000fe20000011608 */
[----:B------:R-:W-:Y:S01]  /*6230*/  @!P4 HFMA2.BF16_V2 R90, -RZ.H0_H0, RZ.H0_H0, -R216.H0_H0 ;  /* 0x200000ffff5ac231 */ /* 0x000fe200003409d8 */
[C---:B------:R-:W-:Y:S01]  /*6240*/  ISETP.GE.AND P0, PT, R37.reuse, R184, PT ;  /* 0x000000b82500720c */ /* 0x040fe20003f06270 */
[----:B------:R1:W3:Y:S01]  /*6250*/  MUFU.EX2 R246, R7 ;  /* 0x0000000700f67308 */ /* 0x0002e20000000800 */
[----:B------:R-:W-:Y:S01]  /*6260*/  LOP3.LUT R4, R4, 0xff, RZ, 0xc0, !PT ;  /* 0x000000ff04047812 */ /* 0x000fe200078ec0ff */
[----:B------:R-:W-:Y:S01]  /*6270*/  @!P1 HFMA2.BF16_V2 R94, -RZ.H0_H0, RZ.H0_H0, -R215.H0_H0 ;  /* 0x200000ffff5e9231 */ /* 0x000fe200003409d7 */
[----:B------:R-:W-:-:S02]  /*6280*/  ISETP.LT.OR P0, PT, R37, R180, P0 ;  /* 0x000000b42500720c */ /* 0x000fc40000701670 */
[----:B------:R-:W-:Y:S02]  /*6290*/  @!P3 PRMT R220, R92, 0x5410, RZ ;  /* 0x000054105cdcb816 */ /* 0x000fe400000000ff */
[----:B------:R-:W-:Y:S02]  /*62a0*/  ISETP.GE.U32.AND P3, PT, R225, R4, PT ;  /* 0x00000004e100720c */ /* 0x000fe40003f66070 */
[----:B------:R-:W-:Y:S02]  /*62b0*/  P2R R10, PR, RZ, 0x1 ;  /* 0x00000001ff0a7803 */ /* 0x000fe40000000000 */
[----:B------:R-:W-:Y:S02]  /*62c0*/  LOP3.LUT R9, R13, UR6, R32, 0x96, !PT ;  /* 0x000000060d097c12 */ /* 0x000fe4000f8e9620 */
[----:B------:R-:W-:Y:S01]  /*62d0*/  @!P2 PRMT R224, R86, 0x5410, RZ ;  /* 0x0000541056e0a816 */ /* 0x000fe200000000ff */
[----:B------:R-:W-:Y:S01]  /*62e0*/  IMAD.MOV.U32 R86, RZ, RZ, R247 ;  /* 0x000000ffff567224 */ /* 0x000fe200078e00f7 */
[----:B------:R-:W-:Y:S01]  /*62f0*/  ISETP.GE.AND P2, PT, R37, R185, PT ;  /* 0x000000b92500720c */ /* 0x000fe20003f46270 */
[----:B------:R-:W-:Y:S01]  /*6300*/  IMAD.WIDE.U32 R12, R9, -0x2daee0ad, RZ ;  /* 0xd2511f53090c7825 */ /* 0x000fe200078e00ff */
[----:B-1----:R-:W-:-:S02]  /*6310*/  SHF.R.U32.HI R7, RZ, 0x18, R8 ;  /* 0x00000018ff077819 */ /* 0x002fc40000011608 */
[----:B---3--:R-:W-:Y:S02]  /*6320*/  F2FP.BF16.PACK_AB R4, R246, R210 ;  /* 0x000000d2f604723e */ /* 0x008fe400000010ff */
[----:B------:R-:W-:Y:S01]  /*6330*/  ISETP.GE.U32.AND P0, PT, R225, R7, PT ;  /* 0x00000007e100720c */ /* 0x000fe20003f06070 */
[----:B------:R-:W-:Y:S01]  /*6340*/  FFMA.FTZ R7, R66, c[0x0][0x23c], -R0 ;  /* 0x00008f0042077a23 */ /* 0x000fe20000010800 */
[C---:B------:R-:W-:Y:S02]  /*6350*/  PRMT R214, R4.reuse, 0x7632, R214 ;  /* 0x0000763204d67816 */ /* 0x040fe400000000d6 */
[----:B------:R-:W-:Y:S01]  /*6360*/  PRMT R213, R4, 0x7610, R213 ;  /* 0x0000761004d57816 */ /* 0x000fe200000000d5 */
[----:B------:R-:W-:Y:S01]  /*6370*/  FFMA.FTZ R4, R65, c[0x0][0x23c], -R0 ;  /* 0x00008f0041047a23 */ /* 0x000fe20000010800 */
[----:B------:R-:W-:Y:S01]  /*6380*/  MUFU.EX2 R87, R7 ;  /* 0x0000000700577308 */ /* 0x000fe20000000800 */
[----:B------:R-:W-:Y:S01]  /*6390*/  LOP3.LUT R44, R13, UR13, R22, 0x96, !PT ;  /* 0x0000000d0d2c7c12 */ /* 0x000fe2000f8e9616 */
[----:B------:R-:W-:Y:S01]  /*63a0*/  IMAD.MOV.U32 R65, RZ, RZ, R238 ;  /* 0x000000ffff417224 */ /* 0x000fe200078e00ee */
[----:B------:R-:W-:Y:S01]  /*63b0*/  @!P3 HFMA2.BF16_V2 R91, -RZ.H0_H0, RZ.H0_H0, -R213.H0_H0 ;  /* 0x200000ffff5bb231 */ /* 0x000fe200003409d5 */
[----:B------:R-:W-:-:S02]  /*63c0*/  PRMT R58, R213, 0x5410, R214 ;  /* 0x00005410d53a7816 */ /* 0x000fc400000000d6 */
[-C--:B------:R-:W-:Y:S01]  /*63d0*/  LOP3.LUT R9, R15, R114.reuse, RZ, 0x3c, !PT ;  /* 0x000000720f097212 */ /* 0x080fe200078e3cff */
[----:B------:R-:W-:Y:S01]  /*63e0*/  @!P0 HFMA2.BF16_V2 R93, -RZ.H0_H0, RZ.H0_H0, -R214.H0_H0 ;  /* 0x200000ffff5d8231 */ /* 0x000fe200003409d6 */
[----:B------:R1:W3:Y:S01]  /*63f0*/  MUFU.EX2 R85, R4 ;  /* 0x0000000400557308 */ /* 0x0002e20000000800 */
[----:B------:R-:W-:Y:S02]  /*6400*/  @!P3 PRMT R213, R91, 0x5410, RZ ;  /* 0x000054105bd5b816 */ /* 0x000fe400000000ff */
[----:B------:R-:W-:Y:S01]  /*6410*/  ISETP.NE.AND P3, PT, R10, RZ, PT ;  /* 0x000000ff0a00720c */ /* 0x000fe20003f65270 */
[----:B------:R-:W-:Y:S01]  /*6420*/  IMAD.WIDE.U32 R10, R106, -0x326172a9, RZ ;  /* 0xcd9e8d576a0a7825 */ /* 0x000fe200078e00ff */
[----:B------:R-:W-:Y:S02]  /*6430*/  @!P0 PRMT R214, R93, 0x5410, RZ ;  /* 0x000054105dd68816 */ /* 0x000fe400000000ff */
[----:B------:R-:W-:Y:S01]  /*6440*/  PRMT R249, R216, 0x5410, R215 ;  /* 0x00005410d8f97816 */ /* 0x000fe200000000d7 */
[----:B------:R-:W-:Y:S01]  /*6450*/  IMAD.WIDE.U32 R18, R9, -0x2daee0ad, RZ ;  /* 0xd2511f5309127825 */ /* 0x000fe200078e00ff */
[----:B------:R-:W-:-:S02]  /*6460*/  LOP3.LUT R8, R11, R114, RZ, 0x3c, !PT ;  /* 0x000000720b087212 */ /* 0x000fc400078e3cff */
[----:B------:R-:W-:Y:S02]  /*6470*/  ISETP.LT.OR P6, PT, R37, R181, P2 ;  /* 0x000000b52500720c */ /* 0x000fe400017c1670 */
[----:B------:R-:W-:Y:S01]  /*6480*/  @!P1 PRMT R215, R94, 0x5410, RZ ;  /* 0x000054105ed79816 */ /* 0x000fe200000000ff */
[----:B------:R-:W-:Y:S01]  /*6490*/  IMAD.WIDE.U32 R16, R8, -0x2daee0ad, RZ ;  /* 0xd2511f5308107825 */ /* 0x000fe200078e00ff */
[----:B------:R-:W-:Y:S02]  /*64a0*/  ISETP.GE.AND P2, PT, R38, R185, PT ;  /* 0x000000b92600720c */ /* 0x000fe40003f46270 */
[----:B-1----:R-:W-:Y:S01]  /*64b0*/  LOP3.LUT R4, R44, 0xff, RZ, 0xc0, !PT ;  /* 0x000000ff2c047812 */ /* 0x002fe200078ec0ff */
[----:B------:R-:W-:Y:S01]  /*64c0*/  IMAD R8, R112, 0x40, R161 ;  /* 0x0000004070087824 */ /* 0x000fe200078e02a1 */
[----:B---3--:R-:W-:Y:S02]  /*64d0*/  F2FP.BF16.PACK_AB R7, R85, R87 ;  /* 0x000000575507723e */ /* 0x008fe400000010ff */
[----:B------:R-:W-:Y:S01]  /*64e0*/  ISETP.GE.U32.AND P0, PT, R225, R4, PT ;  /* 0x00000004e100720c */ /* 0x000fe20003f06070 */
[----:B------:R-:W-:Y:S01]  /*64f0*/  IMAD.SHL.U32 R4, R124, 0x2, RZ ;  /* 0x000000027c047824 */ /* 0x000fe200078e00ff */
[----:B------:R-:W-:-:S02]  /*6500*/  PRMT R212, R7, 0x7610, R212 ;  /* 0x0000761007d47816 */ /* 0x000fc400000000d4 */
[----:B------:R-:W-:Y:S01]  /*6510*/  PRMT R211, R7, 0x7632, R211 ;  /* 0x0000763207d37816 */ /* 0x000fe200000000d3 */
[----:B------:R-:W-:Y:S01]  /*6520*/  IMAD R4, R160, c[0x0][0x228], R4 ;  /* 0x00008a00a0047a24 */ /* 0x000fe200078e0204 */
[--C-:B------:R-:W-:Y:S02]  /*6530*/  LOP3.LUT R11, R17, UR16, R62.reuse, 0x96, !PT ;  /* 0x00000010110b7c12 */ /* 0x100fe4000f8e963e */
[----:B------:R-:W-:Y:S02]  /*6540*/  LOP3.LUT R7, R63, R45, RZ, 0x3c, !PT ;  /* 0x0000002d3f077212 */ /* 0x000fe400078e3cff */
[----:B------:R-:W-:Y:S02]  /*6550*/  LOP3.LUT R17, R19, UR16, R62, 0x96, !PT ;  /* 0x0000001013117c12 */ /* 0x000fe4000f8e963e */
[----:B------:R-:W-:Y:S01]  /*6560*/  IADD3 R19, R8, -0x40, RZ ;  /* 0xffffffc008137810 */ /* 0x000fe20007ffe0ff */
[----:B------:R-:W-:Y:S01]  /*6570*/  @!P0 HFMA2.BF16_V2 R95, -RZ.H0_H0, RZ.H0_H0, -R212.H0_H0 ;  /* 0x200000ffff5f8231 */ /* 0x000fe200003409d4 */
[----:B------:R-:W-:Y:S01]  /*6580*/  PRMT R64, R212, 0x5410, R211 ;  /* 0x00005410d4407816 */ /* 0x000fe200000000d3 */
[----:B------:R-:W-:Y:S01]  /*6590*/  IMAD.WIDE.U32 R8, R7, -0x326172a9, RZ ;  /* 0xcd9e8d5707087825 */ /* 0x000fe200078e00ff */
[----:B------:R-:W-:-:S02]  /*65a0*/  SHF.R.S32.HI R15, RZ, 0x1f, R4 ;  /* 0x0000001fff0f7819 */ /* 0x000fc40000011404 */
[----:B------:R-:W-:Y:S01]  /*65b0*/  @!P0 PRMT R212, R95, 0x5410, RZ ;  /* 0x000054105fd48816 */ /* 0x000fe200000000ff */
[----:B------:R-:W-:Y:S01]  /*65c0*/  IMAD.MOV.U32 R95, RZ, RZ, R249 ;  /* 0x000000ffff5f7224 */ /* 0x000fe200078e00f9 */
[----:B------:R-:W-:Y:S02]  /*65d0*/  IADD3 R114, P0, R19, R4, RZ ;  /* 0x0000000413727210 */ /* 0x000fe40007f1e0ff */
[--C-:B------:R-:W-:Y:S02]  /*65e0*/  LOP3.LUT R7, R25, UR17, R10.reuse, 0x96, !PT ;  /* 0x0000001119077c12 */ /* 0x100fe4000f8e960a */
[----:B------:R-:W-:Y:S01]  /*65f0*/  LOP3.LUT R4, R29, UR17, R10, 0x96, !PT ;  /* 0x000000111d047c12 */ /* 0x000fe2000f8e960a */
[----:B------:R-:W-:Y:S01]  /*6600*/  IMAD.WIDE.U32 R10, R11, -0x326172a9, RZ ;  /* 0xcd9e8d570b0a7825 */ /* 0x000fe200078e00ff */
[----:B------:R-:W-:Y:S02]  /*6610*/  LEA.HI.X.SX32 R124, R19, R15, 0x1, P0 ;  /* 0x0000000f137c7211 */ /* 0x000fe400000f0eff */
[----:B------:R-:W-:Y:S01]  /*6620*/  LOP3.LUT R26, R9, UR17, R14, 0x96, !PT ;  /* 0x00000011091a7c12 */ /* 0x000fe2000f8e960e */
[----:B------:R-:W-:Y:S01]  /*6630*/  IMAD.WIDE.U32 R14, R17, -0x326172a9, RZ ;  /* 0xcd9e8d57110e7825 */ /* 0x000fe200078e00ff */
[----:B------:R-:W-:-:S02]  /*6640*/  ISETP.GE.AND P1, PT, R38, R184, PT ;  /* 0x000000b82600720c */ /* 0x000fc40003f26270 */
[----:B------:R-:W-:Y:S01]  /*6650*/  LOP3.LUT R27, R11, UR12, R24, 0x96, !PT ;  /* 0x0000000c0b1b7c12 */ /* 0x000fe2000f8e9618 */
[----:B------:R-:W-:Y:S01]  /*6660*/  IMAD.WIDE.U32 R22, R4, -0x2daee0ad, RZ ;  /* 0xd2511f5304167825 */ /* 0x000fe200078e00ff */
[----:B------:R-:W-:Y:S02]  /*6670*/  LOP3.LUT R19, R9, UR17, R110, 0x96, !PT ;  /* 0x0000001109137c12 */ /* 0x000fe4000f8e966e */
[----:B------:R-:W-:Y:S01]  /*6680*/  LOP3.LUT R4, R31, UR12, R8, 0x96, !PT ;  /* 0x0000000c1f047c12 */ /* 0x000fe2000f8e9608 */
[----:B------:R-:W-:Y:S01]  /*6690*/  IMAD.WIDE.U32 R24, R7, -0x2daee0ad, RZ ;  /* 0xd2511f5307187825 */ /* 0x000fe200078e00ff */
[----:B------:R-:W-:Y:S02]  /*66a0*/  @!P4 PRMT R216, R90, 0x5410, RZ ;  /* 0x000054105ad8c816 */ /* 0x000fe400000000ff */
[C---:B------:R-:W-:Y:S02]  /*66b0*/  ISETP.LT.OR P5, PT, R38.reuse, R181, P2 ;  /* 0x000000b52600720c */ /* 0x040fe400017a1670 */
[----:B------:R-:W-:Y:S01]  /*66c0*/  ISETP.LT.OR P4, PT, R38, R180, P1 ;  /* 0x000000b42600720c */ /* 0x000fe20000f81670 */
[----:B------:R-:W-:Y:S01]  /*66d0*/  IMAD.WIDE.U32 R38, R4, -0x2daee0ad, RZ ;  /* 0xd2511f5304267825 */ /* 0x000fe200078e00ff */
[----:B------:R-:W-:-:S02]  /*66e0*/  LOP3.LUT R11, R11, UR12, R28, 0x96, !PT ;  /* 0x0000000c0b0b7c12 */ /* 0x000fc4000f8e961c */
[C---:B------:R-:W-:Y:S02]  /*66f0*/  ISETP.GE.AND P2, PT, R43.reuse, R185, PT ;  /* 0x000000b92b00720c */ /* 0x040fe40003f46270 */
[----:B------:R-:W-:Y:S01]  /*6700*/  ISETP.GE.AND P1, PT, R43, R184, PT ;  /* 0x000000b82b00720c */ /* 0x000fe20003f26270 */
[----:B------:R-:W-:Y:S01]  /*6710*/  IMAD.WIDE.U32 R28, R11, -0x2daee0ad, RZ ;  /* 0xd2511f530b1c7825 */ /* 0x000fe200078e00ff */
[----:B------:R-:W-:Y:S02]  /*6720*/  LOP3.LUT R7, R15, UR12, R8, 0x96, !PT ;  /* 0x0000000c0f077c12 */ /* 0x000fe4000f8e9608 */
[--C-:B------:R-:W-:Y:S01]  /*6730*/  LOP3.LUT R25, R25, UR11, R16.reuse, 0x96, !PT ;  /* 0x0000000b19197c12 */ /* 0x100fe2000f8e9610 */
[----:B------:R-:W-:Y:S01]  /*6740*/  IMAD.WIDE.U32 R8, R19, -0x2daee0ad, RZ ;  /* 0xd2511f5313087825 */ /* 0x000fe200078e00ff */
[----:B------:R-:W-:Y:S02]  /*6750*/  LOP3.LUT R15, R23, UR11, R16, 0x96, !PT ;  /* 0x0000000b170f7c12 */ /* 0x000fe4000f8e9610 */
[----:B------:R-:W-:Y:S01]  /*6760*/  LOP3.LUT R32, R35, UR11, R244, 0x96, !PT ;  /* 0x0000000b23207c12 */ /* 0x000fe2000f8e96f4 */
[----:B------:R-:W-:Y:S01]  /*6770*/  IMAD.WIDE.U32 R16, R26, -0x2daee0ad, RZ ;  /* 0xd2511f531a107825 */ /* 0x000fe200078e00ff */
[----:B------:R-:W-:-:S02]  /*6780*/  ISETP.LT.OR P2, PT, R43, R181, P2 ;  /* 0x000000b52b00720c */ /* 0x000fc40001741670 */
[----:B------:R-:W-:Y:S01]  /*6790*/  ISETP.LT.OR P1, PT, R43, R180, P1 ;  /* 0x000000b42b00720c */ /* 0x000fe20000f21670 */
[----:B------:R-:W-:Y:S01]  /*67a0*/  IMAD.WIDE.U32 R42, R7, -0x2daee0ad, RZ ;  /* 0xd2511f53072a7825 */ /* 0x000fe200078e00ff */
[----:B------:R-:W-:Y:S02]  /*67b0*/  LOP3.LUT R31, R9, UR11, R244, 0x96, !PT ;  /* 0x0000000b091f7c12 */ /* 0x000fe4000f8e96f4 */
[----:B------:R-:W-:Y:S01]  /*67c0*/  LOP3.LUT R4, R39, UR9, R8, 0x96, !PT ;  /* 0x0000000927047c12 */ /* 0x000fe2000f8e9608 */
[----:B------:R-:W-:Y:S01]  /*67d0*/  IMAD.WIDE.U32 R8, R27, -0x2daee0ad, RZ ;  /* 0xd2511f531b087825 */ /* 0x000fe200078e00ff */
[--C-:B------:R-:W-:Y:S02]  /*67e0*/  LOP3.LUT R21, R21, UR11, R18.reuse, 0x96, !PT ;  /* 0x0000000b15157c12 */ /* 0x100fe4000f8e9612 */
[----:B------:R-:W-:Y:S01]  /*67f0*/  LOP3.LUT R11, R17, UR11, R18, 0x96, !PT ;  /* 0x0000000b110b7c12 */ /* 0x000fe2000f8e9612 */
[----:B------:R-:W-:Y:S01]  /*6800*/  IMAD.WIDE.U32 R18, R32, -0x326172a9, RZ ;  /* 0xcd9e8d5720127825 */ /* 0x000fe200078e00ff */
[----:B------:R-:W-:-:S02]  /*6810*/  LOP3.LUT R29, R29, UR9, R22, 0x96, !PT ;  /* 0x000000091d1d7c12 */ /* 0x000fc4000f8e9616 */
[----:B------:R-:W-:Y:S01]  /*6820*/  LOP3.LUT R33, R43, UR9, R16, 0x96, !PT ;  /* 0x000000092b217c12 */ /* 0x000fe2000f8e9610 */
[----:B------:R-:W-:Y:S01]  /*6830*/  IMAD.WIDE.U32 R26, R25, -0x326172a9, RZ ;  /* 0xcd9e8d57191a7825 */ /* 0x000fe200078e00ff */
[C---:B------:R-:W-:Y:S02]  /*6840*/  LOP3.LUT R24, R9.reuse, UR9, R24, 0x96, !PT ;  /* 0x0000000909187c12 */ /* 0x040fe4000f8e9618 */
[----:B------:R-:W-:Y:S01]  /*6850*/  LOP3.LUT R39, R9, UR9, R20, 0x96, !PT ;  /* 0x0000000909277c12 */ /* 0x000fe2000f8e9614 */
[----:B------:R-:W-:Y:S01]  /*6860*/  IMAD.WIDE.U32 R22, R15, -0x326172a9, RZ ;  /* 0xcd9e8d570f167825 */ /* 0x000fe200078e00ff */
[----:B------:R-:W-:Y:S02]  /*6870*/  LOP3.LUT R7, R19, UR10, R30, 0x96, !PT ;  /* 0x0000000a13077c12 */ /* 0x000fe4000f8e961e */
[--C-:B------:R-:W-:Y:S01]  /*6880*/  LOP3.LUT R9, R27, UR10, R10.reuse, 0x96, !PT ;  /* 0x0000000a1b097c12 */ /* 0x100fe2000f8e960a */
[----:B------:R-:W-:Y:S01]  /*6890*/  IMAD.WIDE.U32 R34, R34, -0x326172a9, RZ ;  /* 0xcd9e8d5722227825 */ /* 0x000fe200078e00ff */
[----:B------:R-:W-:-:S02]  /*68a0*/  LOP3.LUT R15, R23, UR10, R10, 0x96, !PT ;  /* 0x0000000a170f7c12 */ /* 0x000fc4000f8e960a */
[----:B------:R-:W-:Y:S01]  /*68b0*/  FSEL R94, R137, -INF , !P6 ;  /* 0xff800000895e7808 */ /* 0x000fe20007000000 */
[----:B------:R-:W-:Y:S01]  /*68c0*/  IMAD.WIDE.U32 R16, R31, -0x326172a9, RZ ;  /* 0xcd9e8d571f107825 */ /* 0x000fe200078e00ff */
[----:B------:R-:W-:Y:S02]  /*68d0*/  LOP3.LUT R32, R35, UR8, R18, 0x96, !PT ;  /* 0x0000000823207c12 */ /* 0x000fe4000f8e9612 */
[----:B------:R-:W-:Y:S01]  /*68e0*/  FSEL R67, R156, -INF , !P5 ;  /* 0xff8000009c437808 */ /* 0x000fe20006800000 */
[----:B------:R-:W-:Y:S01]  /*68f0*/  IMAD.WIDE.U32 R36, R4, -0x326172a9, RZ ;  /* 0xcd9e8d5704247825 */ /* 0x000fe200078e00ff */
[----:B------:R-:W-:Y:S02]  /*6900*/  LOP3.LUT R43, R17, UR10, R30, 0x96, !PT ;  /* 0x0000000a112b7c12 */ /* 0x000fe4000f8e961e */
[----:B------:R-:W-:Y:S01]  /*6910*/  FSEL R66, R157, -INF , !P2 ;  /* 0xff8000009d427808 */ /* 0x000fe20005000000 */
[----:B------:R-:W-:Y:S01]  /*6920*/  IMAD.WIDE.U32 R20, R21, -0x326172a9, RZ ;  /* 0xcd9e8d5715147825 */ /* 0x000fe200078e00ff */
[----:B------:R-:W-:-:S02]  /*6930*/  LOP3.LUT R35, R37, UR8, R16, 0x96, !PT ;  /* 0x0000000825237c12 */ /* 0x000fc4000f8e9610 */
        /* <DEDUP_REMOVED lines=35> */
[----:B------:R-:W-:-:S04]  /*6b70*/  IMAD.WIDE.U32 R8, R27, -0x326172a9, RZ ;  /* 0xcd9e8d571b087825 */ /* 0x000fc800078e00ff */
[----:B------:R-:W-:Y:S01]  /*6b80*/  IMAD.WIDE.U32 R24, R7, -0x2daee0ad, RZ ;  /* 0xd2511f5307187825 */ /* 0x000fe200078e00ff */
[----:B------:R-:W-:Y:S02]  /*6b90*/  LOP3.LUT R7, R11, UR6, R34, 0x96, !PT ;  /* 0x000000060b077c12 */ /* 0x000fe4000f8e9622 */
[----:B------:R-:W-:Y:S01]  /*6ba0*/  LOP3.LUT R17, R9, UR14, R10, 0x96, !PT ;  /* 0x0000000e09117c12 */ /* 0x000fe2000f8e960a */
[----:B------:R-:W-:Y:S01]  /*6bb0*/  IMAD.WIDE.U32 R14, R15, -0x326172a9, RZ ;  /* 0xcd9e8d570f0e7825 */ /* 0x000fe200078e00ff */
[----:B------:R-:W-:Y:S02]  /*6bc0*/  LOP3.LUT R21, R25, UR5, R26, 0x96, !PT ;  /* 0x0000000519157c12 */ /* 0x000fe4000f8e961a */
[C---:B------:R-:W-:Y:S01]  /*6bd0*/  LOP3.LUT R25, R8.reuse, 0xff, RZ, 0xc0, !PT ;  /* 0x000000ff08197812 */ /* 0x040fe200078ec0ff */
[----:B------:R-:W-:Y:S01]  /*6be0*/  IMAD.WIDE.U32 R10, R23, -0x326172a9, RZ ;  /* 0xcd9e8d57170a7825 */ /* 0x000fe200078e00ff */
[----:B------:R-:W-:Y:S02]  /*6bf0*/  LOP3.LUT R23, R8, 0xffff, RZ, 0xc0, !PT ;  /* 0x0000ffff08177812 */ /* 0x000fe400078ec0ff */
[--C-:B------:R-:W-:Y:S01]  /*6c00*/  SHF.R.U32.HI R27, RZ, 0x10, R8.reuse ;  /* 0x00000010ff1b7819 */ /* 0x100fe20000011608 */
[----:B------:R-:W-:Y:S01]  /*6c10*/  IMAD.WIDE.U32 R18, R19, -0x326172a9, RZ ;  /* 0xcd9e8d5713127825 */ /* 0x000fe200078e00ff */
[----:B------:R-:W-:-:S02]  /*6c20*/  SHF.R.U32.HI R26, RZ, 0x18, R8 ;  /* 0x00000018ff1a7819 */ /* 0x000fc40000011608 */
[----:B------:R-:W-:Y:S01]  /*6c30*/  LOP3.LUT R31, R11, UR14, R14, 0x96, !PT ;  /* 0x0000000e0b1f7c12 */ /* 0x000fe2000f8e960e */
[----:B------:R-:W-:Y:S01]  /*6c40*/  IMAD.WIDE.U32 R8, R4, -0x326172a9, RZ ;  /* 0xcd9e8d5704087825 */ /* 0x000fe200078e00ff */
[C---:B------:R-:W-:Y:S02]  /*6c50*/  LOP3.LUT R74, R10.reuse, 0xffff, RZ, 0xc0, !PT ;  /* 0x0000ffff0a4a7812 */ /* 0x040fe400078ec0ff */
[----:B------:R-:W-:Y:S01]  /*6c60*/  LOP3.LUT R89, R10, 0xff, RZ, 0xc0, !PT ;  /* 0x000000ff0a597812 */ /* 0x000fe200078ec0ff */
[----:B------:R-:W-:Y:S01]  /*6c70*/  IMAD.WIDE.U32 R50, R37, -0x2daee0ad, RZ ;  /* 0xd2511f5325327825 */ /* 0x000fe200078e00ff */
[--C-:B------:R-:W-:Y:S02]  /*6c80*/  SHF.R.U32.HI R79, RZ, 0x10, R10.reuse ;  /* 0x00000010ff4f7819 */ /* 0x100fe4000001160a */
[----:B------:R-:W-:Y:S01]  /*6c90*/  SHF.R.U32.HI R88, RZ, 0x18, R10 ;  /* 0x00000018ff587819 */ /* 0x000fe2000001160a */
[----:B------:R-:W-:Y:S01]  /*6ca0*/  IMAD.WIDE.U32 R10, R33, -0x2daee0ad, RZ ;  /* 0xd2511f53210a7825 */ /* 0x000fe200078e00ff */
[----:B------:R-:W-:-:S02]  /*6cb0*/  LOP3.LUT R22, R19, UR6, R22, 0x96, !PT ;  /* 0x0000000613167c12 */ /* 0x000fc4000f8e9616 */
[----:B------:R-:W-:Y:S02]  /*6cc0*/  LOP3.LUT R14, R9, UR14, R20, 0x96, !PT ;  /* 0x0000000e090e7c12 */ /* 0x000fe4000f8e9614 */
[C---:B------:R-:W-:Y:S02]  /*6cd0*/  LOP3.LUT R20, R8.reuse, 0xff, RZ, 0xc0, !PT ;  /* 0x000000ff08147812 */ /* 0x040fe400078ec0ff */
[----:B------:R-:W-:Y:S02]  /*6ce0*/  LOP3.LUT R49, R8, 0xffff, RZ, 0xc0, !PT ;  /* 0x0000ffff08317812 */ /* 0x000fe400078ec0ff */
[--C-:B------:R-:W-:Y:S02]  /*6cf0*/  SHF.R.U32.HI R48, RZ, 0x10, R8.reuse ;  /* 0x00000010ff307819 */ /* 0x100fe40000011608 */
[----:B------:R-:W-:Y:S01]  /*6d00*/  SHF.R.U32.HI R19, RZ, 0x18, R8 ;  /* 0x00000018ff137819 */ /* 0x000fe20000011608 */
[----:B------:R-:W-:Y:S01]  /*6d10*/  IMAD.WIDE.U32 R8, R29, -0x326172a9, RZ ;  /* 0xcd9e8d571d087825 */ /* 0x000fe200078e00ff */
[----:B------:R-:W-:-:S02]  /*6d20*/  LOP3.LUT R28, R11, UR13, R28, 0x96, !PT ;  /* 0x0000000d0b1c7c12 */ /* 0x000fc4000f8e961c */
[C---:B------:R-:W-:Y:S02]  /*6d30*/  LOP3.LUT R78, R10.reuse, 0xff, RZ, 0xc0, !PT ;  /* 0x000000ff0a4e7812 */ /* 0x040fe400078ec0ff */
[----:B------:R-:W-:Y:S02]  /*6d40*/  LOP3.LUT R73, R10, 0xffff, RZ, 0xc0, !PT ;  /* 0x0000ffff0a497812 */ /* 0x000fe400078ec0ff */
[--C-:B------:R-:W-:Y:S02]  /*6d50*/  SHF.R.U32.HI R90, RZ, 0x10, R10.reuse ;  /* 0x00000010ff5a7819 */ /* 0x100fe4000001160a */
[----:B------:R-:W-:Y:S01]  /*6d60*/  SHF.R.U32.HI R72, RZ, 0x18, R10 ;  /* 0x00000018ff487819 */ /* 0x000fe2000001160a */
[----:B------:R-:W-:Y:S01]  /*6d70*/  IMAD.WIDE.U32 R10, R7, -0x2daee0ad, RZ ;  /* 0xd2511f53070a7825 */ /* 0x000fe200078e00ff */
[----:B------:R-:W-:Y:S02]  /*6d80*/  LOP3.LUT R29, R9, UR14, R16, 0x96, !PT ;  /* 0x0000000e091d7c12 */ /* 0x000fe4000f8e9610 */
[----:B------:R-:W-:-:S02]  /*6d90*/  LOP3.LUT R61, R8, 0xff, RZ, 0xc0, !PT ;  /* 0x000000ff083d7812 */ /* 0x000fc400078ec0ff */
[----:B------:R-:W-:Y:S02]  /*6da0*/  LOP3.LUT R112, R8, 0xffff, RZ, 0xc0, !PT ;  /* 0x0000ffff08707812 */ /* 0x000fe400078ec0ff */
[--C-:B------:R-:W-:Y:S02]  /*6db0*/  SHF.R.U32.HI R111, RZ, 0x10, R8.reuse ;  /* 0x00000010ff6f7819 */ /* 0x100fe40000011608 */
[----:B------:R-:W-:Y:S01]  /*6dc0*/  SHF.R.U32.HI R60, RZ, 0x18, R8 ;  /* 0x00000018ff3c7819 */ /* 0x000fe20000011608 */
[----:B------:R-:W-:Y:S01]  /*6dd0*/  IMAD.WIDE.U32 R8, R21, -0x326172a9, RZ ;  /* 0xcd9e8d5715087825 */ /* 0x000fe200078e00ff */
[----:B------:R-:W-:Y:S02]  /*6de0*/  LOP3.LUT R92, R15, UR6, R36, 0x96, !PT ;  /* 0x000000060f5c7c12 */ /* 0x000fe4000f8e9624 */
[----:B------:R-:W-:Y:S02]  /*6df0*/  LOP3.LUT R15, R11, UR13, R32, 0x96, !PT ;  /* 0x0000000d0b0f7c12 */ /* 0x000fe4000f8e9620 */
[----:B------:R-:W-:-:S02]  /*6e00*/  LOP3.LUT R35, R10, 0xffff, RZ, 0xc0, !PT ;  /* 0x0000ffff0a237812 */ /* 0x000fc400078ec0ff */
[----:B------:R-:W-:Y:S02]  /*6e10*/  LOP3.LUT R47, R10, 0xff, RZ, 0xc0, !PT ;  /* 0x000000ff0a2f7812 */ /* 0x000fe400078ec0ff */
[--C-:B------:R-:W-:Y:S02]  /*6e20*/  SHF.R.U32.HI R41, RZ, 0x10, R10.reuse ;  /* 0x00000010ff297819 */ /* 0x100fe4000001160a */
[----:B------:R-:W-:Y:S01]  /*6e30*/  SHF.R.U32.HI R46, RZ, 0x18, R10 ;  /* 0x00000018ff2e7819 */ /* 0x000fe2000001160a */
[----:B------:R-:W-:Y:S01]  /*6e40*/  IMAD.WIDE.U32 R10, R45, -0x2daee0ad, RZ ;  /* 0xd2511f532d0a7825 */ /* 0x000fe200078e00ff */
[----:B------:R-:W-:Y:S02]  /*6e50*/  LOP3.LUT R18, R9, UR14, R18, 0x96, !PT ;  /* 0x0000000e09127c12 */ /* 0x000fe4000f8e9612 */
[C---:B------:R-:W-:Y:S02]  /*6e60*/  LOP3.LUT R21, R8.reuse, 0xffff, RZ, 0xc0, !PT ;  /* 0x0000ffff08157812 */ /* 0x040fe400078ec0ff */
[----:B------:R-:W-:-:S02]  /*6e70*/  LOP3.LUT R38, R8, 0xff, RZ, 0xc0, !PT ;  /* 0x000000ff08267812 */ /* 0x000fc400078ec0ff */
[--C-:B------:R-:W-:Y:S02]  /*6e80*/  SHF.R.U32.HI R39, RZ, 0x10, R8.reuse ;  /* 0x00000010ff277819 */ /* 0x100fe40000011608 */
[----:B------:R-:W-:Y:S01]  /*6e90*/  SHF.R.U32.HI R43, RZ, 0x18, R8 ;  /* 0x00000018ff2b7819 */ /* 0x000fe20000011608 */
[----:B------:R-:W-:Y:S01]  /*6ea0*/  IMAD.WIDE.U32 R8, R22, -0x2daee0ad, RZ ;  /* 0xd2511f5316087825 */ /* 0x000fe200078e00ff */
[----:B------:R-:W-:Y:S02]  /*6eb0*/  LOP3.LUT R4, R51, UR5, R10, 0x96, !PT ;  /* 0x0000000533047c12 */ /* 0x000fe4000f8e960a */
[----:B------:R-:W-:Y:S02]  /*6ec0*/  LOP3.LUT R7, R11, UR7, R42, 0x96, !PT ;  /* 0x000000070b077c12 */ /* 0x000fe4000f8e962a */
[----:B------:R-:W-:Y:S02]  /*6ed0*/  LOP3.LUT R16, R9, UR13, R24, 0x96, !PT ;  /* 0x0000000d09107c12 */ /* 0x000fe4000f8e9618 */
[C---:B------:R-:W-:Y:S01]  /*6ee0*/  LOP3.LUT R24, R8.reuse, 0xffff, RZ, 0xc0, !PT ;  /* 0x0000ffff08187812 */ /* 0x040fe200078ec0ff */
[----:B------:R-:W-:Y:S01]  /*6ef0*/  IMAD.WIDE.U32 R10, R7, -0x326172a9, RZ ;  /* 0xcd9e8d57070a7825 */ /* 0x000fe200078e00ff */
[----:B------:R-:W-:-:S02]  /*6f00*/  LOP3.LUT R34, R8, 0xff, RZ, 0xc0, !PT ;  /* 0x000000ff08227812 */ /* 0x000fc400078ec0ff */
[--C-:B------:R-:W-:Y:S02]  /*6f10*/  SHF.R.U32.HI R32, RZ, 0x10, R8.reuse ;  /* 0x00000010ff207819 */ /* 0x100fe40000011608 */
[----:B------:R-:W-:Y:S01]  /*6f20*/  SHF.R.U32.HI R33, RZ, 0x18, R8 ;  /* 0x00000018ff217819 */ /* 0x000fe20000011608 */
[----:B------:R-:W-:Y:S01]  /*6f30*/  IMAD.WIDE.U32 R8, R4, -0x326172a9, RZ ;  /* 0xcd9e8d5704087825 */ /* 0x000fe200078e00ff */
[----:B------:R-:W-:Y:S02]  /*6f40*/  FMNMX.FTZ R4, R120, R121, !PT ;  /* 0x0000007978047209 */ /* 0x000fe40007810000 */
[----:B------:R-:W-:Y:S02]  /*6f50*/  LOP3.LUT R53, R11, UR6, R40, 0x96, !PT ;  /* 0x000000060b357c12 */ /* 0x000fe4000f8e9628 */
[----:B------:R-:W-:Y:S02]  /*6f60*/  FMNMX.FTZ R4, R116, R4, !PT ;  /* 0x0000000474047209 */ /* 0x000fe40007810000 */
[----:B------:R-:W-:-:S02]  /*6f70*/  LOP3.LUT R93, R8, 0xffff, RZ, 0xc0, !PT ;  /* 0x0000ffff085d7812 */ /* 0x000fc400078ec0ff */
[----:B------:R-:W-:Y:S02]  /*6f80*/  FMNMX.FTZ R7, R117, R4, !PT ;  /* 0x0000000475077209 */ /* 0x000fe40007810000 */
[----:B------:R-:W-:Y:S02]  /*6f90*/  SHF.R.U32.HI R4, RZ, 0x8, R23 ;  /* 0x00000008ff047819 */ /* 0x000fe40000011617 */
[----:B------:R-:W-:Y:S02]  /*6fa0*/  FMNMX.FTZ R7, R118, R7, !PT ;  /* 0x0000000776077209 */ /* 0x000fe40007810000 */
[----:B------:R-:W-:Y:S02]  /*6fb0*/  PRMT R42, R25, 0x5410, R4 ;  /* 0x00005410192a7816 */ /* 0x000fe40000000004 */
[----:B------:R-:W-:Y:S02]  /*6fc0*/  FMNMX.FTZ R7, R125, R7, !PT ;  /* 0x000000077d077209 */ /* 0x000fe40007810000 */
[----:B------:R-:W-:-:S02]  /*6fd0*/  LOP3.LUT R4, R27, 0xff, RZ, 0xc0, !PT ;  /* 0x000000ff1b047812 */ /* 0x000fc400078ec0ff */
[----:B------:R-:W-:Y:S02]  /*6fe0*/  FMNMX.FTZ R7, R115, R7, !PT ;  /* 0x0000000773077209 */ /* 0x000fe40007810000 */
[----:B------:R-:W-:Y:S02]  /*6ff0*/  PRMT R40, R4, 0x5410, R26 ;  /* 0x0000541004287816 */ /* 0x000fe4000000001a */
        /* <DEDUP_REMOVED lines=10> */
[----:B------:R-:W-:Y:S02]  /*70a0*/  LOP3.LUT R110, R8, 0xff, RZ, 0xc0, !PT ;  /* 0x000000ff086e7812 */ /* 0x000fe400078ec0ff */
[--C-:B------:R-:W-:Y:S02]  /*70b0*/  SHF.R.U32.HI R104, RZ, 0x10, R8.reuse ;  /* 0x00000010ff687819 */ /* 0x100fe40000011608 */
[----:B--2---:R-:W-:Y:S02]  /*70c0*/  SHF.R.U32.HI R106, RZ, 0x18, R8 ;  /* 0x00000018ff6a7819 */ /* 0x004fe40000011608 */
[----:B------:R-:W-:Y:S02]  /*70d0*/  FMNMX.FTZ R4, R126, R4, !PT ;  /* 0x000000047e047209 */ /* 0x000fe40007810000 */
[----:B------:R-:W-:Y:S02]  /*70e0*/  FMNMX.FTZ R8, R107, R7, !PT ;  /* 0x000000076b087209 */ /* 0x000fe40007810000 */
[----:B------:R-:W-:-:S02]  /*70f0*/  FMNMX.FTZ R7, R129, R4, !PT ;  /* 0x0000000481077209 */ /* 0x000fc40007810000 */
[----:B------:R-:W-:Y:S02]  /*7100*/  FMNMX.FTZ R8, R94, R8, !PT ;  /* 0x000000085e087209 */ /* 0x000fe40007810000 */
[----:B------:R-:W-:Y:S02]  /*7110*/  LOP3.LUT R4, R44, 0xffff, RZ, 0xc0, !PT ;  /* 0x0000ffff2c047812 */ /* 0x000fe400078ec0ff */
[----:B------:R-:W-:Y:S02]  /*7120*/  FMNMX.FTZ R71, R67, R8, !PT ;  /* 0x0000000843477209 */ /* 0x000fe40007810000 */
[----:B------:R-:W-:Y:S02]  /*7130*/  SHF.R.U32.HI R4, RZ, 0x8, R4 ;  /* 0x00000008ff047819 */ /* 0x000fe40000011604 */
[----:B------:R-:W-:Y:S02]  /*7140*/  FMNMX.FTZ R7, R146, R7, !PT ;  /* 0x0000000792077209 */ /* 0x000fe40007810000 */
[----:B------:R-:W-:-:S02]  /*7150*/  LOP3.LUT R4, R4, 0xffff, RZ, 0xc0, !PT ;  /* 0x0000ffff04047812 */ /* 0x000fc400078ec0ff */
[----:B------:R-:W-:Y:S02]  /*7160*/  FMNMX.FTZ R71, R66, R71, !PT ;  /* 0x0000004742477209 */ /* 0x000fe40007810000 */
[----:B------:R-:W-:Y:S02]  /*7170*/  FMNMX.FTZ R7, R143, R7, !PT ;  /* 0x000000078f077209 */ /* 0x000fe40007810000 */
[----:B------:R-:W-:Y:S01]  /*7180*/  ISETP.GE.U32.AND P0, PT, R225, R4, PT ;  /* 0x00000004e100720c */ /* 0x000fe20003f06070 */
[----:B------:R-:W1:Y:S01]  /*7190*/  SHFL.BFLY PT, R8, R71, 0x2, 0x1f ;  /* 0x0c401f0047087f89 */ /* 0x000e6200000e0000 */
[----:B------:R-:W-:Y:S01]  /*71a0*/  FMNMX.FTZ R4, R167, R7, !PT ;  /* 0x00000007a7047209 */ /* 0x000fe20007810000 */
[----:B------:R-:W-:Y:S01]  /*71b0*/  FFMA.FTZ R7, R98, c[0x0][0x23c], -R3 ;  /* 0x00008f0062077a23 */ /* 0x000fe20000010803 */
[----:B------:R-:W-:Y:S01]  /*71c0*/  FSEL R51, R139, -INF , !P3 ;  /* 0xff8000008b337808 */ /* 0x000fe20005800000 */
[----:B------:R-:W-:Y:S01]  /*71d0*/  IMAD.MOV.U32 R98, RZ, RZ, R81 ;  /* 0x000000ffff627224 */ /* 0x000fe200078e0051 */
[----:B------:R-:W-:Y:S01]  /*71e0*/  FMNMX.FTZ R4, R166, R4, !PT ;  /* 0x00000004a6047209 */ /* 0x000fe20007810000 */
[----:B------:R-:W-:Y:S01]  /*71f0*/  IMAD.MOV.U32 R81, RZ, RZ, R70 ;  /* 0x000000ffff517224 */ /* 0x000fe200078e0046 */
[----:B------:R2:W-:Y:S01]  /*7200*/  MUFU.EX2 R249, R7 ;  /* 0x0000000700f97308 */ /* 0x0005e20000000800 */
[----:B------:R-:W-:-:S02]  /*7210*/  LOP3.LUT R30, R9, UR14, R10, 0x96, !PT ;  /* 0x0000000e091e7c12 */ /* 0x000fc4000f8e960a */
[----:B------:R-:W-:Y:S02]  /*7220*/  FMNMX.FTZ R4, R105, R4, !PT ;  /* 0x0000000469047209 */ /* 0x000fe40007810000 */
[----:B------:R-:W-:Y:S01]  /*7230*/  @!P0 HFMA2.BF16_V2 R113, -RZ.H0_H0, RZ.H0_H0, -R211.H0_H0 ;  /* 0x200000ffff718231 */ /* 0x000fe200003409d3 */
[----:B------:R-:W-:Y:S02]  /*7240*/  LOP3.LUT R10, R12, 0xffff, RZ, 0xc0, !PT ;  /* 0x0000ffff0c0a7812 */ /* 0x000fe400078ec0ff */
[----:B------:R-:W-:Y:S02]  /*7250*/  FMNMX.FTZ R70, R51, R4, !PT ;  /* 0x0000000433467209 */ /* 0x000fe40007810000 */
[----:B------:R-:W-:Y:S02]  /*7260*/  SHF.R.U32.HI R4, RZ, 0x18, R44 ;  /* 0x00000018ff047819 */ /* 0x000fe4000001162c */
[----:B------:R-:W-:Y:S02]  /*7270*/  FMNMX.FTZ R70, R59, R70, !PT ;  /* 0x000000463b467209 */ /* 0x000fe40007810000 */
[----:B------:R-:W-:Y:S01]  /*7280*/  ISETP.GE.U32.AND P2, PT, R225, R4, PT ;  /* 0x00000004e100720c */ /* 0x000fe20003f46070 */
[----:B--2---:R-:W-:Y:S01]  /*7290*/  FFMA.FTZ R7, R97, c[0x0][0x23c], -R3 ;  /* 0x00008f0061077a23 */ /* 0x004fe20000010803 */
[----:B-1----:R-:W-:Y:S01]  /*72a0*/  FMNMX.FTZ R71, R71, R8, !PT ;  /* 0x0000000847477209 */ /* 0x002fe20007810000 */
[----:B------:R-:W-:Y:S01]  /*72b0*/  IMAD.MOV.U32 R97, RZ, RZ, R58 ;  /* 0x000000ffff617224 */ /* 0x000fe200078e003a */
[----:B------:R-:W-:Y:S01]  /*72c0*/  FSEL R58, R159, -INF , !P1 ;  /* 0xff8000009f3a7808 */ /* 0x000fe20004800000 */
[----:B------:R1:W2:Y:S01]  /*72d0*/  MUFU.EX2 R248, R7 ;  /* 0x0000000700f87308 */ /* 0x0002a20000000800 */
[----:B------:R-:W-:Y:S01]  /*72e0*/  SHF.R.U32.HI R4, RZ, 0x10, R44 ;  /* 0x00000010ff047819 */ /* 0x000fe2000001162c */
[----:B------:R-:W3:Y:S01]  /*72f0*/  SHFL.BFLY PT, R8, R71, 0x1, 0x1f ;  /* 0x0c201f0047087f89 */ /* 0x000ee200000e0000 */
[----:B------:R-:W-:-:S02]  /*7300*/  FMNMX.FTZ R70, R58, R70, !PT ;  /* 0x000000463a467209 */ /* 0x000fc40007810000 */
[----:B------:R-:W-:Y:S02]  /*7310*/  LOP3.LUT R4, R4, 0xff, RZ, 0xc0, !PT ;  /* 0x000000ff04047812 */ /* 0x000fe400078ec0ff */
[----:B------:R-:W-:Y:S01]  /*7320*/  @!P0 PRMT R211, R113, 0x5410, RZ ;  /* 0x0000541071d38816 */ /* 0x000fe200000000ff */
[C---:B------:R-:W-:Y:S01]  /*7330*/  IMAD R113, R225.reuse, 0x10000, R225 ;  /* 0x00010000e1717824 */ /* 0x040fe200078e02e1 */
[C---:B------:R-:W-:Y:S02]  /*7340*/  ISETP.GE.U32.AND P0, PT, R225.reuse, R4, PT ;  /* 0x00000004e100720c */ /* 0x040fe40003f06070 */
[----:B------:R-:W-:Y:S02]  /*7350*/  LOP3.LUT R9, R12, 0xff, RZ, 0xc0, !PT ;  /* 0x000000ff0c097812 */ /* 0x000fe400078ec0ff */
[----:B------:R-:W-:Y:S02]  /*7360*/  SHF.R.U32.HI R11, RZ, 0x10, R12 ;  /* 0x00000010ff0b7819 */ /* 0x000fe4000001160c */
[----:B------:R-:W-:Y:S01]  /*7370*/  ISETP.GE.U32.AND P1, PT, R225, R9, PT ;  /* 0x00000009e100720c */ /* 0x000fe20003f26070 */
[----:B-1----:R-:W1:Y:S01]  /*7380*/  SHFL.BFLY PT, R7, R70, 0x2, 0x1f ;  /* 0x0c401f0046077f89 */ /* 0x002e6200000e0000 */
[----:B--2---:R-:W-:-:S02]  /*7390*/  F2FP.BF16.PACK_AB R4, R248, R249 ;  /* 0x000000f9f804723e */ /* 0x004fc400000010ff */
[----:B------:R-:W-:Y:S02]  /*73a0*/  SHF.R.U32.HI R12, RZ, 0x18, R12 ;  /* 0x00000018ff0c7819 */ /* 0x000fe4000001160c */
[C---:B------:R-:W-:Y:S02]  /*73b0*/  PRMT R197, R4.reuse, 0x7610, R197 ;  /* 0x0000761004c57816 */ /* 0x040fe400000000c5 */
[----:B------:R-:W-:Y:S01]  /*73c0*/  PRMT R196, R4, 0x7632, R196 ;  /* 0x0000763204c47816 */ /* 0x000fe200000000c4 */
[--C-:B------:R-:W-:Y:S01]  /*73d0*/  FFMA.FTZ R4, R108, c[0x0][0x23c], -R0.reuse ;  /* 0x00008f006c047a23 */ /* 0x100fe20000010800 */
[----:B------:R-:W-:Y:S01]  /*73e0*/  ISETP.GE.U32.AND P5, PT, R225, R19, PT ;  /* 0x00000013e100720c */ /* 0x000fe20003fa6070 */
[----:B------:R-:W-:Y:S01]  /*73f0*/  FFMA.FTZ R0, R96, c[0x0][0x23c], -R0 ;  /* 0x00008f0060007a23 */ /* 0x000fe20000010800 */
[----:B---3--:R-:W-:Y:S01]  /*7400*/  FMNMX.FTZ R71, R71, R8, !PT ;  /* 0x0000000847477209 */ /* 0x008fe20007810000 */
[----:B------:R-:W-:Y:S01]  /*7410*/  IMAD.MOV.U32 R96, RZ, RZ, R246 ;  /* 0x000000ffff607224 */ /* 0x000fe200078e00f6 */
[----:B------:R2:W-:Y:S01]  /*7420*/  MUFU.EX2 R247, R4 ;  /* 0x0000000400f77308 */ /* 0x0005e20000000800 */
[----:B------:R-:W-:Y:S01]  /*7430*/  @!P0 HFMA2.BF16_V2 R130, -RZ.H0_H0, RZ.H0_H0, -R197.H0_H0 ;  /* 0x200000ffff828231 */ /* 0x000fe200003409c5 */
[----:B------:R-:W-:Y:S01]  /*7440*/  PRMT R13, R197, 0x5410, R196 ;  /* 0x00005410c50d7816 */ /* 0x000fe200000000c4 */
[----:B------:R-:W-:Y:S01]  /*7450*/  @!P2 HFMA2.BF16_V2 R131, -RZ.H0_H0, RZ.H0_H0, -R196.H0_H0 ;  /* 0x200000ffff83a231 */ /* 0x000fe200003409c4 */
[----:B------:R-:W-:-:S02]  /*7460*/  ISETP.GE.U32.AND P3, PT, R225, R20, PT ;  /* 0x00000014e100720c */ /* 0x000fc40003f66070 */
[----:B------:R-:W-:Y:S01]  /*7470*/  @!P0 PRMT R197, R130, 0x5410, RZ ;  /* 0x0000541082c58816 */ /* 0x000fe200000000ff */
[----:B------:R-:W-:Y:S01]  /*7480*/  IMAD.MOV.U32 R130, RZ, RZ, R85 ;  /* 0x000000ffff827224 */ /* 0x000fe200078e0055 */
[----:B------:R3:W4:Y:S01]  /*7490*/  MUFU.EX2 R246, R0 ;  /* 0x0000000000f67308 */ /* 0x0007220000000800 */
[----:B------:R-:W-:Y:S02]  /*74a0*/  FSETP.NEU.FTZ.AND P0, PT, R71, -INF , PT ;  /* 0xff8000004700780b */ /* 0x000fe40003f1d000 */
[----:B-1----:R-:W-:Y:S01]  /*74b0*/  FMNMX.FTZ R70, R70, R7, !PT ;  /* 0x0000000746467209 */ /* 0x002fe20007810000 */
[--C-:B------:R-:W-:Y:S01]  /*74c0*/  FFMA.FTZ R7, R109, c[0x0][0x23c], -R3.reuse ;  /* 0x00008f006d077a23 */ /* 0x100fe20000010803 */
[----:B------:R-:W-:Y:S01]  /*74d0*/  @!P2 PRMT R196, R131, 0x5410, RZ ;  /* 0x0000541083c4a816 */ /* 0x000fe200000000ff */
[----:B------:R-:W-:Y:S02]  /*74e0*/  FFMA.FTZ R3, R99, c[0x0][0x23c], -R3 ;  /* 0x00008f0063037a23 */ /* 0x000fe40000010803 */
[----:B------:R-:W1:Y:S01]  /*74f0*/  SHFL.BFLY PT, R8, R70, 0x1, 0x1f ;  /* 0x0c201f0046087f89 */ /* 0x000e6200000e0000 */
[----:B--2---:R-:W-:Y:S01]  /*7500*/  FMUL.FTZ R4, R71, c[0x0][0x23c] ;  /* 0x00008f0047047a20 */ /* 0x004fe20000410000 */
[----:B------:R2:W-:Y:S01]  /*7510*/  MUFU.EX2 R238, R3 ;  /* 0x0000000300ee7308 */ /* 0x0005e20000000800 */
[----:B------:R-:W-:-:S02]  /*7520*/  IMAD.MOV.U32 R99, RZ, RZ, R86 ;  /* 0x000000ffff637224 */ /* 0x000fc400078e0056 */
[----:B------:R-:W-:Y:S01]  /*7530*/  IMAD.MOV.U32 R86, RZ, RZ, R239 ;  /* 0x000000ffff567224 */ /* 0x000fe200078e00ef */
[----:B------:R-:W-:Y:S02]  /*7540*/  FSEL R4, R4, RZ, P0 ;  /* 0x000000ff04047208 */ /* 0x000fe40000000000 */
[----:B---3--:R-:W-:Y:S02]  /*7550*/  SHF.R.U32.HI R0, RZ, 0x8, R10 ;  /* 0x00000008ff007819 */ /* 0x008fe4000001160a */
[----:B------:R-:W3:Y:S01]  /*7560*/  MUFU.EX2 R239, R7 ;  /* 0x0000000700ef7308 */ /* 0x000ee20000000800 */
[----:B------:R-:W-:Y:S02]  /*7570*/  LOP3.LUT R10, R17, 0xff, RZ, 0xc0, !PT ;  /* 0x000000ff110a7812 */ /* 0x000fe400078ec0ff */
[----:B------:R-:W-:-:S04]  /*7580*/  LOP3.LUT R0, R0, 0xffff, RZ, 0xc0, !PT ;  /* 0x0000ffff00007812 */ /* 0x000fc800078ec0ff */
[----:B------:R-:W-:Y:S01]  /*7590*/  ISETP.GE.U32.AND P0, PT, R225, R0, PT ;  /* 0x00000000e100720c */ /* 0x000fe20003f06070 */
[----:B--2---:R-:W-:Y:S01]  /*75a0*/  FFMA.FTZ R3, R120, c[0x0][0x23c], -R4 ;  /* 0x00008f0078037a23 */ /* 0x004fe20000010804 */
[----:B----4-:R-:W-:-:S03]  /*75b0*/  F2FP.BF16.PACK_AB R0, R246, R247 ;  /* 0x000000f7f600723e */ /* 0x010fc600000010ff */
[----:B------:R2:W-:Y:S01]  /*75c0*/  MUFU.EX2 R57, R3 ;  /* 0x0000000300397308 */ /* 0x0005e20000000800 */
[C---:B------:R-:W-:Y:S02]  /*75d0*/  PRMT R195, R0.reuse, 0x7610, R195 ;  /* 0x0000761000c37816 */ /* 0x040fe400000000c3 */
[----:B------:R-:W-:Y:S02]  /*75e0*/  PRMT R194, R0, 0x7632, R194 ;  /* 0x0000763200c27816 */ /* 0x000fe400000000c2 */
[----:B-1----:R-:W-:Y:S01]  /*75f0*/  FMNMX.FTZ R70, R70, R8, !PT ;  /* 0x0000000846467209 */ /* 0x002fe20007810000 */
[----:B------:R-:W-:Y:S01]  /*7600*/  @!P1 HFMA2.BF16_V2 R133, -RZ.H0_H0, RZ.H0_H0, -R195.H0_H0 ;  /* 0x200000ffff859231 */ /* 0x000fe200003409c3 */
[----:B------:R-:W-:Y:S01]  /*7610*/  LOP3.LUT R0, R11, 0xff, RZ, 0xc0, !PT ;  /* 0x000000ff0b007812 */ /* 0x000fe200078ec0ff */
[----:B------:R-:W-:Y:S01]  /*7620*/  @!P0 HFMA2.BF16_V2 R132, -RZ.H0_H0, RZ.H0_H0, -R194.H0_H0 ;  /* 0x200000ffff848231 */ /* 0x000fe200003409c2 */
[----:B------:R-:W-:Y:S02]  /*7630*/  PRMT R9, R195, 0x5410, R194 ;  /* 0x00005410c3097816 */ /* 0x000fe400000000c2 */
[----:B------:R-:W-:-:S02]  /*7640*/  @!P1 PRMT R195, R133, 0x5410, RZ ;  /* 0x0000541085c39816 */ /* 0x000fc400000000ff */
[----:B------:R-:W-:Y:S01]  /*7650*/  ISETP.GE.U32.AND P1, PT, R225, R0, PT ;  /* 0x00000000e100720c */ /* 0x000fe20003f26070 */
[----:B------:R-:W-:Y:S01]  /*7660*/  FMUL.FTZ R0, R70, c[0x0][0x23c] ;  /* 0x00008f0046007a20 */ /* 0x000fe20000410000 */
[----:B------:R-:W-:Y:S01]  /*7670*/  @!P0 PRMT R194, R132, 0x5410, RZ ;  /* 0x0000541084c28816 */ /* 0x000fe200000000ff */
[----:B--2---:R-:W-:Y:S01]  /*7680*/  FFMA.FTZ R3, R121, c[0x0][0x23c], -R4 ;  /* 0x00008f0079037a23 */ /* 0x004fe20000010804 */
[----:B------:R-:W-:Y:S01]  /*7690*/  FSETP.NEU.FTZ.AND P0, PT, R70, -INF , PT ;  /* 0xff8000004600780b */ /* 0x000fe20003f1d000 */
[----:B------:R-:W-:Y:S01]  /*76a0*/  IMAD.MOV.U32 R133, RZ, RZ, R9 ;  /* 0x000000ffff857224 */ /* 0x000fe200078e0009 */
[----:B---3--:R-:W-:Y:S01]  /*76b0*/  F2FP.BF16.PACK_AB R7, R238, R239 ;  /* 0x000000efee07723e */ /* 0x008fe200000010ff */
[----:B------:R1:W2:Y:S01]  /*76c0*/  MUFU.EX2 R121, R3 ;  /* 0x0000000300797308 */ /* 0x0002a20000000800 */
[----:B------:R-:W-:Y:S01]  /*76d0*/  FSEL R0, R0, RZ, P0 ;  /* 0x000000ff00007208 */ /* 0x000fe20000000000 */
[----:B------:R-:W-:Y:S01]  /*76e0*/  IMAD.MOV.U32 R132, RZ, RZ, R82 ;  /* 0x000000ffff847224 */ /* 0x000fe200078e0052 */
[----:B------:R-:W-:-:S02]  /*76f0*/  ISETP.GE.U32.AND P0, PT, R225, R12, PT ;  /* 0x0000000ce100720c */ /* 0x000fc40003f06070 */
[C---:B------:R-:W-:Y:S02]  /*7700*/  PRMT R192, R7.reuse, 0x7632, R192 ;  /* 0x0000763207c07816 */ /* 0x040fe400000000c0 */
[----:B------:R-:W-:Y:S02]  /*7710*/  PRMT R193, R7, 0x7610, R193 ;  /* 0x0000761007c17816 */ /* 0x000fe400000000c1 */
[C---:B------:R-:W-:Y:S02]  /*7720*/  LOP3.LUT R7, R14.reuse, 0xff, RZ, 0xc0, !PT ;  /* 0x000000ff0e077812 */ /* 0x040fe400078ec0ff */
[----:B------:R-:W-:Y:S01]  /*7730*/  PRMT R131, R193, 0x5410, R192 ;  /* 0x00005410c1837816 */ /* 0x000fe200000000c0 */
[----:B------:R-:W-:Y:S01]  /*7740*/  @!P1 HFMA2.BF16_V2 R137, -RZ.H0_H0, RZ.H0_H0, -R193.H0_H0 ;  /* 0x200000ffff899231 */ /* 0x000fe200003409c1 */
[----:B------:R-:W-:Y:S02]  /*7750*/  SHF.R.U32.HI R9, RZ, 0x18, R17 ;  /* 0x00000018ff097819 */ /* 0x000fe40000011611 */
[----:B------:R-:W-:Y:S01]  /*7760*/  LOP3.LUT R11, R15, 0xff, RZ, 0xc0, !PT ;  /* 0x000000ff0f0b7812 */ /* 0x000fe200078ec0ff */
[----:B------:R-:W-:Y:S01]  /*7770*/  @!P0 HFMA2.BF16_V2 R136, -RZ.H0_H0, RZ.H0_H0, -R192.H0_H0 ;  /* 0x200000ffff888231 */ /* 0x000fe200003409c0 */
[----:B-1----:R-:W-:-:S02]  /*7780*/  LOP3.LUT R3, R14, 0xffff, RZ, 0xc0, !PT ;  /* 0x0000ffff0e037812 */ /* 0x002fc400078ec0ff */
[----:B------:R-:W-:Y:S01]  /*7790*/  @!P1 PRMT R193, R137, 0x5410, RZ ;  /* 0x0000541089c19816 */ /* 0x000fe200000000ff */
[----:B------:R-:W-:Y:S01]  /*77a0*/  IMAD.MOV.U32 R137, RZ, RZ, R13 ;  /* 0x000000ffff897224 */ /* 0x000fe200078e000d */
[----:B------:R-:W-:Y:S02]  /*77b0*/  SHF.R.U32.HI R3, RZ, 0x8, R3 ;  /* 0x00000008ff037819 */ /* 0x000fe40000011603 */
[----:B------:R-:W-:Y:S01]  /*77c0*/  @!P0 PRMT R192, R136, 0x5410, RZ ;  /* 0x0000541088c08816 */ /* 0x000fe200000000ff */
[----:B------:R-:W-:Y:S01]  /*77d0*/  IMAD.MOV.U32 R136, RZ, RZ, R65 ;  /* 0x000000ffff887224 */ /* 0x000fe200078e0041 */
[----:B------:R-:W-:Y:S02]  /*77e0*/  LOP3.LUT R3, R3, 0xffff, RZ, 0xc0, !PT ;  /* 0x0000ffff03037812 */ /* 0x000fe400078ec0ff */
[C---:B------:R-:W-:Y:S02]  /*77f0*/  ISETP.GE.U32.AND P1, PT, R225.reuse, R7, PT ;  /* 0x00000007e100720c */ /* 0x040fe40003f26070 */
[----:B------:R-:W-:Y:S01]  /*7800*/  ISETP.GE.U32.AND P0, PT, R225, R3, PT ;  /* 0x00000003e100720c */ /* 0x000fe20003f06070 */
[----:B------:R-:W-:Y:S01]  /*7810*/  FFMA.FTZ R3, R122, c[0x0][0x23c], -R0 ;  /* 0x00008f007a037a23 */ /* 0x000fe20000010800 */
[----:B--2---:R-:W-:Y:S01]  /*7820*/  F2FP.BF16.PACK_AB R7, R121, R57 ;  /* 0x000000397907723e */ /* 0x004fe200000010ff */
[----:B------:R-:W-:Y:S01]  /*7830*/  IMAD.MOV.U32 R122, RZ, RZ, R86 ;  /* 0x000000ffff7a7224 */ /* 0x000fe200078e0056 */
[----:B------:R-:W-:Y:S01]  /*7840*/  SHF.R.U32.HI R12, RZ, 0x18, R18 ;  /* 0x00000018ff0c7819 */ /* 0x000fe20000011612 */
[----:B------:R1:W-:Y:S01]  /*7850*/  MUFU.EX2 R65, R3 ;  /* 0x0000000300417308 */ /* 0x0003e20000000800 */
[----:B------:R-:W-:-:S02]  /*7860*/  PRMT R26, R7, 0x7610, R26 ;  /* 0x00007610071a7816 */ /* 0x000fc4000000001a */
[----:B------:R-:W-:Y:S02]  /*7870*/  PRMT R52, R7, 0x7632, R52 ;  /* 0x0000763207347816 */ /* 0x000fe40000000034 */
[----:B------:R-:W-:Y:S01]  /*7880*/  SHF.R.U32.HI R7, RZ, 0x10, R17 ;  /* 0x00000010ff077819 */ /* 0x000fe20000011611 */
[----:B------:R-:W-:Y:S01]  /*7890*/  @!P1 HFMA2.BF16_V2 R138, -RZ.H0_H0, RZ.H0_H0, -R26.H0_H0 ;  /* 0x200000ffff8a9231 */ /* 0x000fe2000034091a */
[----:B------:R-:W-:Y:S01]  /*78a0*/  PRMT R36, R26, 0x5410, R52 ;  /* 0x000054101a247816 */ /* 0x000fe20000000034 */
[----:B------:R-:W-:-:S03]  /*78b0*/  @!P0 HFMA2.BF16_V2 R139, -RZ.H0_H0, RZ.H0_H0, -R52.H0_H0 ;  /* 0x200000ffff8b8231 */ /* 0x000fc60000340934 */
[----:B------:R-:W-:Y:S01]  /*78c0*/  @!P1 PRMT R26, R138, 0x5410, RZ ;  /* 0x000054108a1a9816 */ /* 0x000fe200000000ff */
[----:B------:R-:W-:Y:S01]  /*78d0*/  IMAD.MOV.U32 R138, RZ, RZ, R84 ;  /* 0x000000ffff8a7224 */ /* 0x000fe200078e0054 */
[----:B------:R-:W-:Y:S01]  /*78e0*/  @!P0 PRMT R52, R139, 0x5410, RZ ;  /* 0x000054108b348816 */ /* 0x000fe200000000ff */
[----:B------:R-:W-:Y:S02]  /*78f0*/  IMAD.MOV.U32 R139, RZ, RZ, R83 ;  /* 0x000000ffff8b7224 */ /* 0x000fe400078e0053 */
[----:B-1----:R-:W-:Y:S02]  /*7900*/  FFMA.FTZ R3, R123, c[0x0][0x23c], -R0 ;  /* 0x00008f007b037a23 */ /* 0x002fe40000010800 */
[----:B------:R-:W-:Y:S02]  /*7910*/  IMAD.MOV.U32 R123, RZ, RZ, R87 ;  /* 0x000000ffff7b7224 */ /* 0x000fe400078e0057 */
[----:B------:R1:W2:Y:S02]  /*7920*/  MUFU.EX2 R120, R3 ;  /* 0x0000000300787308 */ /* 0x0002a40000000800 */
[----:B-1----:R-:W-:-:S04]  /*7930*/  SHF.R.U32.HI R3, RZ, 0x10, R14 ;  /* 0x00000010ff037819 */ /* 0x002fc8000001160e */
[----:B------:R-:W-:-:S04]  /*7940*/  LOP3.LUT R3, R3, 0xff, RZ, 0xc0, !PT ;  /* 0x000000ff03037812 */ /* 0x000fc800078ec0ff */
[----:B------:R-:W-:Y:S02]  /*7950*/  ISETP.GE.U32.AND P1, PT, R225, R3, PT ;  /* 0x00000003e100720c */ /* 0x000fe40003f26070 */
[----:B------:R-:W-:-:S04]  /*7960*/  SHF.R.U32.HI R3, RZ, 0x18, R14 ;  /* 0x00000018ff037819 */ /* 0x000fc8000001160e */
[----:B------:R-:W-:Y:S02]  /*7970*/  ISETP.GE.U32.AND P0, PT, R225, R3, PT ;  /* 0x00000003e100720c */ /* 0x000fe40003f06070 */
[----:B--2---:R-:W-:-:S04]  /*7980*/  F2FP.BF16.PACK_AB R3, R120, R65 ;  /* 0x000000417803723e */ /* 0x004fc800000010ff */
[C---:B------:R-:W-:Y:S02]  /*7990*/  PRMT R191, R3.reuse, 0x7610, R191 ;  /* 0x0000761003bf7816 */ /* 0x040fe400000000bf */
[----:B------:R-:W-:Y:S02]  /*79a0*/  PRMT R190, R3, 0x7632, R190 ;  /* 0x0000763203be7816 */ /* 0x000fe400000000be */
[----:B------:R-:W-:Y:S01]  /*79b0*/  LOP3.LUT R3, R48, 0xff, RZ, 0xc0, !PT ;  /* 0x000000ff30037812 */ /* 0x000fe200078ec0ff */
[----:B------:R-:W-:Y:S01]  /*79c0*/  @!P1 HFMA2.BF16_V2 R144, -RZ.H0_H0, RZ.H0_H0, -R191.H0_H0 ;  /* 0x200000ffff909231 */ /* 0x000fe200003409bf */
[----:B------:R-:W-:Y:S01]  /*79d0*/  PRMT R37, R191, 0x5410, R190 ;  /* 0x00005410bf257816 */ /* 0x000fe200000000be */
[----:B------:R-:W-:Y:S01]  /*79e0*/  IMAD.MOV.U32 R48, RZ, RZ, R64 ;  /* 0x000000ffff307224 */ /* 0x000fe200078e0040 */
[----:B------:R-:W-:Y:S02]  /*79f0*/  @!P0 HFMA2.BF16_V2 R147, -RZ.H0_H0, RZ.H0_H0, -R190.H0_H0 ;  /* 0x200000ffff938231 */ /* 0x000fe400003409be */
[----:B------:R-:W-:-:S02]  /*7a00*/  @!P1 PRMT R191, R144, 0x5410, RZ ;  /* 0x0000541090bf9816 */ /* 0x000fc400000000ff */
[----:B------:R-:W-:Y:S02]  /*7a10*/  ISETP.GE.U32.AND P1, PT, R225, R3, PT ;  /* 0x00000003e100720c */ /* 0x000fe40003f26070 */
[----:B------:R-:W-:Y:S02]  /*7a20*/  LOP3.LUT R3, R17, 0xffff, RZ, 0xc0, !PT ;  /* 0x0000ffff11037812 */ /* 0x000fe400078ec0ff */
[----:B------:R-:W-:Y:S02]  /*7a30*/  @!P0 PRMT R190, R147, 0x5410, RZ ;  /* 0x0000541093be8816 */ /* 0x000fe400000000ff */
[----:B------:R-:W-:Y:S02]  /*7a40*/  SHF.R.U32.HI R8, RZ, 0x8, R3 ;  /* 0x00000008ff087819 */ /* 0x000fe40000011603 */
[----:B------:R-:W-:Y:S01]  /*7a50*/  LOP3.LUT R3, R7, 0xff, RZ, 0xc0, !PT ;  /* 0x000000ff07037812 */ /* 0x000fe200078ec0ff */
[----:B------:R-:W-:Y:S01]  /*7a60*/  FFMA.FTZ R7, R116, c[0x0][0x23c], -R4 ;  /* 0x00008f0074077a23 */ /* 0x000fe20000010804 */
[----:B------:R-:W-:-:S02]  /*7a70*/  PRMT R19, R10, 0x5410, R8 ;  /* 0x000054100a137816 */ /* 0x000fc40000000008 */
[----:B------:R-:W-:Y:S01]  /*7a80*/  PRMT R17, R3, 0x5410, R9 ;  /* 0x0000541003117816 */ /* 0x000fe20000000009 */
[----:B------:R-:W-:Y:S01]  /*7a90*/  FFMA.FTZ R9, R117, c[0x0][0x23c], -R4 ;  /* 0x00008f0075097a23 */ /* 0x000fe20000010804 */
[----:B------:R1:W-:Y:S01]  /*7aa0*/  MUFU.EX2 R116, R7 ;  /* 0x0000000700747308 */ /* 0x0003e20000000800 */
[----:B------:R-:W-:Y:S01]  /*7ab0*/  SHF.R.U32.HI R3, RZ, 0x8, R21 ;  /* 0x00000008ff037819 */ /* 0x000fe20000011615 */
[----:B------:R-:W-:Y:S01]  /*7ac0*/  IMAD.MOV.U32 R117, RZ, RZ, R81 ;  /* 0x000000ffff757224 */ /* 0x000fe200078e0051 */
[----:B------:R-:W-:Y:S02]  /*7ad0*/  SHF.R.U32.HI R8, RZ, 0x8, R35 ;  /* 0x00000008ff087819 */ /* 0x000fe40000011623 */
[----:B------:R-:W-:Y:S02]  /*7ae0*/  PRMT R22, R38, 0x5410, R3 ;  /* 0x0000541026167816 */ /* 0x000fe40000000003 */
[----:B------:R-:W-:Y:S01]  /*7af0*/  LOP3.LUT R3, R32, 0xff, RZ, 0xc0, !PT ;  /* 0x000000ff20037812 */ /* 0x000fe200078ec0ff */
[----:B------:R-:W2:Y:S01]  /*7b00*/  MUFU.EX2 R64, R9 ;  /* 0x0000000900407308 */ /* 0x000ea20000000800 */
[----:B------:R-:W-:-:S02]  /*7b10*/  PRMT R20, R47, 0x5410, R8 ;  /* 0x000054102f147816 */ /* 0x000fc40000000008 */
[----:B------:R-:W-:Y:S02]  /*7b20*/  LOP3.LUT R8, R39, 0xff, RZ, 0xc0, !PT ;  /* 0x000000ff27087812 */ /* 0x000fe400078ec0ff */
[----:B------:R-:W-:Y:S02]  /*7b30*/  SHF.R.U32.HI R10, RZ, 0x18, R15 ;  /* 0x00000018ff0a7819 */ /* 0x000fe4000001160f */
[----:B------:R-:W-:Y:S02]  /*7b40*/  PRMT R23, R8, 0x5410, R43 ;  /* 0x0000541008177816 */ /* 0x000fe4000000002b */
[----:B-1----:R-:W-:Y:S02]  /*7b50*/  LOP3.LUT R7, R41, 0xff, RZ, 0xc0, !PT ;  /* 0x000000ff29077812 */ /* 0x002fe400078ec0ff */
[----:B------:R-:W-:Y:S02]  /*7b60*/  SHF.R.U32.HI R8, RZ, 0x10, R15 ;  /* 0x00000010ff087819 */ /* 0x000fe4000001160f */
[----:B------:R-:W-:-:S02]  /*7b70*/  PRMT R21, R7, 0x5410, R46 ;  /* 0x0000541007157816 */ /* 0x000fc4000000002e */
[----:B------:R-:W-:Y:S02]  /*7b80*/  SHF.R.U32.HI R7, RZ, 0x8, R24 ;  /* 0x00000008ff077819 */ /* 0x000fe40000011618 */
[----:B------:R-:W-:Y:S02]  /*7b90*/  PRMT R24, R3, 0x5410, R33 ;  /* 0x0000541003187816 */ /* 0x000fe40000000021 */
[----:B------:R-:W-:Y:S01]  /*7ba0*/  SHF.R.U32.HI R3, RZ, 0x8, R49 ;  /* 0x00000008ff037819 */ /* 0x000fe20000011631 */
[----:B------:R-:W-:Y:S01]  /*7bb0*/  IMAD.MOV.U32 R49, RZ, RZ, R165 ;  /* 0x000000ffff317224 */ /* 0x000fe200078e00a5 */
[----:B------:R-:W-:Y:S01]  /*7bc0*/  PRMT R25, R34, 0x5410, R7 ;  /* 0x0000541022197816 */ /* 0x000fe20000000007 */
[----:B------:R-:W-:Y:S01]  /*7bd0*/  IMAD.SHL.U32 R165, R6, 0x2, RZ ;  /* 0x0000000206a57824 */ /* 0x000fe200078e00ff */
[----:B--2---:R-:W-:Y:S02]  /*7be0*/  F2FP.BF16.PACK_AB R7, R64, R116 ;  /* 0x000000744007723e */ /* 0x004fe400000010ff */
[----:B------:R-:W-:Y:S01]  /*7bf0*/  LOP3.LUT R3, R3, 0xffff, RZ, 0xc0, !PT ;  /* 0x0000ffff03037812 */ /* 0x000fe200078ec0ff */
[----:B------:R-:W-:Y:S01]  /*7c00*/  HSET2.LE.AND R6, R25, R113, PT ;  /* 0x0000007119067233 */ /* 0x000fe20003803000 */
[C---:B------:R-:W-:Y:S01]  /*7c10*/  PRMT R189, R7.reuse, 0x7610, R189 ;  /* 0x0000761007bd7816 */ /* 0x040fe200000000bd */
[----:B------:R-:W1:Y:S01]  /*7c20*/  LDSM.16.MT88.4 R84, [R165+0x6000] ;  /* 0x00600000a554783b */ /* 0x000e620000004200 */
[----:B------:R-:W-:Y:S01]  /*7c30*/  PRMT R163, R7, 0x7632, R163 ;  /* 0x0000763207a37816 */ /* 0x000fe200000000a3 */
[----:B------:R-:W-:Y:S01]  /*7c40*/  IMAD.MOV.U32 R25, RZ, RZ, R138 ;  /* 0x000000ffff197224 */ /* 0x000fe200078e008a */
[----:B------:R-:W-:Y:S01]  /*7c50*/  ISETP.GE.U32.AND P0, PT, R225, R3, PT ;  /* 0x00000003e100720c */ /* 0x000fe20003f06070 */
[----:B------:R-:W-:Y:S01]  /*7c60*/  @!P3 HFMA2.BF16_V2 R148, -RZ.H0_H0, RZ.H0_H0, -R189.H0_H0 ;  /* 0x200000ffff94b231 */ /* 0x000fe200003409bd */
[----:B------:R-:W-:-:S02]  /*7c70*/  SHF.R.U32.HI R7, RZ, 0x10, R28 ;  /* 0x00000010ff077819 */ /* 0x000fc4000001161c */
[----:B------:R-:W-:Y:S02]  /*7c80*/  LOP3.LUT R3, R15, 0xffff, RZ, 0xc0, !PT ;  /* 0x0000ffff0f037812 */ /* 0x000fe400078ec0ff */
[----:B------:R-:W-:Y:S02]  /*7c90*/  LOP3.LUT R9, R7, 0xff, RZ, 0xc0, !PT ;  /* 0x000000ff07097812 */ /* 0x000fe400078ec0ff */
[----:B------:R-:W-:Y:S02]  /*7ca0*/  SHF.R.U32.HI R7, RZ, 0x8, R3 ;  /* 0x00000008ff077819 */ /* 0x000fe40000011603 */
[----:B------:R-:W-:Y:S02]  /*7cb0*/  LOP3.LUT R3, R8, 0xff, RZ, 0xc0, !PT ;  /* 0x000000ff08037812 */ /* 0x000fe400078ec0ff */
[----:B------:R-:W-:Y:S01]  /*7cc0*/  PRMT R14, R11, 0x5410, R7 ;  /* 0x000054100b0e7816 */ /* 0x000fe20000000007 */
[----:B------:R-:W-:Y:S01]  /*7cd0*/  @!P0 HFMA2.BF16_V2 R150, -RZ.H0_H0, RZ.H0_H0, -R163.H0_H0 ;  /* 0x200000ffff968231 */ /* 0x000fe200003409a3 */
[----:B------:R-:W-:-:S02]  /*7ce0*/  PRMT R13, R3, 0x5410, R10 ;  /* 0x00005410030d7816 */ /* 0x000fc4000000000a */
[C---:B------:R-:W-:Y:S02]  /*7cf0*/  LOP3.LUT R3, R18.reuse, 0xffff, RZ, 0xc0, !PT ;  /* 0x0000ffff12037812 */ /* 0x040fe400078ec0ff */
[----:B------:R-:W-:Y:S02]  /*7d00*/  SHF.R.U32.HI R8, RZ, 0x10, R16 ;  /* 0x00000010ff087819 */ /* 0x000fe40000011610 */
[----:B------:R-:W-:Y:S02]  /*7d10*/  SHF.R.U32.HI R7, RZ, 0x8, R3 ;  /* 0x00000008ff077819 */ /* 0x000fe40000011603 */
[----:B------:R-:W-:Y:S02]  /*7d20*/  LOP3.LUT R3, R18, 0xff, RZ, 0xc0, !PT ;  /* 0x000000ff12037812 */ /* 0x000fe400078ec0ff */
[----:B------:R-:W-:Y:S02]  /*7d30*/  ISETP.GE.U32.AND P2, PT, R225, R9, PT ;  /* 0x00000009e100720c */ /* 0x000fe40003f46070 */
[----:B------:R-:W-:-:S02]  /*7d40*/  PRMT R15, R3, 0x5410, R7 ;  /* 0x00005410030f7816 */ /* 0x000fc40000000007 */
[----:B------:R-:W-:Y:S02]  /*7d50*/  SHF.R.U32.HI R7, RZ, 0x10, R18 ;  /* 0x00000010ff077819 */ /* 0x000fe40000011612 */
[C---:B------:R-:W-:Y:S02]  /*7d60*/  LOP3.LUT R3, R16.reuse, 0xffff, RZ, 0xc0, !PT ;  /* 0x0000ffff10037812 */ /* 0x040fe400078ec0ff */
[----:B------:R-:W-:Y:S02]  /*7d70*/  LOP3.LUT R9, R7, 0xff, RZ, 0xc0, !PT ;  /* 0x000000ff07097812 */ /* 0x000fe400078ec0ff */
[----:B------:R-:W-:Y:S02]  /*7d80*/  LOP3.LUT R11, R16, 0xff, RZ, 0xc0, !PT ;  /* 0x000000ff100b7812 */ /* 0x000fe400078ec0ff */
[----:B------:R-:W-:Y:S02]  /*7d90*/  SHF.R.U32.HI R7, RZ, 0x8, R3 ;  /* 0x00000008ff077819 */ /* 0x000fe40000011603 */
[----:B------:R-:W-:-:S02]  /*7da0*/  SHF.R.U32.HI R10, RZ, 0x18, R16 ;  /* 0x00000018ff0a7819 */ /* 0x000fc40000011610 */
[----:B------:R-:W-:Y:S01]  /*7db0*/  LOP3.LUT R3, R8, 0xff, RZ, 0xc0, !PT ;  /* 0x000000ff08037812 */ /* 0x000fe200078ec0ff */
[--C-:B------:R-:W-:Y:S01]  /*7dc0*/  FFMA.FTZ R8, R115, c[0x0][0x23c], -R4.reuse ;  /* 0x00008f0073087a23 */ /* 0x100fe20000010804 */
[----:B------:R-:W-:Y:S01]  /*7dd0*/  PRMT R16, R11, 0x5410, R7 ;  /* 0x000054100b107816 */ /* 0x000fe20000000007 */
[----:B------:R-:W-:Y:S01]  /*7de0*/  FFMA.FTZ R7, R118, c[0x0][0x23c], -R4 ;  /* 0x00008f0076077a23 */ /* 0x000fe20000010804 */
[----:B------:R-:W-:Y:S01]  /*7df0*/  PRMT R11, R3, 0x5410, R10 ;  /* 0x00005410030b7816 */ /* 0x000fe2000000000a */
[----:B------:R-:W-:Y:S01]  /*7e00*/  MUFU.EX2 R115, R8 ;  /* 0x0000000800737308 */ /* 0x000fe20000000800 */
[----:B------:R-:W-:Y:S01]  /*7e10*/  LOP3.LUT R3, R28, 0xffff, RZ, 0xc0, !PT ;  /* 0x0000ffff1c037812 */ /* 0x000fe200078ec0ff */
[----:B------:R-:W-:Y:S01]  /*7e20*/  IMAD.MOV.U32 R118, RZ, RZ, R243 ;  /* 0x000000ffff767224 */ /* 0x000fe200078e00f3 */
[----:B------:R-:W-:Y:S02]  /*7e30*/  PRMT R38, R189, 0x5410, R163 ;  /* 0x00005410bd267816 */ /* 0x000fe400000000a3 */
[----:B------:R-:W-:-:S02]  /*7e40*/  SHF.R.U32.HI R3, RZ, 0x8, R3 ;  /* 0x00000008ff037819 */ /* 0x000fc40000011603 */
[----:B------:R-:W-:Y:S01]  /*7e50*/  @!P0 PRMT R163, R150, 0x5410, RZ ;  /* 0x0000541096a38816 */ /* 0x000fe200000000ff */
[----:B------:R2:W-:Y:S01]  /*7e60*/  MUFU.EX2 R109, R7 ;  /* 0x00000007006d7308 */ /* 0x0005e20000000800 */
[----:B------:R-:W-:Y:S02]  /*7e70*/  LOP3.LUT R3, R3, 0xffff, RZ, 0xc0, !PT ;  /* 0x0000ffff03037812 */ /* 0x000fe400078ec0ff */
[----:B------:R-:W-:Y:S01]  /*7e80*/  PRMT R12, R9, 0x5410, R12 ;  /* 0x00005410090c7816 */ /* 0x000fe2000000000c */
[----:B------:R-:W-:Y:S01]  /*7e90*/  FFMA.FTZ R9, R134, c[0x0][0x23c], -R0 ;  /* 0x00008f0086097a23 */ /* 0x000fe20000010800 */
[C---:B------:R-:W-:Y:S01]  /*7ea0*/  ISETP.GE.U32.AND P0, PT, R225.reuse, R3, PT ;  /* 0x00000003e100720c */ /* 0x040fe20003f06070 */
[----:B------:R-:W-:Y:S01]  /*7eb0*/  HSET2.LE.AND R3, R19, R113, PT ;  /* 0x0000007113037233 */ /* 0x000fe20003803000 */
[----:B------:R-:W-:Y:S01]  /*7ec0*/  IMAD.MOV.U32 R134, RZ, RZ, R117 ;  /* 0x000000ffff867224 */ /* 0x000fe200078e0075 */
[----:B------:R-:W-:Y:S01]  /*7ed0*/  MUFU.EX2 R108, R9 ;  /* 0x00000009006c7308 */ /* 0x000fe20000000800 */
[----:B------:R-:W-:Y:S01]  /*7ee0*/  IMAD.MOV.U32 R117, RZ, RZ, R242 ;  /* 0x000000ffff757224 */ /* 0x000fe200078e00f2 */
[----:B------:R-:W-:-:S02]  /*7ef0*/  ISETP.GE.U32.AND P4, PT, R225, R78, PT ;  /* 0x0000004ee100720c */ /* 0x000fc40003f86070 */
[----:B------:R-:W-:Y:S01]  /*7f00*/  LOP3.LUT R44, R3, R155, RZ, 0xc0, !PT ;  /* 0x0000009b032c7212 */ /* 0x000fe200078ec0ff */
[----:B------:R-:W-:Y:S01]  /*7f10*/  HSET2.LE.AND R3, R17, R113, PT ;  /* 0x0000007111037233 */ /* 0x000fe20003803000 */
[----:B------:R-:W-:Y:S01]  /*7f20*/  @!P3 PRMT R189, R148, 0x5410, RZ ;  /* 0x0000541094bdb816 */ /* 0x000fe200000000ff */
[----:B--2---:R-:W-:-:S03]  /*7f30*/  FFMA.FTZ R7, R127, c[0x0][0x23c], -R0 ;  /* 0x00008f007f077a23 */ /* 0x004fc60000010800 */
[----:B------:R-:W-:Y:S01]  /*7f40*/  LOP3.LUT R45, R3, R154, RZ, 0xc0, !PT ;  /* 0x0000009a032d7212 */ /* 0x000fe200078ec0ff */
[--C-:B------:R-:W-:Y:S01]  /*7f50*/  HSET2.LE.AND R3, R42, R113.reuse, PT ;  /* 0x000000712a037233 */ /* 0x100fe20003803000 */
[----:B------:R2:W-:Y:S01]  /*7f60*/  MUFU.EX2 R27, R7 ;  /* 0x00000007001b7308 */ /* 0x0005e20000000800 */
[----:B------:R-:W-:Y:S02]  /*7f70*/  IMAD.MOV.U32 R127, RZ, RZ, R48 ;  /* 0x000000ffff7f7224 */ /* 0x000fe400078e0030 */
[----:B------:R-:W-:Y:S01]  /*7f80*/  IMAD.MOV.U32 R48, RZ, RZ, R122 ;  /* 0x000000ffff307224 */ /* 0x000fe200078e007a */
[----:B------:R-:W-:Y:S01]  /*7f90*/  LOP3.LUT R46, R3, R152, RZ, 0xc0, !PT ;  /* 0x00000098032e7212 */ /* 0x000fe200078ec0ff */
[----:B------:R-:W-:Y:S01]  /*7fa0*/  HSET2.LE.AND R3, R40, R113, PT ;  /* 0x0000007128037233 */ /* 0x000fe20003803000 */
[----:B------:R-:W-:-:S04]  /*7fb0*/  IMAD.MOV.U32 R122, RZ, RZ, R240 ;  /* 0x000000ffff7a7224 */ /* 0x000fc800078e00f0 */
[----:B------:R-:W-:Y:S01]  /*7fc0*/  LOP3.LUT R47, R3, R151, RZ, 0xc0, !PT ;  /* 0x00000097032f7212 */ /* 0x000fe200078ec0ff */
[----:B------:R-:W-:Y:S01]  /*7fd0*/  HSET2.LE.AND R3, R14, R113, PT ;  /* 0x000000710e037233 */ /* 0x000fe20003803000 */
[----:B--2---:R-:W-:-:S04]  /*7fe0*/  FFMA.FTZ R7, R128, c[0x0][0x23c], -R0 ;  /* 0x00008f0080077a23 */ /* 0x004fc80000010800 */
[----:B------:R-:W-:Y:S01]  /*7ff0*/  LOP3.LUT R40, R3, R149, RZ, 0xc0, !PT ;  /* 0x0000009503287212 */ /* 0x000fe200078ec0ff */
[--C-:B------:R-:W-:Y:S01]  /*8000*/  HSET2.LE.AND R3, R20, R113.reuse, PT ;  /* 0x0000007114037233 */ /* 0x100fe20003803000 */
[----:B------:R-:W-:Y:S01]  /*8010*/  IMAD.MOV.U32 R128, RZ, RZ, R139 ;  /* 0x000000ffff807224 */ /* 0x000fe200078e008b */
[----:B------:R2:W3:Y:S03]  /*8020*/  MUFU.EX2 R55, R7 ;  /* 0x0000000700377308 */ /* 0x0004e60000000800 */
[----:B------:R-:W-:Y:S01]  /*8030*/  LOP3.LUT R42, R3, R77, RZ, 0xc0, !PT ;  /* 0x0000004d032a7212 */ /* 0x000fe200078ec0ff */
[----:B------:R-:W-:-:S05]  /*8040*/  HSET2.LE.AND R3, R21, R113, PT ;  /* 0x0000007115037233 */ /* 0x000fca0003803000 */
[----:B------:R-:W-:Y:S01]  /*8050*/  LOP3.LUT R43, R3, R76, RZ, 0xc0, !PT ;  /* 0x0000004c032b7212 */ /* 0x000fe200078ec0ff */
[----:B------:R-:W-:-:S05]  /*8060*/  HSET2.LE.AND R3, R22, R113, PT ;  /* 0x0000007116037233 */ /* 0x000fca0003803000 */
[----:B------:R-:W-:Y:S01]  /*8070*/  LOP3.LUT R38, R3, R38, RZ, 0xc0, !PT ;  /* 0x0000002603267212 */ /* 0x000fe200078ec0ff */
[----:B--2---:R-:W-:Y:S01]  /*8080*/  FFMA.FTZ R7, R125, c[0x0][0x23c], -R4 ;  /* 0x00008f007d077a23 */ /* 0x004fe20000010804 */
[----:B---3--:R-:W-:Y:S01]  /*8090*/  F2FP.BF16.PACK_AB R8, R55, R27 ;  /* 0x0000001b3708723e */ /* 0x008fe200000010ff */
[----:B------:R-:W-:Y:S01]  /*80a0*/  HSET2.LE.AND R3, R23, R113, PT ;  /* 0x0000007117037233 */ /* 0x000fe20003803000 */
[----:B------:R-:W-:Y:S01]  /*80b0*/  IMAD.MOV.U32 R125, RZ, RZ, R97 ;  /* 0x000000ffff7d7224 */ /* 0x000fe200078e0061 */
[----:B------:R2:W-:Y:S01]  /*80c0*/  MUFU.EX2 R63, R7 ;  /* 0x00000007003f7308 */ /* 0x0005e20000000800 */
[C---:B------:R-:W-:Y:S01]  /*80d0*/  PRMT R162, R8.reuse, 0x7610, R162 ;  /* 0x0000761008a27816 */ /* 0x040fe200000000a2 */
[----:B------:R-:W-:Y:S01]  /*80e0*/  IMAD.MOV.U32 R97, RZ, RZ, R210 ;  /* 0x000000ffff617224 */ /* 0x000fe200078e00d2 */
[----:B------:R-:W-:Y:S01]  /*80f0*/  PRMT R161, R8, 0x7632, R161 ;  /* 0x0000763208a17816 */ /* 0x000fe200000000a1 */
[----:B------:R-:W-:Y:S02]  /*8100*/  FFMA.FTZ R8, R129, c[0x0][0x23c], -R0 ;  /* 0x00008f0081087a23 */ /* 0x000fe40000010800 */
[----:B------:R-:W-:Y:S01]  /*8110*/  @!P1 HFMA2.BF16_V2 R153, -RZ.H0_H0, RZ.H0_H0, -R162.H0_H0 ;  /* 0x200000ffff999231 */ /* 0x000fe200003409a2 */
[----:B------:R-:W-:Y:S01]  /*8120*/  PRMT R10, R162, 0x5410, R161 ;  /* 0x00005410a20a7816 */ /* 0x000fe200000000a1 */
[----:B------:R3:W-:Y:S01]  /*8130*/  MUFU.EX2 R76, R8 ;  /* 0x00000008004c7308 */ /* 0x0007e20000000800 */
[----:B------:R-:W-:-:S02]  /*8140*/  IMAD.MOV.U32 R129, RZ, RZ, R96 ;  /* 0x000000ffff817224 */ /* 0x000fc400078e0060 */
[----:B------:R-:W-:Y:S02]  /*8150*/  @!P1 PRMT R162, R153, 0x5410, RZ ;  /* 0x0000541099a29816 */ /* 0x000fe400000000ff */
[----:B------:R-:W-:Y:S01]  /*8160*/  LOP3.LUT R39, R3, R10, RZ, 0xc0, !PT ;  /* 0x0000000a03277212 */ /* 0x000fe200078ec0ff */
[--C-:B------:R-:W-:Y:S02]  /*8170*/  HSET2.LE.AND R3, R24, R113.reuse, PT ;  /* 0x0000007118037233 */ /* 0x100fe40003803000 */
[----:B--2---:R-:W-:-:S05]  /*8180*/  HSET2.LE.AND R7, R13, R113, PT ;  /* 0x000000710d077233 */ /* 0x004fca0003803000 */
[----:B------:R-:W-:Y:S01]  /*8190*/  LOP3.LUT R41, R7, R80, RZ, 0xc0, !PT ;  /* 0x0000005007297212 */ /* 0x000fe200078ec0ff */
[----:B------:R-:W-:Y:S01]  /*81a0*/  FFMA.FTZ R7, R119, c[0x0][0x23c], -R4 ;  /* 0x00008f0077077a23 */ /* 0x000fe20000010804 */
[----:B------:R-:W2:Y:S01]  /*81b0*/  LDSM.16.MT88.4 R80, [R165+0x6800] ;  /* 0x00680000a550783b */ /* 0x000ea20000004200 */
[----:B---3--:R-:W-:Y:S01]  /*81c0*/  HSET2.LE.AND R8, R15, R113, PT ;  /* 0x000000710f087233 */ /* 0x008fe20003803000 */
[----:B------:R-:W-:Y:S01]  /*81d0*/  ISETP.GE.U32.AND P3, PT, R225, R72, PT ;  /* 0x00000048e100720c */ /* 0x000fe20003f66070 */
[----:B------:R3:W4:Y:S01]  /*81e0*/  MUFU.EX2 R77, R7 ;  /* 0x00000007004d7308 */ /* 0x0007220000000800 */
[----:B------:R-:W-:Y:S02]  /*81f0*/  IMAD.MOV.U32 R119, RZ, RZ, R95 ;  /* 0x000000ffff777224 */ /* 0x000fe400078e005f */
[----:B------:R-:W-:Y:S01]  /*8200*/  LOP3.LUT R36, R8, R36, RZ, 0xc0, !PT ;  /* 0x0000002408247212 */ /* 0x000fe200078ec0ff */
[----:B---3--:R-:W-:Y:S01]  /*8210*/  FFMA.FTZ R7, R126, c[0x0][0x23c], -R0 ;  /* 0x00008f007e077a23 */ /* 0x008fe20000010800 */
[----:B----4-:R-:W-:Y:S01]  /*8220*/  F2FP.BF16.PACK_AB R8, R77, R115 ;  /* 0x000000734d08723e */ /* 0x010fe200000010ff */
[----:B------:R-:W-:-:S02]  /*8230*/  IMAD.MOV.U32 R126, RZ, RZ, R123 ;  /* 0x000000ffff7e7224 */ /* 0x000fc400078e007b */
[----:B------:R3:W4:Y:S01]  /*8240*/  MUFU.EX2 R62, R7 ;  /* 0x00000007003e7308 */ /* 0x0007220000000800 */
[C---:B------:R-:W-:Y:S01]  /*8250*/  PRMT R160, R8.reuse, 0x7610, R160 ;  /* 0x0000761008a07816 */ /* 0x040fe200000000a0 */
[----:B------:R-:W-:Y:S01]  /*8260*/  IMAD.MOV.U32 R123, RZ, RZ, R241 ;  /* 0x000000ffff7b7224 */ /* 0x000fe200078e00f1 */
[----:B------:R-:W-:Y:S02]  /*8270*/  PRMT R159, R8, 0x7632, R159 ;  /* 0x00007632089f7816 */ /* 0x000fe4000000009f */
[----:B------:R-:W-:-:S04]  /*8280*/  F2FP.BF16.PACK_AB R8, R63, R109 ;  /* 0x0000006d3f08723e */ /* 0x000fc800000010ff */
[C---:B------:R-:W-:Y:S02]  /*8290*/  PRMT R156, R8.reuse, 0x7610, R156 ;  /* 0x00007610089c7816 */ /* 0x040fe4000000009c */
[----:B------:R-:W-:Y:S02]  /*82a0*/  PRMT R155, R8, 0x7632, R155 ;  /* 0x00007632089b7816 */ /* 0x000fe4000000009b */
[----:B---3--:R-:W-:-:S04]  /*82b0*/  LOP3.LUT R7, R28, 0xff, RZ, 0xc0, !PT ;  /* 0x000000ff1c077812 */ /* 0x008fc800078ec0ff */
[----:B------:R-:W-:Y:S01]  /*82c0*/  ISETP.GE.U32.AND P1, PT, R225, R7, PT ;  /* 0x00000007e100720c */ /* 0x000fe20003f26070 */
[----:B------:R-:W-:Y:S02]  /*82d0*/  HSET2.LE.AND R7, R12, R113, PT ;  /* 0x000000710c077233 */ /* 0x000fe40003803000 */
[----:B-1----:R-:W-:Y:S03]  /*82e0*/  HMMA.16816.F32.BF16 R12, R44, R84, RZ ;  /* 0x000000542c0c723c */ /* 0x002fe600000418ff */
[----:B------:R-:W-:Y:S01]  /*82f0*/  LOP3.LUT R37, R7, R37, RZ, 0xc0, !PT ;  /* 0x0000002507257212 */ /* 0x000fe200078ec0ff */
[----:B------:R-:W-:Y:S02]  /*8300*/  FFMA.FTZ R7, R135, c[0x0][0x23c], -R0 ;  /* 0x00008f0087077a23 */ /* 0x000fe40000010800 */
[----:B------:R-:W-:Y:S02]  /*8310*/  IMAD.MOV.U32 R135, RZ, RZ, R137 ;  /* 0x000000ffff877224 */ /* 0x000fe400078e0089 */
[----:B------:R4:W1:Y:S02]  /*8320*/  MUFU.EX2 R24, R7 ;  /* 0x0000000700187308 */ /* 0x0008640000000800 */
[----:B----4-:R-:W-:-:S04]  /*8330*/  F2FP.BF16.PACK_AB R7, R76, R62 ;  /* 0x0000003e4c07723e */ /* 0x010fc800000010ff */
[C---:B------:R-:W-:Y:S02]  /*8340*/  PRMT R158, R7.reuse, 0x7610, R158 ;  /* 0x00007610079e7816 */ /* 0x040fe4000000009e */
[----:B------:R-:W-:Y:S02]  /*8350*/  PRMT R157, R7, 0x7632, R157 ;  /* 0x00007632079d7816 */ /* 0x000fe4000000009d */
[----:B------:R-:W-:-:S04]  /*8360*/  PRMT R7, R160, 0x5410, R159 ;  /* 0x00005410a0077816 */ /* 0x000fc8000000009f */
[----:B------:R-:W-:Y:S02]  /*8370*/  LOP3.LUT R34, R6, R7, RZ, 0xc0, !PT ;  /* 0x0000000706227212 */ /* 0x000fe400078ec0ff */
[----:B------:R-:W-:Y:S02]  /*8380*/  PRMT R6, R158, 0x5410, R157 ;  /* 0x000054109e067816 */ /* 0x000fe4000000009d */
[----:B-1----:R-:W-:Y:S02]  /*8390*/  F2FP.BF16.PACK_AB R7, R24, R108 ;  /* 0x0000006c1807723e */ /* 0x002fe400000010ff */
[----:B------:R-:W-:Y:S01]  /*83a0*/  LOP3.LUT R35, R3, R6, RZ, 0xc0, !PT ;  /* 0x0000000603237212 */ /* 0x000fe200078ec0ff */
[--C-:B------:R-:W-:Y:S01]  /*83b0*/  HSET2.LE.AND R3, R11, R113.reuse, PT ;  /* 0x000000710b037233 */ /* 0x100fe20003803000 */
[C---:B------:R-:W-:Y:S01]  /*83c0*/  PRMT R154, R7.reuse, 0x7610, R154 ;  /* 0x00007610079a7816 */ /* 0x040fe2000000009a */
[----:B------:R-:W-:Y:S01]  /*83d0*/  HMMA.16816.F32.BF16 R8, R36, R84, RZ ;  /* 0x000000542408723c */ /* 0x000fe200000418ff */
[----:B------:R-:W-:Y:S01]  /*83e0*/  HSET2.LE.AND R6, R16, R113, PT ;  /* 0x0000007110067233 */ /* 0x000fe20003803000 */
[----:B------:R-:W-:-:S02]  /*83f0*/  PRMT R153, R7, 0x7632, R153 ;  /* 0x0000763207997816 */ /* 0x000fc40000000099 */
[----:B------:R-:W-:-:S03]  /*8400*/  PRMT R7, R156, 0x5410, R155 ;  /* 0x000054109c077816 */ /* 0x000fc6000000009b */
[----:B------:R-:W-:Y:S01]  /*8410*/  IMAD.MOV.U32 R85, RZ, RZ, R49 ;  /* 0x000000ffff557224 */ /* 0x000fe200078e0031 */
[----:B------:R-:W-:Y:S01]  /*8420*/  LOP3.LUT R32, R6, R7, RZ, 0xc0, !PT ;  /* 0x0000000706207212 */ /* 0x000fe200078ec0ff */
[----:B------:R-:W-:Y:S01]  /*8430*/  IMAD.MOV.U32 R49, RZ, RZ, R136 ;  /* 0x000000ffff317224 */ /* 0x000fe200078e0088 */
[----:B------:R-:W-:Y:S01]  /*8440*/  PRMT R6, R154, 0x5410, R153 ;  /* 0x000054109a067816 */ /* 0x000fe20000000099 */
[----:B------:R-:W-:Y:S01]  /*8450*/  @!P0 HFMA2.BF16_V2 R204, -RZ.H0_H0, RZ.H0_H0, -R155.H0_H0 ;  /* 0x200000ffffcc8231 */ /* 0x000fe2000034099b */
[----:B------:R-:W-:Y:S02]  /*8460*/  IMAD.MOV.U32 R84, RZ, RZ, R99 ;  /* 0x000000ffff547224 */ /* 0x000fe400078e0063 */
[----:B------:R-:W-:Y:S01]  /*8470*/  LOP3.LUT R33, R3, R6, RZ, 0xc0, !PT ;  /* 0x0000000603217212 */ /* 0x000fe200078ec0ff */
[----:B------:R-:W-:Y:S01]  /*8480*/  IMAD.WIDE.U32 R6, R91, -0x2daee0ad, RZ ;  /* 0xd2511f535b067825 */ /* 0x000fe200078e00ff */
[-C--:B--2---:R-:W-:Y:S01]  /*8490*/  HMMA.16816.F32.BF16 R136, R40, R80.reuse, R12 ;  /* 0x000000502888723c */ /* 0x084fe2000004180c */
[----:B------:R-:W-:Y:S01]  /*84a0*/  @!P1 HFMA2.BF16_V2 R202, -RZ.H0_H0, RZ.H0_H0, -R156.H0_H0 ;  /* 0x200000ffffca9231 */ /* 0x000fe2000034099c */
[----:B------:R1:W2:Y:S01]  /*84b0*/  LDL.LU.S16 R99, [R1+0x28] ;  /* 0x0000280001637983 */ /* 0x0002a20000300600 */
[----:B------:R-:W-:Y:S01]  /*84c0*/  SHF.R.U32.HI R3, RZ, 0x18, R28 ;  /* 0x00000018ff037819 */ /* 0x000fe2000001161c */
[----:B------:R-:W-:Y:S01]  /*84d0*/  @!P2 HFMA2.BF16_V2 R168, -RZ.H0_H0, RZ.H0_H0, -R154.H0_H0 ;  /* 0x200000ffffa8a231 */ /* 0x000fe2000034099a */
[C---:B------:R-:W-:Y:S01]  /*84e0*/  LOP3.LUT R23, R6.reuse, 0xffff, RZ, 0xc0, !PT ;  /* 0x0000ffff06177812 */ /* 0x040fe200078ec0ff */
[----:B------:R-:W-:Y:S01]  /*84f0*/  @!P4 HFMA2.BF16_V2 R206, -RZ.H0_H0, RZ.H0_H0, -R160.H0_H0 ;  /* 0x200000ffffcec231 */ /* 0x000fe200003409a0 */
[----:B------:R-:W-:Y:S01]  /*8500*/  LOP3.LUT R13, R6, 0xff, RZ, 0xc0, !PT ;  /* 0x000000ff060d7812 */ /* 0x000fe200078ec0ff */
[----:B------:R-:W-:Y:S01]  /*8510*/  HMMA.16816.F32.BF16 R240, R32, R80, R8 ;  /* 0x0000005020f0723c */ /* 0x000fe20000041808 */
[----:B------:R-:W-:Y:S01]  /*8520*/  SHF.R.U32.HI R14, RZ, 0x10, R6 ;  /* 0x00000010ff0e7819 */ /* 0x000fe20000011606 */
[----:B------:R-:W-:Y:S01]  /*8530*/  @!P3 HFMA2.BF16_V2 R209, -RZ.H0_H0, RZ.H0_H0, -R157.H0_H0 ;  /* 0x200000ffffd1b231 */ /* 0x000fe2000034099d */
[----:B------:R-:W-:Y:S01]  /*8540*/  @!P0 PRMT R155, R204, 0x5410, RZ ;  /* 0x00005410cc9b8816 */ /* 0x000fe200000000ff */
[----:B------:R-:W-:Y:S01]  /*8550*/  @!P5 HFMA2.BF16_V2 R203, -RZ.H0_H0, RZ.H0_H0, -R161.H0_H0 ;  /* 0x200000ffffcbd231 */ /* 0x000fe200003409a1 */
[----:B------:R-:W-:-:S02]  /*8560*/  @!P1 PRMT R156, R202, 0x5410, RZ ;  /* 0x00005410ca9c9816 */ /* 0x000fc400000000ff */
[----:B------:R-:W-:Y:S02]  /*8570*/  SHF.R.U32.HI R10, RZ, 0x18, R6 ;  /* 0x00000018ff0a7819 */ /* 0x000fe40000011606 */
[----:B------:R-:W-:Y:S02]  /*8580*/  SHF.R.U32.HI R6, RZ, 0x8, R73 ;  /* 0x00000008ff067819 */ /* 0x000fe40000011649 */
[----:B------:R-:W-:Y:S02]  /*8590*/  ISETP.GE.U32.AND P0, PT, R225, R3, PT ;  /* 0x00000003e100720c */ /* 0x000fe40003f06070 */
[----:B------:R-:W-:Y:S02]  /*85a0*/  LOP3.LUT R6, R6, 0xffff, RZ, 0xc0, !PT ;  /* 0x0000ffff06067812 */ /* 0x000fe400078ec0ff */
[----:B------:R-:W-:Y:S02]  /*85b0*/  LOP3.LUT R3, R7, UR13, R54, 0x96, !PT ;  /* 0x0000000d07037c12 */ /* 0x000fe4000f8e9636 */
[----:B------:R-:W-:Y:S01]  /*85c0*/  ISETP.GE.U32.AND P1, PT, R225, R6, PT ;  /* 0x00000006e100720c */ /* 0x000fe20003f26070 */
[----:B------:R-:W-:Y:S01]  /*85d0*/  IMAD.WIDE.U32 R6, R92, -0x2daee0ad, RZ ;  /* 0xd2511f535c067825 */ /* 0x000fe200078e00ff */
[----:B------:R-:W-:-:S02]  /*85e0*/  @!P2 PRMT R154, R168, 0x5410, RZ ;  /* 0x00005410a89aa816 */ /* 0x000fc400000000ff */
[----:B------:R-:W-:Y:S02]  /*85f0*/  SHF.R.U32.HI R9, RZ, 0x8, R74 ;  /* 0x00000008ff097819 */ /* 0x000fe4000001164a */
[----:B------:R-:W-:Y:S01]  /*8600*/  LOP3.LUT R11, R7, UR13, R56, 0x96, !PT ;  /* 0x0000000d070b7c12 */ /* 0x000fe2000f8e9638 */
[----:B------:R-:W-:Y:S01]  /*8610*/  @!P0 HFMA2.BF16_V2 R205, -RZ.H0_H0, RZ.H0_H0, -R153.H0_H0 ;  /* 0x200000ffffcd8231 */ /* 0x000fe20000340999 */
[----:B------:R1:W3:Y:S01]  /*8620*/  LDL.LU.S16 R56, [R1+0x2c] ;  /* 0x00002c0001387983 */ /* 0x0002e20000300600 */
[C---:B------:R-:W-:Y:S02]  /*8630*/  LOP3.LUT R15, R6.reuse, 0xffff, RZ, 0xc0, !PT ;  /* 0x0000ffff060f7812 */ /* 0x040fe400078ec0ff */
[----:B------:R-:W-:Y:S01]  /*8640*/  LOP3.LUT R16, R6, 0xff, RZ, 0xc0, !PT ;  /* 0x000000ff06107812 */ /* 0x000fe200078ec0ff */
[----:B------:R1:W4:Y:S01]  /*8650*/  LDL.LU.S16 R54, [R1+0x34] ;  /* 0x0000340001367983 */ /* 0x0003220000300600 */
[--C-:B------:R-:W-:Y:S01]  /*8660*/  SHF.R.U32.HI R18, RZ, 0x10, R6.reuse ;  /* 0x00000010ff127819 */ /* 0x100fe20000011606 */
[----:B------:R-:W-:Y:S01]  /*8670*/  @!P1 HFMA2.BF16_V2 R207, -RZ.H0_H0, RZ.H0_H0, -R159.H0_H0 ;  /* 0x200000ffffcf9231 */ /* 0x000fe2000034099f */
[----:B------:R-:W-:-:S02]  /*8680*/  SHF.R.U32.HI R17, RZ, 0x18, R6 ;  /* 0x00000018ff117819 */ /* 0x000fc40000011606 */
[----:B------:R-:W-:Y:S02]  /*8690*/  LOP3.LUT R6, R90, 0xff, RZ, 0xc0, !PT ;  /* 0x000000ff5a067812 */ /* 0x000fe400078ec0ff */
[----:B------:R-:W-:Y:S02]  /*86a0*/  @!P0 PRMT R153, R205, 0x5410, RZ ;  /* 0x00005410cd998816 */ /* 0x000fe400000000ff */
[----:B------:R-:W-:Y:S01]  /*86b0*/  ISETP.GE.U32.AND P0, PT, R225, R6, PT ;  /* 0x00000006e100720c */ /* 0x000fe20003f06070 */
[----:B------:R-:W-:Y:S01]  /*86c0*/  IMAD.WIDE.U32 R6, R53, -0x2daee0ad, RZ ;  /* 0xd2511f5335067825 */ /* 0x000fe200078e00ff */
[----:B------:R-:W-:Y:S02]  /*86d0*/  @!P1 PRMT R159, R207, 0x5410, RZ ;  /* 0x00005410cf9f9816 */ /* 0x000fe400000000ff */
[----:B------:R-:W-:Y:S02]  /*86e0*/  PRMT R96, R89, 0x5410, R9 ;  /* 0x0000541059607816 */ /* 0x000fe40000000009 */
[----:B------:R-:W-:-:S02]  /*86f0*/  LOP3.LUT R19, R6, 0xffff, RZ, 0xc0, !PT ;  /* 0x0000ffff06137812 */ /* 0x000fc400078ec0ff */
[----:B------:R-:W-:Y:S02]  /*8700*/  LOP3.LUT R22, R6, 0xff, RZ, 0xc0, !PT ;  /* 0x000000ff06167812 */ /* 0x000fe400078ec0ff */
[--C-:B------:R-:W-:Y:S02]  /*8710*/  SHF.R.U32.HI R21, RZ, 0x10, R6.reuse ;  /* 0x00000010ff157819 */ /* 0x100fe40000011606 */
[----:B------:R-:W-:Y:S01]  /*8720*/  SHF.R.U32.HI R20, RZ, 0x18, R6 ;  /* 0x00000018ff147819 */ /* 0x000fe20000011606 */
[----:B------:R-:W-:Y:S01]  /*8730*/  @!P0 HFMA2.BF16_V2 R208, -RZ.H0_H0, RZ.H0_H0, -R158.H0_H0 ;  /* 0x200000ffffd08231 */ /* 0x000fe2000034099e */
[----:B------:R-:W-:Y:S02]  /*8740*/  SHF.R.U32.HI R6, RZ, 0x10, R29 ;  /* 0x00000010ff067819 */ /* 0x000fe4000001161d */
[----:B------:R-:W-:Y:S01]  /*8750*/  LOP3.LUT R12, R7, UR13, R50, 0x96, !PT ;  /* 0x0000000d070c7c12 */ /* 0x000fe2000f8e9632 */
[----:B------:R-:W-:Y:S01]  /*8760*/  FFMA.FTZ R7, R145, c[0x0][0x23c], -R4 ;  /* 0x00008f0091077a23 */ /* 0x000fe20000010804 */
[----:B------:R-:W-:-:S02]  /*8770*/  LOP3.LUT R6, R6, 0xff, RZ, 0xc0, !PT ;  /* 0x000000ff06067812 */ /* 0x000fc400078ec0ff */
[----:B------:R-:W-:Y:S01]  /*8780*/  @!P0 PRMT R158, R208, 0x5410, RZ ;  /* 0x00005410d09e8816 */ /* 0x000fe200000000ff */
[----:B------:R5:W-:Y:S01]  /*8790*/  MUFU.EX2 R28, R7 ;  /* 0x00000007001c7308 */ /* 0x000be20000000800 */
[----:B------:R-:W-:Y:S01]  /*87a0*/  ISETP.GE.U32.AND P2, PT, R225, R6, PT ;  /* 0x00000006e100720c */ /* 0x000fe20003f46070 */
[----:B------:R-:W-:Y:S01]  /*87b0*/  FFMA.FTZ R6, R142, c[0x0][0x23c], -R4 ;  /* 0x00008f008e067a23 */ /* 0x000fe20000010804 */
[----:B------:R-:W-:Y:S02]  /*87c0*/  @!P4 PRMT R160, R206, 0x5410, RZ ;  /* 0x00005410cea0c816 */ /* 0x000fe400000000ff */
[----:B------:R-:W-:Y:S02]  /*87d0*/  LOP3.LUT R8, R79, 0xff, RZ, 0xc0, !PT ;  /* 0x000000ff4f087812 */ /* 0x000fe400078ec0ff */
[----:B------:R-:W-:Y:S01]  /*87e0*/  @!P3 PRMT R157, R209, 0x5410, RZ ;  /* 0x00005410d19db816 */ /* 0x000fe200000000ff */
[----:B------:R1:W1:Y:S01]  /*87f0*/  MUFU.EX2 R210, R6 ;  /* 0x0000000600d27308 */ /* 0x0002620000000800 */
[----:B------:R-:W-:-:S02]  /*8800*/  @!P5 PRMT R161, R203, 0x5410, RZ ;  /* 0x00005410cba1d816 */ /* 0x000fc400000000ff */
[----:B------:R-:W-:Y:S02]  /*8810*/  ISETP.GE.U32.AND P6, PT, R225, R60, PT ;  /* 0x0000003ce100720c */ /* 0x000fe40003fc6070 */
[----:B-----5:R-:W-:Y:S02]  /*8820*/  LOP3.LUT R7, R29, 0xff, RZ, 0xc0, !PT ;  /* 0x000000ff1d077812 */ /* 0x020fe400078ec0ff */
[C---:B------:R-:W-:Y:S02]  /*8830*/  ISETP.GE.U32.AND P4, PT, R225.reuse, R13, PT ;  /* 0x0000000de100720c */ /* 0x040fe40003f86070 */
[----:B------:R-:W-:Y:S01]  /*8840*/  ISETP.GE.U32.AND P0, PT, R225, R7, PT ;  /* 0x00000007e100720c */ /* 0x000fe20003f06070 */
[----:B------:R-:W-:Y:S01]  /*8850*/  FFMA.FTZ R7, R143, c[0x0][0x23c], -R0 ;  /* 0x00008f008f077a23 */ /* 0x000fe20000010800 */
[----:B------:R-:W-:Y:S01]  /*8860*/  PRMT R95, R8, 0x5410, R88 ;  /* 0x00005410085f7816 */ /* 0x000fe20000000058 */
[----:B------:R-:W-:Y:S01]  /*8870*/  FFMA.FTZ R8, R146, c[0x0][0x23c], -R0 ;  /* 0x00008f0092087a23 */ /* 0x000fe20000010800 */
[----:B-1----:R-:W-:Y:S01]  /*8880*/  LOP3.LUT R6, R29, 0xffff, RZ, 0xc0, !PT ;  /* 0x0000ffff1d067812 */ /* 0x002fe200078ec0ff */
[----:B------:R1:W-:Y:S01]  /*8890*/  MUFU.EX2 R208, R7 ;  /* 0x0000000700d07308 */ /* 0x0003e20000000800 */
[----:B------:R-:W-:-:S02]  /*88a0*/  ISETP.GE.U32.AND P5, PT, R225, R61, PT ;  /* 0x0000003de100720c */ /* 0x000fc40003fa6070 */
[----:B------:R-:W-:-:S04]  /*88b0*/  SHF.R.U32.HI R6, RZ, 0x8, R6 ;  /* 0x00000008ff067819 */ /* 0x000fc80000011606 */
[----:B------:R-:W-:Y:S01]  /*88c0*/  LOP3.LUT R6, R6, 0xffff, RZ, 0xc0, !PT ;  /* 0x0000ffff06067812 */ /* 0x000fe200078ec0ff */
[----:B------:R-:W5:Y:S03]  /*88d0*/  MUFU.EX2 R168, R8 ;  /* 0x0000000800a87308 */ /* 0x000f660000000800 */
[----:B------:R-:W-:Y:S02]  /*88e0*/  ISETP.GE.U32.AND P1, PT, R225, R6, PT ;  /* 0x00000006e100720c */ /* 0x000fe40003f26070 */
[----:B------:R-:W-:Y:S01]  /*88f0*/  F2FP.BF16.PACK_AB R6, R210, R28 ;  /* 0x0000001cd206723e */ /* 0x000fe200000010ff */
[----:B-1----:R-:W-:-:S03]  /*8900*/  FFMA.FTZ R7, R140, c[0x0][0x23c], -R4 ;  /* 0x00008f008c077a23 */ /* 0x002fc60000010804 */
[C---:B------:R-:W-:Y:S02]  /*8910*/  PRMT R152, R6.reuse, 0x7610, R152 ;  /* 0x0000761006987816 */ /* 0x040fe40000000098 */
[----:B------:R-:W-:Y:S01]  /*8920*/  PRMT R151, R6, 0x7632, R151 ;  /* 0x0000763206977816 */ /* 0x000fe20000000097 */
[----:B------:R1:W-:Y:S01]  /*8930*/  MUFU.EX2 R207, R7 ;  /* 0x0000000700cf7308 */ /* 0x0003e20000000800 */
[----:B------:R-:W-:Y:S01]  /*8940*/  SHF.R.U32.HI R6, RZ, 0x18, R29 ;  /* 0x00000018ff067819 */ /* 0x000fe2000001161d */
[----:B--2---:R-:W-:-:S05]  /*8950*/  @!P0 HFMA2.BF16_V2 R99, -RZ.H0_H0, RZ.H0_H0, -R152.H0_H0 ;  /* 0x200000ffff638231 */ /* 0x004fca0000340998 */
[----:B------:R-:W-:Y:S02]  /*8960*/  PRMT R53, R99, 0x7610, R53 ;  /* 0x0000761063357816 */ /* 0x000fe40000000035 */
[----:B------:R-:W-:Y:S02]  /*8970*/  PRMT R99, R152, 0x5410, R151 ;  /* 0x0000541098637816 */ /* 0x000fe40000000097 */
[----:B------:R-:W-:Y:S02]  /*8980*/  @!P0 PRMT R152, R53, 0x5410, RZ ;  /* 0x0000541035988816 */ /* 0x000fe400000000ff */
[----:B------:R2:W2:Y:S01]  /*8990*/  LDL.LU.S16 R53, [R1+0x30] ;  /* 0x0000300001357983 */ /* 0x0004a20000300600 */
[----:B---3--:R-:W-:-:S05]  /*89a0*/  @!P1 HFMA2.BF16_V2 R56, -RZ.H0_H0, RZ.H0_H0, -R151.H0_H0 ;  /* 0x200000ffff389231 */ /* 0x008fca0000340997 */
[----:B------:R-:W-:-:S04]  /*89b0*/  PRMT R9, R56, 0x7610, R9 ;  /* 0x0000761038097816 */ /* 0x000fc80000000009 */
[----:B------:R-:W-:Y:S02]  /*89c0*/  @!P1 PRMT R151, R9, 0x5410, RZ ;  /* 0x0000541009979816 */ /* 0x000fe400000000ff */
[----:B------:R3:W3:Y:S04]  /*89d0*/  LDL.LU.S16 R9, [R1+0x38] ;  /* 0x0000380001097983 */ /* 0x0006e80000300600 */
[----:B------:R2:W4:Y:S01]  /*89e0*/  LDL.LU.S16 R13, [R1+0x44] ;  /* 0x00004400010d7983 */ /* 0x0005220000300600 */
[----:B-1----:R-:W-:Y:S01]  /*89f0*/  FFMA.FTZ R7, R141, c[0x0][0x23c], -R4 ;  /* 0x00008f008d077a23 */ /* 0x002fe20000010804 */
[----:B------:R-:W-:-:S03]  /*8a00*/  ISETP.GE.U32.AND P0, PT, R225, R6, PT ;  /* 0x00000006e100720c */ /* 0x000fc60003f06070 */
[----:B------:R-:W1:Y:S01]  /*8a10*/  MUFU.EX2 R209, R7 ;  /* 0x0000000700d17308 */ /* 0x000e620000000800 */
[----:B-----5:R-:W-:-:S04]  /*8a20*/  F2FP.BF16.PACK_AB R6, R208, R168 ;  /* 0x000000a8d006723e */ /* 0x020fc800000010ff */
[C---:B------:R-:W-:Y:S02]  /*8a30*/  PRMT R149, R6.reuse, 0x7632, R149 ;  /* 0x0000763206957816 */ /* 0x040fe40000000095 */
[----:B------:R-:W-:Y:S02]  /*8a40*/  PRMT R150, R6, 0x7610, R150 ;  /* 0x0000761006967816 */ /* 0x000fe40000000096 */
[----:B------:R-:W-:-:S04]  /*8a50*/  LOP3.LUT R6, R111, 0xff, RZ, 0xc0, !PT ;  /* 0x000000ff6f067812 */ /* 0x000fc800078ec0ff */
[----:B------:R-:W-:Y:S02]  /*8a60*/  ISETP.GE.U32.AND P1, PT, R225, R6, PT ;  /* 0x00000006e100720c */ /* 0x000fe40003f26070 */
[----:B------:R-:W-:Y:S02]  /*8a70*/  SHF.R.U32.HI R6, RZ, 0x8, R112 ;  /* 0x00000008ff067819 */ /* 0x000fe40000011670 */
[----:B-1----:R-:W-:Y:S01]  /*8a80*/  F2FP.BF16.PACK_AB R7, R209, R207 ;  /* 0x000000cfd107723e */ /* 0x002fe200000010ff */
[----:B------:R-:W-:Y:S01]  /*8a90*/  IMAD.MOV.U32 R81, RZ, RZ, R84 ;  /* 0x000000ffff517224 */ /* 0x000fe200078e0054 */
[----:B------:R-:W-:Y:S01]  /*8aa0*/  LOP3.LUT R6, R6, 0xffff, RZ, 0xc0, !PT ;  /* 0x0000ffff06067812 */ /* 0x000fe200078ec0ff */
[----:B------:R-:W-:Y:S01]  /*8ab0*/  IMAD.MOV.U32 R84, RZ, RZ, R85 ;  /* 0x000000ffff547224 */ /* 0x000fe200078e0055 */
[C---:B------:R-:W-:Y:S01]  /*8ac0*/  PRMT R148, R7.reuse, 0x7610, R148 ;  /* 0x0000761007947816 */ /* 0x040fe20000000094 */
[----:B------:R-:W-:Y:S01]  /*8ad0*/  IMAD.MOV.U32 R85, RZ, RZ, R98 ;  /* 0x000000ffff557224 */ /* 0x000fe200078e0062 */
[----:B------:R-:W-:Y:S01]  /*8ae0*/  PRMT R98, R150, 0x5410, R149 ;  /* 0x0000541096627816 */ /* 0x000fe20000000095 */
[----:B------:R-:W-:Y:S01]  /*8af0*/  IMAD.MOV.U32 R80, RZ, RZ, R81 ;  /* 0x000000ffff507224 */ /* 0x000fe200078e0051 */
[----:B------:R-:W-:Y:S01]  /*8b00*/  PRMT R147, R7, 0x7632, R147 ;  /* 0x0000763207937816 */ /* 0x000fe20000000093 */
[----:B------:R-:W-:-:S02]  /*8b10*/  IMAD.MOV.U32 R81, RZ, RZ, R84 ;  /* 0x000000ffff517224 */ /* 0x000fc400078e0054 */
[----:B------:R-:W-:Y:S02]  /*8b20*/  IMAD.MOV.U32 R84, RZ, RZ, R85 ;  /* 0x000000ffff547224 */ /* 0x000fe400078e0055 */
[----:B------:R-:W-:Y:S02]  /*8b30*/  IMAD.MOV.U32 R85, RZ, RZ, R123 ;  /* 0x000000ffff557224 */ /* 0x000fe400078e007b */
[----:B------:R-:W-:Y:S02]  /*8b40*/  IMAD.MOV.U32 R123, RZ, RZ, R122 ;  /* 0x000000ffff7b7224 */ /* 0x000fe400078e007a */
[----:B------:R-:W-:Y:S01]  /*8b50*/  IMAD.MOV.U32 R122, RZ, RZ, R97 ;  /* 0x000000ffff7a7224 */ /* 0x000fe200078e0061 */
[----:B------:R-:W-:Y:S01]  /*8b60*/  PRMT R97, R148, 0x5410, R147 ;  /* 0x0000541094617816 */ /* 0x000fe20000000093 */
[----:B------:R-:W-:Y:S01]  /*8b70*/  IMAD.MOV.U32 R203, RZ, RZ, R80 ;  /* 0x000000ffffcb7224 */ /* 0x000fe200078e0050 */
[----:B------:R-:W-:Y:S01]  /*8b80*/  ISETP.GE.U32.AND P3, PT, R225, R10, PT ;  /* 0x0000000ae100720c */ /* 0x000fe20003f66070 */
[----:B------:R-:W-:Y:S01]  /*8b90*/  IMAD.MOV.U32 R80, RZ, RZ, R81 ;  /* 0x000000ffff507224 */ /* 0x000fe200078e0051 */
[----:B------:R-:W-:Y:S01]  /*8ba0*/  SHF.R.U32.HI R10, RZ, 0x18, R31 ;  /* 0x00000018ff0a7819 */ /* 0x000fe2000001161f */
[----:B------:R-:W-:-:S02]  /*8bb0*/  IMAD.MOV.U32 R81, RZ, RZ, R84 ;  /* 0x000000ffff517224 */ /* 0x000fc400078e0054 */
[----:B------:R-:W-:Y:S01]  /*8bc0*/  IMAD.MOV.U32 R84, RZ, RZ, R85 ;  /* 0x000000ffff547224 */ /* 0x000fe200078e0055 */
[----:B--2---:R-:W-:-:S05]  /*8bd0*/  @!P0 HFMA2.BF16_V2 R53, -RZ.H0_H0, RZ.H0_H0, -R149.H0_H0 ;  /* 0x200000ffff358231 */ /* 0x004fca0000340995 */
[----:B------:R-:W-:-:S04]  /*8be0*/  PRMT R29, R53, 0x7610, R29 ;  /* 0x00007610351d7816 */ /* 0x000fc8000000001d */
[----:B------:R-:W-:Y:S02]  /*8bf0*/  @!P0 PRMT R149, R29, 0x5410, RZ ;  /* 0x000054101d958816 */ /* 0x000fe400000000ff */
[----:B------:R-:W-:Y:S02]  /*8c00*/  ISETP.GE.U32.AND P0, PT, R225, R6, PT ;  /* 0x00000006e100720c */ /* 0x000fe40003f06070 */
[----:B------:R-:W-:-:S04]  /*8c10*/  LOP3.LUT R6, R31, 0xffff, RZ, 0xc0, !PT ;  /* 0x0000ffff1f067812 */ /* 0x000fc800078ec0ff */
[----:B------:R-:W-:Y:S02]  /*8c20*/  SHF.R.U32.HI R7, RZ, 0x8, R6 ;  /* 0x00000008ff077819 */ /* 0x000fe40000011606 */
[----:B------:R-:W-:Y:S01]  /*8c30*/  LOP3.LUT R6, R31, 0xff, RZ, 0xc0, !PT ;  /* 0x000000ff1f067812 */ /* 0x000fe200078ec0ff */
[----:B---3--:R-:W-:-:S05]  /*8c40*/  @!P5 HFMA2.BF16_V2 R9, -RZ.H0_H0, RZ.H0_H0, -R148.H0_H0 ;  /* 0x200000ffff09d231 */ /* 0x008fca0000340994 */
[----:B------:R-:W-:Y:S02]  /*8c50*/  PRMT R8, R9, 0x7610, R8 ;  /* 0x0000761009087816 */ /* 0x000fe40000000008 */
[----:B------:R-:W-:Y:S02]  /*8c60*/  PRMT R89, R6, 0x5410, R7 ;  /* 0x0000541006597816 */ /* 0x000fe40000000007 */
[----:B------:R-:W-:Y:S01]  /*8c70*/  @!P5 PRMT R148, R8, 0x5410, RZ ;  /* 0x000054100894d816 */ /* 0x000fe200000000ff */
[----:B------:R-:W-:Y:S01]  /*8c80*/  FFMA.FTZ R8, R167, c[0x0][0x23c], -R0 ;  /* 0x00008f00a7087a23 */ /* 0x000fe20000010800 */
[----:B------:R-:W-:Y:S01]  /*8c90*/  SHF.R.U32.HI R6, RZ, 0x10, R31 ;  /* 0x00000010ff067819 */ /* 0x000fe2000001161f */
[----:B----4-:R-:W-:Y:S02]  /*8ca0*/  @!P0 HFMA2.BF16_V2 R13, -RZ.H0_H0, RZ.H0_H0, -R147.H0_H0 ;  /* 0x200000ffff0d8231 */ /* 0x010fe40000340993 */
[----:B------:R1:W-:Y:S02]  /*8cb0*/  MUFU.EX2 R205, R8 ;  /* 0x0000000800cd7308 */ /* 0x0003e40000000800 */
[----:B-1----:R-:W-:-:S04]  /*8cc0*/  LOP3.LUT R8, R6, 0xff, RZ, 0xc0, !PT ;  /* 0x000000ff06087812 */ /* 0x002fc800078ec0ff */
[----:B------:R-:W-:Y:S02]  /*8cd0*/  PRMT R85, R8, 0x5410, R10 ;  /* 0x0000541008557816 */ /* 0x000fe4000000000a */
[----:B------:R-:W-:Y:S02]  /*8ce0*/  PRMT R8, R13, 0x7610, R8 ;  /* 0x000076100d087816 */ /* 0x000fe40000000008 */
[----:B------:R1:W2:Y:S02]  /*8cf0*/  LDL.LU.S16 R13, [R1+0x58] ;  /* 0x00005800010d7983 */ /* 0x0002a40000300600 */
[----:B------:R-:W-:Y:S02]  /*8d00*/  @!P0 PRMT R147, R8, 0x5410, RZ ;  /* 0x0000541008938816 */ /* 0x000fe400000000ff */
[----:B------:R1:W3:Y:S01]  /*8d10*/  LDL.LU.S16 R8, [R1+0x5c] ;  /* 0x00005c0001087983 */ /* 0x0002e20000300600 */
[----:B------:R-:W-:-:S04]  /*8d20*/  FFMA.FTZ R9, R166, c[0x0][0x23c], -R0 ;  /* 0x00008f00a6097a23 */ /* 0x000fc80000010800 */
[----:B------:R-:W4:Y:S01]  /*8d30*/  MUFU.EX2 R206, R9 ;  /* 0x0000000900ce7308 */ /* 0x000f220000000800 */
[----:B------:R-:W-:Y:S01]  /*8d40*/  SHF.R.U32.HI R7, RZ, 0x8, R93 ;  /* 0x00000008ff077819 */ /* 0x000fe2000001165d */
[----:B------:R-:W-:-:S03]  /*8d50*/  @!P2 HFMA2.BF16_V2 R54, -RZ.H0_H0, RZ.H0_H0, -R150.H0_H0 ;  /* 0x200000ffff36a231 */ /* 0x000fc60000340996 */
[----:B------:R-:W-:Y:S02]  /*8d60*/  PRMT R93, R110, 0x5410, R7 ;  /* 0x000054106e5d7816 */ /* 0x000fe40000000007 */
[----:B------:R-:W-:Y:S02]  /*8d70*/  LOP3.LUT R6, R104, 0xff, RZ, 0xc0, !PT ;  /* 0x000000ff68067812 */ /* 0x000fe400078ec0ff */
[----:B------:R-:W-:Y:S02]  /*8d80*/  PRMT R50, R54, 0x7610, R50 ;  /* 0x0000761036327816 */ /* 0x000fe40000000032 */
[----:B----4-:R-:W-:Y:S02]  /*8d90*/  F2FP.BF16.PACK_AB R7, R206, R205 ;  /* 0x000000cdce07723e */ /* 0x010fe400000010ff */
[----:B------:R-:W-:Y:S02]  /*8da0*/  PRMT R92, R6, 0x5410, R106 ;  /* 0x00005410065c7816 */ /* 0x000fe4000000006a */
[----:B------:R-:W-:-:S02]  /*8db0*/  PRMT R146, R7, 0x7610, R146 ;  /* 0x0000761007927816 */ /* 0x000fc40000000092 */
[----:B------:R-:W-:Y:S02]  /*8dc0*/  PRMT R145, R7, 0x7632, R145 ;  /* 0x0000763207917816 */ /* 0x000fe40000000091 */
[----:B------:R-:W-:Y:S02]  /*8dd0*/  LOP3.LUT R6, R14, 0xff, RZ, 0xc0, !PT ;  /* 0x000000ff0e067812 */ /* 0x000fe400078ec0ff */
[----:B------:R-:W-:Y:S02]  /*8de0*/  @!P2 PRMT R150, R50, 0x5410, RZ ;  /* 0x000054103296a816 */ /* 0x000fe400000000ff */
[----:B------:R-:W-:Y:S01]  /*8df0*/  ISETP.GE.U32.AND P2, PT, R225, R6, PT ;  /* 0x00000006e100720c */ /* 0x000fe20003f46070 */
[--C-:B------:R-:W-:Y:S02]  /*8e00*/  FFMA.FTZ R6, R107, c[0x0][0x23c], -R4.reuse ;  /* 0x00008f006b067a23 */ /* 0x100fe40000010804 */
[----:B------:R-:W-:Y:S02]  /*8e10*/  IMAD.MOV.U32 R202, RZ, RZ, R203 ;  /* 0x000000ffffca7224 */ /* 0x000fe400078e00cb */
[----:B------:R4:W-:Y:S02]  /*8e20*/  MUFU.EX2 R203, R6 ;  /* 0x0000000600cb7308 */ /* 0x0009e40000000800 */
[----:B----4-:R-:W-:Y:S01]  /*8e30*/  FFMA.FTZ R6, R94, c[0x0][0x23c], -R4 ;  /* 0x00008f005e067a23 */ /* 0x010fe20000010804 */
[----:B------:R-:W-:Y:S01]  /*8e40*/  PRMT R94, R146, 0x5410, R145 ;  /* 0x00005410925e7816 */ /* 0x000fe20000000091 */
[----:B--2---:R-:W-:-:S02]  /*8e50*/  @!P1 HFMA2.BF16_V2 R13, -RZ.H0_H0, RZ.H0_H0, -R146.H0_H0 ;  /* 0x200000ffff0d9231 */ /* 0x004fc40000340992 */
[----:B---3--:R-:W-:-:S03]  /*8e60*/  @!P6 HFMA2.BF16_V2 R8, -RZ.H0_H0, RZ.H0_H0, -R145.H0_H0 ;  /* 0x200000ffff08e231 */ /* 0x008fc60000340991 */
[----:B------:R-:W-:Y:S02]  /*8e70*/  PRMT R10, R13, 0x7610, R10 ;  /* 0x000076100d0a7816 */ /* 0x000fe4000000000a */
[----:B------:R-:W-:Y:S02]  /*8e80*/  PRMT R9, R8, 0x7610, R9 ;  /* 0x0000761008097816 */ /* 0x000fe40000000009 */
[----:B------:R-:W-:Y:S02]  /*8e90*/  @!P1 PRMT R146, R10, 0x5410, RZ ;  /* 0x000054100a929816 */ /* 0x000fe400000000ff */
[----:B------:R-:W-:Y:S01]  /*8ea0*/  @!P6 PRMT R145, R9, 0x5410, RZ ;  /* 0x000054100991e816 */ /* 0x000fe200000000ff */
[----:B------:R1:W2:Y:S04]  /*8eb0*/  LDL.LU.S16 R10, [R1+0x68] ;  /* 0x00006800010a7983 */ /* 0x0002a80000300600 */
[----:B------:R1:W3:Y:S01]  /*8ec0*/  LDL.LU.S16 R9, [R1+0x64] ;  /* 0x0000640001097983 */ /* 0x0002e20000300600 */
[----:B------:R4:W5:Y:S02]  /*8ed0*/  MUFU.EX2 R204, R6 ;  /* 0x0000000600cc7308 */ /* 0x0009640000000800 */
[----:B----4-:R-:W-:-:S04]  /*8ee0*/  LOP3.LUT R6, R3, 0xffff, RZ, 0xc0, !PT ;  /* 0x0000ffff03067812 */ /* 0x010fc800078ec0ff */
[----:B------:R-:W-:-:S04]  /*8ef0*/  SHF.R.U32.HI R6, RZ, 0x8, R6 ;  /* 0x00000008ff067819 */ /* 0x000fc80000011606 */
[----:B------:R-:W-:-:S04]  /*8f00*/  LOP3.LUT R6, R6, 0xffff, RZ, 0xc0, !PT ;  /* 0x0000ffff06067812 */ /* 0x000fc800078ec0ff */
[----:B------:R-:W-:Y:S02]  /*8f10*/  ISETP.GE.U32.AND P0, PT, R225, R6, PT ;  /* 0x00000006e100720c */ /* 0x000fe40003f06070 */
[----:B-----5:R-:W-:Y:S02]  /*8f20*/  F2FP.BF16.PACK_AB R6, R204, R203 ;  /* 0x000000cbcc06723e */ /* 0x020fe400000010ff */
[----:B------:R-:W-:Y:S02]  /*8f30*/  LOP3.LUT R7, R3, 0xff, RZ, 0xc0, !PT ;  /* 0x000000ff03077812 */ /* 0x000fe400078ec0ff */
[----:B------:R-:W-:Y:S02]  /*8f40*/  PRMT R143, R6, 0x7632, R143 ;  /* 0x00007632068f7816 */ /* 0x000fe4000000008f */
[----:B------:R-:W-:Y:S02]  /*8f50*/  ISETP.GE.U32.AND P1, PT, R225, R7, PT ;  /* 0x00000007e100720c */ /* 0x000fe40003f26070 */
[----:B------:R-:W-:-:S04]  /*8f60*/  LOP3.LUT R7, R18, 0xff, RZ, 0xc0, !PT ;  /* 0x000000ff12077812 */ /* 0x000fc800078ec0ff */
[----:B------:R-:W-:Y:S01]  /*8f70*/  PRMT R88, R7, 0x5410, R17 ;  /* 0x0000541007587816 */ /* 0x000fe20000000011 */
[----:B---3--:R-:W-:-:S05]  /*8f80*/  @!P0 HFMA2.BF16_V2 R9, -RZ.H0_H0, RZ.H0_H0, -R143.H0_H0 ;  /* 0x200000ffff098231 */ /* 0x008fca000034098f */
[----:B------:R-:W-:Y:S02]  /*8f90*/  PRMT R7, R9, 0x7610, R7 ;  /* 0x0000761009077816 */ /* 0x000fe40000000007 */
[----:B------:R1:W3:Y:S01]  /*8fa0*/  LDL.LU.S16 R9, [R1+0x70] ;  /* 0x0000700001097983 */ /* 0x0002e20000300600 */
[----:B------:R-:W-:Y:S02]  /*8fb0*/  PRMT R144, R6, 0x7610, R144 ;  /* 0x0000761006907816 */ /* 0x000fe40000000090 */
[----:B------:R-:W-:-:S03]  /*8fc0*/  SHF.R.U32.HI R8, RZ, 0x8, R15 ;  /* 0x00000008ff087819 */ /* 0x000fc6000001160f */
[----:B--2---:R-:W-:Y:S01]  /*8fd0*/  @!P1 HFMA2.BF16_V2 R10, -RZ.H0_H0, RZ.H0_H0, -R144.H0_H0 ;  /* 0x200000ffff0a9231 */ /* 0x004fe20000340990 */
[--C-:B------:R-:W-:Y:S02]  /*8fe0*/  PRMT R90, R16, 0x5410, R8.reuse ;  /* 0x00005410105a7816 */ /* 0x100fe40000000008 */
[--C-:B------:R-:W-:Y:S02]  /*8ff0*/  SHF.R.U32.HI R6, RZ, 0x18, R3.reuse ;  /* 0x00000018ff067819 */ /* 0x100fe40000011603 */
[----:B------:R-:W-:Y:S02]  /*9000*/  PRMT R8, R10, 0x7610, R8 ;  /* 0x000076100a087816 */ /* 0x000fe40000000008 */
[----:B------:R-:W-:Y:S02]  /*9010*/  SHF.R.U32.HI R3, RZ, 0x10, R3 ;  /* 0x00000010ff037819 */ /* 0x000fe40000011603 */
[----:B------:R-:W-:Y:S02]  /*9020*/  PRMT R91, R144, 0x5410, R143 ;  /* 0x00005410905b7816 */ /* 0x000fe4000000008f */
[----:B------:R-:W-:-:S02]  /*9030*/  @!P1 PRMT R144, R8, 0x5410, RZ ;  /* 0x0000541008909816 */ /* 0x000fc400000000ff */
[----:B------:R-:W-:Y:S01]  /*9040*/  ISETP.GE.U32.AND P1, PT, R225, R6, PT ;  /* 0x00000006e100720c */ /* 0x000fe20003f26070 */
[--C-:B------:R-:W-:Y:S01]  /*9050*/  FFMA.FTZ R6, R105, c[0x0][0x23c], -R0.reuse ;  /* 0x00008f0069067a23 */ /* 0x100fe20000010800 */
[----:B------:R-:W-:Y:S01]  /*9060*/  @!P0 PRMT R143, R7, 0x5410, RZ ;  /* 0x00005410078f8816 */ /* 0x000fe200000000ff */
[----:B------:R-:W-:Y:S01]  /*9070*/  FFMA.FTZ R7, R51, c[0x0][0x23c], -R0 ;  /* 0x00008f0033077a23 */ /* 0x000fe20000010800 */
[----:B------:R-:W-:Y:S01]  /*9080*/  LOP3.LUT R3, R3, 0xff, RZ, 0xc0, !PT ;  /* 0x000000ff03037812 */ /* 0x000fe200078ec0ff */
[----:B------:R-:W-:Y:S01]  /*9090*/  IMAD.MOV.U32 R61, RZ, RZ, R202 ;  /* 0x000000ffff3d7224 */ /* 0x000fe200078e00ca */
[----:B------:R2:W-:Y:S01]  /*90a0*/  MUFU.EX2 R31, R6 ;  /* 0x00000006001f7308 */ /* 0x0005e20000000800 */
[----:B------:R-:W-:Y:S01]  /*90b0*/  IMAD.MOV.U32 R56, RZ, RZ, R84 ;  /* 0x000000ffff387224 */ /* 0x000fe200078e0054 */
[----:B------:R-:W-:Y:S01]  /*90c0*/  ISETP.GE.U32.AND P0, PT, R225, R3, PT ;  /* 0x00000003e100720c */ /* 0x000fe20003f06070 */
[----:B------:R-:W-:Y:S01]  /*90d0*/  IMAD.MOV.U32 R111, RZ, RZ, R168 ;  /* 0x000000ffff6f7224 */ /* 0x000fe200078e00a8 */
[----:B------:R-:W-:Y:S01]  /*90e0*/  LOP3.LUT R3, R30, 0xffff, RZ, 0xc0, !PT ;  /* 0x0000ffff1e037812 */ /* 0x000fe200078ec0ff */
[----:B------:R-:W-:-:S03]  /*90f0*/  IMAD R168, R2, 0x2, R165 ;  /* 0x0000000202a87824 */ /* 0x000fc600078e02a5 */
[----:B------:R-:W4:Y:S01]  /*9100*/  MUFU.EX2 R202, R7 ;  /* 0x0000000700ca7308 */ /* 0x000f220000000800 */
[----:B------:R-:W-:Y:S02]  /*9110*/  IMAD.MOV.U32 R13, RZ, RZ, R56 ;  /* 0x000000ffff0d7224 */ /* 0x000fe400078e0038 */
[----:B------:R-:W-:Y:S02]  /*9120*/  IMAD.MOV.U32 R140, RZ, RZ, R135 ;  /* 0x000000ffff8c7224 */ /* 0x000fe400078e0087 */
[----:B------:R-:W-:Y:S02]  /*9130*/  IMAD.MOV.U32 R56, RZ, RZ, R49 ;  /* 0x000000ffff387224 */ /* 0x000fe400078e0031 */
[----:B------:R-:W-:Y:S01]  /*9140*/  IMAD.MOV.U32 R135, RZ, RZ, R48 ;  /* 0x000000ffff877224 */ /* 0x000fe200078e0030 */
[----:B--2---:R-:W-:Y:S01]  /*9150*/  SHF.R.U32.HI R6, RZ, 0x8, R3 ;  /* 0x00000008ff067819 */ /* 0x004fe20000011603 */
[----:B------:R-:W2:Y:S01]  /*9160*/  LDSM.16.MT88.4 R48, [R168+0x6000] ;  /* 0x00600000a830783b */ /* 0x000ea20000004200 */
[----:B------:R-:W-:-:S04]  /*9170*/  LOP3.LUT R3, R30, 0xff, RZ, 0xc0, !PT ;  /* 0x000000ff1e037812 */ /* 0x000fc800078ec0ff */
[----:B------:R-:W-:Y:S02]  /*9180*/  PRMT R84, R3, 0x5410, R6 ;  /* 0x0000541003547816 */ /* 0x000fe40000000006 */
[----:B------:R-:W-:Y:S02]  /*9190*/  SHF.R.U32.HI R6, RZ, 0x8, R19 ;  /* 0x00000008ff067819 */ /* 0x000fe40000011613 */
[----:B------:R-:W-:Y:S02]  /*91a0*/  SHF.R.U32.HI R3, RZ, 0x10, R30 ;  /* 0x00000010ff037819 */ /* 0x000fe4000001161e */
[----:B------:R-:W-:Y:S02]  /*91b0*/  PRMT R79, R22, 0x5410, R6 ;  /* 0x00005410164f7816 */ /* 0x000fe40000000006 */
[----:B----4-:R-:W-:Y:S02]  /*91c0*/  F2FP.BF16.PACK_AB R6, R202, R31 ;  /* 0x0000001fca06723e */ /* 0x010fe400000010ff */
[----:B------:R-:W-:-:S02]  /*91d0*/  LOP3.LUT R7, R3, 0xff, RZ, 0xc0, !PT ;  /* 0x000000ff03077812 */ /* 0x000fc400078ec0ff */
[----:B------:R-:W-:Y:S02]  /*91e0*/  PRMT R142, R6, 0x7610, R142 ;  /* 0x00007610068e7816 */ /* 0x000fe4000000008e */
[----:B------:R-:W-:Y:S02]  /*91f0*/  LOP3.LUT R3, R21, 0xff, RZ, 0xc0, !PT ;  /* 0x000000ff15037812 */ /* 0x000fe400078ec0ff */
[----:B------:R-:W-:Y:S02]  /*9200*/  SHF.R.U32.HI R8, RZ, 0x18, R30 ;  /* 0x00000018ff087819 */ /* 0x000fe4000001161e */
[----:B------:R-:W-:Y:S01]  /*9210*/  PRMT R78, R3, 0x5410, R20 ;  /* 0x00005410034e7816 */ /* 0x000fe20000000014 */
[----:B------:R-:W-:Y:S01]  /*9220*/  IMAD.MOV.U32 R60, RZ, RZ, R80 ;  /* 0x000000ffff3c7224 */ /* 0x000fe200078e0050 */
[----:B------:R-:W-:Y:S01]  /*9230*/  SHF.R.U32.HI R3, RZ, 0x8, R23 ;  /* 0x00000008ff037819 */ /* 0x000fe20000011617 */
[----:B------:R-:W-:Y:S01]  /*9240*/  FFMA.FTZ R16, R59, c[0x0][0x23c], -R0 ;  /* 0x00008f003b107a23 */ /* 0x000fe20000010800 */
[----:B------:R-:W-:Y:S01]  /*9250*/  PRMT R80, R7, 0x5410, R8 ;  /* 0x0000541007507816 */ /* 0x000fe20000000008 */
[----:B------:R-:W-:Y:S01]  /*9260*/  FFMA.FTZ R19, R58, c[0x0][0x23c], -R0 ;  /* 0x00008f003a137a23 */ /* 0x000fe20000010800 */
[----:B------:R-:W-:Y:S01]  /*9270*/  PRMT R74, R6, 0x7632, R74 ;  /* 0x00007632064a7816 */ /* 0x000fe2000000004a */
[----:B------:R-:W-:Y:S01]  /*9280*/  IMAD.MOV.U32 R107, RZ, RZ, R56 ;  /* 0x000000ffff6b7224 */ /* 0x000fe200078e0038 */
[----:B------:R-:W-:Y:S01]  /*9290*/  LOP3.LUT R3, R3, 0xffff, RZ, 0xc0, !PT ;  /* 0x0000ffff03037812 */ /* 0x000fe200078ec0ff */
[----:B------:R-:W-:-:S02]  /*92a0*/  FADD.FTZ R0, R57, R121 ;  /* 0x0000007939007221 */ /* 0x000fc40000010000 */
[----:B------:R-:W4:Y:S01]  /*92b0*/  LDSM.16.MT88.4 R56, [R168+0x6800] ;  /* 0x00680000a838783b */ /* 0x000f220000004200 */
[----:B------:R-:W-:Y:S01]  /*92c0*/  IMAD.MOV.U32 R54, RZ, RZ, R81 ;  /* 0x000000ffff367224 */ /* 0x000fe200078e0051 */
[----:B------:R-:W-:-:S03]  /*92d0*/  PRMT R81, R142, 0x5410, R74 ;  /* 0x000054108e517816 */ /* 0x000fc6000000004a */
[----:B------:R-:W-:Y:S01]  /*92e0*/  IMAD.MOV.U32 R112, RZ, RZ, R54 ;  /* 0x000000ffff707224 */ /* 0x000fe200078e0036 */
[----:B------:R-:W-:Y:S01]  /*92f0*/  LOP3.LUT R10, R12, 0xff, RZ, 0xc0, !PT ;  /* 0x000000ff0c0a7812 */ /* 0x000fe200078ec0ff */
[--C-:B------:R-:W-:Y:S02]  /*9300*/  FFMA.FTZ R18, R67, c[0x0][0x23c], -R4.reuse ;  /* 0x00008f0043127a23 */ /* 0x100fe40000010804 */
[----:B------:R-:W-:Y:S02]  /*9310*/  FFMA.FTZ R17, R66, c[0x0][0x23c], -R4 ;  /* 0x00008f0042117a23 */ /* 0x000fe40000010804 */
[----:B------:R-:W-:Y:S02]  /*9320*/  FADD.FTZ R4, R13, R112 ;  /* 0x000000700d047221 */ /* 0x000fe40000010000 */
        /* <DEDUP_REMOVED lines=16> */
[----:B---3--:R-:W-:-:S05]  /*9430*/  @!P0 HFMA2.BF16_V2 R9, -RZ.H0_H0, RZ.H0_H0, -R142.H0_H0 ;  /* 0x200000ffff098231 */ /* 0x008fca000034098e */
[----:B------:R-:W-:-:S04]  /*9440*/  PRMT R7, R9, 0x7610, R7 ;  /* 0x0000761009077816 */ /* 0x000fc80000000007 */
[----:B------:R-:W-:Y:S02]  /*9450*/  @!P0 PRMT R142, R7, 0x5410, RZ ;  /* 0x00005410078e8816 */ /* 0x000fe400000000ff */
[----:B------:R-:W-:Y:S02]  /*9460*/  ISETP.GE.U32.AND P0, PT, R225, R3, PT ;  /* 0x00000003e100720c */ /* 0x000fe40003f06070 */
[----:B------:R-:W-:-:S04]  /*9470*/  LOP3.LUT R3, R11, 0xffff, RZ, 0xc0, !PT ;  /* 0x0000ffff0b037812 */ /* 0x000fc800078ec0ff */
[----:B------:R-:W-:Y:S02]  /*9480*/  SHF.R.U32.HI R6, RZ, 0x8, R3 ;  /* 0x00000008ff067819 */ /* 0x000fe40000011603 */
[----:B------:R-:W-:Y:S02]  /*9490*/  LOP3.LUT R3, R11, 0xff, RZ, 0xc0, !PT ;  /* 0x000000ff0b037812 */ /* 0x000fe400078ec0ff */
[----:B------:R-:W-:Y:S02]  /*94a0*/  SHF.R.U32.HI R7, RZ, 0x10, R12 ;  /* 0x00000010ff077819 */ /* 0x000fe4000001160c */
[----:B------:R-:W-:Y:S02]  /*94b0*/  PRMT R53, R3, 0x5410, R6 ;  /* 0x0000541003357816 */ /* 0x000fe40000000006 */
[----:B------:R-:W-:Y:S02]  /*94c0*/  LOP3.LUT R3, R12, 0xffff, RZ, 0xc0, !PT ;  /* 0x0000ffff0c037812 */ /* 0x000fe400078ec0ff */
[----:B------:R-:W-:-:S02]  /*94d0*/  SHF.R.U32.HI R9, RZ, 0x18, R12 ;  /* 0x00000018ff097819 */ /* 0x000fc4000001160c */
[----:B--2---:R-:W-:Y:S01]  /*94e0*/  HMMA.16816.F32.BF16 R12, R44, R48, RZ ;  /* 0x000000302c0c723c */ /* 0x004fe200000418ff */
[--C-:B------:R-:W-:Y:S02]  /*94f0*/  SHF.R.U32.HI R6, RZ, 0x10, R11.reuse ;  /* 0x00000010ff067819 */ /* 0x100fe4000001160b */
[----:B------:R-:W-:Y:S02]  /*9500*/  SHF.R.U32.HI R11, RZ, 0x18, R11 ;  /* 0x00000018ff0b7819 */ /* 0x000fe4000001160b */
[----:B------:R-:W-:Y:S02]  /*9510*/  LOP3.LUT R8, R6, 0xff, RZ, 0xc0, !PT ;  /* 0x000000ff06087812 */ /* 0x000fe400078ec0ff */
[----:B------:R-:W-:Y:S02]  /*9520*/  SHF.R.U32.HI R6, RZ, 0x8, R3 ;  /* 0x00000008ff067819 */ /* 0x000fe40000011603 */
[----:B------:R-:W-:Y:S02]  /*9530*/  LOP3.LUT R3, R7, 0xff, RZ, 0xc0, !PT ;  /* 0x000000ff07037812 */ /* 0x000fe400078ec0ff */
[----:B------:R-:W-:-:S02]  /*9540*/  PRMT R54, R8, 0x5410, R11 ;  /* 0x0000541008367816 */ /* 0x000fc4000000000b */
[----:B------:R-:W-:Y:S02]  /*9550*/  PRMT R61, R10, 0x5410, R6 ;  /* 0x000054100a3d7816 */ /* 0x000fe40000000006 */
[----:B------:R-:W-:Y:S02]  /*9560*/  PRMT R60, R3, 0x5410, R9 ;  /* 0x00005410033c7816 */ /* 0x000fe40000000009 */
[----:B------:R-:W-:Y:S01]  /*9570*/  HMMA.16816.F32.BF16 R8, R36, R48, RZ ;  /* 0x000000302408723c */ /* 0x000fe200000418ff */
[----:B------:R-:W-:Y:S02]  /*9580*/  FADD.FTZ R7, R199, R4 ;  /* 0x00000004c7077221 */ /* 0x000fe40000010000 */
[----:B------:R2:W-:Y:S05]  /*9590*/  MUFU.EX2 R199, R16 ;  /* 0x0000001000c77308 */ /* 0x0005ea0000000800 */
[-C--:B----4-:R-:W-:Y:S01]  /*95a0*/  HMMA.16816.F32.BF16 R132, R40, R56.reuse, R12 ;  /* 0x000000382884723c */ /* 0x090fe2000004180c */
[----:B--2---:R1:W2:Y:S04]  /*95b0*/  LDL.LU.S16 R16, [R1+0x74] ;  /* 0x0000740001107983 */ /* 0x0042a80000300600 */
[----:B------:R1:W3:Y:S04]  /*95c0*/  LDL.LU.S16 R15, [R1+0x78] ;  /* 0x00007800010f7983 */ /* 0x0002e80000300600 */
[----:B------:R1:W4:Y:S04]  /*95d0*/  LDL.LU.S16 R14, [R1+0x88] ;  /* 0x00008800010e7983 */ /* 0x0003280000300600 */
[----:B------:R1:W5:Y:S03]  /*95e0*/  LDL.LU.S16 R12, [R1+0x80] ;  /* 0x00008000010c7983 */ /* 0x0003660000300600 */
[----:B------:R-:W-:Y:S01]  /*95f0*/  HMMA.16816.F32.BF16 R128, R32, R56, R8 ;  /* 0x000000382080723c */ /* 0x000fe20000041808 */
[----:B------:R1:W3:Y:S01]  /*9600*/  LDL.LU.S16 R11, [R1+0x7c] ;  /* 0x00007c00010b7983 */ /* 0x0002e20000300600 */
[----:B------:R-:W-:-:S02]  /*9610*/  FADD.FTZ R3, R201, R200 ;  /* 0x000000c8c9037221 */ /* 0x000fc40000010000 */
[----:B------:R-:W-:Y:S01]  /*9620*/  FADD.FTZ R6, R65, R120 ;  /* 0x0000007841067221 */ /* 0x000fe20000010000 */
[----:B------:R-:W-:Y:S01]  /*9630*/  MUFU.EX2 R200, R18 ;  /* 0x0000001200c87308 */ /* 0x000fe20000000800 */
[----:B------:R-:W-:Y:S02]  /*9640*/  FADD.FTZ R4, R198, R3 ;  /* 0x00000003c6047221 */ /* 0x000fe40000010000 */
[----:B------:R-:W-:Y:S02]  /*9650*/  FADD.FTZ R3, R116, R0 ;  /* 0x0000000074037221 */ /* 0x000fe40000010000 */
[----:B------:R-:W-:-:S03]  /*9660*/  FADD.FTZ R0, R27, R6 ;  /* 0x000000061b007221 */ /* 0x000fc60000010000 */
[----:B------:R-:W1:Y:S01]  /*9670*/  MUFU.EX2 R201, R17 ;  /* 0x0000001100c97308 */ /* 0x000e620000000800 */
[----:B------:R-:W-:-:S07]  /*9680*/  FADD.FTZ R0, R55, R0 ;  /* 0x0000000037007221 */ /* 0x000fce0000010000 */
[----:B------:R1:W1:Y:S01]  /*9690*/  MUFU.EX2 R198, R19 ;  /* 0x0000001300c67308 */ /* 0x0002620000000800 */
[----:B------:R-:W-:Y:S02]  /*96a0*/  FADD.FTZ R6, R30, R7 ;  /* 0x000000071e067221 */ /* 0x000fe40000010000 */
[----:B------:R-:W-:Y:S02]  /*96b0*/  IMAD.MOV.U32 R57, RZ, RZ, R31 ;  /* 0x000000ffff397224 */ /* 0x000fe400078e001f */
[----:B------:R-:W-:Y:S02]  /*96c0*/  IMAD.MOV.U32 R56, RZ, RZ, R29 ;  /* 0x000000ffff387224 */ /* 0x000fe400078e001d */
[----:B------:R-:W-:Y:S02]  /*96d0*/  IMAD.MOV.U32 R55, RZ, RZ, R28 ;  /* 0x000000ffff377224 */ /* 0x000fe400078e001c */
[----:B-1----:R-:W-:Y:S02]  /*96e0*/  IMAD.MOV.U32 R19, RZ, RZ, R110 ;  /* 0x000000ffff137224 */ /* 0x002fe400078e006e */
[----:B------:R-:W-:-:S02]  /*96f0*/  IMAD.MOV.U32 R110, RZ, RZ, R104 ;  /* 0x000000ffff6e7224 */ /* 0x000fc400078e0068 */
[----:B------:R-:W-:Y:S02]  /*9700*/  IMAD.MOV.U32 R104, RZ, RZ, R166 ;  /* 0x000000ffff687224 */ /* 0x000fe400078e00a6 */
[----:B------:R-:W-:Y:S02]  /*9710*/  IMAD R166, R5, 0x2, R165 ;  /* 0x0000000205a67824 */ /* 0x000fe400078e02a5 */
[----:B------:R-:W-:-:S03]  /*9720*/  FADD.FTZ R3, R64, R3 ;  /* 0x0000000340037221 */ /* 0x000fc60000010000 */
[----:B------:R-:W1:Y:S01]  /*9730*/  LDSM.16.MT88.4 R28, [R166+0x6000] ;  /* 0x00600000a61c783b */ /* 0x000e620000004200 */
[----:B------:R-:W-:Y:S01]  /*9740*/  FADD.FTZ R7, R109, R3 ;  /* 0x000000036d077221 */ /* 0x000fe20000010000 */
[----:B------:R-:W-:Y:S01]  /*9750*/  F2FP.BF16.PACK_AB R3, R201, R200 ;  /* 0x000000c8c903723e */ /* 0x000fe200000010ff */
[----:B------:R-:W-:Y:S01]  /*9760*/  FADD.FTZ R8, R108, R0 ;  /* 0x000000006c087221 */ /* 0x000fe20000010000 */
[----:B------:R-:W-:Y:S01]  /*9770*/  F2FP.BF16.PACK_AB R0, R198, R199 ;  /* 0x000000c7c600723e */ /* 0x000fe200000010ff */
[----:B------:R-:W1:Y:S01]  /*9780*/  LDSM.16.MT88.4 R20, [R166+0x6800] ;  /* 0x00680000a614783b */ /* 0x000e620000004200 */
[C---:B------:R-:W-:Y:S02]  /*9790*/  PRMT R72, R3.reuse, 0x7632, R72 ;  /* 0x0000763203487816 */ /* 0x040fe40000000048 */
[C---:B------:R-:W-:Y:S02]  /*97a0*/  PRMT R67, R0.reuse, 0x7610, R67 ;  /* 0x0000761000437816 */ /* 0x040fe40000000043 */
[----:B------:R-:W-:Y:S01]  /*97b0*/  PRMT R73, R3, 0x7610, R73 ;  /* 0x0000761003497816 */ /* 0x000fe20000000049 */
[----:B------:R-:W-:Y:S01]  /*97c0*/  IMAD.MOV.U32 R27, RZ, RZ, R140 ;  /* 0x000000ffff1b7224 */ /* 0x000fe200078e008c */
[----:B------:R-:W-:-:S02]  /*97d0*/  PRMT R66, R0, 0x7632, R66 ;  /* 0x0000763200427816 */ /* 0x000fc40000000042 */
[----:B------:R-:W-:Y:S01]  /*97e0*/  PRMT R48, R73, 0x5410, R72 ;  /* 0x0000541049307816 */ /* 0x000fe20000000048 */
[----:B------:R-:W-:Y:S01]  /*97f0*/  FADD.FTZ R6, R251, R6 ;  /* 0x00000006fb067221 */ /* 0x000fe20000010000 */
[----:B------:R-:W-:Y:S01]  /*9800*/  PRMT R49, R67, 0x5410, R66 ;  /* 0x0000541043317816 */ /* 0x000fe20000000042 */
[----:B------:R-:W-:Y:S02]  /*9810*/  IMAD.MOV.U32 R251, RZ, RZ, c[0x0][0x228] ;  /* 0x00008a00fffb7624 */ /* 0x000fe400078e00ff */
[----:B------:R-:W-:Y:S02]  /*9820*/  FADD.FTZ R4, R105, R4 ;  /* 0x0000000469047221 */ /* 0x000fe40000010000 */
[----:B------:R-:W-:Y:S02]  /*9830*/  IMAD.MOV.U32 R105, RZ, RZ, R141 ;  /* 0x000000ffff697224 */ /* 0x000fe400078e008d */
[----:B------:R-:W-:Y:S02]  /*9840*/  FADD.FTZ R6, R107, R6 ;  /* 0x000000066b067221 */ /* 0x000fe40000010000 */
[----:B------:R-:W-:-:S02]  /*9850*/  IMAD.MOV.U32 R107, RZ, RZ, R111 ;  /* 0x000000ffff6b7224 */ /* 0x000fc400078e006f */
[----:B------:R-:W-:Y:S02]  /*9860*/  IMAD.SHL.U32 R64, R251, 0x8, RZ ;  /* 0x00000008fb407824 */ /* 0x000fe400078e00ff */
[----:B------:R-:W-:Y:S02]  /*9870*/  IMAD.MOV.U32 R108, RZ, RZ, R57 ;  /* 0x000000ffff6c7224 */ /* 0x000fe400078e0039 */
[----:B------:R-:W-:Y:S02]  /*9880*/  IMAD.MOV.U32 R109, RZ, RZ, R105 ;  /* 0x000000ffff6d7224 */ /* 0x000fe400078e0069 */
[----:B------:R-:W-:Y:S02]  /*9890*/  FADD.FTZ R4, R218, R4 ;  /* 0x00000004da047221 */ /* 0x000fe40000010000 */
[----:B------:R-:W-:Y:S02]  /*98a0*/  IMAD.MOV.U32 R218, RZ, RZ, R126 ;  /* 0x000000ffffda7224 */ /* 0x000fe400078e007e */
[----:B------:R-:W-:-:S02]  /*98b0*/  FADD.FTZ R4, R219, R4 ;  /* 0x00000004db047221 */ /* 0x000fc40000010000 */
[----:B------:R-:W-:Y:S02]  /*98c0*/  IMAD.MOV.U32 R17, RZ, RZ, R119 ;  /* 0x000000ffff117224 */ /* 0x000fe400078e0077 */
[----:B------:R-:W-:Y:S02]  /*98d0*/  IMAD.MOV.U32 R18, RZ, RZ, R125 ;  /* 0x000000ffff127224 */ /* 0x000fe400078e007d */
[----:B------:R-:W-:Y:S02]  /*98e0*/  IMAD.MOV.U32 R111, RZ, RZ, R123 ;  /* 0x000000ffff6f7224 */ /* 0x000fe400078e007b */
[----:B------:R-:W-:Y:S02]  /*98f0*/  IMAD.MOV.U32 R125, RZ, RZ, R118 ;  /* 0x000000ffff7d7224 */ /* 0x000fe400078e0076 */
[----:B------:R-:W-:Y:S01]  /*9900*/  IMAD.MOV.U32 R126, RZ, RZ, R117 ;  /* 0x000000ffff7e7224 */ /* 0x000fe200078e0075 */
[----:B----4-:R-:W-:Y:S02]  /*9910*/  @!P0 HFMA2.BF16_V2 R14, -RZ.H0_H0, RZ.H0_H0, -R72.H0_H0 ;  /* 0x200000ffff0e8231 */ /* 0x010fe40000340948 */
[----:B-----5:R-:W-:-:S03]  /*9920*/  @!P2 HFMA2.BF16_V2 R12, -RZ.H0_H0, RZ.H0_H0, -R67.H0_H0 ;  /* 0x200000ffff0ca231 */ /* 0x020fc60000340943 */
[----:B------:R-:W-:Y:S01]  /*9930*/  PRMT R9, R14, 0x7610, R9 ;  /* 0x000076100e097816 */ /* 0x000fe20000000009 */
[----:B--2---:R-:W-:Y:S01]  /*9940*/  @!P1 HFMA2.BF16_V2 R16, -RZ.H0_H0, RZ.H0_H0, -R74.H0_H0 ;  /* 0x200000ffff109231 */ /* 0x004fe2000034094a */
[----:B------:R-:W-:Y:S02]  /*9950*/  PRMT R3, R12, 0x7610, R3 ;  /* 0x000076100c037816 */ /* 0x000fe40000000003 */
[----:B------:R-:W-:Y:S02]  /*9960*/  @!P0 PRMT R72, R9, 0x5410, RZ ;  /* 0x0000541009488816 */ /* 0x000fe400000000ff */
[C---:B------:R-:W-:Y:S01]  /*9970*/  LEA R140, P0, R114.reuse, c[0x0][0x1f8], 0x1 ;  /* 0x00007e00728c7a11 */ /* 0x040fe200078008ff */
[----:B---3--:R-:W-:Y:S01]  /*9980*/  @!P3 HFMA2.BF16_V2 R11, -RZ.H0_H0, RZ.H0_H0, -R66.H0_H0 ;  /* 0x200000ffff0bb231 */ /* 0x008fe20000340942 */
[----:B------:R-:W-:Y:S01]  /*9990*/  @!P2 PRMT R67, R3, 0x5410, RZ ;  /* 0x000054100343a816 */ /* 0x000fe200000000ff */
[----:B------:R-:W-:Y:S01]  /*99a0*/  @!P4 HFMA2.BF16_V2 R15, -RZ.H0_H0, RZ.H0_H0, -R73.H0_H0 ;  /* 0x200000ffff0fc231 */ /* 0x000fe20000340949 */
[----:B------:R-:W-:Y:S01]  /*99b0*/  FADD.FTZ R3, R63, R7 ;  /* 0x000000073f037221 */ /* 0x000fe20000010000 */
[----:B------:R-:W-:Y:S01]  /*99c0*/  LEA.HI.X R141, R114, c[0x0][0x1fc], R124, 0x1, P0 ;  /* 0x00007f00728d7a11 */ /* 0x000fe200000f0c7c */
[----:B------:R-:W-:Y:S01]  /*99d0*/  IMAD.MOV.U32 R63, RZ, RZ, R56 ;  /* 0x000000ffff3f7224 */ /* 0x000fe200078e0038 */
[----:B------:R-:W-:Y:S01]  /*99e0*/  PRMT R13, R16, 0x7610, R13 ;  /* 0x00007610100d7816 */ /* 0x000fe2000000000d */
[----:B------:R-:W-:Y:S01]  /*99f0*/  IMAD.SHL.U32 R56, R251, 0x40, RZ ;  /* 0x00000040fb387824 */ /* 0x000fe200078e00ff */
[----:B------:R-:W-:Y:S01]  /*9a00*/  PRMT R0, R11, 0x7610, R0 ;  /* 0x000076100b007816 */ /* 0x000fe20000000000 */
[----:B------:R-:W-:Y:S01]  /*9a10*/  IMAD.MOV.U32 R16, RZ, RZ, R106 ;  /* 0x000000ffff107224 */ /* 0x000fe200078e006a */
[----:B------:R-:W-:Y:S01]  /*9a20*/  PRMT R10, R15, 0x7610, R10 ;  /* 0x000076100f0a7816 */ /* 0x000fe2000000000a */
[----:B------:R-:W-:-:S02]  /*9a30*/  IMAD.MOV.U32 R114, RZ, RZ, R55 ;  /* 0x000000ffff727224 */ /* 0x000fc400078e0037 */
[----:B------:R-:W-:Y:S02]  /*9a40*/  IMAD.MOV.U32 R106, RZ, RZ, R112 ;  /* 0x000000ffff6a7224 */ /* 0x000fe400078e0070 */
[----:B------:R-:W-:Y:S01]  /*9a50*/  IMAD.WIDE R64, R64, 0x2, R140 ;  /* 0x0000000240407825 */ /* 0x000fe200078e028c */
[----:B------:R-:W-:-:S03]  /*9a60*/  @!P3 PRMT R66, R0, 0x5410, RZ ;  /* 0x000054100042b816 */ /* 0x000fc600000000ff */
[----:B------:R-:W-:Y:S02]  /*9a70*/  IMAD.MOV.U32 R55, RZ, RZ, R107 ;  /* 0x000000ffff377224 */ /* 0x000fe400078e006b */
[----:B------:R-:W-:Y:S02]  /*9a80*/  IMAD.MOV.U32 R107, RZ, RZ, R167 ;  /* 0x000000ffff6b7224 */ /* 0x000fe400078e00a7 */
[----:B------:R-:W-:Y:S01]  /*9a90*/  IMAD.WIDE R56, R56, 0x2, R140 ;  /* 0x0000000238387825 */ /* 0x000fe200078e028c */
[----:B------:R-:W-:Y:S01]  /*9aa0*/  @!P4 PRMT R73, R10, 0x5410, RZ ;  /* 0x000054100a49c816 */ /* 0x000fe200000000ff */
[----:B------:R-:W-:Y:S02]  /*9ab0*/  STG.E.U16 [R140.64], R102 ;  /* 0x000000668c007986 */ /* 0x000fe4000c101520 */
[----:B------:R-:W-:Y:S02]  /*9ac0*/  IMAD R167, R2, 0x2, R166 ;  /* 0x0000000202a77824 */ /* 0x000fe400078e02a6 */
[----:B------:R-:W-:Y:S01]  /*9ad0*/  FADD.FTZ R0, R24, R8 ;  /* 0x0000000818007221 */ /* 0x000fe20000010000 */
[----:B------:R2:W-:Y:S01]  /*9ae0*/  STG.E.U16 [R140.64+0x2], R101 ;  /* 0x000002658c007986 */ /* 0x0005e2000c101520 */
[----:B------:R-:W-:Y:S01]  /*9af0*/  IMAD.MOV.U32 R105, RZ, RZ, R106 ;  /* 0x000000ffff697224 */ /* 0x000fe200078e006a */
[----:B-1----:R-:W-:Y:S01]  /*9b00*/  HMMA.16816.F32.BF16 R8, R44, R28, RZ ;  /* 0x0000001c2c08723c */ /* 0x002fe200000418ff */
[----:B------:R-:W-:Y:S01]  /*9b10*/  IMAD.MOV.U32 R106, RZ, RZ, R110 ;  /* 0x000000ffff6a7224 */ /* 0x000fe200078e006e */
[----:B------:R-:W-:Y:S01]  /*9b20*/  STG.E.U16 [R64.64], R100 ;  /* 0x0000006440007986 */ /* 0x000fe2000c101520 */
[----:B------:R-:W-:-:S02]  /*9b30*/  IMAD.MOV.U32 R124, RZ, RZ, R27 ;  /* 0x000000ffff7c7224 */ /* 0x000fc400078e001b */
[----:B------:R-:W-:Y:S01]  /*9b40*/  IMAD.MOV.U32 R110, RZ, RZ, R25 ;  /* 0x000000ffff6e7224 */ /* 0x000fe200078e0019 */
[----:B------:R-:W-:Y:S04]  /*9b50*/  STG.E.U16 [R64.64+0x2], R103 ;  /* 0x0000026740007986 */ /* 0x000fe8000c101520 */
[----:B------:R-:W-:Y:S04]  /*9b60*/  STG.E.U16 [R56.64], R26 ;  /* 0x0000001a38007986 */ /* 0x000fe8000c101520 */
[----:B------:R-:W1:Y:S01]  /*9b70*/  LDSM.16.MT88.4 R24, [R167+0x6000] ;  /* 0x00600000a718783b */ /* 0x000e620000004200 */
[----:B------:R-:W-:-:S02]  /*9b80*/  FADD.FTZ R15, R222, R6 ;  /* 0x00000006de0f7221 */ /* 0x000fc40000010000 */
[----:B------:R-:W-:Y:S02]  /*9b90*/  FADD.FTZ R12, R62, R0 ;  /* 0x000000003e0c7221 */ /* 0x000fe40000010000 */
[----:B------:R-:W-:Y:S01]  /*9ba0*/  FADD.FTZ R0, R218, R15 ;  /* 0x0000000fda007221 */ /* 0x000fe20000010000 */
[----:B------:R-:W-:-:S03]  /*9bb0*/  HSET2.LE.AND R2, R95, R113, PT ;  /* 0x000000715f027233 */ /* 0x000fc60003803000 */
[----:B------:R-:W-:Y:S01]  /*9bc0*/  FADD.FTZ R219, R19, R0 ;  /* 0x0000000013db7221 */ /* 0x000fe20000010000 */
[----:B------:R-:W-:Y:S01]  /*9bd0*/  HSET2.LE.AND R0, R96, R113, PT ;  /* 0x0000007160007233 */ /* 0x000fe20003803000 */
[----:B------:R-:W-:Y:S02]  /*9be0*/  IMAD.MOV.U32 R112, RZ, RZ, R122 ;  /* 0x000000ffff707224 */ /* 0x000fe400078e007a */
[----:B------:R-:W-:Y:S01]  /*9bf0*/  HMMA.16816.F32.BF16 R120, R40, R20, R8 ;  /* 0x000000142878723c */ /* 0x000fe20000041808 */
[----:B--2---:R-:W-:-:S06]  /*9c00*/  IMAD.MOV.U32 R101, RZ, RZ, R16 ;  /* 0x000000ffff657224 */ /* 0x004fcc00078e0010 */
[----:B------:R-:W-:Y:S02]  /*9c10*/  LOP3.LUT R10, R0, R17, RZ, 0xc0, !PT ;  /* 0x00000011000a7212 */ /* 0x000fe400078ec0ff */
[----:B------:R-:W-:Y:S02]  /*9c20*/  LOP3.LUT R11, R2, R18, RZ, 0xc0, !PT ;  /* 0x00000012020b7212 */ /* 0x000fe400078ec0ff */
[----:B------:R-:W2:Y:S01]  /*9c30*/  LDSM.16.MT88.4 R16, [R167+0x6800] ;  /* 0x00680000a710783b */ /* 0x000ea20000004200 */
[----:B------:R-:W-:Y:S01]  /*9c40*/  @!P1 PRMT R74, R13, 0x5410, RZ ;  /* 0x000054100d4a9816 */ /* 0x000fe200000000ff */
[----:B------:R-:W-:Y:S02]  /*9c50*/  FADD.FTZ R14, R217, R4 ;  /* 0x00000004d90e7221 */ /* 0x000fe40000010000 */
[----:B------:R-:W-:Y:S01]  /*9c60*/  FADD.FTZ R13, R115, R3 ;  /* 0x00000003730d7221 */ /* 0x000fe20000010000 */
[----:B------:R-:W-:Y:S01]  /*9c70*/  HMMA.16816.F32.BF16 R4, R36, R28, RZ ;  /* 0x0000001c2404723c */ /* 0x000fe200000418ff */
[----:B------:R-:W-:-:S02]  /*9c80*/  FADD.FTZ R3, R252, R14 ;  /* 0x0000000efc037221 */ /* 0x000fc40000010000 */
[----:B------:R-:W-:Y:S02]  /*9c90*/  FADD.FTZ R217, R77, R13 ;  /* 0x0000000d4dd97221 */ /* 0x000fe40000010000 */
[----:B------:R-:W-:-:S03]  /*9ca0*/  FADD.FTZ R222, R76, R12 ;  /* 0x0000000c4cde7221 */ /* 0x000fc60000010000 */
[----:B-1----:R-:W-:Y:S01]  /*9cb0*/  HMMA.16816.F32.BF16 R12, R44, R24, RZ ;  /* 0x000000182c0c723c */ /* 0x002fe200000418ff */
[----:B------:R-:W-:Y:S01]  /*9cc0*/  FADD.FTZ R218, R250, R3 ;  /* 0x00000003fada7221 */ /* 0x000fe20000010000 */
[--C-:B------:R-:W-:Y:S02]  /*9cd0*/  HSET2.LE.AND R0, R89, R113.reuse, PT ;  /* 0x0000007159007233 */ /* 0x100fe40003803000 */
[--C-:B------:R-:W-:Y:S02]  /*9ce0*/  HSET2.LE.AND R2, R85, R113.reuse, PT ;  /* 0x0000007155027233 */ /* 0x100fe40003803000 */
[----:B------:R-:W-:Y:S01]  /*9cf0*/  HSET2.LE.AND R3, R53, R113, PT ;  /* 0x0000007135037233 */ /* 0x000fe20003803000 */
[----:B------:R-:W-:Y:S01]  /*9d00*/  IMAD.MOV.U32 R115, RZ, RZ, R55 ;  /* 0x000000ffff737224 */ /* 0x000fe200078e0037 */
[----:B------:R-:W-:Y:S01]  /*9d10*/  LOP3.LUT R8, R0, R114, RZ, 0xc0, !PT ;  /* 0x0000007200087212 */ /* 0x000fe200078ec0ff */
[----:B------:R-:W-:Y:S01]  /*9d20*/  IMAD.MOV.U32 R55, RZ, RZ, R112 ;  /* 0x000000ffff377224 */ /* 0x000fe200078e0070 */
[----:B------:R-:W-:Y:S01]  /*9d30*/  LOP3.LUT R9, R2, R125, RZ, 0xc0, !PT ;  /* 0x0000007d02097212 */ /* 0x000fe200078ec0ff */
[----:B------:R-:W-:Y:S01]  /*9d40*/  IMAD.MOV.U32 R102, RZ, RZ, R124 ;  /* 0x000000ffff667224 */ /* 0x000fe200078e007c */
[----:B------:R-:W-:-:S04]  /*9d50*/  LOP3.LUT R100, R3, R127, RZ, 0xc0, !PT ;  /* 0x0000007f03647212 */ /* 0x000fc800078ec0ff */
[----:B------:R-:W-:Y:S01]  /*9d60*/  HMMA.16816.F32.BF16 R116, R32, R20, R4 ;  /* 0x000000142074723c */ /* 0x000fe20000041804 */
[----:B------:R-:W-:Y:S02]  /*9d70*/  IMAD.MOV.U32 R112, RZ, RZ, R126 ;  /* 0x000000ffff707224 */ /* 0x000fe400078e007e */
[----:B------:R-:W-:-:S05]  /*9d80*/  IMAD.MOV.U32 R114, RZ, RZ, R105 ;  /* 0x000000ffff727224 */ /* 0x000fca00078e0069 */
[----:B------:R-:W-:Y:S01]  /*9d90*/  HMMA.16816.F32.BF16 R4, R36, R24, RZ ;  /* 0x000000182404723c */ /* 0x000fe200000418ff */
[----:B------:R-:W-:Y:S01]  /*9da0*/  IMAD.MOV.U32 R21, RZ, RZ, R114 ;  /* 0x000000ffff157224 */ /* 0x000fe200078e0072 */
[----:B------:R1:W-:Y:S01]  /*9db0*/  STG.E.U16 [R56.64+0x2], R52 ;  /* 0x0000023438007986 */ /* 0x0003e2000c101520 */
[----:B------:R-:W-:-:S05]  /*9dc0*/  HSET2.LE.AND R0, R54, R113, PT ;  /* 0x0000007136007233 */ /* 0x000fca0003803000 */
[----:B--2---:R-:W-:Y:S01]  /*9dd0*/  HMMA.16816.F32.BF16 R124, R40, R16, R12 ;  /* 0x00000010287c723c */ /* 0x004fe2000004180c */
[----:B------:R-:W-:-:S06]  /*9de0*/  IMAD.MOV.U32 R114, RZ, RZ, R55 ;  /* 0x000000ffff727224 */ /* 0x000fcc00078e0037 */
[--C-:B------:R-:W-:Y:S02]  /*9df0*/  HSET2.LE.AND R14, R79, R113.reuse, PT ;  /* 0x000000714f0e7233 */ /* 0x100fe40003803000 */
[--C-:B------:R-:W-:Y:S02]  /*9e00*/  HSET2.LE.AND R15, R78, R113.reuse, PT ;  /* 0x000000714e0f7233 */ /* 0x100fe40003803000 */
[--C-:B------:R-:W-:Y:S02]  /*9e10*/  HSET2.LE.AND R12, R61, R113.reuse, PT ;  /* 0x000000713d0c7233 */ /* 0x100fe40003803000 */
[----:B------:R-:W-:Y:S01]  /*9e20*/  HSET2.LE.AND R13, R60, R113, PT ;  /* 0x000000713c0d7233 */ /* 0x000fe20003803000 */
[----:B------:R-:W-:Y:S02]  /*9e30*/  LOP3.LUT R78, R14, R48, RZ, 0xc0, !PT ;  /* 0x000000300e4e7212 */ /* 0x000fe400078ec0ff */
[----:B------:R-:W-:Y:S02]  /*9e40*/  LOP3.LUT R76, R12, R91, RZ, 0xc0, !PT ;  /* 0x0000005b0c4c7212 */ /* 0x000fe400078ec0ff */
[----:B------:R-:W-:-:S02]  /*9e50*/  LOP3.LUT R77, R13, R81, RZ, 0xc0, !PT ;  /* 0x000000510d4d7212 */ /* 0x000fc400078ec0ff */
[----:B------:R-:W-:Y:S01]  /*9e60*/  LOP3.LUT R79, R15, R49, RZ, 0xc0, !PT ;  /* 0x000000310f4f7212 */ /* 0x000fe200078ec0ff */
[C---:B-1----:R-:W-:Y:S08]  /*9e70*/  HMMA.16816.F32.BF16 R52, R36.reuse, R50, RZ ;  /* 0x000000322434723c */ /* 0x042ff000000418ff */
[----:B------:R-:W-:Y:S01]  /*9e80*/  HMMA.16816.F32.BF16 R12, R36, R30, RZ ;  /* 0x0000001e240c723c */ /* 0x000fe200000418ff */
[----:B------:R-:W-:-:S02]  /*9e90*/  IMAD.MOV.U32 R28, RZ, RZ, R63 ;  /* 0x000000ffff1c7224 */ /* 0x000fc400078e003f */
[----:B------:R-:W-:Y:S02]  /*9ea0*/  IMAD.MOV.U32 R29, RZ, RZ, R108 ;  /* 0x000000ffff1d7224 */ /* 0x000fe400078e006c */
[----:B------:R-:W-:Y:S02]  /*9eb0*/  IMAD.MOV.U32 R62, RZ, RZ, R109 ;  /* 0x000000ffff3e7224 */ /* 0x000fe400078e006d */
[----:B------:R-:W-:Y:S02]  /*9ec0*/  IMAD.MOV.U32 R63, RZ, RZ, R110 ;  /* 0x000000ffff3f7224 */ /* 0x000fe400078e006e */
[----:B------:R-:W-:Y:S02]  /*9ed0*/  IMAD.MOV.U32 R105, RZ, RZ, R111 ;  /* 0x000000ffff697224 */ /* 0x000fe400078e006f */
[----:B------:R-:W-:Y:S01]  /*9ee0*/  HMMA.16816.F32.BF16 R108, R32, R16, R4 ;  /* 0x00000010206c723c */ /* 0x000fe20000041804 */
[----:B------:R-:W-:-:S06]  /*9ef0*/  IMAD.MOV.U32 R20, RZ, RZ, R115 ;  /* 0x000000ffff147224 */ /* 0x000fcc00078e0073 */
[--C-:B------:R-:W-:Y:S01]  /*9f00*/  HSET2.LE.AND R7, R92, R113.reuse, PT ;  /* 0x000000715c077233 */ /* 0x100fe20003803000 */
[----:B------:R-:W-:Y:S01]  /*9f10*/  IMAD.MOV.U32 R252, RZ, RZ, R62 ;  /* 0x000000fffffc7224 */ /* 0x000fe200078e003e */
[--C-:B------:R-:W-:Y:S01]  /*9f20*/  HSET2.LE.AND R6, R93, R113.reuse, PT ;  /* 0x000000715d067233 */ /* 0x100fe20003803000 */
[----:B------:R-:W-:Y:S02]  /*9f30*/  IMAD.MOV.U32 R115, RZ, RZ, R63 ;  /* 0x000000ffff737224 */ /* 0x000fe400078e003f */
[----:B------:R-:W-:Y:S01]  /*9f40*/  LOP3.LUT R7, R7, R94, RZ, 0xc0, !PT ;  /* 0x0000005e07077212 */ /* 0x000fe200078ec0ff */
[----:B------:R-:W-:Y:S08]  /*9f50*/  HMMA.16816.F32.BF16 R60, R36, R86, RZ ;  /* 0x00000056243c723c */ /* 0x000ff000000418ff */
[----:B------:R-:W-:Y:S08]  /*9f60*/  HMMA.16816.F32.BF16 R92, R32, R58, R52 ;  /* 0x0000003a205c723c */ /* 0x000ff00000041834 */
[----:B------:R-:W-:Y:S08]  /*9f70*/  HMMA.16816.F32.BF16 R36, R36, R26, RZ ;  /* 0x0000001a2424723c */ /* 0x000ff000000418ff */
[----:B------:R-:W-:Y:S08]  /*9f80*/  HMMA.16816.F32.BF16 R52, R32, R22, R12 ;  /* 0x000000162034723c */ /* 0x000ff0000004180c */
[----:B------:R-:W-:Y:S08]  /*9f90*/  HMMA.16816.F32.BF16 R12, R44, R86, RZ ;  /* 0x000000562c0c723c */ /* 0x000ff000000418ff */
[C---:B------:R-:W-:Y:S08]  /*9fa0*/  HMMA.16816.F32.BF16 R60, R32.reuse, R82, R60 ;  /* 0x00000052203c723c */ /* 0x040ff0000004183c */
[----:B------:R-:W-:Y:S08]  /*9fb0*/  HMMA.16816.F32.BF16 R36, R32, R18, R36 ;  /* 0x000000122024723c */ /* 0x000ff00000041824 */
[----:B------:R-:W-:Y:S01]  /*9fc0*/  HMMA.16816.F32.BF16 R32, R40, R82, R12 ;  /* 0x000000522820723c */ /* 0x000fe2000004180c */
[----:B------:R-:W1:Y:S01]  /*9fd0*/  LDSM.16.MT88.4 R12, [R165+0x7000] ;  /* 0x00700000a50c783b */ /* 0x000e620000004200 */
[----:B------:R-:W-:Y:S01]  /*9fe0*/  HSET2.LE.AND R2, R88, R113, PT ;  /* 0x0000007158027233 */ /* 0x000fe20003803000 */
[----:B------:R-:W-:-:S04]  /*9ff0*/  IMAD.MOV.U32 R250, RZ, RZ, R29 ;  /* 0x000000fffffa7224 */ /* 0x000fc800078e001d */
[----:B------:R-:W-:Y:S01]  /*a000*/  LOP3.LUT R103, R2, R28, RZ, 0xc0, !PT ;  /* 0x0000001c02677212 */ /* 0x000fe200078ec0ff */
[C---:B------:R-:W-:Y:S08]  /*a010*/  HMMA.16816.F32.BF16 R48, R44.reuse, R50, RZ ;  /* 0x000000322c30723c */ /* 0x040ff000000418ff */
[C---:B------:R-:W-:Y:S08]  /*a020*/  HMMA.16816.F32.BF16 R28, R44.reuse, R30, RZ ;  /* 0x0000001e2c1c723c */ /* 0x040ff000000418ff */
[----:B------:R-:W-:Y:S01]  /*a030*/  HMMA.16816.F32.BF16 R44, R44, R26, RZ ;  /* 0x0000001a2c2c723c */ /* 0x000fe200000418ff */
[----:B------:R-:W-:-:S02]  /*a040*/  HSET2.LE.AND R3, R84, R113, PT ;  /* 0x0000007154037233 */ /* 0x000fc40003803000 */
[--C-:B------:R-:W-:Y:S01]  /*a050*/  HSET2.LE.AND R5, R80, R113.reuse, PT ;  /* 0x0000007150057233 */ /* 0x100fe20003803000 */
[----:B------:R-:W-:Y:S02]  /*a060*/  LOP3.LUT R6, R6, R97, RZ, 0xc0, !PT ;  /* 0x0000006106067212 */ /* 0x000fe400078ec0ff */
[----:B------:R-:W-:Y:S02]  /*a070*/  LOP3.LUT R4, R3, R99, RZ, 0xc0, !PT ;  /* 0x0000006303047212 */ /* 0x000fe400078ec0ff */
[----:B------:R-:W-:Y:S02]  /*a080*/  LOP3.LUT R5, R5, R98, RZ, 0xc0, !PT ;  /* 0x0000006205057212 */ /* 0x000fe400078ec0ff */
[----:B------:R-:W-:Y:S01]  /*a090*/  LOP3.LUT R101, R0, R101, RZ, 0xc0, !PT ;  /* 0x0000006500657212 */ /* 0x000fe200078ec0ff */
[----:B------:R-:W-:Y:S01]  /*a0a0*/  HSET2.LE.AND R0, R90, R113, PT ;  /* 0x000000715a007233 */ /* 0x000fe20003803000 */
[----:B------:R-:W-:Y:S01]  /*a0b0*/  HMMA.16816.F32.BF16 R48, R40, R58, R48 ;  /* 0x0000003a2830723c */ /* 0x000fe20000041830 */
[----:B------:R-:W-:-:S03]  /*a0c0*/  IMAD.MOV.U32 R3, RZ, RZ, R104 ;  /* 0x000000ffff037224 */ /* 0x000fc600078e0068 */
[----:B------:R-:W-:Y:S01]  /*a0d0*/  LOP3.LUT R102, R0, R102, RZ, 0xc0, !PT ;  /* 0x0000006600667212 */ /* 0x000fe200078ec0ff */
[----:B------:R-:W-:-:S03]  /*a0e0*/  IMAD.MOV.U32 R0, RZ, RZ, R106 ;  /* 0x000000ffff007224 */ /* 0x000fc600078e006a */
[C---:B------:R-:W-:Y:S01]  /*a0f0*/  HMMA.16816.F32.BF16 R28, R40.reuse, R22, R28 ;  /* 0x00000016281c723c */ /* 0x040fe2000004181c */
[----:B------:R-:W-:Y:S02]  /*a100*/  IMAD.MOV.U32 R59, RZ, RZ, R20 ;  /* 0x000000ffff3b7224 */ /* 0x000fe400078e0014 */
[----:B------:R-:W-:Y:S02]  /*a110*/  IMAD.MOV.U32 R58, RZ, RZ, R21 ;  /* 0x000000ffff3a7224 */ /* 0x000fe400078e0015 */
[----:B------:R-:W2:Y:S03]  /*a120*/  LDSM.16.MT88.4 R20, [R168+0x7000] ;  /* 0x00700000a814783b */ /* 0x000ea60000004200 */
[----:B------:R-:W-:Y:S01]  /*a130*/  HMMA.16816.F32.BF16 R44, R40, R18, R44 ;  /* 0x00000012282c723c */ /* 0x000fe2000004182c */
[----:B------:R-:W3:Y:S06]  /*a140*/  LDSM.16.MT88.4 R16, [R166+0x7000] ;  /* 0x00700000a610783b */ /* 0x000eec0000004200 */
[----:B------:R-:W-:-:S02]  /*a150*/  IMAD.MOV.U32 R43, RZ, RZ, R115 ;  /* 0x000000ffff2b7224 */ /* 0x000fc400078e0073 */
[----:B------:R-:W-:Y:S02]  /*a160*/  IMAD.MOV.U32 R42, RZ, RZ, R114 ;  /* 0x000000ffff2a7224 */ /* 0x000fe400078e0072 */
[----:B------:R-:W-:Y:S02]  /*a170*/  IMAD.MOV.U32 R40, RZ, RZ, R112 ;  /* 0x000000ffff287224 */ /* 0x000fe400078e0070 */
[----:B-1----:R-:W-:Y:S01]  /*a180*/  HMMA.16816.F32.BF16 R112, R4, R12, R240 ;  /* 0x0000000c0470723c */ /* 0x002fe200000418f0 */
[----:B------:R-:W-:-:S06]  /*a190*/  IMAD.MOV.U32 R41, RZ, RZ, R105 ;  /* 0x000000ffff297224 */ /* 0x000fcc00078e0069 */
[----:B------:R-:W-:Y:S01]  /*a1a0*/  IMAD.MOV.U32 R243, RZ, RZ, R107 ;  /* 0x000000fffff37224 */ /* 0x000fe200078e006b */
[----:B------:R-:W-:Y:S08]  /*a1b0*/  HMMA.16816.F32.BF16 R136, R8, R12, R136 ;  /* 0x0000000c0888723c */ /* 0x000ff00000041888 */
[-C--:B------:R-:W-:Y:S08]  /*a1c0*/  HMMA.16816.F32.BF16 R104, R4, R14.reuse, R60 ;  /* 0x0000000e0468723c */ /* 0x080ff0000004183c */
[----:B------:R-:W-:Y:S01]  /*a1d0*/  HMMA.16816.F32.BF16 R32, R8, R14, R32 ;  /* 0x0000000e0820723c */ /* 0x000fe20000041820 */
[----:B------:R-:W1:Y:S07]  /*a1e0*/  LDSM.16.MT88.4 R12, [R167+0x7000] ;  /* 0x00700000a70c783b */ /* 0x000e6e0000004200 */
[C---:B--2---:R-:W-:Y:S08]  /*a1f0*/  HMMA.16816.F32.BF16 R96, R4.reuse, R20, R128 ;  /* 0x000000140460723c */ /* 0x044ff00000041880 */
[C---:B---3--:R-:W-:Y:S01]  /*a200*/  HMMA.16816.F32.BF16 R88, R4.reuse, R16, R116 ;  /* 0x000000100458723c */ /* 0x048fe20000041874 */
[----:B------:R-:W-:Y:S07]  /*a210*/  LDSM.16.MT88.4 R116, [R166+0x7800] ;  /* 0x00780000a674783b */ /* 0x000fee0000004200 */
[C---:B------:R-:W-:Y:S08]  /*a220*/  HMMA.16816.F32.BF16 R92, R4.reuse, R22, R92 ;  /* 0x00000016045c723c */ /* 0x040ff0000004185c */
[----:B------:R-:W-:Y:S08]  /*a230*/  HMMA.16816.F32.BF16 R84, R4, R18, R52 ;  /* 0x000000120454723c */ /* 0x000ff00000041834 */
[----:B------:R-:W-:Y:S01]  /*a240*/  HMMA.16816.F32.BF16 R128, R8, R20, R132 ;  /* 0x000000140880723c */ /* 0x000fe20000041884 */
[----:B------:R-:W2:Y:S07]  /*a250*/  LDSM.16.MT88.4 R132, [R165+0x7800] ;  /* 0x00780000a584783b */ /* 0x000eae0000004200 */
[C---:B-1----:R-:W-:Y:S08]  /*a260*/  HMMA.16816.F32.BF16 R80, R4.reuse, R12, R108 ;  /* 0x0000000c0450723c */ /* 0x042ff0000004186c */
[----:B------:R-:W-:Y:S01]  /*a270*/  HMMA.16816.F32.BF16 R24, R4, R14, R36 ;  /* 0x0000000e0418723c */ /* 0x000fe20000041824 */
[----:B------:R-:W-:Y:S07]  /*a280*/  LDSM.16.MT88.4 R4, [R167+0x7800] ;  /* 0x00780000a704783b */ /* 0x000fee0000004200 */
[----:B------:R-:W-:Y:S01]  /*a290*/  HMMA.16816.F32.BF16 R108, R8, R12, R124 ;  /* 0x0000000c086c723c */ /* 0x000fe2000004187c */
[----:B------:R-:W1:Y:S01]  /*a2a0*/  LDSM.16.MT88.4 R124, [R168+0x7800] ;  /* 0x00780000a87c783b */ /* 0x000e620000004200 */
[----:B------:R-:W-:-:S06]  /*a2b0*/  IMAD R2, R251, 0x48, RZ ;  /* 0x00000048fb027824 */ /* 0x000fcc00078e02ff */
[C---:B------:R-:W-:Y:S08]  /*a2c0*/  HMMA.16816.F32.BF16 R120, R8.reuse, R16, R120 ;  /* 0x000000100878723c */ /* 0x040ff00000041878 */
[C---:B------:R-:W-:Y:S08]  /*a2d0*/  HMMA.16816.F32.BF16 R48, R8.reuse, R22, R48 ;  /* 0x000000160830723c */ /* 0x040ff00000041830 */
[C---:B------:R-:W-:Y:S08]  /*a2e0*/  HMMA.16816.F32.BF16 R28, R8.reuse, R18, R28 ;  /* 0x00000012081c723c */ /* 0x040ff0000004181c */
[----:B------:R-:W-:Y:S07]  /*a2f0*/  HMMA.16816.F32.BF16 R44, R8, R14, R44 ;  /* 0x0000000e082c723c */ /* 0x000fee000004182c */
[----:B------:R-:W-:-:S02]  /*a300*/  FADD.FTZ R8, R3, R217 ;  /* 0x000000d903087221 */ /* 0x000fc40000010000 */
[----:B------:R-:W-:-:S05]  /*a310*/  IMAD.WIDE R2, R2, 0x2, R140 ;  /* 0x0000000202027825 */ /* 0x000fca00078e028c */
        /* <DEDUP_REMOVED lines=22> */
[----:B--2---:R-:W-:Y:S03]  /*a480*/  HMMA.16816.F32.BF16 R112, R76, R132, R112 ;  /* 0x000000844c70723c */ /* 0x004fe60000041870 */
[----:B------:R-:W-:Y:S01]  /*a490*/  STG.E.U16 [R56.64+0x30], R160 ;  /* 0x000030a038007986 */ /* 0x000fe2000c101520 */
[----:B------:R-:W-:-:S03]  /*a4a0*/  FADD.FTZ R0, R0, R222 ;  /* 0x000000de00007221 */ /* 0x000fc60000010000 */
[----:B------:R-:W-:Y:S01]  /*a4b0*/  STG.E.U16 [R56.64+0x32], R159 ;  /* 0x0000329f38007986 */ /* 0x000fe2000c101520 */
[C---:B------:R-:W-:Y:S03]  /*a4c0*/  HMMA.16816.F32.BF16 R104, R76.reuse, R134, R104 ;  /* 0x000000864c68723c */ /* 0x040fe60000041868 */
[----:B------:R-:W-:Y:S04]  /*a4d0*/  STG.E.U16 [R2.64+0x30], R158 ;  /* 0x0000309e02007986 */ /* 0x000fe8000c101520 */
[----:B------:R-:W-:Y:S01]  /*a4e0*/  STG.E.U16 [R2.64+0x32], R157 ;  /* 0x0000329d02007986 */ /* 0x000fe2000c101520 */
[C---:B-1----:R-:W-:Y:S03]  /*a4f0*/  HMMA.16816.F32.BF16 R96, R76.reuse, R124, R96 ;  /* 0x0000007c4c60723c */ /* 0x042fe60000041860 */
[----:B------:R1:W-:Y:S04]  /*a500*/  STG.E.U16 [R140.64+0x40], R224 ;  /* 0x000040e08c007986 */ /* 0x0003e8000c101520 */
[----:B------:R-:W-:Y:S01]  /*a510*/  STG.E.U16 [R140.64+0x42], R223 ;  /* 0x000042df8c007986 */ /* 0x000fe2000c101520 */
[C---:B------:R-:W-:Y:S03]  /*a520*/  HMMA.16816.F32.BF16 R92, R76.reuse, R126, R92 ;  /* 0x0000007e4c5c723c */ /* 0x040fe6000004185c */
[----:B------:R-:W-:Y:S04]  /*a530*/  STG.E.U16 [R64.64+0x40], R220 ;  /* 0x000040dc40007986 */ /* 0x000fe8000c101520 */
[----:B------:R-:W-:Y:S01]  /*a540*/  STG.E.U16 [R64.64+0x42], R221 ;  /* 0x000042dd40007986 */ /* 0x000fe2000c101520 */
[----:B------:R-:W-:Y:S03]  /*a550*/  HMMA.16816.F32.BF16 R88, R76, R116, R88 ;  /* 0x000000744c58723c */ /* 0x000fe60000041858 */
[----:B------:R-:W-:Y:S01]  /*a560*/  STG.E.U16 [R56.64+0x40], R152 ;  /* 0x0000409838007986 */ /* 0x000fe2000c101520 */
[----:B------:R-:W-:-:S03]  /*a570*/  FADD.FTZ R0, R208, R0 ;  /* 0x00000000d0007221 */ /* 0x000fc60000010000 */
[----:B------:R-:W-:Y:S01]  /*a580*/  STG.E.U16 [R56.64+0x42], R151 ;  /* 0x0000429738007986 */ /* 0x000fe2000c101520 */
[C---:B------:R-:W-:Y:S03]  /*a590*/  HMMA.16816.F32.BF16 R84, R76.reuse, R118, R84 ;  /* 0x000000764c54723c */ /* 0x040fe60000041854 */
[----:B------:R-:W-:Y:S05]  /*a5a0*/  STG.E.U16 [R2.64+0x40], R150 ;  /* 0x0000409602007986 */ /* 0x000fea000c101520 */
[----:B------:R-:W-:Y:S01]  /*a5b0*/  HMMA.16816.F32.BF16 R80, R76, R4, R80 ;  /* 0x000000044c50723c */ /* 0x000fe20000041850 */
[----:B------:R-:W-:Y:S04]  /*a5c0*/  STG.E.U16 [R2.64+0x42], R149 ;  /* 0x0000429502007986 */ /* 0x000fe8000c101520 */
[----:B------:R-:W-:Y:S03]  /*a5d0*/  STG.E.U16 [R140.64+0x50], R216 ;  /* 0x000050d88c007986 */ /* 0x000fe6000c101520 */
[C---:B------:R-:W-:Y:S01]  /*a5e0*/  HMMA.16816.F32.BF16 R136, R100.reuse, R132, R136 ;  /* 0x000000846488723c */ /* 0x040fe20000041888 */
[----:B------:R-:W-:Y:S07]  /*a5f0*/  STG.E.U16 [R140.64+0x52], R215 ;  /* 0x000052d78c007986 */ /* 0x000fee000c101520 */
[C---:B------:R-:W-:Y:S01]  /*a600*/  HMMA.16816.F32.BF16 R128, R100.reuse, R124, R128 ;  /* 0x0000007c6480723c */ /* 0x040fe20000041880 */
[----:B------:R-:W-:Y:S07]  /*a610*/  STG.E.U16 [R64.64+0x50], R213 ;  /* 0x000050d540007986 */ /* 0x000fee000c101520 */
[C---:B------:R-:W-:Y:S01]  /*a620*/  HMMA.16816.F32.BF16 R120, R100.reuse, R116, R120 ;  /* 0x000000746478723c */ /* 0x040fe20000041878 */
[----:B------:R-:W-:Y:S07]  /*a630*/  STG.E.U16 [R64.64+0x52], R214 ;  /* 0x000052d640007986 */ /* 0x000fee000c101520 */
[C---:B------:R-:W-:Y:S01]  /*a640*/  HMMA.16816.F32.BF16 R108, R100.reuse, R4, R108 ;  /* 0x00000004646c723c */ /* 0x040fe2000004186c */
[----:B------:R-:W-:Y:S06]  /*a650*/  STG.E.U16 [R56.64+0x50], R148 ;  /* 0x0000509438007986 */ /* 0x000fec000c101520 */
[----:B------:R-:W-:Y:S01]  /*a660*/  FADD.FTZ R5, R243, R219 ;  /* 0x000000dbf3057221 */ /* 0x000fe20000010000 */
[C---:B------:R-:W-:Y:S01]  /*a670*/  HMMA.16816.F32.BF16 R132, R100.reuse, R134, R32 ;  /* 0x000000866484723c */ /* 0x040fe20000041820 */
[----:B------:R-:W-:Y:S01]  /*a680*/  FADD.FTZ R4, R40, R218 ;  /* 0x000000da28047221 */ /* 0x000fe20000010000 */
[----:B------:R-:W-:Y:S06]  /*a690*/  STG.E.U16 [R56.64+0x52], R147 ;  /* 0x0000529338007986 */ /* 0x000fec000c101520 */
[C---:B------:R-:W-:Y:S01]  /*a6a0*/  HMMA.16816.F32.BF16 R124, R100.reuse, R126, R48 ;  /* 0x0000007e647c723c */ /* 0x040fe20000041830 */
[----:B------:R-:W-:Y:S07]  /*a6b0*/  STG.E.U16 [R2.64+0x50], R146 ;  /* 0x0000509202007986 */ /* 0x000fee000c101520 */
[----:B------:R-:W-:Y:S01]  /*a6c0*/  HMMA.16816.F32.BF16 R116, R100, R118, R28 ;  /* 0x000000766474723c */ /* 0x000fe2000004181c */
[----:B------:R-:W-:Y:S01]  /*a6d0*/  STG.E.U16 [R2.64+0x52], R145 ;  /* 0x0000529102007986 */ /* 0x000fe2000c101520 */
[----:B------:R-:W-:-:S06]  /*a6e0*/  FADD.FTZ R0, R205, R0 ;  /* 0x00000000cd007221 */ /* 0x000fcc0000010000 */
[-C--:B------:R-:W-:Y:S01]  /*a6f0*/  HMMA.16816.F32.BF16 R76, R76, R6.reuse, R24 ;  /* 0x000000064c4c723c */ /* 0x080fe20000041818 */
[----:B------:R-:W-:Y:S07]  /*a700*/  STG.E.U16 [R140.64+0x60], R212 ;  /* 0x000060d48c007986 */ /* 0x000fee000c101520 */
[----:B------:R-:W-:Y:S01]  /*a710*/  HMMA.16816.F32.BF16 R100, R100, R6, R44 ;  /* 0x000000066464723c */ /* 0x000fe2000004182c */
[----:B------:R-:W-:Y:S06]  /*a720*/  STG.E.U16 [R140.64+0x62], R211 ;  /* 0x000062d38c007986 */ /* 0x000fec000c101520 */
[----:B------:R-:W-:-:S02]  /*a730*/  FADD.FTZ R6, R210, R8 ;  /* 0x00000008d2067221 */ /* 0x000fc40000010000 */
[----:B------:R-:W-:Y:S02]  /*a740*/  FADD.FTZ R7, R41, R5 ;  /* 0x0000000529077221 */ /* 0x000fe40000010000 */
[----:B------:R-:W-:Y:S01]  /*a750*/  FADD.FTZ R5, R42, R4 ;  /* 0x000000042a057221 */ /* 0x000fe20000010000 */
[----:B------:R-:W-:Y:S01]  /*a760*/  STG.E.U16 [R64.64+0x60], R197 ;  /* 0x000060c540007986 */ /* 0x000fe2000c101520 */
[----:B------:R-:W-:-:S03]  /*a770*/  FADD.FTZ R4, R207, R6 ;  /* 0x00000006cf047221 */ /* 0x000fc60000010000 */
        /* <DEDUP_REMOVED lines=9> */
[----:B------:R-:W-:-:S03]  /*a810*/  LOP3.LUT P5, RZ, R179, 0x8, RZ, 0xc0, !PT ;  /* 0x00000008b3ff7812 */ /* 0x000fc600078ac0ff */
        /* <DEDUP_REMOVED lines=9> */
[----:B------:R2:W-:Y:S01]  /*a8b0*/  STG.E.U16 [R2.64+0x72], R66 ;  /* 0x0000724202007986 */ /* 0x0005e2000c101520 */
[----:B------:R-:W-:-:S02]  /*a8c0*/  FADD.FTZ R0, R204, R0 ;  /* 0x00000000cc007221 */ /* 0x000fc40000010000 */
[----:B------:R-:W-:Y:S02]  /*a8d0*/  FADD.FTZ R5, R252, R7 ;  /* 0x00000007fc057221 */ /* 0x000fe40000010000 */
[----:B------:R-:W-:Y:S01]  /*a8e0*/  FADD.FTZ R0, R200, R0 ;  /* 0x00000000c8007221 */ /* 0x000fe20000010000 */
[----:B------:R-:W-:Y:S01]  /*a8f0*/  IADD3 R200, P0, R140, -0x80, RZ ;  /* 0xffffff808cc87810 */ /* 0x000fe20007f1e0ff */
[----:B------:R-:W-:Y:S02]  /*a900*/  FADD.FTZ R5, R247, R5 ;  /* 0x00000005f7057221 */ /* 0x000fe40000010000 */
[----:B-1----:R-:W-:Y:S02]  /*a910*/  FADD.FTZ R224, R201, R0 ;  /* 0x00000000c9e07221 */ /* 0x002fe40000010000 */
[----:B------:R-:W-:Y:S02]  /*a920*/  FADD.FTZ R230, R246, R5 ;  /* 0x00000005f6e67221 */ /* 0x000fe40000010000 */
[----:B--2---:R-:W-:-:S02]  /*a930*/  FADD.FTZ R2, R249, R6 ;  /* 0x00000006f9027221 */ /* 0x004fc40000010000 */
[----:B------:R-:W-:Y:S02]  /*a940*/  FADD.FTZ R3, R250, R4 ;  /* 0x00000004fa037221 */ /* 0x000fe40000010000 */
[----:B------:R-:W-:Y:S02]  /*a950*/  FADD.FTZ R4, R248, R2 ;  /* 0x00000002f8047221 */ /* 0x000fe40000010000 */
[----:B------:R-:W-:Y:S02]  /*a960*/  FADD.FTZ R2, R202, R3 ;  /* 0x00000003ca027221 */ /* 0x000fe40000010000 */
[----:B------:R-:W-:Y:S02]  /*a970*/  FADD.FTZ R4, R239, R4 ;  /* 0x00000004ef047221 */ /* 0x000fe40000010000 */
[----:B------:R-:W-:Y:S01]  /*a980*/  FADD.FTZ R2, R199, R2 ;  /* 0x00000002c7027221 */ /* 0x000fe20000010000 */
[----:B------:R-:W-:Y:S01]  /*a990*/  IADD3.X R199, R141, -0x1, RZ, P0, !PT ;  /* 0xffffffff8dc77810 */ /* 0x000fe200007fe4ff */
[----:B------:R-:W-:-:S02]  /*a9a0*/  FADD.FTZ R229, R238, R4 ;  /* 0x00000004eee57221 */ /* 0x000fc40000010000 */
[----:B------:R-:W-:Y:S01]  /*a9b0*/  FADD.FTZ R228, R198, R2 ;  /* 0x00000002c6e47221 */ /* 0x000fe20000010000 */
[----:B------:R-:W-:Y:S05]  /*a9c0*/  @!P5 BRA `(.L_x_1832) ;  /* 0x0000fd400000d947 */ /* 0x000fea0003800000 */
[----:B------:R-:W2:Y:S01]  /*a9d0*/  LDL R252, [R1+0x84] ;  /* 0x0000840001fc7983 */ /* 0x000ea20000100800 */
[----:B------:R-:W-:-:S04]  /*a9e0*/  DEPBAR.LE SB0, 0x0 ;  /* 0x000080000000791a */ /* 0x000fc80000000000 */
[----:B------:R-:W3:Y:S04]  /*a9f0*/  LDL.64 R58, [R1+0x118] ;  /* 0x00011800013a7983 */ /* 0x000ee80000100a00 */
[----:B------:R-:W4:Y:S04]  /*aa00*/  LDL R41, [R1+0x144] ;  /* 0x0001440001297983 */ /* 0x000f280000100800 */
[----:B------:R-:W5:Y:S04]  /*aa10*/  LDL.64 R42, [R1+0x110] ;  /* 0x00011000012a7983 */ /* 0x000f680000100a00 */
[----:B------:R-:W5:Y:S04]  /*aa20*/  LDL R250, [R1+0x140] ;  /* 0x0001400001fa7983 */ /* 0x000f680000100800 */
[----:B------:R-:W-:Y:S01]  /*aa30*/  BAR.SYNC.DEFER_BLOCKING 0x0 ;  /* 0x0000000000007b1d */ /* 0x000fe20000010000 */
[----:B--2---:R-:W-:Y:S01]  /*aa40*/  IADD3 R2, R252, -0x2, RZ ;  /* 0xfffffffefc027810 */ /* 0x004fe20007ffe0ff */
[----:B---3--:R-:W-:-:S03]  /*aa50*/  IMAD.MOV.U32 R59, RZ, RZ, c[0x0][0x1a0] ;  /* 0x00006800ff3b7624 */ /* 0x008fc600078e00ff */
[----:B------:R-:W-:Y:S02]  /*aa60*/  SHF.R.S32.HI R4, RZ, 0x1f, R2 ;  /* 0x0000001fff047819 */ /* 0x000fe40000011402 */
[----:B------:R-:W-:Y:S01]  /*aa70*/  ISETP.GE.AND P3, PT, R58, c[0x0][0x220], PT ;  /* 0x000088003a007a0c */ /* 0x000fe20003f66270 */
[----:B------:R-:W-:Y:S02]  /*aa80*/  IMAD.SHL.U32 R59, R59, 0x40, RZ ;  /* 0x000000403b3b7824 */ /* 0x000fe400078e00ff */
[----:B----4-:R-:W-:Y:S02]  /*aa90*/  IMAD R0, R41, R2, RZ ;  /* 0x0000000229007224 */ /* 0x010fe400078e02ff */
[----:B-----5:R-:W-:-:S04]  /*aaa0*/  IMAD.WIDE.U32 R2, R2, R59, R42 ;  /* 0x0000003b02027225 */ /* 0x020fc800078e002a */
[----:B------:R-:W-:Y:S02]  /*aab0*/  IMAD R0, R4, R59, R0 ;  /* 0x0000003b04007224 */ /* 0x000fe400078e0200 */
[----:B------:R-:W-:Y:S02]  /*aac0*/  IMAD.MOV.U32 R59, RZ, RZ, c[0x0][0x1a0] ;  /* 0x00006800ff3b7624 */ /* 0x000fe400078e00ff */
[----:B------:R-:W-:Y:S02]  /*aad0*/  IMAD.MOV.U32 R58, RZ, RZ, 0x20 ;  /* 0x00000020ff3a7424 */ /* 0x000fe400078e00ff */
[----:B------:R-:W-:Y:S02]  /*aae0*/  IMAD.SHL.U32 R59, R59, 0x10, RZ ;  /* 0x000000103b3b7824 */ /* 0x000fe400078e00ff */
[----:B------:R-:W-:Y:S01]  /*aaf0*/  IMAD.WIDE.U32 R12, R58, c[0x0][0x1a0], RZ ;  /* 0x000068003a0c7a25 */ /* 0x000fe200078e00ff */
[----:B------:R-:W-:-:S03]  /*ab00*/  @!P3 LEA R10, P4, R2, c[0x0][0x170], 0x1 ;  /* 0x00005c00020aba11 */ /* 0x000fc600078808ff */
[----:B------:R-:W-:Y:S01]  /*ab10*/  IMAD.IADD R3, R3, 0x1, R0 ;  /* 0x0000000103037824 */ /* 0x000fe200078e0200 */
[----:B------:R-:W-:Y:S01]  /*ab20*/  @!P3 IADD3 R0, P2, R59, R2, RZ ;  /* 0x000000023b00b210 */ /* 0x000fe20007f5e0ff */
[----:B------:R-:W-:Y:S01]  /*ab30*/  IMAD R6, R58, c[0x0][0x1a4], RZ ;  /* 0x000069003a067a24 */ /* 0x000fe200078e02ff */
[C---:B------:R-:W-:Y:S01]  /*ab40*/  @!P3 IADD3 R4, P0, R2.reuse, R12, RZ ;  /* 0x0000000c0204b210 */ /* 0x040fe20007f1e0ff */
[----:B------:R-:W-:Y:S01]  /*ab50*/  @!P3 IMAD.MOV.U32 R5, RZ, RZ, 0x30 ;  /* 0x00000030ff05b424 */ /* 0x000fe200078e00ff */
[--C-:B------:R-:W-:Y:S01]  /*ab60*/  @!P3 LEA.HI.X R11, R2, c[0x0][0x174], R3.reuse, 0x1, P4 ;  /* 0x00005d00020bba11 */ /* 0x100fe200020f0c03 */
[--C-:B------:R-:W-:Y:S01]  /*ab70*/  @!P3 IMAD.X R7, R250, 0x1, R3.reuse, P2 ;  /* 0x00000001fa07b824 */ /* 0x100fe200010e0603 */
[----:B------:R-:W-:Y:S01]  /*ab80*/  @!P3 IADD3.X R12, R3, R13, R6, P0, !PT ;  /* 0x0000000d030cb210 */ /* 0x000fe200007fe406 */
[C---:B------:R-:W-:Y:S01]  /*ab90*/  @!P3 IMAD.WIDE.U32 R2, R5.reuse, c[0x0][0x1a0], R2 ;  /* 0x000068000502ba25 */ /* 0x040fe200078e0002 */
[----:B------:R-:W-:Y:S02]  /*aba0*/  @!P3 LEA R8, P1, R0, c[0x0][0x170], 0x1 ;  /* 0x00005c000008ba11 */ /* 0x000fe400078208ff */
[----:B------:R-:W-:Y:S01]  /*abb0*/  @!P3 LEA R6, P0, R4, c[0x0][0x170], 0x1 ;  /* 0x00005c000406ba11 */ /* 0x000fe200078008ff */
[----:B------:R-:W-:Y:S01]  /*abc0*/  @!P3 IMAD R5, R5, c[0x0][0x1a4], RZ ;  /* 0x000069000505ba24 */ /* 0x000fe200078e02ff */
[----:B------:R-:W-:-:S02]  /*abd0*/  @!P3 LEA.HI.X R9, R0, c[0x0][0x174], R7, 0x1, P1 ;  /* 0x00005d000009ba11 */ /* 0x000fc400008f0c07 */
        /* <DEDUP_REMOVED lines=34> */
[----:B------:R-:W2:Y:S04]  /*ae00*/  LDSM.16.M88.4 R36, [R170+0x4800] ;  /* 0x00480000aa24783b */ /* 0x000ea80000000200 */
[----:B------:R-:W2:Y:S01]  /*ae10*/  LDSM.16.M88.4 R20, [R174] ;  /* 0x00000000ae14783b */ /* 0x000ea20000000200 */
[-C--:B---3--:R-:W-:Y:S03]  /*ae20*/  HMMA.16816.F32.BF16 R192, R12, R16.reuse, RZ ;  /* 0x000000100cc0723c */ /* 0x088fe600000418ff */
[----:B------:R-:W0:Y:S05]  /*ae30*/  LDGDEPBAR ;  /* 0x00000000000079af */ /* 0x000e2a0000000000 */
[C---:B-1----:R-:W-:Y:S08]  /*ae40*/  HMMA.16816.F32.BF16 R64, R8.reuse, R16, RZ ;  /* 0x000000100840723c */ /* 0x042ff000000418ff */
[-C--:B------:R-:W-:Y:S08]  /*ae50*/  HMMA.16816.F32.BF16 R60, R8, R18.reuse, RZ ;  /* 0x00000012083c723c */ /* 0x080ff000000418ff */
[----:B------:R-:W-:Y:S08]  /*ae60*/  HMMA.16816.F32.BF16 R160, R12, R18, RZ ;  /* 0x000000120ca0723c */ /* 0x000ff000000418ff */
[C---:B----4-:R-:W-:Y:S08]  /*ae70*/  HMMA.16816.F32.BF16 R52, R8.reuse, R28, RZ ;  /* 0x0000001c0834723c */ /* 0x050ff000000418ff */
[C---:B-----5:R-:W-:Y:S08]  /*ae80*/  HMMA.16816.F32.BF16 R16, R8.reuse, R24, RZ ;  /* 0x000000180810723c */ /* 0x060ff000000418ff */
[C---:B------:R-:W-:Y:S08]  /*ae90*/  HMMA.16816.F32.BF16 R56, R8.reuse, R32, RZ ;  /* 0x000000200838723c */ /* 0x040ff000000418ff */
[----:B------:R-:W-:Y:S08]  /*aea0*/  HMMA.16816.F32.BF16 R152, R8, R34, RZ ;  /* 0x000000220898723c */ /* 0x000ff000000418ff */
[C---:B------:R-:W-:Y:S08]  /*aeb0*/  HMMA.16816.F32.BF16 R72, R12.reuse, R32, RZ ;  /* 0x000000200c48723c */ /* 0x040ff000000418ff */
[----:B------:R-:W-:Y:S08]  /*aec0*/  HMMA.16816.F32.BF16 R148, R12, R34, RZ ;  /* 0x000000220c94723c */ /* 0x000ff000000418ff */
[C---:B------:R-:W-:Y:S08]  /*aed0*/  HMMA.16816.F32.BF16 R156, R8.reuse, R30, RZ ;  /* 0x0000001e089c723c */ /* 0x040ff000000418ff */
[----:B------:R-:W-:Y:S08]  /*aee0*/  HMMA.16816.F32.BF16 R144, R8, R26, RZ ;  /* 0x0000001a0890723c */ /* 0x000ff000000418ff */
[C---:B------:R-:W-:Y:S08]  /*aef0*/  HMMA.16816.F32.BF16 R32, R12.reuse, R28, RZ ;  /* 0x0000001c0c20723c */ /* 0x040ff000000418ff */
[C---:B------:R-:W-:Y:S08]  /*af00*/  HMMA.16816.F32.BF16 R28, R12.reuse, R30, RZ ;  /* 0x0000001e0c1c723c */ /* 0x040ff000000418ff */
[C---:B------:R-:W-:Y:S08]  /*af10*/  HMMA.16816.F32.BF16 R8, R12.reuse, R24, RZ ;  /* 0x000000180c08723c */ /* 0x040ff000000418ff */
[----:B------:R-:W-:Y:S01]  /*af20*/  HMMA.16816.F32.BF16 R24, R12, R26, RZ ;  /* 0x0000001a0c18723c */ /* 0x000fe200000418ff */
[----:B------:R-:W-:Y:S07]  /*af30*/  LDSM.16.M88.4 R12, [R172] ;  /* 0x00000000ac0c783b */ /* 0x000fee0000000200 */
[C---:B--2---:R-:W-:Y:S01]  /*af40*/  HMMA.16816.F32.BF16 R200, R4.reuse, R44, R52 ;  /* 0x0000002c04c8723c */ /* 0x044fe20000041834 */
[----:B------:R-:W-:Y:S07]  /*af50*/  LDSM.16.M88.4 R52, [R177] ;  /* 0x00000000b134783b */ /* 0x000fee0000000200 */
[C---:B------:R-:W-:Y:S01]  /*af60*/  HMMA.16816.F32.BF16 R240, R4.reuse, R48, R16 ;  /* 0x0000003004f0723c */ /* 0x040fe20000041810 */
[----:B------:R-:W1:Y:S07]  /*af70*/  LDSM.16.M88.4 R16, [R172+0x2000] ;  /* 0x00200000ac10783b */ /* 0x000e6e0000000200 */
[C---:B------:R-:W-:Y:S01]  /*af80*/  HMMA.16816.F32.BF16 R216, R4.reuse, R42, R60 ;  /* 0x0000002a04d8723c */ /* 0x040fe2000004183c */
[----:B------:R-:W2:Y:S07]  /*af90*/  LDSM.16.M88.4 R60, [R175] ;  /* 0x00000000af3c783b */ /* 0x000eae0000000200 */
[C---:B------:R-:W-:Y:S08]  /*afa0*/  HMMA.16816.F32.BF16 R204, R4.reuse, R40, R64 ;  /* 0x0000002804cc723c */ /* 0x040ff00000041840 */
[C---:B------:R-:W-:Y:S01]  /*afb0*/  HMMA.16816.F32.BF16 R196, R4.reuse, R36, R56 ;  /* 0x0000002404c4723c */ /* 0x040fe20000041838 */
[----:B------:R-:W3:Y:S07]  /*afc0*/  LDSM.16.M88.4 R56, [R178] ;  /* 0x00000000b238783b */ /* 0x000eee0000000200 */
[----:B------:R-:W-:Y:S08]  /*afd0*/  HMMA.16816.F32.BF16 R236, R4, R38, R152 ;  /* 0x0000002604ec723c */ /* 0x000ff00000041898 */
[C---:B------:R-:W-:Y:S08]  /*afe0*/  HMMA.16816.F32.BF16 R212, R20.reuse, R36, R72 ;  /* 0x0000002414d4723c */ /* 0x040ff00000041848 */
[C---:B------:R-:W-:Y:S01]  /*aff0*/  HMMA.16816.F32.BF16 R64, R20.reuse, R38, R148 ;  /* 0x000000261440723c */ /* 0x040fe20000041894 */
[----:B------:R-:W4:Y:S07]  /*b000*/  LDSM.16.M88.4 R36, [R176] ;  /* 0x00000000b024783b */ /* 0x000f2e0000000200 */
[C---:B------:R-:W-:Y:S08]  /*b010*/  HMMA.16816.F32.BF16 R208, R20.reuse, R40, R192 ;  /* 0x0000002814d0723c */ /* 0x040ff000000418c0 */
[----:B------:R-:W-:Y:S08]  /*b020*/  HMMA.16816.F32.BF16 R40, R20, R42, R160 ;  /* 0x0000002a1428723c */ /* 0x000ff000000418a0 */
[C---:B------:R-:W-:Y:S08]  /*b030*/  HMMA.16816.F32.BF16 R156, R4.reuse, R46, R156 ;  /* 0x0000002e049c723c */ /* 0x040ff0000004189c */
[----:B------:R-:W-:Y:S01]  /*b040*/  HMMA.16816.F32.BF16 R144, R4, R50, R144 ;  /* 0x000000320490723c */ /* 0x000fe20000041890 */
[----:B------:R-:W-:Y:S07]  /*b050*/  LDSM.16.M88.4 R4, [R173+0x2000] ;  /* 0x00200000ad04783b */ /* 0x000fee0000000200 */
[C---:B------:R-:W-:Y:S01]  /*b060*/  HMMA.16816.F32.BF16 R220, R20.reuse, R44, R32 ;  /* 0x0000002c14dc723c */ /* 0x040fe20000041820 */
[----:B------:R-:W-:Y:S07]  /*b070*/  LDSM.16.M88.4 R32, [R169] ;  /* 0x00000000a920783b */ /* 0x000fee0000000200 */
[C---:B------:R-:W-:Y:S01]  /*b080*/  HMMA.16816.F32.BF16 R232, R20.reuse, R48, R8 ;  /* 0x0000003014e8723c */ /* 0x040fe20000041808 */
[----:B------:R-:W-:Y:S07]  /*b090*/  LDSM.16.M88.4 R8, [R173] ;  /* 0x00000000ad08783b */ /* 0x000fee0000000200 */
[C---:B------:R-:W-:Y:S01]  /*b0a0*/  HMMA.16816.F32.BF16 R72, R20.reuse, R46, R28 ;  /* 0x0000002e1448723c */ /* 0x040fe2000004181c */
[----:B------:R-:W-:Y:S07]  /*b0b0*/  LDSM.16.M88.4 R28, [R169+0x800] ;  /* 0x00080000a91c783b */ /* 0x000fee0000000200 */
[----:B------:R-:W-:Y:S01]  /*b0c0*/  HMMA.16816.F32.BF16 R148, R20, R50, R24 ;  /* 0x000000321494723c */ /* 0x000fe20000041818 */
[----:B------:R-:W5:Y:S04]  /*b0d0*/  LDSM.16.M88.4 R24, [R169+0x1000] ;  /* 0x00100000a918783b */ /* 0x000f680000000200 */
[----:B------:R-:W3:Y:S01]  /*b0e0*/  LDSM.16.M88.4 R20, [R169+0x1800] ;  /* 0x00180000a914783b */ /* 0x000ee20000000200 */
[----:B------:R-:W-:-:S04]  /*b0f0*/  DEPBAR.LE SB0, 0x0 ;  /* 0x000080000000791a */ /* 0x000fc80000000000 */
[C---:B-1----:R-:W-:Y:S08]  /*b100*/  HMMA.16816.F32.BF16 R160, R16.reuse, R52, R200 ;  /* 0x0000003410a0723c */ /* 0x042ff000000418c8 */
[C---:B--2---:R-:W-:Y:S08]  /*b110*/  HMMA.16816.F32.BF16 R204, R16.reuse, R60, R204 ;  /* 0x0000003c10cc723c */ /* 0x044ff000000418cc */
[----:B------:R-:W-:Y:S08]  /*b120*/  HMMA.16816.F32.BF16 R200, R16, R62, R216 ;  /* 0x0000003e10c8723c */ /* 0x000ff000000418d8 */
[C---:B------:R-:W-:Y:S08]  /*b130*/  HMMA.16816.F32.BF16 R48, R12.reuse, R60, R208 ;  /* 0x0000003c0c30723c */ /* 0x040ff000000418d0 */
[----:B------:R-:W-:Y:S08]  /*b140*/  HMMA.16816.F32.BF16 R60, R12, R62, R40 ;  /* 0x0000003e0c3c723c */ /* 0x000ff00000041828 */
[C---:B---3--:R-:W-:Y:S08]  /*b150*/  HMMA.16816.F32.BF16 R196, R16.reuse, R56, R196 ;  /* 0x0000003810c4723c */ /* 0x048ff000000418c4 */
        /* <DEDUP_REMOVED lines=9> */
[----:B------:R-:W-:Y:S01]  /*b1f0*/  HMMA.16816.F32.BF16 R12, R12, R38, R148 ;  /* 0x000000260c0c723c */ /* 0x000fe20000041894 */
[----:B------:R-:W-:-:S04]  /*b200*/  IADD3 R216, R252, -0x2, RZ ;  /* 0xfffffffefcd87810 */ /* 0x000fc80007ffe0ff */
[----:B------:R-:W-:-:S03]  /*b210*/  ISETP.GT.AND P0, PT, R216, UR15, PT ;  /* 0x0000000fd8007c0c */ /* 0x000fc6000bf04270 */
[C---:B-----5:R-:W-:Y:S08]  /*b220*/  HMMA.16816.F32.BF16 R208, R4.reuse, R24, R160 ;  /* 0x0000001804d0723c */ /* 0x060ff000000418a0 */
[----:B------:R-:W-:Y:S08]  /*b230*/  HMMA.16816.F32.BF16 R212, R4, R26, R156 ;  /* 0x0000001a04d4723c */ /* 0x000ff0000004189c */
[C---:B------:R-:W-:Y:S08]  /*b240*/  HMMA.16816.F32.BF16 R40, R8.reuse, R24, R40 ;  /* 0x000000180828723c */ /* 0x040ff00000041828 */
[----:B------:R-:W-:Y:S08]  /*b250*/  HMMA.16816.F32.BF16 R52, R8, R26, R52 ;  /* 0x0000001a0834723c */ /* 0x000ff00000041834 */
        /* <DEDUP_REMOVED lines=16> */
[----:B------:R-:W-:Y:S01]  /*b360*/  IMAD.MOV.U32 R13, RZ, RZ, c[0x0][0x198] ;  /* 0x00006600ff0d7624 */ /* 0x000fe200078e00ff */
[----:B------:R-:W-:Y:S01]  /*b370*/  IADD3 R2, R252, -0x3, RZ ;  /* 0xfffffffdfc027810 */ /* 0x000fe20007ffe0ff */
[----:B------:R-:W-:Y:S01]  /*b380*/  IMAD.MOV.U32 R14, RZ, RZ, c[0x0][0x19c] ;  /* 0x00006700ff0e7624 */ /* 0x000fe200078e00ff */
[----:B------:R1:W-:Y:S01]  /*b390*/  @P3 STS.128 [R188+0x4000], RZ ;  /* 0x004000ffbc003388 */ /* 0x0003e20000000c00 */
[C---:B------:R-:W-:Y:S01]  /*b3a0*/  IMAD.SHL.U32 R7, R13.reuse, 0x40, RZ ;  /* 0x000000400d077824 */ /* 0x040fe200078e00ff */
[----:B------:R-:W-:Y:S01]  /*b3b0*/  SHF.R.S32.HI R6, RZ, 0x1f, R2 ;  /* 0x0000001fff067819 */ /* 0x000fe20000011402 */
[----:B------:R-:W-:Y:S01]  /*b3c0*/  BSSY B0, `(.L_x_1834) ;  /* 0x000002c000007945 */ /* 0x000fe20003800000 */
[----:B------:R-:W-:-:S05]  /*b3d0*/  SHF.L.U64.HI R0, R13, 0x6, R14 ;  /* 0x000000060d007819 */ /* 0x000fca000001020e */
[----:B------:R-:W-:Y:S02]  /*b3e0*/  IMAD R0, R0, R2, RZ ;  /* 0x0000000200007224 */ /* 0x000fe400078e02ff */
[----:B--2---:R-:W-:Y:S02]  /*b3f0*/  IMAD.MOV.U32 R5, RZ, RZ, R191 ;  /* 0x000000ffff057224 */ /* 0x004fe400078e00bf */
[----:B---3--:R-:W-:-:S04]  /*b400*/  IMAD.MOV.U32 R4, RZ, RZ, R250 ;  /* 0x000000ffff047224 */ /* 0x008fc800078e00fa */
[----:B------:R-:W-:-:S04]  /*b410*/  IMAD.WIDE.U32 R2, R2, R7, R4 ;  /* 0x0000000702027225 */ /* 0x000fc800078e0004 */
[----:B------:R-:W-:Y:S01]  /*b420*/  IMAD R5, R6, R7, R0 ;  /* 0x0000000706057224 */ /* 0x000fe200078e0200 */
[CC--:B------:R-:W-:Y:S02]  /*b430*/  @!P3 LEA R0, P4, R13.reuse, R2.reuse, 0x4 ;  /* 0x000000020d00b211 */ /* 0x0c0fe400078820ff */
[----:B------:R-:W-:Y:S01]  /*b440*/  @!P3 LEA R4, P1, R13, R2, 0x5 ;  /* 0x000000020d04b211 */ /* 0x000fe200078228ff */
[----:B------:R-:W-:Y:S01]  /*b450*/  IMAD.IADD R5, R3, 0x1, R5 ;  /* 0x0000000103057824 */ /* 0x000fe200078e0205 */
[----:B------:R-:W-:Y:S02]  /*b460*/  @!P3 LEA R10, P5, R2, c[0x0][0x168], 0x1 ;  /* 0x00005a00020aba11 */ /* 0x000fe400078a08ff */
[----:B------:R-:W-:Y:S02]  /*b470*/  @!P3 LEA R8, P2, R0, c[0x0][0x168], 0x1 ;  /* 0x00005a000008ba11 */ /* 0x000fe400078408ff */
[----:B------:R-:W-:Y:S02]  /*b480*/  @!P3 LEA.HI.X R7, R13, R5, R14, 0x4, P4 ;  /* 0x000000050d07b211 */ /* 0x000fe400020f240e */
        /* <DEDUP_REMOVED lines=22> */
[----:B------:R-:W-:-:S04]  /*b5f0*/  IMAD R0, R14, 0x30, RZ ;  /* 0x000000300e007824 */ /* 0x000fc800078e02ff */
[----:B------:R-:W-:-:S05]  /*b600*/  IMAD.WIDE.U32 R4, R13, 0x30, R4 ;  /* 0x000000300d047825 */ /* 0x000fca00078e0004 */
[----:B------:R-:W-:Y:S02]  /*b610*/  IADD3 R0, R0, R5, RZ ;  /* 0x0000000500007210 */ /* 0x000fe40007ffe0ff */
[----:B------:R-:W-:-:S04]  /*b620*/  LEA R2, P0, R4, c[0x0][0x168], 0x1 ;  /* 0x00005a0004027a11 */ /* 0x000fc800078008ff */
[----:B------:R-:W-:-:S05]  /*b630*/  LEA.HI.X R3, R4, c[0x0][0x16c], R0, 0x1, P0 ;  /* 0x00005b0004037a11 */ /* 0x000fca00000f0c00 */
[----:B------:R-:W-:Y:S01]  /*b640*/  @!PT LDS RZ, [RZ] ;  /* 0x00000000fffff984 */ /* 0x000fe20000000800 */
[----:B------:R-:W-:Y:S01]  /*b650*/  @!PT LDS RZ, [RZ] ;  /* 0x00000000fffff984 */ /* 0x000fe20000000800 */
[----:B------:R-:W-:Y:S01]  /*b660*/  @!PT LDS RZ, [RZ] ;  /* 0x00000000fffff984 */ /* 0x000fe20000000800 */
[----:B------:R2:W-:Y:S04]  /*b670*/  LDGSTS.E.BYPASS.LTC128B.128 [R188+0x5800], [R2.64] ;  /* 0x0580000002bc7fae */ /* 0x0005e8000b901d60 */
.L_x_1835:
[----:B------:R-:W-:Y:S05]  /*b680*/  BSYNC B0 ;  /* 0x0000000000007941 */ /* 0x000fea0003800000 */
.L_x_1834:
[----:B------:R-:W0:Y:S02]  /*b690*/  LDGDEPBAR ;  /* 0x00000000000079af */ /* 0x000e240000000000 */
.L_x_1833:
[----:B--2---:R-:W2:Y:S04]  /*b6a0*/  LDL R2, [R1+0xdc] ;  /* 0x0000dc0001027983 */ /* 0x004ea80000100800 */
[----:B------:R-:W3:Y:S04]  /*b6b0*/  LDL R3, [R1+0xf8] ;  /* 0x0000f80001037983 */ /* 0x000ee80000100800 */
        /* <DEDUP_REMOVED lines=17> */
[----:B-1----:R-:W4:Y:S04]  /*b7d0*/  LDL R9, [R1+0x108] ;  /* 0x0001080001097983 */ /* 0x002f280000100800 */
[----:B------:R-:W4:Y:S04]  /*b7e0*/  LDL R8, [R1+0xe0] ;  /* 0x0000e00001087983 */ /* 0x000f280000100800 */
[----:B------:R-:W1:Y:S01]  /*b7f0*/  S2R R0, SR_TID.X ;  /* 0x0000000000007919 */ /* 0x000e620000002100 */
[----:B------:R-:W-:Y:S01]  /*b800*/  P2R R18, PR, RZ, 0x8 ;  /* 0x00000008ff127803 */ /* 0x000fe20000000000 */
[----:B-1----:R-:W-:-:S05]  /*b810*/  IMAD.SHL.U32 R0, R0, 0x2, RZ ;  /* 0x0000000200007824 */ /* 0x002fca00078e00ff */
[----:B------:R-:W-:-:S05]  /*b820*/  LOP3.LUT R0, R0, 0x6, RZ, 0xc0, !PT ;  /* 0x0000000600007812 */ /* 0x000fca00078ec0ff */
[----:B------:R-:W-:-:S05]  /*b830*/  IMAD R0, R216, 0x40, R0 ;  /* 0x00000040d8007824 */ /* 0x000fca00078e0200 */
[C---:B------:R-:W-:Y:S02]  /*b840*/  ISETP.GE.AND P1, PT, R0.reuse, R187, PT ;  /* 0x000000bb0000720c */ /* 0x040fe40003f26270 */
[C---:B------:R-:W-:Y:S02]  /*b850*/  ISETP.GE.AND P0, PT, R0.reuse, R186, PT ;  /* 0x000000ba0000720c */ /* 0x040fe40003f06270 */
[C---:B------:R-:W-:Y:S02]  /*b860*/  ISETP.LT.OR P3, PT, R0.reuse, R183, P1 ;  /* 0x000000b70000720c */ /* 0x040fe40000f61670 */
[----:B------:R-:W-:-:S04]  /*b870*/  ISETP.LT.OR P6, PT, R0, R182, P0 ;  /* 0x000000b60000720c */ /* 0x000fc800007c1670 */
[----:B------:R-:W-:Y:S02]  /*b880*/  FSEL R19, R50, -INF , !P6 ;  /* 0xff80000032137808 */ /* 0x000fe40007000000 */
[----:B------:R-:W-:Y:S01]  /*b890*/  FSEL R16, R48, -INF , !P3 ;  /* 0xff80000030107808 */ /* 0x000fe20005800000 */
[----:B--2---:R-:W-:Y:S01]  /*b8a0*/  IMAD.MOV.U32 R7, RZ, RZ, R2 ;  /* 0x000000ffff077224 */ /* 0x004fe200078e0002 */
[----:B------:R-:W-:-:S04]  /*b8b0*/  IADD3 R2, R0, 0x1, RZ ;  /* 0x0000000100027810 */ /* 0x000fc80007ffe0ff */
[C---:B------:R-:W-:Y:S02]  /*b8c0*/  ISETP.GE.AND P1, PT, R2.reuse, R187, PT ;  /* 0x000000bb0200720c */ /* 0x040fe40003f26270 */
[C---:B------:R-:W-:Y:S02]  /*b8d0*/  ISETP.GE.AND P4, PT, R2.reuse, R185, PT ;  /* 0x000000b90200720c */ /* 0x040fe40003f86270 */
[C---:B------:R-:W-:Y:S02]  /*b8e0*/  ISETP.LT.OR P5, PT, R2.reuse, R183, P1 ;  /* 0x000000b70200720c */ /* 0x040fe40000fa1670 */
[C---:B------:R-:W-:Y:S02]  /*b8f0*/  ISETP.GE.AND P0, PT, R2.reuse, R186, PT ;  /* 0x000000ba0200720c */ /* 0x040fe40003f06270 */
[C---:B------:R-:W-:Y:S01]  /*b900*/  ISETP.LT.OR P1, PT, R2.reuse, R181, P4 ;  /* 0x000000b50200720c */ /* 0x040fe20002721670 */
[----:B---3--:R-:W-:Y:S01]  /*b910*/  IMAD.MOV.U32 R6, RZ, RZ, R3 ;  /* 0x000000ffff067224 */ /* 0x008fe200078e0003 */
[----:B------:R-:W-:-:S02]  /*b920*/  ISETP.GE.AND P2, PT, R2, R184, PT ;  /* 0x000000b80200720c */ /* 0x000fc40003f46270 */
[----:B------:R-:W-:Y:S02]  /*b930*/  ISETP.LT.OR P0, PT, R2, R182, P0 ;  /* 0x000000b60200720c */ /* 0x000fe40000701670 */
[----:B------:R-:W-:Y:S02]  /*b940*/  P2R R3, PR, RZ, 0x2 ;  /* 0x00000002ff037803 */ /* 0x000fe40000000000 */
[----:B------:R-:W-:Y:S02]  /*b950*/  ISETP.GE.AND P1, PT, R0, R185, PT ;  /* 0x000000b90000720c */ /* 0x000fe40003f26270 */
[----:B------:R-:W-:Y:S02]  /*b960*/  FSEL R17, R49, -INF , !P5 ;  /* 0xff80000031117808 */ /* 0x000fe40006800000 */
[----:B------:R-:W-:Y:S02]  /*b970*/  ISETP.LT.OR P2, PT, R2, R180, P2 ;  /* 0x000000b40200720c */ /* 0x000fe40001741670 */
[----:B------:R-:W-:-:S02]  /*b980*/  ISETP.NE.AND P5, PT, R3, RZ, PT ;  /* 0x000000ff0300720c */ /* 0x000fc40003fa5270 */
[----:B------:R-:W-:Y:S02]  /*b990*/  FSEL R22, R51, -INF , !P0 ;  /* 0xff80000033167808 */ /* 0x000fe40004000000 */
[C---:B------:R-:W-:Y:S02]  /*b9a0*/  ISETP.GE.AND P0, PT, R0.reuse, R184, PT ;  /* 0x000000b80000720c */ /* 0x040fe40003f06270 */
[C---:B------:R-:W-:Y:S02]  /*b9b0*/  IADD3 R3, R0.reuse, 0x8, RZ ;  /* 0x0000000800037810 */ /* 0x040fe40007ffe0ff */
[C---:B------:R-:W-:Y:S02]  /*b9c0*/  ISETP.LT.OR P1, PT, R0.reuse, R181, P1 ;  /* 0x000000b50000720c */ /* 0x040fe40000f21670 */
[----:B------:R-:W-:Y:S02]  /*b9d0*/  P2R R2, PR, RZ, 0x4 ;  /* 0x00000004ff027803 */ /* 0x000fe40000000000 */
[----:B------:R-:W-:-:S02]  /*b9e0*/  ISETP.LT.OR P0, PT, R0, R180, P0 ;  /* 0x000000b40000720c */ /* 0x000fc40000701670 */
[C---:B------:R-:W-:Y:S02]  /*b9f0*/  ISETP.GE.AND P2, PT, R3.reuse, R186, PT ;  /* 0x000000ba0300720c */ /* 0x040fe40003f46270 */
[----:B------:R-:W-:Y:S02]  /*ba00*/  FSEL R144, R204, -INF , !P1 ;  /* 0xff800000cc907808 */ /* 0x000fe40004800000 */
[C---:B------:R-:W-:Y:S02]  /*ba10*/  ISETP.GE.AND P1, PT, R3.reuse, R185, PT ;  /* 0x000000b90300720c */ /* 0x040fe40003f26270 */
[----:B------:R-:W-:Y:S02]  /*ba20*/  ISETP.NE.AND P6, PT, R2, RZ, PT ;  /* 0x000000ff0200720c */ /* 0x000fe40003fc5270 */
[----:B------:R-:W-:Y:S02]  /*ba30*/  FSEL R158, R206, -INF , !P0 ;  /* 0xff800000ce9e7808 */ /* 0x000fe40004000000 */
[----:B------:R-:W-:-:S02]  /*ba40*/  ISETP.LT.OR P2, PT, R3, R182, P2 ;  /* 0x000000b60300720c */ /* 0x000fc40001741670 */
[----:B------:R-:W-:Y:S02]  /*ba50*/  IADD3 R2, R0, 0x9, RZ ;  /* 0x0000000900027810 */ /* 0x000fe40007ffe0ff */
[C---:B------:R-:W-:Y:S02]  /*ba60*/  ISETP.GE.AND P4, PT, R3.reuse, R187, PT ;  /* 0x000000bb0300720c */ /* 0x040fe40003f86270 */
[C---:B------:R-:W-:Y:S02]  /*ba70*/  ISETP.GE.AND P0, PT, R3.reuse, R184, PT ;  /* 0x000000b80300720c */ /* 0x040fe40003f06270 */
[C---:B------:R-:W-:Y:S02]  /*ba80*/  ISETP.LT.OR P1, PT, R3.reuse, R181, P1 ;  /* 0x000000b50300720c */ /* 0x040fe40000f21670 */
[----:B------:R-:W-:Y:S02]  /*ba90*/  FSEL R62, R62, -INF , !P2 ;  /* 0xff8000003e3e7808 */ /* 0x000fe40005000000 */
[----:B------:R-:W-:-:S02]  /*baa0*/  ISETP.LT.OR P4, PT, R3, R183, P4 ;  /* 0x000000b70300720c */ /* 0x000fc40002781670 */
[----:B------:R-:W-:Y:S02]  /*bab0*/  ISETP.LT.OR P3, PT, R3, R180, P0 ;  /* 0x000000b40300720c */ /* 0x000fe40000761670 */
[C---:B------:R-:W-:Y:S02]  /*bac0*/  ISETP.GE.AND P2, PT, R2.reuse, R184, PT ;  /* 0x000000b80200720c */ /* 0x040fe40003f46270 */
[----:B------:R-:W-:Y:S02]  /*bad0*/  P2R R3, PR, RZ, 0x2 ;  /* 0x00000002ff037803 */ /* 0x000fe40000000000 */
[----:B------:R-:W-:Y:S02]  /*bae0*/  FSEL R149, R205, -INF , !P5 ;  /* 0xff800000cd957808 */ /* 0x000fe40006800000 */
[C---:B------:R-:W-:Y:S02]  /*baf0*/  ISETP.GE.AND P1, PT, R2.reuse, R187, PT ;  /* 0x000000bb0200720c */ /* 0x040fe40003f26270 */
[----:B------:R-:W-:-:S02]  /*bb00*/  ISETP.LT.OR P5, PT, R2, R180, P2 ;  /* 0x000000b40200720c */ /* 0x000fc400017a1670 */
[----:B------:R-:W-:Y:S02]  /*bb10*/  ISETP.NE.AND P2, PT, R3, RZ, PT ;  /* 0x000000ff0300720c */ /* 0x000fe40003f45270 */
[----:B------:R-:W-:Y:S02]  /*bb20*/  ISETP.GE.AND P0, PT, R2, R186, PT ;  /* 0x000000ba0200720c */ /* 0x000fe40003f06270 */
[----:B------:R-:W-:Y:S02]  /*bb30*/  IADD3 R3, R0, 0x10, RZ ;  /* 0x0000001000037810 */ /* 0x000fe40007ffe0ff */
[----:B------:R-:W-:Y:S02]  /*bb40*/  ISETP.LT.OR P1, PT, R2, R183, P1 ;  /* 0x000000b70200720c */ /* 0x000fe40000f21670 */
[----:B------:R-:W-:Y:S02]  /*bb50*/  FSEL R48, R60, -INF , !P4 ;  /* 0xff8000003c307808 */ /* 0x000fe40006000000 */
[----:B------:R-:W-:-:S02]  /*bb60*/  FSEL R146, R200, -INF , !P2 ;  /* 0xff800000c8927808 */ /* 0x000fc40005000000 */
[CC--:B------:R-:W-:Y:S02]  /*bb70*/  ISETP.GE.AND P4, PT, R2.reuse, R185.reuse, PT ;  /* 0x000000b90200720c */ /* 0x0c0fe40003f86270 */
[----:B------:R-:W-:Y:S02]  /*bb80*/  ISETP.LT.OR P0, PT, R2, R182, P0 ;  /* 0x000000b60200720c */ /* 0x000fe40000701670 */
[----:B------:R-:W-:Y:S02]  /*bb90*/  ISETP.GE.AND P2, PT, R3, R186, PT ;  /* 0x000000ba0300720c */ /* 0x000fe40003f46270 */
[----:B------:R-:W-:Y:S02]  /*bba0*/  FSEL R50, R61, -INF , !P1 ;  /* 0xff8000003d327808 */ /* 0x000fe40004800000 */
[----:B------:R-:W-:Y:S02]  /*bbb0*/  ISETP.GE.AND P1, PT, R3, R185, PT ;  /* 0x000000b90300720c */ /* 0x000fe40003f26270 */
[----:B------:R-:W-:-:S02]  /*bbc0*/  FSEL R162, R207, -INF , !P6 ;  /* 0xff800000cfa27808 */ /* 0x000fc40007000000 */
[----:B------:R-:W-:Y:S02]  /*bbd0*/  ISETP.LT.OR P6, PT, R2, R181, P4 ;  /* 0x000000b50200720c */ /* 0x000fe400027c1670 */
[----:B------:R-:W-:Y:S02]  /*bbe0*/  FSEL R63, R63, -INF , !P0 ;  /* 0xff8000003f3f7808 */ /* 0x000fe40004000000 */
[C---:B------:R-:W-:Y:S02]  /*bbf0*/  ISETP.LT.OR P2, PT, R3.reuse, R182, P2 ;  /* 0x000000b60300720c */ /* 0x040fe40001741670 */
[----:B------:R-:W-:Y:S02]  /*bc00*/  IADD3 R2, R0, 0x11, RZ ;  /* 0x0000001100027810 */ /* 0x000fe40007ffe0ff */
[C---:B------:R-:W-:Y:S02]  /*bc10*/  ISETP.GE.AND P4, PT, R3.reuse, R187, PT ;  /* 0x000000bb0300720c */ /* 0x040fe40003f86270 */
[----:B------:R-:W-:-:S02]  /*bc20*/  ISETP.GE.AND P0, PT, R3, R184, PT ;  /* 0x000000b80300720c */ /* 0x000fc40003f06270 */
[C---:B------:R-:W-:Y:S02]  /*bc30*/  ISETP.LT.OR P1, PT, R3.reuse, R181, P1 ;  /* 0x000000b50300720c */ /* 0x040fe40000f21670 */
[----:B------:R-:W-:Y:S02]  /*bc40*/  FSEL R159, R202, -INF , !P3 ;  /* 0xff800000ca9f7808 */ /* 0x000fe40005800000 */
[----:B------:R-:W-:Y:S02]  /*bc50*/  FSEL R61, R46, -INF , !P2 ;  /* 0xff8000002e3d7808 */ /* 0x000fe40005000000 */
[C---:B------:R-:W-:Y:S02]  /*bc60*/  ISETP.LT.OR P4, PT, R3.reuse, R183, P4 ;  /* 0x000000b70300720c */ /* 0x040fe40002781670 */
[----:B------:R-:W-:Y:S02]  /*bc70*/  ISETP.LT.OR P3, PT, R3, R180, P0 ;  /* 0x000000b40300720c */ /* 0x000fe40000761670 */
[----:B------:R-:W-:-:S02]  /*bc80*/  ISETP.GE.AND P2, PT, R2, R184, PT ;  /* 0x000000b80200720c */ /* 0x000fc40003f46270 */
[----:B------:R-:W-:Y:S02]  /*bc90*/  P2R R3, PR, RZ, 0x2 ;  /* 0x00000002ff037803 */ /* 0x000fe40000000000 */
[----:B------:R-:W-:Y:S02]  /*bca0*/  FSEL R157, R203, -INF , !P5 ;  /* 0xff800000cb9d7808 */ /* 0x000fe40006800000 */
[C---:B------:R-:W-:Y:S02]  /*bcb0*/  ISETP.GE.AND P1, PT, R2.reuse, R187, PT ;  /* 0x000000bb0200720c */ /* 0x040fe40003f26270 */
[C---:B------:R-:W-:Y:S02]  /*bcc0*/  ISETP.LT.OR P5, PT, R2.reuse, R180, P2 ;  /* 0x000000b40200720c */ /* 0x040fe400017a1670 */
[----:B------:R-:W-:Y:S02]  /*bcd0*/  ISETP.NE.AND P2, PT, R3, RZ, PT ;  /* 0x000000ff0300720c */ /* 0x000fe40003f45270 */
[----:B------:R-:W-:-:S02]  /*bce0*/  ISETP.GE.AND P0, PT, R2, R186, PT ;  /* 0x000000ba0200720c */ /* 0x000fc40003f06270 */
[----:B------:R-:W-:Y:S02]  /*bcf0*/  IADD3 R3, R0, 0x18, RZ ;  /* 0x0000001800037810 */ /* 0x000fe40007ffe0ff */
[----:B------:R-:W-:Y:S02]  /*bd00*/  ISETP.LT.OR P1, PT, R2, R183, P1 ;  /* 0x000000b70200720c */ /* 0x000fe40000f21670 */
[----:B------:R-:W-:Y:S02]  /*bd10*/  FSEL R49, R44, -INF , !P4 ;  /* 0xff8000002c317808 */ /* 0x000fe40006000000 */
[----:B------:R-:W-:Y:S02]  /*bd20*/  FSEL R143, R196, -INF , !P2 ;  /* 0xff800000c48f7808 */ /* 0x000fe40005000000 */
[C---:B------:R-:W-:Y:S02]  /*bd30*/  ISETP.GE.AND P4, PT, R2.reuse, R185, PT ;  /* 0x000000b90200720c */ /* 0x040fe40003f86270 */
[----:B------:R-:W-:-:S02]  /*bd40*/  ISETP.LT.OR P0, PT, R2, R182, P0 ;  /* 0x000000b60200720c */ /* 0x000fc40000701670 */
[----:B------:R-:W-:Y:S02]  /*bd50*/  ISETP.GE.AND P2, PT, R3, R186, PT ;  /* 0x000000ba0300720c */ /* 0x000fe40003f46270 */
[----:B------:R-:W-:Y:S02]  /*bd60*/  FSEL R45, R45, -INF , !P1 ;  /* 0xff8000002d2d7808 */ /* 0x000fe40004800000 */
[----:B------:R-:W-:Y:S02]  /*bd70*/  ISETP.GE.AND P1, PT, R3, R185, PT ;  /* 0x000000b90300720c */ /* 0x000fe40003f26270 */
[----:B------:R-:W-:Y:S02]  /*bd80*/  FSEL R145, R201, -INF , !P6 ;  /* 0xff800000c9917808 */ /* 0x000fe40007000000 */
[----:B------:R-:W-:Y:S02]  /*bd90*/  ISETP.LT.OR P6, PT, R2, R181, P4 ;  /* 0x000000b50200720c */ /* 0x000fe400027c1670 */
[----:B------:R-:W-:-:S02]  /*bda0*/  FSEL R60, R47, -INF , !P0 ;  /* 0xff8000002f3c7808 */ /* 0x000fc40004000000 */
[C---:B------:R-:W-:Y:S02]  /*bdb0*/  ISETP.LT.OR P2, PT, R3.reuse, R182, P2 ;  /* 0x000000b60300720c */ /* 0x040fe40001741670 */
[----:B------:R-:W-:Y:S02]  /*bdc0*/  IADD3 R2, R0, 0x19, RZ ;  /* 0x0000001900027810 */ /* 0x000fe40007ffe0ff */
[C---:B------:R-:W-:Y:S02]  /*bdd0*/  ISETP.GE.AND P4, PT, R3.reuse, R187, PT ;  /* 0x000000bb0300720c */ /* 0x040fe40003f86270 */
[C---:B------:R-:W-:Y:S02]  /*bde0*/  ISETP.GE.AND P0, PT, R3.reuse, R184, PT ;  /* 0x000000b80300720c */ /* 0x040fe40003f06270 */
[----:B------:R-:W-:Y:S02]  /*bdf0*/  ISETP.LT.OR P1, PT, R3, R181, P1 ;  /* 0x000000b50300720c */ /* 0x000fe40000f21670 */
[----:B------:R-:W-:-:S02]  /*be00*/  FSEL R155, R198, -INF , !P3 ;  /* 0xff800000c69b7808 */ /* 0x000fc40005800000 */
[----:B------:R-:W-:Y:S02]  /*be10*/  FSEL R58, R58, -INF , !P2 ;  /* 0xff8000003a3a7808 */ /* 0x000fe40005000000 */
[C---:B------:R-:W-:Y:S02]  /*be20*/  ISETP.LT.OR P4, PT, R3.reuse, R183, P4 ;  /* 0x000000b70300720c */ /* 0x040fe40002781670 */
[----:B------:R-:W-:Y:S02]  /*be30*/  ISETP.LT.OR P3, PT, R3, R180, P0 ;  /* 0x000000b40300720c */ /* 0x000fe40000761670 */
[----:B------:R-:W-:Y:S02]  /*be40*/  ISETP.GE.AND P2, PT, R2, R184, PT ;  /* 0x000000b80200720c */ /* 0x000fe40003f46270 */
[----:B------:R-:W-:Y:S02]  /*be50*/  P2R R3, PR, RZ, 0x2 ;  /* 0x00000002ff037803 */ /* 0x000fe40000000000 */
[----:B------:R-:W-:-:S02]  /*be60*/  FSEL R154, R199, -INF , !P5 ;  /* 0xff800000c79a7808 */ /* 0x000fc40006800000 */
[C---:B------:R-:W-:Y:S02]  /*be70*/  ISETP.GE.AND P1, PT, R2.reuse, R187, PT ;  /* 0x000000bb0200720c */ /* 0x040fe40003f26270 */
[C---:B------:R-:W-:Y:S02]  /*be80*/  ISETP.LT.OR P5, PT, R2.reuse, R180, P2 ;  /* 0x000000b40200720c */ /* 0x040fe400017a1670 */
[----:B------:R-:W-:Y:S02]  /*be90*/  ISETP.NE.AND P2, PT, R3, RZ, PT ;  /* 0x000000ff0300720c */ /* 0x000fe40003f45270 */
[----:B------:R-:W-:Y:S02]  /*bea0*/  ISETP.GE.AND P0, PT, R2, R186, PT ;  /* 0x000000ba0200720c */ /* 0x000fe40003f06270 */
[----:B------:R-:W-:Y:S02]  /*beb0*/  IADD3 R3, R0, 0x20, RZ ;  /* 0x0000002000037810 */ /* 0x000fe40007ffe0ff */
[----:B------:R-:W-:-:S02]  /*bec0*/  ISETP.LT.OR P1, PT, R2, R183, P1 ;  /* 0x000000b70200720c */ /* 0x000fc40000f21670 */
[----:B------:R-:W-:Y:S02]  /*bed0*/  FSEL R44, R56, -INF , !P4 ;  /* 0xff800000382c7808 */ /* 0x000fe40006000000 */
[----:B------:R-:W-:Y:S02]  /*bee0*/  FSEL R75, R192, -INF , !P2 ;  /* 0xff800000c04b7808 */ /* 0x000fe40005000000 */
[C---:B------:R-:W-:Y:S02]  /*bef0*/  ISETP.GE.AND P4, PT, R2.reuse, R185, PT ;  /* 0x000000b90200720c */ /* 0x040fe40003f86270 */
[----:B------:R-:W-:Y:S02]  /*bf00*/  ISETP.LT.OR P0, PT, R2, R182, P0 ;  /* 0x000000b60200720c */ /* 0x000fe40000701670 */
[----:B------:R-:W-:Y:S02]  /*bf10*/  ISETP.GE.AND P2, PT, R3, R186, PT ;  /* 0x000000ba0300720c */ /* 0x000fe40003f46270 */
[----:B------:R-:W-:-:S02]  /*bf20*/  FSEL R28, R57, -INF , !P1 ;  /* 0xff800000391c7808 */ /* 0x000fc40004800000 */
[----:B------:R-:W-:Y:S02]  /*bf30*/  ISETP.GE.AND P1, PT, R3, R185, PT ;  /* 0x000000b90300720c */ /* 0x000fe40003f26270 */
[----:B------:R-:W-:Y:S02]  /*bf40*/  FSEL R142, R197, -INF , !P6 ;  /* 0xff800000c58e7808 */ /* 0x000fe40007000000 */
[----:B------:R-:W-:Y:S02]  /*bf50*/  ISETP.LT.OR P6, PT, R2, R181, P4 ;  /* 0x000000b50200720c */ /* 0x000fe400027c1670 */
[----:B------:R-:W-:Y:S02]  /*bf60*/  FSEL R51, R59, -INF , !P0 ;  /* 0xff8000003b337808 */ /* 0x000fe40004000000 */
[----:B------:R-:W-:Y:S02]  /*bf70*/  ISETP.LT.OR P2, PT, R3, R182, P2 ;  /* 0x000000b60300720c */ /* 0x000fe40001741670 */
[----:B------:R-:W-:-:S02]  /*bf80*/  IADD3 R2, R0, 0x21, RZ ;  /* 0x0000002100027810 */ /* 0x000fc40007ffe0ff */
[C---:B------:R-:W-:Y:S02]  /*bf90*/  ISETP.GE.AND P4, PT, R3.reuse, R187, PT ;  /* 0x000000bb0300720c */ /* 0x040fe40003f86270 */
[C---:B------:R-:W-:Y:S02]  /*bfa0*/  ISETP.GE.AND P0, PT, R3.reuse, R184, PT ;  /* 0x000000b80300720c */ /* 0x040fe40003f06270 */
[C---:B------:R-:W-:Y:S02]  /*bfb0*/  ISETP.LT.OR P1, PT, R3.reuse, R181, P1 ;  /* 0x000000b50300720c */ /* 0x040fe40000f21670 */
[----:B------:R-:W-:Y:S02]  /*bfc0*/  FSEL R153, R194, -INF , !P3 ;  /* 0xff800000c2997808 */ /* 0x000fe40005800000 */
        /* <DEDUP_REMOVED lines=34> */
[----:B------:R-:W-:Y:S02]  /*c1f0*/  ISETP.GE.AND P0, PT, R2, R186, PT ;  /* 0x000000ba0200720c */ /* 0x000fe40003f06270 */
[----:B------:R-:W-:Y:S02]  /*c200*/  FSEL R37, R52, -INF , !P4 ;  /* 0xff80000034257808 */ /* 0x000fe40006000000 */
[C---:B------:R-:W-:Y:S02]  /*c210*/  ISETP.LT.OR P5, PT, R2.reuse, R180, P2 ;  /* 0x000000b40200720c */ /* 0x040fe400017a1670 */
[----:B------:R-:W-:-:S02]  /*c220*/  ISETP.GE.AND P4, PT, R2, R185, PT ;  /* 0x000000b90200720c */ /* 0x000fc40003f86270 */
[----:B------:R-:W-:Y:S02]  /*c230*/  ISETP.NE.AND P2, PT, R3, RZ, PT ;  /* 0x000000ff0300720c */ /* 0x000fe40003f45270 */
[----:B------:R-:W-:Y:S02]  /*c240*/  ISETP.GE.AND P1, PT, R2, R187, PT ;  /* 0x000000bb0200720c */ /* 0x000fe40003f26270 */
[----:B------:R-:W-:Y:S02]  /*c250*/  IADD3 R3, R0, 0x30, RZ ;  /* 0x0000003000037810 */ /* 0x000fe40007ffe0ff */
[C---:B------:R-:W-:Y:S02]  /*c260*/  ISETP.LT.OR P0, PT, R2.reuse, R182, P0 ;  /* 0x000000b60200720c */ /* 0x040fe40000701670 */
[----:B------:R-:W-:Y:S02]  /*c270*/  FSEL R72, R209, -INF , !P6 ;  /* 0xff800000d1487808 */ /* 0x000fe40007000000 */
[----:B------:R-:W-:-:S02]  /*c280*/  ISETP.LT.OR P6, PT, R2, R181, P4 ;  /* 0x000000b50200720c */ /* 0x000fc400027c1670 */
[----:B------:R-:W-:Y:S02]  /*c290*/  ISETP.LT.OR P1, PT, R2, R183, P1 ;  /* 0x000000b70200720c */ /* 0x000fe40000f21670 */
[----:B------:R-:W-:Y:S02]  /*c2a0*/  ISETP.GE.AND P4, PT, R3, R187, PT ;  /* 0x000000bb0300720c */ /* 0x000fe40003f86270 */
[----:B------:R-:W-:Y:S02]  /*c2b0*/  FSEL R42, R55, -INF , !P0 ;  /* 0xff800000372a7808 */ /* 0x000fe40004000000 */
[----:B------:R-:W-:Y:S02]  /*c2c0*/  ISETP.GE.AND P0, PT, R3, R184, PT ;  /* 0x000000b80300720c */ /* 0x000fe40003f06270 */
[----:B------:R-:W-:Y:S02]  /*c2d0*/  FSEL R35, R53, -INF , !P1 ;  /* 0xff80000035237808 */ /* 0x000fe40004800000 */
[----:B------:R-:W-:-:S02]  /*c2e0*/  FSEL R59, R212, -INF , !P2 ;  /* 0xff800000d43b7808 */ /* 0x000fc40005000000 */
[C---:B------:R-:W-:Y:S02]  /*c2f0*/  ISETP.LT.OR P4, PT, R3.reuse, R183, P4 ;  /* 0x000000b70300720c */ /* 0x040fe40002781670 */
[----:B------:R-:W-:Y:S02]  /*c300*/  IADD3 R2, R0, 0x31, RZ ;  /* 0x0000003100027810 */ /* 0x000fe40007ffe0ff */
[C---:B------:R-:W-:Y:S02]  /*c310*/  ISETP.GE.AND P2, PT, R3.reuse, R186, PT ;  /* 0x000000ba0300720c */ /* 0x040fe40003f46270 */
[C---:B------:R-:W-:Y:S02]  /*c320*/  ISETP.GE.AND P1, PT, R3.reuse, R185, PT ;  /* 0x000000b90300720c */ /* 0x040fe40003f26270 */
[----:B------:R-:W-:Y:S02]  /*c330*/  ISETP.LT.OR P0, PT, R3, R180, P0 ;  /* 0x000000b40300720c */ /* 0x000fe40000701670 */
[----:B------:R-:W-:-:S02]  /*c340*/  FSEL R33, R24, -INF , !P4 ;  /* 0xff80000018217808 */ /* 0x000fc40006000000 */
[C---:B------:R-:W-:Y:S02]  /*c350*/  ISETP.LT.OR P2, PT, R3.reuse, R182, P2 ;  /* 0x000000b60300720c */ /* 0x040fe40001741670 */
[----:B------:R-:W-:Y:S02]  /*c360*/  ISETP.LT.OR P1, PT, R3, R181, P1 ;  /* 0x000000b50300720c */ /* 0x000fe40000f21670 */
[----:B------:R-:W-:Y:S02]  /*c370*/  ISETP.GE.AND P4, PT, R2, R185, PT ;  /* 0x000000b90200720c */ /* 0x000fe40003f86270 */
[----:B------:R-:W-:Y:S02]  /*c380*/  P2R R3, PR, RZ, 0x1 ;  /* 0x00000001ff037803 */ /* 0x000fe40000000000 */
[----:B------:R-:W-:Y:S02]  /*c390*/  FSEL R148, R214, -INF , !P3 ;  /* 0xff800000d6947808 */ /* 0x000fe40005800000 */
[----:B------:R-:W-:-:S02]  /*c3a0*/  ISETP.LT.OR P3, PT, R2, R181, P4 ;  /* 0x000000b50200720c */ /* 0x000fc40002761670 */
[----:B------:R-:W-:Y:S02]  /*c3b0*/  ISETP.NE.AND P4, PT, R3, RZ, PT ;  /* 0x000000ff0300720c */ /* 0x000fe40003f85270 */
[----:B------:R-:W-:-:S04]  /*c3c0*/  FMNMX.FTZ R3, R68, R16, !PT ;  /* 0x0000001044037209 */ /* 0x000fc80007810000 */
[----:B------:R-:W-:-:S04]  /*c3d0*/  FMNMX.FTZ R3, R17, R3, !PT ;  /* 0x0000000311037209 */ /* 0x000fc80007810000 */
[----:B------:R-:W-:Y:S02]  /*c3e0*/  FMNMX.FTZ R4, R48, R3, !PT ;  /* 0x0000000330047209 */ /* 0x000fe40007810000 */
[----:B------:R-:W-:Y:S02]  /*c3f0*/  FMNMX.FTZ R3, R69, R19, !PT ;  /* 0x0000001345037209 */ /* 0x000fe40007810000 */
[----:B------:R-:W-:Y:S02]  /*c400*/  FMNMX.FTZ R4, R50, R4, !PT ;  /* 0x0000000432047209 */ /* 0x000fe40007810000 */
[----:B------:R-:W-:Y:S02]  /*c410*/  FMNMX.FTZ R3, R22, R3, !PT ;  /* 0x0000000316037209 */ /* 0x000fe40007810000 */
[----:B------:R-:W-:Y:S02]  /*c420*/  FMNMX.FTZ R4, R49, R4, !PT ;  /* 0x0000000431047209 */ /* 0x000fe40007810000 */
[----:B------:R-:W-:-:S02]  /*c430*/  P2R R5, PR, RZ, 0x2 ;  /* 0x00000002ff057803 */ /* 0x000fc40000000000 */
[----:B------:R-:W-:Y:S02]  /*c440*/  FSEL R41, R26, -INF , !P2 ;  /* 0xff8000001a297808 */ /* 0x000fe40005000000 */
[C---:B------:R-:W-:Y:S02]  /*c450*/  ISETP.GE.AND P1, PT, R2.reuse, R187, PT ;  /* 0x000000bb0200720c */ /* 0x040fe40003f26270 */
[C---:B------:R-:W-:Y:S02]  /*c460*/  ISETP.GE.AND P0, PT, R2.reuse, R186, PT ;  /* 0x000000ba0200720c */ /* 0x040fe40003f06270 */
[----:B------:R-:W-:Y:S02]  /*c470*/  ISETP.GE.AND P2, PT, R2, R184, PT ;  /* 0x000000b80200720c */ /* 0x000fe40003f46270 */
[----:B------:R-:W-:Y:S02]  /*c480*/  FMNMX.FTZ R3, R62, R3, !PT ;  /* 0x000000033e037209 */ /* 0x000fe40007810000 */
[----:B------:R-:W-:-:S02]  /*c490*/  FMNMX.FTZ R4, R45, R4, !PT ;  /* 0x000000042d047209 */ /* 0x000fc40007810000 */
[----:B------:R-:W-:Y:S02]  /*c4a0*/  FSEL R57, R213, -INF , !P6 ;  /* 0xff800000d5397808 */ /* 0x000fe40007000000 */
[C---:B------:R-:W-:Y:S02]  /*c4b0*/  ISETP.LT.OR P1, PT, R2.reuse, R183, P1 ;  /* 0x000000b70200720c */ /* 0x040fe40000f21670 */
[C---:B------:R-:W-:Y:S02]  /*c4c0*/  ISETP.LT.OR P0, PT, R2.reuse, R182, P0 ;  /* 0x000000b60200720c */ /* 0x040fe40000701670 */
[----:B------:R-:W-:Y:S02]  /*c4d0*/  ISETP.LT.OR P6, PT, R2, R180, P2 ;  /* 0x000000b40200720c */ /* 0x000fe400017c1670 */
[----:B------:R-:W-:Y:S02]  /*c4e0*/  FMNMX.FTZ R3, R63, R3, !PT ;  /* 0x000000033f037209 */ /* 0x000fe40007810000 */
[----:B------:R-:W-:-:S02]  /*c4f0*/  IADD3 R2, R0, 0x38, RZ ;  /* 0x0000003800027810 */ /* 0x000fc40007ffe0ff */
[----:B------:R-:W-:Y:S02]  /*c500*/  FMNMX.FTZ R4, R44, R4, !PT ;  /* 0x000000042c047209 */ /* 0x000fe40007810000 */
[----:B------:R-:W-:Y:S02]  /*c510*/  FSEL R32, R25, -INF , !P1 ;  /* 0xff80000019207808 */ /* 0x000fe40004800000 */
[----:B------:R-:W-:Y:S02]  /*c520*/  FSEL R39, R27, -INF , !P0 ;  /* 0xff8000001b277808 */ /* 0x000fe40004000000 */
[----:B------:R-:W-:Y:S02]  /*c530*/  FMNMX.FTZ R3, R61, R3, !PT ;  /* 0x000000033d037209 */ /* 0x000fe40007810000 */
[C---:B------:R-:W-:Y:S02]  /*c540*/  ISETP.GE.AND P1, PT, R2.reuse, R187, PT ;  /* 0x000000bb0200720c */ /* 0x040fe40003f26270 */
[----:B------:R-:W-:-:S02]  /*c550*/  ISETP.GE.AND P0, PT, R2, R186, PT ;  /* 0x000000ba0200720c */ /* 0x000fc40003f06270 */
[----:B------:R-:W-:Y:S02]  /*c560*/  FMNMX.FTZ R4, R28, R4, !PT ;  /* 0x000000041c047209 */ /* 0x000fe40007810000 */
[----:B------:R-:W-:Y:S02]  /*c570*/  FMNMX.FTZ R3, R60, R3, !PT ;  /* 0x000000033c037209 */ /* 0x000fe40007810000 */
[C---:B------:R-:W-:Y:S02]  /*c580*/  ISETP.LT.OR P1, PT, R2.reuse, R183, P1 ;  /* 0x000000b70200720c */ /* 0x040fe40000f21670 */
[----:B------:R-:W-:Y:S02]  /*c590*/  ISETP.LT.OR P0, PT, R2, R182, P0 ;  /* 0x000000b60200720c */ /* 0x000fe40000701670 */
[----:B------:R-:W-:Y:S02]  /*c5a0*/  FMNMX.FTZ R4, R40, R4, !PT ;  /* 0x0000000428047209 */ /* 0x000fe40007810000 */
[----:B------:R-:W-:-:S02]  /*c5b0*/  IADD3 R0, R0, 0x39, RZ ;  /* 0x0000003900007810 */ /* 0x000fc40007ffe0ff */
[----:B------:R-:W-:Y:S02]  /*c5c0*/  FMNMX.FTZ R3, R58, R3, !PT ;  /* 0x000000033a037209 */ /* 0x000fe40007810000 */
[----:B------:R-:W-:Y:S02]  /*c5d0*/  FSEL R30, R64, -INF , !P1 ;  /* 0xff800000401e7808 */ /* 0x000fe40004800000 */
[----:B------:R-:W-:Y:S02]  /*c5e0*/  FSEL R36, R66, -INF , !P0 ;  /* 0xff80000042247808 */ /* 0x000fe40004000000 */
[----:B------:R-:W-:Y:S01]  /*c5f0*/  FMNMX.FTZ R4, R38, R4, !PT ;  /* 0x0000000426047209 */ /* 0x000fe20007810000 */
[----:B----4-:R-:W-:Y:S01]  /*c600*/  IMAD.WIDE.U32 R190, R9, -0x2daee0ad, RZ ;  /* 0xd2511f5309be7825 */ /* 0x010fe200078e00ff */
[C---:B------:R-:W-:Y:S02]  /*c610*/  ISETP.GE.AND P1, PT, R0.reuse, R187, PT ;  /* 0x000000bb0000720c */ /* 0x040fe40003f26270 */
[----:B------:R-:W-:Y:S01]  /*c620*/  ISETP.GE.AND P0, PT, R0, R186, PT ;  /* 0x000000ba0000720c */ /* 0x000fe20003f06270 */
[----:B------:R-:W-:Y:S01]  /*c630*/  IMAD.SHL.U32 R237, R216, 0x2, RZ ;  /* 0x00000002d8ed7824 */ /* 0x000fe200078e00ff */
[----:B------:R-:W-:-:S02]  /*c640*/  FMNMX.FTZ R3, R51, R3, !PT ;  /* 0x0000000333037209 */ /* 0x000fc40007810000 */
[----:B------:R-:W-:Y:S01]  /*c650*/  FMNMX.FTZ R4, R37, R4, !PT ;  /* 0x0000000425047209 */ /* 0x000fe20007810000 */
[----:B------:R-:W-:Y:S01]  /*c660*/  IMAD.MOV.U32 R238, RZ, RZ, R6 ;  /* 0x000000ffffee7224 */ /* 0x000fe200078e0006 */
[C---:B------:R-:W-:Y:S02]  /*c670*/  ISETP.LT.OR P1, PT, R0.reuse, R183, P1 ;  /* 0x000000b70000720c */ /* 0x040fe40000f21670 */
[----:B------:R-:W-:Y:S02]  /*c680*/  ISETP.LT.OR P0, PT, R0, R182, P0 ;  /* 0x000000b60000720c */ /* 0x000fe40000701670 */
[----:B------:R-:W-:Y:S02]  /*c690*/  LOP3.LUT R6, R245, UR16, R190, 0x96, !PT ;  /* 0x00000010f5067c12 */ /* 0x000fe4000f8e96be */
[----:B------:R-:W-:Y:S02]  /*c6a0*/  LOP3.LUT R236, R191, UR35, R237, 0x96, !PT ;  /* 0x00000023bfec7c12 */ /* 0x000fe4000f8e96ed */
[----:B------:R-:W-:-:S02]  /*c6b0*/  FMNMX.FTZ R3, R47, R3, !PT ;  /* 0x000000032f037209 */ /* 0x000fc40007810000 */
[----:B------:R-:W-:Y:S02]  /*c6c0*/  FMNMX.FTZ R4, R35, R4, !PT ;  /* 0x0000000423047209 */ /* 0x000fe40007810000 */
[----:B------:R-:W-:Y:S02]  /*c6d0*/  FSEL R29, R65, -INF , !P1 ;  /* 0xff800000411d7808 */ /* 0x000fe40004800000 */
[----:B------:R-:W-:Y:S01]  /*c6e0*/  FSEL R34, R67, -INF , !P0 ;  /* 0xff80000043227808 */ /* 0x000fe20004000000 */
[----:B------:R-:W-:Y:S01]  /*c6f0*/  IMAD.MOV.U32 R239, RZ, RZ, R7 ;  /* 0x000000ffffef7224 */ /* 0x000fe200078e0007 */
[C---:B------:R-:W-:Y:S02]  /*c700*/  ISETP.GE.AND P1, PT, R2.reuse, R185, PT ;  /* 0x000000b90200720c */ /* 0x040fe40003f26270 */
[----:B------:R-:W-:Y:S01]  /*c710*/  ISETP.GE.AND P0, PT, R2, R184, PT ;  /* 0x000000b80200720c */ /* 0x000fe20003f06270 */
[----:B------:R-:W-:Y:S01]  /*c720*/  IMAD R164, R8, -0x326172a9, RZ ;  /* 0xcd9e8d5708a47824 */ /* 0x000fe200078e02ff */
[----:B------:R-:W-:Y:S01]  /*c730*/  FMNMX.FTZ R3, R46, R3, !PT ;  /* 0x000000032e037209 */ /* 0x000fe20007810000 */
[----:B------:R-:W-:Y:S01]  /*c740*/  IMAD.WIDE.U32 R6, R6, -0x326172a9, RZ ;  /* 0xcd9e8d5706067825 */ /* 0x000fe200078e00ff */
[----:B------:R-:W-:-:S02]  /*c750*/  FMNMX.FTZ R4, R33, R4, !PT ;  /* 0x0000000421047209 */ /* 0x000fc40007810000 */
[----:B------:R-:W-:Y:S01]  /*c760*/  FSEL R147, R215, -INF , !P5 ;  /* 0xff800000d7937808 */ /* 0x000fe20006800000 */
[----:B------:R-:W-:Y:S01]  /*c770*/  IMAD.WIDE.U32 R24, R236, -0x326172a9, RZ ;  /* 0xcd9e8d57ec187825 */ /* 0x000fe200078e00ff */
[C---:B------:R-:W-:Y:S02]  /*c780*/  ISETP.LT.OR P5, PT, R2.reuse, R181, P1 ;  /* 0x000000b50200720c */ /* 0x040fe40000fa1670 */
[----:B------:R-:W-:Y:S02]  /*c790*/  ISETP.LT.OR P2, PT, R2, R180, P0 ;  /* 0x000000b40200720c */ /* 0x000fe40000741670 */
[----:B------:R-:W-:Y:S02]  /*c7a0*/  FMNMX.FTZ R2, R43, R3, !PT ;  /* 0x000000032b027209 */ /* 0x000fe40007810000 */
[----:B------:R-:W-:Y:S02]  /*c7b0*/  ISETP.NE.AND P1, PT, R5, RZ, PT ;  /* 0x000000ff0500720c */ /* 0x000fe40003f25270 */
[----:B------:R-:W-:-:S02]  /*c7c0*/  FMNMX.FTZ R3, R32, R4, !PT ;  /* 0x0000000420037209 */ /* 0x000fc40007810000 */
[----:B------:R-:W-:Y:S02]  /*c7d0*/  LOP3.LUT R5, R25, UR17, R164, 0x96, !PT ;  /* 0x0000001119057c12 */ /* 0x000fe4000f8e96a4 */
[----:B------:R-:W-:Y:S02]  /*c7e0*/  LOP3.LUT R4, R7, UR12, R24, 0x96, !PT ;  /* 0x0000000c07047c12 */ /* 0x000fe4000f8e9618 */
[----:B------:R-:W-:Y:S02]  /*c7f0*/  FMNMX.FTZ R11, R42, R2, !PT ;  /* 0x000000022a0b7209 */ /* 0x000fe40007810000 */
[----:B------:R-:W-:Y:S01]  /*c800*/  FMNMX.FTZ R10, R30, R3, !PT ;  /* 0x000000031e0a7209 */ /* 0x000fe20007810000 */
[----:B------:R-:W-:-:S04]  /*c810*/  IMAD.WIDE.U32 R2, R5, -0x2daee0ad, RZ ;  /* 0xd2511f5305027825 */ /* 0x000fc800078e00ff */
[----:B------:R-:W-:Y:S01]  /*c820*/  IMAD.WIDE.U32 R8, R4, -0x2daee0ad, RZ ;  /* 0xd2511f5304087825 */ /* 0x000fe200078e00ff */
[----:B------:R-:W-:-:S04]  /*c830*/  FMNMX.FTZ R10, R29, R10, !PT ;  /* 0x0000000a1d0a7209 */ /* 0x000fc80007810000 */
[----:B------:R-:W-:Y:S02]  /*c840*/  LOP3.LUT R9, R9, UR9, R2, 0x96, !PT ;  /* 0x0000000909097c12 */ /* 0x000fe4000f8e9602 */
[----:B------:R-:W-:Y:S02]  /*c850*/  FMNMX.FTZ R2, R41, R11, !PT ;  /* 0x0000000b29027209 */ /* 0x000fe40007810000 */
[----:B------:R-:W1:Y:S02]  /*c860*/  SHFL.BFLY PT, R11, R10, 0x2, 0x1f ;  /* 0x0c401f000a0b7f89 */ /* 0x000e6400000e0000 */
[----:B------:R-:W-:-:S04]  /*c870*/  FMNMX.FTZ R2, R39, R2, !PT ;  /* 0x0000000227027209 */ /* 0x000fc80007810000 */
[----:B------:R-:W-:-:S04]  /*c880*/  FMNMX.FTZ R2, R36, R2, !PT ;  /* 0x0000000224027209 */ /* 0x000fc80007810000 */
[----:B------:R-:W-:-:S05]  /*c890*/  FMNMX.FTZ R14, R34, R2, !PT ;  /* 0x00000002220e7209 */ /* 0x000fca0007810000 */
[----:B------:R-:W2:Y:S01]  /*c8a0*/  SHFL.BFLY PT, R15, R14, 0x2, 0x1f ;  /* 0x0c401f000e0f7f89 */ /* 0x000ea200000e0000 */
[----:B------:R-:W-:Y:S01]  /*c8b0*/  LOP3.LUT R3, R3, UR11, R244, 0x96, !PT ;  /* 0x0000000b03037c12 */ /* 0x000fe2000f8e96f4 */
[----:B------:R-:W-:-:S04]  /*c8c0*/  IMAD.WIDE.U32 R12, R9, -0x326172a9, RZ ;  /* 0xcd9e8d57090c7825 */ /* 0x000fc800078e00ff */
[----:B------:R-:W-:Y:S01]  /*c8d0*/  IMAD.WIDE.U32 R4, R3, -0x326172a9, RZ ;  /* 0xcd9e8d5703047825 */ /* 0x000fe200078e00ff */
[----:B-1----:R-:W-:-:S04]  /*c8e0*/  FMNMX.FTZ R9, R10, R11, !PT ;  /* 0x0000000b0a097209 */ /* 0x002fc80007810000 */
[----:B------:R-:W-:Y:S02]  /*c8f0*/  LOP3.LUT R4, R13, UR8, R4, 0x96, !PT ;  /* 0x000000080d047c12 */ /* 0x000fe4000f8e9604 */
[----:B------:R-:W1:Y:S01]  /*c900*/  SHFL.BFLY PT, R13, R9, 0x1, 0x1f ;  /* 0x0c201f00090d7f89 */ /* 0x000e6200000e0000 */
[----:B------:R-:W-:Y:S02]  /*c910*/  LOP3.LUT R3, R5, UR10, R6, 0x96, !PT ;  /* 0x0000000a05037c12 */ /* 0x000fe4000f8e9606 */
[----:B------:R-:W-:Y:S02]  /*c920*/  FSEL R26, R220, -INF , !P1 ;  /* 0xff800000dc1a7808 */ /* 0x000fe40004800000 */
[C---:B------:R-:W-:Y:S02]  /*c930*/  ISETP.GE.AND P1, PT, R0.reuse, R185, PT ;  /* 0x000000b90000720c */ /* 0x040fe40003f26270 */
[----:B------:R-:W-:Y:S01]  /*c940*/  ISETP.GE.AND P0, PT, R0, R184, PT ;  /* 0x000000b80000720c */ /* 0x000fe20003f06270 */
[----:B------:R-:W-:Y:S01]  /*c950*/  IMAD.WIDE.U32 R2, R3, -0x2daee0ad, RZ ;  /* 0xd2511f5303027825 */ /* 0x000fe200078e00ff */
[----:B------:R-:W-:-:S02]  /*c960*/  FSEL R31, R222, -INF , !P4 ;  /* 0xff800000de1f7808 */ /* 0x000fc40006000000 */
[----:B------:R-:W-:Y:S01]  /*c970*/  ISETP.LT.OR P4, PT, R0, R181, P1 ;  /* 0x000000b50000720c */ /* 0x000fe20000f81670 */
[----:B------:R-:W-:Y:S01]  /*c980*/  IMAD.WIDE.U32 R10, R4, -0x2daee0ad, RZ ;  /* 0xd2511f53040a7825 */ /* 0x000fe200078e00ff */
[----:B------:R-:W-:Y:S02]  /*c990*/  ISETP.LT.OR P0, PT, R0, R180, P0 ;  /* 0x000000b40000720c */ /* 0x000fe40000701670 */
[----:B--2---:R-:W-:Y:S02]  /*c9a0*/  FMNMX.FTZ R0, R14, R15, !PT ;  /* 0x0000000f0e007209 */ /* 0x004fe40007810000 */
[----:B------:R-:W-:-:S03]  /*c9b0*/  LOP3.LUT R2, R11, UR5, R2, 0x96, !PT ;  /* 0x000000050b027c12 */ /* 0x000fc6000f8e9602 */
[----:B------:R-:W2:Y:S01]  /*c9c0*/  SHFL.BFLY PT, R11, R0, 0x1, 0x1f ;  /* 0x0c201f00000b7f89 */ /* 0x000ea200000e0000 */
[----:B------:R-:W-:-:S05]  /*c9d0*/  LOP3.LUT R3, R3, UR7, R8, 0x96, !PT ;  /* 0x0000000703037c12 */ /* 0x000fca000f8e9608 */
[----:B------:R-:W-:Y:S01]  /*c9e0*/  IMAD.WIDE.U32 R4, R3, -0x326172a9, RZ ;  /* 0xcd9e8d5703047825 */ /* 0x000fe200078e00ff */
[----:B-1----:R-:W-:-:S03]  /*c9f0*/  FMNMX.FTZ R247, R9, R13, !PT ;  /* 0x0000000d09f77209 */ /* 0x002fc60007810000 */
[----:B------:R-:W-:Y:S01]  /*ca00*/  IMAD.WIDE.U32 R2, R2, -0x326172a9, RZ ;  /* 0xcd9e8d5702027825 */ /* 0x000fe200078e00ff */
[----:B------:R-:W-:-:S04]  /*ca10*/  FSETP.NEU.FTZ.AND P1, PT, R247, -INF , PT ;  /* 0xff800000f700780b */ /* 0x000fc80003f3d000 */
[----:B------:R-:W-:Y:S02]  /*ca20*/  LOP3.LUT R8, R3, UR14, R4, 0x96, !PT ;  /* 0x0000000e03087c12 */ /* 0x000fe4000f8e9604 */
[C---:B------:R-:W-:Y:S02]  /*ca30*/  LOP3.LUT R14, R2.reuse, 0xffff, RZ, 0xc0, !PT ;  /* 0x0000ffff020e7812 */ /* 0x040fe400078ec0ff */
[----:B------:R-:W-:Y:S02]  /*ca40*/  LOP3.LUT R65, R2, 0xff, RZ, 0xc0, !PT ;  /* 0x000000ff02417812 */ /* 0x000fe400078ec0ff */
[--C-:B------:R-:W-:Y:S02]  /*ca50*/  SHF.R.U32.HI R3, RZ, 0x10, R2.reuse ;  /* 0x00000010ff037819 */ /* 0x100fe40000011602 */
[----:B------:R-:W-:Y:S01]  /*ca60*/  SHF.R.U32.HI R67, RZ, 0x18, R2 ;  /* 0x00000018ff437819 */ /* 0x000fe20000011602 */
[----:B------:R-:W-:Y:S01]  /*ca70*/  FMUL.FTZ R2, R247, c[0x0][0x23c] ;  /* 0x00008f00f7027a20 */ /* 0x000fe20000410000 */
[----:B------:R-:W-:-:S04]  /*ca80*/  LOP3.LUT R5, R5, UR6, R12, 0x96, !PT ;  /* 0x0000000605057c12 */ /* 0x000fc8000f8e960c */
[----:B------:R-:W-:Y:S01]  /*ca90*/  FSEL R2, R2, RZ, P1 ;  /* 0x000000ff02027208 */ /* 0x000fe20000800000 */
[----:B------:R-:W-:Y:S01]  /*caa0*/  IMAD.WIDE.U32 R4, R5, -0x2daee0ad, RZ ;  /* 0xd2511f5305047825 */ /* 0x000fe200078e00ff */
[----:B--2---:R-:W-:-:S03]  /*cab0*/  FMNMX.FTZ R246, R0, R11, !PT ;  /* 0x0000000b00f67209 */ /* 0x004fc60007810000 */
[----:B------:R-:W-:Y:S01]  /*cac0*/  FFMA.FTZ R0, R16, c[0x0][0x23c], -R2 ;  /* 0x00008f0010007a23 */ /* 0x000fe20000010802 */
[C---:B------:R-:W-:Y:S02]  /*cad0*/  LOP3.LUT R192, R4.reuse, 0xff, RZ, 0xc0, !PT ;  /* 0x000000ff04c07812 */ /* 0x040fe400078ec0ff */
[----:B------:R-:W-:Y:S01]  /*cae0*/  LOP3.LUT R163, R4, 0xffff, RZ, 0xc0, !PT ;  /* 0x0000ffff04a37812 */ /* 0x000fe200078ec0ff */
[----:B------:R1:W-:Y:S01]  /*caf0*/  MUFU.EX2 R212, R0 ;  /* 0x0000000000d47308 */ /* 0x0003e20000000800 */
[--C-:B------:R-:W-:Y:S02]  /*cb00*/  SHF.R.U32.HI R189, RZ, 0x10, R4.reuse ;  /* 0x00000010ffbd7819 */ /* 0x100fe40000011604 */
[----:B------:R-:W-:Y:S01]  /*cb10*/  SHF.R.U32.HI R66, RZ, 0x18, R4 ;  /* 0x00000018ff427819 */ /* 0x000fe20000011604 */
[C---:B------:R-:W-:Y:S01]  /*cb20*/  FMUL.FTZ R4, R246.reuse, c[0x0][0x23c] ;  /* 0x00008f00f6047a20 */ /* 0x040fe20000410000 */
[----:B------:R-:W-:Y:S02]  /*cb30*/  FSEL R13, R233, -INF , !P4 ;  /* 0xff800000e90d7808 */ /* 0x000fe40006000000 */
[----:B------:R-:W-:-:S02]  /*cb40*/  FSETP.NEU.FTZ.AND P4, PT, R246, -INF , PT ;  /* 0xff800000f600780b */ /* 0x000fc40003f9d000 */
[----:B------:R-:W-:Y:S02]  /*cb50*/  FSEL R20, R235, -INF , !P0 ;  /* 0xff800000eb147808 */ /* 0x000fe40004000000 */
[----:B-1----:R-:W-:-:S04]  /*cb60*/  LOP3.LUT R0, R8, 0xff, RZ, 0xc0, !PT ;  /* 0x000000ff08007812 */ /* 0x002fc800078ec0ff */
[----:B------:R-:W-:Y:S02]  /*cb70*/  ISETP.GE.U32.AND P0, PT, R225, R0, PT ;  /* 0x00000000e100720c */ /* 0x000fe40003f06070 */
[----:B------:R-:W-:Y:S02]  /*cb80*/  FSEL R0, R4, RZ, P4 ;  /* 0x000000ff04007208 */ /* 0x000fe40002000000 */
[----:B------:R-:W-:Y:S02]  /*cb90*/  LOP3.LUT R4, R8, 0xffff, RZ, 0xc0, !PT ;  /* 0x0000ffff08047812 */ /* 0x000fe400078ec0ff */
[----:B------:R-:W-:Y:S02]  /*cba0*/  LOP3.LUT R156, R3, 0xff, RZ, 0xc0, !PT ;  /* 0x000000ff039c7812 */ /* 0x000fe400078ec0ff */
[----:B------:R-:W-:Y:S01]  /*cbb0*/  LOP3.LUT R3, R5, UR13, R10, 0x96, !PT ;  /* 0x0000000d05037c12 */ /* 0x000fe2000f8e960a */
[----:B------:R-:W-:Y:S01]  /*cbc0*/  FFMA.FTZ R5, R17, c[0x0][0x23c], -R2 ;  /* 0x00008f0011057a23 */ /* 0x000fe20000010802 */
[----:B------:R-:W-:-:S03]  /*cbd0*/  SHF.R.U32.HI R4, RZ, 0x8, R4 ;  /* 0x00000008ff047819 */ /* 0x000fc60000011604 */
[----:B------:R-:W1:Y:S01]  /*cbe0*/  MUFU.EX2 R160, R5 ;  /* 0x0000000500a07308 */ /* 0x000e620000000800 */
[----:B------:R-:W-:Y:S02]  /*cbf0*/  LOP3.LUT R4, R4, 0xffff, RZ, 0xc0, !PT ;  /* 0x0000ffff04047812 */ /* 0x000fe400078ec0ff */
[----:B------:R-:W-:Y:S02]  /*cc00*/  FSEL R23, R234, -INF , !P2 ;  /* 0xff800000ea177808 */ /* 0x000fe40005000000 */
[----:B------:R-:W-:Y:S01]  /*cc10*/  ISETP.GE.U32.AND P2, PT, R225, R4, PT ;  /* 0x00000004e100720c */ /* 0x000fe20003f46070 */
[----:B------:R-:W-:-:S04]  /*cc20*/  FFMA.FTZ R4, R22, c[0x0][0x23c], -R0 ;  /* 0x00008f0016047a23 */ /* 0x000fc80000010800 */
[----:B------:R2:W-:Y:S01]  /*cc30*/  MUFU.EX2 R12, R4 ;  /* 0x00000004000c7308 */ /* 0x0005e20000000800 */
[----:B------:R-:W-:Y:S01]  /*cc40*/  FSEL R64, R246, RZ, P4 ;  /* 0x000000fff6407208 */ /* 0x000fe20002000000 */
[----:B------:R-:W-:Y:S01]  /*cc50*/  FFMA.FTZ R11, R19, c[0x0][0x23c], -R0 ;  /* 0x00008f00130b7a23 */ /* 0x000fe20000010800 */
[----:B-1----:R-:W-:Y:S02]  /*cc60*/  F2FP.BF16.PACK_AB R5, R160, R212 ;  /* 0x000000d4a005723e */ /* 0x002fe400000010ff */
[----:B--2---:R-:W-:-:S04]  /*cc70*/  SHF.R.U32.HI R4, RZ, 0x18, R8 ;  /* 0x00000018ff047819 */ /* 0x004fc80000011608 */
[----:B------:R-:W-:Y:S02]  /*cc80*/  ISETP.GE.U32.AND P4, PT, R225, R4, PT ;  /* 0x00000004e100720c */ /* 0x000fe40003f86070 */
[----:B------:R-:W-:Y:S01]  /*cc90*/  SHF.R.U32.HI R4, RZ, 0x10, R8 ;  /* 0x00000010ff047819 */ /* 0x000fe20000011608 */
[----:B------:R-:W1:Y:S01]  /*cca0*/  MUFU.EX2 R11, R11 ;  /* 0x0000000b000b7308 */ /* 0x000e620000000800 */
[----:B------:R-:W-:Y:S02]  /*ccb0*/  PRMT R55, R5, 0x7610, R55 ;  /* 0x0000761005377816 */ /* 0x000fe40000000037 */
[----:B------:R-:W-:Y:S02]  /*ccc0*/  LOP3.LUT R4, R4, 0xff, RZ, 0xc0, !PT ;  /* 0x000000ff04047812 */ /* 0x000fe400078ec0ff */
[----:B------:R-:W-:Y:S02]  /*ccd0*/  FSEL R161, R247, RZ, P1 ;  /* 0x000000fff7a17208 */ /* 0x000fe40000800000 */
[----:B------:R-:W-:-:S02]  /*cce0*/  ISETP.GE.U32.AND P1, PT, R225, R4, PT ;  /* 0x00000004e100720c */ /* 0x000fc40003f26070 */
[----:B------:R-:W-:Y:S01]  /*ccf0*/  SHF.R.U32.HI R4, RZ, 0x8, R14 ;  /* 0x00000008ff047819 */ /* 0x000fe2000001160e */
[----:B------:R-:W-:Y:S01]  /*cd00*/  @!P0 HFMA2.BF16_V2 R52, -RZ.H0_H0, RZ.H0_H0, -R55.H0_H0 ;  /* 0x200000ffff348231 */ /* 0x000fe20000340937 */
[----:B------:R-:W-:Y:S02]  /*cd10*/  PRMT R54, R5, 0x7632, R54 ;  /* 0x0000763205367816 */ /* 0x000fe40000000036 */
[----:B------:R-:W-:Y:S02]  /*cd20*/  LOP3.LUT R4, R4, 0xffff, RZ, 0xc0, !PT ;  /* 0x0000ffff04047812 */ /* 0x000fe400078ec0ff */
[----:B------:R-:W-:Y:S02]  /*cd30*/  PRMT R165, R55, 0x5410, R54 ;  /* 0x0000541037a57816 */ /* 0x000fe40000000036 */
[----:B------:R-:W-:Y:S02]  /*cd40*/  @!P0 PRMT R55, R52, 0x5410, RZ ;  /* 0x0000541034378816 */ /* 0x000fe400000000ff */
[----:B------:R-:W-:-:S02]  /*cd50*/  ISETP.GE.U32.AND P0, PT, R225, R4, PT ;  /* 0x00000004e100720c */ /* 0x000fc40003f06070 */
[----:B------:R-:W-:Y:S02]  /*cd60*/  FMNMX.FTZ R4, R71, R144, !PT ;  /* 0x0000009047047209 */ /* 0x000fe40007810000 */
[----:B-1----:R-:W-:Y:S02]  /*cd70*/  F2FP.BF16.PACK_AB R5, R12, R11 ;  /* 0x0000000b0c05723e */ /* 0x002fe400000010ff */
[----:B------:R-:W-:Y:S02]  /*cd80*/  FMNMX.FTZ R4, R149, R4, !PT ;  /* 0x0000000495047209 */ /* 0x000fe40007810000 */
[C---:B------:R-:W-:Y:S02]  /*cd90*/  PRMT R53, R5.reuse, 0x7632, R53 ;  /* 0x0000763205357816 */ /* 0x040fe40000000035 */
[----:B------:R-:W-:Y:S02]  /*cda0*/  PRMT R52, R5, 0x7610, R52 ;  /* 0x0000761005347816 */ /* 0x000fe40000000034 */
[----:B------:R-:W-:-:S02]  /*cdb0*/  FMNMX.FTZ R5, R146, R4, !PT ;  /* 0x0000000492057209 */ /* 0x000fc40007810000 */
[----:B------:R-:W-:Y:S02]  /*cdc0*/  SHF.R.U32.HI R4, RZ, 0x10, R3 ;  /* 0x00000010ff047819 */ /* 0x000fe40000011603 */
[----:B------:R-:W-:Y:S02]  /*cdd0*/  FMNMX.FTZ R5, R145, R5, !PT ;  /* 0x0000000591057209 */ /* 0x000fe40007810000 */
[----:B------:R-:W-:Y:S02]  /*cde0*/  LOP3.LUT R4, R4, 0xff, RZ, 0xc0, !PT ;  /* 0x000000ff04047812 */ /* 0x000fe400078ec0ff */
[----:B------:R-:W-:Y:S02]  /*cdf0*/  FSEL R27, R223, -INF , !P6 ;  /* 0xff800000df1b7808 */ /* 0x000fe40007000000 */
[----:B------:R-:W-:Y:S02]  /*ce00*/  ISETP.GE.U32.AND P6, PT, R225, R4, PT ;  /* 0x00000004e100720c */ /* 0x000fe40003fc6070 */
        /* <DEDUP_REMOVED lines=17> */
[----:B------:R-:W-:Y:S02]  /*cf20*/  FSEL R21, R221, -INF , !P3 ;  /* 0xff800000dd157808 */ /* 0x000fe40005800000 */
[----:B------:R-:W-:-:S02]  /*cf30*/  FMNMX.FTZ R4, R26, R4, !PT ;  /* 0x000000041a047209 */ /* 0x000fc40007810000 */
[----:B------:R-:W-:Y:S02]  /*cf40*/  ISETP.NE.AND P3, PT, R18, RZ, PT ;  /* 0x000000ff1200720c */ /* 0x000fe40003f65270 */
[----:B------:R-:W-:Y:S02]  /*cf50*/  FMNMX.FTZ R8, R150, R5, !PT ;  /* 0x0000000596087209 */ /* 0x000fe40007810000 */
[----:B------:R-:W-:Y:S02]  /*cf60*/  FSEL R18, R232, -INF , !P5 ;  /* 0xff800000e8127808 */ /* 0x000fe40006800000 */
[----:B------:R-:W-:-:S04]  /*cf70*/  FMNMX.FTZ R5, R21, R4, !PT ;  /* 0x0000000415057209 */ /* 0x000fc80007810000 */
[----:B------:R-:W-:Y:S02]  /*cf80*/  FMNMX.FTZ R5, R18, R5, !PT ;  /* 0x0000000512057209 */ /* 0x000fe40007810000 */
[----:B------:R-:W-:Y:S02]  /*cf90*/  FMNMX.FTZ R4, R148, R8, !PT ;  /* 0x0000000894047209 */ /* 0x000fe40007810000 */
[----:B------:R-:W-:Y:S01]  /*cfa0*/  FMNMX.FTZ R5, R13, R5, !PT ;  /* 0x000000050d057209 */ /* 0x000fe20007810000 */
[----:B------:R-:W-:Y:S01]  /*cfb0*/  @!P4 HFMA2.BF16_V2 R56, -RZ.H0_H0, RZ.H0_H0, -R53.H0_H0 ;  /* 0x200000ffff38c231 */ /* 0x000fe20000340935 */
[----:B------:R-:W-:Y:S01]  /*cfc0*/  FMNMX.FTZ R8, R147, R4, !PT ;  /* 0x0000000493087209 */ /* 0x000fe20007810000 */
[----:B------:R-:W-:Y:S02]  /*cfd0*/  FFMA.FTZ R4, R48, c[0x0][0x23c], -R2 ;  /* 0x00008f0030047a23 */ /* 0x000fe40000010802 */
[----:B------:R-:W1:Y:S01]  /*cfe0*/  SHFL.BFLY PT, R9, R5, 0x2, 0x1f ;  /* 0x0c401f0005097f89 */ /* 0x000e6200000e0000 */
[----:B------:R-:W-:-:S02]  /*cff0*/  PRMT R166, R52, 0x5410, R53 ;  /* 0x0000541034a67816 */ /* 0x000fc40000000035 */
[----:B------:R-:W-:Y:S02]  /*d000*/  @!P4 PRMT R53, R56, 0x5410, RZ ;  /* 0x000054103835c816 */ /* 0x000fe400000000ff */
[----:B------:R2:W-:Y:S01]  /*d010*/  MUFU.EX2 R56, R4 ;  /* 0x0000000400387308 */ /* 0x0005e20000000800 */
[----:B------:R-:W-:Y:S01]  /*d020*/  FMNMX.FTZ R8, R31, R8, !PT ;  /* 0x000000081f087209 */ /* 0x000fe20007810000 */
[----:B------:R-:W-:-:S03]  /*d030*/  @!P2 HFMA2.BF16_V2 R194, -RZ.H0_H0, RZ.H0_H0, -R54.H0_H0 ;  /* 0x200000ffffc2a231 */ /* 0x000fc60000340936 */
[----:B------:R-:W-:Y:S01]  /*d040*/  FMNMX.FTZ R8, R27, R8, !PT ;  /* 0x000000081b087209 */ /* 0x000fe20007810000 */
[----:B--2---:R-:W-:-:S04]  /*d050*/  FFMA.FTZ R4, R50, c[0x0][0x23c], -R2 ;  /* 0x00008f0032047a23 */ /* 0x004fc80000010802 */
[----:B------:R2:W3:Y:S01]  /*d060*/  MUFU.EX2 R48, R4 ;  /* 0x0000000400307308 */ /* 0x0004e20000000800 */
[----:B------:R-:W-:Y:S01]  /*d070*/  @!P1 HFMA2.BF16_V2 R193, -RZ.H0_H0, RZ.H0_H0, -R52.H0_H0 ;  /* 0x200000ffffc19231 */ /* 0x000fe20000340934 */
[----:B------:R-:W-:Y:S01]  /*d080*/  FMNMX.FTZ R8, R23, R8, !PT ;  /* 0x0000000817087209 */ /* 0x000fe20007810000 */
[--C-:B------:R-:W-:Y:S01]  /*d090*/  FFMA.FTZ R14, R49, c[0x0][0x23c], -R2.reuse ;  /* 0x00008f00310e7a23 */ /* 0x100fe20000010802 */
[----:B------:R-:W-:Y:S01]  /*d0a0*/  @!P2 PRMT R54, R194, 0x5410, RZ ;  /* 0x00005410c236a816 */ /* 0x000fe200000000ff */
[--C-:B------:R-:W-:Y:S01]  /*d0b0*/  FFMA.FTZ R15, R45, c[0x0][0x23c], -R2.reuse ;  /* 0x00008f002d0f7a23 */ /* 0x100fe20000010802 */
[----:B------:R-:W-:Y:S01]  /*d0c0*/  @!P1 PRMT R52, R193, 0x5410, RZ ;  /* 0x00005410c1349816 */ /* 0x000fe200000000ff */
[--C-:B------:R-:W-:Y:S02]  /*d0d0*/  FFMA.FTZ R19, R44, c[0x0][0x23c], -R2.reuse ;  /* 0x00008f002c137a23 */ /* 0x100fe40000010802 */
[--C-:B------:R-:W-:Y:S02]  /*d0e0*/  FFMA.FTZ R28, R28, c[0x0][0x23c], -R2.reuse ;  /* 0x00008f001c1c7a23 */ /* 0x100fe40000010802 */
[----:B------:R-:W-:-:S02]  /*d0f0*/  FFMA.FTZ R49, R40, c[0x0][0x23c], -R2 ;  /* 0x00008f0028317a23 */ /* 0x000fc40000010802 */
[--C-:B------:R-:W-:Y:S02]  /*d100*/  FFMA.FTZ R50, R38, c[0x0][0x23c], -R2.reuse ;  /* 0x00008f0026327a23 */ /* 0x100fe40000010802 */
[--C-:B------:R-:W-:Y:S01]  /*d110*/  FFMA.FTZ R193, R37, c[0x0][0x23c], -R2.reuse ;  /* 0x00008f0025c17a23 */ /* 0x100fe20000010802 */
[----:B--2---:R-:W-:Y:S01]  /*d120*/  FMNMX.FTZ R4, R20, R8, !PT ;  /* 0x0000000814047209 */ /* 0x004fe20007810000 */
[--C-:B------:R-:W-:Y:S02]  /*d130*/  FFMA.FTZ R194, R35, c[0x0][0x23c], -R2.reuse ;  /* 0x00008f0023c27a23 */ /* 0x100fe40000010802 */
[--C-:B------:R-:W-:Y:S02]  /*d140*/  FFMA.FTZ R209, R33, c[0x0][0x23c], -R2.reuse ;  /* 0x00008f0021d17a23 */ /* 0x100fe40000010802 */
[--C-:B------:R-:W-:Y:S02]  /*d150*/  FFMA.FTZ R208, R32, c[0x0][0x23c], -R2.reuse ;  /* 0x00008f0020d07a23 */ /* 0x100fe40000010802 */
[----:B------:R-:W-:-:S02]  /*d160*/  FFMA.FTZ R211, R30, c[0x0][0x23c], -R2 ;  /* 0x00008f001ed37a23 */ /* 0x000fc40000010802 */
[----:B------:R-:W-:Y:S01]  /*d170*/  FFMA.FTZ R210, R29, c[0x0][0x23c], -R2 ;  /* 0x00008f001dd27a23 */ /* 0x000fe20000010802 */
[----:B-1----:R-:W-:Y:S02]  /*d180*/  FMNMX.FTZ R2, R5, R9, !PT ;  /* 0x0000000905027209 */ /* 0x002fe40007810000 */
[----:B---3--:R-:W-:Y:S01]  /*d190*/  F2FP.BF16.PACK_AB R5, R48, R56 ;  /* 0x000000383005723e */ /* 0x008fe200000010ff */
[----:B------:R-:W1:Y:S01]  /*d1a0*/  SHFL.BFLY PT, R8, R4, 0x2, 0x1f ;  /* 0x0c401f0004087f89 */ /* 0x000e6200000e0000 */
[----:B------:R-:W-:Y:S02]  /*d1b0*/  FFMA.FTZ R10, R62, c[0x0][0x23c], -R0 ;  /* 0x00008f003e0a7a23 */ /* 0x000fe40000010800 */
[C---:B------:R-:W-:Y:S02]  /*d1c0*/  PRMT R38, R5.reuse, 0x7610, R38 ;  /* 0x0000761005267816 */ /* 0x040fe40000000026 */
[----:B------:R-:W-:Y:S01]  /*d1d0*/  PRMT R37, R5, 0x7632, R37 ;  /* 0x0000763205257816 */ /* 0x000fe20000000025 */
[--C-:B------:R-:W-:Y:S01]  /*d1e0*/  FFMA.FTZ R5, R63, c[0x0][0x23c], -R0.reuse ;  /* 0x00008f003f057a23 */ /* 0x100fe20000010800 */
[----:B------:R-:W2:Y:S01]  /*d1f0*/  SHFL.BFLY PT, R9, R2, 0x1, 0x1f ;  /* 0x0c201f0002097f89 */ /* 0x000ea200000e0000 */
[----:B------:R-:W-:Y:S01]  /*d200*/  MUFU.EX2 R10, R10 ;  /* 0x0000000a000a7308 */ /* 0x000fe20000000800 */
[----:B------:R-:W-:Y:S01]  /*d210*/  ISETP.GE.U32.AND P5, PT, R225, R65, PT ;  /* 0x00000041e100720c */ /* 0x000fe20003fa6070 */
[----:B------:R-:W-:-:S02]  /*d220*/  FFMA.FTZ R195, R36, c[0x0][0x23c], -R0 ;  /* 0x00008f0024c37a23 */ /* 0x000fc40000010800 */
[----:B------:R-:W-:-:S04]  /*d230*/  FFMA.FTZ R65, R34, c[0x0][0x23c], -R0 ;  /* 0x00008f0022417a23 */ /* 0x000fc80000010800 */
[----:B------:R-:W3:Y:S01]  /*d240*/  MUFU.EX2 R5, R5 ;  /* 0x0000000500057308 */ /* 0x000ee20000000800 */
[--C-:B------:R-:W-:Y:S02]  /*d250*/  FFMA.FTZ R17, R60, c[0x0][0x23c], -R0.reuse ;  /* 0x00008f003c117a23 */ /* 0x100fe40000010800 */
[----:B------:R-:W-:-:S05]  /*d260*/  FFMA.FTZ R22, R58, c[0x0][0x23c], -R0 ;  /* 0x00008f003a167a23 */ /* 0x000fca0000010800 */
[----:B------:R-:W-:Y:S01]  /*d270*/  MUFU.EX2 R34, R14 ;  /* 0x0000000e00227308 */ /* 0x000fe20000000800 */
[----:B------:R-:W-:-:S07]  /*d280*/  FFMA.FTZ R29, R51, c[0x0][0x23c], -R0 ;  /* 0x00008f00331d7a23 */ /* 0x000fce0000010800 */
[----:B------:R-:W4:Y:S01]  /*d290*/  MUFU.EX2 R36, R15 ;  /* 0x0000000f00247308 */ /* 0x000f220000000800 */
[--C-:B------:R-:W-:Y:S02]  /*d2a0*/  FFMA.FTZ R16, R61, c[0x0][0x23c], -R0.reuse ;  /* 0x00008f003d107a23 */ /* 0x100fe40000010800 */
[--C-:B------:R-:W-:Y:S02]  /*d2b0*/  FFMA.FTZ R51, R47, c[0x0][0x23c], -R0.reuse ;  /* 0x00008f002f337a23 */ /* 0x100fe40000010800 */
[--C-:B------:R-:W-:Y:S02]  /*d2c0*/  FFMA.FTZ R58, R46, c[0x0][0x23c], -R0.reuse ;  /* 0x00008f002e3a7a23 */ /* 0x100fe40000010800 */
[--C-:B------:R-:W-:Y:S02]  /*d2d0*/  FFMA.FTZ R60, R43, c[0x0][0x23c], -R0.reuse ;  /* 0x00008f002b3c7a23 */ /* 0x100fe40000010800 */
[--C-:B------:R-:W-:Y:S02]  /*d2e0*/  FFMA.FTZ R63, R42, c[0x0][0x23c], -R0.reuse ;  /* 0x00008f002a3f7a23 */ /* 0x100fe40000010800 */
[----:B------:R-:W-:-:S02]  /*d2f0*/  FFMA.FTZ R197, R41, c[0x0][0x23c], -R0 ;  /* 0x00008f0029c57a23 */ /* 0x000fc40000010800 */
[----:B------:R-:W-:Y:S01]  /*d300*/  FFMA.FTZ R196, R39, c[0x0][0x23c], -R0 ;  /* 0x00008f0027c47a23 */ /* 0x000fe20000010800 */
[----:B------:R-:W-:Y:S01]  /*d310*/  LOP3.LUT R0, R3, 0xff, RZ, 0xc0, !PT ;  /* 0x000000ff03007812 */ /* 0x000fe200078ec0ff */
[----:B------:R-:W-:Y:S01]  /*d320*/  STL [R1+0x18c], R187 ;  /* 0x00018cbb01007387 */ /* 0x000fe20000100800 */
[C---:B------:R-:W-:Y:S01]  /*d330*/  ISETP.GE.U32.AND P4, PT, R225.reuse, R156, PT ;  /* 0x0000009ce100720c */ /* 0x040fe20003f86070 */
[----:B------:R-:W-:Y:S01]  /*d340*/  @!P0 HFMA2.BF16_V2 R199, -RZ.H0_H0, RZ.H0_H0, -R37.H0_H0 ;  /* 0x200000ffffc78231 */ /* 0x000fe20000340925 */
[----:B-1----:R-:W-:Y:S01]  /*d350*/  FMNMX.FTZ R4, R4, R8, !PT ;  /* 0x0000000804047209 */ /* 0x002fe20007810000 */
[----:B------:R-:W-:Y:S01]  /*d360*/  STL [R1+0x190], R186 ;  /* 0x000190ba01007387 */ /* 0x000fe20000100800 */
[----:B------:R-:W-:Y:S02]  /*d370*/  ISETP.GE.U32.AND P2, PT, R225, R0, PT ;  /* 0x00000000e100720c */ /* 0x000fe40003f46070 */
[----:B---3--:R-:W-:Y:S01]  /*d380*/  F2FP.BF16.PACK_AB R8, R5, R10 ;  /* 0x0000000a0508723e */ /* 0x008fe200000010ff */
[----:B------:R-:W-:Y:S01]  /*d390*/  STL [R1+0x194], R183 ;  /* 0x000194b701007387 */ /* 0x000fe20000100800 */
[----:B------:R-:W-:-:S02]  /*d3a0*/  SHF.R.U32.HI R0, RZ, 0x18, R3 ;  /* 0x00000018ff007819 */ /* 0x000fc40000011603 */
[----:B------:R-:W-:Y:S01]  /*d3b0*/  LOP3.LUT R3, R3, 0xffff, RZ, 0xc0, !PT ;  /* 0x0000ffff03037812 */ /* 0x000fe200078ec0ff */
[----:B------:R-:W-:Y:S01]  /*d3c0*/  STL [R1+0x198], R182 ;  /* 0x000198b601007387 */ /* 0x000fe20000100800 */
[----:B--2---:R-:W-:-:S03]  /*d3d0*/  FMNMX.FTZ R249, R2, R9, !PT ;  /* 0x0000000902f97209 */ /* 0x004fc60007810000 */
[----:B------:R1:W-:Y:S01]  /*d3e0*/  STL [R1+0x1a8], R237 ;  /* 0x0001a8ed01007387 */ /* 0x0003e20000100800 */
[----:B------:R-:W-:Y:S02]  /*d3f0*/  PRMT R32, R8, 0x7610, R32 ;  /* 0x0000761008207816 */ /* 0x000fe40000000020 */
[----:B----4-:R-:W-:Y:S02]  /*d400*/  F2FP.BF16.PACK_AB R2, R36, R34 ;  /* 0x000000222402723e */ /* 0x010fe400000010ff */
[----:B------:R-:W-:Y:S02]  /*d410*/  PRMT R33, R8, 0x7632, R33 ;  /* 0x0000763208217816 */ /* 0x000fe40000000021 */
[----:B------:R-:W2:Y:S01]  /*d420*/  SHFL.BFLY PT, R8, R4, 0x1, 0x1f ;  /* 0x0c201f0004087f89 */ /* 0x000ea200000e0000 */
[----:B------:R-:W-:Y:S01]  /*d430*/  @!P4 HFMA2.BF16_V2 R201, -RZ.H0_H0, RZ.H0_H0, -R32.H0_H0 ;  /* 0x200000ffffc9c231 */ /* 0x000fe20000340920 */
[C---:B------:R-:W-:Y:S01]  /*d440*/  PRMT R220, R2.reuse, 0x7610, R220 ;  /* 0x0000761002dc7816 */ /* 0x040fe200000000dc */
[----:B------:R-:W-:Y:S01]  /*d450*/  MUFU.EX2 R30, R17 ;  /* 0x00000011001e7308 */ /* 0x000fe20000000800 */
[----:B------:R-:W-:Y:S01]  /*d460*/  PRMT R219, R2, 0x7632, R219 ;  /* 0x0000763202db7816 */ /* 0x000fe200000000db */
[----:B------:R-:W-:Y:S04]  /*d470*/  STL [R1+0x19c], R185 ;  /* 0x00019cb901007387 */ /* 0x000fe80000100800 */
[----:B------:R-:W-:Y:S01]  /*d480*/  STL [R1+0x1a0], R184 ;  /* 0x0001a0b801007387 */ /* 0x000fe20000100800 */
[----:B-1----:R-:W-:-:S02]  /*d490*/  PRMT R237, R38, 0x5410, R37 ;  /* 0x0000541026ed7816 */ /* 0x002fc40000000025 */
[----:B------:R-:W-:Y:S02]  /*d4a0*/  @!P0 PRMT R37, R199, 0x5410, RZ ;  /* 0x00005410c7258816 */ /* 0x000fe400000000ff */
[C---:B------:R-:W-:Y:S02]  /*d4b0*/  ISETP.GE.U32.AND P0, PT, R225.reuse, R0, PT ;  /* 0x00000000e100720c */ /* 0x040fe40003f06070 */
[----:B------:R-:W-:Y:S01]  /*d4c0*/  SHF.R.U32.HI R0, RZ, 0x8, R3 ;  /* 0x00000008ff007819 */ /* 0x000fe20000011603 */
[----:B------:R-:W1:Y:S03]  /*d4d0*/  MUFU.EX2 R2, R16 ;  /* 0x0000001000027308 */ /* 0x000e660000000800 */
[----:B------:R-:W-:Y:S01]  /*d4e0*/  LOP3.LUT R0, R0, 0xffff, RZ, 0xc0, !PT ;  /* 0x0000ffff00007812 */ /* 0x000fe200078ec0ff */
[----:B------:R3:W-:Y:S03]  /*d4f0*/  STL [R1+0x1a4], R181 ;  /* 0x0001a4b501007387 */ /* 0x0007e60000100800 */
[----:B------:R-:W-:Y:S01]  /*d500*/  ISETP.GE.U32.AND P1, PT, R225, R0, PT ;  /* 0x00000000e100720c */ /* 0x000fe20003f26070 */
[----:B------:R-:W-:-:S02]  /*d510*/  FMUL.FTZ R0, R249, c[0x0][0x23c] ;  /* 0x00008f00f9007a20 */ /* 0x000fc40000410000 */
[----:B------:R-:W-:Y:S01]  /*d520*/  FADD.FTZ R3, R69, -R64 ;  /* 0x8000004045037221 */ /* 0x000fe20000010000 */
[----:B------:R-:W-:Y:S03]  /*d530*/  MUFU.EX2 R19, R19 ;  /* 0x0000001300137308 */ /* 0x000fe60000000800 */
[----:B------:R-:W-:Y:S01]  /*d540*/  FMUL.FTZ R3, R3, c[0x0][0x23c] ;  /* 0x00008f0003037a20 */ /* 0x000fe20000410000 */
[----:B---3--:R-:W-:Y:S02]  /*d550*/  PRMT R181, R32, 0x5410, R33 ;  /* 0x0000541020b57816 */ /* 0x008fe40000000021 */
[----:B------:R-:W-:Y:S02]  /*d560*/  @!P4 PRMT R32, R201, 0x5410, RZ ;  /* 0x00005410c920c816 */ /* 0x000fe400000000ff */
[----:B------:R-:W-:-:S04]  /*d570*/  FSETP.NEU.FTZ.AND P4, PT, R249, -INF , PT ;  /* 0xff800000f900780b */ /* 0x000fc80003f9d000 */
[----:B------:R-:W-:Y:S01]  /*d580*/  FSEL R0, R0, RZ, P4 ;  /* 0x000000ff00007208 */ /* 0x000fe20002000000 */
[----:B------:R-:W3:Y:S04]  /*d590*/  MUFU.EX2 R45, R28 ;  /* 0x0000001c002d7308 */ /* 0x000ee80000000800 */
        /* <DEDUP_REMOVED lines=16> */
[----:B-1----:R-:W-:Y:S01]  /*d6a0*/  F2FP.BF16.PACK_AB R0, R30, R2 ;  /* 0x000000021e00723e */ /* 0x002fe200000010ff */
[----:B------:R1:W-:Y:S01]  /*d6b0*/  MUFU.EX2 R9, R3 ;  /* 0x0000000300097308 */ /* 0x0003e20000000800 */
[----:B------:R-:W-:Y:S01]  /*d6c0*/  @!P2 HFMA2.BF16_V2 R202, -RZ.H0_H0, RZ.H0_H0, -R220.H0_H0 ;  /* 0x200000ffffcaa231 */ /* 0x000fe200003409dc */
[----:B--2---:R-:W-:-:S02]  /*d6d0*/  FMNMX.FTZ R248, R4, R8, !PT ;  /* 0x0000000804f87209 */ /* 0x004fc40007810000 */
[----:B------:R-:W-:Y:S01]  /*d6e0*/  PRMT R218, R0, 0x7632, R218 ;  /* 0x0000763200da7816 */ /* 0x000fe200000000da */
[----:B------:R-:W-:Y:S01]  /*d6f0*/  FADD.FTZ R4, R68, -R161 ;  /* 0x800000a144047221 */ /* 0x000fe20000010000 */
[----:B------:R-:W-:Y:S02]  /*d700*/  PRMT R217, R0, 0x7610, R217 ;  /* 0x0000761000d97816 */ /* 0x000fe400000000d9 */
[----:B------:R-:W-:Y:S01]  /*d710*/  PRMT R167, R220, 0x5410, R219 ;  /* 0x00005410dca77816 */ /* 0x000fe200000000db */
[----:B------:R-:W-:Y:S01]  /*d720*/  @!P0 HFMA2.BF16_V2 R69, -RZ.H0_H0, RZ.H0_H0, -R218.H0_H0 ;  /* 0x200000ffff458231 */ /* 0x000fe200003409da */
[----:B-1----:R-:W-:-:S04]  /*d730*/  SHF.R.U32.HI R3, RZ, 0x8, R163 ;  /* 0x00000008ff037819 */ /* 0x002fc800000116a3 */
[----:B------:R-:W-:Y:S01]  /*d740*/  LOP3.LUT R0, R3, 0xffff, RZ, 0xc0, !PT ;  /* 0x0000ffff03007812 */ /* 0x000fe200078ec0ff */
[----:B------:R-:W-:Y:S01]  /*d750*/  FMUL.FTZ R4, R4, c[0x0][0x23c] ;  /* 0x00008f0004047a20 */ /* 0x000fe20000410000 */
[----:B------:R-:W-:Y:S01]  /*d760*/  @!P2 PRMT R220, R202, 0x5410, RZ ;  /* 0x00005410cadca816 */ /* 0x000fe200000000ff */
[----:B------:R-:W-:Y:S01]  /*d770*/  @!P1 HFMA2.BF16_V2 R204, -RZ.H0_H0, RZ.H0_H0, -R219.H0_H0 ;  /* 0x200000ffffcc9231 */ /* 0x000fe200003409db */
[----:B------:R-:W-:Y:S01]  /*d780*/  ISETP.GE.U32.AND P2, PT, R225, R0, PT ;  /* 0x00000000e100720c */ /* 0x000fe20003f46070 */
[----:B------:R1:W-:Y:S01]  /*d790*/  MUFU.EX2 R17, R22 ;  /* 0x0000001600117308 */ /* 0x0003e20000000800 */
[----:B------:R-:W-:Y:S02]  /*d7a0*/  LOP3.LUT R0, R189, 0xff, RZ, 0xc0, !PT ;  /* 0x000000ffbd007812 */ /* 0x000fe400078ec0ff */
[----:B------:R-:W-:Y:S01]  /*d7b0*/  PRMT R187, R217, 0x5410, R218 ;  /* 0x00005410d9bb7816 */ /* 0x000fe200000000da */
[----:B------:R-:W-:Y:S01]  /*d7c0*/  @!P5 HFMA2.BF16_V2 R198, -RZ.H0_H0, RZ.H0_H0, -R38.H0_H0 ;  /* 0x200000ffffc6d231 */ /* 0x000fe20000340926 */
[----:B------:R-:W-:-:S03]  /*d7d0*/  @!P0 PRMT R218, R69, 0x5410, RZ ;  /* 0x0000541045da8816 */ /* 0x000fc600000000ff */
[----:B------:R-:W2:Y:S01]  /*d7e0*/  MUFU.EX2 R29, R29 ;  /* 0x0000001d001d7308 */ /* 0x000ea20000000800 */
[----:B------:R-:W-:Y:S01]  /*d7f0*/  ISETP.GE.U32.AND P0, PT, R225, R0, PT ;  /* 0x00000000e100720c */ /* 0x000fe20003f06070 */
[----:B------:R-:W-:Y:S01]  /*d800*/  FMUL.FTZ R3, R248, c[0x0][0x23c] ;  /* 0x00008f00f8037a20 */ /* 0x000fe20000410000 */
[----:B------:R-:W-:Y:S02]  /*d810*/  @!P1 PRMT R219, R204, 0x5410, RZ ;  /* 0x00005410ccdb9816 */ /* 0x000fe400000000ff */
[----:B---3--:R-:W-:-:S03]  /*d820*/  F2FP.BF16.PACK_AB R0, R45, R19 ;  /* 0x000000132d00723e */ /* 0x008fc600000010ff */
[----:B------:R-:W3:Y:S01]  /*d830*/  MUFU.EX2 R8, R4 ;  /* 0x0000000400087308 */ /* 0x000ee20000000800 */
[----:B------:R-:W-:Y:S02]  /*d840*/  FSETP.NEU.FTZ.AND P1, PT, R248, -INF , PT ;  /* 0xff800000f800780b */ /* 0x000fe40003f3d000 */
[----:B------:R-:W-:Y:S02]  /*d850*/  @!P5 PRMT R38, R198, 0x5410, RZ ;  /* 0x00005410c626d816 */ /* 0x000fe400000000ff */
[C---:B------:R-:W-:Y:S02]  /*d860*/  PRMT R215, R0.reuse, 0x7610, R215 ;  /* 0x0000761000d77816 */ /* 0x040fe400000000d7 */
[----:B------:R-:W-:Y:S02]  /*d870*/  PRMT R214, R0, 0x7632, R214 ;  /* 0x0000763200d67816 */ /* 0x000fe400000000d6 */
[----:B------:R-:W-:Y:S02]  /*d880*/  ISETP.GE.U32.AND P5, PT, R225, R67, PT ;  /* 0x00000043e100720c */ /* 0x000fe40003fa6070 */
[----:B------:R-:W-:-:S05]  /*d890*/  FSEL R0, R3, RZ, P1 ;  /* 0x000000ff03007208 */ /* 0x000fca0000800000 */
[--C-:B------:R-:W-:Y:S02]  /*d8a0*/  FFMA.FTZ R16, R158, c[0x0][0x23c], -R0.reuse ;  /* 0x00008f009e107a23 */ /* 0x100fe40000010800 */
[--C-:B------:R-:W-:Y:S02]  /*d8b0*/  FFMA.FTZ R18, R162, c[0x0][0x23c], -R0.reuse ;  /* 0x00008f00a2127a23 */ /* 0x100fe40000010800 */
[--C-:B------:R-:W-:Y:S02]  /*d8c0*/  FFMA.FTZ R21, R159, c[0x0][0x23c], -R0.reuse ;  /* 0x00008f009f157a23 */ /* 0x100fe40000010800 */
[--C-:B-1----:R-:W-:Y:S02]  /*d8d0*/  FFMA.FTZ R22, R157, c[0x0][0x23c], -R0.reuse ;  /* 0x00008f009d167a23 */ /* 0x102fe40000010800 */
        /* <DEDUP_REMOVED lines=12> */
[----:B--2---:R-:W-:Y:S01]  /*d9a0*/  F2FP.BF16.PACK_AB R0, R29, R17 ;  /* 0x000000111d00723e */ /* 0x004fe200000010ff */
[----:B---3--:R-:W-:-:S03]  /*d9b0*/  FFMA.FTZ R20, R230, R8, R212 ;  /* 0x00000008e6147223 */ /* 0x008fc600000100d4 */
[C---:B------:R-:W-:Y:S02]  /*d9c0*/  PRMT R213, R0.reuse, 0x7632, R213 ;  /* 0x0000763200d57816 */ /* 0x040fe400000000d5 */
[----:B------:R-:W-:Y:S02]  /*d9d0*/  PRMT R212, R0, 0x7610, R212 ;  /* 0x0000761000d47816 */ /* 0x000fe400000000d4 */
[----:B------:R-:W-:Y:S01]  /*d9e0*/  LEA R0, R216, 0x1, 0x1 ;  /* 0x00000001d8007811 */ /* 0x000fe200078e08ff */
[----:B------:R-:W-:Y:S01]  /*d9f0*/  @!P5 HFMA2.BF16_V2 R200, -RZ.H0_H0, RZ.H0_H0, -R33.H0_H0 ;  /* 0x200000ffffc8d231 */ /* 0x000fe20000340921 */
[----:B------:R-:W-:Y:S02]  /*da00*/  FFMA.FTZ R11, R229, R9, R11 ;  /* 0x00000009e50b7223 */ /* 0x000fe4000001000b */
[----:B------:R-:W-:Y:S02]  /*da10*/  LOP3.LUT R0, R191, UR35, R0, 0x96, !PT ;  /* 0x00000023bf007c12 */ /* 0x000fe4000f8e9600 */
[----:B------:R-:W-:Y:S01]  /*da20*/  FADD.FTZ R11, R12, R11 ;  /* 0x0000000b0c0b7221 */ /* 0x000fe20000010000 */
[----:B------:R-:W-:-:S02]  /*da30*/  @!P5 PRMT R33, R200, 0x5410, RZ ;  /* 0x00005410c821d816 */ /* 0x000fc400000000ff */
[----:B------:R-:W-:Y:S01]  /*da40*/  ISETP.GE.U32.AND P5, PT, R225, R66, PT ;  /* 0x00000042e100720c */ /* 0x000fe20003fa6070 */
[----:B------:R-:W-:-:S04]  /*da50*/  IMAD.WIDE.U32 R66, R0, -0x326172a9, RZ ;  /* 0xcd9e8d5700427825 */ /* 0x000fc800078e00ff */
[----:B------:R-:W-:Y:S01]  /*da60*/  FADD.FTZ R10, R10, R11 ;  /* 0x0000000b0a0a7221 */ /* 0x000fe20000010000 */
[----:B------:R-:W-:-:S03]  /*da70*/  LOP3.LUT R4, R67, UR17, R164, 0x96, !PT ;  /* 0x0000001143047c12 */ /* 0x000fc6000f8e96a4 */
[----:B------:R-:W-:-:S04]  /*da80*/  FADD.FTZ R5, R5, R10 ;  /* 0x0000000a05057221 */ /* 0x000fc80000010000 */
[----:B------:R-:W-:Y:S02]  /*da90*/  FADD.FTZ R23, R2, R5 ;  /* 0x0000000502177221 */ /* 0x000fe40000010000 */
[----:B------:R-:W-:Y:S01]  /*daa0*/  IMAD.WIDE.U32 R4, R4, -0x2daee0ad, RZ ;  /* 0xd2511f5304047825 */ /* 0x000fe200078e00ff */
[----:B------:R-:W-:-:S04]  /*dab0*/  LOP3.LUT R2, R7, UR12, R66, 0x96, !PT ;  /* 0x0000000c07027c12 */ /* 0x000fc8000f8e9642 */
[----:B------:R-:W-:Y:S01]  /*dac0*/  LOP3.LUT R10, R5, UR11, R244, 0x96, !PT ;  /* 0x0000000b050a7c12 */ /* 0x000fe2000f8e96f4 */
[----:B------:R-:W-:-:S04]  /*dad0*/  IMAD.WIDE.U32 R2, R2, -0x2daee0ad, RZ ;  /* 0xd2511f5302027825 */ /* 0x000fc800078e00ff */
[----:B------:R-:W-:Y:S01]  /*dae0*/  IMAD.WIDE.U32 R10, R10, -0x326172a9, RZ ;  /* 0xcd9e8d570a0a7825 */ /* 0x000fe200078e00ff */
[----:B------:R-:W-:-:S04]  /*daf0*/  LOP3.LUT R3, R3, UR9, R4, 0x96, !PT ;  /* 0x0000000903037c12 */ /* 0x000fc8000f8e9604 */
[----:B------:R-:W-:-:S05]  /*db00*/  LOP3.LUT R5, R11, UR10, R6, 0x96, !PT ;  /* 0x0000000a0b057c12 */ /* 0x000fca000f8e9606 */
[----:B------:R-:W-:-:S05]  /*db10*/  IMAD.WIDE.U32 R4, R5, -0x2daee0ad, RZ ;  /* 0xd2511f5305047825 */ /* 0x000fca00078e00ff */
[----:B------:R-:W-:Y:S01]  /*db20*/  LOP3.LUT R5, R5, UR7, R2, 0x96, !PT ;  /* 0x0000000705057c12 */ /* 0x000fe2000f8e9602 */
[----:B------:R-:W-:-:S05]  /*db30*/  IMAD.WIDE.U32 R2, R3, -0x326172a9, RZ ;  /* 0xcd9e8d5703027825 */ /* 0x000fca00078e00ff */
[----:B------:R-:W-:-:S05]  /*db40*/  LOP3.LUT R12, R3, UR8, R10, 0x96, !PT ;  /* 0x00000008030c7c12 */ /* 0x000fca000f8e960a */
[----:B------:R-:W-:Y:S01]  /*db50*/  IMAD.WIDE.U32 R12, R12, -0x2daee0ad, RZ ;  /* 0xd2511f530c0c7825 */ /* 0x000fe200078e00ff */
[----:B------:R-:W-:-:S04]  /*db60*/  FSEL R0, R249, RZ, P4 ;  /* 0x000000fff9007208 */ /* 0x000fc80002000000 */
[----:B------:R-:W-:Y:S01]  /*db70*/  LOP3.LUT R3, R13, UR5, R4, 0x96, !PT ;  /* 0x000000050d037c12 */ /* 0x000fe2000f8e9604 */
[----:B------:R-:W-:-:S04]  /*db80*/  IMAD.WIDE.U32 R4, R5, -0x326172a9, RZ ;  /* 0xcd9e8d5705047825 */ /* 0x000fc800078e00ff */
[----:B------:R-:W-:Y:S01]  /*db90*/  FADD.FTZ R15, R71, -R0 ;  /* 0x80000000470f7221 */ /* 0x000fe20000010000 */
[----:B------:R-:W-:Y:S02]  /*dba0*/  FSEL R0, R248, RZ, P1 ;  /* 0x000000fff8007208 */ /* 0x000fe40000800000 */
[----:B------:R-:W-:Y:S01]  /*dbb0*/  LOP3.LUT R13, R5, UR6, R2, 0x96, !PT ;  /* 0x00000006050d7c12 */ /* 0x000fe2000f8e9602 */
[----:B------:R-:W-:-:S04]  /*dbc0*/  IMAD.WIDE.U32 R2, R3, -0x326172a9, RZ ;  /* 0xcd9e8d5703027825 */ /* 0x000fc800078e00ff */
[----:B------:R-:W-:Y:S01]  /*dbd0*/  FADD.FTZ R14, R70, -R0 ;  /* 0x80000000460e7221 */ /* 0x000fe20000010000 */
[----:B------:R-:W-:-:S04]  /*dbe0*/  LOP3.LUT R0, R3, UR14, R4, 0x96, !PT ;  /* 0x0000000e03007c12 */ /* 0x000fc8000f8e9604 */
[----:B------:R-:W-:-:S04]  /*dbf0*/  LOP3.LUT R4, R0, 0xff, RZ, 0xc0, !PT ;  /* 0x000000ff00047812 */ /* 0x000fc800078ec0ff */
[----:B------:R-:W-:Y:S02]  /*dc00*/  ISETP.GE.U32.AND P1, PT, R225, R4, PT ;  /* 0x00000004e100720c */ /* 0x000fe40003f26070 */
[----:B------:R-:W-:Y:S01]  /*dc10*/  LOP3.LUT R4, R0, 0xffff, RZ, 0xc0, !PT ;  /* 0x0000ffff00047812 */ /* 0x000fe200078ec0ff */
[----:B------:R-:W-:-:S03]  /*dc20*/  @!P0 HFMA2.BF16_V2 R205, -RZ.H0_H0, RZ.H0_H0, -R212.H0_H0 ;  /* 0x200000ffffcd8231 */ /* 0x000fc600003409d4 */
[----:B------:R-:W-:Y:S02]  /*dc30*/  SHF.R.U32.HI R4, RZ, 0x8, R4 ;  /* 0x00000008ff047819 */ /* 0x000fe40000011604 */
[----:B------:R-:W-:Y:S02]  /*dc40*/  PRMT R185, R212, 0x5410, R213 ;  /* 0x00005410d4b97816 */ /* 0x000fe400000000d5 */
[----:B------:R-:W-:Y:S02]  /*dc50*/  LOP3.LUT R4, R4, 0xffff, RZ, 0xc0, !PT ;  /* 0x0000ffff04047812 */ /* 0x000fe400078ec0ff */
[----:B------:R-:W-:Y:S02]  /*dc60*/  @!P0 PRMT R212, R205, 0x5410, RZ ;  /* 0x00005410cdd48816 */ /* 0x000fe400000000ff */
[----:B------:R-:W-:Y:S02]  /*dc70*/  ISETP.GE.U32.AND P0, PT, R225, R4, PT ;  /* 0x00000004e100720c */ /* 0x000fe40003f06070 */
[----:B------:R-:W-:-:S04]  /*dc80*/  SHF.R.U32.HI R4, RZ, 0x18, R0 ;  /* 0x00000018ff047819 */ /* 0x000fc80000011600 */
[----:B------:R-:W-:Y:S01]  /*dc90*/  ISETP.GE.U32.AND P4, PT, R225, R4, PT ;  /* 0x00000004e100720c */ /* 0x000fe20003f86070 */
[----:B------:R-:W-:Y:S01]  /*dca0*/  FMUL.FTZ R4, R15, c[0x0][0x23c] ;  /* 0x00008f000f047a20 */ /* 0x000fe20000410000 */
[----:B------:R-:W-:Y:S01]  /*dcb0*/  MUFU.EX2 R10, R35 ;  /* 0x00000023000a7308 */ /* 0x000fe20000000800 */
[----:B------:R-:W-:Y:S01]  /*dcc0*/  FMUL.FTZ R5, R14, c[0x0][0x23c] ;  /* 0x00008f000e057a20 */ /* 0x000fe20000410000 */
[----:B------:R-:W-:-:S06]  /*dcd0*/  SHF.R.U32.HI R0, RZ, 0x10, R0 ;  /* 0x00000010ff007819 */ /* 0x000fcc0000011600 */
[----:B------:R-:W1:Y:S01]  /*dce0*/  MUFU.EX2 R4, R4 ;  /* 0x0000000400047308 */ /* 0x000e620000000800 */
[----:B------:R-:W-:Y:S02]  /*dcf0*/  @!P6 HFMA2.BF16_V2 R203, -RZ.H0_H0, RZ.H0_H0, -R217.H0_H0 ;  /* 0x200000ffffcbe231 */ /* 0x000fe400003409d9 */
[----:B------:R-:W-:-:S05]  /*dd00*/  @!P5 HFMA2.BF16_V2 R68, -RZ.H0_H0, RZ.H0_H0, -R213.H0_H0 ;  /* 0x200000ffff44d231 */ /* 0x000fca00003409d5 */
[----:B------:R-:W2:Y:S01]  /*dd10*/  MUFU.EX2 R39, R39 ;  /* 0x0000002700277308 */ /* 0x000ea20000000800 */
[----:B------:R-:W-:Y:S01]  /*dd20*/  LOP3.LUT R0, R0, 0xff, RZ, 0xc0, !PT ;  /* 0x000000ff00007812 */ /* 0x000fe200078ec0ff */
[----:B------:R-:W-:Y:S01]  /*dd30*/  @!P2 HFMA2.BF16_V2 R206, -RZ.H0_H0, RZ.H0_H0, -R214.H0_H0 ;  /* 0x200000ffffcea231 */ /* 0x000fe200003409d6 */
[----:B------:R-:W-:-:S05]  /*dd40*/  @!P6 PRMT R217, R203, 0x5410, RZ ;  /* 0x00005410cbd9e816 */ /* 0x000fca00000000ff */
[----:B------:R-:W3:Y:S01]  /*dd50*/  MUFU.EX2 R27, R40 ;  /* 0x00000028001b7308 */ /* 0x000ee20000000800 */
[----:B------:R-:W-:Y:S02]  /*dd60*/  @!P5 PRMT R213, R68, 0x5410, RZ ;  /* 0x0000541044d5d816 */ /* 0x000fe400000000ff */
[C---:B------:R-:W-:Y:S02]  /*dd70*/  ISETP.GE.U32.AND P6, PT, R225.reuse, R192, PT ;  /* 0x000000c0e100720c */ /* 0x040fe40003fc6070 */
[----:B------:R-:W-:-:S03]  /*dd80*/  ISETP.GE.U32.AND P5, PT, R225, R0, PT ;  /* 0x00000000e100720c */ /* 0x000fc60003fa6070 */
[----:B------:R-:W-:Y:S01]  /*dd90*/  MUFU.EX2 R6, R16 ;  /* 0x0000001000067308 */ /* 0x000fe20000000800 */
[----:B------:R-:W-:Y:S01]  /*dda0*/  LOP3.LUT R0, R2, 0xff, RZ, 0xc0, !PT ;  /* 0x000000ff02007812 */ /* 0x000fe200078ec0ff */
[----:B-1----:R-:W-:-:S06]  /*ddb0*/  FFMA.FTZ R224, R224, R4, R10 ;  /* 0x00000004e0e07223 */ /* 0x002fcc000001000a */
[----:B------:R-:W1:Y:S01]  /*ddc0*/  MUFU.EX2 R5, R5 ;  /* 0x0000000500057308 */ /* 0x000e620000000800 */
[----:B------:R-:W-:-:S07]  /*ddd0*/  PRMT R184, R215, 0x5410, R214 ;  /* 0x00005410d7b87816 */ /* 0x000fce00000000d6 */
[----:B------:R-:W4:Y:S01]  /*dde0*/  MUFU.EX2 R18, R18 ;  /* 0x0000001200127308 */ /* 0x000f220000000800 */
[----:B------:R-:W-:-:S07]  /*ddf0*/  @!P2 PRMT R214, R206, 0x5410, RZ ;  /* 0x00005410ced6a816 */ /* 0x000fce00000000ff */
[----:B------:R-:W-:Y:S01]  /*de00*/  MUFU.EX2 R47, R49 ;  /* 0x00000031002f7308 */ /* 0x000fe20000000800 */
[----:B------:R-:W-:-:S07]  /*de10*/  ISETP.GE.U32.AND P2, PT, R225, R0, PT ;  /* 0x00000000e100720c */ /* 0x000fce0003f46070 */
[----:B------:R-:W4:Y:S01]  /*de20*/  MUFU.EX2 R7, R41 ;  /* 0x0000002900077308 */ /* 0x000f220000000800 */
[----:B--2---:R-:W-:-:S07]  /*de30*/  FADD.FTZ R0, R39, R224 ;  /* 0x000000e027007221 */ /* 0x004fce0000010000 */
[----:B------:R-:W2:Y:S01]  /*de40*/  MUFU.EX2 R49, R50 ;  /* 0x0000003200317308 */ /* 0x000ea20000000800 */
[----:B---3--:R-:W-:Y:S01]  /*de50*/  FADD.FTZ R0, R27, R0 ;  /* 0x000000001b007221 */ /* 0x008fe20000010000 */
[----:B------:R-:W-:Y:S01]  /*de60*/  @!P6 HFMA2.BF16_V2 R207, -RZ.H0_H0, RZ.H0_H0, -R215.H0_H0 ;  /* 0x200000ffffcfe231 */ /* 0x000fe200003409d7 */
[----:B-1----:R-:W-:Y:S01]  /*de70*/  FFMA.FTZ R228, R228, R5, R6 ;  /* 0x00000005e4e47223 */ /* 0x002fe20000010006 */
[----:B----4-:R-:W-:-:S04]  /*de80*/  F2FP.BF16.PACK_AB R57, R18, R6 ;  /* 0x000000061239723e */ /* 0x010fc800000010ff */
[----:B------:R-:W1:Y:S01]  /*de90*/  MUFU.EX2 R21, R21 ;  /* 0x0000001500157308 */ /* 0x000e620000000800 */
[----:B------:R-:W-:Y:S01]  /*dea0*/  FADD.FTZ R16, R7, R0 ;  /* 0x0000000007107221 */ /* 0x000fe20000010000 */
[--C-:B------:R-:W-:Y:S02]  /*deb0*/  SHF.R.U32.HI R15, RZ, 0x18, R2.reuse ;  /* 0x00000018ff0f7819 */ /* 0x100fe40000011602 */
[----:B------:R-:W-:Y:S02]  /*dec0*/  LOP3.LUT R11, R2, 0xffff, RZ, 0xc0, !PT ;  /* 0x0000ffff020b7812 */ /* 0x000fe400078ec0ff */
[----:B------:R-:W-:Y:S02]  /*ded0*/  SHF.R.U32.HI R2, RZ, 0x10, R2 ;  /* 0x00000010ff027819 */ /* 0x000fe40000011602 */
[----:B------:R-:W3:Y:S01]  /*dee0*/  MUFU.EX2 R6, R22 ;  /* 0x0000001600067308 */ /* 0x000ee20000000800 */
[----:B--2---:R-:W-:Y:S02]  /*def0*/  F2FP.BF16.PACK_AB R0, R49, R47 ;  /* 0x0000002f3100723e */ /* 0x004fe400000010ff */
[----:B------:R-:W-:-:S05]  /*df00*/  @!P6 PRMT R215, R207, 0x5410, RZ ;  /* 0x00005410cfd7e816 */ /* 0x000fca00000000ff */
[----:B------:R2:W-:Y:S01]  /*df10*/  MUFU.EX2 R31, R51 ;  /* 0x00000033001f7308 */ /* 0x0005e20000000800 */
[C---:B------:R-:W-:Y:S02]  /*df20*/  PRMT R207, R0.reuse, 0x7610, R207 ;  /* 0x0000761000cf7816 */ /* 0x040fe400000000cf */
[----:B------:R-:W-:-:S05]  /*df30*/  PRMT R206, R0, 0x7632, R206 ;  /* 0x0000763200ce7816 */ /* 0x000fca00000000ce */
[----:B------:R-:W4:Y:S01]  /*df40*/  MUFU.EX2 R35, R58 ;  /* 0x0000003a00237308 */ /* 0x000f220000000800 */
[----:B------:R-:W-:Y:S01]  /*df50*/  LOP3.LUT R0, R2, 0xff, RZ, 0xc0, !PT ;  /* 0x000000ff02007812 */ /* 0x000fe200078ec0ff */
[----:B------:R-:W-:-:S04]  /*df60*/  IMAD.WIDE.U32 R2, R13, -0x2daee0ad, RZ ;  /* 0xd2511f530d027825 */ /* 0x000fc800078e00ff */
[----:B------:R-:W-:Y:S01]  /*df70*/  FADD.FTZ R228, R18, R228 ;  /* 0x000000e412e47221 */ /* 0x000fe20000010000 */
[----:B------:R-:W-:Y:S02]  /*df80*/  ISETP.GE.U32.AND P6, PT, R225, R0, PT ;  /* 0x00000000e100720c */ /* 0x000fe40003fc6070 */
[----:B--2---:R-:W-:Y:S01]  /*df90*/  F2FP.BF16.PACK_AB R51, R7, R27 ;  /* 0x0000001b0733723e */ /* 0x004fe200000010ff */
[----:B-1----:R-:W-:Y:S01]  /*dfa0*/  FADD.FTZ R7, R21, R228 ;  /* 0x000000e415077221 */ /* 0x002fe20000010000 */
[----:B------:R-:W-:Y:S01]  /*dfb0*/  F2FP.BF16.PACK_AB R41, R39, R10 ;  /* 0x0000000a2729723e */ /* 0x000fe200000010ff */
[----:B------:R-:W1:Y:S01]  /*dfc0*/  MUFU.EX2 R26, R26 ;  /* 0x0000001a001a7308 */ /* 0x000e620000000800 */
[----:B------:R-:W-:Y:S02]  /*dfd0*/  LOP3.LUT R0, R3, UR13, R12, 0x96, !PT ;  /* 0x0000000d03007c12 */ /* 0x000fe4000f8e960c */
[C---:B------:R-:W-:Y:S02]  /*dfe0*/  LOP3.LUT R14, R2.reuse, 0xff, RZ, 0xc0, !PT ;  /* 0x000000ff020e7812 */ /* 0x040fe400078ec0ff */
[----:B------:R-:W-:-:S02]  /*dff0*/  LOP3.LUT R13, R2, 0xffff, RZ, 0xc0, !PT ;  /* 0x0000ffff020d7812 */ /* 0x000fc400078ec0ff */
[--C-:B------:R-:W-:Y:S02]  /*e000*/  SHF.R.U32.HI R12, RZ, 0x10, R2.reuse ;  /* 0x00000010ff0c7819 */ /* 0x100fe40000011602 */
[----:B------:R-:W-:Y:S02]  /*e010*/  SHF.R.U32.HI R10, RZ, 0x18, R2 ;  /* 0x00000018ff0a7819 */ /* 0x000fe40000011602 */
[----:B------:R-:W-:Y:S01]  /*e020*/  SHF.R.U32.HI R2, RZ, 0x8, R11 ;  /* 0x00000008ff027819 */ /* 0x000fe2000001160b */
[----:B------:R-:W-:Y:S01]  /*e030*/  @!P0 HFMA2.BF16_V2 R222, -RZ.H0_H0, RZ.H0_H0, -R206.H0_H0 ;  /* 0x200000ffffde8231 */ /* 0x000fe200003409ce */
[C---:B---3--:R-:W-:Y:S01]  /*e040*/  FADD.FTZ R7, R6.reuse, R7 ;  /* 0x0000000706077221 */ /* 0x048fe20000010000 */
[----:B------:R-:W-:Y:S01]  /*e050*/  F2FP.BF16.PACK_AB R50, R6, R21 ;  /* 0x000000150632723e */ /* 0x000fe200000010ff */
[----:B------:R-:W-:Y:S01]  /*e060*/  MUFU.EX2 R40, R193 ;  /* 0x000000c100287308 */ /* 0x000fe20000000800 */
[----:B----4-:R-:W-:Y:S01]  /*e070*/  F2FP.BF16.PACK_AB R3, R35, R31 ;  /* 0x0000001f2303723e */ /* 0x010fe200000010ff */
[----:B------:R-:W-:Y:S01]  /*e080*/  IMAD.MOV.U32 R68, RZ, RZ, R165 ;  /* 0x000000ffff447224 */ /* 0x000fe200078e00a5 */
[----:B------:R-:W-:-:S02]  /*e090*/  LOP3.LUT R2, R2, 0xffff, RZ, 0xc0, !PT ;  /* 0x0000ffff02027812 */ /* 0x000fc400078ec0ff */
[----:B------:R-:W-:-:S03]  /*e0a0*/  PRMT R165, R207, 0x5410, R206 ;  /* 0x00005410cfa57816 */ /* 0x000fc600000000ce */
[----:B------:R-:W2:Y:S01]  /*e0b0*/  MUFU.EX2 R6, R28 ;  /* 0x0000001c00067308 */ /* 0x000ea20000000800 */
[----:B------:R-:W-:Y:S02]  /*e0c0*/  @!P0 PRMT R206, R222, 0x5410, RZ ;  /* 0x00005410dece8816 */ /* 0x000fe400000000ff */
[----:B------:R-:W-:-:S05]  /*e0d0*/  PRMT R204, R3, 0x7610, R204 ;  /* 0x0000761003cc7816 */ /* 0x000fca00000000cc */
[----:B------:R-:W3:Y:S01]  /*e0e0*/  MUFU.EX2 R240, R194 ;  /* 0x000000c200f07308 */ /* 0x000ee20000000800 */
[----:B------:R-:W-:Y:S02]  /*e0f0*/  ISETP.GE.U32.AND P0, PT, R225, R2, PT ;  /* 0x00000002e100720c */ /* 0x000fe40003f06070 */
[----:B------:R-:W-:Y:S02]  /*e100*/  SHF.R.U32.HI R2, RZ, 0x10, R0 ;  /* 0x00000010ff027819 */ /* 0x000fe40000011600 */
[----:B------:R-:W-:-:S03]  /*e110*/  PRMT R205, R3, 0x7632, R205 ;  /* 0x0000763203cd7816 */ /* 0x000fc600000000cd */
[----:B------:R4:W3:Y:S01]  /*e120*/  MUFU.EX2 R11, R42 ;  /* 0x0000002a000b7308 */ /* 0x0008e20000000800 */
[----:B------:R-:W-:Y:S01]  /*e130*/  @!P5 HFMA2.BF16_V2 R226, -RZ.H0_H0, RZ.H0_H0, -R204.H0_H0 ;  /* 0x200000ffffe2d231 */ /* 0x000fe200003409cc */
[----:B------:R-:W-:Y:S01]  /*e140*/  LOP3.LUT R2, R2, 0xff, RZ, 0xc0, !PT ;  /* 0x000000ff02027812 */ /* 0x000fe200078ec0ff */
[----:B-1----:R-:W-:-:S05]  /*e150*/  FADD.FTZ R7, R26, R7 ;  /* 0x000000071a077221 */ /* 0x002fca0000010000 */
[----:B------:R-:W1:Y:S01]  /*e160*/  MUFU.EX2 R3, R43 ;  /* 0x0000002b00037308 */ /* 0x000e620000000800 */
[----:B------:R-:W-:Y:S02]  /*e170*/  PRMT R252, R204, 0x5410, R205 ;  /* 0x00005410ccfc7816 */ /* 0x000fe400000000cd */
[----:B------:R-:W-:Y:S01]  /*e180*/  @!P5 PRMT R204, R226, 0x5410, RZ ;  /* 0x00005410e2ccd816 */ /* 0x000fe200000000ff */
[----:B--2---:R-:W-:Y:S01]  /*e190*/  FADD.FTZ R7, R6, R7 ;  /* 0x0000000706077221 */ /* 0x004fe20000010000 */
[----:B------:R-:W-:-:S03]  /*e1a0*/  ISETP.GE.U32.AND P5, PT, R225, R2, PT ;  /* 0x00000002e100720c */ /* 0x000fc60003fa6070 */
[----:B------:R-:W2:Y:S01]  /*e1b0*/  MUFU.EX2 R18, R44 ;  /* 0x0000002c00127308 */ /* 0x000ea20000000800 */
[----:B----4-:R-:W-:Y:S02]  /*e1c0*/  F2FP.BF16.PACK_AB R42, R6, R26 ;  /* 0x0000001a062a723e */ /* 0x010fe400000010ff */
[----:B---3--:R-:W-:Y:S01]  /*e1d0*/  F2FP.BF16.PACK_AB R6, R240, R40 ;  /* 0x00000028f006723e */ /* 0x008fe200000010ff */
[----:B------:R-:W-:-:S04]  /*e1e0*/  FADD.FTZ R7, R11, R7 ;  /* 0x000000070b077221 */ /* 0x000fc80000010000 */
[----:B------:R-:W3:Y:S01]  /*e1f0*/  MUFU.EX2 R2, R46 ;  /* 0x0000002e00027308 */ /* 0x000ee20000000800 */
[----:B------:R-:W-:Y:S01]  /*e200*/  PRMT R202, R6, 0x7632, R202 ;  /* 0x0000763206ca7816 */ /* 0x000fe200000000ca */
[----:B-1----:R-:W-:-:S06]  /*e210*/  FADD.FTZ R7, R3, R7 ;  /* 0x0000000703077221 */ /* 0x002fcc0000010000 */
[----:B------:R-:W-:Y:S01]  /*e220*/  MUFU.EX2 R39, R60 ;  /* 0x0000003c00277308 */ /* 0x000fe20000000800 */
[----:B------:R-:W-:Y:S01]  /*e230*/  PRMT R203, R6, 0x7610, R203 ;  /* 0x0000761006cb7816 */ /* 0x000fe200000000cb */
[----:B------:R-:W-:-:S06]  /*e240*/  @!P0 HFMA2.BF16_V2 R229, -RZ.H0_H0, RZ.H0_H0, -R202.H0_H0 ;  /* 0x200000ffffe58231 */ /* 0x000fcc00003409ca */
[----:B------:R-:W1:Y:S01]  /*e250*/  MUFU.EX2 R21, R63 ;  /* 0x0000003f00157308 */ /* 0x000e620000000800 */
[----:B------:R-:W-:Y:S01]  /*e260*/  F2FP.BF16.PACK_AB R43, R3, R11 ;  /* 0x0000000b032b723e */ /* 0x000fe200000010ff */
[----:B--2---:R-:W-:Y:S01]  /*e270*/  FADD.FTZ R3, R18, R7 ;  /* 0x0000000712037221 */ /* 0x004fe20000010000 */
[----:B------:R-:W-:Y:S01]  /*e280*/  @!P4 HFMA2.BF16_V2 R223, -RZ.H0_H0, RZ.H0_H0, -R205.H0_H0 ;  /* 0x200000ffffdfc231 */ /* 0x000fe200003409cd */
[----:B------:R-:W-:Y:S01]  /*e290*/  PRMT R228, R203, 0x5410, R202 ;  /* 0x00005410cbe47816 */ /* 0x000fe200000000ca */
[----:B------:R-:W-:Y:S01]  /*e2a0*/  @!P1 HFMA2.BF16_V2 R221, -RZ.H0_H0, RZ.H0_H0, -R207.H0_H0 ;  /* 0x200000ffffdd9231 */ /* 0x000fe200003409cf */
[----:B------:R-:W-:Y:S01]  /*e2b0*/  @!P0 PRMT R202, R229, 0x5410, RZ ;  /* 0x00005410e5ca8816 */ /* 0x000fe200000000ff */
[C---:B---3--:R-:W-:Y:S01]  /*e2c0*/  FADD.FTZ R46, R2.reuse, R3 ;  /* 0x00000003022e7221 */ /* 0x048fe20000010000 */
[----:B------:R-:W-:Y:S02]  /*e2d0*/  F2FP.BF16.PACK_AB R44, R2, R18 ;  /* 0x00000012022c723e */ /* 0x000fe400000010ff */
[----:B------:R-:W-:-:S02]  /*e2e0*/  ISETP.GE.U32.AND P0, PT, R225, R15, PT ;  /* 0x0000000fe100720c */ /* 0x000fc40003f06070 */
[----:B------:R-:W-:Y:S01]  /*e2f0*/  LOP3.LUT R2, R0, 0xff, RZ, 0xc0, !PT ;  /* 0x000000ff00027812 */ /* 0x000fe200078ec0ff */
[----:B------:R-:W-:Y:S01]  /*e300*/  IMAD.MOV.U32 R226, RZ, RZ, R238 ;  /* 0x000000ffffe27224 */ /* 0x000fe200078e00ee */
[----:B------:R-:W-:Y:S01]  /*e310*/  @!P4 PRMT R205, R223, 0x5410, RZ ;  /* 0x00005410dfcdc816 */ /* 0x000fe200000000ff */
[----:B------:R-:W-:Y:S01]  /*e320*/  IMAD.MOV.U32 R223, RZ, RZ, R239 ;  /* 0x000000ffffdf7224 */ /* 0x000fe200078e00ef */
[----:B------:R-:W-:Y:S01]  /*e330*/  @!P1 PRMT R207, R221, 0x5410, RZ ;  /* 0x00005410ddcf9816 */ /* 0x000fe200000000ff */
[----:B------:R-:W-:Y:S01]  /*e340*/  MUFU.EX2 R239, R209 ;  /* 0x000000d100ef7308 */ /* 0x000fe20000000800 */
[----:B-1----:R-:W-:Y:S02]  /*e350*/  F2FP.BF16.PACK_AB R3, R21, R39 ;  /* 0x000000271503723e */ /* 0x002fe400000010ff */
[----:B------:R-:W-:Y:S02]  /*e360*/  ISETP.GE.U32.AND P1, PT, R225, R2, PT ;  /* 0x00000002e100720c */ /* 0x000fe40003f26070 */
[----:B------:R-:W-:-:S03]  /*e370*/  SHF.R.U32.HI R2, RZ, 0x18, R0 ;  /* 0x00000018ff027819 */ /* 0x000fc60000011600 */
[----:B------:R-:W1:Y:S01]  /*e380*/  MUFU.EX2 R238, R208 ;  /* 0x000000d000ee7308 */ /* 0x000e620000000800 */
[----:B------:R-:W-:Y:S02]  /*e390*/  LOP3.LUT R0, R0, 0xffff, RZ, 0xc0, !PT ;  /* 0x0000ffff00007812 */ /* 0x000fe400078ec0ff */
[C---:B------:R-:W-:Y:S02]  /*e3a0*/  PRMT R200, R3.reuse, 0x7632, R200 ;  /* 0x0000763203c87816 */ /* 0x040fe400000000c8 */
[----:B------:R-:W-:Y:S02]  /*e3b0*/  SHF.R.U32.HI R0, RZ, 0x8, R0 ;  /* 0x00000008ff007819 */ /* 0x000fe40000011600 */
[----:B------:R-:W-:Y:S01]  /*e3c0*/  PRMT R201, R3, 0x7610, R201 ;  /* 0x0000761003c97816 */ /* 0x000fe200000000c9 */
[----:B------:R-:W-:Y:S01]  /*e3d0*/  @!P0 HFMA2.BF16_V2 R230, -RZ.H0_H0, RZ.H0_H0, -R200.H0_H0 ;  /* 0x200000ffffe68231 */ /* 0x000fe200003409c8 */
[----:B------:R-:W-:Y:S02]  /*e3e0*/  LOP3.LUT R0, R0, 0xffff, RZ, 0xc0, !PT ;  /* 0x0000ffff00007812 */ /* 0x000fe400078ec0ff */
[----:B------:R-:W-:-:S02]  /*e3f0*/  PRMT R63, R201, 0x5410, R200 ;  /* 0x00005410c93f7816 */ /* 0x000fc400000000c8 */
[----:B------:R-:W-:Y:S02]  /*e400*/  @!P0 PRMT R200, R230, 0x5410, RZ ;  /* 0x00005410e6c88816 */ /* 0x000fe400000000ff */
[----:B------:R-:W-:Y:S02]  /*e410*/  ISETP.GE.U32.AND P0, PT, R225, R0, PT ;  /* 0x00000000e100720c */ /* 0x000fe40003f06070 */
[----:B-1----:R-:W-:Y:S01]  /*e420*/  F2FP.BF16.PACK_AB R0, R238, R239 ;  /* 0x000000efee00723e */ /* 0x002fe200000010ff */
[----:B------:R-:W-:-:S03]  /*e430*/  @!P2 HFMA2.BF16_V2 R227, -RZ.H0_H0, RZ.H0_H0, -R203.H0_H0 ;  /* 0x200000ffffe3a231 */ /* 0x000fc600003409cb */
[C---:B------:R-:W-:Y:S01]  /*e440*/  PRMT R199, R0.reuse, 0x7610, R199 ;  /* 0x0000761000c77816 */ /* 0x040fe200000000c7 */
[----:B------:R-:W-:Y:S01]  /*e450*/  FMUL.FTZ R188, R109, R8 ;  /* 0x000000086dbc7220 */ /* 0x000fe20000410000 */
[----:B------:R-:W-:Y:S01]  /*e460*/  @!P2 PRMT R203, R227, 0x5410, RZ ;  /* 0x00005410e3cba816 */ /* 0x000fe200000000ff */
[----:B------:R-:W-:Y:S01]  /*e470*/  MUFU.EX2 R229, R197 ;  /* 0x000000c500e57308 */ /* 0x000fe20000000800 */
[----:B------:R-:W-:Y:S01]  /*e480*/  PRMT R198, R0, 0x7632, R198 ;  /* 0x0000763200c67816 */ /* 0x000fe200000000c6 */
[----:B------:R-:W-:Y:S01]  /*e490*/  @!P1 HFMA2.BF16_V2 R109, -RZ.H0_H0, RZ.H0_H0, -R199.H0_H0 ;  /* 0x200000ffff6d9231 */ /* 0x000fe200003409c7 */
[----:B------:R-:W-:Y:S01]  /*e4a0*/  LOP3.LUT R0, R12, 0xff, RZ, 0xc0, !PT ;  /* 0x000000ff0c007812 */ /* 0x000fe200078ec0ff */
[----:B------:R-:W-:-:S04]  /*e4b0*/  @!P6 HFMA2.BF16_V2 R231, -RZ.H0_H0, RZ.H0_H0, -R201.H0_H0 ;  /* 0x200000ffffe7e231 */ /* 0x000fc800003409c9 */
[----:B------:R-:W1:Y:S01]  /*e4c0*/  MUFU.EX2 R227, R196 ;  /* 0x000000c400e37308 */ /* 0x000e620000000800 */
[----:B------:R-:W-:Y:S02]  /*e4d0*/  PRMT R60, R199, 0x5410, R198 ;  /* 0x00005410c73c7816 */ /* 0x000fe400000000c6 */
[----:B------:R-:W-:Y:S02]  /*e4e0*/  @!P1 PRMT R199, R109, 0x5410, RZ ;  /* 0x000054106dc79816 */ /* 0x000fe400000000ff */
[----:B------:R-:W-:Y:S01]  /*e4f0*/  ISETP.GE.U32.AND P1, PT, R225, R0, PT ;  /* 0x00000000e100720c */ /* 0x000fe20003f26070 */
[----:B------:R-:W-:Y:S01]  /*e500*/  FMUL.FTZ R177, R108, R8 ;  /* 0x000000086cb17220 */ /* 0x000fe20000410000 */
[----:B------:R-:W-:Y:S01]  /*e510*/  SHF.R.U32.HI R0, RZ, 0x8, R13 ;  /* 0x00000008ff007819 */ /* 0x000fe2000001160d */
[----:B------:R-:W-:Y:S01]  /*e520*/  @!P0 HFMA2.BF16_V2 R108, -RZ.H0_H0, RZ.H0_H0, -R198.H0_H0 ;  /* 0x200000ffff6c8231 */ /* 0x000fe200003409c6 */
[----:B------:R-:W-:Y:S01]  /*e530*/  @!P6 PRMT R201, R231, 0x5410, RZ ;  /* 0x00005410e7c9e816 */ /* 0x000fe200000000ff */
[----:B------:R-:W-:Y:S01]  /*e540*/  MUFU.EX2 R251, R211 ;  /* 0x000000d300fb7308 */ /* 0x000fe20000000800 */
[----:B------:R-:W-:-:S02]  /*e550*/  LOP3.LUT R0, R0, 0xffff, RZ, 0xc0, !PT ;  /* 0x0000ffff00007812 */ /* 0x000fc400078ec0ff */
[----:B------:R-:W-:-:S05]  /*e560*/  @!P0 PRMT R198, R108, 0x5410, RZ ;  /* 0x000054106cc68816 */ /* 0x000fca00000000ff */
[----:B------:R-:W2:Y:S01]  /*e570*/  MUFU.EX2 R250, R210 ;  /* 0x000000d200fa7308 */ /* 0x000ea20000000800 */
[----:B------:R-:W-:-:S07]  /*e580*/  ISETP.GE.U32.AND P0, PT, R225, R0, PT ;  /* 0x00000000e100720c */ /* 0x000fce0003f06070 */
[----:B------:R-:W-:Y:S01]  /*e590*/  MUFU.EX2 R231, R195 ;  /* 0x000000c300e77308 */ /* 0x000fe20000000800 */
[----:B-1----:R-:W-:-:S07]  /*e5a0*/  F2FP.BF16.PACK_AB R0, R227, R229 ;  /* 0x000000e5e300723e */ /* 0x002fce00000010ff */
[----:B------:R-:W1:Y:S01]  /*e5b0*/  MUFU.EX2 R235, R65 ;  /* 0x0000004100eb7308 */ /* 0x000e620000000800 */
[C---:B------:R-:W-:Y:S01]  /*e5c0*/  ISETP.GE.U32.AND P4, PT, R225.reuse, R2, PT ;  /* 0x00000002e100720c */ /* 0x040fe20003f86070 */
[----:B------:R-:W-:Y:S01]  /*e5d0*/  FMUL.FTZ R2, R116, R8 ;  /* 0x0000000874027220 */ /* 0x000fe20000410000 */
[C---:B------:R-:W-:Y:S02]  /*e5e0*/  PRMT R197, R0.reuse, 0x7610, R197 ;  /* 0x0000761000c57816 */ /* 0x040fe400000000c5 */
[----:B------:R-:W-:Y:S01]  /*e5f0*/  PRMT R196, R0, 0x7632, R196 ;  /* 0x0000763200c47816 */ /* 0x000fe200000000c4 */
[----:B------:R-:W-:Y:S01]  /*e600*/  FADD.FTZ R0, R160, R20 ;  /* 0x00000014a0007221 */ /* 0x000fe20000010000 */
[----:B------:R-:W-:Y:S01]  /*e610*/  ISETP.GE.U32.AND P6, PT, R225, R14, PT ;  /* 0x0000000ee100720c */ /* 0x000fe20003fc6070 */
[----:B------:R-:W-:Y:S01]  /*e620*/  IMAD.MOV.U32 R20, RZ, RZ, R2 ;  /* 0x000000ffff147224 */ /* 0x000fe200078e0002 */
[----:B--2---:R-:W-:Y:S01]  /*e630*/  F2FP.BF16.PACK_AB R3, R250, R251 ;  /* 0x000000fbfa03723e */ /* 0x004fe200000010ff */
[----:B------:R-:W-:Y:S01]  /*e640*/  FADD.FTZ R2, R56, R0 ;  /* 0x0000000038027221 */ /* 0x000fe20000010000 */
[----:B-1----:R-:W-:Y:S01]  /*e650*/  F2FP.BF16.PACK_AB R0, R235, R231 ;  /* 0x000000e7eb00723e */ /* 0x002fe200000010ff */
[----:B------:R-:W-:Y:S01]  /*e660*/  FMUL.FTZ R6, R129, R8 ;  /* 0x0000000881067220 */ /* 0x000fe20000410000 */
[----:B------:R-:W-:-:S02]  /*e670*/  PRMT R195, R3, 0x7610, R195 ;  /* 0x0000761003c37816 */ /* 0x000fc400000000c3 */
[----:B------:R-:W-:Y:S02]  /*e680*/  PRMT R193, R0, 0x7610, R193 ;  /* 0x0000761000c17816 */ /* 0x000fe400000000c1 */
[----:B------:R-:W-:Y:S01]  /*e690*/  PRMT R194, R3, 0x7632, R194 ;  /* 0x0000763203c27816 */ /* 0x000fe200000000c2 */
[-C--:B------:R-:W-:Y:S02]  /*e6a0*/  FMUL.FTZ R173, R100, R8.reuse ;  /* 0x0000000864ad7220 */ /* 0x080fe40000410000 */
[----:B------:R-:W-:Y:S01]  /*e6b0*/  @!P6 HFMA2.BF16_V2 R100, -RZ.H0_H0, RZ.H0_H0, -R195.H0_H0 ;  /* 0x200000ffff64e231 */ /* 0x000fe200003409c3 */
[-C--:B------:R-:W-:Y:S01]  /*e6c0*/  FMUL.FTZ R175, R102, R9.reuse ;  /* 0x0000000966af7220 */ /* 0x080fe20000410000 */
[----:B------:R-:W-:Y:S01]  /*e6d0*/  PRMT R192, R0, 0x7632, R192 ;  /* 0x0000763200c07816 */ /* 0x000fe200000000c0 */
[-C--:B------:R-:W-:Y:S01]  /*e6e0*/  FMUL.FTZ R174, R103, R9.reuse ;  /* 0x0000000967ae7220 */ /* 0x080fe20000410000 */
[----:B------:R-:W-:Y:S01]  /*e6f0*/  @!P1 HFMA2.BF16_V2 R102, -RZ.H0_H0, RZ.H0_H0, -R193.H0_H0 ;  /* 0x200000ffff669231 */ /* 0x000fe200003409c1 */
[----:B------:R-:W-:Y:S01]  /*e700*/  IMAD.MOV.U32 R65, RZ, RZ, R6 ;  /* 0x000000ffff417224 */ /* 0x000fe200078e0006 */
[----:B------:R-:W-:Y:S01]  /*e710*/  @!P0 HFMA2.BF16_V2 R103, -RZ.H0_H0, RZ.H0_H0, -R194.H0_H0 ;  /* 0x200000ffff678231 */ /* 0x000fe200003409c2 */
[----:B------:R-:W-:Y:S01]  /*e720*/  FADD.FTZ R0, R48, R2 ;  /* 0x0000000230007221 */ /* 0x000fe20000010000 */
[----:B------:R-:W1:Y:S01]  /*e730*/  MUFU.EX2 R6, R62 ;  /* 0x0000003e00067308 */ /* 0x000e620000000800 */
[----:B------:R-:W-:Y:S01]  /*e740*/  PRMT R48, R195, 0x5410, R194 ;  /* 0x00005410c3307816 */ /* 0x000fe200000000c2 */
[-C--:B------:R-:W-:Y:S01]  /*e750*/  FMUL.FTZ R171, R137, R8.reuse ;  /* 0x0000000889ab7220 */ /* 0x080fe20000410000 */
[----:B------:R-:W-:Y:S01]  /*e760*/  PRMT R56, R193, 0x5410, R192 ;  /* 0x00005410c1387816 */ /* 0x000fe200000000c0 */
[-C--:B------:R-:W-:Y:S01]  /*e770*/  FMUL.FTZ R11, R120, R8.reuse ;  /* 0x00000008780b7220 */ /* 0x080fe20000410000 */
[----:B------:R-:W-:Y:S01]  /*e780*/  @!P6 PRMT R195, R100, 0x5410, RZ ;  /* 0x0000541064c3e816 */ /* 0x000fe200000000ff */
[-C--:B------:R-:W-:Y:S01]  /*e790*/  FMUL.FTZ R7, R121, R8.reuse ;  /* 0x0000000879077220 */ /* 0x080fe20000410000 */
[----:B------:R-:W-:Y:S01]  /*e7a0*/  @!P1 PRMT R193, R102, 0x5410, RZ ;  /* 0x0000541066c19816 */ /* 0x000fe200000000ff */
[----:B------:R-:W-:Y:S01]  /*e7b0*/  FMUL.FTZ R28, R117, R8 ;  /* 0x00000008751c7220 */ /* 0x000fe20000410000 */
[----:B------:R-:W-:Y:S01]  /*e7c0*/  @!P0 PRMT R194, R103, 0x5410, RZ ;  /* 0x0000541067c28816 */ /* 0x000fe200000000ff */
[----:B------:R-:W-:-:S02]  /*e7d0*/  FMUL.FTZ R170, R138, R9 ;  /* 0x000000098aaa7220 */ /* 0x000fc40000410000 */
[----:B------:R-:W-:Y:S02]  /*e7e0*/  FMUL.FTZ R137, R131, R9 ;  /* 0x0000000983897220 */ /* 0x000fe40000410000 */
[----:B------:R-:W-:Y:S02]  /*e7f0*/  IMAD.MOV.U32 R102, RZ, RZ, R240 ;  /* 0x000000ffff667224 */ /* 0x000fe400078e00f0 */
[----:B------:R-:W-:Y:S02]  /*e800*/  IMAD.MOV.U32 R100, RZ, RZ, R165 ;  /* 0x000000ffff647224 */ /* 0x000fe400078e00a5 */
[----:B------:R-:W-:Y:S02]  /*e810*/  FADD.FTZ R0, R34, R0 ;  /* 0x0000000022007221 */ /* 0x000fe40000010000 */
        /* <DEDUP_REMOVED lines=15> */
[----:B------:R-:W-:Y:S02]  /*e910*/  FMUL.FTZ R131, R77, R4 ;  /* 0x000000044d837220 */ /* 0x000fe40000410000 */
[----:B------:R-:W2:Y:S01]  /*e920*/  MUFU.EX2 R4, R61 ;  /* 0x0000003d00047308 */ /* 0x000ea20000000800 */
[----:B------:R-:W-:Y:S01]  /*e930*/  FADD.FTZ R3, R36, R0 ;  /* 0x0000000024037221 */ /* 0x000fe20000010000 */
[----:B------:R-:W-:Y:S01]  /*e940*/  ISETP.GE.U32.AND P2, PT, R225, R10, PT ;  /* 0x0000000ae100720c */ /* 0x000fe20003f46070 */
[----:B-1----:R-:W-:Y:S02]  /*e950*/  FADD.FTZ R0, R6, R16 ;  /* 0x0000001006007221 */ /* 0x002fe40000010000 */
[----:B------:R-:W-:Y:S02]  /*e960*/  FADD.FTZ R16, R19, R3 ;  /* 0x0000000313107221 */ /* 0x000fe40000010000 */
[----:B------:R-:W-:Y:S01]  /*e970*/  IMAD.WIDE.U32 R18, R226, -0x326172a9, RZ ;  /* 0xcd9e8d57e2127825 */ /* 0x000fe200078e00ff */
[----:B------:R-:W-:-:S03]  /*e980*/  @!P4 HFMA2.BF16_V2 R71, -RZ.H0_H0, RZ.H0_H0, -R196.H0_H0 ;  /* 0x200000ffff47c231 */ /* 0x000fc600003409c4 */
[----:B------:R-:W-:Y:S02]  /*e990*/  IMAD.MOV.U32 R230, RZ, RZ, R21 ;  /* 0x000000ffffe67224 */ /* 0x000fe400078e0015 */
[C---:B--2---:R-:W-:Y:S01]  /*e9a0*/  FADD.FTZ R21, R4.reuse, R0 ;  /* 0x0000000004157221 */ /* 0x044fe20000010000 */
[----:B------:R-:W-:Y:S01]  /*e9b0*/  LOP3.LUT R0, R19, R223, RZ, 0x3c, !PT ;  /* 0x000000df13007212 */ /* 0x000fe200078e3cff */
[----:B------:R-:W-:Y:S01]  /*e9c0*/  FMUL.FTZ R15, R123, R9 ;  /* 0x000000097b0f7220 */ /* 0x000fe20000410000 */
[----:B------:R-:W-:Y:S01]  /*e9d0*/  F2FP.BF16.PACK_AB R26, R4, R6 ;  /* 0x00000006041a723e */ /* 0x000fe200000010ff */
[----:B------:R-:W-:Y:S01]  /*e9e0*/  IMAD.MOV.U32 R112, RZ, RZ, R7 ;  /* 0x000000ffff707224 */ /* 0x000fe200078e0007 */
[----:B------:R-:W-:Y:S01]  /*e9f0*/  PRMT R58, R197, 0x5410, R196 ;  /* 0x00005410c53a7816 */ /* 0x000fe200000000c4 */
[----:B------:R-:W-:Y:S01]  /*ea00*/  FADD.FTZ R2, R30, R23 ;  /* 0x000000171e027221 */ /* 0x000fe20000010000 */
[----:B------:R-:W-:Y:S01]  /*ea10*/  @!P4 PRMT R196, R71, 0x5410, RZ ;  /* 0x0000541047c4c816 */ /* 0x000fe200000000ff */
[----:B------:R-:W-:Y:S01]  /*ea20*/  IMAD.WIDE.U32 R6, R0, -0x2daee0ad, RZ ;  /* 0xd2511f5300067825 */ /* 0x000fe200078e00ff */
[----:B------:R-:W-:-:S03]  /*ea30*/  @!P5 HFMA2.BF16_V2 R70, -RZ.H0_H0, RZ.H0_H0, -R197.H0_H0 ;  /* 0x200000ffff46d231 */ /* 0x000fc600003409c5 */
[----:B------:R-:W-:Y:S01]  /*ea40*/  FMUL.FTZ R176, R101, R8 ;  /* 0x0000000865b07220 */ /* 0x000fe20000410000 */
[----:B------:R-:W-:Y:S01]  /*ea50*/  @!P2 HFMA2.BF16_V2 R101, -RZ.H0_H0, RZ.H0_H0, -R192.H0_H0 ;  /* 0x200000ffff65a231 */ /* 0x000fe200003409c0 */
[----:B------:R-:W-:Y:S02]  /*ea60*/  IMAD.MOV.U32 R71, RZ, RZ, R15 ;  /* 0x000000ffff477224 */ /* 0x000fe400078e000f */
[----:B------:R-:W-:Y:S01]  /*ea70*/  FADD.FTZ R15, R17, R2 ;  /* 0x00000002110f7221 */ /* 0x000fe20000010000 */
[----:B------:R-:W-:Y:S02]  /*ea80*/  LOP3.LUT R2, R25, UR17, R18, 0x96, !PT ;  /* 0x0000001119027c12 */ /* 0x000fe4000f8e9612 */
[----:B------:R-:W-:Y:S01]  /*ea90*/  LOP3.LUT R0, R7, UR16, R190, 0x96, !PT ;  /* 0x0000001007007c12 */ /* 0x000fe2000f8e96be */
[-C--:B------:R-:W-:Y:S01]  /*eaa0*/  FMUL.FTZ R169, R139, R9.reuse ;  /* 0x000000098ba97220 */ /* 0x080fe20000410000 */
[----:B------:R-:W-:Y:S01]  /*eab0*/  @!P2 PRMT R192, R101, 0x5410, RZ ;  /* 0x0000541065c0a816 */ /* 0x000fe200000000ff */
[-C--:B------:R-:W-:Y:S01]  /*eac0*/  FMUL.FTZ R182, R130, R9.reuse ;  /* 0x0000000982b67220 */ /* 0x080fe20000410000 */
[----:B------:R-:W-:Y:S01]  /*ead0*/  @!P5 PRMT R197, R70, 0x5410, RZ ;  /* 0x0000541046c5d816 */ /* 0x000fe200000000ff */
[----:B------:R-:W-:-:S02]  /*eae0*/  FMUL.FTZ R10, R122, R9 ;  /* 0x000000097a0a7220 */ /* 0x000fc40000410000 */
[-C--:B------:R-:W-:Y:S02]  /*eaf0*/  FMUL.FTZ R27, R118, R9.reuse ;  /* 0x00000009761b7220 */ /* 0x080fe40000410000 */
[-C--:B------:R-:W-:Y:S02]  /*eb00*/  FMUL.FTZ R22, R119, R9.reuse ;  /* 0x0000000977167220 */ /* 0x080fe40000410000 */
[-C--:B------:R-:W-:Y:S02]  /*eb10*/  FMUL.FTZ R179, R110, R9.reuse ;  /* 0x000000096eb37220 */ /* 0x080fe40000410000 */
[----:B------:R-:W-:Y:S02]  /*eb20*/  FMUL.FTZ R178, R111, R9 ;  /* 0x000000096fb27220 */ /* 0x000fe40000410000 */
[----:B------:R-:W-:Y:S02]  /*eb30*/  IMAD.MOV.U32 R101, RZ, RZ, R164 ;  /* 0x000000ffff657224 */ /* 0x000fe400078e00a4 */
        /* <DEDUP_REMOVED lines=16> */
[----:B------:R-:W-:-:S04]  /*ec40*/  IMAD.WIDE.U32 R2, R2, -0x2daee0ad, RZ ;  /* 0xd2511f5302027825 */ /* 0x000fc800078e00ff */
[----:B------:R-:W-:Y:S01]  /*ec50*/  IMAD.WIDE.U32 R4, R0, -0x326172a9, RZ ;  /* 0xcd9e8d5700047825 */ /* 0x000fe200078e00ff */
[----:B------:R-:W-:-:S04]  /*ec60*/  LOP3.LUT R0, R3, UR11, R6, 0x96, !PT ;  /* 0x0000000b03007c12 */ /* 0x000fc8000f8e9606 */
[----:B------:R-:W-:Y:S01]  /*ec70*/  LOP3.LUT R3, R5, UR12, R24, 0x96, !PT ;  /* 0x0000000c05037c12 */ /* 0x000fe2000f8e9618 */
[-C--:B------:R-:W-:Y:S02]  /*ec80*/  FMUL.FTZ R183, R132, R8.reuse ;  /* 0x0000000884b77220 */ /* 0x080fe40000410000 */
[----:B------:R-:W-:Y:S02]  /*ec90*/  IMAD.MOV.U32 R208, RZ, RZ, R167 ;  /* 0x000000ffffd07224 */ /* 0x000fe400078e00a7 */
[-C--:B------:R-:W-:Y:S02]  /*eca0*/  FMUL.FTZ R172, R136, R8.reuse ;  /* 0x0000000888ac7220 */ /* 0x080fe40000410000 */
[----:B------:R-:W-:Y:S02]  /*ecb0*/  IMAD.MOV.U32 R132, RZ, RZ, R166 ;  /* 0x000000ffff847224 */ /* 0x000fe400078e00a6 */
[-C--:B------:R-:W-:Y:S02]  /*ecc0*/  FMUL.FTZ R168, R133, R8.reuse ;  /* 0x0000000885a87220 */ /* 0x080fe40000410000 */
[----:B------:R-:W-:-:S02]  /*ecd0*/  FMUL.FTZ R136, R128, R8 ;  /* 0x0000000880887220 */ /* 0x000fc40000410000 */
[-C--:B------:R-:W-:Y:S02]  /*ece0*/  FMUL.FTZ R186, R124, R8.reuse ;  /* 0x000000087cba7220 */ /* 0x080fe40000410000 */
[----:B------:R-:W-:Y:S02]  /*ecf0*/  FMUL.FTZ R224, R125, R8 ;  /* 0x000000087de07220 */ /* 0x000fe40000410000 */
[-C--:B------:R-:W-:Y:S02]  /*ed00*/  FMUL.FTZ R166, R134, R9.reuse ;  /* 0x0000000986a67220 */ /* 0x080fe40000410000 */
[-C--:B------:R-:W-:Y:S02]  /*ed10*/  FMUL.FTZ R167, R135, R9.reuse ;  /* 0x0000000987a77220 */ /* 0x080fe40000410000 */
[-C--:B------:R-:W-:Y:S02]  /*ed20*/  FMUL.FTZ R222, R126, R9.reuse ;  /* 0x000000097ede7220 */ /* 0x080fe40000410000 */
[----:B------:R-:W-:-:S02]  /*ed30*/  FMUL.FTZ R221, R127, R9 ;  /* 0x000000097fdd7220 */ /* 0x000fc40000410000 */
[----:B------:R-:W-:-:S04]  /*ed40*/  IMAD.WIDE.U32 R8, R3, -0x2daee0ad, RZ ;  /* 0xd2511f5303087825 */ /* 0x000fc800078e00ff */
[----:B------:R-:W-:Y:S01]  /*ed50*/  IMAD.WIDE.U32 R12, R0, -0x326172a9, RZ ;  /* 0xcd9e8d57000c7825 */ /* 0x000fe200078e00ff */
[----:B------:R-:W-:-:S03]  /*ed60*/  LOP3.LUT R0, R9, UR9, R2, 0x96, !PT ;  /* 0x0000000909007c12 */ /* 0x000fc6000f8e9602 */
[----:B------:R-:W-:Y:S02]  /*ed70*/  IMAD.MOV.U32 R62, RZ, RZ, R11 ;  /* 0x000000ffff3e7224 */ /* 0x000fe400078e000b */
[----:B------:R-:W-:Y:S02]  /*ed80*/  IMAD.MOV.U32 R61, RZ, RZ, R10 ;  /* 0x000000ffff3d7224 */ /* 0x000fe400078e000a */
[----:B------:R-:W-:Y:S01]  /*ed90*/  IMAD.WIDE.U32 R10, R0, -0x326172a9, RZ ;  /* 0xcd9e8d57000a7825 */ /* 0x000fe200078e00ff */
[----:B------:R-:W-:-:S04]  /*eda0*/  LOP3.LUT R3, R13, UR10, R4, 0x96, !PT ;  /* 0x0000000a0d037c12 */ /* 0x000fc8000f8e9604 */
[----:B------:R-:W-:Y:S01]  /*edb0*/  LOP3.LUT R0, R11, UR8, R12, 0x96, !PT ;  /* 0x000000080b007c12 */ /* 0x000fe2000f8e960c */
[----:B------:R-:W-:-:S04]  /*edc0*/  IMAD.WIDE.U32 R2, R3, -0x2daee0ad, RZ ;  /* 0xd2511f5303027825 */ /* 0x000fc800078e00ff */
[----:B------:R-:W-:Y:S01]  /*edd0*/  IMAD.WIDE.U32 R12, R0, -0x2daee0ad, RZ ;  /* 0xd2511f53000c7825 */ /* 0x000fe200078e00ff */
[----:B------:R-:W-:-:S04]  /*ede0*/  LOP3.LUT R3, R3, UR7, R8, 0x96, !PT ;  /* 0x0000000703037c12 */ /* 0x000fc8000f8e9608 */
[----:B------:R-:W-:Y:S01]  /*edf0*/  LOP3.LUT R2, R13, UR5, R2, 0x96, !PT ;  /* 0x000000050d027c12 */ /* 0x000fe2000f8e9602 */
[----:B------:R-:W-:-:S04]  /*ee00*/  IMAD.WIDE.U32 R8, R3, -0x326172a9, RZ ;  /* 0xcd9e8d5703087825 */ /* 0x000fc800078e00ff */
[----:B------:R-:W-:-:S05]  /*ee10*/  IMAD.WIDE.U32 R2, R2, -0x326172a9, RZ ;  /* 0xcd9e8d5702027825 */ /* 0x000fca00078e00ff */
[----:B------:R-:W-:Y:S02]  /*ee20*/  LOP3.LUT R0, R3, UR14, R8, 0x96, !PT ;  /* 0x0000000e03007c12 */ /* 0x000fe4000f8e9608 */
[----:B------:R-:W-:Y:S02]  /*ee30*/  LOP3.LUT R14, R9, UR6, R10, 0x96, !PT ;  /* 0x00000006090e7c12 */ /* 0x000fe4000f8e960a */
[----:B------:R-:W-:Y:S02]  /*ee40*/  LOP3.LUT R7, R0, 0xff, RZ, 0xc0, !PT ;  /* 0x000000ff00077812 */ /* 0x000fe400078ec0ff */
[----:B------:R-:W-:Y:S02]  /*ee50*/  LOP3.LUT R9, R67, UR17, R18, 0x96, !PT ;  /* 0x0000001143097c12 */ /* 0x000fe4000f8e9612 */
[----:B------:R-:W-:Y:S02]  /*ee60*/  LOP3.LUT R8, R5, UR12, R66, 0x96, !PT ;  /* 0x0000000c05087c12 */ /* 0x000fe4000f8e9642 */
[----:B------:R-:W-:-:S02]  /*ee70*/  ISETP.GE.U32.AND P1, PT, R225, R7, PT ;  /* 0x00000007e100720c */ /* 0x000fc40003f26070 */
[----:B------:R-:W-:Y:S01]  /*ee80*/  LOP3.LUT R7, R0, 0xffff, RZ, 0xc0, !PT ;  /* 0x0000ffff00077812 */ /* 0x000fe200078ec0ff */
[----:B------:R-:W-:Y:S01]  /*ee90*/  IMAD.WIDE.U32 R10, R9, -0x2daee0ad, RZ ;  /* 0xd2511f53090a7825 */ /* 0x000fe200078e00ff */
[--C-:B------:R-:W-:Y:S02]  /*eea0*/  SHF.R.U32.HI R5, RZ, 0x10, R0.reuse ;  /* 0x00000010ff057819 */ /* 0x100fe40000011600 */
[----:B------:R-:W-:Y:S01]  /*eeb0*/  SHF.R.U32.HI R0, RZ, 0x18, R0 ;  /* 0x00000018ff007819 */ /* 0x000fe20000011600 */
[----:B------:R-:W-:Y:S01]  /*eec0*/  IMAD.WIDE.U32 R8, R8, -0x2daee0ad, RZ ;  /* 0xd2511f5308087825 */ /* 0x000fe200078e00ff */
[----:B------:R-:W-:Y:S02]  /*eed0*/  SHF.R.U32.HI R7, RZ, 0x8, R7 ;  /* 0x00000008ff077819 */ /* 0x000fe40000011607 */
[----:B------:R-:W-:Y:S02]  /*eee0*/  LOP3.LUT R5, R5, 0xff, RZ, 0xc0, !PT ;  /* 0x000000ff05057812 */ /* 0x000fe400078ec0ff */
[----:B------:R-:W-:-:S02]  /*eef0*/  ISETP.GE.U32.AND P2, PT, R225, R0, PT ;  /* 0x00000000e100720c */ /* 0x000fc40003f46070 */
[----:B------:R-:W-:Y:S02]  /*ef00*/  LOP3.LUT R0, R11, UR11, R6, 0x96, !PT ;  /* 0x0000000b0b007c12 */ /* 0x000fe4000f8e9606 */
[----:B------:R-:W-:Y:S02]  /*ef10*/  LOP3.LUT R7, R7, 0xffff, RZ, 0xc0, !PT ;  /* 0x0000ffff07077812 */ /* 0x000fe400078ec0ff */
[----:B------:R-:W-:Y:S02]  /*ef20*/  LOP3.LUT R6, R9, UR9, R10, 0x96, !PT ;  /* 0x0000000909067c12 */ /* 0x000fe4000f8e960a */
[----:B------:R-:W-:Y:S02]  /*ef30*/  ISETP.GE.U32.AND P4, PT, R225, R5, PT ;  /* 0x00000005e100720c */ /* 0x000fe40003f86070 */
[C---:B------:R-:W-:Y:S02]  /*ef40*/  LOP3.LUT R5, R2.reuse, 0xff, RZ, 0xc0, !PT ;  /* 0x000000ff02057812 */ /* 0x040fe400078ec0ff */
[----:B------:R-:W-:-:S02]  /*ef50*/  LOP3.LUT R13, R2, 0xffff, RZ, 0xc0, !PT ;  /* 0x0000ffff020d7812 */ /* 0x000fc400078ec0ff */
[--C-:B------:R-:W-:Y:S02]  /*ef60*/  SHF.R.U32.HI R17, RZ, 0x10, R2.reuse ;  /* 0x00000010ff117819 */ /* 0x100fe40000011602 */
[----:B------:R-:W-:Y:S01]  /*ef70*/  SHF.R.U32.HI R19, RZ, 0x18, R2 ;  /* 0x00000018ff137819 */ /* 0x000fe20000011602 */
[----:B------:R-:W-:Y:S01]  /*ef80*/  IMAD.WIDE.U32 R2, R0, -0x326172a9, RZ ;  /* 0xcd9e8d5700027825 */ /* 0x000fe200078e00ff */
[----:B------:R-:W-:-:S03]  /*ef90*/  ISETP.GE.U32.AND P0, PT, R225, R7, PT ;  /* 0x00000007e100720c */ /* 0x000fc60003f06070 */
[----:B------:R-:W-:Y:S01]  /*efa0*/  IMAD.WIDE.U32 R6, R6, -0x326172a9, RZ ;  /* 0xcd9e8d5706067825 */ /* 0x000fe200078e00ff */
[----:B------:R-:W-:-:S04]  /*efb0*/  LOP3.LUT R3, R3, UR10, R4, 0x96, !PT ;  /* 0x0000000a03037c12 */ /* 0x000fc8000f8e9604 */
[----:B------:R-:W-:Y:S01]  /*efc0*/  LOP3.LUT R0, R7, UR8, R2, 0x96, !PT ;  /* 0x0000000807007c12 */ /* 0x000fe2000f8e9602 */
[----:B------:R-:W-:Y:S01]  /*efd0*/  IMAD.WIDE.U32 R2, R3, -0x2daee0ad, RZ ;  /* 0xd2511f5303027825 */ /* 0x000fe200078e00ff */
[----:B------:R-:W-:-:S03]  /*efe0*/  PRMT R9, R41, 0x7610, R9 ;  /* 0x0000761029097816 */ /* 0x000fc60000000009 */
[----:B------:R-:W-:Y:S01]  /*eff0*/  IMAD.WIDE.U32 R10, R0, -0x2daee0ad, RZ ;  /* 0xd2511f53000a7825 */ /* 0x000fe200078e00ff */
[----:B------:R-:W-:Y:S01]  /*f000*/  LOP3.LUT R4, R3, UR7, R8, 0x96, !PT ;  /* 0x0000000703047c12 */ /* 0x000fe2000f8e9608 */
[----:B------:R-:W-:Y:S01]  /*f010*/  @!P1 HFMA2.BF16_V2 R76, -RZ.H0_H0, RZ.H0_H0, -R9.H0_H0 ;  /* 0x200000ffff4c9231 */ /* 0x000fe20000340909 */
[----:B------:R-:W-:Y:S01]  /*f020*/  ISETP.GE.U32.AND P6, PT, R225, R5, PT ;  /* 0x00000005e100720c */ /* 0x000fe20003fc6070 */
[----:B------:R-:W-:Y:S01]  /*f030*/  IMAD.MOV.U32 R67, RZ, RZ, R112 ;  /* 0x000000ffff437224 */ /* 0x000fe200078e0070 */
[----:B------:R-:W-:Y:S01]  /*f040*/  LOP3.LUT R7, R11, UR5, R2, 0x96, !PT ;  /* 0x000000050b077c12 */ /* 0x000fe2000f8e9602 */
[----:B------:R-:W-:Y:S01]  /*f050*/  IMAD.MOV.U32 R112, RZ, RZ, R101 ;  /* 0x000000ffff707224 */ /* 0x000fe200078e0065 */
[----:B------:R-:W-:Y:S01]  /*f060*/  PRMT R11, R41, 0x7632, R11 ;  /* 0x00007632290b7816 */ /* 0x000fe2000000000b */
[----:B------:R-:W-:Y:S02]  /*f070*/  IMAD.MOV.U32 R101, RZ, RZ, R27 ;  /* 0x000000ffff657224 */ /* 0x000fe400078e001b */
[----:B------:R-:W-:-:S04]  /*f080*/  IMAD.WIDE.U32 R2, R14, -0x2daee0ad, RZ ;  /* 0xd2511f530e027825 */ /* 0x000fc800078e00ff */
[----:B------:R-:W-:Y:S01]  /*f090*/  FADD.FTZ R27, R45, R16 ;  /* 0x000000102d1b7221 */ /* 0x000fe20000010000 */
[----:B------:R-:W-:Y:S01]  /*f0a0*/  PRMT R45, R9, 0x5410, R11 ;  /* 0x00005410092d7816 */ /* 0x000fe2000000000b */
[----:B------:R-:W-:Y:S01]  /*f0b0*/  IMAD.WIDE.U32 R4, R4, -0x326172a9, RZ ;  /* 0xcd9e8d5704047825 */ /* 0x000fe200078e00ff */
[----:B------:R-:W-:Y:S02]  /*f0c0*/  @!P1 PRMT R9, R76, 0x5410, RZ ;  /* 0x000054104c099816 */ /* 0x000fe400000000ff */
[----:B------:R-:W-:Y:S01]  /*f0d0*/  LOP3.LUT R0, R3, UR13, R12, 0x96, !PT ;  /* 0x0000000d03007c12 */ /* 0x000fe2000f8e960c */
[----:B------:R-:W-:Y:S01]  /*f0e0*/  FADD.FTZ R29, R29, R15 ;  /* 0x0000000f1d1d7221 */ /* 0x000fe20000010000 */
[C---:B------:R-:W-:Y:S01]  /*f0f0*/  LOP3.LUT R23, R2.reuse, 0xff, RZ, 0xc0, !PT ;  /* 0x000000ff02177812 */ /* 0x040fe200078ec0ff */
[----:B------:R-:W-:Y:S01]  /*f100*/  IMAD.MOV.U32 R76, RZ, RZ, R22 ;  /* 0x000000ffff4c7224 */ /* 0x000fe200078e0016 */
[----:B------:R-:W-:Y:S02]  /*f110*/  LOP3.LUT R16, R2, 0xffff, RZ, 0xc0, !PT ;  /* 0x0000ffff02107812 */ /* 0x000fe400078ec0ff */
[----:B------:R-:W-:-:S02]  /*f120*/  SHF.R.U32.HI R22, RZ, 0x10, R2 ;  /* 0x00000010ff167819 */ /* 0x000fc40000011602 */
[----:B------:R-:W-:Y:S01]  /*f130*/  SHF.R.U32.HI R15, RZ, 0x18, R2 ;  /* 0x00000018ff0f7819 */ /* 0x000fe20000011602 */
[----:B------:R-:W-:Y:S01]  /*f140*/  IMAD.WIDE.U32 R2, R7, -0x326172a9, RZ ;  /* 0xcd9e8d5707027825 */ /* 0x000fe200078e00ff */
[----:B------:R-:W-:Y:S02]  /*f150*/  LOP3.LUT R14, R5, UR6, R6, 0x96, !PT ;  /* 0x00000006050e7c12 */ /* 0x000fe4000f8e9606 */
[----:B------:R-:W-:Y:S02]  /*f160*/  PRMT R5, R51, 0x7610, R5 ;  /* 0x0000761033057816 */ /* 0x000fe40000000005 */
[--C-:B------:R-:W-:Y:S02]  /*f170*/  LOP3.LUT R8, R3, UR14, R4.reuse, 0x96, !PT ;  /* 0x0000000e03087c12 */ /* 0x100fe4000f8e9604 */
[----:B------:R-:W-:Y:S01]  /*f180*/  PRMT R4, R51, 0x7632, R4 ;  /* 0x0000763233047816 */ /* 0x000fe20000000004 */
[----:B------:R-:W-:-:S03]  /*f190*/  @!P6 HFMA2.BF16_V2 R80, -RZ.H0_H0, RZ.H0_H0, -R5.H0_H0 ;  /* 0x200000ffff50e231 */ /* 0x000fc60000340905 */
[----:B------:R-:W-:Y:S02]  /*f1a0*/  PRMT R36, R5, 0x5410, R4 ;  /* 0x0000541005247816 */ /* 0x000fe40000000004 */
[----:B------:R-:W-:Y:S02]  /*f1b0*/  @!P6 PRMT R5, R80, 0x5410, RZ ;  /* 0x000054105005e816 */ /* 0x000fe400000000ff */
[----:B------:R-:W-:Y:S01]  /*f1c0*/  ISETP.GE.U32.AND P6, PT, R225, R19, PT ;  /* 0x00000013e100720c */ /* 0x000fe20003fc6070 */
[----:B------:R-:W-:Y:S01]  /*f1d0*/  IMAD.MOV.U32 R66, RZ, RZ, R62 ;  /* 0x000000ffff427224 */ /* 0x000fe200078e003e */
[----:B------:R-:W-:Y:S01]  /*f1e0*/  PRMT R18, R50, 0x7632, R18 ;  /* 0x0000763232127816 */ /* 0x000fe20000000012 */
[----:B------:R-:W-:Y:S01]  /*f1f0*/  IMAD.MOV.U32 R113, RZ, RZ, R20 ;  /* 0x000000ffff717224 */ /* 0x000fe200078e0014 */
[C---:B------:R-:W-:Y:S01]  /*f200*/  LOP3.LUT R20, R2.reuse, 0xff, RZ, 0xc0, !PT ;  /* 0x000000ff02147812 */ /* 0x040fe200078ec0ff */
[----:B------:R-:W-:Y:S01]  /*f210*/  IMAD.MOV.U32 R62, RZ, RZ, R28 ;  /* 0x000000ffff3e7224 */ /* 0x000fe200078e001c */
[----:B------:R-:W-:-:S02]  /*f220*/  LOP3.LUT R25, R2, 0xffff, RZ, 0xc0, !PT ;  /* 0x0000ffff02197812 */ /* 0x000fc400078ec0ff */
[--C-:B------:R-:W-:Y:S02]  /*f230*/  SHF.R.U32.HI R24, RZ, 0x10, R2.reuse ;  /* 0x00000010ff187819 */ /* 0x100fe40000011602 */
[----:B------:R-:W-:Y:S02]  /*f240*/  SHF.R.U32.HI R28, RZ, 0x18, R2 ;  /* 0x00000018ff1c7819 */ /* 0x000fe40000011602 */
[--C-:B------:R-:W-:Y:S01]  /*f250*/  SHF.R.U32.HI R2, RZ, 0x8, R13.reuse ;  /* 0x00000008ff027819 */ /* 0x100fe2000001160d */
[----:B------:R-:W-:Y:S01]  /*f260*/  @!P6 HFMA2.BF16_V2 R82, -RZ.H0_H0, RZ.H0_H0, -R18.H0_H0 ;  /* 0x200000ffff52e231 */ /* 0x000fe20000340912 */
[----:B------:R-:W-:-:S04]  /*f270*/  PRMT R13, R50, 0x7610, R13 ;  /* 0x00007610320d7816 */ /* 0x000fc8000000000d */
[----:B------:R-:W-:Y:S02]  /*f280*/  PRMT R30, R13, 0x5410, R18 ;  /* 0x000054100d1e7816 */ /* 0x000fe40000000012 */
[----:B------:R-:W-:Y:S02]  /*f290*/  @!P6 PRMT R18, R82, 0x5410, RZ ;  /* 0x000054105212e816 */ /* 0x000fe400000000ff */
[----:B------:R-:W-:Y:S02]  /*f2a0*/  ISETP.GE.U32.AND P6, PT, R225, R15, PT ;  /* 0x0000000fe100720c */ /* 0x000fe40003fc6070 */
[C---:B------:R-:W-:Y:S02]  /*f2b0*/  PRMT R157, R43.reuse, 0x7632, R157 ;  /* 0x000076322b9d7816 */ /* 0x040fe4000000009d */
[----:B------:R-:W-:Y:S02]  /*f2c0*/  PRMT R158, R43, 0x7610, R158 ;  /* 0x000076102b9e7816 */ /* 0x000fe4000000009e */
[----:B------:R-:W-:-:S02]  /*f2d0*/  PRMT R6, R57, 0x7632, R6 ;  /* 0x0000763239067816 */ /* 0x000fc40000000006 */
[----:B------:R-:W-:Y:S01]  /*f2e0*/  PRMT R7, R57, 0x7610, R7 ;  /* 0x0000761039077816 */ /* 0x000fe20000000007 */
[----:B------:R-:W-:-:S04]  /*f2f0*/  IMAD.MOV.U32 R57, RZ, RZ, R112 ;  /* 0x000000ffff397224 */ /* 0x000fc800078e0070 */
[----:B------:R-:W-:Y:S01]  /*f300*/  @!P6 HFMA2.BF16_V2 R90, -RZ.H0_H0, RZ.H0_H0, -R157.H0_H0 ;  /* 0x200000ffff5ae231 */ /* 0x000fe2000034099d */
[----:B------:R-:W-:-:S04]  /*f310*/  PRMT R112, R158, 0x5410, R157 ;  /* 0x000054109e707816 */ /* 0x000fc8000000009d */
[----:B------:R-:W-:Y:S01]  /*f320*/  @!P6 PRMT R157, R90, 0x5410, RZ ;  /* 0x000054105a9de816 */ /* 0x000fe200000000ff */
[----:B------:R-:W-:Y:S02]  /*f330*/  IMAD.MOV.U32 R90, RZ, RZ, R237 ;  /* 0x000000ffff5a7224 */ /* 0x000fe400078e00ed */
[----:B------:R-:W2:Y:S01]  /*f340*/  LDL.LU R237, [R1+0x1a8] ;  /* 0x0001a80001ed7983 */ /* 0x000ea20000300800 */
[----:B------:R-:W-:Y:S01]  /*f350*/  LOP3.LUT R2, R2, 0xffff, RZ, 0xc0, !PT ;  /* 0x0000ffff02027812 */ /* 0x000fe200078ec0ff */
[----:B------:R-:W-:-:S03]  /*f360*/  @!P0 HFMA2.BF16_V2 R77, -RZ.H0_H0, RZ.H0_H0, -R11.H0_H0 ;  /* 0x200000ffff4d8231 */ /* 0x000fc6000034090b */
[----:B------:R-:W-:Y:S02]  /*f370*/  ISETP.GE.U32.AND P1, PT, R225, R2, PT ;  /* 0x00000002e100720c */ /* 0x000fe40003f26070 */
[----:B------:R-:W-:Y:S02]  /*f380*/  LOP3.LUT R2, R17, 0xff, RZ, 0xc0, !PT ;  /* 0x000000ff11027812 */ /* 0x000fe400078ec0ff */
[----:B------:R-:W-:Y:S02]  /*f390*/  @!P0 PRMT R11, R77, 0x5410, RZ ;  /* 0x000054104d0b8816 */ /* 0x000fe400000000ff */
[----:B------:R-:W-:Y:S02]  /*f3a0*/  ISETP.GE.U32.AND P0, PT, R225, R2, PT ;  /* 0x00000002e100720c */ /* 0x000fe40003f06070 */
[----:B------:R-:W-:Y:S01]  /*f3b0*/  LOP3.LUT R2, R0, 0xffff, RZ, 0xc0, !PT ;  /* 0x0000ffff00027812 */ /* 0x000fe200078ec0ff */
[----:B------:R-:W1:Y:S03]  /*f3c0*/  MUFU.EX2 R12, R64 ;  /* 0x00000040000c7308 */ /* 0x000e660000000800 */
[----:B------:R-:W-:-:S05]  /*f3d0*/  SHF.R.U32.HI R3, RZ, 0x8, R2 ;  /* 0x00000008ff037819 */ /* 0x000fca0000011602 */
[----:B------:R-:W3:Y:S01]  /*f3e0*/  MUFU.EX2 R2, R74 ;  /* 0x0000004a00027308 */ /* 0x000ee20000000800 */
[----:B------:R-:W-:-:S04]  /*f3f0*/  LOP3.LUT R3, R3, 0xffff, RZ, 0xc0, !PT ;  /* 0x0000ffff03037812 */ /* 0x000fc800078ec0ff */
[----:B------:R-:W-:Y:S01]  /*f400*/  ISETP.GE.U32.AND P5, PT, R225, R3, PT ;  /* 0x00000003e100720c */ /* 0x000fe20003fa6070 */
[----:B-1----:R-:W-:Y:S01]  /*f410*/  FADD.FTZ R3, R12, R21 ;  /* 0x000000150c037221 */ /* 0x002fe20000010000 */
[----:B------:R-:W-:Y:S01]  /*f420*/  @!P4 HFMA2.BF16_V2 R79, -RZ.H0_H0, RZ.H0_H0, -R7.H0_H0 ;  /* 0x200000ffff4fc231 */ /* 0x000fe20000340907 */
[----:B------:R-:W-:Y:S02]  /*f430*/  PRMT R41, R7, 0x5410, R6 ;  /* 0x0000541007297816 */ /* 0x000fe40000000006 */
[C---:B---3--:R-:W-:Y:S01]  /*f440*/  F2FP.BF16.PACK_AB R12, R2.reuse, R12 ;  /* 0x0000000c020c723e */ /* 0x048fe200000010ff */
[----:B------:R-:W-:Y:S01]  /*f450*/  FADD.FTZ R21, R2, R3 ;  /* 0x0000000302157221 */ /* 0x000fe20000010000 */
[----:B------:R-:W-:Y:S02]  /*f460*/  LOP3.LUT R2, R0, 0xff, RZ, 0xc0, !PT ;  /* 0x000000ff00027812 */ /* 0x000fe400078ec0ff */
[----:B------:R-:W-:Y:S02]  /*f470*/  @!P4 PRMT R7, R79, 0x5410, RZ ;  /* 0x000054104f07c816 */ /* 0x000fe400000000ff */
[----:B------:R-:W-:-:S02]  /*f480*/  ISETP.GE.U32.AND P4, PT, R225, R2, PT ;  /* 0x00000002e100720c */ /* 0x000fc40003f86070 */
[--C-:B------:R-:W-:Y:S02]  /*f490*/  SHF.R.U32.HI R2, RZ, 0x18, R0.reuse ;  /* 0x00000018ff027819 */ /* 0x100fe40000011600 */
[----:B------:R-:W-:Y:S01]  /*f4a0*/  SHF.R.U32.HI R0, RZ, 0x10, R0 ;  /* 0x00000010ff007819 */ /* 0x000fe20000011600 */
[----:B------:R-:W-:Y:S01]  /*f4b0*/  @!P0 HFMA2.BF16_V2 R83, -RZ.H0_H0, RZ.H0_H0, -R13.H0_H0 ;  /* 0x200000ffff538231 */ /* 0x000fe2000034090d */
[----:B------:R-:W-:Y:S02]  /*f4c0*/  PRMT R163, R26, 0x7632, R163 ;  /* 0x000076321aa37816 */ /* 0x000fe400000000a3 */
[----:B------:R-:W-:Y:S02]  /*f4d0*/  LOP3.LUT R0, R0, 0xff, RZ, 0xc0, !PT ;  /* 0x000000ff00007812 */ /* 0x000fe400078ec0ff */
[----:B------:R-:W-:Y:S01]  /*f4e0*/  @!P0 PRMT R13, R83, 0x5410, RZ ;  /* 0x00005410530d8816 */ /* 0x000fe200000000ff */
[----:B------:R-:W-:Y:S01]  /*f4f0*/  @!P5 HFMA2.BF16_V2 R84, -RZ.H0_H0, RZ.H0_H0, -R163.H0_H0 ;  /* 0x200000ffff54d231 */ /* 0x000fe200003409a3 */
[----:B------:R-:W-:Y:S01]  /*f500*/  ISETP.GE.U32.AND P0, PT, R225, R0, PT ;  /* 0x00000000e100720c */ /* 0x000fe20003f06070 */
[----:B------:R-:W-:Y:S01]  /*f510*/  @!P2 HFMA2.BF16_V2 R78, -RZ.H0_H0, RZ.H0_H0, -R6.H0_H0 ;  /* 0x200000ffff4ea231 */ /* 0x000fe20000340906 */
[----:B------:R-:W-:-:S02]  /*f520*/  PRMT R189, R26, 0x7610, R189 ;  /* 0x000076101abd7816 */ /* 0x000fc400000000bd */
[----:B------:R-:W-:Y:S02]  /*f530*/  SHF.R.U32.HI R0, RZ, 0x8, R16 ;  /* 0x00000008ff007819 */ /* 0x000fe40000011610 */
[----:B------:R-:W-:Y:S01]  /*f540*/  PRMT R115, R189, 0x5410, R163 ;  /* 0x00005410bd737816 */ /* 0x000fe200000000a3 */
[----:B------:R-:W-:Y:S01]  /*f550*/  @!P1 HFMA2.BF16_V2 R81, -RZ.H0_H0, RZ.H0_H0, -R4.H0_H0 ;  /* 0x200000ffff519231 */ /* 0x000fe20000340904 */
[----:B------:R-:W-:Y:S02]  /*f560*/  @!P5 PRMT R163, R84, 0x5410, RZ ;  /* 0x0000541054a3d816 */ /* 0x000fe400000000ff */
[----:B------:R-:W-:Y:S02]  /*f570*/  @!P2 PRMT R6, R78, 0x5410, RZ ;  /* 0x000054104e06a816 */ /* 0x000fe400000000ff */
[C---:B------:R-:W-:Y:S02]  /*f580*/  ISETP.GE.U32.AND P5, PT, R225.reuse, R23, PT ;  /* 0x00000017e100720c */ /* 0x040fe40003fa6070 */
[----:B------:R-:W-:Y:S01]  /*f590*/  ISETP.GE.U32.AND P2, PT, R225, R2, PT ;  /* 0x00000002e100720c */ /* 0x000fe20003f46070 */
[----:B------:R-:W-:Y:S01]  /*f5a0*/  IMAD.WIDE.U32 R2, R14, -0x2daee0ad, RZ ;  /* 0xd2511f530e027825 */ /* 0x000fe200078e00ff */
[----:B------:R-:W-:-:S02]  /*f5b0*/  LOP3.LUT R0, R0, 0xffff, RZ, 0xc0, !PT ;  /* 0x0000ffff00007812 */ /* 0x000fc400078ec0ff */
[C---:B------:R-:W-:Y:S02]  /*f5c0*/  PRMT R161, R42.reuse, 0x7610, R161 ;  /* 0x000076102aa17816 */ /* 0x040fe400000000a1 */
[----:B------:R-:W-:Y:S02]  /*f5d0*/  @!P1 PRMT R4, R81, 0x5410, RZ ;  /* 0x0000541051049816 */ /* 0x000fe400000000ff */
[----:B------:R-:W-:Y:S01]  /*f5e0*/  ISETP.GE.U32.AND P1, PT, R225, R0, PT ;  /* 0x00000000e100720c */ /* 0x000fe20003f26070 */
[----:B------:R-:W-:Y:S01]  /*f5f0*/  @!P0 HFMA2.BF16_V2 R87, -RZ.H0_H0, RZ.H0_H0, -R161.H0_H0 ;  /* 0x200000ffff578231 */ /* 0x000fe200003409a1 */
[----:B------:R-:W-:Y:S02]  /*f600*/  PRMT R162, R42, 0x7632, R162 ;  /* 0x000076322aa27816 */ /* 0x000fe400000000a2 */
[----:B------:R-:W-:Y:S02]  /*f610*/  LOP3.LUT R0, R3, UR13, R10, 0x96, !PT ;  /* 0x0000000d03007c12 */ /* 0x000fe4000f8e960a */
[----:B------:R-:W-:-:S02]  /*f620*/  LOP3.LUT R19, R2, 0xffff, RZ, 0xc0, !PT ;  /* 0x0000ffff02137812 */ /* 0x000fc400078ec0ff */
[----:B------:R-:W-:Y:S02]  /*f630*/  LOP3.LUT R26, R2, 0xff, RZ, 0xc0, !PT ;  /* 0x000000ff021a7812 */ /* 0x000fe400078ec0ff */
[--C-:B------:R-:W-:Y:S02]  /*f640*/  SHF.R.U32.HI R17, RZ, 0x10, R2.reuse ;  /* 0x00000010ff117819 */ /* 0x100fe40000011602 */
[----:B------:R-:W-:Y:S02]  /*f650*/  SHF.R.U32.HI R3, RZ, 0x18, R2 ;  /* 0x00000018ff037819 */ /* 0x000fe40000011602 */
[----:B------:R-:W-:Y:S02]  /*f660*/  PRMT R160, R12, 0x7610, R160 ;  /* 0x000076100ca07816 */ /* 0x000fe400000000a0 */
[----:B------:R-:W-:Y:S02]  /*f670*/  LOP3.LUT R2, R22, 0xff, RZ, 0xc0, !PT ;  /* 0x000000ff16027812 */ /* 0x000fe400078ec0ff */
[----:B------:R-:W-:Y:S01]  /*f680*/  PRMT R114, R161, 0x5410, R162 ;  /* 0x00005410a1727816 */ /* 0x000fe200000000a2 */
[----:B------:R-:W-:Y:S01]  /*f690*/  @!P5 HFMA2.BF16_V2 R89, -RZ.H0_H0, RZ.H0_H0, -R160.H0_H0 ;  /* 0x200000ffff59d231 */ /* 0x000fe200003409a0 */
[----:B------:R-:W-:-:S02]  /*f6a0*/  @!P0 PRMT R161, R87, 0x5410, RZ ;  /* 0x0000541057a18816 */ /* 0x000fc400000000ff */
[----:B------:R-:W-:Y:S02]  /*f6b0*/  PRMT R159, R12, 0x7632, R159 ;  /* 0x000076320c9f7816 */ /* 0x000fe4000000009f */
[----:B------:R-:W-:Y:S01]  /*f6c0*/  ISETP.GE.U32.AND P0, PT, R225, R2, PT ;  /* 0x00000002e100720c */ /* 0x000fe20003f06070 */
[----:B------:R-:W-:Y:S01]  /*f6d0*/  IMAD.MOV.U32 R77, RZ, RZ, R113 ;  /* 0x000000ffff4d7224 */ /* 0x000fe200078e0071 */
[----:B------:R-:W-:Y:S01]  /*f6e0*/  MUFU.EX2 R15, R142 ;  /* 0x0000008e000f7308 */ /* 0x000fe20000000800 */
[----:B------:R-:W-:Y:S02]  /*f6f0*/  PRMT R113, R160, 0x5410, R159 ;  /* 0x00005410a0717816 */ /* 0x000fe4000000009f */
[----:B------:R-:W-:Y:S02]  /*f700*/  @!P5 PRMT R160, R89, 0x5410, RZ ;  /* 0x0000541059a0d816 */ /* 0x000fe400000000ff */
[----:B------:R-:W-:-:S03]  /*f710*/  ISETP.GE.U32.AND P5, PT, R225, R3, PT ;  /* 0x00000003e100720c */ /* 0x000fc60003fa6070 */
[----:B------:R-:W1:Y:S01]  /*f720*/  MUFU.EX2 R2, R75 ;  /* 0x0000004b00027308 */ /* 0x000e620000000800 */
[C---:B------:R-:W-:Y:S01]  /*f730*/  LOP3.LUT R3, R8.reuse, 0xffff, RZ, 0xc0, !PT ;  /* 0x0000ffff08037812 */ /* 0x040fe200078ec0ff */
[----:B------:R-:W-:Y:S01]  /*f740*/  @!P1 HFMA2.BF16_V2 R88, -RZ.H0_H0, RZ.H0_H0, -R159.H0_H0 ;  /* 0x200000ffff589231 */ /* 0x000fe2000034099f */
[----:B------:R-:W-:Y:S02]  /*f750*/  LOP3.LUT R10, R8, 0xff, RZ, 0xc0, !PT ;  /* 0x000000ff080a7812 */ /* 0x000fe400078ec0ff */
[----:B------:R-:W-:Y:S01]  /*f760*/  SHF.R.U32.HI R3, RZ, 0x8, R3 ;  /* 0x00000008ff037819 */ /* 0x000fe20000011603 */
[----:B------:R-:W-:Y:S01]  /*f770*/  @!P0 HFMA2.BF16_V2 R91, -RZ.H0_H0, RZ.H0_H0, -R158.H0_H0 ;  /* 0x200000ffff5b8231 */ /* 0x000fe2000034099e */
[----:B------:R-:W-:Y:S02]  /*f780*/  @!P1 PRMT R159, R88, 0x5410, RZ ;  /* 0x00005410589f9816 */ /* 0x000fe400000000ff */
[----:B------:R-:W-:Y:S02]  /*f790*/  LOP3.LUT R3, R3, 0xffff, RZ, 0xc0, !PT ;  /* 0x0000ffff03037812 */ /* 0x000fe400078ec0ff */
[----:B------:R-:W-:-:S02]  /*f7a0*/  ISETP.GE.U32.AND P1, PT, R225, R10, PT ;  /* 0x0000000ae100720c */ /* 0x000fc40003f26070 */
[----:B------:R-:W-:Y:S02]  /*f7b0*/  @!P0 PRMT R158, R91, 0x5410, RZ ;  /* 0x000054105b9e8816 */ /* 0x000fe400000000ff */
[----:B------:R-:W-:Y:S02]  /*f7c0*/  ISETP.GE.U32.AND P0, PT, R225, R3, PT ;  /* 0x00000003e100720c */ /* 0x000fe40003f06070 */
[----:B-1----:R-:W-:Y:S01]  /*f7d0*/  F2FP.BF16.PACK_AB R3, R2, R15 ;  /* 0x0000000f0203723e */ /* 0x002fe200000010ff */
[----:B------:R-:W-:-:S03]  /*f7e0*/  FADD.FTZ R16, R31, R29 ;  /* 0x0000001d1f107221 */ /* 0x000fc60000010000 */
[C---:B------:R-:W-:Y:S01]  /*f7f0*/  PRMT R156, R3.reuse, 0x7610, R156 ;  /* 0x00007610039c7816 */ /* 0x040fe2000000009c */
[----:B------:R-:W-:Y:S01]  /*f800*/  IMAD.MOV.U32 R29, RZ, RZ, R57 ;  /* 0x000000ffff1d7224 */ /* 0x000fe200078e0039 */
[----:B------:R-:W-:Y:S01]  /*f810*/  MUFU.EX2 R14, R143 ;  /* 0x0000008f000e7308 */ /* 0x000fe20000000800 */
[----:B------:R-:W-:Y:S01]  /*f820*/  IMAD.MOV.U32 R57, RZ, RZ, R224 ;  /* 0x000000ffff397224 */ /* 0x000fe200078e00e0 */
[----:B------:R-:W-:Y:S01]  /*f830*/  PRMT R155, R3, 0x7632, R155 ;  /* 0x00007632039b7816 */ /* 0x000fe2000000009b */
[----:B------:R-:W-:Y:S01]  /*f840*/  @!P1 HFMA2.BF16_V2 R92, -RZ.H0_H0, RZ.H0_H0, -R156.H0_H0 ;  /* 0x200000ffff5c9231 */ /* 0x000fe2000034099c */
[----:B------:R-:W-:Y:S01]  /*f850*/  FADD.FTZ R12, R47, R27 ;  /* 0x0000001b2f0c7221 */ /* 0x000fe20000010000 */
[----:B------:R-:W-:-:S03]  /*f860*/  LOP3.LUT R3, R24, 0xff, RZ, 0xc0, !PT ;  /* 0x000000ff18037812 */ /* 0x000fc600078ec0ff */
[----:B------:R-:W1:Y:S01]  /*f870*/  MUFU.EX2 R224, R144 ;  /* 0x0000009000e07308 */ /* 0x000e620000000800 */
[----:B------:R-:W-:Y:S01]  /*f880*/  IMAD.MOV.U32 R47, RZ, RZ, R132 ;  /* 0x000000ffff2f7224 */ /* 0x000fe200078e0084 */
[----:B------:R-:W-:Y:S02]  /*f890*/  PRMT R132, R156, 0x5410, R155 ;  /* 0x000054109c847816 */ /* 0x000fe4000000009b */
[----:B------:R-:W-:Y:S02]  /*f8a0*/  @!P1 PRMT R156, R92, 0x5410, RZ ;  /* 0x000054105c9c9816 */ /* 0x000fe400000000ff */
[----:B------:R-:W-:Y:S02]  /*f8b0*/  ISETP.GE.U32.AND P1, PT, R225, R3, PT ;  /* 0x00000003e100720c */ /* 0x000fe40003f26070 */
[----:B------:R-:W-:Y:S01]  /*f8c0*/  SHF.R.U32.HI R3, RZ, 0x8, R25 ;  /* 0x00000008ff037819 */ /* 0x000fe20000011619 */
[----:B------:R-:W-:Y:S02]  /*f8d0*/  @!P4 HFMA2.BF16_V2 R85, -RZ.H0_H0, RZ.H0_H0, -R189.H0_H0 ;  /* 0x200000ffff55c231 */ /* 0x000fe400003409bd */
[----:B------:R-:W-:Y:S01]  /*f8e0*/  @!P0 HFMA2.BF16_V2 R93, -RZ.H0_H0, RZ.H0_H0, -R155.H0_H0 ;  /* 0x200000ffff5d8231 */ /* 0x000fe2000034099b */
[----:B------:R-:W-:Y:S01]  /*f8f0*/  LOP3.LUT R3, R3, 0xffff, RZ, 0xc0, !PT ;  /* 0x0000ffff03037812 */ /* 0x000fe200078ec0ff */
[----:B------:R-:W-:Y:S01]  /*f900*/  IMAD.MOV.U32 R87, RZ, RZ, R76 ;  /* 0x000000ffff577224 */ /* 0x000fe200078e004c */
[----:B------:R-:W-:Y:S01]  /*f910*/  @!P4 PRMT R189, R85, 0x5410, RZ ;  /* 0x0000541055bdc816 */ /* 0x000fe200000000ff */
[----:B------:R-:W-:Y:S01]  /*f920*/  IMAD.MOV.U32 R76, RZ, RZ, R221 ;  /* 0x000000ffff4c7224 */ /* 0x000fe200078e00dd */
[----:B------:R-:W-:Y:S01]  /*f930*/  @!P0 PRMT R155, R93, 0x5410, RZ ;  /* 0x000054105d9b8816 */ /* 0x000fe200000000ff */
[----:B------:R-:W-:Y:S01]  /*f940*/  MUFU.EX2 R221, R69 ;  /* 0x0000004500dd7308 */ /* 0x000fe20000000800 */
[----:B------:R-:W-:-:S02]  /*f950*/  ISETP.GE.U32.AND P4, PT, R225, R20, PT ;  /* 0x00000014e100720c */ /* 0x000fc40003f86070 */
[----:B------:R-:W-:Y:S02]  /*f960*/  ISETP.GE.U32.AND P0, PT, R225, R3, PT ;  /* 0x00000003e100720c */ /* 0x000fe40003f06070 */
[----:B-1----:R-:W-:-:S03]  /*f970*/  F2FP.BF16.PACK_AB R3, R224, R14 ;  /* 0x0000000ee003723e */ /* 0x002fc600000010ff */
[----:B------:R-:W1:Y:S01]  /*f980*/  MUFU.EX2 R20, R59 ;  /* 0x0000003b00147308 */ /* 0x000e620000000800 */
[----:B------:R-:W-:Y:S01]  /*f990*/  @!P2 HFMA2.BF16_V2 R86, -RZ.H0_H0, RZ.H0_H0, -R162.H0_H0 ;  /* 0x200000ffff56a231 */ /* 0x000fe200003409a2 */
[C---:B------:R-:W-:Y:S02]  /*f9a0*/  PRMT R154, R3.reuse, 0x7610, R154 ;  /* 0x00007610039a7816 */ /* 0x040fe4000000009a */
[----:B------:R-:W-:Y:S02]  /*f9b0*/  PRMT R153, R3, 0x7632, R153 ;  /* 0x0000763203997816 */ /* 0x000fe40000000099 */
[----:B------:R-:W-:Y:S02]  /*f9c0*/  LOP3.LUT R3, R17, 0xff, RZ, 0xc0, !PT ;  /* 0x000000ff11037812 */ /* 0x000fe400078ec0ff */
[----:B------:R-:W-:Y:S02]  /*f9d0*/  @!P2 PRMT R162, R86, 0x5410, RZ ;  /* 0x0000541056a2a816 */ /* 0x000fe400000000ff */
[----:B------:R-:W-:-:S02]  /*f9e0*/  ISETP.GE.U32.AND P2, PT, R225, R3, PT ;  /* 0x00000003e100720c */ /* 0x000fc40003f46070 */
[----:B------:R-:W-:Y:S01]  /*f9f0*/  SHF.R.U32.HI R3, RZ, 0x8, R19 ;  /* 0x00000008ff037819 */ /* 0x000fe20000011613 */
[----:B------:R-:W-:Y:S01]  /*fa00*/  @!P0 HFMA2.BF16_V2 R95, -RZ.H0_H0, RZ.H0_H0, -R153.H0_H0 ;  /* 0x200000ffff5f8231 */ /* 0x000fe20000340999 */
[----:B------:R-:W-:Y:S02]  /*fa10*/  IMAD.MOV.U32 R82, RZ, RZ, R131 ;  /* 0x000000ffff527224 */ /* 0x000fe400078e0083 */
[----:B------:R-:W-:Y:S01]  /*fa20*/  LOP3.LUT R3, R3, 0xffff, RZ, 0xc0, !PT ;  /* 0x0000ffff03037812 */ /* 0x000fe200078ec0ff */
[----:B------:R-:W-:Y:S01]  /*fa30*/  IMAD.MOV.U32 R23, RZ, RZ, R226 ;  /* 0x000000ffff177224 */ /* 0x000fe200078e00e2 */
[----:B------:R-:W-:Y:S01]  /*fa40*/  PRMT R131, R154, 0x5410, R153 ;  /* 0x000054109a837816 */ /* 0x000fe20000000099 */
[----:B------:R-:W-:Y:S01]  /*fa50*/  IMAD.MOV.U32 R78, RZ, RZ, R223 ;  /* 0x000000ffff4e7224 */ /* 0x000fe200078e00df */
[----:B-1----:R-:W-:Y:S01]  /*fa60*/  F2FP.BF16.PACK_AB R10, R221, R20 ;  /* 0x00000014dd0a723e */ /* 0x002fe200000010ff */
[----:B------:R-:W-:Y:S01]  /*fa70*/  IMAD.MOV.U32 R22, RZ, RZ, R77 ;  /* 0x000000ffff167224 */ /* 0x000fe200078e004d */
[----:B------:R-:W-:Y:S01]  /*fa80*/  @!P0 PRMT R153, R95, 0x5410, RZ ;  /* 0x000054105f998816 */ /* 0x000fe200000000ff */
[----:B------:R-:W-:Y:S01]  /*fa90*/  MUFU.EX2 R223, R73 ;  /* 0x0000004900df7308 */ /* 0x000fe20000000800 */
[C---:B------:R-:W-:Y:S01]  /*faa0*/  ISETP.GE.U32.AND P6, PT, R225.reuse, R28, PT ;  /* 0x0000001ce100720c */ /* 0x040fe20003fc6070 */
[----:B------:R-:W-:Y:S01]  /*fab0*/  IMAD.MOV.U32 R77, RZ, RZ, R222 ;  /* 0x000000ffff4d7224 */ /* 0x000fe200078e00de */
[----:B------:R-:W-:-:S02]  /*fac0*/  ISETP.GE.U32.AND P0, PT, R225, R3, PT ;  /* 0x00000003e100720c */ /* 0x000fc40003f06070 */
[----:B------:R-:W-:-:S03]  /*fad0*/  LOP3.LUT R3, R0, 0xffff, RZ, 0xc0, !PT ;  /* 0x0000ffff00037812 */ /* 0x000fc600078ec0ff */
[----:B------:R-:W1:Y:S01]  /*fae0*/  MUFU.EX2 R226, R72 ;  /* 0x0000004800e27308 */ /* 0x000e620000000800 */
[----:B------:R-:W-:Y:S01]  /*faf0*/  PRMT R152, R10, 0x7610, R152 ;  /* 0x000076100a987816 */ /* 0x000fe20000000098 */
[----:B------:R-:W-:Y:S01]  /*fb00*/  IMAD.MOV.U32 R51, RZ, RZ, R210 ;  /* 0x000000ffff337224 */ /* 0x000fe200078e00d2 */
[----:B------:R-:W-:Y:S01]  /*fb10*/  SHF.R.U32.HI R3, RZ, 0x8, R3 ;  /* 0x00000008ff037819 */ /* 0x000fe20000011603 */
[----:B------:R-:W-:-:S04]  /*fb20*/  IMAD.MOV.U32 R79, RZ, RZ, R211 ;  /* 0x000000ffff4f7224 */ /* 0x000fc800078e00d3 */
[----:B------:R-:W-:Y:S01]  /*fb30*/  MUFU.EX2 R222, R145 ;  /* 0x0000009100de7308 */ /* 0x000fe20000000800 */
[----:B------:R-:W-:Y:S01]  /*fb40*/  @!P1 HFMA2.BF16_V2 R97, -RZ.H0_H0, RZ.H0_H0, -R152.H0_H0 ;  /* 0x200000ffff619231 */ /* 0x000fe20000340998 */
[----:B------:R-:W-:-:S06]  /*fb50*/  PRMT R151, R10, 0x7632, R151 ;  /* 0x000076320a977816 */ /* 0x000fcc0000000097 */
[----:B------:R-:W3:Y:S01]  /*fb60*/  MUFU.EX2 R91, R146 ;  /* 0x00000092005b7308 */ /* 0x000ee20000000800 */
[----:B------:R-:W-:Y:S01]  /*fb70*/  LOP3.LUT R3, R3, 0xffff, RZ, 0xc0, !PT ;  /* 0x0000ffff03037812 */ /* 0x000fe200078ec0ff */
[----:B------:R-:W-:Y:S01]  /*fb80*/  IMAD.MOV.U32 R50, RZ, RZ, R130 ;  /* 0x000000ffff327224 */ /* 0x000fe200078e0082 */
[----:B------:R-:W-:Y:S01]  /*fb90*/  PRMT R130, R152, 0x5410, R151 ;  /* 0x0000541098827816 */ /* 0x000fe20000000097 */
[----:B------:R-:W-:-:S04]  /*fba0*/  FADD.FTZ R15, R15, R21 ;  /* 0x000000150f0f7221 */ /* 0x000fc80000010000 */
[----:B------:R4:W-:Y:S01]  /*fbb0*/  MUFU.EX2 R211, R149 ;  /* 0x0000009500d37308 */ /* 0x0009e20000000800 */
[----:B------:R-:W-:Y:S01]  /*fbc0*/  @!P6 HFMA2.BF16_V2 R96, -RZ.H0_H0, RZ.H0_H0, -R151.H0_H0 ;  /* 0x200000ffff60e231 */ /* 0x000fe20000340997 */
[----:B------:R-:W-:-:S06]  /*fbd0*/  @!P1 PRMT R152, R97, 0x5410, RZ ;  /* 0x0000541061989816 */ /* 0x000fcc00000000ff */
[----:B------:R-:W4:Y:S01]  /*fbe0*/  MUFU.EX2 R210, R234 ;  /* 0x000000ea00d27308 */ /* 0x000f220000000800 */
[----:B------:R-:W-:Y:S01]  /*fbf0*/  ISETP.GE.U32.AND P1, PT, R225, R3, PT ;  /* 0x00000003e100720c */ /* 0x000fe20003f26070 */
[----:B------:R-:W-:Y:S01]  /*fc00*/  FADD.FTZ R15, R2, R15 ;  /* 0x0000000f020f7221 */ /* 0x000fe20000010000 */
[----:B------:R-:W-:Y:S01]  /*fc10*/  @!P4 HFMA2.BF16_V2 R94, -RZ.H0_H0, RZ.H0_H0, -R154.H0_H0 ;  /* 0x200000ffff5ec231 */ /* 0x000fe2000034099a */
[----:B-1----:R-:W-:Y:S02]  /*fc20*/  F2FP.BF16.PACK_AB R2, R226, R223 ;  /* 0x000000dfe202723e */ /* 0x002fe400000010ff */
[----:B------:R-:W-:Y:S02]  /*fc30*/  @!P6 PRMT R151, R96, 0x5410, RZ ;  /* 0x000054106097e816 */ /* 0x000fe400000000ff */
[----:B------:R-:W-:Y:S02]  /*fc40*/  LOP3.LUT R3, R0, 0xff, RZ, 0xc0, !PT ;  /* 0x000000ff00037812 */ /* 0x000fe400078ec0ff */
[----:B---3--:R-:W-:-:S02]  /*fc50*/  F2FP.BF16.PACK_AB R10, R91, R222 ;  /* 0x000000de5b0a723e */ /* 0x008fc400000010ff */
[C---:B------:R-:W-:Y:S02]  /*fc60*/  ISETP.GE.U32.AND P6, PT, R225.reuse, R26, PT ;  /* 0x0000001ae100720c */ /* 0x040fe40003fc6070 */
[----:B------:R-:W-:Y:S02]  /*fc70*/  PRMT R146, R2, 0x7632, R146 ;  /* 0x0000763202927816 */ /* 0x000fe40000000092 */
[----:B------:R-:W-:Y:S01]  /*fc80*/  @!P4 PRMT R154, R94, 0x5410, RZ ;  /* 0x000054105e9ac816 */ /* 0x000fe200000000ff */
[----:B------:R-:W-:Y:S01]  /*fc90*/  IMAD.MOV.U32 R80, RZ, RZ, R138 ;  /* 0x000000ffff507224 */ /* 0x000fe200078e008a */
[----:B------:R-:W-:Y:S02]  /*fca0*/  ISETP.GE.U32.AND P4, PT, R225, R3, PT ;  /* 0x00000003e100720c */ /* 0x000fe40003f86070 */
[----:B----4-:R-:W-:Y:S01]  /*fcb0*/  PRMT R149, R10, 0x7632, R149 ;  /* 0x000076320a957816 */ /* 0x010fe20000000095 */
[----:B------:R-:W-:Y:S01]  /*fcc0*/  @!P2 HFMA2.BF16_V2 R98, -RZ.H0_H0, RZ.H0_H0, -R2.H0_H0 ;  /* 0x200000ffff62a231 */ /* 0x000fe20000340902 */
[----:B------:R-:W-:-:S02]  /*fcd0*/  F2FP.BF16.PACK_AB R3, R210, R211 ;  /* 0x000000d3d203723e */ /* 0x000fc400000010ff */
[C---:B------:R-:W-:Y:S02]  /*fce0*/  @P2 PRMT R209, R2.reuse, 0x7610, R209 ;  /* 0x0000761002d12816 */ /* 0x040fe400000000d1 */
[----:B------:R-:W-:Y:S02]  /*fcf0*/  PRMT R138, R2, 0x5410, R146 ;  /* 0x00005410028a7816 */ /* 0x000fe40000000092 */
[----:B------:R-:W-:Y:S01]  /*fd00*/  SHF.R.U32.HI R2, RZ, 0x10, R8 ;  /* 0x00000010ff027819 */ /* 0x000fe20000011608 */
[----:B------:R-:W-:Y:S01]  /*fd10*/  @!P1 HFMA2.BF16_V2 R126, -RZ.H0_H0, RZ.H0_H0, -R149.H0_H0 ;  /* 0x200000ffff7e9231 */ /* 0x000fe20000340995 */
[----:B------:R-:W-:Y:S02]  /*fd20*/  PRMT R150, R10, 0x7610, R150 ;  /* 0x000076100a967816 */ /* 0x000fe40000000096 */
[C---:B------:R-:W-:Y:S02]  /*fd30*/  PRMT R148, R3.reuse, 0x7610, R148 ;  /* 0x0000761003947816 */ /* 0x040fe40000000094 */
[----:B------:R-:W-:Y:S01]  /*fd40*/  PRMT R147, R3, 0x7632, R147 ;  /* 0x0000763203937816 */ /* 0x000fe20000000093 */
[----:B------:R-:W-:Y:S01]  /*fd50*/  IMAD.MOV.U32 R27, RZ, RZ, R230 ;  /* 0x000000ffff1b7224 */ /* 0x000fe200078e00e6 */
[----:B------:R-:W-:Y:S01]  /*fd60*/  LOP3.LUT R2, R2, 0xff, RZ, 0xc0, !PT ;  /* 0x000000ff02027812 */ /* 0x000fe200078ec0ff */
[----:B------:R-:W-:Y:S01]  /*fd70*/  @!P6 HFMA2.BF16_V2 R125, -RZ.H0_H0, RZ.H0_H0, -R148.H0_H0 ;  /* 0x200000ffff7de231 */ /* 0x000fe20000340994 */
[----:B------:R-:W-:Y:S01]  /*fd80*/  PRMT R230, R150, 0x5410, R149 ;  /* 0x0000541096e67816 */ /* 0x000fe20000000095 */
[----:B------:R-:W-:Y:S01]  /*fd90*/  @!P0 HFMA2.BF16_V2 R124, -RZ.H0_H0, RZ.H0_H0, -R147.H0_H0 ;  /* 0x200000ffff7c8231 */ /* 0x000fe20000340993 */
[----:B------:R-:W-:-:S02]  /*fda0*/  @!P1 PRMT R149, R126, 0x5410, RZ ;  /* 0x000054107e959816 */ /* 0x000fc400000000ff */
[----:B------:R-:W-:Y:S01]  /*fdb0*/  ISETP.GE.U32.AND P1, PT, R225, R2, PT ;  /* 0x00000002e100720c */ /* 0x000fe20003f26070 */
[----:B------:R-:W-:Y:S01]  /*fdc0*/  IMAD.MOV.U32 R81, RZ, RZ, R139 ;  /* 0x000000ffff517224 */ /* 0x000fe200078e008b */
[----:B------:R-:W-:Y:S01]  /*fdd0*/  SHF.R.U32.HI R2, RZ, 0x18, R8 ;  /* 0x00000018ff027819 */ /* 0x000fe20000011608 */
[----:B------:R-:W-:Y:S01]  /*fde0*/  IMAD.MOV.U32 R89, RZ, RZ, R208 ;  /* 0x000000ffff597224 */ /* 0x000fe200078e00d0 */
[----:B------:R-:W-:Y:S01]  /*fdf0*/  PRMT R139, R148, 0x5410, R147 ;  /* 0x00005410948b7816 */ /* 0x000fe20000000093 */
[----:B------:R-:W-:Y:S01]  /*fe00*/  MUFU.EX2 R208, R233 ;  /* 0x000000e900d07308 */ /* 0x000fe20000000800 */
[----:B------:R-:W-:Y:S02]  /*fe10*/  @!P6 PRMT R148, R125, 0x5410, RZ ;  /* 0x000054107d94e816 */ /* 0x000fe400000000ff */
[----:B------:R-:W-:Y:S02]  /*fe20*/  @!P0 PRMT R147, R124, 0x5410, RZ ;  /* 0x000054107c938816 */ /* 0x000fe400000000ff */
[----:B------:R-:W-:-:S03]  /*fe30*/  ISETP.GE.U32.AND P0, PT, R225, R2, PT ;  /* 0x00000002e100720c */ /* 0x000fc60003f06070 */
[----:B------:R-:W1:Y:S01]  /*fe40*/  MUFU.EX2 R125, R232 ;  /* 0x000000e8007d7308 */ /* 0x000e620000000800 */
[C---:B------:R-:W-:Y:S02]  /*fe50*/  PRMT R145, R44.reuse, 0x7610, R145 ;  /* 0x000076102c917816 */ /* 0x040fe40000000091 */
[--C-:B------:R-:W-:Y:S02]  /*fe60*/  SHF.R.U32.HI R2, RZ, 0x18, R0.reuse ;  /* 0x00000018ff027819 */ /* 0x100fe40000011600 */
[----:B------:R-:W-:Y:S01]  /*fe70*/  SHF.R.U32.HI R0, RZ, 0x10, R0 ;  /* 0x00000010ff007819 */ /* 0x000fe20000011600 */
[----:B------:R-:W-:Y:S01]  /*fe80*/  @!P1 HFMA2.BF16_V2 R128, -RZ.H0_H0, RZ.H0_H0, -R145.H0_H0 ;  /* 0x200000ffff809231 */ /* 0x000fe20000340991 */
[----:B------:R-:W-:Y:S01]  /*fe90*/  PRMT R144, R44, 0x7632, R144 ;  /* 0x000076322c907816 */ /* 0x000fe20000000090 */
[----:B------:R-:W-:Y:S01]  /*fea0*/  FADD.FTZ R16, R35, R16 ;  /* 0x0000001023107221 */ /* 0x000fe20000010000 */
[----:B------:R-:W-:Y:S01]  /*feb0*/  LOP3.LUT R0, R0, 0xff, RZ, 0xc0, !PT ;  /* 0x000000ff00007812 */ /* 0x000fe200078ec0ff */
[----:B------:R-:W-:-:S02]  /*fec0*/  IMAD.MOV.U32 R43, RZ, RZ, c[0x0][0x228] ;  /* 0x00008a00ff2b7624 */ /* 0x000fc400078e00ff */
[----:B------:R-:W-:Y:S01]  /*fed0*/  IMAD.MOV.U32 R84, RZ, RZ, R61 ;  /* 0x000000ffff547224 */ /* 0x000fe200078e003d */
[----:B------:R-:W-:Y:S01]  /*fee0*/  @!P0 HFMA2.BF16_V2 R133, -RZ.H0_H0, RZ.H0_H0, -R144.H0_H0 ;  /* 0x200000ffff858231 */ /* 0x000fe20000340990 */
[----:B------:R-:W-:Y:S01]  /*fef0*/  IMAD.MOV.U32 R74, RZ, RZ, R129 ;  /* 0x000000ffff4a7224 */ /* 0x000fe200078e0081 */
[----:B------:R-:W-:Y:S01]  /*ff00*/  PRMT R129, R145, 0x5410, R144 ;  /* 0x0000541091817816 */ /* 0x000fe20000000090 */
[----:B------:R-:W-:Y:S01]  /*ff10*/  IMAD.MOV.U32 R85, RZ, RZ, R71 ;  /* 0x000000ffff557224 */ /* 0x000fe200078e0047 */
[----:B------:R-:W-:Y:S01]  /*ff20*/  @!P1 PRMT R145, R128, 0x5410, RZ ;  /* 0x0000541080919816 */ /* 0x000fe200000000ff */
[----:B------:R-:W-:Y:S02]  /*ff30*/  IMAD.MOV.U32 R83, RZ, RZ, R70 ;  /* 0x000000ffff537224 */ /* 0x000fe400078e0046 */
[----:B------:R-:W-:Y:S01]  /*ff40*/  IMAD.MOV.U32 R61, RZ, RZ, R68 ;  /* 0x000000ffff3d7224 */ /* 0x000fe200078e0044 */
[----:B------:R-:W-:Y:S01]  /*ff50*/  ISETP.GE.U32.AND P1, PT, R225, R0, PT ;  /* 0x00000000e100720c */ /* 0x000fe20003f26070 */
[----:B------:R-:W-:-:S02]  /*ff60*/  IMAD.MOV.U32 R86, RZ, RZ, R66 ;  /* 0x000000ffff567224 */ /* 0x000fc400078e0042 */
[----:B------:R-:W-:Y:S02]  /*ff70*/  IMAD.MOV.U32 R70, RZ, RZ, R140 ;  /* 0x000000ffff467224 */ /* 0x000fe400078e008c */
[----:B------:R-:W-:Y:S02]  /*ff80*/  IMAD.MOV.U32 R71, RZ, RZ, R141 ;  /* 0x000000ffff477224 */ /* 0x000fe400078e008d */
[----:B------:R-:W-:Y:S02]  /*ff90*/  IMAD.SHL.U32 R68, R43, 0x8, RZ ;  /* 0x000000082b447824 */ /* 0x000fe400078e00ff */
[----:B------:R-:W-:Y:S01]  /*ffa0*/  FADD.FTZ R234, R39, R16 ;  /* 0x0000001027ea7221 */ /* 0x000fe20000010000 */
[----:B-1----:R-:W-:Y:S01]  /*ffb0*/  F2FP.BF16.PACK_AB R0, R208, R125 ;  /* 0x0000007dd000723e */ /* 0x002fe200000010ff */
[----:B------:R-:W-:Y:S02]  /*ffc0*/  IMAD.SHL.U32 R66, R43, 0x40, RZ ;  /* 0x000000402b427824 */ /* 0x000fe400078e00ff */
[----:B------:R-:W-:Y:S01]  /*ffd0*/  IMAD.WIDE.U32 R16, R236, -0x326172a9, RZ ;  /* 0xcd9e8d57ec107825 */ /* 0x000fe200078e00ff */
[----:B------:R-:W-:-:S03]  /*ffe0*/  @!P0 PRMT R144, R133, 0x5410, RZ ;  /* 0x0000541085908816 */ /* 0x000fc600000000ff */
[----:B------:R-:W-:Y:S02]  /*fff0*/  IMAD R64, R43, 0x48, RZ ;  /* 0x000000482b407824 */ /* 0x000fe400078e02ff */
[----:B------:R-:W-:Y:S01]  /*10000*/  IMAD.MOV.U32 R75, RZ, RZ, R47 ;  /* 0x000000ffff4b7224 */ /* 0x000fe200078e002f */
[----:B------:R-:W-:Y:S01]  /*10010*/  ISETP.GE.U32.AND P0, PT, R225, R2, PT ;  /* 0x00000002e100720c */ /* 0x000fe20003f06070 */
[----:B------:R-:W-:Y:S02]  /*10020*/  IMAD.MOV.U32 R42, RZ, RZ, R67 ;  /* 0x000000ffff2a7224 */ /* 0x000fe400078e0043 */
[----:B------:R-:W-:Y:S01]  /*10030*/  IMAD.WIDE R68, R68, 0x2, R70 ;  /* 0x0000000244447825 */ /* 0x000fe200078e0246 */
[----:B------:R-:W-:-:S03]  /*10040*/  PRMT R143, R0, 0x7610, R143 ;  /* 0x00007610008f7816 */ /* 0x000fc6000000008f */
[----:B------:R-:W-:Y:S01]  /*10050*/  IMAD.MOV.U32 R47, RZ, RZ, R101 ;  /* 0x000000ffff2f7224 */ /* 0x000fe200078e0065 */
[----:B------:R-:W-:Y:S01]  /*10060*/  PRMT R142, R0, 0x7632, R142 ;  /* 0x00007632008e7816 */ /* 0x000fe2000000008e */
[----:B------:R-:W-:Y:S01]  /*10070*/  IMAD.WIDE R66, R66, 0x2, R70 ;  /* 0x0000000242427825 */ /* 0x000fe200078e0246 */
[----:B------:R-:W-:-:S03]  /*10080*/  LOP3.LUT R2, R17, UR17, R29, 0x96, !PT ;  /* 0x0000001111027c12 */ /* 0x000fc6000f8e961d */
[----:B------:R-:W-:Y:S01]  /*10090*/  IMAD.MOV.U32 R101, RZ, RZ, R65 ;  /* 0x000000ffff657224 */ /* 0x000fe200078e0041 */
[----:B------:R-:W-:Y:S01]  /*100a0*/  LOP3.LUT R0, R245, UR16, R190, 0x96, !PT ;  /* 0x00000010f5007c12 */ /* 0x000fe2000f8e96be */
[----:B------:R-:W-:Y:S01]  /*100b0*/  IMAD.WIDE R64, R64, 0x2, R70 ;  /* 0x0000000240407825 */ /* 0x000fe200078e0246 */
[----:B------:R-:W-:Y:S04]  /*100c0*/  STG.E.U16 [R70.64+-0x80], R55 ;  /* 0xffff803746007986 */ /* 0x000fe8000c101520 */
[----:B------:R-:W-:Y:S01]  /*100d0*/  STG.E.U16 [R70.64+-0x7e], R54 ;  /* 0xffff823646007986 */ /* 0x000fe2000c101520 */
[----:B------:R-:W-:-:S03]  /*100e0*/  IMAD.WIDE.U32 R2, R2, -0x2daee0ad, RZ ;  /* 0xd2511f5302027825 */ /* 0x000fc600078e00ff */
[----:B------:R-:W-:Y:S04]  /*100f0*/  STG.E.U16 [R68.64+-0x80], R52 ;  /* 0xffff803444007986 */ /* 0x000fe8000c101520 */
[----:B------:R-:W-:Y:S04]  /*10100*/  STG.E.U16 [R68.64+-0x7e], R53 ;  /* 0xffff823544007986 */ /* 0x000fe8000c101520 */
[----:B------:R-:W-:Y:S04]  /*10110*/  STG.E.U16 [R66.64+-0x80], R9 ;  /* 0xffff800942007986 */ /* 0x000fe8000c101520 */
[----:B------:R-:W-:Y:S04]  /*10120*/  STG.E.U16 [R66.64+-0x7e], R11 ;  /* 0xffff820b42007986 */ /* 0x000fe8000c101520 */
[----:B------:R-:W-:Y:S04]  /*10130*/  STG.E.U16 [R64.64+-0x80], R7 ;  /* 0xffff800740007986 */ /* 0x000fe8000c101520 */
[----:B------:R1:W-:Y:S04]  /*10140*/  STG.E.U16 [R64.64+-0x7e], R6 ;  /* 0xffff820640007986 */ /* 0x0003e8000c101520 */
[----:B------:R-:W-:Y:S04]  /*10150*/  STG.E.U16 [R70.64+-0x70], R38 ;  /* 0xffff902646007986 */ /* 0x000fe8000c101520 */
[----:B------:R-:W-:Y:S04]  /*10160*/  STG.E.U16 [R70.64+-0x6e], R37 ;  /* 0xffff922546007986 */ /* 0x000fe8000c101520 */
[----:B------:R-:W-:Y:S04]  /*10170*/  STG.E.U16 [R68.64+-0x70], R32 ;  /* 0xffff902044007986 */ /* 0x000fe8000c101520 */
[----:B------:R-:W-:Y:S01]  /*10180*/  STG.E.U16 [R68.64+-0x6e], R33 ;  /* 0xffff922144007986 */ /* 0x000fe2000c101520 */
[----:B-1----:R-:W-:Y:S01]  /*10190*/  IMAD.WIDE.U32 R6, R0, -0x326172a9, RZ ;  /* 0xcd9e8d5700067825 */ /* 0x002fe200078e00ff */
[----:B------:R-:W-:-:S04]  /*101a0*/  LOP3.LUT R0, R3, UR11, R244, 0x96, !PT ;  /* 0x0000000b03007c12 */ /* 0x000fc8000f8e96f4 */
[----:B------:R-:W-:Y:S01]  /*101b0*/  LOP3.LUT R3, R7, UR12, R16, 0x96, !PT ;  /* 0x0000000c07037c12 */ /* 0x000fe2000f8e9610 */
[----:B------:R-:W-:Y:S04]  /*101c0*/  STG.E.U16 [R66.64+-0x70], R5 ;  /* 0xffff900542007986 */ /* 0x000fe8000c101520 */
[----:B------:R1:W-:Y:S01]  /*101d0*/  STG.E.U16 [R66.64+-0x6e], R4 ;  /* 0xffff920442007986 */ /* 0x0003e2000c101520 */
[----:B------:R-:W-:-:S04]  /*101e0*/  IMAD.WIDE.U32 R10, R0, -0x326172a9, RZ ;  /* 0xcd9e8d57000a7825 */ /* 0x000fc800078e00ff */
[----:B-1----:R-:W-:-:S05]  /*101f0*/  IMAD.WIDE.U32 R4, R3, -0x2daee0ad, RZ ;  /* 0xd2511f5303047825 */ /* 0x002fca00078e00ff */
[----:B------:R-:W-:-:S05]  /*10200*/  LOP3.LUT R0, R5, UR9, R2, 0x96, !PT ;  /* 0x0000000905007c12 */ /* 0x000fca000f8e9602 */
        /* <DEDUP_REMOVED lines=8> */
[----:B------:R-:W-:Y:S01]  /*10290*/  IMAD.WIDE.U32 R2, R2, -0x326172a9, RZ ;  /* 0xcd9e8d5702027825 */ /* 0x000fe200078e00ff */
[----:B------:R-:W-:-:S04]  /*102a0*/  LOP3.LUT R9, R5, UR6, R8, 0x96, !PT ;  /* 0x0000000605097c12 */ /* 0x000fc8000f8e9608 */
[C---:B------:R-:W-:Y:S02]  /*102b0*/  LOP3.LUT R0, R2.reuse, 0xffff, RZ, 0xc0, !PT ;  /* 0x0000ffff02007812 */ /* 0x040fe400078ec0ff */
[----:B------:R-:W-:Y:S02]  /*102c0*/  SHF.R.U32.HI R5, RZ, 0x10, R2 ;  /* 0x00000010ff057819 */ /* 0x000fe40000011602 */
[----:B------:R-:W-:Y:S01]  /*102d0*/  LOP3.LUT R4, R3, UR14, R4, 0x96, !PT ;  /* 0x0000000e03047c12 */ /* 0x000fe2000f8e9604 */
[----:B------:R-:W-:Y:S01]  /*102e0*/  FADD.FTZ R12, R49, R12 ;  /* 0x0000000c310c7221 */ /* 0x000fe20000010000 */
[----:B------:R-:W-:Y:S02]  /*102f0*/  LOP3.LUT R8, R2, 0xff, RZ, 0xc0, !PT ;  /* 0x000000ff02087812 */ /* 0x000fe400078ec0ff */
[----:B------:R-:W-:Y:S02]  /*10300*/  SHF.R.U32.HI R3, RZ, 0x18, R2 ;  /* 0x00000018ff037819 */ /* 0x000fe40000011602 */
[----:B------:R-:W-:-:S02]  /*10310*/  SHF.R.U32.HI R2, RZ, 0x8, R0 ;  /* 0x00000008ff027819 */ /* 0x000fc40000011600 */
[----:B------:R-:W-:Y:S01]  /*10320*/  LOP3.LUT R0, R5, 0xff, RZ, 0xc0, !PT ;  /* 0x000000ff05007812 */ /* 0x000fe200078ec0ff */
[----:B------:R-:W-:Y:S01]  /*10330*/  FADD.FTZ R31, R40, R12 ;  /* 0x0000000c281f7221 */ /* 0x000fe20000010000 */
[----:B------:R-:W-:Y:S02]  /*10340*/  PRMT R12, R8, 0x5410, R2 ;  /* 0x00005410080c7816 */ /* 0x000fe40000000002 */
[----:B------:R-:W-:Y:S01]  /*10350*/  PRMT R11, R0, 0x5410, R3 ;  /* 0x00005410000b7816 */ /* 0x000fe20000000003 */
[----:B------:R-:W-:-:S05]  /*10360*/  IMAD.WIDE.U32 R2, R9, -0x2daee0ad, RZ ;  /* 0xd2511f5309027825 */ /* 0x000fca00078e00ff */
[----:B------:R-:W-:Y:S02]  /*10370*/  LOP3.LUT R0, R3, UR13, R10, 0x96, !PT ;  /* 0x0000000d03007c12 */ /* 0x000fe4000f8e960a */
[C---:B------:R-:W-:Y:S02]  /*10380*/  LOP3.LUT R3, R2.reuse, 0xffff, RZ, 0xc0, !PT ;  /* 0x0000ffff02037812 */ /* 0x040fe400078ec0ff */
[--C-:B------:R-:W-:Y:S02]  /*10390*/  SHF.R.U32.HI R9, RZ, 0x10, R2.reuse ;  /* 0x00000010ff097819 */ /* 0x100fe40000011602 */
[----:B------:R-:W-:Y:S02]  /*103a0*/  SHF.R.U32.HI R5, RZ, 0x8, R3 ;  /* 0x00000008ff057819 */ /* 0x000fe40000011603 */
[----:B------:R-:W-:Y:S02]  /*103b0*/  LOP3.LUT R3, R2, 0xff, RZ, 0xc0, !PT ;  /* 0x000000ff02037812 */ /* 0x000fe400078ec0ff */
[----:B------:R-:W-:-:S02]  /*103c0*/  SHF.R.U32.HI R8, RZ, 0x18, R2 ;  /* 0x00000018ff087819 */ /* 0x000fc40000011602 */
[C---:B------:R-:W-:Y:S02]  /*103d0*/  LOP3.LUT R2, R4.reuse, 0xffff, RZ, 0xc0, !PT ;  /* 0x0000ffff04027812 */ /* 0x040fe400078ec0ff */
[----:B------:R-:W-:Y:S02]  /*103e0*/  PRMT R5, R3, 0x5410, R5 ;  /* 0x0000541003057816 */ /* 0x000fe40000000005 */
[----:B------:R-:W-:Y:S02]  /*103f0*/  SHF.R.U32.HI R3, RZ, 0x8, R2 ;  /* 0x00000008ff037819 */ /* 0x000fe40000011602 */
[----:B------:R-:W-:Y:S01]  /*10400*/  LOP3.LUT R2, R4, 0xff, RZ, 0xc0, !PT ;  /* 0x000000ff04027812 */ /* 0x000fe200078ec0ff */
[----:B------:R1:W-:Y:S01]  /*10410*/  STG.E.U16 [R64.64+-0x70], R13 ;  /* 0xffff900d40007986 */ /* 0x0003e2000c101520 */
[----:B------:R-:W-:Y:S02]  /*10420*/  FADD.FTZ R232, R20, R46 ;  /* 0x0000002e14e87221 */ /* 0x000fe40000010000 */
[----:B------:R-:W-:Y:S01]  /*10430*/  IMAD.MOV.U32 R43, RZ, RZ, R89 ;  /* 0x000000ffff2b7224 */ /* 0x000fe200078e0059 */
[----:B-1----:R-:W-:-:S02]  /*10440*/  PRMT R13, R2, 0x5410, R3 ;  /* 0x00005410020d7816 */ /* 0x002fc40000000003 */
[--C-:B------:R-:W-:Y:S02]  /*10450*/  SHF.R.U32.HI R3, RZ, 0x10, R4.reuse ;  /* 0x00000010ff037819 */ /* 0x100fe40000011604 */
[----:B------:R-:W-:Y:S02]  /*10460*/  SHF.R.U32.HI R4, RZ, 0x18, R4 ;  /* 0x00000018ff047819 */ /* 0x000fe40000011604 */
[----:B------:R-:W-:Y:S02]  /*10470*/  LOP3.LUT R3, R3, 0xff, RZ, 0xc0, !PT ;  /* 0x000000ff03037812 */ /* 0x000fe400078ec0ff */
[----:B------:R-:W-:Y:S02]  /*10480*/  LOP3.LUT R2, R9, 0xff, RZ, 0xc0, !PT ;  /* 0x000000ff09027812 */ /* 0x000fe400078ec0ff */
[----:B------:R-:W-:Y:S02]  /*10490*/  PRMT R20, R3, 0x5410, R4 ;  /* 0x0000541003147816 */ /* 0x000fe40000000004 */
[----:B------:R-:W-:-:S02]  /*104a0*/  PRMT R4, R2, 0x5410, R8 ;  /* 0x0000541002047816 */ /* 0x000fc40000000008 */
[----:B------:R-:W-:-:S04]  /*104b0*/  LOP3.LUT R2, R0, 0xffff, RZ, 0xc0, !PT ;  /* 0x0000ffff00027812 */ /* 0x000fc800078ec0ff */
[----:B------:R-:W-:Y:S02]  /*104c0*/  SHF.R.U32.HI R3, RZ, 0x8, R2 ;  /* 0x00000008ff037819 */ /* 0x000fe40000011602 */
[----:B------:R-:W-:Y:S01]  /*104d0*/  LOP3.LUT R2, R0, 0xff, RZ, 0xc0, !PT ;  /* 0x000000ff00027812 */ /* 0x000fe200078ec0ff */
[----:B------:R-:W-:-:S03]  /*104e0*/  IMAD.MOV.U32 R89, RZ, RZ, R62 ;  /* 0x000000ffff597224 */ /* 0x000fc600078e003e */
[----:B------:R-:W-:Y:S02]  /*104f0*/  PRMT R25, R2, 0x5410, R3 ;  /* 0x0000541002197816 */ /* 0x000fe40000000003 */
[----:B------:R-:W-:Y:S01]  /*10500*/  SHF.R.U32.HI R3, RZ, 0x10, R0 ;  /* 0x00000010ff037819 */ /* 0x000fe20000011600 */
[----:B------:R-:W-:Y:S01]  /*10510*/  IMAD.MOV.U32 R62, RZ, RZ, R136 ;  /* 0x000000ffff3e7224 */ /* 0x000fe200078e0088 */
[----:B------:R-:W-:Y:S02]  /*10520*/  SHF.R.U32.HI R2, RZ, 0x18, R0 ;  /* 0x00000018ff027819 */ /* 0x000fe40000011600 */
[----:B------:R-:W-:Y:S02]  /*10530*/  LOP3.LUT R0, R3, 0xff, RZ, 0xc0, !PT ;  /* 0x000000ff03007812 */ /* 0x000fe400078ec0ff */
[----:B------:R-:W-:Y:S02]  /*10540*/  PRMT R136, R225, 0x7054, R225 ;  /* 0x00007054e1887816 */ /* 0x000fe400000000e1 */
[----:B------:R-:W-:-:S02]  /*10550*/  PRMT R24, R0, 0x5410, R2 ;  /* 0x0000541000187816 */ /* 0x000fc40000000002 */
[----:B--2---:R-:W-:Y:S01]  /*10560*/  IADD3 R3, R237, 0x1, RZ ;  /* 0x00000001ed037810 */ /* 0x004fe20007ffe0ff */
[----:B------:R-:W-:-:S03]  /*10570*/  HSET2.LE.AND R0, R12, R136, PT ;  /* 0x000000880c007233 */ /* 0x000fc60003803000 */
[----:B------:R-:W-:Y:S02]  /*10580*/  LOP3.LUT R3, R191, UR35, R3, 0x96, !PT ;  /* 0x00000023bf037c12 */ /* 0x000fe4000f8e9603 */
[----:B------:R-:W-:Y:S01]  /*10590*/  LOP3.LUT R10, R0, R90, RZ, 0xc0, !PT ;  /* 0x0000005a000a7212 */ /* 0x000fe200078ec0ff */
[----:B------:R-:W-:Y:S02]  /*105a0*/  IMAD.MOV.U32 R90, RZ, RZ, R43 ;  /* 0x000000ffff5a7224 */ /* 0x000fe400078e002b */
[----:B------:R-:W-:Y:S02]  /*105b0*/  IMAD.MOV.U32 R43, RZ, RZ, R27 ;  /* 0x000000ffff2b7224 */ /* 0x000fe400078e001b */
[----:B------:R-:W-:Y:S01]  /*105c0*/  IMAD.WIDE.U32 R26, R3, -0x326172a9, RZ ;  /* 0xcd9e8d57031a7825 */ /* 0x000fe200078e00ff */
[----:B------:R-:W-:-:S04]  /*105d0*/  HSET2.LE.AND R2, R11, R136, PT ;  /* 0x000000880b027233 */ /* 0x000fc80003803000 */
[----:B------:R-:W-:Y:S01]  /*105e0*/  LOP3.LUT R3, R27, UR17, R29, 0x96, !PT ;  /* 0x000000111b037c12 */ /* 0x000fe2000f8e961d */
[--C-:B------:R-:W-:Y:S01]  /*105f0*/  HSET2.LE.AND R0, R5, R136.reuse, PT ;  /* 0x0000008805007233 */ /* 0x100fe20003803000 */
[----:B------:R-:W-:Y:S01]  /*10600*/  LOP3.LUT R11, R2, R181, RZ, 0xc0, !PT ;  /* 0x000000b5020b7212 */ /* 0x000fe200078ec0ff */
[----:B------:R-:W-:Y:S01]  /*10610*/  HSET2.LE.AND R2, R4, R136, PT ;  /* 0x0000008804027233 */ /* 0x000fe20003803000 */
[----:B------:R-:W-:Y:S01]  /*10620*/  FADD.FTZ R233, R14, R15 ;  /* 0x0000000f0ee97221 */ /* 0x000fe20000010000 */
[----:B------:R1:W5:Y:S01]  /*10630*/  LDL.LU R181, [R1+0x1a4] ;  /* 0x0001a40001b57983 */ /* 0x0003620000300800 */
[----:B------:R-:W-:Y:S01]  /*10640*/  IMAD.WIDE.U32 R4, R3, -0x2daee0ad, RZ ;  /* 0xd2511f5303047825 */ /* 0x000fe200078e00ff */
[----:B------:R-:W-:Y:S02]  /*10650*/  LOP3.LUT R14, R0, R184, RZ, 0xc0, !PT ;  /* 0x000000b8000e7212 */ /* 0x000fe400078ec0ff */
[----:B------:R-:W-:Y:S01]  /*10660*/  LOP3.LUT R15, R2, R185, RZ, 0xc0, !PT ;  /* 0x000000b9020f7212 */ /* 0x000fe200078ec0ff */
[----:B------:R-:W-:Y:S01]  /*10670*/  IMAD.MOV.U32 R29, RZ, RZ, R61 ;  /* 0x000000ffff1d7224 */ /* 0x000fe200078e003d */
[----:B------:R-:W-:Y:S01]  /*10680*/  LOP3.LUT R0, R5, UR11, R244, 0x96, !PT ;  /* 0x0000000b05007c12 */ /* 0x000fe2000f8e96f4 */
[----:B------:R-:W-:Y:S01]  /*10690*/  IMAD.MOV.U32 R88, RZ, RZ, R22 ;  /* 0x000000ffff587224 */ /* 0x000fe200078e0016 */
[----:B------:R-:W-:Y:S01]  /*106a0*/  LOP3.LUT R2, R7, UR12, R26, 0x96, !PT ;  /* 0x0000000c07027c12 */ /* 0x000fe2000f8e961a */
[----:B------:R-:W-:Y:S01]  /*106b0*/  IMAD.MOV.U32 R92, RZ, RZ, R75 ;  /* 0x000000ffff5c7224 */ /* 0x000fe200078e004b */
[----:B------:R1:W5:Y:S01]  /*106c0*/  LDL.LU R184, [R1+0x1a0] ;  /* 0x0001a00001b87983 */ /* 0x0003620000300800 */
[----:B------:R-:W-:-:S03]  /*106d0*/  IMAD.WIDE.U32 R8, R0, -0x326172a9, RZ ;  /* 0xcd9e8d5700087825 */ /* 0x000fc600078e00ff */
[----:B------:R1:W5:Y:S01]  /*106e0*/  LDL.LU R185, [R1+0x19c] ;  /* 0x00019c0001b97983 */ /* 0x0003620000300800 */
[----:B------:R-:W-:Y:S01]  /*106f0*/  IMAD.WIDE.U32 R2, R2, -0x2daee0ad, RZ ;  /* 0xd2511f5302027825 */ /* 0x000fe200078e00ff */
[----:B------:R-:W-:-:S04]  /*10700*/  LOP3.LUT R0, R9, UR10, R6, 0x96, !PT ;  /* 0x0000000a09007c12 */ /* 0x000fc8000f8e9606 */
[----:B------:R-:W-:Y:S01]  /*10710*/  LOP3.LUT R3, R3, UR9, R4, 0x96, !PT ;  /* 0x0000000903037c12 */ /* 0x000fe2000f8e9604 */
[----:B------:R-:W-:-:S05]  /*10720*/  IMAD.WIDE.U32 R4, R0, -0x2daee0ad, RZ ;  /* 0xd2511f5300047825 */ /* 0x000fca00078e00ff */
[----:B------:R-:W-:Y:S01]  /*10730*/  LOP3.LUT R5, R5, UR7, R2, 0x96, !PT ;  /* 0x0000000705057c12 */ /* 0x000fe2000f8e9602 */
[----:B------:R-:W-:-:S05]  /*10740*/  IMAD.WIDE.U32 R2, R3, -0x326172a9, RZ ;  /* 0xcd9e8d5703027825 */ /* 0x000fca00078e00ff */
[----:B------:R-:W-:-:S05]  /*10750*/  LOP3.LUT R0, R3, UR8, R8, 0x96, !PT ;  /* 0x0000000803007c12 */ /* 0x000fca000f8e9608 */
[----:B------:R-:W-:-:S05]  /*10760*/  IMAD.WIDE.U32 R6, R0, -0x2daee0ad, RZ ;  /* 0xd2511f5300067825 */ /* 0x000fca00078e00ff */
[----:B------:R-:W-:Y:S01]  /*10770*/  LOP3.LUT R3, R7, UR5, R4, 0x96, !PT ;  /* 0x0000000507037c12 */ /* 0x000fe2000f8e9604 */
[----:B------:R-:W-:-:S05]  /*10780*/  IMAD.WIDE.U32 R4, R5, -0x326172a9, RZ ;  /* 0xcd9e8d5705047825 */ /* 0x000fca00078e00ff */
[----:B------:R-:W-:Y:S01]  /*10790*/  LOP3.LUT R5, R5, UR6, R2, 0x96, !PT ;  /* 0x0000000605057c12 */ /* 0x000fe2000f8e9602 */
[----:B------:R-:W-:-:S05]  /*107a0*/  IMAD.WIDE.U32 R2, R3, -0x326172a9, RZ ;  /* 0xcd9e8d5703027825 */ /* 0x000fca00078e00ff */
[----:B------:R-:W-:Y:S02]  /*107b0*/  LOP3.LUT R0, R3, UR14, R4, 0x96, !PT ;  /* 0x0000000e03007c12 */ /* 0x000fe4000f8e9604 */
[----:B------:R-:W-:-:S04]  /*107c0*/  LOP3.LUT R3, R2, 0xffff, RZ, 0xc0, !PT ;  /* 0x0000ffff02037812 */ /* 0x000fc800078ec0ff */
[----:B------:R-:W-:Y:S02]  /*107d0*/  SHF.R.U32.HI R4, RZ, 0x8, R3 ;  /* 0x00000008ff047819 */ /* 0x000fe40000011603 */
[----:B------:R-:W-:-:S04]  /*107e0*/  LOP3.LUT R3, R2, 0xff, RZ, 0xc0, !PT ;  /* 0x000000ff02037812 */ /* 0x000fc800078ec0ff */
[----:B------:R-:W-:Y:S02]  /*107f0*/  PRMT R12, R3, 0x5410, R4 ;  /* 0x00005410030c7816 */ /* 0x000fe40000000004 */
[--C-:B------:R-:W-:Y:S02]  /*10800*/  SHF.R.U32.HI R3, RZ, 0x10, R2.reuse ;  /* 0x00000010ff037819 */ /* 0x100fe40000011602 */
[----:B------:R-:W-:Y:S01]  /*10810*/  SHF.R.U32.HI R4, RZ, 0x18, R2 ;  /* 0x00000018ff047819 */ /* 0x000fe20000011602 */
[----:B------:R-:W-:Y:S01]  /*10820*/  HSET2.LE.AND R2, R13, R136, PT ;  /* 0x000000880d027233 */ /* 0x000fe20003803000 */
[----:B------:R-:W-:-:S04]  /*10830*/  LOP3.LUT R3, R3, 0xff, RZ, 0xc0, !PT ;  /* 0x000000ff03037812 */ /* 0x000fc800078ec0ff */
[----:B------:R-:W-:Y:S02]  /*10840*/  LOP3.LUT R8, R2, R29, RZ, 0xc0, !PT ;  /* 0x0000001d02087212 */ /* 0x000fe400078ec0ff */
[C---:B------:R-:W-:Y:S01]  /*10850*/  LOP3.LUT R2, R0.reuse, 0xffff, RZ, 0xc0, !PT ;  /* 0x0000ffff00027812 */ /* 0x040fe200078ec0ff */
[----:B------:R-:W-:Y:S01]  /*10860*/  IMAD.MOV.U32 R22, RZ, RZ, R102 ;  /* 0x000000ffff167224 */ /* 0x000fe200078e0066 */
[----:B------:R-:W-:Y:S02]  /*10870*/  PRMT R19, R3, 0x5410, R4 ;  /* 0x0000541003137816 */ /* 0x000fe40000000004 */
[----:B------:R-:W-:Y:S02]  /*10880*/  SHF.R.U32.HI R3, RZ, 0x8, R2 ;  /* 0x00000008ff037819 */ /* 0x000fe40000011602 */
[----:B------:R-:W-:Y:S01]  /*10890*/  LOP3.LUT R2, R0, 0xff, RZ, 0xc0, !PT ;  /* 0x000000ff00027812 */ /* 0x000fe200078ec0ff */
[----:B------:R-:W-:-:S03]  /*108a0*/  IMAD.MOV.U32 R75, RZ, RZ, R22 ;  /* 0x000000ffff4b7224 */ /* 0x000fc600078e0016 */
[----:B------:R-:W-:Y:S02]  /*108b0*/  PRMT R22, R2, 0x5410, R3 ;  /* 0x0000541002167816 */ /* 0x000fe40000000003 */
[--C-:B------:R-:W-:Y:S02]  /*108c0*/  SHF.R.U32.HI R3, RZ, 0x10, R0.reuse ;  /* 0x00000010ff037819 */ /* 0x100fe40000011600 */
[----:B------:R-:W-:Y:S02]  /*108d0*/  SHF.R.U32.HI R2, RZ, 0x18, R0 ;  /* 0x00000018ff027819 */ /* 0x000fe40000011600 */
[----:B------:R-:W-:-:S04]  /*108e0*/  LOP3.LUT R0, R3, 0xff, RZ, 0xc0, !PT ;  /* 0x000000ff03007812 */ /* 0x000fc800078ec0ff */
[----:B------:R-:W-:Y:S01]  /*108f0*/  PRMT R21, R0, 0x5410, R2 ;  /* 0x0000541000157816 */ /* 0x000fe20000000002 */
[----:B------:R-:W-:Y:S01]  /*10900*/  IMAD.WIDE.U32 R2, R5, -0x2daee0ad, RZ ;  /* 0xd2511f5305027825 */ /* 0x000fe200078e00ff */
[----:B------:R-:W-:-:S04]  /*10910*/  HSET2.LE.AND R4, R20, R136, PT ;  /* 0x0000008814047233 */ /* 0x000fc80003803000 */
[----:B------:R-:W-:Y:S02]  /*10920*/  LOP3.LUT R0, R3, UR13, R6, 0x96, !PT ;  /* 0x0000000d03007c12 */ /* 0x000fe4000f8e9606 */
[----:B------:R-:W-:Y:S02]  /*10930*/  LOP3.LUT R9, R4, R92, RZ, 0xc0, !PT ;  /* 0x0000005c04097212 */ /* 0x000fe400078ec0ff */
[----:B------:R-:W-:-:S04]  /*10940*/  LOP3.LUT R4, R0, 0xffff, RZ, 0xc0, !PT ;  /* 0x0000ffff00047812 */ /* 0x000fc800078ec0ff */
[----:B------:R-:W-:Y:S02]  /*10950*/  SHF.R.U32.HI R5, RZ, 0x8, R4 ;  /* 0x00000008ff057819 */ /* 0x000fe40000011604 */
[----:B------:R-:W-:-:S04]  /*10960*/  LOP3.LUT R4, R0, 0xff, RZ, 0xc0, !PT ;  /* 0x000000ff00047812 */ /* 0x000fc800078ec0ff */
[----:B------:R-:W-:Y:S02]  /*10970*/  PRMT R20, R4, 0x5410, R5 ;  /* 0x0000541004147816 */ /* 0x000fe40000000005 */
[--C-:B------:R-:W-:Y:S02]  /*10980*/  SHF.R.U32.HI R5, RZ, 0x10, R0.reuse ;  /* 0x00000010ff057819 */ /* 0x100fe40000011600 */
[----:B------:R-:W-:Y:S02]  /*10990*/  SHF.R.U32.HI R4, RZ, 0x18, R0 ;  /* 0x00000018ff047819 */ /* 0x000fe40000011600 */
[----:B------:R-:W-:-:S04]  /*109a0*/  LOP3.LUT R0, R5, 0xff, RZ, 0xc0, !PT ;  /* 0x000000ff05007812 */ /* 0x000fc800078ec0ff */
[----:B------:R-:W-:Y:S02]  /*109b0*/  PRMT R7, R0, 0x5410, R4 ;  /* 0x0000541000077816 */ /* 0x000fe40000000004 */
[----:B------:R-:W-:-:S04]  /*109c0*/  LOP3.LUT R0, R2, 0xffff, RZ, 0xc0, !PT ;  /* 0x0000ffff02007812 */ /* 0x000fc800078ec0ff */
[----:B------:R-:W-:Y:S02]  /*109d0*/  SHF.R.U32.HI R3, RZ, 0x8, R0 ;  /* 0x00000008ff037819 */ /* 0x000fe40000011600 */
[----:B------:R-:W-:-:S04]  /*109e0*/  LOP3.LUT R0, R2, 0xff, RZ, 0xc0, !PT ;  /* 0x000000ff02007812 */ /* 0x000fc800078ec0ff */
[----:B------:R-:W-:Y:S02]  /*109f0*/  PRMT R6, R0, 0x5410, R3 ;  /* 0x0000541000067816 */ /* 0x000fe40000000003 */
[----:B------:R-:W-:Y:S01]  /*10a00*/  SHF.R.U32.HI R0, RZ, 0x10, R2 ;  /* 0x00000010ff007819 */ /* 0x000fe20000011602 */
[----:B------:R-:W-:Y:S01]  /*10a10*/  IMAD.MOV.U32 R29, RZ, RZ, R90 ;  /* 0x000000ffff1d7224 */ /* 0x000fe200078e005a */
[----:B------:R-:W-:Y:S02]  /*10a20*/  SHF.R.U32.HI R2, RZ, 0x18, R2 ;  /* 0x00000018ff027819 */ /* 0x000fe40000011602 */
[----:B------:R-:W-:Y:S01]  /*10a30*/  LOP3.LUT R0, R0, 0xff, RZ, 0xc0, !PT ;  /* 0x000000ff00007812 */ /* 0x000fe200078ec0ff */
[----:B------:R-:W-:Y:S02]  /*10a40*/  IMAD.MOV.U32 R92, RZ, RZ, R23 ;  /* 0x000000ffff5c7224 */ /* 0x000fe400078e0017 */
[----:B------:R-:W-:Y:S01]  /*10a50*/  IMAD.MOV.U32 R93, RZ, RZ, R29 ;  /* 0x000000ffff5d7224 */ /* 0x000fe200078e001d */
[----:B------:R-:W-:Y:S01]  /*10a60*/  PRMT R23, R0, 0x5410, R2 ;  /* 0x0000541000177816 */ /* 0x000fe20000000002 */
[--C-:B------:R-:W-:Y:S01]  /*10a70*/  HSET2.LE.AND R0, R25, R136.reuse, PT ;  /* 0x0000008819007233 */ /* 0x100fe20003803000 */
[----:B------:R-:W-:Y:S01]  /*10a80*/  IMAD.MOV.U32 R29, RZ, RZ, R78 ;  /* 0x000000ffff1d7224 */ /* 0x000fe200078e004e */
[----:B------:R-:W-:Y:S01]  /*10a90*/  HSET2.LE.AND R3, R12, R136, PT ;  /* 0x000000880c037233 */ /* 0x000fe20003803000 */
[----:B------:R-:W-:-:S02]  /*10aa0*/  IMAD.MOV.U32 R90, RZ, RZ, R100 ;  /* 0x000000ffff5a7224 */ /* 0x000fc400078e0064 */
[----:B------:R-:W-:Y:S01]  /*10ab0*/  LOP3.LUT R12, R0, R93, RZ, 0xc0, !PT ;  /* 0x0000005d000c7212 */ /* 0x000fe200078ec0ff */
        /* <DEDUP_REMOVED lines=12> */
[----:B------:R-:W-:Y:S01]  /*10b80*/  HSET2.LE.AND R2, R24, R136, PT ;  /* 0x0000008818027233 */ /* 0x000fe20003803000 */
[----:B------:R-:W-:-:S02]  /*10b90*/  IMAD.MOV.U32 R85, RZ, RZ, R82 ;  /* 0x000000ffff557224 */ /* 0x000fc400078e0052 */
[----:B------:R-:W-:Y:S02]  /*10ba0*/  IMAD.MOV.U32 R61, RZ, RZ, R62 ;  /* 0x000000ffff3d7224 */ /* 0x000fe400078e003e */
        /* <DEDUP_REMOVED lines=8> */
[----:B------:R1:W5:Y:S01]  /*10c30*/  LDL.LU R183, [R1+0x194] ;  /* 0x0001940001b77983 */ /* 0x0003620000300800 */
[----:B------:R-:W-:Y:S01]  /*10c40*/  IMAD.MOV.U32 R78, RZ, RZ, R186 ;  /* 0x000000ffff4e7224 */ /* 0x000fe200078e00ba */
[----:B------:R-:W-:Y:S01]  /*10c50*/  LOP3.LUT R13, R2, R187, RZ, 0xc0, !PT ;  /* 0x000000bb020d7212 */ /* 0x000fe200078ec0ff */
[----:B------:R-:W-:Y:S01]  /*10c60*/  IMAD.MOV.U32 R51, RZ, RZ, R79 ;  /* 0x000000ffff337224 */ /* 0x000fe200078e004f */
[----:B------:R1:W5:Y:S01]  /*10c70*/  LDL.LU R186, [R1+0x190] ;  /* 0x0001900001ba7983 */ /* 0x0003620000300800 */
[----:B------:R-:W-:Y:S02]  /*10c80*/  IMAD.MOV.U32 R79, RZ, RZ, R74 ;  /* 0x000000ffff4f7224 */ /* 0x000fe400078e004a */
[----:B------:R-:W-:Y:S01]  /*10c90*/  IMAD.MOV.U32 R74, RZ, RZ, R165 ;  /* 0x000000ffff4a7224 */ /* 0x000fe200078e00a5 */
[----:B------:R1:W5:Y:S04]  /*10ca0*/  LDL.LU R187, [R1+0x18c] ;  /* 0x00018c0001bb7983 */ /* 0x0003680000300800 */
[----:B------:R-:W2:Y:S01]  /*10cb0*/  LDL.LU R165, [R1+0x188] ;  /* 0x0001880001a57983 */ /* 0x000ea20000300800 */
[----:B------:R-:W-:-:S05]  /*10cc0*/  IMAD.WIDE.U32 R4, R93, -0x326172a9, RZ ;  /* 0xcd9e8d575d047825 */ /* 0x000fca00078e00ff */
        /* <DEDUP_REMOVED lines=16> */
[----:B------:R-:W-:-:S04]  /*10dd0*/  IMAD.MOV.U32 R81, RZ, RZ, R80 ;  /* 0x000000ffff517224 */ /* 0x000fc800078e0050 */
[----:B------:R-:W-:Y:S02]  /*10de0*/  IMAD.MOV.U32 R59, RZ, RZ, R81 ;  /* 0x000000ffff3b7224 */ /* 0x000fe400078e0051 */
[----:B------:R-:W-:Y:S02]  /*10df0*/  IMAD.MOV.U32 R81, RZ, RZ, R168 ;  /* 0x000000ffff517224 */ /* 0x000fe400078e00a8 */
[----:B------:R-:W3:Y:S01]  /*10e00*/  LDL.LU R168, [R1+0x184] ;  /* 0x0001840001a87983 */ /* 0x000ee20000300800 */
[----:B------:R-:W-:Y:S02]  /*10e10*/  IMAD.MOV.U32 R52, RZ, RZ, R47 ;  /* 0x000000ffff347224 */ /* 0x000fe400078e002f */
[----:B------:R-:W-:Y:S02]  /*10e20*/  IMAD.MOV.U32 R47, RZ, RZ, R82 ;  /* 0x000000ffff2f7224 */ /* 0x000fe400078e0052 */
[----:B------:R-:W-:Y:S02]  /*10e30*/  IMAD.MOV.U32 R93, RZ, RZ, R83 ;  /* 0x000000ffff5d7224 */ /* 0x000fe400078e0053 */
[----:B------:R-:W-:-:S02]  /*10e40*/  IMAD.MOV.U32 R82, RZ, RZ, R166 ;  /* 0x000000ffff527224 */ /* 0x000fc400078e00a6 */
[----:B------:R-:W4:Y:S01]  /*10e50*/  LDL.LU R166, [R1+0x180] ;  /* 0x0001800001a67983 */ /* 0x000f220000300800 */
[----:B------:R-:W-:-:S03]  /*10e60*/  IMAD.MOV.U32 R83, RZ, RZ, R167 ;  /* 0x000000ffff537224 */ /* 0x000fc600078e00a7 */
[----:B------:R-:W3:Y:S01]  /*10e70*/  LDL.LU R167, [R1+0x17c] ;  /* 0x00017c0001a77983 */ /* 0x000ee20000300800 */
[----:B------:R-:W-:Y:S02]  /*10e80*/  IMAD.MOV.U32 R80, RZ, RZ, R51 ;  /* 0x000000ffff507224 */ /* 0x000fe400078e0033 */
[----:B------:R-:W-:Y:S01]  /*10e90*/  IMAD.MOV.U32 R51, RZ, RZ, R79 ;  /* 0x000000ffff337224 */ /* 0x000fe200078e004f */
[--C-:B------:R-:W-:Y:S01]  /*10ea0*/  HSET2.LE.AND R0, R19, R136.reuse, PT ;  /* 0x0000008813007233 */ /* 0x100fe20003803000 */
[----:B------:R-:W-:Y:S02]  /*10eb0*/  IMAD.MOV.U32 R79, RZ, RZ, R74 ;  /* 0x000000ffff4f7224 */ /* 0x000fe400078e004a */
[----:B------:R-:W-:Y:S02]  /*10ec0*/  IMAD.MOV.U32 R74, RZ, RZ, R34 ;  /* 0x000000ffff4a7224 */ /* 0x000fe400078e0022 */
[----:B------:R-:W-:Y:S01]  /*10ed0*/  IMAD.WIDE.U32 R34, R2, -0x2daee0ad, RZ ;  /* 0xd2511f5302227825 */ /* 0x000fe200078e00ff */
[----:B------:R-:W-:Y:S01]  /*10ee0*/  LOP3.LUT R19, R0, R63, RZ, 0xc0, !PT ;  /* 0x0000003f00137212 */ /* 0x000fe200078ec0ff */
[----:B------:R-:W-:-:S03]  /*10ef0*/  HSET2.LE.AND R2, R21, R136, PT ;  /* 0x0000008815027233 */ /* 0x000fc60003803000 */
[----:B------:R-:W-:Y:S01]  /*10f00*/  LOP3.LUT R0, R35, UR16, R190, 0x96, !PT ;  /* 0x0000001023007c12 */ /* 0x000fe2000f8e96be */
[----:B------:R1:W-:Y:S01]  /*10f10*/  STG.E.U16 [R64.64+-0x6e], R18 ;  /* 0xffff921240007986 */ /* 0x0003e2000c101520 */
[----:B------:R-:W-:-:S03]  /*10f20*/  LOP3.LUT R5, R17, UR17, R4, 0x96, !PT ;  /* 0x0000001111057c12 */ /* 0x000fc6000f8e9604 */
[----:B------:R-:W-:Y:S01]  /*10f30*/  IMAD.WIDE.U32 R32, R0, -0x326172a9, RZ ;  /* 0xcd9e8d5700207825 */ /* 0x000fe200078e00ff */
[----:B------:R-:W-:Y:S01]  /*10f40*/  LOP3.LUT R17, R2, R252, RZ, 0xc0, !PT ;  /* 0x000000fc02117212 */ /* 0x000fe200078ec0ff */
[--C-:B------:R-:W-:Y:S01]  /*10f50*/  HSET2.LE.AND R0, R22, R136.reuse, PT ;  /* 0x0000008816007233 */ /* 0x100fe20003803000 */
[----:B------:R-:W-:Y:S01]  /*10f60*/  LOP3.LUT R128, R27, UR17, R4, 0x96, !PT ;  /* 0x000000111b807c12 */ /* 0x000fe2000f8e9604 */
[--C-:B------:R-:W-:Y:S01]  /*10f70*/  HSET2.LE.AND R2, R7, R136.reuse, PT ;  /* 0x0000008807027233 */ /* 0x100fe20003803000 */
[----:B------:R-:W-:Y:S01]  /*10f80*/  LOP3.LUT R4, R33, UR12, R16, 0x96, !PT ;  /* 0x0000000c21047c12 */ /* 0x000fe2000f8e9610 */
[----:B------:R-:W-:Y:S02]  /*10f90*/  IMAD.MOV.U32 R55, RZ, RZ, R42 ;  /* 0x000000ffff377224 */ /* 0x000fe400078e002a */
[----:B------:R-:W-:Y:S02]  /*10fa0*/  IMAD.MOV.U32 R42, RZ, RZ, R80 ;  /* 0x000000ffff2a7224 */ /* 0x000fe400078e0050 */
[----:B------:R-:W-:Y:S01]  /*10fb0*/  IMAD.MOV.U32 R73, RZ, RZ, R78 ;  /* 0x000000ffff497224 */ /* 0x000fe200078e004e */
[----:B------:R-:W-:Y:S01]  /*10fc0*/  LOP3.LUT R16, R0, R92, RZ, 0xc0, !PT ;  /* 0x0000005c00107212 */ /* 0x000fe200078ec0ff */
[----:B------:R-:W-:Y:S01]  /*10fd0*/  IMAD.MOV.U32 R78, RZ, RZ, R101 ;  /* 0x000000ffff4e7224 */ /* 0x000fe200078e0065 */
[----:B------:R-:W-:Y:S01]  /*10fe0*/  LOP3.LUT R101, R2, R58, RZ, 0xc0, !PT ;  /* 0x0000003a02657212 */ /* 0x000fe200078ec0ff */
[----:B------:R-:W-:Y:S01]  /*10ff0*/  IMAD.MOV.U32 R80, RZ, RZ, R100 ;  /* 0x000000ffff507224 */ /* 0x000fe200078e0064 */
[--C-:B------:R-:W-:Y:S01]  /*11000*/  HSET2.LE.AND R0, R6, R136.reuse, PT ;  /* 0x0000008806007233 */ /* 0x100fe20003803000 */
[----:B------:R-:W-:Y:S01]  /*11010*/  IMAD.MOV.U32 R102, RZ, RZ, R137 ;  /* 0x000000ffff667224 */ /* 0x000fe200078e0089 */
[----:B-1----:R-:W-:Y:S01]  /*11020*/  LOP3.LUT R18, R3, R228, RZ, 0xc0, !PT ;  /* 0x000000e403127212 */ /* 0x002fe200078ec0ff */
[----:B------:R-:W-:Y:S01]  /*11030*/  HSET2.LE.AND R3, R20, R136, PT ;  /* 0x0000008814037233 */ /* 0x000fe20003803000 */
[----:B------:R-:W-:-:S04]  /*11040*/  IMAD.MOV.U32 R92, RZ, RZ, R79 ;  /* 0x000000ffff5c7224 */ /* 0x000fc800078e004f */
[----:B------:R-:W-:Y:S01]  /*11050*/  LOP3.LUT R100, R3, R60, RZ, 0xc0, !PT ;  /* 0x0000003c03647212 */ /* 0x000fe200078ec0ff */
[----:B------:R-:W-:-:S04]  /*11060*/  IMAD.WIDE.U32 R2, R5, -0x2daee0ad, RZ ;  /* 0xd2511f5305027825 */ /* 0x000fc800078e00ff */
[----:B------:R-:W-:Y:S01]  /*11070*/  IMAD.WIDE.U32 R4, R4, -0x2daee0ad, RZ ;  /* 0xd2511f5304047825 */ /* 0x000fe200078e00ff */
[----:B------:R-:W-:-:S03]  /*11080*/  LOP3.LUT R3, R3, UR11, R34, 0x96, !PT ;  /* 0x0000000b03037c12 */ /* 0x000fc6000f8e9622 */
[----:B------:R-:W-:Y:S01]  /*11090*/  IMAD.MOV.U32 R79, RZ, RZ, R102 ;  /* 0x000000ffff4f7224 */ /* 0x000fe200078e0066 */
[----:B------:R-:W-:Y:S02]  /*110a0*/  LOP3.LUT R102, R0, R48, RZ, 0xc0, !PT ;  /* 0x0000003000667212 */ /* 0x000fe400078ec0ff */
[----:B------:R-:W-:Y:S01]  /*110b0*/  LOP3.LUT R0, R5, UR9, R2, 0x96, !PT ;  /* 0x0000000905007c12 */ /* 0x000fe2000f8e9602 */
[----:B------:R-:W-:Y:S01]  /*110c0*/  @!P4 HFMA2.BF16_V2 R127, -RZ.H0_H0, RZ.H0_H0, -R150.H0_H0 ;  /* 0x200000ffff7fc231 */ /* 0x000fe20000340996 */
[----:B------:R-:W-:-:S04]  /*110d0*/  IMAD.WIDE.U32 R2, R3, -0x326172a9, RZ ;  /* 0xcd9e8d5703027825 */ /* 0x000fc800078e00ff */
[----:B------:R-:W-:Y:S01]  /*110e0*/  IMAD.WIDE.U32 R6, R0, -0x326172a9, RZ ;  /* 0xcd9e8d5700067825 */ /* 0x000fe200078e00ff */
[----:B------:R-:W-:Y:S02]  /*110f0*/  @!P4 PRMT R150, R127, 0x5410, RZ ;  /* 0x000054107f96c816 */ /* 0x000fe400000000ff */
[----:B------:R-:W-:Y:S01]  /*11100*/  LOP3.LUT R3, R3, UR10, R32, 0x96, !PT ;  /* 0x0000000a03037c12 */ /* 0x000fe2000f8e9620 */
[----:B------:R-:W-:Y:S01]  /*11110*/  IMAD.MOV.U32 R127, RZ, RZ, R29 ;  /* 0x000000ffff7f7224 */ /* 0x000fe200078e001d */
[----:B------:R-:W-:Y:S01]  /*11120*/  LOP3.LUT R0, R7, UR8, R2, 0x96, !PT ;  /* 0x0000000807007c12 */ /* 0x000fe2000f8e9602 */
[----:B------:R-:W-:Y:S02]  /*11130*/  IMAD.MOV.U32 R29, RZ, RZ, R84 ;  /* 0x000000ffff1d7224 */ /* 0x000fe400078e0054 */
[----:B------:R-:W-:Y:S02]  /*11140*/  IMAD.MOV.U32 R48, RZ, RZ, R73 ;  /* 0x000000ffff307224 */ /* 0x000fe400078e0049 */
[----:B------:R-:W-:-:S02]  /*11150*/  IMAD.MOV.U32 R73, RZ, RZ, R29 ;  /* 0x000000ffff497224 */ /* 0x000fc400078e001d */
[----:B------:R-:W-:-:S04]  /*11160*/  IMAD.WIDE.U32 R2, R3, -0x2daee0ad, RZ ;  /* 0xd2511f5303027825 */ /* 0x000fc800078e00ff */
[----:B------:R-:W-:Y:S01]  /*11170*/  IMAD.WIDE.U32 R28, R0, -0x2daee0ad, RZ ;  /* 0xd2511f53001c7825 */ /* 0x000fe200078e00ff */
[----:B------:R-:W-:-:S04]  /*11180*/  LOP3.LUT R3, R3, UR7, R4, 0x96, !PT ;  /* 0x0000000703037c12 */ /* 0x000fc8000f8e9604 */
[----:B------:R-:W-:Y:S01]  /*11190*/  LOP3.LUT R2, R29, UR5, R2, 0x96, !PT ;  /* 0x000000051d027c12 */ /* 0x000fe2000f8e9602 */
[----:B------:R-:W-:Y:S01]  /*111a0*/  IMAD.WIDE.U32 R4, R3, -0x326172a9, RZ ;  /* 0xcd9e8d5703047825 */ /* 0x000fe200078e00ff */
[----:B------:R-:W-:-:S03]  /*111b0*/  HSET2.LE.AND R0, R23, R136, PT ;  /* 0x0000008817007233 */ /* 0x000fc60003803000 */
[----:B------:R-:W-:Y:S01]  /*111c0*/  IMAD.WIDE.U32 R2, R2, -0x326172a9, RZ ;  /* 0xcd9e8d5702027825 */ /* 0x000fe200078e00ff */
[----:B------:R-:W-:-:S03]  /*111d0*/  LOP3.LUT R29, R5, UR6, R6, 0x96, !PT ;  /* 0x00000006051d7c12 */ /* 0x000fc6000f8e9606 */
[----:B------:R-:W-:Y:S01]  /*111e0*/  IMAD.MOV.U32 R40, RZ, RZ, R103 ;  /* 0x000000ffff287224 */ /* 0x000fe200078e0067 */
[----:B------:R-:W-:Y:S02]  /*111f0*/  SHF.R.U32.HI R5, RZ, 0x10, R2 ;  /* 0x00000010ff057819 */ /* 0x000fe40000011602 */
[----:B------:R-:W-:Y:S02]  /*11200*/  LOP3.LUT R103, R0, R56, RZ, 0xc0, !PT ;  /* 0x0000003800677212 */ /* 0x000fe400078ec0ff */
[----:B------:R-:W-:Y:S01]  /*11210*/  LOP3.LUT R0, R3, UR14, R4, 0x96, !PT ;  /* 0x0000000e03007c12 */ /* 0x000fe2000f8e9604 */
[----:B------:R-:W-:Y:S01]  /*11220*/  IMAD.MOV.U32 R97, RZ, RZ, R75 ;  /* 0x000000ffff617224 */ /* 0x000fe200078e004b */
[C---:B------:R-:W-:Y:S02]  /*11230*/  LOP3.LUT R3, R2.reuse, 0xffff, RZ, 0xc0, !PT ;  /* 0x0000ffff02037812 */ /* 0x040fe400078ec0ff */
[----:B------:R-:W-:Y:S02]  /*11240*/  LOP3.LUT R6, R2, 0xff, RZ, 0xc0, !PT ;  /* 0x000000ff02067812 */ /* 0x000fe400078ec0ff */
[----:B------:R-:W-:Y:S01]  /*11250*/  SHF.R.U32.HI R4, RZ, 0x18, R2 ;  /* 0x00000018ff047819 */ /* 0x000fe20000011602 */
[----:B------:R-:W-:Y:S01]  /*11260*/  IMAD.MOV.U32 R75, RZ, RZ, R51 ;  /* 0x000000ffff4b7224 */ /* 0x000fe200078e0033 */
[----:B------:R-:W-:Y:S01]  /*11270*/  LOP3.LUT R2, R5, 0xff, RZ, 0xc0, !PT ;  /* 0x000000ff05027812 */ /* 0x000fe200078ec0ff */
[----:B------:R-:W-:-:S02]  /*11280*/  IMAD.MOV.U32 R94, RZ, RZ, R50 ;  /* 0x000000ffff5e7224 */ /* 0x000fc400078e0032 */
[----:B------:R-:W-:Y:S02]  /*11290*/  IMAD.MOV.U32 R49, RZ, RZ, R57 ;  /* 0x000000ffff317224 */ /* 0x000fe400078e0039 */
[----:B------:R-:W-:Y:S01]  /*112a0*/  IMAD.MOV.U32 R51, RZ, RZ, R76 ;  /* 0x000000ffff337224 */ /* 0x000fe200078e004c */
[----:B------:R-:W-:Y:S01]  /*112b0*/  SHF.R.U32.HI R3, RZ, 0x8, R3 ;  /* 0x00000008ff037819 */ /* 0x000fe20000011603 */
[----:B------:R-:W-:Y:S01]  /*112c0*/  IMAD.MOV.U32 R50, RZ, RZ, R77 ;  /* 0x000000ffff327224 */ /* 0x000fe200078e004d */
[----:B------:R-:W-:Y:S01]  /*112d0*/  PRMT R5, R2, 0x5410, R4 ;  /* 0x0000541002057816 */ /* 0x000fe20000000004 */
[----:B------:R-:W-:Y:S02]  /*112e0*/  IMAD.MOV.U32 R76, RZ, RZ, R61 ;  /* 0x000000ffff4c7224 */ /* 0x000fe400078e003d */
[----:B------:R-:W-:Y:S01]  /*112f0*/  IMAD.MOV.U32 R57, RZ, RZ, R188 ;  /* 0x000000ffff397224 */ /* 0x000fe200078e00bc */
[----:B------:R-:W-:Y:S01]  /*11300*/  @!P5 HFMA2.BF16_V2 R99, -RZ.H0_H0, RZ.H0_H0, -R146.H0_H0 ;  /* 0x200000ffff63d231 */ /* 0x000fe20000340992 */
[----:B------:R-:W-:Y:S01]  /*11310*/  IMAD.MOV.U32 R96, RZ, RZ, R43 ;  /* 0x000000ffff607224 */ /* 0x000fe200078e002b */
[----:B------:R1:W5:Y:S01]  /*11320*/  LDL.LU R188, [R1+0x178] ;  /* 0x0001780001bc7983 */ /* 0x0003620000300800 */
[----:B------:R-:W-:Y:S01]  /*11330*/  IMAD.MOV.U32 R77, RZ, RZ, R62 ;  /* 0x000000ffff4d7224 */ /* 0x000fe200078e003e */
[----:B------:R-:W-:Y:S01]  /*11340*/  LOP3.LUT R2, R0, 0xffff, RZ, 0xc0, !PT ;  /* 0x0000ffff00027812 */ /* 0x000fe200078ec0ff */
[----:B------:R-:W-:-:S02]  /*11350*/  IMAD.MOV.U32 R61, RZ, RZ, R179 ;  /* 0x000000ffff3d7224 */ /* 0x000fc400078e00b3 */
[----:B------:R-:W-:Y:S01]  /*11360*/  IMAD.MOV.U32 R43, RZ, RZ, R74 ;  /* 0x000000ffff2b7224 */ /* 0x000fe200078e004a */
[----:B------:R1:W5:Y:S01]  /*11370*/  LDL.LU R179, [R1+0x174] ;  /* 0x0001740001b37983 */ /* 0x0003620000300800 */
[----:B------:R-:W-:Y:S02]  /*11380*/  IMAD.MOV.U32 R62, RZ, RZ, R178 ;  /* 0x000000ffff3e7224 */ /* 0x000fe400078e00b2 */
[----:B------:R-:W-:Y:S01]  /*11390*/  IMAD.MOV.U32 R54, RZ, RZ, R86 ;  /* 0x000000ffff367224 */ /* 0x000fe200078e0056 */
[----:B------:R1:W5:Y:S01]  /*113a0*/  LDL.LU R178, [R1+0x170] ;  /* 0x0001700001b27983 */ /* 0x0003620000300800 */
[----:B------:R-:W-:Y:S01]  /*113b0*/  IMAD.MOV.U32 R74, RZ, RZ, R177 ;  /* 0x000000ffff4a7224 */ /* 0x000fe200078e00b1 */
[----:B------:R-:W-:Y:S01]  /*113c0*/  PRMT R6, R6, 0x5410, R3 ;  /* 0x0000541006067816 */ /* 0x000fe20000000003 */
[----:B------:R-:W-:Y:S01]  /*113d0*/  IMAD.MOV.U32 R86, RZ, RZ, R176 ;  /* 0x000000ffff567224 */ /* 0x000fe200078e00b0 */
[----:B------:R1:W5:Y:S01]  /*113e0*/  LDL.LU R177, [R1+0x16c] ;  /* 0x00016c0001b17983 */ /* 0x0003620000300800 */
[----:B------:R-:W-:Y:S01]  /*113f0*/  IMAD.MOV.U32 R95, RZ, RZ, R85 ;  /* 0x000000ffff5f7224 */ /* 0x000fe200078e0055 */
[----:B------:R-:W-:Y:S01]  /*11400*/  @!P2 PRMT R209, R98, 0x5410, RZ ;  /* 0x0000541062d1a816 */ /* 0x000fe200000000ff */
[----:B------:R-:W-:Y:S01]  /*11410*/  IMAD.MOV.U32 R84, RZ, RZ, R175 ;  /* 0x000000ffff547224 */ /* 0x000fe200078e00af */
[----:B------:R1:W5:Y:S01]  /*11420*/  LDL.LU R176, [R1+0x168] ;  /* 0x0001680001b07983 */ /* 0x0003620000300800 */
[----:B------:R-:W-:Y:S01]  /*11430*/  IMAD.MOV.U32 R53, RZ, RZ, R87 ;  /* 0x000000ffff357224 */ /* 0x000fe200078e0057 */
[----:B------:R-:W-:Y:S01]  /*11440*/  SHF.R.U32.HI R3, RZ, 0x8, R2 ;  /* 0x00000008ff037819 */ /* 0x000fe20000011602 */
[----:B------:R-:W-:Y:S01]  /*11450*/  IMAD.MOV.U32 R85, RZ, RZ, R174 ;  /* 0x000000ffff557224 */ /* 0x000fe200078e00ae */
[----:B------:R1:W5:Y:S01]  /*11460*/  LDL.LU R175, [R1+0x164] ;  /* 0x0001640001af7983 */ /* 0x0003620000300800 */
[----:B------:R-:W-:Y:S01]  /*11470*/  @!P5 PRMT R146, R99, 0x5410, RZ ;  /* 0x000054106392d816 */ /* 0x000fe200000000ff */
[----:B------:R-:W-:Y:S01]  /*11480*/  IMAD.MOV.U32 R98, RZ, RZ, R88 ;  /* 0x000000ffff627224 */ /* 0x000fe200078e0058 */
[----:B------:R-:W-:Y:S01]  /*11490*/  LOP3.LUT R2, R0, 0xff, RZ, 0xc0, !PT ;  /* 0x000000ff00027812 */ /* 0x000fe200078ec0ff */
        /* <DEDUP_REMOVED lines=12> */
[----:B------:R-:W-:Y:S01]  /*11560*/  SHF.R.U32.HI R3, RZ, 0x10, R0 ;  /* 0x00000010ff037819 */ /* 0x000fe20000011600 */
[----:B------:R-:W-:Y:S01]  /*11570*/  IMAD.MOV.U32 R91, RZ, RZ, R169 ;  /* 0x000000ffff5b7224 */ /* 0x000fe200078e00a9 */
[----:B------:R1:W5:Y:S01]  /*11580*/  LDL.LU R170, [R1+0x150] ;  /* 0x0001500001aa7983 */ /* 0x0003620000300800 */
[----:B------:R-:W-:-:S02]  /*11590*/  IMAD.MOV.U32 R72, RZ, RZ, R95 ;  /* 0x000000ffff487224 */ /* 0x000fc400078e005f */
[----:B------:R-:W-:Y:S01]  /*115a0*/  IMAD.MOV.U32 R95, RZ, RZ, R164 ;  /* 0x000000ffff5f7224 */ /* 0x000fe200078e00a4 */
[----:B------:R1:W5:Y:S01]  /*115b0*/  LDL.LU R169, [R1+0x14c] ;  /* 0x00014c0001a97983 */ /* 0x0003620000300800 */
[----:B------:R-:W-:-:S03]  /*115c0*/  SHF.R.U32.HI R2, RZ, 0x18, R0 ;  /* 0x00000018ff027819 */ /* 0x000fc60000011600 */
[----:B------:R1:W5:Y:S01]  /*115d0*/  LDL.LU R164, [R1+0x148] ;  /* 0x0001480001a47983 */ /* 0x0003620000300800 */
[----:B------:R-:W-:-:S04]  /*115e0*/  LOP3.LUT R0, R3, 0xff, RZ, 0xc0, !PT ;  /* 0x000000ff03007812 */ /* 0x000fc800078ec0ff */
[----:B------:R-:W-:Y:S01]  /*115f0*/  PRMT R24, R0, 0x5410, R2 ;  /* 0x0000541000187816 */ /* 0x000fe20000000002 */
[--C-:B------:R-:W-:Y:S02]  /*11600*/  HSET2.LE.AND R0, R6, R136.reuse, PT ;  /* 0x0000008806007233 */ /* 0x100fe40003803000 */
[--C-:B------:R-:W-:Y:S02]  /*11610*/  HSET2.LE.AND R2, R5, R136.reuse, PT ;  /* 0x0000008805027233 */ /* 0x100fe40003803000 */
[--C-:B------:R-:W-:Y:S01]  /*11620*/  HSET2.LE.AND R3, R4, R136.reuse, PT ;  /* 0x0000008804037233 */ /* 0x100fe20003803000 */
[----:B------:R-:W-:Y:S01]  /*11630*/  LOP3.LUT R6, R0, R36, RZ, 0xc0, !PT ;  /* 0x0000002400067212 */ /* 0x000fe200078ec0ff */
[----:B------:R-:W-:Y:S01]  /*11640*/  HSET2.LE.AND R0, R24, R136, PT ;  /* 0x0000008818007233 */ /* 0x000fe20003803000 */
[----:B------:R-:W-:Y:S02]  /*11650*/  LOP3.LUT R7, R2, R30, RZ, 0xc0, !PT ;  /* 0x0000001e02077212 */ /* 0x000fe400078ec0ff */
[----:B------:R-:W-:-:S02]  /*11660*/  LOP3.LUT R4, R3, R45, RZ, 0xc0, !PT ;  /* 0x0000002d03047212 */ /* 0x000fc400078ec0ff */
[----:B------:R-:W-:Y:S01]  /*11670*/  LOP3.LUT R5, R0, R41, RZ, 0xc0, !PT ;  /* 0x0000002900057212 */ /* 0x000fe200078ec0ff */
[----:B------:R-:W-:Y:S02]  /*11680*/  IMAD.MOV.U32 R36, RZ, RZ, R40 ;  /* 0x000000ffff247224 */ /* 0x000fe400078e0028 */
[----:B------:R-:W-:Y:S02]  /*11690*/  IMAD.MOV.U32 R39, RZ, RZ, R95 ;  /* 0x000000ffff277224 */ /* 0x000fe400078e005f */
[----:B------:R-:W-:Y:S02]  /*116a0*/  IMAD.MOV.U32 R44, RZ, RZ, R94 ;  /* 0x000000ffff2c7224 */ /* 0x000fe400078e005e */
[----:B------:R-:W-:Y:S02]  /*116b0*/  IMAD.MOV.U32 R46, RZ, RZ, R93 ;  /* 0x000000ffff2e7224 */ /* 0x000fe400078e005d */
[----:B------:R-:W-:Y:S01]  /*116c0*/  IMAD.MOV.U32 R40, RZ, RZ, R92 ;  /* 0x000000ffff287224 */ /* 0x000fe200078e005c */
[----:B--2---:R-:W2:Y:S02]  /*116d0*/  LDSM.16.MT88.4 R20, [R165+0x6000] ;  /* 0x00600000a514783b */ /* 0x004ea40000004200 */
[-C--:B--2---:R-:W-:Y:S08]  /*116e0*/  HMMA.16816.F32.BF16 R92, R8, R20.reuse, R88 ;  /* 0x00000014085c723c */ /* 0x084ff00000041858 */
[----:B------:R-:W-:Y:S07]  /*116f0*/  HMMA.16816.F32.BF16 R88, R4, R20, R108 ;  /* 0x000000140458723c */ /* 0x000fee000004186c */
[----:B------:R-:W-:Y:S01]  /*11700*/  IMAD.MOV.U32 R108, RZ, RZ, R87 ;  /* 0x000000ffff6c7224 */ /* 0x000fe200078e0057 */
[----:B------:R-:W-:Y:S01]  /*11710*/  HMMA.16816.F32.BF16 R80, R8, R22, R80 ;  /* 0x000000160850723c */ /* 0x000fe20000041850 */
[----:B------:R-:W-:-:S02]  /*11720*/  IMAD.MOV.U32 R109, RZ, RZ, R86 ;  /* 0x000000ffff6d7224 */ /* 0x000fc400078e0056 */
[----:B------:R-:W-:Y:S02]  /*11730*/  IMAD.MOV.U32 R110, RZ, RZ, R84 ;  /* 0x000000ffff6e7224 */ /* 0x000fe400078e0054 */
[----:B------:R-:W-:-:S03]  /*11740*/  IMAD.MOV.U32 R111, RZ, RZ, R85 ;  /* 0x000000ffff6f7224 */ /* 0x000fc600078e0055 */
[----:B------:R-:W-:Y:S01]  /*11750*/  HMMA.16816.F32.BF16 R84, R4, R22, R104 ;  /* 0x000000160454723c */ /* 0x000fe20000041868 */
[----:B---3--:R-:W2:Y:S01]  /*11760*/  LDSM.16.MT88.4 R20, [R168+0x6000] ;  /* 0x00600000a814783b */ /* 0x008ea20000004200 */
[----:B------:R-:W-:Y:S01]  /*11770*/  IMAD.MOV.U32 R41, RZ, RZ, R43 ;  /* 0x000000ffff297224 */ /* 0x000fe200078e002b */
[----:B------:R-:W-:Y:S01]  /*11780*/  LOP3.LUT R33, R33, UR12, R26, 0x96, !PT ;  /* 0x0000000c21217c12 */ /* 0x000fe2000f8e961a */
[----:B------:R-:W-:Y:S01]  /*11790*/  IMAD.MOV.U32 R37, RZ, RZ, R72 ;  /* 0x000000ffff257224 */ /* 0x000fe200078e0048 */
[----:B----4-:R-:W3:Y:S01]  /*117a0*/  LDSM.16.MT88.4 R24, [R166+0x6000] ;  /* 0x00600000a618783b */ /* 0x010ee20000004200 */
[----:B------:R-:W-:Y:S02]  /*117b0*/  IMAD.MOV.U32 R38, RZ, RZ, R73 ;  /* 0x000000ffff267224 */ /* 0x000fe400078e0049 */
[----:B------:R-:W-:Y:S02]  /*117c0*/  IMAD.MOV.U32 R45, RZ, RZ, R59 ;  /* 0x000000ffff2d7224 */ /* 0x000fe400078e003b */
[----:B------:R-:W-:-:S02]  /*117d0*/  IMAD.MOV.U32 R43, RZ, RZ, R75 ;  /* 0x000000ffff2b7224 */ /* 0x000fc400078e004b */
[----:B------:R-:W-:Y:S02]  /*117e0*/  IMAD.MOV.U32 R104, RZ, RZ, R74 ;  /* 0x000000ffff687224 */ /* 0x000fe400078e004a */
[----:B------:R-:W-:Y:S02]  /*117f0*/  IMAD.MOV.U32 R105, RZ, RZ, R57 ;  /* 0x000000ffff697224 */ /* 0x000fe400078e0039 */
[----:B------:R-:W-:Y:S02]  /*11800*/  IMAD.MOV.U32 R106, RZ, RZ, R61 ;  /* 0x000000ffff6a7224 */ /* 0x000fe400078e003d */
[----:B------:R-:W-:Y:S01]  /*11810*/  IMAD.MOV.U32 R107, RZ, RZ, R62 ;  /* 0x000000ffff6b7224 */ /* 0x000fe200078e003e */
[-C--:B--2---:R-:W-:Y:S08]  /*11820*/  HMMA.16816.F32.BF16 R76, R8, R20.reuse, R76 ;  /* 0x00000014084c723c */ /* 0x084ff0000004184c */
[C---:B------:R-:W-:Y:S08]  /*11830*/  HMMA.16816.F32.BF16 R72, R4.reuse, R20, R116 ;  /* 0x000000140448723c */ /* 0x040ff00000041874 */
[-C--:B------:R-:W-:Y:S08]  /*11840*/  HMMA.16816.F32.BF16 R60, R4, R22.reuse, R120 ;  /* 0x00000016043c723c */ /* 0x080ff00000041878 */
[----:B------:R-:W-:Y:S01]  /*11850*/  HMMA.16816.F32.BF16 R56, R8, R22, R48 ;  /* 0x000000160838723c */ /* 0x000fe20000041830 */
[----:B------:R-:W2:Y:S01]  /*11860*/  LDSM.16.MT88.4 R20, [R167+0x6000] ;  /* 0x00600000a714783b */ /* 0x000ea20000004200 */
[----:B------:R-:W-:-:S05]  /*11870*/  IMAD.WIDE.U32 R2, R29, -0x2daee0ad, RZ ;  /* 0xd2511f531d027825 */ /* 0x000fca00078e00ff */
[----:B------:R-:W-:Y:S01]  /*11880*/  LOP3.LUT R0, R3, UR13, R28, 0x96, !PT ;  /* 0x0000000d03007c12 */ /* 0x000fe2000f8e961c */
[----:B---3--:R-:W-:Y:S01]  /*11890*/  HMMA.16816.F32.BF16 R48, R4, R24, R240 ;  /* 0x000000180430723c */ /* 0x008fe200000418f0 */
[----:B------:R-:W-:-:S07]  /*118a0*/  LOP3.LUT R3, R2, 0xffff, RZ, 0xc0, !PT ;  /* 0x0000ffff02037812 */ /* 0x000fce00078ec0ff */
[----:B------:R-:W-:Y:S01]  /*118b0*/  HMMA.16816.F32.BF16 R44, R4, R26, R44 ;  /* 0x0000001a042c723c */ /* 0x000fe2000004182c */
[----:B------:R-:W-:-:S07]  /*118c0*/  SHF.R.U32.HI R3, RZ, 0x8, R3 ;  /* 0x00000008ff037819 */ /* 0x000fce0000011603 */
[C---:B------:R-:W-:Y:S08]  /*118d0*/  HMMA.16816.F32.BF16 R52, R8.reuse, R24, R52 ;  /* 0x000000180834723c */ /* 0x040ff00000041834 */
[----:B------:R-:W-:Y:S08]  /*118e0*/  HMMA.16816.F32.BF16 R96, R8, R26, R96 ;  /* 0x0000001a0860723c */ /* 0x000ff00000041860 */
[C---:B--2---:R-:W-:Y:S08]  /*118f0*/  HMMA.16816.F32.BF16 R40, R4.reuse, R20, R40 ;  /* 0x000000140428723c */ /* 0x044ff00000041828 */
[----:B------:R-:W-:Y:S08]  /*11900*/  HMMA.16816.F32.BF16 R36, R4, R22, R36 ;  /* 0x000000160424723c */ /* 0x000ff00000041824 */
[----:B------:R-:W-:Y:S01]  /*11910*/  HMMA.16816.F32.BF16 R104, R8, R20, R104 ;  /* 0x000000140868723c */ /* 0x000fe20000041868 */
[----:B------:R-:W-:-:S07]  /*11920*/  SHF.R.U32.HI R5, RZ, 0x10, R2 ;  /* 0x00000010ff057819 */ /* 0x000fce0000011602 */
[----:B------:R-:W-:Y:S01]  /*11930*/  HMMA.16816.F32.BF16 R108, R8, R22, R108 ;  /* 0x00000016086c723c */ /* 0x000fe2000004186c */
[----:B------:R-:W-:Y:S01]  /*11940*/  LOP3.LUT R6, R2, 0xff, RZ, 0xc0, !PT ;  /* 0x000000ff02067812 */ /* 0x000fe200078ec0ff */
[----:B------:R-:W-:Y:S01]  /*11950*/  IMAD.MOV.U32 R243, RZ, RZ, R31 ;  /* 0x000000fffff37224 */ /* 0x000fe200078e001f */
[----:B------:R-:W-:Y:S01]  /*11960*/  SHF.R.U32.HI R4, RZ, 0x18, R2 ;  /* 0x00000018ff047819 */ /* 0x000fe20000011602 */
[----:B------:R-:W2:Y:S01]  /*11970*/  LDSM.16.MT88.4 R20, [R165+0x6800] ;  /* 0x00680000a514783b */ /* 0x000ea20000004200 */
[----:B------:R-:W-:Y:S02]  /*11980*/  LOP3.LUT R2, R5, 0xff, RZ, 0xc0, !PT ;  /* 0x000000ff05027812 */ /* 0x000fe400078ec0ff */
[----:B------:R-:W-:Y:S01]  /*11990*/  PRMT R7, R6, 0x5410, R3 ;  /* 0x0000541006077816 */ /* 0x000fe20000000003 */
[----:B------:R-:W3:Y:S01]  /*119a0*/  LDSM.16.MT88.4 R24, [R166+0x6800] ;  /* 0x00680000a618783b */ /* 0x000ee20000004200 */
[----:B------:R-:W-:Y:S02]  /*119b0*/  PRMT R8, R2, 0x5410, R4 ;  /* 0x0000541002087816 */ /* 0x000fe40000000004 */
[----:B------:R-:W-:Y:S01]  /*119c0*/  LOP3.LUT R2, R0, 0xffff, RZ, 0xc0, !PT ;  /* 0x0000ffff00027812 */ /* 0x000fe200078ec0ff */
[----:B------:R-:W-:Y:S01]  /*119d0*/  LDSM.16.MT88.4 R28, [R167+0x6800] ;  /* 0x00680000a71c783b */ /* 0x000fe20000004200 */
[----:B------:R-:W-:-:S02]  /*119e0*/  SHF.R.U32.HI R3, RZ, 0x10, R0 ;  /* 0x00000010ff037819 */ /* 0x000fc40000011600 */
[----:B------:R-:W-:Y:S02]  /*119f0*/  LOP3.LUT R6, R0, 0xff, RZ, 0xc0, !PT ;  /* 0x000000ff00067812 */ /* 0x000fe400078ec0ff */
[----:B------:R-:W-:Y:S01]  /*11a00*/  SHF.R.U32.HI R5, RZ, 0x18, R0 ;  /* 0x00000018ff057819 */ /* 0x000fe20000011600 */
[----:B------:R-:W-:Y:S01]  /*11a10*/  HSET2.LE.AND R0, R7, R136, PT ;  /* 0x0000008807007233 */ /* 0x000fe20003803000 */
[----:B------:R-:W-:-:S04]  /*11a20*/  SHF.R.U32.HI R4, RZ, 0x8, R2 ;  /* 0x00000008ff047819 */ /* 0x000fc80000011602 */
[----:B------:R-:W-:Y:S02]  /*11a30*/  PRMT R4, R6, 0x5410, R4 ;  /* 0x0000541006047816 */ /* 0x000fe40000000004 */
[----:B------:R-:W-:Y:S01]  /*11a40*/  LOP3.LUT R6, R0, R113, RZ, 0xc0, !PT ;  /* 0x0000007100067212 */ /* 0x000fe200078ec0ff */
[----:B------:R-:W-:Y:S02]  /*11a50*/  HSET2.LE.AND R0, R8, R136, PT ;  /* 0x0000008808007233 */ /* 0x000fe40003803000 */
[----:B------:R-:W4:Y:S01]  /*11a60*/  LDSM.16.MT88.4 R8, [R168+0x6800] ;  /* 0x00680000a808783b */ /* 0x000f220000004200 */
[----:B------:R-:W-:-:S04]  /*11a70*/  LOP3.LUT R2, R3, 0xff, RZ, 0xc0, !PT ;  /* 0x000000ff03027812 */ /* 0x000fc800078ec0ff */
[----:B------:R-:W-:Y:S01]  /*11a80*/  PRMT R3, R2, 0x5410, R5 ;  /* 0x0000541002037816 */ /* 0x000fe20000000005 */
[----:B------:R-:W-:-:S04]  /*11a90*/  HSET2.LE.AND R2, R4, R136, PT ;  /* 0x0000008804027233 */ /* 0x000fc80003803000 */
[----:B------:R-:W-:Y:S01]  /*11aa0*/  HSET2.LE.AND R3, R3, R136, PT ;  /* 0x0000008803037233 */ /* 0x000fe20003803000 */
[----:B------:R-:W-:Y:S02]  /*11ab0*/  LOP3.LUT R7, R0, R112, RZ, 0xc0, !PT ;  /* 0x0000007000077212 */ /* 0x000fe400078ec0ff */
[----:B------:R-:W-:Y:S02]  /*11ac0*/  LOP3.LUT R4, R2, R115, RZ, 0xc0, !PT ;  /* 0x0000007302047212 */ /* 0x000fe400078ec0ff */
[----:B------:R-:W-:Y:S01]  /*11ad0*/  LOP3.LUT R5, R3, R114, RZ, 0xc0, !PT ;  /* 0x0000007203057212 */ /* 0x000fe200078ec0ff */
[----:B------:R-:W-:Y:S02]  /*11ae0*/  IMAD.MOV.U32 R236, RZ, RZ, R124 ;  /* 0x000000ffffec7224 */ /* 0x000fe400078e007c */
[----:B------:R-:W-:Y:S02]  /*11af0*/  IMAD.MOV.U32 R237, RZ, RZ, R125 ;  /* 0x000000ffffed7224 */ /* 0x000fe400078e007d */
[----:B------:R-:W-:-:S02]  /*11b00*/  IMAD.MOV.U32 R228, RZ, RZ, R126 ;  /* 0x000000ffffe47224 */ /* 0x000fc400078e007e */
[----:B------:R-:W-:Y:S01]  /*11b10*/  IMAD.MOV.U32 R252, RZ, RZ, R127 ;  /* 0x000000fffffc7224 */ /* 0x000fe200078e007f */
[----:B--2---:R-:W-:Y:S01]  /*11b20*/  HMMA.16816.F32.BF16 R112, R4, R20, R88 ;  /* 0x000000140470723c */ /* 0x004fe20000041858 */
[----:B------:R-:W-:-:S07]  /*11b30*/  IMAD.WIDE.U32 R2, R33, -0x2daee0ad, RZ ;  /* 0xd2511f5321027825 */ /* 0x000fce00078e00ff */
[C---:B------:R-:W-:Y:S08]  /*11b40*/  HMMA.16816.F32.BF16 R124, R4.reuse, R22, R84 ;  /* 0x00000016047c723c */ /* 0x040ff00000041854 */
[C---:B---3--:R-:W-:Y:S08]  /*11b50*/  HMMA.16816.F32.BF16 R88, R4.reuse, R24, R48 ;  /* 0x000000180458723c */ /* 0x048ff00000041830 */
[C---:B----4-:R-:W-:Y:S08]  /*11b60*/  HMMA.16816.F32.BF16 R120, R4.reuse, R8, R72 ;  /* 0x000000080478723c */ /* 0x050ff00000041848 */
[C---:B------:R-:W-:Y:S08]  /*11b70*/  HMMA.16816.F32.BF16 R116, R4.reuse, R10, R60 ;  /* 0x0000000a0474723c */ /* 0x040ff0000004183c */
[C---:B------:R-:W-:Y:S08]  /*11b80*/  HMMA.16816.F32.BF16 R84, R4.reuse, R26, R44 ;  /* 0x0000001a0454723c */ /* 0x040ff0000004182c */
[C---:B------:R-:W-:Y:S08]  /*11b90*/  HMMA.16816.F32.BF16 R72, R4.reuse, R28, R40 ;  /* 0x0000001c0448723c */ /* 0x040ff00000041828 */
[----:B------:R-:W-:Y:S07]  /*11ba0*/  HMMA.16816.F32.BF16 R60, R4, R30, R36 ;  /* 0x0000001e043c723c */ /* 0x000fee0000041824 */
[----:B------:R-:W-:-:S05]  /*11bb0*/  IMAD.WIDE.U32 R6, R128, -0x2daee0ad, RZ ;  /* 0xd2511f5380067825 */ /* 0x000fca00078e00ff */
[----:B------:R-:W-:Y:S02]  /*11bc0*/  LOP3.LUT R4, R7, UR11, R34, 0x96, !PT ;  /* 0x0000000b07047c12 */ /* 0x000fe4000f8e9622 */
[----:B------:R-:W-:-:S03]  /*11bd0*/  LOP3.LUT R0, R3, UR9, R6, 0x96, !PT ;  /* 0x0000000903007c12 */ /* 0x000fc6000f8e9606 */
[----:B------:R-:W-:-:S04]  /*11be0*/  IMAD.WIDE.U32 R4, R4, -0x326172a9, RZ ;  /* 0xcd9e8d5704047825 */ /* 0x000fc800078e00ff */
[----:B------:R-:W-:Y:S01]  /*11bf0*/  IMAD.WIDE.U32 R34, R0, -0x326172a9, RZ ;  /* 0xcd9e8d5700227825 */ /* 0x000fe200078e00ff */
[----:B------:R-:W-:-:S04]  /*11c00*/  LOP3.LUT R0, R5, UR10, R32, 0x96, !PT ;  /* 0x0000000a05007c12 */ /* 0x000fc8000f8e9620 */
[----:B------:R-:W-:Y:S01]  /*11c10*/  LOP3.LUT R3, R35, UR8, R4, 0x96, !PT ;  /* 0x0000000823037c12 */ /* 0x000fe2000f8e9604 */
[----:B------:R-:W-:-:S04]  /*11c20*/  IMAD.WIDE.U32 R4, R0, -0x2daee0ad, RZ ;  /* 0xd2511f5300047825 */ /* 0x000fc800078e00ff */
[----:B------:R-:W-:Y:S01]  /*11c30*/  IMAD.WIDE.U32 R32, R3, -0x2daee0ad, RZ ;  /* 0xd2511f5303207825 */ /* 0x000fe200078e00ff */
[----:B------:R-:W-:Y:S01]  /*11c40*/  LOP3.LUT R3, R5, UR7, R2, 0x96, !PT ;  /* 0x0000000705037c12 */ /* 0x000fe2000f8e9602 */
[----:B------:R-:W-:Y:S03]  /*11c50*/  HMMA.16816.F32.BF16 R40, R12, R28, R104 ;  /* 0x0000001c0c28723c */ /* 0x000fe60000041868 */
[----:B------:R-:W-:-:S04]  /*11c60*/  LOP3.LUT R2, R33, UR5, R4, 0x96, !PT ;  /* 0x0000000521027c12 */ /* 0x000fc8000f8e9604 */
[----:B------:R-:W-:-:S04]  /*11c70*/  IMAD.WIDE.U32 R28, R3, -0x326172a9, RZ ;  /* 0xcd9e8d57031c7825 */ /* 0x000fc800078e00ff */
[----:B------:R-:W-:Y:S01]  /*11c80*/  IMAD.WIDE.U32 R2, R2, -0x326172a9, RZ ;  /* 0xcd9e8d5702027825 */ /* 0x000fe200078e00ff */
[----:B------:R-:W-:Y:S04]  /*11c90*/  HMMA.16816.F32.BF16 R48, R12, R20, R92 ;  /* 0x000000140c30723c */ /* 0x000fe8000004185c */
[----:B------:R-:W-:-:S04]  /*11ca0*/  LOP3.LUT R0, R3, UR14, R28, 0x96, !PT ;  /* 0x0000000e03007c12 */ /* 0x000fc8000f8e961c */
[----:B------:R-:W-:Y:S01]  /*11cb0*/  HMMA.16816.F32.BF16 R80, R12, R22, R80 ;  /* 0x000000160c50723c */ /* 0x000fe20000041850 */
[----:B------:R-:W2:Y:S01]  /*11cc0*/  LDSM.16.MT88.4 R20, [R165+0x7000] ;  /* 0x00700000a514783b */ /* 0x000ea20000004200 */
[----:B------:R-:W-:Y:S02]  /*11cd0*/  LOP3.LUT R3, R2, 0xffff, RZ, 0xc0, !PT ;  /* 0x0000ffff02037812 */ /* 0x000fe400078ec0ff */
[----:B------:R-:W-:-:S04]  /*11ce0*/  LOP3.LUT R4, R0, 0xffff, RZ, 0xc0, !PT ;  /* 0x0000ffff00047812 */ /* 0x000fc800078ec0ff */
[----:B------:R-:W-:Y:S01]  /*11cf0*/  HMMA.16816.F32.BF16 R76, R12, R8, R76 ;  /* 0x000000080c4c723c */ /* 0x000fe2000004184c */
[----:B------:R-:W-:-:S07]  /*11d00*/  SHF.R.U32.HI R5, RZ, 0x8, R3 ;  /* 0x00000008ff057819 */ /* 0x000fce0000011603 */
[C---:B------:R-:W-:Y:S01]  /*11d10*/  HMMA.16816.F32.BF16 R56, R12.reuse, R10, R56 ;  /* 0x0000000a0c38723c */ /* 0x040fe20000041838 */
[----:B------:R-:W-:Y:S07]  /*11d20*/  LDSM.16.MT88.4 R8, [R166+0x7000] ;  /* 0x00700000a608783b */ /* 0x000fee0000004200 */
[C---:B------:R-:W-:Y:S08]  /*11d30*/  HMMA.16816.F32.BF16 R52, R12.reuse, R24, R52 ;  /* 0x000000180c34723c */ /* 0x040ff00000041834 */
[C---:B------:R-:W-:Y:S01]  /*11d40*/  HMMA.16816.F32.BF16 R44, R12.reuse, R26, R96 ;  /* 0x0000001a0c2c723c */ /* 0x040fe20000041860 */
[----:B------:R-:W-:Y:S07]  /*11d50*/  LDSM.16.MT88.4 R24, [R167+0x7000] ;  /* 0x00700000a718783b */ /* 0x000fee0000004200 */
[----:B------:R-:W-:Y:S01]  /*11d60*/  HMMA.16816.F32.BF16 R36, R12, R30, R108 ;  /* 0x0000001e0c24723c */ /* 0x000fe2000004186c */
[----:B------:R-:W3:Y:S01]  /*11d70*/  LDSM.16.MT88.4 R12, [R168+0x7000] ;  /* 0x00700000a80c783b */ /* 0x000ee20000004200 */
[----:B------:R-:W-:-:S02]  /*11d80*/  LOP3.LUT R6, R0, 0xff, RZ, 0xc0, !PT ;  /* 0x000000ff00067812 */ /* 0x000fc400078ec0ff */
[----:B------:R-:W-:Y:S02]  /*11d90*/  SHF.R.U32.HI R3, RZ, 0x8, R4 ;  /* 0x00000008ff037819 */ /* 0x000fe40000011604 */
[----:B------:R-:W-:Y:S02]  /*11da0*/  LOP3.LUT R7, R2, 0xff, RZ, 0xc0, !PT ;  /* 0x000000ff02077812 */ /* 0x000fe400078ec0ff */
[--C-:B------:R-:W-:Y:S02]  /*11db0*/  SHF.R.U32.HI R4, RZ, 0x10, R2.reuse ;  /* 0x00000010ff047819 */ /* 0x100fe40000011602 */
[----:B------:R-:W-:Y:S02]  /*11dc0*/  SHF.R.U32.HI R28, RZ, 0x18, R2 ;  /* 0x00000018ff1c7819 */ /* 0x000fe40000011602 */
[----:B------:R-:W-:Y:S02]  /*11dd0*/  SHF.R.U32.HI R2, RZ, 0x10, R0 ;  /* 0x00000010ff027819 */ /* 0x000fe40000011600 */
[----:B------:R-:W-:-:S02]  /*11de0*/  PRMT R3, R6, 0x5410, R3 ;  /* 0x0000541006037816 */ /* 0x000fc40000000003 */
[----:B------:R-:W-:Y:S02]  /*11df0*/  PRMT R7, R7, 0x5410, R5 ;  /* 0x0000541007077816 */ /* 0x000fe40000000005 */
[----:B------:R-:W-:Y:S02]  /*11e00*/  SHF.R.U32.HI R5, RZ, 0x18, R0 ;  /* 0x00000018ff057819 */ /* 0x000fe40000011600 */
[----:B------:R-:W-:Y:S01]  /*11e10*/  LOP3.LUT R2, R2, 0xff, RZ, 0xc0, !PT ;  /* 0x000000ff02027812 */ /* 0x000fe200078ec0ff */
[----:B------:R-:W-:Y:S01]  /*11e20*/  HSET2.LE.AND R0, R3, R136, PT ;  /* 0x0000008803007233 */ /* 0x000fe20003803000 */
[----:B------:R-:W-:Y:S02]  /*11e30*/  LOP3.LUT R4, R4, 0xff, RZ, 0xc0, !PT ;  /* 0x000000ff04047812 */ /* 0x000fe400078ec0ff */
[----:B------:R-:W-:Y:S02]  /*11e40*/  PRMT R2, R2, 0x5410, R5 ;  /* 0x0000541002027816 */ /* 0x000fe40000000005 */
[----:B------:R-:W-:-:S02]  /*11e50*/  PRMT R3, R4, 0x5410, R28 ;  /* 0x0000541004037816 */ /* 0x000fc4000000001c */
[----:B------:R-:W-:Y:S01]  /*11e60*/  LOP3.LUT R4, R0, R132, RZ, 0xc0, !PT ;  /* 0x0000008400047212 */ /* 0x000fe200078ec0ff */
[--C-:B------:R-:W-:Y:S02]  /*11e70*/  HSET2.LE.AND R0, R2, R136.reuse, PT ;  /* 0x0000008802007233 */ /* 0x100fe40003803000 */
[--C-:B------:R-:W-:Y:S02]  /*11e80*/  HSET2.LE.AND R2, R7, R136.reuse, PT ;  /* 0x0000008807027233 */ /* 0x100fe40003803000 */
[----:B------:R-:W-:-:S03]  /*11e90*/  HSET2.LE.AND R3, R3, R136, PT ;  /* 0x0000008803037233 */ /* 0x000fc60003803000 */
[----:B------:R-:W-:Y:S02]  /*11ea0*/  LOP3.LUT R6, R2, R131, RZ, 0xc0, !PT ;  /* 0x0000008302067212 */ /* 0x000fe400078ec0ff */
[----:B------:R-:W-:Y:S02]  /*11eb0*/  LOP3.LUT R2, R29, UR6, R34, 0x96, !PT ;  /* 0x000000061d027c12 */ /* 0x000fe4000f8e9622 */
[----:B------:R-:W-:Y:S02]  /*11ec0*/  LOP3.LUT R5, R0, R129, RZ, 0xc0, !PT ;  /* 0x0000008100057212 */ /* 0x000fe400078ec0ff */
[----:B------:R-:W-:Y:S01]  /*11ed0*/  LOP3.LUT R7, R3, R130, RZ, 0xc0, !PT ;  /* 0x0000008203077212 */ /* 0x000fe200078ec0ff */
[----:B------:R-:W-:Y:S01]  /*11ee0*/  IMAD.WIDE.U32 R2, R2, -0x2daee0ad, RZ ;  /* 0xd2511f5302027825 */ /* 0x000fe200078e00ff */
[----:B------:R-:W-:Y:S02]  /*11ef0*/  @!P1 HFMA2.BF16_V2 R135, -RZ.H0_H0, RZ.H0_H0, -R143.H0_H0 ;  /* 0x200000ffff879231 */ /* 0x000fe4000034098f */
[----:B------:R-:W-:Y:S01]  /*11f00*/  @!P0 HFMA2.BF16_V2 R134, -RZ.H0_H0, RZ.H0_H0, -R142.H0_H0 ;  /* 0x200000ffff868231 */ /* 0x000fe2000034098e */
[----:B------:R-:W-:-:S02]  /*11f10*/  PRMT R137, R143, 0x5410, R142 ;  /* 0x000054108f897816 */ /* 0x000fc4000000008e */
[----:B------:R-:W-:Y:S01]  /*11f20*/  LOP3.LUT R0, R2, 0xffff, RZ, 0xc0, !PT ;  /* 0x0000ffff02007812 */ /* 0x000fe200078ec0ff */
[----:B--2---:R-:W-:Y:S01]  /*11f30*/  HMMA.16816.F32.BF16 R104, R4, R22, R124 ;  /* 0x000000160468723c */ /* 0x004fe2000004187c */
[----:B------:R-:W-:Y:S01]  /*11f40*/  @!P1 PRMT R143, R135, 0x5410, RZ ;  /* 0x00005410878f9816 */ /* 0x000fe200000000ff */
[----:B------:R-:W-:Y:S01]  /*11f50*/  LDSM.16.MT88.4 R124, [R168+0x7800] ;  /* 0x00780000a87c783b */ /* 0x000fe20000004200 */
[----:B------:R-:W-:-:S03]  /*11f60*/  @!P0 PRMT R142, R134, 0x5410, RZ ;  /* 0x00005410868e8816 */ /* 0x000fc600000000ff */
[----:B------:R-:W2:Y:S02]  /*11f70*/  LDSM.16.MT88.4 R132, [R165+0x7800] ;  /* 0x00780000a584783b */ /* 0x000ea40000004200 */
[C---:B---3--:R-:W-:Y:S02]  /*11f80*/  HMMA.16816.F32.BF16 R92, R4.reuse, R14, R116 ;  /* 0x0000000e045c723c */ /* 0x048fe40000041874 */
[----:B------:R-:W3:Y:S04]  /*11f90*/  LDSM.16.MT88.4 R116, [R166+0x7800] ;  /* 0x00780000a674783b */ /* 0x000ee80000004200 */
[----:B------:R-:W-:Y:S02]  /*11fa0*/  STG.E.U16 [R70.64+-0x60], R220 ;  /* 0xffffa0dc46007986 */ /* 0x000fe4000c101520 */
[-C--:B------:R-:W-:Y:S02]  /*11fb0*/  HMMA.16816.F32.BF16 R96, R4, R12.reuse, R120 ;  /* 0x0000000c0460723c */ /* 0x080fe40000041878 */
[----:B------:R-:W-:Y:S06]  /*11fc0*/  STG.E.U16 [R70.64+-0x5e], R219 ;  /* 0xffffa2db46007986 */ /* 0x000fec000c101520 */
[C---:B------:R-:W-:Y:S01]  /*11fd0*/  HMMA.16816.F32.BF16 R128, R16.reuse, R12, R76 ;  /* 0x0000000c1080723c */ /* 0x040fe2000004184c */
[----:B------:R-:W-:Y:S04]  /*11fe0*/  STG.E.U16 [R68.64+-0x60], R217 ;  /* 0xffffa0d944007986 */ /* 0x000fe8000c101520 */
[----:B------:R-:W-:Y:S03]  /*11ff0*/  STG.E.U16 [R68.64+-0x5e], R218 ;  /* 0xffffa2da44007986 */ /* 0x000fe6000c101520 */
[----:B------:R-:W-:Y:S01]  /*12000*/  HMMA.16816.F32.BF16 R56, R16, R14, R56 ;  /* 0x0000000e1038723c */ /* 0x000fe20000041838 */
[----:B------:R-:W4:Y:S04]  /*12010*/  LDSM.16.MT88.4 R12, [R167+0x7800] ;  /* 0x00780000a70c783b */ /* 0x000f280000004200 */
[----:B------:R-:W-:Y:S03]  /*12020*/  STG.E.U16 [R66.64+-0x60], R189 ;  /* 0xffffa0bd42007986 */ /* 0x000fe6000c101520 */
[C---:B------:R-:W-:Y:S01]  /*12030*/  HMMA.16816.F32.BF16 R112, R4.reuse, R20, R112 ;  /* 0x000000140470723c */ /* 0x040fe20000041870 */
[----:B------:R-:W-:Y:S07]  /*12040*/  STG.E.U16 [R66.64+-0x5e], R163 ;  /* 0xffffa2a342007986 */ /* 0x000fee000c101520 */
[C---:B------:R-:W-:Y:S01]  /*12050*/  HMMA.16816.F32.BF16 R88, R4.reuse, R8, R88 ;  /* 0x000000080458723c */ /* 0x040fe20000041858 */
[----:B------:R-:W-:Y:S07]  /*12060*/  STG.E.U16 [R64.64+-0x60], R161 ;  /* 0xffffa0a140007986 */ /* 0x000fee000c101520 */
[C---:B------:R-:W-:Y:S01]  /*12070*/  HMMA.16816.F32.BF16 R84, R4.reuse, R10, R84 ;  /* 0x0000000a0454723c */ /* 0x040fe20000041854 */
[----:B------:R-:W-:Y:S07]  /*12080*/  STG.E.U16 [R64.64+-0x5e], R162 ;  /* 0xffffa2a240007986 */ /* 0x000fee000c101520 */
[C---:B------:R-:W-:Y:S01]  /*12090*/  HMMA.16816.F32.BF16 R72, R4.reuse, R24, R72 ;  /* 0x000000180448723c */ /* 0x040fe20000041848 */
[----:B------:R-:W-:Y:S07]  /*120a0*/  STG.E.U16 [R70.64+-0x50], R215 ;  /* 0xffffb0d746007986 */ /* 0x000fee000c101520 */
[----:B------:R-:W-:Y:S01]  /*120b0*/  HMMA.16816.F32.BF16 R60, R4, R26, R60 ;  /* 0x0000001a043c723c */ /* 0x000fe2000004183c */
[----:B------:R-:W-:Y:S06]  /*120c0*/  STG.E.U16 [R70.64+-0x4e], R214 ;  /* 0xffffb2d646007986 */ /* 0x000fec000c101520 */
[----:B------:R-:W-:-:S02]  /*120d0*/  SHF.R.U32.HI R4, RZ, 0x8, R0 ;  /* 0x00000008ff047819 */ /* 0x000fc40000011600 */
[----:B------:R-:W-:Y:S02]  /*120e0*/  LOP3.LUT R0, R3, UR13, R32, 0x96, !PT ;  /* 0x0000000d03007c12 */ /* 0x000fe4000f8e9620 */
[----:B------:R-:W-:Y:S01]  /*120f0*/  LOP3.LUT R5, R2, 0xff, RZ, 0xc0, !PT ;  /* 0x000000ff02057812 */ /* 0x000fe200078ec0ff */
[----:B------:R-:W-:Y:S01]  /*12100*/  STG.E.U16 [R68.64+-0x50], R212 ;  /* 0xffffb0d444007986 */ /* 0x000fe2000c101520 */
[--C-:B------:R-:W-:Y:S02]  /*12110*/  SHF.R.U32.HI R6, RZ, 0x10, R2.reuse ;  /* 0x00000010ff067819 */ /* 0x100fe40000011602 */
[----:B------:R-:W-:Y:S01]  /*12120*/  SHF.R.U32.HI R7, RZ, 0x18, R2 ;  /* 0x00000018ff077819 */ /* 0x000fe20000011602 */
[----:B------:R-:W-:Y:S01]  /*12130*/  STG.E.U16 [R68.64+-0x4e], R213 ;  /* 0xffffb2d544007986 */ /* 0x000fe2000c101520 */
[----:B------:R-:W-:Y:S01]  /*12140*/  LOP3.LUT R2, R0, 0xffff, RZ, 0xc0, !PT ;  /* 0x0000ffff00027812 */ /* 0x000fe200078ec0ff */
[----:B------:R-:W-:Y:S01]  /*12150*/  HMMA.16816.F32.BF16 R52, R16, R8, R52 ;  /* 0x000000081034723c */ /* 0x000fe20000041834 */
[----:B------:R-:W-:Y:S01]  /*12160*/  SHF.R.U32.HI R3, RZ, 0x10, R0 ;  /* 0x00000010ff037819 */ /* 0x000fe20000011600 */
[----:B------:R-:W-:Y:S04]  /*12170*/  STG.E.U16 [R66.64+-0x50], R160 ;  /* 0xffffb0a042007986 */ /* 0x000fe8000c101520 */
[----:B------:R-:W-:Y:S01]  /*12180*/  STG.E.U16 [R66.64+-0x4e], R159 ;  /* 0xffffb29f42007986 */ /* 0x000fe2000c101520 */
[----:B------:R-:W-:-:S02]  /*12190*/  PRMT R8, R5, 0x5410, R4 ;  /* 0x0000541005087816 */ /* 0x000fc40000000004 */
[----:B------:R-:W-:Y:S01]  /*121a0*/  LOP3.LUT R5, R0, 0xff, RZ, 0xc0, !PT ;  /* 0x000000ff00057812 */ /* 0x000fe200078ec0ff */
[----:B------:R-:W-:Y:S01]  /*121b0*/  STG.E.U16 [R64.64+-0x50], R158 ;  /* 0xffffb09e40007986 */ /* 0x000fe2000c101520 */
[----:B------:R-:W-:-:S03]  /*121c0*/  SHF.R.U32.HI R4, RZ, 0x18, R0 ;  /* 0x00000018ff047819 */ /* 0x000fc60000011600 */
[----:B------:R-:W-:Y:S01]  /*121d0*/  STG.E.U16 [R64.64+-0x4e], R157 ;  /* 0xffffb29d40007986 */ /* 0x000fe2000c101520 */
[----:B------:R-:W-:-:S03]  /*121e0*/  SHF.R.U32.HI R0, RZ, 0x8, R2 ;  /* 0x00000008ff007819 */ /* 0x000fc60000011602 */
[----:B------:R-:W-:Y:S01]  /*121f0*/  STG.E.U16 [R70.64+-0x40], R207 ;  /* 0xffffc0cf46007986 */ /* 0x000fe2000c101520 */
[----:B------:R-:W-:-:S03]  /*12200*/  LOP3.LUT R2, R3, 0xff, RZ, 0xc0, !PT ;  /* 0x000000ff03027812 */ /* 0x000fc600078ec0ff */
[----:B------:R-:W-:Y:S01]  /*12210*/  STG.E.U16 [R70.64+-0x3e], R206 ;  /* 0xffffc2ce46007986 */ /* 0x000fe2000c101520 */
[----:B------:R-:W-:-:S03]  /*12220*/  LOP3.LUT R6, R6, 0xff, RZ, 0xc0, !PT ;  /* 0x000000ff06067812 */ /* 0x000fc600078ec0ff */
[----:B------:R-:W-:Y:S04]  /*12230*/  STG.E.U16 [R68.64+-0x40], R204 ;  /* 0xffffc0cc44007986 */ /* 0x000fe8000c101520 */
[----:B------:R-:W-:Y:S04]  /*12240*/  STG.E.U16 [R68.64+-0x3e], R205 ;  /* 0xffffc2cd44007986 */ /* 0x000fe8000c101520 */
[----:B------:R-:W-:Y:S04]  /*12250*/  STG.E.U16 [R66.64+-0x40], R156 ;  /* 0xffffc09c42007986 */ /* 0x000fe8000c101520 */
[----:B------:R-:W-:Y:S01]  /*12260*/  STG.E.U16 [R66.64+-0x3e], R155 ;  /* 0xffffc29b42007986 */ /* 0x000fe2000c101520 */
[----:B------:R-:W-:Y:S03]  /*12270*/  HMMA.16816.F32.BF16 R48, R16, R20, R48 ;  /* 0x000000141030723c */ /* 0x000fe60000041830 */
[----:B------:R-:W-:Y:S01]  /*12280*/  STG.E.U16 [R64.64+-0x40], R145 ;  /* 0xffffc09140007986 */ /* 0x000fe2000c101520 */
[----:B------:R-:W-:-:S03]  /*12290*/  PRMT R2, R2, 0x5410, R4 ;  /* 0x0000541002027816 */ /* 0x000fc60000000004 */
        /* <DEDUP_REMOVED lines=8> */
[----:B------:R1:W-:Y:S01]  /*12320*/  STG.E.U16 [R68.64+-0x2e], R200 ;  /* 0xffffd2c844007986 */ /* 0x0003e2000c101520 */
[C---:B------:R-:W-:Y:S03]  /*12330*/  HMMA.16816.F32.BF16 R40, R16.reuse, R24, R40 ;  /* 0x000000181028723c */ /* 0x040fe60000041828 */
[----:B------:R-:W-:Y:S04]  /*12340*/  STG.E.U16 [R66.64+-0x30], R154 ;  /* 0xffffd09a42007986 */ /* 0x000fe8000c101520 */
[----:B------:R-:W-:Y:S01]  /*12350*/  STG.E.U16 [R66.64+-0x2e], R153 ;  /* 0xffffd29942007986 */ /* 0x000fe2000c101520 */
[----:B------:R-:W-:Y:S03]  /*12360*/  HMMA.16816.F32.BF16 R36, R16, R26, R36 ;  /* 0x0000001a1024723c */ /* 0x000fe60000041824 */
[----:B------:R-:W-:Y:S01]  /*12370*/  STG.E.U16 [R64.64+-0x30], R152 ;  /* 0xffffd09840007986 */ /* 0x000fe2000c101520 */
[----:B------:R-:W-:-:S03]  /*12380*/  HSET2.LE.AND R3, R8, R136, PT ;  /* 0x0000008808037233 */ /* 0x000fc60003803000 */
[----:B------:R-:W-:Y:S01]  /*12390*/  STG.E.U16 [R64.64+-0x2e], R151 ;  /* 0xffffd29740007986 */ /* 0x000fe2000c101520 */
[----:B------:R-:W-:-:S03]  /*123a0*/  HSET2.LE.AND R2, R2, R136, PT ;  /* 0x0000008802027233 */ /* 0x000fc60003803000 */
[----:B------:R1:W-:Y:S04]  /*123b0*/  STG.E.U16 [R70.64+-0x20], R199 ;  /* 0xffffe0c746007986 */ /* 0x0003e8000c101520 */
[----:B------:R-:W-:Y:S01]  /*123c0*/  STG.E.U16 [R70.64+-0x1e], R198 ;  /* 0xffffe2c646007986 */ /* 0x000fe2000c101520 */
[----:B------:R-:W-:-:S03]  /*123d0*/  HSET2.LE.AND R0, R0, R136, PT ;  /* 0x0000008800007233 */ /* 0x000fc60003803000 */
[----:B------:R-:W-:Y:S04]  /*123e0*/  STG.E.U16 [R68.64+-0x20], R197 ;  /* 0xffffe0c544007986 */ /* 0x000fe8000c101520 */
[----:B------:R-:W-:Y:S01]  /*123f0*/  STG.E.U16 [R68.64+-0x1e], R196 ;  /* 0xffffe2c444007986 */ /* 0x000fe2000c101520 */
[----:B------:R-:W-:-:S03]  /*12400*/  HSET2.LE.AND R4, R6, R136, PT ;  /* 0x0000008806047233 */ /* 0x000fc60003803000 */
[----:B------:R-:W-:Y:S04]  /*12410*/  STG.E.U16 [R66.64+-0x20], R150 ;  /* 0xffffe09642007986 */ /* 0x000fe8000c101520 */
[----:B------:R-:W-:Y:S04]  /*12420*/  STG.E.U16 [R66.64+-0x1e], R149 ;  /* 0xffffe29542007986 */ /* 0x000fe8000c101520 */
[----:B------:R-:W-:Y:S04]  /*12430*/  STG.E.U16 [R64.64+-0x20], R143 ;  /* 0xffffe08f40007986 */ /* 0x000fe8000c101520 */
[----:B------:R-:W-:Y:S01]  /*12440*/  STG.E.U16 [R64.64+-0x1e], R142 ;  /* 0xffffe28e40007986 */ /* 0x000fe2000c101520 */
[----:B------:R-:W-:-:S03]  /*12450*/  LOP3.LUT R78, R3, R139, RZ, 0xc0, !PT ;  /* 0x0000008b034e7212 */ /* 0x000fc600078ec0ff */
[----:B------:R-:W-:Y:S04]  /*12460*/  STG.E.U16 [R70.64+-0x10], R195 ;  /* 0xfffff0c346007986 */ /* 0x000fe8000c101520 */
[----:B------:R-:W-:Y:S01]  /*12470*/  STG.E.U16 [R70.64+-0xe], R194 ;  /* 0xfffff2c246007986 */ /* 0x000fe2000c101520 */
[----:B------:R-:W-:-:S03]  /*12480*/  LOP3.LUT R77, R2, R137, RZ, 0xc0, !PT ;  /* 0x00000089024d7212 */ /* 0x000fc600078ec0ff */
[----:B------:R-:W-:Y:S01]  /*12490*/  STG.E.U16 [R68.64+-0x10], R193 ;  /* 0xfffff0c144007986 */ /* 0x000fe2000c101520 */
[----:B------:R-:W-:-:S03]  /*124a0*/  FADD.FTZ R3, R252, R243 ;  /* 0x000000f3fc037221 */ /* 0x000fc60000010000 */
[----:B------:R1:W-:Y:S01]  /*124b0*/  STG.E.U16 [R68.64+-0xe], R192 ;  /* 0xfffff2c044007986 */ /* 0x0003e2000c101520 */
[----:B------:R-:W-:-:S03]  /*124c0*/  LOP3.LUT R76, R0, R230, RZ, 0xc0, !PT ;  /* 0x000000e6004c7212 */ /* 0x000fc600078ec0ff */
[----:B------:R1:W-:Y:S01]  /*124d0*/  STG.E.U16 [R66.64+-0x10], R148 ;  /* 0xfffff09442007986 */ /* 0x0003e2000c101520 */
[----:B------:R-:W-:-:S03]  /*124e0*/  FADD.FTZ R2, R228, R234 ;  /* 0x000000eae4027221 */ /* 0x000fc60000010000 */
[----:B------:R1:W-:Y:S01]  /*124f0*/  STG.E.U16 [R66.64+-0xe], R147 ;  /* 0xfffff29342007986 */ /* 0x0003e2000c101520 */
[----:B------:R-:W-:-:S03]  /*12500*/  LOP3.LUT R79, R4, R138, RZ, 0xc0, !PT ;  /* 0x0000008a044f7212 */ /* 0x000fc600078ec0ff */
[----:B------:R3:W-:Y:S01]  /*12510*/  STG.E.U16 [R64.64+-0x10], R209 ;  /* 0xfffff0d140007986 */ /* 0x0007e2000c101520 */
[----:B------:R-:W-:-:S03]  /*12520*/  FADD.FTZ R0, R224, R233 ;  /* 0x000000e9e0007221 */ /* 0x000fc60000010000 */
[----:B------:R3:W-:Y:S01]  /*12530*/  STG.E.U16 [R64.64+-0xe], R146 ;  /* 0xfffff29240007986 */ /* 0x0007e2000c101520 */
[----:B------:R-:W-:Y:S01]  /*12540*/  FADD.FTZ R4, R221, R232 ;  /* 0x000000e8dd047221 */ /* 0x000fe20000010000 */
[----:B------:R-:W-:Y:S01]  /*12550*/  ISETP.GT.AND P1, PT, R216, UR15, PT ;  /* 0x0000000fd8007c0c */ /* 0x000fe2000bf24270 */
        /* <DEDUP_REMOVED lines=8> */
[----:B--2---:R-:W-:Y:S01]  /*125e0*/  HMMA.16816.F32.BF16 R112, R76, R132, R112 ;  /* 0x000000844c70723c */ /* 0x004fe20000041870 */
[----:B------:R-:W-:Y:S01]  /*125f0*/  FADD.FTZ R230, R251, R230 ;  /* 0x000000e6fbe67221 */ /* 0x000fe20000010000 */
[----:B-1----:R-:W-:Y:S01]  /*12600*/  IADD3 R200, P0, R140, -0x100, RZ ;  /* 0xffffff008cc87810 */ /* 0x002fe20007f1e0ff */
[----:B------:R-:W-:Y:S02]  /*12610*/  FADD.FTZ R229, R231, R3 ;  /* 0x00000003e7e57221 */ /* 0x000fe40000010000 */
[----:B------:R-:W-:-:S02]  /*12620*/  FADD.FTZ R2, R211, R2 ;  /* 0x00000002d3027221 */ /* 0x000fc40000010000 */
[----:B------:R-:W-:Y:S01]  /*12630*/  FADD.FTZ R0, R223, R0 ;  /* 0x00000000df007221 */ /* 0x000fe20000010000 */
[----:B------:R-:W-:Y:S01]  /*12640*/  HMMA.16816.F32.BF16 R104, R76, R134, R104 ;  /* 0x000000864c68723c */ /* 0x000fe20000041868 */
[----:B------:R-:W-:Y:S01]  /*12650*/  FADD.FTZ R230, R250, R230 ;  /* 0x000000e6fae67221 */ /* 0x000fe20000010000 */
[----:B------:R-:W-:Y:S01]  /*12660*/  IADD3.X R199, R141, -0x1, RZ, P0, !PT ;  /* 0xffffffff8dc77810 */ /* 0x000fe200007fe4ff */
[----:B------:R-:W-:-:S05]  /*12670*/  FADD.FTZ R229, R235, R229 ;  /* 0x000000e5ebe57221 */ /* 0x000fca0000010000 */
[----:B------:R-:W-:Y:S01]  /*12680*/  HMMA.16816.F32.BF16 R96, R76, R124, R96 ;  /* 0x0000007c4c60723c */ /* 0x000fe20000041860 */
[----:B------:R-:W-:Y:S02]  /*12690*/  FADD.FTZ R224, R210, R2 ;  /* 0x00000002d2e07221 */ /* 0x000fe40000010000 */
[----:B------:R-:W-:-:S05]  /*126a0*/  FADD.FTZ R228, R226, R0 ;  /* 0x00000000e2e47221 */ /* 0x000fca0000010000 */
[----:B------:R-:W-:Y:S01]  /*126b0*/  HMMA.16816.F32.BF16 R92, R76, R126, R92 ;  /* 0x0000007e4c5c723c */ /* 0x000fe2000004185c */
[----:B------:R-:W-:Y:S02]  /*126c0*/  IMAD.MOV.U32 R69, RZ, RZ, R246 ;  /* 0x000000ffff457224 */ /* 0x000fe400078e00f6 */
[----:B------:R-:W-:-:S05]  /*126d0*/  IMAD.MOV.U32 R68, RZ, RZ, R247 ;  /* 0x000000ffff447224 */ /* 0x000fca00078e00f7 */
[----:B---3--:R-:W-:Y:S01]  /*126e0*/  HMMA.16816.F32.BF16 R88, R76, R116, R88 ;  /* 0x000000744c58723c */ /* 0x008fe20000041858 */
[----:B------:R-:W-:Y:S02]  /*126f0*/  IMAD.MOV.U32 R70, RZ, RZ, R248 ;  /* 0x000000ffff467224 */ /* 0x000fe400078e00f8 */
[----:B------:R-:W-:-:S05]  /*12700*/  IMAD.MOV.U32 R71, RZ, RZ, R249 ;  /* 0x000000ffff477224 */ /* 0x000fca00078e00f9 */
[----:B------:R-:W-:Y:S08]  /*12710*/  HMMA.16816.F32.BF16 R84, R76, R118, R84 ;  /* 0x000000764c54723c */ /* 0x000ff00000041854 */
[C---:B------:R-:W-:Y:S08]  /*12720*/  HMMA.16816.F32.BF16 R136, R100.reuse, R132, R48 ;  /* 0x000000846488723c */ /* 0x040ff00000041830 */
[C---:B------:R-:W-:Y:S08]  /*12730*/  HMMA.16816.F32.BF16 R128, R100.reuse, R124, R128 ;  /* 0x0000007c6480723c */ /* 0x040ff00000041880 */
[----:B------:R-:W-:Y:S08]  /*12740*/  HMMA.16816.F32.BF16 R120, R100, R116, R52 ;  /* 0x000000746478723c */ /* 0x000ff00000041834 */
[----:B----4-:R-:W-:Y:S08]  /*12750*/  HMMA.16816.F32.BF16 R80, R76, R12, R72 ;  /* 0x0000000c4c50723c */ /* 0x010ff00000041848 */
[----:B------:R-:W-:Y:S01]  /*12760*/  HMMA.16816.F32.BF16 R132, R100, R134, R20 ;  /* 0x000000866484723c */ /* 0x000fe20000041814 */
[----:B------:R-:W-:-:S07]  /*12770*/  IMAD.MOV.U32 R75, RZ, RZ, R216 ;  /* 0x000000ffff4b7224 */ /* 0x000fce00078e00d8 */
[C---:B------:R-:W-:Y:S08]  /*12780*/  HMMA.16816.F32.BF16 R124, R100.reuse, R126, R56 ;  /* 0x0000007e647c723c */ /* 0x040ff00000041838 */
[C---:B------:R-:W-:Y:S08]  /*12790*/  HMMA.16816.F32.BF16 R116, R100.reuse, R118, R44 ;  /* 0x000000766474723c */ /* 0x040ff0000004182c */
[----:B------:R-:W-:Y:S08]  /*127a0*/  HMMA.16816.F32.BF16 R108, R100, R12, R40 ;  /* 0x0000000c646c723c */ /* 0x000ff00000041828 */
[-C--:B------:R-:W-:Y:S08]  /*127b0*/  HMMA.16816.F32.BF16 R76, R76, R14.reuse, R60 ;  /* 0x0000000e4c4c723c */ /* 0x080ff0000004183c */
[----:B------:R-:W-:Y:S01]  /*127c0*/  HMMA.16816.F32.BF16 R100, R100, R14, R36 ;  /* 0x0000000e6464723c */ /* 0x000fe20000041824 */
[----:B------:R-:W-:Y:S07]  /*127d0*/  @!P1 BRA `(.L_x_1832) ;  /* 0x00007f3000009947 */ /* 0x000fee0003800000 */
[----:B------:R-:W2:Y:S04]  /*127e0*/  LDL R252, [R1+0x84] ;  /* 0x0000840001fc7983 */ /* 0x000ea80000100800 */
[----:B------:R-:W3:Y:S04]  /*127f0*/  LDL.64 R240, [R1+0x138] ;  /* 0x0001380001f07983 */ /* 0x000ee80000100a00 */
[----:B------:R-:W4:Y:S04]  /*12800*/  LDL.64 R242, [R1+0x110] ;  /* 0x0001100001f27983 */ /* 0x000f280000100a00 */
[----:B------:R-:W3:Y:S01]  /*12810*/  LDL R236, [R1+0x140] ;  /* 0x0001400001ec7983 */ /* 0x000ee20000100800 */
[----:B------:R-:W-:Y:S01]  /*12820*/  IMAD.MOV.U32 R237, RZ, RZ, c[0x0][0x1a0] ;  /* 0x00006800ffed7624 */ /* 0x000fe200078e00ff */
[----:B------:R-:W-:-:S04]  /*12830*/  DEPBAR.LE SB0, 0x0 ;  /* 0x000080000000791a */ /* 0x000fc80000000000 */
[----:B------:R-:W-:Y:S01]  /*12840*/  IMAD.SHL.U32 R237, R237, 0x10, RZ ;  /* 0x00000010eded7824 */ /* 0x000fe200078e00ff */
[----:B------:R-:W-:Y:S01]  /*12850*/  BAR.SYNC.DEFER_BLOCKING 0x0 ;  /* 0x0000000000007b1d */ /* 0x000fe20000010000 */
[----:B------:R-:W-:Y:S02]  /*12860*/  IMAD.MOV.U32 R12, RZ, RZ, c[0x0][0x1a0] ;  /* 0x00006800ff0c7624 */ /* 0x000fe400078e00ff */
[----:B------:R-:W-:-:S03]  /*12870*/  @!P3 IMAD.MOV.U32 R7, RZ, RZ, c[0x0][0x1a4] ;  /* 0x00006900ff07b624 */ /* 0x000fc600078e00ff */
[----:B-----5:R-:W-:Y:S01]  /*12880*/  @P3 STS.128 [R188+0x6000], RZ ;  /* 0x006000ffbc003388 */ /* 0x020fe20000000c00 */
[----:B--2---:R-:W-:-:S04]  /*12890*/  IADD3 R226, R252, -0x3, RZ ;  /* 0xfffffffdfce27810 */ /* 0x004fc80007ffe0ff */
[----:B------:R-:W-:Y:S01]  /*128a0*/  SHF.R.S32.HI R0, RZ, 0x1f, R226 ;  /* 0x0000001fff007819 */ /* 0x000fe200000114e2 */
[----:B------:R-:W-:-:S04]  /*128b0*/  IMAD.WIDE.U32 R4, R226, c[0x0][0x1a0], RZ ;  /* 0x00006800e2047a25 */ /* 0x000fc800078e00ff */
[----:B------:R-:W-:-:S04]  /*128c0*/  IMAD R0, R0, c[0x0][0x1a0], RZ ;  /* 0x0000680000007a24 */ /* 0x000fc800078e02ff */
[----:B------:R-:W-:Y:S01]  /*128d0*/  IMAD R0, R226, c[0x0][0x1a4], R0 ;  /* 0x00006900e2007a24 */ /* 0x000fe200078e0200 */
[----:B---3--:R-:W-:-:S03]  /*128e0*/  LEA R2, P0, R4, R240, 0x6 ;  /* 0x000000f004027211 */ /* 0x008fc600078030ff */
[----:B------:R-:W-:Y:S01]  /*128f0*/  IMAD.IADD R3, R5, 0x1, R0 ;  /* 0x0000000105037824 */ /* 0x000fe200078e0200 */
[----:B------:R-:W-:-:S04]  /*12900*/  @!P3 IADD3 R0, P1, R237, R2, RZ ;  /* 0x00000002ed00b210 */ /* 0x000fc80007f3e0ff */
[----:B----4-:R-:W-:Y:S02]  /*12910*/  LEA.HI.X R3, R4, R243, R3, 0x6, P0 ;  /* 0x000000f304037211 */ /* 0x010fe400000f3403 */
[----:B------:R-:W-:-:S03]  /*12920*/  @!P3 LEA R10, P0, R0, c[0x0][0x170], 0x1 ;  /* 0x00005c00000aba11 */ /* 0x000fc600078008ff */
[----:B------:R-:W-:Y:S01]  /*12930*/  @!P3 IMAD.X R5, R236, 0x1, R3, P1 ;  /* 0x00000001ec05b824 */ /* 0x000fe200008e0603 */
[----:B------:R-:W-:Y:S02]  /*12940*/  @!P3 LEA R4, P2, R12, R2, 0x5 ;  /* 0x000000020c04b211 */ /* 0x000fe400078428ff */
[----:B------:R-:W-:Y:S02]  /*12950*/  @!P3 LEA R8, P1, R2, c[0x0][0x170], 0x1 ;  /* 0x00005c000208ba11 */ /* 0x000fe400078208ff */
[----:B------:R-:W-:Y:S01]  /*12960*/  @!P3 LEA.HI.X R11, R0, c[0x0][0x174], R5, 0x1, P0 ;  /* 0x00005d00000bba11 */ /* 0x000fe200000f0c05 */
[----:B------:R-:W-:Y:S01]  /*12970*/  @!P3 IMAD.MOV.U32 R0, RZ, RZ, c[0x0][0x1a4] ;  /* 0x00006900ff00b624 */ /* 0x000fe200078e00ff */
[----:B------:R-:W-:Y:S02]  /*12980*/  @!P3 LEA.HI.X R7, R12, R3, R7, 0x5, P2 ;  /* 0x000000030c07b211 */ /* 0x000fe400010f2c07 */
[--C-:B------:R-:W-:Y:S01]  /*12990*/  @!P3 LEA.HI.X R9, R2, c[0x0][0x174], R3.reuse, 0x1, P1 ;  /* 0x00005d000209ba11 */ /* 0x100fe200008f0c03 */
[----:B------:R-:W-:Y:S01]  /*129a0*/  @!P3 IMAD.WIDE.U32 R2, R12, 0x30, R2 ;  /* 0x000000300c02b825 */ /* 0x000fe200078e0002 */
[----:B------:R-:W-:-:S03]  /*129b0*/  @!P3 LEA R6, P0, R4, c[0x0][0x170], 0x1 ;  /* 0x00005c000406ba11 */ /* 0x000fc600078008ff */
[----:B------:R-:W-:Y:S01]  /*129c0*/  @!P3 IMAD R0, R0, 0x30, RZ ;  /* 0x000000300000b824 */ /* 0x000fe200078e02ff */
[----:B------:R-:W-:Y:S01]  /*129d0*/  @!P3 LEA.HI.X R7, R4, c[0x0][0x174], R7, 0x1, P0 ;  /* 0x00005d000407ba11 */ /* 0x000fe200000f0c07 */
[----:B------:R-:W-:Y:S01]  /*129e0*/  @!PT LDS RZ, [RZ] ;  /* 0x00000000fffff984 */ /* 0x000fe20000000800 */
[----:B------:R-:W-:Y:S01]  /*129f0*/  @!PT LDS RZ, [RZ] ;  /* 0x00000000fffff984 */ /* 0x000fe20000000800 */
[----:B------:R-:W-:Y:S01]  /*12a00*/  @!PT LDS RZ, [RZ] ;  /* 0x00000000fffff984 */ /* 0x000fe20000000800 */
[----:B------:R1:W-:Y:S01]  /*12a10*/  @!P3 LDGSTS.E.BYPASS.LTC128B.128 [R188+0x6000], [R8.64] ;  /* 0x0600000008bcbfae */ /* 0x0003e2000b901d60 */
[----:B------:R-:W-:Y:S01]  /*12a20*/  @!P3 LEA R4, P0, R2, c[0x0][0x170], 0x1 ;  /* 0x00005c000204ba11 */ /* 0x000fe200078008ff */
[----:B------:R-:W-:Y:S02]  /*12a30*/  @!P3 IMAD.IADD R0, R0, 0x1, R3 ;  /* 0x000000010000b824 */ /* 0x000fe400078e0203 */
        /* <DEDUP_REMOVED lines=16> */
[----:B------:R-:W-:Y:S04]  /*12b40*/  LDSM.16.M88.4 R16, [R164+0x4800] ;  /* 0x00480000a410783b */ /* 0x000fe80000000200 */
[----:B------:R-:W-:Y:S04]  /*12b50*/  LDSM.16.M88.4 R20, [R164+0x5000] ;  /* 0x00500000a414783b */ /* 0x000fe80000000200 */
[----:B-1----:R-:W-:Y:S04]  /*12b60*/  LDSM.16.M88.4 R8, [R164+0x4000] ;  /* 0x00400000a408783b */ /* 0x002fe80000000200 */
[----:B------:R-:W-:Y:S04]  /*12b70*/  LDSM.16.M88.4 R36, [R164+0x5800] ;  /* 0x00580000a424783b */ /* 0x000fe80000000200 */
[----:B------:R-:W-:Y:S04]  /*12b80*/  LDSM.16.M88.4 R12, [R171] ;  /* 0x00000000ab0c783b */ /* 0x000fe80000000200 */
[----:B------:R-:W-:Y:S04]  /*12b90*/  LDSM.16.M88.4 R24, [R170+0x5000] ;  /* 0x00500000aa18783b */ /* 0x000fe80000000200 */
[----:B--2---:R-:W1:Y:S04]  /*12ba0*/  LDSM.16.M88.4 R4, [R171+0x2000] ;  /* 0x00200000ab04783b */ /* 0x004e680000000200 */
[----:B------:R-:W-:Y:S04]  /*12bb0*/  LDSM.16.M88.4 R28, [R170+0x4800] ;  /* 0x00480000aa1c783b */ /* 0x000fe80000000200 */
[----:B------:R-:W-:Y:S04]  /*12bc0*/  LDSM.16.M88.4 R40, [R177] ;  /* 0x00000000b128783b */ /* 0x000fe80000000200 */
[----:B------:R-:W-:Y:S04]  /*12bd0*/  LDSM.16.M88.4 R32, [R170+0x4000] ;  /* 0x00400000aa20783b */ /* 0x000fe80000000200 */
[----:B------:R-:W-:Y:S04]  /*12be0*/  LDSM.16.M88.4 R48, [R175] ;  /* 0x00000000af30783b */ /* 0x000fe80000000200 */
[----:B------:R-:W-:Y:S04]  /*12bf0*/  LDSM.16.M88.4 R44, [R178] ;  /* 0x00000000b22c783b */ /* 0x000fe80000000200 */
[----:B------:R-:W0:Y:S01]  /*12c00*/  LDGDEPBAR ;  /* 0x00000000000079af */ /* 0x000e220000000000 */
[C---:B-1----:R-:W-:Y:S08]  /*12c10*/  HMMA.16816.F32.BF16 R56, R4.reuse, R8, RZ ;  /* 0x000000080438723c */ /* 0x042ff000000418ff */
[C---:B------:R-:W-:Y:S08]  /*12c20*/  HMMA.16816.F32.BF16 R192, R4.reuse, R10, RZ ;  /* 0x0000000a04c0723c */ /* 0x040ff000000418ff */
[C---:B------:R-:W-:Y:S08]  /*12c30*/  HMMA.16816.F32.BF16 R52, R4.reuse, R16, RZ ;  /* 0x000000100434723c */ /* 0x040ff000000418ff */
[C---:B------:R-:W-:Y:S08]  /*12c40*/  HMMA.16816.F32.BF16 R64, R4.reuse, R20, RZ ;  /* 0x000000140440723c */ /* 0x040ff000000418ff */
[C---:B------:R-:W-:Y:S08]  /*12c50*/  HMMA.16816.F32.BF16 R68, R4.reuse, R36, RZ ;  /* 0x000000240444723c */ /* 0x040ff000000418ff */
[C---:B------:R-:W-:Y:S08]  /*12c60*/  HMMA.16816.F32.BF16 R200, R4.reuse, R18, RZ ;  /* 0x0000001204c8723c */ /* 0x040ff000000418ff */
[C---:B------:R-:W-:Y:S08]  /*12c70*/  HMMA.16816.F32.BF16 R196, R4.reuse, R22, RZ ;  /* 0x0000001604c4723c */ /* 0x040ff000000418ff */
[----:B------:R-:W-:Y:S01]  /*12c80*/  HMMA.16816.F32.BF16 R160, R4, R38, RZ ;  /* 0x0000002604a0723c */ /* 0x000fe200000418ff */
[----:B------:R-:W1:Y:S07]  /*12c90*/  LDSM.16.M88.4 R4, [R174+0x2000] ;  /* 0x00200000ae04783b */ /* 0x000e6e0000000200 */
[C---:B------:R-:W-:Y:S08]  /*12ca0*/  HMMA.16816.F32.BF16 R216, R12.reuse, R8, RZ ;  /* 0x000000080cd8723c */ /* 0x040ff000000418ff */
[C---:B------:R-:W-:Y:S01]  /*12cb0*/  HMMA.16816.F32.BF16 R204, R12.reuse, R10, RZ ;  /* 0x0000000a0ccc723c */ /* 0x040fe200000418ff */
[----:B------:R-:W2:Y:S07]  /*12cc0*/  LDSM.16.M88.4 R8, [R174] ;  /* 0x00000000ae08783b */ /* 0x000eae0000000200 */
[C---:B------:R-:W-:Y:S08]  /*12cd0*/  HMMA.16816.F32.BF16 R156, R12.reuse, R16, RZ ;  /* 0x000000100c9c723c */ /* 0x040ff000000418ff */
[C---:B------:R-:W-:Y:S01]  /*12ce0*/  HMMA.16816.F32.BF16 R152, R12.reuse, R18, RZ ;  /* 0x000000120c98723c */ /* 0x040fe200000418ff */
[----:B------:R-:W3:Y:S07]  /*12cf0*/  LDSM.16.M88.4 R16, [R172+0x2000] ;  /* 0x00200000ac10783b */ /* 0x000eee0000000200 */
[C---:B------:R-:W-:Y:S08]  /*12d00*/  HMMA.16816.F32.BF16 R148, R12.reuse, R20, RZ ;  /* 0x000000140c94723c */ /* 0x040ff000000418ff */
[C---:B------:R-:W-:Y:S01]  /*12d10*/  HMMA.16816.F32.BF16 R144, R12.reuse, R22, RZ ;  /* 0x000000160c90723c */ /* 0x040fe200000418ff */
[----:B------:R-:W4:Y:S07]  /*12d20*/  LDSM.16.M88.4 R20, [R170+0x5800] ;  /* 0x00580000aa14783b */ /* 0x000f2e0000000200 */
[C---:B------:R-:W-:Y:S08]  /*12d30*/  HMMA.16816.F32.BF16 R72, R12.reuse, R36, RZ ;  /* 0x000000240c48723c */ /* 0x040ff000000418ff */
[----:B------:R-:W-:Y:S01]  /*12d40*/  HMMA.16816.F32.BF16 R60, R12, R38, RZ ;  /* 0x000000260c3c723c */ /* 0x000fe200000418ff */
[----:B------:R-:W4:Y:S07]  /*12d50*/  LDSM.16.M88.4 R36, [R176] ;  /* 0x00000000b024783b */ /* 0x000f2e0000000200 */
[C---:B-1----:R-:W-:Y:S08]  /*12d60*/  HMMA.16816.F32.BF16 R12, R4.reuse, R24, R64 ;  /* 0x00000018040c723c */ /* 0x042ff00000041840 */
[----:B------:R-:W-:Y:S08]  /*12d70*/  HMMA.16816.F32.BF16 R208, R4, R26, R196 ;  /* 0x0000001a04d0723c */ /* 0x000ff000000418c4 */
[----:B--2---:R-:W-:Y:S08]  /*12d80*/  HMMA.16816.F32.BF16 R196, R8, R30, R152 ;  /* 0x0000001e08c4723c */ /* 0x004ff00000041898 */
[----:B---3--:R-:W-:Y:S01]  /*12d90*/  HMMA.16816.F32.BF16 R152, R16, R40, R12 ;  /* 0x000000281098723c */ /* 0x008fe2000004180c */
[----:B------:R-:W1:Y:S07]  /*12da0*/  LDSM.16.M88.4 R12, [R172] ;  /* 0x00000000ac0c783b */ /* 0x000e6e0000000200 */
[C---:B----4-:R-:W-:Y:S08]  /*12db0*/  HMMA.16816.F32.BF16 R64, R4.reuse, R20, R68 ;  /* 0x000000140440723c */ /* 0x050ff00000041844 */
        /* <DEDUP_REMOVED lines=9> */
[----:B------:R-:W2:Y:S07]  /*12e50*/  LDSM.16.M88.4 R28, [R169] ;  /* 0x00000000a91c783b */ /* 0x000eae0000000200 */
[C---:B------:R-:W-:Y:S08]  /*12e60*/  HMMA.16816.F32.BF16 R236, R8.reuse, R24, R148 ;  /* 0x0000001808ec723c */ /* 0x040ff00000041894 */
[C---:B------:R-:W-:Y:S08]  /*12e70*/  HMMA.16816.F32.BF16 R240, R8.reuse, R20, R72 ;  /* 0x0000001408f0723c */ /* 0x040ff00000041848 */
[C---:B------:R-:W-:Y:S01]  /*12e80*/  HMMA.16816.F32.BF16 R200, R8.reuse, R26, R144 ;  /* 0x0000001a08c8723c */ /* 0x040fe20000041890 */
[----:B------:R-:W-:Y:S07]  /*12e90*/  LDSM.16.M88.4 R24, [R169+0x800] ;  /* 0x00080000a918783b */ /* 0x000fee0000000200 */
[----:B------:R-:W-:Y:S01]  /*12ea0*/  HMMA.16816.F32.BF16 R192, R8, R22, R60 ;  /* 0x0000001608c0723c */ /* 0x000fe2000004183c */
[----:B------:R-:W3:Y:S04]  /*12eb0*/  LDSM.16.M88.4 R20, [R169+0x1000] ;  /* 0x00100000a914783b */ /* 0x000ee80000000200 */
[----:B------:R-:W-:Y:S03]  /*12ec0*/  LDSM.16.M88.4 R8, [R173] ;  /* 0x00000000ad08783b */ /* 0x000fe60000000200 */
        /* <DEDUP_REMOVED lines=8> */
[----:B------:R-:W-:Y:S01]  /*12f50*/  ISETP.GT.AND P0, PT, R226, UR15, PT ;  /* 0x0000000fe2007c0c */ /* 0x000fe2000bf04270 */
[----:B------:R-:W-:-:S05]  /*12f60*/  DEPBAR.LE SB0, 0x0 ;  /* 0x000080000000791a */ /* 0x000fca0000000000 */
        /* <DEDUP_REMOVED lines=10> */
[C---:B---3--:R-:W-:Y:S08]  /*13010*/  HMMA.16816.F32.BF16 R208, R4.reuse, R22, R68 ;  /* 0x0000001604d0723c */ /* 0x048ff00000041844 */
[C---:B----4-:R-:W-:Y:S08]  /*13020*/  HMMA.16816.F32.BF16 R216, R4.reuse, R16, R148 ;  /* 0x0000001004d8723c */ /* 0x050ff00000041894 */
[----:B------:R-:W-:Y:S08]  /*13030*/  HMMA.16816.F32.BF16 R220, R4, R18, R64 ;  /* 0x0000001204dc723c */ /* 0x000ff00000041840 */
[C---:B------:R-:W-:Y:S08]  /*13040*/  HMMA.16816.F32.BF16 R60, R8.reuse, R28, R60 ;  /* 0x0000001c083c723c */ /* 0x040ff0000004183c */
[----:B------:R-:W-:Y:S08]  /*13050*/  HMMA.16816.F32.BF16 R56, R8, R30, R56 ;  /* 0x0000001e0838723c */ /* 0x000ff00000041838 */
        /* <DEDUP_REMOVED lines=14> */
[----:B------:R-:W-:Y:S01]  /*13140*/  IMAD.MOV.U32 R12, RZ, RZ, c[0x0][0x198] ;  /* 0x00006600ff0c7624 */ /* 0x000fe200078e00ff */
[----:B------:R-:W-:Y:S01]  /*13150*/  BSSY B0, `(.L_x_1837) ;  /* 0x000002f000007945 */ /* 0x000fe20003800000 */
[----:B------:R-:W-:Y:S01]  /*13160*/  @!P3 IMAD.MOV.U32 R11, RZ, RZ, c[0x0][0x19c] ;  /* 0x00006700ff0bb624 */ /* 0x000fe200078e00ff */
[----:B------:R-:W-:Y:S01]  /*13170*/  SHF.R.S32.HI R2, RZ, 0x1f, R0 ;  /* 0x0000001fff027819 */ /* 0x000fe20000011400 */
[----:B------:R-:W-:Y:S01]  /*13180*/  IMAD.WIDE.U32 R4, R0, c[0x0][0x198], RZ ;  /* 0x0000660000047a25 */ /* 0x000fe200078e00ff */
[----:B------:R1:W-:Y:S03]  /*13190*/  @P3 STS.128 [R188+0x4000], RZ ;  /* 0x004000ffbc003388 */ /* 0x0003e60000000c00 */
[----:B------:R-:W-:-:S02]  /*131a0*/  IMAD R2, R2, c[0x0][0x198], RZ ;  /* 0x0000660002027a24 */ /* 0x000fc400078e02ff */
[----:B------:R-:W-:Y:S02]  /*131b0*/  @!P3 IMAD.MOV.U32 R7, RZ, RZ, c[0x0][0x19c] ;  /* 0x00006700ff07b624 */ /* 0x000fe400078e00ff */
[----:B------:R-:W-:-:S04]  /*131c0*/  IMAD R0, R0, c[0x0][0x19c], R2 ;  /* 0x0000670000007a24 */ /* 0x000fc800078e0202 */
[----:B------:R-:W-:Y:S01]  /*131d0*/  IMAD.IADD R0, R5, 0x1, R0 ;  /* 0x0000000105007824 */ /* 0x000fe200078e0200 */
[----:B--2---:R-:W-:-:S04]  /*131e0*/  LEA R2, P0, R4, R250, 0x6 ;  /* 0x000000fa04027211 */ /* 0x004fc800078030ff */
[-C--:B------:R-:W-:Y:S02]  /*131f0*/  @!P3 LEA R5, P5, R12, R2.reuse, 0x4 ;  /* 0x000000020c05b211 */ /* 0x080fe400078a20ff */
[----:B---3--:R-:W-:Y:S02]  /*13200*/  LEA.HI.X R3, R4, R143, R0, 0x6, P0 ;  /* 0x0000008f04037211 */ /* 0x008fe400000f3400 */
[----:B------:R-:W-:Y:S02]  /*13210*/  @!P3 LEA R0, P1, R12, R2, 0x5 ;  /* 0x000000020c00b211 */ /* 0x000fe400078228ff */
[----:B------:R-:W-:Y:S02]  /*13220*/  @!P3 LEA R8, P4, R2, c[0x0][0x168], 0x1 ;  /* 0x00005a000208ba11 */ /* 0x000fe400078808ff */
[----:B------:R-:W-:Y:S02]  /*13230*/  @!P3 LEA R6, P2, R5, c[0x0][0x168], 0x1 ;  /* 0x00005a000506ba11 */ /* 0x000fe400078408ff */
[----:B------:R-:W-:-:S02]  /*13240*/  @!P3 LEA.HI.X R11, R12, R3, R11, 0x4, P5 ;  /* 0x000000030c0bb211 */ /* 0x000fc400028f240b */
        /* <DEDUP_REMOVED lines=31> */
.L_x_1838:
[----:B------:R-:W-:Y:S05]  /*13440*/  BSYNC B0 ;  /* 0x0000000000007941 */ /* 0x000fea0003800000 */
.L_x_1837:
[----:B------:R-:W0:Y:S02]  /*13450*/  LDGDEPBAR ;  /* 0x00000000000079af */ /* 0x000e240000000000 */
.L_x_1836:
[----:B-1----:R-:W2:Y:S04]  /*13460*/  LDL R2, [R1+0xf8] ;  /* 0x0000f80001027983 */ /* 0x002ea80000100800 */
[----:B------:R-:W3:Y:S04]  /*13470*/  LDL R3, [R1+0xdc] ;  /* 0x0000dc0001037983 */ /* 0x000ee80000100800 */
[----:B------:R-:W-:Y:S04]  /*13480*/  STL [R1+0x170], R178 ;  /* 0x000170b201007387 */ /* 0x000fe80000100800 */
[----:B------:R-:W-:Y:S04]  /*13490*/  STL [R1+0x16c], R177 ;  /* 0x00016cb101007387 */ /* 0x000fe80000100800 */
[----:B------:R1:W-:Y:S04]  /*134a0*/  STL [R1+0x168], R176 ;  /* 0x000168b001007387 */ /* 0x0003e80000100800 */
        /* <DEDUP_REMOVED lines=8> */
[----:B------:R-:W1:Y:S04]  /*13530*/  LDL R9, [R1+0xe0] ;  /* 0x0000e00001097983 */ /* 0x000e680000100800 */
[----:B------:R-:W4:Y:S02]  /*13540*/  S2R R0, SR_TID.X ;  /* 0x0000000000007919 */ /* 0x000f240000002100 */
[----:B----4-:R-:W-:-:S05]  /*13550*/  IMAD.SHL.U32 R0, R0, 0x2, RZ ;  /* 0x0000000200007824 */ /* 0x010fca00078e00ff */
[----:B------:R-:W-:-:S05]  /*13560*/  LOP3.LUT R0, R0, 0x6, RZ, 0xc0, !PT ;  /* 0x0000000600007812 */ /* 0x000fca00078ec0ff */
[----:B------:R-:W-:-:S05]  /*13570*/  IMAD R0, R226, 0x40, R0 ;  /* 0x00000040e2007824 */ /* 0x000fca00078e0200 */
[----:B------:R-:W-:-:S04]  /*13580*/  ISETP.GE.AND P0, PT, R0, R187, PT ;  /* 0x000000bb0000720c */ /* 0x000fc80003f06270 */
[----:B------:R-:W-:-:S04]  /*13590*/  ISETP.LT.OR P4, PT, R0, R183, P0 ;  /* 0x000000b70000720c */ /* 0x000fc80000781670 */
[----:B------:R-:W-:Y:S01]  /*135a0*/  FSEL R14, R60, -INF , !P4 ;  /* 0xff8000003c0e7808 */ /* 0x000fe20006000000 */
[----:B------:R-:W-:Y:S02]  /*135b0*/  IMAD.SHL.U32 R239, R226, 0x2, RZ ;  /* 0x00000002e2ef7824 */ /* 0x000fe400078e00ff */
[----:B--2---:R-:W-:Y:S01]  /*135c0*/  IMAD.MOV.U32 R8, RZ, RZ, R2 ;  /* 0x000000ffff087224 */ /* 0x004fe200078e0002 */
[----:B------:R-:W-:-:S04]  /*135d0*/  IADD3 R2, R0, 0x1, RZ ;  /* 0x0000000100027810 */ /* 0x000fc80007ffe0ff */
[C---:B------:R-:W-:Y:S02]  /*135e0*/  ISETP.GE.AND P2, PT, R2.reuse, R186, PT ;  /* 0x000000ba0200720c */ /* 0x040fe40003f46270 */
[C---:B------:R-:W-:Y:S02]  /*135f0*/  ISETP.GE.AND P0, PT, R2.reuse, R184, PT ;  /* 0x000000b80200720c */ /* 0x040fe40003f06270 */
[C---:B------:R-:W-:Y:S02]  /*13600*/  ISETP.GE.AND P3, PT, R2.reuse, R187, PT ;  /* 0x000000bb0200720c */ /* 0x040fe40003f66270 */
[C---:B------:R-:W-:Y:S02]  /*13610*/  ISETP.GE.AND P1, PT, R2.reuse, R185, PT ;  /* 0x000000b90200720c */ /* 0x040fe40003f26270 */
[C---:B------:R-:W-:Y:S02]  /*13620*/  ISETP.LT.OR P6, PT, R2.reuse, R182, P2 ;  /* 0x000000b60200720c */ /* 0x040fe400017c1670 */
[----:B------:R-:W-:-:S02]  /*13630*/  ISETP.LT.OR P2, PT, R2, R180, P0 ;  /* 0x000000b40200720c */ /* 0x000fc40000741670 */
[C---:B------:R-:W-:Y:S01]  /*13640*/  ISETP.LT.OR P5, PT, R2.reuse, R183, P3 ;  /* 0x000000b70200720c */ /* 0x040fe20001fa1670 */
[----:B---3--:R-:W-:Y:S01]  /*13650*/  IMAD.MOV.U32 R7, RZ, RZ, R3 ;  /* 0x000000ffff077224 */ /* 0x008fe200078e0003 */
[----:B------:R-:W-:Y:S02]  /*13660*/  ISETP.LT.OR P3, PT, R2, R181, P1 ;  /* 0x000000b50200720c */ /* 0x000fe40000f61670 */
[C---:B------:R-:W-:Y:S02]  /*13670*/  ISETP.GE.AND P1, PT, R0.reuse, R186, PT ;  /* 0x000000ba0000720c */ /* 0x040fe40003f26270 */
[C---:B------:R-:W-:Y:S02]  /*13680*/  ISETP.GE.AND P0, PT, R0.reuse, R185, PT ;  /* 0x000000b90000720c */ /* 0x040fe40003f06270 */
[----:B------:R-:W-:Y:S02]  /*13690*/  P2R R3, PR, RZ, 0x4 ;  /* 0x00000004ff037803 */ /* 0x000fe40000000000 */
[----:B------:R-:W-:-:S02]  /*136a0*/  ISETP.GE.AND P2, PT, R0, R184, PT ;  /* 0x000000b80000720c */ /* 0x000fc40003f46270 */
[----:B------:R-:W-:Y:S02]  /*136b0*/  P2R R4, PR, RZ, 0x8 ;  /* 0x00000008ff047803 */ /* 0x000fe40000000000 */
[C---:B------:R-:W-:Y:S02]  /*136c0*/  IADD3 R2, R0.reuse, 0x8, RZ ;  /* 0x0000000800027810 */ /* 0x040fe40007ffe0ff */
[C---:B------:R-:W-:Y:S02]  /*136d0*/  ISETP.LT.OR P3, PT, R0.reuse, R182, P1 ;  /* 0x000000b60000720c */ /* 0x040fe40000f61670 */
[C---:B------:R-:W-:Y:S02]  /*136e0*/  ISETP.LT.OR P1, PT, R0.reuse, R181, P0 ;  /* 0x000000b50000720c */ /* 0x040fe40000721670 */
[----:B------:R-:W-:Y:S02]  /*136f0*/  ISETP.LT.OR P0, PT, R0, R180, P2 ;  /* 0x000000b40000720c */ /* 0x000fe40001701670 */
[----:B------:R-:W-:-:S02]  /*13700*/  ISETP.GE.AND P2, PT, R2, R186, PT ;  /* 0x000000ba0200720c */ /* 0x000fc40003f46270 */
[----:B------:R-:W-:Y:S02]  /*13710*/  P2R R5, PR, RZ, 0x40 ;  /* 0x00000040ff057803 */ /* 0x000fe40000000000 */
[----:B------:R-:W-:Y:S02]  /*13720*/  FSEL R19, R62, -INF , !P3 ;  /* 0xff8000003e137808 */ /* 0x000fe40005800000 */
[----:B------:R-:W-:Y:S02]  /*13730*/  ISETP.GE.AND P3, PT, R2, R187, PT ;  /* 0x000000bb0200720c */ /* 0x000fe40003f66270 */
[----:B------:R-:W-:Y:S02]  /*13740*/  FSEL R155, R160, -INF , !P1 ;  /* 0xff800000a09b7808 */ /* 0x000fe40004800000 */
[----:B------:R-:W-:Y:S02]  /*13750*/  FSEL R18, R61, -INF , !P5 ;  /* 0xff8000003d127808 */ /* 0x000fe40006800000 */
[----:B------:R-:W-:-:S02]  /*13760*/  ISETP.LT.OR P6, PT, R2, R182, P2 ;  /* 0x000000b60200720c */ /* 0x000fc400017c1670 */
[C---:B------:R-:W-:Y:S02]  /*13770*/  ISETP.GE.AND P1, PT, R2.reuse, R185, PT ;  /* 0x000000b90200720c */ /* 0x040fe40003f26270 */
[----:B------:R-:W-:Y:S02]  /*13780*/  ISETP.NE.AND P5, PT, R3, RZ, PT ;  /* 0x000000ff0300720c */ /* 0x000fe40003fa5270 */
[----:B------:R-:W-:Y:S02]  /*13790*/  ISETP.NE.AND P2, PT, R5, RZ, PT ;  /* 0x000000ff0500720c */ /* 0x000fe40003f45270 */
[----:B------:R-:W-:Y:S02]  /*137a0*/  ISETP.LT.OR P4, PT, R2, R183, P3 ;  /* 0x000000b70200720c */ /* 0x000fe40001f81670 */
[----:B------:R-:W-:Y:S02]  /*137b0*/  IADD3 R3, R0, 0x9, RZ ;  /* 0x0000000900037810 */ /* 0x000fe40007ffe0ff */
[----:B------:R-:W-:-:S02]  /*137c0*/  ISETP.NE.AND P3, PT, R4, RZ, PT ;  /* 0x000000ff0400720c */ /* 0x000fc40003f65270 */
[----:B------:R-:W-:Y:S02]  /*137d0*/  ISETP.LT.OR P1, PT, R2, R181, P1 ;  /* 0x000000b50200720c */ /* 0x000fe40000f21670 */
[----:B------:R-:W-:Y:S02]  /*137e0*/  FSEL R22, R63, -INF , !P2 ;  /* 0xff8000003f167808 */ /* 0x000fe40005000000 */
[----:B------:R-:W-:Y:S02]  /*137f0*/  ISETP.GE.AND P2, PT, R3, R186, PT ;  /* 0x000000ba0300720c */ /* 0x000fe40003f46270 */
[----:B------:R-:W-:Y:S02]  /*13800*/  FSEL R156, R161, -INF , !P3 ;  /* 0xff800000a19c7808 */ /* 0x000fe40005800000 */
[----:B------:R-:W-:Y:S02]  /*13810*/  FSEL R212, R162, -INF , !P0 ;  /* 0xff800000a2d47808 */ /* 0x000fe40004000000 */
[----:B------:R-:W-:-:S02]  /*13820*/  ISETP.GE.AND P3, PT, R3, R187, PT ;  /* 0x000000bb0300720c */ /* 0x000fc40003f66270 */
[----:B------:R-:W-:Y:S02]  /*13830*/  ISETP.GE.AND P0, PT, R2, R184, PT ;  /* 0x000000b80200720c */ /* 0x000fe40003f06270 */
[----:B------:R-:W-:Y:S02]  /*13840*/  P2R R4, PR, RZ, 0x2 ;  /* 0x00000002ff047803 */ /* 0x000fe40000000000 */
[----:B------:R-:W-:Y:S02]  /*13850*/  ISETP.LT.OR P2, PT, R3, R182, P2 ;  /* 0x000000b60300720c */ /* 0x000fe40001741670 */
[----:B------:R-:W-:Y:S02]  /*13860*/  FSEL R213, R163, -INF , !P5 ;  /* 0xff800000a3d57808 */ /* 0x000fe40006800000 */
[----:B------:R-:W-:Y:S02]  /*13870*/  ISETP.GE.AND P1, PT, R3, R185, PT ;  /* 0x000000b90300720c */ /* 0x000fe40003f26270 */
[----:B------:R-:W-:-:S02]  /*13880*/  P2R R5, PR, RZ, 0x40 ;  /* 0x00000040ff057803 */ /* 0x000fc40000000000 */
[C---:B------:R-:W-:Y:S02]  /*13890*/  ISETP.LT.OR P5, PT, R3.reuse, R183, P3 ;  /* 0x000000b70300720c */ /* 0x040fe40001fa1670 */
[----:B------:R-:W-:Y:S02]  /*138a0*/  ISETP.LT.OR P6, PT, R2, R180, P0 ;  /* 0x000000b40200720c */ /* 0x000fe400007c1670 */
[----:B------:R-:W-:Y:S02]  /*138b0*/  ISETP.NE.AND P3, PT, R4, RZ, PT ;  /* 0x000000ff0400720c */ /* 0x000fe40003f65270 */
[C---:B------:R-:W-:Y:S02]  /*138c0*/  ISETP.GE.AND P0, PT, R3.reuse, R184, PT ;  /* 0x000000b80300720c */ /* 0x040fe40003f06270 */
[----:B------:R-:W-:Y:S02]  /*138d0*/  P2R R4, PR, RZ, 0x4 ;  /* 0x00000004ff047803 */ /* 0x000fe40000000000 */
[----:B------:R-:W-:-:S02]  /*138e0*/  ISETP.LT.OR P2, PT, R3, R181, P1 ;  /* 0x000000b50300720c */ /* 0x000fc40000f41670 */
[----:B------:R-:W-:Y:S02]  /*138f0*/  IADD3 R2, R0, 0x10, RZ ;  /* 0x0000001000027810 */ /* 0x000fe40007ffe0ff */
[----:B------:R-:W-:Y:S02]  /*13900*/  ISETP.LT.OR P1, PT, R3, R180, P0 ;  /* 0x000000b40300720c */ /* 0x000fe40000721670 */
[----:B------:R-:W-:Y:S02]  /*13910*/  P2R R3, PR, RZ, 0x4 ;  /* 0x00000004ff037803 */ /* 0x000fe40000000000 */
[----:B------:R-:W-:Y:S02]  /*13920*/  FSEL R154, R192, -INF , !P3 ;  /* 0xff800000c09a7808 */ /* 0x000fe40005800000 */
[C---:B------:R-:W-:Y:S02]  /*13930*/  ISETP.GE.AND P3, PT, R2.reuse, R186, PT ;  /* 0x000000ba0200720c */ /* 0x040fe40003f66270 */
[----:B------:R-:W-:-:S02]  /*13940*/  ISETP.GE.AND P2, PT, R2, R185, PT ;  /* 0x000000b90200720c */ /* 0x000fc40003f46270 */
[----:B------:R-:W-:Y:S02]  /*13950*/  ISETP.GE.AND P0, PT, R2, R184, PT ;  /* 0x000000b80200720c */ /* 0x000fe40003f06270 */
[----:B------:R-:W-:Y:S02]  /*13960*/  FSEL R189, R194, -INF , !P6 ;  /* 0xff800000c2bd7808 */ /* 0x000fe40007000000 */
[----:B------:R-:W-:Y:S02]  /*13970*/  FSEL R26, R56, -INF , !P4 ;  /* 0xff800000381a7808 */ /* 0x000fe40006000000 */
[----:B------:R-:W-:Y:S02]  /*13980*/  ISETP.NE.AND P6, PT, R3, RZ, PT ;  /* 0x000000ff0300720c */ /* 0x000fe40003fc5270 */
[C---:B------:R-:W-:Y:S02]  /*13990*/  ISETP.LT.OR P3, PT, R2.reuse, R182, P3 ;  /* 0x000000b60200720c */ /* 0x040fe40001f61670 */
[----:B------:R-:W-:-:S02]  /*139a0*/  ISETP.LT.OR P2, PT, R2, R181, P2 ;  /* 0x000000b50200720c */ /* 0x000fc40001741670 */
[----:B------:R-:W-:Y:S02]  /*139b0*/  ISETP.NE.AND P4, PT, R5, RZ, PT ;  /* 0x000000ff0500720c */ /* 0x000fe40003f85270 */
[----:B------:R-:W-:Y:S02]  /*139c0*/  IADD3 R3, R0, 0x11, RZ ;  /* 0x0000001100037810 */ /* 0x000fe40007ffe0ff */
[----:B------:R-:W-:Y:S02]  /*139d0*/  ISETP.LT.OR P0, PT, R2, R180, P0 ;  /* 0x000000b40200720c */ /* 0x000fe40000701670 */
[----:B------:R-:W-:Y:S02]  /*139e0*/  FSEL R23, R57, -INF , !P5 ;  /* 0xff80000039177808 */ /* 0x000fe40006800000 */
[----:B------:R-:W-:Y:S02]  /*139f0*/  ISETP.NE.AND P5, PT, R4, RZ, PT ;  /* 0x000000ff0400720c */ /* 0x000fe40003fa5270 */
[----:B------:R-:W-:-:S02]  /*13a00*/  P2R R6, PR, RZ, 0x8 ;  /* 0x00000008ff067803 */ /* 0x000fc40000000000 */
[----:B------:R-:W-:Y:S02]  /*13a10*/  P2R R5, PR, RZ, 0x4 ;  /* 0x00000004ff057803 */ /* 0x000fe40000000000 */
[----:B------:R-:W-:Y:S02]  /*13a20*/  FSEL R38, R58, -INF , !P4 ;  /* 0xff8000003a267808 */ /* 0x000fe40006000000 */
[CC--:B------:R-:W-:Y:S02]  /*13a30*/  ISETP.GE.AND P3, PT, R3.reuse, R187.reuse, PT ;  /* 0x000000bb0300720c */ /* 0x0c0fe40003f66270 */
[----:B------:R-:W-:Y:S02]  /*13a40*/  ISETP.GE.AND P2, PT, R3, R186, PT ;  /* 0x000000ba0300720c */ /* 0x000fe40003f46270 */
[----:B------:R-:W-:Y:S02]  /*13a50*/  ISETP.GE.AND P4, PT, R2, R187, PT ;  /* 0x000000bb0200720c */ /* 0x000fe40003f86270 */
[----:B------:R-:W-:-:S02]  /*13a60*/  P2R R4, PR, RZ, 0x1 ;  /* 0x00000001ff047803 */ /* 0x000fc40000000000 */
[----:B------:R-:W-:Y:S02]  /*13a70*/  FSEL R37, R59, -INF , !P5 ;  /* 0xff8000003b257808 */ /* 0x000fe40006800000 */
[----:B------:R-:W-:Y:S02]  /*13a80*/  FSEL R153, R193, -INF , !P6 ;  /* 0xff800000c1997808 */ /* 0x000fe40007000000 */
[CC--:B------:R-:W-:Y:S02]  /*13a90*/  ISETP.LT.OR P6, PT, R3.reuse, R183.reuse, P3 ;  /* 0x000000b70300720c */ /* 0x0c0fe40001fc1670 */
[----:B------:R-:W-:Y:S02]  /*13aa0*/  ISETP.LT.OR P5, PT, R3, R182, P2 ;  /* 0x000000b60300720c */ /* 0x000fe400017a1670 */
[----:B------:R-:W-:Y:S02]  /*13ab0*/  ISETP.LT.OR P4, PT, R2, R183, P4 ;  /* 0x000000b70200720c */ /* 0x000fe40002781670 */
[----:B------:R-:W-:-:S02]  /*13ac0*/  FSEL R163, R195, -INF , !P1 ;  /* 0xff800000c3a37808 */ /* 0x000fc40004800000 */
[----:B------:R-:W-:Y:S02]  /*13ad0*/  ISETP.NE.AND P3, PT, R5, RZ, PT ;  /* 0x000000ff0500720c */ /* 0x000fe40003f65270 */
[----:B------:R-:W-:Y:S02]  /*13ae0*/  ISETP.NE.AND P2, PT, R4, RZ, PT ;  /* 0x000000ff0400720c */ /* 0x000fe40003f45270 */
[----:B------:R-:W-:Y:S02]  /*13af0*/  IADD3 R2, R0, 0x18, RZ ;  /* 0x0000001800027810 */ /* 0x000fe40007ffe0ff */
[C---:B------:R-:W-:Y:S02]  /*13b00*/  ISETP.GE.AND P1, PT, R3.reuse, R185, PT ;  /* 0x000000b90300720c */ /* 0x040fe40003f26270 */
[----:B------:R-:W-:Y:S02]  /*13b10*/  ISETP.GE.AND P0, PT, R3, R184, PT ;  /* 0x000000b80300720c */ /* 0x000fe40003f06270 */
[----:B------:R-:W-:-:S02]  /*13b20*/  P2R R4, PR, RZ, 0x20 ;  /* 0x00000020ff047803 */ /* 0x000fc40000000000 */
[----:B------:R-:W-:Y:S02]  /*13b30*/  FSEL R152, R196, -INF , !P3 ;  /* 0xff800000c4987808 */ /* 0x000fe40005800000 */
[----:B------:R-:W-:Y:S02]  /*13b40*/  FSEL R162, R198, -INF , !P2 ;  /* 0xff800000c6a27808 */ /* 0x000fe40005000000 */
[C---:B------:R-:W-:Y:S02]  /*13b50*/  ISETP.LT.OR P5, PT, R3.reuse, R181, P1 ;  /* 0x000000b50300720c */ /* 0x040fe40000fa1670 */
[C---:B------:R-:W-:Y:S02]  /*13b60*/  ISETP.GE.AND P3, PT, R2.reuse, R186, PT ;  /* 0x000000ba0200720c */ /* 0x040fe40003f66270 */
[----:B------:R-:W-:Y:S02]  /*13b70*/  ISETP.GE.AND P2, PT, R2, R185, PT ;  /* 0x000000b90200720c */ /* 0x000fe40003f46270 */
[----:B------:R-:W-:-:S02]  /*13b80*/  ISETP.LT.OR P1, PT, R3, R180, P0 ;  /* 0x000000b40300720c */ /* 0x000fc40000721670 */
[----:B------:R-:W-:Y:S02]  /*13b90*/  ISETP.GE.AND P0, PT, R2, R184, PT ;  /* 0x000000b80200720c */ /* 0x000fe40003f06270 */
[----:B------:R-:W-:Y:S02]  /*13ba0*/  FSEL R61, R52, -INF , !P4 ;  /* 0xff800000343d7808 */ /* 0x000fe40006000000 */
[----:B------:R-:W-:Y:S02]  /*13bb0*/  ISETP.NE.AND P4, PT, R6, RZ, PT ;  /* 0x000000ff0600720c */ /* 0x000fe40003f85270 */
[C---:B------:R-:W-:Y:S02]  /*13bc0*/  ISETP.LT.OR P3, PT, R2.reuse, R182, P3 ;  /* 0x000000b60200720c */ /* 0x040fe40001f61670 */
[----:B------:R-:W-:Y:S02]  /*13bd0*/  ISETP.LT.OR P2, PT, R2, R181, P2 ;  /* 0x000000b50200720c */ /* 0x000fe40001741670 */
[----:B------:R-:W-:-:S02]  /*13be0*/  IADD3 R3, R0, 0x19, RZ ;  /* 0x0000001900037810 */ /* 0x000fc40007ffe0ff */
[----:B------:R-:W-:Y:S02]  /*13bf0*/  ISETP.LT.OR P0, PT, R2, R180, P0 ;  /* 0x000000b40200720c */ /* 0x000fe40000701670 */
[----:B------:R-:W-:Y:S02]  /*13c00*/  FSEL R56, R53, -INF , !P6 ;  /* 0xff80000035387808 */ /* 0x000fe40007000000 */
[----:B------:R-:W-:Y:S02]  /*13c10*/  FSEL R60, R54, -INF , !P4 ;  /* 0xff800000363c7808 */ /* 0x000fe40006000000 */
[----:B------:R-:W-:Y:S02]  /*13c20*/  ISETP.NE.AND P6, PT, R4, RZ, PT ;  /* 0x000000ff0400720c */ /* 0x000fe40003fc5270 */
[----:B------:R-:W-:Y:S02]  /*13c30*/  P2R R6, PR, RZ, 0x8 ;  /* 0x00000008ff067803 */ /* 0x000fe40000000000 */
[----:B------:R-:W-:-:S02]  /*13c40*/  P2R R5, PR, RZ, 0x4 ;  /* 0x00000004ff057803 */ /* 0x000fc40000000000 */
[-C--:B------:R-:W-:Y:S02]  /*13c50*/  ISETP.GE.AND P4, PT, R2, R187.reuse, PT ;  /* 0x000000bb0200720c */ /* 0x080fe40003f86270 */
[C---:B------:R-:W-:Y:S02]  /*13c60*/  ISETP.GE.AND P3, PT, R3.reuse, R187, PT ;  /* 0x000000bb0300720c */ /* 0x040fe40003f66270 */
[----:B------:R-:W-:Y:S02]  /*13c70*/  ISETP.GE.AND P2, PT, R3, R186, PT ;  /* 0x000000ba0300720c */ /* 0x000fe40003f46270 */
[----:B------:R-:W-:Y:S02]  /*13c80*/  P2R R4, PR, RZ, 0x1 ;  /* 0x00000001ff047803 */ /* 0x000fe40000000000 */
[----:B------:R-:W-:Y:S02]  /*13c90*/  FSEL R59, R55, -INF , !P6 ;  /* 0xff800000373b7808 */ /* 0x000fe40007000000 */
[----:B------:R-:W-:-:S02]  /*13ca0*/  FSEL R143, R197, -INF , !P5 ;  /* 0xff800000c58f7808 */ /* 0x000fc40006800000 */
[-C--:B------:R-:W-:Y:S02]  /*13cb0*/  ISETP.LT.OR P4, PT, R2, R183.reuse, P4 ;  /* 0x000000b70200720c */ /* 0x080fe40002781670 */
[C---:B------:R-:W-:Y:S02]  /*13cc0*/  ISETP.LT.OR P6, PT, R3.reuse, R183, P3 ;  /* 0x000000b70300720c */ /* 0x040fe40001fc1670 */
[----:B------:R-:W-:Y:S02]  /*13cd0*/  ISETP.LT.OR P5, PT, R3, R182, P2 ;  /* 0x000000b60300720c */ /* 0x000fe400017a1670 */
[----:B------:R-:W-:Y:S02]  /*13ce0*/  ISETP.NE.AND P3, PT, R5, RZ, PT ;  /* 0x000000ff0500720c */ /* 0x000fe40003f65270 */
[----:B------:R-:W-:Y:S02]  /*13cf0*/  ISETP.NE.AND P2, PT, R4, RZ, PT ;  /* 0x000000ff0400720c */ /* 0x000fe40003f45270 */
[----:B------:R-:W-:-:S02]  /*13d00*/  FSEL R161, R199, -INF , !P1 ;  /* 0xff800000c7a17808 */ /* 0x000fc40004800000 */
[----:B------:R-:W-:Y:S02]  /*13d10*/  IADD3 R2, R0, 0x20, RZ ;  /* 0x0000002000027810 */ /* 0x000fe40007ffe0ff */
[C---:B------:R-:W-:Y:S02]  /*13d20*/  ISETP.GE.AND P1, PT, R3.reuse, R185, PT ;  /* 0x000000b90300720c */ /* 0x040fe40003f26270 */
[----:B------:R-:W-:Y:S02]  /*13d30*/  FSEL R51, R28, -INF , !P4 ;  /* 0xff8000001c337808 */ /* 0x000fe40006000000 */
[----:B------:R-:W-:Y:S02]  /*13d40*/  ISETP.GE.AND P0, PT, R3, R184, PT ;  /* 0x000000b80300720c */ /* 0x000fe40003f06270 */
[----:B------:R-:W-:Y:S02]  /*13d50*/  ISETP.NE.AND P4, PT, R6, RZ, PT ;  /* 0x000000ff0600720c */ /* 0x000fe40003f85270 */
[----:B------:R-:W-:-:S02]  /*13d60*/  FSEL R75, R200, -INF , !P3 ;  /* 0xff800000c84b7808 */ /* 0x000fc40005800000 */
[----:B------:R-:W-:Y:S02]  /*13d70*/  FSEL R160, R202, -INF , !P2 ;  /* 0xff800000caa07808 */ /* 0x000fe40005000000 */
[----:B------:R-:W-:Y:S02]  /*13d80*/  P2R R4, PR, RZ, 0x20 ;  /* 0x00000020ff047803 */ /* 0x000fe40000000000 */
[C---:B------:R-:W-:Y:S02]  /*13d90*/  ISETP.GE.AND P3, PT, R2.reuse, R186, PT ;  /* 0x000000ba0200720c */ /* 0x040fe40003f66270 */
[----:B------:R-:W-:Y:S02]  /*13da0*/  ISETP.GE.AND P2, PT, R2, R185, PT ;  /* 0x000000b90200720c */ /* 0x000fe40003f46270 */
[C---:B------:R-:W-:Y:S02]  /*13db0*/  ISETP.LT.OR P5, PT, R3.reuse, R181, P1 ;  /* 0x000000b50300720c */ /* 0x040fe40000fa1670 */
[----:B------:R-:W-:-:S02]  /*13dc0*/  ISETP.LT.OR P1, PT, R3, R180, P0 ;  /* 0x000000b40300720c */ /* 0x000fc40000721670 */
[----:B------:R-:W-:Y:S02]  /*13dd0*/  FSEL R54, R30, -INF , !P4 ;  /* 0xff8000001e367808 */ /* 0x000fe40006000000 */
[C---:B------:R-:W-:Y:S02]  /*13de0*/  ISETP.GE.AND P0, PT, R2.reuse, R184, PT ;  /* 0x000000b80200720c */ /* 0x040fe40003f06270 */
[C---:B------:R-:W-:Y:S02]  /*13df0*/  ISETP.GE.AND P4, PT, R2.reuse, R187, PT ;  /* 0x000000bb0200720c */ /* 0x040fe40003f86270 */
[C---:B------:R-:W-:Y:S02]  /*13e00*/  ISETP.LT.OR P3, PT, R2.reuse, R182, P3 ;  /* 0x000000b60200720c */ /* 0x040fe40001f61670 */
[----:B------:R-:W-:Y:S02]  /*13e10*/  ISETP.LT.OR P2, PT, R2, R181, P2 ;  /* 0x000000b50200720c */ /* 0x000fe40001741670 */
[----:B------:R-:W-:-:S02]  /*13e20*/  IADD3 R3, R0, 0x21, RZ ;  /* 0x0000002100037810 */ /* 0x000fc40007ffe0ff */
[----:B------:R-:W-:Y:S02]  /*13e30*/  FSEL R49, R29, -INF , !P6 ;  /* 0xff8000001d317808 */ /* 0x000fe40007000000 */
[----:B------:R-:W-:Y:S02]  /*13e40*/  ISETP.LT.OR P0, PT, R2, R180, P0 ;  /* 0x000000b40200720c */ /* 0x000fe40000701670 */
[----:B------:R-:W-:Y:S02]  /*13e50*/  ISETP.NE.AND P6, PT, R4, RZ, PT ;  /* 0x000000ff0400720c */ /* 0x000fe40003fc5270 */
[----:B------:R-:W-:Y:S02]  /*13e60*/  ISETP.LT.OR P4, PT, R2, R183, P4 ;  /* 0x000000b70200720c */ /* 0x000fe40002781670 */
[----:B------:R-:W-:Y:S02]  /*13e70*/  P2R R6, PR, RZ, 0x8 ;  /* 0x00000008ff067803 */ /* 0x000fe40000000000 */
[----:B------:R-:W-:-:S02]  /*13e80*/  P2R R5, PR, RZ, 0x4 ;  /* 0x00000004ff057803 */ /* 0x000fc40000000000 */
[C---:B------:R-:W-:Y:S02]  /*13e90*/  ISETP.GE.AND P3, PT, R3.reuse, R187, PT ;  /* 0x000000bb0300720c */ /* 0x040fe40003f66270 */
[----:B------:R-:W-:Y:S02]  /*13ea0*/  ISETP.GE.AND P2, PT, R3, R186, PT ;  /* 0x000000ba0300720c */ /* 0x000fe40003f46270 */
[----:B------:R-:W-:Y:S02]  /*13eb0*/  P2R R4, PR, RZ, 0x1 ;  /* 0x00000001ff047803 */ /* 0x000fe40000000000 */
[----:B------:R-:W-:Y:S02]  /*13ec0*/  FSEL R50, R31, -INF , !P6 ;  /* 0xff8000001f327808 */ /* 0x000fe40007000000 */
[----:B------:R-:W-:Y:S02]  /*13ed0*/  FSEL R73, R201, -INF , !P5 ;  /* 0xff800000c9497808 */ /* 0x000fe40006800000 */
[----:B------:R-:W-:-:S02]  /*13ee0*/  FSEL R47, R64, -INF , !P4 ;  /* 0xff800000402f7808 */ /* 0x000fc40006000000 */
[----:B------:R-:W-:Y:S02]  /*13ef0*/  FSEL R159, R203, -INF , !P1 ;  /* 0xff800000cb9f7808 */ /* 0x000fe40004800000 */
[----:B------:R-:W-:Y:S02]  /*13f00*/  ISETP.NE.AND P4, PT, R6, RZ, PT ;  /* 0x000000ff0600720c */ /* 0x000fe40003f85270 */
[C---:B------:R-:W-:Y:S02]  /*13f10*/  ISETP.LT.OR P6, PT, R3.reuse, R183, P3 ;  /* 0x000000b70300720c */ /* 0x040fe40001fc1670 */
[C---:B------:R-:W-:Y:S02]  /*13f20*/  ISETP.LT.OR P5, PT, R3.reuse, R182, P2 ;  /* 0x000000b60300720c */ /* 0x040fe400017a1670 */
[----:B------:R-:W-:Y:S02]  /*13f30*/  ISETP.GE.AND P1, PT, R3, R185, PT ;  /* 0x000000b90300720c */ /* 0x000fe40003f26270 */
[----:B------:R-:W-:-:S02]  /*13f40*/  ISETP.NE.AND P3, PT, R5, RZ, PT ;  /* 0x000000ff0500720c */ /* 0x000fc40003f65270 */
[----:B------:R-:W-:Y:S02]  /*13f50*/  IADD3 R2, R0, 0x28, RZ ;  /* 0x0000002800027810 */ /* 0x000fe40007ffe0ff */
[C---:B------:R-:W-:Y:S02]  /*13f60*/  ISETP.GE.AND P0, PT, R3.reuse, R184, PT ;  /* 0x000000b80300720c */ /* 0x040fe40003f06270 */
[----:B------:R-:W-:Y:S02]  /*13f70*/  ISETP.NE.AND P2, PT, R4, RZ, PT ;  /* 0x000000ff0400720c */ /* 0x000fe40003f45270 */
[----:B------:R-:W-:Y:S02]  /*13f80*/  P2R R4, PR, RZ, 0x20 ;  /* 0x00000020ff047803 */ /* 0x000fe40000000000 */
[----:B------:R-:W-:Y:S02]  /*13f90*/  FSEL R48, R66, -INF , !P4 ;  /* 0xff80000042307808 */ /* 0x000fe40006000000 */
[----:B------:R-:W-:-:S02]  /*13fa0*/  ISETP.LT.OR P5, PT, R3, R181, P1 ;  /* 0x000000b50300720c */ /* 0x000fc40000fa1670 */
[----:B------:R-:W-:Y:S02]  /*13fb0*/  FSEL R66, R204, -INF , !P3 ;  /* 0xff800000cc427808 */ /* 0x000fe40005800000 */
[----:B------:R-:W-:Y:S02]  /*13fc0*/  ISETP.LT.OR P1, PT, R3, R180, P0 ;  /* 0x000000b40300720c */ /* 0x000fe40000721670 */
[----:B------:R-:W-:Y:S02]  /*13fd0*/  ISETP.GE.AND P3, PT, R2, R186, PT ;  /* 0x000000ba0200720c */ /* 0x000fe40003f66270 */
[----:B------:R-:W-:Y:S02]  /*13fe0*/  FSEL R158, R206, -INF , !P2 ;  /* 0xff800000ce9e7808 */ /* 0x000fe40005000000 */
[C---:B------:R-:W-:Y:S02]  /*13ff0*/  ISETP.GE.AND P4, PT, R2.reuse, R187, PT ;  /* 0x000000bb0200720c */ /* 0x040fe40003f86270 */
[----:B------:R-:W-:-:S02]  /*14000*/  ISETP.GE.AND P2, PT, R2, R185, PT ;  /* 0x000000b90200720c */ /* 0x000fc40003f46270 */
[C---:B------:R-:W-:Y:S02]  /*14010*/  ISETP.GE.AND P0, PT, R2.reuse, R184, PT ;  /* 0x000000b80200720c */ /* 0x040fe40003f06270 */
[----:B------:R-:W-:Y:S02]  /*14020*/  FSEL R43, R65, -INF , !P6 ;  /* 0xff800000412b7808 */ /* 0x000fe40007000000 */
[C---:B------:R-:W-:Y:S02]  /*14030*/  ISETP.LT.OR P6, PT, R2.reuse, R182, P3 ;  /* 0x000000b60200720c */ /* 0x040fe40001fc1670 */
[----:B------:R-:W-:Y:S02]  /*14040*/  ISETP.LT.OR P4, PT, R2, R183, P4 ;  /* 0x000000b70200720c */ /* 0x000fe40002781670 */
[----:B------:R-:W-:Y:S02]  /*14050*/  ISETP.NE.AND P3, PT, R4, RZ, PT ;  /* 0x000000ff0400720c */ /* 0x000fe40003f65270 */
[----:B------:R-:W-:-:S02]  /*14060*/  ISETP.LT.OR P2, PT, R2, R181, P2 ;  /* 0x000000b50200720c */ /* 0x000fc40001741670 */
[----:B------:R-:W-:Y:S02]  /*14070*/  ISETP.LT.OR P0, PT, R2, R180, P0 ;  /* 0x000000b40200720c */ /* 0x000fe40000701670 */
[----:B------:R-:W-:Y:S02]  /*14080*/  IADD3 R2, R0, 0x29, RZ ;  /* 0x0000002900027810 */ /* 0x000fe40007ffe0ff */
[----:B------:R-:W-:Y:S02]  /*14090*/  P2R R3, PR, RZ, 0x4 ;  /* 0x00000004ff037803 */ /* 0x000fe40000000000 */
[----:B------:R-:W-:Y:S02]  /*140a0*/  FSEL R46, R67, -INF , !P3 ;  /* 0xff800000432e7808 */ /* 0x000fe40005800000 */
[----:B------:R-:W-:Y:S02]  /*140b0*/  P2R R4, PR, RZ, 0x1 ;  /* 0x00000001ff047803 */ /* 0x000fe40000000000 */
[----:B------:R-:W-:-:S02]  /*140c0*/  FSEL R157, R207, -INF , !P1 ;  /* 0xff800000cf9d7808 */ /* 0x000fc40004800000 */
[C---:B------:R-:W-:Y:S02]  /*140d0*/  ISETP.GE.AND P1, PT, R2.reuse, R187, PT ;  /* 0x000000bb0200720c */ /* 0x040fe40003f26270 */
[C---:B------:R-:W-:Y:S02]  /*140e0*/  ISETP.GE.AND P0, PT, R2.reuse, R186, PT ;  /* 0x000000ba0200720c */ /* 0x040fe40003f06270 */
[C---:B------:R-:W-:Y:S02]  /*140f0*/  ISETP.GE.AND P3, PT, R2.reuse, R185, PT ;  /* 0x000000b90200720c */ /* 0x040fe40003f66270 */
[C---:B------:R-:W-:Y:S02]  /*14100*/  ISETP.GE.AND P2, PT, R2.reuse, R184, PT ;  /* 0x000000b80200720c */ /* 0x040fe40003f46270 */
[----:B------:R-:W-:Y:S02]  /*14110*/  FSEL R63, R205, -INF , !P5 ;  /* 0xff800000cd3f7808 */ /* 0x000fe40006800000 */
[----:B------:R-:W-:-:S02]  /*14120*/  ISETP.LT.OR P1, PT, R2, R183, P1 ;  /* 0x000000b70200720c */ /* 0x000fc40000f21670 */
[C---:B------:R-:W-:Y:S02]  /*14130*/  ISETP.LT.OR P0, PT, R2.reuse, R182, P0 ;  /* 0x000000b60200720c */ /* 0x040fe40000701670 */
[C---:B------:R-:W-:Y:S02]  /*14140*/  ISETP.LT.OR P5, PT, R2.reuse, R181, P3 ;  /* 0x000000b50200720c */ /* 0x040fe40001fa1670 */
[----:B------:R-:W-:Y:S02]  /*14150*/  ISETP.LT.OR P2, PT, R2, R180, P2 ;  /* 0x000000b40200720c */ /* 0x000fe40001741670 */
[----:B------:R-:W-:Y:S02]  /*14160*/  IADD3 R2, R0, 0x30, RZ ;  /* 0x0000003000027810 */ /* 0x000fe40007ffe0ff */
[----:B------:R-:W-:Y:S02]  /*14170*/  FSEL R40, R68, -INF , !P4 ;  /* 0xff80000044287808 */ /* 0x000fe40006000000 */
[----:B------:R-:W-:-:S02]  /*14180*/  ISETP.NE.AND P4, PT, R3, RZ, PT ;  /* 0x000000ff0300720c */ /* 0x000fc40003f85270 */
[----:B------:R-:W-:Y:S02]  /*14190*/  FSEL R44, R70, -INF , !P6 ;  /* 0xff800000462c7808 */ /* 0x000fe40007000000 */
[----:B------:R-:W-:Y:S02]  /*141a0*/  P2R R6, PR, RZ, 0x4 ;  /* 0x00000004ff067803 */ /* 0x000fe40000000000 */
[----:B------:R-:W-:Y:S02]  /*141b0*/  FSEL R36, R69, -INF , !P1 ;  /* 0xff80000045247808 */ /* 0x000fe40004800000 */
[----:B------:R-:W-:Y:S02]  /*141c0*/  FSEL R42, R71, -INF , !P0 ;  /* 0xff800000472a7808 */ /* 0x000fe40004000000 */
[----:B------:R-:W-:Y:S02]  /*141d0*/  ISETP.NE.AND P6, PT, R4, RZ, PT ;  /* 0x000000ff0400720c */ /* 0x000fe40003fc5270 */
[----:B------:R-:W-:-:S02]  /*141e0*/  ISETP.GE.AND P1, PT, R2, R187, PT ;  /* 0x000000bb0200720c */ /* 0x000fc40003f26270 */
[C---:B------:R-:W-:Y:S02]  /*141f0*/  ISETP.GE.AND P0, PT, R2.reuse, R186, PT ;  /* 0x000000ba0200720c */ /* 0x040fe40003f06270 */
[C---:B------:R-:W-:Y:S02]  /*14200*/  ISETP.GE.AND P3, PT, R2.reuse, R185, PT ;  /* 0x000000b90200720c */ /* 0x040fe40003f66270 */
[----:B------:R-:W-:Y:S02]  /*14210*/  ISETP.GE.AND P2, PT, R2, R184, PT ;  /* 0x000000b80200720c */ /* 0x000fe40003f46270 */
[----:B------:R-:W-:Y:S02]  /*14220*/  FMNMX.FTZ R4, R247, R14, !PT ;  /* 0x0000000ef7047209 */ /* 0x000fe40007810000 */
[----:B------:R-:W-:Y:S02]  /*14230*/  FSEL R62, R208, -INF , !P4 ;  /* 0xff800000d03e7808 */ /* 0x000fe40006000000 */
[----:B------:R-:W-:-:S02]  /*14240*/  ISETP.LT.OR P1, PT, R2, R183, P1 ;  /* 0x000000b70200720c */ /* 0x000fc40000f21670 */
[C---:B------:R-:W-:Y:S02]  /*14250*/  ISETP.LT.OR P0, PT, R2.reuse, R182, P0 ;  /* 0x000000b60200720c */ /* 0x040fe40000701670 */
[C---:B------:R-:W-:Y:S02]  /*14260*/  ISETP.LT.OR P4, PT, R2.reuse, R181, P3 ;  /* 0x000000b50200720c */ /* 0x040fe40001f81670 */
[----:B------:R-:W-:Y:S02]  /*14270*/  ISETP.LT.OR P2, PT, R2, R180, P2 ;  /* 0x000000b40200720c */ /* 0x000fe40001741670 */
[----:B------:R-:W-:-:S04]  /*14280*/  FMNMX.FTZ R2, R18, R4, !PT ;  /* 0x0000000412027209 */ /* 0x000fc80007810000 */
[----:B------:R-:W-:-:S04]  /*14290*/  FMNMX.FTZ R4, R26, R2, !PT ;  /* 0x000000021a047209 */ /* 0x000fc80007810000 */
[----:B------:R-:W-:Y:S02]  /*142a0*/  FMNMX.FTZ R4, R23, R4, !PT ;  /* 0x0000000417047209 */ /* 0x000fe40007810000 */
[----:B------:R-:W-:Y:S02]  /*142b0*/  IADD3 R3, R0, 0x31, RZ ;  /* 0x0000003100037810 */ /* 0x000fe40007ffe0ff */
[----:B------:R-:W-:Y:S02]  /*142c0*/  FMNMX.FTZ R4, R61, R4, !PT ;  /* 0x000000043d047209 */ /* 0x000fe40007810000 */
[----:B------:R-:W-:Y:S02]  /*142d0*/  FSEL R35, R144, -INF , !P1 ;  /* 0xff80000090237808 */ /* 0x000fe40004800000 */
[----:B------:R-:W-:Y:S02]  /*142e0*/  ISETP.GE.AND P1, PT, R3, R187, PT ;  /* 0x000000bb0300720c */ /* 0x000fe40003f26270 */
[----:B------:R-:W-:-:S02]  /*142f0*/  FMNMX.FTZ R4, R56, R4, !PT ;  /* 0x0000000438047209 */ /* 0x000fc40007810000 */
[----:B------:R-:W-:Y:S02]  /*14300*/  ISETP.LT.OR P1, PT, R3, R183, P1 ;  /* 0x000000b70300720c */ /* 0x000fe40000f21670 */
[----:B------:R-:W-:Y:S02]  /*14310*/  IADD3 R2, R0, 0x38, RZ ;  /* 0x0000003800027810 */ /* 0x000fe40007ffe0ff */
[----:B------:R-:W-:Y:S02]  /*14320*/  FMNMX.FTZ R5, R51, R4, !PT ;  /* 0x0000000433057209 */ /* 0x000fe40007810000 */
[----:B------:R-:W-:Y:S02]  /*14330*/  FSEL R33, R145, -INF , !P1 ;  /* 0xff80000091217808 */ /* 0x000fe40004800000 */
[----:B------:R-:W-:Y:S02]  /*14340*/  FMNMX.FTZ R4, R246, R19, !PT ;  /* 0x00000013f6047209 */ /* 0x000fe40007810000 */
[----:B------:R-:W-:-:S02]  /*14350*/  ISETP.GE.AND P1, PT, R2, R187, PT ;  /* 0x000000bb0200720c */ /* 0x000fc40003f26270 */
[----:B------:R-:W-:Y:S02]  /*14360*/  FMNMX.FTZ R5, R49, R5, !PT ;  /* 0x0000000531057209 */ /* 0x000fe40007810000 */
[----:B------:R-:W-:Y:S02]  /*14370*/  IADD3 R0, R0, 0x39, RZ ;  /* 0x0000003900007810 */ /* 0x000fe40007ffe0ff */
[----:B------:R-:W-:Y:S02]  /*14380*/  FSEL R41, R146, -INF , !P0 ;  /* 0xff80000092297808 */ /* 0x000fe40004000000 */
[----:B------:R-:W-:Y:S02]  /*14390*/  FMNMX.FTZ R4, R22, R4, !PT ;  /* 0x0000000416047209 */ /* 0x000fe40007810000 */
[----:B------:R-:W-:Y:S02]  /*143a0*/  P2R R16, PR, RZ, 0x4 ;  /* 0x00000004ff107803 */ /* 0x000fe40000000000 */
[----:B------:R-:W-:-:S02]  /*143b0*/  ISETP.GE.AND P0, PT, R3, R186, PT ;  /* 0x000000ba0300720c */ /* 0x000fc40003f06270 */
[----:B------:R-:W-:Y:S02]  /*143c0*/  ISETP.LT.OR P1, PT, R2, R183, P1 ;  /* 0x000000b70200720c */ /* 0x000fe40000f21670 */
[----:B------:R-:W-:Y:S02]  /*143d0*/  FMNMX.FTZ R5, R47, R5, !PT ;  /* 0x000000052f057209 */ /* 0x000fe40007810000 */
[----:B------:R-:W-:Y:S02]  /*143e0*/  ISETP.GE.AND P2, PT, R0, R187, PT ;  /* 0x000000bb0000720c */ /* 0x000fe40003f46270 */
[----:B------:R-:W-:Y:S02]  /*143f0*/  FMNMX.FTZ R4, R38, R4, !PT ;  /* 0x0000000426047209 */ /* 0x000fe40007810000 */
[----:B------:R-:W-:Y:S02]  /*14400*/  ISETP.LT.OR P0, PT, R3, R182, P0 ;  /* 0x000000b60300720c */ /* 0x000fe40000701670 */
[----:B------:R-:W-:-:S02]  /*14410*/  FSEL R30, R148, -INF , !P1 ;  /* 0xff800000941e7808 */ /* 0x000fc40004800000 */
[----:B------:R-:W-:Y:S02]  /*14420*/  FMNMX.FTZ R5, R43, R5, !PT ;  /* 0x000000052b057209 */ /* 0x000fe40007810000 */
[----:B------:R-:W-:Y:S02]  /*14430*/  ISETP.LT.OR P1, PT, R0, R183, P2 ;  /* 0x000000b70000720c */ /* 0x000fe40001721670 */
[C---:B------:R-:W-:Y:S02]  /*14440*/  ISETP.GE.AND P3, PT, R3.reuse, R185, PT ;  /* 0x000000b90300720c */ /* 0x040fe40003f66270 */
[----:B------:R-:W-:Y:S02]  /*14450*/  ISETP.GE.AND P2, PT, R3, R184, PT ;  /* 0x000000b80300720c */ /* 0x000fe40003f46270 */
[----:B------:R-:W-:Y:S02]  /*14460*/  FMNMX.FTZ R4, R37, R4, !PT ;  /* 0x0000000425047209 */ /* 0x000fe40007810000 */
[----:B------:R-:W-:-:S02]  /*14470*/  FSEL R39, R147, -INF , !P0 ;  /* 0xff80000093277808 */ /* 0x000fc40004000000 */
[----:B------:R-:W-:Y:S02]  /*14480*/  FMNMX.FTZ R5, R40, R5, !PT ;  /* 0x0000000528057209 */ /* 0x000fe40007810000 */
[----:B------:R-:W-:Y:S02]  /*14490*/  FSEL R147, R210, -INF , !P6 ;  /* 0xff800000d2937808 */ /* 0x000fe40007000000 */
[----:B------:R-:W-:Y:S02]  /*144a0*/  FSEL R29, R149, -INF , !P1 ;  /* 0xff800000951d7808 */ /* 0x000fe40004800000 */
[C---:B------:R-:W-:Y:S02]  /*144b0*/  ISETP.LT.OR P1, PT, R3.reuse, R181, P3 ;  /* 0x000000b50300720c */ /* 0x040fe40001f21670 */
[----:B------:R-:W-:Y:S02]  /*144c0*/  ISETP.LT.OR P6, PT, R3, R180, P2 ;  /* 0x000000b40300720c */ /* 0x000fe400017c1670 */
[----:B------:R-:W-:-:S02]  /*144d0*/  FMNMX.FTZ R3, R60, R4, !PT ;  /* 0x000000043c037209 */ /* 0x000fc40007810000 */
[----:B------:R-:W-:Y:S02]  /*144e0*/  FMNMX.FTZ R4, R36, R5, !PT ;  /* 0x0000000524047209 */ /* 0x000fe40007810000 */
[C---:B------:R-:W-:Y:S02]  /*144f0*/  ISETP.GE.AND P0, PT, R2.reuse, R186, PT ;  /* 0x000000ba0200720c */ /* 0x040fe40003f06270 */
[----:B------:R-:W-:Y:S02]  /*14500*/  FMNMX.FTZ R3, R59, R3, !PT ;  /* 0x000000033b037209 */ /* 0x000fe40007810000 */
[----:B------:R-:W-:Y:S02]  /*14510*/  FMNMX.FTZ R4, R35, R4, !PT ;  /* 0x0000000423047209 */ /* 0x000fe40007810000 */
[----:B------:R-:W-:Y:S02]  /*14520*/  ISETP.LT.OR P0, PT, R2, R182, P0 ;  /* 0x000000b60200720c */ /* 0x000fe40000701670 */
[----:B------:R-:W-:-:S02]  /*14530*/  FMNMX.FTZ R3, R54, R3, !PT ;  /* 0x0000000336037209 */ /* 0x000fc40007810000 */
[----:B------:R-:W-:Y:S02]  /*14540*/  FMNMX.FTZ R4, R33, R4, !PT ;  /* 0x0000000421047209 */ /* 0x000fe40007810000 */
[----:B------:R-:W-:Y:S02]  /*14550*/  FSEL R32, R150, -INF , !P0 ;  /* 0xff80000096207808 */ /* 0x000fe40004000000 */
[----:B------:R-:W-:Y:S02]  /*14560*/  ISETP.NE.AND P3, PT, R6, RZ, PT ;  /* 0x000000ff0600720c */ /* 0x000fe40003f65270 */
[----:B------:R-:W-:Y:S02]  /*14570*/  LOP3.LUT R5, R191, UR35, R239, 0x96, !PT ;  /* 0x00000023bf057c12 */ /* 0x000fe4000f8e96ef */
[----:B------:R-:W-:Y:S02]  /*14580*/  ISETP.GE.AND P0, PT, R0, R186, PT ;  /* 0x000000ba0000720c */ /* 0x000fe40003f06270 */
[----:B------:R-:W-:-:S02]  /*14590*/  LOP3.LUT R6, R245, UR16, R190, 0x96, !PT ;  /* 0x00000010f5067c12 */ /* 0x000fc4000f8e96be */
[----:B------:R-:W-:Y:S02]  /*145a0*/  FMNMX.FTZ R3, R50, R3, !PT ;  /* 0x0000000332037209 */ /* 0x000fe40007810000 */
[----:B------:R-:W-:Y:S01]  /*145b0*/  FMNMX.FTZ R4, R30, R4, !PT ;  /* 0x000000041e047209 */ /* 0x000fe20007810000 */
[----:B-1----:R-:W-:Y:S01]  /*145c0*/  IMAD R176, R9, -0x326172a9, RZ ;  /* 0xcd9e8d5709b07824 */ /* 0x002fe200078e02ff */
[----:B------:R-:W-:Y:S01]  /*145d0*/  ISETP.LT.OR P0, PT, R0, R182, P0 ;  /* 0x000000b60000720c */ /* 0x000fe20000701670 */
[----:B------:R-:W-:Y:S02]  /*145e0*/  IMAD.MOV.U32 R240, RZ, RZ, R7 ;  /* 0x000000fffff07224 */ /* 0x000fe400078e0007 */
[----:B------:R-:W-:Y:S01]  /*145f0*/  IMAD.WIDE.U32 R24, R5, -0x326172a9, RZ ;  /* 0xcd9e8d5705187825 */ /* 0x000fe200078e00ff */
[----:B------:R-:W-:Y:S02]  /*14600*/  FMNMX.FTZ R5, R48, R3, !PT ;  /* 0x0000000330057209 */ /* 0x000fe40007810000 */
[----:B------:R-:W-:Y:S01]  /*14610*/  FMNMX.FTZ R10, R29, R4, !PT ;  /* 0x000000041d0a7209 */ /* 0x000fe20007810000 */
[----:B------:R-:W-:Y:S01]  /*14620*/  IMAD.WIDE.U32 R6, R6, -0x326172a9, RZ ;  /* 0xcd9e8d5706067825 */ /* 0x000fe200078e00ff */
[----:B------:R-:W-:-:S02]  /*14630*/  P2R R15, PR, RZ, 0x2 ;  /* 0x00000002ff0f7803 */ /* 0x000fc40000000000 */
[----:B------:R-:W-:Y:S02]  /*14640*/  FSEL R27, R151, -INF , !P0 ;  /* 0xff800000971b7808 */ /* 0x000fe40004000000 */
[C---:B------:R-:W-:Y:S02]  /*14650*/  ISETP.GE.AND P1, PT, R2.reuse, R185, PT ;  /* 0x000000b90200720c */ /* 0x040fe40003f26270 */
[----:B------:R-:W-:Y:S02]  /*14660*/  ISETP.GE.AND P0, PT, R2, R184, PT ;  /* 0x000000b80200720c */ /* 0x000fe40003f06270 */
[----:B------:R-:W-:Y:S01]  /*14670*/  LOP3.LUT R4, R25, UR17, R176, 0x96, !PT ;  /* 0x0000001119047c12 */ /* 0x000fe2000f8e96b0 */
[----:B------:R-:W1:Y:S01]  /*14680*/  SHFL.BFLY PT, R12, R10, 0x2, 0x1f ;  /* 0x0c401f000a0c7f89 */ /* 0x000e6200000e0000 */
[----:B------:R-:W-:Y:S02]  /*14690*/  LOP3.LUT R3, R7, UR12, R24, 0x96, !PT ;  /* 0x0000000c07037c12 */ /* 0x000fe4000f8e9618 */
[----:B------:R-:W-:-:S02]  /*146a0*/  FMNMX.FTZ R5, R46, R5, !PT ;  /* 0x000000052e057209 */ /* 0x000fc40007810000 */
[----:B------:R-:W-:Y:S01]  /*146b0*/  FSEL R34, R209, -INF , !P5 ;  /* 0xff800000d1227808 */ /* 0x000fe20006800000 */
[----:B------:R-:W-:Y:S01]  /*146c0*/  IMAD.WIDE.U32 R144, R4, -0x2daee0ad, RZ ;  /* 0xd2511f5304907825 */ /* 0x000fe200078e00ff */
[C---:B------:R-:W-:Y:S02]  /*146d0*/  ISETP.LT.OR P5, PT, R2.reuse, R181, P1 ;  /* 0x000000b50200720c */ /* 0x040fe40000fa1670 */
[----:B------:R-:W-:Y:S02]  /*146e0*/  ISETP.LT.OR P2, PT, R2, R180, P0 ;  /* 0x000000b40200720c */ /* 0x000fe40000741670 */
[----:B------:R-:W-:Y:S01]  /*146f0*/  FMNMX.FTZ R2, R44, R5, !PT ;  /* 0x000000052c027209 */ /* 0x000fe20007810000 */
[----:B------:R-:W-:-:S03]  /*14700*/  IMAD.WIDE.U32 R4, R3, -0x2daee0ad, RZ ;  /* 0xd2511f5303047825 */ /* 0x000fc600078e00ff */
[----:B------:R-:W-:Y:S02]  /*14710*/  FMNMX.FTZ R3, R42, R2, !PT ;  /* 0x000000022a037209 */ /* 0x000fe40007810000 */
[----:B------:R-:W-:Y:S02]  /*14720*/  LOP3.LUT R2, R145, UR11, R244, 0x96, !PT ;  /* 0x0000000b91027c12 */ /* 0x000fe4000f8e96f4 */
[----:B------:R-:W-:Y:S01]  /*14730*/  LOP3.LUT R5, R5, UR9, R144, 0x96, !PT ;  /* 0x0000000905057c12 */ /* 0x000fe2000f8e9690 */
[----:B------:R-:W-:Y:S01]  /*14740*/  IMAD.MOV.U32 R241, RZ, RZ, R8 ;  /* 0x000000fffff17224 */ /* 0x000fe200078e0008 */
[----:B------:R-:W-:Y:S01]  /*14750*/  FMNMX.FTZ R11, R41, R3, !PT ;  /* 0x00000003290b7209 */ /* 0x000fe20007810000 */
[----:B------:R-:W-:-:S04]  /*14760*/  IMAD.WIDE.U32 R2, R2, -0x326172a9, RZ ;  /* 0xcd9e8d5702027825 */ /* 0x000fc800078e00ff */
[----:B------:R-:W-:Y:S01]  /*14770*/  IMAD.WIDE.U32 R8, R5, -0x326172a9, RZ ;  /* 0xcd9e8d5705087825 */ /* 0x000fe200078e00ff */
[----:B------:R-:W-:Y:S02]  /*14780*/  FMNMX.FTZ R5, R39, R11, !PT ;  /* 0x0000000b27057209 */ /* 0x000fe40007810000 */
[----:B------:R-:W-:Y:S02]  /*14790*/  LOP3.LUT R3, R3, UR10, R6, 0x96, !PT ;  /* 0x0000000a03037c12 */ /* 0x000fe4000f8e9606 */
[----:B------:R-:W-:Y:S02]  /*147a0*/  LOP3.LUT R11, R9, UR8, R2, 0x96, !PT ;  /* 0x00000008090b7c12 */ /* 0x000fe4000f8e9602 */
[----:B------:R-:W-:Y:S02]  /*147b0*/  FMNMX.FTZ R2, R32, R5, !PT ;  /* 0x0000000520027209 */ /* 0x000fe40007810000 */
[----:B-1----:R-:W-:Y:S01]  /*147c0*/  FMNMX.FTZ R12, R10, R12, !PT ;  /* 0x0000000c0a0c7209 */ /* 0x002fe20007810000 */
[----:B------:R-:W-:Y:S01]  /*147d0*/  IMAD.WIDE.U32 R10, R11, -0x2daee0ad, RZ ;  /* 0xd2511f530b0a7825 */ /* 0x000fe200078e00ff */
[----:B------:R-:W-:-:S03]  /*147e0*/  FMNMX.FTZ R9, R27, R2, !PT ;  /* 0x000000021b097209 */ /* 0x000fc60007810000 */
[----:B------:R-:W-:-:S05]  /*147f0*/  IMAD.WIDE.U32 R2, R3, -0x2daee0ad, RZ ;  /* 0xd2511f5303027825 */ /* 0x000fca00078e00ff */
[----:B------:R-:W-:Y:S02]  /*14800*/  LOP3.LUT R2, R11, UR5, R2, 0x96, !PT ;  /* 0x000000050b027c12 */ /* 0x000fe4000f8e9602 */
[----:B------:R-:W1:Y:S04]  /*14810*/  SHFL.BFLY PT, R11, R9, 0x2, 0x1f ;  /* 0x0c401f00090b7f89 */ /* 0x000e6800000e0000 */
[----:B------:R-:W2:Y:S01]  /*14820*/  SHFL.BFLY PT, R13, R12, 0x1, 0x1f ;  /* 0x0c201f000c0d7f89 */ /* 0x000ea200000e0000 */
[----:B------:R-:W-:Y:S02]  /*14830*/  LOP3.LUT R3, R3, UR7, R4, 0x96, !PT ;  /* 0x0000000703037c12 */ /* 0x000fe4000f8e9604 */
[C---:B------:R-:W-:Y:S02]  /*14840*/  ISETP.GE.AND P0, PT, R0.reuse, R184, PT ;  /* 0x000000b80000720c */ /* 0x040fe40003f06270 */
[C---:B------:R-:W-:Y:S01]  /*14850*/  ISETP.GE.AND P1, PT, R0.reuse, R185, PT ;  /* 0x000000b90000720c */ /* 0x040fe20003f26270 */
[----:B------:R-:W-:Y:S01]  /*14860*/  IMAD.WIDE.U32 R4, R3, -0x326172a9, RZ ;  /* 0xcd9e8d5703047825 */ /* 0x000fe200078e00ff */
[----:B------:R-:W-:-:S02]  /*14870*/  ISETP.LT.OR P0, PT, R0, R180, P0 ;  /* 0x000000b40000720c */ /* 0x000fc40000701670 */
[----:B------:R-:W-:Y:S01]  /*14880*/  FSEL R146, R211, -INF , !P3 ;  /* 0xff800000d3927808 */ /* 0x000fe20005800000 */
[----:B------:R-:W-:Y:S01]  /*14890*/  IMAD.WIDE.U32 R2, R2, -0x326172a9, RZ ;  /* 0xcd9e8d5702027825 */ /* 0x000fe200078e00ff */
[----:B------:R-:W-:Y:S02]  /*148a0*/  ISETP.LT.OR P3, PT, R0, R181, P1 ;  /* 0x000000b50000720c */ /* 0x000fe40000f61670 */
[----:B------:R-:W-:Y:S02]  /*148b0*/  LOP3.LUT R28, R5, UR6, R8, 0x96, !PT ;  /* 0x00000006051c7c12 */ /* 0x000fe4000f8e9608 */
[----:B------:R-:W-:Y:S02]  /*148c0*/  LOP3.LUT R4, R3, UR14, R4, 0x96, !PT ;  /* 0x0000000e03047c12 */ /* 0x000fe4000f8e9604 */
[----:B-1----:R-:W-:Y:S02]  /*148d0*/  FMNMX.FTZ R0, R9, R11, !PT ;  /* 0x0000000b09007209 */ /* 0x002fe40007810000 */
[----:B------:R-:W-:-:S02]  /*148e0*/  LOP3.LUT R179, R179, 0xfffffffd, RZ, 0xc0, !PT ;  /* 0xfffffffdb3b37812 */ /* 0x000fc400078ec0ff */
[----:B--2---:R-:W-:Y:S01]  /*148f0*/  FMNMX.FTZ R68, R12, R13, !PT ;  /* 0x0000000d0c447209 */ /* 0x004fe20007810000 */
[----:B------:R-:W1:Y:S01]  /*14900*/  SHFL.BFLY PT, R8, R0, 0x1, 0x1f ;  /* 0x0c201f0000087f89 */ /* 0x000e6200000e0000 */
[----:B------:R-:W-:Y:S02]  /*14910*/  LOP3.LUT R31, R2, 0xffff, RZ, 0xc0, !PT ;  /* 0x0000ffff021f7812 */ /* 0x000fe400078ec0ff */
[----:B------:R-:W-:Y:S02]  /*14920*/  FSEL R20, R216, -INF , !P4 ;  /* 0xff800000d8147808 */ /* 0x000fe40006000000 */
[----:B------:R-:W-:Y:S02]  /*14930*/  LOP3.LUT R3, R4, 0xffff, RZ, 0xc0, !PT ;  /* 0x0000ffff04037812 */ /* 0x000fe400078ec0ff */
[----:B------:R-:W-:Y:S02]  /*14940*/  ISETP.NE.AND P4, PT, R16, RZ, PT ;  /* 0x000000ff1000720c */ /* 0x000fe40003f85270 */
[----:B------:R-:W-:-:S02]  /*14950*/  LOP3.LUT R5, R2, 0xff, RZ, 0xc0, !PT ;  /* 0x000000ff02057812 */ /* 0x000fc400078ec0ff */
[--C-:B------:R-:W-:Y:S02]  /*14960*/  SHF.R.U32.HI R21, RZ, 0x10, R2.reuse ;  /* 0x00000010ff157819 */ /* 0x100fe40000011602 */
[----:B------:R-:W-:Y:S01]  /*14970*/  SHF.R.U32.HI R16, RZ, 0x18, R2 ;  /* 0x00000018ff107819 */ /* 0x000fe20000011602 */
[C---:B------:R-:W-:Y:S01]  /*14980*/  FMUL.FTZ R2, R68.reuse, c[0x0][0x23c] ;  /* 0x00008f0044027a20 */ /* 0x040fe20000410000 */
[----:B------:R-:W-:Y:S02]  /*14990*/  @P0 LOP3.LUT R179, R179, 0x2, RZ, 0xfc, !PT ;  /* 0x00000002b3b30812 */ /* 0x000fe400078efcff */
[----:B------:R-:W-:Y:S02]  /*149a0*/  FSETP.NEU.FTZ.AND P0, PT, R68, -INF , PT ;  /* 0xff8000004400780b */ /* 0x000fe40003f1d000 */
[----:B------:R-:W-:Y:S02]  /*149b0*/  SHF.R.U32.HI R3, RZ, 0x8, R3 ;  /* 0x00000008ff037819 */ /* 0x000fe40000011603 */
[----:B------:R-:W-:-:S02]  /*149c0*/  ISETP.NE.AND P1, PT, R15, RZ, PT ;  /* 0x000000ff0f00720c */ /* 0x000fc40003f25270 */
[----:B------:R-:W-:Y:S02]  /*149d0*/  FSEL R2, R2, RZ, P0 ;  /* 0x000000ff02027208 */ /* 0x000fe40000000000 */
[----:B------:R-:W-:Y:S02]  /*149e0*/  LOP3.LUT R3, R3, 0xffff, RZ, 0xc0, !PT ;  /* 0x0000ffff03037812 */ /* 0x000fe400078ec0ff */
[----:B------:R-:W-:Y:S02]  /*149f0*/  FSEL R142, R218, -INF , !P4 ;  /* 0xff800000da8e7808 */ /* 0x000fe40006000000 */
[----:B------:R-:W-:Y:S02]  /*14a00*/  FSEL R17, R217, -INF , !P1 ;  /* 0xff800000d9117808 */ /* 0x000fe40004800000 */
[C---:B------:R-:W-:Y:S01]  /*14a10*/  ISETP.GE.U32.AND P4, PT, R225.reuse, R5, PT ;  /* 0x00000005e100720c */ /* 0x040fe20003f86070 */
[--C-:B------:R-:W-:Y:S01]  /*14a20*/  FFMA.FTZ R5, R14, c[0x0][0x23c], -R2.reuse ;  /* 0x00008f000e057a23 */ /* 0x100fe20000010802 */
[----:B------:R-:W-:Y:S01]  /*14a30*/  ISETP.GE.U32.AND P1, PT, R225, R3, PT ;  /* 0x00000003e100720c */ /* 0x000fe20003f26070 */
[----:B------:R-:W-:-:S02]  /*14a40*/  FFMA.FTZ R3, R18, c[0x0][0x23c], -R2 ;  /* 0x00008f0012037a23 */ /* 0x000fc40000010802 */
[----:B------:R-:W-:Y:S01]  /*14a50*/  MUFU.EX2 R15, R5 ;  /* 0x00000005000f7308 */ /* 0x000fe20000000800 */
[----:B-1----:R-:W-:-:S07]  /*14a60*/  FMNMX.FTZ R69, R0, R8, !PT ;  /* 0x0000000800457209 */ /* 0x002fce0007810000 */
[----:B------:R1:W2:Y:S01]  /*14a70*/  MUFU.EX2 R14, R3 ;  /* 0x00000003000e7308 */ /* 0x0002a20000000800 */
[----:B------:R-:W-:Y:S01]  /*14a80*/  FSEL R74, R219, -INF , !P6 ;  /* 0xff800000db4a7808 */ /* 0x000fe20007000000 */
[C---:B------:R-:W-:Y:S01]  /*14a90*/  FMUL.FTZ R0, R69.reuse, c[0x0][0x23c] ;  /* 0x00008f0045007a20 */ /* 0x040fe20000410000 */
[----:B------:R-:W-:-:S04]  /*14aa0*/  FSETP.NEU.FTZ.AND P6, PT, R69, -INF , PT ;  /* 0xff8000004500780b */ /* 0x000fc80003fdd000 */
[----:B------:R-:W-:Y:S02]  /*14ab0*/  FSEL R0, R0, RZ, P6 ;  /* 0x000000ff00007208 */ /* 0x000fe40003000000 */
[----:B-1----:R-:W-:-:S04]  /*14ac0*/  LOP3.LUT R3, R4, 0xff, RZ, 0xc0, !PT ;  /* 0x000000ff04037812 */ /* 0x002fc800078ec0ff */
[----:B------:R-:W-:Y:S02]  /*14ad0*/  ISETP.GE.U32.AND P0, PT, R225, R3, PT ;  /* 0x00000003e100720c */ /* 0x000fe40003f06070 */
[----:B--2---:R-:W-:Y:S01]  /*14ae0*/  F2FP.BF16.PACK_AB R3, R14, R15 ;  /* 0x0000000f0e03723e */ /* 0x004fe200000010ff */
[----:B------:R-:W-:-:S03]  /*14af0*/  FFMA.FTZ R5, R19, c[0x0][0x23c], -R0 ;  /* 0x00008f0013057a23 */ /* 0x000fc60000010800 */
[C---:B------:R-:W-:Y:S02]  /*14b00*/  PRMT R58, R3.reuse, 0x7610, R58 ;  /* 0x00007610033a7816 */ /* 0x040fe4000000003a */
[----:B------:R-:W-:Y:S01]  /*14b10*/  PRMT R57, R3, 0x7632, R57 ;  /* 0x0000763203397816 */ /* 0x000fe20000000039 */
[----:B------:R-:W-:Y:S01]  /*14b20*/  FFMA.FTZ R3, R22, c[0x0][0x23c], -R0 ;  /* 0x00008f0016037a23 */ /* 0x000fe20000010800 */
[----:B------:R-:W-:Y:S03]  /*14b30*/  MUFU.EX2 R12, R5 ;  /* 0x00000005000c7308 */ /* 0x000fe60000000800 */
[----:B------:R-:W-:Y:S01]  /*14b40*/  @!P0 HFMA2.BF16_V2 R45, -RZ.H0_H0, RZ.H0_H0, -R58.H0_H0 ;  /* 0x200000ffff2d8231 */ /* 0x000fe2000034093a */
[----:B------:R-:W-:-:S04]  /*14b50*/  PRMT R169, R58, 0x5410, R57 ;  /* 0x000054103aa97816 */ /* 0x000fc80000000039 */
[----:B------:R1:W2:Y:S01]  /*14b60*/  MUFU.EX2 R205, R3 ;  /* 0x0000000300cd7308 */ /* 0x0002a20000000800 */
[----:B------:R-:W-:Y:S01]  /*14b70*/  @!P0 PRMT R58, R45, 0x5410, RZ ;  /* 0x000054102d3a8816 */ /* 0x000fe200000000ff */
[----:B------:R-:W-:Y:S01]  /*14b80*/  @!P1 HFMA2.BF16_V2 R52, -RZ.H0_H0, RZ.H0_H0, -R57.H0_H0 ;  /* 0x200000ffff349231 */ /* 0x000fe20000340939 */
[----:B-1----:R-:W-:-:S04]  /*14b90*/  SHF.R.U32.HI R3, RZ, 0x18, R4 ;  /* 0x00000018ff037819 */ /* 0x002fc80000011604 */
[----:B------:R-:W-:Y:S02]  /*14ba0*/  ISETP.GE.U32.AND P0, PT, R225, R3, PT ;  /* 0x00000003e100720c */ /* 0x000fe40003f06070 */
[----:B------:R-:W-:-:S04]  /*14bb0*/  SHF.R.U32.HI R3, RZ, 0x10, R4 ;  /* 0x00000010ff037819 */ /* 0x000fc80000011604 */
[----:B------:R-:W-:Y:S02]  /*14bc0*/  LOP3.LUT R3, R3, 0xff, RZ, 0xc0, !PT ;  /* 0x000000ff03037812 */ /* 0x000fe400078ec0ff */
[----:B------:R-:W-:Y:S02]  /*14bd0*/  @!P1 PRMT R57, R52, 0x5410, RZ ;  /* 0x0000541034399816 */ /* 0x000fe400000000ff */
[----:B------:R-:W-:Y:S01]  /*14be0*/  ISETP.GE.U32.AND P1, PT, R225, R3, PT ;  /* 0x00000003e100720c */ /* 0x000fe20003f26070 */
[----:B------:R-:W-:Y:S01]  /*14bf0*/  FFMA.FTZ R4, R26, c[0x0][0x23c], -R2 ;  /* 0x00008f001a047a23 */ /* 0x000fe20000010802 */
[----:B--2---:R-:W-:-:S03]  /*14c00*/  F2FP.BF16.PACK_AB R3, R205, R12 ;  /* 0x0000000ccd03723e */ /* 0x004fc600000010ff */
[----:B------:R1:W-:Y:S01]  /*14c10*/  MUFU.EX2 R9, R4 ;  /* 0x0000000400097308 */ /* 0x0003e20000000800 */
[C---:B------:R-:W-:Y:S02]  /*14c20*/  PRMT R53, R3.reuse, 0x7632, R53 ;  /* 0x0000763203357816 */ /* 0x040fe40000000035 */
[----:B------:R-:W-:-:S03]  /*14c30*/  PRMT R52, R3, 0x7610, R52 ;  /* 0x0000761003347816 */ /* 0x000fc60000000034 */
[----:B------:R-:W-:Y:S01]  /*14c40*/  @!P0 HFMA2.BF16_V2 R55, -RZ.H0_H0, RZ.H0_H0, -R53.H0_H0 ;  /* 0x200000ffff378231 */ /* 0x000fe20000340935 */
[----:B------:R-:W-:Y:S02]  /*14c50*/  LOP3.LUT R3, R21, 0xff, RZ, 0xc0, !PT ;  /* 0x000000ff15037812 */ /* 0x000fe400078ec0ff */
[----:B------:R-:W-:Y:S01]  /*14c60*/  PRMT R172, R52, 0x5410, R53 ;  /* 0x0000541034ac7816 */ /* 0x000fe20000000035 */
[----:B-1----:R-:W-:-:S04]  /*14c70*/  FFMA.FTZ R4, R23, c[0x0][0x23c], -R2 ;  /* 0x00008f0017047a23 */ /* 0x002fc80000010802 */
[----:B------:R1:W2:Y:S01]  /*14c80*/  MUFU.EX2 R18, R4 ;  /* 0x0000000400127308 */ /* 0x0002a20000000800 */
[----:B------:R-:W-:Y:S02]  /*14c90*/  @!P0 PRMT R53, R55, 0x5410, RZ ;  /* 0x0000541037358816 */ /* 0x000fe400000000ff */
[----:B------:R-:W-:Y:S02]  /*14ca0*/  FSEL R72, R222, -INF , !P2 ;  /* 0xff800000de487808 */ /* 0x000fe40005000000 */
[C---:B------:R-:W-:Y:S02]  /*14cb0*/  ISETP.GE.U32.AND P0, PT, R225.reuse, R3, PT ;  /* 0x00000003e100720c */ /* 0x040fe40003f06070 */
[----:B------:R-:W-:Y:S01]  /*14cc0*/  ISETP.GE.U32.AND P2, PT, R225, R16, PT ;  /* 0x00000010e100720c */ /* 0x000fe20003f46070 */
[----:B-1----:R-:W-:Y:S01]  /*14cd0*/  IMAD.WIDE.U32 R4, R28, -0x2daee0ad, RZ ;  /* 0xd2511f531c047825 */ /* 0x002fe200078e00ff */
[----:B------:R-:W-:-:S04]  /*14ce0*/  @!P1 HFMA2.BF16_V2 R64, -RZ.H0_H0, RZ.H0_H0, -R52.H0_H0 ;  /* 0x200000ffff409231 */ /* 0x000fc80000340934 */
[----:B------:R-:W-:Y:S02]  /*14cf0*/  LOP3.LUT R3, R5, UR13, R10, 0x96, !PT ;  /* 0x0000000d05037c12 */ /* 0x000fe4000f8e960a */
[C---:B------:R-:W-:Y:S02]  /*14d00*/  LOP3.LUT R10, R4.reuse, 0xff, RZ, 0xc0, !PT ;  /* 0x000000ff040a7812 */ /* 0x040fe400078ec0ff */
[----:B------:R-:W-:Y:S02]  /*14d10*/  LOP3.LUT R55, R4, 0xffff, RZ, 0xc0, !PT ;  /* 0x0000ffff04377812 */ /* 0x000fe400078ec0ff */
[--C-:B------:R-:W-:Y:S02]  /*14d20*/  SHF.R.U32.HI R45, RZ, 0x10, R4.reuse ;  /* 0x00000010ff2d7819 */ /* 0x100fe40000011604 */
[----:B------:R-:W-:Y:S02]  /*14d30*/  SHF.R.U32.HI R16, RZ, 0x18, R4 ;  /* 0x00000018ff107819 */ /* 0x000fe40000011604 */
[----:B------:R-:W-:-:S02]  /*14d40*/  SHF.R.U32.HI R4, RZ, 0x8, R31 ;  /* 0x00000008ff047819 */ /* 0x000fc4000001161f */
[----:B------:R-:W-:Y:S02]  /*14d50*/  FMNMX.FTZ R5, R249, R155, !PT ;  /* 0x0000009bf9057209 */ /* 0x000fe40007810000 */
[----:B------:R-:W-:Y:S02]  /*14d60*/  LOP3.LUT R4, R4, 0xffff, RZ, 0xc0, !PT ;  /* 0x0000ffff04047812 */ /* 0x000fe400078ec0ff */
[----:B------:R-:W-:Y:S02]  /*14d70*/  FMNMX.FTZ R5, R156, R5, !PT ;  /* 0x000000059c057209 */ /* 0x000fe40007810000 */
[----:B------:R-:W-:Y:S02]  /*14d80*/  @!P1 PRMT R52, R64, 0x5410, RZ ;  /* 0x0000541040349816 */ /* 0x000fe400000000ff */
[----:B------:R-:W-:Y:S02]  /*14d90*/  ISETP.GE.U32.AND P1, PT, R225, R4, PT ;  /* 0x00000004e100720c */ /* 0x000fe40003f26070 */
[----:B------:R-:W-:Y:S01]  /*14da0*/  FMNMX.FTZ R4, R154, R5, !PT ;  /* 0x000000059a047209 */ /* 0x000fe20007810000 */
[----:B------:R-:W-:-:S03]  /*14db0*/  FFMA.FTZ R5, R38, c[0x0][0x23c], -R0 ;  /* 0x00008f0026057a23 */ /* 0x000fc60000010800 */
[----:B------:R-:W-:Y:S01]  /*14dc0*/  FMNMX.FTZ R4, R153, R4, !PT ;  /* 0x0000000499047209 */ /* 0x000fe20007810000 */
[----:B------:R1:W-:Y:S03]  /*14dd0*/  MUFU.EX2 R198, R5 ;  /* 0x0000000500c67308 */ /* 0x0003e60000000800 */
[----:B------:R-:W-:-:S04]  /*14de0*/  FMNMX.FTZ R4, R152, R4, !PT ;  /* 0x0000000498047209 */ /* 0x000fc80007810000 */
[----:B-1----:R-:W-:Y:S01]  /*14df0*/  FMNMX.FTZ R5, R143, R4, !PT ;  /* 0x000000048f057209 */ /* 0x002fe20007810000 */
[----:B------:R-:W-:-:S03]  /*14e00*/  FFMA.FTZ R4, R37, c[0x0][0x23c], -R0 ;  /* 0x00008f0025047a23 */ /* 0x000fc60000010800 */
[----:B------:R-:W-:Y:S01]  /*14e10*/  FMNMX.FTZ R5, R75, R5, !PT ;  /* 0x000000054b057209 */ /* 0x000fe20007810000 */
[----:B------:R1:W3:Y:S03]  /*14e20*/  MUFU.EX2 R208, R4 ;  /* 0x0000000400d07308 */ /* 0x0002e60000000800 */
[----:B-1----:R-:W-:-:S04]  /*14e30*/  FMNMX.FTZ R4, R73, R5, !PT ;  /* 0x0000000549047209 */ /* 0x002fc80007810000 */
[----:B------:R-:W-:-:S04]  /*14e40*/  FMNMX.FTZ R4, R66, R4, !PT ;  /* 0x0000000442047209 */ /* 0x000fc80007810000 */
[----:B------:R-:W-:-:S04]  /*14e50*/  FMNMX.FTZ R4, R63, R4, !PT ;  /* 0x000000043f047209 */ /* 0x000fc80007810000 */
[----:B------:R-:W-:-:S04]  /*14e60*/  FMNMX.FTZ R4, R62, R4, !PT ;  /* 0x000000043e047209 */ /* 0x000fc80007810000 */
[----:B------:R-:W-:Y:S02]  /*14e70*/  FMNMX.FTZ R4, R34, R4, !PT ;  /* 0x0000000422047209 */ /* 0x000fe40007810000 */
[----:B--2---:R-:W-:Y:S02]  /*14e80*/  F2FP.BF16.PACK_AB R8, R18, R9 ;  /* 0x000000091208723e */ /* 0x004fe400000010ff */
[----:B------:R-:W-:Y:S02]  /*14e90*/  FMNMX.FTZ R71, R20, R4, !PT ;  /* 0x0000000414477209 */ /* 0x000fe40007810000 */
[----:B------:R-:W-:Y:S02]  /*14ea0*/  LOP3.LUT R4, R3, 0xffff, RZ, 0xc0, !PT ;  /* 0x0000ffff03047812 */ /* 0x000fe400078ec0ff */
[----:B------:R-:W-:Y:S02]  /*14eb0*/  FSEL R13, R220, -INF , !P5 ;  /* 0xff800000dc0d7808 */ /* 0x000fe40006800000 */
[----:B------:R-:W-:-:S02]  /*14ec0*/  PRMT R67, R8, 0x7610, R67 ;  /* 0x0000761008437816 */ /* 0x000fc40000000043 */
[----:B------:R-:W-:Y:S02]  /*14ed0*/  PRMT R64, R8, 0x7632, R64 ;  /* 0x0000763208407816 */ /* 0x000fe40000000040 */
[----:B------:R-:W-:Y:S02]  /*14ee0*/  FMNMX.FTZ R71, R17, R71, !PT ;  /* 0x0000004711477209 */ /* 0x000fe40007810000 */
[----:B------:R-:W-:Y:S01]  /*14ef0*/  SHF.R.U32.HI R4, RZ, 0x8, R4 ;  /* 0x00000008ff047819 */ /* 0x000fe20000011604 */
[----:B------:R-:W-:Y:S01]  /*14f00*/  @!P4 HFMA2.BF16_V2 R65, -RZ.H0_H0, RZ.H0_H0, -R67.H0_H0 ;  /* 0x200000ffff41c231 */ /* 0x000fe20000340943 */
[----:B------:R-:W-:Y:S01]  /*14f10*/  FSEL R11, R221, -INF , !P3 ;  /* 0xff800000dd0b7808 */ /* 0x000fe20005800000 */
[----:B------:R-:W-:Y:S01]  /*14f20*/  @!P1 HFMA2.BF16_V2 R70, -RZ.H0_H0, RZ.H0_H0, -R64.H0_H0 ;  /* 0x200000ffff469231 */ /* 0x000fe20000340940 */
[----:B------:R-:W-:Y:S02]  /*14f30*/  FMNMX.FTZ R71, R13, R71, !PT ;  /* 0x000000470d477209 */ /* 0x000fe40007810000 */
[----:B---3--:R-:W-:-:S02]  /*14f40*/  F2FP.BF16.PACK_AB R5, R208, R198 ;  /* 0x000000c6d005723e */ /* 0x008fc400000010ff */
[----:B------:R-:W-:Y:S02]  /*14f50*/  LOP3.LUT R4, R4, 0xffff, RZ, 0xc0, !PT ;  /* 0x0000ffff04047812 */ /* 0x000fe400078ec0ff */
[----:B------:R-:W-:Y:S02]  /*14f60*/  FMNMX.FTZ R71, R11, R71, !PT ;  /* 0x000000470b477209 */ /* 0x000fe40007810000 */
[----:B------:R-:W-:Y:S01]  /*14f70*/  PRMT R171, R67, 0x5410, R64 ;  /* 0x0000541043ab7816 */ /* 0x000fe20000000040 */
[--C-:B------:R-:W-:Y:S01]  /*14f80*/  FFMA.FTZ R31, R47, c[0x0][0x23c], -R2.reuse ;  /* 0x00008f002f1f7a23 */ /* 0x100fe20000010802 */
[----:B------:R-:W-:Y:S02]  /*14f90*/  @!P4 PRMT R67, R65, 0x5410, RZ ;  /* 0x000054104143c816 */ /* 0x000fe400000000ff */
[----:B------:R-:W-:Y:S01]  /*14fa0*/  @!P1 PRMT R64, R70, 0x5410, RZ ;  /* 0x0000541046409816 */ /* 0x000fe200000000ff */
[--C-:B------:R-:W-:Y:S01]  /*14fb0*/  FFMA.FTZ R23, R51, c[0x0][0x23c], -R2.reuse ;  /* 0x00008f0033177a23 */ /* 0x100fe20000010802 */
[----:B------:R-:W-:Y:S01]  /*14fc0*/  PRMT R65, R5, 0x7632, R65 ;  /* 0x0000763205417816 */ /* 0x000fe20000000041 */
[--C-:B------:R-:W-:Y:S01]  /*14fd0*/  FFMA.FTZ R26, R49, c[0x0][0x23c], -R2.reuse ;  /* 0x00008f00311a7a23 */ /* 0x100fe20000010802 */
[----:B------:R-:W-:Y:S01]  /*14fe0*/  PRMT R37, R5, 0x7610, R37 ;  /* 0x0000761005257816 */ /* 0x000fe20000000025 */
[--C-:B------:R-:W-:Y:S01]  /*14ff0*/  FFMA.FTZ R5, R61, c[0x0][0x23c], -R2.reuse ;  /* 0x00008f003d057a23 */ /* 0x100fe20000010802 */
[----:B------:R-:W-:Y:S01]  /*15000*/  ISETP.GE.U32.AND P1, PT, R225, R4, PT ;  /* 0x00000004e100720c */ /* 0x000fe20003f26070 */
        /* <DEDUP_REMOVED lines=8> */
[----:B------:R-:W1:Y:S01]  /*15090*/  SHFL.BFLY PT, R2, R71, 0x2, 0x1f ;  /* 0x0c401f0047027f89 */ /* 0x000e6200000e0000 */
[----:B------:R2:W-:Y:S01]  /*150a0*/  MUFU.EX2 R21, R4 ;  /* 0x0000000400157308 */ /* 0x0005e20000000800 */
[----:B------:R-:W-:-:S07]  /*150b0*/  ISETP.GE.U32.AND P4, PT, R225, R16, PT ;  /* 0x00000010e100720c */ /* 0x000fce0003f86070 */
[----:B------:R-:W3:Y:S01]  /*150c0*/  MUFU.EX2 R16, R5 ;  /* 0x0000000500107308 */ /* 0x000ee20000000800 */
[----:B-1----:R-:W-:-:S05]  /*150d0*/  FMNMX.FTZ R71, R71, R2, !PT ;  /* 0x0000000247477209 */ /* 0x002fca0007810000 */
[----:B--2---:R-:W1:Y:S01]  /*150e0*/  SHFL.BFLY PT, R4, R71, 0x1, 0x1f ;  /* 0x0c201f0047047f89 */ /* 0x004e6200000e0000 */
[----:B------:R-:W-:Y:S01]  /*150f0*/  ISETP.GE.U32.AND P5, PT, R225, R10, PT ;  /* 0x0000000ae100720c */ /* 0x000fe20003fa6070 */
[--C-:B------:R-:W-:Y:S01]  /*15100*/  FFMA.FTZ R29, R50, c[0x0][0x23c], -R0.reuse ;  /* 0x00008f00321d7a23 */ /* 0x100fe20000010800 */
[----:B------:R-:W-:Y:S01]  /*15110*/  @!P0 HFMA2.BF16_V2 R149, -RZ.H0_H0, RZ.H0_H0, -R37.H0_H0 ;  /* 0x200000ffff958231 */ /* 0x000fe20000340925 */
        /* <DEDUP_REMOVED lines=11> */
[----:B------:R-:W-:Y:S02]  /*151d0*/  LOP3.LUT R0, R3, 0xff, RZ, 0xc0, !PT ;  /* 0x000000ff03007812 */ /* 0x000fe400078ec0ff */
[----:B------:R-:W-:Y:S01]  /*151e0*/  PRMT R170, R37, 0x5410, R65 ;  /* 0x0000541025aa7816 */ /* 0x000fe20000000041 */
[----:B------:R-:W-:Y:S01]  /*151f0*/  @!P2 HFMA2.BF16_V2 R148, -RZ.H0_H0, RZ.H0_H0, -R65.H0_H0 ;  /* 0x200000ffff94a231 */ /* 0x000fe20000340941 */
[----:B------:R-:W-:Y:S02]  /*15200*/  @!P0 PRMT R37, R149, 0x5410, RZ ;  /* 0x0000541095258816 */ /* 0x000fe400000000ff */
[----:B------:R-:W-:Y:S02]  /*15210*/  ISETP.GE.U32.AND P0, PT, R225, R0, PT ;  /* 0x00000000e100720c */ /* 0x000fe40003f06070 */
[----:B------:R-:W-:Y:S02]  /*15220*/  SHF.R.U32.HI R0, RZ, 0x18, R3 ;  /* 0x00000018ff007819 */ /* 0x000fe40000011603 */
[----:B---3--:R-:W-:-:S02]  /*15230*/  F2FP.BF16.PACK_AB R2, R21, R16 ;  /* 0x000000101502723e */ /* 0x008fc400000010ff */
[----:B-1----:R-:W-:Y:S02]  /*15240*/  FMNMX.FTZ R71, R71, R4, !PT ;  /* 0x0000000447477209 */ /* 0x002fe40007810000 */
[----:B------:R-:W-:Y:S02]  /*15250*/  LOP3.LUT P3, RZ, R179, 0x2, RZ, 0xc0, !PT ;  /* 0x00000002b3ff7812 */ /* 0x000fe4000786c0ff */
[----:B------:R-:W-:Y:S02]  /*15260*/  @!P2 PRMT R65, R148, 0x5410, RZ ;  /* 0x000054109441a816 */ /* 0x000fe400000000ff */
[----:B------:R-:W-:Y:S02]  /*15270*/  ISETP.GE.U32.AND P2, PT, R225, R0, PT ;  /* 0x00000000e100720c */ /* 0x000fe40003f46070 */
[----:B------:R-:W-:Y:S02]  /*15280*/  SHF.R.U32.HI R0, RZ, 0x10, R3 ;  /* 0x00000010ff007819 */ /* 0x000fe40000011603 */
[----:B------:R-:W-:-:S02]  /*15290*/  PRMT R231, R2, 0x7610, R231 ;  /* 0x0000761002e77816 */ /* 0x000fc400000000e7 */
[----:B------:R-:W-:Y:S01]  /*152a0*/  PRMT R227, R2, 0x7632, R227 ;  /* 0x0000763202e37816 */ /* 0x000fe200000000e3 */
[----:B------:R-:W-:Y:S01]  /*152b0*/  FMUL.FTZ R2, R71, c[0x0][0x23c] ;  /* 0x00008f0047027a20 */ /* 0x000fe20000410000 */
[----:B------:R-:W-:Y:S02]  /*152c0*/  FSEL R19, R223, -INF , !P3 ;  /* 0xff800000df137808 */ /* 0x000fe40005800000 */
[----:B------:R-:W-:Y:S02]  /*152d0*/  FSEL R3, R69, RZ, P6 ;  /* 0x000000ff45037208 */ /* 0x000fe40003000000 */
[----:B------:R-:W-:Y:S02]  /*152e0*/  FSETP.NEU.FTZ.AND P3, PT, R68, -INF , PT ;  /* 0xff8000004400780b */ /* 0x000fe40003f7d000 */
[----:B------:R-:W-:Y:S01]  /*152f0*/  FSETP.NEU.FTZ.AND P6, PT, R71, -INF , PT ;  /* 0xff8000004700780b */ /* 0x000fe20003fdd000 */
[----:B------:R-:W-:Y:S01]  /*15300*/  @!P0 HFMA2.BF16_V2 R151, -RZ.H0_H0, RZ.H0_H0, -R231.H0_H0 ;  /* 0x200000ffff978231 */ /* 0x000fe200003409e7 */
[----:B------:R-:W-:Y:S01]  /*15310*/  LOP3.LUT R0, R0, 0xff, RZ, 0xc0, !PT ;  /* 0x000000ff00007812 */ /* 0x000fe200078ec0ff */
[----:B------:R-:W-:Y:S01]  /*15320*/  @!P1 HFMA2.BF16_V2 R150, -RZ.H0_H0, RZ.H0_H0, -R227.H0_H0 ;  /* 0x200000ffff969231 */ /* 0x000fe200003409e3 */
[----:B------:R-:W-:-:S02]  /*15330*/  FSEL R5, R68, RZ, P3 ;  /* 0x000000ff44057208 */ /* 0x000fc40001800000 */
[----:B------:R-:W-:Y:S02]  /*15340*/  FSEL R2, R2, RZ, P6 ;  /* 0x000000ff02027208 */ /* 0x000fe40003000000 */
[----:B------:R-:W-:Y:S01]  /*15350*/  ISETP.GE.U32.AND P3, PT, R225, R0, PT ;  /* 0x00000000e100720c */ /* 0x000fe20003f66070 */
[----:B------:R-:W-:Y:S01]  /*15360*/  FADD.FTZ R4, R247, -R5 ;  /* 0x80000005f7047221 */ /* 0x000fe20000010000 */
[----:B------:R-:W-:Y:S01]  /*15370*/  LOP3.LUT R0, R45, 0xff, RZ, 0xc0, !PT ;  /* 0x000000ff2d007812 */ /* 0x000fe200078ec0ff */
[----:B------:R-:W-:Y:S01]  /*15380*/  FADD.FTZ R3, R246, -R3 ;  /* 0x80000003f6037221 */ /* 0x000fe20000010000 */
[----:B------:R-:W-:Y:S01]  /*15390*/  PRMT R175, R231, 0x5410, R227 ;  /* 0x00005410e7af7816 */ /* 0x000fe200000000e3 */
[--C-:B------:R-:W-:Y:S01]  /*153a0*/  FFMA.FTZ R45, R73, c[0x0][0x23c], -R2.reuse ;  /* 0x00008f00492d7a23 */ /* 0x100fe20000010802 */
[----:B------:R-:W-:Y:S01]  /*153b0*/  @!P0 PRMT R231, R151, 0x5410, RZ ;  /* 0x0000541097e78816 */ /* 0x000fe200000000ff */
[--C-:B------:R-:W-:Y:S01]  /*153c0*/  FFMA.FTZ R155, R155, c[0x0][0x23c], -R2.reuse ;  /* 0x00008f009b9b7a23 */ /* 0x100fe20000010802 */
[----:B------:R-:W-:Y:S01]  /*153d0*/  @!P1 PRMT R227, R150, 0x5410, RZ ;  /* 0x0000541096e39816 */ /* 0x000fe200000000ff */
        /* <DEDUP_REMOVED lines=23> */
[----:B------:R-:W-:Y:S01]  /*15550*/  FMUL.FTZ R3, R3, c[0x0][0x23c] ;  /* 0x00008f0003037a20 */ /* 0x000fe20000410000 */
[----:B------:R-:W-:Y:S02]  /*15560*/  ISETP.GE.U32.AND P0, PT, R225, R0, PT ;  /* 0x00000000e100720c */ /* 0x000fe40003f06070 */
[----:B------:R-:W-:Y:S02]  /*15570*/  FMNMX.FTZ R2, R157, R2, !PT ;  /* 0x000000029d027209 */ /* 0x000fe40007810000 */
[----:B------:R-:W-:Y:S01]  /*15580*/  SHF.R.U32.HI R0, RZ, 0x8, R55 ;  /* 0x00000008ff007819 */ /* 0x000fe20000011637 */
[----:B------:R-:W1:Y:S01]  /*15590*/  MUFU.EX2 R8, R3 ;  /* 0x0000000300087308 */ /* 0x000e620000000800 */
[----:B------:R-:W-:Y:S02]  /*155a0*/  FMNMX.FTZ R2, R147, R2, !PT ;  /* 0x0000000293027209 */ /* 0x000fe40007810000 */
[----:B------:R-:W-:-:S02]  /*155b0*/  LOP3.LUT R0, R0, 0xffff, RZ, 0xc0, !PT ;  /* 0x0000ffff00007812 */ /* 0x000fc400078ec0ff */
[----:B------:R-:W-:Y:S02]  /*155c0*/  FMNMX.FTZ R2, R146, R2, !PT ;  /* 0x0000000292027209 */ /* 0x000fe40007810000 */
[----:B------:R-:W-:Y:S01]  /*155d0*/  ISETP.GE.U32.AND P1, PT, R225, R0, PT ;  /* 0x00000000e100720c */ /* 0x000fe20003f26070 */
[----:B------:R-:W-:Y:S01]  /*155e0*/  FMUL.FTZ R0, R4, c[0x0][0x23c] ;  /* 0x00008f0004007a20 */ /* 0x000fe20000410000 */
[----:B------:R-:W-:-:S04]  /*155f0*/  FMNMX.FTZ R2, R142, R2, !PT ;  /* 0x000000028e027209 */ /* 0x000fc80007810000 */
[----:B------:R-:W-:Y:S01]  /*15600*/  FMNMX.FTZ R2, R74, R2, !PT ;  /* 0x000000024a027209 */ /* 0x000fe20007810000 */
[----:B------:R-:W2:Y:S01]  /*15610*/  MUFU.EX2 R0, R0 ;  /* 0x0000000000007308 */ /* 0x000ea20000000800 */
[----:B-1----:R-:W-:Y:S02]  /*15620*/  FFMA.FTZ R229, R229, R8, R12 ;  /* 0x00000008e5e57223 */ /* 0x002fe4000001000c */
[----:B------:R-:W-:Y:S02]  /*15630*/  FMNMX.FTZ R2, R72, R2, !PT ;  /* 0x0000000248027209 */ /* 0x000fe40007810000 */
[----:B------:R-:W-:Y:S02]  /*15640*/  FADD.FTZ R229, R205, R229 ;  /* 0x000000e5cde57221 */ /* 0x000fe40000010000 */
[----:B------:R-:W-:Y:S01]  /*15650*/  FMNMX.FTZ R2, R19, R2, !PT ;  /* 0x0000000213027209 */ /* 0x000fe20007810000 */
[----:B------:R-:W-:Y:S01]  /*15660*/  MUFU.EX2 R34, R10 ;  /* 0x0000000a00227308 */ /* 0x000fe20000000800 */
[----:B------:R-:W-:-:S03]  /*15670*/  FADD.FTZ R229, R198, R229 ;  /* 0x000000e5c6e57221 */ /* 0x000fc60000010000 */
[----:B------:R-:W1:Y:S04]  /*15680*/  SHFL.BFLY PT, R5, R2, 0x2, 0x1f ;  /* 0x0c401f0002057f89 */ /* 0x000e6800000e0000 */
[----:B------:R-:W3:Y:S01]  /*15690*/  MUFU.EX2 R54, R22 ;  /* 0x0000001600367308 */ /* 0x000ee20000000800 */
[----:B--2---:R-:W-:-:S07]  /*156a0*/  FFMA.FTZ R3, R230, R0, R15 ;  /* 0x00000000e6037223 */ /* 0x004fce000001000f */
[----:B------:R-:W-:Y:S01]  /*156b0*/  MUFU.EX2 R55, R28 ;  /* 0x0000001c00377308 */ /* 0x000fe20000000800 */
[----:B------:R-:W-:-:S07]  /*156c0*/  FADD.FTZ R3, R14, R3 ;  /* 0x000000030e037221 */ /* 0x000fce0000010000 */
[----:B------:R-:W2:Y:S01]  /*156d0*/  MUFU.EX2 R198, R29 ;  /* 0x0000001d00c67308 */ /* 0x000ea20000000800 */
[----:B------:R-:W-:Y:S01]  /*156e0*/  FADD.FTZ R9, R9, R3 ;  /* 0x0000000309097221 */ /* 0x000fe20000010000 */
[----:B---3--:R-:W-:-:S04]  /*156f0*/  F2FP.BF16.PACK_AB R3, R54, R34 ;  /* 0x000000223603723e */ /* 0x008fc800000010ff */
[C---:B------:R-:W-:Y:S02]  /*15700*/  PRMT R223, R3.reuse, 0x7632, R223 ;  /* 0x0000763203df7816 */ /* 0x040fe400000000df */
[----:B------:R-:W-:Y:S01]  /*15710*/  PRMT R222, R3, 0x7610, R222 ;  /* 0x0000761003de7816 */ /* 0x000fe200000000de */
[----:B------:R-:W-:Y:S01]  /*15720*/  MUFU.EX2 R17, R23 ;  /* 0x0000001700117308 */ /* 0x000fe20000000800 */
[----:B--2---:R-:W-:-:S07]  /*15730*/  F2FP.BF16.PACK_AB R3, R198, R55 ;  /* 0x00000037c603723e */ /* 0x004fce00000010ff */
[----:B------:R-:W2:Y:S01]  /*15740*/  MUFU.EX2 R20, R26 ;  /* 0x0000001a00147308 */ /* 0x000ea20000000800 */
[C---:B------:R-:W-:Y:S02]  /*15750*/  PRMT R219, R3.reuse, 0x7610, R219 ;  /* 0x0000761003db7816 */ /* 0x040fe400000000db */
[----:B------:R-:W-:Y:S02]  /*15760*/  PRMT R218, R3, 0x7632, R218 ;  /* 0x0000763203da7816 */ /* 0x000fe400000000da */
[----:B------:R-:W-:Y:S02]  /*15770*/  LEA R3, R226, 0x1, 0x1 ;  /* 0x00000001e2037811 */ /* 0x000fe400078e08ff */
[----:B-1----:R-:W-:Y:S02]  /*15780*/  FMNMX.FTZ R2, R2, R5, !PT ;  /* 0x0000000502027209 */ /* 0x002fe40007810000 */
[----:B------:R-:W-:-:S03]  /*15790*/  LOP3.LUT R3, R3, UR35, RZ, 0x3c, !PT ;  /* 0x0000002303037c12 */ /* 0x000fc6000f8e3cff */
[----:B------:R-:W1:Y:S01]  /*157a0*/  SHFL.BFLY PT, R70, R2, 0x1, 0x1f ;  /* 0x0c201f0002467f89 */ /* 0x000e6200000e0000 */
[----:B------:R-:W-:Y:S02]  /*157b0*/  LOP3.LUT R3, R191, R3, RZ, 0x3c, !PT ;  /* 0x00000003bf037212 */ /* 0x000fe400078e3cff */
[----:B--2---:R-:W-:-:S03]  /*157c0*/  F2FP.BF16.PACK_AB R4, R20, R17 ;  /* 0x000000111404723e */ /* 0x004fc600000010ff */
[----:B------:R-:W-:Y:S01]  /*157d0*/  IMAD.WIDE.U32 R62, R3, -0x326172a9, RZ ;  /* 0xcd9e8d57033e7825 */ /* 0x000fe200078e00ff */
[C---:B------:R-:W-:Y:S02]  /*157e0*/  PRMT R221, R4.reuse, 0x7610, R221 ;  /* 0x0000761004dd7816 */ /* 0x040fe400000000dd */
[----:B------:R-:W-:Y:S02]  /*157f0*/  PRMT R220, R4, 0x7632, R220 ;  /* 0x0000763204dc7816 */ /* 0x000fe400000000dc */
[----:B------:R-:W-:-:S05]  /*15800*/  LOP3.LUT R4, R63, UR17, R176, 0x96, !PT ;  /* 0x000000113f047c12 */ /* 0x000fca000f8e96b0 */
[----:B------:R-:W-:-:S05]  /*15810*/  IMAD.WIDE.U32 R4, R4, -0x2daee0ad, RZ ;  /* 0xd2511f5304047825 */ /* 0x000fca00078e00ff */
[----:B------:R-:W-:Y:S02]  /*15820*/  LOP3.LUT R10, R5, UR11, R244, 0x96, !PT ;  /* 0x0000000b050a7c12 */ /* 0x000fe4000f8e96f4 */
[----:B-1----:R-:W-:Y:S02]  /*15830*/  FMNMX.FTZ R70, R2, R70, !PT ;  /* 0x0000004602467209 */ /* 0x002fe40007810000 */
[----:B------:R-:W-:Y:S01]  /*15840*/  LOP3.LUT R2, R7, UR12, R62, 0x96, !PT ;  /* 0x0000000c07027c12 */ /* 0x000fe2000f8e963e */
[----:B------:R-:W-:-:S04]  /*15850*/  IMAD.WIDE.U32 R10, R10, -0x326172a9, RZ ;  /* 0xcd9e8d570a0a7825 */ /* 0x000fc800078e00ff */
        /* <DEDUP_REMOVED lines=9> */
[----:B------:R-:W-:-:S04]  /*158f0*/  IMAD.WIDE.U32 R6, R6, -0x326172a9, RZ ;  /* 0xcd9e8d5706067825 */ /* 0x000fc800078e00ff */
[----:B------:R-:W-:Y:S01]  /*15900*/  IMAD.WIDE.U32 R4, R4, -0x326172a9, RZ ;  /* 0xcd9e8d5704047825 */ /* 0x000fe200078e00ff */
[----:B------:R-:W-:Y:S01]  /*15910*/  LOP3.LUT R12, R7, UR6, R2, 0x96, !PT ;  /* 0x00000006070c7c12 */ /* 0x000fe2000f8e9602 */
[----:B------:R-:W-:-:S03]  /*15920*/  @!P1 HFMA2.BF16_V2 R196, -RZ.H0_H0, RZ.H0_H0, -R220.H0_H0 ;  /* 0x200000ffffc49231 */ /* 0x000fc600003409dc */
[----:B------:R-:W-:Y:S02]  /*15930*/  LOP3.LUT R2, R5, UR14, R6, 0x96, !PT ;  /* 0x0000000e05027c12 */ /* 0x000fe4000f8e9606 */
[----:B------:R-:W-:Y:S02]  /*15940*/  PRMT R164, R221, 0x5410, R220 ;  /* 0x00005410dda47816 */ /* 0x000fe400000000dc */
[----:B------:R-:W-:Y:S02]  /*15950*/  LOP3.LUT R3, R2, 0xff, RZ, 0xc0, !PT ;  /* 0x000000ff02037812 */ /* 0x000fe400078ec0ff */
[----:B------:R-:W-:Y:S02]  /*15960*/  @!P1 PRMT R220, R196, 0x5410, RZ ;  /* 0x00005410c4dc9816 */ /* 0x000fe400000000ff */
        /* <DEDUP_REMOVED lines=8> */
[----:B------:R-:W-:Y:S01]  /*159f0*/  SHF.R.U32.HI R3, RZ, 0x10, R2 ;  /* 0x00000010ff037819 */ /* 0x000fe20000011602 */
[----:B------:R-:W-:-:S02]  /*15a00*/  @!P3 HFMA2.BF16_V2 R195, -RZ.H0_H0, RZ.H0_H0, -R222.H0_H0 ;  /* 0x200000ffffc3b231 */ /* 0x000fc400003409de */
[----:B------:R-:W-:Y:S01]  /*15a10*/  @!P4 HFMA2.BF16_V2 R193, -RZ.H0_H0, RZ.H0_H0, -R218.H0_H0 ;  /* 0x200000ffffc1c231 */ /* 0x000fe200003409da */
[----:B------:R-:W-:Y:S01]  /*15a20*/  MUFU.EX2 R31, R31 ;  /* 0x0000001f001f7308 */ /* 0x000fe20000000800 */
[----:B------:R-:W-:Y:S01]  /*15a30*/  @!P5 HFMA2.BF16_V2 R197, -RZ.H0_H0, RZ.H0_H0, -R221.H0_H0 ;  /* 0x200000ffffc5d231 */ /* 0x000fe200003409dd */
[----:B------:R-:W-:Y:S02]  /*15a40*/  SHF.R.U32.HI R2, RZ, 0x18, R2 ;  /* 0x00000018ff027819 */ /* 0x000fe40000011602 */
[----:B------:R-:W-:Y:S01]  /*15a50*/  LOP3.LUT R3, R3, 0xff, RZ, 0xc0, !PT ;  /* 0x000000ff03037812 */ /* 0x000fe200078ec0ff */
[----:B------:R-:W-:Y:S01]  /*15a60*/  @!P2 HFMA2.BF16_V2 R192, -RZ.H0_H0, RZ.H0_H0, -R223.H0_H0 ;  /* 0x200000ffffc0a231 */ /* 0x000fe200003409df */
[----:B------:R-:W-:Y:S02]  /*15a70*/  PRMT R75, R222, 0x5410, R223 ;  /* 0x00005410de4b7816 */ /* 0x000fe400000000df */
[----:B------:R-:W1:Y:S01]  /*15a80*/  MUFU.EX2 R32, R43 ;  /* 0x0000002b00207308 */ /* 0x000e620000000800 */
[----:B------:R-:W-:-:S02]  /*15a90*/  @!P3 PRMT R222, R195, 0x5410, RZ ;  /* 0x00005410c3deb816 */ /* 0x000fc400000000ff */
[----:B------:R-:W-:Y:S02]  /*15aa0*/  @!P4 PRMT R218, R193, 0x5410, RZ ;  /* 0x00005410c1dac816 */ /* 0x000fe400000000ff */
[C---:B------:R-:W-:Y:S02]  /*15ab0*/  ISETP.GE.U32.AND P3, PT, R225.reuse, R2, PT ;  /* 0x00000002e100720c */ /* 0x040fe40003f66070 */
[----:B------:R-:W-:Y:S01]  /*15ac0*/  ISETP.GE.U32.AND P4, PT, R225, R3, PT ;  /* 0x00000003e100720c */ /* 0x000fe20003f86070 */
[----:B------:R-:W-:Y:S01]  /*15ad0*/  FMUL.FTZ R3, R70, c[0x0][0x23c] ;  /* 0x00008f0046037a20 */ /* 0x000fe20000410000 */
[----:B------:R-:W-:Y:S02]  /*15ae0*/  @!P5 PRMT R221, R197, 0x5410, RZ ;  /* 0x00005410c5ddd816 */ /* 0x000fe400000000ff */
[----:B------:R-:W-:Y:S02]  /*15af0*/  LOP3.LUT R2, R4, 0xff, RZ, 0xc0, !PT ;  /* 0x000000ff04027812 */ /* 0x000fe400078ec0ff */
[----:B------:R-:W-:-:S02]  /*15b00*/  FSETP.NEU.FTZ.AND P5, PT, R70, -INF , PT ;  /* 0xff8000004600780b */ /* 0x000fc40003fbd000 */
[----:B------:R-:W-:Y:S01]  /*15b10*/  @!P2 PRMT R223, R192, 0x5410, RZ ;  /* 0x00005410c0dfa816 */ /* 0x000fe200000000ff */
[----:B------:R-:W-:Y:S01]  /*15b20*/  FADD.FTZ R9, R18, R9 ;  /* 0x0000000912097221 */ /* 0x000fe20000010000 */
[----:B------:R-:W-:Y:S02]  /*15b30*/  ISETP.GE.U32.AND P2, PT, R225, R2, PT ;  /* 0x00000002e100720c */ /* 0x000fe40003f46070 */
[----:B------:R-:W-:Y:S01]  /*15b40*/  FSEL R2, R3, RZ, P5 ;  /* 0x000000ff03027208 */ /* 0x000fe20002800000 */
[----:B------:R-:W-:Y:S01]  /*15b50*/  FADD.FTZ R6, R16, R9 ;  /* 0x0000000910067221 */ /* 0x000fe20000010000 */
[----:B------:R2:W-:Y:S03]  /*15b60*/  MUFU.EX2 R250, R30 ;  /* 0x0000001e00fa7308 */ /* 0x0005e60000000800 */
        /* <DEDUP_REMOVED lines=9> */
[--C-:B--2---:R-:W-:Y:S02]  /*15c00*/  FFMA.FTZ R30, R157, c[0x0][0x23c], -R2.reuse ;  /* 0x00008f009d1e7a23 */ /* 0x104fe40000010802 */
[--C-:B------:R-:W-:Y:S02]  /*15c10*/  FFMA.FTZ R43, R147, c[0x0][0x23c], -R2.reuse ;  /* 0x00008f00932b7a23 */ /* 0x100fe40000010802 */
[--C-:B------:R-:W-:Y:S02]  /*15c20*/  FFMA.FTZ R56, R146, c[0x0][0x23c], -R2.reuse ;  /* 0x00008f0092387a23 */ /* 0x100fe40000010802 */
[--C-:B------:R-:W-:Y:S02]  /*15c30*/  FFMA.FTZ R66, R142, c[0x0][0x23c], -R2.reuse ;  /* 0x00008f008e427a23 */ /* 0x100fe40000010802 */
[----:B------:R-:W-:-:S02]  /*15c40*/  FFMA.FTZ R61, R74, c[0x0][0x23c], -R2 ;  /* 0x00008f004a3d7a23 */ /* 0x000fc40000010802 */
[--C-:B------:R-:W-:Y:S02]  /*15c50*/  FFMA.FTZ R60, R72, c[0x0][0x23c], -R2.reuse ;  /* 0x00008f00483c7a23 */ /* 0x100fe40000010802 */
[----:B------:R-:W-:Y:S01]  /*15c60*/  FFMA.FTZ R59, R19, c[0x0][0x23c], -R2 ;  /* 0x00008f00133b7a23 */ /* 0x000fe20000010802 */
[----:B-1----:R-:W-:Y:S02]  /*15c70*/  F2FP.BF16.PACK_AB R2, R32, R31 ;  /* 0x0000001f2002723e */ /* 0x002fe400000010ff */
[--C-:B------:R-:W-:Y:S02]  /*15c80*/  SHF.R.U32.HI R15, RZ, 0x18, R4.reuse ;  /* 0x00000018ff0f7819 */ /* 0x100fe40000011604 */
[----:B------:R-:W-:Y:S02]  /*15c90*/  PRMT R217, R2, 0x7610, R217 ;  /* 0x0000761002d97816 */ /* 0x000fe400000000d9 */
[----:B------:R-:W-:Y:S02]  /*15ca0*/  LOP3.LUT R9, R4, 0xffff, RZ, 0xc0, !PT ;  /* 0x0000ffff04097812 */ /* 0x000fe400078ec0ff */
[----:B------:R-:W-:Y:S01]  /*15cb0*/  SHF.R.U32.HI R4, RZ, 0x10, R4 ;  /* 0x00000010ff047819 */ /* 0x000fe20000011604 */
[----:B------:R-:W-:Y:S01]  /*15cc0*/  @!P1 HFMA2.BF16_V2 R199, -RZ.H0_H0, RZ.H0_H0, -R217.H0_H0 ;  /* 0x200000ffffc79231 */ /* 0x000fe200003409d9 */
[----:B------:R-:W-:-:S02]  /*15cd0*/  PRMT R216, R2, 0x7632, R216 ;  /* 0x0000763202d87816 */ /* 0x000fc400000000d8 */
[----:B------:R-:W-:Y:S02]  /*15ce0*/  LOP3.LUT R2, R4, 0xff, RZ, 0xc0, !PT ;  /* 0x000000ff04027812 */ /* 0x000fe400078ec0ff */
[----:B------:R-:W-:Y:S02]  /*15cf0*/  PRMT R173, R217, 0x5410, R216 ;  /* 0x00005410d9ad7816 */ /* 0x000fe400000000d8 */
[----:B------:R-:W-:Y:S02]  /*15d00*/  @!P1 PRMT R217, R199, 0x5410, RZ ;  /* 0x00005410c7d99816 */ /* 0x000fe400000000ff */
[----:B------:R-:W-:Y:S01]  /*15d10*/  ISETP.GE.U32.AND P1, PT, R225, R2, PT ;  /* 0x00000002e100720c */ /* 0x000fe20003f26070 */
[----:B------:R-:W-:-:S04]  /*15d20*/  IMAD.WIDE.U32 R2, R12, -0x2daee0ad, RZ ;  /* 0xd2511f530c027825 */ /* 0x000fc800078e00ff */
[----:B------:R-:W-:Y:S01]  /*15d30*/  FADD.FTZ R21, R21, R6 ;  /* 0x0000000615157221 */ /* 0x000fe20000010000 */
[----:B------:R-:W-:Y:S02]  /*15d40*/  LOP3.LUT R4, R3, UR13, R10, 0x96, !PT ;  /* 0x0000000d03047c12 */ /* 0x000fe4000f8e960a */
[C---:B------:R-:W-:Y:S02]  /*15d50*/  LOP3.LUT R18, R2.reuse, 0xff, RZ, 0xc0, !PT ;  /* 0x000000ff02127812 */ /* 0x040fe400078ec0ff */
[----:B------:R-:W-:Y:S02]  /*15d60*/  LOP3.LUT R12, R2, 0xffff, RZ, 0xc0, !PT ;  /* 0x0000ffff020c7812 */ /* 0x000fe400078ec0ff */
[--C-:B------:R-:W-:Y:S02]  /*15d70*/  SHF.R.U32.HI R10, RZ, 0x10, R2.reuse ;  /* 0x00000010ff0a7819 */ /* 0x100fe40000011602 */
[----:B------:R-:W-:Y:S02]  /*15d80*/  SHF.R.U32.HI R6, RZ, 0x18, R2 ;  /* 0x00000018ff067819 */ /* 0x000fe40000011602 */
[----:B------:R-:W-:Y:S01]  /*15d90*/  SHF.R.U32.HI R2, RZ, 0x8, R9 ;  /* 0x00000008ff027819 */ /* 0x000fe20000011609 */
[----:B------:R-:W-:Y:S01]  /*15da0*/  @!P0 HFMA2.BF16_V2 R200, -RZ.H0_H0, RZ.H0_H0, -R216.H0_H0 ;  /* 0x200000ffffc88231 */ /* 0x000fe200003409d8 */
[----:B------:R-:W-:Y:S01]  /*15db0*/  FSEL R11, R71, RZ, P6 ;  /* 0x000000ff470b7208 */ /* 0x000fe20003000000 */
[----:B------:R-:W-:Y:S01]  /*15dc0*/  MUFU.EX2 R142, R48 ;  /* 0x00000030008e7308 */ /* 0x000fe20000000800 */
[----:B------:R-:W-:-:S02]  /*15dd0*/  LOP3.LUT R2, R2, 0xffff, RZ, 0xc0, !PT ;  /* 0x0000ffff02027812 */ /* 0x000fc400078ec0ff */
[----:B------:R-:W-:Y:S02]  /*15de0*/  @!P0 PRMT R216, R200, 0x5410, RZ ;  /* 0x00005410c8d88816 */ /* 0x000fe400000000ff */
[----:B------:R-:W-:-:S03]  /*15df0*/  ISETP.GE.U32.AND P0, PT, R225, R2, PT ;  /* 0x00000002e100720c */ /* 0x000fc60003f06070 */
[----:B------:R-:W1:Y:S01]  /*15e00*/  MUFU.EX2 R46, R46 ;  /* 0x0000002e002e7308 */ /* 0x000e620000000800 */
[----:B------:R-:W-:-:S07]  /*15e10*/  FADD.FTZ R2, R249, -R11 ;  /* 0x8000000bf9027221 */ /* 0x000fce0000010000 */
[----:B------:R-:W-:Y:S01]  /*15e20*/  MUFU.EX2 R36, R40 ;  /* 0x0000002800247308 */ /* 0x000fe20000000800 */
[----:B------:R-:W-:-:S07]  /*15e30*/  FMUL.FTZ R2, R2, c[0x0][0x23c] ;  /* 0x00008f0002027a20 */ /* 0x000fce0000410000 */
[----:B------:R-:W2:Y:S01]  /*15e40*/  MUFU.EX2 R40, R38 ;  /* 0x0000002600287308 */ /* 0x000ea20000000800 */
[----:B------:R-:W-:Y:S01]  /*15e50*/  ISETP.GE.U32.AND P6, PT, R225, R6, PT ;  /* 0x00000006e100720c */ /* 0x000fe20003fc6070 */
[----:B------:R-:W-:Y:S01]  /*15e60*/  FADD.FTZ R7, R208, R229 ;  /* 0x000000e5d0077221 */ /* 0x000fe20000010000 */
[----:B-1----:R-:W-:-:S05]  /*15e70*/  F2FP.BF16.PACK_AB R5, R46, R142 ;  /* 0x0000008e2e05723e */ /* 0x002fca00000010ff */
[----:B------:R-:W-:Y:S01]  /*15e80*/  MUFU.EX2 R3, R155 ;  /* 0x0000009b00037308 */ /* 0x000fe20000000800 */
[----:B------:R-:W-:-:S07]  /*15e90*/  PRMT R215, R5, 0x7632, R215 ;  /* 0x0000763205d77816 */ /* 0x000fce00000000d7 */
[----:B------:R-:W1:Y:S01]  /*15ea0*/  MUFU.EX2 R2, R2 ;  /* 0x0000000200027308 */ /* 0x000e620000000800 */
[----:B------:R-:W-:Y:S01]  /*15eb0*/  PRMT R214, R5, 0x7610, R214 ;  /* 0x0000761005d67816 */ /* 0x000fe200000000d6 */
[----:B------:R-:W-:-:S06]  /*15ec0*/  FADD.FTZ R7, R34, R7 ;  /* 0x0000000722077221 */ /* 0x000fcc0000010000 */
[----:B------:R-:W3:Y:S01]  /*15ed0*/  MUFU.EX2 R6, R156 ;  /* 0x0000009c00067308 */ /* 0x000ee20000000800 */
[----:B--2---:R-:W-:Y:S01]  /*15ee0*/  F2FP.BF16.PACK_AB R5, R40, R36 ;  /* 0x000000242805723e */ /* 0x004fe200000010ff */
[----:B------:R-:W-:-:S03]  /*15ef0*/  FADD.FTZ R7, R54, R7 ;  /* 0x0000000736077221 */ /* 0x000fc60000010000 */
[----:B------:R-:W-:-:S03]  /*15f00*/  PRMT R212, R5, 0x7632, R212 ;  /* 0x0000763205d47816 */ /* 0x000fc600000000d4 */
[----:B------:R-:W-:Y:S01]  /*15f10*/  MUFU.EX2 R178, R33 ;  /* 0x0000002100b27308 */ /* 0x000fe20000000800 */
[----:B------:R-:W-:Y:S01]  /*15f20*/  PRMT R213, R5, 0x7610, R213 ;  /* 0x0000761005d57816 */ /* 0x000fe200000000d5 */
[----:B------:R-:W-:Y:S01]  /*15f30*/  @!P0 HFMA2.BF16_V2 R203, -RZ.H0_H0, RZ.H0_H0, -R212.H0_H0 ;  /* 0x200000ffffcb8231 */ /* 0x000fe200003409d4 */
[----:B-1----:R-:W-:-:S05]  /*15f40*/  FFMA.FTZ R224, R224, R2, R3 ;  /* 0x00000002e0e07223 */ /* 0x002fca0000010003 */
[----:B------:R-:W-:Y:S08]  /*15f50*/  MUFU.EX2 R33, R44 ;  /* 0x0000002c00217308 */ /* 0x000ff00000000800 */
[----:B------:R1:W2:Y:S01]  /*15f60*/  MUFU.EX2 R54, R42 ;  /* 0x0000002a00367308 */ /* 0x0002a20000000800 */
[----:B---3--:R-:W-:Y:S01]  /*15f70*/  FADD.FTZ R224, R6, R224 ;  /* 0x000000e006e07221 */ /* 0x008fe20000010000 */
[----:B------:R-:W-:-:S06]  /*15f80*/  @!P2 HFMA2.BF16_V2 R204, -RZ.H0_H0, RZ.H0_H0, -R213.H0_H0 ;  /* 0x200000ffffcca231 */ /* 0x000fcc00003409d5 */
[----:B------:R3:W-:Y:S01]  /*15f90*/  MUFU.EX2 R177, R41 ;  /* 0x0000002900b17308 */ /* 0x0007e20000000800 */
[----:B------:R-:W-:Y:S02]  /*15fa0*/  SHF.R.U32.HI R5, RZ, 0x10, R4 ;  /* 0x00000010ff057819 */ /* 0x000fe40000011604 */
[----:B-1----:R-:W-:Y:S02]  /*15fb0*/  PRMT R42, R213, 0x5410, R212 ;  /* 0x00005410d52a7816 */ /* 0x002fe400000000d4 */
[----:B------:R-:W-:Y:S02]  /*15fc0*/  @!P0 PRMT R212, R203, 0x5410, RZ ;  /* 0x00005410cbd48816 */ /* 0x000fe400000000ff */
[----:B---3--:R-:W-:Y:S02]  /*15fd0*/  F2FP.BF16.PACK_AB R41, R6, R3 ;  /* 0x000000030629723e */ /* 0x008fe400000010ff */
[----:B------:R-:W-:Y:S02]  /*15fe0*/  LOP3.LUT R3, R4, 0xff, RZ, 0xc0, !PT ;  /* 0x000000ff04037812 */ /* 0x000fe400078ec0ff */
[----:B------:R-:W-:-:S02]  /*15ff0*/  FSEL R6, R70, RZ, P5 ;  /* 0x000000ff46067208 */ /* 0x000fc40002800000 */
[C---:B------:R-:W-:Y:S02]  /*16000*/  ISETP.GE.U32.AND P0, PT, R225.reuse, R3, PT ;  /* 0x00000003e100720c */ /* 0x040fe40003f06070 */
[----:B------:R-:W-:Y:S01]  /*16010*/  SHF.R.U32.HI R3, RZ, 0x18, R4 ;  /* 0x00000018ff037819 */ /* 0x000fe20000011604 */
[----:B------:R-:W-:Y:S01]  /*16020*/  FADD.FTZ R6, R248, -R6 ;  /* 0x80000006f8067221 */ /* 0x000fe20000010000 */
[----:B------:R-:W-:Y:S01]  /*16030*/  @!P2 PRMT R213, R204, 0x5410, RZ ;  /* 0x00005410ccd5a816 */ /* 0x000fe200000000ff */
[----:B------:R-:W-:Y:S01]  /*16040*/  @!P4 HFMA2.BF16_V2 R201, -RZ.H0_H0, RZ.H0_H0, -R214.H0_H0 ;  /* 0x200000ffffc9c231 */ /* 0x000fe200003409d6 */
[----:B------:R-:W-:Y:S02]  /*16050*/  ISETP.GE.U32.AND P2, PT, R225, R3, PT ;  /* 0x00000003e100720c */ /* 0x000fe40003f46070 */
[----:B------:R-:W-:Y:S02]  /*16060*/  LOP3.LUT R5, R5, 0xff, RZ, 0xc0, !PT ;  /* 0x000000ff05057812 */ /* 0x000fe400078ec0ff */
[----:B--2---:R-:W-:Y:S01]  /*16070*/  F2FP.BF16.PACK_AB R3, R54, R33 ;  /* 0x000000213603723e */ /* 0x004fe200000010ff */
[----:B------:R-:W-:Y:S01]  /*16080*/  FMUL.FTZ R6, R6, c[0x0][0x23c] ;  /* 0x00008f0006067a20 */ /* 0x000fe20000410000 */
[----:B------:R-:W-:-:S02]  /*16090*/  PRMT R72, R214, 0x5410, R215 ;  /* 0x00005410d6487816 */ /* 0x000fc400000000d7 */
[----:B------:R-:W-:Y:S01]  /*160a0*/  @!P4 PRMT R214, R201, 0x5410, RZ ;  /* 0x00005410c9d6c816 */ /* 0x000fe200000000ff */
[----:B------:R-:W-:Y:S01]  /*160b0*/  @!P3 HFMA2.BF16_V2 R202, -RZ.H0_H0, RZ.H0_H0, -R215.H0_H0 ;  /* 0x200000ffffcab231 */ /* 0x000fe200003409d7 */
[----:B------:R-:W-:Y:S02]  /*160c0*/  ISETP.GE.U32.AND P4, PT, R225, R5, PT ;  /* 0x00000005e100720c */ /* 0x000fe40003f86070 */
[C---:B------:R-:W-:Y:S01]  /*160d0*/  PRMT R211, R3.reuse, 0x7610, R211 ;  /* 0x0000761003d37816 */ /* 0x040fe200000000d3 */
[----:B------:R-:W-:Y:S01]  /*160e0*/  MUFU.EX2 R5, R13 ;  /* 0x0000000d00057308 */ /* 0x000fe20000000800 */
[----:B------:R-:W-:Y:S02]  /*160f0*/  PRMT R210, R3, 0x7632, R210 ;  /* 0x0000763203d27816 */ /* 0x000fe400000000d2 */
[----:B------:R-:W-:-:S05]  /*16100*/  @!P3 PRMT R215, R202, 0x5410, RZ ;  /* 0x00005410cad7b816 */ /* 0x000fca00000000ff */
[----:B------:R-:W1:Y:S01]  /*16110*/  MUFU.EX2 R3, R6 ;  /* 0x0000000600037308 */ /* 0x000e620000000800 */
[----:B------:R-:W-:-:S07]  /*16120*/  ISETP.GE.U32.AND P3, PT, R225, R15, PT ;  /* 0x0000000fe100720c */ /* 0x000fce0003f66070 */
[----:B------:R-:W2:Y:S08]  /*16130*/  MUFU.EX2 R14, R14 ;  /* 0x0000000e000e7308 */ /* 0x000eb00000000800 */
[----:B------:R-:W3:Y:S01]  /*16140*/  MUFU.EX2 R243, R35 ;  /* 0x0000002300f37308 */ /* 0x000ee20000000800 */
[----:B------:R-:W-:Y:S01]  /*16150*/  LOP3.LUT R4, R4, 0xffff, RZ, 0xc0, !PT ;  /* 0x0000ffff04047812 */ /* 0x000fe200078ec0ff */
[----:B-1----:R-:W-:Y:S01]  /*16160*/  FFMA.FTZ R228, R228, R3, R5 ;  /* 0x00000003e4e47223 */ /* 0x002fe20000010005 */
[----:B------:R-:W-:-:S02]  /*16170*/  @!P3 HFMA2.BF16_V2 R206, -RZ.H0_H0, RZ.H0_H0, -R210.H0_H0 ;  /* 0x200000ffffceb231 */ /* 0x000fc400003409d2 */
[----:B------:R-:W-:Y:S01]  /*16180*/  SHF.R.U32.HI R4, RZ, 0x8, R4 ;  /* 0x00000008ff047819 */ /* 0x000fe20000011604 */
[----:B------:R-:W-:Y:S02]  /*16190*/  IMAD.MOV.U32 R48, RZ, RZ, R178 ;  /* 0x000000ffff307224 */ /* 0x000fe400078e00b2 */
[----:B------:R1:W-:Y:S01]  /*161a0*/  MUFU.EX2 R44, R39 ;  /* 0x00000027002c7308 */ /* 0x0003e20000000800 */
[----:B--2---:R-:W-:Y:S01]  /*161b0*/  FADD.FTZ R9, R14, R228 ;  /* 0x000000e40e097221 */ /* 0x004fe20000010000 */
[----:B------:R-:W-:Y:S01]  /*161c0*/  LOP3.LUT R4, R4, 0xffff, RZ, 0xc0, !PT ;  /* 0x0000ffff04047812 */ /* 0x000fe200078ec0ff */
[----:B------:R-:W-:Y:S01]  /*161d0*/  IMAD.MOV.U32 R15, RZ, RZ, R177 ;  /* 0x000000ffff0f7224 */ /* 0x000fe200078e00b1 */
[----:B------:R-:W-:Y:S02]  /*161e0*/  PRMT R177, R211, 0x5410, R210 ;  /* 0x00005410d3b17816 */ /* 0x000fe400000000d2 */
[----:B------:R-:W-:Y:S02]  /*161f0*/  @!P3 PRMT R210, R206, 0x5410, RZ ;  /* 0x00005410ced2b816 */ /* 0x000fe400000000ff */
[----:B------:R-:W2:Y:S01]  /*16200*/  MUFU.EX2 R11, R154 ;  /* 0x0000009a000b7308 */ /* 0x000ea20000000800 */
[----:B------:R-:W-:Y:S01]  /*16210*/  ISETP.GE.U32.AND P3, PT, R225, R4, PT ;  /* 0x00000004e100720c */ /* 0x000fe20003f66070 */
[----:B------:R-:W-:Y:S01]  /*16220*/  FADD.FTZ R19, R55, R7 ;  /* 0x0000000737137221 */ /* 0x000fe20000010000 */
[----:B-1----:R-:W-:Y:S01]  /*16230*/  F2FP.BF16.PACK_AB R39, R14, R5 ;  /* 0x000000050e27723e */ /* 0x002fe200000010ff */
[----:B---3--:R-:W-:-:S04]  /*16240*/  IMAD.MOV.U32 R14, RZ, RZ, R243 ;  /* 0x000000ffff0e7224 */ /* 0x008fc800078e00f3 */
[----:B------:R-:W1:Y:S01]  /*16250*/  MUFU.EX2 R7, R153 ;  /* 0x0000009900077308 */ /* 0x000e620000000800 */
[----:B------:R-:W-:-:S07]  /*16260*/  F2FP.BF16.PACK_AB R4, R48, R14 ;  /* 0x0000000e3004723e */ /* 0x000fce00000010ff */
[----:B------:R-:W3:Y:S01]  /*16270*/  MUFU.EX2 R200, R49 ;  /* 0x0000003100c87308 */ /* 0x000ee20000000800 */
[C---:B------:R-:W-:Y:S02]  /*16280*/  PRMT R209, R4.reuse, 0x7610, R209 ;  /* 0x0000761004d17816 */ /* 0x040fe400000000d1 */
[----:B------:R-:W-:Y:S02]  /*16290*/  SHF.R.U32.HI R5, RZ, 0x8, R12 ;  /* 0x00000008ff057819 */ /* 0x000fe4000001160c */
[----:B------:R-:W-:Y:S01]  /*162a0*/  PRMT R208, R4, 0x7632, R208 ;  /* 0x0000763204d07816 */ /* 0x000fe200000000d0 */
[----:B------:R-:W-:Y:S01]  /*162b0*/  @!P0 HFMA2.BF16_V2 R230, -RZ.H0_H0, RZ.H0_H0, -R209.H0_H0 ;  /* 0x200000ffffe68231 */ /* 0x000fe200003409d1 */
[----:B------:R-:W-:Y:S01]  /*162c0*/  LOP3.LUT R4, R5, 0xffff, RZ, 0xc0, !PT ;  /* 0x0000ffff05047812 */ /* 0x000fe200078ec0ff */
[----:B------:R4:W-:Y:S01]  /*162d0*/  MUFU.EX2 R242, R47 ;  /* 0x0000002f00f27308 */ /* 0x0009e20000000800 */
[----:B------:R-:W-:Y:S01]  /*162e0*/  @!P1 HFMA2.BF16_V2 R207, -RZ.H0_H0, RZ.H0_H0, -R211.H0_H0 ;  /* 0x200000ffffcf9231 */ /* 0x000fe200003409d3 */
[----:B------:R-:W-:Y:S01]  /*162f0*/  LOP3.LUT R6, R10, 0xff, RZ, 0xc0, !PT ;  /* 0x000000ff0a067812 */ /* 0x000fe200078ec0ff */
[----:B--2---:R-:W-:-:S05]  /*16300*/  FADD.FTZ R10, R11, R224 ;  /* 0x000000e00b0a7221 */ /* 0x004fca0000010000 */
[----:B------:R-:W2:Y:S01]  /*16310*/  MUFU.EX2 R5, R16 ;  /* 0x0000001000057308 */ /* 0x000ea20000000800 */
[----:B------:R-:W-:Y:S01]  /*16320*/  @!P1 PRMT R211, R207, 0x5410, RZ ;  /* 0x00005410cfd39816 */ /* 0x000fe200000000ff */
[C---:B-1----:R-:W-:Y:S01]  /*16330*/  FADD.FTZ R10, R7.reuse, R10 ;  /* 0x0000000a070a7221 */ /* 0x042fe20000010000 */
[----:B------:R-:W-:Y:S02]  /*16340*/  F2FP.BF16.PACK_AB R38, R7, R11 ;  /* 0x0000000b0726723e */ /* 0x000fe400000010ff */
[----:B----4-:R-:W-:-:S03]  /*16350*/  PRMT R47, R209, 0x5410, R208 ;  /* 0x00005410d12f7816 */ /* 0x010fc600000000d0 */
[----:B------:R-:W1:Y:S01]  /*16360*/  MUFU.EX2 R13, R152 ;  /* 0x00000098000d7308 */ /* 0x000e620000000800 */
[----:B------:R-:W-:Y:S02]  /*16370*/  @!P0 PRMT R209, R230, 0x5410, RZ ;  /* 0x00005410e6d18816 */ /* 0x000fe400000000ff */
[C---:B------:R-:W-:Y:S02]  /*16380*/  ISETP.GE.U32.AND P0, PT, R225.reuse, R4, PT ;  /* 0x00000004e100720c */ /* 0x040fe40003f06070 */
[----:B------:R-:W-:-:S03]  /*16390*/  ISETP.GE.U32.AND P1, PT, R225, R6, PT ;  /* 0x00000006e100720c */ /* 0x000fc60003f26070 */
[----:B------:R-:W4:Y:S01]  /*163a0*/  MUFU.EX2 R4, R22 ;  /* 0x0000001600047308 */ /* 0x000f220000000800 */
[----:B---3--:R-:W-:-:S07]  /*163b0*/  F2FP.BF16.PACK_AB R7, R200, R15 ;  /* 0x0000000fc807723e */ /* 0x008fce00000010ff */
[----:B------:R3:W1:Y:S01]  /*163c0*/  MUFU.EX2 R6, R143 ;  /* 0x0000008f00067308 */ /* 0x0006620000000800 */
[C---:B------:R-:W-:Y:S02]  /*163d0*/  PRMT R207, R7.reuse, 0x7610, R207 ;  /* 0x0000761007cf7816 */ /* 0x040fe400000000cf */
[----:B------:R-:W-:-:S05]  /*163e0*/  PRMT R206, R7, 0x7632, R206 ;  /* 0x0000763207ce7816 */ /* 0x000fca00000000ce */
[----:B------:R-:W1:Y:S01]  /*163f0*/  MUFU.EX2 R26, R26 ;  /* 0x0000001a001a7308 */ /* 0x000e620000000800 */
[----:B--2---:R-:W-:-:S07]  /*16400*/  FADD.FTZ R9, R5, R9 ;  /* 0x0000000905097221 */ /* 0x004fce0000010000 */
[----:B------:R-:W2:Y:S01]  /*16410*/  MUFU.EX2 R178, R50 ;  /* 0x0000003200b27308 */ /* 0x000ea20000000800 */
[----:B------:R-:W-:Y:S02]  /*16420*/  IMAD.MOV.U32 R201, RZ, RZ, R250 ;  /* 0x000000ffffc97224 */ /* 0x000fe400078e00fa */
[----:B------:R-:W-:-:S05]  /*16430*/  IMAD.MOV.U32 R16, RZ, RZ, R242 ;  /* 0x000000ffff107224 */ /* 0x000fca00078e00f2 */
[----:B------:R-:W2:Y:S01]  /*16440*/  MUFU.EX2 R7, R23 ;  /* 0x0000001700077308 */ /* 0x000ea20000000800 */
[----:B-1----:R-:W-:Y:S01]  /*16450*/  FADD.FTZ R10, R13, R10 ;  /* 0x0000000a0d0a7221 */ /* 0x002fe20000010000 */
[C---:B----4-:R-:W-:Y:S01]  /*16460*/  F2FP.BF16.PACK_AB R35, R4.reuse, R5 ;  /* 0x000000050423723e */ /* 0x050fe200000010ff */
[----:B------:R-:W-:Y:S01]  /*16470*/  FADD.FTZ R9, R4, R9 ;  /* 0x0000000904097221 */ /* 0x000fe20000010000 */
[----:B------:R-:W-:Y:S01]  /*16480*/  F2FP.BF16.PACK_AB R4, R16, R201 ;  /* 0x000000c91004723e */ /* 0x000fe200000010ff */
[----:B---3--:R-:W-:Y:S01]  /*16490*/  IMAD.MOV.U32 R143, RZ, RZ, R44 ;  /* 0x000000ffff8f7224 */ /* 0x008fe200078e002c */
[C---:B------:R-:W-:Y:S02]  /*164a0*/  F2FP.BF16.PACK_AB R34, R6.reuse, R13 ;  /* 0x0000000d0622723e */ /* 0x040fe400000010ff */
[----:B------:R-:W1:Y:S01]  /*164b0*/  MUFU.EX2 R27, R27 ;  /* 0x0000001b001b7308 */ /* 0x000e620000000800 */
[----:B------:R-:W-:Y:S02]  /*164c0*/  FADD.FTZ R10, R6, R10 ;  /* 0x0000000a060a7221 */ /* 0x000fe40000010000 */
[----:B------:R-:W-:Y:S01]  /*164d0*/  FADD.FTZ R6, R26, R9 ;  /* 0x000000091a067221 */ /* 0x000fe20000010000 */
[----:B------:R-:W-:-:S02]  /*164e0*/  PRMT R205, R4, 0x7610, R205 ;  /* 0x0000761004cd7816 */ /* 0x000fc400000000cd */
[----:B------:R-:W-:Y:S02]  /*164f0*/  PRMT R204, R4, 0x7632, R204 ;  /* 0x0000763204cc7816 */ /* 0x000fe400000000cc */
[----:B------:R3:W4:Y:S01]  /*16500*/  MUFU.EX2 R5, R28 ;  /* 0x0000001c00057308 */ /* 0x0007220000000800 */
[----:B--2---:R-:W-:Y:S01]  /*16510*/  F2FP.BF16.PACK_AB R4, R178, R143 ;  /* 0x0000008fb204723e */ /* 0x004fe200000010ff */
[----:B------:R-:W-:-:S03]  /*16520*/  FADD.FTZ R6, R7, R6 ;  /* 0x0000000607067221 */ /* 0x000fc60000010000 */
[C---:B------:R-:W-:Y:S02]  /*16530*/  PRMT R203, R4.reuse, 0x7610, R203 ;  /* 0x0000761004cb7816 */ /* 0x040fe400000000cb */
[----:B------:R-:W-:Y:S02]  /*16540*/  PRMT R202, R4, 0x7632, R202 ;  /* 0x0000763204ca7816 */ /* 0x000fe400000000ca */
[----:B------:R-:W-:Y:S01]  /*16550*/  MUFU.EX2 R4, R30 ;  /* 0x0000001e00047308 */ /* 0x000fe20000000800 */
[----:B---3--:R-:W-:-:S07]  /*16560*/  F2FP.BF16.PACK_AB R28, R7, R26 ;  /* 0x0000001a071c723e */ /* 0x008fce00000010ff */
[----:B------:R-:W2:Y:S01]  /*16570*/  MUFU.EX2 R7, R29 ;  /* 0x0000001d00077308 */ /* 0x000ea20000000800 */
[----:B-1----:R-:W-:Y:S01]  /*16580*/  FADD.FTZ R6, R27, R6 ;  /* 0x000000061b067221 */ /* 0x002fe20000010000 */
[----:B------:R-:W-:-:S03]  /*16590*/  @!P4 HFMA2.BF16_V2 R233, -RZ.H0_H0, RZ.H0_H0, -R207.H0_H0 ;  /* 0x200000ffffe9c231 */ /* 0x000fc600003409cf */
[----:B----4-:R-:W-:Y:S01]  /*165a0*/  FADD.FTZ R6, R5, R6 ;  /* 0x0000000605067221 */ /* 0x010fe20000010000 */
[----:B------:R-:W-:Y:S01]  /*165b0*/  @!P6 HFMA2.BF16_V2 R237, -RZ.H0_H0, RZ.H0_H0, -R202.H0_H0 ;  /* 0x200000ffffede231 */ /* 0x000fe200003409ca */
[----:B------:R-:W-:Y:S01]  /*165c0*/  ISETP.GE.U32.AND P5, PT, R225, R18, PT ;  /* 0x00000012e100720c */ /* 0x000fe20003fa6070 */
[----:B------:R-:W-:Y:S01]  /*165d0*/  IMAD.MOV.U32 R228, RZ, RZ, R171 ;  /* 0x000000ffffe47224 */ /* 0x000fe200078e00ab */
[----:B------:R-:W-:Y:S01]  /*165e0*/  PRMT R50, R207, 0x5410, R206 ;  /* 0x00005410cf327816 */ /* 0x000fe200000000ce */
[----:B------:R-:W-:Y:S01]  /*165f0*/  FMUL.FTZ R12, R109, R0 ;  /* 0x000000006d0c7220 */ /* 0x000fe20000410000 */
[----:B------:R-:W-:Y:S01]  /*16600*/  @!P4 PRMT R207, R233, 0x5410, RZ ;  /* 0x00005410e9cfc816 */ /* 0x000fe200000000ff */
[----:B------:R-:W-:Y:S02]  /*16610*/  IMAD.MOV.U32 R49, RZ, RZ, R176 ;  /* 0x000000ffff317224 */ /* 0x000fe400078e00b0 */
[----:B--2---:R-:W-:Y:S01]  /*16620*/  FADD.FTZ R6, R7, R6 ;  /* 0x0000000607067221 */ /* 0x004fe20000010000 */
[----:B------:R-:W-:Y:S01]  /*16630*/  PRMT R55, R203, 0x5410, R202 ;  /* 0x00005410cb377816 */ /* 0x000fe200000000ca */
[----:B------:R-:W-:Y:S01]  /*16640*/  IMAD.MOV.U32 R233, RZ, RZ, R42 ;  /* 0x000000ffffe97224 */ /* 0x000fe200078e002a */
[C---:B------:R-:W-:Y:S01]  /*16650*/  F2FP.BF16.PACK_AB R30, R4.reuse, R7 ;  /* 0x00000007041e723e */ /* 0x040fe200000010ff */
[----:B------:R-:W-:Y:S01]  /*16660*/  FADD.FTZ R29, R4, R6 ;  /* 0x00000006041d7221 */ /* 0x000fe20000010000 */
[----:B------:R-:W-:Y:S01]  /*16670*/  @!P6 PRMT R202, R237, 0x5410, RZ ;  /* 0x00005410edcae816 */ /* 0x000fe200000000ff */
[-C--:B------:R-:W-:Y:S01]  /*16680*/  FMUL.FTZ R42, R102, R8.reuse ;  /* 0x00000008662a7220 */ /* 0x080fe20000410000 */
[----:B------:R1:W2:Y:S01]  /*16690*/  MUFU.EX2 R4, R51 ;  /* 0x0000003300047308 */ /* 0x0002a20000000800 */
[----:B------:R-:W-:-:S02]  /*166a0*/  FMUL.FTZ R229, R103, R8 ;  /* 0x0000000867e57220 */ /* 0x000fc40000410000 */
[----:B------:R-:W-:Y:S02]  /*166b0*/  IMAD.MOV.U32 R242, RZ, RZ, R241 ;  /* 0x000000fffff27224 */ /* 0x000fe400078e00f1 */
[----:B------:R-:W-:Y:S02]  /*166c0*/  IMAD.MOV.U32 R237, RZ, RZ, R240 ;  /* 0x000000ffffed7224 */ /* 0x000fe400078e00f0 */
[----:B------:R-:W-:Y:S02]  /*166d0*/  IMAD.MOV.U32 R102, RZ, RZ, R12 ;  /* 0x000000ffff667224 */ /* 0x000fe400078e000c */
[----:B------:R-:W-:Y:S02]  /*166e0*/  IMAD.MOV.U32 R103, RZ, RZ, R228 ;  /* 0x000000ffff677224 */ /* 0x000fe400078e00e4 */
[-C--:B------:R-:W-:Y:S02]  /*166f0*/  FMUL.FTZ R240, R124, R0.reuse ;  /* 0x000000007cf07220 */ /* 0x080fe40000410000 */
[----:B------:R-:W-:-:S02]  /*16700*/  FMUL.FTZ R241, R125, R0 ;  /* 0x000000007df17220 */ /* 0x000fc40000410000 */
[-C--:B------:R-:W-:Y:S02]  /*16710*/  FMUL.FTZ R248, R120, R0.reuse ;  /* 0x0000000078f87220 */ /* 0x080fe40000410000 */
[-C--:B------:R-:W-:Y:S02]  /*16720*/  FMUL.FTZ R249, R121, R0.reuse ;  /* 0x0000000079f97220 */ /* 0x080fe40000410000 */
[----:B------:R-:W-:Y:S02]  /*16730*/  FMUL.FTZ R176, R108, R0 ;  /* 0x000000006cb07220 */ /* 0x000fe40000410000 */
[----:B------:R-:W-:Y:S02]  /*16740*/  IMAD.MOV.U32 R228, RZ, RZ, R49 ;  /* 0x000000ffffe47224 */ /* 0x000fe400078e0031 */
[----:B------:R-:W-:Y:S02]  /*16750*/  IMAD.MOV.U32 R22, RZ, RZ, R48 ;  /* 0x000000ffff167224 */ /* 0x000fe400078e0030 */
[----:B------:R-:W-:-:S02]  /*16760*/  IMAD.MOV.U32 R230, RZ, RZ, R72 ;  /* 0x000000ffffe67224 */ /* 0x000fc400078e0048 */
[----:B------:R-:W-:Y:S01]  /*16770*/  IMAD.MOV.U32 R12, RZ, RZ, R73 ;  /* 0x000000ffff0c7224 */ /* 0x000fe200078e0049 */
[----:B------:R-:W-:Y:S01]  /*16780*/  @!P1 HFMA2.BF16_V2 R238, -RZ.H0_H0, RZ.H0_H0, -R203.H0_H0 ;  /* 0x200000ffffee9231 */ /* 0x000fe200003409cb */
        /* <DEDUP_REMOVED lines=15> */
[----:B------:R-:W-:Y:S02]  /*16880*/  FMUL.FTZ R125, R77, R2 ;  /* 0x000000024d7d7220 */ /* 0x000fe40000410000 */
[----:B------:R-:W3:Y:S01]  /*16890*/  MUFU.EX2 R2, R45 ;  /* 0x0000002d00027308 */ /* 0x000ee20000000800 */
[----:B------:R-:W-:Y:S01]  /*168a0*/  @!P2 HFMA2.BF16_V2 R232, -RZ.H0_H0, RZ.H0_H0, -R206.H0_H0 ;  /* 0x200000ffffe8a231 */ /* 0x000fe200003409ce */
[----:B------:R-:W-:Y:S01]  /*168b0*/  @!P1 PRMT R203, R238, 0x5410, RZ ;  /* 0x00005410eecb9816 */ /* 0x000fe200000000ff */
[----:B------:R-:W-:Y:S01]  /*168c0*/  @!P5 HFMA2.BF16_V2 R236, -RZ.H0_H0, RZ.H0_H0, -R205.H0_H0 ;  /* 0x200000ffffecd231 */ /* 0x000fe200003409cd */
[----:B------:R-:W-:-:S02]  /*168d0*/  IMAD.MOV.U32 R74, RZ, RZ, R175 ;  /* 0x000000ffff4a7224 */ /* 0x000fc400078e00af */
        /* <DEDUP_REMOVED lines=9> */
[----:B------:R-:W-:Y:S01]  /*16970*/  FMUL.FTZ R175, R101, R0 ;  /* 0x0000000065af7220 */ /* 0x000fe20000410000 */
[----:B------:R-:W-:Y:S01]  /*16980*/  @!P2 PRMT R206, R232, 0x5410, RZ ;  /* 0x00005410e8cea816 */ /* 0x000fe200000000ff */
[----:B------:R-:W-:Y:S01]  /*16990*/  FADD.FTZ R0, R17, R21 ;  /* 0x0000001511007221 */ /* 0x000fe20000010000 */
[----:B------:R-:W-:Y:S01]  /*169a0*/  PRMT R232, R205, 0x5410, R204 ;  /* 0x00005410cde87816 */ /* 0x000fe200000000cc */
[----:B------:R-:W-:-:S02]  /*169b0*/  IMAD.MOV.U32 R101, RZ, RZ, R242 ;  /* 0x000000ffff657224 */ /* 0x000fc400078e00f2 */
[----:B-1----:R-:W-:Y:S01]  /*169c0*/  FMUL.FTZ R51, R107, R3 ;  /* 0x000000036b337220 */ /* 0x002fe20000410000 */
[----:B------:R-:W-:Y:S01]  /*169d0*/  @!P5 PRMT R205, R236, 0x5410, RZ ;  /* 0x00005410eccdd816 */ /* 0x000fe200000000ff */
[----:B------:R-:W-:Y:S02]  /*169e0*/  IMAD.MOV.U32 R107, RZ, RZ, R22 ;  /* 0x000000ffff6b7224 */ /* 0x000fe400078e0016 */
[----:B------:R-:W-:Y:S02]  /*169f0*/  FADD.FTZ R22, R198, R19 ;  /* 0x00000013c6167221 */ /* 0x000fe40000010000 */
[----:B------:R-:W-:Y:S02]  /*16a00*/  IMAD.MOV.U32 R236, RZ, RZ, R14 ;  /* 0x000000ffffec7224 */ /* 0x000fe400078e000e */
[----:B------:R-:W-:Y:S02]  /*16a10*/  FADD.FTZ R18, R20, R0 ;  /* 0x0000000014127221 */ /* 0x000fe40000010000 */
[----:B------:R-:W-:-:S02]  /*16a20*/  IMAD.MOV.U32 R19, RZ, RZ, R15 ;  /* 0x000000ffff137224 */ /* 0x000fc400078e000f */
[----:B--2---:R-:W-:Y:S02]  /*16a30*/  FADD.FTZ R0, R4, R10 ;  /* 0x0000000a04007221 */ /* 0x004fe40000010000 */
[----:B------:R-:W-:-:S04]  /*16a40*/  IMAD.WIDE.U32 R14, R101, -0x326172a9, RZ ;  /* 0xcd9e8d57650e7825 */ /* 0x000fc800078e00ff */
[C---:B---3--:R-:W-:Y:S01]  /*16a50*/  FADD.FTZ R26, R2.reuse, R0 ;  /* 0x00000000021a7221 */ /* 0x048fe20000010000 */
[----:B------:R-:W-:Y:S01]  /*16a60*/  LOP3.LUT R0, R15, R237, RZ, 0x3c, !PT ;  /* 0x000000ed0f007212 */ /* 0x000fe200078e3cff */
[----:B------:R-:W-:Y:S01]  /*16a70*/  @!P0 HFMA2.BF16_V2 R235, -RZ.H0_H0, RZ.H0_H0, -R204.H0_H0 ;  /* 0x200000ffffeb8231 */ /* 0x000fe200003409cc */
[----:B------:R-:W-:-:S03]  /*16a80*/  F2FP.BF16.PACK_AB R23, R2, R4 ;  /* 0x000000040217723e */ /* 0x000fc600000010ff */
[----:B------:R-:W-:Y:S01]  /*16a90*/  IMAD.WIDE.U32 R6, R0, -0x2daee0ad, RZ ;  /* 0xd2511f5300067825 */ /* 0x000fe200078e00ff */
[----:B------:R-:W-:Y:S02]  /*16aa0*/  @!P0 PRMT R204, R235, 0x5410, RZ ;  /* 0x00005410ebcc8816 */ /* 0x000fe400000000ff */
[----:B------:R-:W-:Y:S01]  /*16ab0*/  F2FP.BF16.PACK_AB R27, R5, R27 ;  /* 0x0000001b051b723e */ /* 0x000fe200000010ff */
[----:B------:R-:W-:Y:S01]  /*16ac0*/  FMUL.FTZ R5, R110, R8 ;  /* 0x000000086e057220 */ /* 0x000fe20000410000 */
[----:B------:R-:W-:Y:S01]  /*16ad0*/  LOP3.LUT R2, R25, UR17, R14, 0x96, !PT ;  /* 0x0000001119027c12 */ /* 0x000fe2000f8e960e */
[----:B------:R-:W-:Y:S01]  /*16ae0*/  IMAD.MOV.U32 R45, RZ, RZ, R233 ;  /* 0x000000ffff2d7224 */ /* 0x000fe200078e00e9 */
[----:B------:R-:W-:Y:S01]  /*16af0*/  LOP3.LUT R0, R7, UR16, R190, 0x96, !PT ;  /* 0x0000001007007c12 */ /* 0x000fe2000f8e96be */
[----:B------:R-:W-:Y:S02]  /*16b00*/  IMAD.MOV.U32 R235, RZ, RZ, R50 ;  /* 0x000000ffffeb7224 */ /* 0x000fe400078e0032 */
[----:B------:R-:W-:-:S02]  /*16b10*/  FMUL.FTZ R50, R106, R3 ;  /* 0x000000036a327220 */ /* 0x000fc40000410000 */
[----:B------:R-:W-:Y:S02]  /*16b20*/  IMAD.MOV.U32 R233, RZ, RZ, R230 ;  /* 0x000000ffffe97224 */ /* 0x000fe400078e00e6 */
[-C--:B------:R-:W-:Y:S02]  /*16b30*/  FMUL.FTZ R242, R126, R8.reuse ;  /* 0x000000087ef27220 */ /* 0x080fe40000410000 */
[-C--:B------:R-:W-:Y:S02]  /*16b40*/  FMUL.FTZ R243, R127, R8.reuse ;  /* 0x000000087ff37220 */ /* 0x080fe40000410000 */
[-C--:B------:R-:W-:Y:S02]  /*16b50*/  FMUL.FTZ R250, R122, R8.reuse ;  /* 0x000000087afa7220 */ /* 0x080fe40000410000 */
[-C--:B------:R-:W-:Y:S02]  /*16b60*/  FMUL.FTZ R251, R123, R8.reuse ;  /* 0x000000087bfb7220 */ /* 0x080fe40000410000 */
[----:B------:R-:W-:-:S02]  /*16b70*/  FMUL.FTZ R171, R111, R8 ;  /* 0x000000086fab7220 */ /* 0x000fc40000410000 */
[----:B------:R-:W-:Y:S02]  /*16b80*/  IMAD.MOV.U32 R230, RZ, RZ, R74 ;  /* 0x000000ffffe67224 */ /* 0x000fe400078e004a */
[----:B------:R-:W-:Y:S02]  /*16b90*/  IMAD.MOV.U32 R106, RZ, RZ, R75 ;  /* 0x000000ffff6a7224 */ /* 0x000fe400078e004b */
        /* <DEDUP_REMOVED lines=14> */
[----:B------:R-:W-:Y:S02]  /*16c80*/  IMAD.MOV.U32 R20, RZ, RZ, R5 ;  /* 0x000000ffff147224 */ /* 0x000fe400078e0005 */
[----:B------:R-:W-:Y:S01]  /*16c90*/  IMAD.WIDE.U32 R2, R2, -0x2daee0ad, RZ ;  /* 0xd2511f5302027825 */ /* 0x000fe200078e00ff */
[----:B------:R-:W-:-:S03]  /*16ca0*/  @!P3 HFMA2.BF16_V2 R234, -RZ.H0_H0, RZ.H0_H0, -R208.H0_H0 ;  /* 0x200000ffffeab231 */ /* 0x000fc600003409d0 */
[----:B------:R-:W-:Y:S01]  /*16cb0*/  IMAD.WIDE.U32 R4, R0, -0x326172a9, RZ ;  /* 0xcd9e8d5700047825 */ /* 0x000fe200078e00ff */
[----:B------:R-:W-:Y:S02]  /*16cc0*/  LOP3.LUT R0, R3, UR11, R6, 0x96, !PT ;  /* 0x0000000b03007c12 */ /* 0x000fe4000f8e9606 */
[----:B------:R-:W-:Y:S02]  /*16cd0*/  @!P3 PRMT R208, R234, 0x5410, RZ ;  /* 0x00005410ead0b816 */ /* 0x000fe400000000ff */
[----:B------:R-:W-:Y:S01]  /*16ce0*/  LOP3.LUT R3, R5, UR12, R24, 0x96, !PT ;  /* 0x0000000c05037c12 */ /* 0x000fe2000f8e9618 */
[----:B------:R-:W-:Y:S02]  /*16cf0*/  IMAD.MOV.U32 R11, RZ, RZ, R47 ;  /* 0x000000ffff0b7224 */ /* 0x000fe400078e002f */
        /* <DEDUP_REMOVED lines=8> */
[----:B------:R-:W-:Y:S02]  /*16d80*/  FMUL.FTZ R47, R119, R8 ;  /* 0x00000008772f7220 */ /* 0x000fe40000410000 */
[----:B------:R-:W-:Y:S02]  /*16d90*/  IMAD.MOV.U32 R17, RZ, RZ, R9 ;  /* 0x000000ffff117224 */ /* 0x000fe400078e0009 */
[----:B------:R-:W-:-:S04]  /*16da0*/  IMAD.WIDE.U32 R8, R3, -0x2daee0ad, RZ ;  /* 0xd2511f5303087825 */ /* 0x000fc800078e00ff */
[----:B------:R-:W-:Y:S02]  /*16db0*/  IMAD.MOV.U32 R21, RZ, RZ, R234 ;  /* 0x000000ffff157224 */ /* 0x000fe400078e00ea */
[----:B------:R-:W-:Y:S02]  /*16dc0*/  IMAD.MOV.U32 R234, RZ, RZ, R12 ;  /* 0x000000ffffea7224 */ /* 0x000fe400078e000c */
[----:B------:R-:W-:Y:S01]  /*16dd0*/  IMAD.WIDE.U32 R12, R0, -0x326172a9, RZ ;  /* 0xcd9e8d57000c7825 */ /* 0x000fe200078e00ff */
[----:B------:R-:W-:-:S03]  /*16de0*/  LOP3.LUT R0, R9, UR9, R2, 0x96, !PT ;  /* 0x0000000909007c12 */ /* 0x000fc6000f8e9602 */
        /* <DEDUP_REMOVED lines=10> */
[----:B------:R-:W-:-:S04]  /*16e90*/  LOP3.LUT R0, R3, UR14, R8, 0x96, !PT ;  /* 0x0000000e03007c12 */ /* 0x000fc8000f8e9608 */
[C---:B------:R-:W-:Y:S02]  /*16ea0*/  LOP3.LUT R7, R0.reuse, 0xff, RZ, 0xc0, !PT ;  /* 0x000000ff00077812 */ /* 0x040fe400078ec0ff */
[----:B------:R-:W-:Y:S02]  /*16eb0*/  LOP3.LUT R13, R9, UR6, R10, 0x96, !PT ;  /* 0x00000006090d7c12 */ /* 0x000fe4000f8e960a */
[----:B------:R-:W-:Y:S02]  /*16ec0*/  ISETP.GE.U32.AND P1, PT, R225, R7, PT ;  /* 0x00000007e100720c */ /* 0x000fe40003f26070 */
[----:B------:R-:W-:Y:S02]  /*16ed0*/  LOP3.LUT R10, R5, UR12, R62, 0x96, !PT ;  /* 0x0000000c050a7c12 */ /* 0x000fe4000f8e963e */
[----:B------:R-:W-:Y:S02]  /*16ee0*/  LOP3.LUT R7, R0, 0xffff, RZ, 0xc0, !PT ;  /* 0x0000ffff00077812 */ /* 0x000fe400078ec0ff */
[----:B------:R-:W-:-:S02]  /*16ef0*/  SHF.R.U32.HI R5, RZ, 0x10, R0 ;  /* 0x00000010ff057819 */ /* 0x000fc40000011600 */
[----:B------:R-:W-:Y:S02]  /*16f00*/  SHF.R.U32.HI R0, RZ, 0x18, R0 ;  /* 0x00000018ff007819 */ /* 0x000fe40000011600 */
[----:B------:R-:W-:Y:S02]  /*16f10*/  LOP3.LUT R8, R63, UR17, R14, 0x96, !PT ;  /* 0x000000113f087c12 */ /* 0x000fe4000f8e960e */
[C---:B------:R-:W-:Y:S02]  /*16f20*/  ISETP.GE.U32.AND P2, PT, R225.reuse, R0, PT ;  /* 0x00000000e100720c */ /* 0x040fe40003f46070 */
[----:B------:R-:W-:Y:S01]  /*16f30*/  LOP3.LUT R0, R2, 0xff, RZ, 0xc0, !PT ;  /* 0x000000ff02007812 */ /* 0x000fe200078ec0ff */
[----:B------:R-:W-:Y:S01]  /*16f40*/  IMAD.WIDE.U32 R8, R8, -0x2daee0ad, RZ ;  /* 0xd2511f5308087825 */ /* 0x000fe200078e00ff */
[----:B------:R-:W-:Y:S02]  /*16f50*/  SHF.R.U32.HI R7, RZ, 0x8, R7 ;  /* 0x00000008ff077819 */ /* 0x000fe40000011607 */
[----:B------:R-:W-:-:S02]  /*16f60*/  ISETP.GE.U32.AND P3, PT, R225, R0, PT ;  /* 0x00000000e100720c */ /* 0x000fc40003f66070 */
[--C-:B------:R-:W-:Y:S01]  /*16f70*/  SHF.R.U32.HI R0, RZ, 0x18, R2.reuse ;  /* 0x00000018ff007819 */ /* 0x100fe20000011602 */
[----:B------:R-:W-:Y:S01]  /*16f80*/  IMAD.MOV.U32 R63, RZ, RZ, R19 ;  /* 0x000000ffff3f7224 */ /* 0x000fe200078e0013 */
[----:B------:R-:W-:Y:S01]  /*16f90*/  LOP3.LUT R7, R7, 0xffff, RZ, 0xc0, !PT ;  /* 0x0000ffff07077812 */ /* 0x000fe200078ec0ff */
[----:B------:R-:W-:Y:S01]  /*16fa0*/  IMAD.MOV.U32 R14, RZ, RZ, R21 ;  /* 0x000000ffff0e7224 */ /* 0x000fe200078e0015 */
[----:B------:R-:W-:Y:S02]  /*16fb0*/  ISETP.GE.U32.AND P5, PT, R225, R0, PT ;  /* 0x00000000e100720c */ /* 0x000fe40003fa6070 */
[----:B------:R-:W-:Y:S02]  /*16fc0*/  LOP3.LUT R19, R2, 0xffff, RZ, 0xc0, !PT ;  /* 0x0000ffff02137812 */ /* 0x000fe400078ec0ff */
[----:B------:R-:W-:Y:S01]  /*16fd0*/  SHF.R.U32.HI R21, RZ, 0x10, R2 ;  /* 0x00000010ff157819 */ /* 0x000fe20000011602 */
[----:B------:R-:W-:Y:S01]  /*16fe0*/  IMAD.WIDE.U32 R2, R10, -0x2daee0ad, RZ ;  /* 0xd2511f530a027825 */ /* 0x000fe200078e00ff */
[----:B------:R-:W-:-:S02]  /*16ff0*/  LOP3.LUT R0, R9, UR11, R6, 0x96, !PT ;  /* 0x0000000b09007c12 */ /* 0x000fc4000f8e9606 */
[----:B------:R-:W-:Y:S02]  /*17000*/  ISETP.GE.U32.AND P0, PT, R225, R7, PT ;  /* 0x00000007e100720c */ /* 0x000fe40003f06070 */
[----:B------:R-:W-:Y:S01]  /*17010*/  LOP3.LUT R5, R5, 0xff, RZ, 0xc0, !PT ;  /* 0x000000ff05057812 */ /* 0x000fe200078ec0ff */
[----:B------:R-:W-:Y:S01]  /*17020*/  IMAD.WIDE.U32 R6, R0, -0x326172a9, RZ ;  /* 0xcd9e8d5700067825 */ /* 0x000fe200078e00ff */
[----:B------:R-:W-:Y:S02]  /*17030*/  LOP3.LUT R3, R3, UR9, R8, 0x96, !PT ;  /* 0x0000000903037c12 */ /* 0x000fe4000f8e9608 */
[----:B------:R-:W-:Y:S02]  /*17040*/  ISETP.GE.U32.AND P4, PT, R225, R5, PT ;  /* 0x00000005e100720c */ /* 0x000fe40003f86070 */
[----:B------:R-:W-:Y:S01]  /*17050*/  LOP3.LUT R0, R7, UR10, R4, 0x96, !PT ;  /* 0x0000000a07007c12 */ /* 0x000fe2000f8e9604 */
[----:B------:R-:W-:-:S05]  /*17060*/  IMAD.WIDE.U32 R4, R3, -0x326172a9, RZ ;  /* 0xcd9e8d5703047825 */ /* 0x000fca00078e00ff */
[----:B------:R-:W-:Y:S01]  /*17070*/  LOP3.LUT R3, R5, UR8, R6, 0x96, !PT ;  /* 0x0000000805037c12 */ /* 0x000fe2000f8e9606 */
[----:B------:R-:W-:-:S04]  /*17080*/  IMAD.WIDE.U32 R6, R0, -0x2daee0ad, RZ ;  /* 0xd2511f5300067825 */ /* 0x000fc800078e00ff */
[----:B------:R-:W-:Y:S01]  /*17090*/  IMAD.WIDE.U32 R10, R3, -0x2daee0ad, RZ ;  /* 0xd2511f53030a7825 */ /* 0x000fe200078e00ff */
[----:B------:R-:W-:-:S03]  /*170a0*/  LOP3.LUT R5, R7, UR7, R2, 0x96, !PT ;  /* 0x0000000707057c12 */ /* 0x000fc6000f8e9602 */
[----:B------:R-:W-:Y:S01]  /*170b0*/  IMAD.WIDE.U32 R2, R13, -0x2daee0ad, RZ ;  /* 0xd2511f530d027825 */ /* 0x000fe200078e00ff */
[----:B------:R-:W-:-:S03]  /*170c0*/  LOP3.LUT R6, R11, UR5, R6, 0x96, !PT ;  /* 0x000000050b067c12 */ /* 0x000fc6000f8e9606 */
[----:B------:R-:W-:Y:S01]  /*170d0*/  IMAD.MOV.U32 R13, RZ, RZ, R16 ;  /* 0x000000ffff0d7224 */ /* 0x000fe200078e0010 */
[----:B------:R-:W-:Y:S01]  /*170e0*/  LOP3.LUT R0, R3, UR13, R12, 0x96, !PT ;  /* 0x0000000d03007c12 */ /* 0x000fe2000f8e960c */
[----:B------:R-:W-:Y:S01]  /*170f0*/  IMAD.MOV.U32 R62, RZ, RZ, R20 ;  /* 0x000000ffff3e7224 */ /* 0x000fe200078e0014 */
[C---:B------:R-:W-:Y:S01]  /*17100*/  LOP3.LUT R15, R2.reuse, 0xffff, RZ, 0xc0, !PT ;  /* 0x0000ffff020f7812 */ /* 0x040fe200078ec0ff */
[----:B------:R-:W-:Y:S01]  /*17110*/  IMAD.MOV.U32 R9, RZ, RZ, R17 ;  /* 0x000000ffff097224 */ /* 0x000fe200078e0011 */
[----:B------:R-:W-:Y:S01]  /*17120*/  LOP3.LUT R17, R2, 0xff, RZ, 0xc0, !PT ;  /* 0x000000ff02117812 */ /* 0x000fe200078ec0ff */
[----:B------:R-:W-:Y:S01]  /*17130*/  FADD.FTZ R11, R31, R18 ;  /* 0x000000121f0b7221 */ /* 0x000fe20000010000 */
[--C-:B------:R-:W-:Y:S01]  /*17140*/  SHF.R.U32.HI R16, RZ, 0x10, R2.reuse ;  /* 0x00000010ff107819 */ /* 0x100fe20000011602 */
[----:B------:R-:W-:Y:S01]  /*17150*/  IMAD.MOV.U32 R31, RZ, RZ, R13 ;  /* 0x000000ffff1f7224 */ /* 0x000fe200078e000d */
[----:B------:R-:W-:Y:S01]  /*17160*/  SHF.R.U32.HI R20, RZ, 0x18, R2 ;  /* 0x00000018ff147819 */ /* 0x000fe20000011602 */
[----:B------:R-:W-:-:S04]  /*17170*/  IMAD.WIDE.U32 R12, R5, -0x326172a9, RZ ;  /* 0xcd9e8d57050c7825 */ /* 0x000fc800078e00ff */
[----:B------:R-:W-:Y:S01]  /*17180*/  IMAD.WIDE.U32 R2, R6, -0x326172a9, RZ ;  /* 0xcd9e8d5706027825 */ /* 0x000fe200078e00ff */
[C---:B------:R-:W-:Y:S02]  /*17190*/  PRMT R7, R41.reuse, 0x7632, R7 ;  /* 0x0000763229077816 */ /* 0x040fe40000000007 */
[----:B------:R-:W-:Y:S02]  /*171a0*/  PRMT R8, R41, 0x7610, R8 ;  /* 0x0000761029087816 */ /* 0x000fe40000000008 */
[----:B------:R-:W-:Y:S01]  /*171b0*/  LOP3.LUT R6, R3, UR14, R12, 0x96, !PT ;  /* 0x0000000e03067c12 */ /* 0x000fe2000f8e960c */
[----:B------:R-:W-:Y:S01]  /*171c0*/  IMAD.MOV.U32 R12, RZ, RZ, R14 ;  /* 0x000000ffff0c7224 */ /* 0x000fe200078e000e */
[C---:B------:R-:W-:Y:S01]  /*171d0*/  LOP3.LUT R18, R2.reuse, 0xffff, RZ, 0xc0, !PT ;  /* 0x0000ffff02127812 */ /* 0x040fe200078ec0ff */
[----:B------:R-:W-:Y:S01]  /*171e0*/  IMAD.MOV.U32 R41, RZ, RZ, R9 ;  /* 0x000000ffff297224 */ /* 0x000fe200078e0009 */
[----:B------:R-:W-:Y:S01]  /*171f0*/  LOP3.LUT R9, R2, 0xff, RZ, 0xc0, !PT ;  /* 0x000000ff02097812 */ /* 0x000fe200078ec0ff */
[----:B------:R-:W-:Y:S01]  /*17200*/  @!P0 HFMA2.BF16_V2 R76, -RZ.H0_H0, RZ.H0_H0, -R7.H0_H0 ;  /* 0x200000ffff4c8231 */ /* 0x000fe20000340907 */
[----:B------:R-:W-:-:S02]  /*17210*/  SHF.R.U32.HI R14, RZ, 0x10, R2 ;  /* 0x00000010ff0e7819 */ /* 0x000fc40000011602 */
[----:B------:R-:W-:Y:S01]  /*17220*/  SHF.R.U32.HI R3, RZ, 0x18, R2 ;  /* 0x00000018ff037819 */ /* 0x000fe20000011602 */
[----:B------:R-:W-:Y:S02]  /*17230*/  IMAD.MOV.U32 R2, RZ, RZ, R12 ;  /* 0x000000ffff027224 */ /* 0x000fe400078e000c */
[----:B------:R-:W-:Y:S02]  /*17240*/  FADD.FTZ R12, R142, R22 ;  /* 0x000000168e0c7221 */ /* 0x000fe40000010000 */
[----:B------:R-:W-:Y:S02]  /*17250*/  IMAD.MOV.U32 R22, RZ, RZ, R62 ;  /* 0x000000ffff167224 */ /* 0x000fe400078e003e */
[----:B------:R-:W-:Y:S01]  /*17260*/  IMAD.MOV.U32 R62, RZ, RZ, R42 ;  /* 0x000000ffff3e7224 */ /* 0x000fe200078e002a */
[----:B------:R-:W-:Y:S02]  /*17270*/  PRMT R42, R8, 0x5410, R7 ;  /* 0x00005410082a7816 */ /* 0x000fe40000000007 */
[----:B------:R-:W-:Y:S01]  /*17280*/  @!P0 PRMT R7, R76, 0x5410, RZ ;  /* 0x000054104c078816 */ /* 0x000fe200000000ff */
[----:B------:R-:W-:Y:S01]  /*17290*/  IMAD.MOV.U32 R76, RZ, RZ, R2 ;  /* 0x000000ffff4c7224 */ /* 0x000fe200078e0002 */
[----:B------:R-:W-:Y:S01]  /*172a0*/  SHF.R.U32.HI R2, RZ, 0x8, R19 ;  /* 0x00000008ff027819 */ /* 0x000fe20000011613 */
[----:B------:R-:W-:-:S03]  /*172b0*/  @!P1 HFMA2.BF16_V2 R77, -RZ.H0_H0, RZ.H0_H0, -R8.H0_H0 ;  /* 0x200000ffff4d9231 */ /* 0x000fc60000340908 */
[----:B------:R-:W-:Y:S02]  /*172c0*/  LOP3.LUT R2, R2, 0xffff, RZ, 0xc0, !PT ;  /* 0x0000ffff02027812 */ /* 0x000fe400078ec0ff */
[----:B------:R-:W-:Y:S02]  /*172d0*/  @!P1 PRMT R8, R77, 0x5410, RZ ;  /* 0x000054104d089816 */ /* 0x000fe400000000ff */
[----:B------:R-:W-:Y:S02]  /*172e0*/  PRMT R5, R39, 0x7610, R5 ;  /* 0x0000761027057816 */ /* 0x000fe40000000005 */
[----:B------:R-:W-:Y:S02]  /*172f0*/  ISETP.GE.U32.AND P1, PT, R225, R2, PT ;  /* 0x00000002e100720c */ /* 0x000fe40003f26070 */
[----:B------:R-:W-:Y:S01]  /*17300*/  LOP3.LUT R2, R21, 0xff, RZ, 0xc0, !PT ;  /* 0x000000ff15027812 */ /* 0x000fe200078ec0ff */
[----:B------:R-:W-:Y:S01]  /*17310*/  @!P4 HFMA2.BF16_V2 R78, -RZ.H0_H0, RZ.H0_H0, -R5.H0_H0 ;  /* 0x200000ffff4ec231 */ /* 0x000fe20000340905 */
[----:B------:R-:W-:-:S02]  /*17320*/  LOP3.LUT R13, R13, UR6, R4, 0x96, !PT ;  /* 0x000000060d0d7c12 */ /* 0x000fc4000f8e9604 */
[----:B------:R-:W-:Y:S02]  /*17330*/  PRMT R4, R39, 0x7632, R4 ;  /* 0x0000763227047816 */ /* 0x000fe40000000004 */
[----:B------:R-:W-:Y:S01]  /*17340*/  ISETP.GE.U32.AND P0, PT, R225, R2, PT ;  /* 0x00000002e100720c */ /* 0x000fe20003f06070 */
[----:B------:R-:W-:Y:S02]  /*17350*/  IMAD.MOV.U32 R2, RZ, RZ, R173 ;  /* 0x000000ffff027224 */ /* 0x000fe400078e00ad */
[----:B------:R-:W-:Y:S01]  /*17360*/  IMAD.MOV.U32 R21, RZ, RZ, R41 ;  /* 0x000000ffff157224 */ /* 0x000fe200078e0029 */
[----:B------:R-:W-:Y:S02]  /*17370*/  PRMT R41, R5, 0x5410, R4 ;  /* 0x0000541005297816 */ /* 0x000fe40000000004 */
[----:B------:R-:W-:Y:S01]  /*17380*/  @!P4 PRMT R5, R78, 0x5410, RZ ;  /* 0x000054104e05c816 */ /* 0x000fe200000000ff */
[----:B------:R-:W-:Y:S01]  /*17390*/  IMAD.MOV.U32 R78, RZ, RZ, R2 ;  /* 0x000000ffff4e7224 */ /* 0x000fe200078e0002 */
[----:B------:R-:W-:-:S02]  /*173a0*/  SHF.R.U32.HI R2, RZ, 0x10, R0 ;  /* 0x00000010ff027819 */ /* 0x000fc40000011600 */
[----:B------:R-:W-:Y:S01]  /*173b0*/  PRMT R199, R38, 0x7610, R199 ;  /* 0x0000761026c77816 */ /* 0x000fe200000000c7 */
[----:B------:R-:W-:Y:S01]  /*173c0*/  IMAD.MOV.U32 R19, RZ, RZ, R176 ;  /* 0x000000ffff137224 */ /* 0x000fe200078e00b0 */
[----:B------:R-:W-:Y:S02]  /*173d0*/  LOP3.LUT R2, R2, 0xff, RZ, 0xc0, !PT ;  /* 0x000000ff02027812 */ /* 0x000fe400078ec0ff */
[----:B------:R-:W-:Y:S01]  /*173e0*/  PRMT R198, R38, 0x7632, R198 ;  /* 0x0000763226c67816 */ /* 0x000fe200000000c6 */
[----:B------:R-:W-:Y:S01]  /*173f0*/  @!P3 HFMA2.BF16_V2 R80, -RZ.H0_H0, RZ.H0_H0, -R199.H0_H0 ;  /* 0x200000ffff50b231 */ /* 0x000fe200003409c7 */
[----:B------:R-:W-:Y:S01]  /*17400*/  ISETP.GE.U32.AND P4, PT, R225, R2, PT ;  /* 0x00000002e100720c */ /* 0x000fe20003f86070 */
[----:B------:R-:W-:Y:S02]  /*17410*/  IMAD.MOV.U32 R2, RZ, RZ, R19 ;  /* 0x000000ffff027224 */ /* 0x000fe400078e0013 */
[----:B------:R-:W-:Y:S02]  /*17420*/  FADD.FTZ R19, R32, R11 ;  /* 0x0000000b20137221 */ /* 0x000fe40000010000 */
[----:B------:R-:W-:Y:S01]  /*17430*/  IMAD.MOV.U32 R32, RZ, RZ, R22 ;  /* 0x000000ffff207224 */ /* 0x000fe200078e0016 */
[----:B------:R-:W-:-:S02]  /*17440*/  PRMT R22, R199, 0x5410, R198 ;  /* 0x00005410c7167816 */ /* 0x000fc400000000c6 */
[----:B------:R-:W-:Y:S01]  /*17450*/  @!P3 PRMT R199, R80, 0x5410, RZ ;  /* 0x0000541050c7b816 */ /* 0x000fe200000000ff */
[----:B------:R-:W-:Y:S01]  /*17460*/  IMAD.MOV.U32 R80, RZ, RZ, R2 ;  /* 0x000000ffff507224 */ /* 0x000fe200078e0002 */
[----:B------:R-:W-:Y:S01]  /*17470*/  LOP3.LUT R2, R0, 0xff, RZ, 0xc0, !PT ;  /* 0x000000ff00027812 */ /* 0x000fe200078ec0ff */
[----:B------:R-:W-:-:S03]  /*17480*/  @!P1 HFMA2.BF16_V2 R81, -RZ.H0_H0, RZ.H0_H0, -R198.H0_H0 ;  /* 0x200000ffff519231 */ /* 0x000fc600003409c6 */
[----:B------:R-:W-:Y:S01]  /*17490*/  ISETP.GE.U32.AND P3, PT, R225, R2, PT ;  /* 0x00000002e100720c */ /* 0x000fe20003f66070 */
[----:B------:R-:W-:Y:S01]  /*174a0*/  IMAD.MOV.U32 R2, RZ, RZ, R171 ;  /* 0x000000ffff027224 */ /* 0x000fe200078e00ab */
[----:B------:R-:W-:Y:S01]  /*174b0*/  @!P2 HFMA2.BF16_V2 R79, -RZ.H0_H0, RZ.H0_H0, -R4.H0_H0 ;  /* 0x200000ffff4fa231 */ /* 0x000fe20000340904 */
[----:B------:R-:W-:Y:S02]  /*174c0*/  PRMT R197, R35, 0x7632, R197 ;  /* 0x0000763223c57816 */ /* 0x000fe400000000c5 */
[----:B------:R-:W-:Y:S01]  /*174d0*/  @!P1 PRMT R198, R81, 0x5410, RZ ;  /* 0x0000541051c69816 */ /* 0x000fe200000000ff */
[----:B------:R-:W-:Y:S01]  /*174e0*/  IMAD.MOV.U32 R81, RZ, RZ, R2 ;  /* 0x000000ffff517224 */ /* 0x000fe200078e0002 */
[----:B------:R-:W-:Y:S02]  /*174f0*/  SHF.R.U32.HI R2, RZ, 0x18, R0 ;  /* 0x00000018ff027819 */ /* 0x000fe40000011600 */
[----:B------:R-:W-:Y:S02]  /*17500*/  PRMT R196, R35, 0x7610, R196 ;  /* 0x0000761023c47816 */ /* 0x000fe400000000c4 */
[----:B------:R-:W-:Y:S01]  /*17510*/  LOP3.LUT R0, R0, 0xffff, RZ, 0xc0, !PT ;  /* 0x0000ffff00007812 */ /* 0x000fe200078ec0ff */
[----:B------:R-:W-:Y:S01]  /*17520*/  @!P5 HFMA2.BF16_V2 R82, -RZ.H0_H0, RZ.H0_H0, -R197.H0_H0 ;  /* 0x200000ffff52d231 */ /* 0x000fe200003409c5 */
[----:B------:R-:W-:-:S02]  /*17530*/  @!P2 PRMT R4, R79, 0x5410, RZ ;  /* 0x000054104f04a816 */ /* 0x000fc400000000ff */
[C---:B------:R-:W-:Y:S02]  /*17540*/  ISETP.GE.U32.AND P2, PT, R225.reuse, R2, PT ;  /* 0x00000002e100720c */ /* 0x040fe40003f46070 */
[----:B------:R-:W-:Y:S01]  /*17550*/  ISETP.GE.U32.AND P6, PT, R225, R3, PT ;  /* 0x00000003e100720c */ /* 0x000fe20003fc6070 */
[----:B------:R-:W-:Y:S01]  /*17560*/  IMAD.WIDE.U32 R2, R13, -0x2daee0ad, RZ ;  /* 0xd2511f530d027825 */ /* 0x000fe200078e00ff */
[----:B------:R-:W-:Y:S01]  /*17570*/  PRMT R195, R34, 0x7610, R195 ;  /* 0x0000761022c37816 */ /* 0x000fe200000000c3 */
[----:B------:R-:W-:Y:S01]  /*17580*/  @!P0 HFMA2.BF16_V2 R83, -RZ.H0_H0, RZ.H0_H0, -R196.H0_H0 ;  /* 0x200000ffff538231 */ /* 0x000fe200003409c4 */
[----:B------:R-:W-:Y:S01]  /*17590*/  SHF.R.U32.HI R0, RZ, 0x8, R0 ;  /* 0x00000008ff007819 */ /* 0x000fe20000011600 */
[----:B------:R-:W-:Y:S01]  /*175a0*/  IMAD.MOV.U32 R35, RZ, RZ, R32 ;  /* 0x000000ffff237224 */ /* 0x000fe200078e0020 */
[----:B------:R-:W-:Y:S02]  /*175b0*/  PRMT R32, R196, 0x5410, R197 ;  /* 0x00005410c4207816 */ /* 0x000fe400000000c5 */
[----:B------:R-:W-:-:S02]  /*175c0*/  @!P5 PRMT R197, R82, 0x5410, RZ ;  /* 0x0000541052c5d816 */ /* 0x000fc400000000ff */
[----:B------:R-:W-:Y:S01]  /*175d0*/  PRMT R194, R34, 0x7632, R194 ;  /* 0x0000763222c27816 */ /* 0x000fe200000000c2 */
[----:B------:R-:W-:Y:S01]  /*175e0*/  IMAD.MOV.U32 R34, RZ, RZ, R21 ;  /* 0x000000ffff227224 */ /* 0x000fe200078e0015 */
[----:B------:R-:W-:Y:S01]  /*175f0*/  LOP3.LUT R0, R0, 0xffff, RZ, 0xc0, !PT ;  /* 0x0000ffff00007812 */ /* 0x000fe200078ec0ff */
[----:B------:R-:W-:Y:S01]  /*17600*/  @!P3 HFMA2.BF16_V2 R88, -RZ.H0_H0, RZ.H0_H0, -R195.H0_H0 ;  /* 0x200000ffff58b231 */ /* 0x000fe200003409c3 */
[----:B------:R-:W-:Y:S01]  /*17610*/  ISETP.GE.U32.AND P5, PT, R225, R9, PT ;  /* 0x00000009e100720c */ /* 0x000fe20003fa6070 */
[----:B------:R-:W-:Y:S01]  /*17620*/  IMAD.MOV.U32 R142, RZ, RZ, R178 ;  /* 0x000000ffff8e7224 */ /* 0x000fe200078e00b2 */
[C---:B------:R-:W-:Y:S02]  /*17630*/  LOP3.LUT R13, R2.reuse, 0xff, RZ, 0xc0, !PT ;  /* 0x000000ff020d7812 */ /* 0x040fe400078ec0ff */
[----:B------:R-:W-:Y:S01]  /*17640*/  LOP3.LUT R11, R2, 0xffff, RZ, 0xc0, !PT ;  /* 0x0000ffff020b7812 */ /* 0x000fe200078ec0ff */
[----:B------:R-:W-:Y:S01]  /*17650*/  IMAD.MOV.U32 R38, RZ, RZ, R172 ;  /* 0x000000ffff267224 */ /* 0x000fe200078e00ac */
[----:B------:R-:W-:-:S02]  /*17660*/  SHF.R.U32.HI R9, RZ, 0x10, R2 ;  /* 0x00000010ff097819 */ /* 0x000fc40000011602 */
[----:B------:R-:W-:Y:S02]  /*17670*/  @!P0 PRMT R196, R83, 0x5410, RZ ;  /* 0x0000541053c48816 */ /* 0x000fe400000000ff */
[----:B------:R-:W-:Y:S01]  /*17680*/  SHF.R.U32.HI R21, RZ, 0x18, R2 ;  /* 0x00000018ff157819 */ /* 0x000fe20000011602 */
[----:B------:R-:W-:Y:S01]  /*17690*/  IMAD.MOV.U32 R2, RZ, RZ, R31 ;  /* 0x000000ffff027224 */ /* 0x000fe200078e001f */
[----:B------:R-:W-:Y:S01]  /*176a0*/  ISETP.GE.U32.AND P0, PT, R225, R0, PT ;  /* 0x00000000e100720c */ /* 0x000fe20003f06070 */
[----:B------:R-:W-:Y:S01]  /*176b0*/  IMAD.MOV.U32 R83, RZ, RZ, R45 ;  /* 0x000000ffff537224 */ /* 0x000fe200078e002d */
[----:B------:R1:W-:Y:S01]  /*176c0*/  STG.E.U16 [R140.64+-0x100], R58 ;  /* 0xffff003a8c007986 */ /* 0x0003e2000c101520 */
[----:B------:R-:W-:Y:S01]  /*176d0*/  IMAD.MOV.U32 R31, RZ, RZ, c[0x0][0x228] ;  /* 0x00008a00ff1f7624 */ /* 0x000fe200078e00ff */
[----:B------:R-:W-:Y:S01]  /*176e0*/  LOP3.LUT R0, R3, UR13, R10, 0x96, !PT ;  /* 0x0000000d03007c12 */ /* 0x000fe2000f8e960a */
[----:B------:R-:W-:Y:S01]  /*176f0*/  IMAD.MOV.U32 R45, RZ, RZ, R103 ;  /* 0x000000ffff2d7224 */ /* 0x000fe200078e0067 */
[----:B------:R-:W-:Y:S01]  /*17700*/  PRMT R103, R195, 0x5410, R194 ;  /* 0x00005410c3677816 */ /* 0x000fe200000000c2 */
[----:B------:R-:W-:Y:S01]  /*17710*/  IMAD.MOV.U32 R10, RZ, RZ, R142 ;  /* 0x000000ffff0a7224 */ /* 0x000fe200078e008e */
[----:B------:R-:W-:Y:S01]  /*17720*/  @!P3 PRMT R195, R88, 0x5410, RZ ;  /* 0x0000541058c3b816 */ /* 0x000fe200000000ff */
[----:B------:R-:W-:Y:S01]  /*17730*/  IMAD.MOV.U32 R39, RZ, RZ, R175 ;  /* 0x000000ffff277224 */ /* 0x000fe200078e00af */
[----:B------:R2:W-:Y:S01]  /*17740*/  STG.E.U16 [R140.64+-0xfe], R57 ;  /* 0xffff02398c007986 */ /* 0x0005e2000c101520 */
[----:B------:R-:W-:-:S02]  /*17750*/  IMAD.MOV.U32 R88, RZ, RZ, R38 ;  /* 0x000000ffff587224 */ /* 0x000fc400078e0026 */
[----:B------:R-:W-:Y:S01]  /*17760*/  IMAD.SHL.U32 R142, R31, 0x8, RZ ;  /* 0x000000081f8e7824 */ /* 0x000fe200078e00ff */
[C---:B------:R-:W-:Y:S01]  /*17770*/  PRMT R193, R28.reuse, 0x7632, R193 ;  /* 0x000076321cc17816 */ /* 0x040fe200000000c1 */
[----:B------:R-:W-:Y:S01]  /*17780*/  IMAD.MOV.U32 R3, RZ, RZ, R143 ;  /* 0x000000ffff037224 */ /* 0x000fe200078e008f */
[----:B------:R-:W-:Y:S01]  /*17790*/  PRMT R162, R27, 0x7610, R162 ;  /* 0x000076101ba27816 */ /* 0x000fe200000000a2 */
[C---:B------:R-:W-:Y:S01]  /*177a0*/  IMAD.SHL.U32 R38, R31.reuse, 0x40, RZ ;  /* 0x000000401f267824 */ /* 0x040fe200078e00ff */
[----:B------:R-:W-:Y:S01]  /*177b0*/  PRMT R192, R28, 0x7610, R192 ;  /* 0x000076101cc07816 */ /* 0x000fe200000000c0 */
[----:B------:R-:W-:Y:S01]  /*177c0*/  IMAD R31, R31, 0x48, RZ ;  /* 0x000000481f1f7824 */ /* 0x000fe200078e02ff */
[----:B------:R-:W-:Y:S01]  /*177d0*/  PRMT R161, R27, 0x7632, R161 ;  /* 0x000076321ba17816 */ /* 0x000fe200000000a1 */
[----:B------:R-:W-:Y:S01]  /*177e0*/  IMAD.MOV.U32 R82, RZ, RZ, R35 ;  /* 0x000000ffff527224 */ /* 0x000fe200078e0023 */
[C---:B------:R-:W-:Y:S01]  /*177f0*/  PRMT R163, R23.reuse, 0x7632, R163 ;  /* 0x0000763217a37816 */ /* 0x040fe200000000a3 */
[----:B------:R-:W-:Y:S01]  /*17800*/  IMAD.MOV.U32 R35, RZ, RZ, R39 ;  /* 0x000000ffff237224 */ /* 0x000fe200078e0027 */
[----:B------:R-:W-:Y:S01]  /*17810*/  PRMT R189, R23, 0x7610, R189 ;  /* 0x0000761017bd7816 */ /* 0x000fe200000000bd */
[--C-:B------:R-:W-:Y:S01]  /*17820*/  IMAD.WIDE R142, R142, 0x2, R140.reuse ;  /* 0x000000028e8e7825 */ /* 0x100fe200078e028c */
[----:B------:R3:W5:Y:S03]  /*17830*/  LDL.LU R178, [R1+0x170] ;  /* 0x0001700001b27983 */ /* 0x0007660000300800 */
[----:B------:R-:W-:-:S04]  /*17840*/  IMAD.WIDE R38, R38, 0x2, R140 ;  /* 0x0000000226267825 */ /* 0x000fc800078e028c */
[----:B-1----:R-:W-:Y:S02]  /*17850*/  IMAD.MOV.U32 R58, RZ, RZ, R2 ;  /* 0x000000ffff3a7224 */ /* 0x002fe400078e0002 */
[----:B--2---:R-:W-:Y:S02]  /*17860*/  IMAD.MOV.U32 R57, RZ, RZ, R3 ;  /* 0x000000ffff397224 */ /* 0x004fe400078e0003 */
[----:B------:R-:W-:Y:S01]  /*17870*/  IMAD.WIDE R2, R31, 0x2, R140 ;  /* 0x000000021f027825 */ /* 0x000fe200078e028c */
[----:B------:R-:W-:Y:S04]  /*17880*/  STG.E.U16 [R142.64+-0x100], R52 ;  /* 0xffff00348e007986 */ /* 0x000fe8000c101520 */
[----:B------:R-:W-:Y:S04]  /*17890*/  STG.E.U16 [R142.64+-0xfe], R53 ;  /* 0xffff02358e007986 */ /* 0x000fe8000c101520 */
[----:B------:R-:W-:Y:S04]  /*178a0*/  STG.E.U16 [R38.64+-0x100], R8 ;  /* 0xffff000826007986 */ /* 0x000fe8000c101520 */
[----:B------:R-:W-:Y:S04]  /*178b0*/  STG.E.U16 [R38.64+-0xfe], R7 ;  /* 0xffff020726007986 */ /* 0x000fe8000c101520 */
[----:B------:R1:W-:Y:S01]  /*178c0*/  STG.E.U16 [R2.64+-0x100], R5 ;  /* 0xffff000502007986 */ /* 0x0003e2000c101520 */
[----:B------:R-:W-:-:S05]  /*178d0*/  @!P0 HFMA2.BF16_V2 R89, -RZ.H0_H0, RZ.H0_H0, -R194.H0_H0 ;  /* 0x200000ffff598231 */ /* 0x000fca00003409c2 */
[----:B------:R-:W-:Y:S01]  /*178e0*/  @!P0 PRMT R194, R89, 0x5410, RZ ;  /* 0x0000541059c28816 */ /* 0x000fe200000000ff */
[----:B------:R-:W-:Y:S01]  /*178f0*/  IMAD.MOV.U32 R89, RZ, RZ, R10 ;  /* 0x000000ffff597224 */ /* 0x000fe200078e000a */
[----:B-1----:R-:W-:-:S04]  /*17900*/  SHF.R.U32.HI R2, RZ, 0x8, R15 ;  /* 0x00000008ff027819 */ /* 0x002fc8000001160f */
[----:B------:R-:W-:-:S04]  /*17910*/  LOP3.LUT R2, R2, 0xffff, RZ, 0xc0, !PT ;  /* 0x0000ffff02027812 */ /* 0x000fc800078ec0ff */
[----:B------:R-:W-:Y:S02]  /*17920*/  ISETP.GE.U32.AND P1, PT, R225, R2, PT ;  /* 0x00000002e100720c */ /* 0x000fe40003f26070 */
[----:B------:R-:W-:-:S04]  /*17930*/  LOP3.LUT R2, R16, 0xff, RZ, 0xc0, !PT ;  /* 0x000000ff10027812 */ /* 0x000fc800078ec0ff */
[----:B------:R-:W-:Y:S01]  /*17940*/  ISETP.GE.U32.AND P0, PT, R225, R2, PT ;  /* 0x00000002e100720c */ /* 0x000fe20003f06070 */
[----:B------:R-:W-:Y:S01]  /*17950*/  MUFU.EX2 R10, R149 ;  /* 0x00000095000a7308 */ /* 0x000fe20000000800 */
[----:B------:R-:W-:Y:S01]  /*17960*/  @!P2 HFMA2.BF16_V2 R91, -RZ.H0_H0, RZ.H0_H0, -R193.H0_H0 ;  /* 0x200000ffff5ba231 */ /* 0x000fe200003409c1 */
[----:B------:R-:W-:Y:S01]  /*17970*/  IMAD.MOV.U32 R52, RZ, RZ, R83 ;  /* 0x000000ffff347224 */ /* 0x000fe200078e0053 */
[----:B------:R-:W-:Y:S01]  /*17980*/  LOP3.LUT R2, R14, 0xff, RZ, 0xc0, !PT ;  /* 0x000000ff0e027812 */ /* 0x000fe200078ec0ff */
[----:B------:R-:W-:-:S04]  /*17990*/  IMAD.MOV.U32 R79, RZ, RZ, R174 ;  /* 0x000000ffff4f7224 */ /* 0x000fc800078e00ae */
[----:B------:R-:W1:Y:S01]  /*179a0*/  MUFU.EX2 R3, R148 ;  /* 0x0000009400037308 */ /* 0x000e620000000800 */
[----:B------:R-:W-:Y:S02]  /*179b0*/  IMAD.MOV.U32 R83, RZ, RZ, R81 ;  /* 0x000000ffff537224 */ /* 0x000fe400078e0051 */
[----:B------:R-:W-:Y:S01]  /*179c0*/  IMAD.MOV.U32 R81, RZ, RZ, R102 ;  /* 0x000000ffff517224 */ /* 0x000fe200078e0066 */
[----:B------:R-:W-:Y:S01]  /*179d0*/  PRMT R102, R192, 0x5410, R193 ;  /* 0x00005410c0667816 */ /* 0x000fe200000000c1 */
[----:B------:R-:W-:Y:S01]  /*179e0*/  @!P0 HFMA2.BF16_V2 R99, -RZ.H0_H0, RZ.H0_H0, -R162.H0_H0 ;  /* 0x200000ffff638231 */ /* 0x000fe200003409a2 */
[----:B------:R-:W-:Y:S01]  /*179f0*/  @!P2 PRMT R193, R91, 0x5410, RZ ;  /* 0x000054105bc1a816 */ /* 0x000fe200000000ff */
[----:B------:R-:W-:Y:S01]  /*17a00*/  FADD.FTZ R8, R46, R12 ;  /* 0x0000000c2e087221 */ /* 0x000fe20000010000 */
[----:B------:R-:W-:Y:S01]  /*17a10*/  ISETP.GE.U32.AND P2, PT, R225, R2, PT ;  /* 0x00000002e100720c */ /* 0x000fe20003f46070 */
[----:B------:R-:W-:Y:S01]  /*17a20*/  IMAD.MOV.U32 R12, RZ, RZ, R79 ;  /* 0x000000ffff0c7224 */ /* 0x000fe200078e004f */
[C---:B------:R-:W-:Y:S01]  /*17a30*/  LOP3.LUT R5, R6.reuse, 0xff, RZ, 0xc0, !PT ;  /* 0x000000ff06057812 */ /* 0x040fe200078ec0ff */
[----:B------:R-:W-:Y:S01]  /*17a40*/  IMAD.MOV.U32 R79, RZ, RZ, R100 ;  /* 0x000000ffff4f7224 */ /* 0x000fe200078e0064 */
[----:B------:R-:W-:-:S02]  /*17a50*/  LOP3.LUT R2, R6, 0xffff, RZ, 0xc0, !PT ;  /* 0x0000ffff06027812 */ /* 0x000fc400078ec0ff */
[----:B------:R-:W-:Y:S02]  /*17a60*/  PRMT R100, R162, 0x5410, R161 ;  /* 0x00005410a2647816 */ /* 0x000fe400000000a1 */
[----:B------:R-:W-:Y:S02]  /*17a70*/  @!P0 PRMT R162, R99, 0x5410, RZ ;  /* 0x0000541063a28816 */ /* 0x000fe400000000ff */
[----:B------:R-:W-:Y:S02]  /*17a80*/  ISETP.GE.U32.AND P0, PT, R225, R5, PT ;  /* 0x00000005e100720c */ /* 0x000fe40003f06070 */
[----:B------:R-:W-:Y:S01]  /*17a90*/  SHF.R.U32.HI R2, RZ, 0x8, R2 ;  /* 0x00000008ff027819 */ /* 0x000fe20000011602 */
[----:B------:R-:W-:Y:S01]  /*17aa0*/  @!P1 HFMA2.BF16_V2 R96, -RZ.H0_H0, RZ.H0_H0, -R163.H0_H0 ;  /* 0x200000ffff609231 */ /* 0x000fe200003409a3 */
[----:B-1----:R-:W-:Y:S01]  /*17ab0*/  F2FP.BF16.PACK_AB R5, R3, R10 ;  /* 0x0000000a0305723e */ /* 0x002fe200000010ff */
[----:B------:R-:W-:Y:S01]  /*17ac0*/  IMAD.MOV.U32 R91, RZ, RZ, R58 ;  /* 0x000000ffff5b7224 */ /* 0x000fe200078e003a */
[----:B------:R-:W-:Y:S01]  /*17ad0*/  LOP3.LUT R2, R2, 0xffff, RZ, 0xc0, !PT ;  /* 0x0000ffff02027812 */ /* 0x000fe200078ec0ff */
[----:B------:R-:W-:Y:S01]  /*17ae0*/  IMAD.MOV.U32 R58, RZ, RZ, R101 ;  /* 0x000000ffff3a7224 */ /* 0x000fe200078e0065 */
[----:B------:R-:W-:-:S02]  /*17af0*/  PRMT R101, R189, 0x5410, R163 ;  /* 0x00005410bd657816 */ /* 0x000fc400000000a3 */
[----:B------:R-:W-:Y:S02]  /*17b00*/  @!P1 PRMT R163, R96, 0x5410, RZ ;  /* 0x0000541060a39816 */ /* 0x000fe400000000ff */
[----:B------:R-:W-:Y:S02]  /*17b10*/  PRMT R160, R5, 0x7610, R160 ;  /* 0x0000761005a07816 */ /* 0x000fe400000000a0 */
[----:B------:R-:W-:Y:S02]  /*17b20*/  ISETP.GE.U32.AND P1, PT, R225, R2, PT ;  /* 0x00000002e100720c */ /* 0x000fe40003f26070 */
[----:B------:R-:W-:Y:S01]  /*17b30*/  SHF.R.U32.HI R2, RZ, 0x8, R18 ;  /* 0x00000008ff027819 */ /* 0x000fe20000011612 */
[----:B------:R-:W-:Y:S01]  /*17b40*/  IMAD.MOV.U32 R28, RZ, RZ, R78 ;  /* 0x000000ffff1c7224 */ /* 0x000fe200078e004e */
[----:B------:R-:W-:Y:S01]  /*17b50*/  @!P0 HFMA2.BF16_V2 R104, -RZ.H0_H0, RZ.H0_H0, -R160.H0_H0 ;  /* 0x200000ffff688231 */ /* 0x000fe200003409a0 */
[----:B------:R-:W-:Y:S01]  /*17b60*/  PRMT R159, R5, 0x7632, R159 ;  /* 0x00007632059f7816 */ /* 0x000fe2000000009f */
[----:B------:R-:W-:Y:S01]  /*17b70*/  IMAD.MOV.U32 R78, RZ, RZ, R236 ;  /* 0x000000ffff4e7224 */ /* 0x000fe200078e00ec */
[----:B------:R-:W-:Y:S01]  /*17b80*/  LOP3.LUT R2, R2, 0xffff, RZ, 0xc0, !PT ;  /* 0x0000ffff02027812 */ /* 0x000fe200078ec0ff */
[----:B------:R-:W-:Y:S01]  /*17b90*/  FADD.FTZ R7, R10, R26 ;  /* 0x0000001a0a077221 */ /* 0x000fe20000010000 */
[----:B------:R-:W-:Y:S01]  /*17ba0*/  MUFU.EX2 R236, R151 ;  /* 0x0000009700ec7308 */ /* 0x000fe20000000800 */
[----:B------:R-:W-:Y:S01]  /*17bb0*/  IMAD.MOV.U32 R16, RZ, RZ, R107 ;  /* 0x000000ffff107224 */ /* 0x000fe200078e006b */
[----:B------:R-:W-:-:S02]  /*17bc0*/  PRMT R107, R160, 0x5410, R159 ;  /* 0x00005410a06b7816 */ /* 0x000fc4000000009f */
[----:B------:R-:W-:-:S04]  /*17bd0*/  @!P0 PRMT R160, R104, 0x5410, RZ ;  /* 0x0000541068a08816 */ /* 0x000fc800000000ff */
[----:B------:R-:W1:Y:S01]  /*17be0*/  MUFU.EX2 R10, R150 ;  /* 0x00000096000a7308 */ /* 0x000e620000000800 */
[----:B------:R-:W-:-:S07]  /*17bf0*/  ISETP.GE.U32.AND P0, PT, R225, R2, PT ;  /* 0x00000002e100720c */ /* 0x000fce0003f06070 */
[----:B------:R-:W-:Y:S08]  /*17c00*/  MUFU.EX2 R2, R43 ;  /* 0x0000002b00027308 */ /* 0x000ff00000000800 */
[----:B------:R-:W2:Y:S01]  /*17c10*/  MUFU.EX2 R53, R56 ;  /* 0x0000003800357308 */ /* 0x000ea20000000800 */
[----:B------:R-:W-:Y:S01]  /*17c20*/  FADD.FTZ R7, R3, R7 ;  /* 0x0000000703077221 */ /* 0x000fe20000010000 */
[----:B-1----:R-:W-:-:S04]  /*17c30*/  F2FP.BF16.PACK_AB R3, R236, R10 ;  /* 0x0000000aec03723e */ /* 0x002fc800000010ff */
[C---:B------:R-:W-:Y:S02]  /*17c40*/  PRMT R158, R3.reuse, 0x7610, R158 ;  /* 0x00007610039e7816 */ /* 0x040fe4000000009e */
[----:B------:R-:W-:Y:S01]  /*17c50*/  PRMT R157, R3, 0x7632, R157 ;  /* 0x00007632039d7816 */ /* 0x000fe2000000009d */
[----:B------:R-:W-:Y:S01]  /*17c60*/  IMAD.MOV.U32 R77, RZ, RZ, R177 ;  /* 0x000000ffff4d7224 */ /* 0x000fe200078e00b1 */
[----:B------:R-:W-:Y:S01]  /*17c70*/  @!P1 HFMA2.BF16_V2 R105, -RZ.H0_H0, RZ.H0_H0, -R159.H0_H0 ;  /* 0x200000ffff699231 */ /* 0x000fe2000034099f */
[----:B------:R3:W5:Y:S04]  /*17c80*/  LDL.LU R177, [R1+0x16c] ;  /* 0x00016c0001b17983 */ /* 0x0007680000300800 */
[----:B------:R3:W5:Y:S01]  /*17c90*/  LDL.LU R176, [R1+0x168] ;  /* 0x0001680001b07983 */ /* 0x0007620000300800 */
[----:B--2---:R-:W-:-:S03]  /*17ca0*/  F2FP.BF16.PACK_AB R3, R53, R2 ;  /* 0x000000023503723e */ /* 0x004fc600000010ff */
[----:B------:R3:W5:Y:S01]  /*17cb0*/  LDL.LU R175, [R1+0x164] ;  /* 0x0001640001af7983 */ /* 0x0007620000300800 */
[C---:B------:R-:W-:Y:S02]  /*17cc0*/  PRMT R156, R3.reuse, 0x7610, R156 ;  /* 0x00007610039c7816 */ /* 0x040fe4000000009c */
[----:B------:R-:W-:Y:S01]  /*17cd0*/  PRMT R155, R3, 0x7632, R155 ;  /* 0x00007632039b7816 */ /* 0x000fe2000000009b */
[----:B------:R3:W5:Y:S01]  /*17ce0*/  LDL.LU R174, [R1+0x160] ;  /* 0x0001600001ae7983 */ /* 0x0007620000300800 */
[----:B------:R-:W-:Y:S02]  /*17cf0*/  LOP3.LUT R3, R0, 0xff, RZ, 0xc0, !PT ;  /* 0x000000ff00037812 */ /* 0x000fe400078ec0ff */
[----:B------:R-:W-:Y:S01]  /*17d00*/  @!P1 PRMT R159, R105, 0x5410, RZ ;  /* 0x00005410699f9816 */ /* 0x000fe200000000ff */
[----:B------:R3:W5:Y:S01]  /*17d10*/  LDL.LU R173, [R1+0x15c] ;  /* 0x00015c0001ad7983 */ /* 0x0007620000300800 */
[----:B------:R-:W-:-:S03]  /*17d20*/  ISETP.GE.U32.AND P1, PT, R225, R3, PT ;  /* 0x00000003e100720c */ /* 0x000fc60003f26070 */
[----:B------:R3:W5:Y:S04]  /*17d30*/  LDL.LU R172, [R1+0x158] ;  /* 0x0001580001ac7983 */ /* 0x0007680000300800 */
[----:B------:R3:W5:Y:S04]  /*17d40*/  LDL.LU R171, [R1+0x154] ;  /* 0x0001540001ab7983 */ /* 0x0007680000300800 */
[----:B------:R3:W2:Y:S01]  /*17d50*/  LDL.LU.S16 R3, [R1+0x34] ;  /* 0x0000340001037983 */ /* 0x0006a20000300600 */
[----:B------:R-:W-:Y:S01]  /*17d60*/  @!P4 HFMA2.BF16_V2 R90, -RZ.H0_H0, RZ.H0_H0, -R192.H0_H0 ;  /* 0x200000ffff5ac231 */ /* 0x000fe200003409c0 */
[----:B------:R-:W-:Y:S01]  /*17d70*/  IMAD.MOV.U32 R15, RZ, RZ, R57 ;  /* 0x000000ffff0f7224 */ /* 0x000fe200078e0039 */
[----:B------:R-:W-:Y:S01]  /*17d80*/  @!P5 HFMA2.BF16_V2 R116, -RZ.H0_H0, RZ.H0_H0, -R158.H0_H0 ;  /* 0x200000ffff74d231 */ /* 0x000fe2000034099e */
[----:B------:R-:W-:Y:S01]  /*17d90*/  FADD.FTZ R57, R2, R29 ;  /* 0x0000001d02397221 */ /* 0x000fe20000010000 */
[----:B------:R-:W-:-:S02]  /*17da0*/  SHF.R.U32.HI R2, RZ, 0x18, R6 ;  /* 0x00000018ff027819 */ /* 0x000fc40000011606 */
[----:B------:R-:W-:Y:S01]  /*17db0*/  @!P4 PRMT R192, R90, 0x5410, RZ ;  /* 0x000054105ac0c816 */ /* 0x000fe200000000ff */
[----:B------:R-:W-:Y:S01]  /*17dc0*/  IMAD.MOV.U32 R90, RZ, RZ, R106 ;  /* 0x000000ffff5a7224 */ /* 0x000fe200078e006a */
[----:B------:R-:W-:Y:S02]  /*17dd0*/  PRMT R106, R158, 0x5410, R157 ;  /* 0x000054109e6a7816 */ /* 0x000fe4000000009d */
[----:B------:R-:W-:Y:S02]  /*17de0*/  @!P5 PRMT R158, R116, 0x5410, RZ ;  /* 0x00005410749ed816 */ /* 0x000fe400000000ff */
[C---:B------:R-:W-:Y:S02]  /*17df0*/  ISETP.GE.U32.AND P5, PT, R225.reuse, R2, PT ;  /* 0x00000002e100720c */ /* 0x040fe40003fa6070 */
[----:B------:R-:W-:Y:S01]  /*17e00*/  SHF.R.U32.HI R2, RZ, 0x10, R6 ;  /* 0x00000010ff027819 */ /* 0x000fe20000011606 */
[----:B------:R-:W-:Y:S01]  /*17e10*/  IMAD.MOV.U32 R23, RZ, RZ, R52 ;  /* 0x000000ffff177224 */ /* 0x000fe200078e0034 */
[----:B------:R-:W-:Y:S01]  /*17e20*/  ISETP.GE.U32.AND P3, PT, R225, R17, PT ;  /* 0x00000011e100720c */ /* 0x000fe20003f66070 */
[----:B------:R-:W-:Y:S01]  /*17e30*/  IMAD.MOV.U32 R17, RZ, RZ, R77 ;  /* 0x000000ffff117224 */ /* 0x000fe200078e004d */
[----:B------:R-:W-:Y:S01]  /*17e40*/  LOP3.LUT R2, R2, 0xff, RZ, 0xc0, !PT ;  /* 0x000000ff02027812 */ /* 0x000fe200078ec0ff */
[----:B------:R-:W-:-:S02]  /*17e50*/  IMAD.MOV.U32 R77, RZ, RZ, R232 ;  /* 0x000000ffff4d7224 */ /* 0x000fc400078e00e8 */
[----:B------:R-:W-:Y:S01]  /*17e60*/  IMAD.MOV.U32 R52, RZ, RZ, R233 ;  /* 0x000000ffff347224 */ /* 0x000fe200078e00e9 */
[----:B------:R-:W-:Y:S01]  /*17e70*/  MUFU.EX2 R232, R246 ;  /* 0x000000f600e87308 */ /* 0x000fe20000000800 */
[----:B------:R-:W-:Y:S02]  /*17e80*/  ISETP.GE.U32.AND P4, PT, R225, R2, PT ;  /* 0x00000002e100720c */ /* 0x000fe40003f86070 */
[----:B------:R-:W-:-:S05]  /*17e90*/  LOP3.LUT R2, R0, 0xffff, RZ, 0xc0, !PT ;  /* 0x0000ffff00027812 */ /* 0x000fca00078ec0ff */
[----:B------:R-:W1:Y:S01]  /*17ea0*/  MUFU.EX2 R233, R247 ;  /* 0x000000f700e97308 */ /* 0x000e620000000800 */
[----:B------:R-:W-:Y:S01]  /*17eb0*/  SHF.R.U32.HI R2, RZ, 0x8, R2 ;  /* 0x00000008ff027819 */ /* 0x000fe20000011602 */
[----:B------:R-:W-:-:S03]  /*17ec0*/  @!P0 HFMA2.BF16_V2 R117, -RZ.H0_H0, RZ.H0_H0, -R157.H0_H0 ;  /* 0x200000ffff758231 */ /* 0x000fc6000034099d */
[----:B------:R-:W-:Y:S02]  /*17ed0*/  LOP3.LUT R2, R2, 0xffff, RZ, 0xc0, !PT ;  /* 0x0000ffff02027812 */ /* 0x000fe400078ec0ff */
[----:B------:R-:W-:Y:S02]  /*17ee0*/  @!P0 PRMT R157, R117, 0x5410, RZ ;  /* 0x00005410759d8816 */ /* 0x000fe400000000ff */
[----:B------:R-:W-:Y:S02]  /*17ef0*/  ISETP.GE.U32.AND P0, PT, R225, R2, PT ;  /* 0x00000002e100720c */ /* 0x000fe40003f06070 */
[----:B-1----:R-:W-:-:S04]  /*17f00*/  F2FP.BF16.PACK_AB R2, R233, R232 ;  /* 0x000000e8e902723e */ /* 0x002fc800000010ff */
[----:B------:R-:W-:-:S05]  /*17f10*/  PRMT R154, R2, 0x7610, R154 ;  /* 0x00007610029a7816 */ /* 0x000fca000000009a */
[----:B--2---:R-:W-:-:S05]  /*17f20*/  @!P1 HFMA2.BF16_V2 R3, -RZ.H0_H0, RZ.H0_H0, -R154.H0_H0 ;  /* 0x200000ffff039231 */ /* 0x004fca000034099a */
[----:B------:R-:W-:Y:S02]  /*17f30*/  PRMT R18, R3, 0x7610, R18 ;  /* 0x0000761003127816 */ /* 0x000fe40000000012 */
[----:B------:R-:W-:Y:S02]  /*17f40*/  SHF.R.U32.HI R3, RZ, 0x8, R11 ;  /* 0x00000008ff037819 */ /* 0x000fe4000001160b */
[----:B------:R3:W2:Y:S01]  /*17f50*/  LDL.LU.S16 R11, [R1+0x38] ;  /* 0x00003800010b7983 */ /* 0x0006a20000300600 */
[----:B------:R-:W-:Y:S02]  /*17f60*/  PRMT R153, R2, 0x7632, R153 ;  /* 0x0000763202997816 */ /* 0x000fe40000000099 */
[----:B------:R-:W-:Y:S02]  /*17f70*/  LOP3.LUT R5, R9, 0xff, RZ, 0xc0, !PT ;  /* 0x000000ff09057812 */ /* 0x000fe400078ec0ff */
[----:B------:R-:W-:Y:S01]  /*17f80*/  PRMT R247, R154, 0x5410, R153 ;  /* 0x000054109af77816 */ /* 0x000fe20000000099 */
[----:B------:R-:W-:-:S02]  /*17f90*/  IMAD.MOV.U32 R14, RZ, RZ, R76 ;  /* 0x000000ffff0e7224 */ /* 0x000fc400078e004c */
[----:B------:R-:W-:Y:S02]  /*17fa0*/  IMAD.MOV.U32 R76, RZ, RZ, R235 ;  /* 0x000000ffff4c7224 */ /* 0x000fe400078e00eb */
[----:B------:R-:W-:Y:S02]  /*17fb0*/  IMAD.MOV.U32 R235, RZ, RZ, R234 ;  /* 0x000000ffffeb7224 */ /* 0x000fe400078e00ea */
[----:B------:R-:W-:Y:S01]  /*17fc0*/  MUFU.EX2 R234, R252 ;  /* 0x000000fc00ea7308 */ /* 0x000fe20000000800 */
[----:B--2---:R-:W-:-:S05]  /*17fd0*/  @!P0 HFMA2.BF16_V2 R11, -RZ.H0_H0, RZ.H0_H0, -R153.H0_H0 ;  /* 0x200000ffff0b8231 */ /* 0x004fca0000340999 */
[----:B------:R-:W-:-:S04]  /*17fe0*/  PRMT R9, R11, 0x7610, R9 ;  /* 0x000076100b097816 */ /* 0x000fc80000000009 */
[----:B------:R-:W-:Y:S02]  /*17ff0*/  @!P0 PRMT R153, R9, 0x5410, RZ ;  /* 0x0000541009998816 */ /* 0x000fe400000000ff */
[----:B------:R3:W2:Y:S01]  /*18000*/  LDL.LU.S16 R9, [R1+0x3c] ;  /* 0x00003c0001097983 */ /* 0x0006a20000300600 */
[----:B------:R-:W1:Y:S01]  /*18010*/  MUFU.EX2 R235, R235 ;  /* 0x000000eb00eb7308 */ /* 0x000e620000000800 */
[----:B------:R-:W-:Y:S01]  /*18020*/  @!P6 HFMA2.BF16_V2 R118, -RZ.H0_H0, RZ.H0_H0, -R155.H0_H0 ;  /* 0x200000ffff76e231 */ /* 0x000fe2000034099b */
[----:B------:R-:W-:-:S04]  /*18030*/  PRMT R105, R156, 0x5410, R155 ;  /* 0x000054109c697816 */ /* 0x000fc8000000009b */
[----:B------:R-:W-:Y:S02]  /*18040*/  @!P6 PRMT R155, R118, 0x5410, RZ ;  /* 0x00005410769be816 */ /* 0x000fe400000000ff */
[----:B------:R-:W-:Y:S02]  /*18050*/  ISETP.GE.U32.AND P6, PT, R225, R13, PT ;  /* 0x0000000de100720c */ /* 0x000fe40003fc6070 */
[----:B------:R-:W-:Y:S01]  /*18060*/  LOP3.LUT R2, R3, 0xffff, RZ, 0xc0, !PT ;  /* 0x0000ffff03027812 */ /* 0x000fe200078ec0ff */
[----:B------:R-:W-:Y:S01]  /*18070*/  @!P3 HFMA2.BF16_V2 R97, -RZ.H0_H0, RZ.H0_H0, -R189.H0_H0 ;  /* 0x200000ffff61b231 */ /* 0x000fe200003409bd */
[----:B-1----:R-:W-:Y:S01]  /*18080*/  F2FP.BF16.PACK_AB R3, R235, R234 ;  /* 0x000000eaeb03723e */ /* 0x002fe200000010ff */
[----:B------:R-:W-:-:S03]  /*18090*/  IMAD.MOV.U32 R46, RZ, RZ, R12 ;  /* 0x000000ffff2e7224 */ /* 0x000fc600078e000c */
[----:B------:R-:W-:Y:S01]  /*180a0*/  PRMT R152, R3, 0x7610, R152 ;  /* 0x0000761003987816 */ /* 0x000fe20000000098 */
[----:B------:R-:W-:Y:S01]  /*180b0*/  IMAD.MOV.U32 R12, RZ, RZ, R230 ;  /* 0x000000ffff0c7224 */ /* 0x000fe200078e00e6 */
[----:B------:R-:W-:-:S03]  /*180c0*/  @!P3 PRMT R189, R97, 0x5410, RZ ;  /* 0x0000541061bdb816 */ /* 0x000fc600000000ff */
[----:B------:R-:W-:Y:S02]  /*180d0*/  IMAD.MOV.U32 R97, RZ, RZ, R12 ;  /* 0x000000ffff617224 */ /* 0x000fe400078e000c */
[----:B------:R-:W-:Y:S01]  /*180e0*/  IMAD.MOV.U32 R12, RZ, RZ, R52 ;  /* 0x000000ffff0c7224 */ /* 0x000fe200078e0034 */
[----:B------:R-:W-:Y:S01]  /*180f0*/  PRMT R151, R3, 0x7632, R151 ;  /* 0x0000763203977816 */ /* 0x000fe20000000097 */
[----:B------:R-:W-:-:S03]  /*18100*/  FADD.FTZ R52, R33, R8 ;  /* 0x0000000821347221 */ /* 0x000fc60000010000 */
[----:B------:R-:W-:Y:S01]  /*18110*/  PRMT R252, R152, 0x5410, R151 ;  /* 0x0000541098fc7816 */ /* 0x000fe20000000097 */
[----:B--2---:R-:W-:-:S05]  /*18120*/  @!P6 HFMA2.BF16_V2 R9, -RZ.H0_H0, RZ.H0_H0, -R152.H0_H0 ;  /* 0x200000ffff09e231 */ /* 0x004fca0000340998 */
[----:B------:R-:W-:-:S04]  /*18130*/  PRMT R8, R9, 0x7610, R8 ;  /* 0x0000761009087816 */ /* 0x000fc80000000008 */
[----:B------:R-:W-:Y:S02]  /*18140*/  @!P6 PRMT R152, R8, 0x5410, RZ ;  /* 0x000054100898e816 */ /* 0x000fe400000000ff */
[----:B------:R3:W2:Y:S01]  /*18150*/  LDL.LU.S16 R8, [R1+0x40] ;  /* 0x0000400001087983 */ /* 0x0006a20000300600 */
[----:B------:R-:W-:Y:S01]  /*18160*/  ISETP.GE.U32.AND P3, PT, R225, R20, PT ;  /* 0x00000014e100720c */ /* 0x000fe20003f66070 */
[----:B------:R-:W-:Y:S01]  /*18170*/  @!P2 HFMA2.BF16_V2 R119, -RZ.H0_H0, RZ.H0_H0, -R156.H0_H0 ;  /* 0x200000ffff77a231 */ /* 0x000fe2000034099c */
[----:B------:R-:W-:Y:S08]  /*18180*/  MUFU.EX2 R230, R60 ;  /* 0x0000003c00e67308 */ /* 0x000ff00000000800 */
[----:B------:R-:W1:Y:S01]  /*18190*/  MUFU.EX2 R27, R59 ;  /* 0x0000003b001b7308 */ /* 0x000e620000000800 */
[----:B------:R-:W-:Y:S01]  /*181a0*/  @!P2 PRMT R156, R119, 0x5410, RZ ;  /* 0x00005410779ca816 */ /* 0x000fe200000000ff */
[----:B------:R-:W-:Y:S01]  /*181b0*/  FADD.FTZ R43, R10, R7 ;  /* 0x000000070a2b7221 */ /* 0x000fe20000010000 */
[----:B------:R-:W-:Y:S01]  /*181c0*/  @!P3 HFMA2.BF16_V2 R98, -RZ.H0_H0, RZ.H0_H0, -R161.H0_H0 ;  /* 0x200000ffff62b231 */ /* 0x000fe200003409a1 */
[----:B------:R-:W-:Y:S01]  /*181d0*/  ISETP.GE.U32.AND P2, PT, R225, R2, PT ;  /* 0x00000002e100720c */ /* 0x000fe20003f46070 */
[----:B------:R3:W4:Y:S01]  /*181e0*/  LDL.LU.S16 R9, [R1+0x44] ;  /* 0x0000440001097983 */ /* 0x0007220000300600 */
[----:B------:R-:W-:-:S02]  /*181f0*/  SHF.R.U32.HI R2, RZ, 0x18, R0 ;  /* 0x00000018ff027819 */ /* 0x000fc40000011600 */
[----:B------:R-:W-:Y:S02]  /*18200*/  @!P3 PRMT R161, R98, 0x5410, RZ ;  /* 0x0000541062a1b816 */ /* 0x000fe400000000ff */
[----:B------:R-:W-:Y:S02]  /*18210*/  SHF.R.U32.HI R0, RZ, 0x10, R0 ;  /* 0x00000010ff007819 */ /* 0x000fe40000011600 */
[C---:B------:R-:W-:Y:S02]  /*18220*/  ISETP.GE.U32.AND P3, PT, R225.reuse, R5, PT ;  /* 0x00000005e100720c */ /* 0x040fe40003f66070 */
[----:B------:R-:W-:Y:S02]  /*18230*/  LOP3.LUT R0, R0, 0xff, RZ, 0xc0, !PT ;  /* 0x000000ff00007812 */ /* 0x000fe400078ec0ff */
[----:B------:R-:W-:Y:S02]  /*18240*/  @!P1 PRMT R154, R18, 0x5410, RZ ;  /* 0x00005410129a9816 */ /* 0x000fe400000000ff */
[----:B------:R-:W-:-:S02]  /*18250*/  ISETP.GE.U32.AND P1, PT, R225, R0, PT ;  /* 0x00000000e100720c */ /* 0x000fc40003f26070 */
[----:B-1----:R-:W-:-:S05]  /*18260*/  F2FP.BF16.PACK_AB R0, R27, R230 ;  /* 0x000000e61b00723e */ /* 0x002fca00000010ff */
[----:B--2---:R-:W-:-:S05]  /*18270*/  @!P3 HFMA2.BF16_V2 R8, -RZ.H0_H0, RZ.H0_H0, -R0.H0_H0 ;  /* 0x200000ffff08b231 */ /* 0x004fca0000340900 */
[----:B------:R-:W-:Y:S02]  /*18280*/  PRMT R7, R8, 0x7610, R7 ;  /* 0x0000761008077816 */ /* 0x000fe40000000007 */
[----:B------:R3:W2:Y:S01]  /*18290*/  LDL.LU.S16 R8, [R1+0x48] ;  /* 0x0000480001087983 */ /* 0x0006a20000300600 */
[C---:B------:R-:W-:Y:S02]  /*182a0*/  ISETP.GE.U32.AND P6, PT, R225.reuse, R21, PT ;  /* 0x00000015e100720c */ /* 0x040fe40003fc6070 */
[C---:B------:R-:W-:Y:S02]  /*182b0*/  PRMT R150, R0.reuse, 0x7632, R150 ;  /* 0x0000763200967816 */ /* 0x040fe40000000096 */
[----:B------:R-:W-:Y:S02]  /*182c0*/  ISETP.GE.U32.AND P0, PT, R225, R2, PT ;  /* 0x00000002e100720c */ /* 0x000fe40003f06070 */
[----:B------:R-:W-:-:S07]  /*182d0*/  PRMT R246, R0, 0x5410, R150 ;  /* 0x0000541000f67816 */ /* 0x000fce0000000096 */
[----:B--2---:R-:W-:-:S05]  /*182e0*/  @!P6 HFMA2.BF16_V2 R8, -RZ.H0_H0, RZ.H0_H0, -R150.H0_H0 ;  /* 0x200000ffff08e231 */ /* 0x004fca0000340996 */
[----:B------:R-:W-:-:S04]  /*182f0*/  PRMT R2, R8, 0x7610, R2 ;  /* 0x0000761008027816 */ /* 0x000fc80000000002 */
[----:B------:R-:W-:Y:S02]  /*18300*/  @!P6 PRMT R150, R2, 0x5410, RZ ;  /* 0x000054100296e816 */ /* 0x000fe400000000ff */
[----:B------:R3:W2:Y:S01]  /*18310*/  LDL.LU.S16 R2, [R1+0x50] ;  /* 0x0000500001027983 */ /* 0x0006a20000300600 */
[----:B------:R-:W-:-:S05]  /*18320*/  PRMT R149, R30, 0x7610, R149 ;  /* 0x000076101e957816 */ /* 0x000fca0000000095 */
[----:B--2---:R-:W-:-:S05]  /*18330*/  @!P4 HFMA2.BF16_V2 R2, -RZ.H0_H0, RZ.H0_H0, -R149.H0_H0 ;  /* 0x200000ffff02c231 */ /* 0x004fca0000340995 */
[----:B------:R-:W-:Y:S02]  /*18340*/  PRMT R6, R2, 0x7610, R6 ;  /* 0x0000761002067816 */ /* 0x000fe40000000006 */
[----:B------:R3:W2:Y:S01]  /*18350*/  LDL.LU.S16 R2, [R1+0x4c] ;  /* 0x00004c0001027983 */ /* 0x0006a20000300600 */
[----:B----4-:R-:W-:Y:S01]  /*18360*/  @!P2 HFMA2.BF16_V2 R9, -RZ.H0_H0, RZ.H0_H0, -R151.H0_H0 ;  /* 0x200000ffff09a231 */ /* 0x010fe20000340997 */
[----:B------:R-:W-:Y:S01]  /*18370*/  PRMT R148, R30, 0x7632, R148 ;  /* 0x000076321e947816 */ /* 0x000fe20000000094 */
[----:B------:R-:W-:-:S03]  /*18380*/  FADD.FTZ R5, R36, R19 ;  /* 0x0000001324057221 */ /* 0x000fc60000010000 */
[----:B------:R-:W-:Y:S01]  /*18390*/  PRMT R3, R9, 0x7610, R3 ;  /* 0x0000761009037816 */ /* 0x000fe20000000003 */
[----:B------:R-:W-:Y:S02]  /*183a0*/  IMAD.MOV.U32 R96, RZ, RZ, R97 ;  /* 0x000000ffff607224 */ /* 0x000fe400078e0061 */
[----:B------:R-:W-:Y:S01]  /*183b0*/  FADD.FTZ R26, R40, R5 ;  /* 0x00000005281a7221 */ /* 0x000fe20000010000 */
[----:B------:R-:W-:Y:S01]  /*183c0*/  @!P2 PRMT R151, R3, 0x5410, RZ ;  /* 0x000054100397a816 */ /* 0x000fe200000000ff */
[----:B------:R-:W-:Y:S01]  /*183d0*/  IMAD.MOV.U32 R3, RZ, RZ, R141 ;  /* 0x000000ffff037224 */ /* 0x000fe200078e008d */
[----:B------:R-:W-:Y:S01]  /*183e0*/  @P3 PRMT R224, R0, 0x7610, R224 ;  /* 0x0000761000e03816 */ /* 0x000fe200000000e0 */
[----:B------:R-:W-:Y:S01]  /*183f0*/  IMAD.MOV.U32 R98, RZ, RZ, R96 ;  /* 0x000000ffff627224 */ /* 0x000fe200078e0060 */
[----:B------:R-:W-:Y:S01]  /*18400*/  @!P3 PRMT R224, R7, 0x5410, RZ ;  /* 0x0000541007e0b816 */ /* 0x000fe200000000ff */
[----:B------:R-:W-:Y:S01]  /*18410*/  IMAD.MOV.U32 R99, RZ, RZ, R17 ;  /* 0x000000ffff637224 */ /* 0x000fe200078e0011 */
[----:B------:R3:W4:Y:S01]  /*18420*/  LDL.LU.S16 R7, [R1+0x58] ;  /* 0x0000580001077983 */ /* 0x0007220000300600 */
[----:B------:R-:W-:-:S02]  /*18430*/  IMAD.MOV.U32 R96, RZ, RZ, R16 ;  /* 0x000000ffff607224 */ /* 0x000fc400078e0010 */
[----:B------:R-:W-:Y:S02]  /*18440*/  IMAD.MOV.U32 R97, RZ, RZ, R14 ;  /* 0x000000ffff617224 */ /* 0x000fe400078e000e */
[----:B------:R-:W-:Y:S01]  /*18450*/  IMAD.MOV.U32 R14, RZ, RZ, R90 ;  /* 0x000000ffff0e7224 */ /* 0x000fe200078e005a */
[----:B--2---:R-:W-:-:S05]  /*18460*/  @!P5 HFMA2.BF16_V2 R2, -RZ.H0_H0, RZ.H0_H0, -R148.H0_H0 ;  /* 0x200000ffff02d231 */ /* 0x004fca0000340994 */
[----:B------:R-:W-:Y:S01]  /*18470*/  PRMT R5, R2, 0x7610, R5 ;  /* 0x0000761002057816 */ /* 0x000fe20000000005 */
[----:B------:R-:W-:-:S04]  /*18480*/  IMAD.MOV.U32 R2, RZ, RZ, R140 ;  /* 0x000000ffff027224 */ /* 0x000fc800078e008c */
[----:B------:R-:W-:Y:S02]  /*18490*/  IMAD.WIDE R16, R31, 0x2, R2 ;  /* 0x000000021f107825 */ /* 0x000fe400078e0202 */
[----:B------:R3:W2:Y:S02]  /*184a0*/  LDL.LU.S16 R3, [R1+0x54] ;  /* 0x0000540001037983 */ /* 0x0006a40000300600 */
[----:B------:R-:W-:Y:S02]  /*184b0*/  IMAD.MOV.U32 R20, RZ, RZ, R14 ;  /* 0x000000ffff147224 */ /* 0x000fe400078e000e */
[----:B------:R-:W-:Y:S02]  /*184c0*/  IMAD.MOV.U32 R14, RZ, RZ, R88 ;  /* 0x000000ffff0e7224 */ /* 0x000fe400078e0058 */
[----:B------:R-:W-:Y:S02]  /*184d0*/  IMAD.MOV.U32 R88, RZ, RZ, R34 ;  /* 0x000000ffff587224 */ /* 0x000fe400078e0022 */
[----:B------:R-:W-:-:S02]  /*184e0*/  IMAD.MOV.U32 R34, RZ, RZ, R35 ;  /* 0x000000ffff227224 */ /* 0x000fc400078e0023 */
[----:B------:R-:W-:Y:S02]  /*184f0*/  IMAD.MOV.U32 R35, RZ, RZ, R62 ;  /* 0x000000ffff237224 */ /* 0x000fe400078e003e */
[----:B------:R-:W-:Y:S02]  /*18500*/  IMAD.MOV.U32 R90, RZ, RZ, R228 ;  /* 0x000000ffff5a7224 */ /* 0x000fe400078e00e4 */
[----:B------:R-:W-:Y:S01]  /*18510*/  IMAD.MOV.U32 R62, RZ, RZ, R229 ;  /* 0x000000ffff3e7224 */ /* 0x000fe200078e00e5 */
[----:B------:R-:W-:Y:S08]  /*18520*/  MUFU.EX2 R228, R66 ;  /* 0x0000004200e47308 */ /* 0x000ff00000000800 */
[----:B------:R-:W1:Y:S01]  /*18530*/  MUFU.EX2 R229, R61 ;  /* 0x0000003d00e57308 */ /* 0x000e620000000800 */
[----:B------:R-:W-:-:S02]  /*18540*/  IMAD.MOV.U32 R18, RZ, RZ, R98 ;  /* 0x000000ffff127224 */ /* 0x000fc400078e0062 */
[----:B------:R-:W-:Y:S01]  /*18550*/  IMAD.MOV.U32 R98, RZ, RZ, R20 ;  /* 0x000000ffff627224 */ /* 0x000fe200078e0014 */
[----:B-1----:R-:W-:-:S04]  /*18560*/  F2FP.BF16.PACK_AB R0, R229, R228 ;  /* 0x000000e4e500723e */ /* 0x002fc800000010ff */
[C---:B------:R-:W-:Y:S01]  /*18570*/  PRMT R146, R0.reuse, 0x7632, R146 ;  /* 0x0000763200927816 */ /* 0x040fe20000000092 */
[----:B------:R-:W-:Y:S01]  /*18580*/  IMAD.MOV.U32 R20, RZ, RZ, R97 ;  /* 0x000000ffff147224 */ /* 0x000fe200078e0061 */
[----:B------:R-:W-:Y:S01]  /*18590*/  PRMT R147, R0, 0x7610, R147 ;  /* 0x0000761000937816 */ /* 0x000fe20000000093 */
[----:B------:R-:W-:Y:S02]  /*185a0*/  IMAD.MOV.U32 R97, RZ, RZ, R46 ;  /* 0x000000ffff617224 */ /* 0x000fe400078e002e */
[----:B------:R-:W-:Y:S02]  /*185b0*/  IMAD.MOV.U32 R46, RZ, RZ, R12 ;  /* 0x000000ffff2e7224 */ /* 0x000fe400078e000c */
[----:B------:R-:W-:Y:S02]  /*185c0*/  IMAD.MOV.U32 R12, RZ, RZ, R58 ;  /* 0x000000ffff0c7224 */ /* 0x000fe400078e003a */
[----:B------:R-:W-:Y:S01]  /*185d0*/  IMAD.MOV.U32 R58, RZ, RZ, R237 ;  /* 0x000000ffff3a7224 */ /* 0x000fe200078e00ed */
[----:B------:R-:W-:Y:S01]  /*185e0*/  PRMT R237, R147, 0x5410, R146 ;  /* 0x0000541093ed7816 */ /* 0x000fe20000000092 */
[----:B----4-:R-:W-:Y:S01]  /*185f0*/  @!P1 HFMA2.BF16_V2 R7, -RZ.H0_H0, RZ.H0_H0, -R147.H0_H0 ;  /* 0x200000ffff079231 */ /* 0x010fe20000340993 */
[----:B------:R-:W-:Y:S01]  /*18600*/  PRMT R104, R149, 0x5410, R148 ;  /* 0x0000541095687816 */ /* 0x000fe20000000094 */
[----:B------:R1:W-:Y:S01]  /*18610*/  STG.E.U16 [R16.64+-0xfe], R4 ;  /* 0xffff020410007986 */ /* 0x0003e2000c101520 */
[----:B------:R-:W-:-:S02]  /*18620*/  @!P5 PRMT R148, R5, 0x5410, RZ ;  /* 0x000054100594d816 */ /* 0x000fc400000000ff */
[----:B------:R-:W-:Y:S02]  /*18630*/  PRMT R2, R7, 0x7610, R2 ;  /* 0x0000761007027816 */ /* 0x000fe40000000002 */
[----:B------:R-:W-:Y:S02]  /*18640*/  @!P4 PRMT R149, R6, 0x5410, RZ ;  /* 0x000054100695c816 */ /* 0x000fe400000000ff */
[----:B------:R-:W-:Y:S01]  /*18650*/  @!P1 PRMT R147, R2, 0x5410, RZ ;  /* 0x0000541002939816 */ /* 0x000fe200000000ff */
[----:B------:R-:W-:Y:S02]  /*18660*/  IMAD.MOV.U32 R56, RZ, RZ, R18 ;  /* 0x000000ffff387224 */ /* 0x000fe400078e0012 */
[----:B------:R-:W-:Y:S02]  /*18670*/  IMAD.MOV.U32 R18, RZ, RZ, R98 ;  /* 0x000000ffff127224 */ /* 0x000fe400078e0062 */
[----:B------:R-:W-:Y:S02]  /*18680*/  IMAD.MOV.U32 R98, RZ, RZ, R20 ;  /* 0x000000ffff627224 */ /* 0x000fe400078e0014 */
[----:B------:R-:W-:-:S02]  /*18690*/  IMAD.MOV.U32 R20, RZ, RZ, R97 ;  /* 0x000000ffff147224 */ /* 0x000fc400078e0061 */
[----:B------:R-:W-:Y:S02]  /*186a0*/  IMAD.MOV.U32 R97, RZ, RZ, R46 ;  /* 0x000000ffff617224 */ /* 0x000fe400078e002e */
[----:B------:R-:W-:Y:S02]  /*186b0*/  IMAD.MOV.U32 R46, RZ, RZ, R12 ;  /* 0x000000ffff2e7224 */ /* 0x000fe400078e000c */
[----:B------:R-:W-:Y:S02]  /*186c0*/  IMAD.MOV.U32 R29, RZ, RZ, R45 ;  /* 0x000000ffff1d7224 */ /* 0x000fe400078e002d */
[----:B------:R-:W-:Y:S01]  /*186d0*/  IMAD.MOV.U32 R45, RZ, RZ, R238 ;  /* 0x000000ffff2d7224 */ /* 0x000fe200078e00ee */
[----:B------:R-:W-:Y:S01]  /*186e0*/  PRMT R238, R225, 0x7054, R225 ;  /* 0x00007054e1ee7816 */ /* 0x000fe200000000e1 */
[----:B------:R-:W-:Y:S02]  /*186f0*/  IMAD.MOV.U32 R116, RZ, RZ, R90 ;  /* 0x000000ffff747224 */ /* 0x000fe400078e005a */
[----:B------:R-:W-:-:S02]  /*18700*/  IMAD.MOV.U32 R90, RZ, RZ, R15 ;  /* 0x000000ffff5a7224 */ /* 0x000fc400078e000f */
[----:B------:R-:W-:Y:S02]  /*18710*/  IMAD.MOV.U32 R117, RZ, RZ, R170 ;  /* 0x000000ffff757224 */ /* 0x000fe400078e00aa */
[----:B------:R-:W-:Y:S01]  /*18720*/  IMAD.MOV.U32 R119, RZ, RZ, R116 ;  /* 0x000000ffff777224 */ /* 0x000fe200078e0074 */
[----:B------:R-:W-:Y:S01]  /*18730*/  STG.E.U16 [R140.64+-0xf0], R67 ;  /* 0xffff10438c007986 */ /* 0x000fe2000c101520 */
[----:B------:R-:W-:Y:S02]  /*18740*/  IMAD.MOV.U32 R116, RZ, RZ, R56 ;  /* 0x000000ffff747224 */ /* 0x000fe400078e0038 */
[----:B------:R-:W-:Y:S01]  /*18750*/  IMAD.MOV.U32 R56, RZ, RZ, R98 ;  /* 0x000000ffff387224 */ /* 0x000fe200078e0062 */
[----:B------:R-:W-:Y:S01]  /*18760*/  STG.E.U16 [R140.64+-0xee], R64 ;  /* 0xffff12408c007986 */ /* 0x000fe2000c101520 */
[----:B------:R-:W-:Y:S02]  /*18770*/  IMAD.MOV.U32 R98, RZ, RZ, R20 ;  /* 0x000000ffff627224 */ /* 0x000fe400078e0014 */
[----:B------:R-:W-:Y:S01]  /*18780*/  IMAD.MOV.U32 R20, RZ, RZ, R97 ;  /* 0x000000ffff147224 */ /* 0x000fe200078e0061 */
[----:B------:R3:W5:Y:S01]  /*18790*/  LDL.LU R170, [R1+0x150] ;  /* 0x0001500001aa7983 */ /* 0x0007620000300800 */
[----:B------:R-:W-:-:S02]  /*187a0*/  IMAD.MOV.U32 R97, RZ, RZ, R46 ;  /* 0x000000ffff617224 */ /* 0x000fc400078e002e */
[----:B------:R-:W-:Y:S01]  /*187b0*/  IMAD.MOV.U32 R46, RZ, RZ, R58 ;  /* 0x000000ffff2e7224 */ /* 0x000fe200078e003a */
[----:B------:R4:W-:Y:S01]  /*187c0*/  STG.E.U16 [R142.64+-0xf0], R37 ;  /* 0xffff10258e007986 */ /* 0x0009e2000c101520 */
[----:B--2---:R-:W-:-:S05]  /*187d0*/  @!P0 HFMA2.BF16_V2 R3, -RZ.H0_H0, RZ.H0_H0, -R146.H0_H0 ;  /* 0x200000ffff038231 */ /* 0x004fca0000340992 */
[----:B------:R-:W-:-:S04]  /*187e0*/  PRMT R0, R3, 0x7610, R0 ;  /* 0x0000761003007816 */ /* 0x000fc80000000000 */
[----:B------:R-:W-:Y:S02]  /*187f0*/  @!P0 PRMT R146, R0, 0x5410, RZ ;  /* 0x0000541000928816 */ /* 0x000fe400000000ff */
[----:B------:R-:W-:-:S05]  /*18800*/  LOP3.LUT R0, R245, UR16, R190, 0x96, !PT ;  /* 0x00000010f5007c12 */ /* 0x000fca000f8e96be */
[----:B-1----:R-:W-:Y:S01]  /*18810*/  IMAD.WIDE.U32 R4, R0, -0x326172a9, RZ ;  /* 0xcd9e8d5700047825 */ /* 0x002fe200078e00ff */
[----:B------:R-:W-:-:S04]  /*18820*/  LOP3.LUT R0, R145, UR11, R244, 0x96, !PT ;  /* 0x0000000b91007c12 */ /* 0x000fc8000f8e96f4 */
        /* <DEDUP_REMOVED lines=12> */
[----:B------:R-:W-:-:S05]  /*188f0*/  IMAD.WIDE.U32 R2, R2, -0x326172a9, RZ ;  /* 0xcd9e8d5702027825 */ /* 0x000fca00078e00ff */
[----:B------:R-:W-:Y:S02]  /*18900*/  LOP3.LUT R0, R3, UR14, R6, 0x96, !PT ;  /* 0x0000000e03007c12 */ /* 0x000fe4000f8e9606 */
[----:B------:R-:W-:-:S04]  /*18910*/  LOP3.LUT R3, R2, 0xffff, RZ, 0xc0, !PT ;  /* 0x0000ffff02037812 */ /* 0x000fc800078ec0ff */
[----:B------:R-:W-:Y:S02]  /*18920*/  SHF.R.U32.HI R6, RZ, 0x8, R3 ;  /* 0x00000008ff067819 */ /* 0x000fe40000011603 */
[----:B------:R-:W-:-:S04]  /*18930*/  LOP3.LUT R3, R2, 0xff, RZ, 0xc0, !PT ;  /* 0x000000ff02037812 */ /* 0x000fc800078ec0ff */
[----:B------:R-:W-:Y:S02]  /*18940*/  PRMT R3, R3, 0x5410, R6 ;  /* 0x0000541003037816 */ /* 0x000fe40000000006 */
[----:B------:R-:W-:-:S03]  /*18950*/  SHF.R.U32.HI R6, RZ, 0x10, R2 ;  /* 0x00000010ff067819 */ /* 0x000fc60000011602 */
[----:B------:R-:W-:-:S05]  /*18960*/  HSET2.LE.AND R3, R3, R238, PT ;  /* 0x000000ee03037233 */ /* 0x000fca0003803000 */
[----:B------:R-:W-:Y:S02]  /*18970*/  LOP3.LUT R10, R3, R29, RZ, 0xc0, !PT ;  /* 0x0000001d030a7212 */ /* 0x000fe400078ec0ff */
[----:B------:R-:W-:Y:S02]  /*18980*/  SHF.R.U32.HI R3, RZ, 0x18, R2 ;  /* 0x00000018ff037819 */ /* 0x000fe40000011602 */
[----:B------:R-:W-:-:S04]  /*18990*/  LOP3.LUT R2, R6, 0xff, RZ, 0xc0, !PT ;  /* 0x000000ff06027812 */ /* 0x000fc800078ec0ff */
[----:B------:R-:W-:Y:S02]  /*189a0*/  PRMT R11, R2, 0x5410, R3 ;  /* 0x00005410020b7816 */ /* 0x000fe40000000003 */
[C---:B------:R-:W-:Y:S02]  /*189b0*/  LOP3.LUT R2, R0.reuse, 0xffff, RZ, 0xc0, !PT ;  /* 0x0000ffff00027812 */ /* 0x040fe400078ec0ff */
[----:B------:R-:W-:Y:S02]  /*189c0*/  LOP3.LUT R7, R7, UR6, R8, 0x96, !PT ;  /* 0x0000000607077c12 */ /* 0x000fe4000f8e9608 */
[----:B------:R-:W-:Y:S02]  /*189d0*/  SHF.R.U32.HI R3, RZ, 0x8, R2 ;  /* 0x00000008ff037819 */ /* 0x000fe40000011602 */
[----:B------:R-:W-:Y:S02]  /*189e0*/  LOP3.LUT R2, R0, 0xff, RZ, 0xc0, !PT ;  /* 0x000000ff00027812 */ /* 0x000fe400078ec0ff */
[----:B------:R-:W-:-:S02]  /*189f0*/  SHF.R.U32.HI R6, RZ, 0x10, R0 ;  /* 0x00000010ff067819 */ /* 0x000fc40000011600 */
[----:B------:R-:W-:Y:S01]  /*18a00*/  PRMT R8, R2, 0x5410, R3 ;  /* 0x0000541002087816 */ /* 0x000fe20000000003 */
[----:B------:R-:W-:Y:S01]  /*18a10*/  IMAD.WIDE.U32 R2, R7, -0x2daee0ad, RZ ;  /* 0xd2511f5307027825 */ /* 0x000fe200078e00ff */
[----:B------:R-:W-:Y:S02]  /*18a20*/  SHF.R.U32.HI R7, RZ, 0x18, R0 ;  /* 0x00000018ff077819 */ /* 0x000fe40000011600 */
[----:B------:R-:W-:Y:S02]  /*18a30*/  LOP3.LUT R6, R6, 0xff, RZ, 0xc0, !PT ;  /* 0x000000ff06067812 */ /* 0x000fe400078ec0ff */
[----:B------:R-:W-:Y:S02]  /*18a40*/  LOP3.LUT R0, R3, UR13, R12, 0x96, !PT ;  /* 0x0000000d03007c12 */ /* 0x000fe4000f8e960c */
[----:B------:R-:W-:Y:S02]  /*18a50*/  PRMT R12, R6, 0x5410, R7 ;  /* 0x00005410060c7816 */ /* 0x000fe40000000007 */
        /* <DEDUP_REMOVED lines=10> */
[----:B------:R-:W-:Y:S01]  /*18b00*/  LOP3.LUT R0, R2, 0xff, RZ, 0xc0, !PT ;  /* 0x000000ff02007812 */ /* 0x000fe200078ec0ff */
[----:B------:R-:W-:-:S03]  /*18b10*/  IMAD.MOV.U32 R29, RZ, RZ, R14 ;  /* 0x000000ffff1d7224 */ /* 0x000fc600078e000e */
[----:B------:R-:W-:Y:S02]  /*18b20*/  PRMT R14, R0, 0x5410, R3 ;  /* 0x00005410000e7816 */ /* 0x000fe40000000003 */
[--C-:B------:R-:W-:Y:S02]  /*18b30*/  SHF.R.U32.HI R0, RZ, 0x10, R2.reuse ;  /* 0x00000010ff007819 */ /* 0x100fe40000011602 */
[----:B------:R-:W-:Y:S02]  /*18b40*/  SHF.R.U32.HI R2, RZ, 0x18, R2 ;  /* 0x00000018ff027819 */ /* 0x000fe40000011602 */
[----:B------:R-:W-:Y:S02]  /*18b50*/  LOP3.LUT R0, R0, 0xff, RZ, 0xc0, !PT ;  /* 0x000000ff00007812 */ /* 0x000fe400078ec0ff */
[----:B------:R-:W-:Y:S02]  /*18b60*/  IADD3 R3, R239, 0x1, RZ ;  /* 0x00000001ef037810 */ /* 0x000fe40007ffe0ff */
[----:B------:R-:W-:Y:S01]  /*18b70*/  PRMT R13, R0, 0x5410, R2 ;  /* 0x00005410000d7816 */ /* 0x000fe20000000002 */
[--C-:B------:R-:W-:Y:S01]  /*18b80*/  HSET2.LE.AND R0, R11, R238.reuse, PT ;  /* 0x000000ee0b007233 */ /* 0x100fe20003803000 */
[----:B------:R-:W-:Y:S01]  /*18b90*/  LOP3.LUT R3, R191, UR35, R3, 0x96, !PT ;  /* 0x00000023bf037c12 */ /* 0x000fe2000f8e9603 */
[----:B------:R-:W-:-:S03]  /*18ba0*/  HSET2.LE.AND R2, R8, R238, PT ;  /* 0x000000ee08027233 */ /* 0x000fc60003803000 */
[----:B------:R-:W-:Y:S01]  /*18bb0*/  LOP3.LUT R11, R0, R117, RZ, 0xc0, !PT ;  /* 0x00000075000b7212 */ /* 0x000fe200078ec0ff */
[----:B------:R-:W-:Y:S01]  /*18bc0*/  IMAD.MOV.U32 R117, RZ, RZ, R29 ;  /* 0x000000ffff757224 */ /* 0x000fe200078e001d */
[----:B------:R-:W-:Y:S01]  /*18bd0*/  LOP3.LUT R8, R2, R169, RZ, 0xc0, !PT ;  /* 0x000000a902087212 */ /* 0x000fe200078ec0ff */
[----:B------:R-:W-:Y:S01]  /*18be0*/  IMAD.MOV.U32 R29, RZ, RZ, R18 ;  /* 0x000000ffff1d7224 */ /* 0x000fe200078e0012 */
[--C-:B------:R-:W-:Y:S01]  /*18bf0*/  HSET2.LE.AND R2, R9, R238.reuse, PT ;  /* 0x000000ee09027233 */ /* 0x100fe20003803000 */
[----:B------:R-:W-:Y:S01]  /*18c00*/  IMAD.WIDE.U32 R18, R3, -0x326172a9, RZ ;  /* 0xcd9e8d5703127825 */ /* 0x000fe200078e00ff */
[----:B------:R-:W-:Y:S01]  /*18c10*/  HSET2.LE.AND R0, R12, R238, PT ;  /* 0x000000ee0c007233 */ /* 0x000fe20003803000 */
[----:B------:R-:W-:Y:S02]  /*18c20*/  STG.E.U16 [R142.64+-0xee], R65 ;  /* 0xffff12418e007986 */ /* 0x000fe4000c101520 */
[----:B------:R-:W-:Y:S02]  /*18c30*/  LOP3.LUT R12, R2, R116, RZ, 0xc0, !PT ;  /* 0x00000074020c7212 */ /* 0x000fe400078ec0ff */
[----:B------:R-:W-:Y:S01]  /*18c40*/  LOP3.LUT R3, R19, UR17, R119, 0x96, !PT ;  /* 0x0000001113037c12 */ /* 0x000fe2000f8e9677 */
[----:B------:R-:W-:Y:S01]  /*18c50*/  IMAD.MOV.U32 R58, RZ, RZ, R164 ;  /* 0x000000ffff3a7224 */ /* 0x000fe200078e00a4 */
[----:B------:R-:W-:Y:S01]  /*18c60*/  LOP3.LUT R2, R5, UR12, R18, 0x96, !PT ;  /* 0x0000000c05027c12 */ /* 0x000fe2000f8e9612 */
[----:B------:R-:W-:Y:S01]  /*18c70*/  IMAD.MOV.U32 R33, RZ, RZ, R34 ;  /* 0x000000ffff217224 */ /* 0x000fe200078e0022 */
[----:B------:R3:W5:Y:S01]  /*18c80*/  LDL.LU R169, [R1+0x14c] ;  /* 0x00014c0001a97983 */ /* 0x0007620000300800 */
[----:B------:R-:W-:Y:S01]  /*18c90*/  IMAD.WIDE.U32 R6, R3, -0x2daee0ad, RZ ;  /* 0xd2511f5303067825 */ /* 0x000fe200078e00ff */
[----:B------:R-:W-:-:S02]  /*18ca0*/  LOP3.LUT R9, R0, R117, RZ, 0xc0, !PT ;  /* 0x0000007500097212 */ /* 0x000fc400078ec0ff */
[----:B------:R3:W5:Y:S01]  /*18cb0*/  LDL.LU R164, [R1+0x148] ;  /* 0x0001480001a47983 */ /* 0x0007620000300800 */
        /* <DEDUP_REMOVED lines=8> */
[----:B------:R-:W-:Y:S02]  /*18d40*/  IMAD.MOV.U32 R116, RZ, RZ, R56 ;  /* 0x000000ffff747224 */ /* 0x000fe400078e0038 */
[----:B------:R-:W-:Y:S02]  /*18d50*/  IMAD.MOV.U32 R29, RZ, RZ, R98 ;  /* 0x000000ffff1d7224 */ /* 0x000fe400078e0062 */
[----:B------:R-:W-:Y:S02]  /*18d60*/  IMAD.MOV.U32 R56, RZ, RZ, R97 ;  /* 0x000000ffff387224 */ /* 0x000fe400078e0061 */
[----:B------:R-:W-:Y:S02]  /*18d70*/  IMAD.MOV.U32 R98, RZ, RZ, R46 ;  /* 0x000000ffff627224 */ /* 0x000fe400078e002e */
[----:B------:R-:W-:-:S04]  /*18d80*/  IMAD.WIDE.U32 R4, R0, -0x2daee0ad, RZ ;  /* 0xd2511f5300047825 */ /* 0x000fc800078e00ff */
[----:B------:R-:W-:Y:S02]  /*18d90*/  IMAD.MOV.U32 R46, RZ, RZ, R201 ;  /* 0x000000ffff2e7224 */ /* 0x000fe400078e00c9 */
[----:B------:R-:W-:Y:S02]  /*18da0*/  IMAD.MOV.U32 R97, RZ, RZ, R200 ;  /* 0x000000ffff617224 */ /* 0x000fe400078e00c8 */
[----:B------:R-:W-:Y:S01]  /*18db0*/  IMAD.WIDE.U32 R200, R3, -0x2daee0ad, RZ ;  /* 0xd2511f5303c87825 */ /* 0x000fe200078e00ff */
[----:B------:R-:W-:Y:S01]  /*18dc0*/  LOP3.LUT R5, R5, UR7, R2, 0x96, !PT ;  /* 0x0000000705057c12 */ /* 0x000fe2000f8e9602 */
[--C-:B------:R-:W-:Y:S02]  /*18dd0*/  HSET2.LE.AND R2, R14, R238.reuse, PT ;  /* 0x000000ee0e027233 */ /* 0x100fe40003803000 */
[--C-:B------:R-:W-:Y:S01]  /*18de0*/  HSET2.LE.AND R3, R13, R238.reuse, PT ;  /* 0x000000ee0d037233 */ /* 0x100fe20003803000 */
[----:B------:R-:W-:Y:S01]  /*18df0*/  LOP3.LUT R4, R201, UR5, R4, 0x96, !PT ;  /* 0x00000005c9047c12 */ /* 0x000fe2000f8e9604 */
[----:B------:R-:W-:Y:S01]  /*18e00*/  HSET2.LE.AND R0, R15, R238, PT ;  /* 0x000000ee0f007233 */ /* 0x000fe20003803000 */
[----:B------:R-:W-:Y:S01]  /*18e10*/  LOP3.LUT R14, R2, R116, RZ, 0xc0, !PT ;  /* 0x00000074020e7212 */ /* 0x000fe200078ec0ff */
[----:B----4-:R-:W-:Y:S01]  /*18e20*/  IMAD.WIDE.U32 R36, R5, -0x326172a9, RZ ;  /* 0xcd9e8d5705247825 */ /* 0x010fe200078e00ff */
[----:B------:R-:W-:-:S03]  /*18e30*/  LOP3.LUT R15, R3, R29, RZ, 0xc0, !PT ;  /* 0x0000001d030f7212 */ /* 0x000fc600078ec0ff */
[----:B------:R-:W-:-:S04]  /*18e40*/  IMAD.WIDE.U32 R2, R4, -0x326172a9, RZ ;  /* 0xcd9e8d5704027825 */ /* 0x000fc800078e00ff */
[----:B------:R-:W-:Y:S01]  /*18e50*/  IMAD.WIDE.U32 R4, R56, -0x326172a9, RZ ;  /* 0xcd9e8d5738047825 */ /* 0x000fe200078e00ff */
[----:B------:R-:W-:-:S04]  /*18e60*/  LOP3.LUT R13, R0, R117, RZ, 0xc0, !PT ;  /* 0x00000075000d7212 */ /* 0x000fc800078ec0ff */
[----:B------:R-:W-:-:S05]  /*18e70*/  LOP3.LUT R0, R5, R98, RZ, 0x3c, !PT ;  /* 0x0000006205007212 */ /* 0x000fca00078e3cff */
[----:B------:R-:W-:Y:S01]  /*18e80*/  IMAD.WIDE.U32 R30, R0, -0x2daee0ad, RZ ;  /* 0xd2511f53001e7825 */ /* 0x000fe200078e00ff */
[C---:B------:R-:W-:Y:S02]  /*18e90*/  LOP3.LUT R116, R2.reuse, 0xffff, RZ, 0xc0, !PT ;  /* 0x0000ffff02747812 */ /* 0x040fe400078ec0ff */
[----:B------:R-:W-:Y:S02]  /*18ea0*/  LOP3.LUT R119, R2, 0xff, RZ, 0xc0, !PT ;  /* 0x000000ff02777812 */ /* 0x000fe400078ec0ff */
[--C-:B------:R-:W-:Y:S02]  /*18eb0*/  SHF.R.U32.HI R118, RZ, 0x10, R2.reuse ;  /* 0x00000010ff767819 */ /* 0x100fe40000011602 */
[----:B------:R-:W-:Y:S02]  /*18ec0*/  SHF.R.U32.HI R117, RZ, 0x18, R2 ;  /* 0x00000018ff757819 */ /* 0x000fe40000011602 */
[----:B------:R-:W-:Y:S02]  /*18ed0*/  LOP3.LUT R0, R31, UR16, R190, 0x96, !PT ;  /* 0x000000101f007c12 */ /* 0x000fe4000f8e96be */
[----:B------:R-:W-:Y:S01]  /*18ee0*/  LOP3.LUT R2, R25, UR17, R4, 0x96, !PT ;  /* 0x0000001119027c12 */ /* 0x000fe2000f8e9604 */
[----:B------:R-:W-:Y:S01]  /*18ef0*/  IMAD.MOV.U32 R98, RZ, RZ, R28 ;  /* 0x000000ffff627224 */ /* 0x000fe200078e001c */
[----:B------:R-:W-:Y:S01]  /*18f00*/  LOP3.LUT R36, R3, UR14, R36, 0x96, !PT ;  /* 0x0000000e03247c12 */ /* 0x000fe2000f8e9624 */
[----:B------:R-:W-:-:S04]  /*18f10*/  IMAD.WIDE.U32 R28, R0, -0x326172a9, RZ ;  /* 0xcd9e8d57001c7825 */ /* 0x000fc800078e00ff */
[----:B------:R-:W-:Y:S01]  /*18f20*/  IMAD.WIDE.U32 R2, R2, -0x2daee0ad, RZ ;  /* 0xd2511f5302027825 */ /* 0x000fe200078e00ff */
[----:B------:R-:W-:-:S04]  /*18f30*/  LOP3.LUT R0, R29, UR12, R24, 0x96, !PT ;  /* 0x0000000c1d007c12 */ /* 0x000fc8000f8e9618 */
[----:B------:R-:W-:Y:S01]  /*18f40*/  LOP3.LUT R3, R3, UR11, R30, 0x96, !PT ;  /* 0x0000000b03037c12 */ /* 0x000fe2000f8e961e */
[----:B------:R-:W-:Y:S01]  /*18f50*/  IMAD.WIDE.U32 R6, R0, -0x2daee0ad, RZ ;  /* 0xd2511f5300067825 */ /* 0x000fe200078e00ff */
[----:B------:R-:W-:-:S03]  /*18f60*/  LOP3.LUT R31, R19, UR17, R4, 0x96, !PT ;  /* 0x00000011131f7c12 */ /* 0x000fc6000f8e9604 */
[----:B------:R-:W-:Y:S01]  /*18f70*/  IMAD.WIDE.U32 R4, R3, -0x326172a9, RZ ;  /* 0xcd9e8d5703047825 */ /* 0x000fe200078e00ff */
[----:B------:R-:W-:-:S04]  /*18f80*/  LOP3.LUT R0, R7, UR9, R2, 0x96, !PT ;  /* 0x0000000907007c12 */ /* 0x000fc8000f8e9602 */
[----:B------:R-:W-:-:S05]  /*18f90*/  LOP3.LUT R2, R5, UR10, R28, 0x96, !PT ;  /* 0x0000000a05027c12 */ /* 0x000fca000f8e961c */
[----:B------:R-:W-:-:S05]  /*18fa0*/  IMAD.WIDE.U32 R2, R2, -0x2daee0ad, RZ ;  /* 0xd2511f5302027825 */ /* 0x000fca00078e00ff */
[----:B------:R-:W-:Y:S01]  /*18fb0*/  LOP3.LUT R3, R3, UR7, R6, 0x96, !PT ;  /* 0x0000000703037c12 */ /* 0x000fe2000f8e9606 */
[----:B------:R-:W-:Y:S01]  /*18fc0*/  IMAD.WIDE.U32 R6, R0, -0x326172a9, RZ ;  /* 0xcd9e8d5700067825 */ /* 0x000fe200078e00ff */
[----:B------:R-:W-:-:S04]  /*18fd0*/  LOP3.LUT R29, R29, UR12, R18, 0x96, !PT ;  /* 0x0000000c1d1d7c12 */ /* 0x000fc8000f8e9612 */
        /* <DEDUP_REMOVED lines=11> */
[----:B------:R-:W-:Y:S01]  /*19090*/  HSET2.LE.AND R3, R3, R238, PT ;  /* 0x000000ee03037233 */ /* 0x000fe20003803000 */
[----:B------:R-:W-:-:S04]  /*190a0*/  LOP3.LUT R19, R5, UR6, R6, 0x96, !PT ;  /* 0x0000000605137c12 */ /* 0x000fc8000f8e9606 */
[----:B------:R-:W-:Y:S02]  /*190b0*/  LOP3.LUT R6, R3, R22, RZ, 0xc0, !PT ;  /* 0x0000001603067212 */ /* 0x000fe400078ec0ff */
[----:B------:R-:W-:Y:S02]  /*190c0*/  SHF.R.U32.HI R3, RZ, 0x18, R2 ;  /* 0x00000018ff037819 */ /* 0x000fe40000011602 */
[----:B------:R-:W-:-:S04]  /*190d0*/  LOP3.LUT R2, R4, 0xff, RZ, 0xc0, !PT ;  /* 0x000000ff04027812 */ /* 0x000fc800078ec0ff */
[----:B------:R-:W-:-:S05]  /*190e0*/  PRMT R2, R2, 0x5410, R3 ;  /* 0x0000541002027816 */ /* 0x000fca0000000003 */
[----:B------:R-:W-:-:S05]  /*190f0*/  HSET2.LE.AND R2, R2, R238, PT ;  /* 0x000000ee02027233 */ /* 0x000fca0003803000 */
[----:B------:R-:W-:Y:S02]  /*19100*/  LOP3.LUT R7, R2, R32, RZ, 0xc0, !PT ;  /* 0x0000002002077212 */ /* 0x000fe400078ec0ff */
        /* <DEDUP_REMOVED lines=9> */
[----:B------:R-:W-:-:S05]  /*191a0*/  PRMT R0, R0, 0x5410, R2 ;  /* 0x0000541000007816 */ /* 0x000fca0000000002 */
[----:B------:R-:W-:Y:S01]  /*191b0*/  HSET2.LE.AND R0, R0, R238, PT ;  /* 0x000000ee00007233 */ /* 0x000fe20003803000 */
[----:B------:R-:W-:-:S04]  /*191c0*/  IMAD.MOV.U32 R2, RZ, RZ, R20 ;  /* 0x000000ffff027224 */ /* 0x000fc800078e0014 */
[----:B------:R-:W-:Y:S01]  /*191d0*/  LOP3.LUT R5, R0, R41, RZ, 0xc0, !PT ;  /* 0x0000002900057212 */ /* 0x000fe200078ec0ff */
[----:B------:R-:W-:Y:S02]  /*191e0*/  IMAD.MOV.U32 R0, RZ, RZ, R23 ;  /* 0x000000ffff007224 */ /* 0x000fe400078e0017 */
[----:B------:R-:W1:Y:S01]  /*191f0*/  LDSM.16.MT88.4 R20, [R165+0x6000] ;  /* 0x00600000a514783b */ /* 0x000e620000004200 */
[----:B------:R-:W-:Y:S02]  /*19200*/  IMAD.MOV.U32 R34, RZ, RZ, R35 ;  /* 0x000000ffff227224 */ /* 0x000fe400078e0023 */
[----:B------:R-:W-:Y:S02]  /*19210*/  IMAD.MOV.U32 R35, RZ, RZ, R62 ;  /* 0x000000ffff237224 */ /* 0x000fe400078e003e */
[----:B------:R-:W-:Y:S02]  /*19220*/  IMAD.MOV.U32 R190, RZ, RZ, R46 ;  /* 0x000000ffffbe7224 */ /* 0x000fe400078e002e */
[----:B------:R-:W-:-:S02]  /*19230*/  IMAD.MOV.U32 R46, RZ, RZ, R58 ;  /* 0x000000ffff2e7224 */ /* 0x000fc400078e003a */
[----:B------:R-:W-:Y:S01]  /*19240*/  IMAD.MOV.U32 R239, RZ, RZ, R27 ;  /* 0x000000ffffef7224 */ /* 0x000fe200078e001b */
[-C--:B-1----:R-:W-:Y:S07]  /*19250*/  HMMA.16816.F32.BF16 R64, R8, R20.reuse, R136 ;  /* 0x000000140840723c */ /* 0x082fee0000041888 */
[----:B------:R-:W-:Y:S02]  /*19260*/  IMAD.MOV.U32 R136, RZ, RZ, R63 ;  /* 0x000000ffff887224 */ /* 0x000fe400078e003f */
[----:B------:R-:W-:Y:S07]  /*19270*/  HMMA.16816.F32.BF16 R60, R4, R20, R112 ;  /* 0x00000014043c723c */ /* 0x000fee0000041870 */
[----:B------:R-:W-:-:S02]  /*19280*/  IMAD.MOV.U32 R112, RZ, RZ, R57 ;  /* 0x000000ffff707224 */ /* 0x000fc400078e0039 */
[----:B------:R-:W-:Y:S01]  /*19290*/  IMAD.MOV.U32 R114, RZ, RZ, R26 ;  /* 0x000000ffff727224 */ /* 0x000fe200078e001a */
[-C--:B------:R-:W-:Y:S08]  /*192a0*/  HMMA.16816.F32.BF16 R56, R4, R22.reuse, R48 ;  /* 0x000000160438723c */ /* 0x080ff00000041830 */
[----:B------:R-:W-:Y:S01]  /*192b0*/  HMMA.16816.F32.BF16 R24, R8, R22, R132 ;  /* 0x000000160818723c */ /* 0x000fe20000041884 */
[----:B------:R-:W1:Y:S01]  /*192c0*/  LDSM.16.MT88.4 R20, [R168+0x6000] ;  /* 0x00600000a814783b */ /* 0x000e620000004200 */
[----:B------:R-:W-:-:S02]  /*192d0*/  IMAD.MOV.U32 R115, RZ, RZ, R78 ;  /* 0x000000ffff737224 */ /* 0x000fc400078e004e */
[----:B------:R-:W-:-:S03]  /*192e0*/  IMAD.MOV.U32 R3, RZ, RZ, R98 ;  /* 0x000000ffff037224 */ /* 0x000fc600078e0062 */
[----:B------:R-:W-:Y:S02]  /*192f0*/  IMAD.MOV.U32 R135, RZ, RZ, R79 ;  /* 0x000000ffff877224 */ /* 0x000fe400078e004f */
[----:B------:R-:W-:Y:S02]  /*19300*/  IMAD.MOV.U32 R134, RZ, RZ, R76 ;  /* 0x000000ffff867224 */ /* 0x000fe400078e004c */
[----:B------:R-:W-:Y:S02]  /*19310*/  IMAD.MOV.U32 R133, RZ, RZ, R77 ;  /* 0x000000ffff857224 */ /* 0x000fe400078e004d */
[----:B------:R-:W-:Y:S02]  /*19320*/  IMAD.MOV.U32 R139, RZ, RZ, R99 ;  /* 0x000000ffff8b7224 */ /* 0x000fe400078e0063 */
[----:B------:R-:W-:Y:S02]  /*19330*/  IMAD.MOV.U32 R138, RZ, RZ, R96 ;  /* 0x000000ffff8a7224 */ /* 0x000fe400078e0060 */
[----:B------:R-:W-:Y:S01]  /*19340*/  IMAD.MOV.U32 R137, RZ, RZ, R97 ;  /* 0x000000ffff897224 */ /* 0x000fe200078e0061 */
[C---:B-1----:R-:W-:Y:S08]  /*19350*/  HMMA.16816.F32.BF16 R76, R4.reuse, R20, R72 ;  /* 0x00000014044c723c */ /* 0x042ff00000041848 */
[----:B------:R-:W-:Y:S08]  /*19360*/  HMMA.16816.F32.BF16 R72, R4, R22, R92 ;  /* 0x000000160448723c */ /* 0x000ff0000004185c */
[C---:B------:R-:W-:Y:S08]  /*19370*/  HMMA.16816.F32.BF16 R96, R8.reuse, R20, R128 ;  /* 0x000000140860723c */ /* 0x040ff00000041880 */
[----:B------:R-:W-:Y:S01]  /*19380*/  HMMA.16816.F32.BF16 R92, R8, R22, R240 ;  /* 0x00000016085c723c */ /* 0x000fe200000418f0 */
[----:B------:R-:W1:Y:S01]  /*19390*/  LDSM.16.MT88.4 R20, [R166+0x6000] ;  /* 0x00600000a614783b */ /* 0x000e620000004200 */
        /* <DEDUP_REMOVED lines=8> */
[----:B-1----:R-:W-:Y:S08]  /*19420*/  HMMA.16816.F32.BF16 R48, R4, R22, R84 ;  /* 0x000000160430723c */ /* 0x002ff00000041854 */
[-C--:B------:R-:W-:Y:S08]  /*19430*/  HMMA.16816.F32.BF16 R88, R8, R20.reuse, R248 ;  /* 0x000000140858723c */ /* 0x080ff000000418f8 */
[----:B------:R-:W-:Y:S08]  /*19440*/  HMMA.16816.F32.BF16 R52, R4, R20, R108 ;  /* 0x000000140434723c */ /* 0x000ff0000004186c */
[----:B------:R-:W-:Y:S01]  /*19450*/  HMMA.16816.F32.BF16 R84, R8, R22, R44 ;  /* 0x000000160854723c */ /* 0x000fe2000004182c */
[----:B------:R-:W1:Y:S01]  /*19460*/  LDSM.16.MT88.4 R20, [R167+0x6000] ;  /* 0x00600000a714783b */ /* 0x000e620000004200 */
[----:B------:R-:W-:-:S06]  /*19470*/  IMAD.MOV.U32 R131, RZ, RZ, R43 ;  /* 0x000000ffff837224 */ /* 0x000fcc00078e002b */
[----:B-1----:R-:W-:Y:S07]  /*19480*/  HMMA.16816.F32.BF16 R40, R4, R22, R124 ;  /* 0x000000160428723c */ /* 0x002fee000004187c */
[----:B------:R-:W-:Y:S02]  /*19490*/  IMAD.MOV.U32 R127, RZ, RZ, R2 ;  /* 0x000000ffff7f7224 */ /* 0x000fe400078e0002 */
[----:B------:R-:W-:Y:S01]  /*194a0*/  IMAD.MOV.U32 R126, RZ, RZ, R3 ;  /* 0x000000ffff7e7224 */ /* 0x000fe200078e0003 */
[----:B------:R-:W-:Y:S01]  /*194b0*/  HMMA.16816.F32.BF16 R80, R8, R20, R80 ;  /* 0x000000140850723c */ /* 0x000fe20000041850 */
[----:B------:R-:W-:-:S07]  /*194c0*/  IMAD.WIDE.U32 R2, R19, -0x2daee0ad, RZ ;  /* 0xd2511f5313027825 */ /* 0x000fce00078e00ff */
[----:B------:R-:W-:Y:S01]  /*194d0*/  HMMA.16816.F32.BF16 R32, R8, R22, R32 ;  /* 0x000000160820723c */ /* 0x000fe20000041820 */
[----:B------:R-:W1:Y:S07]  /*194e0*/  LDSM.16.MT88.4 R8, [R165+0x6800] ;  /* 0x00680000a508783b */ /* 0x000e6e0000004200 */
[----:B------:R-:W-:Y:S01]  /*194f0*/  HMMA.16816.F32.BF16 R44, R4, R20, R120 ;  /* 0x00000014042c723c */ /* 0x000fe20000041878 */
[----:B------:R-:W-:Y:S01]  /*19500*/  IMAD.MOV.U32 R241, RZ, RZ, R136 ;  /* 0x000000fffff17224 */ /* 0x000fe200078e0088 */
[----:B------:R-:W2:Y:S05]  /*19510*/  LDSM.16.MT88.4 R20, [R166+0x6800] ;  /* 0x00680000a614783b */ /* 0x000eaa0000004200 */
[----:B------:R-:W-:Y:S01]  /*19520*/  IMAD.MOV.U32 R120, RZ, RZ, R0 ;  /* 0x000000ffff787224 */ /* 0x000fe200078e0000 */
[----:B------:R-:W-:-:S02]  /*19530*/  LOP3.LUT R0, R3, UR13, R18, 0x96, !PT ;  /* 0x0000000d03007c12 */ /* 0x000fc4000f8e9612 */
[C---:B------:R-:W-:Y:S02]  /*19540*/  LOP3.LUT R3, R2.reuse, 0xffff, RZ, 0xc0, !PT ;  /* 0x0000ffff02037812 */ /* 0x040fe400078ec0ff */
[----:B------:R-:W-:Y:S02]  /*19550*/  LOP3.LUT R4, R2, 0xff, RZ, 0xc0, !PT ;  /* 0x000000ff02047812 */ /* 0x000fe400078ec0ff */
[----:B------:R-:W-:Y:S02]  /*19560*/  SHF.R.U32.HI R5, RZ, 0x8, R3 ;  /* 0x00000008ff057819 */ /* 0x000fe40000011603 */
[----:B------:R-:W-:Y:S02]  /*19570*/  SHF.R.U32.HI R3, RZ, 0x10, R2 ;  /* 0x00000010ff037819 */ /* 0x000fe40000011602 */
[----:B------:R-:W-:Y:S02]  /*19580*/  PRMT R18, R4, 0x5410, R5 ;  /* 0x0000541004127816 */ /* 0x000fe40000000005 */
[----:B------:R-:W-:-:S02]  /*19590*/  SHF.R.U32.HI R4, RZ, 0x10, R0 ;  /* 0x00000010ff047819 */ /* 0x000fc40000011600 */
[----:B------:R-:W-:Y:S02]  /*195a0*/  SHF.R.U32.HI R7, RZ, 0x18, R2 ;  /* 0x00000018ff077819 */ /* 0x000fe40000011602 */
[----:B------:R-:W-:Y:S02]  /*195b0*/  LOP3.LUT R5, R3, 0xff, RZ, 0xc0, !PT ;  /* 0x000000ff03057812 */ /* 0x000fe400078ec0ff */
[C---:B------:R-:W-:Y:S02]  /*195c0*/  LOP3.LUT R2, R0.reuse, 0xffff, RZ, 0xc0, !PT ;  /* 0x0000ffff00027812 */ /* 0x040fe400078ec0ff */
[----:B------:R-:W-:Y:S02]  /*195d0*/  LOP3.LUT R6, R0, 0xff, RZ, 0xc0, !PT ;  /* 0x000000ff00067812 */ /* 0x000fe400078ec0ff */
[----:B------:R-:W-:Y:S02]  /*195e0*/  SHF.R.U32.HI R3, RZ, 0x18, R0 ;  /* 0x00000018ff037819 */ /* 0x000fe40000011600 */
[----:B------:R-:W-:-:S02]  /*195f0*/  LOP3.LUT R0, R4, 0xff, RZ, 0xc0, !PT ;  /* 0x000000ff04007812 */ /* 0x000fc400078ec0ff */
[----:B------:R-:W-:Y:S02]  /*19600*/  SHF.R.U32.HI R2, RZ, 0x8, R2 ;  /* 0x00000008ff027819 */ /* 0x000fe40000011602 */
[----:B------:R-:W-:Y:S01]  /*19610*/  PRMT R3, R0, 0x5410, R3 ;  /* 0x0000541000037816 */ /* 0x000fe20000000003 */
[--C-:B------:R-:W-:Y:S01]  /*19620*/  HSET2.LE.AND R0, R18, R238.reuse, PT ;  /* 0x000000ee12007233 */ /* 0x100fe20003803000 */
[----:B------:R-:W-:Y:S02]  /*19630*/  PRMT R5, R5, 0x5410, R7 ;  /* 0x0000541005057816 */ /* 0x000fe40000000007 */
[----:B------:R-:W-:Y:S01]  /*19640*/  PRMT R2, R6, 0x5410, R2 ;  /* 0x0000541006027816 */ /* 0x000fe20000000002 */
[--C-:B------:R-:W-:Y:S01]  /*19650*/  HSET2.LE.AND R3, R3, R238.reuse, PT ;  /* 0x000000ee03037233 */ /* 0x100fe20003803000 */
[----:B------:R-:W-:Y:S01]  /*19660*/  LOP3.LUT R6, R0, R101, RZ, 0xc0, !PT ;  /* 0x0000006500067212 */ /* 0x000fe200078ec0ff */
[--C-:B------:R-:W-:Y:S02]  /*19670*/  HSET2.LE.AND R0, R5, R238.reuse, PT ;  /* 0x000000ee05007233 */ /* 0x100fe40003803000 */
[----:B------:R-:W-:Y:S01]  /*19680*/  HSET2.LE.AND R2, R2, R238, PT ;  /* 0x000000ee02027233 */ /* 0x000fe20003803000 */
[----:B------:R-:W-:-:S02]  /*19690*/  LOP3.LUT R5, R3, R102, RZ, 0xc0, !PT ;  /* 0x0000006603057212 */ /* 0x000fc400078ec0ff */
[----:B------:R-:W-:Y:S02]  /*196a0*/  LOP3.LUT R7, R0, R100, RZ, 0xc0, !PT ;  /* 0x0000006400077212 */ /* 0x000fe400078ec0ff */
[----:B------:R-:W-:Y:S01]  /*196b0*/  LOP3.LUT R4, R2, R103, RZ, 0xc0, !PT ;  /* 0x0000006702047212 */ /* 0x000fe200078ec0ff */
[----:B------:R-:W-:Y:S01]  /*196c0*/  IMAD.MOV.U32 R243, RZ, RZ, R137 ;  /* 0x000000fffff37224 */ /* 0x000fe200078e0089 */
[----:B-1----:R-:W-:Y:S01]  /*196d0*/  HMMA.16816.F32.BF16 R108, R12, R10, R24 ;  /* 0x0000000a0c6c723c */ /* 0x002fe20000041818 */
[----:B------:R-:W-:Y:S01]  /*196e0*/  IMAD.MOV.U32 R242, RZ, RZ, R138 ;  /* 0x000000fffff27224 */ /* 0x000fe200078e008a */
[----:B------:R-:W1:Y:S01]  /*196f0*/  LDSM.16.MT88.4 R24, [R168+0x6800] ;  /* 0x00680000a818783b */ /* 0x000e620000004200 */
[----:B------:R-:W-:-:S05]  /*19700*/  IMAD.MOV.U32 R121, RZ, RZ, R139 ;  /* 0x000000ffff797224 */ /* 0x000fca00078e008b */
[-C--:B------:R-:W-:Y:S08]  /*19710*/  HMMA.16816.F32.BF16 R136, R12, R8.reuse, R64 ;  /* 0x000000080c88723c */ /* 0x080ff00000041840 */
[C---:B------:R-:W-:Y:S08]  /*19720*/  HMMA.16816.F32.BF16 R60, R4.reuse, R8, R60 ;  /* 0x00000008043c723c */ /* 0x040ff0000004183c */
[----:B------:R-:W-:Y:S01]  /*19730*/  HMMA.16816.F32.BF16 R56, R4, R10, R56 ;  /* 0x0000000a0438723c */ /* 0x000fe20000041838 */
[----:B------:R-:W4:Y:S01]  /*19740*/  LDSM.16.MT88.4 R8, [R167+0x6800] ;  /* 0x00680000a708783b */ /* 0x000f220000004200 */
[----:B------:R-:W-:-:S06]  /*19750*/  IMAD.WIDE.U32 R2, R29, -0x2daee0ad, RZ ;  /* 0xd2511f531d027825 */ /* 0x000fcc00078e00ff */
[C---:B--2---:R-:W-:Y:S08]  /*19760*/  HMMA.16816.F32.BF16 R52, R4.reuse, R20, R52 ;  /* 0x000000140434723c */ /* 0x044ff00000041834 */
[C---:B------:R-:W-:Y:S08]  /*19770*/  HMMA.16816.F32.BF16 R48, R4.reuse, R22, R48 ;  /* 0x000000160430723c */ /* 0x040ff00000041830 */
[C---:B-1----:R-:W-:Y:S08]  /*19780*/  HMMA.16816.F32.BF16 R76, R4.reuse, R24, R76 ;  /* 0x00000018044c723c */ /* 0x042ff0000004184c */
[C---:B------:R-:W-:Y:S08]  /*19790*/  HMMA.16816.F32.BF16 R72, R4.reuse, R26, R72 ;  /* 0x0000001a0448723c */ /* 0x040ff00000041848 */
[C---:B----4-:R-:W-:Y:S08]  /*197a0*/  HMMA.16816.F32.BF16 R44, R4.reuse, R8, R44 ;  /* 0x00000008042c723c */ /* 0x050ff0000004182c */
        /* <DEDUP_REMOVED lines=10> */
[----:B------:R-:W-:-:S04]  /*19850*/  LOP3.LUT R5, R5, UR7, R2, 0x96, !PT ;  /* 0x0000000705057c12 */ /* 0x000fc8000f8e9602 */
[----:B------:R-:W-:-:S05]  /*19860*/  LOP3.LUT R2, R19, UR5, R4, 0x96, !PT ;  /* 0x0000000513027c12 */ /* 0x000fca000f8e9604 */
[----:B------:R-:W-:-:S04]  /*19870*/  IMAD.WIDE.U32 R2, R2, -0x326172a9, RZ ;  /* 0xcd9e8d5702027825 */ /* 0x000fc800078e00ff */
[----:B------:R-:W-:Y:S01]  /*19880*/  IMAD.WIDE.U32 R28, R5, -0x326172a9, RZ ;  /* 0xcd9e8d57051c7825 */ /* 0x000fe200078e00ff */
[----:B------:R-:W-:-:S04]  /*19890*/  LOP3.LUT R0, R2, 0xffff, RZ, 0xc0, !PT ;  /* 0x0000ffff02007812 */ /* 0x000fc800078ec0ff */
[----:B------:R-:W-:Y:S02]  /*198a0*/  SHF.R.U32.HI R5, RZ, 0x8, R0 ;  /* 0x00000008ff057819 */ /* 0x000fe40000011600 */
[----:B------:R-:W-:Y:S02]  /*198b0*/  LOP3.LUT R0, R3, UR14, R28, 0x96, !PT ;  /* 0x0000000e03007c12 */ /* 0x000fe4000f8e961c */
[----:B------:R-:W-:Y:S02]  /*198c0*/  LOP3.LUT R4, R2, 0xff, RZ, 0xc0, !PT ;  /* 0x000000ff02047812 */ /* 0x000fe400078ec0ff */
[--C-:B------:R-:W-:Y:S02]  /*198d0*/  SHF.R.U32.HI R6, RZ, 0x10, R2.reuse ;  /* 0x00000010ff067819 */ /* 0x100fe40000011602 */
[----:B------:R-:W-:Y:S02]  /*198e0*/  SHF.R.U32.HI R7, RZ, 0x18, R2 ;  /* 0x00000018ff077819 */ /* 0x000fe40000011602 */
[----:B------:R-:W-:-:S04]  /*198f0*/  LOP3.LUT R2, R0, 0xffff, RZ, 0xc0, !PT ;  /* 0x0000ffff00027812 */ /* 0x000fc800078ec0ff */
[----:B------:R-:W-:Y:S02]  /*19900*/  SHF.R.U32.HI R3, RZ, 0x8, R2 ;  /* 0x00000008ff037819 */ /* 0x000fe40000011602 */
[----:B------:R-:W-:Y:S01]  /*19910*/  LOP3.LUT R2, R0, 0xff, RZ, 0xc0, !PT ;  /* 0x000000ff00027812 */ /* 0x000fe200078ec0ff */
[----:B------:R-:W-:Y:S03]  /*19920*/  HMMA.16816.F32.BF16 R80, R12, R8, R80 ;  /* 0x000000080c50723c */ /* 0x000fe60000041850 */
[----:B------:R-:W-:Y:S02]  /*19930*/  PRMT R3, R2, 0x5410, R3 ;  /* 0x0000541002037816 */ /* 0x000fe40000000003 */
[----:B------:R-:W-:Y:S02]  /*19940*/  SHF.R.U32.HI R2, RZ, 0x10, R0 ;  /* 0x00000010ff027819 */ /* 0x000fe40000011600 */
[----:B------:R-:W-:-:S02]  /*19950*/  PRMT R8, R4, 0x5410, R5 ;  /* 0x0000541004087816 */ /* 0x000fc40000000005 */
[----:B------:R-:W-:Y:S02]  /*19960*/  SHF.R.U32.HI R5, RZ, 0x18, R0 ;  /* 0x00000018ff057819 */ /* 0x000fe40000011600 */
[----:B------:R-:W-:Y:S01]  /*19970*/  LOP3.LUT R2, R2, 0xff, RZ, 0xc0, !PT ;  /* 0x000000ff02027812 */ /* 0x000fe200078ec0ff */
[--C-:B------:R-:W-:Y:S01]  /*19980*/  HSET2.LE.AND R0, R3, R238.reuse, PT ;  /* 0x000000ee03007233 */ /* 0x100fe20003803000 */
[----:B------:R-:W-:Y:S02]  /*19990*/  LOP3.LUT R4, R6, 0xff, RZ, 0xc0, !PT ;  /* 0x000000ff06047812 */ /* 0x000fe400078ec0ff */
[----:B------:R-:W-:Y:S02]  /*199a0*/  PRMT R2, R2, 0x5410, R5 ;  /* 0x0000541002027816 */ /* 0x000fe40000000005 */
[----:B------:R-:W-:Y:S01]  /*199b0*/  PRMT R3, R4, 0x5410, R7 ;  /* 0x0000541004037816 */ /* 0x000fe20000000007 */
[----:B------:R-:W-:Y:S01]  /*199c0*/  IMAD.MOV.U32 R123, RZ, RZ, R129 ;  /* 0x000000ffff7b7224 */ /* 0x000fe200078e0081 */
[----:B------:R-:W-:Y:S01]  /*199d0*/  LOP3.LUT R4, R0, R107, RZ, 0xc0, !PT ;  /* 0x0000006b00047212 */ /* 0x000fe200078ec0ff */
[----:B------:R-:W-:Y:S01]  /*199e0*/  IMAD.MOV.U32 R122, RZ, RZ, R130 ;  /* 0x000000ffff7a7224 */ /* 0x000fe200078e0082 */
[--C-:B------:R-:W-:Y:S01]  /*199f0*/  HSET2.LE.AND R0, R2, R238.reuse, PT ;  /* 0x000000ee02007233 */ /* 0x100fe20003803000 */
[----:B------:R-:W-:Y:S01]  /*19a00*/  IMAD.MOV.U32 R248, RZ, RZ, R131 ;  /* 0x000000fffff87224 */ /* 0x000fe200078e0083 */
[----:B------:R-:W-:Y:S01]  /*19a10*/  HMMA.16816.F32.BF16 R64, R12, R26, R92 ;  /* 0x0000001a0c40723c */ /* 0x000fe2000004185c */
[----:B------:R-:W-:-:S07]  /*19a20*/  HSET2.LE.AND R2, R8, R238, PT ;  /* 0x000000ee08027233 */ /* 0x000fce0003803000 */
[C---:B------:R-:W-:Y:S01]  /*19a30*/  HMMA.16816.F32.BF16 R128, R12.reuse, R24, R96 ;  /* 0x000000180c80723c */ /* 0x040fe20000041860 */
[----:B------:R-:W1:Y:S07]  /*19a40*/  LDSM.16.MT88.4 R24, [R167+0x7000] ;  /* 0x00700000a718783b */ /* 0x000e6e0000004200 */
[C---:B------:R-:W-:Y:S08]  /*19a50*/  HMMA.16816.F32.BF16 R88, R12.reuse, R20, R88 ;  /* 0x000000140c58723c */ /* 0x040ff00000041858 */
[C---:B------:R-:W-:Y:S01]  /*19a60*/  HMMA.16816.F32.BF16 R84, R12.reuse, R22, R84 ;  /* 0x000000160c54723c */ /* 0x040fe20000041854 */
[----:B------:R-:W2:Y:S07]  /*19a70*/  LDSM.16.MT88.4 R20, [R166+0x7000] ;  /* 0x00700000a614783b */ /* 0x000eae0000004200 */
[----:B------:R-:W-:Y:S01]  /*19a80*/  HMMA.16816.F32.BF16 R100, R12, R10, R32 ;  /* 0x0000000a0c64723c */ /* 0x000fe20000041820 */
[----:B------:R-:W4:Y:S04]  /*19a90*/  LDSM.16.MT88.4 R8, [R165+0x7000] ;  /* 0x00700000a508783b */ /* 0x000f280000004200 */
[----:B------:R-:W3:Y:S01]  /*19aa0*/  LDSM.16.MT88.4 R12, [R168+0x7000] ;  /* 0x00700000a80c783b */ /* 0x000ee20000004200 */
[----:B------:R-:W-:Y:S01]  /*19ab0*/  HSET2.LE.AND R3, R3, R238, PT ;  /* 0x000000ee03037233 */ /* 0x000fe20003803000 */
[----:B------:R-:W-:-:S02]  /*19ac0*/  LOP3.LUT R5, R0, R104, RZ, 0xc0, !PT ;  /* 0x0000006800057212 */ /* 0x000fc400078ec0ff */
[----:B------:R-:W-:Y:S02]  /*19ad0*/  LOP3.LUT R6, R2, R106, RZ, 0xc0, !PT ;  /* 0x0000006a02067212 */ /* 0x000fe400078ec0ff */
[----:B------:R-:W-:Y:S02]  /*19ae0*/  LOP3.LUT R7, R3, R105, RZ, 0xc0, !PT ;  /* 0x0000006903077212 */ /* 0x000fe400078ec0ff */
[----:B------:R-:W-:Y:S01]  /*19af0*/  LOP3.LUT R0, R118, 0xff, RZ, 0xc0, !PT ;  /* 0x000000ff76007812 */ /* 0x000fe200078ec0ff */
[----:B------:R-:W-:Y:S02]  /*19b00*/  IMAD.MOV.U32 R249, RZ, RZ, R112 ;  /* 0x000000fffff97224 */ /* 0x000fe400078e0070 */
[----:B------:R-:W-:Y:S02]  /*19b10*/  IMAD.MOV.U32 R250, RZ, RZ, R113 ;  /* 0x000000fffffa7224 */ /* 0x000fe400078e0071 */
[----:B------:R-:W-:Y:S01]  /*19b20*/  IMAD.MOV.U32 R251, RZ, RZ, R114 ;  /* 0x000000fffffb7224 */ /* 0x000fe200078e0072 */
[----:B-1----:R-:W-:Y:S01]  /*19b30*/  HMMA.16816.F32.BF16 R44, R4, R24, R44 ;  /* 0x00000018042c723c */ /* 0x002fe2000004182c */
[----:B------:R-:W-:Y:S01]  /*19b40*/  IMAD.MOV.U32 R240, RZ, RZ, R115 ;  /* 0x000000fffff07224 */ /* 0x000fe200078e0073 */
[----:B------:R-:W-:-:S06]  /*19b50*/  SHF.R.U32.HI R2, RZ, 0x8, R116 ;  /* 0x00000008ff027819 */ /* 0x000fcc0000011674 */
[C---:B------:R-:W-:Y:S08]  /*19b60*/  HMMA.16816.F32.BF16 R40, R4.reuse, R26, R40 ;  /* 0x0000001a0428723c */ /* 0x040ff00000041828 */
[C---:B--2---:R-:W-:Y:S08]  /*19b70*/  HMMA.16816.F32.BF16 R52, R4.reuse, R20, R52 ;  /* 0x000000140434723c */ /* 0x044ff00000041834 */
[C---:B----4-:R-:W-:Y:S08]  /*19b80*/  HMMA.16816.F32.BF16 R112, R4.reuse, R8, R60 ;  /* 0x000000080470723c */ /* 0x050ff0000004183c */
[C---:B------:R-:W-:Y:S08]  /*19b90*/  HMMA.16816.F32.BF16 R104, R4.reuse, R10, R56 ;  /* 0x0000000a0468723c */ /* 0x040ff00000041838 */
[C---:B---3--:R-:W-:Y:S08]  /*19ba0*/  HMMA.16816.F32.BF16 R96, R4.reuse, R12, R76 ;  /* 0x0000000c0460723c */ /* 0x048ff0000004184c */
[C---:B------:R-:W-:Y:S08]  /*19bb0*/  HMMA.16816.F32.BF16 R92, R4.reuse, R14, R72 ;  /* 0x0000000e045c723c */ /* 0x040ff00000041848 */
[----:B------:R-:W-:Y:S07]  /*19bc0*/  HMMA.16816.F32.BF16 R48, R4, R22, R48 ;  /* 0x000000160430723c */ /* 0x000fee0000041830 */
[----:B------:R-:W-:-:S02]  /*19bd0*/  PRMT R7, R0, 0x5410, R117 ;  /* 0x0000541000077816 */ /* 0x000fc40000000075 */
[C---:B------:R-:W-:Y:S02]  /*19be0*/  LOP3.LUT R0, R36.reuse, 0xffff, RZ, 0xc0, !PT ;  /* 0x0000ffff24007812 */ /* 0x040fe400078ec0ff */
[----:B------:R-:W-:Y:S02]  /*19bf0*/  PRMT R6, R119, 0x5410, R2 ;  /* 0x0000541077067816 */ /* 0x000fe40000000002 */
[----:B------:R-:W-:Y:S01]  /*19c00*/  SHF.R.U32.HI R2, RZ, 0x8, R0 ;  /* 0x00000008ff027819 */ /* 0x000fe20000011600 */
[----:B------:R-:W-:Y:S01]  /*19c10*/  IMAD.MOV.U32 R61, RZ, RZ, R132 ;  /* 0x000000ffff3d7224 */ /* 0x000fe200078e0084 */
[----:B------:R-:W-:Y:S01]  /*19c20*/  LOP3.LUT R0, R36, 0xff, RZ, 0xc0, !PT ;  /* 0x000000ff24007812 */ /* 0x000fe200078ec0ff */
[----:B------:R-:W-:Y:S01]  /*19c30*/  IMAD.MOV.U32 R60, RZ, RZ, R133 ;  /* 0x000000ffff3c7224 */ /* 0x000fe200078e0085 */
[----:B------:R-:W-:Y:S02]  /*19c40*/  LDSM.16.MT88.4 R116, [R166+0x7800] ;  /* 0x00780000a674783b */ /* 0x000fe40000004200 */
[----:B------:R-:W-:-:S02]  /*19c50*/  PRMT R3, R0, 0x5410, R2 ;  /* 0x0000541000037816 */ /* 0x000fc40000000002 */
[--C-:B------:R-:W-:Y:S02]  /*19c60*/  SHF.R.U32.HI R0, RZ, 0x10, R36.reuse ;  /* 0x00000010ff007819 */ /* 0x100fe40000011624 */
[----:B------:R-:W-:Y:S02]  /*19c70*/  SHF.R.U32.HI R2, RZ, 0x18, R36 ;  /* 0x00000018ff027819 */ /* 0x000fe40000011624 */
[----:B------:R-:W-:-:S04]  /*19c80*/  LOP3.LUT R0, R0, 0xff, RZ, 0xc0, !PT ;  /* 0x000000ff00007812 */ /* 0x000fc800078ec0ff */
[----:B------:R-:W-:Y:S01]  /*19c90*/  PRMT R2, R0, 0x5410, R2 ;  /* 0x0000541000027816 */ /* 0x000fe20000000002 */
[----:B------:R-:W-:-:S05]  /*19ca0*/  HSET2.LE.AND R0, R3, R238, PT ;  /* 0x000000ee03007233 */ /* 0x000fca0003803000 */
[----:B------:R-:W-:Y:S01]  /*19cb0*/  LOP3.LUT R4, R0, R126, RZ, 0xc0, !PT ;  /* 0x0000007e00047212 */ /* 0x000fe200078ec0ff */
[----:B------:R-:W-:-:S05]  /*19cc0*/  HSET2.LE.AND R0, R2, R238, PT ;  /* 0x000000ee02007233 */ /* 0x000fca0003803000 */
[----:B------:R-:W-:Y:S01]  /*19cd0*/  LOP3.LUT R5, R0, R127, RZ, 0xc0, !PT ;  /* 0x0000007f00057212 */ /* 0x000fe200078ec0ff */
[--C-:B------:R-:W-:Y:S01]  /*19ce0*/  HSET2.LE.AND R0, R6, R238.reuse, PT ;  /* 0x000000ee06007233 */ /* 0x100fe20003803000 */
[----:B------:R-:W-:Y:S01]  /*19cf0*/  LOP3.LUT R2, R29, UR6, R30, 0x96, !PT ;  /* 0x000000061d027c12 */ /* 0x000fe2000f8e961e */
[----:B------:R-:W-:Y:S01]  /*19d00*/  IMAD.MOV.U32 R59, RZ, RZ, R134 ;  /* 0x000000ffff3b7224 */ /* 0x000fe200078e0086 */
[----:B------:R-:W-:Y:S02]  /*19d10*/  LDSM.16.MT88.4 R124, [R168+0x7800] ;  /* 0x00780000a87c783b */ /* 0x000fe40000004200 */
[----:B------:R-:W-:Y:S01]  /*19d20*/  LOP3.LUT R6, R0, R120, RZ, 0xc0, !PT ;  /* 0x0000007800067212 */ /* 0x000fe200078ec0ff */
[----:B------:R-:W-:Y:S01]  /*19d30*/  HSET2.LE.AND R0, R7, R238, PT ;  /* 0x000000ee07007233 */ /* 0x000fe20003803000 */
[----:B------:R-:W-:-:S04]  /*19d40*/  IMAD.WIDE.U32 R2, R2, -0x2daee0ad, RZ ;  /* 0xd2511f5302027825 */ /* 0x000fc800078e00ff */
[----:B------:R-:W-:Y:S02]  /*19d50*/  LOP3.LUT R7, R0, R121, RZ, 0xc0, !PT ;  /* 0x0000007900077212 */ /* 0x000fe400078ec0ff */
[----:B------:R-:W-:-:S05]  /*19d60*/  LOP3.LUT R0, R3, UR13, R18, 0x96, !PT ;  /* 0x0000000d03007c12 */ /* 0x000fca000f8e9612 */
[C---:B------:R-:W-:Y:S07]  /*19d70*/  HMMA.16816.F32.BF16 R32, R4.reuse, R10, R108 ;  /* 0x0000000a0420723c */ /* 0x040fee000004186c */
[C---:B------:R-:W-:Y:S01]  /*19d80*/  LOP3.LUT R10, R2.reuse, 0xffff, RZ, 0xc0, !PT ;  /* 0x0000ffff020a7812 */ /* 0x040fe200078ec0ff */
[----:B------:R-:W-:Y:S01]  /*19d90*/  HMMA.16816.F32.BF16 R128, R4, R12, R128 ;  /* 0x0000000c0480723c */ /* 0x000fe20000041880 */
[----:B------:R-:W-:Y:S02]  /*19da0*/  LOP3.LUT R11, R2, 0xff, RZ, 0xc0, !PT ;  /* 0x000000ff020b7812 */ /* 0x000fe400078ec0ff */
[----:B------:R-:W-:-:S04]  /*19db0*/  SHF.R.U32.HI R3, RZ, 0x10, R0 ;  /* 0x00000010ff037819 */ /* 0x000fc80000011600 */
[--C-:B------:R-:W-:Y:S02]  /*19dc0*/  SHF.R.U32.HI R12, RZ, 0x10, R2.reuse ;  /* 0x00000010ff0c7819 */ /* 0x100fe40000011602 */
[----:B------:R-:W-:Y:S02]  /*19dd0*/  SHF.R.U32.HI R13, RZ, 0x18, R2 ;  /* 0x00000018ff0d7819 */ /* 0x000fe40000011602 */
[C---:B------:R-:W-:Y:S01]  /*19de0*/  LOP3.LUT R2, R0.reuse, 0xffff, RZ, 0xc0, !PT ;  /* 0x0000ffff00027812 */ /* 0x040fe200078ec0ff */
[----:B------:R-:W-:Y:S07]  /*19df0*/  HMMA.16816.F32.BF16 R136, R4, R8, R136 ;  /* 0x000000080488723c */ /* 0x000fee0000041888 */
[----:B------:R-:W-:-:S02]  /*19e00*/  LOP3.LUT R9, R0, 0xff, RZ, 0xc0, !PT ;  /* 0x000000ff00097812 */ /* 0x000fc400078ec0ff */
[----:B------:R-:W-:Y:S02]  /*19e10*/  SHF.R.U32.HI R8, RZ, 0x18, R0 ;  /* 0x00000018ff087819 */ /* 0x000fe40000011600 */
[----:B------:R-:W-:Y:S02]  /*19e20*/  SHF.R.U32.HI R0, RZ, 0x8, R2 ;  /* 0x00000008ff007819 */ /* 0x000fe40000011602 */
[----:B------:R-:W-:Y:S02]  /*19e30*/  LOP3.LUT R2, R3, 0xff, RZ, 0xc0, !PT ;  /* 0x000000ff03027812 */ /* 0x000fe400078ec0ff */
[----:B------:R-:W-:Y:S02]  /*19e40*/  LOP3.LUT R3, R12, 0xff, RZ, 0xc0, !PT ;  /* 0x000000ff0c037812 */ /* 0x000fe400078ec0ff */
[----:B------:R-:W-:Y:S02]  /*19e50*/  PRMT R2, R2, 0x5410, R8 ;  /* 0x0000541002027816 */ /* 0x000fe40000000008 */
[----:B------:R-:W-:-:S03]  /*19e60*/  PRMT R3, R3, 0x5410, R13 ;  /* 0x0000541003037816 */ /* 0x000fc6000000000d */
[--C-:B------:R-:W-:Y:S01]  /*19e70*/  HSET2.LE.AND R2, R2, R238.reuse, PT ;  /* 0x000000ee02027233 */ /* 0x100fe20003803000 */
[----:B------:R-:W-:Y:S02]  /*19e80*/  PRMT R0, R9, 0x5410, R0 ;  /* 0x0000541009007816 */ /* 0x000fe40000000000 */
[----:B------:R-:W-:Y:S02]  /*19e90*/  SHF.R.U32.HI R10, RZ, 0x8, R10 ;  /* 0x00000008ff0a7819 */ /* 0x000fe4000001160a */
[----:B------:R-:W-:Y:S01]  /*19ea0*/  LOP3.LUT R77, R2, R237, RZ, 0xc0, !PT ;  /* 0x000000ed024d7212 */ /* 0x000fe200078ec0ff */
[--C-:B------:R-:W-:Y:S01]  /*19eb0*/  HSET2.LE.AND R2, R3, R238.reuse, PT ;  /* 0x000000ee03027233 */ /* 0x100fe20003803000 */
[----:B------:R-:W-:Y:S01]  /*19ec0*/  PRMT R10, R11, 0x5410, R10 ;  /* 0x000054100b0a7816 */ /* 0x000fe2000000000a */
[----:B------:R-:W-:-:S03]  /*19ed0*/  HSET2.LE.AND R0, R0, R238, PT ;  /* 0x000000ee00007233 */ /* 0x000fc60003803000 */
[----:B------:R-:W-:Y:S02]  /*19ee0*/  LOP3.LUT R79, R2, R246, RZ, 0xc0, !PT ;  /* 0x000000f6024f7212 */ /* 0x000fe400078ec0ff */
[----:B------:R-:W-:Y:S02]  /*19ef0*/  LOP3.LUT R2, R37, UR6, R144, 0x96, !PT ;  /* 0x0000000625027c12 */ /* 0x000fe4000f8e9690 */
[----:B------:R-:W-:Y:S01]  /*19f00*/  LOP3.LUT R76, R0, R247, RZ, 0xc0, !PT ;  /* 0x000000f7004c7212 */ /* 0x000fe200078ec0ff */
[----:B------:R-:W-:Y:S02]  /*19f10*/  HSET2.LE.AND R0, R10, R238, PT ;  /* 0x000000ee0a007233 */ /* 0x000fe40003803000 */
[----:B------:R-:W-:Y:S01]  /*19f20*/  IMAD.WIDE.U32 R2, R2, -0x2daee0ad, RZ ;  /* 0xd2511f5302027825 */ /* 0x000fe200078e00ff */
[----:B------:R-:W-:Y:S02]  /*19f30*/  LDSM.16.MT88.4 R8, [R167+0x7800] ;  /* 0x00780000a708783b */ /* 0x000fe40000004200 */
[----:B------:R-:W-:Y:S01]  /*19f40*/  LOP3.LUT R78, R0, R252, RZ, 0xc0, !PT ;  /* 0x000000fc004e7212 */ /* 0x000fe200078ec0ff */
[----:B------:R-:W-:Y:S01]  /*19f50*/  IMAD.MOV.U32 R58, RZ, RZ, R135 ;  /* 0x000000ffff3a7224 */ /* 0x000fe200078e0087 */
[----:B------:R-:W-:Y:S01]  /*19f60*/  LOP3.LUT R0, R2, 0xffff, RZ, 0xc0, !PT ;  /* 0x0000ffff02007812 */ /* 0x000fe200078ec0ff */
[----:B------:R-:W1:Y:S01]  /*19f70*/  LDSM.16.MT88.4 R132, [R165+0x7800] ;  /* 0x00780000a584783b */ /* 0x000e620000004200 */
[----:B------:R-:W-:Y:S01]  /*19f80*/  IMAD.MOV.U32 R63, RZ, RZ, R122 ;  /* 0x000000ffff3f7224 */ /* 0x000fe200078e007a */
[----:B------:R-:W-:Y:S01]  /*19f90*/  HMMA.16816.F32.BF16 R108, R4, R24, R80 ;  /* 0x00000018046c723c */ /* 0x000fe20000041850 */
[----:B------:R-:W-:Y:S01]  /*19fa0*/  IMAD.MOV.U32 R62, RZ, RZ, R123 ;  /* 0x000000ffff3e7224 */ /* 0x000fe200078e007b */
[----:B------:R-:W-:-:S06]  /*19fb0*/  SHF.R.U32.HI R12, RZ, 0x18, R2 ;  /* 0x00000018ff0c7819 */ /* 0x000fcc0000011602 */
[C---:B------:R-:W-:Y:S08]  /*19fc0*/  HMMA.16816.F32.BF16 R120, R4.reuse, R20, R88 ;  /* 0x000000140478723c */ /* 0x040ff00000041858 */
[C---:B------:R-:W-:Y:S08]  /*19fd0*/  HMMA.16816.F32.BF16 R28, R4.reuse, R14, R64 ;  /* 0x0000000e041c723c */ /* 0x040ff00000041840 */
[C---:B------:R-:W-:Y:S08]  /*19fe0*/  HMMA.16816.F32.BF16 R20, R4.reuse, R22, R84 ;  /* 0x000000160414723c */ /* 0x040ff00000041854 */
[----:B------:R-:W-:Y:S07]  /*19ff0*/  HMMA.16816.F32.BF16 R24, R4, R26, R100 ;  /* 0x0000001a0418723c */ /* 0x000fee0000041864 */
[----:B------:R-:W-:-:S02]  /*1a000*/  SHF.R.U32.HI R4, RZ, 0x8, R0 ;  /* 0x00000008ff047819 */ /* 0x000fc40000011600 */
[----:B------:R-:W-:Y:S02]  /*1a010*/  LOP3.LUT R0, R3, UR13, R200, 0x96, !PT ;  /* 0x0000000d03007c12 */ /* 0x000fe4000f8e96c8 */
[----:B------:R-:W-:Y:S02]  /*1a020*/  LOP3.LUT R5, R2, 0xff, RZ, 0xc0, !PT ;  /* 0x000000ff02057812 */ /* 0x000fe400078ec0ff */
[----:B------:R-:W-:Y:S02]  /*1a030*/  SHF.R.U32.HI R3, RZ, 0x10, R2 ;  /* 0x00000010ff037819 */ /* 0x000fe40000011602 */
[C---:B------:R-:W-:Y:S02]  /*1a040*/  LOP3.LUT R2, R0.reuse, 0xffff, RZ, 0xc0, !PT ;  /* 0x0000ffff00027812 */ /* 0x040fe400078ec0ff */
[----:B------:R-:W-:Y:S02]  /*1a050*/  PRMT R13, R5, 0x5410, R4 ;  /* 0x00005410050d7816 */ /* 0x000fe40000000004 */
[----:B------:R-:W-:-:S02]  /*1a060*/  LOP3.LUT R6, R0, 0xff, RZ, 0xc0, !PT ;  /* 0x000000ff00067812 */ /* 0x000fc400078ec0ff */
[----:B------:R-:W-:Y:S01]  /*1a070*/  SHF.R.U32.HI R4, RZ, 0x8, R2 ;  /* 0x00000008ff047819 */ /* 0x000fe20000011602 */
[----:B------:R2:W-:Y:S01]  /*1a080*/  STG.E.U16 [R38.64+-0xf0], R199 ;  /* 0xffff10c726007986 */ /* 0x0005e2000c101520 */
[----:B------:R-:W-:Y:S02]  /*1a090*/  LOP3.LUT R7, R3, 0xff, RZ, 0xc0, !PT ;  /* 0x000000ff03077812 */ /* 0x000fe400078ec0ff */
[--C-:B------:R-:W-:Y:S01]  /*1a0a0*/  SHF.R.U32.HI R3, RZ, 0x10, R0.reuse ;  /* 0x00000010ff037819 */ /* 0x100fe20000011600 */
[----:B------:R-:W-:Y:S01]  /*1a0b0*/  STG.E.U16 [R38.64+-0xee], R198 ;  /* 0xffff12c626007986 */ /* 0x000fe2000c101520 */
[----:B------:R-:W-:Y:S02]  /*1a0c0*/  SHF.R.U32.HI R5, RZ, 0x18, R0 ;  /* 0x00000018ff057819 */ /* 0x000fe40000011600 */
[----:B------:R-:W-:Y:S01]  /*1a0d0*/  PRMT R0, R6, 0x5410, R4 ;  /* 0x0000541006007816 */ /* 0x000fe20000000004 */
[----:B------:R-:W-:Y:S01]  /*1a0e0*/  STG.E.U16 [R16.64+-0xf0], R196 ;  /* 0xffff10c410007986 */ /* 0x000fe2000c101520 */
[----:B------:R-:W-:-:S03]  /*1a0f0*/  LOP3.LUT R2, R3, 0xff, RZ, 0xc0, !PT ;  /* 0x000000ff03027812 */ /* 0x000fc600078ec0ff */
[----:B------:R-:W-:Y:S04]  /*1a100*/  STG.E.U16 [R16.64+-0xee], R197 ;  /* 0xffff12c510007986 */ /* 0x000fe8000c101520 */
[----:B------:R-:W-:Y:S04]  /*1a110*/  STG.E.U16 [R140.64+-0xe0], R231 ;  /* 0xffff20e78c007986 */ /* 0x000fe8000c101520 */
[----:B------:R-:W-:Y:S04]  /*1a120*/  STG.E.U16 [R140.64+-0xde], R227 ;  /* 0xffff22e38c007986 */ /* 0x000fe8000c101520 */
[----:B------:R-:W-:Y:S04]  /*1a130*/  STG.E.U16 [R142.64+-0xe0], R222 ;  /* 0xffff20de8e007986 */ /* 0x000fe8000c101520 */
[----:B------:R-:W-:Y:S01]  /*1a140*/  STG.E.U16 [R142.64+-0xde], R223 ;  /* 0xffff22df8e007986 */ /* 0x000fe2000c101520 */
[----:B------:R-:W-:-:S03]  /*1a150*/  HSET2.LE.AND R0, R0, R238, PT ;  /* 0x000000ee00007233 */ /* 0x000fc60003803000 */
[----:B------:R-:W-:Y:S04]  /*1a160*/  STG.E.U16 [R38.64+-0xe0], R195 ;  /* 0xffff20c326007986 */ /* 0x000fe8000c101520 */
[----:B------:R-:W-:Y:S01]  /*1a170*/  STG.E.U16 [R38.64+-0xde], R194 ;  /* 0xffff22c226007986 */ /* 0x000fe2000c101520 */
[----:B------:R-:W-:-:S03]  /*1a180*/  PRMT R7, R7, 0x5410, R12 ;  /* 0x0000541007077816 */ /* 0x000fc6000000000c */
[----:B------:R-:W-:Y:S01]  /*1a190*/  STG.E.U16 [R16.64+-0xe0], R192 ;  /* 0xffff20c010007986 */ /* 0x000fe2000c101520 */
[----:B------:R-:W-:-:S03]  /*1a1a0*/  PRMT R2, R2, 0x5410, R5 ;  /* 0x0000541002027816 */ /* 0x000fc60000000005 */
[----:B------:R-:W-:Y:S04]  /*1a1b0*/  STG.E.U16 [R16.64+-0xde], R193 ;  /* 0xffff22c110007986 */ /* 0x000fe8000c101520 */
[----:B------:R-:W-:Y:S04]  /*1a1c0*/  STG.E.U16 [R140.64+-0xd0], R221 ;  /* 0xffff30dd8c007986 */ /* 0x000fe8000c101520 */
[----:B------:R-:W-:Y:S04]  /*1a1d0*/  STG.E.U16 [R140.64+-0xce], R220 ;  /* 0xffff32dc8c007986 */ /* 0x000fe8000c101520 */
[----:B------:R-:W-:Y:S04]  /*1a1e0*/  STG.E.U16 [R142.64+-0xd0], R219 ;  /* 0xffff30db8e007986 */ /* 0x000fe8000c101520 */
[----:B------:R-:W-:Y:S04]  /*1a1f0*/  STG.E.U16 [R142.64+-0xce], R218 ;  /* 0xffff32da8e007986 */ /* 0x000fe8000c101520 */
[----:B------:R-:W-:Y:S04]  /*1a200*/  STG.E.U16 [R38.64+-0xd0], R189 ;  /* 0xffff30bd26007986 */ /* 0x000fe8000c101520 */
[----:B------:R-:W-:Y:S01]  /*1a210*/  STG.E.U16 [R38.64+-0xce], R163 ;  /* 0xffff32a326007986 */ /* 0x000fe2000c101520 */
[----:B------:R-:W-:-:S03]  /*1a220*/  LOP3.LUT R100, R0, R58, RZ, 0xc0, !PT ;  /* 0x0000003a00647212 */ /* 0x000fc600078ec0ff */
[----:B------:R-:W-:Y:S04]  /*1a230*/  STG.E.U16 [R16.64+-0xd0], R162 ;  /* 0xffff30a210007986 */ /* 0x000fe8000c101520 */
[----:B------:R-:W-:Y:S01]  /*1a240*/  STG.E.U16 [R16.64+-0xce], R161 ;  /* 0xffff32a110007986 */ /* 0x000fe2000c101520 */
[----:B------:R-:W-:-:S03]  /*1a250*/  HSET2.LE.AND R2, R2, R238, PT ;  /* 0x000000ee02027233 */ /* 0x000fc60003803000 */
[----:B------:R-:W-:Y:S01]  /*1a260*/  STG.E.U16 [R140.64+-0xc0], R217 ;  /* 0xffff40d98c007986 */ /* 0x000fe2000c101520 */
[----:B------:R-:W-:-:S03]  /*1a270*/  HSET2.LE.AND R3, R13, R238, PT ;  /* 0x000000ee0d037233 */ /* 0x000fc60003803000 */
[----:B------:R-:W-:Y:S01]  /*1a280*/  STG.E.U16 [R140.64+-0xbe], R216 ;  /* 0xffff42d88c007986 */ /* 0x000fe2000c101520 */
[----:B------:R-:W-:-:S03]  /*1a290*/  HSET2.LE.AND R0, R7, R238, PT ;  /* 0x000000ee07007233 */ /* 0x000fc60003803000 */
[----:B------:R-:W-:Y:S04]  /*1a2a0*/  STG.E.U16 [R142.64+-0xc0], R214 ;  /* 0xffff40d68e007986 */ /* 0x000fe8000c101520 */
        /* <DEDUP_REMOVED lines=8> */
[----:B------:R-:W-:Y:S01]  /*1a330*/  STG.E.U16 [R142.64+-0xb0], R211 ;  /* 0xffff50d38e007986 */ /* 0x000fe2000c101520 */
[----:B------:R-:W-:-:S03]  /*1a340*/  LOP3.LUT R102, R3, R60, RZ, 0xc0, !PT ;  /* 0x0000003c03667212 */ /* 0x000fc600078ec0ff */
[----:B------:R-:W-:Y:S01]  /*1a350*/  STG.E.U16 [R142.64+-0xae], R210 ;  /* 0xffff52d28e007986 */ /* 0x000fe2000c101520 */
[----:B------:R-:W-:-:S03]  /*1a360*/  LOP3.LUT R103, R0, R61, RZ, 0xc0, !PT ;  /* 0x0000003d00677212 */ /* 0x000fc600078ec0ff */
[----:B------:R-:W-:Y:S04]  /*1a370*/  STG.E.U16 [R38.64+-0xb0], R158 ;  /* 0xffff509e26007986 */ /* 0x000fe8000c101520 */
        /* <DEDUP_REMOVED lines=11> */
[C---:B-1----:R-:W-:Y:S03]  /*1a430*/  HMMA.16816.F32.BF16 R112, R76.reuse, R132, R112 ;  /* 0x000000844c70723c */ /* 0x042fe60000041870 */
[----:B------:R-:W-:Y:S04]  /*1a440*/  STG.E.U16 [R140.64+-0x90], R205 ;  /* 0xffff70cd8c007986 */ /* 0x000fe8000c101520 */
[----:B------:R-:W-:Y:S01]  /*1a450*/  STG.E.U16 [R140.64+-0x8e], R204 ;  /* 0xffff72cc8c007986 */ /* 0x000fe2000c101520 */
[C---:B------:R-:W-:Y:S03]  /*1a460*/  HMMA.16816.F32.BF16 R104, R76.reuse, R134, R104 ;  /* 0x000000864c68723c */ /* 0x040fe60000041868 */
[----:B------:R-:W-:Y:S04]  /*1a470*/  STG.E.U16 [R142.64+-0x90], R203 ;  /* 0xffff70cb8e007986 */ /* 0x000fe8000c101520 */
[----:B------:R-:W-:Y:S01]  /*1a480*/  STG.E.U16 [R142.64+-0x8e], R202 ;  /* 0xffff72ca8e007986 */ /* 0x000fe2000c101520 */
[C---:B------:R-:W-:Y:S03]  /*1a490*/  HMMA.16816.F32.BF16 R96, R76.reuse, R124, R96 ;  /* 0x0000007c4c60723c */ /* 0x040fe60000041860 */
[----:B------:R-:W-:Y:S04]  /*1a4a0*/  STG.E.U16 [R38.64+-0x90], R152 ;  /* 0xffff709826007986 */ /* 0x000fe8000c101520 */
[----:B------:R-:W-:Y:S01]  /*1a4b0*/  STG.E.U16 [R38.64+-0x8e], R151 ;  /* 0xffff729726007986 */ /* 0x000fe2000c101520 */
[----:B------:R-:W-:Y:S03]  /*1a4c0*/  HMMA.16816.F32.BF16 R92, R76, R126, R92 ;  /* 0x0000007e4c5c723c */ /* 0x000fe6000004185c */
[----:B------:R-:W-:Y:S01]  /*1a4d0*/  STG.E.U16 [R16.64+-0x8e], R150 ;  /* 0xffff729610007986 */ /* 0x000fe2000c101520 */
[----:B------:R-:W-:-:S04]  /*1a4e0*/  FADD.FTZ R0, R63, R62 ;  /* 0x0000003e3f007221 */ /* 0x000fc80000010000 */
[----:B------:R-:W-:Y:S01]  /*1a4f0*/  HMMA.16816.F32.BF16 R88, R76, R116, R52 ;  /* 0x000000744c58723c */ /* 0x000fe20000041834 */
[----:B------:R-:W-:Y:S02]  /*1a500*/  FADD.FTZ R2, R236, R248 ;  /* 0x000000f8ec027221 */ /* 0x000fe40000010000 */
[----:B------:R-:W-:-:S05]  /*1a510*/  FADD.FTZ R3, R250, R249 ;  /* 0x000000f9fa037221 */ /* 0x000fca0000010000 */
[----:B------:R-:W-:Y:S01]  /*1a520*/  HMMA.16816.F32.BF16 R84, R76, R118, R48 ;  /* 0x000000764c54723c */ /* 0x000fe20000041830 */
[----:B------:R-:W-:-:S07]  /*1a530*/  FADD.FTZ R5, R241, R0 ;  /* 0x00000000f1057221 */ /* 0x000fce0000010000 */
[C---:B------:R-:W-:Y:S08]  /*1a540*/  HMMA.16816.F32.BF16 R136, R100.reuse, R132, R136 ;  /* 0x000000846488723c */ /* 0x040ff00000041888 */
[C---:B------:R-:W-:Y:S08]  /*1a550*/  HMMA.16816.F32.BF16 R128, R100.reuse, R124, R128 ;  /* 0x0000007c6480723c */ /* 0x040ff00000041880 */
        /* <DEDUP_REMOVED lines=8> */
[----:B------:R-:W-:Y:S08]  /*1a5e0*/  HMMA.16816.F32.BF16 R108, R100, R8, R108 ;  /* 0x00000008646c723c */ /* 0x000ff0000004186c */
[-C--:B------:R-:W-:Y:S08]  /*1a5f0*/  HMMA.16816.F32.BF16 R76, R76, R10.reuse, R40 ;  /* 0x0000000a4c4c723c */ /* 0x080ff00000041828 */
[----:B------:R-:W-:Y:S01]  /*1a600*/  HMMA.16816.F32.BF16 R100, R100, R10, R24 ;  /* 0x0000000a6464723c */ /* 0x000fe20000041818 */
[----:B------:R-:W-:-:S02]  /*1a610*/  FADD.FTZ R4, R242, R4 ;  /* 0x00000004f2047221 */ /* 0x000fc40000010000 */
[----:B------:R-:W-:Y:S02]  /*1a620*/  FADD.FTZ R3, R243, R5 ;  /* 0x00000005f3037221 */ /* 0x000fe40000010000 */
[----:B------:R-:W-:Y:S02]  /*1a630*/  FADD.FTZ R2, R233, R2 ;  /* 0x00000002e9027221 */ /* 0x000fe40000010000 */
[----:B------:R-:W-:Y:S01]  /*1a640*/  FADD.FTZ R0, R229, R0 ;  /* 0x00000000e5007221 */ /* 0x000fe20000010000 */
[----:B------:R-:W-:Y:S01]  /*1a650*/  IADD3 R200, P0, R140, -0x180, RZ ;  /* 0xfffffe808cc87810 */ /* 0x000fe20007f1e0ff */
[----:B------:R-:W-:Y:S02]  /*1a660*/  FADD.FTZ R4, R190, R4 ;  /* 0x00000004be047221 */ /* 0x000fe40000010000 */
[----:B------:R-:W-:Y:S02]  /*1a670*/  FADD.FTZ R3, R191, R3 ;  /* 0x00000003bf037221 */ /* 0x000fe40000010000 */
[----:B------:R-:W-:-:S02]  /*1a680*/  FADD.FTZ R2, R234, R2 ;  /* 0x00000002ea027221 */ /* 0x000fc40000010000 */
[----:B------:R-:W-:Y:S01]  /*1a690*/  FADD.FTZ R0, R230, R0 ;  /* 0x00000000e6007221 */ /* 0x000fe20000010000 */
[----:B------:R1:W-:Y:S01]  /*1a6a0*/  STG.E.U16 [R16.64+-0x90], R224 ;  /* 0xffff70e010007986 */ /* 0x0003e2000c101520 */
[----:B------:R-:W-:Y:S01]  /*1a6b0*/  FADD.FTZ R230, R244, R4 ;  /* 0x00000004f4e67221 */ /* 0x000fe20000010000 */
[----:B--2---:R-:W-:Y:S01]  /*1a6c0*/  IADD3.X R199, R141, -0x1, RZ, P0, !PT ;  /* 0xffffffff8dc77810 */ /* 0x004fe200007fe4ff */
[----:B------:R-:W-:Y:S02]  /*1a6d0*/  FADD.FTZ R229, R245, R3 ;  /* 0x00000003f5e57221 */ /* 0x000fe40000010000 */
[----:B------:R-:W-:Y:S02]  /*1a6e0*/  FADD.FTZ R228, R239, R0 ;  /* 0x00000000efe47221 */ /* 0x000fe40000010000 */
[----:B------:R-:W-:Y:S02]  /*1a6f0*/  IMAD.MOV.U32 R75, RZ, RZ, R226 ;  /* 0x000000ffff4b7224 */ /* 0x000fe400078e00e2 */
[----:B-1----:R-:W-:-:S03]  /*1a700*/  FADD.FTZ R224, R235, R2 ;  /* 0x00000002ebe07221 */ /* 0x002fc60000010000 */
.L_x_1832:
[----:B------:R-:W-:-:S13]  /*1a710*/  ISETP.GT.AND P0, PT, R75, UR15, PT ;  /* 0x0000000f4b007c0c */ /* 0x000fda000bf04270 */
[----:B------:R-:W-:Y:S05]  /*1a720*/  @!P0 BRA `(.L_x_1839) ;  /* 0x0000796000008947 */ /* 0x000fea0003800000 */
[----:B------:R-:W2:Y:S01]  /*1a730*/  LDL.LU R8, [R1+0xf8] ;  /* 0x0000f80001087983 */ /* 0x000ea20000300800 */
[----:B------:R-:W-:Y:S01]  /*1a740*/  ULDC.64 UR4, c[0x0][0x1a0] ;  /* 0x0000680000047ab9 */ /* 0x000fe20000000a00 */
[----:B------:R-:W-:Y:S01]  /*1a750*/  IMAD.MOV.U32 R74, RZ, RZ, R69 ;  /* 0x000000ffff4a7224 */ /* 0x000fe200078e0045 */
[----:B------:R-:W-:Y:S01]  /*1a760*/  USHF.L.U64.HI UR16, UR4, 0x5, UR5 ;  /* 0x0000000504107899 */ /* 0x000fe20008010205 */
[----:B------:R-:W3:Y:S01]  /*1a770*/  LDL.64 R10, [R1+0x118] ;  /* 0x00011800010a7983 */ /* 0x000ee20000100a00 */
[----:B------:R-:W-:Y:S01]  /*1a780*/  USHF.L.U32 UR17, UR4, 0x5, URZ ;  /* 0x0000000504117899 */ /* 0x000fe2000800063f */
[----:B------:R-:W-:Y:S01]  /*1a790*/  MOV R73, R68 ;  /* 0x0000004400497202 */ /* 0x000fe20000000f00 */
[----:B------:R-:W-:Y:S01]  /*1a7a0*/  UIMAD.WIDE.U32 UR30, UR4, 0x30, URZ ;  /* 0x00000030041e78a5 */ /* 0x000fe2000f8e003f */
[----:B------:R-:W4:Y:S01]  /*1a7b0*/  LDL.LU R3, [R1+0xdc] ;  /* 0x0000dc0001037983 */ /* 0x000f220000300800 */
[----:B------:R-:W-:Y:S01]  /*1a7c0*/  UIMAD UR18, UR5, 0x30, URZ ;  /* 0x00000030051278a4 */ /* 0x000fe2000f8e023f */
[----:B------:R-:W-:Y:S01]  /*1a7d0*/  IMAD.MOV.U32 R72, RZ, RZ, R70 ;  /* 0x000000ffff487224 */ /* 0x000fe200078e0046 */
[----:B------:R-:W-:Y:S01]  /*1a7e0*/  MOV R2, R71 ;  /* 0x0000004700027202 */ /* 0x000fe20000000f00 */
[----:B------:R-:W2:Y:S01]  /*1a7f0*/  LDL R0, [R1+0x108] ;  /* 0x0001080001007983 */ /* 0x000ea20000100800 */
[----:B------:R-:W-:-:S02]  /*1a800*/  ULDC.64 UR4, c[0x0][0x198] ;  /* 0x0000660000047ab9 */ /* 0x000fc40000000a00 */
[----:B------:R-:W-:Y:S01]  /*1a810*/  USHF.L.U64.HI UR19, UR4, 0x5, UR5 ;  /* 0x0000000504137899 */ /* 0x000fe20008010205 */
[----:B------:R-:W2:Y:S01]  /*1a820*/  LDL.LU.64 R6, [R1+0x110] ;  /* 0x0001100001067983 */ /* 0x000ea20000300a00 */
[----:B------:R-:W-:Y:S02]  /*1a830*/  USHF.L.U32 UR20, UR4, 0x5, URZ ;  /* 0x0000000504147899 */ /* 0x000fe4000800063f */
[----:B------:R-:W-:Y:S01]  /*1a840*/  UIMAD.WIDE.U32 UR36, UR4, 0x30, URZ ;  /* 0x00000030042478a5 */ /* 0x000fe2000f8e003f */
[----:B------:R-:W2:Y:S01]  /*1a850*/  LDL.LU.64 R4, [R1+0x138] ;  /* 0x0001380001047983 */ /* 0x000ea20000300a00 */
[----:B-----5:R-:W-:Y:S01]  /*1a860*/  LOP3.LUT R179, R179, 0xfffffffd, RZ, 0xc0, !PT ;  /* 0xfffffffdb3b37812 */ /* 0x020fe200078ec0ff */
[----:B------:R-:W-:Y:S02]  /*1a870*/  ULDC UR4, c[0x0][0x228] ;  /* 0x00008a0000047ab9 */ /* 0x000fe40000000800 */
[----:B------:R-:W4:Y:S01]  /*1a880*/  LDL.LU R9, [R1+0xe0] ;  /* 0x0000e00001097983 */ /* 0x000f220000300800 */
[----:B------:R-:W-:-:S02]  /*1a890*/  USHF.L.U32 UR22, UR4, 0x3, URZ ;  /* 0x0000000304167899 */ /* 0x000fc4000800063f */
[----:B------:R-:W-:Y:S02]  /*1a8a0*/  UIMAD UR27, UR4, 0x48, URZ ;  /* 0x00000048041b78a4 */ /* 0x000fe4000f8e023f */
[----:B------:R-:W-:Y:S02]  /*1a8b0*/  USHF.R.S32.HI UR24, URZ, 0x1f, UR4 ;  /* 0x0000001f3f187899 */ /* 0x000fe40008011404 */
[----:B------:R-:W-:Y:S02]  /*1a8c0*/  UIMAD.WIDE.U32 UR38, UR4, 0x70, URZ ;  /* 0x00000070042678a5 */ /* 0x000fe4000f8e003f */
[----:B------:R-:W-:Y:S02]  /*1a8d0*/  UIMAD UR4, UR4, 0x38, UR22 ;  /* 0x00000038040478a4 */ /* 0x000fe4000f8e0216 */
[----:B------:R-:W-:Y:S02]  /*1a8e0*/  UIMAD UR21, UR5, 0x30, URZ ;  /* 0x00000030051578a4 */ /* 0x000fe4000f8e023f */
[----:B------:R-:W-:-:S02]  /*1a8f0*/  UIADD3 UR4, UR4, 0x1, URZ ;  /* 0x0000000104047890 */ /* 0x000fc4000fffe03f */
[----:B------:R-:W-:Y:S02]  /*1a900*/  USHF.R.S32.HI UR5, URZ, 0x1f, UR27 ;  /* 0x0000001f3f057899 */ /* 0x000fe4000801141b */
[----:B------:R-:W-:Y:S02]  /*1a910*/  USHF.R.S32.HI UR6, URZ, 0x1f, UR22 ;  /* 0x0000001f3f067899 */ /* 0x000fe40008011416 */
[----:B------:R-:W-:Y:S02]  /*1a920*/  UIMAD UR24, UR24, 0x70, URZ ;  /* 0x00000070181878a4 */ /* 0x000fe4000f8e023f */
[----:B------:R-:W-:Y:S02]  /*1a930*/  USHF.R.S32.HI UR25, URZ, 0x1f, UR4 ;  /* 0x0000001f3f197899 */ /* 0x000fe40008011404 */
[----:B------:R-:W-:Y:S02]  /*1a940*/  USHF.L.U32 UR23, UR22, 0x1, URZ ;  /* 0x0000000116177899 */ /* 0x000fe4000800063f */
[----:B------:R-:W-:-:S02]  /*1a950*/  USHF.L.U32 UR28, UR27, 0x1, URZ ;  /* 0x000000011b1c7899 */ /* 0x000fc4000800063f */
[----:B------:R-:W-:Y:S02]  /*1a960*/  UIADD3 UR18, UR18, UR31, URZ ;  /* 0x0000001f12127290 */ /* 0x000fe4000fffe03f */
[----:B------:R-:W-:Y:S02]  /*1a970*/  UIADD3 UR21, UR21, UR37, URZ ;  /* 0x0000002515157290 */ /* 0x000fe4000fffe03f */
[----:B------:R-:W-:Y:S02]  /*1a980*/  USHF.L.U64.HI UR22, UR22, 0x1, UR6 ;  /* 0x0000000116167899 */ /* 0x000fe40008010206 */
[----:B------:R-:W-:Y:S02]  /*1a990*/  UIADD3 UR24, UR39, UR24, URZ ;  /* 0x0000001827187290 */ /* 0x000fe4000fffe03f */
[----:B------:R-:W-:Y:S02]  /*1a9a0*/  USHF.L.U64.HI UR27, UR27, 0x1, UR5 ;  /* 0x000000011b1b7899 */ /* 0x000fe40008010205 */
[----:B------:R-:W-:-:S02]  /*1a9b0*/  USHF.L.U32 UR26, UR4, 0x1, URZ ;  /* 0x00000001041a7899 */ /* 0x000fc4000800063f */
[----:B------:R-:W-:Y:S01]  /*1a9c0*/  USHF.L.U64.HI UR25, UR4, 0x1, UR25 ;  /* 0x0000000104197899 */ /* 0x000fe20008010219 */
[----:B---3--:R-:W-:Y:S01]  /*1a9d0*/  IMAD.MOV.U32 R12, RZ, RZ, R10 ;  /* 0x000000ffff0c7224 */ /* 0x008fe200078e000a */
[----:B------:R-:W-:Y:S01]  /*1a9e0*/  MOV R13, R11 ;  /* 0x0000000b000d7202 */ /* 0x000fe20000000f00 */
[----:B--2---:R-:W-:Y:S02]  /*1a9f0*/  IMAD.MOV.U32 R5, RZ, RZ, R7 ;  /* 0x000000ffff057224 */ /* 0x004fe400078e0007 */
[----:B----4-:R-:W-:-:S04]  /*1aa00*/  IMAD.WIDE.U32 R10, R9, -0x326172a9, RZ ;  /* 0xcd9e8d57090a7825 */ /* 0x010fc800078e00ff */
[----:B------:R-:W-:Y:S01]  /*1aa10*/  IMAD.WIDE.U32 R8, R8, -0x326172a9, RZ ;  /* 0xcd9e8d5708087825 */ /* 0x000fe200078e00ff */
[----:B------:R1:W-:Y:S04]  /*1aa20*/  STL.64 [R1+0x100], R10 ;  /* 0x0001000a01007387 */ /* 0x0003e80000100a00 */
[----:B------:R1:W-:Y:S04]  /*1aa30*/  STL.64 [R1+0xf8], R8 ;  /* 0x0000f80801007387 */ /* 0x0003e80000100a00 */
[----:B------:R1:W-:Y:S01]  /*1aa40*/  STL.64 [R1+0x110], R4 ;  /* 0x0001100401007387 */ /* 0x0003e20000100a00 */
[----:B------:R-:W-:-:S02]  /*1aa50*/  ISETP.GE.AND P0, PT, R12, c[0x0][0x220], PT ;  /* 0x000088000c007a0c */ /* 0x000fc40003f06270 */
[-C--:B------:R-:W-:Y:S02]  /*1aa60*/  LOP3.LUT R248, R11, R3.reuse, RZ, 0x3c, !PT ;  /* 0x000000030bf87212 */ /* 0x080fe400078e3cff */
[----:B------:R-:W-:Y:S01]  /*1aa70*/  LOP3.LUT R250, R9, R3, RZ, 0x3c, !PT ;  /* 0x0000000309fa7212 */ /* 0x000fe200078e3cff */
[----:B------:R-:W-:Y:S01]  /*1aa80*/  IMAD.WIDE.U32 R232, R0, -0x2daee0ad, RZ ;  /* 0xd2511f5300e87825 */ /* 0x000fe200078e00ff */
[----:B------:R-:W-:-:S03]  /*1aa90*/  PRMT R0, R225, 0x7054, R225 ;  /* 0x00007054e1007816 */ /* 0x000fc600000000e1 */
[----:B------:R-:W-:-:S04]  /*1aaa0*/  IMAD.WIDE.U32 R248, R248, -0x2daee0ad, RZ ;  /* 0xd2511f53f8f87825 */ /* 0x000fc800078e00ff */
[----:B------:R-:W-:Y:S01]  /*1aab0*/  @P0 LOP3.LUT R179, R179, 0x2, RZ, 0xfc, !PT ;  /* 0x00000002b3b30812 */ /* 0x000fe200078efcff */
[----:B------:R-:W-:Y:S01]  /*1aac0*/  IMAD.WIDE.U32 R250, R250, -0x2daee0ad, RZ ;  /* 0xd2511f53fafa7825 */ /* 0x000fe200078e00ff */
[----:B------:R-:W-:Y:S05]  /*1aad0*/  BRA `(.L_x_1840) ;  /* 0x0000030000007947 */ /* 0x000fea0003800000 */
.L_x_1842:
[----:B------:R-:W2:Y:S01]  /*1aae0*/  LDL.64 R194, [R1+0x128] ;  /* 0x0001280001c27983 */ /* 0x000ea20000100a00 */
[----:B------:R-:W-:Y:S01]  /*1aaf0*/  @!P6 IMAD.MOV.U32 R68, RZ, RZ, c[0x0][0x198] ;  /* 0x00006600ff44e624 */ /* 0x000fe200078e00ff */
[----:B------:R-:W-:Y:S01]  /*1ab00*/  IADD3 R0, R75, -0x2, RZ ;  /* 0xfffffffe4b007810 */ /* 0x000fe20007ffe0ff */
[----:B------:R-:W-:Y:S01]  /*1ab10*/  @!P6 IMAD.MOV.U32 R140, RZ, RZ, c[0x0][0x19c] ;  /* 0x00006700ff8ce624 */ /* 0x000fe200078e00ff */
[----:B------:R-:W3:Y:S02]  /*1ab20*/  LDL.64 R190, [R1+0x120] ;  /* 0x0001200001be7983 */ /* 0x000ee40000100a00 */
[----:B------:R-:W-:Y:S01]  /*1ab30*/  SHF.R.S32.HI R3, RZ, 0x1f, R0 ;  /* 0x0000001fff037819 */ /* 0x000fe20000011400 */
[C---:B------:R-:W-:Y:S01]  /*1ab40*/  IMAD.WIDE.U32 R70, R0.reuse, c[0x0][0x198], RZ ;  /* 0x0000660000467a25 */ /* 0x040fe200078e00ff */
[----:B------:R1:W-:Y:S03]  /*1ab50*/  @P6 STS.128 [R188+0x4000], RZ ;  /* 0x004000ffbc006388 */ /* 0x0003e60000000c00 */
[----:B------:R-:W-:Y:S04]  /*1ab60*/  IMAD R3, R3, c[0x0][0x198], RZ ;  /* 0x0000660003037a24 */ /* 0x000fe800078e02ff */
[----:B------:R-:W-:Y:S04]  /*1ab70*/  IMAD R3, R0, c[0x0][0x19c], R3 ;  /* 0x0000670000037a24 */ /* 0x000fe800078e0203 */
[----:B------:R-:W-:Y:S01]  /*1ab80*/  IMAD.IADD R3, R71, 0x1, R3 ;  /* 0x0000000147037824 */ /* 0x000fe200078e0203 */
[----:B--2---:R-:W-:Y:S04]  /*1ab90*/  LEA R0, P1, R70, R194, 0x6 ;  /* 0x000000c246007211 */ /* 0x004fe800078230ff */
[----:B------:R-:W-:Y:S02]  /*1aba0*/  @!P6 LEA R142, P3, R0, c[0x0][0x168], 0x1 ;  /* 0x00005a00008eea11 */ /* 0x000fe400078608ff */
[----:B---3--:R-:W-:Y:S02]  /*1abb0*/  LEA.HI.X R3, R70, R191, R3, 0x6, P1 ;  /* 0x000000bf46037211 */ /* 0x008fe400008f3403 */
[----:B------:R-:W-:Y:S02]  /*1abc0*/  @!P6 LEA R71, P0, R68, R0, 0x4 ;  /* 0x000000004447e211 */ /* 0x000fe400078020ff */
[----:B------:R-:W-:Y:S02]  /*1abd0*/  @!P6 LEA.HI.X R143, R0, c[0x0][0x16c], R3, 0x1, P3 ;  /* 0x00005b00008fea11 */ /* 0x000fe400018f0c03 */
[----:B------:R-:W-:Y:S02]  /*1abe0*/  @!P6 LEA.HI.X R141, R68, R3, R140, 0x4, P0 ;  /* 0x00000003448de211 */ /* 0x000fe400000f248c */
[C---:B------:R-:W-:Y:S01]  /*1abf0*/  @!P6 LEA R140, P2, R71.reuse, c[0x0][0x168], 0x1 ;  /* 0x00005a00478cea11 */ /* 0x040fe200078408ff */
[----:B------:R-:W-:Y:S01]  /*1ac00*/  @!PT LDS RZ, [RZ] ;  /* 0x00000000fffff984 */ /* 0x000fe20000000800 */
[----:B------:R-:W-:Y:S01]  /*1ac10*/  @!PT LDS RZ, [RZ] ;  /* 0x00000000fffff984 */ /* 0x000fe20000000800 */
[----:B------:R-:W-:Y:S01]  /*1ac20*/  @!PT LDS RZ, [RZ] ;  /* 0x00000000fffff984 */ /* 0x000fe20000000800 */
[----:B------:R1:W-:Y:S01]  /*1ac30*/  @!P6 LDGSTS.E.BYPASS.LTC128B.128 [R188+0x4000], [R142.64] ;  /* 0x040000008ebcefae */ /* 0x0003e2000b901d60 */
[C---:B------:R-:W-:Y:S02]  /*1ac40*/  @!P6 IADD3 R69, P5, R0.reuse, UR20, RZ ;  /* 0x000000140045ec10 */ /* 0x040fe4000ffbe0ff */
[----:B------:R-:W-:Y:S01]  /*1ac50*/  @!P6 LEA.HI.X R141, R71, c[0x0][0x16c], R141, 0x1, P2 ;  /* 0x00005b00478dea11 */ /* 0x000fe200010f0c8d */
[----:B------:R1:W-:Y:S01]  /*1ac60*/  @P6 STS.128 [R188+0x4800], RZ ;  /* 0x004800ffbc006388 */ /* 0x0003e20000000c00 */
[----:B------:R-:W-:Y:S02]  /*1ac70*/  @!P6 LEA R70, P1, R69, c[0x0][0x168], 0x1 ;  /* 0x00005a004546ea11 */ /* 0x000fe400078208ff */
[----:B------:R-:W-:Y:S01]  /*1ac80*/  @!P6 IADD3.X R144, R3, UR19, RZ, P5, !PT ;  /* 0x000000130390ec10 */ /* 0x000fe2000affe4ff */
[----:B------:R-:W-:Y:S01]  /*1ac90*/  @!PT LDS RZ, [RZ] ;  /* 0x00000000fffff984 */ /* 0x000fe20000000800 */
[----:B------:R-:W-:Y:S01]  /*1aca0*/  @!PT LDS RZ, [RZ] ;  /* 0x00000000fffff984 */ /* 0x000fe20000000800 */
[----:B------:R-:W-:Y:S01]  /*1acb0*/  @!PT LDS RZ, [RZ] ;  /* 0x00000000fffff984 */ /* 0x000fe20000000800 */
[----:B------:R1:W-:Y:S01]  /*1acc0*/  @!P6 LDGSTS.E.BYPASS.LTC128B.128 [R188+0x4800], [R140.64] ;  /* 0x048000008cbcefae */ /* 0x0003e2000b901d60 */
[----:B------:R-:W-:Y:S02]  /*1acd0*/  @!P6 IADD3 R75, P4, R0, UR36, RZ ;  /* 0x00000024004bec10 */ /* 0x000fe4000ff9e0ff */
[----:B------:R-:W-:Y:S01]  /*1ace0*/  @!P6 LEA.HI.X R71, R69, c[0x0][0x16c], R144, 0x1, P1 ;  /* 0x00005b004547ea11 */ /* 0x000fe200008f0c90 */
        /* <DEDUP_REMOVED lines=15> */
.L_x_1840:
[----:B-1----:R-:W2:Y:S01]  /*1ade0*/  LDL.64 R4, [R1+0x110] ;  /* 0x0001100001047983 */ /* 0x002ea20000100a00 */
[----:B------:R-:W-:Y:S04]  /*1adf0*/  DEPBAR.LE SB0, 0x0 ;  /* 0x000080000000791a */ /* 0x000fe80000000000 */
[----:B------:R-:W-:Y:S01]  /*1ae00*/  IMAD.MOV.U32 R8, RZ, RZ, 0x6 ;  /* 0x00000006ff087424 */ /* 0x000fe200078e00ff */
[----:B------:R-:W-:Y:S01]  /*1ae10*/  BAR.SYNC.DEFER_BLOCKING 0x0 ;  /* 0x0000000000007b1d */ /* 0x000fe20000010000 */
[----:B------:R-:W-:Y:S01]  /*1ae20*/  IMAD.MOV.U32 R0, RZ, RZ, c[0x0][0x1a0] ;  /* 0x00006800ff007624 */ /* 0x000fe200078e00ff */
[----:B------:R-:W-:Y:S01]  /*1ae30*/  IADD3 R193, R75, -0x1, RZ ;  /* 0xffffffff4bc17810 */ /* 0x000fe20007ffe0ff */
[----:B------:R-:W-:Y:S01]  /*1ae40*/  IMAD.MOV.U32 R7, RZ, RZ, c[0x0][0x1a0] ;  /* 0x00006800ff077624 */ /* 0x000fe200078e00ff */
[----:B------:R-:W-:Y:S01]  /*1ae50*/  LOP3.LUT P6, RZ, R179, 0x2, RZ, 0xc0, !PT ;  /* 0x00000002b3ff7812 */ /* 0x000fe200078cc0ff */
[----:B------:R-:W-:Y:S01]  /*1ae60*/  IMAD.MOV.U32 R6, RZ, RZ, c[0x0][0x1a0] ;  /* 0x00006800ff067624 */ /* 0x000fe200078e00ff */
[----:B------:R-:W-:Y:S01]  /*1ae70*/  SHF.L.U64.HI R0, R0, R8, c[0x0][0x1a4] ;  /* 0x0000690000007619 */ /* 0x000fe20000010208 */
[----:B------:R-:W-:Y:S01]  /*1ae80*/  IMAD.SHL.U32 R7, R7, 0x40, RZ ;  /* 0x0000004007077824 */ /* 0x000fe200078e00ff */
[----:B------:R-:W-:Y:S01]  /*1ae90*/  SHF.R.S32.HI R3, RZ, 0x1f, R193 ;  /* 0x0000001fff037819 */ /* 0x000fe200000114c1 */
[----:B------:R-:W-:Y:S02]  /*1aea0*/  IMAD.SHL.U32 R6, R6, 0x10, RZ ;  /* 0x0000001006067824 */ /* 0x000fe400078e00ff */
[----:B------:R-:W-:Y:S02]  /*1aeb0*/  IMAD R0, R0, R193, RZ ;  /* 0x000000c100007224 */ /* 0x000fe400078e02ff */
[----:B------:R-:W-:Y:S02]  /*1aec0*/  IMAD.MOV.U32 R15, RZ, RZ, 0x4 ;  /* 0x00000004ff0f7424 */ /* 0x000fe400078e00ff */
[-C--:B------:R-:W-:Y:S02]  /*1aed0*/  IMAD R0, R3, R7.reuse, R0 ;  /* 0x0000000703007224 */ /* 0x080fe400078e0200 */
        /* <DEDUP_REMOVED lines=16> */
[----:B------:R-:W-:Y:S01]  /*1afe0*/  @!P6 LEA R8, P2, R7, c[0x0][0x170], 0x1 ;  /* 0x00005c000708ea11 */ /* 0x000fe200078408ff */
        /* <DEDUP_REMOVED lines=72> */
[----:B------:R-:W5:Y:S06]  /*1b470*/  LDSM.16.M88.4 R140, [R176] ;  /* 0x00000000b08c783b */ /* 0x000f6c0000000200 */
[----:B------:R-:W-:Y:S01]  /*1b480*/  LDSM.16.M88.4 R160, [R169+0x1000] ;  /* 0x00100000a9a0783b */ /* 0x000fe20000000200 */
[-C--:B--2---:R-:W-:Y:S08]  /*1b490*/  HMMA.16816.F32.BF16 R4, R68, R144.reuse, R4 ;  /* 0x000000904404723c */ /* 0x084ff00000041804 */
[C---:B---3--:R-:W-:Y:S08]  /*1b4a0*/  HMMA.16816.F32.BF16 R8, R152.reuse, R144, R8 ;  /* 0x000000909808723c */ /* 0x048ff00000041808 */
[-C--:B------:R-:W-:Y:S08]  /*1b4b0*/  HMMA.16816.F32.BF16 R12, R152, R146.reuse, R12 ;  /* 0x00000092980c723c */ /* 0x080ff0000004180c */
[C---:B------:R-:W-:Y:S01]  /*1b4c0*/  HMMA.16816.F32.BF16 R16, R68.reuse, R146, R16 ;  /* 0x000000924410723c */ /* 0x040fe20000041810 */
[----:B------:R-:W-:Y:S07]  /*1b4d0*/  LDSM.16.M88.4 R144, [R173] ;  /* 0x00000000ad90783b */ /* 0x000fee0000000200 */
[-C--:B-1----:R-:W-:Y:S08]  /*1b4e0*/  HMMA.16816.F32.BF16 R20, R68, R156.reuse, R20 ;  /* 0x0000009c4414723c */ /* 0x082ff00000041814 */
[C---:B------:R-:W-:Y:S08]  /*1b4f0*/  HMMA.16816.F32.BF16 R24, R152.reuse, R156, R24 ;  /* 0x0000009c9818723c */ /* 0x040ff00000041818 */
[-C--:B------:R-:W-:Y:S08]  /*1b500*/  HMMA.16816.F32.BF16 R28, R152, R158.reuse, R28 ;  /* 0x0000009e981c723c */ /* 0x080ff0000004181c */
[C---:B------:R-:W-:Y:S01]  /*1b510*/  HMMA.16816.F32.BF16 R32, R68.reuse, R158, R32 ;  /* 0x0000009e4420723c */ /* 0x040fe20000041820 */
[----:B------:R-:W-:Y:S07]  /*1b520*/  LDSM.16.M88.4 R156, [R173+0x2000] ;  /* 0x00200000ad9c783b */ /* 0x000fee0000000200 */
[-C--:B----4-:R-:W-:Y:S08]  /*1b530*/  HMMA.16816.F32.BF16 R36, R68, R148.reuse, R36 ;  /* 0x000000944424723c */ /* 0x090ff00000041824 */
[C---:B------:R-:W-:Y:S08]  /*1b540*/  HMMA.16816.F32.BF16 R40, R152.reuse, R148, R40 ;  /* 0x000000949828723c */ /* 0x040ff00000041828 */
[-C--:B------:R-:W-:Y:S08]  /*1b550*/  HMMA.16816.F32.BF16 R44, R152, R150.reuse, R44 ;  /* 0x00000096982c723c */ /* 0x080ff0000004182c */
[C---:B------:R-:W-:Y:S01]  /*1b560*/  HMMA.16816.F32.BF16 R48, R68.reuse, R150, R48 ;  /* 0x000000964430723c */ /* 0x040fe20000041830 */
[----:B------:R-:W1:Y:S07]  /*1b570*/  LDSM.16.M88.4 R148, [R169] ;  /* 0x00000000a994783b */ /* 0x000e6e0000000200 */
[-C--:B-----5:R-:W-:Y:S08]  /*1b580*/  HMMA.16816.F32.BF16 R52, R68, R140.reuse, R52 ;  /* 0x0000008c4434723c */ /* 0x0a0ff00000041834 */
[C---:B------:R-:W-:Y:S08]  /*1b590*/  HMMA.16816.F32.BF16 R56, R152.reuse, R140, R56 ;  /* 0x0000008c9838723c */ /* 0x040ff00000041838 */
[-C--:B------:R-:W-:Y:S01]  /*1b5a0*/  HMMA.16816.F32.BF16 R60, R152, R142.reuse, R60 ;  /* 0x0000008e983c723c */ /* 0x080fe2000004183c */
[----:B------:R-:W2:Y:S07]  /*1b5b0*/  LDSM.16.M88.4 R152, [R169+0x800] ;  /* 0x00080000a998783b */ /* 0x000eae0000000200 */
[----:B------:R-:W-:Y:S01]  /*1b5c0*/  HMMA.16816.F32.BF16 R64, R68, R142, R64 ;  /* 0x0000008e4440723c */ /* 0x000fe20000041840 */
[----:B------:R-:W3:Y:S01]  /*1b5d0*/  LDSM.16.M88.4 R68, [R169+0x1800] ;  /* 0x00180000a944783b */ /* 0x000ee20000000200 */
[----:B------:R-:W-:Y:S05]  /*1b5e0*/  DEPBAR.LE SB0, 0x0 ;  /* 0x000080000000791a */ /* 0x000fea0000000000 */
[----:B------:R-:W-:Y:S01]  /*1b5f0*/  BAR.SYNC.DEFER_BLOCKING 0x0 ;  /* 0x0000000000007b1d */ /* 0x000fe20000010000 */
[-C--:B-1----:R-:W-:Y:S08]  /*1b600*/  HMMA.16816.F32.BF16 R4, R144, R148.reuse, R4 ;  /* 0x000000949004723c */ /* 0x082ff00000041804 */
[C---:B------:R-:W-:Y:S07]  /*1b610*/  HMMA.16816.F32.BF16 R8, R156.reuse, R148, R8 ;  /* 0x000000949c08723c */ /* 0x040fee0000041808 */
[----:B------:R-:W-:Y:S01]  /*1b620*/  IMAD.MOV.U32 R148, RZ, RZ, R200 ;  /* 0x000000ffff947224 */ /* 0x000fe200078e00c8 */
[-C--:B------:R-:W-:Y:S04]  /*1b630*/  HMMA.16816.F32.BF16 R12, R156, R150.reuse, R12 ;  /* 0x000000969c0c723c */ /* 0x080fe8000004180c */
[----:B------:R-:W-:Y:S04]  /*1b640*/  IMAD.MOV.U32 R149, RZ, RZ, R199 ;  /* 0x000000ffff957224 */ /* 0x000fe800078e00c7 */
        /* <DEDUP_REMOVED lines=14> */
.L_x_1841:
[----:B------:R-:W-:Y:S01]  /*1b730*/  LOP3.LUT R179, R179, 0xffffbfff, RZ, 0xc0, !PT ;  /* 0xffffbfffb3b37812 */ /* 0x000fe200078ec0ff */
[----:B------:R-:W2:Y:S01]  /*1b740*/  LDL.64 R204, [R1+0x100] ;  /* 0x0001000001cc7983 */ /* 0x000ea20000100a00 */
[C---:B------:R-:W-:Y:S01]  /*1b750*/  IMAD.SHL.U32 R206, R193.reuse, 0x2, RZ ;  /* 0x00000002c1ce7824 */ /* 0x040fe200078e00ff */
[----:B------:R-:W-:Y:S02]  /*1b760*/  UIADD3 UR5, UR35, -0x4498517b, URZ ;  /* 0xbb67ae8523057890 */ /* 0x000fe4000fffe03f */
[----:B------:R-:W-:Y:S02]  /*1b770*/  UIADD3 UR10, UR34, 0x3c6ef372, URZ ;  /* 0x3c6ef372220a7890 */ /* 0x000fe4000fffe03f */
[----:B------:R-:W3:Y:S01]  /*1b780*/  LDL.64 R214, [R1+0xf8] ;  /* 0x0000f80001d67983 */ /* 0x000ee20000100a00 */
[----:B------:R-:W-:Y:S02]  /*1b790*/  UIADD3 UR11, UR34, -0x61c88647, URZ ;  /* 0x9e3779b9220b7890 */ /* 0x000fe4000fffe03f */
[----:B------:R-:W-:Y:S02]  /*1b7a0*/  UIADD3 UR4, UR35, 0x76cf5d0a, URZ ;  /* 0x76cf5d0a23047890 */ /* 0x000fe4000fffe03f */
[----:B------:R-:W-:Y:S01]  /*1b7b0*/  UIADD3 UR8, UR35, 0x32370b8f, URZ ;  /* 0x32370b8f23087890 */ /* 0x000fe2000fffe03f */
[----:B------:R-:W4:Y:S01]  /*1b7c0*/  S2R R0, SR_TID.X ;  /* 0x0000000000007919 */ /* 0x000f220000002100 */
[----:B------:R-:W-:Y:S02]  /*1b7d0*/  UIADD3 UR7, UR34, 0x78dde6e4, URZ ;  /* 0x78dde6e422077890 */ /* 0x000fe4000fffe03f */
[----:B------:R-:W-:Y:S02]  /*1b7e0*/  UIADD3 UR9, UR34, -0x255992d5, URZ ;  /* 0xdaa66d2b22097890 */ /* 0x000fe4000fffe03f */
[----:B------:R-:W-:Y:S02]  /*1b7f0*/  UIADD3 UR12, UR35, -0x56f99767, URZ ;  /* 0xa9066899230c7890 */ /* 0x000fe4000fffe03f */
[----:B------:R-:W-:Y:S01]  /*1b800*/  UIADD3 UR6, UR35, -0x126145ec, URZ ;  /* 0xed9eba1423067890 */ /* 0x000fe2000fffe03f */
[----:B----4-:R-:W-:Y:S05]  /*1b810*/  IMAD.SHL.U32 R0, R0, 0x2, RZ ;  /* 0x0000000200007824 */ /* 0x010fea00078e00ff */
[----:B------:R-:W-:Y:S05]  /*1b820*/  LOP3.LUT R0, R0, 0x6, RZ, 0xc0, !PT ;  /* 0x0000000600007812 */ /* 0x000fea00078ec0ff */
[----:B------:R-:W-:Y:S05]  /*1b830*/  IMAD R0, R193, 0x40, R0 ;  /* 0x00000040c1007824 */ /* 0x000fea00078e0200 */
[C---:B------:R-:W-:Y:S02]  /*1b840*/  ISETP.GE.AND P3, PT, R0.reuse, R181, PT ;  /* 0x000000b50000720c */ /* 0x040fe40003f66270 */
[C---:B------:R-:W-:Y:S02]  /*1b850*/  IADD3 R3, R0.reuse, 0x1, RZ ;  /* 0x0000000100037810 */ /* 0x040fe40007ffe0ff */
[C---:B------:R-:W-:Y:S02]  /*1b860*/  ISETP.GE.OR P6, PT, R0.reuse, R185, !P3 ;  /* 0x000000b90000720c */ /* 0x040fe40005fc6670 */
[CC--:B------:R-:W-:Y:S02]  /*1b870*/  ISETP.GE.AND P1, PT, R0.reuse, R180.reuse, PT ;  /* 0x000000b40000720c */ /* 0x0c0fe40003f26270 */
[C---:B------:R-:W-:Y:S02]  /*1b880*/  ISETP.GE.AND P2, PT, R3.reuse, R181, PT ;  /* 0x000000b50300720c */ /* 0x040fe40003f46270 */
[C---:B------:R-:W-:Y:S02]  /*1b890*/  ISETP.GE.AND P0, PT, R3.reuse, R180, PT ;  /* 0x000000b40300720c */ /* 0x040fe40003f06270 */
[----:B-1----:R-:W-:Y:S02]  /*1b8a0*/  P2R R68, PR, RZ, 0x40 ;  /* 0x00000040ff447803 */ /* 0x002fe40000000000 */
[-C--:B------:R-:W-:Y:S02]  /*1b8b0*/  ISETP.GE.OR P3, PT, R0, R184.reuse, !P1 ;  /* 0x000000b80000720c */ /* 0x080fe40004f66670 */
[C---:B------:R-:W-:Y:S02]  /*1b8c0*/  ISETP.GE.OR P6, PT, R3.reuse, R185, !P2 ;  /* 0x000000b90300720c */ /* 0x040fe400057c6670 */
[----:B------:R-:W-:Y:S02]  /*1b8d0*/  ISETP.NE.AND P2, PT, R68, RZ, PT ;  /* 0x000000ff4400720c */ /* 0x000fe40003f45270 */
[C---:B------:R-:W-:Y:S02]  /*1b8e0*/  ISETP.GE.OR P1, PT, R3.reuse, R184, !P0 ;  /* 0x000000b80300720c */ /* 0x040fe40004726670 */
[-C--:B------:R-:W-:Y:S02]  /*1b8f0*/  ISETP.GE.AND P0, PT, R0, R183.reuse, PT ;  /* 0x000000b70000720c */ /* 0x080fe40003f06270 */
[C---:B------:R-:W-:Y:S02]  /*1b900*/  ISETP.GE.AND P5, PT, R3.reuse, R183, PT ;  /* 0x000000b70300720c */ /* 0x040fe40003fa6270 */
[-C--:B------:R-:W-:Y:S02]  /*1b910*/  ISETP.GE.AND P4, PT, R3, R182.reuse, PT ;  /* 0x000000b60300720c */ /* 0x080fe40003f86270 */
[----:B------:R-:W-:Y:S02]  /*1b920*/  FSEL R75, R8, -INF , !P2 ;  /* 0xff800000084b7808 */ /* 0x000fe40005000000 */
[C---:B------:R-:W-:Y:S02]  /*1b930*/  ISETP.GE.AND P2, PT, R0.reuse, R182, PT ;  /* 0x000000b60000720c */ /* 0x040fe40003f46270 */
[----:B------:R-:W-:Y:S02]  /*1b940*/  FSEL R156, R11, -INF , !P1 ;  /* 0xff8000000b9c7808 */ /* 0x000fe40004800000 */
[CC--:B------:R-:W-:Y:S02]  /*1b950*/  ISETP.GE.OR P1, PT, R0.reuse, R187.reuse, !P0 ;  /* 0x000000bb0000720c */ /* 0x0c0fe40004726670 */
[C---:B------:R-:W-:Y:S02]  /*1b960*/  IADD3 R8, R0.reuse, 0x8, RZ ;  /* 0x0000000800087810 */ /* 0x040fe40007ffe0ff */
[C---:B------:R-:W-:Y:S02]  /*1b970*/  ISETP.GE.OR P5, PT, R3.reuse, R187, !P5 ;  /* 0x000000bb0300720c */ /* 0x040fe40006fa6670 */
[-C--:B------:R-:W-:Y:S02]  /*1b980*/  ISETP.GE.OR P4, PT, R3, R186.reuse, !P4 ;  /* 0x000000ba0300720c */ /* 0x080fe40006786670 */
[C---:B------:R-:W-:Y:S02]  /*1b990*/  ISETP.GE.OR P0, PT, R0.reuse, R186, !P2 ;  /* 0x000000ba0000720c */ /* 0x040fe40005706670 */
[----:B------:R-:W-:Y:S02]  /*1b9a0*/  IADD3 R3, R0, 0x9, RZ ;  /* 0x0000000900037810 */ /* 0x000fe40007ffe0ff */
[----:B------:R-:W-:Y:S02]  /*1b9b0*/  FSEL R143, R4, -INF , !P1 ;  /* 0xff800000048f7808 */ /* 0x000fe40004800000 */
[-C--:B------:R-:W-:Y:S02]  /*1b9c0*/  ISETP.GE.AND P1, PT, R8, R181.reuse, PT ;  /* 0x000000b50800720c */ /* 0x080fe40003f26270 */
[----:B------:R-:W-:Y:S02]  /*1b9d0*/  FSEL R146, R6, -INF , !P0 ;  /* 0xff80000006927808 */ /* 0x000fe40004000000 */
[C---:B------:R-:W-:Y:S02]  /*1b9e0*/  ISETP.GE.AND P0, PT, R3.reuse, R181, PT ;  /* 0x000000b50300720c */ /* 0x040fe40003f06270 */
[-C--:B------:R-:W-:Y:S02]  /*1b9f0*/  ISETP.GE.OR P1, PT, R8, R185.reuse, !P1 ;  /* 0x000000b90800720c */ /* 0x080fe40004f26670 */
[C---:B------:R-:W-:Y:S02]  /*1ba00*/  ISETP.GE.OR P0, PT, R3.reuse, R185, !P0 ;  /* 0x000000b90300720c */ /* 0x040fe40004706670 */
[C---:B------:R-:W-:Y:S02]  /*1ba10*/  ISETP.GE.AND P2, PT, R3.reuse, R180, PT ;  /* 0x000000b40300720c */ /* 0x040fe40003f46270 */
[----:B------:R-:W-:Y:S02]  /*1ba20*/  FSEL R152, R12, -INF , !P1 ;  /* 0xff8000000c987808 */ /* 0x000fe40004800000 */
[----:B------:R-:W-:Y:S02]  /*1ba30*/  ISETP.GE.AND P1, PT, R3, R183, PT ;  /* 0x000000b70300720c */ /* 0x000fe40003f26270 */
[----:B------:R-:W-:Y:S02]  /*1ba40*/  FSEL R151, R13, -INF , !P0 ;  /* 0xff8000000d977808 */ /* 0x000fe40004000000 */
[C---:B------:R-:W-:Y:S02]  /*1ba50*/  ISETP.GE.AND P0, PT, R3.reuse, R182, PT ;  /* 0x000000b60300720c */ /* 0x040fe40003f06270 */
[C---:B------:R-:W-:Y:S02]  /*1ba60*/  ISETP.GE.OR P2, PT, R3.reuse, R184, !P2 ;  /* 0x000000b80300720c */ /* 0x040fe40005746670 */
[----:B------:R-:W-:Y:S02]  /*1ba70*/  ISETP.GE.OR P1, PT, R3, R187, !P1 ;  /* 0x000000bb0300720c */ /* 0x000fe40004f26670 */
[----:B------:R-:W-:Y:S02]  /*1ba80*/  IADD3 R4, R0, 0x10, RZ ;  /* 0x0000001000047810 */ /* 0x000fe40007ffe0ff */
[----:B------:R-:W-:Y:S02]  /*1ba90*/  FSEL R142, R10, -INF , !P3 ;  /* 0xff8000000a8e7808 */ /* 0x000fe40005800000 */
[----:B------:R-:W-:Y:S02]  /*1baa0*/  FSEL R147, R5, -INF , !P5 ;  /* 0xff80000005937808 */ /* 0x000fe40006800000 */
[----:B------:R-:W-:Y:S02]  /*1bab0*/  FSEL R150, R7, -INF , !P4 ;  /* 0xff80000007967808 */ /* 0x000fe40006000000 */
[C---:B------:R-:W-:Y:S02]  /*1bac0*/  ISETP.GE.AND P4, PT, R8.reuse, R180, PT ;  /* 0x000000b40800720c */ /* 0x040fe40003f86270 */
[C---:B------:R-:W-:Y:S02]  /*1bad0*/  ISETP.GE.AND P5, PT, R8.reuse, R183, PT ;  /* 0x000000b70800720c */ /* 0x040fe40003fa6270 */
[----:B------:R-:W-:Y:S02]  /*1bae0*/  ISETP.GE.AND P3, PT, R8, R182, PT ;  /* 0x000000b60800720c */ /* 0x000fe40003f66270 */
[----:B------:R-:W-:Y:S02]  /*1baf0*/  ISETP.GE.OR P0, PT, R3, R186, !P0 ;  /* 0x000000ba0300720c */ /* 0x000fe40004706670 */
[----:B------:R-:W-:Y:S02]  /*1bb00*/  FSEL R153, R15, -INF , !P2 ;  /* 0xff8000000f997808 */ /* 0x000fe40005000000 */
[----:B------:R-:W-:Y:S02]  /*1bb10*/  IADD3 R3, R0, 0x11, RZ ;  /* 0x0000001100037810 */ /* 0x000fe40007ffe0ff */
[----:B------:R-:W-:Y:S02]  /*1bb20*/  FSEL R15, R17, -INF , !P1 ;  /* 0xff800000110f7808 */ /* 0x000fe40004800000 */
[----:B------:R-:W-:Y:S02]  /*1bb30*/  ISETP.GE.AND P1, PT, R4, R181, PT ;  /* 0x000000b50400720c */ /* 0x000fe40003f26270 */
[----:B------:R-:W-:Y:S02]  /*1bb40*/  FSEL R155, R9, -INF , !P6 ;  /* 0xff800000099b7808 */ /* 0x000fe40007000000 */
[C---:B------:R-:W-:Y:S02]  /*1bb50*/  ISETP.GE.OR P6, PT, R8.reuse, R184, !P4 ;  /* 0x000000b80800720c */ /* 0x040fe400067c6670 */
[C---:B------:R-:W-:Y:S02]  /*1bb60*/  ISETP.GE.OR P4, PT, R8.reuse, R187, !P5 ;  /* 0x000000bb0800720c */ /* 0x040fe40006f86670 */
[----:B------:R-:W-:Y:S02]  /*1bb70*/  ISETP.GE.OR P3, PT, R8, R186, !P3 ;  /* 0x000000ba0800720c */ /* 0x000fe40005f66670 */
[----:B------:R-:W-:Y:S02]  /*1bb80*/  FSEL R19, R19, -INF , !P0 ;  /* 0xff80000013137808 */ /* 0x000fe40004000000 */
[C---:B------:R-:W-:Y:S02]  /*1bb90*/  ISETP.GE.AND P0, PT, R3.reuse, R181, PT ;  /* 0x000000b50300720c */ /* 0x040fe40003f06270 */
[----:B------:R-:W-:Y:S02]  /*1bba0*/  ISETP.GE.OR P1, PT, R4, R185, !P1 ;  /* 0x000000b90400720c */ /* 0x000fe40004f26670 */
[----:B------:R-:W-:Y:S02]  /*1bbb0*/  FSEL R16, R16, -INF , !P4 ;  /* 0xff80000010107808 */ /* 0x000fe40006000000 */
[----:B------:R-:W-:Y:S02]  /*1bbc0*/  FSEL R18, R18, -INF , !P3 ;  /* 0xff80000012127808 */ /* 0x000fe40005800000 */
[C---:B------:R-:W-:Y:S02]  /*1bbd0*/  ISETP.GE.AND P4, PT, R4.reuse, R180, PT ;  /* 0x000000b40400720c */ /* 0x040fe40003f86270 */
[C---:B------:R-:W-:Y:S02]  /*1bbe0*/  ISETP.GE.AND P5, PT, R4.reuse, R183, PT ;  /* 0x000000b70400720c */ /* 0x040fe40003fa6270 */
[----:B------:R-:W-:Y:S02]  /*1bbf0*/  ISETP.GE.AND P3, PT, R4, R182, PT ;  /* 0x000000b60400720c */ /* 0x000fe40003f66270 */
[C---:B------:R-:W-:Y:S02]  /*1bc00*/  ISETP.GE.OR P0, PT, R3.reuse, R185, !P0 ;  /* 0x000000b90300720c */ /* 0x040fe40004706670 */
[----:B------:R-:W-:Y:S02]  /*1bc10*/  FSEL R24, R24, -INF , !P1 ;  /* 0xff80000018187808 */ /* 0x000fe40004800000 */
[C---:B------:R-:W-:Y:S02]  /*1bc20*/  ISETP.GE.AND P1, PT, R3.reuse, R183, PT ;  /* 0x000000b70300720c */ /* 0x040fe40003f26270 */
[----:B------:R-:W-:Y:S02]  /*1bc30*/  FSEL R154, R14, -INF , !P6 ;  /* 0xff8000000e9a7808 */ /* 0x000fe40007000000 */
[----:B------:R-:W-:Y:S02]  /*1bc40*/  ISETP.GE.AND P2, PT, R3, R180, PT ;  /* 0x000000b40300720c */ /* 0x000fe40003f46270 */
[----:B------:R-:W-:Y:S02]  /*1bc50*/  FSEL R25, R25, -INF , !P0 ;  /* 0xff80000019197808 */ /* 0x000fe40004000000 */
[C---:B------:R-:W-:Y:S02]  /*1bc60*/  ISETP.GE.AND P0, PT, R3.reuse, R182, PT ;  /* 0x000000b60300720c */ /* 0x040fe40003f06270 */
[C---:B------:R-:W-:Y:S02]  /*1bc70*/  ISETP.GE.OR P6, PT, R4.reuse, R184, !P4 ;  /* 0x000000b80400720c */ /* 0x040fe400067c6670 */
[CC--:B------:R-:W-:Y:S02]  /*1bc80*/  ISETP.GE.OR P4, PT, R4.reuse, R187.reuse, !P5 ;  /* 0x000000bb0400720c */ /* 0x0c0fe40006f86670 */
[----:B------:R-:W-:Y:S02]  /*1bc90*/  ISETP.GE.OR P3, PT, R4, R186, !P3 ;  /* 0x000000ba0400720c */ /* 0x000fe40005f66670 */
[C---:B------:R-:W-:Y:S02]  /*1bca0*/  ISETP.GE.OR P1, PT, R3.reuse, R187, !P1 ;  /* 0x000000bb0300720c */ /* 0x040fe40004f26670 */
[C---:B------:R-:W-:Y:S02]  /*1bcb0*/  IADD3 R4, R0.reuse, 0x18, RZ ;  /* 0x0000001800047810 */ /* 0x040fe40007ffe0ff */
[C---:B------:R-:W-:Y:S02]  /*1bcc0*/  ISETP.GE.OR P2, PT, R3.reuse, R184, !P2 ;  /* 0x000000b80300720c */ /* 0x040fe40005746670 */
[----:B------:R-:W-:Y:S02]  /*1bcd0*/  ISETP.GE.OR P0, PT, R3, R186, !P0 ;  /* 0x000000ba0300720c */ /* 0x000fe40004706670 */
[----:B------:R-:W-:Y:S02]  /*1bce0*/  IADD3 R3, R0, 0x19, RZ ;  /* 0x0000001900037810 */ /* 0x000fe40007ffe0ff */
[----:B------:R-:W-:Y:S02]  /*1bcf0*/  FSEL R21, R21, -INF , !P1 ;  /* 0xff80000015157808 */ /* 0x000fe40004800000 */
[CC--:B------:R-:W-:Y:S02]  /*1bd00*/  ISETP.GE.AND P1, PT, R4.reuse, R181.reuse, PT ;  /* 0x000000b50400720c */ /* 0x0c0fe40003f26270 */
        /* <DEDUP_REMOVED lines=10> */
[----:B------:R-:W-:Y:S02]  /*1bdb0*/  ISETP.GE.AND P1, PT, R3, R183, PT ;  /* 0x000000b70300720c */ /* 0x000fe40003f26270 */
[----:B------:R-:W-:Y:S02]  /*1bdc0*/  FSEL R26, R26, -INF , !P6 ;  /* 0xff8000001a1a7808 */ /* 0x000fe40007000000 */
        /* <DEDUP_REMOVED lines=39> */
[-C--:B------:R-:W-:Y:S02]  /*1c040*/  ISETP.GE.AND P1, PT, R4, R181.reuse, PT ;  /* 0x000000b50400720c */ /* 0x080fe40003f26270 */
[----:B------:R-:W-:Y:S02]  /*1c050*/  FSEL R42, R42, -INF , !P6 ;  /* 0xff8000002a2a7808 */ /* 0x000fe40007000000 */
[----:B------:R-:W-:Y:S02]  /*1c060*/  FSEL R39, R39, -INF , !P0 ;  /* 0xff80000027277808 */ /* 0x000fe40004000000 */
[----:B------:R-:W-:Y:S02]  /*1c070*/  ISETP.GE.AND P0, PT, R3, R181, PT ;  /* 0x000000b50300720c */ /* 0x000fe40003f06270 */
[C---:B------:R-:W-:Y:S02]  /*1c080*/  ISETP.GE.AND P6, PT, R4.reuse, R183, PT ;  /* 0x000000b70400720c */ /* 0x040fe40003fc6270 */
[CC--:B------:R-:W-:Y:S02]  /*1c090*/  ISETP.GE.OR P1, PT, R4.reuse, R185.reuse, !P1 ;  /* 0x000000b90400720c */ /* 0x0c0fe40004f26670 */
[----:B------:R-:W-:Y:S02]  /*1c0a0*/  FSEL R43, R43, -INF , !P2 ;  /* 0xff8000002b2b7808 */ /* 0x000fe40005000000 */
[C---:B------:R-:W-:Y:S02]  /*1c0b0*/  ISETP.GE.AND P2, PT, R4.reuse, R180, PT ;  /* 0x000000b40400720c */ /* 0x040fe40003f46270 */
[----:B------:R-:W-:Y:S02]  /*1c0c0*/  ISETP.GE.AND P5, PT, R4, R182, PT ;  /* 0x000000b60400720c */ /* 0x000fe40003fa6270 */
[C---:B------:R-:W-:Y:S02]  /*1c0d0*/  ISETP.GE.OR P0, PT, R3.reuse, R185, !P0 ;  /* 0x000000b90300720c */ /* 0x040fe40004706670 */
[----:B------:R-:W-:Y:S02]  /*1c0e0*/  FSEL R44, R44, -INF , !P1 ;  /* 0xff8000002c2c7808 */ /* 0x000fe40004800000 */
[----:B------:R-:W-:Y:S02]  /*1c0f0*/  ISETP.GE.OR P1, PT, R4, R187, !P6 ;  /* 0x000000bb0400720c */ /* 0x000fe40007726670 */
[----:B------:R-:W-:Y:S02]  /*1c100*/  FSEL R36, R36, -INF , !P4 ;  /* 0xff80000024247808 */ /* 0x000fe40006000000 */
[----:B------:R-:W-:Y:S02]  /*1c110*/  FSEL R38, R38, -INF , !P3 ;  /* 0xff80000026267808 */ /* 0x000fe40005800000 */
[C---:B------:R-:W-:Y:S02]  /*1c120*/  ISETP.GE.AND P3, PT, R3.reuse, R180, PT ;  /* 0x000000b40300720c */ /* 0x040fe40003f66270 */
[----:B------:R-:W-:Y:S02]  /*1c130*/  ISETP.GE.AND P4, PT, R3, R183, PT ;  /* 0x000000b70300720c */ /* 0x000fe40003f86270 */
[----:B------:R-:W-:Y:S02]  /*1c140*/  FSEL R45, R45, -INF , !P0 ;  /* 0xff8000002d2d7808 */ /* 0x000fe40004000000 */
[C---:B------:R-:W-:Y:S02]  /*1c150*/  ISETP.GE.AND P0, PT, R3.reuse, R182, PT ;  /* 0x000000b60300720c */ /* 0x040fe40003f06270 */
[C---:B------:R-:W-:Y:S02]  /*1c160*/  ISETP.GE.OR P2, PT, R4.reuse, R184, !P2 ;  /* 0x000000b80400720c */ /* 0x040fe40005746670 */
[----:B------:R-:W-:Y:S02]  /*1c170*/  ISETP.GE.OR P6, PT, R4, R186, !P5 ;  /* 0x000000ba0400720c */ /* 0x000fe40006fc6670 */
[----:B------:R-:W-:Y:S02]  /*1c180*/  P2R R4, PR, RZ, 0x2 ;  /* 0x00000002ff047803 */ /* 0x000fe40000000000 */
[C---:B------:R-:W-:Y:S02]  /*1c190*/  ISETP.GE.OR P1, PT, R3.reuse, R184, !P3 ;  /* 0x000000b80300720c */ /* 0x040fe40005f26670 */
[----:B------:R-:W-:Y:S02]  /*1c1a0*/  ISETP.NE.AND P3, PT, R4, RZ, PT ;  /* 0x000000ff0400720c */ /* 0x000fe40003f65270 */
[C---:B------:R-:W-:Y:S02]  /*1c1b0*/  ISETP.GE.OR P5, PT, R3.reuse, R187, !P4 ;  /* 0x000000bb0300720c */ /* 0x040fe400067a6670 */
[----:B------:R-:W-:Y:S02]  /*1c1c0*/  ISETP.GE.OR P0, PT, R3, R186, !P0 ;  /* 0x000000ba0300720c */ /* 0x000fe40004706670 */
[----:B------:R-:W-:Y:S02]  /*1c1d0*/  IADD3 R3, R0, 0x30, RZ ;  /* 0x0000003000037810 */ /* 0x000fe40007ffe0ff */
[----:B------:R-:W-:Y:S02]  /*1c1e0*/  P2R R5, PR, RZ, 0x1 ;  /* 0x00000001ff057803 */ /* 0x000fe40000000000 */
[C---:B------:R-:W-:Y:S02]  /*1c1f0*/  ISETP.GE.AND P0, PT, R3.reuse, R180, PT ;  /* 0x000000b40300720c */ /* 0x040fe40003f06270 */
[----:B------:R-:W-:Y:S02]  /*1c200*/  FSEL R48, R48, -INF , !P3 ;  /* 0xff80000030307808 */ /* 0x000fe40005800000 */
[C---:B------:R-:W-:Y:S02]  /*1c210*/  ISETP.GE.AND P4, PT, R3.reuse, R183, PT ;  /* 0x000000b70300720c */ /* 0x040fe40003f86270 */
[C---:B------:R-:W-:Y:S02]  /*1c220*/  ISETP.GE.AND P3, PT, R3.reuse, R182, PT ;  /* 0x000000b60300720c */ /* 0x040fe40003f66270 */
[----:B------:R-:W-:Y:S02]  /*1c230*/  FSEL R46, R46, -INF , !P2 ;  /* 0xff8000002e2e7808 */ /* 0x000fe40005000000 */
[----:B------:R-:W-:Y:S02]  /*1c240*/  IADD3 R4, R0, 0x31, RZ ;  /* 0x0000003100047810 */ /* 0x000fe40007ffe0ff */
[C---:B------:R-:W-:Y:S02]  /*1c250*/  ISETP.GE.AND P2, PT, R3.reuse, R181, PT ;  /* 0x000000b50300720c */ /* 0x040fe40003f46270 */
[----:B------:R-:W-:Y:S02]  /*1c260*/  FSEL R50, R50, -INF , !P6 ;  /* 0xff80000032327808 */ /* 0x000fe40007000000 */
[C---:B------:R-:W-:Y:S02]  /*1c270*/  ISETP.GE.OR P6, PT, R3.reuse, R184, !P0 ;  /* 0x000000b80300720c */ /* 0x040fe400047c6670 */
[C---:B------:R-:W-:Y:S02]  /*1c280*/  ISETP.GE.OR P4, PT, R3.reuse, R187, !P4 ;  /* 0x000000bb0300720c */ /* 0x040fe40006786670 */
[----:B------:R-:W-:Y:S02]  /*1c290*/  ISETP.GE.OR P0, PT, R3, R186, !P3 ;  /* 0x000000ba0300720c */ /* 0x000fe40005f06670 */
[----:B------:R-:W-:Y:S02]  /*1c2a0*/  FSEL R47, R47, -INF , !P1 ;  /* 0xff8000002f2f7808 */ /* 0x000fe40004800000 */
[----:B------:R-:W-:Y:S02]  /*1c2b0*/  FSEL R49, R49, -INF , !P5 ;  /* 0xff80000031317808 */ /* 0x000fe40006800000 */
[----:B------:R-:W-:Y:S02]  /*1c2c0*/  ISETP.NE.AND P5, PT, R5, RZ, PT ;  /* 0x000000ff0500720c */ /* 0x000fe40003fa5270 */
[C---:B------:R-:W-:Y:S02]  /*1c2d0*/  ISETP.GE.AND P1, PT, R4.reuse, R181, PT ;  /* 0x000000b50400720c */ /* 0x040fe40003f26270 */
[-C--:B------:R-:W-:Y:S02]  /*1c2e0*/  ISETP.GE.OR P2, PT, R3, R185.reuse, !P2 ;  /* 0x000000b90300720c */ /* 0x080fe40005746670 */
[----:B------:R-:W-:Y:S02]  /*1c2f0*/  P2R R3, PR, RZ, 0x10 ;  /* 0x00000010ff037803 */ /* 0x000fe40000000000 */
[----:B------:R-:W-:Y:S02]  /*1c300*/  P2R R5, PR, RZ, 0x1 ;  /* 0x00000001ff057803 */ /* 0x000fe40000000000 */
[C---:B------:R-:W-:Y:S02]  /*1c310*/  ISETP.GE.AND P0, PT, R4.reuse, R180, PT ;  /* 0x000000b40400720c */ /* 0x040fe40003f06270 */
[----:B------:R-:W-:Y:S02]  /*1c320*/  ISETP.NE.AND P3, PT, R3, RZ, PT ;  /* 0x000000ff0300720c */ /* 0x000fe40003f65270 */
[----:B------:R-:W-:Y:S02]  /*1c330*/  ISETP.GE.OR P1, PT, R4, R185, !P1 ;  /* 0x000000b90400720c */ /* 0x000fe40004f26670 */
[----:B------:R-:W-:Y:S02]  /*1c340*/  FSEL R56, R56, -INF , !P2 ;  /* 0xff80000038387808 */ /* 0x000fe40005000000 */
[----:B------:R-:W-:Y:S02]  /*1c350*/  ISETP.GE.AND P2, PT, R4, R183, PT ;  /* 0x000000b70400720c */ /* 0x000fe40003f46270 */
[----:B------:R-:W-:Y:S02]  /*1c360*/  IADD3 R3, R0, 0x38, RZ ;  /* 0x0000003800037810 */ /* 0x000fe40007ffe0ff */
[C---:B------:R-:W-:Y:S02]  /*1c370*/  ISETP.GE.OR P0, PT, R4.reuse, R184, !P0 ;  /* 0x000000b80400720c */ /* 0x040fe40004706670 */
[----:B------:R-:W-:Y:S02]  /*1c380*/  FSEL R51, R51, -INF , !P5 ;  /* 0xff80000033337808 */ /* 0x000fe40006800000 */
[----:B------:R-:W-:Y:S02]  /*1c390*/  FSEL R57, R57, -INF , !P1 ;  /* 0xff80000039397808 */ /* 0x000fe40004800000 */
[C---:B------:R-:W-:Y:S02]  /*1c3a0*/  ISETP.GE.AND P1, PT, R4.reuse, R182, PT ;  /* 0x000000b60400720c */ /* 0x040fe40003f26270 */
[C---:B------:R-:W-:Y:S02]  /*1c3b0*/  ISETP.GE.OR P5, PT, R4.reuse, R187, !P2 ;  /* 0x000000bb0400720c */ /* 0x040fe400057a6670 */
[----:B------:R-:W-:Y:S02]  /*1c3c0*/  ISETP.NE.AND P2, PT, R5, RZ, PT ;  /* 0x000000ff0500720c */ /* 0x000fe40003f45270 */
[----:B------:R-:W-:Y:S02]  /*1c3d0*/  FSEL R59, R59, -INF , !P0 ;  /* 0xff8000003b3b7808 */ /* 0x000fe40004000000 */
[C---:B------:R-:W-:Y:S02]  /*1c3e0*/  ISETP.GE.AND P0, PT, R3.reuse, R180, PT ;  /* 0x000000b40300720c */ /* 0x040fe40003f06270 */
[----:B------:R-:W-:Y:S02]  /*1c3f0*/  ISETP.GE.OR P4, PT, R4, R186, !P1 ;  /* 0x000000ba0400720c */ /* 0x000fe40004f86670 */
[C---:B------:R-:W-:Y:S02]  /*1c400*/  ISETP.GE.AND P1, PT, R3.reuse, R181, PT ;  /* 0x000000b50300720c */ /* 0x040fe40003f26270 */
[----:B------:R-:W-:Y:S02]  /*1c410*/  FSEL R52, R52, -INF , !P3 ;  /* 0xff80000034347808 */ /* 0x000fe40005800000 */
[C---:B------:R-:W-:Y:S02]  /*1c420*/  ISETP.GE.AND P3, PT, R3.reuse, R183, PT ;  /* 0x000000b70300720c */ /* 0x040fe40003f66270 */
[----:B------:R-:W-:Y:S02]  /*1c430*/  FSEL R54, R54, -INF , !P2 ;  /* 0xff80000036367808 */ /* 0x000fe40005000000 */
[C---:B------:R-:W-:Y:S02]  /*1c440*/  ISETP.GE.AND P2, PT, R3.reuse, R182, PT ;  /* 0x000000b60300720c */ /* 0x040fe40003f46270 */
[C---:B------:R-:W-:Y:S02]  /*1c450*/  ISETP.GE.OR P0, PT, R3.reuse, R184, !P0 ;  /* 0x000000b80300720c */ /* 0x040fe40004706670 */
[----:B------:R-:W-:Y:S02]  /*1c460*/  FSEL R58, R58, -INF , !P6 ;  /* 0xff8000003a3a7808 */ /* 0x000fe40007000000 */
[C---:B------:R-:W-:Y:S02]  /*1c470*/  ISETP.GE.OR P1, PT, R3.reuse, R185, !P1 ;  /* 0x000000b90300720c */ /* 0x040fe40004f26670 */
[C---:B------:R-:W-:Y:S02]  /*1c480*/  ISETP.GE.OR P6, PT, R3.reuse, R187, !P3 ;  /* 0x000000bb0300720c */ /* 0x040fe40005fc6670 */
[----:B------:R-:W-:Y:S02]  /*1c490*/  ISETP.GE.OR P3, PT, R3, R186, !P2 ;  /* 0x000000ba0300720c */ /* 0x000fe40005766670 */
[----:B------:R-:W-:Y:S02]  /*1c4a0*/  P2R R3, PR, RZ, 0x1 ;  /* 0x00000001ff037803 */ /* 0x000fe40000000000 */
[----:B------:R-:W-:Y:S02]  /*1c4b0*/  FSEL R53, R53, -INF , !P5 ;  /* 0xff80000035357808 */ /* 0x000fe40006800000 */
[----:B------:R-:W-:Y:S02]  /*1c4c0*/  ISETP.NE.AND P5, PT, R3, RZ, PT ;  /* 0x000000ff0300720c */ /* 0x000fe40003fa5270 */
[----:B------:R-:W-:Y:S02]  /*1c4d0*/  LOP3.LUT R3, R206, UR35, RZ, 0x3c, !PT ;  /* 0x00000023ce037c12 */ /* 0x000fe4000f8e3cff */
[----:B------:R-:W-:Y:S02]  /*1c4e0*/  LOP3.LUT R4, R249, UR5, R232, 0x96, !PT ;  /* 0x00000005f9047c12 */ /* 0x000fe4000f8e96e8 */
[----:B------:R-:W-:Y:S02]  /*1c4f0*/  LOP3.LUT R3, R233, R3, RZ, 0x3c, !PT ;  /* 0x00000003e9037212 */ /* 0x000fe400078e3cff */
[----:B------:R-:W-:Y:S01]  /*1c500*/  IADD3 R0, R0, 0x39, RZ ;  /* 0x0000003900007810 */ /* 0x000fe20007ffe0ff */
[----:B------:R-:W-:Y:S01]  /*1c510*/  IMAD.WIDE.U32 R144, R4, -0x326172a9, RZ ;  /* 0xcd9e8d5704907825 */ /* 0x000fe200078e00ff */
[----:B------:R-:W-:Y:S02]  /*1c520*/  FSEL R60, R60, -INF , !P1 ;  /* 0xff8000003c3c7808 */ /* 0x000fe40004800000 */
[C---:B------:R-:W-:Y:S01]  /*1c530*/  ISETP.GE.AND P0, PT, R0.reuse, R181, PT ;  /* 0x000000b50000720c */ /* 0x040fe20003f06270 */
[----:B------:R-:W-:Y:S01]  /*1c540*/  IMAD.WIDE.U32 R12, R3, -0x326172a9, RZ ;  /* 0xcd9e8d57030c7825 */ /* 0x000fe200078e00ff */
[C---:B------:R-:W-:Y:S02]  /*1c550*/  ISETP.GE.AND P2, PT, R0.reuse, R180, PT ;  /* 0x000000b40000720c */ /* 0x040fe40003f46270 */
[C---:B------:R-:W-:Y:S02]  /*1c560*/  ISETP.GE.OR P0, PT, R0.reuse, R185, !P0 ;  /* 0x000000b90000720c */ /* 0x040fe40004706670 */
[----:B------:R-:W-:Y:S02]  /*1c570*/  LOP3.LUT R3, R145, UR10, R12, 0x96, !PT ;  /* 0x0000000a91037c12 */ /* 0x000fe4000f8e960c */
[----:B--2---:R-:W-:Y:S02]  /*1c580*/  LOP3.LUT R4, R13, UR11, R204, 0x96, !PT ;  /* 0x0000000b0d047c12 */ /* 0x004fe4000f8e96cc */
[----:B------:R-:W-:Y:S01]  /*1c590*/  ISETP.GE.AND P1, PT, R0, R183, PT ;  /* 0x000000b70000720c */ /* 0x000fe20003f26270 */
[----:B------:R-:W-:Y:S01]  /*1c5a0*/  IMAD.WIDE.U32 R8, R3, -0x2daee0ad, RZ ;  /* 0xd2511f5303087825 */ /* 0x000fe200078e00ff */
[----:B------:R-:W-:Y:S02]  /*1c5b0*/  FMNMX.FTZ R3, R75, R2, !PT ;  /* 0x000000024b037209 */ /* 0x000fe40007810000 */
[----:B------:R-:W-:Y:S01]  /*1c5c0*/  FSEL R61, R61, -INF , !P0 ;  /* 0xff8000003d3d7808 */ /* 0x000fe20004000000 */
[----:B------:R-:W-:Y:S01]  /*1c5d0*/  IMAD.WIDE.U32 R4, R4, -0x2daee0ad, RZ ;  /* 0xd2511f5304047825 */ /* 0x000fe200078e00ff */
[C---:B------:R-:W-:Y:S02]  /*1c5e0*/  ISETP.GE.AND P0, PT, R0.reuse, R182, PT ;  /* 0x000000b60000720c */ /* 0x040fe40003f06270 */
[----:B------:R-:W-:Y:S02]  /*1c5f0*/  FMNMX.FTZ R3, R155, R3, !PT ;  /* 0x000000039b037209 */ /* 0x000fe40007810000 */
[C---:B------:R-:W-:Y:S02]  /*1c600*/  ISETP.GE.OR P2, PT, R0.reuse, R184, !P2 ;  /* 0x000000b80000720c */ /* 0x040fe40005746670 */
[C---:B------:R-:W-:Y:S02]  /*1c610*/  ISETP.GE.OR P1, PT, R0.reuse, R187, !P1 ;  /* 0x000000bb0000720c */ /* 0x040fe40004f26670 */
[----:B------:R-:W-:Y:S02]  /*1c620*/  ISETP.GE.OR P0, PT, R0, R186, !P0 ;  /* 0x000000ba0000720c */ /* 0x000fe40004706670 */
[----:B------:R-:W-:Y:S02]  /*1c630*/  LOP3.LUT R5, R5, UR4, R248, 0x96, !PT ;  /* 0x0000000405057c12 */ /* 0x000fe4000f8e96f8 */
[----:B------:R-:W-:Y:S02]  /*1c640*/  LOP3.LUT R0, R9, UR8, R4, 0x96, !PT ;  /* 0x0000000809007c12 */ /* 0x000fe4000f8e9604 */
[----:B------:R-:W-:Y:S01]  /*1c650*/  FMNMX.FTZ R3, R152, R3, !PT ;  /* 0x0000000398037209 */ /* 0x000fe20007810000 */
[----:B------:R-:W-:Y:S01]  /*1c660*/  IMAD.WIDE.U32 R4, R5, -0x326172a9, RZ ;  /* 0xcd9e8d5705047825 */ /* 0x000fe200078e00ff */
[----:B------:R-:W-:Y:S02]  /*1c670*/  FMNMX.FTZ R6, R143, R73, !PT ;  /* 0x000000498f067209 */ /* 0x000fe40007810000 */
[----:B------:R-:W-:Y:S01]  /*1c680*/  FMNMX.FTZ R3, R151, R3, !PT ;  /* 0x0000000397037209 */ /* 0x000fe20007810000 */
[----:B------:R-:W-:Y:S01]  /*1c690*/  IMAD.WIDE.U32 R10, R0, -0x326172a9, RZ ;  /* 0xcd9e8d57000a7825 */ /* 0x000fe200078e00ff */
[----:B------:R-:W-:Y:S02]  /*1c6a0*/  FMNMX.FTZ R0, R142, R72, !PT ;  /* 0x000000488e007209 */ /* 0x000fe40007810000 */
[----:B------:R-:W-:Y:S02]  /*1c6b0*/  LOP3.LUT R7, R5, UR9, R144, 0x96, !PT ;  /* 0x0000000905077c12 */ /* 0x000fe4000f8e9690 */
[----:B------:R-:W-:Y:S02]  /*1c6c0*/  FMNMX.FTZ R0, R156, R0, !PT ;  /* 0x000000009c007209 */ /* 0x000fe40007810000 */
        /* <DEDUP_REMOVED lines=50> */
[----:B------:R-:W-:Y:S02]  /*1c9f0*/  FSEL R62, R62, -INF , !P5 ;  /* 0xff8000003e3e7808 */ /* 0x000fe40006800000 */
[----:B------:R-:W-:Y:S02]  /*1ca00*/  FMNMX.FTZ R3, R59, R3, !PT ;  /* 0x000000033b037209 */ /* 0x000fe40007810000 */
[----:B------:R-:W-:Y:S02]  /*1ca10*/  FSEL R55, R55, -INF , !P4 ;  /* 0xff80000037377808 */ /* 0x000fe40006000000 */
[----:B------:R-:W-:Y:S02]  /*1ca20*/  FMNMX.FTZ R6, R54, R4, !PT ;  /* 0x0000000436067209 */ /* 0x000fe40007810000 */
[----:B------:R-:W-:Y:S02]  /*1ca30*/  FSEL R64, R64, -INF , !P6 ;  /* 0xff80000040407808 */ /* 0x000fe40007000000 */
[----:B------:R-:W-:Y:S01]  /*1ca40*/  FMNMX.FTZ R68, R53, R5, !PT ;  /* 0x0000000535447209 */ /* 0x000fe20007810000 */
[----:B------:R-:W-:Y:S01]  /*1ca50*/  IMAD.WIDE.U32 R4, R7, -0x2daee0ad, RZ ;  /* 0xd2511f5307047825 */ /* 0x000fe200078e00ff */
[----:B------:R-:W-:Y:S02]  /*1ca60*/  FSEL R63, R63, -INF , !P2 ;  /* 0xff8000003f3f7808 */ /* 0x000fe40005000000 */
[----:B------:R-:W-:Y:S02]  /*1ca70*/  FMNMX.FTZ R70, R62, R3, !PT ;  /* 0x000000033e467209 */ /* 0x000fe40007810000 */
[----:B------:R-:W-:Y:S02]  /*1ca80*/  FSEL R66, R66, -INF , !P3 ;  /* 0xff80000042427808 */ /* 0x000fe40005800000 */
[----:B------:R-:W-:Y:S02]  /*1ca90*/  FMNMX.FTZ R6, R55, R6, !PT ;  /* 0x0000000637067209 */ /* 0x000fe40007810000 */
[----:B------:R-:W-:Y:S02]  /*1caa0*/  FSEL R65, R65, -INF , !P1 ;  /* 0xff80000041417808 */ /* 0x000fe40004800000 */
[----:B------:R-:W-:Y:S02]  /*1cab0*/  FMNMX.FTZ R68, R64, R68, !PT ;  /* 0x0000004440447209 */ /* 0x000fe40007810000 */
[----:B------:R-:W-:Y:S02]  /*1cac0*/  FMNMX.FTZ R70, R63, R70, !PT ;  /* 0x000000463f467209 */ /* 0x000fe40007810000 */
[----:B------:R-:W-:Y:S02]  /*1cad0*/  FSEL R67, R67, -INF , !P0 ;  /* 0xff80000043437808 */ /* 0x000fe40004000000 */
[----:B------:R-:W-:Y:S01]  /*1cae0*/  FMNMX.FTZ R6, R66, R6, !PT ;  /* 0x0000000642067209 */ /* 0x000fe20007810000 */
[----:B------:R-:W2:Y:S01]  /*1caf0*/  SHFL.BFLY PT, R9, R70, 0x2, 0x1f ;  /* 0x0c401f0046097f89 */ /* 0x000ea200000e0000 */
[----:B------:R-:W-:Y:S02]  /*1cb00*/  FMNMX.FTZ R68, R65, R68, !PT ;  /* 0x0000004441447209 */ /* 0x000fe40007810000 */
[----:B------:R-:W-:Y:S02]  /*1cb10*/  FMNMX.FTZ R69, R67, R6, !PT ;  /* 0x0000000643457209 */ /* 0x000fe40007810000 */
[----:B------:R-:W-:Y:S02]  /*1cb20*/  LOP3.LUT R5, R5, UR6, R8, 0x96, !PT ;  /* 0x0000000605057c12 */ /* 0x000fe4000f8e9608 */
[----:B------:R-:W-:Y:S01]  /*1cb30*/  LOP3.LUT R140, R161, UR12, R4, 0x96, !PT ;  /* 0x0000000ca18c7c12 */ /* 0x000fe2000f8e9604 */
[----:B------:R-:W4:Y:S01]  /*1cb40*/  SHFL.BFLY PT, R11, R68, 0x2, 0x1f ;  /* 0x0c401f00440b7f89 */ /* 0x000f2200000e0000 */
[----:B------:R-:W-:Y:S01]  /*1cb50*/  LOP3.LUT R3, R251, UR5, R232, 0x96, !PT ;  /* 0x00000005fb037c12 */ /* 0x000fe2000f8e96e8 */
[----:B------:R-:W-:Y:S01]  /*1cb60*/  IMAD.WIDE.U32 R158, R5, -0x326172a9, RZ ;  /* 0xcd9e8d57059e7825 */ /* 0x000fe200078e00ff */
[----:B-1----:R-:W-:Y:S01]  /*1cb70*/  FMNMX.FTZ R71, R0, R71, !PT ;  /* 0x0000004700477209 */ /* 0x002fe20007810000 */
[----:B------:R-:W-:Y:S01]  /*1cb80*/  UIADD3 UR5, UR34, 0x1715609d, URZ ;  /* 0x1715609d22057890 */ /* 0x000fe2000fffe03f */
[----:B---3--:R-:W-:Y:S01]  /*1cb90*/  LOP3.LUT R4, R13, UR11, R214, 0x96, !PT ;  /* 0x0000000b0d047c12 */ /* 0x008fe2000f8e96d6 */
[----:B------:R-:W-:Y:S02]  /*1cba0*/  IMAD.WIDE.U32 R140, R140, -0x326172a9, RZ ;  /* 0xcd9e8d578c8c7825 */ /* 0x000fe400078e00ff */
[----:B------:R-:W1:Y:S02]  /*1cbb0*/  SHFL.BFLY PT, R14, R69, 0x2, 0x1f ;  /* 0x0c401f00450e7f89 */ /* 0x000e6400000e0000 */
[----:B------:R-:W-:Y:S01]  /*1cbc0*/  LOP3.LUT R213, R159, UR5, R10, 0x96, !PT ;  /* 0x000000059fd57c12 */ /* 0x000fe2000f8e960a */
[----:B------:R-:W-:Y:S01]  /*1cbd0*/  IMAD.WIDE.U32 R226, R3, -0x326172a9, RZ ;  /* 0xcd9e8d5703e27825 */ /* 0x000fe200078e00ff */
[----:B------:R-:W-:Y:S03]  /*1cbe0*/  LOP3.LUT R0, R141, UR14, R158, 0x96, !PT ;  /* 0x0000000e8d007c12 */ /* 0x000fe6000f8e969e */
[----:B------:R-:W-:Y:S01]  /*1cbf0*/  IMAD.WIDE.U32 R4, R4, -0x2daee0ad, RZ ;  /* 0xd2511f5304047825 */ /* 0x000fe200078e00ff */
[----:B------:R-:W-:Y:S01]  /*1cc00*/  LOP3.LUT R6, R227, UR10, R12, 0x96, !PT ;  /* 0x0000000ae3067c12 */ /* 0x000fe2000f8e960c */
[----:B------:R-:W3:Y:S01]  /*1cc10*/  SHFL.BFLY PT, R13, R71, 0x1, 0x1f ;  /* 0x0c201f00470d7f89 */ /* 0x000ee200000e0000 */
[--C-:B------:R-:W-:Y:S02]  /*1cc20*/  SHF.R.U32.HI R3, RZ, 0x18, R0.reuse ;  /* 0x00000018ff037819 */ /* 0x100fe40000011600 */
[----:B--2---:R-:W-:Y:S01]  /*1cc30*/  FMNMX.FTZ R70, R70, R9, !PT ;  /* 0x0000000946467209 */ /* 0x004fe20007810000 */
[----:B------:R-:W-:Y:S01]  /*1cc40*/  IMAD.WIDE.U32 R6, R6, -0x2daee0ad, RZ ;  /* 0xd2511f5306067825 */ /* 0x000fe200078e00ff */
[----:B------:R-:W-:Y:S02]  /*1cc50*/  ISETP.GE.U32.AND P5, PT, R225, R3, PT ;  /* 0x00000003e100720c */ /* 0x000fe40003fa6070 */
[----:B------:R-:W-:Y:S02]  /*1cc60*/  SHF.R.U32.HI R3, RZ, 0x10, R0 ;  /* 0x00000010ff037819 */ /* 0x000fe40000011600 */
[----:B----4-:R-:W-:Y:S02]  /*1cc70*/  FMNMX.FTZ R68, R68, R11, !PT ;  /* 0x0000000b44447209 */ /* 0x010fe40007810000 */
[----:B------:R-:W-:Y:S02]  /*1cc80*/  LOP3.LUT R3, R3, 0xff, RZ, 0xc0, !PT ;  /* 0x000000ff03037812 */ /* 0x000fe400078ec0ff */
[----:B------:R-:W-:Y:S02]  /*1cc90*/  LOP3.LUT R12, R7, UR8, R4, 0x96, !PT ;  /* 0x00000008070c7c12 */ /* 0x000fe4000f8e9604 */
[----:B------:R-:W-:Y:S01]  /*1cca0*/  LOP3.LUT R8, R0, 0xff, RZ, 0xc0, !PT ;  /* 0x000000ff00087812 */ /* 0x000fe200078ec0ff */
[----:B------:R-:W2:Y:S01]  /*1ccb0*/  SHFL.BFLY PT, R7, R70, 0x1, 0x1f ;  /* 0x0c201f0046077f89 */ /* 0x000ea200000e0000 */
[----:B------:R-:W-:Y:S02]  /*1ccc0*/  LOP3.LUT R5, R5, UR4, R250, 0x96, !PT ;  /* 0x0000000405057c12 */ /* 0x000fe4000f8e96fa */
[----:B-1----:R-:W-:Y:S02]  /*1ccd0*/  FMNMX.FTZ R69, R69, R14, !PT ;  /* 0x0000000e45457209 */ /* 0x002fe40007810000 */
[----:B------:R-:W-:Y:S01]  /*1cce0*/  ISETP.GE.U32.AND P2, PT, R225, R3, PT ;  /* 0x00000003e100720c */ /* 0x000fe20003f46070 */
[----:B------:R-:W-:Y:S01]  /*1ccf0*/  IMAD.WIDE.U32 R4, R5, -0x326172a9, RZ ;  /* 0xcd9e8d5705047825 */ /* 0x000fe200078e00ff */
[----:B------:R-:W-:Y:S01]  /*1cd00*/  ISETP.GE.U32.AND P4, PT, R225, R8, PT ;  /* 0x00000008e100720c */ /* 0x000fe20003f86070 */
[----:B------:R-:W1:Y:S01]  /*1cd10*/  SHFL.BFLY PT, R3, R68, 0x1, 0x1f ;  /* 0x0c201f0044037f89 */ /* 0x000e6200000e0000 */
[----:B---3--:R-:W-:Y:S01]  /*1cd20*/  FMNMX.FTZ R71, R71, R13, !PT ;  /* 0x0000000d47477209 */ /* 0x008fe20007810000 */
[----:B------:R-:W-:Y:S01]  /*1cd30*/  IMAD.WIDE.U32 R12, R12, -0x326172a9, RZ ;  /* 0xcd9e8d570c0c7825 */ /* 0x000fe200078e00ff */
[----:B------:R-:W-:Y:S02]  /*1cd40*/  LOP3.LUT R10, R5, UR9, R226, 0x96, !PT ;  /* 0x00000009050a7c12 */ /* 0x000fe4000f8e96e2 */
[----:B------:R-:W-:Y:S02]  /*1cd50*/  LOP3.LUT R0, R0, 0xffff, RZ, 0xc0, !PT ;  /* 0x0000ffff00007812 */ /* 0x000fe400078ec0ff */
[----:B------:R-:W-:Y:S01]  /*1cd60*/  FSETP.NEU.FTZ.AND P1, PT, R71, -INF , PT ;  /* 0xff8000004700780b */ /* 0x000fe20003f3d000 */
[----:B------:R-:W3:Y:S01]  /*1cd70*/  SHFL.BFLY PT, R8, R69, 0x1, 0x1f ;  /* 0x0c201f0045087f89 */ /* 0x000ee200000e0000 */
[----:B------:R-:W-:Y:S01]  /*1cd80*/  SHF.R.U32.HI R0, RZ, 0x8, R0 ;  /* 0x00000008ff007819 */ /* 0x000fe20000011600 */
[----:B------:R-:W-:Y:S01]  /*1cd90*/  IMAD.WIDE.U32 R10, R10, -0x2daee0ad, RZ ;  /* 0xd2511f530a0a7825 */ /* 0x000fe200078e00ff */
[----:B------:R-:W-:Y:S02]  /*1cda0*/  LOP3.LUT R5, R13, UR7, R4, 0x96, !PT ;  /* 0x000000070d057c12 */ /* 0x000fe4000f8e9604 */
[----:B------:R-:W-:Y:S02]  /*1cdb0*/  LOP3.LUT R0, R0, 0xffff, RZ, 0xc0, !PT ;  /* 0x0000ffff00007812 */ /* 0x000fe400078ec0ff */
[----:B------:R-:W-:Y:S01]  /*1cdc0*/  LOP3.LUT R11, R11, UR6, R6, 0x96, !PT ;  /* 0x000000060b0b7c12 */ /* 0x000fe2000f8e9606 */
[----:B------:R-:W-:Y:S01]  /*1cdd0*/  FMUL.FTZ R6, R71, c[0x0][0x23c] ;  /* 0x00008f0047067a20 */ /* 0x000fe20000410000 */
[----:B--2---:R-:W-:Y:S01]  /*1cde0*/  FMNMX.FTZ R70, R70, R7, !PT ;  /* 0x0000000746467209 */ /* 0x004fe20007810000 */
[----:B------:R-:W-:Y:S01]  /*1cdf0*/  IMAD.WIDE.U32 R194, R5, -0x2daee0ad, RZ ;  /* 0xd2511f5305c27825 */ /* 0x000fe200078e00ff */
[----:B------:R-:W-:Y:S02]  /*1ce00*/  ISETP.GE.U32.AND P3, PT, R225, R0, PT ;  /* 0x00000000e100720c */ /* 0x000fe40003f66070 */
[----:B------:R-:W-:Y:S01]  /*1ce10*/  FSEL R6, R6, RZ, P1 ;  /* 0x000000ff06067208 */ /* 0x000fe20000800000 */
[----:B------:R-:W-:Y:S01]  /*1ce20*/  IMAD.WIDE.U32 R162, R11, -0x326172a9, RZ ;  /* 0xcd9e8d570ba27825 */ /* 0x000fe200078e00ff */
[----:B------:R-:W-:Y:S02]  /*1ce30*/  FSEL R0, R71, RZ, P1 ;  /* 0x000000ff47007208 */ /* 0x000fe40000800000 */
[----:B-1----:R-:W-:Y:S01]  /*1ce40*/  FMNMX.FTZ R68, R68, R3, !PT ;  /* 0x0000000344447209 */ /* 0x002fe20007810000 */
[--C-:B------:R-:W-:Y:S01]  /*1ce50*/  FFMA.FTZ R200, R29, c[0x0][0x23c], -R6.reuse ;  /* 0x00008f001dc87a23 */ /* 0x100fe20000010806 */
[----:B------:R-:W-:Y:S01]  /*1ce60*/  FSETP.NEU.FTZ.AND P0, PT, R70, -INF , PT ;  /* 0xff8000004600780b */ /* 0x000fe20003f1d000 */
[--C-:B------:R-:W-:Y:S01]  /*1ce70*/  FFMA.FTZ R197, R28, c[0x0][0x23c], -R6.reuse ;  /* 0x00008f001cc57a23 */ /* 0x100fe20000010806 */
[----:B------:R-:W-:Y:S01]  /*1ce80*/  FSETP.NEU.FTZ.AND P1, PT, R68, -INF , PT ;  /* 0xff8000004400780b */ /* 0x000fe20003f3d000 */
[----:B------:R-:W-:Y:S01]  /*1ce90*/  FFMA.FTZ R216, R44, c[0x0][0x23c], -R6 ;  /* 0x00008f002cd87a23 */ /* 0x000fe20000010806 */
[----:B------:R-:W-:Y:S01]  /*1cea0*/  LOP3.LUT R208, R163, UR5, R12, 0x96, !PT ;  /* 0x00000005a3d07c12 */ /* 0x000fe2000f8e960c */
[----:B------:R-:W-:Y:S01]  /*1ceb0*/  FFMA.FTZ R4, R75, c[0x0][0x23c], -R6 ;  /* 0x00008f004b047a23 */ /* 0x000fe20000010806 */
[----:B---3--:R-:W-:Y:S01]  /*1cec0*/  FMNMX.FTZ R69, R69, R8, !PT ;  /* 0x0000000845457209 */ /* 0x008fe20007810000 */
[----:B------:R-:W-:Y:S01]  /*1ced0*/  FMUL.FTZ R8, R70, c[0x0][0x23c] ;  /* 0x00008f0046087a20 */ /* 0x000fe20000410000 */
[----:B------:R-:W-:Y:S01]  /*1cee0*/  FSEL R3, R68, RZ, P1 ;  /* 0x000000ff44037208 */ /* 0x000fe20000800000 */
[----:B------:R1:W-:Y:S01]  /*1cef0*/  MUFU.EX2 R157, R4 ;  /* 0x00000004009d7308 */ /* 0x0003e20000000800 */
[----:B------:R-:W-:Y:S01]  /*1cf00*/  FADD.FTZ R2, -R0, R2 ;  /* 0x0000000200027221 */ /* 0x000fe20000010100 */
[----:B------:R-:W-:Y:S01]  /*1cf10*/  FSEL R0, R70, RZ, P0 ;  /* 0x000000ff46007208 */ /* 0x000fe20000000000 */
[----:B------:R-:W-:Y:S01]  /*1cf20*/  FMUL.FTZ R9, R68, c[0x0][0x23c] ;  /* 0x00008f0044097a20 */ /* 0x000fe20000410000 */
[----:B------:R-:W-:Y:S01]  /*1cf30*/  FSEL R8, R8, RZ, P0 ;  /* 0x000000ff08087208 */ /* 0x000fe20000000000 */
[----:B------:R-:W-:Y:S01]  /*1cf40*/  FADD.FTZ R5, -R3, R73 ;  /* 0x0000004903057221 */ /* 0x000fe20000010100 */
[----:B------:R-:W-:Y:S01]  /*1cf50*/  FSETP.NEU.FTZ.AND P0, PT, R69, -INF , PT ;  /* 0xff8000004500780b */ /* 0x000fe20003f1d000 */
[----:B------:R-:W-:Y:S02]  /*1cf60*/  FFMA.FTZ R211, R41, c[0x0][0x23c], -R6 ;  /* 0x00008f0029d37a23 */ /* 0x000fe40000010806 */
[--C-:B------:R-:W-:Y:S02]  /*1cf70*/  FFMA.FTZ R3, R142, c[0x0][0x23c], -R8.reuse ;  /* 0x00008f008e037a23 */ /* 0x100fe40000010808 */
[--C-:B------:R-:W-:Y:S02]  /*1cf80*/  FFMA.FTZ R198, R31, c[0x0][0x23c], -R8.reuse ;  /* 0x00008f001fc67a23 */ /* 0x100fe40000010808 */
[----:B------:R2:W-:Y:S01]  /*1cf90*/  MUFU.EX2 R73, R3 ;  /* 0x0000000300497308 */ /* 0x0005e20000000800 */
[--C-:B------:R-:W-:Y:S02]  /*1cfa0*/  FFMA.FTZ R203, R42, c[0x0][0x23c], -R8.reuse ;  /* 0x00008f002acb7a23 */ /* 0x100fe40000010808 */
[--C-:B------:R-:W-:Y:S02]  /*1cfb0*/  FFMA.FTZ R236, R58, c[0x0][0x23c], -R8.reuse ;  /* 0x00008f003aec7a23 */ /* 0x100fe40000010808 */
[--C-:B------:R-:W-:Y:S02]  /*1cfc0*/  FFMA.FTZ R238, R59, c[0x0][0x23c], -R8.reuse ;  /* 0x00008f003bee7a23 */ /* 0x100fe40000010808 */
[--C-:B------:R-:W-:Y:S02]  /*1cfd0*/  FFMA.FTZ R244, R62, c[0x0][0x23c], -R8.reuse ;  /* 0x00008f003ef47a23 */ /* 0x100fe40000010808 */
[----:B------:R-:W-:Y:S02]  /*1cfe0*/  FFMA.FTZ R246, R63, c[0x0][0x23c], -R8 ;  /* 0x00008f003ff67a23 */ /* 0x000fe40000010808 */
[----:B-1----:R-:W-:Y:S01]  /*1cff0*/  FADD.FTZ R4, -R0, R72 ;  /* 0x0000004800047221 */ /* 0x002fe20000010100 */
[----:B------:R-:W-:Y:S01]  /*1d000*/  FSEL R0, R69, RZ, P0 ;  /* 0x000000ff45007208 */ /* 0x000fe20000000000 */
[----:B------:R-:W-:Y:S01]  /*1d010*/  FFMA.FTZ R217, R45, c[0x0][0x23c], -R6 ;  /* 0x00008f002dd97a23 */ /* 0x000fe20000010806 */
[----:B------:R-:W-:Y:S01]  /*1d020*/  LOP3.LUT R72, R195, UR12, R10, 0x96, !PT ;  /* 0x0000000cc3487c12 */ /* 0x000fe2000f8e960a */
[----:B------:R-:W-:Y:S02]  /*1d030*/  FFMA.FTZ R195, R30, c[0x0][0x23c], -R8 ;  /* 0x00008f001ec37a23 */ /* 0x000fe40000010808 */
[----:B------:R-:W-:Y:S02]  /*1d040*/  FADD.FTZ R7, -R0, R74 ;  /* 0x0000004a00077221 */ /* 0x000fe40000010100 */
[----:B------:R-:W-:Y:S02]  /*1d050*/  FMUL.FTZ R0, R69, c[0x0][0x23c] ;  /* 0x00008f0045007a20 */ /* 0x000fe40000410000 */
[--C-:B------:R-:W-:Y:S02]  /*1d060*/  FFMA.FTZ R74, R155, c[0x0][0x23c], -R6.reuse ;  /* 0x00008f009b4a7a23 */ /* 0x100fe40000010806 */
[--C-:B------:R-:W-:Y:S01]  /*1d070*/  FFMA.FTZ R155, R25, c[0x0][0x23c], -R6.reuse ;  /* 0x00008f00199b7a23 */ /* 0x100fe20000010806 */
[----:B--2---:R-:W-:Y:S01]  /*1d080*/  FSEL R3, R9, RZ, P1 ;  /* 0x000000ff09037208 */ /* 0x004fe20000800000 */
[--C-:B------:R-:W-:Y:S01]  /*1d090*/  FFMA.FTZ R235, R56, c[0x0][0x23c], -R6.reuse ;  /* 0x00008f0038eb7a23 */ /* 0x100fe20000010806 */
[----:B------:R-:W-:Y:S01]  /*1d0a0*/  FSEL R0, R0, RZ, P0 ;  /* 0x000000ff00007208 */ /* 0x000fe20000000000 */
        /* <DEDUP_REMOVED lines=28> */
[----:B------:R-:W-:Y:S02]  /*1d270*/  FFMA.FTZ R241, R65, c[0x0][0x23c], -R3 ;  /* 0x00008f0041f17a23 */ /* 0x000fe40000010803 */
[--C-:B------:R-:W-:Y:S01]  /*1d280*/  FFMA.FTZ R3, R150, c[0x0][0x23c], -R0.reuse ;  /* 0x00008f0096037a23 */ /* 0x100fe20000010800 */
[----:B------:R-:W-:Y:S01]  /*1d290*/  IADD3 R150, P0, R148, UR23, RZ ;  /* 0x0000001794967c10 */ /* 0x000fe2000ff1e0ff */
[--C-:B------:R-:W-:Y:S02]  /*1d2a0*/  FFMA.FTZ R159, R18, c[0x0][0x23c], -R0.reuse ;  /* 0x00008f00129f7a23 */ /* 0x100fe40000010800 */
[--C-:B------:R-:W-:Y:S01]  /*1d2b0*/  FFMA.FTZ R161, R23, c[0x0][0x23c], -R0.reuse ;  /* 0x00008f0017a17a23 */ /* 0x100fe20000010800 */
[----:B------:R-:W-:Y:S01]  /*1d2c0*/  MUFU.EX2 R75, R3 ;  /* 0x00000003004b7308 */ /* 0x000fe20000000800 */
[--C-:B------:R-:W-:Y:S02]  /*1d2d0*/  FFMA.FTZ R207, R38, c[0x0][0x23c], -R0.reuse ;  /* 0x00008f0026cf7a23 */ /* 0x100fe40000010800 */
[--C-:B------:R-:W-:Y:S02]  /*1d2e0*/  FFMA.FTZ R218, R50, c[0x0][0x23c], -R0.reuse ;  /* 0x00008f0032da7a23 */ /* 0x100fe40000010800 */
[--C-:B------:R-:W-:Y:S02]  /*1d2f0*/  FFMA.FTZ R231, R54, c[0x0][0x23c], -R0.reuse ;  /* 0x00008f0036e77a23 */ /* 0x100fe40000010800 */
[--C-:B------:R-:W-:Y:S02]  /*1d300*/  FFMA.FTZ R243, R67, c[0x0][0x23c], -R0.reuse ;  /* 0x00008f0043f37a23 */ /* 0x100fe40000010800 */
[----:B------:R-:W-:Y:S02]  /*1d310*/  FFMA.FTZ R234, R55, c[0x0][0x23c], -R0 ;  /* 0x00008f0037ea7a23 */ /* 0x000fe40000010800 */
[----:B------:R-:W-:Y:S02]  /*1d320*/  FMUL.FTZ R0, R2, c[0x0][0x23c] ;  /* 0x00008f0002007a20 */ /* 0x000fe40000410000 */
[--C-:B------:R-:W-:Y:S02]  /*1d330*/  FFMA.FTZ R22, R156, c[0x0][0x23c], -R8.reuse ;  /* 0x00008f009c167a23 */ /* 0x100fe40000010808 */
[----:B------:R-:W1:Y:S01]  /*1d340*/  MUFU.EX2 R2, R0 ;  /* 0x0000000000027308 */ /* 0x000e620000000800 */
[--C-:B------:R-:W-:Y:S01]  /*1d350*/  FFMA.FTZ R34, R153, c[0x0][0x23c], -R8.reuse ;  /* 0x00008f0099227a23 */ /* 0x100fe20000010808 */
[----:B------:R2:W3:Y:S01]  /*1d360*/  LDL.S16 R156, [R1+0x70] ;  /* 0x00007000019c7983 */ /* 0x0004e20000100600 */
[----:B------:R-:W-:Y:S02]  /*1d370*/  FFMA.FTZ R146, R26, c[0x0][0x23c], -R8 ;  /* 0x00008f001a927a23 */ /* 0x000fe40000010808 */
[----:B------:R-:W-:Y:S01]  /*1d380*/  IMAD.MOV.U32 R54, RZ, RZ, R204 ;  /* 0x000000ffff367224 */ /* 0x000fe200078e00cc */
[----:B------:R2:W4:Y:S01]  /*1d390*/  LDL.S16 R153, [R1+0x50] ;  /* 0x0000500001997983 */ /* 0x0005220000100600 */
[--C-:B------:R-:W-:Y:S02]  /*1d3a0*/  FFMA.FTZ R23, R154, c[0x0][0x23c], -R8.reuse ;  /* 0x00008f009a177a23 */ /* 0x100fe40000010808 */
[--C-:B------:R-:W-:Y:S02]  /*1d3b0*/  FFMA.FTZ R154, R27, c[0x0][0x23c], -R8.reuse ;  /* 0x00008f001b9a7a23 */ /* 0x100fe40000010808 */
[----:B------:R-:W-:Y:S02]  /*1d3c0*/  FFMA.FTZ R204, R43, c[0x0][0x23c], -R8 ;  /* 0x00008f002bcc7a23 */ /* 0x000fe40000010808 */
[----:B------:R-:W-:Y:S02]  /*1d3d0*/  IMAD.MOV.U32 R50, RZ, RZ, R214 ;  /* 0x000000ffff327224 */ /* 0x000fe400078e00d6 */
[--C-:B------:R-:W-:Y:S02]  /*1d3e0*/  FFMA.FTZ R214, R46, c[0x0][0x23c], -R8.reuse ;  /* 0x00008f002ed67a23 */ /* 0x100fe40000010808 */
[----:B------:R-:W-:Y:S02]  /*1d3f0*/  IMAD.MOV.U32 R51, RZ, RZ, R215 ;  /* 0x000000ffff337224 */ /* 0x000fe400078e00d7 */
[----:B------:R-:W-:Y:S02]  /*1d400*/  FFMA.FTZ R215, R47, c[0x0][0x23c], -R8 ;  /* 0x00008f002fd77a23 */ /* 0x000fe40000010808 */
[--C-:B------:R-:W-:Y:S02]  /*1d410*/  FFMA.FTZ R35, R152, c[0x0][0x23c], -R6.reuse ;  /* 0x00008f0098237a23 */ /* 0x100fe40000010806 */
[--C-:B------:R-:W-:Y:S01]  /*1d420*/  FFMA.FTZ R38, R151, c[0x0][0x23c], -R6.reuse ;  /* 0x00008f0097267a23 */ /* 0x100fe20000010806 */
[----:B------:R-:W-:Y:S01]  /*1d430*/  IADD3.X R151, R149, UR22, RZ, P0, !PT ;  /* 0x0000001695977c10 */ /* 0x000fe200087fe4ff */
[C---:B-1----:R-:W-:Y:S01]  /*1d440*/  FMUL.FTZ R8, R2.reuse, R112 ;  /* 0x0000007002087220 */ /* 0x042fe20000410000 */
[----:B------:R2:W5:Y:S01]  /*1d450*/  LDL.S16 R152, [R1+0x60] ;  /* 0x0000600001987983 */ /* 0x0005620000100600 */
[----:B------:R-:W-:Y:S02]  /*1d460*/  FFMA.FTZ R143, R2, R224, R157 ;  /* 0x000000e0028f7223 */ /* 0x000fe4000001009d */
[----:B------:R-:W-:Y:S01]  /*1d470*/  FMUL.FTZ R0, R4, c[0x0][0x23c] ;  /* 0x00008f0004007a20 */ /* 0x000fe20000410000 */
[----:B------:R2:W2:Y:S01]  /*1d480*/  LDL.S16 R112, [R1+0x58] ;  /* 0x0000580001707983 */ /* 0x0004a20000100600 */
[--C-:B------:R-:W-:Y:S02]  /*1d490*/  FFMA.FTZ R39, R24, c[0x0][0x23c], -R6.reuse ;  /* 0x00008f0018277a23 */ /* 0x100fe40000010806 */
[----:B------:R1:W1:Y:S01]  /*1d4a0*/  MUFU.EX2 R3, R0 ;  /* 0x0000000000037308 */ /* 0x0002620000000800 */
[----:B------:R1:W5:Y:S01]  /*1d4b0*/  LDL.S16 R224, [R1+0x54] ;  /* 0x0000540001e07983 */ /* 0x0003620000100600 */
[----:B------:R-:W-:Y:S02]  /*1d4c0*/  IMAD.MOV.U32 R55, RZ, RZ, R205 ;  /* 0x000000ffff377224 */ /* 0x000fe400078e00cd */
[--C-:B------:R-:W-:Y:S02]  /*1d4d0*/  FFMA.FTZ R205, R40, c[0x0][0x23c], -R6.reuse ;  /* 0x00008f0028cd7a23 */ /* 0x100fe40000010806 */
[--C-:B------:R-:W-:Y:S02]  /*1d4e0*/  FFMA.FTZ R242, R60, c[0x0][0x23c], -R6.reuse ;  /* 0x00008f003cf27a23 */ /* 0x100fe40000010806 */
[----:B------:R-:W-:Y:S02]  /*1d4f0*/  FFMA.FTZ R245, R61, c[0x0][0x23c], -R6 ;  /* 0x00008f003df57a23 */ /* 0x000fe40000010806 */
[C---:B------:R-:W-:Y:S02]  /*1d500*/  FMUL.FTZ R28, R2.reuse, R92 ;  /* 0x0000005c021c7220 */ /* 0x040fe40000410000 */
[C---:B------:R-:W-:Y:S02]  /*1d510*/  FMUL.FTZ R9, R2.reuse, R113 ;  /* 0x0000007102097220 */ /* 0x040fe40000410000 */
[C---:B------:R-:W-:Y:S02]  /*1d520*/  FMUL.FTZ R29, R2.reuse, R93 ;  /* 0x0000005d021d7220 */ /* 0x040fe40000410000 */
[C---:B------:R-:W-:Y:S02]  /*1d530*/  FMUL.FTZ R40, R2.reuse, R88 ;  /* 0x0000005802287220 */ /* 0x040fe40000410000 */
[C---:B------:R-:W-:Y:S02]  /*1d540*/  FMUL.FTZ R12, R2.reuse, R104 ;  /* 0x00000068020c7220 */ /* 0x040fe40000410000 */
[C---:B------:R-:W-:Y:S02]  /*1d550*/  FMUL.FTZ R13, R2.reuse, R105 ;  /* 0x00000069020d7220 */ /* 0x040fe40000410000 */
[----:B------:R-:W-:Y:S02]  /*1d560*/  FMUL.FTZ R24, R2, R96 ;  /* 0x0000006002187220 */ /* 0x000fe40000410000 */
[----:B-1----:R-:W-:Y:S02]  /*1d570*/  FMUL.FTZ R0, R5, c[0x0][0x23c] ;  /* 0x00008f0005007a20 */ /* 0x002fe40000410000 */
[C---:B------:R-:W-:Y:S02]  /*1d580*/  FMUL.FTZ R31, R3.reuse, R95 ;  /* 0x0000005f031f7220 */ /* 0x040fe40000410000 */
[----:B------:R1:W1:Y:S01]  /*1d590*/  MUFU.EX2 R6, R0 ;  /* 0x0000000000067308 */ /* 0x0002620000000800 */
[C---:B------:R-:W-:Y:S02]  /*1d5a0*/  FMUL.FTZ R42, R3.reuse, R90 ;  /* 0x0000005a032a7220 */ /* 0x040fe40000410000 */
[C---:B------:R-:W-:Y:S02]  /*1d5b0*/  FMUL.FTZ R46, R3.reuse, R86 ;  /* 0x00000056032e7220 */ /* 0x040fe40000410000 */
[C---:B------:R-:W-:Y:S02]  /*1d5c0*/  FFMA.FTZ R92, R3.reuse, R228, R73 ;  /* 0x000000e4035c7223 */ /* 0x040fe40000010049 */
[C---:B------:R-:W-:Y:S02]  /*1d5d0*/  FMUL.FTZ R10, R3.reuse, R114 ;  /* 0x00000072030a7220 */ /* 0x040fe40000410000 */
[C---:B------:R-:W-:Y:S02]  /*1d5e0*/  FMUL.FTZ R11, R3.reuse, R115 ;  /* 0x00000073030b7220 */ /* 0x040fe40000410000 */
[C---:B------:R-:W-:Y:S01]  /*1d5f0*/  FMUL.FTZ R14, R3.reuse, R106 ;  /* 0x0000006a030e7220 */ /* 0x040fe20000410000 */
[----:B------:R-:W-:Y:S01]  /*1d600*/  SHF.R.U32.HI R106, RZ, 0x18, R140 ;  /* 0x00000018ff6a7819 */ /* 0x000fe2000001168c */
[C---:B------:R-:W-:Y:S02]  /*1d610*/  FMUL.FTZ R15, R3.reuse, R107 ;  /* 0x0000006b030f7220 */ /* 0x040fe40000410000 */
[C---:B------:R-:W-:Y:S02]  /*1d620*/  FMUL.FTZ R26, R3.reuse, R98 ;  /* 0x00000062031a7220 */ /* 0x040fe40000410000 */
[C---:B------:R-:W-:Y:S01]  /*1d630*/  FMUL.FTZ R27, R3.reuse, R99 ;  /* 0x00000063031b7220 */ /* 0x040fe20000410000 */
[----:B------:R-:W-:Y:S01]  /*1d640*/  MUFU.EX2 R98, R161 ;  /* 0x000000a100627308 */ /* 0x000fe20000000800 */
[C---:B------:R-:W-:Y:S02]  /*1d650*/  FMUL.FTZ R30, R3.reuse, R94 ;  /* 0x0000005e031e7220 */ /* 0x040fe40000410000 */
[C---:B------:R-:W-:Y:S02]  /*1d660*/  FMUL.FTZ R43, R3.reuse, R91 ;  /* 0x0000005b032b7220 */ /* 0x040fe40000410000 */
[----:B------:R-:W-:Y:S02]  /*1d670*/  FMUL.FTZ R47, R3, R87 ;  /* 0x00000057032f7220 */ /* 0x000fe40000410000 */
[----:B-1----:R-:W-:Y:S01]  /*1d680*/  FMUL.FTZ R0, R7, c[0x0][0x23c] ;  /* 0x00008f0007007a20 */ /* 0x002fe20000410000 */
[----:B------:R-:W-:Y:S01]  /*1d690*/  F2FP.BF16.PACK_AB R7, R75, R16 ;  /* 0x000000104b07723e */ /* 0x000fe200000010ff */
[C---:B------:R-:W-:Y:S01]  /*1d6a0*/  FMUL.FTZ R58, R3.reuse, R82 ;  /* 0x00000052033a7220 */ /* 0x040fe20000410000 */
[----:B------:R-:W-:Y:S01]  /*1d6b0*/  MUFU.EX2 R94, R192 ;  /* 0x000000c0005e7308 */ /* 0x000fe20000000800 */
[C---:B------:R-:W-:Y:S02]  /*1d6c0*/  FMUL.FTZ R59, R3.reuse, R83 ;  /* 0x00000053033b7220 */ /* 0x040fe40000410000 */
[C---:B------:R-:W-:Y:S02]  /*1d6d0*/  FMUL.FTZ R62, R3.reuse, R78 ;  /* 0x0000004e033e7220 */ /* 0x040fe40000410000 */
[----:B------:R-:W-:Y:S01]  /*1d6e0*/  FMUL.FTZ R63, R3, R79 ;  /* 0x0000004f033f7220 */ /* 0x000fe20000410000 */
[----:B------:R-:W-:Y:S01]  /*1d6f0*/  F2FP.BF16.PACK_AB R3, R142, R17 ;  /* 0x000000118e03723e */ /* 0x000fe200000010ff */
        /* <DEDUP_REMOVED lines=9> */
[----:B------:R-:W-:Y:S01]  /*1d790*/  FMUL.FTZ R57, R2, R81 ;  /* 0x0000005102397220 */ /* 0x000fe20000410000 */
[C---:B------:R-:W-:Y:S01]  /*1d7a0*/  PRMT R2, R3.reuse, 0x7632, R2 ;  /* 0x0000763203027816 */ /* 0x040fe20000000002 */
[C---:B------:R-:W-:Y:S02]  /*1d7b0*/  FMUL.FTZ R33, R6.reuse, R125 ;  /* 0x0000007d06217220 */ /* 0x040fe40000410000 */
[C---:B------:R-:W-:Y:S01]  /*1d7c0*/  FMUL.FTZ R52, R6.reuse, R108 ;  /* 0x0000006c06347220 */ /* 0x040fe20000410000 */
[----:B------:R-:W-:Y:S01]  /*1d7d0*/  PRMT R97, R3, 0x5410, R2 ;  /* 0x0000541003617816 */ /* 0x000fe20000000002 */
[C---:B------:R-:W-:Y:S02]  /*1d7e0*/  FFMA.FTZ R87, R6.reuse, R230, R17 ;  /* 0x000000e606577223 */ /* 0x040fe40000010011 */
        /* <DEDUP_REMOVED lines=13> */
[----:B------:R1:W-:Y:S01]  /*1d8c0*/  MUFU.EX2 R85, R35 ;  /* 0x0000002300557308 */ /* 0x0003e20000000800 */
[C---:B------:R-:W-:Y:S02]  /*1d8d0*/  FMUL.FTZ R64, R6.reuse, R100 ;  /* 0x0000006406407220 */ /* 0x040fe40000410000 */
[----:B------:R-:W-:Y:S02]  /*1d8e0*/  FMUL.FTZ R65, R6, R101 ;  /* 0x0000006506417220 */ /* 0x000fe40000410000 */
[----:B-1----:R-:W-:Y:S02]  /*1d8f0*/  FFMA.FTZ R89, R0, R229, R16 ;  /* 0x000000e500597223 */ /* 0x002fe40000010010 */
[----:B------:R-:W-:Y:S01]  /*1d900*/  FMUL.FTZ R16, R6, R132 ;  /* 0x0000008406107220 */ /* 0x000fe20000410000 */
[C---:B------:R-:W-:Y:S01]  /*1d910*/  PRMT R6, R7.reuse, 0x7610, R6 ;  /* 0x0000761007067816 */ /* 0x040fe20000000006 */
[----:B------:R-:W-:Y:S01]  /*1d920*/  FADD.FTZ R96, R74, R143 ;  /* 0x0000008f4a607221 */ /* 0x000fe20000010000 */
[----:B------:R-:W-:Y:S01]  /*1d930*/  PRMT R7, R7, 0x7632, R7 ;  /* 0x0000763207077816 */ /* 0x000fe20000000007 */
[----:B------:R-:W-:Y:S01]  /*1d940*/  FADD.FTZ R87, R142, R87 ;  /* 0x000000578e577221 */ /* 0x000fe20000010000 */
[----:B------:R-:W-:Y:S01]  /*1d950*/  MUFU.EX2 R129, R219 ;  /* 0x000000db00817308 */ /* 0x000fe20000000800 */
[----:B------:R-:W-:Y:S01]  /*1d960*/  IMAD.WIDE.U32 R120, R72, -0x326172a9, RZ ;  /* 0xcd9e8d5748787825 */ /* 0x000fe200078e00ff */
[----:B------:R-:W-:Y:S03]  /*1d970*/  PRMT R109, R6, 0x5410, R7 ;  /* 0x00005410066d7816 */ /* 0x000fe60000000007 */
[----:B------:R-:W-:Y:S02]  /*1d980*/  FADD.FTZ R89, R75, R89 ;  /* 0x000000594b597221 */ /* 0x000fe40000010000 */
[----:B------:R-:W-:Y:S02]  /*1d990*/  IMAD.MOV.U32 R104, RZ, RZ, R54 ;  /* 0x000000ffff687224 */ /* 0x000fe400078e0036 */
[C---:B------:R-:W-:Y:S01]  /*1d9a0*/  FMUL.FTZ R54, R0.reuse, R110 ;  /* 0x0000006e00367220 */ /* 0x040fe20000410000 */
[----:B------:R1:W-:Y:S01]  /*1d9b0*/  MUFU.EX2 R101, R39 ;  /* 0x0000002700657308 */ /* 0x0003e20000000800 */
[----:B------:R-:W-:Y:S02]  /*1d9c0*/  IMAD.MOV.U32 R105, RZ, RZ, R55 ;  /* 0x000000ffff697224 */ /* 0x000fe400078e0037 */
[C---:B------:R-:W-:Y:S02]  /*1d9d0*/  FMUL.FTZ R35, R0.reuse, R127 ;  /* 0x0000007f00237220 */ /* 0x040fe40000410000 */
[C---:B------:R-:W-:Y:S02]  /*1d9e0*/  FMUL.FTZ R55, R0.reuse, R111 ;  /* 0x0000006f00377220 */ /* 0x040fe40000410000 */
[----:B------:R-:W-:Y:S02]  /*1d9f0*/  IMAD.MOV.U32 R228, RZ, RZ, R50 ;  /* 0x000000ffffe47224 */ /* 0x000fe400078e0032 */
[C---:B------:R-:W-:Y:S01]  /*1da00*/  FMUL.FTZ R50, R0.reuse, R118 ;  /* 0x0000007600327220 */ /* 0x040fe20000410000 */
[----:B------:R1:W-:Y:S01]  /*1da10*/  MUFU.EX2 R82, R23 ;  /* 0x0000001700527308 */ /* 0x0003e20000000800 */
[----:B------:R-:W-:Y:S02]  /*1da20*/  IMAD.MOV.U32 R229, RZ, RZ, R51 ;  /* 0x000000ffffe57224 */ /* 0x000fe400078e0033 */
[----:B------:R-:W-:Y:S02]  /*1da30*/  FMUL.FTZ R51, R0, R119 ;  /* 0x0000007700337220 */ /* 0x000fe40000410000 */
[----:B------:R-:W-:Y:S02]  /*1da40*/  IMAD.MOV.U32 R136, RZ, RZ, R104 ;  /* 0x000000ffff887224 */ /* 0x000fe400078e0068 */
[----:B------:R-:W-:Y:S02]  /*1da50*/  IMAD.MOV.U32 R137, RZ, RZ, R105 ;  /* 0x000000ffff897224 */ /* 0x000fe400078e0069 */
[----:B------:R-:W-:Y:S01]  /*1da60*/  IMAD.WIDE.U32 R118, R208, -0x2daee0ad, RZ ;  /* 0xd2511f53d0767825 */ /* 0x000fe200078e00ff */
[----:B------:R1:W-:Y:S03]  /*1da70*/  MUFU.EX2 R84, R38 ;  /* 0x0000002600547308 */ /* 0x0003e60000000800 */
[----:B------:R-:W-:Y:S02]  /*1da80*/  IMAD.MOV.U32 R132, RZ, RZ, R136 ;  /* 0x000000ffff847224 */ /* 0x000fe400078e0088 */
[C---:B-1----:R-:W-:Y:S02]  /*1da90*/  FMUL.FTZ R39, R0.reuse, R123 ;  /* 0x0000007b00277220 */ /* 0x042fe40000410000 */
[----:B------:R-:W-:Y:S03]  /*1daa0*/  IMAD.MOV.U32 R133, RZ, RZ, R137 ;  /* 0x000000ffff857224 */ /* 0x000fe600078e0089 */
[----:B------:R1:W-:Y:S01]  /*1dab0*/  MUFU.EX2 R80, R34 ;  /* 0x0000002200507308 */ /* 0x0003e20000000800 */
[C---:B------:R-:W-:Y:S09]  /*1dac0*/  FMUL.FTZ R23, R0.reuse, R131 ;  /* 0x0000008300177220 */ /* 0x040ff20000410000 */
[----:B------:R-:W-:Y:S01]  /*1dad0*/  MUFU.EX2 R91, R191 ;  /* 0x000000bf005b7308 */ /* 0x000fe20000000800 */
[C---:B------:R-:W-:Y:S09]  /*1dae0*/  FMUL.FTZ R38, R0.reuse, R122 ;  /* 0x0000007a00267220 */ /* 0x040ff20000410000 */
[----:B------:R-:W-:Y:S01]  /*1daf0*/  MUFU.EX2 R100, R163 ;  /* 0x000000a300647308 */ /* 0x000fe20000000800 */
[----:B-1----:R-:W-:Y:S09]  /*1db00*/  FMUL.FTZ R34, R0, R126 ;  /* 0x0000007e00227220 */ /* 0x002ff20000410000 */
[----:B------:R-:W-:Y:S01]  /*1db10*/  MUFU.EX2 R81, R155 ;  /* 0x0000009b00517308 */ /* 0x000fe20000000800 */
[----:B---3--:R-:W-:Y:S02]  /*1db20*/  @!P5 HFMA2.BF16_V2 R156, -RZ.H0_H0, RZ.H0_H0, -R7.H0_H0 ;  /* 0x200000ffff9cd231 */ /* 0x008fe40000340907 */
[----:B----4-:R-:W-:Y:S03]  /*1db30*/  @!P2 HFMA2.BF16_V2 R153, -RZ.H0_H0, RZ.H0_H0, -R6.H0_H0 ;  /* 0x200000ffff99a231 */ /* 0x010fe60000340906 */
[----:B------:R-:W-:Y:S02]  /*1db40*/  PRMT R67, R156, 0x7610, R67 ;  /* 0x000076109c437816 */ /* 0x000fe40000000043 */
[----:B------:R-:W-:Y:S02]  /*1db50*/  PRMT R18, R153, 0x7610, R18 ;  /* 0x0000761099127816 */ /* 0x000fe40000000012 */
[----:B------:R-:W-:Y:S01]  /*1db60*/  @!P5 PRMT R7, R67, 0x5410, RZ ;  /* 0x000054104307d816 */ /* 0x000fe200000000ff */
[----:B------:R-:W-:Y:S01]  /*1db70*/  FMUL.FTZ R67, R0, R103 ;  /* 0x0000006700437220 */ /* 0x000fe20000410000 */
[----:B------:R-:W-:Y:S02]  /*1db80*/  @!P2 PRMT R6, R18, 0x5410, RZ ;  /* 0x000054101206a816 */ /* 0x000fe400000000ff */
[----:B------:R-:W-:Y:S01]  /*1db90*/  IADD3 R18, P1, R150, UR38, RZ ;  /* 0x0000002696127c10 */ /* 0x000fe2000ff3e0ff */
[----:B--2---:R-:W-:Y:S02]  /*1dba0*/  @!P4 HFMA2.BF16_V2 R112, -RZ.H0_H0, RZ.H0_H0, -R3.H0_H0 ;  /* 0x200000ffff70c231 */ /* 0x004fe40000340903 */
[----:B-----5:R-:W-:Y:S03]  /*1dbb0*/  @!P3 HFMA2.BF16_V2 R224, -RZ.H0_H0, RZ.H0_H0, -R2.H0_H0 ;  /* 0x200000ffffe0b231 */ /* 0x020fe60000340902 */
[----:B------:R-:W-:Y:S01]  /*1dbc0*/  PRMT R66, R112, 0x7610, R66 ;  /* 0x0000761070427816 */ /* 0x000fe20000000042 */
[----:B------:R-:W-:Y:S03]  /*1dbd0*/  @!P4 STL.S16 [R1+0x58], R112 ;  /* 0x000058700100c387 */ /* 0x000fe60000100600 */
[----:B------:R-:W-:Y:S01]  /*1dbe0*/  @!P4 PRMT R3, R66, 0x5410, RZ ;  /* 0x000054104203c816 */ /* 0x000fe200000000ff */
[----:B------:R-:W-:Y:S01]  /*1dbf0*/  @!P3 STL.S16 [R1+0x54], R224 ;  /* 0x000054e00100b387 */ /* 0x000fe20000100600 */
[----:B------:R-:W-:Y:S03]  /*1dc00*/  PRMT R19, R224, 0x7610, R19 ;  /* 0x00007610e0137816 */ /* 0x000fe60000000013 */
[----:B------:R-:W-:Y:S01]  /*1dc10*/  @!P2 STL.S16 [R1+0x50], R153 ;  /* 0x000050990100a387 */ /* 0x000fe20000100600 */
[----:B------:R-:W-:Y:S02]  /*1dc20*/  @!P3 PRMT R2, R19, 0x5410, RZ ;  /* 0x000054101302b816 */ /* 0x000fe400000000ff */
[----:B------:R-:W-:Y:S01]  /*1dc30*/  IADD3.X R19, R151, UR24, RZ, P1, !PT ;  /* 0x0000001897137c10 */ /* 0x000fe20008ffe4ff */
[----:B------:R1:W2:Y:S04]  /*1dc40*/  LDL.S16 R66, [R1+0x5c] ;  /* 0x00005c0001427983 */ /* 0x0002a80000100600 */
[----:B------:R3:W-:Y:S04]  /*1dc50*/  STG.E.U16 [R148.64], R3 ;  /* 0x0000000394007986 */ /* 0x0007e8000c101520 */
[----:B------:R4:W-:Y:S04]  /*1dc60*/  STG.E.U16 [R148.64+0x2], R2 ;  /* 0x0000020294007986 */ /* 0x0009e8000c101520 */
[----:B------:R-:W-:Y:S04]  /*1dc70*/  STG.E.U16 [R150.64], R6 ;  /* 0x0000000696007986 */ /* 0x000fe8000c101520 */
[----:B------:R5:W-:Y:S04]  /*1dc80*/  STG.E.U16 [R150.64+0x2], R7 ;  /* 0x0000020796007986 */ /* 0x000be8000c101520 */
[----:B------:R1:W-:Y:S01]  /*1dc90*/  @!P5 STL.S16 [R1+0x70], R156 ;  /* 0x0000709c0100d387 */ /* 0x0003e20000100600 */
[----:B---3--:R-:W-:Y:S04]  /*1dca0*/  LOP3.LUT R3, R121, UR14, R162, 0x96, !PT ;  /* 0x0000000e79037c12 */ /* 0x008fe8000f8e96a2 */
[----:B----4-:R-:W-:Y:S04]  /*1dcb0*/  LOP3.LUT R2, R3, 0xff, RZ, 0xc0, !PT ;  /* 0x000000ff03027812 */ /* 0x010fe800078ec0ff */
[C---:B------:R-:W-:Y:S02]  /*1dcc0*/  ISETP.GE.U32.AND P0, PT, R225.reuse, R2, PT ;  /* 0x00000002e100720c */ /* 0x040fe40003f06070 */
[----:B------:R-:W-:Y:S01]  /*1dcd0*/  F2FP.BF16.PACK_AB R2, R74, R157 ;  /* 0x0000009d4a02723e */ /* 0x000fe200000010ff */
[----:B-----5:R-:W-:Y:S03]  /*1dce0*/  FMUL.FTZ R7, R0, R139 ;  /* 0x0000008b00077220 */ /* 0x020fe60000410000 */
[C---:B------:R-:W-:Y:S04]  /*1dcf0*/  PRMT R79, R2.reuse, 0x7632, R79 ;  /* 0x00007632024f7816 */ /* 0x040fe8000000004f */
[----:B------:R-:W-:Y:S03]  /*1dd00*/  PRMT R112, R2, 0x5410, R79 ;  /* 0x0000541002707816 */ /* 0x000fe6000000004f */
[----:B------:R-:W-:Y:S05]  /*1dd10*/  @!P0 HFMA2.BF16_V2 R152, -RZ.H0_H0, RZ.H0_H0, -R2.H0_H0 ;  /* 0x200000ffff988231 */ /* 0x000fea0000340902 */
[----:B------:R-:W-:Y:S01]  /*1dd20*/  PRMT R6, R152, 0x7610, R6 ;  /* 0x0000761098067816 */ /* 0x000fe20000000006 */
[----:B------:R3:W-:Y:S03]  /*1dd30*/  @!P0 STL.S16 [R1+0x60], R152 ;  /* 0x0000609801008387 */ /* 0x0007e60000100600 */
[----:B------:R-:W-:Y:S02]  /*1dd40*/  @!P0 PRMT R2, R6, 0x5410, RZ ;  /* 0x0000541006028816 */ /* 0x000fe400000000ff */
[----:B------:R-:W-:Y:S02]  /*1dd50*/  LOP3.LUT R6, R140, 0xff, RZ, 0xc0, !PT ;  /* 0x000000ff8c067812 */ /* 0x000fe400078ec0ff */
[C---:B-1----:R-:W-:Y:S01]  /*1dd60*/  IADD3 R156, P0, R148.reuse, UR26, RZ ;  /* 0x0000001a949c7c10 */ /* 0x042fe2000ff1e0ff */
[----:B------:R1:W-:Y:S01]  /*1dd70*/  STG.E.U16 [R18.64], R2 ;  /* 0x0000000212007986 */ /* 0x0003e2000c101520 */
[----:B------:R-:W-:Y:S02]  /*1dd80*/  ISETP.GE.U32.AND P5, PT, R225, R6, PT ;  /* 0x00000006e100720c */ /* 0x000fe40003fa6070 */
[--C-:B------:R-:W-:Y:S02]  /*1dd90*/  SHF.R.U32.HI R6, RZ, 0x18, R3.reuse ;  /* 0x00000018ff067819 */ /* 0x100fe40000011603 */
[----:B------:R-:W-:Y:S02]  /*1dda0*/  IADD3.X R157, R149, UR25, RZ, P0, !PT ;  /* 0x00000019959d7c10 */ /* 0x000fe400087fe4ff */
[----:B------:R-:W-:Y:S02]  /*1ddb0*/  ISETP.GE.U32.AND P3, PT, R225, R6, PT ;  /* 0x00000006e100720c */ /* 0x000fe40003f66070 */
[----:B---3--:R-:W-:Y:S04]  /*1ddc0*/  IADD3 R152, P1, R148, UR28, RZ ;  /* 0x0000001c94987c10 */ /* 0x008fe8000ff3e0ff */
[----:B------:R-:W-:Y:S02]  /*1ddd0*/  IADD3.X R153, R149, UR27, RZ, P1, !PT ;  /* 0x0000001b95997c10 */ /* 0x000fe40008ffe4ff */
[----:B-1----:R-:W-:Y:S01]  /*1dde0*/  LOP3.LUT R2, R3, 0xffff, RZ, 0xc0, !PT ;  /* 0x0000ffff03027812 */ /* 0x002fe200078ec0ff */
[C---:B------:R-:W-:Y:S01]  /*1ddf0*/  FMUL.FTZ R19, R0.reuse, R135 ;  /* 0x0000008700137220 */ /* 0x040fe20000410000 */
[----:B------:R-:W-:Y:S01]  /*1de00*/  SHF.R.U32.HI R3, RZ, 0x10, R3 ;  /* 0x00000010ff037819 */ /* 0x000fe20000011603 */
[----:B------:R-:W-:Y:S01]  /*1de10*/  FMUL.FTZ R18, R0, R134 ;  /* 0x0000008600127220 */ /* 0x000fe20000410000 */
[----:B------:R-:W-:Y:S02]  /*1de20*/  SHF.R.U32.HI R2, RZ, 0x8, R2 ;  /* 0x00000008ff027819 */ /* 0x000fe40000011602 */
[----:B------:R-:W-:Y:S02]  /*1de30*/  LOP3.LUT R3, R3, 0xff, RZ, 0xc0, !PT ;  /* 0x000000ff03037812 */ /* 0x000fe400078ec0ff */
[----:B------:R-:W-:Y:S02]  /*1de40*/  LOP3.LUT R2, R2, 0xffff, RZ, 0xc0, !PT ;  /* 0x0000ffff02027812 */ /* 0x000fe400078ec0ff */
[C---:B------:R-:W-:Y:S02]  /*1de50*/  ISETP.GE.U32.AND P0, PT, R225.reuse, R3, PT ;  /* 0x00000003e100720c */ /* 0x040fe40003f06070 */
[C---:B------:R-:W-:Y:S02]  /*1de60*/  ISETP.GE.U32.AND P2, PT, R225.reuse, R2, PT ;  /* 0x00000002e100720c */ /* 0x040fe40003f46070 */
[----:B------:R-:W-:Y:S04]  /*1de70*/  SHF.R.U32.HI R2, RZ, 0x10, R140 ;  /* 0x00000010ff027819 */ /* 0x000fe8000001168c */
[----:B------:R-:W-:Y:S02]  /*1de80*/  LOP3.LUT R6, R2, 0xff, RZ, 0xc0, !PT ;  /* 0x000000ff02067812 */ /* 0x000fe400078ec0ff */
[----:B------:R-:W-:Y:S02]  /*1de90*/  LOP3.LUT R2, R140, 0xffff, RZ, 0xc0, !PT ;  /* 0x0000ffff8c027812 */ /* 0x000fe400078ec0ff */
[C---:B------:R-:W-:Y:S01]  /*1dea0*/  ISETP.GE.U32.AND P6, PT, R225.reuse, R6, PT ;  /* 0x00000006e100720c */ /* 0x040fe20003fc6070 */
[----:B------:R-:W-:Y:S01]  /*1deb0*/  FMUL.FTZ R6, R0, R138 ;  /* 0x0000008a00067220 */ /* 0x000fe20000410000 */
[----:B------:R-:W-:Y:S04]  /*1dec0*/  SHF.R.U32.HI R2, RZ, 0x8, R2 ;  /* 0x00000008ff027819 */ /* 0x000fe80000011602 */
[----:B------:R-:W-:Y:S04]  /*1ded0*/  LOP3.LUT R2, R2, 0xffff, RZ, 0xc0, !PT ;  /* 0x0000ffff02027812 */ /* 0x000fe800078ec0ff */
[----:B------:R-:W-:Y:S02]  /*1dee0*/  ISETP.GE.U32.AND P4, PT, R225, R2, PT ;  /* 0x00000002e100720c */ /* 0x000fe40003f86070 */
[----:B------:R-:W1:Y:S02]  /*1def0*/  MUFU.EX2 R2, R22 ;  /* 0x0000001600027308 */ /* 0x000e640000000800 */
[----:B-1----:R-:W-:Y:S01]  /*1df00*/  F2FP.BF16.PACK_AB R73, R2, R73 ;  /* 0x000000490249723e */ /* 0x002fe200000010ff */
[----:B------:R-:W-:Y:S02]  /*1df10*/  FMUL.FTZ R22, R0, R130 ;  /* 0x0000008200167220 */ /* 0x000fe40000410000 */
[----:B------:R-:W-:Y:S01]  /*1df20*/  FADD.FTZ R92, R2, R92 ;  /* 0x0000005c025c7221 */ /* 0x000fe20000010000 */
[----:B------:R-:W-:Y:S01]  /*1df30*/  PRMT R72, R73, 0x7632, R72 ;  /* 0x0000763249487816 */ /* 0x000fe20000000048 */
[----:B--2---:R-:W-:Y:S05]  /*1df40*/  @!P2 HFMA2.BF16_V2 R66, -RZ.H0_H0, RZ.H0_H0, -R79.H0_H0 ;  /* 0x200000ffff42a231 */ /* 0x004fea000034094f */
[----:B------:R-:W-:Y:S01]  /*1df50*/  PRMT R3, R66, 0x7610, R3 ;  /* 0x0000761042037816 */ /* 0x000fe20000000003 */
[----:B------:R1:W-:Y:S03]  /*1df60*/  @!P2 STL.S16 [R1+0x5c], R66 ;  /* 0x00005c420100a387 */ /* 0x0003e60000100600 */
[----:B------:R-:W-:Y:S01]  /*1df70*/  @!P2 PRMT R79, R3, 0x5410, RZ ;  /* 0x00005410034fa816 */ /* 0x000fe200000000ff */
[----:B------:R2:W3:Y:S01]  /*1df80*/  LDL.S16 R90, [R1+0x78] ;  /* 0x00007800015a7983 */ /* 0x0004e20000100600 */
[----:B------:R-:W4:Y:S03]  /*1df90*/  MUFU.EX2 R3, R190 ;  /* 0x000000be00037308 */ /* 0x000f260000000800 */
[----:B------:R2:W5:Y:S04]  /*1dfa0*/  LDL.S16 R86, [R1+0x74] ;  /* 0x0000740001567983 */ /* 0x0005680000100600 */
[----:B------:R2:W2:Y:S04]  /*1dfb0*/  LDL.S16 R88, [R1+0x6c] ;  /* 0x00006c0001587983 */ /* 0x0004a80000100600 */
[----:B------:R2:W2:Y:S04]  /*1dfc0*/  LDL.S16 R95, [R1+0x68] ;  /* 0x00006800015f7983 */ /* 0x0004a80000100600 */
[----:B------:R-:W-:Y:S01]  /*1dfd0*/  STG.E.U16 [R156.64], R79 ;  /* 0x0000004f9c007986 */ /* 0x000fe2000c101520 */
[----:B-1----:R-:W-:Y:S01]  /*1dfe0*/  FMUL.FTZ R66, R0, R102 ;  /* 0x0000006600427220 */ /* 0x002fe20000410000 */
[----:B------:R-:W-:Y:S02]  /*1dff0*/  LOP3.LUT R0, R120, 0xff, RZ, 0xc0, !PT ;  /* 0x000000ff78007812 */ /* 0x000fe400078ec0ff */
[----:B----4-:R-:W-:Y:S01]  /*1e000*/  F2FP.BF16.PACK_AB R75, R76, R3 ;  /* 0x000000034c4b723e */ /* 0x010fe200000010ff */
[----:B------:R-:W-:Y:S01]  /*1e010*/  FADD.FTZ R3, R3, R87 ;  /* 0x0000005703037221 */ /* 0x000fe20000010000 */
[----:B------:R-:W-:Y:S01]  /*1e020*/  ISETP.GE.U32.AND P2, PT, R225, R0, PT ;  /* 0x00000000e100720c */ /* 0x000fe20003f46070 */
[----:B------:R1:W-:Y:S01]  /*1e030*/  MUFU.EX2 R87, R202 ;  /* 0x000000ca00577308 */ /* 0x0003e20000000800 */
[----:B------:R-:W-:Y:S02]  /*1e040*/  PRMT R74, R75, 0x7632, R74 ;  /* 0x000076324b4a7816 */ /* 0x000fe4000000004a */
[----:B------:R-:W-:Y:S04]  /*1e050*/  LOP3.LUT R0, R120, 0xffff, RZ, 0xc0, !PT ;  /* 0x0000ffff78007812 */ /* 0x000fe800078ec0ff */
[----:B------:R-:W-:Y:S04]  /*1e060*/  SHF.R.U32.HI R0, RZ, 0x8, R0 ;  /* 0x00000008ff007819 */ /* 0x000fe80000011600 */
[----:B------:R-:W-:Y:S04]  /*1e070*/  LOP3.LUT R0, R0, 0xffff, RZ, 0xc0, !PT ;  /* 0x0000ffff00007812 */ /* 0x000fe800078ec0ff */
[C---:B------:R-:W-:Y:S02]  /*1e080*/  ISETP.GE.U32.AND P1, PT, R225.reuse, R0, PT ;  /* 0x00000000e100720c */ /* 0x040fe40003f26070 */
[----:B------:R-:W-:Y:S04]  /*1e090*/  SHF.R.U32.HI R0, RZ, 0x10, R120 ;  /* 0x00000010ff007819 */ /* 0x000fe80000011678 */
[----:B------:R-:W-:Y:S02]  /*1e0a0*/  LOP3.LUT R0, R0, 0xff, RZ, 0xc0, !PT ;  /* 0x000000ff00007812 */ /* 0x000fe400078ec0ff */
[----:B-1----:R-:W-:Y:S01]  /*1e0b0*/  PRMT R202, R225, 0x7054, R225 ;  /* 0x00007054e1ca7816 */ /* 0x002fe200000000e1 */
[----:B---3--:R-:W-:Y:S02]  /*1e0c0*/  @!P0 HFMA2.BF16_V2 R90, -RZ.H0_H0, RZ.H0_H0, -R73.H0_H0 ;  /* 0x200000ffff5a8231 */ /* 0x008fe40000340949 */
[----:B-----5:R-:W-:Y:S03]  /*1e0d0*/  @!P3 HFMA2.BF16_V2 R86, -RZ.H0_H0, RZ.H0_H0, -R72.H0_H0 ;  /* 0x200000ffff56b231 */ /* 0x020fe60000340948 */
[----:B------:R-:W-:Y:S01]  /*1e0e0*/  PRMT R83, R90, 0x7610, R83 ;  /* 0x000076105a537816 */ /* 0x000fe20000000053 */
[----:B------:R1:W-:Y:S01]  /*1e0f0*/  @!P0 STL.S16 [R1+0x78], R90 ;  /* 0x0000785a01008387 */ /* 0x0003e20000100600 */
[----:B--2---:R-:W-:Y:S01]  /*1e100*/  @!P5 HFMA2.BF16_V2 R88, -RZ.H0_H0, RZ.H0_H0, -R75.H0_H0 ;  /* 0x200000ffff58d231 */ /* 0x004fe2000034094b */
[----:B------:R-:W-:Y:S02]  /*1e110*/  PRMT R99, R86, 0x7610, R99 ;  /* 0x0000761056637816 */ /* 0x000fe40000000063 */
[----:B------:R2:W3:Y:S01]  /*1e120*/  LDL.S16 R93, [R1+0x64] ;  /* 0x00006400015d7983 */ /* 0x0004e20000100600 */
[----:B------:R-:W-:Y:S01]  /*1e130*/  @!P4 HFMA2.BF16_V2 R95, -RZ.H0_H0, RZ.H0_H0, -R74.H0_H0 ;  /* 0x200000ffff5fc231 */ /* 0x000fe2000034094a */
[----:B------:R-:W-:Y:S02]  /*1e140*/  PRMT R2, R88, 0x7610, R2 ;  /* 0x0000761058027816 */ /* 0x000fe40000000002 */
[----:B------:R-:W-:Y:S02]  /*1e150*/  @!P3 STL.S16 [R1+0x74], R86 ;  /* 0x000074560100b387 */ /* 0x000fe40000100600 */
[----:B------:R-:W-:Y:S02]  /*1e160*/  PRMT R102, R95, 0x7610, R102 ;  /* 0x000076105f667816 */ /* 0x000fe40000000066 */
[----:B------:R4:W-:Y:S04]  /*1e170*/  @!P5 STL.S16 [R1+0x6c], R88 ;  /* 0x00006c580100d387 */ /* 0x0009e80000100600 */
[----:B------:R2:W5:Y:S04]  /*1e180*/  LDL.S16 R108, [R1+0x80] ;  /* 0x00008000016c7983 */ /* 0x0005680000100600 */
[----:B------:R2:W-:Y:S04]  /*1e190*/  @!P4 STL.S16 [R1+0x68], R95 ;  /* 0x0000685f0100c387 */ /* 0x0005e80000100600 */
[----:B------:R3:W5:Y:S01]  /*1e1a0*/  LDL.S16 R110, [R1+0x7c] ;  /* 0x00007c00016e7983 */ /* 0x0007620000100600 */
[----:B-1----:R-:W-:Y:S02]  /*1e1b0*/  PRMT R90, R73, 0x5410, R72 ;  /* 0x00005410495a7816 */ /* 0x002fe40000000048 */
[----:B------:R-:W-:Y:S01]  /*1e1c0*/  @!P3 PRMT R72, R99, 0x5410, RZ ;  /* 0x000054106348b816 */ /* 0x000fe200000000ff */
[----:B------:R1:W5:Y:S01]  /*1e1d0*/  LDL.S16 R113, [R1+0x88] ;  /* 0x0000880001717983 */ /* 0x0003620000100600 */
[----:B------:R-:W-:Y:S01]  /*1e1e0*/  ISETP.GE.U32.AND P3, PT, R225, R106, PT ;  /* 0x0000006ae100720c */ /* 0x000fe20003f66070 */
[----:B------:R-:W-:Y:S01]  /*1e1f0*/  MUFU.EX2 R99, R199 ;  /* 0x000000c700637308 */ /* 0x000fe20000000800 */
[----:B------:R-:W-:Y:S01]  /*1e200*/  @!P0 PRMT R73, R83, 0x5410, RZ ;  /* 0x0000541053498816 */ /* 0x000fe200000000ff */
[----:B------:R1:W-:Y:S01]  /*1e210*/  STG.E.U16 [R152.64+0x2], R72 ;  /* 0x0000024898007986 */ /* 0x0003e2000c101520 */
[----:B------:R-:W-:Y:S02]  /*1e220*/  ISETP.GE.U32.AND P0, PT, R225, R0, PT ;  /* 0x00000000e100720c */ /* 0x000fe40003f06070 */
[----:B------:R-:W-:Y:S01]  /*1e230*/  SHF.R.U32.HI R0, RZ, 0x18, R120 ;  /* 0x00000018ff007819 */ /* 0x000fe20000011678 */
[----:B------:R-:W-:Y:S01]  /*1e240*/  STG.E.U16 [R152.64], R73 ;  /* 0x0000004998007986 */ /* 0x000fe2000c101520 */
[----:B----4-:R-:W-:Y:S02]  /*1e250*/  PRMT R88, R75, 0x5410, R74 ;  /* 0x000054104b587816 */ /* 0x010fe4000000004a */
[----:B------:R-:W-:Y:S01]  /*1e260*/  @!P5 PRMT R75, R2, 0x5410, RZ ;  /* 0x00005410024bd816 */ /* 0x000fe200000000ff */
[----:B------:R-:W-:Y:S01]  /*1e270*/  FADD.FTZ R2, R77, R89 ;  /* 0x000000594d027221 */ /* 0x000fe20000010000 */
[----:B------:R-:W-:Y:S01]  /*1e280*/  F2FP.BF16.PACK_AB R77, R78, R77 ;  /* 0x0000004d4e4d723e */ /* 0x000fe200000010ff */
[----:B------:R-:W4:Y:S01]  /*1e290*/  MUFU.EX2 R83, R146 ;  /* 0x0000009200537308 */ /* 0x000f220000000800 */
[----:B------:R-:W-:Y:S01]  /*1e2a0*/  @!P4 PRMT R74, R102, 0x5410, RZ ;  /* 0x00005410664ac816 */ /* 0x000fe200000000ff */
[----:B------:R-:W-:Y:S01]  /*1e2b0*/  FADD.FTZ R104, R78, R2 ;  /* 0x000000024e687221 */ /* 0x000fe20000010000 */
[----:B------:R-:W-:Y:S01]  /*1e2c0*/  F2FP.BF16.PACK_AB R2, R84, R85 ;  /* 0x000000555402723e */ /* 0x000fe200000010ff */
[----:B--2---:R-:W-:Y:S01]  /*1e2d0*/  FADD.FTZ R95, R76, R3 ;  /* 0x000000034c5f7221 */ /* 0x004fe20000010000 */
[----:B------:R-:W-:Y:S01]  /*1e2e0*/  PRMT R76, R77, 0x7632, R76 ;  /* 0x000076324d4c7816 */ /* 0x000fe2000000004c */
[----:B------:R-:W-:Y:S01]  /*1e2f0*/  STG.E.U16 [R148.64+0x12], R74 ;  /* 0x0000124a94007986 */ /* 0x000fe2000c101520 */
[----:B------:R-:W-:Y:S01]  /*1e300*/  ISETP.GE.U32.AND P4, PT, R225, R0, PT ;  /* 0x00000000e100720c */ /* 0x000fe20003f86070 */
[----:B------:R-:W-:Y:S01]  /*1e310*/  IMAD.WIDE.U32 R102, R213, -0x2daee0ad, RZ ;  /* 0xd2511f53d5667825 */ /* 0x000fe200078e00ff */
[----:B------:R-:W-:Y:S01]  /*1e320*/  PRMT R89, R77, 0x5410, R76 ;  /* 0x000054104d597816 */ /* 0x000fe2000000004c */
[----:B------:R-:W-:Y:S01]  /*1e330*/  STG.E.U16 [R148.64+0x10], R75 ;  /* 0x0000104b94007986 */ /* 0x000fe2000c101520 */
[----:B------:R-:W2:Y:S01]  /*1e340*/  MUFU.EX2 R86, R154 ;  /* 0x0000009a00567308 */ /* 0x000ea20000000800 */
[----:B------:R-:W-:Y:S01]  /*1e350*/  FADD.FTZ R0, R82, R92 ;  /* 0x0000005c52007221 */ /* 0x000fe20000010000 */
[----:B------:R-:W-:Y:S01]  /*1e360*/  LOP3.LUT R78, R103, UR13, R160, 0x96, !PT ;  /* 0x0000000d674e7c12 */ /* 0x000fe2000f8e96a0 */
[----:B------:R-:W-:Y:S01]  /*1e370*/  FADD.FTZ R3, R85, R96 ;  /* 0x0000006055037221 */ /* 0x000fe20000010000 */
[----:B------:R-:W-:Y:S01]  /*1e380*/  LOP3.LUT R139, R102, 0xff, RZ, 0xc0, !PT ;  /* 0x000000ff668b7812 */ /* 0x000fe200078ec0ff */
[----:B------:R-:W-:Y:S01]  /*1e390*/  FADD.FTZ R107, R80, R0 ;  /* 0x00000000506b7221 */ /* 0x000fe20000010000 */
[----:B------:R-:W-:Y:S01]  /*1e3a0*/  LOP3.LUT R0, R78, 0xffff, RZ, 0xc0, !PT ;  /* 0x0000ffff4e007812 */ /* 0x000fe200078ec0ff */
[----:B------:R-:W-:Y:S01]  /*1e3b0*/  FADD.FTZ R105, R84, R3 ;  /* 0x0000000354697221 */ /* 0x000fe20000010000 */
[----:B------:R-:W-:Y:S01]  /*1e3c0*/  F2FP.BF16.PACK_AB R3, R80, R82 ;  /* 0x000000525003723e */ /* 0x000fe200000010ff */
[----:B------:R-:W-:Y:S01]  /*1e3d0*/  FADD.FTZ R82, R94, R95 ;  /* 0x0000005f5e527221 */ /* 0x000fe20000010000 */
[----:B------:R-:W-:Y:S01]  /*1e3e0*/  SHF.R.U32.HI R0, RZ, 0x8, R0 ;  /* 0x00000008ff007819 */ /* 0x000fe20000011600 */
[----:B------:R-:W-:Y:S01]  /*1e3f0*/  MUFU.EX2 R95, R200 ;  /* 0x000000c8005f7308 */ /* 0x000fe20000000800 */
[----:B------:R-:W-:Y:S02]  /*1e400*/  F2FP.BF16.PACK_AB R80, R91, R94 ;  /* 0x0000005e5b50723e */ /* 0x000fe400000010ff */
[----:B------:R-:W-:Y:S02]  /*1e410*/  LOP3.LUT R0, R0, 0xffff, RZ, 0xc0, !PT ;  /* 0x0000ffff00007812 */ /* 0x000fe400078ec0ff */
[----:B------:R-:W-:Y:S02]  /*1e420*/  LOP3.LUT R111, R78, 0xff, RZ, 0xc0, !PT ;  /* 0x000000ff4e6f7812 */ /* 0x000fe400078ec0ff */
[--C-:B------:R-:W-:Y:S02]  /*1e430*/  SHF.R.U32.HI R85, RZ, 0x18, R78.reuse ;  /* 0x00000018ff557819 */ /* 0x100fe4000001164e */
[----:B------:R-:W-:Y:S01]  /*1e440*/  SHF.R.U32.HI R78, RZ, 0x10, R78 ;  /* 0x00000010ff4e7819 */ /* 0x000fe2000001164e */
[----:B------:R-:W-:Y:S01]  /*1e450*/  MUFU.EX2 R92, R201 ;  /* 0x000000c9005c7308 */ /* 0x000fe20000000800 */
[----:B------:R-:W-:Y:S02]  /*1e460*/  ISETP.GE.U32.AND P5, PT, R225, R85, PT ;  /* 0x00000055e100720c */ /* 0x000fe40003fa6070 */
[----:B------:R-:W-:Y:S02]  /*1e470*/  LOP3.LUT R78, R78, 0xff, RZ, 0xc0, !PT ;  /* 0x000000ff4e4e7812 */ /* 0x000fe400078ec0ff */
[----:B------:R-:W-:Y:S02]  /*1e480*/  F2FP.BF16.PACK_AB R85, R81, R101 ;  /* 0x000000655155723e */ /* 0x000fe400000010ff */
[----:B-1----:R-:W-:Y:S03]  /*1e490*/  IADD3 R72, R206, 0x1, RZ ;  /* 0x00000001ce487810 */ /* 0x002fe60007ffe0ff */
[----:B------:R-:W-:Y:S01]  /*1e4a0*/  MUFU.EX2 R96, R197 ;  /* 0x000000c500607308 */ /* 0x000fe20000000800 */
[----:B------:R-:W-:Y:S01]  /*1e4b0*/  LOP3.LUT R72, R72, UR35, RZ, 0x3c, !PT ;  /* 0x0000002348487c12 */ /* 0x000fe2000f8e3cff */
[----:B---3--:R-:W-:Y:S05]  /*1e4c0*/  @!P6 HFMA2.BF16_V2 R93, -RZ.H0_H0, RZ.H0_H0, -R77.H0_H0 ;  /* 0x200000ffff5de231 */ /* 0x008fea000034094d */
[----:B------:R-:W-:Y:S01]  /*1e4d0*/  PRMT R114, R93, 0x7610, R114 ;  /* 0x000076105d727816 */ /* 0x000fe20000000072 */
[----:B------:R1:W-:Y:S03]  /*1e4e0*/  @!P6 STL.S16 [R1+0x64], R93 ;  /* 0x0000645d0100e387 */ /* 0x0003e60000100600 */
[----:B------:R-:W-:Y:S02]  /*1e4f0*/  @!P6 PRMT R77, R114, 0x5410, RZ ;  /* 0x00005410724de816 */ /* 0x000fe400000000ff */
[C---:B------:R-:W-:Y:S01]  /*1e500*/  ISETP.GE.U32.AND P6, PT, R225.reuse, R0, PT ;  /* 0x00000000e100720c */ /* 0x040fe20003fc6070 */
[----:B-----5:R-:W-:Y:S01]  /*1e510*/  @!P3 HFMA2.BF16_V2 R108, -RZ.H0_H0, RZ.H0_H0, -R76.H0_H0 ;  /* 0x200000ffff6cb231 */ /* 0x020fe2000034094c */
[----:B------:R-:W-:Y:S01]  /*1e520*/  PRMT R0, R2, 0x7632, R0 ;  /* 0x0000763202007816 */ /* 0x000fe20000000000 */
[----:B------:R3:W5:Y:S03]  /*1e530*/  LDL.S16 R114, [R1+0x84] ;  /* 0x0000840001727983 */ /* 0x0007660000100600 */
[----:B------:R-:W-:Y:S01]  /*1e540*/  PRMT R84, R108, 0x7610, R84 ;  /* 0x000076106c547816 */ /* 0x000fe20000000054 */
[----:B------:R3:W-:Y:S01]  /*1e550*/  @!P3 STL.S16 [R1+0x80], R108 ;  /* 0x0000806c0100b387 */ /* 0x0007e20000100600 */
[----:B------:R-:W-:Y:S02]  /*1e560*/  @!P2 HFMA2.BF16_V2 R110, -RZ.H0_H0, RZ.H0_H0, -R2.H0_H0 ;  /* 0x200000ffff6ea231 */ /* 0x000fe40000340902 */
[----:B------:R-:W-:Y:S01]  /*1e570*/  @!P3 PRMT R76, R84, 0x5410, RZ ;  /* 0x00005410544cb816 */ /* 0x000fe200000000ff */
[----:B------:R-:W-:Y:S01]  /*1e580*/  STG.E.U16 [R150.64+0x10], R77 ;  /* 0x0000104d96007986 */ /* 0x000fe2000c101520 */
[----:B------:R-:W-:Y:S01]  /*1e590*/  ISETP.GE.U32.AND P3, PT, R225, R78, PT ;  /* 0x0000004ee100720c */ /* 0x000fe20003f66070 */
[----:B------:R-:W-:Y:S01]  /*1e5a0*/  @!P1 HFMA2.BF16_V2 R113, -RZ.H0_H0, RZ.H0_H0, -R0.H0_H0 ;  /* 0x200000ffff719231 */ /* 0x000fe20000340900 */
[----:B------:R-:W-:Y:S01]  /*1e5b0*/  PRMT R94, R110, 0x7610, R94 ;  /* 0x000076106e5e7816 */ /* 0x000fe2000000005e */
[----:B------:R3:W-:Y:S01]  /*1e5c0*/  @!P2 STL.S16 [R1+0x7c], R110 ;  /* 0x00007c6e0100a387 */ /* 0x0007e20000100600 */
[----:B------:R-:W-:Y:S01]  /*1e5d0*/  PRMT R78, R3, 0x7632, R78 ;  /* 0x00007632034e7816 */ /* 0x000fe2000000004e */
[----:B------:R-:W-:Y:S02]  /*1e5e0*/  FADD.FTZ R84, R100, R104 ;  /* 0x0000006864547221 */ /* 0x000fe40000010000 */
[----:B------:R-:W-:Y:S01]  /*1e5f0*/  STG.E.U16 [R150.64+0x12], R76 ;  /* 0x0000124c96007986 */ /* 0x000fe2000c101520 */
[----:B-1----:R-:W1:Y:S01]  /*1e600*/  MUFU.EX2 R93, R196 ;  /* 0x000000c4005d7308 */ /* 0x002e620000000800 */
[----:B------:R-:W-:Y:S02]  /*1e610*/  FADD.FTZ R104, R98, R84 ;  /* 0x0000005462687221 */ /* 0x000fe40000010000 */
[----:B------:R-:W-:Y:S04]  /*1e620*/  FADD.FTZ R84, R101, R105 ;  /* 0x0000006965547221 */ /* 0x000fe80000010000 */
[----:B------:R-:W-:Y:S01]  /*1e630*/  FADD.FTZ R106, R81, R84 ;  /* 0x00000054516a7221 */ /* 0x000fe20000010000 */
[----:B------:R-:W-:Y:S01]  /*1e640*/  LOP3.LUT R84, R119, UR13, R194, 0x96, !PT ;  /* 0x0000000d77547c12 */ /* 0x000fe2000f8e96c2 */
[----:B----4-:R-:W-:Y:S01]  /*1e650*/  FADD.FTZ R81, R83, R107 ;  /* 0x0000006b53517221 */ /* 0x010fe20000010000 */
[----:B--2---:R-:W-:Y:S02]  /*1e660*/  F2FP.BF16.PACK_AB R83, R86, R83 ;  /* 0x000000535653723e */ /* 0x004fe400000010ff */
[----:B------:R-:W-:Y:S01]  /*1e670*/  LOP3.LUT R79, R84, 0xffff, RZ, 0xc0, !PT ;  /* 0x0000ffff544f7812 */ /* 0x000fe200078ec0ff */
[----:B---3--:R-:W-:Y:S01]  /*1e680*/  FADD.FTZ R108, R91, R82 ;  /* 0x000000525b6c7221 */ /* 0x008fe20000010000 */
[----:B------:R-:W-:Y:S01]  /*1e690*/  PRMT R91, R113, 0x7610, R91 ;  /* 0x00007610715b7816 */ /* 0x000fe2000000005b */
[----:B------:R-:W-:Y:S01]  /*1e6a0*/  FADD.FTZ R105, R86, R81 ;  /* 0x0000005156697221 */ /* 0x000fe20000010000 */
[----:B------:R-:W-:Y:S02]  /*1e6b0*/  F2FP.BF16.PACK_AB R82, R98, R100 ;  /* 0x000000646252723e */ /* 0x000fe400000010ff */
[----:B------:R-:W-:Y:S01]  /*1e6c0*/  PRMT R98, R2, 0x5410, R0 ;  /* 0x0000541002627816 */ /* 0x000fe20000000000 */
[----:B------:R-:W-:Y:S01]  /*1e6d0*/  MUFU.EX2 R100, R195 ;  /* 0x000000c300647308 */ /* 0x000fe20000000800 */
[----:B------:R-:W-:Y:S01]  /*1e6e0*/  @!P1 PRMT R0, R91, 0x5410, RZ ;  /* 0x000054105b009816 */ /* 0x000fe200000000ff */
[----:B------:R2:W3:Y:S01]  /*1e6f0*/  LDL.S16 R110, [R1+0x94] ;  /* 0x00009400016e7983 */ /* 0x0004e20000100600 */
[----:B------:R-:W-:Y:S02]  /*1e700*/  PRMT R91, R3, 0x5410, R78 ;  /* 0x00005410035b7816 */ /* 0x000fe4000000004e */
[----:B------:R-:W-:Y:S01]  /*1e710*/  LOP3.LUT R81, R84, 0xff, RZ, 0xc0, !PT ;  /* 0x000000ff54517812 */ /* 0x000fe200078ec0ff */
[----:B------:R4:W-:Y:S01]  /*1e720*/  @!P1 STL.S16 [R1+0x88], R113 ;  /* 0x0000887101009387 */ /* 0x0009e20000100600 */
[----:B------:R-:W-:Y:S02]  /*1e730*/  @!P2 PRMT R2, R94, 0x5410, RZ ;  /* 0x000054105e02a816 */ /* 0x000fe400000000ff */
[----:B------:R-:W-:Y:S01]  /*1e740*/  ISETP.GE.U32.AND P2, PT, R225, R81, PT ;  /* 0x00000051e100720c */ /* 0x000fe20003f46070 */
[----:B------:R2:W2:Y:S01]  /*1e750*/  LDL.S16 R125, [R1+0x90] ;  /* 0x00009000017d7983 */ /* 0x0004a20000100600 */
[----:B------:R-:W-:Y:S01]  /*1e760*/  SHF.R.U32.HI R79, RZ, 0x8, R79 ;  /* 0x00000008ff4f7819 */ /* 0x000fe2000001164f */
[----:B------:R-:W-:Y:S01]  /*1e770*/  FADD.FTZ R81, R99, R108 ;  /* 0x0000006c63517221 */ /* 0x000fe20000010000 */
[----:B------:R-:W-:Y:S01]  /*1e780*/  F2FP.BF16.PACK_AB R86, R87, R99 ;  /* 0x000000635756723e */ /* 0x000fe200000010ff */
[----:B------:R1:W-:Y:S01]  /*1e790*/  STG.E.U16 [R156.64+0xe], R2 ;  /* 0x00000e029c007986 */ /* 0x0003e2000c101520 */
[--C-:B------:R-:W-:Y:S01]  /*1e7a0*/  SHF.R.U32.HI R138, RZ, 0x18, R84.reuse ;  /* 0x00000018ff8a7819 */ /* 0x100fe20000011654 */
[----:B------:R-:W-:Y:S01]  /*1e7b0*/  MUFU.EX2 R99, R212 ;  /* 0x000000d400637308 */ /* 0x000fe20000000800 */
[----:B------:R-:W-:Y:S01]  /*1e7c0*/  SHF.R.U32.HI R84, RZ, 0x10, R84 ;  /* 0x00000010ff547819 */ /* 0x000fe20000011654 */
[----:B------:R5:W-:Y:S03]  /*1e7d0*/  STG.E.U16 [R156.64+0x10], R0 ;  /* 0x000010009c007986 */ /* 0x000be6000c101520 */
[----:B------:R-:W-:Y:S02]  /*1e7e0*/  LOP3.LUT R73, R84, 0xff, RZ, 0xc0, !PT ;  /* 0x000000ff54497812 */ /* 0x000fe400078ec0ff */
[----:B------:R-:W-:Y:S03]  /*1e7f0*/  PRMT R84, R85, 0x7632, R84 ;  /* 0x0000763255547816 */ /* 0x000fe60000000054 */
[----:B------:R-:W-:Y:S01]  /*1e800*/  MUFU.EX2 R94, R198 ;  /* 0x000000c6005e7308 */ /* 0x000fe20000000800 */
[----:B----4-:R2:W2:Y:S01]  /*1e810*/  LDL.S16 R113, [R1+0x8c] ;  /* 0x00008c0001717983 */ /* 0x0104a20000100600 */
[----:B-1----:R-:W-:Y:S01]  /*1e820*/  PRMT R2, R86, 0x7632, R2 ;  /* 0x0000763256027816 */ /* 0x002fe20000000002 */
[----:B-----5:R-:W-:Y:S05]  /*1e830*/  @!P0 HFMA2.BF16_V2 R114, -RZ.H0_H0, RZ.H0_H0, -R3.H0_H0 ;  /* 0x200000ffff728231 */ /* 0x020fea0000340903 */
[----:B------:R-:W-:Y:S01]  /*1e840*/  PRMT R101, R114, 0x7610, R101 ;  /* 0x0000761072657816 */ /* 0x000fe20000000065 */
[----:B------:R1:W-:Y:S03]  /*1e850*/  @!P0 STL.S16 [R1+0x84], R114 ;  /* 0x0000847201008387 */ /* 0x0003e60000100600 */
[----:B------:R-:W-:Y:S02]  /*1e860*/  @!P0 PRMT R3, R101, 0x5410, RZ ;  /* 0x0000541065038816 */ /* 0x000fe400000000ff */
[----:B------:R-:W-:Y:S01]  /*1e870*/  ISETP.GE.U32.AND P0, PT, R225, R111, PT ;  /* 0x0000006fe100720c */ /* 0x000fe20003f06070 */
[----:B------:R-:W5:Y:S01]  /*1e880*/  MUFU.EX2 R101, R209 ;  /* 0x000000d100657308 */ /* 0x000f620000000800 */
[----:B------:R-:W-:Y:S01]  /*1e890*/  F2FP.BF16.PACK_AB R111, R92, R93 ;  /* 0x0000005d5c6f723e */ /* 0x000fe200000010ff */
[----:B------:R3:W-:Y:S03]  /*1e8a0*/  STG.E.U16 [R152.64+0x10], R3 ;  /* 0x0000100398007986 */ /* 0x0007e6000c101520 */
[----:B------:R-:W-:Y:S01]  /*1e8b0*/  PRMT R0, R111, 0x7610, R0 ;  /* 0x000076106f007816 */ /* 0x000fe20000000000 */
[----:B-1----:R1:W4:Y:S01]  /*1e8c0*/  LDL.S16 R114, [R1+0x9c] ;  /* 0x00009c0001727983 */ /* 0x0023220000100600 */
[----:B-----5:R-:W-:Y:S01]  /*1e8d0*/  F2FP.BF16.PACK_AB R131, R99, R101 ;  /* 0x000000656383723e */ /* 0x020fe200000010ff */
[----:B---3--:R-:W-:Y:S01]  /*1e8e0*/  @!P4 HFMA2.BF16_V2 R110, -RZ.H0_H0, RZ.H0_H0, -R78.H0_H0 ;  /* 0x200000ffff6ec231 */ /* 0x008fe2000034094e */
[----:B------:R-:W-:Y:S04]  /*1e8f0*/  SHF.R.U32.HI R3, RZ, 0x18, R118 ;  /* 0x00000018ff037819 */ /* 0x000fe80000011676 */
[----:B------:R-:W-:Y:S01]  /*1e900*/  PRMT R107, R110, 0x7610, R107 ;  /* 0x000076106e6b7816 */ /* 0x000fe2000000006b */
[----:B------:R3:W-:Y:S01]  /*1e910*/  @!P4 STL.S16 [R1+0x94], R110 ;  /* 0x0000946e0100c387 */ /* 0x0007e20000100600 */
[----:B--2---:R-:W-:Y:S02]  /*1e920*/  @!P0 HFMA2.BF16_V2 R125, -RZ.H0_H0, RZ.H0_H0, -R80.H0_H0 ;  /* 0x200000ffff7d8231 */ /* 0x004fe40000340950 */
[----:B------:R-:W-:Y:S01]  /*1e930*/  @!P4 PRMT R78, R107, 0x5410, RZ ;  /* 0x000054106b4ec816 */ /* 0x000fe200000000ff */
[----:B------:R1:W2:Y:S02]  /*1e940*/  LDL.S16 R123, [R1+0x98] ;  /* 0x00009800017b7983 */ /* 0x0002a40000100600 */
[----:B------:R-:W-:Y:S02]  /*1e950*/  PRMT R122, R125, 0x7610, R122 ;  /* 0x000076107d7a7816 */ /* 0x000fe4000000007a */
[----:B------:R1:W5:Y:S04]  /*1e960*/  LDL.S16 R107, [R1+0xa8] ;  /* 0x0000a800016b7983 */ /* 0x0003680000100600 */
[----:B------:R-:W-:Y:S04]  /*1e970*/  @!P0 STL.S16 [R1+0x90], R125 ;  /* 0x0000907d01008387 */ /* 0x000fe80000100600 */
[----:B------:R-:W-:Y:S01]  /*1e980*/  STG.E.U16 [R152.64+0x12], R78 ;  /* 0x0000124e98007986 */ /* 0x000fe2000c101520 */
[----:B---3--:R-:W-:Y:S01]  /*1e990*/  FADD.FTZ R110, R87, R81 ;  /* 0x00000051576e7221 */ /* 0x008fe20000010000 */
[----:B------:R-:W-:Y:S02]  /*1e9a0*/  LOP3.LUT R81, R79, 0xffff, RZ, 0xc0, !PT ;  /* 0x0000ffff4f517812 */ /* 0x000fe400078ec0ff */
[----:B------:R-:W-:Y:S02]  /*1e9b0*/  PRMT R79, R80, 0x7632, R79 ;  /* 0x00007632504f7816 */ /* 0x000fe4000000004f */
[----:B------:R-:W-:Y:S01]  /*1e9c0*/  ISETP.GE.U32.AND P1, PT, R225, R81, PT ;  /* 0x00000051e100720c */ /* 0x000fe20003f26070 */
[----:B------:R-:W-:Y:S02]  /*1e9d0*/  FADD.FTZ R81, R93, R104 ;  /* 0x000000685d517221 */ /* 0x000fe40000010000 */
[----:B------:R-:W-:Y:S01]  /*1e9e0*/  @!P6 HFMA2.BF16_V2 R113, -RZ.H0_H0, RZ.H0_H0, -R79.H0_H0 ;  /* 0x200000ffff71e231 */ /* 0x000fe2000034094f */
[----:B------:R-:W3:Y:S01]  /*1e9f0*/  MUFU.EX2 R104, R207 ;  /* 0x000000cf00687308 */ /* 0x000ee20000000800 */
[----:B------:R-:W-:Y:S01]  /*1ea00*/  FADD.FTZ R108, R92, R81 ;  /* 0x000000515c6c7221 */ /* 0x000fe20000010000 */
[----:B------:R-:W-:Y:S01]  /*1ea10*/  F2FP.BF16.PACK_AB R92, R95, R96 ;  /* 0x000000605f5c723e */ /* 0x000fe200000010ff */
[----:B------:R-:W-:Y:S01]  /*1ea20*/  FADD.FTZ R81, R96, R106 ;  /* 0x0000006a60517221 */ /* 0x000fe20000010000 */
[----:B------:R-:W-:Y:S01]  /*1ea30*/  PRMT R87, R113, 0x7610, R87 ;  /* 0x0000761071577816 */ /* 0x000fe20000000057 */
[----:B------:R1:W-:Y:S02]  /*1ea40*/  @!P6 STL.S16 [R1+0x8c], R113 ;  /* 0x00008c710100e387 */ /* 0x0003e40000100600 */
[--C-:B------:R-:W-:Y:S01]  /*1ea50*/  FADD.FTZ R106, R95, R81.reuse ;  /* 0x000000515f6a7221 */ /* 0x100fe20000010000 */
[----:B------:R-:W-:Y:S01]  /*1ea60*/  PRMT R81, R82, 0x7632, R81 ;  /* 0x0000763252517816 */ /* 0x000fe20000000051 */
[----:B------:R2:W5:Y:S01]  /*1ea70*/  LDL.S16 R93, [R1+0xa0] ;  /* 0x0000a000015d7983 */ /* 0x0005620000100600 */
[----:B------:R-:W1:Y:S01]  /*1ea80*/  MUFU.EX2 R95, R210 ;  /* 0x000000d2005f7308 */ /* 0x000e620000000800 */
[----:B---3--:R-:W-:Y:S01]  /*1ea90*/  FADD.FTZ R74, R104, R108 ;  /* 0x0000006c684a7221 */ /* 0x008fe20000010000 */
[----:B------:R-:W-:Y:S02]  /*1eaa0*/  SHF.R.U32.HI R108, RZ, 0x10, R140 ;  /* 0x00000010ff6c7819 */ /* 0x000fe4000001168c */
[----:B-1----:R-:W-:Y:S02]  /*1eab0*/  PRMT R113, R80, 0x5410, R79 ;  /* 0x0000541050717816 */ /* 0x002fe4000000004f */
[----:B------:R-:W-:Y:S02]  /*1eac0*/  @!P0 PRMT R80, R122, 0x5410, RZ ;  /* 0x000054107a508816 */ /* 0x000fe400000000ff */
[----:B------:R-:W-:Y:S01]  /*1ead0*/  ISETP.GE.U32.AND P0, PT, R225, R73, PT ;  /* 0x00000049e100720c */ /* 0x000fe20003f06070 */
[----:B------:R1:W3:Y:S01]  /*1eae0*/  LDL.S16 R122, [R1+0xa4] ;  /* 0x0000a400017a7983 */ /* 0x0002e20000100600 */
[----:B------:R-:W-:Y:S01]  /*1eaf0*/  LOP3.LUT R73, R102, 0xffff, RZ, 0xc0, !PT ;  /* 0x0000ffff66497812 */ /* 0x000fe200078ec0ff */
[----:B------:R-:W-:Y:S01]  /*1eb00*/  FADD.FTZ R128, R95, R74 ;  /* 0x0000004a5f807221 */ /* 0x000fe20000010000 */
[----:B------:R-:W-:Y:S01]  /*1eb10*/  @!P6 PRMT R79, R87, 0x5410, RZ ;  /* 0x00005410574fe816 */ /* 0x000fe200000000ff */
[----:B------:R-:W-:Y:S01]  /*1eb20*/  FADD.FTZ R87, R100, R105 ;  /* 0x0000006964577221 */ /* 0x000fe20000010000 */
[----:B------:R-:W-:Y:S01]  /*1eb30*/  SHF.R.U32.HI R73, RZ, 0x8, R73 ;  /* 0x00000008ff497819 */ /* 0x000fe20000011649 */
[----:B------:R-:W-:Y:S01]  /*1eb40*/  STG.E.U16 [R148.64+0x20], R80 ;  /* 0x0000205094007986 */ /* 0x000fe2000c101520 */
[C---:B------:R-:W-:Y:S01]  /*1eb50*/  F2FP.BF16.PACK_AB R100, R94.reuse, R100 ;  /* 0x000000645e64723e */ /* 0x040fe200000010ff */
[----:B------:R-:W-:Y:S01]  /*1eb60*/  FADD.FTZ R96, R94, R87 ;  /* 0x000000575e607221 */ /* 0x000fe20000010000 */
[----:B------:R-:W-:Y:S01]  /*1eb70*/  LOP3.LUT R134, R73, 0xffff, RZ, 0xc0, !PT ;  /* 0x0000ffff49867812 */ /* 0x000fe200078ec0ff */
[----:B------:R-:W-:Y:S01]  /*1eb80*/  STG.E.U16 [R148.64+0x22], R79 ;  /* 0x0000224f94007986 */ /* 0x000fe2000c101520 */
[--C-:B------:R-:W-:Y:S01]  /*1eb90*/  SHF.R.U32.HI R73, RZ, 0x18, R102.reuse ;  /* 0x00000018ff497819 */ /* 0x100fe20000011666 */
[----:B------:R-:W1:Y:S01]  /*1eba0*/  MUFU.EX2 R105, R205 ;  /* 0x000000cd00697308 */ /* 0x000e620000000800 */
[----:B------:R-:W-:Y:S02]  /*1ebb0*/  F2FP.BF16.PACK_AB R104, R95, R104 ;  /* 0x000000685f68723e */ /* 0x000fe400000010ff */
[----:B------:R-:W-:Y:S02]  /*1ebc0*/  ISETP.GE.U32.AND P6, PT, R225, R73, PT ;  /* 0x00000049e100720c */ /* 0x000fe40003fc6070 */
[----:B------:R-:W-:Y:S02]  /*1ebd0*/  LOP3.LUT R73, R233, R72, RZ, 0x3c, !PT ;  /* 0x00000048e9497212 */ /* 0x000fe400078e3cff */
[----:B------:R-:W-:Y:S02]  /*1ebe0*/  LOP3.LUT R72, R118, 0xff, RZ, 0xc0, !PT ;  /* 0x000000ff76487812 */ /* 0x000fe400078ec0ff */
[----:B------:R-:W-:Y:S04]  /*1ebf0*/  SHF.R.U32.HI R87, RZ, 0x10, R102 ;  /* 0x00000010ff577819 */ /* 0x000fe80000011666 */
[----:B------:R-:W-:Y:S02]  /*1ec00*/  LOP3.LUT R136, R87, 0xff, RZ, 0xc0, !PT ;  /* 0x000000ff57887812 */ /* 0x000fe400078ec0ff */
[----:B------:R-:W-:Y:S02]  /*1ec10*/  PRMT R87, R83, 0x7632, R87 ;  /* 0x0000763253577816 */ /* 0x000fe40000000057 */
[----:B------:R-:W-:Y:S02]  /*1ec20*/  ISETP.GE.U32.AND P4, PT, R225, R136, PT ;  /* 0x00000088e100720c */ /* 0x000fe40003f86070 */
[----:B------:R-:W-:Y:S04]  /*1ec30*/  @P6 LOP3.LUT R179, R179, 0x4000, RZ, 0xfc, !PT ;  /* 0x00004000b3b36812 */ /* 0x000fe800078efcff */
[----:B------:R-:W-:Y:S01]  /*1ec40*/  LOP3.LUT R179, R179, 0xffff7fff, RZ, 0xc0, !PT ;  /* 0xffff7fffb3b37812 */ /* 0x000fe200078ec0ff */
[----:B-1----:R-:W-:Y:S01]  /*1ec50*/  FADD.FTZ R74, R105, R106 ;  /* 0x0000006a694a7221 */ /* 0x002fe20000010000 */
[----:B----4-:R-:W-:Y:S05]  /*1ec60*/  @!P3 HFMA2.BF16_V2 R114, -RZ.H0_H0, RZ.H0_H0, -R82.H0_H0 ;  /* 0x200000ffff72b231 */ /* 0x010fea0000340952 */
[----:B------:R-:W-:Y:S01]  /*1ec70*/  PRMT R124, R114, 0x7610, R124 ;  /* 0x00007610727c7816 */ /* 0x000fe2000000007c */
[----:B------:R1:W-:Y:S01]  /*1ec80*/  @!P3 STL.S16 [R1+0x9c], R114 ;  /* 0x00009c720100b387 */ /* 0x0003e20000100600 */
[----:B--2---:R-:W-:Y:S02]  /*1ec90*/  @!P5 HFMA2.BF16_V2 R123, -RZ.H0_H0, RZ.H0_H0, -R81.H0_H0 ;  /* 0x200000ffff7bd231 */ /* 0x004fe40000340951 */
[----:B-----5:R-:W-:Y:S03]  /*1eca0*/  @!P2 HFMA2.BF16_V2 R107, -RZ.H0_H0, RZ.H0_H0, -R85.H0_H0 ;  /* 0x200000ffff6ba231 */ /* 0x020fe60000340955 */
[----:B------:R-:W-:Y:S01]  /*1ecb0*/  PRMT R115, R123, 0x7610, R115 ;  /* 0x000076107b737816 */ /* 0x000fe20000000073 */
[----:B------:R-:W-:Y:S01]  /*1ecc0*/  @!P5 STL.S16 [R1+0x98], R123 ;  /* 0x0000987b0100d387 */ /* 0x000fe20000100600 */
[----:B------:R-:W-:Y:S03]  /*1ecd0*/  PRMT R94, R107, 0x7610, R94 ;  /* 0x000076106b5e7816 */ /* 0x000fe6000000005e */
[----:B------:R2:W-:Y:S01]  /*1ece0*/  @!P2 STL.S16 [R1+0xa8], R107 ;  /* 0x0000a86b0100a387 */ /* 0x0005e20000100600 */
[----:B-1----:R-:W-:Y:S02]  /*1ecf0*/  PRMT R114, R82, 0x5410, R81 ;  /* 0x0000541052727816 */ /* 0x002fe40000000051 */
[----:B------:R-:W-:Y:S02]  /*1ed00*/  @!P5 PRMT R81, R115, 0x5410, RZ ;  /* 0x000054107351d816 */ /* 0x000fe400000000ff */
[----:B------:R-:W-:Y:S02]  /*1ed10*/  PRMT R115, R85, 0x5410, R84 ;  /* 0x0000541055737816 */ /* 0x000fe40000000054 */
[----:B------:R-:W-:Y:S01]  /*1ed20*/  @!P2 PRMT R85, R94, 0x5410, RZ ;  /* 0x000054105e55a816 */ /* 0x000fe200000000ff */
[----:B------:R-:W-:Y:S01]  /*1ed30*/  STG.E.U16 [R150.64+0x22], R81 ;  /* 0x0000225196007986 */ /* 0x000fe2000c101520 */
[----:B------:R-:W-:Y:S01]  /*1ed40*/  @!P3 PRMT R82, R124, 0x5410, RZ ;  /* 0x000054107c52b816 */ /* 0x000fe200000000ff */
[----:B------:R-:W1:Y:S01]  /*1ed50*/  MUFU.EX2 R94, R211 ;  /* 0x000000d3005e7308 */ /* 0x000e620000000800 */
[----:B------:R-:W-:Y:S01]  /*1ed60*/  ISETP.GE.U32.AND P3, PT, R225, R72, PT ;  /* 0x00000048e100720c */ /* 0x000fe20003f66070 */
[----:B------:R-:W-:Y:S01]  /*1ed70*/  IMAD.WIDE.U32 R124, R73, -0x326172a9, RZ ;  /* 0xcd9e8d57497c7825 */ /* 0x000fe200078e00ff */
[C---:B------:R-:W-:Y:S01]  /*1ed80*/  ISETP.GE.U32.AND P2, PT, R225.reuse, R138, PT ;  /* 0x0000008ae100720c */ /* 0x040fe20003f46070 */
[----:B------:R-:W-:Y:S01]  /*1ed90*/  STG.E.U16 [R150.64+0x20], R82 ;  /* 0x0000205296007986 */ /* 0x000fe2000c101520 */
[----:B------:R-:W-:Y:S01]  /*1eda0*/  ISETP.GE.U32.AND P5, PT, R225, R134, PT ;  /* 0x00000086e100720c */ /* 0x000fe20003fa6070 */
[----:B------:R-:W-:Y:S01]  /*1edb0*/  FADD.FTZ R72, R101, R110 ;  /* 0x0000006e65487221 */ /* 0x000fe20000010000 */
[----:B------:R-:W-:Y:S01]  /*1edc0*/  LOP3.LUT R73, R125, UR11, R132, 0x96, !PT ;  /* 0x0000000b7d497c12 */ /* 0x000fe2000f8e9684 */
[----:B------:R-:W-:Y:S02]  /*1edd0*/  STG.E.U16 [R156.64+0x1e], R85 ;  /* 0x00001e559c007986 */ /* 0x000fe4000c101520 */
[----:B------:R-:W-:Y:S01]  /*1ede0*/  FADD.FTZ R110, R99, R72 ;  /* 0x00000048636e7221 */ /* 0x000fe20000010000 */
[----:B------:R-:W-:Y:S01]  /*1edf0*/  MUFU.EX2 R101, R214 ;  /* 0x000000d600657308 */ /* 0x000fe20000000800 */
[----:B------:R-:W-:Y:S02]  /*1ee00*/  IMAD.WIDE.U32 R72, R73, -0x2daee0ad, RZ ;  /* 0xd2511f5349487825 */ /* 0x000fe400078e00ff */
[----:B------:R-:W-:Y:S01]  /*1ee10*/  @P3 LOP3.LUT R179, R179, 0x8000, RZ, 0xfc, !PT ;  /* 0x00008000b3b33812 */ /* 0x000fe200078efcff */
[----:B------:R-:W-:Y:S02]  /*1ee20*/  @!P0 HFMA2.BF16_V2 R93, -RZ.H0_H0, RZ.H0_H0, -R83.H0_H0 ;  /* 0x200000ffff5d8231 */ /* 0x000fe40000340953 */
[----:B------:R-:W-:Y:S02]  /*1ee30*/  LOP3.LUT R95, R73, UR4, R248, 0x96, !PT ;  /* 0x00000004495f7c12 */ /* 0x000fe4000f8e96f8 */
[----:B------:R-:W-:Y:S02]  /*1ee40*/  LOP3.LUT R179, R179, 0xfffeffff, RZ, 0xc0, !PT ;  /* 0xfffeffffb3b37812 */ /* 0x000fe400078ec0ff */
[----:B------:R-:W-:Y:S01]  /*1ee50*/  PRMT R117, R93, 0x7610, R117 ;  /* 0x000076105d757816 */ /* 0x000fe20000000075 */
[----:B--2---:R-:W2:Y:S01]  /*1ee60*/  MUFU.EX2 R107, R203 ;  /* 0x000000cb006b7308 */ /* 0x004ea20000000800 */
[C---:B-1----:R-:W-:Y:S01]  /*1ee70*/  F2FP.BF16.PACK_AB R105, R94.reuse, R105 ;  /* 0x000000695e69723e */ /* 0x042fe200000010ff */
[----:B------:R-:W-:Y:S01]  /*1ee80*/  FADD.FTZ R99, R94, R74 ;  /* 0x0000004a5e637221 */ /* 0x000fe20000010000 */
[----:B------:R-:W-:Y:S01]  /*1ee90*/  LOP3.LUT R74, R145, UR10, R124, 0x96, !PT ;  /* 0x0000000a914a7c12 */ /* 0x000fe2000f8e967c */
[----:B------:R-:W-:Y:S04]  /*1eea0*/  IMAD.WIDE.U32 R94, R95, -0x326172a9, RZ ;  /* 0xcd9e8d575f5e7825 */ /* 0x000fe800078e00ff */
[----:B------:R-:W-:Y:S05]  /*1eeb0*/  IMAD.WIDE.U32 R74, R74, -0x2daee0ad, RZ ;  /* 0xd2511f534a4a7825 */ /* 0x000fea00078e00ff */
[----:B------:R-:W-:Y:S01]  /*1eec0*/  LOP3.LUT R75, R75, UR8, R72, 0x96, !PT ;  /* 0x000000084b4b7c12 */ /* 0x000fe2000f8e9648 */
[----:B---3--:R-:W-:Y:S01]  /*1eed0*/  @!P1 HFMA2.BF16_V2 R122, -RZ.H0_H0, RZ.H0_H0, -R84.H0_H0 ;  /* 0x200000ffff7a9231 */ /* 0x008fe20000340954 */
[----:B--2---:R-:W-:Y:S04]  /*1eee0*/  FADD.FTZ R73, R107, R96 ;  /* 0x000000606b497221 */ /* 0x004fe80000010000 */
[----:B------:R-:W-:Y:S01]  /*1eef0*/  PRMT R116, R122, 0x7610, R116 ;  /* 0x000076107a747816 */ /* 0x000fe20000000074 */
[----:B------:R-:W-:Y:S01]  /*1ef00*/  @!P1 STL.S16 [R1+0xa4], R122 ;  /* 0x0000a47a01009387 */ /* 0x000fe20000100600 */
[----:B------:R-:W-:Y:S02]  /*1ef10*/  MUFU.EX2 R96, R220 ;  /* 0x000000dc00607308 */ /* 0x000fe40000000800 */
[----:B------:R-:W-:Y:S01]  /*1ef20*/  @!P1 PRMT R84, R116, 0x5410, RZ ;  /* 0x0000541074549816 */ /* 0x000fe200000000ff */
[----:B------:R1:W-:Y:S01]  /*1ef30*/  @!P0 STL.S16 [R1+0xa0], R93 ;  /* 0x0000a05d01008387 */ /* 0x0003e20000100600 */
[----:B------:R-:W-:Y:S02]  /*1ef40*/  PRMT R116, R83, 0x5410, R87 ;  /* 0x0000541053747816 */ /* 0x000fe40000000057 */
[----:B------:R-:W-:Y:S01]  /*1ef50*/  @!P0 PRMT R83, R117, 0x5410, RZ ;  /* 0x0000541075538816 */ /* 0x000fe200000000ff */
[----:B------:R2:W3:Y:S01]  /*1ef60*/  LDL.S16 R146, [R1+0xc4] ;  /* 0x0000c40001927983 */ /* 0x0004e20000100600 */
[----:B------:R-:W-:Y:S02]  /*1ef70*/  ISETP.GE.U32.AND P0, PT, R225, R3, PT ;  /* 0x00000003e100720c */ /* 0x000fe40003f06070 */
[----:B------:R-:W-:Y:S01]  /*1ef80*/  PRMT R3, R131, 0x7610, R3 ;  /* 0x0000761083037816 */ /* 0x000fe20000000003 */
[----:B------:R2:W4:Y:S04]  /*1ef90*/  LDL.S16 R143, [R1+0xc0] ;  /* 0x0000c000018f7983 */ /* 0x0005280000100600 */
[----:B------:R2:W5:Y:S04]  /*1efa0*/  LDL.S16 R142, [R1+0xbc] ;  /* 0x0000bc00018e7983 */ /* 0x0005680000100600 */
[----:B------:R2:W2:Y:S04]  /*1efb0*/  LDL.S16 R137, [R1+0xb8] ;  /* 0x0000b80001897983 */ /* 0x0004a80000100600 */
[----:B------:R2:W3:Y:S04]  /*1efc0*/  LDL.S16 R135, [R1+0xb0] ;  /* 0x0000b00001877983 */ /* 0x0004e80000100600 */
[----:B------:R-:W-:Y:S01]  /*1efd0*/  STG.E.U16 [R156.64+0x20], R84 ;  /* 0x000020549c007986 */ /* 0x000fe2000c101520 */
[----:B-1----:R-:W1:Y:S03]  /*1efe0*/  MUFU.EX2 R93, R204 ;  /* 0x000000cc005d7308 */ /* 0x002e660000000800 */
[----:B------:R-:W-:Y:S01]  /*1eff0*/  STG.E.U16 [R152.64+0x20], R83 ;  /* 0x0000205398007986 */ /* 0x000fe2000c101520 */
[C---:B-1----:R-:W-:Y:S01]  /*1f000*/  F2FP.BF16.PACK_AB R107, R93.reuse, R107 ;  /* 0x0000006b5d6b723e */ /* 0x042fe200000010ff */
[----:B------:R-:W-:Y:S01]  /*1f010*/  FADD.FTZ R127, R93, R73 ;  /* 0x000000495d7f7221 */ /* 0x000fe20000010000 */
[----:B------:R-:W-:Y:S04]  /*1f020*/  LOP3.LUT R73, R95, UR9, R144, 0x96, !PT ;  /* 0x000000095f497c12 */ /* 0x000fe8000f8e9690 */
[----:B------:R-:W-:Y:S01]  /*1f030*/  MUFU.EX2 R93, R216 ;  /* 0x000000d8005d7308 */ /* 0x000fe20000000800 */
[----:B------:R-:W-:Y:S05]  /*1f040*/  IMAD.WIDE.U32 R72, R73, -0x2daee0ad, RZ ;  /* 0xd2511f5349487825 */ /* 0x000fea00078e00ff */
[----:B------:R-:W-:Y:S01]  /*1f050*/  LOP3.LUT R122, R73, UR6, R74, 0x96, !PT ;  /* 0x00000006497a7c12 */ /* 0x000fe2000f8e964a */
[----:B------:R-:W-:Y:S03]  /*1f060*/  IMAD.WIDE.U32 R74, R75, -0x326172a9, RZ ;  /* 0xcd9e8d574b4a7825 */ /* 0x000fe600078e00ff */
[----:B------:R-:W1:Y:S01]  /*1f070*/  MUFU.EX2 R95, R221 ;  /* 0x000000dd005f7308 */ /* 0x000e620000000800 */
[----:B------:R-:W-:Y:S01]  /*1f080*/  IMAD.WIDE.U32 R122, R122, -0x326172a9, RZ ;  /* 0xcd9e8d577a7a7825 */ /* 0x000fe200078e00ff */
[----:B------:R-:W-:Y:S04]  /*1f090*/  LOP3.LUT R94, R75, UR7, R94, 0x96, !PT ;  /* 0x000000074b5e7c12 */ /* 0x000fe8000f8e965e */
[----:B------:R-:W-:Y:S01]  /*1f0a0*/  LOP3.LUT R161, R123, UR5, R74, 0x96, !PT ;  /* 0x000000057ba17c12 */ /* 0x000fe2000f8e964a */
[----:B------:R-:W-:Y:S01]  /*1f0b0*/  IMAD.WIDE.U32 R132, R94, -0x2daee0ad, RZ ;  /* 0xd2511f535e847825 */ /* 0x000fe200078e00ff */
[----:B------:R-:W-:Y:S02]  /*1f0c0*/  LOP3.LUT R74, R227, UR10, R124, 0x96, !PT ;  /* 0x0000000ae34a7c12 */ /* 0x000fe4000f8e967c */
[----:B------:R-:W-:Y:S02]  /*1f0d0*/  LOP3.LUT R94, R140, 0xff, RZ, 0xc0, !PT ;  /* 0x000000ff8c5e7812 */ /* 0x000fe400078ec0ff */
[----:B------:R-:W-:Y:S01]  /*1f0e0*/  LOP3.LUT R106, R133, UR12, R72, 0x96, !PT ;  /* 0x0000000c856a7c12 */ /* 0x000fe2000f8e9648 */
[----:B------:R-:W-:Y:S01]  /*1f0f0*/  IMAD.WIDE.U32 R76, R74, -0x2daee0ad, RZ ;  /* 0xd2511f534a4c7825 */ /* 0x000fe200078e00ff */
[----:B------:R-:W-:Y:S01]  /*1f100*/  LOP3.LUT R72, R125, UR11, R228, 0x96, !PT ;  /* 0x0000000b7d487c12 */ /* 0x000fe2000f8e96e4 */
[----:B------:R1:W3:Y:S01]  /*1f110*/  LDL.S16 R133, [R1+0xac] ;  /* 0x0000ac0001857983 */ /* 0x0002e20000100600 */
[----:B------:R-:W-:Y:S03]  /*1f120*/  LOP3.LUT R123, R103, UR13, R160, 0x96, !PT ;  /* 0x0000000d677b7c12 */ /* 0x000fe6000f8e96a0 */
[----:B------:R-:W-:Y:S05]  /*1f130*/  IMAD.WIDE.U32 R72, R72, -0x2daee0ad, RZ ;  /* 0xd2511f5348487825 */ /* 0x000fea00078e00ff */
[----:B------:R-:W-:Y:S02]  /*1f140*/  LOP3.LUT R74, R73, UR4, R250, 0x96, !PT ;  /* 0x00000004494a7c12 */ /* 0x000fe4000f8e96fa */
[----:B------:R-:W-:Y:S03]  /*1f150*/  LOP3.LUT R77, R77, UR8, R72, 0x96, !PT ;  /* 0x000000084d4d7c12 */ /* 0x000fe6000f8e9648 */
[----:B------:R-:W-:Y:S05]  /*1f160*/  IMAD.WIDE.U32 R74, R74, -0x326172a9, RZ ;  /* 0xcd9e8d574a4a7825 */ /* 0x000fea00078e00ff */
[----:B------:R-:W-:Y:S02]  /*1f170*/  LOP3.LUT R72, R75, UR9, R226, 0x96, !PT ;  /* 0x000000094b487c12 */ /* 0x000fe4000f8e96e2 */
[----:B------:R-:W1:Y:S03]  /*1f180*/  MUFU.EX2 R75, R218 ;  /* 0x000000da004b7308 */ /* 0x000e660000000800 */
[----:B------:R-:W-:Y:S05]  /*1f190*/  IMAD.WIDE.U32 R72, R72, -0x2daee0ad, RZ ;  /* 0xd2511f5348487825 */ /* 0x000fea00078e00ff */
[----:B------:R-:W-:Y:S01]  /*1f1a0*/  LOP3.LUT R124, R73, UR6, R76, 0x96, !PT ;  /* 0x00000006497c7c12 */ /* 0x000fe2000f8e964c */
[----:B------:R-:W-:Y:S01]  /*1f1b0*/  IMAD.WIDE.U32 R76, R77, -0x326172a9, RZ ;  /* 0xcd9e8d574d4c7825 */ /* 0x000fe200078e00ff */
[----:B------:R-:W-:Y:S02]  /*1f1c0*/  LOP3.LUT R73, R140, 0xffff, RZ, 0xc0, !PT ;  /* 0x0000ffff8c497812 */ /* 0x000fe400078ec0ff */
[----:B------:R-:W-:Y:S01]  /*1f1d0*/  SHF.R.U32.HI R140, RZ, 0x18, R140 ;  /* 0x00000018ff8c7819 */ /* 0x000fe2000001168c */
[----:B------:R-:W-:Y:S01]  /*1f1e0*/  IMAD.WIDE.U32 R124, R124, -0x326172a9, RZ ;  /* 0xcd9e8d577c7c7825 */ /* 0x000fe200078e00ff */
[----:B------:R-:W-:Y:S02]  /*1f1f0*/  LOP3.LUT R74, R77, UR7, R74, 0x96, !PT ;  /* 0x000000074d4a7c12 */ /* 0x000fe4000f8e964a */
[----:B------:R-:W-:Y:S02]  /*1f200*/  SHF.R.U32.HI R73, RZ, 0x8, R73 ;  /* 0x00000008ff497819 */ /* 0x000fe40000011649 */
[----:B------:R-:W-:Y:S01]  /*1f210*/  LOP3.LUT R163, R125, UR5, R76, 0x96, !PT ;  /* 0x000000057da37c12 */ /* 0x000fe2000f8e964c */
[----:B------:R-:W-:Y:S01]  /*1f220*/  IMAD.WIDE.U32 R144, R74, -0x2daee0ad, RZ ;  /* 0xd2511f534a907825 */ /* 0x000fe200078e00ff */
[----:B------:R-:W-:Y:S01]  /*1f230*/  PRMT R130, R94, 0x5410, R73 ;  /* 0x000054105e827816 */ /* 0x000fe20000000049 */
[----:B------:R-:W1:Y:S01]  /*1f240*/  MUFU.EX2 R74, R217 ;  /* 0x000000d9004a7308 */ /* 0x000e620000000800 */
[----:B------:R-:W-:Y:S02]  /*1f250*/  PRMT R94, R111, 0x7632, R94 ;  /* 0x000076326f5e7816 */ /* 0x000fe4000000005e */
[----:B------:R-:W-:Y:S02]  /*1f260*/  LOP3.LUT R126, R145, UR12, R72, 0x96, !PT ;  /* 0x0000000c917e7c12 */ /* 0x000fe4000f8e9648 */
[----:B------:R-:W-:Y:S02]  /*1f270*/  LOP3.LUT R72, R141, UR14, R158, 0x96, !PT ;  /* 0x0000000e8d487c12 */ /* 0x000fe4000f8e969e */
[----:B------:R-:W-:Y:S02]  /*1f280*/  LOP3.LUT R141, R102, 0xffff, RZ, 0xc0, !PT ;  /* 0x0000ffff668d7812 */ /* 0x000fe400078ec0ff */
[C---:B------:R-:W-:Y:S01]  /*1f290*/  LOP3.LUT R76, R72.reuse, 0xffff, RZ, 0xc0, !PT ;  /* 0x0000ffff484c7812 */ /* 0x040fe200078ec0ff */
[----:B------:R-:W1:Y:S01]  /*1f2a0*/  MUFU.EX2 R73, R215 ;  /* 0x000000d700497308 */ /* 0x000e620000000800 */
[----:B------:R-:W-:Y:S02]  /*1f2b0*/  LOP3.LUT R77, R72, 0xff, RZ, 0xc0, !PT ;  /* 0x000000ff484d7812 */ /* 0x000fe400078ec0ff */
[----:B------:R-:W-:Y:S02]  /*1f2c0*/  SHF.R.U32.HI R76, RZ, 0x8, R76 ;  /* 0x00000008ff4c7819 */ /* 0x000fe4000001164c */
[----:B------:R-:W-:Y:S02]  /*1f2d0*/  SHF.R.U32.HI R145, RZ, 0x10, R102 ;  /* 0x00000010ff917819 */ /* 0x000fe40000011666 */
[----:B------:R-:W-:Y:S01]  /*1f2e0*/  PRMT R117, R77, 0x5410, R76 ;  /* 0x000054104d757816 */ /* 0x000fe2000000004c */
[----:B------:R-:W-:Y:S01]  /*1f2f0*/  FADD.FTZ R76, R96, R110 ;  /* 0x0000006e604c7221 */ /* 0x000fe20000010000 */
[C---:B-1----:R-:W-:Y:S02]  /*1f300*/  F2FP.BF16.PACK_AB R110, R95.reuse, R96 ;  /* 0x000000605f6e723e */ /* 0x042fe400000010ff */
[----:B------:R-:W-:Y:S01]  /*1f310*/  PRMT R96, R92, 0x7632, R96 ;  /* 0x000076325c607816 */ /* 0x000fe20000000060 */
[----:B------:R-:W-:Y:S01]  /*1f320*/  FADD.FTZ R111, R95, R76 ;  /* 0x0000004c5f6f7221 */ /* 0x000fe20000010000 */
[----:B------:R-:W-:Y:S01]  /*1f330*/  F2FP.BF16.PACK_AB R95, R129, R75 ;  /* 0x0000004b815f723e */ /* 0x000fe200000010ff */
[----:B------:R-:W-:Y:S01]  /*1f340*/  FADD.FTZ R76, R75, R128 ;  /* 0x000000804b4c7221 */ /* 0x000fe20000010000 */
[----:B------:R-:W-:Y:S01]  /*1f350*/  PRMT R103, R104, 0x7632, R103 ;  /* 0x0000763268677816 */ /* 0x000fe20000000067 */
[--C-:B------:R-:W-:Y:S01]  /*1f360*/  FADD.FTZ R75, R93, R99.reuse ;  /* 0x000000635d4b7221 */ /* 0x100fe20000010000 */
[----:B------:R-:W-:Y:S01]  /*1f370*/  F2FP.BF16.PACK_AB R93, R74, R93 ;  /* 0x0000005d4a5d723e */ /* 0x000fe200000010ff */
[----:B------:R-:W-:Y:S01]  /*1f380*/  FADD.FTZ R196, R129, R76 ;  /* 0x0000004c81c47221 */ /* 0x000fe20000010000 */
[----:B------:R-:W-:Y:S01]  /*1f390*/  PRMT R99, R100, 0x7632, R99 ;  /* 0x0000763264637816 */ /* 0x000fe20000000063 */
[----:B------:R-:W-:Y:S01]  /*1f3a0*/  FADD.FTZ R192, R74, R75 ;  /* 0x0000004b4ac07221 */ /* 0x000fe20000010000 */
[----:B------:R-:W-:Y:S01]  /*1f3b0*/  LOP3.LUT R74, R118, 0xffff, RZ, 0xc0, !PT ;  /* 0x0000ffff764a7812 */ /* 0x000fe200078ec0ff */
[----:B------:R-:W-:Y:S01]  /*1f3c0*/  FADD.FTZ R75, R101, R127 ;  /* 0x0000007f654b7221 */ /* 0x000fe20000010000 */
[C---:B------:R-:W-:Y:S02]  /*1f3d0*/  F2FP.BF16.PACK_AB R101, R73.reuse, R101 ;  /* 0x000000654965723e */ /* 0x040fe400000010ff */
[----:B------:R-:W-:Y:S01]  /*1f3e0*/  SHF.R.U32.HI R74, RZ, 0x8, R74 ;  /* 0x00000008ff4a7819 */ /* 0x000fe2000001164a */
[----:B------:R-:W-:Y:S01]  /*1f3f0*/  FADD.FTZ R197, R73, R75 ;  /* 0x0000004b49c57221 */ /* 0x000fe20000010000 */
[----:B------:R-:W-:Y:S02]  /*1f400*/  SHF.R.U32.HI R73, RZ, 0x10, R118 ;  /* 0x00000010ff497819 */ /* 0x000fe40000011676 */
[----:B------:R-:W-:Y:S01]  /*1f410*/  LOP3.LUT R76, R74, 0xffff, RZ, 0xc0, !PT ;  /* 0x0000ffff4a4c7812 */ /* 0x000fe200078ec0ff */
[----:B------:R-:W-:Y:S01]  /*1f420*/  IMAD.WIDE.U32 R74, R106, -0x326172a9, RZ ;  /* 0xcd9e8d576a4a7825 */ /* 0x000fe200078e00ff */
[----:B------:R-:W-:Y:S04]  /*1f430*/  LOP3.LUT R73, R73, 0xff, RZ, 0xc0, !PT ;  /* 0x000000ff49497812 */ /* 0x000fe800078ec0ff */
[----:B------:R-:W-:Y:S02]  /*1f440*/  ISETP.GE.U32.AND P1, PT, R225, R73, PT ;  /* 0x00000049e100720c */ /* 0x000fe40003f26070 */
[----:B------:R-:W-:Y:S02]  /*1f450*/  LOP3.LUT R106, R75, UR14, R122, 0x96, !PT ;  /* 0x0000000e4b6a7c12 */ /* 0x000fe4000f8e967a */
[----:B------:R-:W-:Y:S02]  /*1f460*/  SHF.R.U32.HI R73, RZ, 0x10, R72 ;  /* 0x00000010ff497819 */ /* 0x000fe40000011648 */
[C---:B------:R-:W-:Y:S02]  /*1f470*/  LOP3.LUT R155, R74.reuse, 0xffff, RZ, 0xc0, !PT ;  /* 0x0000ffff4a9b7812 */ /* 0x040fe400078ec0ff */
[----:B------:R-:W-:Y:S02]  /*1f480*/  LOP3.LUT R73, R73, 0xff, RZ, 0xc0, !PT ;  /* 0x000000ff49497812 */ /* 0x000fe400078ec0ff */
[--C-:B------:R-:W-:Y:S02]  /*1f490*/  SHF.R.U32.HI R158, RZ, 0x10, R74.reuse ;  /* 0x00000010ff9e7819 */ /* 0x100fe4000001164a */
[----:B------:R-:W-:Y:S02]  /*1f4a0*/  LOP3.LUT R160, R74, 0xff, RZ, 0xc0, !PT ;  /* 0x000000ff4aa07812 */ /* 0x000fe400078ec0ff */
[----:B------:R-:W-:Y:S02]  /*1f4b0*/  SHF.R.U32.HI R159, RZ, 0x18, R74 ;  /* 0x00000018ff9f7819 */ /* 0x000fe4000001164a */
[----:B------:R-:W-:Y:S01]  /*1f4c0*/  LOP3.LUT R122, R75, UR14, R122, 0x96, !PT ;  /* 0x0000000e4b7a7c12 */ /* 0x000fe2000f8e967a */
[----:B----4-:R-:W-:Y:S02]  /*1f4d0*/  @!P5 HFMA2.BF16_V2 R143, -RZ.H0_H0, RZ.H0_H0, -R2.H0_H0 ;  /* 0x200000ffff8fd231 */ /* 0x010fe40000340902 */
[----:B-----5:R-:W-:Y:S03]  /*1f4e0*/  @!P4 HFMA2.BF16_V2 R142, -RZ.H0_H0, RZ.H0_H0, -R0.H0_H0 ;  /* 0x200000ffff8ec231 */ /* 0x020fe60000340900 */
[----:B------:R-:W-:Y:S01]  /*1f4f0*/  PRMT R214, R143, 0x7610, R214 ;  /* 0x000076108fd67816 */ /* 0x000fe200000000d6 */
[----:B--2---:R-:W-:Y:S01]  /*1f500*/  @!P6 HFMA2.BF16_V2 R137, -RZ.H0_H0, RZ.H0_H0, -R94.H0_H0 ;  /* 0x200000ffff89e231 */ /* 0x004fe2000034095e */
[----:B------:R-:W-:Y:S01]  /*1f510*/  PRMT R213, R142, 0x7610, R213 ;  /* 0x000076108ed57816 */ /* 0x000fe200000000d5 */
[----:B---3--:R-:W-:Y:S03]  /*1f520*/  @!P3 HFMA2.BF16_V2 R135, -RZ.H0_H0, RZ.H0_H0, -R92.H0_H0 ;  /* 0x200000ffff87b231 */ /* 0x008fe6000034095c */
[----:B------:R-:W-:Y:S02]  /*1f530*/  PRMT R212, R137, 0x7610, R212 ;  /* 0x0000761089d47816 */ /* 0x000fe400000000d4 */
[----:B------:R-:W-:Y:S01]  /*1f540*/  PRMT R211, R135, 0x7610, R211 ;  /* 0x0000761087d37816 */ /* 0x000fe200000000d3 */
[----:B------:R-:W-:Y:S05]  /*1f550*/  @!P2 HFMA2.BF16_V2 R133, -RZ.H0_H0, RZ.H0_H0, -R87.H0_H0 ;  /* 0x200000ffff85a231 */ /* 0x000fea0000340957 */
[----:B------:R-:W-:Y:S01]  /*1f560*/  PRMT R216, R133, 0x7610, R216 ;  /* 0x0000761085d87816 */ /* 0x000fe200000000d8 */
[----:B------:R1:W-:Y:S01]  /*1f570*/  @!P2 STL.S16 [R1+0xac], R133 ;  /* 0x0000ac850100a387 */ /* 0x0003e20000100600 */
[C---:B------:R-:W-:Y:S11]  /*1f580*/  ISETP.GE.U32.AND P2, PT, R225.reuse, R139, PT ;  /* 0x0000008be100720c */ /* 0x040ff60003f46070 */
[----:B------:R-:W-:Y:S02]  /*1f590*/  @!UPT UIADD3 URZ, URZ, URZ, URZ ;  /* 0x0000003f3f3ff290 */ /* 0x000fe4000fffe03f */
[----:B------:R-:W-:Y:S05]  /*1f5a0*/  @!P2 HFMA2.BF16_V2 R146, -RZ.H0_H0, RZ.H0_H0, -R86.H0_H0 ;  /* 0x200000ffff92a231 */ /* 0x000fea0000340956 */
[----:B------:R-:W-:Y:S01]  /*1f5b0*/  PRMT R215, R146, 0x7610, R215 ;  /* 0x0000761092d77816 */ /* 0x000fe200000000d7 */
[----:B-1----:R1:W2:Y:S04]  /*1f5c0*/  LDL.S16 R133, [R1+0xd0] ;  /* 0x0000d00001857983 */ /* 0x0022a80000100600 */
[----:B------:R-:W-:Y:S01]  /*1f5d0*/  @!P2 STL.S16 [R1+0xc4], R146 ;  /* 0x0000c4920100a387 */ /* 0x000fe20000100600 */
[C---:B------:R-:W-:Y:S02]  /*1f5e0*/  ISETP.GE.U32.AND P2, PT, R225.reuse, R76, PT ;  /* 0x0000004ce100720c */ /* 0x040fe40003f46070 */
[C---:B------:R-:W-:Y:S01]  /*1f5f0*/  LOP3.LUT R76, R106.reuse, 0xff, RZ, 0xc0, !PT ;  /* 0x000000ff6a4c7812 */ /* 0x040fe200078ec0ff */
[----:B------:R3:W-:Y:S03]  /*1f600*/  @!P5 STL.S16 [R1+0xc0], R143 ;  /* 0x0000c08f0100d387 */ /* 0x0007e60000100600 */
[----:B------:R-:W-:Y:S01]  /*1f610*/  ISETP.GE.U32.AND P5, PT, R225, R76, PT ;  /* 0x0000004ce100720c */ /* 0x000fe20003fa6070 */
[----:B------:R1:W4:Y:S01]  /*1f620*/  LDL.S16 R129, [R1+0xcc] ;  /* 0x0000cc0001817983 */ /* 0x0003220000100600 */
[----:B------:R-:W-:Y:S02]  /*1f630*/  SHF.R.U32.HI R76, RZ, 0x18, R72 ;  /* 0x00000018ff4c7819 */ /* 0x000fe40000011648 */
[----:B------:R-:W-:Y:S01]  /*1f640*/  LOP3.LUT R72, R106, 0xffff, RZ, 0xc0, !PT ;  /* 0x0000ffff6a487812 */ /* 0x000fe200078ec0ff */
[----:B------:R5:W-:Y:S02]  /*1f650*/  @!P4 STL.S16 [R1+0xbc], R142 ;  /* 0x0000bc8e0100c387 */ /* 0x000be40000100600 */
[----:B------:R-:W-:Y:S02]  /*1f660*/  @P2 LOP3.LUT R179, R179, 0x10000, RZ, 0xfc, !PT ;  /* 0x00010000b3b32812 */ /* 0x000fe400078efcff */
[----:B------:R-:W-:Y:S01]  /*1f670*/  SHF.R.U32.HI R72, RZ, 0x8, R72 ;  /* 0x00000008ff487819 */ /* 0x000fe20000011648 */
[----:B------:R1:W-:Y:S01]  /*1f680*/  @!P6 STL.S16 [R1+0xb8], R137 ;  /* 0x0000b8890100e387 */ /* 0x0003e20000100600 */
[----:B------:R-:W-:Y:S03]  /*1f690*/  LOP3.LUT R179, R179, 0xfffdffff, RZ, 0xc0, !PT ;  /* 0xfffdffffb3b37812 */ /* 0x000fe600078ec0ff */
[----:B------:R2:W4:Y:S01]  /*1f6a0*/  LDL.S16 R77, [R1+0xc8] ;  /* 0x0000c800014d7983 */ /* 0x0005220000100600 */
[----:B------:R-:W-:Y:S03]  /*1f6b0*/  @P1 LOP3.LUT R179, R179, 0x20000, RZ, 0xfc, !PT ;  /* 0x00020000b3b31812 */ /* 0x000fe600078efcff */
[----:B------:R1:W-:Y:S01]  /*1f6c0*/  @!P3 STL.S16 [R1+0xb0], R135 ;  /* 0x0000b0870100b387 */ /* 0x0003e20000100600 */
[----:B------:R-:W-:Y:S02]  /*1f6d0*/  LOP3.LUT R179, R179, 0xfffbffff, RZ, 0xc0, !PT ;  /* 0xfffbffffb3b37812 */ /* 0x000fe400078ec0ff */
[--C-:B---3--:R-:W-:Y:S01]  /*1f6e0*/  SHF.R.U32.HI R143, RZ, 0x18, R102.reuse ;  /* 0x00000018ff8f7819 */ /* 0x108fe20000011666 */
[----:B------:R3:W3:Y:S01]  /*1f6f0*/  LDL.S16 R128, [R1+0xd4] ;  /* 0x0000d40001807983 */ /* 0x0006e20000100600 */
[----:B------:R-:W-:Y:S04]  /*1f700*/  @P0 LOP3.LUT R179, R179, 0x40000, RZ, 0xfc, !PT ;  /* 0x00040000b3b30812 */ /* 0x000fe800078efcff */
[----:B------:R-:W-:Y:S02]  /*1f710*/  LOP3.LUT R179, R179, 0xfff7ffff, RZ, 0xc0, !PT ;  /* 0xfff7ffffb3b37812 */ /* 0x000fe400078ec0ff */
[----:B-----5:R-:W-:Y:S02]  /*1f720*/  LOP3.LUT R142, R102, 0xff, RZ, 0xc0, !PT ;  /* 0x000000ff668e7812 */ /* 0x020fe400078ec0ff */
[----:B------:R-:W-:Y:S02]  /*1f730*/  PRMT R102, R131, 0x7632, R102 ;  /* 0x0000763283667816 */ /* 0x000fe40000000066 */
[----:B------:R-:W-:Y:S02]  /*1f740*/  @P5 LOP3.LUT R179, R179, 0x80000, RZ, 0xfc, !PT ;  /* 0x00080000b3b35812 */ /* 0x000fe400078efcff */
[--C-:B-1----:R-:W-:Y:S02]  /*1f750*/  SHF.R.U32.HI R137, RZ, 0x10, R74.reuse ;  /* 0x00000010ff897819 */ /* 0x102fe4000001164a */
[----:B------:R-:W-:Y:S01]  /*1f760*/  SHF.R.U32.HI R135, RZ, 0x18, R74 ;  /* 0x00000018ff877819 */ /* 0x000fe2000001164a */
[----:B--2---:R-:W-:Y:S05]  /*1f770*/  @!P2 HFMA2.BF16_V2 R133, -RZ.H0_H0, RZ.H0_H0, -R96.H0_H0 ;  /* 0x200000ffff85a231 */ /* 0x004fea0000340960 */
[----:B------:R-:W-:Y:S01]  /*1f780*/  PRMT R210, R133, 0x7610, R210 ;  /* 0x0000761085d27816 */ /* 0x000fe200000000d2 */
[----:B------:R-:W-:Y:S01]  /*1f790*/  @!P2 STL.S16 [R1+0xd0], R133 ;  /* 0x0000d0850100a387 */ /* 0x000fe20000100600 */
[----:B----4-:R-:W-:Y:S05]  /*1f7a0*/  @!P1 HFMA2.BF16_V2 R129, -RZ.H0_H0, RZ.H0_H0, -R100.H0_H0 ;  /* 0x200000ffff819231 */ /* 0x010fea0000340964 */
[----:B------:R-:W-:Y:S01]  /*1f7b0*/  PRMT R209, R129, 0x7610, R209 ;  /* 0x0000761081d17816 */ /* 0x000fe200000000d1 */
[----:B------:R1:W-:Y:S04]  /*1f7c0*/  @!P1 STL.S16 [R1+0xcc], R129 ;  /* 0x0000cc8101009387 */ /* 0x0003e80000100600 */
[----:B------:R2:W4:Y:S01]  /*1f7d0*/  LDL.S16 R127, [R1+0xb4] ;  /* 0x0000b400017f7983 */ /* 0x0005220000100600 */
[----:B------:R-:W-:Y:S05]  /*1f7e0*/  @!P0 HFMA2.BF16_V2 R77, -RZ.H0_H0, RZ.H0_H0, -R99.H0_H0 ;  /* 0x200000ffff4d8231 */ /* 0x000fea0000340963 */
[----:B------:R-:W-:Y:S01]  /*1f7f0*/  PRMT R208, R77, 0x7610, R208 ;  /* 0x000076104dd07816 */ /* 0x000fe200000000d0 */
[----:B------:R5:W-:Y:S01]  /*1f800*/  @!P0 STL.S16 [R1+0xc8], R77 ;  /* 0x0000c84d01008387 */ /* 0x000be20000100600 */
[----:B---3--:R-:W-:Y:S05]  /*1f810*/  @!P5 HFMA2.BF16_V2 R128, -RZ.H0_H0, RZ.H0_H0, -R3.H0_H0 ;  /* 0x200000ffff80d231 */ /* 0x008fea0000340903 */
[----:B------:R-:W-:Y:S01]  /*1f820*/  PRMT R207, R128, 0x7610, R207 ;  /* 0x0000761080cf7816 */ /* 0x000fe200000000cf */
[----:B------:R3:W-:Y:S01]  /*1f830*/  @!P5 STL.S16 [R1+0xd4], R128 ;  /* 0x0000d4800100d387 */ /* 0x0007e20000100600 */
[----:B-1----:R-:W-:Y:S02]  /*1f840*/  PRMT R129, R73, 0x5410, R76 ;  /* 0x0000541049817816 */ /* 0x002fe4000000004c */
[----:B------:R-:W-:Y:S01]  /*1f850*/  LOP3.LUT R76, R72, 0xffff, RZ, 0xc0, !PT ;  /* 0x0000ffff484c7812 */ /* 0x000fe200078ec0ff */
[--C-:B------:R-:W-:Y:S01]  /*1f860*/  HSET2.LE.AND R72, R117, R202.reuse, PT ;  /* 0x000000ca75487233 */ /* 0x100fe20003803000 */
[----:B------:R-:W-:Y:S02]  /*1f870*/  MUFU.EX2 R73, R223 ;  /* 0x000000df00497308 */ /* 0x000fe40000000800 */
[----:B------:R-:W-:Y:S02]  /*1f880*/  ISETP.GE.U32.AND P4, PT, R225, R76, PT ;  /* 0x0000004ce100720c */ /* 0x000fe40003f86070 */
[----:B------:R-:W-:Y:S02]  /*1f890*/  LOP3.LUT R72, R72, R97, RZ, 0xc0, !PT ;  /* 0x0000006148487212 */ /* 0x000fe400078ec0ff */
[----:B-----5:R-:W-:Y:S04]  /*1f8a0*/  LOP3.LUT R77, R108, 0xff, RZ, 0xc0, !PT ;  /* 0x000000ff6c4d7812 */ /* 0x020fe800078ec0ff */
[----:B------:R-:W1:Y:S01]  /*1f8b0*/  MUFU.EX2 R108, R222 ;  /* 0x000000de006c7308 */ /* 0x000e620000000800 */
[----:B------:R-:W-:Y:S01]  /*1f8c0*/  PRMT R140, R77, 0x5410, R140 ;  /* 0x000054104d8c7816 */ /* 0x000fe2000000008c */
[----:B------:R-:W-:Y:S01]  /*1f8d0*/  IMAD.WIDE.U32 R76, R126, -0x326172a9, RZ ;  /* 0xcd9e8d577e4c7825 */ /* 0x000fe200078e00ff */
[----:B---3--:R-:W-:Y:S04]  /*1f8e0*/  LOP3.LUT R128, R74, 0xff, RZ, 0xc0, !PT ;  /* 0x000000ff4a807812 */ /* 0x008fe800078ec0ff */
[----:B------:R-:W-:Y:S02]  /*1f8f0*/  LOP3.LUT R85, R76, 0xff, RZ, 0xc0, !PT ;  /* 0x000000ff4c557812 */ /* 0x000fe400078ec0ff */
[----:B-1----:R-:W-:Y:S01]  /*1f900*/  F2FP.BF16.PACK_AB R97, R73, R108 ;  /* 0x0000006c4961723e */ /* 0x002fe200000010ff */
[----:B------:R-:W-:Y:S01]  /*1f910*/  FADD.FTZ R78, R108, R111 ;  /* 0x0000006f6c4e7221 */ /* 0x000fe20000010000 */
[----:B------:R-:W-:Y:S02]  /*1f920*/  LOP3.LUT R111, R74, 0xffff, RZ, 0xc0, !PT ;  /* 0x0000ffff4a6f7812 */ /* 0x000fe400078ec0ff */
[----:B------:R-:W-:Y:S01]  /*1f930*/  PRMT R108, R107, 0x7632, R108 ;  /* 0x000076326b6c7816 */ /* 0x000fe2000000006c */
[----:B------:R-:W-:Y:S01]  /*1f940*/  FADD.FTZ R198, R73, R78 ;  /* 0x0000004e49c67221 */ /* 0x000fe20000010000 */
[----:B------:R-:W-:Y:S02]  /*1f950*/  LOP3.LUT R73, R121, UR14, R162, 0x96, !PT ;  /* 0x0000000e79497c12 */ /* 0x000fe4000f8e96a2 */
[----:B------:R-:W-:Y:S02]  /*1f960*/  LOP3.LUT R78, R77, UR14, R124, 0x96, !PT ;  /* 0x0000000e4d4e7c12 */ /* 0x000fe4000f8e967c */
[C---:B------:R-:W-:Y:S02]  /*1f970*/  LOP3.LUT R74, R73.reuse, 0xffff, RZ, 0xc0, !PT ;  /* 0x0000ffff494a7812 */ /* 0x040fe400078ec0ff */
[----:B------:R-:W-:Y:S02]  /*1f980*/  LOP3.LUT R75, R73, 0xff, RZ, 0xc0, !PT ;  /* 0x000000ff494b7812 */ /* 0x000fe400078ec0ff */
[----:B------:R-:W-:Y:S02]  /*1f990*/  SHF.R.U32.HI R74, RZ, 0x8, R74 ;  /* 0x00000008ff4a7819 */ /* 0x000fe4000001164a */
[C---:B------:R-:W-:Y:S02]  /*1f9a0*/  LOP3.LUT R125, R78.reuse, 0xffff, RZ, 0xc0, !PT ;  /* 0x0000ffff4e7d7812 */ /* 0x040fe400078ec0ff */
[----:B------:R-:W-:Y:S02]  /*1f9b0*/  PRMT R80, R75, 0x5410, R74 ;  /* 0x000054104b507816 */ /* 0x000fe4000000004a */
[--C-:B------:R-:W-:Y:S02]  /*1f9c0*/  SHF.R.U32.HI R75, RZ, 0x10, R73.reuse ;  /* 0x00000010ff4b7819 */ /* 0x100fe40000011649 */
[----:B------:R-:W-:Y:S01]  /*1f9d0*/  LOP3.LUT R126, R78, 0xff, RZ, 0xc0, !PT ;  /* 0x000000ff4e7e7812 */ /* 0x000fe200078ec0ff */
[--C-:B------:R-:W-:Y:S01]  /*1f9e0*/  HSET2.LE.AND R80, R80, R202.reuse, PT ;  /* 0x000000ca50507233 */ /* 0x100fe20003803000 */
[----:B------:R-:W-:Y:S02]  /*1f9f0*/  SHF.R.U32.HI R74, RZ, 0x18, R73 ;  /* 0x00000018ff4a7819 */ /* 0x000fe40000011649 */
[----:B------:R-:W-:Y:S01]  /*1fa00*/  LOP3.LUT R73, R75, 0xff, RZ, 0xc0, !PT ;  /* 0x000000ff4b497812 */ /* 0x000fe200078ec0ff */
[--C-:B------:R-:W-:Y:S01]  /*1fa10*/  HSET2.LE.AND R75, R140, R202.reuse, PT ;  /* 0x000000ca8c4b7233 */ /* 0x100fe20003803000 */
[----:B------:R-:W-:Y:S02]  /*1fa20*/  SHF.R.U32.HI R125, RZ, 0x8, R125 ;  /* 0x00000008ff7d7819 */ /* 0x000fe4000001167d */
[----:B------:R-:W-:Y:S02]  /*1fa30*/  ISETP.GE.U32.AND P1, PT, R225, R126, PT ;  /* 0x0000007ee100720c */ /* 0x000fe40003f26070 */
[----:B------:R-:W-:Y:S02]  /*1fa40*/  PRMT R81, R73, 0x5410, R74 ;  /* 0x0000541049517816 */ /* 0x000fe4000000004a */
[C---:B------:R-:W-:Y:S02]  /*1fa50*/  LOP3.LUT R73, R120.reuse, 0xffff, RZ, 0xc0, !PT ;  /* 0x0000ffff78497812 */ /* 0x040fe400078ec0ff */
[----:B------:R-:W-:Y:S01]  /*1fa60*/  SHF.R.U32.HI R121, RZ, 0x10, R78 ;  /* 0x00000010ff797819 */ /* 0x000fe2000001164e */
[--C-:B------:R-:W-:Y:S01]  /*1fa70*/  HSET2.LE.AND R81, R81, R202.reuse, PT ;  /* 0x000000ca51517233 */ /* 0x100fe20003803000 */
[----:B------:R-:W-:Y:S02]  /*1fa80*/  LOP3.LUT R125, R125, 0xffff, RZ, 0xc0, !PT ;  /* 0x0000ffff7d7d7812 */ /* 0x000fe400078ec0ff */
[----:B------:R-:W-:Y:S02]  /*1fa90*/  LOP3.LUT R121, R121, 0xff, RZ, 0xc0, !PT ;  /* 0x000000ff79797812 */ /* 0x000fe400078ec0ff */
[C---:B------:R-:W-:Y:S02]  /*1faa0*/  ISETP.GE.U32.AND P2, PT, R225.reuse, R125, PT ;  /* 0x0000007de100720c */ /* 0x040fe40003f46070 */
[----:B------:R-:W-:Y:S02]  /*1fab0*/  LOP3.LUT R74, R120, 0xff, RZ, 0xc0, !PT ;  /* 0x000000ff784a7812 */ /* 0x000fe400078ec0ff */
[----:B------:R-:W-:Y:S02]  /*1fac0*/  SHF.R.U32.HI R73, RZ, 0x8, R73 ;  /* 0x00000008ff497819 */ /* 0x000fe40000011649 */
[----:B------:R-:W-:Y:S02]  /*1fad0*/  ISETP.GE.U32.AND P3, PT, R225, R121, PT ;  /* 0x00000079e100720c */ /* 0x000fe40003f66070 */
[----:B------:R-:W-:Y:S01]  /*1fae0*/  PRMT R82, R74, 0x5410, R73 ;  /* 0x000054104a527816 */ /* 0x000fe20000000049 */
[--C-:B------:R-:W-:Y:S01]  /*1faf0*/  HSET2.LE.AND R74, R130, R202.reuse, PT ;  /* 0x000000ca824a7233 */ /* 0x100fe20003803000 */
[--C-:B------:R-:W-:Y:S02]  /*1fb00*/  SHF.R.U32.HI R73, RZ, 0x10, R120.reuse ;  /* 0x00000010ff497819 */ /* 0x100fe40000011678 */
[----:B------:R-:W-:Y:S01]  /*1fb10*/  SHF.R.U32.HI R120, RZ, 0x18, R120 ;  /* 0x00000018ff787819 */ /* 0x000fe20000011678 */
[--C-:B------:R-:W-:Y:S01]  /*1fb20*/  HSET2.LE.AND R82, R82, R202.reuse, PT ;  /* 0x000000ca52527233 */ /* 0x100fe20003803000 */
[----:B------:R-:W-:Y:S02]  /*1fb30*/  LOP3.LUT R73, R73, 0xff, RZ, 0xc0, !PT ;  /* 0x000000ff49497812 */ /* 0x000fe400078ec0ff */
[----:B------:R-:W-:Y:S02]  /*1fb40*/  SHF.R.U32.HI R84, RZ, 0x8, R111 ;  /* 0x00000008ff547819 */ /* 0x000fe4000001166f */
[----:B------:R-:W-:Y:S01]  /*1fb50*/  PRMT R79, R73, 0x5410, R120 ;  /* 0x00005410494f7816 */ /* 0x000fe20000000078 */
[--C-:B------:R-:W-:Y:S01]  /*1fb60*/  HSET2.LE.AND R73, R129, R202.reuse, PT ;  /* 0x000000ca81497233 */ /* 0x100fe20003803000 */
[----:B------:R-:W-:Y:S02]  /*1fb70*/  SHF.R.U32.HI R120, RZ, 0x18, R78 ;  /* 0x00000018ff787819 */ /* 0x000fe4000001164e */
[----:B------:R-:W-:Y:S01]  /*1fb80*/  LOP3.LUT R84, R84, 0xffff, RZ, 0xc0, !PT ;  /* 0x0000ffff54547812 */ /* 0x000fe200078ec0ff */
[----:B------:R-:W-:Y:S01]  /*1fb90*/  HSET2.LE.AND R83, R79, R202, PT ;  /* 0x000000ca4f537233 */ /* 0x000fe20003803000 */
[----:B------:R-:W-:Y:S02]  /*1fba0*/  ISETP.GE.U32.AND P6, PT, R225, R120, PT ;  /* 0x00000078e100720c */ /* 0x000fe40003fc6070 */
[----:B------:R-:W-:Y:S02]  /*1fbb0*/  LOP3.LUT R73, R73, R109, RZ, 0xc0, !PT ;  /* 0x0000006d49497212 */ /* 0x000fe400078ec0ff */
[----:B------:R-:W-:Y:S02]  /*1fbc0*/  PRMT R109, R110, 0x7632, R109 ;  /* 0x000076326e6d7816 */ /* 0x000fe4000000006d */
[----:B------:R-:W-:Y:S02]  /*1fbd0*/  LOP3.LUT R82, R82, R98, RZ, 0xc0, !PT ;  /* 0x0000006252527212 */ /* 0x000fe400078ec0ff */
[----:B------:R-:W-:Y:S02]  /*1fbe0*/  PRMT R98, R86, 0x5410, R2 ;  /* 0x0000541056627816 */ /* 0x000fe40000000002 */
[----:B------:R-:W-:Y:S02]  /*1fbf0*/  LOP3.LUT R124, R77, UR14, R124, 0x96, !PT ;  /* 0x0000000e4d7c7c12 */ /* 0x000fe4000f8e967c */
[----:B------:R-:W-:Y:S02]  /*1fc00*/  SHF.R.U32.HI R129, RZ, 0x10, R76 ;  /* 0x00000010ff817819 */ /* 0x000fe4000001164c */
[C---:B------:R-:W-:Y:S02]  /*1fc10*/  LOP3.LUT R130, R76.reuse, 0xffff, RZ, 0xc0, !PT ;  /* 0x0000ffff4c827812 */ /* 0x040fe400078ec0ff */
[----:B------:R-:W-:Y:S02]  /*1fc20*/  LOP3.LUT R140, R76, 0xffff, RZ, 0xc0, !PT ;  /* 0x0000ffff4c8c7812 */ /* 0x000fe400078ec0ff */
[----:B------:R-:W-:Y:S02]  /*1fc30*/  LOP3.LUT R74, R74, R88, RZ, 0xc0, !PT ;  /* 0x000000584a4a7212 */ /* 0x000fe400078ec0ff */
[----:B------:R-:W-:Y:S02]  /*1fc40*/  LOP3.LUT R75, R75, R89, RZ, 0xc0, !PT ;  /* 0x000000594b4b7212 */ /* 0x000fe400078ec0ff */
[----:B------:R-:W-:Y:S02]  /*1fc50*/  LOP3.LUT R80, R80, R112, RZ, 0xc0, !PT ;  /* 0x0000007050507212 */ /* 0x000fe400078ec0ff */
[----:B------:R-:W-:Y:S02]  /*1fc60*/  LOP3.LUT R81, R81, R90, RZ, 0xc0, !PT ;  /* 0x0000005a51517212 */ /* 0x000fe400078ec0ff */
[----:B------:R-:W-:Y:S02]  /*1fc70*/  LOP3.LUT R83, R83, R91, RZ, 0xc0, !PT ;  /* 0x0000005b53537212 */ /* 0x000fe400078ec0ff */
[----:B------:R-:W-:Y:S02]  /*1fc80*/  PRMT R111, R0, 0x5410, R94 ;  /* 0x00005410006f7816 */ /* 0x000fe4000000005e */
[----:B------:R-:W-:Y:S02]  /*1fc90*/  PRMT R112, R3, 0x5410, R102 ;  /* 0x0000541003707816 */ /* 0x000fe40000000066 */
[----:B------:R-:W-:Y:S02]  /*1fca0*/  LOP3.LUT R88, R119, UR13, R194, 0x96, !PT ;  /* 0x0000000d77587c12 */ /* 0x000fe4000f8e96c2 */
[C---:B------:R-:W-:Y:S02]  /*1fcb0*/  LOP3.LUT R89, R118.reuse, 0xffff, RZ, 0xc0, !PT ;  /* 0x0000ffff76597812 */ /* 0x040fe400078ec0ff */
[----:B------:R-:W-:Y:S02]  /*1fcc0*/  LOP3.LUT R90, R118, 0xff, RZ, 0xc0, !PT ;  /* 0x000000ff765a7812 */ /* 0x000fe400078ec0ff */
[----:B------:R-:W-:Y:S01]  /*1fcd0*/  SHF.R.U32.HI R91, RZ, 0x18, R118 ;  /* 0x00000018ff5b7819 */ /* 0x000fe20000011676 */
[----:B----4-:R-:W-:Y:S05]  /*1fce0*/  @!P4 HFMA2.BF16_V2 R127, -RZ.H0_H0, RZ.H0_H0, -R102.H0_H0 ;  /* 0x200000ffff7fc231 */ /* 0x010fea0000340966 */
[----:B------:R-:W-:Y:S01]  /*1fcf0*/  PRMT R206, R127, 0x7610, R206 ;  /* 0x000076107fce7816 */ /* 0x000fe200000000ce */
[----:B------:R1:W-:Y:S03]  /*1fd00*/  @!P4 STL.S16 [R1+0xb4], R127 ;  /* 0x0000b47f0100c387 */ /* 0x0003e60000100600 */
[----:B------:R-:W-:Y:S01]  /*1fd10*/  @!P4 PRMT R102, R206, 0x5410, RZ ;  /* 0x00005410ce66c816 */ /* 0x000fe200000000ff */
[----:B------:R2:W3:Y:S04]  /*1fd20*/  LDL.S16 R200, [R1+0xf4] ;  /* 0x0000f40001c87983 */ /* 0x0004e80000100600 */
[----:B------:R2:W4:Y:S04]  /*1fd30*/  LDL.S16 R199, [R1+0xf0] ;  /* 0x0000f00001c77983 */ /* 0x0005280000100600 */
[----:B------:R2:W5:Y:S04]  /*1fd40*/  LDL.S16 R154, [R1+0xe8] ;  /* 0x0000e800019a7983 */ /* 0x0005680000100600 */
[----:B------:R2:W2:Y:S04]  /*1fd50*/  LDL.S16 R147, [R1+0xe4] ;  /* 0x0000e40001937983 */ /* 0x0004a80000100600 */
[----:B------:R2:W2:Y:S04]  /*1fd60*/  LDL.S16 R146, [R1+0xe0] ;  /* 0x0000e00001927983 */ /* 0x0004a80000100600 */
[----:B------:R2:W2:Y:S01]  /*1fd70*/  LDL.S16 R133, [R1+0xdc] ;  /* 0x0000dc0001857983 */ /* 0x0004a20000100600 */
[--C-:B-1----:R-:W-:Y:S02]  /*1fd80*/  SHF.R.U32.HI R127, RZ, 0x18, R106.reuse ;  /* 0x00000018ff7f7819 */ /* 0x102fe4000001166a */
[----:B------:R-:W-:Y:S01]  /*1fd90*/  SHF.R.U32.HI R106, RZ, 0x10, R106 ;  /* 0x00000010ff6a7819 */ /* 0x000fe2000001166a */
[----:B------:R1:W2:Y:S01]  /*1fda0*/  LDL.S16 R131, [R1+0xec] ;  /* 0x0000ec0001837983 */ /* 0x0002a20000100600 */
[----:B------:R-:W-:Y:S02]  /*1fdb0*/  ISETP.GE.U32.AND P0, PT, R225, R127, PT ;  /* 0x0000007fe100720c */ /* 0x000fe40003f06070 */
[----:B------:R-:W-:Y:S02]  /*1fdc0*/  LOP3.LUT R117, R106, 0xff, RZ, 0xc0, !PT ;  /* 0x000000ff6a757812 */ /* 0x000fe400078ec0ff */
[----:B------:R-:W-:Y:S02]  /*1fdd0*/  PRMT R106, R105, 0x7632, R106 ;  /* 0x00007632696a7816 */ /* 0x000fe4000000006a */
[----:B------:R-:W-:Y:S02]  /*1fde0*/  ISETP.GE.U32.AND P5, PT, R225, R117, PT ;  /* 0x00000075e100720c */ /* 0x000fe40003fa6070 */
[----:B------:R-:W-:Y:S11]  /*1fdf0*/  PRMT R119, R105, 0x5410, R106 ;  /* 0x0000541069777816 */ /* 0x000ff6000000006a */
[----:B---3--:R-:W-:Y:S02]  /*1fe00*/  @!P5 HFMA2.BF16_V2 R200, -RZ.H0_H0, RZ.H0_H0, -R104.H0_H0 ;  /* 0x200000ffffc8d231 */ /* 0x008fe40000340968 */
[----:B----4-:R-:W-:Y:S03]  /*1fe10*/  @!P0 HFMA2.BF16_V2 R199, -RZ.H0_H0, RZ.H0_H0, -R103.H0_H0 ;  /* 0x200000ffffc78231 */ /* 0x010fe60000340967 */
[----:B------:R-:W-:Y:S01]  /*1fe20*/  PRMT R205, R200, 0x7610, R205 ;  /* 0x00007610c8cd7816 */ /* 0x000fe200000000cd */
[----:B------:R-:W-:Y:S01]  /*1fe30*/  @!P5 STL.S16 [R1+0xf4], R200 ;  /* 0x0000f4c80100d387 */ /* 0x000fe20000100600 */
[----:B------:R-:W-:Y:S01]  /*1fe40*/  LOP3.LUT P5, RZ, R179, 0x80000, RZ, 0xc0, !PT ;  /* 0x00080000b3ff7812 */ /* 0x000fe200078ac0ff */
[----:B-----5:R-:W-:Y:S01]  /*1fe50*/  @!P1 HFMA2.BF16_V2 R154, -RZ.H0_H0, RZ.H0_H0, -R105.H0_H0 ;  /* 0x200000ffff9a9231 */ /* 0x020fe20000340969 */
[----:B------:R-:W-:Y:S01]  /*1fe60*/  PRMT R204, R199, 0x7610, R204 ;  /* 0x00007610c7cc7816 */ /* 0x000fe200000000cc */
[----:B------:R-:W-:Y:S01]  /*1fe70*/  @!P0 STL.S16 [R1+0xf0], R199 ;  /* 0x0000f0c701008387 */ /* 0x000fe20000100600 */
[C---:B------:R-:W-:Y:S01]  /*1fe80*/  LOP3.LUT P0, RZ, R179.reuse, 0x40000, RZ, 0xc0, !PT ;  /* 0x00040000b3ff7812 */ /* 0x040fe2000780c0ff */
[----:B--2---:R-:W-:Y:S01]  /*1fe90*/  @!P2 HFMA2.BF16_V2 R147, -RZ.H0_H0, RZ.H0_H0, -R106.H0_H0 ;  /* 0x200000ffff93a231 */ /* 0x004fe2000034096a */
[----:B------:R-:W-:Y:S01]  /*1fea0*/  PRMT R203, R154, 0x7610, R203 ;  /* 0x000076109acb7816 */ /* 0x000fe200000000cb */
[----:B------:R2:W-:Y:S01]  /*1feb0*/  @!P1 STL.S16 [R1+0xe8], R154 ;  /* 0x0000e89a01009387 */ /* 0x0005e20000100600 */
[----:B------:R-:W-:Y:S01]  /*1fec0*/  LOP3.LUT P1, RZ, R179, 0x20000, RZ, 0xc0, !PT ;  /* 0x00020000b3ff7812 */ /* 0x000fe2000782c0ff */
[----:B------:R-:W-:Y:S01]  /*1fed0*/  @!P3 HFMA2.BF16_V2 R146, -RZ.H0_H0, RZ.H0_H0, -R107.H0_H0 ;  /* 0x200000ffff92b231 */ /* 0x000fe2000034096b */
[----:B------:R-:W-:Y:S01]  /*1fee0*/  PRMT R201, R147, 0x7610, R201 ;  /* 0x0000761093c97816 */ /* 0x000fe200000000c9 */
[----:B------:R-:W-:Y:S01]  /*1fef0*/  @!P2 STL.S16 [R1+0xe4], R147 ;  /* 0x0000e4930100a387 */ /* 0x000fe20000100600 */
[----:B------:R-:W-:Y:S01]  /*1ff00*/  LOP3.LUT P2, RZ, R179, 0x10000, RZ, 0xc0, !PT ;  /* 0x00010000b3ff7812 */ /* 0x000fe2000784c0ff */
[----:B------:R-:W-:Y:S01]  /*1ff10*/  @!P6 HFMA2.BF16_V2 R133, -RZ.H0_H0, RZ.H0_H0, -R108.H0_H0 ;  /* 0x200000ffff85e231 */ /* 0x000fe2000034096c */
[----:B------:R-:W-:Y:S01]  /*1ff20*/  PRMT R191, R146, 0x7610, R191 ;  /* 0x0000761092bf7816 */ /* 0x000fe200000000bf */
[----:B------:R3:W-:Y:S01]  /*1ff30*/  @!P3 STL.S16 [R1+0xe0], R146 ;  /* 0x0000e0920100b387 */ /* 0x0007e20000100600 */
[----:B------:R-:W-:Y:S02]  /*1ff40*/  ISETP.GE.U32.AND P3, PT, R225, R128, PT ;  /* 0x00000080e100720c */ /* 0x000fe40003f66070 */
[----:B------:R-:W-:Y:S01]  /*1ff50*/  PRMT R190, R133, 0x7610, R190 ;  /* 0x0000761085be7816 */ /* 0x000fe200000000be */
[----:B------:R4:W-:Y:S01]  /*1ff60*/  @!P6 STL.S16 [R1+0xdc], R133 ;  /* 0x0000dc850100e387 */ /* 0x0009e20000100600 */
[----:B------:R-:W-:Y:S02]  /*1ff70*/  ISETP.GE.U32.AND P6, PT, R225, R138, PT ;  /* 0x0000008ae100720c */ /* 0x000fe40003fc6070 */
[----:B------:R-:W-:Y:S02]  /*1ff80*/  @!P5 PRMT R3, R207, 0x5410, RZ ;  /* 0x00005410cf03d816 */ /* 0x000fe400000000ff */
[C---:B------:R-:W-:Y:S05]  /*1ff90*/  ISETP.GE.U32.AND P5, PT, R225.reuse, R128, PT ;  /* 0x00000080e100720c */ /* 0x040fea0003fa6070 */
[----:B------:R-:W-:Y:S01]  /*1ffa0*/  @!P3 HFMA2.BF16_V2 R131, -RZ.H0_H0, RZ.H0_H0, -R110.H0_H0 ;  /* 0x200000ffff83b231 */ /* 0x000fe2000034096e */
[----:B--2---:R-:W-:Y:S03]  /*1ffb0*/  LOP3.LUT R154, R76, 0xff, RZ, 0xc0, !PT ;  /* 0x000000ff4c9a7812 */ /* 0x004fe600078ec0ff */
[----:B------:R-:W-:Y:S01]  /*1ffc0*/  @!P6 PRMT R87, R216, 0x5410, RZ ;  /* 0x00005410d857e816 */ /* 0x000fe200000000ff */
[----:B------:R2:W-:Y:S01]  /*1ffd0*/  @!P3 STL.S16 [R1+0xec], R131 ;  /* 0x0000ec830100b387 */ /* 0x0005e20000100600 */
[C---:B------:R-:W-:Y:S02]  /*1ffe0*/  ISETP.GE.U32.AND P3, PT, R225.reuse, R84, PT ;  /* 0x00000054e100720c */ /* 0x040fe40003f66070 */
[----:B------:R-:W-:Y:S01]  /*1fff0*/  ISETP.GE.U32.AND P6, PT, R225, R139, PT ;  /* 0x0000008be100720c */ /* 0x000fe20003fc6070 */
[----:B------:R1:W5:Y:S01]  /*20000*/  LDL.S16 R199, [R1+0xd8] ;  /* 0x0000d80001c77983 */ /* 0x0003620000100600 */
[----:B------:R-:W-:Y:S02]  /*20010*/  PRMT R189, R131, 0x7610, R189 ;  /* 0x0000761083bd7816 */ /* 0x000fe400000000bd */
[--C-:B---3--:R-:W-:Y:S01]  /*20020*/  SHF.R.U32.HI R146, RZ, 0x10, R76.reuse ;  /* 0x00000010ff927819 */ /* 0x108fe2000001164c */
[----:B------:R-:W-:Y:S01]  /*20030*/  STG.E.U16 [R152.64+0x22], R87 ;  /* 0x0000225798007986 */ /* 0x000fe2000c101520 */
[----:B------:R-:W-:Y:S02]  /*20040*/  SHF.R.U32.HI R147, RZ, 0x18, R76 ;  /* 0x00000018ff937819 */ /* 0x000fe4000001164c */
[----:B----4-:R-:W-:Y:S02]  /*20050*/  SHF.R.U32.HI R133, RZ, 0x10, R118 ;  /* 0x00000010ff857819 */ /* 0x010fe40000011676 */
[----:B------:R-:W-:Y:S02]  /*20060*/  PRMT R118, R110, 0x5410, R109 ;  /* 0x000054106e767816 */ /* 0x000fe4000000006d */
[----:B------:R-:W-:Y:S02]  /*20070*/  @!P5 PRMT R110, R189, 0x5410, RZ ;  /* 0x00005410bd6ed816 */ /* 0x000fe400000000ff */
[----:B------:R-:W-:Y:S01]  /*20080*/  @!P6 PRMT R86, R215, 0x5410, RZ ;  /* 0x00005410d756e816 */ /* 0x000fe200000000ff */
[----:B------:R-:W-:Y:S01]  /*20090*/  MUFU.EX2 R189, R238 ;  /* 0x000000ee00bd7308 */ /* 0x000fe20000000800 */
[C---:B------:R-:W-:Y:S03]  /*200a0*/  ISETP.GE.U32.AND P6, PT, R225.reuse, R136, PT ;  /* 0x00000088e100720c */ /* 0x040fe60003fc6070 */
[----:B------:R-:W-:Y:S01]  /*200b0*/  STG.E.U16 [R148.64+0x30], R86 ;  /* 0x0000305694007986 */ /* 0x000fe2000c101520 */
[----:B--2---:R-:W-:Y:S03]  /*200c0*/  SHF.R.U32.HI R131, RZ, 0x18, R76 ;  /* 0x00000018ff837819 */ /* 0x004fe6000001164c */
[----:B------:R-:W2:Y:S01]  /*200d0*/  LDSM.16.MT88.4 R76, [R165+0x6000] ;  /* 0x00600000a54c783b */ /* 0x000ea20000004200 */
[----:B------:R-:W-:Y:S05]  /*200e0*/  ISETP.GE.U32.AND P5, PT, R225, R131, PT ;  /* 0x00000083e100720c */ /* 0x000fea0003fa6070 */
[----:B------:R-:W-:Y:S02]  /*200f0*/  @!P6 PRMT R0, R213, 0x5410, RZ ;  /* 0x00005410d500e816 */ /* 0x000fe400000000ff */
[----:B------:R-:W-:Y:S11]  /*20100*/  LOP3.LUT P6, RZ, R179, 0x4000, RZ, 0xc0, !PT ;  /* 0x00004000b3ff7812 */ /* 0x000ff600078cc0ff */
[----:B------:R-:W-:Y:S02]  /*20110*/  @!UPT UIADD3 URZ, URZ, URZ, URZ ;  /* 0x0000003f3f3ff290 */ /* 0x000fe4000fffe03f */
[----:B------:R-:W-:Y:S02]  /*20120*/  @!P6 PRMT R94, R212, 0x5410, RZ ;  /* 0x00005410d45ee816 */ /* 0x000fe400000000ff */
[----:B------:R-:W-:Y:S01]  /*20130*/  ISETP.GE.U32.AND P6, PT, R225, R127, PT ;  /* 0x0000007fe100720c */ /* 0x000fe20003fc6070 */
[-C--:B--2---:R-:W-:Y:S08]  /*20140*/  HMMA.16816.F32.BF16 R4, R72, R76.reuse, R4 ;  /* 0x0000004c4804723c */ /* 0x084ff00000041804 */
[C---:B------:R-:W-:Y:S08]  /*20150*/  HMMA.16816.F32.BF16 R8, R80.reuse, R76, R8 ;  /* 0x0000004c5008723c */ /* 0x040ff00000041808 */
[-C--:B------:R-:W-:Y:S08]  /*20160*/  HMMA.16816.F32.BF16 R12, R80, R78.reuse, R12 ;  /* 0x0000004e500c723c */ /* 0x080ff0000004180c */
[C---:B------:R-:W-:Y:S01]  /*20170*/  HMMA.16816.F32.BF16 R16, R72.reuse, R78, R16 ;  /* 0x0000004e4810723c */ /* 0x040fe20000041810 */
[----:B------:R-:W2:Y:S07]  /*20180*/  LDSM.16.MT88.4 R76, [R168+0x6000] ;  /* 0x00600000a84c783b */ /* 0x000eae0000004200 */
[-C--:B--2---:R-:W-:Y:S08]  /*20190*/  HMMA.16816.F32.BF16 R20, R72, R76.reuse, R20 ;  /* 0x0000004c4814723c */ /* 0x084ff00000041814 */
[C---:B------:R-:W-:Y:S07]  /*201a0*/  HMMA.16816.F32.BF16 R24, R80.reuse, R76, R24 ;  /* 0x0000004c5018723c */ /* 0x040fee0000041818 */
[----:B------:R-:W-:Y:S01]  /*201b0*/  LOP3.LUT R76, R137, 0xff, RZ, 0xc0, !PT ;  /* 0x000000ff894c7812 */ /* 0x000fe200078ec0ff */
[-C--:B------:R-:W-:Y:S08]  /*201c0*/  HMMA.16816.F32.BF16 R28, R80, R78.reuse, R28 ;  /* 0x0000004e501c723c */ /* 0x080ff0000004181c */
[C---:B------:R-:W-:Y:S04]  /*201d0*/  HMMA.16816.F32.BF16 R32, R72.reuse, R78, R32 ;  /* 0x0000004e4820723c */ /* 0x040fe80000041820 */
[----:B-----5:R-:W-:Y:S05]  /*201e0*/  @!P3 HFMA2.BF16_V2 R199, -RZ.H0_H0, RZ.H0_H0, -R109.H0_H0 ;  /* 0x200000ffffc7b231 */ /* 0x020fea000034096d */
[----:B------:R-:W-:Y:S01]  /*201f0*/  PRMT R162, R199, 0x7610, R162 ;  /* 0x00007610c7a27816 */ /* 0x000fe200000000a2 */
[----:B------:R2:W-:Y:S02]  /*20200*/  @!P3 STL.S16 [R1+0xd8], R199 ;  /* 0x0000d8c70100b387 */ /* 0x0005e40000100600 */
[----:B------:R-:W-:Y:S02]  /*20210*/  IADD3 R200, P3, R148, -0x80, RZ ;  /* 0xffffff8094c87810 */ /* 0x000fe40007f7e0ff */
[----:B------:R1:W3:Y:S02]  /*20220*/  LDL.S16 R136, [R1+0x38] ;  /* 0x0000380001887983 */ /* 0x0002e40000100600 */
[----:B--2---:R-:W-:Y:S02]  /*20230*/  IADD3.X R199, R149, -0x1, RZ, P3, !PT ;  /* 0xffffffff95c77810 */ /* 0x004fe40001ffe4ff */
[----:B------:R-:W-:Y:S02]  /*20240*/  ISETP.GE.U32.AND P3, PT, R225, R134, PT ;  /* 0x00000086e100720c */ /* 0x000fe40003f66070 */
[----:B------:R1:W2:Y:S11]  /*20250*/  LDL.S16 R134, [R1+0x48] ;  /* 0x0000480001867983 */ /* 0x0002b60000100600 */
[----:B------:R-:W-:Y:S02]  /*20260*/  @!P3 PRMT R2, R214, 0x5410, RZ ;  /* 0x00005410d602b816 */ /* 0x000fe400000000ff */
[----:B------:R-:W-:Y:S03]  /*20270*/  LOP3.LUT P3, RZ, R179, 0x8000, RZ, 0xc0, !PT ;  /* 0x00008000b3ff7812 */ /* 0x000fe6000786c0ff */
[----:B------:R4:W-:Y:S04]  /*20280*/  STG.E.U16 [R148.64+0x32], R2 ;  /* 0x0000320294007986 */ /* 0x0009e8000c101520 */
[----:B------:R-:W-:Y:S04]  /*20290*/  STG.E.U16 [R150.64+0x32], R94 ;  /* 0x0000325e96007986 */ /* 0x000fe8000c101520 */
[----:B------:R5:W-:Y:S01]  /*202a0*/  STG.E.U16 [R150.64+0x30], R0 ;  /* 0x0000300096007986 */ /* 0x000be2000c101520 */
[----:B----4-:R-:W-:Y:S02]  /*202b0*/  PRMT R2, R92, 0x5410, R96 ;  /* 0x000054105c027816 */ /* 0x010fe40000000060 */
[----:B------:R-:W-:Y:S02]  /*202c0*/  @!P3 PRMT R92, R211, 0x5410, RZ ;  /* 0x00005410d35cb816 */ /* 0x000fe400000000ff */
[C---:B------:R-:W-:Y:S02]  /*202d0*/  ISETP.GE.U32.AND P3, PT, R225.reuse, R117, PT ;  /* 0x00000075e100720c */ /* 0x040fe40003f66070 */
[----:B------:R-:W-:Y:S01]  /*202e0*/  @!P2 PRMT R96, R210, 0x5410, RZ ;  /* 0x00005410d260a816 */ /* 0x000fe200000000ff */
[----:B------:R-:W-:Y:S01]  /*202f0*/  STG.E.U16 [R156.64+0x2e], R92 ;  /* 0x00002e5c9c007986 */ /* 0x000fe2000c101520 */
[C---:B------:R-:W-:Y:S02]  /*20300*/  ISETP.GE.U32.AND P2, PT, R225.reuse, R135, PT ;  /* 0x00000087e100720c */ /* 0x040fe40003f46070 */
[----:B------:R-:W-:Y:S01]  /*20310*/  PRMT R117, R104, 0x5410, R103 ;  /* 0x0000541068757816 */ /* 0x000fe20000000067 */
[----:B------:R1:W4:Y:S01]  /*20320*/  LDL.S16 R135, [R1+0x34] ;  /* 0x0000340001877983 */ /* 0x0003220000100600 */
[----:B-----5:R-:W-:Y:S02]  /*20330*/  PRMT R0, R100, 0x5410, R99 ;  /* 0x0000541064007816 */ /* 0x020fe40000000063 */
[----:B------:R-:W-:Y:S01]  /*20340*/  @!P0 PRMT R99, R208, 0x5410, RZ ;  /* 0x00005410d0638816 */ /* 0x000fe200000000ff */
[----:B------:R-:W-:Y:S01]  /*20350*/  STG.E.U16 [R156.64+0x30], R96 ;  /* 0x000030609c007986 */ /* 0x000fe2000c101520 */
[----:B------:R-:W-:Y:S02]  /*20360*/  ISETP.GE.U32.AND P0, PT, R225, R126, PT ;  /* 0x0000007ee100720c */ /* 0x000fe40003f06070 */
[----:B------:R-:W-:Y:S01]  /*20370*/  @!P3 PRMT R104, R205, 0x5410, RZ ;  /* 0x00005410cd68b816 */ /* 0x000fe200000000ff */
[----:B------:R5:W-:Y:S01]  /*20380*/  STG.E.U16 [R152.64+0x32], R99 ;  /* 0x0000326398007986 */ /* 0x000be2000c101520 */
[----:B------:R-:W-:Y:S02]  /*20390*/  ISETP.GE.U32.AND P3, PT, R225, R76, PT ;  /* 0x0000004ce100720c */ /* 0x000fe40003f66070 */
[----:B------:R-:W-:Y:S02]  /*203a0*/  LOP3.LUT R76, R129, 0xff, RZ, 0xc0, !PT ;  /* 0x000000ff814c7812 */ /* 0x000fe400078ec0ff */
[----:B------:R-:W-:Y:S02]  /*203b0*/  @!P6 PRMT R103, R204, 0x5410, RZ ;  /* 0x00005410cc67e816 */ /* 0x000fe400000000ff */
[C---:B------:R-:W-:Y:S02]  /*203c0*/  ISETP.GE.U32.AND P4, PT, R225.reuse, R76, PT ;  /* 0x0000004ce100720c */ /* 0x040fe40003f86070 */
[----:B------:R-:W-:Y:S02]  /*203d0*/  SHF.R.U32.HI R76, RZ, 0x8, R130 ;  /* 0x00000008ff4c7819 */ /* 0x000fe40000011682 */
[----:B------:R-:W-:Y:S01]  /*203e0*/  ISETP.GE.U32.AND P6, PT, R225, R125, PT ;  /* 0x0000007de100720c */ /* 0x000fe20003fc6070 */
[----:B------:R1:W4:Y:S01]  /*203f0*/  LDL.S16 R130, [R1+0x44] ;  /* 0x0000440001827983 */ /* 0x0003220000100600 */
[----:B------:R-:W-:Y:S02]  /*20400*/  @!P0 PRMT R105, R203, 0x5410, RZ ;  /* 0x00005410cb698816 */ /* 0x000fe400000000ff */
[----:B------:R-:W-:Y:S02]  /*20410*/  ISETP.GE.U32.AND P0, PT, R225, R121, PT ;  /* 0x00000079e100720c */ /* 0x000fe40003f06070 */
[----:B------:R-:W-:Y:S02]  /*20420*/  LOP3.LUT R76, R76, 0xffff, RZ, 0xc0, !PT ;  /* 0x0000ffff4c4c7812 */ /* 0x000fe400078ec0ff */
[----:B------:R-:W-:Y:S02]  /*20430*/  @!P1 PRMT R100, R209, 0x5410, RZ ;  /* 0x00005410d1649816 */ /* 0x000fe400000000ff */
[----:B------:R-:W-:Y:S02]  /*20440*/  ISETP.GE.U32.AND P1, PT, R225, R85, PT ;  /* 0x00000055e100720c */ /* 0x000fe40003f26070 */
[----:B------:R-:W-:Y:S01]  /*20450*/  LOP3.LUT R85, R145, 0xff, RZ, 0xc0, !PT ;  /* 0x000000ff91557812 */ /* 0x000fe200078ec0ff */
[----:B------:R1:W-:Y:S01]  /*20460*/  STG.E.U16 [R152.64+0x30], R100 ;  /* 0x0000306498007986 */ /* 0x0003e2000c101520 */
[----:B------:R-:W-:Y:S02]  /*20470*/  @!P6 PRMT R106, R201, 0x5410, RZ ;  /* 0x00005410c96ae816 */ /* 0x000fe400000000ff */
[----:B------:R-:W-:Y:S01]  /*20480*/  ISETP.GE.U32.AND P6, PT, R225, R120, PT ;  /* 0x00000078e100720c */ /* 0x000fe20003fc6070 */
[----:B------:R-:W-:Y:S01]  /*20490*/  STG.E.U16 [R148.64+0x42], R102 ;  /* 0x0000426694007986 */ /* 0x000fe2000c101520 */
[----:B------:R-:W-:Y:S02]  /*204a0*/  PRMT R120, R107, 0x5410, R108 ;  /* 0x000054106b787816 */ /* 0x000fe4000000006c */
[----:B------:R-:W-:Y:S01]  /*204b0*/  @!P0 PRMT R107, R191, 0x5410, RZ ;  /* 0x00005410bf6b8816 */ /* 0x000fe200000000ff */
[----:B------:R-:W-:Y:S01]  /*204c0*/  STG.E.U16 [R148.64+0x40], R3 ;  /* 0x0000400394007986 */ /* 0x000fe2000c101520 */
[----:B------:R-:W-:Y:S01]  /*204d0*/  ISETP.GE.U32.AND P0, PT, R225, R76, PT ;  /* 0x0000004ce100720c */ /* 0x000fe20003f06070 */
[----:B------:R-:W-:Y:S01]  /*204e0*/  MUFU.EX2 R191, R234 ;  /* 0x000000ea00bf7308 */ /* 0x000fe20000000800 */
[----:B------:R-:W-:Y:S01]  /*204f0*/  SHF.R.U32.HI R76, RZ, 0x8, R141 ;  /* 0x00000008ff4c7819 */ /* 0x000fe2000001168d */
[----:B------:R-:W-:Y:S01]  /*20500*/  STG.E.U16 [R150.64+0x40], R104 ;  /* 0x0000406896007986 */ /* 0x000fe2000c101520 */
[----:B------:R-:W-:Y:S02]  /*20510*/  PRMT R127, R85, 0x5410, R143 ;  /* 0x00005410557f7816 */ /* 0x000fe4000000008f */
[----:B------:R-:W-:Y:S01]  /*20520*/  PRMT R129, R142, 0x5410, R76 ;  /* 0x000054108e817816 */ /* 0x000fe2000000004c */
[----:B------:R-:W-:Y:S01]  /*20530*/  STG.E.U16 [R150.64+0x42], R103 ;  /* 0x0000426796007986 */ /* 0x000fe2000c101520 */
[----:B------:R-:W-:Y:S02]  /*20540*/  @!P6 PRMT R108, R190, 0x5410, RZ ;  /* 0x00005410be6ce816 */ /* 0x000fe400000000ff */
[----:B------:R-:W-:Y:S01]  /*20550*/  ISETP.GE.U32.AND P6, PT, R225, R84, PT ;  /* 0x00000054e100720c */ /* 0x000fe20003fc6070 */
[----:B------:R-:W1:Y:S01]  /*20560*/  LDSM.16.MT88.4 R76, [R166+0x6000] ;  /* 0x00600000a64c783b */ /* 0x000e620000004200 */
[----:B------:R-:W-:Y:S01]  /*20570*/  SHF.R.U32.HI R84, RZ, 0x8, R89 ;  /* 0x00000008ff547819 */ /* 0x000fe20000011659 */
[----:B------:R-:W-:Y:S01]  /*20580*/  MUFU.EX2 R190, R237 ;  /* 0x000000ed00be7308 */ /* 0x000fe20000000800 */
[----:B------:R-:W-:Y:S02]  /*20590*/  LOP3.LUT R89, R123, 0xffff, RZ, 0xc0, !PT ;  /* 0x0000ffff7b597812 */ /* 0x000fe400078ec0ff */
[----:B------:R-:W-:Y:S02]  /*205a0*/  PRMT R128, R90, 0x5410, R84 ;  /* 0x000054105a807816 */ /* 0x000fe40000000054 */
[----:B-----5:R-:W-:Y:S01]  /*205b0*/  PRMT R99, R93, 0x7632, R99 ;  /* 0x000076325d637816 */ /* 0x020fe20000000063 */
[----:B------:R-:W5:Y:S01]  /*205c0*/  LDSM.16.MT88.4 R84, [R167+0x6000] ;  /* 0x00600000a754783b */ /* 0x000f620000004200 */
[----:B-1----:R-:W-:Y:S02]  /*205d0*/  PRMT R100, R101, 0x7632, R100 ;  /* 0x0000763265647816 */ /* 0x002fe40000000064 */
[C---:B------:R-:W-:Y:S02]  /*205e0*/  PRMT R96, R97.reuse, 0x7632, R96 ;  /* 0x0000763261607816 */ /* 0x040fe40000000060 */
[----:B------:R-:W-:Y:S02]  /*205f0*/  @!P6 PRMT R109, R162, 0x5410, RZ ;  /* 0x00005410a26de816 */ /* 0x000fe400000000ff */
[----:B------:R-:W-:Y:S01]  /*20600*/  MUFU.EX2 R162, R241 ;  /* 0x000000f100a27308 */ /* 0x000fe20000000800 */
[----:B------:R-:W-:Y:S04]  /*20610*/  STG.E.U16 [R156.64+0x3e], R105 ;  /* 0x00003e699c007986 */ /* 0x000fe8000c101520 */
[----:B------:R1:W-:Y:S04]  /*20620*/  STG.E.U16 [R156.64+0x40], R106 ;  /* 0x0000406a9c007986 */ /* 0x0003e8000c101520 */
[----:B------:R-:W-:Y:S04]  /*20630*/  STG.E.U16 [R152.64+0x40], R107 ;  /* 0x0000406b98007986 */ /* 0x000fe8000c101520 */
[----:B------:R5:W-:Y:S04]  /*20640*/  STG.E.U16 [R152.64+0x42], R108 ;  /* 0x0000426c98007986 */ /* 0x000be8000c101520 */
[----:B------:R5:W-:Y:S04]  /*20650*/  STG.E.U16 [R148.64+0x50], R110 ;  /* 0x0000506e94007986 */ /* 0x000be8000c101520 */
[----:B------:R-:W-:Y:S01]  /*20660*/  STG.E.U16 [R148.64+0x52], R109 ;  /* 0x0000526d94007986 */ /* 0x000fe2000c101520 */
[-C--:B------:R-:W-:Y:S03]  /*20670*/  HMMA.16816.F32.BF16 R36, R72, R76.reuse, R36 ;  /* 0x0000004c4824723c */ /* 0x080fe60000041824 */
[----:B-1----:R-:W-:Y:S05]  /*20680*/  PRMT R106, R97, 0x5410, R96 ;  /* 0x00005410616a7816 */ /* 0x002fea0000000060 */
[C---:B------:R-:W-:Y:S07]  /*20690*/  HMMA.16816.F32.BF16 R40, R80.reuse, R76, R40 ;  /* 0x0000004c5028723c */ /* 0x040fee0000041828 */
[----:B------:R-:W-:Y:S01]  /*206a0*/  LOP3.LUT R76, R133, 0xff, RZ, 0xc0, !PT ;  /* 0x000000ff854c7812 */ /* 0x000fe200078ec0ff */
[-C--:B------:R-:W-:Y:S01]  /*206b0*/  HMMA.16816.F32.BF16 R44, R80, R78.reuse, R44 ;  /* 0x0000004e502c723c */ /* 0x080fe2000004182c */
[----:B-----5:R-:W-:Y:S03]  /*206c0*/  MUFU.EX2 R108, R236 ;  /* 0x000000ec006c7308 */ /* 0x020fe60000000800 */
[----:B------:R-:W-:Y:S02]  /*206d0*/  PRMT R126, R76, 0x5410, R91 ;  /* 0x000054104c7e7816 */ /* 0x000fe4000000005b */
[----:B------:R-:W-:Y:S02]  /*206e0*/  LOP3.LUT R76, R123, 0xff, RZ, 0xc0, !PT ;  /* 0x000000ff7b4c7812 */ /* 0x000fe400078ec0ff */
[C---:B------:R-:W-:Y:S04]  /*206f0*/  HMMA.16816.F32.BF16 R48, R72.reuse, R78, R48 ;  /* 0x0000004e4830723c */ /* 0x040fe80000041830 */
[--C-:B------:R-:W-:Y:S02]  /*20700*/  SHF.R.U32.HI R77, RZ, 0x10, R123.reuse ;  /* 0x00000010ff4d7819 */ /* 0x100fe4000001167b */
[----:B------:R-:W-:Y:S01]  /*20710*/  SHF.R.U32.HI R123, RZ, 0x18, R123 ;  /* 0x00000018ff7b7819 */ /* 0x000fe2000001167b */
[--C-:B------:R-:W-:Y:S01]  /*20720*/  HSET2.LE.AND R79, R127, R202.reuse, PT ;  /* 0x000000ca7f4f7233 */ /* 0x100fe20003803000 */
[-C--:B------:R-:W-:Y:S04]  /*20730*/  HMMA.16816.F32.BF16 R52, R72, R84.reuse, R52 ;  /* 0x000000544834723c */ /* 0x080fe80000041834 */
[----:B------:R-:W-:Y:S02]  /*20740*/  SHF.R.U32.HI R78, RZ, 0x8, R89 ;  /* 0x00000008ff4e7819 */ /* 0x000fe40000011659 */
[----:B------:R-:W-:Y:S02]  /*20750*/  LOP3.LUT R77, R77, 0xff, RZ, 0xc0, !PT ;  /* 0x000000ff4d4d7812 */ /* 0x000fe400078ec0ff */
[----:B------:R-:W-:Y:S01]  /*20760*/  PRMT R78, R76, 0x5410, R78 ;  /* 0x000054104c4e7816 */ /* 0x000fe2000000004e */
[C---:B------:R-:W-:Y:S04]  /*20770*/  HMMA.16816.F32.BF16 R56, R80.reuse, R84, R56 ;  /* 0x000000545038723c */ /* 0x040fe80000041838 */
[C---:B------:R-:W-:Y:S02]  /*20780*/  LOP3.LUT R76, R88.reuse, 0xffff, RZ, 0xc0, !PT ;  /* 0x0000ffff584c7812 */ /* 0x040fe400078ec0ff */
[----:B------:R-:W-:Y:S02]  /*20790*/  PRMT R123, R77, 0x5410, R123 ;  /* 0x000054104d7b7816 */ /* 0x000fe4000000007b */
[----:B------:R-:W-:Y:S01]  /*207a0*/  LOP3.LUT R77, R88, 0xff, RZ, 0xc0, !PT ;  /* 0x000000ff584d7812 */ /* 0x000fe200078ec0ff */
[-C--:B------:R-:W-:Y:S03]  /*207b0*/  HMMA.16816.F32.BF16 R60, R80, R86.reuse, R60 ;  /* 0x00000056503c723c */ /* 0x080fe6000004183c */
[----:B------:R-:W-:Y:S02]  /*207c0*/  SHF.R.U32.HI R76, RZ, 0x8, R76 ;  /* 0x00000008ff4c7819 */ /* 0x000fe4000001164c */
[----:B------:R-:W-:Y:S02]  /*207d0*/  LOP3.LUT R79, R79, R111, RZ, 0xc0, !PT ;  /* 0x0000006f4f4f7212 */ /* 0x000fe400078ec0ff */
[----:B------:R-:W-:Y:S01]  /*207e0*/  PRMT R125, R77, 0x5410, R76 ;  /* 0x000054104d7d7816 */ /* 0x000fe2000000004c */
[----:B------:R-:W-:Y:S01]  /*207f0*/  HMMA.16816.F32.BF16 R64, R72, R86, R64 ;  /* 0x000000564840723c */ /* 0x000fe20000041840 */
[----:B------:R-:W-:Y:S03]  /*20800*/  LDSM.16.MT88.4 R72, [R168+0x6800] ;  /* 0x00680000a848783b */ /* 0x000fe60000004200 */
[--C-:B------:R-:W-:Y:S01]  /*20810*/  SHF.R.U32.HI R77, RZ, 0x10, R88.reuse ;  /* 0x00000010ff4d7819 */ /* 0x100fe20000011658 */
[--C-:B------:R-:W-:Y:S01]  /*20820*/  HSET2.LE.AND R82, R128, R202.reuse, PT ;  /* 0x000000ca80527233 */ /* 0x100fe20003803000 */
[----:B------:R-:W-:Y:S01]  /*20830*/  SHF.R.U32.HI R88, RZ, 0x18, R88 ;  /* 0x00000018ff587819 */ /* 0x000fe20000011658 */
[--C-:B------:R-:W-:Y:S01]  /*20840*/  HSET2.LE.AND R76, R78, R202.reuse, PT ;  /* 0x000000ca4e4c7233 */ /* 0x100fe20003803000 */
[----:B------:R-:W-:Y:S01]  /*20850*/  LOP3.LUT R77, R77, 0xff, RZ, 0xc0, !PT ;  /* 0x000000ff4d4d7812 */ /* 0x000fe200078ec0ff */
[--C-:B------:R-:W-:Y:S03]  /*20860*/  HSET2.LE.AND R78, R129, R202.reuse, PT ;  /* 0x000000ca814e7233 */ /* 0x100fe60003803000 */
[----:B------:R-:W-:Y:S01]  /*20870*/  PRMT R121, R77, 0x5410, R88 ;  /* 0x000054104d797816 */ /* 0x000fe20000000058 */
[--C-:B------:R-:W-:Y:S01]  /*20880*/  HSET2.LE.AND R77, R123, R202.reuse, PT ;  /* 0x000000ca7b4d7233 */ /* 0x100fe20003803000 */
[----:B------:R-:W-:Y:S01]  /*20890*/  LOP3.LUT R76, R76, R113, RZ, 0xc0, !PT ;  /* 0x000000714c4c7212 */ /* 0x000fe200078ec0ff */
[----:B------:R-:W1:Y:S01]  /*208a0*/  LDSM.16.MT88.4 R88, [R165+0x6800] ;  /* 0x00680000a558783b */ /* 0x000e620000004200 */
[----:B------:R-:W-:Y:S01]  /*208b0*/  LOP3.LUT R78, R78, R98, RZ, 0xc0, !PT ;  /* 0x000000624e4e7212 */ /* 0x000fe200078ec0ff */
[--C-:B------:R-:W-:Y:S01]  /*208c0*/  HSET2.LE.AND R81, R121, R202.reuse, PT ;  /* 0x000000ca79517233 */ /* 0x100fe20003803000 */
[----:B------:R-:W-:Y:S01]  /*208d0*/  LOP3.LUT R77, R77, R114, RZ, 0xc0, !PT ;  /* 0x000000724d4d7212 */ /* 0x000fe200078ec0ff */
[--C-:B------:R-:W-:Y:S01]  /*208e0*/  HSET2.LE.AND R80, R125, R202.reuse, PT ;  /* 0x000000ca7d507233 */ /* 0x100fe20003803000 */
[----:B------:R-:W-:Y:S01]  /*208f0*/  PRMT R98, R95, 0x7632, R98 ;  /* 0x000076325f627816 */ /* 0x000fe20000000062 */
[----:B------:R-:W-:Y:S01]  /*20900*/  HSET2.LE.AND R83, R126, R202, PT ;  /* 0x000000ca7e537233 */ /* 0x000fe20003803000 */
[----:B------:R-:W-:Y:S02]  /*20910*/  LOP3.LUT R81, R81, R116, RZ, 0xc0, !PT ;  /* 0x0000007451517212 */ /* 0x000fe400078ec0ff */
[----:B------:R-:W-:Y:S01]  /*20920*/  LOP3.LUT R80, R80, R115, RZ, 0xc0, !PT ;  /* 0x0000007350507212 */ /* 0x000fe200078ec0ff */
[----:B------:R-:W-:Y:S01]  /*20930*/  IMAD.WIDE.U32 R114, R161, -0x2daee0ad, RZ ;  /* 0xd2511f53a1727825 */ /* 0x000fe200078e00ff */
[----:B------:R-:W-:Y:S01]  /*20940*/  LOP3.LUT R83, R83, R0, RZ, 0xc0, !PT ;  /* 0x0000000053537212 */ /* 0x000fe200078ec0ff */
[----:B------:R-:W-:Y:S01]  /*20950*/  MUFU.EX2 R161, R240 ;  /* 0x000000f000a17308 */ /* 0x000fe20000000800 */
[----:B------:R-:W-:Y:S02]  /*20960*/  LOP3.LUT R82, R82, R2, RZ, 0xc0, !PT ;  /* 0x0000000252527212 */ /* 0x000fe400078ec0ff */
[----:B------:R-:W-:Y:S02]  /*20970*/  LOP3.LUT R111, R115, UR13, R132, 0x96, !PT ;  /* 0x0000000d736f7c12 */ /* 0x000fe4000f8e9684 */
[----:B------:R-:W-:Y:S02]  /*20980*/  SHF.R.U32.HI R2, RZ, 0x8, R140 ;  /* 0x00000008ff027819 */ /* 0x000fe4000001168c */
[----:B------:R-:W-:Y:S02]  /*20990*/  LOP3.LUT R0, R146, 0xff, RZ, 0xc0, !PT ;  /* 0x000000ff92007812 */ /* 0x000fe400078ec0ff */
[----:B------:R-:W-:Y:S02]  /*209a0*/  PRMT R126, R154, 0x5410, R2 ;  /* 0x000054109a7e7816 */ /* 0x000fe40000000002 */
[----:B------:R-:W-:Y:S02]  /*209b0*/  PRMT R127, R0, 0x5410, R147 ;  /* 0x00005410007f7816 */ /* 0x000fe40000000093 */
[----:B------:R-:W-:Y:S01]  /*209c0*/  SHF.R.U32.HI R85, RZ, 0x8, R155 ;  /* 0x00000008ff557819 */ /* 0x000fe2000001169b */
[----:B------:R-:W-:Y:S01]  /*209d0*/  IMAD.WIDE.U32 R154, R163, -0x2daee0ad, RZ ;  /* 0xd2511f53a39a7825 */ /* 0x000fe200078e00ff */
[----:B------:R-:W-:Y:S01]  /*209e0*/  SHF.R.U32.HI R2, RZ, 0x10, R122 ;  /* 0x00000010ff027819 */ /* 0x000fe2000001167a */
[----:B------:R-:W5:Y:S01]  /*209f0*/  MUFU.EX2 R163, R239 ;  /* 0x000000ef00a37308 */ /* 0x000f620000000800 */
[----:B------:R-:W-:Y:S02]  /*20a00*/  PRMT R125, R160, 0x5410, R85 ;  /* 0x00005410a07d7816 */ /* 0x000fe40000000055 */
[----:B------:R-:W-:Y:S02]  /*20a10*/  LOP3.LUT R85, R122, 0xff, RZ, 0xc0, !PT ;  /* 0x000000ff7a557812 */ /* 0x000fe400078ec0ff */
[----:B------:R-:W-:Y:S02]  /*20a20*/  SHF.R.U32.HI R110, RZ, 0x10, R114 ;  /* 0x00000010ff6e7819 */ /* 0x000fe40000011672 */
[----:B------:R-:W-:Y:S02]  /*20a30*/  LOP3.LUT R84, R158, 0xff, RZ, 0xc0, !PT ;  /* 0x000000ff9e547812 */ /* 0x000fe400078ec0ff */
[----:B------:R-:W-:Y:S01]  /*20a40*/  LOP3.LUT R0, R122, 0xffff, RZ, 0xc0, !PT ;  /* 0x0000ffff7a007812 */ /* 0x000fe200078ec0ff */
[----:B------:R-:W2:Y:S01]  /*20a50*/  MUFU.EX2 R160, R243 ;  /* 0x000000f300a07308 */ /* 0x000ea20000000800 */
[----:B------:R-:W-:Y:S01]  /*20a60*/  SHF.R.U32.HI R122, RZ, 0x18, R122 ;  /* 0x00000018ff7a7819 */ /* 0x000fe2000001167a */
[-C--:B-1----:R-:W-:Y:S05]  /*20a70*/  HMMA.16816.F32.BF16 R4, R76, R88.reuse, R4 ;  /* 0x000000584c04723c */ /* 0x082fea0000041804 */
[----:B------:R-:W-:Y:S02]  /*20a80*/  PRMT R123, R84, 0x5410, R159 ;  /* 0x00005410547b7816 */ /* 0x000fe4000000009f */
[----:B------:R-:W-:Y:S01]  /*20a90*/  SHF.R.U32.HI R84, RZ, 0x8, R0 ;  /* 0x00000008ff547819 */ /* 0x000fe20000011600 */
[C---:B------:R-:W-:Y:S01]  /*20aa0*/  HMMA.16816.F32.BF16 R8, R80.reuse, R88, R8 ;  /* 0x000000585008723c */ /* 0x040fe20000041808 */
[----:B------:R-:W-:Y:S03]  /*20ab0*/  MUFU.EX2 R159, R242 ;  /* 0x000000f2009f7308 */ /* 0x000fe60000000800 */
[----:B------:R-:W-:Y:S02]  /*20ac0*/  PRMT R116, R85, 0x5410, R84 ;  /* 0x0000541055747816 */ /* 0x000fe40000000054 */
[----:B------:R-:W-:Y:S02]  /*20ad0*/  LOP3.LUT R0, R2, 0xff, RZ, 0xc0, !PT ;  /* 0x000000ff02007812 */ /* 0x000fe400078ec0ff */
[-C--:B------:R-:W-:Y:S03]  /*20ae0*/  HMMA.16816.F32.BF16 R12, R80, R90.reuse, R12 ;  /* 0x0000005a500c723c */ /* 0x080fe6000004180c */
[----:B------:R-:W1:Y:S01]  /*20af0*/  MUFU.EX2 R158, R245 ;  /* 0x000000f5009e7308 */ /* 0x000e620000000800 */
[----:B---3--:R-:W-:Y:S01]  /*20b00*/  @!P3 HFMA2.BF16_V2 R136, -RZ.H0_H0, RZ.H0_H0, -R95.H0_H0 ;  /* 0x200000ffff88b231 */ /* 0x008fe2000034095f */
[----:B------:R-:W-:Y:S02]  /*20b10*/  LOP3.LUT R88, R124, 0xffff, RZ, 0xc0, !PT ;  /* 0x0000ffff7c587812 */ /* 0x000fe400078ec0ff */
[----:B------:R-:W-:Y:S01]  /*20b20*/  LOP3.LUT R2, R115, UR13, R132, 0x96, !PT ;  /* 0x0000000d73027c12 */ /* 0x000fe2000f8e9684 */
[C---:B------:R-:W-:Y:S01]  /*20b30*/  HMMA.16816.F32.BF16 R16, R76.reuse, R90, R16 ;  /* 0x0000005a4c10723c */ /* 0x040fe20000041810 */
[----:B------:R-:W-:Y:S03]  /*20b40*/  @!P3 STL.S16 [R1+0x38], R136 ;  /* 0x000038880100b387 */ /* 0x000fe60000100600 */
[----:B------:R-:W-:Y:S01]  /*20b50*/  SHF.R.U32.HI R88, RZ, 0x8, R88 ;  /* 0x00000008ff587819 */ /* 0x000fe20000011658 */
[----:B------:R3:W3:Y:S01]  /*20b60*/  LDL.S16 R94, [R1+0x2c] ;  /* 0x00002c00015e7983 */ /* 0x0006e20000100600 */
[----:B------:R-:W-:Y:S01]  /*20b70*/  PRMT R85, R136, 0x7610, R85 ;  /* 0x0000761088557816 */ /* 0x000fe20000000055 */
[----:B------:R-:W-:Y:S01]  /*20b80*/  MUFU.EX2 R147, R246 ;  /* 0x000000f600937308 */ /* 0x000fe20000000800 */
[-C--:B------:R-:W-:Y:S04]  /*20b90*/  HMMA.16816.F32.BF16 R20, R76, R72.reuse, R20 ;  /* 0x000000484c14723c */ /* 0x080fe80000041814 */
[----:B------:R-:W-:Y:S02]  /*20ba0*/  LOP3.LUT R90, R124, 0xff, RZ, 0xc0, !PT ;  /* 0x000000ff7c5a7812 */ /* 0x000fe400078ec0ff */
[----:B------:R-:W-:Y:S02]  /*20bb0*/  LOP3.LUT R84, R2, 0xff, RZ, 0xc0, !PT ;  /* 0x000000ff02547812 */ /* 0x000fe400078ec0ff */
[C---:B------:R-:W-:Y:S04]  /*20bc0*/  HMMA.16816.F32.BF16 R24, R80.reuse, R72, R24 ;  /* 0x000000485018723c */ /* 0x040fe80000041818 */
[----:B--2---:R-:W-:Y:S01]  /*20bd0*/  @!P1 HFMA2.BF16_V2 R134, -RZ.H0_H0, RZ.H0_H0, -R93.H0_H0 ;  /* 0x200000ffff869231 */ /* 0x004fe2000034095d */
[----:B------:R-:W-:Y:S02]  /*20be0*/  PRMT R113, R90, 0x5410, R88 ;  /* 0x000054105a717816 */ /* 0x000fe40000000058 */
[----:B------:R-:W-:Y:S01]  /*20bf0*/  PRMT R122, R0, 0x5410, R122 ;  /* 0x00005410007a7816 */ /* 0x000fe2000000007a */
[-C--:B------:R-:W-:Y:S03]  /*20c00*/  HMMA.16816.F32.BF16 R28, R80, R74.reuse, R28 ;  /* 0x0000004a501c723c */ /* 0x080fe6000004181c */
[----:B------:R-:W-:Y:S02]  /*20c10*/  ISETP.GE.U32.AND P6, PT, R225, R84, PT ;  /* 0x00000054e100720c */ /* 0x000fe40003fc6070 */
[----:B------:R-:W-:Y:S02]  /*20c20*/  PRMT R0, R95, 0x5410, R98 ;  /* 0x000054105f007816 */ /* 0x000fe40000000062 */
[----:B------:R-:W-:Y:S01]  /*20c30*/  @!P3 PRMT R95, R85, 0x5410, RZ ;  /* 0x00005410555fb816 */ /* 0x000fe200000000ff */
[C---:B------:R-:W-:Y:S01]  /*20c40*/  HMMA.16816.F32.BF16 R32, R76.reuse, R74, R32 ;  /* 0x0000004a4c20723c */ /* 0x040fe20000041820 */
[----:B------:R-:W2:Y:S03]  /*20c50*/  LDSM.16.MT88.4 R84, [R166+0x6800] ;  /* 0x00680000a654783b */ /* 0x000ea60000004200 */
[----:B------:R-:W-:Y:S02]  /*20c60*/  LOP3.LUT R89, R2, 0xffff, RZ, 0xc0, !PT ;  /* 0x0000ffff02597812 */ /* 0x000fe400078ec0ff */
[--C-:B------:R-:W-:Y:S02]  /*20c70*/  SHF.R.U32.HI R3, RZ, 0x18, R2.reuse ;  /* 0x00000018ff037819 */ /* 0x100fe40000011602 */
[----:B------:R-:W-:Y:S01]  /*20c80*/  SHF.R.U32.HI R89, RZ, 0x8, R89 ;  /* 0x00000008ff597819 */ /* 0x000fe20000011659 */
[----:B------:R-:W4:Y:S01]  /*20c90*/  LDSM.16.MT88.4 R72, [R167+0x6800] ;  /* 0x00680000a748783b */ /* 0x000f220000004200 */
[----:B------:R-:W-:Y:S02]  /*20ca0*/  ISETP.GE.U32.AND P3, PT, R225, R3, PT ;  /* 0x00000003e100720c */ /* 0x000fe40003f66070 */
[----:B------:R-:W-:Y:S02]  /*20cb0*/  LOP3.LUT R91, R89, 0xffff, RZ, 0xc0, !PT ;  /* 0x0000ffff595b7812 */ /* 0x000fe400078ec0ff */
[----:B------:R-:W-:Y:S02]  /*20cc0*/  SHF.R.U32.HI R2, RZ, 0x10, R2 ;  /* 0x00000010ff027819 */ /* 0x000fe40000011602 */
[----:B------:R-:W-:Y:S01]  /*20cd0*/  PRMT R3, R101, 0x5410, R100 ;  /* 0x0000541065037816 */ /* 0x000fe20000000064 */
[----:B------:R-:W-:Y:S01]  /*20ce0*/  STG.E.U16 [R150.64+0x50], R95 ;  /* 0x0000505f96007986 */ /* 0x000fe2000c101520 */
[----:B------:R-:W-:Y:S02]  /*20cf0*/  LOP3.LUT R2, R2, 0xff, RZ, 0xc0, !PT ;  /* 0x000000ff02027812 */ /* 0x000fe400078ec0ff */
[----:B------:R-:W-:Y:S02]  /*20d00*/  PRMT R90, R134, 0x7610, R90 ;  /* 0x00007610865a7816 */ /* 0x000fe4000000005a */
[----:B-----5:R-:W-:Y:S02]  /*20d10*/  F2FP.BF16.PACK_AB R145, R162, R163 ;  /* 0x000000a3a291723e */ /* 0x020fe400000010ff */
[----:B------:R-:W-:Y:S02]  /*20d20*/  F2FP.BF16.PACK_AB R141, R160, R161 ;  /* 0x000000a1a08d723e */ /* 0x000fe400000010ff */
[----:B-1----:R-:W-:Y:S02]  /*20d30*/  F2FP.BF16.PACK_AB R143, R158, R159 ;  /* 0x0000009f9e8f723e */ /* 0x002fe400000010ff */
[----:B------:R-:W-:Y:S02]  /*20d40*/  PRMT R140, R141, 0x7632, R140 ;  /* 0x000076328d8c7816 */ /* 0x000fe4000000008c */
[----:B------:R-:W-:Y:S02]  /*20d50*/  PRMT R142, R143, 0x7632, R142 ;  /* 0x000076328f8e7816 */ /* 0x000fe4000000008e */
[----:B------:R-:W-:Y:S01]  /*20d60*/  LOP3.LUT R107, R114, 0xff, RZ, 0xc0, !PT ;  /* 0x000000ff726b7812 */ /* 0x000fe200078ec0ff */
[----:B----4-:R-:W-:Y:S01]  /*20d70*/  @!P2 HFMA2.BF16_V2 R135, -RZ.H0_H0, RZ.H0_H0, -R98.H0_H0 ;  /* 0x200000ffff87a231 */ /* 0x010fe20000340962 */
[-C--:B--2---:R-:W-:Y:S04]  /*20d80*/  HMMA.16816.F32.BF16 R36, R76, R84.reuse, R36 ;  /* 0x000000544c24723c */ /* 0x084fe80000041824 */
[----:B------:R-:W-:Y:S01]  /*20d90*/  @!P2 STL.S16 [R1+0x34], R135 ;  /* 0x000034870100a387 */ /* 0x000fe20000100600 */
[----:B------:R-:W-:Y:S03]  /*20da0*/  PRMT R92, R135, 0x7610, R92 ;  /* 0x00007610875c7816 */ /* 0x000fe6000000005c */
[----:B------:R-:W-:Y:S01]  /*20db0*/  @!P1 STL.S16 [R1+0x48], R134 ;  /* 0x0000488601009387 */ /* 0x000fe20000100600 */
[C---:B------:R-:W-:Y:S03]  /*20dc0*/  HMMA.16816.F32.BF16 R40, R80.reuse, R84, R40 ;  /* 0x000000545028723c */ /* 0x040fe60000041828 */
[----:B------:R-:W-:Y:S01]  /*20dd0*/  LDSM.16.MT88.4 R132, [R165+0x7800] ;  /* 0x00780000a584783b */ /* 0x000fe20000004200 */
[----:B------:R-:W-:Y:S02]  /*20de0*/  @!P2 PRMT R98, R92, 0x5410, RZ ;  /* 0x000054105c62a816 */ /* 0x000fe400000000ff */
[----:B------:R-:W-:Y:S02]  /*20df0*/  PRMT R92, R93, 0x5410, R99 ;  /* 0x000054105d5c7816 */ /* 0x000fe40000000063 */
[-C--:B------:R-:W-:Y:S03]  /*20e00*/  HMMA.16816.F32.BF16 R44, R80, R86.reuse, R44 ;  /* 0x00000056502c723c */ /* 0x080fe6000004182c */
[----:B------:R-:W-:Y:S01]  /*20e10*/  STG.E.U16 [R150.64+0x52], R98 ;  /* 0x0000526296007986 */ /* 0x000fe2000c101520 */
[----:B------:R-:W-:Y:S01]  /*20e20*/  @!P0 HFMA2.BF16_V2 R130, -RZ.H0_H0, RZ.H0_H0, -R99.H0_H0 ;  /* 0x200000ffff828231 */ /* 0x000fe20000340963 */
[----:B------:R-:W-:Y:S02]  /*20e30*/  @!P1 PRMT R93, R90, 0x5410, RZ ;  /* 0x000054105a5d9816 */ /* 0x000fe400000000ff */
[----:B------:R-:W-:Y:S01]  /*20e40*/  SHF.R.U32.HI R90, RZ, 0x18, R124 ;  /* 0x00000018ff5a7819 */ /* 0x000fe2000001167c */
[C---:B------:R-:W-:Y:S01]  /*20e50*/  HMMA.16816.F32.BF16 R48, R76.reuse, R86, R48 ;  /* 0x000000564c30723c */ /* 0x040fe20000041830 */
[----:B------:R1:W-:Y:S03]  /*20e60*/  @!P0 STL.S16 [R1+0x44], R130 ;  /* 0x0000448201008387 */ /* 0x0003e60000100600 */
[----:B------:R-:W-:Y:S01]  /*20e70*/  PRMT R88, R130, 0x7610, R88 ;  /* 0x0000761082587816 */ /* 0x000fe20000000058 */
[----:B------:R2:W4:Y:S02]  /*20e80*/  LDL.S16 R129, [R1+0x30] ;  /* 0x0000300001817983 */ /* 0x0005240000100600 */
[--C-:B------:R-:W-:Y:S01]  /*20e90*/  HSET2.LE.AND R87, R123, R202.reuse, PT ;  /* 0x000000ca7b577233 */ /* 0x100fe20003803000 */
[-C--:B------:R-:W-:Y:S01]  /*20ea0*/  HMMA.16816.F32.BF16 R52, R76, R72.reuse, R52 ;  /* 0x000000484c34723c */ /* 0x080fe20000041834 */
[----:B------:R2:W5:Y:S03]  /*20eb0*/  LDL.S16 R121, [R1+0x28] ;  /* 0x0000280001797983 */ /* 0x0005660000100600 */
[----:B------:R-:W-:Y:S01]  /*20ec0*/  @!P0 PRMT R99, R88, 0x5410, RZ ;  /* 0x0000541058638816 */ /* 0x000fe200000000ff */
[----:B------:R2:W-:Y:S01]  /*20ed0*/  STG.E.U16 [R156.64+0x4e], R93 ;  /* 0x00004e5d9c007986 */ /* 0x0005e2000c101520 */
[----:B------:R-:W-:Y:S02]  /*20ee0*/  ISETP.GE.U32.AND P0, PT, R225, R2, PT ;  /* 0x00000002e100720c */ /* 0x000fe40003f06070 */
[C---:B------:R-:W-:Y:S01]  /*20ef0*/  HMMA.16816.F32.BF16 R56, R80.reuse, R72, R56 ;  /* 0x000000485038723c */ /* 0x040fe20000041838 */
[----:B------:R-:W-:Y:S03]  /*20f00*/  STG.E.U16 [R156.64+0x50], R99 ;  /* 0x000050639c007986 */ /* 0x000fe6000c101520 */
[----:B------:R-:W-:Y:S02]  /*20f10*/  LOP3.LUT R2, R155, UR13, R144, 0x96, !PT ;  /* 0x0000000d9b027c12 */ /* 0x000fe4000f8e9690 */
[----:B------:R-:W-:Y:S01]  /*20f20*/  LOP3.LUT R87, R87, R0, RZ, 0xc0, !PT ;  /* 0x0000000057577212 */ /* 0x000fe200078ec0ff */
[--C-:B------:R-:W-:Y:S01]  /*20f30*/  HSET2.LE.AND R0, R126, R202.reuse, PT ;  /* 0x000000ca7e007233 */ /* 0x100fe20003803000 */
[-C--:B------:R-:W-:Y:S01]  /*20f40*/  HMMA.16816.F32.BF16 R60, R80, R74.reuse, R60 ;  /* 0x0000004a503c723c */ /* 0x080fe2000004183c */
[----:B-1----:R1:W5:Y:S03]  /*20f50*/  LDL.S16 R130, [R1+0x4c] ;  /* 0x00004c0001827983 */ /* 0x0023660000100600 */
[C---:B------:R-:W-:Y:S01]  /*20f60*/  LOP3.LUT R88, R2.reuse, 0xff, RZ, 0xc0, !PT ;  /* 0x000000ff02587812 */ /* 0x040fe200078ec0ff */
[--C-:B------:R-:W-:Y:S02]  /*20f70*/  HSET2.LE.AND R72, R113, R202.reuse, PT ;  /* 0x000000ca71487233 */ /* 0x100fe40003803000 */
[----:B------:R-:W-:Y:S01]  /*20f80*/  SHF.R.U32.HI R80, RZ, 0x18, R114 ;  /* 0x00000018ff507819 */ /* 0x000fe20000011672 */
[----:B------:R-:W-:Y:S01]  /*20f90*/  HMMA.16816.F32.BF16 R64, R76, R74, R64 ;  /* 0x0000004a4c40723c */ /* 0x000fe20000041840 */
[----:B------:R-:W-:Y:S03]  /*20fa0*/  LDSM.16.MT88.4 R76, [R168+0x7000] ;  /* 0x00700000a84c783b */ /* 0x000fe60000004200 */
[----:B------:R-:W-:Y:S02]  /*20fb0*/  ISETP.GE.U32.AND P2, PT, R225, R88, PT ;  /* 0x00000058e100720c */ /* 0x000fe40003f46070 */
[----:B------:R-:W-:Y:S02]  /*20fc0*/  LOP3.LUT R88, R2, 0xffff, RZ, 0xc0, !PT ;  /* 0x0000ffff02587812 */ /* 0x000fe400078ec0ff */
[----:B------:R-:W-:Y:S04]  /*20fd0*/  LOP3.LUT R72, R72, R119, RZ, 0xc0, !PT ;  /* 0x0000007748487212 */ /* 0x000fe800078ec0ff */
[----:B------:R-:W-:Y:S02]  /*20fe0*/  SHF.R.U32.HI R88, RZ, 0x8, R88 ;  /* 0x00000008ff587819 */ /* 0x000fe40000011658 */
[----:B------:R-:W-:Y:S02]  /*20ff0*/  LOP3.LUT R74, R0, R92, RZ, 0xc0, !PT ;  /* 0x0000005c004a7212 */ /* 0x000fe400078ec0ff */
[----:B------:R-:W-:Y:S02]  /*21000*/  LOP3.LUT R84, R88, 0xffff, RZ, 0xc0, !PT ;  /* 0x0000ffff58547812 */ /* 0x000fe400078ec0ff */
[----:B------:R-:W-:Y:S02]  /*21010*/  LOP3.LUT R0, R155, UR13, R144, 0x96, !PT ;  /* 0x0000000d9b007c12 */ /* 0x000fe4000f8e9690 */
[----:B------:R-:W-:Y:S02]  /*21020*/  ISETP.GE.U32.AND P1, PT, R225, R84, PT ;  /* 0x00000054e100720c */ /* 0x000fe40003f26070 */
[--C-:B------:R-:W-:Y:S02]  /*21030*/  SHF.R.U32.HI R84, RZ, 0x18, R2.reuse ;  /* 0x00000018ff547819 */ /* 0x100fe40000011602 */
[----:B------:R-:W-:Y:S02]  /*21040*/  SHF.R.U32.HI R2, RZ, 0x10, R2 ;  /* 0x00000010ff027819 */ /* 0x000fe40000011602 */
[----:B------:R-:W-:Y:S02]  /*21050*/  PRMT R144, R145, 0x7632, R144 ;  /* 0x0000763291907816 */ /* 0x000fe40000000090 */
[----:B------:R-:W-:Y:S02]  /*21060*/  LOP3.LUT R2, R2, 0xff, RZ, 0xc0, !PT ;  /* 0x000000ff02027812 */ /* 0x000fe400078ec0ff */
[----:B--2---:R-:W-:Y:S01]  /*21070*/  LOP3.LUT R93, R154, 0xff, RZ, 0xc0, !PT ;  /* 0x000000ff9a5d7812 */ /* 0x004fe200078ec0ff */
[----:B---3--:R-:W-:Y:S05]  /*21080*/  @!P4 HFMA2.BF16_V2 R94, -RZ.H0_H0, RZ.H0_H0, -R101.H0_H0 ;  /* 0x200000ffff5ec231 */ /* 0x008fea0000340965 */
[----:B------:R2:W-:Y:S01]  /*21090*/  @!P4 STL.S16 [R1+0x2c], R94 ;  /* 0x00002c5e0100c387 */ /* 0x0005e20000100600 */
[----:B------:R-:W-:Y:S03]  /*210a0*/  PRMT R89, R94, 0x7610, R89 ;  /* 0x000076105e597816 */ /* 0x000fe60000000059 */
[----:B------:R1:W3:Y:S01]  /*210b0*/  LDL.S16 R102, [R1+0x40] ;  /* 0x0000400001667983 */ /* 0x0002e20000100600 */
[----:B------:R-:W-:Y:S02]  /*210c0*/  @!P4 PRMT R101, R89, 0x5410, RZ ;  /* 0x000054105965c816 */ /* 0x000fe400000000ff */
[----:B------:R-:W-:Y:S01]  /*210d0*/  ISETP.GE.U32.AND P4, PT, R225, R91, PT ;  /* 0x0000005be100720c */ /* 0x000fe20003f86070 */
[----:B------:R1:W3:Y:S01]  /*210e0*/  LDL.S16 R128, [R1+0x3c] ;  /* 0x00003c0001807983 */ /* 0x0002e20000100600 */
[----:B------:R-:W-:Y:S03]  /*210f0*/  SHF.R.U32.HI R89, RZ, 0x10, R124 ;  /* 0x00000010ff597819 */ /* 0x000fe6000001167c */
[----:B------:R-:W-:Y:S01]  /*21100*/  STG.E.U16 [R152.64+0x50], R101 ;  /* 0x0000506598007986 */ /* 0x000fe2000c101520 */
[----:B------:R-:W-:Y:S04]  /*21110*/  LOP3.LUT R89, R89, 0xff, RZ, 0xc0, !PT ;  /* 0x000000ff59597812 */ /* 0x000fe800078ec0ff */
[----:B------:R-:W-:Y:S05]  /*21120*/  PRMT R105, R89, 0x5410, R90 ;  /* 0x0000541059697816 */ /* 0x000fea000000005a */
[----:B------:R-:W-:Y:S01]  /*21130*/  HSET2.LE.AND R73, R105, R202, PT ;  /* 0x000000ca69497233 */ /* 0x000fe20003803000 */
[----:B--2---:R-:W2:Y:S04]  /*21140*/  MUFU.EX2 R94, R231 ;  /* 0x000000e7005e7308 */ /* 0x004ea80000000800 */
[----:B------:R-:W-:Y:S01]  /*21150*/  LOP3.LUT R73, R73, R120, RZ, 0xc0, !PT ;  /* 0x0000007849497212 */ /* 0x000fe200078ec0ff */
[----:B--2---:R-:W-:Y:S01]  /*21160*/  FADD.FTZ R196, R94, R196 ;  /* 0x000000c45ec47221 */ /* 0x004fe20000010000 */
[----:B------:R-:W-:Y:S04]  /*21170*/  F2FP.BF16.PACK_AB R94, R191, R94 ;  /* 0x0000005ebf5e723e */ /* 0x000fe800000010ff */
[----:B------:R-:W-:Y:S01]  /*21180*/  PRMT R104, R94, 0x7632, R104 ;  /* 0x000076325e687816 */ /* 0x000fe20000000068 */
[----:B----4-:R-:W-:Y:S02]  /*21190*/  @!P6 HFMA2.BF16_V2 R129, -RZ.H0_H0, RZ.H0_H0, -R97.H0_H0 ;  /* 0x200000ffff81e231 */ /* 0x010fe40000340961 */
[----:B-----5:R-:W-:Y:S03]  /*211a0*/  @!P4 HFMA2.BF16_V2 R121, -RZ.H0_H0, RZ.H0_H0, -R96.H0_H0 ;  /* 0x200000ffff79c231 */ /* 0x020fe60000340960 */
[----:B------:R-:W-:Y:S04]  /*211b0*/  PRMT R88, R129, 0x7610, R88 ;  /* 0x0000761081587816 */ /* 0x000fe80000000058 */
[----:B------:R-:W-:Y:S02]  /*211c0*/  @!P6 PRMT R97, R88, 0x5410, RZ ;  /* 0x000054105861e816 */ /* 0x000fe400000000ff */
[----:B------:R-:W2:Y:S01]  /*211d0*/  LDSM.16.MT88.4 R88, [R165+0x7000] ;  /* 0x00700000a558783b */ /* 0x000ea20000004200 */
[----:B------:R-:W-:Y:S07]  /*211e0*/  @!P5 HFMA2.BF16_V2 R130, -RZ.H0_H0, RZ.H0_H0, -R100.H0_H0 ;  /* 0x200000ffff82d231 */ /* 0x000fee0000340964 */
[----:B------:R-:W-:Y:S01]  /*211f0*/  @!P5 STL.S16 [R1+0x4c], R130 ;  /* 0x00004c820100d387 */ /* 0x000fe20000100600 */
[----:B------:R-:W-:Y:S03]  /*21200*/  PRMT R103, R130, 0x7610, R103 ;  /* 0x0000761082677816 */ /* 0x000fe60000000067 */
[----:B------:R-:W-:Y:S01]  /*21210*/  @!P6 STL.S16 [R1+0x30], R129 ;  /* 0x000030810100e387 */ /* 0x000fe20000100600 */
[----:B------:R-:W-:Y:S02]  /*21220*/  ISETP.GE.U32.AND P6, PT, R225, R84, PT ;  /* 0x00000054e100720c */ /* 0x000fe40003fc6070 */
[----:B------:R-:W-:Y:S01]  /*21230*/  PRMT R84, R121, 0x7610, R84 ;  /* 0x0000761079547816 */ /* 0x000fe20000000054 */
[----:B------:R4:W-:Y:S01]  /*21240*/  @!P4 STL.S16 [R1+0x28], R121 ;  /* 0x000028790100c387 */ /* 0x0009e20000100600 */
[----:B------:R-:W-:Y:S02]  /*21250*/  @!P5 PRMT R100, R103, 0x5410, RZ ;  /* 0x000054106764d816 */ /* 0x000fe400000000ff */
[----:B------:R-:W-:Y:S02]  /*21260*/  @!P4 PRMT R96, R84, 0x5410, RZ ;  /* 0x000054105460c816 */ /* 0x000fe400000000ff */
[----:B------:R-:W-:Y:S01]  /*21270*/  SHF.R.U32.HI R84, RZ, 0x10, R114 ;  /* 0x00000010ff547819 */ /* 0x000fe20000011672 */
[----:B------:R-:W-:Y:S01]  /*21280*/  STG.E.U16 [R152.64+0x52], R100 ;  /* 0x0000526498007986 */ /* 0x000fe2000c101520 */
[----:B------:R-:W-:Y:S02]  /*21290*/  PRMT R103, R94, 0x5410, R104 ;  /* 0x000054105e677816 */ /* 0x000fe40000000068 */
[----:B------:R-:W-:Y:S01]  /*212a0*/  LOP3.LUT R195, R84, 0xff, RZ, 0xc0, !PT ;  /* 0x000000ff54c37812 */ /* 0x000fe200078ec0ff */
[----:B------:R-:W-:Y:S01]  /*212b0*/  HSET2.LE.AND R84, R116, R202, PT ;  /* 0x000000ca74547233 */ /* 0x000fe20003803000 */
[----:B------:R-:W-:Y:S01]  /*212c0*/  ISETP.GE.U32.AND P4, PT, R225, R80, PT ;  /* 0x00000050e100720c */ /* 0x000fe20003f86070 */
[----:B------:R-:W-:Y:S03]  /*212d0*/  STG.E.U16 [R148.64+0x60], R97 ;  /* 0x0000606194007986 */ /* 0x000fe6000c101520 */
[----:B------:R-:W-:Y:S01]  /*212e0*/  LOP3.LUT R84, R84, R112, RZ, 0xc0, !PT ;  /* 0x0000007054547212 */ /* 0x000fe200078ec0ff */
[----:B------:R-:W-:Y:S01]  /*212f0*/  STG.E.U16 [R148.64+0x62], R96 ;  /* 0x0000626094007986 */ /* 0x000fe2000c101520 */
[----:B----4-:R-:W-:Y:S01]  /*21300*/  LOP3.LUT R121, R114, 0xff, RZ, 0xc0, !PT ;  /* 0x000000ff72797812 */ /* 0x010fe200078ec0ff */
[----:B---3--:R-:W-:Y:S02]  /*21310*/  @!P0 HFMA2.BF16_V2 R102, -RZ.H0_H0, RZ.H0_H0, -R94.H0_H0 ;  /* 0x200000ffff668231 */ /* 0x008fe4000034095e */
[----:B------:R-:W-:Y:S03]  /*21320*/  @!P3 HFMA2.BF16_V2 R128, -RZ.H0_H0, RZ.H0_H0, -R104.H0_H0 ;  /* 0x200000ffff80b231 */ /* 0x000fe60000340968 */
[----:B------:R3:W-:Y:S01]  /*21330*/  @!P0 STL.S16 [R1+0x40], R102 ;  /* 0x0000406601008387 */ /* 0x0007e20000100600 */
[----:B------:R-:W-:Y:S03]  /*21340*/  PRMT R85, R102, 0x7610, R85 ;  /* 0x0000761066557816 */ /* 0x000fe60000000055 */
[----:B------:R4:W-:Y:S01]  /*21350*/  @!P3 STL.S16 [R1+0x3c], R128 ;  /* 0x00003c800100b387 */ /* 0x0009e20000100600 */
[----:B------:R-:W-:Y:S02]  /*21360*/  PRMT R86, R128, 0x7610, R86 ;  /* 0x0000761080567816 */ /* 0x000fe40000000056 */
[----:B------:R-:W-:Y:S01]  /*21370*/  @!P0 PRMT R94, R85, 0x5410, RZ ;  /* 0x00005410555e8816 */ /* 0x000fe200000000ff */
[----:B------:R1:W5:Y:S01]  /*21380*/  LDL.S16 R124, [R1+0x18] ;  /* 0x00001800017c7983 */ /* 0x0003620000100600 */
[--C-:B------:R-:W-:Y:S01]  /*21390*/  HSET2.LE.AND R85, R122, R202.reuse, PT ;  /* 0x000000ca7a557233 */ /* 0x100fe20003803000 */
[----:B------:R-:W-:Y:S01]  /*213a0*/  @!P3 PRMT R104, R86, 0x5410, RZ ;  /* 0x000054105668b816 */ /* 0x000fe200000000ff */
[--C-:B------:R-:W-:Y:S01]  /*213b0*/  HSET2.LE.AND R86, R125, R202.reuse, PT ;  /* 0x000000ca7d567233 */ /* 0x100fe20003803000 */
[----:B------:R-:W-:Y:S01]  /*213c0*/  ISETP.GE.U32.AND P0, PT, R225, R2, PT ;  /* 0x00000002e100720c */ /* 0x000fe20003f06070 */
[--C-:B------:R-:W-:Y:S01]  /*213d0*/  HSET2.LE.AND R2, R127, R202.reuse, PT ;  /* 0x000000ca7f027233 */ /* 0x100fe20003803000 */
[----:B------:R-:W-:Y:S01]  /*213e0*/  LOP3.LUT R85, R85, R117, RZ, 0xc0, !PT ;  /* 0x0000007555557212 */ /* 0x000fe200078ec0ff */
[----:B------:R1:W5:Y:S01]  /*213f0*/  LDL.S16 R122, [R1+0x24] ;  /* 0x00002400017a7983 */ /* 0x0003620000100600 */
[----:B------:R-:W-:Y:S02]  /*21400*/  LOP3.LUT R86, R86, R118, RZ, 0xc0, !PT ;  /* 0x0000007656567212 */ /* 0x000fe400078ec0ff */
[----:B------:R-:W-:Y:S01]  /*21410*/  LOP3.LUT R75, R2, R3, RZ, 0xc0, !PT ;  /* 0x00000003024b7212 */ /* 0x000fe200078ec0ff */
[----:B------:R1:W5:Y:S01]  /*21420*/  LDL.S16 R116, [R1+0x20] ;  /* 0x0000200001747983 */ /* 0x0003620000100600 */
[----:B------:R-:W-:Y:S03]  /*21430*/  LOP3.LUT R2, R114, 0xffff, RZ, 0xc0, !PT ;  /* 0x0000ffff72027812 */ /* 0x000fe600078ec0ff */
[-C--:B--2---:R-:W-:Y:S01]  /*21440*/  HMMA.16816.F32.BF16 R4, R84, R88.reuse, R4 ;  /* 0x000000585404723c */ /* 0x084fe20000041804 */
[----:B------:R-:W-:Y:S01]  /*21450*/  STG.E.U16 [R150.64+0x60], R94 ;  /* 0x0000605e96007986 */ /* 0x000fe2000c101520 */
[----:B---3--:R-:W2:Y:S03]  /*21460*/  MUFU.EX2 R102, R235 ;  /* 0x000000eb00667308 */ /* 0x008ea60000000800 */
[----:B------:R-:W-:Y:S01]  /*21470*/  STG.E.U16 [R150.64+0x62], R104 ;  /* 0x0000626896007986 */ /* 0x000fe2000c101520 */
[----:B------:R-:W-:Y:S02]  /*21480*/  SHF.R.U32.HI R2, RZ, 0x8, R2 ;  /* 0x00000008ff027819 */ /* 0x000fe40000011602 */
[C---:B------:R-:W-:Y:S01]  /*21490*/  HMMA.16816.F32.BF16 R8, R72.reuse, R88, R8 ;  /* 0x000000584808723c */ /* 0x040fe20000041808 */
[----:B----4-:R1:W3:Y:S03]  /*214a0*/  LDL.S16 R128, [R1+0x1c] ;  /* 0x00001c0001807983 */ /* 0x0102e60000100600 */
[----:B------:R-:W-:Y:S03]  /*214b0*/  LOP3.LUT R2, R2, 0xffff, RZ, 0xc0, !PT ;  /* 0x0000ffff02027812 */ /* 0x000fe600078ec0ff */
[----:B------:R-:W-:Y:S01]  /*214c0*/  LOP3.LUT R88, R154, 0xff, RZ, 0xc0, !PT ;  /* 0x000000ff9a587812 */ /* 0x000fe200078ec0ff */
[-C--:B------:R-:W-:Y:S03]  /*214d0*/  HMMA.16816.F32.BF16 R12, R72, R90.reuse, R12 ;  /* 0x0000005a480c723c */ /* 0x080fe6000004180c */
[C---:B------:R-:W-:Y:S02]  /*214e0*/  ISETP.GE.U32.AND P3, PT, R225.reuse, R88, PT ;  /* 0x00000058e100720c */ /* 0x040fe40003f66070 */
[----:B------:R-:W-:Y:S03]  /*214f0*/  ISETP.GE.U32.AND P5, PT, R225, R2, PT ;  /* 0x00000002e100720c */ /* 0x000fe60003fa6070 */
[C---:B------:R-:W-:Y:S04]  /*21500*/  HMMA.16816.F32.BF16 R16, R84.reuse, R90, R16 ;  /* 0x0000005a5410723c */ /* 0x040fe80000041810 */
[----:B--2---:R-:W-:Y:S01]  /*21510*/  F2FP.BF16.PACK_AB R92, R190, R102 ;  /* 0x00000066be5c723e */ /* 0x004fe200000010ff */
[----:B------:R-:W-:Y:S01]  /*21520*/  FADD.FTZ R194, R102, R192 ;  /* 0x000000c066c27221 */ /* 0x000fe20000010000 */
[----:B------:R-:W-:Y:S01]  /*21530*/  LOP3.LUT R102, R114, 0xffff, RZ, 0xc0, !PT ;  /* 0x0000ffff72667812 */ /* 0x000fe200078ec0ff */
[----:B------:R-:W-:Y:S01]  /*21540*/  FADD.FTZ R192, R108, R197 ;  /* 0x000000c56cc07221 */ /* 0x000fe20000010000 */
[-C--:B------:R-:W-:Y:S04]  /*21550*/  HMMA.16816.F32.BF16 R20, R84, R76.reuse, R20 ;  /* 0x0000004c5414723c */ /* 0x080fe80000041814 */
[C---:B------:R-:W-:Y:S02]  /*21560*/  PRMT R3, R92.reuse, 0x7632, R3 ;  /* 0x000076325c037816 */ /* 0x040fe40000000003 */
[----:B------:R-:W-:Y:S02]  /*21570*/  SHF.R.U32.HI R114, RZ, 0x18, R114 ;  /* 0x00000018ff727819 */ /* 0x000fe40000011672 */
[C---:B------:R-:W-:Y:S04]  /*21580*/  HMMA.16816.F32.BF16 R24, R72.reuse, R76, R24 ;  /* 0x0000004c4818723c */ /* 0x040fe80000041818 */
[----:B------:R-:W-:Y:S02]  /*21590*/  PRMT R105, R92, 0x5410, R3 ;  /* 0x000054105c697816 */ /* 0x000fe40000000003 */
[----:B------:R-:W-:Y:S02]  /*215a0*/  F2FP.BF16.PACK_AB R108, R189, R108 ;  /* 0x0000006cbd6c723e */ /* 0x000fe400000010ff */
[-C--:B------:R-:W-:Y:S04]  /*215b0*/  HMMA.16816.F32.BF16 R28, R72, R78.reuse, R28 ;  /* 0x0000004e481c723c */ /* 0x080fe8000004181c */
[----:B------:R-:W-:Y:S02]  /*215c0*/  LOP3.LUT R76, R110, 0xff, RZ, 0xc0, !PT ;  /* 0x000000ff6e4c7812 */ /* 0x000fe400078ec0ff */
[----:B------:R-:W-:Y:S02]  /*215d0*/  PRMT R146, R108, 0x7632, R146 ;  /* 0x000076326c927816 */ /* 0x000fe40000000092 */
[C---:B------:R-:W-:Y:S04]  /*215e0*/  HMMA.16816.F32.BF16 R32, R84.reuse, R78, R32 ;  /* 0x0000004e5420723c */ /* 0x040fe80000041820 */
[----:B------:R-:W-:Y:S02]  /*215f0*/  PRMT R114, R76, 0x5410, R114 ;  /* 0x000054104c727816 */ /* 0x000fe40000000072 */
[----:B------:R-:W-:Y:S01]  /*21600*/  LDSM.16.MT88.4 R76, [R167+0x7000] ;  /* 0x00700000a74c783b */ /* 0x000fe20000004200 */
[----:B------:R-:W-:Y:S02]  /*21610*/  PRMT R89, R108, 0x5410, R146 ;  /* 0x000054106c597816 */ /* 0x000fe40000000092 */
[----:B------:R-:W-:Y:S04]  /*21620*/  SHF.R.U32.HI R2, RZ, 0x8, R102 ;  /* 0x00000008ff027819 */ /* 0x000fe80000011666 */
[----:B------:R-:W-:Y:S02]  /*21630*/  PRMT R102, R107, 0x5410, R2 ;  /* 0x000054106b667816 */ /* 0x000fe40000000002 */
[----:B------:R-:W-:Y:S03]  /*21640*/  LOP3.LUT R2, R154, 0xffff, RZ, 0xc0, !PT ;  /* 0x0000ffff9a027812 */ /* 0x000fe600078ec0ff */
[----:B------:R-:W-:Y:S01]  /*21650*/  HSET2.LE.AND R102, R102, R202, PT ;  /* 0x000000ca66667233 */ /* 0x000fe20003803000 */
[----:B------:R-:W-:Y:S04]  /*21660*/  SHF.R.U32.HI R2, RZ, 0x8, R2 ;  /* 0x00000008ff027819 */ /* 0x000fe80000011602 */
[----:B------:R-:W-:Y:S01]  /*21670*/  LOP3.LUT R2, R2, 0xffff, RZ, 0xc0, !PT ;  /* 0x0000ffff02027812 */ /* 0x000fe200078ec0ff */
[----:B-----5:R-:W-:Y:S05]  /*21680*/  @!P1 HFMA2.BF16_V2 R124, -RZ.H0_H0, RZ.H0_H0, -R3.H0_H0 ;  /* 0x200000ffff7c9231 */ /* 0x020fea0000340903 */
[----:B------:R-:W-:Y:S01]  /*21690*/  PRMT R81, R124, 0x7610, R81 ;  /* 0x000076107c517816 */ /* 0x000fe20000000051 */
[----:B------:R-:W-:Y:S03]  /*216a0*/  @!P0 HFMA2.BF16_V2 R122, -RZ.H0_H0, RZ.H0_H0, -R108.H0_H0 ;  /* 0x200000ffff7a8231 */ /* 0x000fe6000034096c */
[----:B------:R-:W-:Y:S01]  /*216b0*/  @!P1 PRMT R3, R81, 0x5410, RZ ;  /* 0x0000541051039816 */ /* 0x000fe200000000ff */
[----:B------:R-:W-:Y:S01]  /*216c0*/  @!P6 HFMA2.BF16_V2 R116, -RZ.H0_H0, RZ.H0_H0, -R146.H0_H0 ;  /* 0x200000ffff74e231 */ /* 0x000fe20000340992 */
[----:B------:R-:W-:Y:S03]  /*216d0*/  PRMT R91, R122, 0x7610, R91 ;  /* 0x000076107a5b7816 */ /* 0x000fe6000000005b */
[----:B------:R-:W-:Y:S01]  /*216e0*/  STG.E.U16 [R156.64+0x60], R3 ;  /* 0x000060039c007986 */ /* 0x000fe2000c101520 */
[----:B------:R-:W-:Y:S02]  /*216f0*/  PRMT R88, R116, 0x7610, R88 ;  /* 0x0000761074587816 */ /* 0x000fe40000000058 */
[----:B------:R-:W-:Y:S02]  /*21700*/  @!P0 PRMT R108, R91, 0x5410, RZ ;  /* 0x000054105b6c8816 */ /* 0x000fe400000000ff */
[----:B------:R-:W-:Y:S02]  /*21710*/  @!P6 PRMT R146, R88, 0x5410, RZ ;  /* 0x000054105892e816 */ /* 0x000fe400000000ff */
[--C-:B------:R-:W-:Y:S01]  /*21720*/  SHF.R.U32.HI R88, RZ, 0x10, R154.reuse ;  /* 0x00000010ff587819 */ /* 0x100fe2000001169a */
[----:B---3--:R-:W-:Y:S01]  /*21730*/  @!P2 HFMA2.BF16_V2 R128, -RZ.H0_H0, RZ.H0_H0, -R92.H0_H0 ;  /* 0x200000ffff80a231 */ /* 0x008fe2000034095c */
[----:B------:R-:W-:Y:S02]  /*21740*/  SHF.R.U32.HI R91, RZ, 0x18, R154 ;  /* 0x00000018ff5b7819 */ /* 0x000fe4000001169a */
[----:B------:R-:W-:Y:S02]  /*21750*/  LOP3.LUT R88, R88, 0xff, RZ, 0xc0, !PT ;  /* 0x000000ff58587812 */ /* 0x000fe400078ec0ff */
[----:B------:R-:W-:Y:S01]  /*21760*/  @!P2 STL.S16 [R1+0x1c], R128 ;  /* 0x00001c800100a387 */ /* 0x000fe20000100600 */
[----:B------:R-:W-:Y:S02]  /*21770*/  PRMT R82, R128, 0x7610, R82 ;  /* 0x0000761080527816 */ /* 0x000fe40000000052 */
[----:B------:R-:W-:Y:S01]  /*21780*/  PRMT R98, R88, 0x5410, R91 ;  /* 0x0000541058627816 */ /* 0x000fe2000000005b */
[----:B------:R-:W-:Y:S01]  /*21790*/  @!P1 STL.S16 [R1+0x18], R124 ;  /* 0x0000187c01009387 */ /* 0x000fe20000100600 */
[----:B------:R-:W-:Y:S02]  /*217a0*/  @!P2 PRMT R92, R82, 0x5410, RZ ;  /* 0x00005410525ca816 */ /* 0x000fe400000000ff */
[----:B------:R-:W-:Y:S01]  /*217b0*/  ISETP.GE.U32.AND P1, PT, R225, R121, PT ;  /* 0x00000079e100720c */ /* 0x000fe20003f26070 */
[----:B------:R1:W2:Y:S01]  /*217c0*/  LDL.S16 R90, [R1+0x14] ;  /* 0x00001400015a7983 */ /* 0x0002a20000100600 */
[----:B------:R-:W-:Y:S02]  /*217d0*/  PRMT R88, R145, 0x5410, R144 ;  /* 0x0000541091587816 */ /* 0x000fe40000000090 */
[C---:B------:R-:W-:Y:S01]  /*217e0*/  ISETP.GE.U32.AND P2, PT, R225.reuse, R2, PT ;  /* 0x00000002e100720c */ /* 0x040fe20003f46070 */
[----:B------:R-:W3:Y:S01]  /*217f0*/  LDSM.16.MT88.4 R80, [R166+0x7000] ;  /* 0x00700000a650783b */ /* 0x000ee20000004200 */
[----:B------:R-:W-:Y:S02]  /*21800*/  LOP3.LUT R2, R154, 0xffff, RZ, 0xc0, !PT ;  /* 0x0000ffff9a027812 */ /* 0x000fe400078ec0ff */
[----:B------:R-:W4:Y:S01]  /*21810*/  MUFU.EX2 R155, R244 ;  /* 0x000000f4009b7308 */ /* 0x000f220000000800 */
[----:B------:R-:W-:Y:S04]  /*21820*/  LOP3.LUT R102, R102, R88, RZ, 0xc0, !PT ;  /* 0x0000005866667212 */ /* 0x000fe800078ec0ff */
[----:B------:R-:W5:Y:S08]  /*21830*/  LDSM.16.MT88.4 R124, [R168+0x7800] ;  /* 0x00780000a87c783b */ /* 0x000f700000004200 */
[----:B------:R-:W-:Y:S04]  /*21840*/  STG.E.U16 [R156.64+0x5e], R92 ;  /* 0x00005e5c9c007986 */ /* 0x000fe8000c101520 */
[----:B------:R-:W-:Y:S04]  /*21850*/  @!P0 STL.S16 [R1+0x24], R122 ;  /* 0x0000247a01008387 */ /* 0x000fe80000100600 */
[----:B------:R-:W-:Y:S04]  /*21860*/  STG.E.U16 [R152.64+0x60], R108 ;  /* 0x0000606c98007986 */ /* 0x000fe8000c101520 */
[----:B------:R-:W-:Y:S01]  /*21870*/  @!P6 STL.S16 [R1+0x20], R116 ;  /* 0x000020740100e387 */ /* 0x000fe20000100600 */
[----:B------:R-:W-:Y:S03]  /*21880*/  ISETP.GE.U32.AND P6, PT, R225, R195, PT ;  /* 0x000000c3e100720c */ /* 0x000fe60003fc6070 */
[----:B------:R-:W1:Y:S01]  /*21890*/  LDSM.16.MT88.4 R116, [R166+0x7800] ;  /* 0x00780000a674783b */ /* 0x000e620000004200 */
[-C--:B---3--:R-:W-:Y:S07]  /*218a0*/  HMMA.16816.F32.BF16 R36, R84, R80.reuse, R36 ;  /* 0x000000505424723c */ /* 0x088fee0000041824 */
[----:B------:R-:W-:Y:S01]  /*218b0*/  STG.E.U16 [R152.64+0x62], R146 ;  /* 0x0000629298007986 */ /* 0x000fe2000c101520 */
[C---:B------:R-:W-:Y:S07]  /*218c0*/  HMMA.16816.F32.BF16 R40, R72.reuse, R80, R40 ;  /* 0x000000504828723c */ /* 0x040fee0000041828 */
[----:B------:R-:W-:Y:S01]  /*218d0*/  LOP3.LUT R81, R0, 0xffff, RZ, 0xc0, !PT ;  /* 0x0000ffff00517812 */ /* 0x000fe200078ec0ff */
[-C--:B------:R-:W-:Y:S04]  /*218e0*/  HMMA.16816.F32.BF16 R44, R72, R82.reuse, R44 ;  /* 0x00000052482c723c */ /* 0x080fe8000004182c */
[----:B------:R-:W-:Y:S02]  /*218f0*/  SHF.R.U32.HI R81, RZ, 0x8, R81 ;  /* 0x00000008ff517819 */ /* 0x000fe40000011651 */
[----:B------:R-:W-:Y:S02]  /*21900*/  SHF.R.U32.HI R80, RZ, 0x10, R111 ;  /* 0x00000010ff507819 */ /* 0x000fe4000001166f */
[C---:B------:R-:W-:Y:S08]  /*21910*/  HMMA.16816.F32.BF16 R48, R84.reuse, R82, R48 ;  /* 0x000000525430723c */ /* 0x040ff00000041830 */
[-C--:B------:R-:W-:Y:S08]  /*21920*/  HMMA.16816.F32.BF16 R52, R84, R76.reuse, R52 ;  /* 0x0000004c5434723c */ /* 0x080ff00000041834 */
[C---:B------:R-:W-:Y:S08]  /*21930*/  HMMA.16816.F32.BF16 R56, R72.reuse, R76, R56 ;  /* 0x0000004c4838723c */ /* 0x040ff00000041838 */
[-C--:B------:R-:W-:Y:S07]  /*21940*/  HMMA.16816.F32.BF16 R60, R72, R78.reuse, R60 ;  /* 0x0000004e483c723c */ /* 0x080fee000004183c */
[----:B------:R-:W-:Y:S01]  /*21950*/  PRMT R72, R141, 0x5410, R140 ;  /* 0x000054108d487816 */ /* 0x000fe2000000008c */
[----:B------:R-:W-:Y:S07]  /*21960*/  HMMA.16816.F32.BF16 R64, R84, R78, R64 ;  /* 0x0000004e5440723c */ /* 0x000fee0000041840 */
[--C-:B------:R-:W-:Y:S02]  /*21970*/  HSET2.LE.AND R79, R98, R202.reuse, PT ;  /* 0x000000ca624f7233 */ /* 0x100fe40003803000 */
[----:B--2---:R-:W-:Y:S05]  /*21980*/  @!P1 HFMA2.BF16_V2 R90, -RZ.H0_H0, RZ.H0_H0, -R145.H0_H0 ;  /* 0x200000ffff5a9231 */ /* 0x004fea0000340991 */
[----:B------:R2:W-:Y:S01]  /*21990*/  @!P1 STL.S16 [R1+0x14], R90 ;  /* 0x0000145a01009387 */ /* 0x0005e20000100600 */
[----:B------:R-:W-:Y:S03]  /*219a0*/  PRMT R95, R90, 0x7610, R95 ;  /* 0x000076105a5f7816 */ /* 0x000fe6000000005f */
[----:B------:R3:W3:Y:S01]  /*219b0*/  LDL.S16 R109, [R1+0x10] ;  /* 0x00001000016d7983 */ /* 0x0006e20000100600 */
[----:B------:R-:W-:Y:S02]  /*219c0*/  @!P1 PRMT R145, R95, 0x5410, RZ ;  /* 0x000054105f919816 */ /* 0x000fe400000000ff */
[----:B------:R-:W-:Y:S01]  /*219d0*/  LOP3.LUT R95, R0, 0xff, RZ, 0xc0, !PT ;  /* 0x000000ff005f7812 */ /* 0x000fe200078ec0ff */
[----:B------:R1:W3:Y:S03]  /*219e0*/  LDL.S16 R201, [R1+0xc] ;  /* 0x00000c0001c97983 */ /* 0x0002e60000100600 */
[----:B------:R-:W-:Y:S01]  /*219f0*/  PRMT R81, R95, 0x5410, R81 ;  /* 0x000054105f517816 */ /* 0x000fe20000000051 */
[----:B------:R1:W3:Y:S04]  /*21a00*/  LDL.S16 R197, [R1+0x8] ;  /* 0x0000080001c57983 */ /* 0x0002e80000100600 */
[----:B------:R1:W3:Y:S01]  /*21a10*/  LDL.S16 R82, [R1+0x4] ;  /* 0x0000040001527983 */ /* 0x0002e20000100600 */
[--C-:B------:R-:W-:Y:S03]  /*21a20*/  HSET2.LE.AND R76, R81, R202.reuse, PT ;  /* 0x000000ca514c7233 */ /* 0x100fe60003803000 */
[----:B------:R1:W3:Y:S02]  /*21a30*/  LDL.S16 R81, [R1] ;  /* 0x0000000001517983 */ /* 0x0002e40000100600 */
[----:B------:R-:W-:Y:S02]  /*21a40*/  LOP3.LUT R76, R76, R105, RZ, 0xc0, !PT ;  /* 0x000000694c4c7212 */ /* 0x000fe400078ec0ff */
[----:B------:R-:W-:Y:S01]  /*21a50*/  STG.E.U16 [R148.64+0x70], R145 ;  /* 0x0000709194007986 */ /* 0x000fe2000c101520 */
[----:B--2---:R-:W-:Y:S02]  /*21a60*/  SHF.R.U32.HI R90, RZ, 0x8, R2 ;  /* 0x00000008ff5a7819 */ /* 0x004fe40000011602 */
[----:B------:R-:W-:Y:S02]  /*21a70*/  SHF.R.U32.HI R2, RZ, 0x10, R154 ;  /* 0x00000010ff027819 */ /* 0x000fe4000001169a */
[----:B------:R-:W-:Y:S02]  /*21a80*/  PRMT R107, R93, 0x5410, R90 ;  /* 0x000054105d6b7816 */ /* 0x000fe4000000005a */
[----:B------:R-:W-:Y:S02]  /*21a90*/  LOP3.LUT R2, R2, 0xff, RZ, 0xc0, !PT ;  /* 0x000000ff02027812 */ /* 0x000fe400078ec0ff */
[----:B------:R-:W-:Y:S01]  /*21aa0*/  LOP3.LUT R93, R111, 0xff, RZ, 0xc0, !PT ;  /* 0x000000ff6f5d7812 */ /* 0x000fe200078ec0ff */
[--C-:B------:R-:W-:Y:S01]  /*21ab0*/  HSET2.LE.AND R78, R107, R202.reuse, PT ;  /* 0x000000ca6b4e7233 */ /* 0x100fe20003803000 */
[----:B------:R-:W-:Y:S02]  /*21ac0*/  ISETP.GE.U32.AND P1, PT, R225, R2, PT ;  /* 0x00000002e100720c */ /* 0x000fe40003f26070 */
[----:B------:R-:W-:Y:S02]  /*21ad0*/  LOP3.LUT R2, R111, 0xffff, RZ, 0xc0, !PT ;  /* 0x0000ffff6f027812 */ /* 0x000fe400078ec0ff */
[----:B------:R-:W-:Y:S02]  /*21ae0*/  SHF.R.U32.HI R111, RZ, 0x18, R111 ;  /* 0x00000018ff6f7819 */ /* 0x000fe4000001166f */
[----:B------:R-:W-:Y:S02]  /*21af0*/  SHF.R.U32.HI R91, RZ, 0x8, R2 ;  /* 0x00000008ff5b7819 */ /* 0x000fe40000011602 */
[----:B------:R-:W-:Y:S02]  /*21b00*/  LOP3.LUT R2, R80, 0xff, RZ, 0xc0, !PT ;  /* 0x000000ff50027812 */ /* 0x000fe400078ec0ff */
[--C-:B------:R-:W-:Y:S02]  /*21b10*/  SHF.R.U32.HI R90, RZ, 0x10, R0.reuse ;  /* 0x00000010ff5a7819 */ /* 0x100fe40000011600 */
[----:B------:R-:W-:Y:S02]  /*21b20*/  PRMT R111, R2, 0x5410, R111 ;  /* 0x00005410026f7816 */ /* 0x000fe4000000006f */
[----:B------:R-:W-:Y:S02]  /*21b30*/  PRMT R91, R93, 0x5410, R91 ;  /* 0x000054105d5b7816 */ /* 0x000fe4000000005b */
[----:B------:R-:W-:Y:S01]  /*21b40*/  SHF.R.U32.HI R80, RZ, 0x18, R0 ;  /* 0x00000018ff507819 */ /* 0x000fe20000011600 */
[--C-:B------:R-:W-:Y:S01]  /*21b50*/  HSET2.LE.AND R101, R111, R202.reuse, PT ;  /* 0x000000ca6f657233 */ /* 0x100fe20003803000 */
[----:B------:R-:W-:Y:S01]  /*21b60*/  LOP3.LUT R0, R90, 0xff, RZ, 0xc0, !PT ;  /* 0x000000ff5a007812 */ /* 0x000fe200078ec0ff */
[--C-:B------:R-:W-:Y:S01]  /*21b70*/  HSET2.LE.AND R100, R91, R202.reuse, PT ;  /* 0x000000ca5b647233 */ /* 0x100fe20003803000 */
[----:B----4-:R-:W-:Y:S02]  /*21b80*/  F2FP.BF16.PACK_AB R2, R147, R155 ;  /* 0x0000009b9302723e */ /* 0x010fe400000010ff */
[----:B------:R-:W-:Y:S01]  /*21b90*/  LOP3.LUT R101, R101, R103, RZ, 0xc0, !PT ;  /* 0x0000006765657212 */ /* 0x000fe200078ec0ff */
[----:B------:R-:W-:Y:S01]  /*21ba0*/  HSET2.LE.AND R103, R114, R202, PT ;  /* 0x000000ca72677233 */ /* 0x000fe20003803000 */
[----:B------:R-:W-:Y:S01]  /*21bb0*/  PRMT R80, R0, 0x5410, R80 ;  /* 0x0000541000507816 */ /* 0x000fe20000000050 */
[----:B------:R-:W-:Y:S01]  /*21bc0*/  @!P1 HFMA2.BF16_V2 R252, -RZ.H0_H0, RZ.H0_H0, -R2.H0_H0 ;  /* 0x200000fffffc9231 */ /* 0x000fe20000340902 */
[----:B------:R-:W-:Y:S02]  /*21bd0*/  PRMT R0, R2, 0x7632, R0 ;  /* 0x0000763202007816 */ /* 0x000fe40000000000 */
[----:B------:R-:W-:Y:S01]  /*21be0*/  LOP3.LUT R103, R103, R72, RZ, 0xc0, !PT ;  /* 0x0000004867677212 */ /* 0x000fe200078ec0ff */
[----:B------:R-:W-:Y:S01]  /*21bf0*/  HSET2.LE.AND R77, R80, R202, PT ;  /* 0x000000ca504d7233 */ /* 0x000fe20003803000 */
[----:B------:R-:W-:Y:S01]  /*21c00*/  LOP3.LUT R100, R100, R106, RZ, 0xc0, !PT ;  /* 0x0000006a64647212 */ /* 0x000fe200078ec0ff */
[----:B------:R-:W2:Y:S01]  /*21c10*/  LDSM.16.MT88.4 R72, [R167+0x7800] ;  /* 0x00780000a748783b */ /* 0x000ea20000004200 */
[----:B------:R-:W-:Y:S02]  /*21c20*/  PRMT R80, R143, 0x5410, R142 ;  /* 0x000054108f507816 */ /* 0x000fe4000000008e */
[----:B------:R-:W-:Y:S02]  /*21c30*/  PRMT R3, R2, 0x5410, R0 ;  /* 0x0000541002037816 */ /* 0x000fe40000000000 */
[----:B------:R-:W-:Y:S01]  /*21c40*/  @!P1 PRMT R2, R252, 0x5410, RZ ;  /* 0x00005410fc029816 */ /* 0x000fe200000000ff */
[-C--:B------:R-:W-:Y:S05]  /*21c50*/  HMMA.16816.F32.BF16 R136, R100, R132.reuse, R4 ;  /* 0x000000846488723c */ /* 0x080fea0000041804 */
[----:B------:R-:W-:Y:S02]  /*21c60*/  LOP3.LUT R79, R79, R3, RZ, 0xc0, !PT ;  /* 0x000000034f4f7212 */ /* 0x000fe400078ec0ff */
[----:B------:R-:W-:Y:S02]  /*21c70*/  LOP3.LUT R77, R77, R89, RZ, 0xc0, !PT ;  /* 0x000000594d4d7212 */ /* 0x000fe400078ec0ff */
[----:B------:R-:W-:Y:S03]  /*21c80*/  LOP3.LUT R78, R78, R80, RZ, 0xc0, !PT ;  /* 0x000000504e4e7212 */ /* 0x000fe600078ec0ff */
[----:B------:R-:W-:Y:S04]  /*21c90*/  SHF.R.U32.HI R154, RZ, 0x18, R154 ;  /* 0x00000018ff9a7819 */ /* 0x000fe8000001169a */
[C---:B------:R-:W-:Y:S04]  /*21ca0*/  HMMA.16816.F32.BF16 R112, R76.reuse, R132, R8 ;  /* 0x000000844c70723c */ /* 0x040fe80000041808 */
[----:B------:R-:W-:Y:S04]  /*21cb0*/  ISETP.GE.U32.AND P0, PT, R225, R154, PT ;  /* 0x0000009ae100720c */ /* 0x000fe80003f06070 */
[-C--:B------:R-:W-:Y:S08]  /*21cc0*/  HMMA.16816.F32.BF16 R104, R76, R134.reuse, R12 ;  /* 0x000000864c68723c */ /* 0x080ff0000004180c */
[C---:B------:R-:W-:Y:S04]  /*21cd0*/  HMMA.16816.F32.BF16 R132, R100.reuse, R134, R16 ;  /* 0x000000866484723c */ /* 0x040fe80000041810 */
[----:B------:R-:W-:Y:S04]  /*21ce0*/  @!P0 HFMA2.BF16_V2 R247, -RZ.H0_H0, RZ.H0_H0, -R0.H0_H0 ;  /* 0x200000fffff78231 */ /* 0x000fe80000340900 */
[-C--:B-----5:R-:W-:Y:S04]  /*21cf0*/  HMMA.16816.F32.BF16 R128, R100, R124.reuse, R20 ;  /* 0x0000007c6480723c */ /* 0x0a0fe80000041814 */
[----:B------:R-:W-:Y:S02]  /*21d00*/  @!P0 PRMT R0, R247, 0x5410, RZ ;  /* 0x00005410f7008816 */ /* 0x000fe400000000ff */
[----:B------:R-:W-:Y:S02]  /*21d10*/  ISETP.GT.AND P0, PT, R193, UR15, PT ;  /* 0x0000000fc1007c0c */ /* 0x000fe4000bf04270 */
[C---:B------:R-:W-:Y:S08]  /*21d20*/  HMMA.16816.F32.BF16 R96, R76.reuse, R124, R24 ;  /* 0x0000007c4c60723c */ /* 0x040ff00000041818 */
[-C--:B------:R-:W-:Y:S08]  /*21d30*/  HMMA.16816.F32.BF16 R92, R76, R126.reuse, R28 ;  /* 0x0000007e4c5c723c */ /* 0x080ff0000004181c */
[C---:B------:R-:W-:Y:S08]  /*21d40*/  HMMA.16816.F32.BF16 R124, R100.reuse, R126, R32 ;  /* 0x0000007e647c723c */ /* 0x040ff00000041820 */
[-C--:B-1----:R-:W-:Y:S08]  /*21d50*/  HMMA.16816.F32.BF16 R120, R100, R116.reuse, R36 ;  /* 0x000000746478723c */ /* 0x082ff00000041824 */
[C---:B------:R-:W-:Y:S08]  /*21d60*/  HMMA.16816.F32.BF16 R88, R76.reuse, R116, R40 ;  /* 0x000000744c58723c */ /* 0x040ff00000041828 */
[-C--:B------:R-:W-:Y:S08]  /*21d70*/  HMMA.16816.F32.BF16 R84, R76, R118.reuse, R44 ;  /* 0x000000764c54723c */ /* 0x080ff0000004182c */
[C---:B------:R-:W-:Y:S04]  /*21d80*/  HMMA.16816.F32.BF16 R116, R100.reuse, R118, R48 ;  /* 0x000000766474723c */ /* 0x040fe80000041830 */
[----:B---3--:R-:W-:Y:S02]  /*21d90*/  @!P5 HFMA2.BF16_V2 R109, -RZ.H0_H0, RZ.H0_H0, -R144.H0_H0 ;  /* 0x200000ffff6dd231 */ /* 0x008fe40000340990 */
[----:B------:R-:W-:Y:S03]  /*21da0*/  @!P6 HFMA2.BF16_V2 R201, -RZ.H0_H0, RZ.H0_H0, -R141.H0_H0 ;  /* 0x200000ffffc9e231 */ /* 0x000fe6000034098d */
[----:B------:R2:W-:Y:S03]  /*21db0*/  @!P5 STL.S16 [R1+0x10], R109 ;  /* 0x0000106d0100d387 */ /* 0x0005e60000100600 */
[----:B------:R-:W-:Y:S01]  /*21dc0*/  PRMT R7, R109, 0x7610, R7 ;  /* 0x000076106d077816 */ /* 0x000fe20000000007 */
[----:B------:R-:W-:Y:S01]  /*21dd0*/  @!P4 HFMA2.BF16_V2 R197, -RZ.H0_H0, RZ.H0_H0, -R140.H0_H0 ;  /* 0x200000ffffc5c231 */ /* 0x000fe2000034098c */
[----:B------:R-:W-:Y:S02]  /*21de0*/  @!P6 STL.S16 [R1+0xc], R201 ;  /* 0x00000cc90100e387 */ /* 0x000fe40000100600 */
[----:B------:R-:W-:Y:S01]  /*21df0*/  @!P5 PRMT R144, R7, 0x5410, RZ ;  /* 0x000054100790d816 */ /* 0x000fe200000000ff */
[----:B------:R-:W-:Y:S01]  /*21e00*/  @!P3 HFMA2.BF16_V2 R82, -RZ.H0_H0, RZ.H0_H0, -R143.H0_H0 ;  /* 0x200000ffff52b231 */ /* 0x000fe2000034098f */
[----:B------:R-:W-:Y:S01]  /*21e10*/  @!P4 STL.S16 [R1+0x8], R197 ;  /* 0x000008c50100c387 */ /* 0x000fe20000100600 */
[----:B------:R-:W-:Y:S01]  /*21e20*/  PRMT R6, R201, 0x7610, R6 ;  /* 0x00007610c9067816 */ /* 0x000fe20000000006 */
[----:B------:R-:W-:Y:S02]  /*21e30*/  @!P2 HFMA2.BF16_V2 R81, -RZ.H0_H0, RZ.H0_H0, -R142.H0_H0 ;  /* 0x200000ffff51a231 */ /* 0x000fe4000034098e */
[----:B------:R-:W-:Y:S01]  /*21e40*/  @!P3 STL.S16 [R1+0x4], R82 ;  /* 0x000004520100b387 */ /* 0x000fe20000100600 */
[----:B------:R-:W-:Y:S02]  /*21e50*/  PRMT R5, R197, 0x7610, R5 ;  /* 0x00007610c5057816 */ /* 0x000fe40000000005 */
[----:B------:R-:W-:Y:S01]  /*21e60*/  @!P6 PRMT R141, R6, 0x5410, RZ ;  /* 0x00005410068de816 */ /* 0x000fe200000000ff */
[----:B------:R1:W-:Y:S01]  /*21e70*/  @!P2 STL.S16 [R1], R81 ;  /* 0x000000510100a387 */ /* 0x0003e20000100600 */
[----:B------:R-:W-:Y:S01]  /*21e80*/  @!P4 PRMT R140, R5, 0x5410, RZ ;  /* 0x00005410058cc816 */ /* 0x000fe200000000ff */
[----:B------:R-:W-:Y:S01]  /*21e90*/  FADD.FTZ R5, R163, R198 ;  /* 0x000000c6a3057221 */ /* 0x000fe20000010000 */
[----:B------:R-:W-:Y:S01]  /*21ea0*/  PRMT R4, R82, 0x7610, R4 ;  /* 0x0000761052047816 */ /* 0x000fe20000000004 */
[----:B------:R-:W-:Y:S01]  /*21eb0*/  STG.E.U16 [R148.64+0x72], R144 ;  /* 0x0000729094007986 */ /* 0x000fe2000c101520 */
[----:B------:R-:W-:Y:S01]  /*21ec0*/  PRMT R3, R81, 0x7610, R3 ;  /* 0x0000761051037816 */ /* 0x000fe20000000003 */
[----:B------:R-:W-:Y:S01]  /*21ed0*/  FADD.FTZ R230, R162, R5 ;  /* 0x00000005a2e67221 */ /* 0x000fe20000010000 */
[----:B------:R-:W-:Y:S01]  /*21ee0*/  @!P3 PRMT R143, R4, 0x5410, RZ ;  /* 0x00005410048fb816 */ /* 0x000fe200000000ff */
[----:B------:R-:W-:Y:S01]  /*21ef0*/  STG.E.U16 [R150.64+0x70], R141 ;  /* 0x0000708d96007986 */ /* 0x000fe2000c101520 */
[-C--:B--2---:R-:W-:Y:S03]  /*21f00*/  HMMA.16816.F32.BF16 R108, R100, R72.reuse, R52 ;  /* 0x00000048646c723c */ /* 0x084fe60000041834 */
[----:B------:R-:W-:Y:S01]  /*21f10*/  @!P2 PRMT R142, R3, 0x5410, RZ ;  /* 0x00005410038ea816 */ /* 0x000fe200000000ff */
[----:B------:R-:W-:Y:S01]  /*21f20*/  FADD.FTZ R3, R189, R192 ;  /* 0x000000c0bd037221 */ /* 0x000fe20000010000 */
[----:B------:R-:W-:Y:S04]  /*21f30*/  STG.E.U16 [R150.64+0x72], R140 ;  /* 0x0000728c96007986 */ /* 0x000fe8000c101520 */
[----:B------:R-:W-:Y:S04]  /*21f40*/  STG.E.U16 [R156.64+0x6e], R143 ;  /* 0x00006e8f9c007986 */ /* 0x000fe8000c101520 */
[----:B------:R-:W-:Y:S01]  /*21f50*/  STG.E.U16 [R156.64+0x70], R142 ;  /* 0x0000708e9c007986 */ /* 0x000fe2000c101520 */
[C---:B-1----:R-:W-:Y:S03]  /*21f60*/  HMMA.16816.F32.BF16 R80, R76.reuse, R72, R56 ;  /* 0x000000484c50723c */ /* 0x042fe60000041838 */
[----:B------:R1:W-:Y:S04]  /*21f70*/  STG.E.U16 [R152.64+0x70], R2 ;  /* 0x0000700298007986 */ /* 0x0003e8000c101520 */
[----:B------:R2:W-:Y:S01]  /*21f80*/  STG.E.U16 [R152.64+0x72], R0 ;  /* 0x0000720098007986 */ /* 0x0005e2000c101520 */
[----:B------:R-:W-:Y:S01]  /*21f90*/  IMAD.MOV.U32 R73, RZ, RZ, R68 ;  /* 0x000000ffff497224 */ /* 0x000fe200078e0044 */
[-C--:B------:R-:W-:Y:S03]  /*21fa0*/  HMMA.16816.F32.BF16 R76, R76, R74.reuse, R60 ;  /* 0x0000004a4c4c723c */ /* 0x080fe6000004183c */
[----:B------:R-:W-:Y:S05]  /*21fb0*/  IMAD.MOV.U32 R72, RZ, RZ, R70 ;  /* 0x000000ffff487224 */ /* 0x000fea00078e0046 */
[----:B------:R-:W-:Y:S07]  /*21fc0*/  HMMA.16816.F32.BF16 R100, R100, R74, R64 ;  /* 0x0000004a6464723c */ /* 0x000fee0000041840 */
[----:B------:R-:W-:Y:S02]  /*21fd0*/  IMAD.MOV.U32 R75, RZ, RZ, R193 ;  /* 0x000000ffff4b7224 */ /* 0x000fe400078e00c1 */
[----:B------:R-:W-:Y:S03]  /*21fe0*/  IMAD.MOV.U32 R74, RZ, RZ, R69 ;  /* 0x000000ffff4a7224 */ /* 0x000fe600078e0045 */
[----:B-1----:R-:W-:Y:S02]  /*21ff0*/  FADD.FTZ R2, R191, R196 ;  /* 0x000000c4bf027221 */ /* 0x002fe40000010000 */
[----:B--2---:R-:W-:Y:S02]  /*22000*/  FADD.FTZ R0, R190, R194 ;  /* 0x000000c2be007221 */ /* 0x004fe40000010000 */
[----:B------:R-:W-:Y:S02]  /*22010*/  FADD.FTZ R4, R161, R2 ;  /* 0x00000002a1047221 */ /* 0x000fe40000010000 */
[----:B------:R-:W-:Y:S02]  /*22020*/  FADD.FTZ R2, R159, R0 ;  /* 0x000000009f027221 */ /* 0x000fe40000010000 */
[----:B------:R-:W-:Y:S02]  /*22030*/  FADD.FTZ R0, R155, R3 ;  /* 0x000000039b007221 */ /* 0x000fe40000010000 */
[----:B------:R-:W-:Y:S02]  /*22040*/  FADD.FTZ R229, R160, R4 ;  /* 0x00000004a0e57221 */ /* 0x000fe40000010000 */
[----:B------:R-:W-:Y:S02]  /*22050*/  FADD.FTZ R224, R158, R2 ;  /* 0x000000029ee07221 */ /* 0x000fe40000010000 */
[----:B------:R-:W-:Y:S02]  /*22060*/  FADD.FTZ R228, R147, R0 ;  /* 0x0000000093e47221 */ /* 0x000fe40000010000 */
[----:B------:R-:W-:Y:S01]  /*22070*/  IMAD.MOV.U32 R2, RZ, RZ, R71 ;  /* 0x000000ffff027224 */ /* 0x000fe200078e0047 */
[----:B------:R-:W-:-:S05]  /*22080*/  @P0 BRA `(.L_x_1840) ;  /* 0xffff8d5000000947 */ /* 0x000fca000383ffff */
.L_x_1839:
[----:B------:R-:W2:Y:S01]  /*22090*/  LDL.LU R58, [R1+0x10c] ;  /* 0x00010c00013a7983 */ /* 0x000ea20000300800 */
[----:B------:R-:W1:Y:S01]  /*220a0*/  LDC.U8 R40, c[0x0][0x329] ;  /* 0x0000ca40ff287b82 */ /* 0x000e620000000000 */
[----:B------:R-:W-:Y:S02]  /*220b0*/  BSSY B0, `(.L_x_1843) ;  /* 0x0000137000007945 */ /* 0x000fe40003800000 */
[----:B------:R-:W3:Y:S04]  /*220c0*/  SHFL.BFLY PT, R4, R228, 0x2, 0x1f ;  /* 0x0c401f00e4047f89 */ /* 0x000ee800000e0000 */
[----:B------:R-:W4:Y:S04]  /*220d0*/  SHFL.BFLY PT, R0, R230, 0x2, 0x1f ;  /* 0x0c401f00e6007f89 */ /* 0x000f2800000e0000 */
[----:B------:R-:W1:Y:S04]  /*220e0*/  SHFL.BFLY PT, R5, R224, 0x2, 0x1f ;  /* 0x0c401f00e0057f89 */ /* 0x000e6800000e0000 */
[----:B------:R-:W1:Y:S04]  /*220f0*/  SHFL.BFLY PT, R2, R229, 0x2, 0x1f ;  /* 0x0c401f00e5027f89 */ /* 0x000e6800000e0000 */
[----:B------:R-:W1:Y:S04]  /*22100*/  S2R R55, SR_TID.X ;  /* 0x0000000000377919 */ /* 0x000e680000002100 */
[----:B------:R-:W2:Y:S01]  /*22110*/  S2R R57, SR_CTAID.Y ;  /* 0x0000000000397919 */ /* 0x000ea20000002600 */
[----:B---3--:R-:W-:-:S02]  /*22120*/  FADD.FTZ R4, R4, R228 ;  /* 0x000000e404047221 */ /* 0x008fc40000010000 */
[----:B----4-:R-:W-:-:S03]  /*22130*/  FADD.FTZ R0, R0, R230 ;  /* 0x000000e600007221 */ /* 0x010fc60000010000 */
[----:B------:R-:W3:Y:S01]  /*22140*/  SHFL.BFLY PT, R6, R4, 0x1, 0x1f ;  /* 0x0c201f0004067f89 */ /* 0x000ee200000e0000 */
[----:B-1----:R-:W-:-:S03]  /*22150*/  FADD.FTZ R5, R5, R224 ;  /* 0x000000e005057221 */ /* 0x002fc60000010000 */
[----:B------:R-:W1:Y:S01]  /*22160*/  SHFL.BFLY PT, R3, R0, 0x1, 0x1f ;  /* 0x0c201f0000037f89 */ /* 0x000e6200000e0000 */
[----:B------:R-:W-:-:S03]  /*22170*/  FADD.FTZ R229, R2, R229 ;  /* 0x000000e502e57221 */ /* 0x000fc60000010000 */
[----:B------:R-:W4:Y:S01]  /*22180*/  SHFL.BFLY PT, R7, R5, 0x1, 0x1f ;  /* 0x0c201f0005077f89 */ /* 0x000f2200000e0000 */
[----:B------:R-:W-:-:S03]  /*22190*/  SHF.R.S32.HI R56, RZ, 0x1f, R55 ;  /* 0x0000001fff387819 */ /* 0x000fc60000011437 */
[----:B------:R-:W4:Y:S01]  /*221a0*/  SHFL.BFLY PT, R8, R229, 0x1, 0x1f ;  /* 0x0c201f00e5087f89 */ /* 0x000f2200000e0000 */
[-C--:B------:R-:W-:Y:S01]  /*221b0*/  LEA.HI R54, R56, R55.reuse, RZ, 0x5 ;  /* 0x0000003738367211 */ /* 0x080fe200078f28ff */
[----:B---3--:R-:W-:Y:S01]  /*221c0*/  FADD.FTZ R39, R4, R6 ;  /* 0x0000000604277221 */ /* 0x008fe20000010000 */
[----:B------:R-:W-:Y:S01]  /*221d0*/  LEA.HI R4, R56, R55, RZ, 0x2 ;  /* 0x0000003738047211 */ /* 0x000fe200078f10ff */
[----:B-1----:R-:W-:-:S03]  /*221e0*/  FADD.FTZ R37, R0, R3 ;  /* 0x0000000300257221 */ /* 0x002fc60000010000 */
[--C-:B------:R-:W-:Y:S02]  /*221f0*/  SHF.R.S32.HI R0, RZ, 0x2, R4.reuse ;  /* 0x00000002ff007819 */ /* 0x100fe40000011404 */
[----:B------:R-:W-:Y:S01]  /*22200*/  FSETP.NE.FTZ.AND P4, PT, R39, RZ, PT ;  /* 0x000000ff2700720b */ /* 0x000fe20003f95000 */
[----:B----4-:R-:W-:Y:S01]  /*22210*/  FADD.FTZ R38, R5, R7 ;  /* 0x0000000705267221 */ /* 0x010fe20000010000 */
[----:B------:R-:W-:Y:S02]  /*22220*/  SHF.R.S32.HI R5, RZ, 0x1f, R4 ;  /* 0x0000001fff057819 */ /* 0x000fe40000011404 */
[----:B------:R-:W-:Y:S01]  /*22230*/  LOP3.LUT R4, R4, 0x3ffffffc, RZ, 0xc0, !PT ;  /* 0x3ffffffc04047812 */ /* 0x000fe200078ec0ff */
[----:B------:R-:W-:Y:S01]  /*22240*/  FADD.FTZ R229, R229, R8 ;  /* 0x00000008e5e57221 */ /* 0x000fe20000010000 */
[----:B------:R-:W-:Y:S02]  /*22250*/  FSETP.NE.FTZ.AND P3, PT, R37, RZ, PT ;  /* 0x000000ff2500720b */ /* 0x000fe40003f75000 */
[----:B------:R-:W-:-:S02]  /*22260*/  FSETP.NE.FTZ.AND P5, PT, R38, RZ, PT ;  /* 0x000000ff2600720b */ /* 0x000fc40003fb5000 */
[----:B------:R-:W-:Y:S02]  /*22270*/  SHF.R.S32.HI R7, RZ, 0x5, R54 ;  /* 0x00000005ff077819 */ /* 0x000fe40000011436 */
[----:B------:R-:W-:Y:S02]  /*22280*/  IADD3 R4, -R4, R55, RZ ;  /* 0x0000003704047210 */ /* 0x000fe40007ffe1ff */
[----:B------:R-:W-:Y:S02]  /*22290*/  LEA.HI R5, R5, R0, RZ, 0x3 ;  /* 0x0000000005057211 */ /* 0x000fe400078f18ff */
[----:B------:R-:W-:Y:S02]  /*222a0*/  LEA R33, R7, R4, 0x9 ;  /* 0x0000000407217211 */ /* 0x000fe400078e48ff */
[----:B------:R-:W-:Y:S02]  /*222b0*/  MOV R4, 0x3f800000 ;  /* 0x3f80000000047802 */ /* 0x000fe40000000f00 */
[----:B------:R-:W-:-:S02]  /*222c0*/  FSETP.NE.FTZ.AND P6, PT, R229, RZ, PT ;  /* 0x000000ffe500720b */ /* 0x000fc40003fd5000 */
[----:B------:R-:W-:Y:S02]  /*222d0*/  LOP3.LUT R16, R5, 0xfffffff8, RZ, 0xc0, !PT ;  /* 0xfffffff805107812 */ /* 0x000fe400078ec0ff */
[----:B------:R-:W-:Y:S01]  /*222e0*/  @P5 MUFU.RCP R4, R38 ;  /* 0x0000002600045308 */ /* 0x000fe20000001000 */
[----:B------:R-:W-:Y:S02]  /*222f0*/  MOV R5, 0x3f800000 ;  /* 0x3f80000000057802 */ /* 0x000fe40000000f00 */
[----:B------:R-:W-:-:S05]  /*22300*/  IMAD.IADD R16, R0, 0x1, -R16 ;  /* 0x0000000100107824 */ /* 0x000fca00078e0a10 */
[----:B------:R-:W-:Y:S01]  /*22310*/  @P4 MUFU.RCP R5, R39 ;  /* 0x0000002700054308 */ /* 0x000fe20000001000 */
[----:B--2---:R-:W-:-:S13]  /*22320*/  ISETP.NE.AND P0, PT, R58, -0x1, PT ;  /* 0xffffffff3a00780c */ /* 0x004fda0003f05270 */
[----:B------:R-:W-:Y:S01]  /*22330*/  @P0 IMAD.WIDE.U32 R2, R58, c[0x0][0x1e8], RZ ;  /* 0x00007a003a020a25 */ /* 0x000fe200078e00ff */
[----:B------:R-:W-:-:S03]  /*22340*/  @!P0 SHF.R.S32.HI R6, RZ, 0x1f, R57 ;  /* 0x0000001fff068819 */ /* 0x000fc60000011439 */
[----:B------:R-:W-:Y:S01]  /*22350*/  @P0 IMAD R53, R58, c[0x0][0x1ec], R3 ;  /* 0x00007b003a350a24 */ /* 0x000fe200078e0203 */
[----:B------:R-:W-:Y:S01]  /*22360*/  @P0 MOV R52, R2 ;  /* 0x0000000200340202 */ /* 0x000fe20000000f00 */
[----:B------:R-:W-:Y:S01]  /*22370*/  @!P0 IMAD R6, R6, c[0x0][0x1e0], RZ ;  /* 0x0000780006068a24 */ /* 0x000fe200078e02ff */
[----:B------:R-:W-:Y:S01]  /*22380*/  MOV R2, 0x3f800000 ;  /* 0x3f80000000027802 */ /* 0x000fe20000000f00 */
[----:B------:R-:W-:Y:S01]  /*22390*/  @!P0 IMAD.WIDE.U32 R8, R57, c[0x0][0x1e0], RZ ;  /* 0x0000780039088a25 */ /* 0x000fe200078e00ff */
[----:B------:R-:W-:-:S03]  /*223a0*/  MOV R3, 0x3f800000 ;  /* 0x3f80000000037802 */ /* 0x000fc60000000f00 */
[----:B------:R-:W-:Y:S01]  /*223b0*/  @!P0 IMAD R6, R57, c[0x0][0x1e4], R6 ;  /* 0x0000790039068a24 */ /* 0x000fe200078e0206 */
[----:B------:R-:W1:Y:S01]  /*223c0*/  @P3 MUFU.RCP R2, R37 ;  /* 0x0000002500023308 */ /* 0x000e620000001000 */
[----:B------:R-:W-:-:S03]  /*223d0*/  @!P0 MOV R52, R8 ;  /* 0x0000000800348202 */ /* 0x000fc60000000f00 */
[----:B------:R-:W-:Y:S02]  /*223e0*/  @!P0 IADD3 R53, R9, R6, RZ ;  /* 0x0000000609358210 */ /* 0x000fe40007ffe0ff */
[----:B------:R-:W-:Y:S02]  /*223f0*/  MOV R6, 0xfffffff0 ;  /* 0xfffffff000067802 */ /* 0x000fe40000000f00 */
[----:B------:R-:W2:Y:S01]  /*22400*/  @P6 MUFU.RCP R3, R229 ;  /* 0x000000e500036308 */ /* 0x000ea20000001000 */
[----:B-1----:R-:W-:Y:S02]  /*22410*/  FMUL.FTZ R0, R2, c[0x0][0x2dc] ;  /* 0x0000b70002007a20 */ /* 0x002fe40000410000 */
[----:B------:R-:W-:Y:S02]  /*22420*/  FMUL.FTZ R2, R4, c[0x0][0x2dc] ;  /* 0x0000b70004027a20 */ /* 0x000fe40000410000 */
[----:B------:R-:W-:Y:S02]  /*22430*/  FMUL.FTZ R136, R0, R136 ;  /* 0x0000008800887220 */ /* 0x000fe40000410000 */
[----:B------:R-:W-:-:S02]  /*22440*/  FMUL.FTZ R112, R2, R112 ;  /* 0x0000007002707220 */ /* 0x000fc40000410000 */
        /* <DEDUP_REMOVED lines=22> */
[----:B--2---:R-:W-:Y:S01]  /*225b0*/  FMUL.FTZ R3, R3, c[0x0][0x2dc] ;  /* 0x0000b70003037a20 */ /* 0x004fe20000410000 */
[----:B------:R-:W-:Y:S01]  /*225c0*/  F2FP.BF16.PACK_AB R24, R24, R80 ;  /* 0x000000501818723e */ /* 0x000fe200000010ff */
[----:B------:R-:W-:Y:S01]  /*225d0*/  FMUL.FTZ R137, R0, R137 ;  /* 0x0000008900897220 */ /* 0x000fe20000410000 */
[----:B------:R-:W-:Y:S01]  /*225e0*/  ISETP.NE.U32.AND P0, PT, R2, 0x1, PT ;  /* 0x000000010200780c */ /* 0x000fe20003f05070 */
[C---:B------:R-:W-:Y:S01]  /*225f0*/  FMUL.FTZ R138, R3.reuse, R138 ;  /* 0x0000008a038a7220 */ /* 0x040fe20000410000 */
[C---:B------:R-:W-:Y:S01]  /*22600*/  SHF.L.U32 R2, R16.reuse, 0x6, RZ ;  /* 0x0000000610027819 */ /* 0x040fe200000006ff */
[C---:B------:R-:W-:Y:S01]  /*22610*/  FMUL.FTZ R139, R3.reuse, R139 ;  /* 0x0000008b038b7220 */ /* 0x040fe20000410000 */
[----:B------:R-:W-:Y:S01]  /*22620*/  R2P PR, R16, 0x6 ;  /* 0x0000000610007804 */ /* 0x000fe20000000000 */
[C---:B------:R-:W-:Y:S01]  /*22630*/  FMUL.FTZ R134, R3.reuse, R134 ;  /* 0x0000008603867220 */ /* 0x040fe20000410000 */
[----:B------:R-:W-:Y:S01]  /*22640*/  LOP3.LUT R2, R2, 0x1c0, RZ, 0xc0, !PT ;  /* 0x000001c002027812 */ /* 0x000fe200078ec0ff */
[C---:B------:R-:W-:Y:S01]  /*22650*/  FMUL.FTZ R7, R3.reuse, R135 ;  /* 0x0000008703077220 */ /* 0x040fe20000410000 */
[----:B------:R-:W-:Y:S01]  /*22660*/  SEL R6, R6, 0x10, !P0 ;  /* 0x0000001006067807 */ /* 0x000fe20004000000 */
[C---:B------:R-:W-:Y:S01]  /*22670*/  FMUL.FTZ R130, R3.reuse, R130 ;  /* 0x0000008203827220 */ /* 0x040fe20000410000 */
[----:B------:R-:W-:Y:S01]  /*22680*/  LEA.HI R2, R2, R2, RZ, 0x1d ;  /* 0x0000000202027211 */ /* 0x000fe200078fe8ff */
[----:B------:R-:W-:Y:S01]  /*22690*/  FMUL.FTZ R13, R3, R131 ;  /* 0x00000083030d7220 */ /* 0x000fe20000410000 */
[----:B------:R-:W-:Y:S01]  /*226a0*/  F2FP.BF16.PACK_AB R4, R139, R138 ;  /* 0x0000008a8b04723e */ /* 0x000fe200000010ff */
[----:B------:R-:W-:Y:S01]  /*226b0*/  FMUL.FTZ R126, R3, R126 ;  /* 0x0000007e037e7220 */ /* 0x000fe20000410000 */
[----:B------:R-:W-:Y:S01]  /*226c0*/  LEA R2, R33, R2, 0x1 ;  /* 0x0000000221027211 */ /* 0x000fe200078e08ff */
[C---:B------:R-:W-:Y:S01]  /*226d0*/  FMUL.FTZ R8, R3.reuse, R127 ;  /* 0x0000007f03087220 */ /* 0x040fe20000410000 */
[----:B------:R-:W-:Y:S01]  /*226e0*/  MOV R33, 0x20 ;  /* 0x0000002000217802 */ /* 0x000fe20000000f00 */
[----:B------:R-:W-:Y:S01]  /*226f0*/  FMUL.FTZ R122, R3, R122 ;  /* 0x0000007a037a7220 */ /* 0x000fe20000410000 */
[----:B------:R-:W-:Y:S01]  /*22700*/  F2FP.BF16.PACK_AB R7, R7, R134 ;  /* 0x000000860707723e */ /* 0x000fe200000010ff */
[----:B------:R-:W-:Y:S01]  /*22710*/  FMUL.FTZ R30, R3, R123 ;  /* 0x0000007b031e7220 */ /* 0x000fe20000410000 */
[----:B------:R-:W-:Y:S01]  /*22720*/  SEL R33, R33, 0xffffffe0, !P1 ;  /* 0xffffffe021217807 */ /* 0x000fe20004800000 */
        /* <DEDUP_REMOVED lines=13> */
[----:B------:R-:W-:Y:S01]  /*22800*/  ISETP.NE.AND P1, PT, R40, RZ, PT ;  /* 0x000000ff2800720c */ /* 0x000fe20003f25270 */
        /* <DEDUP_REMOVED lines=18> */
[----:B------:R-:W-:Y:S01]  /*22930*/  FMUL.FTZ R0, R5, c[0x0][0x2dc] ;  /* 0x0000b70005007a20 */ /* 0x000fe20000410000 */
[----:B------:R-:W-:Y:S01]  /*22940*/  F2FP.BF16.PACK_AB R5, R137, R136 ;  /* 0x000000888905723e */ /* 0x000fe200000010ff */
[----:B------:R-:W-:Y:S01]  /*22950*/  IMAD.SHL.U32 R2, R2, 0x2, RZ ;  /* 0x0000000202027824 */ /* 0x000fe200078e00ff */
[----:B------:R-:W-:Y:S01]  /*22960*/  F2FP.BF16.PACK_AB R16, R3, R102 ;  /* 0x000000660310723e */ /* 0x000fe200000010ff */
[C---:B------:R-:W-:Y:S01]  /*22970*/  FMUL.FTZ R114, R0.reuse, R114 ;  /* 0x0000007200727220 */ /* 0x040fe20000410000 */
[----:B------:R-:W-:Y:S01]  /*22980*/  F2FP.BF16.PACK_AB R17, R17, R100 ;  /* 0x000000641111723e */ /* 0x000fe200000010ff */
[----:B------:R-:W-:Y:S01]  /*22990*/  FMUL.FTZ R9, R0, R115 ;  /* 0x0000007300097220 */ /* 0x000fe20000410000 */
[----:B------:R-:W-:Y:S01]  /*229a0*/  IADD3 R3, R2, R6, RZ ;  /* 0x0000000602037210 */ /* 0x000fe20007ffe0ff */
[C---:B------:R-:W-:Y:S01]  /*229b0*/  FMUL.FTZ R106, R0.reuse, R106 ;  /* 0x0000006a006a7220 */ /* 0x040fe20000410000 */
[----:B------:R1:W-:Y:S01]  /*229c0*/  STS [R2], R5 ;  /* 0x0000000502007388 */ /* 0x0003e20000000800 */
[C---:B------:R-:W-:Y:S01]  /*229d0*/  FMUL.FTZ R15, R0.reuse, R107 ;  /* 0x0000006b000f7220 */ /* 0x040fe20000410000 */
[----:B------:R-:W-:Y:S01]  /*229e0*/  F2FP.BF16.PACK_AB R9, R9, R114 ;  /* 0x000000720909723e */ /* 0x000fe200000010ff */
[C---:B------:R-:W-:Y:S01]  /*229f0*/  FMUL.FTZ R98, R0.reuse, R98 ;  /* 0x0000006200627220 */ /* 0x040fe20000410000 */
[----:B------:R2:W-:Y:S01]  /*22a00*/  STS [R2+0x400], R4 ;  /* 0x0004000402007388 */ /* 0x0005e20000000800 */
[C---:B------:R-:W-:Y:S01]  /*22a10*/  FMUL.FTZ R21, R0.reuse, R99 ;  /* 0x0000006300157220 */ /* 0x040fe20000410000 */
[----:B------:R-:W-:Y:S01]  /*22a20*/  F2FP.BF16.PACK_AB R15, R15, R106 ;  /* 0x0000006a0f0f723e */ /* 0x000fe200000010ff */
[C---:B------:R-:W-:Y:S01]  /*22a30*/  FMUL.FTZ R94, R0.reuse, R94 ;  /* 0x0000005e005e7220 */ /* 0x040fe20000410000 */
[----:B------:R3:W-:Y:S01]  /*22a40*/  STS [R3+0x400], R7 ;  /* 0x0004000703007388 */ /* 0x0007e20000000800 */
        /* <DEDUP_REMOVED lines=13> */
[----:B------:R-:W-:Y:S02]  /*22b20*/  F2FP.BF16.PACK_AB R0, R133, R132 ;  /* 0x000000848500723e */ /* 0x000fe400000010ff */
[-C--:B-1----:R-:W-:Y:S02]  /*22b30*/  IADD3 R5, R2, R33.reuse, RZ ;  /* 0x0000002102057210 */ /* 0x082fe40007ffe0ff */
[----:B--2---:R-:W-:Y:S01]  /*22b40*/  IADD3 R4, R3, R33, RZ ;  /* 0x0000002103047210 */ /* 0x004fe20007ffe0ff */
[----:B------:R1:W-:Y:S01]  /*22b50*/  STS [R3], R0 ;  /* 0x0000000003007388 */ /* 0x0003e20000000800 */
[----:B------:R-:W-:Y:S01]  /*22b60*/  F2FP.BF16.PACK_AB R23, R23, R82 ;  /* 0x000000521717723e */ /* 0x000fe200000010ff */
[----:B---3--:R-:W2:Y:S01]  /*22b70*/  LDC.U8 R7, c[0x0][0x328] ;  /* 0x0000ca00ff077b82 */ /* 0x008ea20000000000 */
[----:B------:R-:W-:Y:S01]  /*22b80*/  F2FP.BF16.PACK_AB R34, R34, R78 ;  /* 0x0000004e2222723e */ /* 0x000fe200000010ff */
[----:B------:R-:W-:Y:S04]  /*22b90*/  STS [R2+0x2000], R36 ;  /* 0x0020002402007388 */ /* 0x000fe80000000800 */
[----:B------:R3:W-:Y:S04]  /*22ba0*/  STS [R2+0x2400], R9 ;  /* 0x0024000902007388 */ /* 0x0007e80000000800 */
[----:B------:R-:W-:Y:S04]  /*22bb0*/  STS [R3+0x2000], R35 ;  /* 0x0020002303007388 */ /* 0x000fe80000000800 */
[----:B------:R4:W-:Y:S04]  /*22bc0*/  STS [R3+0x2400], R15 ;  /* 0x0024000f03007388 */ /* 0x0009e80000000800 */
[----:B------:R4:W-:Y:S04]  /*22bd0*/  STS [R5], R14 ;  /* 0x0000000e05007388 */ /* 0x0009e80000000800 */
[----:B------:R-:W-:Y:S01]  /*22be0*/  STS [R5+0x400], R13 ;  /* 0x0004000d05007388 */ /* 0x000fe20000000800 */
[----:B-1----:R-:W-:-:S02]  /*22bf0*/  IADD3 R0, R2, 0x40, RZ ;  /* 0x0000004002007810 */ /* 0x002fc40007ffe0ff */
[----:B------:R-:W-:Y:S01]  /*22c00*/  @P2 IADD3 R0, R2, -0x40, RZ ;  /* 0xffffffc002002810 */ /* 0x000fe20007ffe0ff */
[----:B------:R1:W-:Y:S01]  /*22c10*/  STS [R4], R11 ;  /* 0x0000000b04007388 */ /* 0x0003e20000000800 */
[----:B--2---:R-:W-:Y:S02]  /*22c20*/  ISETP.NE.AND P2, PT, R7, RZ, PT ;  /* 0x000000ff0700720c */ /* 0x004fe40003f45270 */
[----:B------:R-:W-:Y:S01]  /*22c30*/  @P1 MOV R7, c[0x0][0x210] ;  /* 0x0000840000071a02 */ /* 0x000fe20000000f00 */
[----:B------:R2:W-:Y:S01]  /*22c40*/  STS [R4+0x400], R8 ;  /* 0x0004000804007388 */ /* 0x0005e20000000800 */
[----:B---3--:R-:W-:Y:S01]  /*22c50*/  IADD3 R2, R33, 0x400, R0 ;  /* 0x0000040021027810 */ /* 0x008fe20007ffe000 */
[----:B------:R-:W-:Y:S01]  /*22c60*/  @P4 MUFU.LG2 R9, R39 ;  /* 0x0000002700094308 */ /* 0x000fe20000000c00 */
[----:B------:R-:W-:Y:S01]  /*22c70*/  ISETP.NE.OR P0, PT, R40, RZ, !P2 ;  /* 0x000000ff2800720c */ /* 0x000fe20005705670 */
[----:B------:R-:W-:Y:S01]  /*22c80*/  STS [R5+0x2000], R12 ;  /* 0x0020000c05007388 */ /* 0x000fe20000000800 */
[----:B------:R-:W-:-:S03]  /*22c90*/  @!P1 MOV R7, 0x1 ;  /* 0x0000000100079802 */ /* 0x000fc60000000f00 */
[----:B------:R3:W-:Y:S01]  /*22ca0*/  STS [R5+0x2400], R21 ;  /* 0x0024001505007388 */ /* 0x0007e20000000800 */
[----:B----4-:R-:W-:Y:S01]  /*22cb0*/  IMAD.IADD R3, R33, 0x1, R0 ;  /* 0x0000000121037824 */ /* 0x010fe200078e0200 */
[----:B------:R-:W-:Y:S02]  /*22cc0*/  MOV R15, 0x7f800000 ;  /* 0x7f800000000f7802 */ /* 0x000fe40000000f00 */
[----:B------:R4:W-:Y:S01]  /*22cd0*/  STS [R4+0x2000], R10 ;  /* 0x0020000a04007388 */ /* 0x0009e20000000800 */
[----:B------:R-:W-:-:S03]  /*22ce0*/  MOV R14, 0x7f800000 ;  /* 0x7f800000000e7802 */ /* 0x000fc60000000f00 */
[----:B------:R4:W-:Y:S04]  /*22cf0*/  STS [R4+0x2400], R32 ;  /* 0x0024002004007388 */ /* 0x0009e80000000800 */
[----:B------:R-:W-:Y:S01]  /*22d00*/  STS [R0], R31 ;  /* 0x0000001f00007388 */ /* 0x000fe20000000800 */
[----:B-1----:R-:W-:Y:S03]  /*22d10*/  @P6 MUFU.LG2 R11, R229 ;  /* 0x000000e5000b6308 */ /* 0x002fe60000000c00 */
[----:B------:R-:W-:Y:S05]  /*22d20*/  STS [R0+0x400], R30 ;  /* 0x0004001e00007388 */ /* 0x000fea0000000800 */
[----:B--2---:R-:W1:Y:S01]  /*22d30*/  @P3 MUFU.LG2 R8, R37 ;  /* 0x0000002500083308 */ /* 0x004e620000000c00 */
[----:B---3--:R-:W-:-:S02]  /*22d40*/  IADD3 R5, R6, R2, RZ ;  /* 0x0000000206057210 */ /* 0x008fc40007ffe0ff */
[----:B------:R-:W-:-:S05]  /*22d50*/  IADD3 R2, R6, R0, RZ ;  /* 0x0000000006027210 */ /* 0x000fca0007ffe0ff */
[----:B----4-:R-:W2:Y:S01]  /*22d60*/  @P5 MUFU.LG2 R10, R38 ;  /* 0x00000026000a5308 */ /* 0x010ea20000000c00 */
[----:B------:R-:W-:Y:S01]  /*22d70*/  STS [R2], R20 ;  /* 0x0000001402007388 */ /* 0x000fe20000000800 */
[----:B------:R-:W-:-:S03]  /*22d80*/  LOP3.LUT R4, R54, 0xffffffe0, RZ, 0xc0, !PT ;  /* 0xffffffe036047812 */ /* 0x000fc600078ec0ff */
[----:B------:R3:W-:Y:S02]  /*22d90*/  STS [R2+0x400], R19 ;  /* 0x0004001302007388 */ /* 0x0007e40000000800 */
[----:B------:R-:W-:Y:S02]  /*22da0*/  IMAD.IADD R4, R55, 0x1, -R4 ;  /* 0x0000000137047824 */ /* 0x000fe400078e0a04 */
[----:B------:R-:W-:Y:S04]  /*22db0*/  STS [R0+0x2000], R29 ;  /* 0x0020001d00007388 */ /* 0x000fe80000000800 */
[----:B------:R4:W-:Y:S04]  /*22dc0*/  STS [R0+0x2400], R28 ;  /* 0x0024001c00007388 */ /* 0x0009e80000000800 */
[----:B------:R-:W-:Y:S04]  /*22dd0*/  STS [R2+0x2000], R27 ;  /* 0x0020001b02007388 */ /* 0x000fe80000000800 */
[----:B------:R1:W-:Y:S04]  /*22de0*/  STS [R2+0x2400], R26 ;  /* 0x0024001a02007388 */ /* 0x0003e80000000800 */
[----:B------:R-:W-:Y:S04]  /*22df0*/  STS [R3], R25 ;  /* 0x0000001903007388 */ /* 0x000fe80000000800 */
[----:B------:R-:W-:Y:S04]  /*22e00*/  STS [R3+0x400], R18 ;  /* 0x0004001203007388 */ /* 0x000fe80000000800 */
[----:B---3--:R-:W3:Y:S01]  /*22e10*/  S2R R19, SR_CTAID.X ;  /* 0x0000000000137919 */ /* 0x008ee20000002500 */
[----:B----4-:R-:W-:-:S05]  /*22e20*/  IADD3 R0, R33, R2, RZ ;  /* 0x0000000221007210 */ /* 0x010fca0007ffe0ff */
[----:B------:R4:W-:Y:S01]  /*22e30*/  STS [R0], R17 ;  /* 0x0000001100007388 */ /* 0x0009e20000000800 */
[----:B-1----:R-:W-:-:S03]  /*22e40*/  @P1 MOV R2, c[0x0][0x210] ;  /* 0x0000840000021a02 */ /* 0x002fc60000000f00 */
[----:B------:R1:W-:Y:S04]  /*22e50*/  STS [R5], R16 ;  /* 0x0000001005007388 */ /* 0x0003e80000000800 */
[----:B------:R-:W-:Y:S04]  /*22e60*/  STS [R3+0x2000], R24 ;  /* 0x0020001803007388 */ /* 0x000fe80000000800 */
[----:B------:R-:W-:Y:S04]  /*22e70*/  STS [R3+0x2400], R23 ;  /* 0x0024001703007388 */ /* 0x000fe80000000800 */
[----:B------:R2:W-:Y:S04]  /*22e80*/  STS [R0+0x2000], R22 ;  /* 0x0020001600007388 */ /* 0x0005e80000000800 */
[----:B------:R3:W-:Y:S04]  /*22e90*/  STS [R5+0x2000], R34 ;  /* 0x0020002205007388 */ /* 0x0007e80000000800 */
[----:B------:R-:W-:Y:S01]  /*22ea0*/  BAR.SYNC.DEFER_BLOCKING 0x0 ;  /* 0x0000000000007b1d */ /* 0x000fe20000010000 */
[----:B----4-:R-:W-:-:S02]  /*22eb0*/  MOV R17, 0x7f800000 ;  /* 0x7f80000000117802 */ /* 0x010fc40000000f00 */
[----:B-1----:R-:W-:-:S03]  /*22ec0*/  MOV R16, 0x7f800000 ;  /* 0x7f80000000107802 */ /* 0x002fc60000000f00 */
[----:B------:R-:W1:Y:S01]  /*22ed0*/  S2R R18, SR_CTAID.Z ;  /* 0x0000000000127919 */ /* 0x000e620000002700 */
[----:B--2---:R-:W-:Y:S01]  /*22ee0*/  @P1 IMAD R0, R2, c[0x0][0x214], RZ ;  /* 0x0000850002001a24 */ /* 0x004fe200078e02ff */
[----:B------:R-:W-:Y:S01]  /*22ef0*/  @!P1 MOV R2, c[0x0][0x214] ;  /* 0x0000850000029a02 */ /* 0x000fe20000000f00 */
[----:B---3--:R-:W-:-:S03]  /*22f00*/  @P3 FMUL.FTZ R5, R8, 0.69314718246459960938 ;  /* 0x3f31721808053820 */ /* 0x008fc60000410000 */
[----:B------:R-:W-:Y:S01]  /*22f10*/  @!P1 SEL R0, R2, c[0x0][0x234], !P2 ;  /* 0x00008d0002009a07 */ /* 0x000fe20005000000 */
[----:B------:R-:W-:Y:S01]  /*22f20*/  @P6 FMUL.FTZ R8, R11, 0.69314718246459960938 ;  /* 0x3f3172180b086820 */ /* 0x000fe20000410000 */
[----:B-----5:R2:W3:Y:S01]  /*22f30*/  LDS.128 R20, [R188] ;  /* 0x00000000bc147984 */ /* 0x0204e20000000c00 */
[----:B------:R-:W-:Y:S01]  /*22f40*/  ISETP.NE.OR P2, PT, R58, -0x1, P0 ;  /* 0xffffffff3a00780c */ /* 0x000fe20000745670 */
[----:B------:R-:W-:Y:S01]  /*22f50*/  @P3 FFMA.FTZ R17, R68, c[0x0][0x238], R5 ;  /* 0x00008e0044113a23 */ /* 0x000fe20000010005 */
[----:B------:R-:W-:Y:S01]  /*22f60*/  @P1 MOV R2, 0x1 ;  /* 0x0000000100021802 */ /* 0x000fe20000000f00 */
[----:B------:R2:W4:Y:S01]  /*22f70*/  LDS.128 R24, [R188+0x800] ;  /* 0x00080000bc187984 */ /* 0x0005220000000c00 */
[----:B------:R-:W-:Y:S02]  /*22f80*/  @!P1 IMAD R2, R0, c[0x0][0x1c0], RZ ;  /* 0x0000700000029a24 */ /* 0x000fe400078e02ff */
[----:B------:R-:W-:Y:S01]  /*22f90*/  IMAD R5, R19, R7, RZ ;  /* 0x0000000713057224 */ /* 0x000fe200078e02ff */
[----:B------:R2:W2:Y:S01]  /*22fa0*/  LDS.128 R28, [R188+0x1000] ;  /* 0x00100000bc1c7984 */ /* 0x0004a20000000c00 */
[----:B------:R-:W-:-:S02]  /*22fb0*/  IMAD R6, R57, R2, RZ ;  /* 0x0000000239067224 */ /* 0x000fc400078e02ff */
[----:B------:R-:W-:Y:S01]  /*22fc0*/  CS2R R2, SRZ ;  /* 0x0000000000027805 */ /* 0x000fe2000001ff00 */
[----:B------:R2:W2:Y:S01]  /*22fd0*/  LDS.128 R32, [R188+0x1800] ;  /* 0x00180000bc207984 */ /* 0x0004a20000000c00 */
[----:B------:R-:W-:Y:S01]  /*22fe0*/  @P6 FFMA.FTZ R16, R69, c[0x0][0x238], R8 ;  /* 0x00008e0045106a23 */ /* 0x000fe20000010008 */
[----:B------:R-:W-:Y:S01]  /*22ff0*/  SEL R6, R6, RZ, P0 ;  /* 0x000000ff06067207 */ /* 0x000fe20000000000 */
[----:B------:R-:W-:Y:S01]  /*23000*/  @!P2 IMAD R58, R57, c[0x0][0x214], RZ ;  /* 0x00008500393aaa24 */ /* 0x000fe200078e02ff */
[----:B------:R2:W2:Y:S04]  /*23010*/  LDS.128 R40, [R188+0x2000] ;  /* 0x00200000bc287984 */ /* 0x0004a80000000c00 */
[----:B------:R2:W2:Y:S01]  /*23020*/  LDS.128 R44, [R188+0x2800] ;  /* 0x00280000bc2c7984 */ /* 0x0004a20000000c00 */
[----:B------:R-:W-:-:S02]  /*23030*/  @!P0 MOV R2, R58 ;  /* 0x0000003a00028202 */ /* 0x000fc40000000f00 */
[----:B------:R-:W-:Y:S01]  /*23040*/  @!P0 SHF.R.S32.HI R3, RZ, 0x1f, R58 ;  /* 0x0000001fff038819 */ /* 0x000fe2000001143a */
[----:B------:R2:W2:Y:S04]  /*23050*/  LDS.128 R48, [R188+0x3000] ;  /* 0x00300000bc307984 */ /* 0x0004a80000000c00 */
[----:B------:R-:W2:Y:S04]  /*23060*/  LDS.128 R188, [R188+0x3800] ;  /* 0x00380000bcbc7984 */ /* 0x000ea80000000c00 */
[----:B------:R2:W-:Y:S01]  /*23070*/  @!P2 STL [R1+0x10c], R58 ;  /* 0x00010c3a0100a387 */ /* 0x0005e20000100800 */
[----:B------:R-:W-:Y:S01]  /*23080*/  LOP3.LUT P2, RZ, R4, 0x3, RZ, 0xc0, !PT ;  /* 0x0000000304ff7812 */ /* 0x000fe2000784c0ff */
[----:B-1----:R-:W-:Y:S01]  /*23090*/  IMAD R4, R18, R0, R6 ;  /* 0x0000000012047224 */ /* 0x002fe200078e0206 */
[----:B------:R-:W-:Y:S01]  /*230a0*/  SHF.L.U32 R0, R5, 0x7, RZ ;  /* 0x0000000705007819 */ /* 0x000fe200000006ff */
[----:B------:R-:W-:-:S02]  /*230b0*/  @P5 FMUL.FTZ R6, R10, 0.69314718246459960938 ;  /* 0x3f3172180a065820 */ /* 0x000fc40000410000 */
[----:B------:R-:W-:Y:S01]  /*230c0*/  @P4 FMUL.FTZ R5, R9, 0.69314718246459960938 ;  /* 0x3f31721809054820 */ /* 0x000fe20000410000 */
[----:B------:R-:W-:Y:S01]  /*230d0*/  IADD3 R10, P1, P0, R0, R2, R4 ;  /* 0x00000002000a7210 */ /* 0x000fe2000783e004 */
[----:B------:R-:W-:Y:S01]  /*230e0*/  @P5 FFMA.FTZ R14, R71, c[0x0][0x238], R6 ;  /* 0x00008e00470e5a23 */ /* 0x000fe20000010006 */
[----:B------:R-:W-:Y:S01]  /*230f0*/  SHF.R.S32.HI R2, RZ, 0x1f, R0 ;  /* 0x0000001fff027819 */ /* 0x000fe20000011400 */
[----:B------:R-:W-:Y:S01]  /*23100*/  @P4 FFMA.FTZ R15, R70, c[0x0][0x238], R5 ;  /* 0x00008e00460f4a23 */ /* 0x000fe20000010005 */
[----:B------:R-:W-:-:S04]  /*23110*/  SHF.R.S32.HI R0, RZ, 0x1f, R4 ;  /* 0x0000001fff007819 */ /* 0x000fc80000011404 */
[----:B------:R-:W-:Y:S01]  /*23120*/  IADD3.X R12, R2, R3, R0, P1, P0 ;  /* 0x00000003020c7210 */ /* 0x000fe20000fe0400 */
[----:B------:R-:W-:Y:S05]  /*23130*/  @P2 BRA `(.L_x_1844) ;  /* 0x000002e000002947 */ /* 0x000fea0003800000 */
[----:B---34-:R-:W3:Y:S04]  /*23140*/  LDL.LU R13, [R1+0x130] ;  /* 0x00013000010d7983 */ /* 0x018ee80000300800 */
[----:B------:R-:W1:Y:S02]  /*23150*/  S2R R4, SR_TID.X ;  /* 0x0000000000047919 */ /* 0x000e640000002100 */
[----:B-1----:R-:W-:-:S04]  /*23160*/  SHF.R.S32.HI R2, RZ, 0x1f, R4 ;  /* 0x0000001fff027819 */ /* 0x002fc80000011404 */
[----:B------:R-:W-:-:S04]  /*23170*/  LEA.HI R2, R2, R4, RZ, 0x5 ;  /* 0x0000000402027211 */ /* 0x000fc800078f28ff */
[----:B------:R-:W-:Y:S02]  /*23180*/  LOP3.LUT R0, R2, 0xffffffe0, RZ, 0xc0, !PT ;  /* 0xffffffe002007812 */ /* 0x000fe400078ec0ff */
[--C-:B------:R-:W-:Y:S02]  /*23190*/  SHF.R.S32.HI R3, RZ, 0x5, R2.reuse ;  /* 0x00000005ff037819 */ /* 0x100fe40000011402 */
[----:B------:R-:W-:Y:S01]  /*231a0*/  SHF.R.S32.HI R2, RZ, 0x1f, R2 ;  /* 0x0000001fff027819 */ /* 0x000fe20000011402 */
[----:B------:R-:W-:-:S03]  /*231b0*/  IMAD.IADD R0, R4, 0x1, -R0 ;  /* 0x0000000104007824 */ /* 0x000fc600078e0a00 */
[----:B------:R-:W-:Y:S02]  /*231c0*/  LEA.HI R2, R2, R3, RZ, 0x2 ;  /* 0x0000000302027211 */ /* 0x000fe400078f10ff */
[----:B------:R-:W-:Y:S02]  /*231d0*/  SHF.R.S32.HI R4, RZ, 0x1f, R0 ;  /* 0x0000001fff047819 */ /* 0x000fe40000011400 */
[----:B------:R-:W-:Y:S02]  /*231e0*/  LOP3.LUT R2, R2, 0xffffffc, RZ, 0xc0, !PT ;  /* 0x0ffffffc02027812 */ /* 0x000fe400078ec0ff */
[----:B------:R-:W-:-:S03]  /*231f0*/  LEA.HI R0, R4, R0, RZ, 0x2 ;  /* 0x0000000004007211 */ /* 0x000fc600078f10ff */
[----:B------:R-:W-:Y:S01]  /*23200*/  IMAD.IADD R2, R3, 0x1, -R2 ;  /* 0x0000000103027824 */ /* 0x000fe200078e0a02 */
[----:B------:R-:W-:-:S05]  /*23210*/  SHF.R.S32.HI R0, RZ, 0x2, R0 ;  /* 0x00000002ff007819 */ /* 0x000fca0000011400 */
[----:B------:R-:W-:-:S05]  /*23220*/  IMAD R0, R2, 0x10, R0 ;  /* 0x0000001002007824 */ /* 0x000fca00078e0200 */
[C---:B------:R-:W-:Y:S02]  /*23230*/  IADD3 R3, R0.reuse, 0x8, RZ ;  /* 0x0000000800037810 */ /* 0x040fe40007ffe0ff */
[C---:B------:R-:W-:Y:S02]  /*23240*/  IADD3 R2, R0.reuse, 0x40, RZ ;  /* 0x0000004000027810 */ /* 0x040fe40007ffe0ff */
[C---:B------:R-:W-:Y:S02]  /*23250*/  IADD3 R4, R0.reuse, 0x48, RZ ;  /* 0x0000004800047810 */ /* 0x040fe40007ffe0ff */
[-C--:B---3--:R-:W-:Y:S02]  /*23260*/  ISETP.GE.AND P3, PT, R0, R13.reuse, PT ;  /* 0x0000000d0000720c */ /* 0x088fe40003f66270 */
[-C--:B------:R-:W-:Y:S02]  /*23270*/  ISETP.GE.AND P2, PT, R3, R13.reuse, PT ;  /* 0x0000000d0300720c */ /* 0x080fe40003f46270 */
[----:B------:R-:W-:-:S02]  /*23280*/  ISETP.GE.AND P1, PT, R2, R13, PT ;  /* 0x0000000d0200720c */ /* 0x000fc40003f26270 */
[----:B------:R-:W-:-:S07]  /*23290*/  ISETP.GE.AND P0, PT, R4, R13, PT ;  /* 0x0000000d0400720c */ /* 0x000fce0003f06270 */
[-C--:B------:R-:W-:Y:S02]  /*232a0*/  @!P3 IMAD R0, R0, R7.reuse, RZ ;  /* 0x000000070000b224 */ /* 0x080fe400078e02ff */
[-C--:B------:R-:W-:Y:S02]  /*232b0*/  @!P2 IMAD R3, R3, R7.reuse, RZ ;  /* 0x000000070303a224 */ /* 0x080fe400078e02ff */
[-C--:B------:R-:W-:Y:S01]  /*232c0*/  @!P1 IMAD R11, R2, R7.reuse, RZ ;  /* 0x00000007020b9224 */ /* 0x080fe200078e02ff */
[----:B------:R-:W-:Y:S01]  /*232d0*/  @!P3 IADD3 R5, P4, R0, R10, RZ ;  /* 0x0000000a0005b210 */ /* 0x000fe20007f9e0ff */
[----:B------:R-:W-:-:S03]  /*232e0*/  @!P0 IMAD R2, R4, R7, RZ ;  /* 0x0000000704028224 */ /* 0x000fc600078e02ff */
[----:B------:R-:W-:Y:S02]  /*232f0*/  @!P3 LEA.HI.X.SX32 R6, R0, R12, 0x1, P4 ;  /* 0x0000000c0006b211 */ /* 0x000fe400020f0eff */
[----:B------:R-:W-:Y:S02]  /*23300*/  @!P3 LEA R8, P4, R5, c[0x0][0x200], 0x2 ;  /* 0x000080000508ba11 */ /* 0x000fe400078810ff */
        /* <DEDUP_REMOVED lines=17> */
.L_x_1844:
[----:B---34-:R-:W-:Y:S05]  /*23420*/  BSYNC B0 ;  /* 0x0000000000007941 */ /* 0x018fea0003800000 */
.L_x_1843:
[----:B-1----:R-:W3:Y:S04]  /*23430*/  LDL.LU R9, [R1+0x134] ;  /* 0x0001340001097983 */ /* 0x002ee80000300800 */
[----:B------:R-:W4:Y:S01]  /*23440*/  LDL.LU.64 R6, [R1+0x118] ;  /* 0x0001180001067983 */ /* 0x000f220000300a00 */
[----:B------:R-:W-:Y:S01]  /*23450*/  LEA.HI R12, R56, R55, RZ, 0x3 ;  /* 0x00000037380c7211 */ /* 0x000fe200078f18ff */
[----:B------:R-:W-:Y:S02]  /*23460*/  BSSY B0, `(.L_x_1845) ;  /* 0x0000020000007945 */ /* 0x000fe40003800000 */
[----:B------:R-:W1:Y:S02]  /*23470*/  S2R R3, SR_TID.X ;  /* 0x0000000000037919 */ /* 0x000e640000002100 */
[----:B-1----:R-:W-:-:S04]  /*23480*/  SHF.R.S32.HI R2, RZ, 0x1f, R3 ;  /* 0x0000001fff027819 */ /* 0x002fc80000011403 */
[----:B------:R-:W-:-:S04]  /*23490*/  LEA.HI R2, R2, R3, RZ, 0x3 ;  /* 0x0000000302027211 */ /* 0x000fc800078f18ff */
[----:B------:R-:W-:Y:S02]  /*234a0*/  LOP3.LUT R0, R2, 0xfffffff8, RZ, 0xc0, !PT ;  /* 0xfffffff802007812 */ /* 0x000fe400078ec0ff */
[----:B------:R-:W-:-:S03]  /*234b0*/  SHF.R.S32.HI R2, RZ, 0x3, R2 ;  /* 0x00000003ff027819 */ /* 0x000fc60000011402 */
[----:B------:R-:W-:Y:S01]  /*234c0*/  IMAD.IADD R0, R3, 0x1, -R0 ;  /* 0x0000000103007824 */ /* 0x000fe200078e0a00 */
[----:B------:R-:W-:-:S03]  /*234d0*/  SHF.R.S32.HI R3, RZ, 0x1f, R18 ;  /* 0x0000001fff037819 */ /* 0x000fc60000011412 */
[----:B------:R-:W-:Y:S02]  /*234e0*/  IMAD.SHL.U32 R0, R0, 0x8, RZ ;  /* 0x0000000800007824 */ /* 0x000fe400078e00ff */
[----:B------:R-:W-:-:S03]  /*234f0*/  IMAD R3, R3, c[0x0][0x1f0], RZ ;  /* 0x00007c0003037a24 */ /* 0x000fc600078e02ff */
[----:B------:R-:W-:Y:S01]  /*23500*/  SHF.R.S32.HI R0, RZ, 0x1f, R0 ;  /* 0x0000001fff007819 */ /* 0x000fe20000011400 */
[----:B---3--:R-:W-:Y:S01]  /*23510*/  IMAD R13, R19, -0x80, R9 ;  /* 0xffffff80130d7824 */ /* 0x008fe200078e0209 */
[C---:B----4-:R-:W-:Y:S02]  /*23520*/  IADD3 R4, P0, R6.reuse, R52, RZ ;  /* 0x0000003406047210 */ /* 0x050fe40007f1e0ff */
[----:B------:R-:W-:Y:S02]  /*23530*/  ISETP.GE.AND P1, PT, R6, c[0x0][0x220], PT ;  /* 0x0000880006007a0c */ /* 0x000fe40003f26270 */
[----:B------:R-:W1:Y:S01]  /*23540*/  S2R R6, SR_CTAID.X ;  /* 0x0000000000067919 */ /* 0x000e620000002500 */
[----:B------:R-:W-:Y:S01]  /*23550*/  IMAD.X R5, R0, 0x1, R53, P0 ;  /* 0x0000000100057824 */ /* 0x000fe200000e0635 */
[----:B------:R-:W-:-:S03]  /*23560*/  SHF.R.S32.HI R0, RZ, 0x3, R12 ;  /* 0x00000003ff007819 */ /* 0x000fc6000001140c */
[----:B------:R-:W-:Y:S01]  /*23570*/  IMAD.WIDE.U32 R10, R18, c[0x0][0x1f0], R4 ;  /* 0x00007c00120a7a25 */ /* 0x000fe200078e0004 */
[----:B------:R-:W-:-:S03]  /*23580*/  ISETP.GE.OR P0, PT, R0, R13, P1 ;  /* 0x0000000d0000720c */ /* 0x000fc60000f06670 */
[----:B------:R-:W-:Y:S01]  /*23590*/  IMAD R0, R18, c[0x0][0x1f4], R3 ;  /* 0x00007d0012007a24 */ /* 0x000fe200078e0203 */
[----:B------:R-:W-:-:S03]  /*235a0*/  SHF.R.S32.HI R3, RZ, 0x1f, R2 ;  /* 0x0000001fff037819 */ /* 0x000fc60000011402 */
[----:B------:R-:W-:Y:S02]  /*235b0*/  IMAD.IADD R9, R0, 0x1, R11 ;  /* 0x0000000100097824 */ /* 0x000fe400078e020b */
[----:B-1----:R-:W-:-:S04]  /*235c0*/  IMAD.WIDE R6, R6, 0x80, R2 ;  /* 0x0000008006067825 */ /* 0x002fc800078e0202 */
        /* <DEDUP_REMOVED lines=9> */
.L_x_1846:
[----:B------:R-:W-:Y:S05]  /*23660*/  BSYNC B0 ;  /* 0x0000000000007941 */ /* 0x000fea0003800000 */
.L_x_1845:
[----:B------:R-:W-:Y:S01]  /*23670*/  LEA.HI.SX32 R0, R12, 0x10, 0x1d ;  /* 0x000000100c007811 */ /* 0x000fe200078feaff */
        /* <DEDUP_REMOVED lines=14> */
.L_x_1848:
[----:B------:R-:W-:Y:S05]  /*23760*/  BSYNC B0 ;  /* 0x0000000000007941 */ /* 0x000fea0003800000 */
.L_x_1847:
        /* <DEDUP_REMOVED lines=15> */
.L_x_1850:
[----:B------:R-:W-:Y:S05]  /*23860*/  BSYNC B0 ;  /* 0x0000000000007941 */ /* 0x000fea0003800000 */
.L_x_1849:
        /* <DEDUP_REMOVED lines=15> */
.L_x_1852:
[----:B------:R-:W-:Y:S05]  /*23960*/  BSYNC B0 ;  /* 0x0000000000007941 */ /* 0x000fea0003800000 */
.L_x_1851:
        /* <DEDUP_REMOVED lines=15> */
.L_x_1854:
[----:B------:R-:W-:Y:S05]  /*23a60*/  BSYNC B0 ;  /* 0x0000000000007941 */ /* 0x000fea0003800000 */
.L_x_1853:
        /* <DEDUP_REMOVED lines=15> */
.L_x_1856:
[----:B------:R-:W-:Y:S05]  /*23b60*/  BSYNC B0 ;  /* 0x0000000000007941 */ /* 0x000fea0003800000 */
.L_x_1855:
        /* <DEDUP_REMOVED lines=15> */
.L_x_1858:
[----:B------:R-:W-:Y:S05]  /*23c60*/  BSYNC B0 ;  /* 0x0000000000007941 */ /* 0x000fea0003800000 */
.L_x_1857:
[----:B------:R-:W-:-:S04]  /*23c70*/  LEA.HI.SX32 R0, R12, 0x70, 0x1d ;  /* 0x000000700c007811 */ /* 0x000fc800078feaff */
[----:B------:R-:W-:-:S13]  /*23c80*/  ISETP.GE.OR P0, PT, R0, R13, P1 ;  /* 0x0000000d0000720c */ /* 0x000fda0000f06670 */
        /* <DEDUP_REMOVED lines=11> */
[----:B--2---:R-:W-:Y:S01]  /*23d40*/  STG.E.128 [R2.64], R188 ;  /* 0x000000bc02007986 */ /* 0x004fe2000c101d20 */
[----:B------:R-:W-:Y:S05]  /*23d50*/  EXIT ;  /* 0x000000000000794d */ /* 0x000fea0003800000 */
.L_x_1859:
        /* <DEDUP_REMOVED lines=10> */
.L_x_2140:


//--------------------- .text._ZN5flash16flash_fwd_kernelI23Flash_fwd_kernel_traitsILi64ELi128ELi64ELi4ELb0ELb0EN7cutlass10bfloat16_tE19Flash_kernel_traitsILi64ELi128ELi64ELi4ES3_EELb0ELb0ELb1ELb0ELb0ELb0ELb1ELb0EEEvNS_16Flash_fwd_paramsE --------------------------
	.section	.text._ZN5flash16flash_fwd_kernelI23Flash_fwd_kernel_traitsILi64ELi128ELi64ELi4ELb0ELb0EN7cutlass10bfloat16_tE19Flash_kernel_traitsILi64ELi128ELi64ELi4ES3_EELb0ELb0ELb1ELb0ELb0ELb0ELb1ELb0EEEvNS_16Flash_fwd_paramsE,"ax",@progbits
	.sectioninfo	@"SHI_REGISTERS=255"
	.align	128
        .global         _ZN5flash16flash_fwd_kernelI23Flash_fwd_kernel_traitsILi64ELi128ELi64ELi4ELb0ELb0EN7cutlass10bfloat16_tE19Flash_kernel_traitsILi64ELi128ELi64ELi4ES3_EELb0ELb0ELb1ELb0ELb0ELb0ELb1ELb0EEEvNS_16Flash_fwd_paramsE
        .type           _ZN5flash16flash_fwd_kernelI23Flash_fwd_kernel_traitsILi64ELi128ELi64ELi4ELb0ELb0EN7cutlass10bfloat16_tE19Flash_kernel_traitsILi64ELi128ELi64ELi4ES3_EELb0ELb0ELb1ELb0ELb0ELb0ELb1ELb0EEEvNS_16Flash_fwd_paramsE,@function
        .size           _ZN5flash16flash_fwd_kernelI23Flash_fwd_kernel_traitsILi64ELi128ELi64ELi4ELb0ELb0EN7cutlass10bfloat16_tE19Flash_kernel_traitsILi64ELi128ELi64ELi4ES3_EELb0ELb0ELb1ELb0ELb0ELb0ELb1ELb0EEEvNS_16Flash_fwd_paramsE,(.L_x_2141 - _ZN5flash16flash_fwd_kernelI23Flash_fwd_kernel_traitsILi64ELi128ELi64ELi4ELb0ELb0EN7cutlass10bfloat16_tE19Flash_kernel_traitsILi64ELi128ELi64ELi4ES3_EELb0ELb0ELb1ELb0ELb0ELb0ELb1ELb0EEEvNS_16Flash_fwd_paramsE)
        .other          _ZN5flash16flash_fwd_kernelI23Flash_fwd_kernel_traitsILi64ELi128ELi64ELi4ELb0ELb0EN7cutlass10bfloat16_tE19Flash_kernel_traitsILi64ELi128ELi64ELi4ES3_EELb0ELb0ELb1ELb0ELb0ELb0ELb1ELb0EEEvNS_16Flash_fwd_paramsE,@"STO_CUDA_ENTRY STV_DEFAULT"
_ZN5flash16flash_fwd_kernelI23Flash_fwd_kernel_traitsILi64ELi128ELi64ELi4ELb0ELb0EN7cutlass10bfloat16_tE19Flash_kernel_traitsILi64ELi128ELi64ELi4ES3_EELb0ELb0ELb1ELb0ELb0ELb0ELb1ELb0EEEvNS_16Flash_fwd_paramsE:
.text._ZN5flash16flash_fwd_kernelI23Flash_fwd_kernel_traitsILi64ELi128ELi64ELi4ELb0ELb0EN7cutlass10bfloat16_tE19Flash_kernel_traitsILi64ELi128ELi64ELi4ES3_EELb0ELb0ELb1ELb0ELb0ELb0ELb1ELb0EEEvNS_16Flash_fwd_paramsE:
[----:B------:R-:W-:Y:S02]  /*0000*/  MOV R1, c[0x0][0x28] ;  /* 0x00000a0000017a02 */ /* 0x000fe40000000f00 */
[----:B------:R-:W1:Y:S01]  /*0010*/  S2R R16, SR_CTAID.Y ;  /* 0x0000000000107919 */ /* 0x000e620000002600 */
[----:B------:R-:W2:Y:S01]  /*0020*/  LDC.U8 R0, c[0x0][0x312] ;  /* 0x0000c480ff007b82 */ /* 0x000ea20000000000 */
[----:B------:R-:W-:Y:S01]  /*0030*/  ISETP.NE.U32.AND P0, PT, RZ, c[0x0][0x240], PT ;  /* 0x00009000ff007a0c */ /* 0x000fe20003f05070 */
[----:B------:R-:W-:Y:S01]  /*0040*/  IMAD.MOV.U32 R20, RZ, RZ, 0x4 ;  /* 0x00000004ff147424 */ /* 0x000fe200078e00ff */
[----:B------:R-:W-:Y:S01]  /*0050*/  ISETP.NE.U32.AND P3, PT, RZ, c[0x0][0x250], PT ;  /* 0x00009400ff007a0c */ /* 0x000fe20003f65070 */
[----:B------:R-:W-:Y:S01]  /*0060*/  IMAD.MOV.U32 R252, RZ, RZ, -0x1 ;  /* 0xfffffffffffc7424 */ /* 0x000fe200078e00ff */
[----:B------:R-:W-:Y:S01]  /*0070*/  ISETP.NE.AND.EX P0, PT, RZ, c[0x0][0x244], PT, P0 ;  /* 0x00009100ff007a0c */ /* 0x000fe20003f05300 */
[----:B------:R-:W-:Y:S01]  /*0080*/  ULDC.64 UR6, c[0x0][0x118] ;  /* 0x0000460000067ab9 */ /* 0x000fe20000000a00 */
[----:B------:R-:W-:Y:S01]  /*0090*/  ISETP.NE.AND.EX P3, PT, RZ, c[0x0][0x254], PT, P3 ;  /* 0x00009500ff007a0c */ /* 0x000fe20003f65330 */
[----:B------:R-:W-:Y:S01]  /*00a0*/  IMAD.MOV.U32 R7, RZ, RZ, RZ ;  /* 0x000000ffff077224 */ /* 0x000fe200078e00ff */
[----:B------:R-:W-:-:S02]  /*00b0*/  ISETP.EQ.U32.AND P2, PT, RZ, c[0x0][0x248], PT ;  /* 0x00009200ff007a0c */ /* 0x000fc40003f42070 */
[----:B------:R-:W-:Y:S01]  /*00c0*/  IADD3 R1, R1, -0x48, RZ ;  /* 0xffffffb801017810 */ /* 0x000fe20007ffe0ff */
[----:B-1----:R-:W-:Y:S01]  /*00d0*/  IMAD.WIDE R2, R16, R20, c[0x0][0x240] ;  /* 0x0000900010027625 */ /* 0x002fe200078e0214 */
[----:B--2---:R-:W-:-:S05]  /*00e0*/  ISETP.NE.AND P1, PT, R0, RZ, PT ;  /* 0x000000ff0000720c */ /* 0x004fca0003f25270 */
[----:B------:R1:W2:Y:S01]  /*00f0*/  @P0 LDG.E R252, [R2.64] ;  /* 0x0000000602fc0981 */ /* 0x0002a2000c1e1900 */
[----:B------:R-:W-:-:S03]  /*0100*/  ISETP.EQ.OR.EX P2, PT, RZ, c[0x0][0x24c], !P1, P2 ;  /* 0x00009300ff007a0c */ /* 0x000fc60004f42720 */
[----:B------:R1:W2:Y:S02]  /*0110*/  @P0 LDG.E R0, [R2.64+0x4] ;  /* 0x0000040602000981 */ /* 0x0002a4000c1e1900 */
[----:B-1----:R-:W-:-:S05]  /*0120*/  @P3 IMAD.WIDE R2, R16, R20, c[0x0][0x250] ;  /* 0x0000940010023625 */ /* 0x002fca00078e0214 */
[----:B------:R1:W5:Y:S01]  /*0130*/  @P3 LDG.E R7, [R2.64] ;  /* 0x0000000602073981 */ /* 0x000362000c1e1900 */
[----:B------:R-:W-:Y:S02]  /*0140*/  IMAD.MOV.U32 R8, RZ, RZ, -0x1 ;  /* 0xffffffffff087424 */ /* 0x000fe400078e00ff */
[----:B------:R-:W-:Y:S01]  /*0150*/  IMAD.WIDE R4, R16, R20, c[0x0][0x248] ;  /* 0x0000920010047625 */ /* 0x000fe200078e0214 */
[----:B------:R-:W3:Y:S04]  /*0160*/  S2R R248, SR_CTAID.X ;  /* 0x0000000000f87919 */ /* 0x000ee80000002500 */
[----:B------:R1:W5:Y:S01]  /*0170*/  @!P2 LDG.E R8, [R4.64] ;  /* 0x000000060408a981 */ /* 0x000362000c1e1900 */
[----:B------:R-:W-:-:S03]  /*0180*/  ISETP.NE.U32.AND P2, PT, RZ, c[0x0][0x248], PT ;  /* 0x00009200ff007a0c */ /* 0x000fc60003f45070 */
[----:B------:R-:W4:Y:S01]  /*0190*/  S2R R18, SR_CTAID.Z ;  /* 0x0000000000127919 */ /* 0x000f220000002700 */
[----:B------:R-:W-:Y:S01]  /*01a0*/  ISETP.NE.AND.EX P2, PT, RZ, c[0x0][0x24c], PT, P2 ;  /* 0x00009300ff007a0c */ /* 0x000fe20003f45320 */
[----:B--2---:R-:W-:Y:S02]  /*01b0*/  @P0 IMAD.IADD R42, R0, 0x1, -R252 ;  /* 0x00000001002a0824 */ /* 0x004fe400078e0afc */
[----:B------:R-:W-:-:S10]  /*01c0*/  @!P0 IMAD.MOV.U32 R42, RZ, RZ, c[0x0][0x214] ;  /* 0x00008500ff2a8624 */ /* 0x000fd400078e00ff */
[----:B------:R-:W-:Y:S05]  /*01d0*/  @!P2 BRA `(.L_x_1860) ;  /* 0x000000400000a947 */ /* 0x000fea0003800000 */
[----:B-1-34-:R-:W2:Y:S02]  /*01e0*/  @P1 LDG.E R0, [R4.64+0x4] ;  /* 0x0000040604001981 */ /* 0x01aea4000c1e1900 */
[----:B--2--5:R-:W-:-:S06]  /*01f0*/  @P1 IADD3 R0, R0, -R8, RZ ;  /* 0x8000000800001210 */ /* 0x024fcc0007ffe0ff */
[----:B------:R1:W5:Y:S01]  /*0200*/  @!P1 LDG.E R0, [R4.64] ;  /* 0x0000000604009981 */ /* 0x000362000c1e1900 */
[----:B------:R-:W-:Y:S05]  /*0210*/  BRA `(.L_x_1861) ;  /* 0x0000001000007947 */ /* 0x000fea0003800000 */
.L_x_1860:
[----:B-1-34-:R-:W-:Y:S02]  /*0220*/  MOV R0, c[0x0][0x218] ;  /* 0x0000860000007a02 */ /* 0x01afe40000000f00 */
.L_x_1861:
        /* <DEDUP_REMOVED lines=12> */
[----:B------:R-:W-:Y:S01]  /*02f0*/  IADD3 R0, -R42, 0xbf, R154 ;  /* 0x000000bf2a007810 */ /* 0x000fe20007ffe19a */
[----:B------:R-:W2:Y:S01]  /*0300*/  S2R R19, SR_TID.X ;  /* 0x0000000000137919 */ /* 0x000ea20000002100 */
[C---:B------:R-:W-:Y:S02]  /*0310*/  IADD3 R3, R41.reuse, R154, -R42 ;  /* 0x0000009a29037210 */ /* 0x040fe40007ffe82a */
[----:B------:R-:W-:Y:S02]  /*0320*/  IADD3 R2, R41, 0x3f, RZ ;  /* 0x0000003f29027810 */ /* 0x000fe40007ffe0ff */
[----:B------:R-:W-:Y:S02]  /*0330*/  IADD3 R0, R0, c[0x0][0x2e8], R41 ;  /* 0x0000ba0000007a10 */ /* 0x000fe40007ffe029 */
[----:B------:R-:W-:Y:S02]  /*0340*/  IADD3 R3, R3, -c[0x0][0x2e4], RZ ;  /* 0x8000b90003037a10 */ /* 0x000fe40007ffe0ff */
[----:B-1----:R-:W-:-:S02]  /*0350*/  SHF.R.S32.HI R5, RZ, 0x1f, R2 ;  /* 0x0000001fff057819 */ /* 0x002fc40000011402 */
[----:B------:R-:W-:Y:S02]  /*0360*/  SHF.R.S32.HI R4, RZ, 0x1f, R0 ;  /* 0x0000001fff047819 */ /* 0x000fe40000011400 */
[----:B------:R-:W-:Y:S02]  /*0370*/  SHF.R.S32.HI R6, RZ, 0x1f, R3 ;  /* 0x0000001fff067819 */ /* 0x000fe40000011403 */
[----:B------:R-:W-:Y:S02]  /*0380*/  LEA.HI R5, R5, R2, RZ, 0x6 ;  /* 0x0000000205057211 */ /* 0x000fe400078f30ff */
[----:B------:R-:W-:Y:S02]  /*0390*/  LEA.HI R0, R4, R0, RZ, 0x6 ;  /* 0x0000000004007211 */ /* 0x000fe400078f30ff */
[----:B------:R-:W-:Y:S02]  /*03a0*/  LEA.HI R2, R6, R3, RZ, 0x6 ;  /* 0x0000000306027211 */ /* 0x000fe400078f30ff */
[----:B------:R-:W-:-:S02]  /*03b0*/  SHF.R.S32.HI R3, RZ, 0x6, R5 ;  /* 0x00000006ff037819 */ /* 0x000fc40000011405 */
[----:B------:R-:W-:Y:S02]  /*03c0*/  SHF.R.S32.HI R0, RZ, 0x6, R0 ;  /* 0x00000006ff007819 */ /* 0x000fe40000011400 */
[----:B------:R-:W-:Y:S02]  /*03d0*/  SHF.R.S32.HI R2, RZ, 0x6, R2 ;  /* 0x00000006ff027819 */ /* 0x000fe40000011402 */
[----:B------:R-:W-:Y:S02]  /*03e0*/  IMNMX R230, R3, R0, PT ;  /* 0x0000000003e67217 */ /* 0x000fe40003800200 */
[----:B------:R-:W-:-:S04]  /*03f0*/  IMNMX R246, RZ, R2, !PT ;  /* 0x00000002fff67217 */ /* 0x000fc80007800200 */
[----:B------:R-:W-:-:S13]  /*0400*/  ISETP.GT.AND P0, PT, R230, R246, PT ;  /* 0x000000f6e600720c */ /* 0x000fda0003f04270 */
[----:B------:R-:W-:Y:S05]  /*0410*/  @P0 BRA `(.L_x_1862) ;  /* 0x0000103000000947 */ /* 0x000fea0003800000 */
[----:B--2---:R-:W1:Y:S01]  /*0420*/  LDC.U8 R0, c[0x0][0x329] ;  /* 0x0000ca40ff007b82 */ /* 0x004e620000000000 */
[----:B------:R-:W-:Y:S01]  /*0430*/  ISETP.NE.AND P0, PT, R252, -0x1, PT ;  /* 0xfffffffffc00780c */ /* 0x000fe20003f05270 */
[----:B------:R-:W-:Y:S01]  /*0440*/  BSSY B0, `(.L_x_1863) ;  /* 0x0000040000007945 */ /* 0x000fe20003800000 */
[----:B------:R-:W-:Y:S02]  /*0450*/  SHF.R.S32.HI R10, RZ, 0x1f, R19 ;  /* 0x0000001fff0a7819 */ /* 0x000fe40000011413 */
[----:B------:R-:W-:Y:S02]  /*0460*/  IADD3 R14, -R154, R42, RZ ;  /* 0x0000002a9a0e7210 */ /* 0x000fe40007ffe1ff */
[----:B------:R-:W-:Y:S01]  /*0470*/  LEA.HI R10, R10, R19, RZ, 0x3 ;  /* 0x000000130a0a7211 */ /* 0x000fe200078f18ff */
[----:B------:R-:W2:Y:S01]  /*0480*/  LDC.U8 R2, c[0x0][0x328] ;  /* 0x0000ca00ff027b82 */ /* 0x000ea20000000000 */
[----:B------:R-:W-:-:S05]  /*0490*/  SHF.R.S32.HI R9, RZ, 0x1f, R18 ;  /* 0x0000001fff097819 */ /* 0x000fca0000011412 */
[----:B------:R-:W-:-:S04]  /*04a0*/  IMAD R9, R9, c[0x0][0x1f0], RZ ;  /* 0x00007c0009097a24 */ /* 0x000fc800078e02ff */
[----:B------:R-:W-:Y:S01]  /*04b0*/  IMAD R9, R18, c[0x0][0x1f4], R9 ;  /* 0x00007d0012097a24 */ /* 0x000fe200078e0209 */
[----:B-1----:R-:W-:Y:S02]  /*04c0*/  ISETP.NE.AND P2, PT, R0, RZ, PT ;  /* 0x000000ff0000720c */ /* 0x002fe40003f45270 */
[----:B--2---:R-:W-:Y:S01]  /*04d0*/  ISETP.NE.AND P3, PT, R2, RZ, PT ;  /* 0x000000ff0200720c */ /* 0x004fe20003f65270 */
[----:B------:R-:W-:-:S03]  /*04e0*/  @P0 IMAD.WIDE.U32 R2, R252, c[0x0][0x1e8], RZ ;  /* 0x00007a00fc020a25 */ /* 0x000fc600078e00ff */
[----:B------:R-:W-:Y:S01]  /*04f0*/  ISETP.NE.OR P1, PT, R0, RZ, !P3 ;  /* 0x000000ff0000720c */ /* 0x000fe20005f25670 */
[----:B------:R-:W-:Y:S01]  /*0500*/  @P0 IMAD R5, R252, c[0x0][0x1ec], R3 ;  /* 0x00007b00fc050a24 */ /* 0x000fe200078e0203 */
[----:B------:R-:W-:-:S05]  /*0510*/  @!P0 SHF.R.S32.HI R0, RZ, 0x1f, R16 ;  /* 0x0000001fff008819 */ /* 0x000fca0000011410 */
[----:B------:R-:W-:Y:S01]  /*0520*/  @P2 IMAD.MOV.U32 R8, RZ, RZ, c[0x0][0x210] ;  /* 0x00008400ff082624 */ /* 0x000fe200078e00ff */
[----:B------:R-:W-:Y:S01]  /*0530*/  LOP3.LUT R3, R10, 0xfffffff8, RZ, 0xc0, !PT ;  /* 0xfffffff80a037812 */ /* 0x000fe200078ec0ff */
[----:B------:R-:W-:Y:S01]  /*0540*/  @!P2 IMAD.MOV.U32 R6, RZ, RZ, c[0x0][0x214] ;  /* 0x00008500ff06a624 */ /* 0x000fe200078e00ff */
[----:B------:R-:W-:Y:S01]  /*0550*/  SHF.R.S32.HI R10, RZ, 0x3, R10 ;  /* 0x00000003ff0a7819 */ /* 0x000fe2000001140a */
[----:B------:R-:W-:Y:S01]  /*0560*/  @!P0 IMAD R0, R0, c[0x0][0x1e0], RZ ;  /* 0x0000780000008a24 */ /* 0x000fe200078e02ff */
[----:B------:R-:W-:Y:S01]  /*0570*/  @P2 MOV R15, c[0x0][0x210] ;  /* 0x00008400000f2a02 */ /* 0x000fe20000000f00 */
[----:B------:R-:W-:Y:S01]  /*0580*/  @P0 IMAD.MOV.U32 R4, RZ, RZ, R2 ;  /* 0x000000ffff040224 */ /* 0x000fe200078e0002 */
[----:B------:R-:W-:Y:S01]  /*0590*/  SHF.R.S32.HI R11, RZ, 0x1f, R10 ;  /* 0x0000001fff0b7819 */ /* 0x000fe2000001140a */
[----:B------:R-:W-:Y:S02]  /*05a0*/  IMAD.IADD R19, R19, 0x1, -R3 ;  /* 0x0000000113137824 */ /* 0x000fe400078e0a03 */
[----:B------:R-:W-:-:S04]  /*05b0*/  @!P0 IMAD.WIDE.U32 R2, R16, c[0x0][0x1e0], RZ ;  /* 0x0000780010028a25 */ /* 0x000fc800078e00ff */
[----:B------:R-:W-:Y:S01]  /*05c0*/  @!P0 IMAD R0, R16, c[0x0][0x1e4], R0 ;  /* 0x0000790010008a24 */ /* 0x000fe200078e0200 */
[----:B------:R-:W-:Y:S01]  /*05d0*/  @!P0 MOV R4, R2 ;  /* 0x0000000200048202 */ /* 0x000fe20000000f00 */
[----:B------:R-:W-:Y:S01]  /*05e0*/  @P2 IMAD R8, R8, c[0x0][0x214], RZ ;  /* 0x0000850008082a24 */ /* 0x000fe200078e02ff */
[----:B------:R-:W-:Y:S01]  /*05f0*/  @!P2 SEL R8, R6, c[0x0][0x234], !P3 ;  /* 0x00008d000608aa07 */ /* 0x000fe20005800000 */
[----:B------:R-:W-:Y:S02]  /*0600*/  @!P1 IMAD R7, R16, c[0x0][0x214], RZ ;  /* 0x0000850010079a24 */ /* 0x000fe400078e02ff */
[----:B------:R-:W-:Y:S02]  /*0610*/  @!P0 IMAD.IADD R5, R3, 0x1, R0 ;  /* 0x0000000103058824 */ /* 0x000fe400078e0200 */
[----:B------:R-:W-:Y:S01]  /*0620*/  IMAD.SHL.U32 R0, R19, 0x8, RZ ;  /* 0x0000000813007824 */ /* 0x000fe200078e00ff */
[----:B------:R-:W-:Y:S01]  /*0630*/  @!P1 SEL R7, R7, R252, !P0 ;  /* 0x000000fc07079207 */ /* 0x000fe20004000000 */
[----:B------:R-:W-:Y:S01]  /*0640*/  @P2 IMAD.MOV.U32 R6, RZ, RZ, 0x1 ;  /* 0x00000001ff062424 */ /* 0x000fe200078e00ff */
[----:B------:R-:W-:Y:S01]  /*0650*/  CS2R R2, SRZ ;  /* 0x0000000000027805 */ /* 0x000fe2000001ff00 */
[----:B------:R-:W-:Y:S01]  /*0660*/  @!P2 IMAD R6, R8, c[0x0][0x1c0], RZ ;  /* 0x000070000806aa24 */ /* 0x000fe200078e02ff */
[C---:B------:R-:W-:Y:S01]  /*0670*/  IADD3 R4, P0, R0.reuse, R4, RZ ;  /* 0x0000000400047210 */ /* 0x040fe20007f1e0ff */
[----:B------:R-:W-:Y:S01]  /*0680*/  @!P2 IMAD.MOV.U32 R15, RZ, RZ, 0x1 ;  /* 0x00000001ff0fa424 */ /* 0x000fe200078e00ff */
[----:B------:R-:W-:Y:S01]  /*0690*/  ISETP.GE.AND P3, PT, R0, c[0x0][0x220], PT ;  /* 0x0000880000007a0c */ /* 0x000fe20003f66270 */
[----:B------:R-:W-:Y:S01]  /*06a0*/  IMAD R6, R16, R6, RZ ;  /* 0x0000000610067224 */ /* 0x000fe200078e02ff */
[----:B------:R-:W-:Y:S01]  /*06b0*/  LEA.HI.X.SX32 R5, R0, R5, 0x1, P0 ;  /* 0x0000000500057211 */ /* 0x000fe200000f0eff */
[----:B------:R-:W-:Y:S01]  /*06c0*/  @!P1 IMAD.MOV.U32 R2, RZ, RZ, R7 ;  /* 0x000000ffff029224 */ /* 0x000fe200078e0007 */
[----:B------:R-:W-:-:S02]  /*06d0*/  ISETP.GE.OR P2, PT, R10, R14, P3 ;  /* 0x0000000e0a00720c */ /* 0x000fc40001f46670 */
[----:B------:R-:W-:Y:S01]  /*06e0*/  SEL R0, R6, RZ, P1 ;  /* 0x000000ff06007207 */ /* 0x000fe20000800000 */
[----:B------:R-:W-:Y:S01]  /*06f0*/  IMAD R6, R154, R15, RZ ;  /* 0x0000000f9a067224 */ /* 0x000fe200078e02ff */
[----:B------:R-:W-:Y:S01]  /*0700*/  ISETP.GE.AND P0, PT, R10, R14, PT ;  /* 0x0000000e0a00720c */ /* 0x000fe20003f06270 */
[C---:B------:R-:W-:Y:S01]  /*0710*/  IMAD.WIDE.U32 R12, R18.reuse, c[0x0][0x1f0], R4 ;  /* 0x00007c00120c7a25 */ /* 0x040fe200078e0004 */
[----:B------:R-:W-:Y:S02]  /*0720*/  @!P1 SHF.R.S32.HI R3, RZ, 0x1f, R7 ;  /* 0x0000001fff039819 */ /* 0x000fe40000011407 */
[----:B------:R-:W-:Y:S01]  /*0730*/  P2R R29, PR, RZ, 0x1 ;  /* 0x00000001ff1d7803 */ /* 0x000fe20000000000 */
[----:B------:R-:W-:Y:S01]  /*0740*/  IMAD R0, R18, R8, R0 ;  /* 0x0000000812007224 */ /* 0x000fe200078e0200 */
[----:B------:R-:W-:Y:S01]  /*0750*/  SHF.R.S32.HI R4, RZ, 0x1f, R6 ;  /* 0x0000001fff047819 */ /* 0x000fe20000011406 */
        /* <DEDUP_REMOVED lines=14> */
.L_x_1864:
[----:B------:R-:W-:Y:S05]  /*0840*/  BSYNC B0 ;  /* 0x0000000000007941 */ /* 0x000fea0003800000 */
.L_x_1863:
        /* <DEDUP_REMOVED lines=16> */
.L_x_1866:
[----:B------:R-:W-:Y:S05]  /*0950*/  BSYNC B0 ;  /* 0x0000000000007941 */ /* 0x000fea0003800000 */
.L_x_1865:
        /* <DEDUP_REMOVED lines=16> */
.L_x_1868:
[----:B------:R-:W-:Y:S05]  /*0a60*/  BSYNC B0 ;  /* 0x0000000000007941 */ /* 0x000fea0003800000 */
.L_x_1867:
        /* <DEDUP_REMOVED lines=17> */
.L_x_1870:
[----:B------:R-:W-:Y:S05]  /*0b80*/  BSYNC B0 ;  /* 0x0000000000007941 */ /* 0x000fea0003800000 */
.L_x_1869:
        /* <DEDUP_REMOVED lines=17> */
.L_x_1872:
[----:B------:R-:W-:Y:S05]  /*0ca0*/  BSYNC B0 ;  /* 0x0000000000007941 */ /* 0x000fea0003800000 */
.L_x_1871:
        /* <DEDUP_REMOVED lines=17> */
.L_x_1874:
[----:B------:R-:W-:Y:S05]  /*0dc0*/  BSYNC B0 ;  /* 0x0000000000007941 */ /* 0x000fea0003800000 */
.L_x_1873:
        /* <DEDUP_REMOVED lines=16> */
.L_x_1876:
[----:B------:R-:W-:Y:S05]  /*0ed0*/  BSYNC B0 ;  /* 0x0000000000007941 */ /* 0x000fea0003800000 */
.L_x_1875:
        /* <DEDUP_REMOVED lines=16> */
.L_x_1878:
[----:B------:R-:W-:Y:S05]  /*0fe0*/  BSYNC B0 ;  /* 0x0000000000007941 */ /* 0x000fea0003800000 */
.L_x_1877:
        /* <DEDUP_REMOVED lines=70> */
.L_x_1862:
        /* <DEDUP_REMOVED lines=27> */
.L_x_1879:
        /* <DEDUP_REMOVED lines=42> */
.L_x_1880:
[----:B------:R-:W-:Y:S01]  /*18a0*/  SHF.R.S32.HI R15, RZ, 0x1f, R19 ;  /* 0x0000001fff0f7819 */ /* 0x000fe20000011413 */
[----:B------:R-:W-:Y:S01]  /*18b0*/  IMAD.IADD R247, R42, 0x1, -R154 ;  /* 0x000000012af77824 */ /* 0x000fe200078e0a9a */
[----:B------:R-:W-:Y:S01]  /*18c0*/  BSSY B0, `(.L_x_1881) ;  /* 0x000002c000007945 */ /* 0x000fe20003800000 */
[----:B------:R-:W-:Y:S01]  /*18d0*/  IMAD R5, R5, c[0x0][0x1a8], RZ ;  /* 0x00006a0005057a24 */ /* 0x000fe200078e02ff */
[CC--:B------:R-:W-:Y:S02]  /*18e0*/  LEA.HI R0, R15.reuse, R19.reuse, RZ, 0x3 ;  /* 0x000000130f007211 */ /* 0x0c0fe400078f18ff */
[----:B------:R-:W-:Y:S02]  /*18f0*/  LEA.HI R4, R15, R19, RZ, 0x6 ;  /* 0x000000130f047211 */ /* 0x000fe400078f30ff */
[----:B------:R-:W-:-:S02]  /*1900*/  SHF.R.S32.HI R22, RZ, 0x3, R0 ;  /* 0x00000003ff167819 */ /* 0x000fc40000011400 */
[----:B------:R-:W-:Y:S01]  /*1910*/  LOP3.LUT R0, R0, 0xfffffff8, RZ, 0xc0, !PT ;  /* 0xfffffff800007812 */ /* 0x000fe200078ec0ff */
[----:B------:R-:W-:Y:S01]  /*1920*/  IMAD.SHL.U32 R4, R4, 0x8, RZ ;  /* 0x0000000804047824 */ /* 0x000fe200078e00ff */
[----:B------:R-:W-:Y:S01]  /*1930*/  SHF.R.S32.HI R23, RZ, 0x1f, R22 ;  /* 0x0000001fff177819 */ /* 0x000fe20000011416 */
[----:B------:R-:W-:Y:S02]  /*1940*/  IMAD.SHL.U32 R2, R22, 0x40, RZ ;  /* 0x0000004016027824 */ /* 0x000fe400078e00ff */
[----:B------:R-:W-:Y:S02]  /*1950*/  IMAD.IADD R16, R19, 0x1, -R0 ;  /* 0x0000000113107824 */ /* 0x000fe400078e0a00 */
[----:B------:R1:W-:Y:S01]  /*1960*/  STL.64 [R1+0x8], R22 ;  /* 0x0000081601007387 */ /* 0x0003e20000100a00 */
[----:B------:R-:W-:Y:S01]  /*1970*/  LOP3.LUT R0, R2, 0x1c0, RZ, 0xc0, !PT ;  /* 0x000001c002007812 */ /* 0x000fe200078ec0ff */
[----:B------:R-:W-:Y:S02]  /*1980*/  IMAD.SHL.U32 R250, R16, 0x8, RZ ;  /* 0x0000000810fa7824 */ /* 0x000fe400078e00ff */
[----:B------:R-:W-:-:S03]  /*1990*/  IMAD.WIDE R248, R248, 0x80, R22 ;  /* 0x00000080f8f87825 */ /* 0x000fc600078e0216 */
        /* <DEDUP_REMOVED lines=10> */
[----:B------:R-:W-:Y:S01]  /*1a40*/  IMAD.WIDE.U32 R8, R18, c[0x0][0x1a8], R2 ;  /* 0x00006a0012087a25 */ /* 0x000fe200078e0002 */
[----:B------:R-:W-:-:S03]  /*1a50*/  LEA.HI R18, R15, R19, RZ, 0x5 ;  /* 0x000000130f127211 */ /* 0x000fc600078f28ff */
[----:B------:R-:W-:Y:S01]  /*1a60*/  IMAD.SHL.U32 R211, R4, 0x2, RZ ;  /* 0x0000000204d37824 */ /* 0x000fe200078e00ff */
[----:B------:R-:W-:Y:S01]  /*1a70*/  SHF.R.S32.HI R43, RZ, 0x5, R18 ;  /* 0x00000005ff2b7819 */ /* 0x000fe20000011412 */
[----:B------:R-:W-:Y:S02]  /*1a80*/  IMAD.IADD R7, R9, 0x1, R0 ;  /* 0x0000000109077824 */ /* 0x000fe400078e0200 */
[----:B------:R-:W-:Y:S05]  /*1a90*/  @P0 BRA `(.L_x_1882) ;  /* 0x000000e000000947 */ /* 0x000fea0003800000 */
[----:B-1----:R-:W-:-:S13]  /*1aa0*/  ISETP.GE.AND P0, PT, R250, c[0x0][0x220], PT ;  /* 0x00008800fa007a0c */ /* 0x002fda0003f06270 */
        /* <DEDUP_REMOVED lines=13> */
.L_x_1882:
[----:B-1----:R-:W-:Y:S05]  /*1b80*/  BSYNC B0 ;  /* 0x0000000000007941 */ /* 0x002fea0003800000 */
.L_x_1881:
        /* <DEDUP_REMOVED lines=22> */
.L_x_1884:
[----:B------:R-:W-:Y:S05]  /*1cf0*/  BSYNC B0 ;  /* 0x0000000000007941 */ /* 0x000fea0003800000 */
.L_x_1883:
        /* <DEDUP_REMOVED lines=22> */
.L_x_1886:
[----:B------:R-:W-:Y:S05]  /*1e60*/  BSYNC B0 ;  /* 0x0000000000007941 */ /* 0x000fea0003800000 */
.L_x_1885:
        /* <DEDUP_REMOVED lines=22> */
.L_x_1888:
[----:B------:R-:W-:Y:S05]  /*1fd0*/  BSYNC B0 ;  /* 0x0000000000007941 */ /* 0x000fea0003800000 */
.L_x_1887:
        /* <DEDUP_REMOVED lines=22> */
.L_x_1890:
[----:B------:R-:W-:Y:S05]  /*2140*/  BSYNC B0 ;  /* 0x0000000000007941 */ /* 0x000fea0003800000 */
.L_x_1889:
        /* <DEDUP_REMOVED lines=22> */
.L_x_1892:
[----:B------:R-:W-:Y:S05]  /*22b0*/  BSYNC B0 ;  /* 0x0000000000007941 */ /* 0x000fea0003800000 */
.L_x_1891:
        /* <DEDUP_REMOVED lines=22> */
.L_x_1894:
[----:B------:R-:W-:Y:S05]  /*2420*/  BSYNC B0 ;  /* 0x0000000000007941 */ /* 0x000fea0003800000 */
.L_x_1893:
        /* <DEDUP_REMOVED lines=26> */
.L_x_1896:
[----:B------:R-:W-:Y:S05]  /*25d0*/  BSYNC B0 ;  /* 0x0000000000007941 */ /* 0x000fea0003800000 */
.L_x_1895:
[----:B-1----:R-:W-:Y:S01]  /*25e0*/  IMAD R0, R23, c[0x0][0x198], RZ ;  /* 0x0000660017007a24 */ /* 0x002fe200078e02ff */
[----:B------:R-:W-:Y:S01]  /*25f0*/  LEA.HI R15, R15, R19, RZ, 0x4 ;  /* 0x000000130f0f7211 */ /* 0x000fe200078f20ff */
[----:B--2---:R-:W-:Y:S01]  /*2600*/  IMAD.WIDE.U32 R4, R22, c[0x0][0x198], R250 ;  /* 0x0000660016047a25 */ /* 0x004fe200078e00fa */
[----:B------:R-:W-:Y:S01]  /*2610*/  IADD3 R40, R230, -0x1, RZ ;  /* 0xffffffffe6287810 */ /* 0x000fe20007ffe0ff */
[----:B------:R-:W-:Y:S01]  /*2620*/  BSSY B0, `(.L_x_1897) ;  /* 0x0000037000007945 */ /* 0x000fe20003800000 */
[----:B------:R-:W-:Y:S01]  /*2630*/  MOV R223, 0x20 ;  /* 0x0000002000df7802 */ /* 0x000fe20000000f00 */
[----:B------:R-:W-:Y:S01]  /*2640*/  IMAD R6, R22, c[0x0][0x19c], R0 ;  /* 0x0000670016067a24 */ /* 0x000fe200078e0200 */
[----:B------:R-:W-:Y:S01]  /*2650*/  LOP3.LUT R0, R15, 0xfffffff0, RZ, 0xc0, !PT ;  /* 0xfffffff00f007812 */ /* 0x000fe200078ec0ff */
[----:B------:R-:W-:Y:S01]  /*2660*/  IMAD R7, R23, c[0x0][0x1a0], RZ ;  /* 0x0000680017077a24 */ /* 0x000fe200078e02ff */
[----:B------:R-:W-:Y:S01]  /*2670*/  IADD3 R4, P0, R14, R4, RZ ;  /* 0x000000040e047210 */ /* 0x000fe20007f1e0ff */
[----:B------:R-:W-:Y:S01]  /*2680*/  IMAD.WIDE.U32 R2, R22, c[0x0][0x1a0], R250 ;  /* 0x0000680016027a25 */ /* 0x000fe200078e00fa */
[----:B------:R-:W-:-:S02]  /*2690*/  MOV R213, R40 ;  /* 0x0000002800d57202 */ /* 0x000fc40000000f00 */
[----:B------:R-:W-:Y:S01]  /*26a0*/  IADD3.X R5, R17, R5, R6, P0, !PT ;  /* 0x0000000511057210 */ /* 0x000fe200007fe406 */
        /* <DEDUP_REMOVED lines=8> */
[----:B------:R-:W-:Y:S01]  /*2730*/  LEA.HI R6, R9, R0, RZ, 0x3 ;  /* 0x0000000009067211 */ /* 0x000fe200078f18ff */
[C---:B------:R-:W-:Y:S01]  /*2740*/  IMAD R9, R10.reuse, c[0x0][0x1bc], R7 ;  /* 0x00006f000a097a24 */ /* 0x040fe200078e0207 */
[----:B------:R-:W-:Y:S01]  /*2750*/  SHF.R.S32.HI R13, RZ, 0x1f, R40 ;  /* 0x0000001fff0d7819 */ /* 0x000fe20000011428 */
[----:B------:R-:W-:Y:S01]  /*2760*/  IMAD.WIDE.U32 R236, R10, c[0x0][0x1b0], R4 ;  /* 0x00006c000aec7a25 */ /* 0x000fe200078e0004 */
[----:B------:R-:W-:-:S03]  /*2770*/  LOP3.LUT R7, R6, 0xfffffff8, RZ, 0xc0, !PT ;  /* 0xfffffff806077812 */ /* 0x000fc600078ec0ff */
[----:B------:R-:W-:Y:S01]  /*2780*/  IMAD.WIDE.U32 R28, R10, c[0x0][0x1b8], R2 ;  /* 0x00006e000a1c7a25 */ /* 0x000fe200078e0002 */
[----:B------:R1:W-:Y:S01]  /*2790*/  STL.64 [R1+0x10], R236 ;  /* 0x000010ec01007387 */ /* 0x0003e20000100a00 */
[----:B------:R-:W-:Y:S02]  /*27a0*/  IADD3 R14, R0, -R7, RZ ;  /* 0x80000007000e7210 */ /* 0x000fe40007ffe0ff */
[----:B------:R-:W-:Y:S01]  /*27b0*/  IMAD.IADD R235, R237, 0x1, R8 ;  /* 0x00000001edeb7824 */ /* 0x000fe200078e0208 */
[----:B------:R-:W-:Y:S01]  /*27c0*/  IADD3 R31, R29, R9, RZ ;  /* 0x000000091d1f7210 */ /* 0x000fe20007ffe0ff */
[----:B------:R-:W-:Y:S01]  /*27d0*/  IMAD.MOV.U32 R234, RZ, RZ, R236 ;  /* 0x000000ffffea7224 */ /* 0x000fe200078e00ec */
[----:B------:R1:W-:Y:S01]  /*27e0*/  STL.64 [R1+0x20], R28 ;  /* 0x0000201c01007387 */ /* 0x0003e20000100a00 */
[----:B------:R-:W-:Y:S01]  /*27f0*/  IMAD R3, R40, -0x40, R41 ;  /* 0xffffffc028037824 */ /* 0x000fe200078e0229 */
[----:B------:R-:W-:Y:S01]  /*2800*/  LOP3.LUT R2, R18, 0xffffffe0, RZ, 0xc0, !PT ;  /* 0xffffffe012027812 */ /* 0x000fe200078ec0ff */
[----:B------:R-:W-:Y:S01]  /*2810*/  IMAD R0, R153, R40, RZ ;  /* 0x0000002899007224 */ /* 0x000fe200078e02ff */
[----:B------:R1:W-:Y:S01]  /*2820*/  STL.64 [R1], R234 ;  /* 0x000000ea01007387 */ /* 0x0003e20000100a00 */
[----:B------:R-:W-:Y:S01]  /*2830*/  IMAD.MOV.U32 R4, RZ, RZ, 0x10 ;  /* 0x00000010ff047424 */ /* 0x000fe200078e00ff */
[----:B------:R-:W-:Y:S01]  /*2840*/  ISETP.GE.AND P0, PT, R22, R3, PT ;  /* 0x000000031600720c */ /* 0x000fe20003f06270 */
[-C--:B------:R-:W-:Y:S01]  /*2850*/  IMAD R8, R13, R155.reuse, R0 ;  /* 0x0000009b0d087224 */ /* 0x080fe200078e0200 */
[----:B------:R1:W-:Y:S01]  /*2860*/  STL [R1+0x1c], R31 ;  /* 0x00001c1f01007387 */ /* 0x0003e20000100800 */
[----:B------:R-:W-:Y:S01]  /*2870*/  SHF.L.U32 R0, R6, 0x6, RZ ;  /* 0x0000000606007819 */ /* 0x000fe200000006ff */
[----:B------:R-:W-:Y:S01]  /*2880*/  IMAD.WIDE.U32 R6, R40, R155, R234 ;  /* 0x0000009b28067225 */ /* 0x000fe200078e00ea */
[----:B------:R-:W-:-:S02]  /*2890*/  R2P PR, R14, 0x6 ;  /* 0x000000060e007804 */ /* 0x000fc40000000000 */
[----:B------:R-:W-:Y:S01]  /*28a0*/  LOP3.LUT R141, R0, 0xfffffe00, RZ, 0xc0, !PT ;  /* 0xfffffe00008d7812 */ /* 0x000fe200078ec0ff */
[----:B------:R-:W-:Y:S02]  /*28b0*/  IMAD.IADD R12, R19, 0x1, -R2 ;  /* 0x00000001130c7824 */ /* 0x000fe400078e0a02 */
[----:B------:R-:W-:Y:S01]  /*28c0*/  SEL R2, R4, 0xfffffff0, !P1 ;  /* 0xfffffff004027807 */ /* 0x000fe20004800000 */
        /* <DEDUP_REMOVED lines=12> */
.L_x_1898:
[----:B------:R-:W-:Y:S05]  /*2990*/  BSYNC B0 ;  /* 0x0000000000007941 */ /* 0x000fea0003800000 */
.L_x_1897:
        /* <DEDUP_REMOVED lines=16> */
.L_x_1900:
[----:B------:R-:W-:Y:S05]  /*2aa0*/  BSYNC B0 ;  /* 0x0000000000007941 */ /* 0x000fea0003800000 */
.L_x_1899:
        /* <DEDUP_REMOVED lines=15> */
.L_x_1902:
[----:B------:R-:W-:Y:S05]  /*2ba0*/  BSYNC B0 ;  /* 0x0000000000007941 */ /* 0x000fea0003800000 */
.L_x_1901:
[----:B------:R-:W-:Y:S01]  /*2bb0*/  ISETP.GE.AND P0, PT, R24, R3, PT ;  /* 0x000000031800720c */ /* 0x000fe20003f06270 */
[----:B------:R-:W-:Y:S01]  /*2bc0*/  IMAD.MOV.U32 R17, RZ, RZ, c[0x0][0x1a0] ;  /* 0x00006800ff117624 */ /* 0x000fe200078e00ff */
[----:B------:R-:W-:Y:S03]  /*2bd0*/  BSSY B0, `(.L_x_1903) ;  /* 0x0000012000007945 */ /* 0x000fe60003800000 */
[C---:B------:R-:W-:Y:S01]  /*2be0*/  IMAD.SHL.U32 R226, R17.reuse, 0x40, RZ ;  /* 0x0000004011e27824 */ /* 0x040fe200078e00ff */
[----:B------:R-:W-:-:S07]  /*2bf0*/  SHF.L.U64.HI R227, R17, R21, c[0x0][0x1a4] ;  /* 0x0000690011e37619 */ /* 0x000fce0000010215 */
        /* <DEDUP_REMOVED lines=15> */
.L_x_1904:
[----:B------:R-:W-:Y:S05]  /*2cf0*/  BSYNC B0 ;  /* 0x0000000000007941 */ /* 0x000fea0003800000 */
.L_x_1903:
[----:B------:R-:W0:Y:S01]  /*2d00*/  LDGDEPBAR ;  /* 0x00000000000079af */ /* 0x000e220000000000 */
[----:B------:R-:W-:Y:S01]  /*2d10*/  ISETP.GE.AND P0, PT, R22, R3, PT ;  /* 0x000000031600720c */ /* 0x000fe20003f06270 */
[----:B------:R-:W-:Y:S01]  /*2d20*/  IMAD.MOV.U32 R228, RZ, RZ, R30 ;  /* 0x000000ffffe47224 */ /* 0x000fe200078e001e */
[----:B------:R-:W-:Y:S01]  /*2d30*/  SHF.R.S32.HI R5, RZ, 0x1f, R12 ;  /* 0x0000001fff057819 */ /* 0x000fe2000001140c */
[----:B------:R-:W-:Y:S01]  /*2d40*/  IMAD R0, R227, R40, RZ ;  /* 0x00000028e3007224 */ /* 0x000fe200078e02ff */
[----:B------:R-:W-:Y:S01]  /*2d50*/  MOV R229, R31 ;  /* 0x0000001f00e57202 */ /* 0x000fe20000000f00 */
[----:B------:R-:W-:Y:S01]  /*2d60*/  IMAD.SHL.U32 R19, R19, 0x2, RZ ;  /* 0x0000000213137824 */ /* 0x000fe200078e00ff */
[----:B------:R-:W-:Y:S01]  /*2d70*/  LEA.HI R5, R5, R12, RZ, 0x2 ;  /* 0x0000000c05057211 */ /* 0x000fe200078f10ff */
[----:B------:R-:W-:Y:S01]  /*2d80*/  IMAD R0, R13, R226, R0 ;  /* 0x000000e20d007224 */ /* 0x000fe200078e0200 */
[----:B------:R-:W-:Y:S01]  /*2d90*/  MOV R228, R28 ;  /* 0x0000001c00e47202 */ /* 0x000fe20000000f00 */
[----:B------:R-:W-:Y:S01]  /*2da0*/  BSSY B0, `(.L_x_1905) ;  /* 0x0000014000007945 */ /* 0x000fe20003800000 */
[----:B------:R-:W-:-:S02]  /*2db0*/  SHF.R.S32.HI R156, RZ, 0x2, R5 ;  /* 0x00000002ff9c7819 */ /* 0x000fc40000011405 */
[----:B------:R-:W-:Y:S01]  /*2dc0*/  LOP3.LUT R238, R19, 0x6, RZ, 0xc0, !PT ;  /* 0x0000000613ee7812 */ /* 0x000fe200078ec0ff */
[----:B------:R1:W-:Y:S02]  /*2dd0*/  STL.64 [R1+0x18], R228 ;  /* 0x000018e401007387 */ /* 0x0003e40000100a00 */
[----:B-1----:R-:W-:Y:S02]  /*2de0*/  IMAD.WIDE.U32 R6, R40, R226, R228 ;  /* 0x000000e228067225 */ /* 0x002fe400078e00e4 */
[----:B------:R1:W-:Y:S02]  /*2df0*/  STL [R1+0x34], R156 ;  /* 0x0000349c01007387 */ /* 0x0003e40000100800 */
[----:B------:R-:W-:Y:S01]  /*2e00*/  IMAD.IADD R9, R7, 0x1, R0 ;  /* 0x0000000107097824 */ /* 0x000fe200078e0200 */
        /* <DEDUP_REMOVED lines=13> */
.L_x_1906:
[----:B------:R-:W-:Y:S05]  /*2ee0*/  BSYNC B0 ;  /* 0x0000000000007941 */ /* 0x000fea0003800000 */
.L_x_1905:
[----:B------:R-:W-:Y:S01]  /*2ef0*/  ISETP.GE.AND P0, PT, R26, R3, PT ;  /* 0x000000031a00720c */ /* 0x000fe20003f06270 */
[----:B------:R-:W-:Y:S01]  /*2f00*/  BSSY B0, `(.L_x_1907) ;  /* 0x0000010000007945 */ /* 0x000fe20003800000 */
[C---:B------:R-:W-:Y:S01]  /*2f10*/  SHF.L.U64.HI R224, R17.reuse, R20, c[0x0][0x1a4] ;  /* 0x0000690011e07619 */ /* 0x040fe20000010214 */
[----:B------:R-:W-:-:S10]  /*2f20*/  IMAD.SHL.U32 R225, R17, 0x10, RZ ;  /* 0x0000001011e17824 */ /* 0x000fd400078e00ff */
        /* <DEDUP_REMOVED lines=13> */
.L_x_1908:
[----:B------:R-:W-:Y:S05]  /*3000*/  BSYNC B0 ;  /* 0x0000000000007941 */ /* 0x000fea0003800000 */
.L_x_1907:
        /* <DEDUP_REMOVED lines=16> */
.L_x_1910:
[----:B------:R-:W-:Y:S05]  /*3110*/  BSYNC B0 ;  /* 0x0000000000007941 */ /* 0x000fea0003800000 */
.L_x_1909:
[----:B------:R-:W-:Y:S01]  /*3120*/  ISETP.GE.AND P0, PT, R24, R3, PT ;  /* 0x000000031800720c */ /* 0x000fe20003f06270 */
[----:B------:R-:W-:-:S12]  /*3130*/  BSSY B0, `(.L_x_1911) ;  /* 0x0000011000007945 */ /* 0x000fd80003800000 */
        /* <DEDUP_REMOVED lines=16> */
.L_x_1912:
[----:B------:R-:W-:Y:S05]  /*3240*/  BSYNC B0 ;  /* 0x0000000000007941 */ /* 0x000fea0003800000 */
.L_x_1911:
        /* <DEDUP_REMOVED lines=18> */
[----:B------:R-:W-:-:S02]  /*3370*/  LOP3.LUT R140, R8, R7, RZ, 0x3c, !PT ;  /* 0x00000007088c7212 */ /* 0x000fc400078e3cff */
[----:B------:R-:W-:Y:S01]  /*3380*/  IADD3 R5, R41, 0x1, -R42 ;  /* 0x0000000129057810 */ /* 0x000fe20007ffe82a */
        /* <DEDUP_REMOVED lines=9> */
[----:B----4-:R-:W1:Y:S01]  /*3420*/  LDSM.16.M88.4 R24, [R195] ;  /* 0x00000000c318783b */ /* 0x010e620000000200 */
[----:B------:R-:W-:Y:S01]  /*3430*/  IADD3 R199, R188, 0x4040, RZ ;  /* 0x00004040bcc77810 */ /* 0x000fe20007ffe0ff */
[----:B------:R-:W-:Y:S01]  /*3440*/  IMAD R196, R4, 0x2, R195 ;  /* 0x0000000204c47824 */ /* 0x000fe200078e02c3 */
[----:B------:R-:W-:Y:S01]  /*3450*/  @P2 IADD3 R199, R3, -0x40, RZ ;  /* 0xffffffc003c72810 */ /* 0x000fe20007ffe0ff */
[----:B------:R-:W4:Y:S01]  /*3460*/  LDSM.16.M88.4 R32, [R188+0x4800] ;  /* 0x00480000bc20783b */ /* 0x000f220000000200 */
[----:B------:R-:W-:Y:S02]  /*3470*/  IMAD R3, R43, 0x10, R154 ;  /* 0x000000102b037824 */ /* 0x000fe400078e029a */
[----:B------:R-:W-:Y:S01]  /*3480*/  IMAD R197, R2, 0x2, R196 ;  /* 0x0000000202c57824 */ /* 0x000fe200078e02c4 */
[----:B------:R-:W5:Y:S01]  /*3490*/  LDSM.16.M88.4 R20, [R195+0x2000] ;  /* 0x00200000c314783b */ /* 0x000f620000000200 */
[----:B------:R-:W-:Y:S01]  /*34a0*/  IMAD.IADD R193, R0, 0x1, R199 ;  /* 0x0000000100c17824 */ /* 0x000fe200078e02c7 */
[----:B------:R-:W-:-:S02]  /*34b0*/  IADD3 R202, R199, 0x800, RZ ;  /* 0x00000800c7ca7810 */ /* 0x000fc40007ffe0ff */
[----:B------:R-:W-:Y:S01]  /*34c0*/  LDSM.16.M88.4 R64, [R194+0x4000] ;  /* 0x00400000c240783b */ /* 0x000fe20000000200 */
[C---:B------:R-:W-:Y:S02]  /*34d0*/  IADD3 R201, R199.reuse, 0x1000, RZ ;  /* 0x00001000c7c97810 */ /* 0x040fe40007ffe0ff */
[----:B------:R-:W-:Y:S01]  /*34e0*/  IADD3 R200, R199, 0x1800, RZ ;  /* 0x00001800c7c87810 */ /* 0x000fe20007ffe0ff */
[----:B------:R-:W2:Y:S04]  /*34f0*/  LDSM.16.M88.4 R16, [R198] ;  /* 0x00000000c610783b */ /* 0x000ea80000000200 */
[----:B------:R-:W3:Y:S04]  /*3500*/  LDSM.16.M88.4 R72, [R194+0x4800] ;  /* 0x00480000c248783b */ /* 0x000ee80000000200 */
[----:B------:R-:W-:Y:S04]  /*3510*/  LDSM.16.M88.4 R80, [R199] ;  /* 0x00000000c750783b */ /* 0x000fe80000000200 */
[----:B------:R-:W2:Y:S04]  /*3520*/  LDSM.16.M88.4 R12, [R196] ;  /* 0x00000000c40c783b */ /* 0x000ea80000000200 */
[----:B------:R-:W2:Y:S04]  /*3530*/  LDSM.16.M88.4 R84, [R199+0x800] ;  /* 0x00080000c754783b */ /* 0x000ea80000000200 */
[----:B------:R-:W-:Y:S01]  /*3540*/  LDSM.16.M88.4 R88, [R193] ;  /* 0x00000000c158783b */ /* 0x000fe20000000200 */
[C---:B-1----:R-:W-:Y:S03]  /*3550*/  HMMA.16816.F32.BF16 R28, R24.reuse, R8, RZ ;  /* 0x00000008181c723c */ /* 0x042fe600000418ff */
[----:B------:R-:W-:Y:S04]  /*3560*/  LDSM.16.M88.4 R36, [R188+0x5800] ;  /* 0x00580000bc24783b */ /* 0x000fe80000000200 */
[----:B------:R-:W-:Y:S01]  /*3570*/  LDSM.16.M88.4 R44, [R188+0x5000] ;  /* 0x00500000bc2c783b */ /* 0x000fe20000000200 */
[C---:B------:R-:W-:Y:S03]  /*3580*/  HMMA.16816.F32.BF16 R52, R24.reuse, R10, RZ ;  /* 0x0000000a1834723c */ /* 0x040fe600000418ff */
[----:B------:R-:W-:Y:S05]  /*3590*/  LDSM.16.M88.4 R92, [R193+0x800] ;  /* 0x00080000c15c783b */ /* 0x000fea0000000200 */
[----:B----4-:R-:W-:Y:S08]  /*35a0*/  HMMA.16816.F32.BF16 R48, R24, R32, RZ ;  /* 0x000000201830723c */ /* 0x010ff000000418ff */
[C---:B-----5:R-:W-:Y:S08]  /*35b0*/  HMMA.16816.F32.BF16 R68, R20.reuse, R8, RZ ;  /* 0x000000081444723c */ /* 0x060ff000000418ff */
[----:B------:R-:W-:Y:S08]  /*35c0*/  HMMA.16816.F32.BF16 R100, R20, R10, RZ ;  /* 0x0000000a1464723c */ /* 0x000ff000000418ff */
[----:B--2---:R-:W-:Y:S01]  /*35d0*/  HMMA.16816.F32.BF16 R8, R16, R64, R28 ;  /* 0x000000401008723c */ /* 0x004fe2000004181c */
[----:B------:R-:W1:Y:S07]  /*35e0*/  LDSM.16.M88.4 R28, [R197] ;  /* 0x00000000c51c783b */ /* 0x000e6e0000000200 */
[----:B------:R-:W-:Y:S08]  /*35f0*/  HMMA.16816.F32.BF16 R60, R24, R34, RZ ;  /* 0x00000022183c723c */ /* 0x000ff000000418ff */
[C---:B------:R-:W-:Y:S08]  /*3600*/  HMMA.16816.F32.BF16 R52, R16.reuse, R66, R52 ;  /* 0x000000421034723c */ /* 0x040ff00000041834 */
[----:B---3--:R-:W-:Y:S08]  /*3610*/  HMMA.16816.F32.BF16 R56, R16, R72, R48 ;  /* 0x000000481038723c */ /* 0x008ff00000041830 */
[C---:B------:R-:W-:Y:S08]  /*3620*/  HMMA.16816.F32.BF16 R112, R20.reuse, R32, RZ ;  /* 0x000000201470723c */ /* 0x040ff000000418ff */
[----:B------:R-:W-:Y:S08]  /*3630*/  HMMA.16816.F32.BF16 R108, R20, R34, RZ ;  /* 0x00000022146c723c */ /* 0x000ff000000418ff */
[----:B------:R-:W-:Y:S01]  /*3640*/  HMMA.16816.F32.BF16 R32, R12, R80, R8 ;  /* 0x000000500c20723c */ /* 0x000fe20000041808 */
[----:B------:R-:W2:Y:S07]  /*3650*/  LDSM.16.M88.4 R8, [R198+0x2000] ;  /* 0x00200000c608783b */ /* 0x000eae0000000200 */
[----:B------:R-:W-:Y:S08]  /*3660*/  HMMA.16816.F32.BF16 R48, R16, R74, R60 ;  /* 0x0000004a1030723c */ /* 0x000ff0000004183c */
[C---:B------:R-:W-:Y:S08]  /*3670*/  HMMA.16816.F32.BF16 R52, R12.reuse, R82, R52 ;  /* 0x000000520c34723c */ /* 0x040ff00000041834 */
[----:B------:R-:W-:Y:S08]  /*3680*/  HMMA.16816.F32.BF16 R56, R12, R84, R56 ;  /* 0x000000540c38723c */ /* 0x000ff00000041838 */
[----:B-1----:R-:W-:Y:S01]  /*3690*/  HMMA.16816.F32.BF16 R76, R28, R88, R32 ;  /* 0x000000581c4c723c */ /* 0x002fe20000041820 */
[----:B------:R-:W-:Y:S07]  /*36a0*/  LDSM.16.M88.4 R32, [R194+0x5800] ;  /* 0x00580000c220783b */ /* 0x000fee0000000200 */
[C---:B------:R-:W-:Y:S08]  /*36b0*/  HMMA.16816.F32.BF16 R116, R20.reuse, R36, RZ ;  /* 0x000000241474723c */ /* 0x040ff000000418ff */
[C---:B------:R-:W-:Y:S08]  /*36c0*/  HMMA.16816.F32.BF16 R120, R20.reuse, R44, RZ ;  /* 0x0000002c1478723c */ /* 0x040ff000000418ff */
[----:B------:R-:W-:Y:S01]  /*36d0*/  HMMA.16816.F32.BF16 R104, R20, R46, RZ ;  /* 0x0000002e1468723c */ /* 0x000fe200000418ff */
[----:B------:R-:W-:-:S04]  /*36e0*/  FMUL.FTZ R0, R76, c[0x0][0x2ec] ;  /* 0x0000bb004c007a20 */ /* 0x000fc80000410000 */
[----:B------:R1:W3:Y:S03]  /*36f0*/  MUFU.TANH R152, R0 ;  /* 0x0000000000987308 */ /* 0x0002e60000002400 */
[----:B------:R-:W-:Y:S08]  /*3700*/  HMMA.16816.F32.BF16 R96, R20, R38, RZ ;  /* 0x000000261460723c */ /* 0x000ff000000418ff */
[----:B------:R-:W-:Y:S01]  /*3710*/  HMMA.16816.F32.BF16 R20, R12, R86, R48 ;  /* 0x000000560c14723c */ /* 0x000fe20000041830 */
[----:B-1----:R-:W-:-:S07]  /*3720*/  FMUL.FTZ R0, R77, c[0x0][0x2ec] ;  /* 0x0000bb004d007a20 */ /* 0x002fce0000410000 */
[----:B------:R-:W-:Y:S01]  /*3730*/  HMMA.16816.F32.BF16 R48, R28, R90, R52 ;  /* 0x0000005a1c30723c */ /* 0x000fe20000041834 */
[----:B------:R1:W-:Y:S07]  /*3740*/  MUFU.TANH R151, R0 ;  /* 0x0000000000977308 */ /* 0x0003ee0000002400 */
[C---:B------:R-:W-:Y:S08]  /*3750*/  HMMA.16816.F32.BF16 R124, R24.reuse, R36, RZ ;  /* 0x00000024187c723c */ /* 0x040ff000000418ff */
[C---:B------:R-:W-:Y:S08]  /*3760*/  HMMA.16816.F32.BF16 R128, R24.reuse, R44, RZ ;  /* 0x0000002c1880723c */ /* 0x040ff000000418ff */
[----:B------:R-:W-:Y:S01]  /*3770*/  HMMA.16816.F32.BF16 R136, R24, R46, RZ ;  /* 0x0000002e1888723c */ /* 0x000fe200000418ff */
[----:B-1----:R-:W-:-:S04]  /*3780*/  FMUL.FTZ R0, R48, c[0x0][0x2ec] ;  /* 0x0000bb0030007a20 */ /* 0x002fc80000410000 */
[----:B------:R1:W4:Y:S03]  /*3790*/  MUFU.TANH R150, R0 ;  /* 0x0000000000967308 */ /* 0x0003260000002400 */
[----:B------:R-:W-:Y:S01]  /*37a0*/  HMMA.16816.F32.BF16 R132, R24, R38, RZ ;  /* 0x000000261884723c */ /* 0x000fe200000418ff */
[----:B------:R-:W5:Y:S04]  /*37b0*/  LDSM.16.M88.4 R24, [R196+0x2000] ;  /* 0x00200000c418783b */ /* 0x000f680000000200 */
[----:B------:R-:W3:Y:S03]  /*37c0*/  LDSM.16.M88.4 R36, [R194+0x5000] ;  /* 0x00500000c224783b */ /* 0x000ee60000000200 */
[----:B------:R-:W-:Y:S01]  /*37d0*/  HMMA.16816.F32.BF16 R60, R28, R92, R56 ;  /* 0x0000005c1c3c723c */ /* 0x000fe20000041838 */
[----:B-1----:R-:W-:-:S07]  /*37e0*/  FMUL.FTZ R0, R49, c[0x0][0x2ec] ;  /* 0x0000bb0031007a20 */ /* 0x002fce0000410000 */
[----:B--2---:R-:W-:Y:S01]  /*37f0*/  HMMA.16816.F32.BF16 R44, R8, R64, R68 ;  /* 0x00000040082c723c */ /* 0x004fe20000041844 */
[----:B------:R1:W2:Y:S07]  /*3800*/  MUFU.TANH R149, R0 ;  /* 0x0000000000957308 */ /* 0x0002ae0000002400 */
[----:B------:R-:W-:Y:S01]  /*3810*/  HMMA.16816.F32.BF16 R68, R28, R94, R20 ;  /* 0x0000005e1c44723c */ /* 0x000fe20000041814 */
[----:B------:R-:W2:Y:S07]  /*3820*/  LDSM.16.M88.4 R20, [R197+0x2000] ;  /* 0x00200000c514783b */ /* 0x000eae0000000200 */
[----:B------:R-:W-:Y:S01]  /*3830*/  HMMA.16816.F32.BF16 R56, R8, R66, R100 ;  /* 0x000000420838723c */ /* 0x000fe20000041864 */
[----:B-1----:R-:W-:-:S04]  /*3840*/  FMUL.FTZ R0, R60, c[0x0][0x2ec] ;  /* 0x0000bb003c007a20 */ /* 0x002fc80000410000 */
[----:B------:R1:W1:Y:S03]  /*3850*/  MUFU.TANH R148, R0 ;  /* 0x0000000000947308 */ /* 0x0002660000002400 */
[----:B------:R-:W-:Y:S08]  /*3860*/  HMMA.16816.F32.BF16 R52, R8, R72, R112 ;  /* 0x000000480834723c */ /* 0x000ff00000041870 */
[----:B-----5:R-:W-:Y:S01]  /*3870*/  HMMA.16816.F32.BF16 R44, R24, R80, R44 ;  /* 0x00000050182c723c */ /* 0x020fe2000004182c */
[----:B-1----:R-:W-:-:S07]  /*3880*/  FMUL.FTZ R0, R61, c[0x0][0x2ec] ;  /* 0x0000bb003d007a20 */ /* 0x002fce0000410000 */
[C---:B------:R-:W-:Y:S01]  /*3890*/  HMMA.16816.F32.BF16 R64, R8.reuse, R74, R108 ;  /* 0x0000004a0840723c */ /* 0x040fe2000004186c */
[----:B------:R1:W5:Y:S07]  /*38a0*/  MUFU.TANH R147, R0 ;  /* 0x0000000000937308 */ /* 0x00036e0000002400 */
[C---:B------:R-:W-:Y:S08]  /*38b0*/  HMMA.16816.F32.BF16 R116, R8.reuse, R32, R116 ;  /* 0x000000200874723c */ /* 0x040ff00000041874 */
[----:B---3--:R-:W-:Y:S01]  /*38c0*/  HMMA.16816.F32.BF16 R100, R8, R36, R120 ;  /* 0x000000240864723c */ /* 0x008fe20000041878 */
[----:B-1----:R-:W-:-:S04]  /*38d0*/  FMUL.FTZ R0, R68, c[0x0][0x2ec] ;  /* 0x0000bb0044007a20 */ /* 0x002fc80000410000 */
[----:B------:R1:W3:Y:S03]  /*38e0*/  MUFU.TANH R146, R0 ;  /* 0x0000000000927308 */ /* 0x0002e60000002400 */
[C---:B------:R-:W-:Y:S08]  /*38f0*/  HMMA.16816.F32.BF16 R104, R8.reuse, R38, R104 ;  /* 0x000000260868723c */ /* 0x040ff00000041868 */
[----:B------:R-:W-:Y:S01]  /*3900*/  HMMA.16816.F32.BF16 R108, R8, R34, R96 ;  /* 0x00000022086c723c */ /* 0x000fe20000041860 */
[----:B-1----:R-:W-:-:S07]  /*3910*/  FMUL.FTZ R0, R69, c[0x0][0x2ec] ;  /* 0x0000bb0045007a20 */ /* 0x002fce0000410000 */
[C---:B------:R-:W-:Y:S01]  /*3920*/  HMMA.16816.F32.BF16 R8, R24.reuse, R82, R56 ;  /* 0x000000521808723c */ /* 0x040fe20000041838 */
[----:B------:R1:W1:Y:S07]  /*3930*/  MUFU.TANH R144, R0 ;  /* 0x0000000000907308 */ /* 0x00026e0000002400 */
[----:B------:R-:W-:Y:S08]  /*3940*/  HMMA.16816.F32.BF16 R52, R24, R84, R52 ;  /* 0x000000541834723c */ /* 0x000ff00000041834 */
[----:B--2---:R-:W-:Y:S01]  /*3950*/  HMMA.16816.F32.BF16 R72, R20, R88, R44 ;  /* 0x000000581448723c */ /* 0x004fe2000004182c */
[----:B-1----:R-:W-:-:S04]  /*3960*/  FMUL.FTZ R0, R78, c[0x0][0x2ec] ;  /* 0x0000bb004e007a20 */ /* 0x002fc80000410000 */
[----:B------:R1:W2:Y:S03]  /*3970*/  MUFU.TANH R145, R0 ;  /* 0x0000000000917308 */ /* 0x0002a60000002400 */
[----:B------:R-:W-:Y:S08]  /*3980*/  HMMA.16816.F32.BF16 R44, R24, R86, R64 ;  /* 0x00000056182c723c */ /* 0x000ff00000041840 */
[----:B------:R-:W-:Y:S01]  /*3990*/  HMMA.16816.F32.BF16 R64, R20, R92, R52 ;  /* 0x0000005c1440723c */ /* 0x000fe20000041834 */
[----:B-1----:R-:W-:-:S02]  /*39a0*/  FMUL.FTZ R0, R79, c[0x0][0x2ec] ;  /* 0x0000bb004f007a20 */ /* 0x002fc40000410000 */
[----:B------:R-:W1:Y:S05]  /*39b0*/  LDSM.16.M88.4 R76, [R199+0x1800] ;  /* 0x00180000c74c783b */ /* 0x000e6a0000000200 */
[----:B------:R-:W-:Y:S01]  /*39c0*/  HMMA.16816.F32.BF16 R56, R16, R32, R124 ;  /* 0x000000201038723c */ /* 0x000fe2000004187c */
[----:B------:R2:W-:Y:S02]  /*39d0*/  MUFU.TANH R143, R0 ;  /* 0x00000000008f7308 */ /* 0x0005e40000002400 */
[----:B--2---:R-:W-:-:S06]  /*39e0*/  FMUL.FTZ R0, R50, c[0x0][0x2ec] ;  /* 0x0000bb0032007a20 */ /* 0x004fcc0000410000 */
[----:B------:R2:W-:Y:S02]  /*39f0*/  MUFU.TANH R142, R0 ;  /* 0x00000000008e7308 */ /* 0x0005e40000002400 */
[----:B--2---:R-:W-:Y:S02]  /*3a00*/  FMUL.FTZ R0, R51, c[0x0][0x2ec] ;  /* 0x0000bb0033007a20 */ /* 0x004fe40000410000 */
[C---:B------:R-:W-:Y:S04]  /*3a10*/  HMMA.16816.F32.BF16 R48, R16.reuse, R36, R128 ;  /* 0x000000241030723c */ /* 0x040fe80000041880 */
[----:B------:R2:W1:Y:S04]  /*3a20*/  MUFU.TANH R123, R0 ;  /* 0x00000000007b7308 */ /* 0x0004680000002400 */
[C---:B------:R-:W-:Y:S08]  /*3a30*/  HMMA.16816.F32.BF16 R36, R16.reuse, R38, R136 ;  /* 0x000000261024723c */ /* 0x040ff00000041888 */
[----:B------:R-:W-:Y:S01]  /*3a40*/  HMMA.16816.F32.BF16 R16, R16, R34, R132 ;  /* 0x000000221010723c */ /* 0x000fe20000041884 */
[----:B------:R-:W-:Y:S01]  /*3a50*/  LDSM.16.M88.4 R32, [R193+0x1000] ;  /* 0x00100000c120783b */ /* 0x000fe20000000200 */
[----:B--2---:R-:W-:-:S04]  /*3a60*/  FMUL.FTZ R0, R62, c[0x0][0x2ec] ;  /* 0x0000bb003e007a20 */ /* 0x004fc80000410000 */
[----:B------:R2:W2:Y:S02]  /*3a70*/  MUFU.TANH R122, R0 ;  /* 0x00000000007a7308 */ /* 0x0004a40000002400 */
[----:B-1----:R-:W-:Y:S01]  /*3a80*/  HMMA.16816.F32.BF16 R80, R12, R76, R56 ;  /* 0x0000004c0c50723c */ /* 0x002fe20000041838 */
[----:B--2---:R-:W-:-:S07]  /*3a90*/  FMUL.FTZ R0, R63, c[0x0][0x2ec] ;  /* 0x0000bb003f007a20 */ /* 0x004fce0000410000 */
[----:B------:R-:W-:Y:S01]  /*3aa0*/  HMMA.16816.F32.BF16 R60, R20, R90, R8 ;  /* 0x0000005a143c723c */ /* 0x000fe20000041808 */
[----:B------:R-:W1:Y:S01]  /*3ab0*/  LDSM.16.M88.4 R8, [R199+0x1000] ;  /* 0x00100000c708783b */ /* 0x000e620000000200 */
[----:B------:R2:W1:Y:S06]  /*3ac0*/  MUFU.TANH R121, R0 ;  /* 0x0000000000797308 */ /* 0x00046c0000002400 */
[----:B------:R-:W-:Y:S01]  /*3ad0*/  HMMA.16816.F32.BF16 R56, R12, R78, R16 ;  /* 0x0000004e0c38723c */ /* 0x000fe20000041810 */
[----:B--2---:R-:W-:-:S04]  /*3ae0*/  FMUL.FTZ R0, R70, c[0x0][0x2ec] ;  /* 0x0000bb0046007a20 */ /* 0x004fc80000410000 */
[----:B------:R2:W1:Y:S11]  /*3af0*/  MUFU.TANH R120, R0 ;  /* 0x0000000000787308 */ /* 0x0004760000002400 */
[----:B------:R-:W-:-:S04]  /*3b00*/  FMUL.FTZ R7, R62, c[0x0][0x2ec] ;  /* 0x0000bb003e077a20 */ /* 0x000fc80000410000 */
[----:B------:R-:W-:Y:S01]  /*3b10*/  MUFU.TANH R93, R7 ;  /* 0x00000007005d7308 */ /* 0x000fe20000002400 */
[----:B--2---:R-:W-:Y:S02]  /*3b20*/  FMUL.FTZ R0, R71, c[0x0][0x2ec] ;  /* 0x0000bb0047007a20 */ /* 0x004fe40000410000 */
[----:B------:R-:W-:Y:S05]  /*3b30*/  HMMA.16816.F32.BF16 R68, R20, R94, R44 ;  /* 0x0000005e1444723c */ /* 0x000fea000004182c */
[----:B------:R2:W2:Y:S03]  /*3b40*/  MUFU.TANH R115, R0 ;  /* 0x0000000000737308 */ /* 0x0004a60000002400 */
[C---:B-1----:R-:W-:Y:S08]  /*3b50*/  HMMA.16816.F32.BF16 R48, R12.reuse, R8, R48 ;  /* 0x000000080c30723c */ /* 0x042ff00000041830 */
[----:B------:R-:W-:Y:S01]  /*3b60*/  HMMA.16816.F32.BF16 R52, R12, R10, R36 ;  /* 0x0000000a0c34723c */ /* 0x000fe20000041824 */
[----:B--2---:R-:W-:-:S04]  /*3b70*/  FMUL.FTZ R0, R72, c[0x0][0x2ec] ;  /* 0x0000bb0048007a20 */ /* 0x004fc80000410000 */
[----:B------:R1:W2:Y:S02]  /*3b80*/  MUFU.TANH R114, R0 ;  /* 0x0000000000727308 */ /* 0x0002a40000002400 */
[----:B------:R-:W-:Y:S01]  /*3b90*/  IADD3 R14, R5, c[0x0][0x2e8], RZ ;  /* 0x0000ba00050e7a10 */ /* 0x000fe20007ffe0ff */
[----:B------:R-:W-:Y:S07]  /*3ba0*/  HMMA.16816.F32.BF16 R16, R24, R8, R100 ;  /* 0x000000081810723c */ /* 0x000fee0000041864 */
[----:B------:R-:W-:Y:S01]  /*3bb0*/  FMUL.FTZ R8, R63, c[0x0][0x2ec] ;  /* 0x0000bb003f087a20 */ /* 0x000fe20000410000 */
[----:B------:R-:W-:Y:S03]  /*3bc0*/  HMMA.16816.F32.BF16 R36, R28, R32, R48 ;  /* 0x000000201c24723c */ /* 0x000fe60000041830 */
[----:B------:R-:W-:Y:S01]  /*3bd0*/  MUFU.TANH R91, R8 ;  /* 0x00000008005b7308 */ /* 0x000fe20000002400 */
[----:B-1----:R-:W-:-:S04]  /*3be0*/  FMUL.FTZ R0, R73, c[0x0][0x2ec] ;  /* 0x0000bb0049007a20 */ /* 0x002fc80000410000 */
[----:B------:R-:W-:Y:S03]  /*3bf0*/  HMMA.16816.F32.BF16 R44, R24, R10, R104 ;  /* 0x0000000a182c723c */ /* 0x000fe60000041868 */
[----:B------:R1:W-:Y:S05]  /*3c00*/  MUFU.TANH R112, R0 ;  /* 0x0000000000707308 */ /* 0x0003ea0000002400 */
[----:B------:R-:W-:Y:S08]  /*3c10*/  HMMA.16816.F32.BF16 R16, R20, R32, R16 ;  /* 0x000000201410723c */ /* 0x000ff00000041810 */
[----:B------:R-:W-:-:S02]  /*3c20*/  FMUL.FTZ R11, R37, c[0x0][0x2ec] ;  /* 0x0000bb00250b7a20 */ /* 0x000fc40000410000 */
[----:B------:R-:W-:Y:S02]  /*3c30*/  FMUL.FTZ R33, R38, c[0x0][0x2ec] ;  /* 0x0000bb0026217a20 */ /* 0x000fe40000410000 */
[----:B-1----:R-:W-:Y:S01]  /*3c40*/  FMUL.FTZ R0, R60, c[0x0][0x2ec] ;  /* 0x0000bb003c007a20 */ /* 0x002fe20000410000 */
[----:B------:R-:W-:Y:S01]  /*3c50*/  MUFU.TANH R86, R11 ;  /* 0x0000000b00567308 */ /* 0x000fe20000002400 */
[----:B------:R-:W-:-:S07]  /*3c60*/  FMUL.FTZ R32, R39, c[0x0][0x2ec] ;  /* 0x0000bb0027207a20 */ /* 0x000fce0000410000 */
[----:B------:R1:W-:Y:S08]  /*3c70*/  MUFU.TANH R113, R0 ;  /* 0x0000000000717308 */ /* 0x0003f00000002400 */
[----:B------:R-:W-:Y:S01]  /*3c80*/  MUFU.TANH R89, R33 ;  /* 0x0000002100597308 */ /* 0x000fe20000002400 */
[----:B-1----:R-:W-:-:S07]  /*3c90*/  FMUL.FTZ R0, R61, c[0x0][0x2ec] ;  /* 0x0000bb003d007a20 */ /* 0x002fce0000410000 */
[----:B------:R-:W-:Y:S08]  /*3ca0*/  MUFU.TANH R88, R32 ;  /* 0x0000002000587308 */ /* 0x000ff00000002400 */
[----:B------:R1:W-:Y:S02]  /*3cb0*/  MUFU.TANH R99, R0 ;  /* 0x0000000000637308 */ /* 0x0003e40000002400 */
        /* <DEDUP_REMOVED lines=12> */
[----:B-1----:R-:W-:Y:S01]  /*3d80*/  IMAD.IADD R0, R156, 0x1, R3 ;  /* 0x000000019c007824 */ /* 0x002fe200078e0203 */
[----:B------:R-:W-:-:S03]  /*3d90*/  IADD3 R3, R41, -c[0x0][0x2e4], -R42 ;  /* 0x8000b90029037a10 */ /* 0x000fc60007ffe82a */
[C---:B------:R-:W-:Y:S01]  /*3da0*/  IMAD.IADD R7, R0.reuse, 0x1, R14 ;  /* 0x0000000100077824 */ /* 0x040fe200078e020e */
[C---:B------:R-:W-:Y:S01]  /*3db0*/  IADD3 R6, R0.reuse, 0x8, RZ ;  /* 0x0000000800067810 */ /* 0x040fe20007ffe0ff */
[C---:B------:R-:W-:Y:S01]  /*3dc0*/  IMAD.IADD R13, R0.reuse, 0x1, R3 ;  /* 0x00000001000d7824 */ /* 0x040fe200078e0203 */
[C---:B------:R-:W-:Y:S02]  /*3dd0*/  IADD3 R5, R0.reuse, 0x40, RZ ;  /* 0x0000004000057810 */ /* 0x040fe40007ffe0ff */
[----:B------:R-:W-:Y:S01]  /*3de0*/  IADD3 R0, R0, 0x48, RZ ;  /* 0x0000004800007810 */ /* 0x000fe20007ffe0ff */
[----:B------:R-:W-:Y:S01]  /*3df0*/  IMAD.IADD R12, R3, 0x1, R6 ;  /* 0x00000001030c7824 */ /* 0x000fe200078e0206 */
[----:B------:R-:W-:Y:S01]  /*3e00*/  IMNMX R210, R7, R41, PT ;  /* 0x0000002907d27217 */ /* 0x000fe20003800200 */
[C-C-:B------:R-:W-:Y:S01]  /*3e10*/  IMAD.IADD R9, R3.reuse, 0x1, R5.reuse ;  /* 0x0000000103097824 */ /* 0x140fe200078e0205 */
[----:B------:R-:W-:Y:S01]  /*3e20*/  IMNMX R206, RZ, R13, !PT ;  /* 0x0000000dffce7217 */ /* 0x000fe20007800200 */
[--C-:B------:R-:W-:Y:S01]  /*3e30*/  IMAD.IADD R8, R3, 0x1, R0.reuse ;  /* 0x0000000103087824 */ /* 0x100fe200078e0200 */
[----:B------:R-:W-:Y:S01]  /*3e40*/  IMNMX R205, RZ, R12, !PT ;  /* 0x0000000cffcd7217 */ /* 0x000fe20007800200 */
[----:B------:R-:W-:Y:S01]  /*3e50*/  IMAD.IADD R0, R14, 0x1, R0 ;  /* 0x000000010e007824 */ /* 0x000fe200078e0200 */
[----:B------:R-:W-:Y:S01]  /*3e60*/  IMNMX R204, RZ, R9, !PT ;  /* 0x00000009ffcc7217 */ /* 0x000fe20007800200 */
[----:B------:R-:W-:Y:S01]  /*3e70*/  FMUL.FTZ R3, R66, c[0x0][0x2ec] ;  /* 0x0000bb0042037a20 */ /* 0x000fe20000410000 */
[----:B------:R-:W-:Y:S01]  /*3e80*/  IMNMX R203, RZ, R8, !PT ;  /* 0x00000008ffcb7217 */ /* 0x000fe20007800200 */
[----:B------:R-:W-:Y:S01]  /*3e90*/  IMAD.IADD R5, R14, 0x1, R5 ;  /* 0x000000010e057824 */ /* 0x000fe200078e0205 */
[----:B------:R-:W-:Y:S01]  /*3ea0*/  IMNMX R207, R0, R41, PT ;  /* 0x0000002900cf7217 */ /* 0x000fe20003800200 */
[----:B------:R1:W1:Y:S01]  /*3eb0*/  MUFU.TANH R69, R3 ;  /* 0x0000000300457308 */ /* 0x0002620000002400 */
[----:B------:R-:W-:-:S02]  /*3ec0*/  IMAD R0, R40, 0x40, R238 ;  /* 0x0000004028007824 */ /* 0x000fc400078e02ee */
[----:B------:R-:W-:Y:S01]  /*3ed0*/  IMAD.IADD R6, R14, 0x1, R6 ;  /* 0x000000010e067824 */ /* 0x000fe200078e0206 */
[-C--:B------:R-:W-:Y:S01]  /*3ee0*/  IMNMX R208, R5, R41.reuse, PT ;  /* 0x0000002905d07217 */ /* 0x080fe20003800200 */
[----:B------:R-:W-:Y:S01]  /*3ef0*/  FMUL.FTZ R5, R70, c[0x0][0x2ec] ;  /* 0x0000bb0046057a20 */ /* 0x000fe20000410000 */
[----:B------:R-:W-:Y:S01]  /*3f00*/  IADD3 R8, R0, 0x8, RZ ;  /* 0x0000000800087810 */ /* 0x000fe20007ffe0ff */
[----:B------:R-:W-:Y:S01]  /*3f10*/  HMMA.16816.F32.BF16 R12, R28, R34, R52 ;  /* 0x000000221c0c723c */ /* 0x000fe20000041834 */
[----:B------:R-:W-:Y:S01]  /*3f20*/  IMNMX R209, R6, R41, PT ;  /* 0x0000002906d17217 */ /* 0x000fe20003800200 */
[----:B------:R-:W-:Y:S01]  /*3f30*/  FMUL.FTZ R6, R71, c[0x0][0x2ec] ;  /* 0x0000bb0047067a20 */ /* 0x000fe20000410000 */
[C---:B------:R-:W-:Y:S01]  /*3f40*/  IADD3 R7, R0.reuse, 0x9, RZ ;  /* 0x0000000900077810 */ /* 0x040fe20007ffe0ff */
[----:B------:R2:W-:Y:S01]  /*3f50*/  MUFU.TANH R75, R5 ;  /* 0x00000005004b7308 */ /* 0x0005e20000002400 */
[----:B------:R-:W-:-:S03]  /*3f60*/  IADD3 R9, R0, 0x19, RZ ;  /* 0x0000001900097810 */ /* 0x000fc60007ffe0ff */
[----:B------:R-:W-:Y:S01]  /*3f70*/  HMMA.16816.F32.BF16 R32, R20, R34, R44 ;  /* 0x000000221420723c */ /* 0x000fe2000004182c */
[----:B-1----:R-:W-:-:S03]  /*3f80*/  FMUL.FTZ R3, R67, c[0x0][0x2ec] ;  /* 0x0000bb0043037a20 */ /* 0x002fc60000410000 */
[----:B------:R1:W-:Y:S08]  /*3f90*/  MUFU.TANH R90, R6 ;  /* 0x00000006005a7308 */ /* 0x0003f00000002400 */
[----:B------:R3:W-:Y:S01]  /*3fa0*/  MUFU.TANH R68, R3 ;  /* 0x0000000300447308 */ /* 0x0007e20000002400 */
[----:B--2---:R-:W-:-:S03]  /*3fb0*/  IADD3 R5, R0, 0x11, RZ ;  /* 0x0000001100057810 */ /* 0x004fc60007ffe0ff */
[----:B------:R-:W-:Y:S01]  /*3fc0*/  FMUL.FTZ R11, R12, c[0x0][0x2ec] ;  /* 0x0000bb000c0b7a20 */ /* 0x000fe20000410000 */
[----:B------:R-:W-:Y:S01]  /*3fd0*/  ISETP.GE.AND P4, PT, R5, R210, PT ;  /* 0x000000d20500720c */ /* 0x000fe20003f86270 */
[----:B------:R-:W-:Y:S01]  /*3fe0*/  FMUL.FTZ R14, R14, c[0x0][0x2ec] ;  /* 0x0000bb000e0e7a20 */ /* 0x000fe20000410000 */
[C---:B-1----:R-:W-:Y:S01]  /*3ff0*/  IADD3 R6, R0.reuse, 0x10, RZ ;  /* 0x0000001000067810 */ /* 0x042fe20007ffe0ff */
[----:B------:R1:W-:Y:S01]  /*4000*/  MUFU.TANH R70, R11 ;  /* 0x0000000b00467308 */ /* 0x0003e20000002400 */
[----:B---3--:R-:W-:-:S07]  /*4010*/  IADD3 R3, R0, 0x1, RZ ;  /* 0x0000000100037810 */ /* 0x008fce0007ffe0ff */
[----:B------:R-:W-:Y:S01]  /*4020*/  MUFU.TANH R66, R14 ;  /* 0x0000000e00427308 */ /* 0x000fe20000002400 */
[C---:B------:R-:W-:Y:S02]  /*4030*/  ISETP.GE.AND P0, PT, R3.reuse, R207, PT ;  /* 0x000000cf0300720c */ /* 0x040fe40003f06270 */
[C---:B------:R-:W-:Y:S02]  /*4040*/  ISETP.GE.AND P1, PT, R3.reuse, R208, PT ;  /* 0x000000d00300720c */ /* 0x040fe40003f26270 */
[----:B------:R-:W-:Y:S01]  /*4050*/  ISETP.LT.OR P0, PT, R3, R203, P0 ;  /* 0x000000cb0300720c */ /* 0x000fe20000701670 */
[----:B-1----:R-:W-:Y:S01]  /*4060*/  FMUL.FTZ R11, R13, c[0x0][0x2ec] ;  /* 0x0000bb000d0b7a20 */ /* 0x002fe20000410000 */
[C---:B------:R-:W-:Y:S02]  /*4070*/  ISETP.GE.AND P3, PT, R3.reuse, R210, PT ;  /* 0x000000d20300720c */ /* 0x040fe40003f66270 */
[----:B------:R-:W-:Y:S01]  /*4080*/  P2R R10, PR, RZ, 0x1 ;  /* 0x00000001ff0a7803 */ /* 0x000fe20000000000 */
[----:B------:R1:W-:Y:S01]  /*4090*/  MUFU.TANH R67, R11 ;  /* 0x0000000b00437308 */ /* 0x0003e20000002400 */
[----:B------:R-:W-:-:S02]  /*40a0*/  ISETP.GE.AND P2, PT, R3, R209, PT ;  /* 0x000000d10300720c */ /* 0x000fc40003f46270 */
[----:B------:R-:W-:Y:S02]  /*40b0*/  ISETP.GE.AND P0, PT, R0, R210, PT ;  /* 0x000000d20000720c */ /* 0x000fe40003f06270 */
[C---:B------:R-:W-:Y:S02]  /*40c0*/  ISETP.LT.OR P6, PT, R3.reuse, R204, P1 ;  /* 0x000000cc0300720c */ /* 0x040fe40000fc1670 */
[CC--:B------:R-:W-:Y:S02]  /*40d0*/  ISETP.LT.OR P3, PT, R3.reuse, R206.reuse, P3 ;  /* 0x000000ce0300720c */ /* 0x0c0fe40001f61670 */
[----:B------:R-:W-:Y:S01]  /*40e0*/  ISETP.LT.OR P5, PT, R3, R205, P2 ;  /* 0x000000cd0300720c */ /* 0x000fe200017a1670 */
[----:B------:R-:W-:Y:S01]  /*40f0*/  FMUL.FTZ R3, R36, c[0x0][0x2ec] ;  /* 0x0000bb0024037a20 */ /* 0x000fe20000410000 */
[----:B------:R-:W-:Y:S01]  /*4100*/  ISETP.LT.OR P1, PT, R0, R206, P0 ;  /* 0x000000ce0000720c */ /* 0x000fe20000721670 */
[C---:B------:R-:W-:Y:S01]  /*4110*/  HMMA.16816.F32.BF16 R36, R24.reuse, R76, R116 ;  /* 0x0000004c1824723c */ /* 0x040fe20000041874 */
[-C--:B------:R-:W-:Y:S01]  /*4120*/  ISETP.GE.AND P0, PT, R8, R210.reuse, PT ;  /* 0x000000d20800720c */ /* 0x080fe20003f06270 */
[----:B------:R2:W3:Y:S01]  /*4130*/  MUFU.TANH R72, R3 ;  /* 0x0000000300487308 */ /* 0x0004e20000002400 */
[----:B------:R-:W-:Y:S01]  /*4140*/  ISETP.GE.AND P2, PT, R7, R210, PT ;  /* 0x000000d20700720c */ /* 0x000fe20003f46270 */
[----:B-1----:R-:W-:Y:S01]  /*4150*/  FMUL.FTZ R11, R15, c[0x0][0x2ec] ;  /* 0x0000bb000f0b7a20 */ /* 0x002fe20000410000 */
[----:B------:R-:W-:Y:S01]  /*4160*/  FSEL R48, R152, -INF , !P1 ;  /* 0xff80000098307808 */ /* 0x000fe20004800000 */
[----:B------:R-:W1:Y:S01]  /*4170*/  LDSM.16.M88.4 R12, [R193+0x1800] ;  /* 0x00180000c10c783b */ /* 0x000e620000000200 */
[----:B------:R-:W-:Y:S01]  /*4180*/  ISETP.LT.OR P0, PT, R8, R206, P0 ;  /* 0x000000ce0800720c */ /* 0x000fe20000701670 */
[----:B------:R-:W-:Y:S01]  /*4190*/  HMMA.16816.F32.BF16 R24, R24, R78, R108 ;  /* 0x0000004e1818723c */ /* 0x000fe2000004186c */
[----:B------:R-:W-:Y:S01]  /*41a0*/  ISETP.GE.AND P1, PT, R6, R210, PT ;  /* 0x000000d20600720c */ /* 0x000fe20003f26270 */
[----:B------:R3:W1:Y:S01]  /*41b0*/  MUFU.TANH R87, R11 ;  /* 0x0000000b00577308 */ /* 0x0006620000002400 */
[----:B------:R-:W-:Y:S01]  /*41c0*/  ISETP.LT.OR P2, PT, R7, R206, P2 ;  /* 0x000000ce0700720c */ /* 0x000fe20001741670 */
[----:B------:R-:W-:-:S04]  /*41d0*/  DEPBAR.LE SB0, 0x0 ;  /* 0x000080000000791a */ /* 0x000fc80000000000 */
[----:B----4-:R-:W-:Y:S02]  /*41e0*/  FSEL R50, R150, -INF , !P0 ;  /* 0xff80000096327808 */ /* 0x010fe40004000000 */
[----:B--2---:R-:W-:Y:S02]  /*41f0*/  IADD3 R3, R0, 0x18, RZ ;  /* 0x0000001800037810 */ /* 0x004fe40007ffe0ff */
[----:B------:R-:W-:Y:S01]  /*4200*/  FSEL R49, R151, -INF , !P3 ;  /* 0xff80000097317808 */ /* 0x000fe20005800000 */
[----:B------:R-:W-:Y:S01]  /*4210*/  BAR.SYNC.DEFER_BLOCKING 0x0 ;  /* 0x0000000000007b1d */ /* 0x000fe20000010000 */
[----:B------:R-:W-:Y:S02]  /*4220*/  ISETP.GE.AND P0, PT, R3, R210, PT ;  /* 0x000000d20300720c */ /* 0x000fe40003f06270 */
[----:B------:R-:W-:Y:S02]  /*4230*/  ISETP.LT.OR P1, PT, R6, R206, P1 ;  /* 0x000000ce0600720c */ /* 0x000fe40000f21670 */
[----:B------:R-:W-:Y:S01]  /*4240*/  ISETP.GE.AND P3, PT, R9, R210, PT ;  /* 0x000000d20900720c */ /* 0x000fe20003f66270 */
[----:B---3--:R-:W-:Y:S01]  /*4250*/  FMUL.FTZ R11, R16, c[0x0][0x2ec] ;  /* 0x0000bb00100b7a20 */ /* 0x008fe20000410000 */
[----:B------:R-:W-:-:S02]  /*4260*/  FSEL R53, R149, -INF , !P2 ;  /* 0xff80000095357808 */ /* 0x000fc40005000000 */
[-C--:B------:R-:W-:Y:S01]  /*4270*/  ISETP.LT.OR P2, PT, R5, R206.reuse, P4 ;  /* 0x000000ce0500720c */ /* 0x080fe20002741670 */
[----:B------:R2:W-:Y:S01]  /*4280*/  MUFU.TANH R73, R11 ;  /* 0x0000000b00497308 */ /* 0x0005e20000002400 */
[----:B------:R-:W-:Y:S02]  /*4290*/  FSEL R54, R148, -INF , !P1 ;  /* 0xff80000094367808 */ /* 0x000fe40004800000 */
[-C--:B------:R-:W-:Y:S02]  /*42a0*/  ISETP.LT.OR P0, PT, R3, R206.reuse, P0 ;  /* 0x000000ce0300720c */ /* 0x080fe40000701670 */
[----:B------:R-:W-:Y:S02]  /*42b0*/  ISETP.LT.OR P1, PT, R9, R206, P3 ;  /* 0x000000ce0900720c */ /* 0x000fe40001f21670 */
[----:B------:R-:W-:Y:S02]  /*42c0*/  ISETP.GE.AND P4, PT, R8, R209, PT ;  /* 0x000000d10800720c */ /* 0x000fe40003f86270 */
[----:B-----5:R-:W-:-:S02]  /*42d0*/  FSEL R60, R147, -INF , !P2 ;  /* 0xff800000933c7808 */ /* 0x020fc40005000000 */
[----:B------:R-:W-:Y:S02]  /*42e0*/  ISETP.GE.AND P2, PT, R8, R208, PT ;  /* 0x000000d00800720c */ /* 0x000fe40003f46270 */
[----:B------:R-:W-:Y:S02]  /*42f0*/  FSEL R97, R146, -INF , !P0 ;  /* 0xff80000092617808 */ /* 0x000fe40004000000 */
[----:B------:R-:W-:Y:S01]  /*4300*/  ISETP.GE.AND P0, PT, R8, R207, PT ;  /* 0x000000cf0800720c */ /* 0x000fe20003f06270 */
[----:B--2---:R-:W-:Y:S01]  /*4310*/  FMUL.FTZ R11, R17, c[0x0][0x2ec] ;  /* 0x0000bb00110b7a20 */ /* 0x004fe20000410000 */
[----:B------:R-:W-:Y:S02]  /*4320*/  FSEL R98, R144, -INF , !P1 ;  /* 0xff80000090627808 */ /* 0x000fe40004800000 */
[----:B------:R-:W-:Y:S01]  /*4330*/  ISETP.GE.AND P1, PT, R0, R209, PT ;  /* 0x000000d10000720c */ /* 0x000fe20003f26270 */
[----:B------:R2:W-:Y:S01]  /*4340*/  MUFU.TANH R71, R11 ;  /* 0x0000000b00477308 */ /* 0x0005e20000002400 */
[----:B------:R-:W-:-:S02]  /*4350*/  ISETP.LT.OR P3, PT, R8, R205, P4 ;  /* 0x000000cd0800720c */ /* 0x000fc40002761670 */
[C---:B------:R-:W-:Y:S02]  /*4360*/  ISETP.LT.OR P4, PT, R8.reuse, R204, P2 ;  /* 0x000000cc0800720c */ /* 0x040fe40001781670 */
[----:B------:R-:W-:Y:S02]  /*4370*/  ISETP.LT.OR P2, PT, R8, R203, P0 ;  /* 0x000000cb0800720c */ /* 0x000fe40000741670 */
[----:B------:R-:W-:Y:S02]  /*4380*/  ISETP.LT.OR P0, PT, R0, R205, P1 ;  /* 0x000000cd0000720c */ /* 0x000fe40000f01670 */
[----:B------:R-:W-:Y:S02]  /*4390*/  P2R R8, PR, RZ, 0x4 ;  /* 0x00000004ff087803 */ /* 0x000fe40000000000 */
[----:B------:R-:W-:Y:S02]  /*43a0*/  FSEL R47, R145, -INF , !P0 ;  /* 0xff800000912f7808 */ /* 0x000fe40004000000 */
[----:B------:R-:W-:-:S02]  /*43b0*/  ISETP.GE.AND P0, PT, R7, R209, PT ;  /* 0x000000d10700720c */ /* 0x000fc40003f06270 */
[----:B------:R-:W-:Y:S01]  /*43c0*/  ISETP.GE.AND P1, PT, R6, R209, PT ;  /* 0x000000d10600720c */ /* 0x000fe20003f26270 */
[----:B--2---:R-:W-:Y:S01]  /*43d0*/  FMUL.FTZ R11, R32, c[0x0][0x2ec] ;  /* 0x0000bb00200b7a20 */ /* 0x004fe20000410000 */
[----:B------:R-:W-:Y:S02]  /*43e0*/  ISETP.LT.OR P2, PT, R7, R205, P0 ;  /* 0x000000cd0700720c */ /* 0x000fe40000741670 */
[C---:B------:R-:W-:Y:S01]  /*43f0*/  ISETP.GE.AND P0, PT, R5.reuse, R209, PT ;  /* 0x000000d10500720c */ /* 0x040fe20003f06270 */
[----:B------:R-:W-:Y:S01]  /*4400*/  MUFU.TANH R65, R11 ;  /* 0x0000000b00417308 */ /* 0x000fe20000002400 */
[-C--:B------:R-:W-:Y:S02]  /*4410*/  ISETP.LT.OR P1, PT, R6, R205.reuse, P1 ;  /* 0x000000cd0600720c */ /* 0x080fe40000f21670 */
[----:B------:R-:W-:Y:S02]  /*4420*/  ISETP.LT.OR P0, PT, R5, R205, P0 ;  /* 0x000000cd0500720c */ /* 0x000fe40000701670 */
[----:B------:R-:W-:-:S02]  /*4430*/  FSEL R62, R123, -INF , !P2 ;  /* 0xff8000007b3e7808 */ /* 0x000fc40005000000 */
[-C--:B------:R-:W-:Y:S02]  /*4440*/  ISETP.GE.AND P2, PT, R3, R209.reuse, PT ;  /* 0x000000d10300720c */ /* 0x080fe40003f46270 */
[----:B------:R-:W-:Y:S02]  /*4450*/  FSEL R128, R122, -INF , !P1 ;  /* 0xff8000007a807808 */ /* 0x000fe40004800000 */
[----:B------:R-:W-:Y:S02]  /*4460*/  FSEL R129, R121, -INF , !P0 ;  /* 0xff80000079817808 */ /* 0x000fe40004000000 */
[----:B------:R-:W-:Y:S02]  /*4470*/  ISETP.GE.AND P1, PT, R9, R209, PT ;  /* 0x000000d10900720c */ /* 0x000fe40003f26270 */
[----:B------:R-:W-:Y:S02]  /*4480*/  ISETP.GE.AND P0, PT, R0, R208, PT ;  /* 0x000000d00000720c */ /* 0x000fe40003f06270 */
[----:B------:R-:W-:-:S02]  /*4490*/  ISETP.LT.OR P2, PT, R3, R205, P2 ;  /* 0x000000cd0300720c */ /* 0x000fc40001741670 */
[----:B------:R-:W-:Y:S02]  /*44a0*/  ISETP.LT.OR P1, PT, R9, R205, P1 ;  /* 0x000000cd0900720c */ /* 0x000fe40000f21670 */
[----:B------:R-:W-:Y:S02]  /*44b0*/  ISETP.LT.OR P0, PT, R0, R204, P0 ;  /* 0x000000cc0000720c */ /* 0x000fe40000701670 */
[----:B------:R-:W-:Y:S02]  /*44c0*/  FSEL R130, R120, -INF , !P2 ;  /* 0xff80000078827808 */ /* 0x000fe40005000000 */
[----:B------:R-:W-:Y:S02]  /*44d0*/  FSEL R131, R115, -INF , !P1 ;  /* 0xff80000073837808 */ /* 0x000fe40004800000 */
[----:B------:R-:W-:Y:S02]  /*44e0*/  ISETP.GE.AND P2, PT, R7, R207, PT ;  /* 0x000000cf0700720c */ /* 0x000fe40003f46270 */
[----:B------:R-:W-:-:S02]  /*44f0*/  FSEL R41, R114, -INF , !P0 ;  /* 0xff80000072297808 */ /* 0x000fc40004000000 */
[CC--:B------:R-:W-:Y:S02]  /*4500*/  ISETP.GE.AND P1, PT, R6.reuse, R208.reuse, PT ;  /* 0x000000d00600720c */ /* 0x0c0fe40003f26270 */
[----:B------:R-:W-:Y:S02]  /*4510*/  ISETP.GE.AND P0, PT, R6, R207, PT ;  /* 0x000000cf0600720c */ /* 0x000fe40003f06270 */
[----:B------:R-:W-:Y:S02]  /*4520*/  FSEL R52, R143, -INF , !P5 ;  /* 0xff8000008f347808 */ /* 0x000fe40006800000 */
[----:B------:R-:W-:Y:S02]  /*4530*/  FSEL R61, R142, -INF , !P3 ;  /* 0xff8000008e3d7808 */ /* 0x000fe40005800000 */
[C---:B------:R-:W-:Y:S02]  /*4540*/  ISETP.GE.AND P3, PT, R7.reuse, R208, PT ;  /* 0x000000d00700720c */ /* 0x040fe40003f66270 */
[----:B------:R-:W-:-:S02]  /*4550*/  ISETP.LT.OR P5, PT, R7, R203, P2 ;  /* 0x000000cb0700720c */ /* 0x000fc400017a1670 */
[C---:B------:R-:W-:Y:S02]  /*4560*/  ISETP.LT.OR P2, PT, R6.reuse, R204, P1 ;  /* 0x000000cc0600720c */ /* 0x040fe40000f41670 */
[----:B------:R-:W-:Y:S02]  /*4570*/  ISETP.LT.OR P0, PT, R6, R203, P0 ;  /* 0x000000cb0600720c */ /* 0x000fe40000701670 */
[----:B------:R-:W-:Y:S02]  /*4580*/  ISETP.GE.AND P1, PT, R5, R208, PT ;  /* 0x000000d00500720c */ /* 0x000fe40003f26270 */
[----:B------:R-:W-:Y:S02]  /*4590*/  ISETP.LT.OR P3, PT, R7, R204, P3 ;  /* 0x000000cc0700720c */ /* 0x000fe40001f61670 */
[----:B------:R-:W-:Y:S02]  /*45a0*/  P2R R7, PR, RZ, 0x1 ;  /* 0x00000001ff077803 */ /* 0x000fe40000000000 */
[----:B------:R-:W-:-:S02]  /*45b0*/  ISETP.GE.AND P0, PT, R3, R208, PT ;  /* 0x000000d00300720c */ /* 0x000fc40003f06270 */
[-C--:B------:R-:W-:Y:S02]  /*45c0*/  ISETP.LT.OR P1, PT, R5, R204.reuse, P1 ;  /* 0x000000cc0500720c */ /* 0x080fe40000f21670 */
[----:B------:R-:W-:Y:S02]  /*45d0*/  ISETP.LT.OR P0, PT, R3, R204, P0 ;  /* 0x000000cc0300720c */ /* 0x000fe40000701670 */
[----:B------:R-:W-:Y:S02]  /*45e0*/  FSEL R74, R95, -INF , !P1 ;  /* 0xff8000005f4a7808 */ /* 0x000fe40004800000 */
[----:B------:R-:W-:Y:S02]  /*45f0*/  ISETP.GE.AND P1, PT, R9, R208, PT ;  /* 0x000000d00900720c */ /* 0x000fe40003f26270 */
[----:B------:R-:W-:Y:S02]  /*4600*/  P2R R6, PR, RZ, 0x20 ;  /* 0x00000020ff067803 */ /* 0x000fe40000000000 */
[----:B------:R-:W-:-:S02]  /*4610*/  FSEL R85, R85, -INF , !P0 ;  /* 0xff80000055557808 */ /* 0x000fc40004000000 */
[----:B------:R-:W-:Y:S01]  /*4620*/  ISETP.NE.AND P5, PT, R10, RZ, PT ;  /* 0x000000ff0a00720c */ /* 0x000fe20003fa5270 */
[----:B------:R-:W-:Y:S01]  /*4630*/  FMUL.FTZ R10, R33, c[0x0][0x2ec] ;  /* 0x0000bb00210a7a20 */ /* 0x000fe20000410000 */
[----:B------:R-:W-:Y:S02]  /*4640*/  FSEL R55, R96, -INF , !P2 ;  /* 0xff80000060377808 */ /* 0x000fe40005000000 */
[-C--:B------:R-:W-:Y:S01]  /*4650*/  ISETP.GE.AND P0, PT, R0, R207.reuse, PT ;  /* 0x000000cf0000720c */ /* 0x080fe20003f06270 */
[----:B------:R2:W3:Y:S01]  /*4660*/  MUFU.TANH R64, R10 ;  /* 0x0000000a00407308 */ /* 0x0004e20000002400 */
[----:B------:R-:W-:Y:S02]  /*4670*/  ISETP.LT.OR P1, PT, R9, R204, P1 ;  /* 0x000000cc0900720c */ /* 0x000fe40000f21670 */
[----:B------:R-:W-:Y:S02]  /*4680*/  ISETP.GE.AND P2, PT, R5, R207, PT ;  /* 0x000000cf0500720c */ /* 0x000fe40003f46270 */
[----:B------:R-:W-:-:S02]  /*4690*/  FSEL R42, R112, -INF , !P6 ;  /* 0xff800000702a7808 */ /* 0x000fc40007000000 */
[-C--:B------:R-:W-:Y:S02]  /*46a0*/  ISETP.LT.OR P0, PT, R0, R203.reuse, P0 ;  /* 0x000000cb0000720c */ /* 0x080fe40000701670 */
[----:B------:R-:W-:Y:S02]  /*46b0*/  FSEL R84, R84, -INF , !P1 ;  /* 0xff80000054547808 */ /* 0x000fe40004800000 */
[----:B------:R-:W-:Y:S01]  /*46c0*/  ISETP.LT.OR P6, PT, R5, R203, P2 ;  /* 0x000000cb0500720c */ /* 0x000fe200017c1670 */
[----:B------:R-:W-:Y:S01]  /*46d0*/  FMUL.FTZ R5, R19, c[0x0][0x2ec] ;  /* 0x0000bb0013057a20 */ /* 0x000fe20000410000 */
[-C--:B------:R-:W-:Y:S02]  /*46e0*/  ISETP.GE.AND P1, PT, R3, R207.reuse, PT ;  /* 0x000000cf0300720c */ /* 0x080fe40003f26270 */
[----:B------:R-:W-:Y:S01]  /*46f0*/  FSEL R43, R113, -INF , !P4 ;  /* 0xff800000712b7808 */ /* 0x000fe20006000000 */
[----:B--2---:R-:W-:Y:S01]  /*4700*/  FMUL.FTZ R10, R18, c[0x0][0x2ec] ;  /* 0x0000bb00120a7a20 */ /* 0x004fe20000410000 */
[----:B------:R-:W-:Y:S01]  /*4710*/  FSEL R40, R94, -INF , !P0 ;  /* 0xff8000005e287808 */ /* 0x000fe20004000000 */
[----:B-1----:R-:W-:Y:S01]  /*4720*/  HMMA.16816.F32.BF16 R16, R28, R12, R80 ;  /* 0x0000000c1c10723c */ /* 0x002fe20000041850 */
[----:B------:R-:W-:Y:S01]  /*4730*/  ISETP.GE.AND P0, PT, R9, R207, PT ;  /* 0x000000cf0900720c */ /* 0x000fe20003f06270 */
[----:B------:R1:W-:Y:S01]  /*4740*/  MUFU.TANH R63, R5 ;  /* 0x00000005003f7308 */ /* 0x0003e20000002400 */
[----:B------:R-:W-:-:S02]  /*4750*/  ISETP.LT.OR P4, PT, R3, R203, P1 ;  /* 0x000000cb0300720c */ /* 0x000fc40000f81670 */
[----:B------:R-:W-:Y:S02]  /*4760*/  IADD3 R3, R0, 0x20, RZ ;  /* 0x0000002000037810 */ /* 0x000fe40007ffe0ff */
[----:B------:R-:W-:Y:S01]  /*4770*/  FSEL R44, R99, -INF , !P3 ;  /* 0xff800000632c7808 */ /* 0x000fe20005800000 */
[----:B------:R-:W-:Y:S01]  /*4780*/  HMMA.16816.F32.BF16 R28, R28, R14, R56 ;  /* 0x0000000e1c1c723c */ /* 0x000fe20000041838 */
[----:B------:R-:W-:Y:S01]  /*4790*/  ISETP.LT.OR P3, PT, R9, R203, P0 ;  /* 0x000000cb0900720c */ /* 0x000fe20000761670 */
[----:B------:R-:W2:Y:S01]  /*47a0*/  MUFU.TANH R51, R10 ;  /* 0x0000000a00337308 */ /* 0x000ea20000002400 */
[C---:B------:R-:W-:Y:S02]  /*47b0*/  ISETP.GE.AND P0, PT, R3.reuse, R210, PT ;  /* 0x000000d20300720c */ /* 0x040fe40003f06270 */
[----:B------:R-:W-:Y:S02]  /*47c0*/  FSEL R33, R92, -INF , !P5 ;  /* 0xff8000005c217808 */ /* 0x000fe40006800000 */
[----:B------:R-:W-:-:S02]  /*47d0*/  ISETP.LT.OR P5, PT, R3, R206, P0 ;  /* 0x000000ce0300720c */ /* 0x000fc400007a1670 */
[----:B------:R-:W-:Y:S01]  /*47e0*/  ISETP.NE.AND P2, PT, R8, RZ, PT ;  /* 0x000000ff0800720c */ /* 0x000fe20003f45270 */
[----:B-1----:R-:W-:Y:S01]  /*47f0*/  FMUL.FTZ R5, R34, c[0x0][0x2ec] ;  /* 0x0000bb0022057a20 */ /* 0x002fe20000410000 */
[----:B------:R-:W-:Y:S02]  /*4800*/  ISETP.NE.AND P1, PT, R6, RZ, PT ;  /* 0x000000ff0600720c */ /* 0x000fe40003f25270 */
[----:B------:R-:W-:Y:S01]  /*4810*/  ISETP.NE.AND P0, PT, R7, RZ, PT ;  /* 0x000000ff0700720c */ /* 0x000fe20003f05270 */
[----:B------:R1:W-:Y:S01]  /*4820*/  MUFU.TANH R46, R5 ;  /* 0x00000005002e7308 */ /* 0x0003e20000002400 */
[----:B------:R-:W-:Y:S01]  /*4830*/  FSEL R34, R93, -INF , !P2 ;  /* 0xff8000005d227808 */ /* 0x000fe20005000000 */
[----:B------:R-:W-:Y:S01]  /*4840*/  FMUL.FTZ R6, R16, c[0x0][0x2ec] ;  /* 0x0000bb0010067a20 */ /* 0x000fe20000410000 */
[----:B------:R-:W-:Y:S01]  /*4850*/  FSEL R69, R69, -INF , !P0 ;  /* 0xff80000045457808 */ /* 0x000fe20004000000 */
[----:B------:R-:W-:Y:S01]  /*4860*/  FMUL.FTZ R17, R17, c[0x0][0x2ec] ;  /* 0x0000bb0011117a20 */ /* 0x000fe20000410000 */
[C---:B------:R-:W-:Y:S01]  /*4870*/  ISETP.GE.AND P2, PT, R3.reuse, R209, PT ;  /* 0x000000d10300720c */ /* 0x040fe20003f46270 */
[----:B------:R-:W-:Y:S01]  /*4880*/  FMUL.FTZ R18, R18, c[0x0][0x2ec] ;  /* 0x0000bb0012127a20 */ /* 0x000fe20000410000 */
[C---:B------:R-:W-:Y:S01]  /*4890*/  ISETP.GE.AND P0, PT, R3.reuse, R207, PT ;  /* 0x000000cf0300720c */ /* 0x040fe20003f06270 */
[----:B------:R4:W-:Y:S01]  /*48a0*/  MUFU.TANH R32, R6 ;  /* 0x0000000600207308 */ /* 0x0009e20000002400 */
[C---:B------:R-:W-:Y:S01]  /*48b0*/  ISETP.LT.OR P2, PT, R3.reuse, R205, P2 ;  /* 0x000000cd0300720c */ /* 0x040fe20001741670 */
[----:B------:R-:W-:Y:S01]  /*48c0*/  FMUL.FTZ R28, R28, c[0x0][0x2ec] ;  /* 0x0000bb001c1c7a20 */ /* 0x000fe20000410000 */
[----:B------:R-:W-:Y:S01]  /*48d0*/  ISETP.LT.OR P0, PT, R3, R203, P0 ;  /* 0x000000cb0300720c */ /* 0x000fe20000701670 */
[----:B------:R-:W-:Y:S01]  /*48e0*/  FMUL.FTZ R29, R29, c[0x0][0x2ec] ;  /* 0x0000bb001d1d7a20 */ /* 0x000fe20000410000 */
[----:B------:R-:W-:Y:S01]  /*48f0*/  P2R R8, PR, RZ, 0x4 ;  /* 0x00000004ff087803 */ /* 0x000fe20000000000 */
[----:B------:R-:W-:Y:S01]  /*4900*/  FMUL.FTZ R19, R19, c[0x0][0x2ec] ;  /* 0x0000bb0013137a20 */ /* 0x000fe20000410000 */
[----:B------:R-:W-:Y:S01]  /*4910*/  P2R R16, PR, RZ, 0x1 ;  /* 0x00000001ff107803 */ /* 0x000fe20000000000 */
[----:B-1----:R-:W-:Y:S01]  /*4920*/  FMUL.FTZ R5, R35, c[0x0][0x2ec] ;  /* 0x0000bb0023057a20 */ /* 0x002fe20000410000 */
[----:B------:R-:W-:Y:S01]  /*4930*/  FSEL R35, R91, -INF , !P1 ;  /* 0xff8000005b237808 */ /* 0x000fe20004800000 */
[----:B------:R-:W1:Y:S01]  /*4940*/  MUFU.TANH R28, R28 ;  /* 0x0000001c001c7308 */ /* 0x000e620000002400 */
[----:B------:R-:W-:Y:S01]  /*4950*/  ISETP.GE.AND P1, PT, R3, R208, PT ;  /* 0x000000d00300720c */ /* 0x000fe20003f26270 */
[----:B------:R-:W-:Y:S01]  /*4960*/  FMUL.FTZ R30, R30, c[0x0][0x2ec] ;  /* 0x0000bb001e1e7a20 */ /* 0x000fe20000410000 */
[----:B------:R-:W-:Y:S01]  /*4970*/  FSEL R104, R72, -INF , !P5 ;  /* 0xff80000048687808 */ /* 0x000fe20006800000 */
[----:B------:R-:W-:Y:S01]  /*4980*/  FMUL.FTZ R31, R31, c[0x0][0x2ec] ;  /* 0x0000bb001f1f7a20 */ /* 0x000fe20000410000 */
[----:B------:R-:W-:-:S02]  /*4990*/  ISETP.LT.OR P1, PT, R3, R204, P1 ;  /* 0x000000cc0300720c */ /* 0x000fc40000f21670 */
[C---:B------:R-:W-:Y:S01]  /*49a0*/  IADD3 R3, R0.reuse, 0x28, RZ ;  /* 0x0000002800037810 */ /* 0x040fe20007ffe0ff */
[----:B------:R5:W1:Y:S01]  /*49b0*/  MUFU.TANH R45, R5 ;  /* 0x00000005002d7308 */ /* 0x000a620000002400 */
[----:B------:R-:W-:Y:S02]  /*49c0*/  P2R R7, PR, RZ, 0x2 ;  /* 0x00000002ff077803 */ /* 0x000fe40000000000 */
[C---:B------:R-:W-:Y:S02]  /*49d0*/  ISETP.GE.AND P0, PT, R3.reuse, R210, PT ;  /* 0x000000d20300720c */ /* 0x040fe40003f06270 */
[----:B----4-:R-:W-:Y:S02]  /*49e0*/  IADD3 R6, R0, 0x29, RZ ;  /* 0x0000002900067810 */ /* 0x010fe40007ffe0ff */
[----:B------:R-:W-:Y:S01]  /*49f0*/  ISETP.LT.OR P0, PT, R3, R206, P0 ;  /* 0x000000ce0300720c */ /* 0x000fe20000701670 */
[----:B------:R-:W4:Y:S01]  /*4a00*/  MUFU.TANH R17, R17 ;  /* 0x0000001100117308 */ /* 0x000f220000002400 */
[----:B------:R-:W-:-:S02]  /*4a10*/  FSEL R75, R75, -INF , !P4 ;  /* 0xff8000004b4b7808 */ /* 0x000fc40006000000 */
[----:B------:R-:W-:Y:S02]  /*4a20*/  FSEL R123, R70, -INF , !P0 ;  /* 0xff800000467b7808 */ /* 0x000fe40004000000 */
[----:B------:R-:W-:Y:S02]  /*4a30*/  FSEL R68, R68, -INF , !P6 ;  /* 0xff80000044447808 */ /* 0x000fe40007000000 */
[----:B------:R-:W-:Y:S01]  /*4a40*/  ISETP.GE.AND P4, PT, R6, R210, PT ;  /* 0x000000d20600720c */ /* 0x000fe20003f86270 */
[----:B------:R-:W1:Y:S01]  /*4a50*/  MUFU.TANH R29, R29 ;  /* 0x0000001d001d7308 */ /* 0x000e620000002400 */
[----:B-----5:R-:W-:Y:S02]  /*4a60*/  IADD3 R5, R0, 0x21, RZ ;  /* 0x0000002100057810 */ /* 0x020fe40007ffe0ff */
[----:B------:R-:W-:Y:S02]  /*4a70*/  ISETP.NE.AND P6, PT, R8, RZ, PT ;  /* 0x000000ff0800720c */ /* 0x000fe40003fc5270 */
[C---:B------:R-:W-:Y:S01]  /*4a80*/  ISETP.GE.AND P2, PT, R5.reuse, R208, PT ;  /* 0x000000d00500720c */ /* 0x040fe20003f46270 */
[----:B------:R-:W-:Y:S01]  /*4a90*/  HMMA.16816.F32.BF16 R8, R20, R12, R36 ;  /* 0x0000000c1408723c */ /* 0x000fe20000041824 */
[C---:B------:R-:W-:Y:S01]  /*4aa0*/  ISETP.GE.AND P0, PT, R5.reuse, R207, PT ;  /* 0x000000cf0500720c */ /* 0x040fe20003f06270 */
[----:B------:R-:W-:Y:S01]  /*4ab0*/  MUFU.TANH R18, R18 ;  /* 0x0000001200127308 */ /* 0x000fe20000002400 */
[----:B------:R-:W-:-:S02]  /*4ac0*/  ISETP.LT.OR P5, PT, R5, R204, P2 ;  /* 0x000000cc0500720c */ /* 0x000fc400017a1670 */
[----:B------:R-:W-:Y:S02]  /*4ad0*/  ISETP.LT.OR P2, PT, R5, R203, P0 ;  /* 0x000000cb0500720c */ /* 0x000fe40000741670 */
[----:B------:R-:W-:Y:S01]  /*4ae0*/  ISETP.GE.AND P0, PT, R3, R209, PT ;  /* 0x000000d10300720c */ /* 0x000fe20003f06270 */
[----:B------:R-:W-:Y:S01]  /*4af0*/  HMMA.16816.F32.BF16 R20, R20, R14, R24 ;  /* 0x0000000e1414723c */ /* 0x000fe20000041818 */
[----:B------:R-:W-:Y:S01]  /*4b00*/  ISETP.GE.AND P1, PT, R5, R210, PT ;  /* 0x000000d20500720c */ /* 0x000fe20003f26270 */
[----:B------:R-:W-:Y:S01]  /*4b10*/  MUFU.TANH R19, R19 ;  /* 0x0000001300137308 */ /* 0x000fe20000002400 */
[----:B------:R-:W-:Y:S02]  /*4b20*/  ISETP.LT.OR P0, PT, R3, R205, P0 ;  /* 0x000000cd0300720c */ /* 0x000fe40000701670 */
[----:B------:R-:W-:Y:S02]  /*4b30*/  ISETP.LT.OR P1, PT, R5, R206, P1 ;  /* 0x000000ce0500720c */ /* 0x000fe40000f21670 */
[----:B------:R-:W-:-:S02]  /*4b40*/  FSEL R145, R66, -INF , !P0 ;  /* 0xff80000042917808 */ /* 0x000fc40004000000 */
[-C--:B------:R-:W-:Y:S01]  /*4b50*/  ISETP.GE.AND P0, PT, R6, R209.reuse, PT ;  /* 0x000000d10600720c */ /* 0x080fe20003f06270 */
[----:B------:R-:W-:Y:S01]  /*4b60*/  MUFU.TANH R30, R30 ;  /* 0x0000001e001e7308 */ /* 0x000fe20000002400 */
[----:B------:R-:W-:Y:S02]  /*4b70*/  FSEL R96, R90, -INF , !P3 ;  /* 0xff8000005a607808 */ /* 0x000fe40005800000 */
[----:B------:R-:W-:Y:S02]  /*4b80*/  ISETP.GE.AND P3, PT, R5, R209, PT ;  /* 0x000000d10500720c */ /* 0x000fe40003f66270 */
[----:B------:R-:W-:Y:S01]  /*4b90*/  FSEL R105, R86, -INF , !P1 ;  /* 0xff80000056697808 */ /* 0x000fe20004800000 */
[----:B------:R-:W-:Y:S01]  /*4ba0*/  FMUL.FTZ R8, R8, c[0x0][0x2ec] ;  /* 0x0000bb0008087a20 */ /* 0x000fe20000410000 */
[C---:B------:R-:W-:Y:S01]  /*4bb0*/  ISETP.LT.OR P1, PT, R6.reuse, R206, P4 ;  /* 0x000000ce0600720c */ /* 0x040fe20002721670 */
[----:B------:R-:W-:Y:S01]  /*4bc0*/  FMUL.FTZ R9, R9, c[0x0][0x2ec] ;  /* 0x0000bb0009097a20 */ /* 0x000fe20000410000 */
[-C--:B------:R-:W-:Y:S01]  /*4bd0*/  ISETP.LT.OR P0, PT, R6, R205.reuse, P0 ;  /* 0x000000cd0600720c */ /* 0x080fe20000701670 */
[----:B------:R5:W1:Y:S01]  /*4be0*/  MUFU.TANH R12, R8 ;  /* 0x00000008000c7308 */ /* 0x000a620000002400 */
[----:B------:R-:W-:Y:S01]  /*4bf0*/  ISETP.LT.OR P3, PT, R5, R205, P3 ;  /* 0x000000cd0500720c */ /* 0x000fe20001f61670 */
[----:B------:R-:W-:Y:S01]  /*4c00*/  FMUL.FTZ R10, R10, c[0x0][0x2ec] ;  /* 0x0000bb000a0a7a20 */ /* 0x000fe20000410000 */
[----:B------:R-:W-:Y:S01]  /*4c10*/  FSEL R139, R67, -INF , !P1 ;  /* 0xff800000438b7808 */ /* 0x000fe20004800000 */
[----:B------:R-:W-:Y:S01]  /*4c20*/  FMUL.FTZ R20, R20, c[0x0][0x2ec] ;  /* 0x0000bb0014147a20 */ /* 0x000fe20000410000 */
[----:B------:R-:W-:Y:S01]  /*4c30*/  P2R R5, PR, RZ, 0x4 ;  /* 0x00000004ff057803 */ /* 0x000fe20000000000 */
[----:B------:R-:W-:Y:S01]  /*4c40*/  FMUL.FTZ R21, R21, c[0x0][0x2ec] ;  /* 0x0000bb0015157a20 */ /* 0x000fe20000410000 */
[----:B------:R-:W-:Y:S01]  /*4c50*/  FSEL R142, R87, -INF , !P0 ;  /* 0xff800000578e7808 */ /* 0x000fe20004000000 */
[----:B------:R-:W1:Y:S01]  /*4c60*/  MUFU.TANH R31, R31 ;  /* 0x0000001f001f7308 */ /* 0x000e620000002400 */
[-C--:B------:R-:W-:Y:S01]  /*4c70*/  ISETP.GE.AND P2, PT, R3, R208.reuse, PT ;  /* 0x000000d00300720c */ /* 0x080fe20003f46270 */
[----:B------:R-:W-:Y:S01]  /*4c80*/  FMUL.FTZ R11, R11, c[0x0][0x2ec] ;  /* 0x0000bb000b0b7a20 */ /* 0x000fe20000410000 */
[----:B------:R-:W-:Y:S01]  /*4c90*/  ISETP.GE.AND P1, PT, R3, R207, PT ;  /* 0x000000cf0300720c */ /* 0x000fe20003f26270 */
[----:B------:R-:W-:Y:S01]  /*4ca0*/  FMUL.FTZ R22, R22, c[0x0][0x2ec] ;  /* 0x0000bb0016167a20 */ /* 0x000fe20000410000 */
[----:B------:R-:W-:Y:S01]  /*4cb0*/  ISETP.GE.AND P0, PT, R6, R208, PT ;  /* 0x000000d00600720c */ /* 0x000fe20003f06270 */
[----:B------:R-:W-:Y:S01]  /*4cc0*/  FMUL.FTZ R23, R23, c[0x0][0x2ec] ;  /* 0x0000bb0017177a20 */ /* 0x000fe20000410000 */
[----:B------:R-:W-:Y:S01]  /*4cd0*/  FSEL R143, R89, -INF , !P6 ;  /* 0xff800000598f7808 */ /* 0x000fe20007000000 */
[----:B------:R-:W1:Y:S01]  /*4ce0*/  MUFU.TANH R9, R9 ;  /* 0x0000000900097308 */ /* 0x000e620000002400 */
[----:B------:R-:W-:-:S02]  /*4cf0*/  ISETP.LT.OR P4, PT, R3, R204, P2 ;  /* 0x000000cc0300720c */ /* 0x000fc40001781670 */
[----:B------:R-:W-:Y:S02]  /*4d00*/  ISETP.LT.OR P6, PT, R3, R203, P1 ;  /* 0x000000cb0300720c */ /* 0x000fe40000fc1670 */
[----:B------:R-:W-:Y:S02]  /*4d10*/  ISETP.LT.OR P0, PT, R6, R204, P0 ;  /* 0x000000cc0600720c */ /* 0x000fe40000701670 */
[----:B------:R-:W-:Y:S01]  /*4d20*/  IADD3 R3, R0, 0x30, RZ ;  /* 0x0000003000037810 */ /* 0x000fe20007ffe0ff */
[----:B------:R-:W1:Y:S01]  /*4d30*/  MUFU.TANH R20, R20 ;  /* 0x0000001400147308 */ /* 0x000e620000002400 */
[----:B------:R-:W-:Y:S02]  /*4d40*/  FSEL R144, R88, -INF , !P3 ;  /* 0xff80000058907808 */ /* 0x000fe40005800000 */
[----:B------:R-:W-:Y:S02]  /*4d50*/  ISETP.NE.AND P3, PT, R7, RZ, PT ;  /* 0x000000ff0700720c */ /* 0x000fe40003f65270 */
[----:B---3--:R-:W-:-:S02]  /*4d60*/  FSEL R119, R64, -INF , !P0 ;  /* 0xff80000040777808 */ /* 0x008fc40004000000 */
[----:B------:R-:W-:Y:S01]  /*4d70*/  ISETP.GE.AND P1, PT, R6, R207, PT ;  /* 0x000000cf0600720c */ /* 0x000fe20003f26270 */
[----:B------:R-:W3:Y:S01]  /*4d80*/  MUFU.TANH R21, R21 ;  /* 0x0000001500157308 */ /* 0x000ee20000002400 */
[----:B------:R-:W-:Y:S02]  /*4d90*/  ISETP.GE.AND P2, PT, R3, R210, PT ;  /* 0x000000d20300720c */ /* 0x000fe40003f46270 */
[----:B------:R-:W-:Y:S02]  /*4da0*/  ISETP.NE.AND P0, PT, R16, RZ, PT ;  /* 0x000000ff1000720c */ /* 0x000fe40003f05270 */
[----:B------:R-:W-:Y:S02]  /*4db0*/  FSEL R116, R73, -INF , !P3 ;  /* 0xff80000049747808 */ /* 0x000fe40005800000 */
[----:B------:R-:W-:Y:S01]  /*4dc0*/  FSEL R117, R71, -INF , !P5 ;  /* 0xff80000047757808 */ /* 0x000fe20006800000 */
[----:B------:R-:W1:Y:S01]  /*4dd0*/  MUFU.TANH R10, R10 ;  /* 0x0000000a000a7308 */ /* 0x000e620000002400 */
[----:B------:R-:W-:-:S02]  /*4de0*/  ISETP.LT.OR P3, PT, R6, R203, P1 ;  /* 0x000000cb0600720c */ /* 0x000fc40000f61670 */
[----:B------:R-:W-:Y:S02]  /*4df0*/  ISETP.LT.OR P5, PT, R3, R206, P2 ;  /* 0x000000ce0300720c */ /* 0x000fe400017a1670 */
[----:B--2---:R-:W-:Y:S02]  /*4e00*/  FSEL R121, R51, -INF , !P0 ;  /* 0xff80000033797808 */ /* 0x004fe40004000000 */
[C---:B------:R-:W-:Y:S01]  /*4e10*/  ISETP.GE.AND P2, PT, R3.reuse, R209, PT ;  /* 0x000000d10300720c */ /* 0x040fe20003f46270 */
[----:B------:R-:W2:Y:S01]  /*4e20*/  MUFU.TANH R11, R11 ;  /* 0x0000000b000b7308 */ /* 0x000ea20000002400 */
[C---:B------:R-:W-:Y:S02]  /*4e30*/  ISETP.GE.AND P1, PT, R3.reuse, R208, PT ;  /* 0x000000d00300720c */ /* 0x040fe40003f26270 */
[C---:B------:R-:W-:Y:S02]  /*4e40*/  ISETP.GE.AND P0, PT, R3.reuse, R207, PT ;  /* 0x000000cf0300720c */ /* 0x040fe40003f06270 */
[----:B------:R-:W-:-:S02]  /*4e50*/  ISETP.LT.OR P2, PT, R3, R205, P2 ;  /* 0x000000cd0300720c */ /* 0x000fc40001741670 */
[C---:B------:R-:W-:Y:S01]  /*4e60*/  ISETP.LT.OR P1, PT, R3.reuse, R204, P1 ;  /* 0x000000cc0300720c */ /* 0x040fe20000f21670 */
[----:B------:R-:W1:Y:S01]  /*4e70*/  MUFU.TANH R22, R22 ;  /* 0x0000001600167308 */ /* 0x000e620000002400 */
[----:B------:R-:W-:Y:S02]  /*4e80*/  ISETP.LT.OR P0, PT, R3, R203, P0 ;  /* 0x000000cb0300720c */ /* 0x000fe40000701670 */
[----:B------:R-:W-:Y:S02]  /*4e90*/  IADD3 R3, R0, 0x38, RZ ;  /* 0x0000003800037810 */ /* 0x000fe40007ffe0ff */
[----:B------:R-:W-:Y:S02]  /*4ea0*/  FSEL R118, R65, -INF , !P4 ;  /* 0xff80000041767808 */ /* 0x000fe40006000000 */
[----:B-----5:R-:W-:Y:S01]  /*4eb0*/  P2R R8, PR, RZ, 0x1 ;  /* 0x00000001ff087803 */ /* 0x020fe20000000000 */
[----:B------:R-:W5:Y:S01]  /*4ec0*/  MUFU.TANH R23, R23 ;  /* 0x0000001700177308 */ /* 0x000f620000002400 */
[----:B------:R-:W-:-:S02]  /*4ed0*/  ISETP.NE.AND P4, PT, R5, RZ, PT ;  /* 0x000000ff0500720c */ /* 0x000fc40003f85270 */
[C---:B------:R-:W-:Y:S02]  /*4ee0*/  ISETP.GE.AND P0, PT, R3.reuse, R210, PT ;  /* 0x000000d20300720c */ /* 0x040fe40003f06270 */
[C---:B------:R-:W-:Y:S02]  /*4ef0*/  IADD3 R5, R0.reuse, 0x31, RZ ;  /* 0x0000003100057810 */ /* 0x040fe40007ffe0ff */
[----:B------:R-:W-:Y:S02]  /*4f00*/  P2R R6, PR, RZ, 0x2 ;  /* 0x00000002ff067803 */ /* 0x000fe40000000000 */
[----:B------:R-:W-:Y:S02]  /*4f10*/  ISETP.LT.OR P0, PT, R3, R206, P0 ;  /* 0x000000ce0300720c */ /* 0x000fe40000701670 */
[----:B------:R-:W-:Y:S02]  /*4f20*/  ISETP.GE.AND P1, PT, R5, R210, PT ;  /* 0x000000d20500720c */ /* 0x000fe40003f26270 */
[----:B------:R-:W-:-:S02]  /*4f30*/  IADD3 R0, R0, 0x39, RZ ;  /* 0x0000003900007810 */ /* 0x000fc40007ffe0ff */
[----:B-1----:R-:W-:Y:S02]  /*4f40*/  FSEL R127, R28, -INF , !P0 ;  /* 0xff8000001c7f7808 */ /* 0x002fe40004000000 */
[----:B------:R-:W-:Y:S02]  /*4f50*/  FSEL R124, R45, -INF , !P3 ;  /* 0xff8000002d7c7808 */ /* 0x000fe40005800000 */
[C---:B------:R-:W-:Y:S02]  /*4f60*/  ISETP.LT.OR P1, PT, R5.reuse, R206, P1 ;  /* 0x000000ce0500720c */ /* 0x040fe40000f21670 */
[----:B------:R-:W-:Y:S02]  /*4f70*/  ISETP.GE.AND P0, PT, R5, R207, PT ;  /* 0x000000cf0500720c */ /* 0x000fe40003f06270 */
[----:B------:R-:W-:Y:S02]  /*4f80*/  ISETP.GE.AND P3, PT, R0, R210, PT ;  /* 0x000000d20000720c */ /* 0x000fe40003f66270 */
[----:B------:R-:W-:-:S02]  /*4f90*/  FSEL R120, R63, -INF , !P4 ;  /* 0xff8000003f787808 */ /* 0x000fc40006000000 */
[----:B----4-:R-:W-:Y:S02]  /*4fa0*/  FSEL R126, R17, -INF , !P1 ;  /* 0xff800000117e7808 */ /* 0x010fe40004800000 */
[C---:B------:R-:W-:Y:S02]  /*4fb0*/  ISETP.LT.OR P4, PT, R5.reuse, R203, P0 ;  /* 0x000000cb0500720c */ /* 0x040fe40000781670 */
[----:B------:R-:W-:Y:S02]  /*4fc0*/  ISETP.GE.AND P1, PT, R5, R208, PT ;  /* 0x000000d00500720c */ /* 0x000fe40003f26270 */
[----:B------:R-:W-:Y:S02]  /*4fd0*/  ISETP.LT.OR P0, PT, R0, R206, P3 ;  /* 0x000000ce0000720c */ /* 0x000fe40001f01670 */
[----:B------:R-:W-:Y:S02]  /*4fe0*/  FSEL R122, R46, -INF , !P6 ;  /* 0xff8000002e7a7808 */ /* 0x000fe40007000000 */
[----:B------:R-:W-:-:S02]  /*4ff0*/  ISETP.NE.AND P6, PT, R6, RZ, PT ;  /* 0x000000ff0600720c */ /* 0x000fc40003fc5270 */
[----:B------:R-:W-:Y:S02]  /*5000*/  FSEL R125, R32, -INF , !P5 ;  /* 0xff800000207d7808 */ /* 0x000fe40006800000 */
[----:B------:R-:W-:Y:S02]  /*5010*/  P2R R7, PR, RZ, 0x4 ;  /* 0x00000004ff077803 */ /* 0x000fe40000000000 */
[----:B------:R-:W-:Y:S02]  /*5020*/  ISETP.LT.OR P5, PT, R5, R204, P1 ;  /* 0x000000cc0500720c */ /* 0x000fe40000fa1670 */
[----:B------:R-:W-:Y:S02]  /*5030*/  FSEL R133, R29, -INF , !P0 ;  /* 0xff8000001d857808 */ /* 0x000fe40004000000 */
[-C--:B------:R-:W-:Y:S02]  /*5040*/  ISETP.GE.AND P2, PT, R5, R209.reuse, PT ;  /* 0x000000d10500720c */ /* 0x080fe40003f46270 */
[----:B------:R-:W-:-:S02]  /*5050*/  ISETP.GE.AND P1, PT, R3, R209, PT ;  /* 0x000000d10300720c */ /* 0x000fc40003f26270 */
[----:B------:R-:W-:Y:S02]  /*5060*/  ISETP.GE.AND P0, PT, R0, R209, PT ;  /* 0x000000d10000720c */ /* 0x000fe40003f06270 */
[----:B------:R-:W-:Y:S02]  /*5070*/  FSEL R132, R12, -INF , !P6 ;  /* 0xff8000000c847808 */ /* 0x000fe40007000000 */
[----:B------:R-:W-:Y:S02]  /*5080*/  ISETP.GT.AND P6, PT, R213, R246, PT ;  /* 0x000000f6d500720c */ /* 0x000fe40003fc4270 */
[-C--:B------:R-:W-:Y:S02]  /*5090*/  ISETP.LT.OR P2, PT, R5, R205.reuse, P2 ;  /* 0x000000cd0500720c */ /* 0x080fe40001741670 */
[----:B------:R-:W-:Y:S02]  /*50a0*/  ISETP.NE.AND P3, PT, R7, RZ, PT ;  /* 0x000000ff0700720c */ /* 0x000fe40003f65270 */
[----:B------:R-:W-:-:S02]  /*50b0*/  ISETP.LT.OR P1, PT, R3, R205, P1 ;  /* 0x000000cd0300720c */ /* 0x000fc40000f21670 */
[----:B------:R-:W-:Y:S02]  /*50c0*/  ISETP.LT.OR P0, PT, R0, R205, P0 ;  /* 0x000000cd0000720c */ /* 0x000fe40000701670 */
        /* <DEDUP_REMOVED lines=9> */
[C---:B------:R-:W-:Y:S02]  /*5160*/  ISETP.LT.OR P3, PT, R3.reuse, R204, P3 ;  /* 0x000000cc0300720c */ /* 0x040fe40001f61670 */
[----:B------:R-:W-:-:S02]  /*5170*/  ISETP.LT.OR P2, PT, R3, R203, P2 ;  /* 0x000000cb0300720c */ /* 0x000fc40001741670 */
[C---:B------:R-:W-:Y:S02]  /*5180*/  ISETP.LT.OR P1, PT, R0.reuse, R204, P1 ;  /* 0x000000cc0000720c */ /* 0x040fe40000f21670 */
[----:B------:R-:W-:Y:S01]  /*5190*/  ISETP.LT.OR P0, PT, R0, R203, P0 ;  /* 0x000000cb0000720c */ /* 0x000fe20000701670 */
[----:B------:R-:W-:Y:S01]  /*51a0*/  IMAD.IADD R0, R141, 0x1, R140 ;  /* 0x000000018d007824 */ /* 0x000fe200078e028c */
[----:B------:R-:W-:Y:S02]  /*51b0*/  ISETP.NE.AND P5, PT, R8, RZ, PT ;  /* 0x000000ff0800720c */ /* 0x000fe40003fa5270 */
[----:B------:R-:W-:Y:S02]  /*51c0*/  FSEL R135, R20, -INF , !P3 ;  /* 0xff80000014877808 */ /* 0x000fe40005800000 */
[----:B---3--:R-:W-:Y:S02]  /*51d0*/  FSEL R136, R21, -INF , !P1 ;  /* 0xff80000015887808 */ /* 0x008fe40004800000 */
[----:B------:R-:W-:-:S02]  /*51e0*/  FSEL R137, R10, -INF , !P5 ;  /* 0xff8000000a897808 */ /* 0x000fc40006800000 */
[----:B--2---:R-:W-:Y:S02]  /*51f0*/  FSEL R138, R11, -INF , !P4 ;  /* 0xff8000000b8a7808 */ /* 0x004fe40006000000 */
[----:B------:R-:W-:Y:S02]  /*5200*/  FSEL R140, R22, -INF , !P2 ;  /* 0xff800000168c7808 */ /* 0x000fe40005000000 */
[----:B-----5:R-:W-:Y:S01]  /*5210*/  FSEL R141, R23, -INF , !P0 ;  /* 0xff800000178d7808 */ /* 0x020fe20004000000 */
        /* <DEDUP_REMOVED lines=48> */
.L_x_1915:
[----:B------:R-:W-:Y:S05]  /*5520*/  BSYNC B0 ;  /* 0x0000000000007941 */ /* 0x000fea0003800000 */
.L_x_1914:
[----:B------:R-:W0:Y:S02]  /*5530*/  LDGDEPBAR ;  /* 0x00000000000079af */ /* 0x000e240000000000 */
.L_x_1913:
        /* <DEDUP_REMOVED lines=12> */
[----:B------:R-:W-:Y:S01]  /*5600*/  FMNMX.FTZ R3, R41, R42, !PT ;  /* 0x0000002a29037209 */ /* 0x000fe20007810000 */
[----:B------:R-:W-:Y:S01]  /*5610*/  LDSM.16.MT88.4 R28, [R190+0x6800] ;  /* 0x00680000be1c783b */ /* 0x000fe20000004200 */
[----:B------:R-:W-:Y:S02]  /*5620*/  FMNMX.FTZ R5, R97, R5, !PT ;  /* 0x0000000561057209 */ /* 0x000fe40007810000 */
[----:B------:R-:W-:Y:S01]  /*5630*/  FMNMX.FTZ R3, R43, R3, !PT ;  /* 0x000000032b037209 */ /* 0x000fe20007810000 */
[----:B------:R-:W-:Y:S01]  /*5640*/  LDSM.16.MT88.4 R36, [R191+0x6800] ;  /* 0x00680000bf24783b */ /* 0x000fe20000004200 */
        /* <DEDUP_REMOVED lines=35> */
[----:B------:R-:W3:Y:S01]  /*5880*/  SHFL.BFLY PT, R71, R3, 0x2, 0x1f ;  /* 0x0c401f0003477f89 */ /* 0x000ee200000e0000 */
[----:B------:R-:W-:Y:S02]  /*5890*/  FMNMX.FTZ R5, R137, R5, !PT ;  /* 0x0000000589057209 */ /* 0x000fe40007810000 */
[----:B--2---:R-:W-:Y:S02]  /*58a0*/  FMNMX.FTZ R73, R73, R7, !PT ;  /* 0x0000000749497209 */ /* 0x004fe40007810000 */
[----:B------:R-:W-:-:S02]  /*58b0*/  FMNMX.FTZ R70, R138, R5, !PT ;  /* 0x000000058a467209 */ /* 0x000fc40007810000 */
[----:B------:R-:W-:Y:S01]  /*58c0*/  FMNMX.FTZ R5, R61, R6, !PT ;  /* 0x000000063d057209 */ /* 0x000fe20007810000 */
[----:B------:R-:W2:Y:S01]  /*58d0*/  SHFL.BFLY PT, R7, R73, 0x1, 0x1f ;  /* 0x0c201f0049077f89 */ /* 0x000ea200000e0000 */
[----:B------:R-:W-:Y:S02]  /*58e0*/  FMNMX.FTZ R70, R140, R70, !PT ;  /* 0x000000468c467209 */ /* 0x000fe40007810000 */
[----:B------:R-:W-:Y:S02]  /*58f0*/  FMNMX.FTZ R5, R62, R5, !PT ;  /* 0x000000053e057209 */ /* 0x000fe40007810000 */
[----:B------:R-:W-:Y:S02]  /*5900*/  FMNMX.FTZ R70, R141, R70, !PT ;  /* 0x000000468d467209 */ /* 0x000fe40007810000 */
[----:B------:R-:W-:-:S03]  /*5910*/  FMNMX.FTZ R5, R128, R5, !PT ;  /* 0x0000000580057209 */ /* 0x000fc60007810000 */
[----:B------:R-:W4:Y:S01]  /*5920*/  SHFL.BFLY PT, R6, R70, 0x2, 0x1f ;  /* 0x0c401f0046067f89 */ /* 0x000f2200000e0000 */
[----:B---3--:R-:W-:Y:S02]  /*5930*/  FMNMX.FTZ R71, R3, R71, !PT ;  /* 0x0000004703477209 */ /* 0x008fe40007810000 */
[----:B------:R-:W-:-:S03]  /*5940*/  FMNMX.FTZ R3, R129, R5, !PT ;  /* 0x0000000581037209 */ /* 0x000fc60007810000 */
[----:B------:R-:W3:Y:S01]  /*5950*/  SHFL.BFLY PT, R8, R71, 0x1, 0x1f ;  /* 0x0c201f0047087f89 */ /* 0x000ee200000e0000 */
[----:B------:R-:W-:Y:S02]  /*5960*/  FMNMX.FTZ R3, R130, R3, !PT ;  /* 0x0000000382037209 */ /* 0x000fe40007810000 */
[----:B--2---:R-:W-:Y:S02]  /*5970*/  FMNMX.FTZ R73, R73, R7, !PT ;  /* 0x0000000749497209 */ /* 0x004fe40007810000 */
[----:B------:R-:W-:Y:S02]  /*5980*/  FMNMX.FTZ R3, R131, R3, !PT ;  /* 0x0000000383037209 */ /* 0x000fe40007810000 */
[----:B------:R-:W-:Y:S02]  /*5990*/  FSETP.NEU.FTZ.AND P0, PT, R73, -INF , PT ;  /* 0xff8000004900780b */ /* 0x000fe40003f1d000 */
[----:B------:R-:W-:Y:S01]  /*59a0*/  FMNMX.FTZ R5, R143, R3, !PT ;  /* 0x000000038f057209 */ /* 0x000fe20007810000 */
[----:B------:R-:W-:-:S03]  /*59b0*/  FMUL.FTZ R3, R73, c[0x0][0x23c] ;  /* 0x00008f0049037a20 */ /* 0x000fc60000410000 */
[----:B------:R-:W-:Y:S02]  /*59c0*/  FMNMX.FTZ R5, R144, R5, !PT ;  /* 0x0000000590057209 */ /* 0x000fe40007810000 */
[----:B------:R-:W-:Y:S02]  /*59d0*/  FSEL R3, R3, RZ, P0 ;  /* 0x000000ff03037208 */ /* 0x000fe40000000000 */
[----:B----4-:R-:W-:Y:S02]  /*59e0*/  FMNMX.FTZ R70, R70, R6, !PT ;  /* 0x0000000646467209 */ /* 0x010fe40007810000 */
[----:B------:R-:W-:Y:S01]  /*59f0*/  FMNMX.FTZ R6, R145, R5, !PT ;  /* 0x0000000591067209 */ /* 0x000fe20007810000 */
[----:B------:R-:W-:Y:S02]  /*5a00*/  FFMA.FTZ R5, R48, c[0x0][0x23c], -R3 ;  /* 0x00008f0030057a23 */ /* 0x000fe40000010803 */
[----:B------:R-:W2:Y:S01]  /*5a10*/  SHFL.BFLY PT, R9, R70, 0x1, 0x1f ;  /* 0x0c201f0046097f89 */ /* 0x000ea200000e0000 */
[----:B------:R-:W-:Y:S01]  /*5a20*/  FMNMX.FTZ R6, R142, R6, !PT ;  /* 0x000000068e067209 */ /* 0x000fe20007810000 */
[----:B------:R4:W-:Y:S01]  /*5a30*/  MUFU.EX2 R222, R5 ;  /* 0x0000000500de7308 */ /* 0x0009e20000000800 */
[----:B---3--:R-:W-:-:S04]  /*5a40*/  FMNMX.FTZ R71, R71, R8, !PT ;  /* 0x0000000847477209 */ /* 0x008fc80007810000 */
[C---:B------:R-:W-:Y:S01]  /*5a50*/  FSETP.NEU.FTZ.AND P0, PT, R71.reuse, -INF , PT ;  /* 0xff8000004700780b */ /* 0x040fe20003f1d000 */
[----:B-1----:R-:W-:-:S05]  /*5a60*/  FMUL.FTZ R13, R71, c[0x0][0x23c] ;  /* 0x00008f00470d7a20 */ /* 0x002fca0000410000 */
[----:B------:R-:W-:Y:S02]  /*5a70*/  FSEL R13, R13, RZ, P0 ;  /* 0x000000ff0d0d7208 */ /* 0x000fe40000000000 */
[----:B----4-:R-:W-:Y:S01]  /*5a80*/  FMNMX.FTZ R5, R147, R6, !PT ;  /* 0x0000000693057209 */ /* 0x010fe20007810000 */
[----:B------:R-:W-:-:S03]  /*5a90*/  FFMA.FTZ R6, R49, c[0x0][0x23c], -R3 ;  /* 0x00008f0031067a23 */ /* 0x000fc60000010803 */
[----:B------:R-:W-:Y:S01]  /*5aa0*/  FMNMX.FTZ R5, R146, R5, !PT ;  /* 0x0000000592057209 */ /* 0x000fe20007810000 */
[----:B------:R1:W3:Y:S01]  /*5ab0*/  MUFU.EX2 R219, R6 ;  /* 0x0000000600db7308 */ /* 0x0002e20000000800 */
[----:B--2---:R-:W-:-:S04]  /*5ac0*/  FMNMX.FTZ R70, R70, R9, !PT ;  /* 0x0000000946467209 */ /* 0x004fc80007810000 */
[C---:B------:R-:W-:Y:S01]  /*5ad0*/  FSETP.NEU.FTZ.AND P0, PT, R70.reuse, -INF , PT ;  /* 0xff8000004600780b */ /* 0x040fe20003f1d000 */
[----:B------:R-:W-:-:S05]  /*5ae0*/  FMUL.FTZ R12, R70, c[0x0][0x23c] ;  /* 0x00008f00460c7a20 */ /* 0x000fca0000410000 */
[----:B------:R-:W-:Y:S02]  /*5af0*/  FSEL R12, R12, RZ, P0 ;  /* 0x000000ff0c0c7208 */ /* 0x000fe40000000000 */
[----:B-1----:R-:W-:Y:S01]  /*5b00*/  FMNMX.FTZ R6, R148, R5, !PT ;  /* 0x0000000594067209 */ /* 0x002fe20007810000 */
[----:B------:R-:W-:Y:S01]  /*5b10*/  FFMA.FTZ R5, R50, c[0x0][0x23c], -R3 ;  /* 0x00008f0032057a23 */ /* 0x000fe20000010803 */
[----:B---3--:R-:W-:Y:S01]  /*5b20*/  F2FP.BF16.PACK_AB R8, R219, R222 ;  /* 0x000000dedb08723e */ /* 0x008fe200000010ff */
[----:B------:R-:W-:Y:S02]  /*5b30*/  FFMA.FTZ R0, R33, c[0x0][0x23c], -R12 ;  /* 0x00008f0021007a23 */ /* 0x000fe4000001080c */
[----:B------:R1:W-:Y:S08]  /*5b40*/  MUFU.EX2 R221, R5 ;  /* 0x0000000500dd7308 */ /* 0x0003f00000000800 */
[----:B------:R2:W-:Y:S01]  /*5b50*/  MUFU.EX2 R185, R0 ;  /* 0x0000000000b97308 */ /* 0x0005e20000000800 */
[----:B-1----:R-:W-:Y:S01]  /*5b60*/  FMNMX.FTZ R5, R149, R6, !PT ;  /* 0x0000000695057209 */ /* 0x002fe20007810000 */
[----:B------:R-:W-:-:S04]  /*5b70*/  FFMA.FTZ R6, R41, c[0x0][0x23c], -R13 ;  /* 0x00008f0029067a23 */ /* 0x000fc8000001080d */
[----:B------:R-:W1:Y:S02]  /*5b80*/  SHFL.BFLY PT, R7, R5, 0x2, 0x1f ;  /* 0x0c401f0005077f89 */ /* 0x000e6400000e0000 */
[----:B------:R3:W-:Y:S01]  /*5b90*/  MUFU.EX2 R218, R6 ;  /* 0x0000000600da7308 */ /* 0x0007e20000000800 */
[----:B--2---:R-:W-:-:S07]  /*5ba0*/  FFMA.FTZ R0, R34, c[0x0][0x23c], -R12 ;  /* 0x00008f0022007a23 */ /* 0x004fce000001080c */
[----:B------:R2:W-:Y:S01]  /*5bb0*/  MUFU.EX2 R186, R0 ;  /* 0x0000000000ba7308 */ /* 0x0005e20000000800 */
[----:B---3--:R-:W-:-:S07]  /*5bc0*/  FFMA.FTZ R6, R42, c[0x0][0x23c], -R13 ;  /* 0x00008f002a067a23 */ /* 0x008fce000001080d */
[----:B------:R3:W4:Y:S01]  /*5bd0*/  MUFU.EX2 R216, R6 ;  /* 0x0000000600d87308 */ /* 0x0007220000000800 */
[----:B-1----:R-:W-:Y:S01]  /*5be0*/  FMNMX.FTZ R5, R5, R7, !PT ;  /* 0x0000000705057209 */ /* 0x002fe20007810000 */
[----:B--2---:R-:W-:Y:S02]  /*5bf0*/  FFMA.FTZ R0, R35, c[0x0][0x23c], -R12 ;  /* 0x00008f0023007a23 */ /* 0x004fe4000001080c */
[----:B------:R-:W-:Y:S04]  /*5c00*/  LDSM.16.MT88.4 R32, [R192+0x6800] ;  /* 0x00680000c020783b */ /* 0x000fe80000004200 */
[----:B------:R1:W2:Y:S01]  /*5c10*/  MUFU.EX2 R214, R0 ;  /* 0x0000000000d67308 */ /* 0x0002a20000000800 */
[----:B---3--:R-:W-:Y:S01]  /*5c20*/  FFMA.FTZ R6, R43, c[0x0][0x23c], -R13 ;  /* 0x00008f002b067a23 */ /* 0x008fe2000001080d */
[----:B----4-:R-:W-:-:S06]  /*5c30*/  F2FP.BF16.PACK_AB R4, R216, R218 ;  /* 0x000000dad804723e */ /* 0x010fcc00000010ff */
[----:B------:R3:W-:Y:S01]  /*5c40*/  MUFU.EX2 R217, R6 ;  /* 0x0000000600d97308 */ /* 0x0007e20000000800 */
[----:B-1----:R-:W-:Y:S01]  /*5c50*/  FFMA.FTZ R0, R53, c[0x0][0x23c], -R3 ;  /* 0x00008f0035007a23 */ /* 0x002fe20000010803 */
[----:B--2---:R-:W-:-:S06]  /*5c60*/  F2FP.BF16.PACK_AB R7, R214, R186 ;  /* 0x000000bad607723e */ /* 0x004fcc00000010ff */
[----:B------:R1:W2:Y:S01]  /*5c70*/  MUFU.EX2 R184, R0 ;  /* 0x0000000000b87308 */ /* 0x0002a20000000800 */
[----:B---3--:R-:W-:-:S07]  /*5c80*/  FFMA.FTZ R6, R44, c[0x0][0x23c], -R13 ;  /* 0x00008f002c067a23 */ /* 0x008fce000001080d */
[----:B------:R3:W4:Y:S01]  /*5c90*/  MUFU.EX2 R220, R6 ;  /* 0x0000000600dc7308 */ /* 0x0007220000000800 */
[----:B-1----:R-:W-:Y:S01]  /*5ca0*/  FFMA.FTZ R0, R54, c[0x0][0x23c], -R3 ;  /* 0x00008f0036007a23 */ /* 0x002fe20000010803 */
[----:B--2---:R-:W-:-:S06]  /*5cb0*/  F2FP.BF16.PACK_AB R10, R184, R221 ;  /* 0x000000ddb80a723e */ /* 0x004fcc00000010ff */
[----:B------:R-:W-:Y:S01]  /*5cc0*/  MUFU.EX2 R187, R0 ;  /* 0x0000000000bb7308 */ /* 0x000fe20000000800 */
[----:B---3--:R-:W-:Y:S02]  /*5cd0*/  FFMA.FTZ R6, R40, c[0x0][0x23c], -R12 ;  /* 0x00008f0028067a23 */ /* 0x008fe4000001080c */
[----:B------:R-:W-:Y:S05]  /*5ce0*/  LDSM.16.MT88.4 R40, [R191+0x6000] ;  /* 0x00600000bf28783b */ /* 0x000fea0000004200 */
[----:B------:R1:W2:Y:S02]  /*5cf0*/  MUFU.EX2 R212, R6 ;  /* 0x0000000600d47308 */ /* 0x0002a40000000800 */
[----:B-1----:R-:W1:Y:S02]  /*5d00*/  SHFL.BFLY PT, R6, R5, 0x1, 0x1f ;  /* 0x0c201f0005067f89 */ /* 0x002e6400000e0000 */
[----:B-1----:R-:W-:-:S02]  /*5d10*/  FMNMX.FTZ R72, R5, R6, !PT ;  /* 0x0000000605487209 */ /* 0x002fc40007810000 */
[----:B----4-:R-:W-:Y:S02]  /*5d20*/  F2FP.BF16.PACK_AB R6, R220, R217 ;  /* 0x000000d9dc06723e */ /* 0x010fe400000010ff */
[C---:B------:R-:W-:Y:S01]  /*5d30*/  FSETP.NEU.FTZ.AND P0, PT, R72.reuse, -INF , PT ;  /* 0xff8000004800780b */ /* 0x040fe20003f1d000 */
[----:B------:R-:W-:Y:S01]  /*5d40*/  FMUL.FTZ R2, R72, c[0x0][0x23c] ;  /* 0x00008f0048027a20 */ /* 0x000fe20000410000 */
[----:B--2---:R-:W-:-:S04]  /*5d50*/  F2FP.BF16.PACK_AB R5, R185, R212 ;  /* 0x000000d4b905723e */ /* 0x004fc800000010ff */
[----:B------:R-:W-:Y:S01]  /*5d60*/  FSEL R0, R2, RZ, P0 ;  /* 0x000000ff02007208 */ /* 0x000fe20000000000 */
[----:B------:R-:W-:Y:S02]  /*5d70*/  FFMA.FTZ R2, R60, c[0x0][0x23c], -R3 ;  /* 0x00008f003c027a23 */ /* 0x000fe40000010803 */
[C---:B------:R-:W-:Y:S02]  /*5d80*/  HMMA.16816.F32.BF16 R80, R4.reuse, R24, RZ ;  /* 0x000000180450723c */ /* 0x040fe400000418ff */
[----:B------:R1:W-:Y:S06]  /*5d90*/  MUFU.EX2 R215, R2 ;  /* 0x0000000200d77308 */ /* 0x0003ec0000000800 */
[C---:B------:R-:W-:Y:S08]  /*5da0*/  HMMA.16816.F32.BF16 R76, R4.reuse, R26, RZ ;  /* 0x0000001a044c723c */ /* 0x040ff000000418ff */
[----:B------:R-:W-:Y:S01]  /*5db0*/  HMMA.16816.F32.BF16 R64, R4, R20, RZ ;  /* 0x000000140440723c */ /* 0x000fe200000418ff */
[----:B-1----:R-:W-:-:S04]  /*5dc0*/  FFMA.FTZ R2, R47, c[0x0][0x23c], -R0 ;  /* 0x00008f002f027a23 */ /* 0x002fc80000010800 */
[----:B------:R1:W-:Y:S03]  /*5dd0*/  MUFU.EX2 R177, R2 ;  /* 0x0000000200b17308 */ /* 0x0003e60000000800 */
[C---:B------:R-:W-:Y:S08]  /*5de0*/  HMMA.16816.F32.BF16 R56, R4.reuse, R16, RZ ;  /* 0x000000100438723c */ /* 0x040ff000000418ff */
[----:B------:R-:W-:Y:S01]  /*5df0*/  HMMA.16816.F32.BF16 R48, R4, R40, RZ ;  /* 0x000000280430723c */ /* 0x000fe200000418ff */
[----:B-1----:R-:W-:-:S07]  /*5e00*/  FFMA.FTZ R2, R52, c[0x0][0x23c], -R0 ;  /* 0x00008f0034027a23 */ /* 0x002fce0000010800 */
[----:B------:R-:W-:Y:S01]  /*5e10*/  HMMA.16816.F32.BF16 R44, R4, R42, RZ ;  /* 0x0000002a042c723c */ /* 0x000fe200000418ff */
[----:B------:R1:W2:Y:S02]  /*5e20*/  MUFU.EX2 R173, R2 ;  /* 0x0000000200ad7308 */ /* 0x0002a40000000800 */
[----:B-1----:R-:W-:Y:S01]  /*5e30*/  FFMA.FTZ R2, R61, c[0x0][0x23c], -R0 ;  /* 0x00008f003d027a23 */ /* 0x002fe20000010800 */
[----:B--2---:R-:W-:-:S05]  /*5e40*/  F2FP.BF16.PACK_AB R9, R173, R177 ;  /* 0x000000b1ad09723e */ /* 0x004fca00000010ff */
[----:B------:R1:W-:Y:S02]  /*5e50*/  MUFU.EX2 R178, R2 ;  /* 0x0000000200b27308 */ /* 0x0003e40000000800 */
[----:B-1----:R-:W-:Y:S02]  /*5e60*/  FFMA.FTZ R2, R62, c[0x0][0x23c], -R0 ;  /* 0x00008f003e027a23 */ /* 0x002fe40000010800 */
[C---:B------:R-:W-:Y:S04]  /*5e70*/  HMMA.16816.F32.BF16 R60, R4.reuse, R22, RZ ;  /* 0x00000016043c723c */ /* 0x040fe800000418ff */
        /* <DEDUP_REMOVED lines=16> */
[C---:B------:R-:W-:Y:S04]  /*5f80*/  HMMA.16816.F32.BF16 R84, R8.reuse, R20, RZ ;  /* 0x000000140854723c */ /* 0x040fe800000418ff */
[----:B------:R1:W3:Y:S04]  /*5f90*/  MUFU.EX2 R181, R2 ;  /* 0x0000000200b57308 */ /* 0x0002e80000000800 */
[C---:B------:R-:W-:Y:S08]  /*5fa0*/  HMMA.16816.F32.BF16 R20, R8.reuse, R16, RZ ;  /* 0x000000100814723c */ /* 0x040ff000000418ff */
[----:B------:R-:W-:Y:S01]  /*5fb0*/  HMMA.16816.F32.BF16 R16, R8, R40, RZ ;  /* 0x000000280810723c */ /* 0x000fe200000418ff */
        /* <DEDUP_REMOVED lines=22> */
[----:B------:R-:W-:Y:S08]  /*6120*/  HMMA.16816.F32.BF16 R44, R4, R38, R44 ;  /* 0x00000026042c723c */ /* 0x000ff0000004182c */
        /* <DEDUP_REMOVED lines=8> */
[----:B--2---:R-:W-:Y:S01]  /*61b0*/  F2FP.BF16.PACK_AB R6, R170, R171 ;  /* 0x000000abaa06723e */ /* 0x004fe200000010ff */
        /* <DEDUP_REMOVED lines=16> */
[C---:B------:R-:W-:Y:S01]  /*62c0*/  HMMA.16816.F32.BF16 R40, R4.reuse, R26, R92 ;  /* 0x0000001a0428723c */ /* 0x040fe2000004185c */
[----:B------:R-:W-:Y:S04]  /*62d0*/  LDSM.16.MT88.4 R24, [R191+0x7000] ;  /* 0x00700000bf18783b */ /* 0x000fe80000004200 */
[----:B------:R-:W-:Y:S03]  /*62e0*/  LDSM.16.MT88.4 R92, [R189+0x7800] ;  /* 0x00780000bd5c783b */ /* 0x000fe60000004200 */
[----:B------:R-:W-:Y:S01]  /*62f0*/  HMMA.16816.F32.BF16 R48, R4, R32, R84 ;  /* 0x000000200430723c */ /* 0x000fe20000041854 */
[----:B-1----:R-:W-:-:S07]  /*6300*/  FFMA.FTZ R2, R117, c[0x0][0x23c], -R13 ;  /* 0x00008f0075027a23 */ /* 0x002fce000001080d */
[C---:B------:R-:W-:Y:S01]  /*6310*/  HMMA.16816.F32.BF16 R32, R4.reuse, R34, R100 ;  /* 0x000000220420723c */ /* 0x040fe20000041864 */
[----:B------:R1:W3:Y:S07]  /*6320*/  MUFU.EX2 R162, R2 ;  /* 0x0000000200a27308 */ /* 0x0002ee0000000800 */
[----:B------:R-:W-:Y:S01]  /*6330*/  HMMA.16816.F32.BF16 R36, R4, R38, R96 ;  /* 0x000000260424723c */ /* 0x000fe20000041860 */
[----:B-1----:R-:W-:-:S04]  /*6340*/  FFMA.FTZ R2, R118, c[0x0][0x23c], -R13 ;  /* 0x00008f0076027a23 */ /* 0x002fc8000001080d */
[----:B------:R1:W-:Y:S02]  /*6350*/  MUFU.EX2 R160, R2 ;  /* 0x0000000200a07308 */ /* 0x0003e40000000800 */
[----:B-1----:R-:W-:Y:S02]  /*6360*/  FFMA.FTZ R2, R119, c[0x0][0x23c], -R13 ;  /* 0x00008f0077027a23 */ /* 0x002fe4000001080d */
[C---:B------:R-:W-:Y:S01]  /*6370*/  HMMA.16816.F32.BF16 R116, R4.reuse, R28, R20 ;  /* 0x0000001c0474723c */ /* 0x040fe20000041814 */
[----:B------:R-:W1:Y:S03]  /*6380*/  LDSM.16.MT88.4 R20, [R190+0x7000] ;  /* 0x00700000be14783b */ /* 0x000e660000004200 */
[----:B------:R4:W5:Y:S04]  /*6390*/  MUFU.EX2 R159, R2 ;  /* 0x00000002009f7308 */ /* 0x0009680000000800 */
[----:B------:R-:W-:Y:S07]  /*63a0*/  HMMA.16816.F32.BF16 R28, R4, R30, R112 ;  /* 0x0000001e041c723c */ /* 0x000fee0000041870 */
[----:B---3--:R-:W-:Y:S01]  /*63b0*/  F2FP.BF16.PACK_AB R4, R162, R161 ;  /* 0x000000a1a204723e */ /* 0x008fe200000010ff */
[----:B----4-:R-:W-:Y:S01]  /*63c0*/  FFMA.FTZ R2, R121, c[0x0][0x23c], -R12 ;  /* 0x00008f0079027a23 */ /* 0x010fe2000001080c */
[----:B-----5:R-:W-:-:S03]  /*63d0*/  F2FP.BF16.PACK_AB R6, R159, R160 ;  /* 0x000000a09f06723e */ /* 0x020fc600000010ff */
[----:B------:R3:W-:Y:S02]  /*63e0*/  MUFU.EX2 R158, R2 ;  /* 0x00000002009e7308 */ /* 0x0007e40000000800 */
[----:B---3--:R-:W-:-:S06]  /*63f0*/  FFMA.FTZ R2, R120, c[0x0][0x23c], -R12 ;  /* 0x00008f0078027a23 */ /* 0x008fcc000001080c */
[----:B------:R3:W4:Y:S02]  /*6400*/  MUFU.EX2 R157, R2 ;  /* 0x00000002009d7308 */ /* 0x0007240000000800 */
[----:B---3--:R-:W-:Y:S01]  /*6410*/  FFMA.FTZ R2, R122, c[0x0][0x23c], -R12 ;  /* 0x00008f007a027a23 */ /* 0x008fe2000001080c */
[----:B----4-:R-:W-:-:S05]  /*6420*/  F2FP.BF16.PACK_AB R5, R157, R158 ;  /* 0x0000009e9d05723e */ /* 0x010fca00000010ff */
[----:B------:R3:W-:Y:S02]  /*6430*/  MUFU.EX2 R156, R2 ;  /* 0x00000002009c7308 */ /* 0x0007e40000000800 */
[----:B---3--:R-:W-:-:S06]  /*6440*/  FFMA.FTZ R2, R124, c[0x0][0x23c], -R12 ;  /* 0x00008f007c027a23 */ /* 0x008fcc000001080c */
[----:B------:R3:W4:Y:S02]  /*6450*/  MUFU.EX2 R155, R2 ;  /* 0x00000002009b7308 */ /* 0x0007240000000800 */
[----:B---3--:R-:W-:Y:S01]  /*6460*/  FFMA.FTZ R2, R139, c[0x0][0x23c], -R3 ;  /* 0x00008f008b027a23 */ /* 0x008fe20000010803 */
[----:B----4-:R-:W-:-:S05]  /*6470*/  F2FP.BF16.PACK_AB R7, R155, R156 ;  /* 0x0000009c9b07723e */ /* 0x010fca00000010ff */
[----:B------:R3:W4:Y:S02]  /*6480*/  MUFU.EX2 R154, R2 ;  /* 0x00000002009a7308 */ /* 0x0007240000000800 */
[C---:B--2---:R-:W-:Y:S01]  /*6490*/  HMMA.16816.F32.BF16 R84, R4.reuse, R16, R108 ;  /* 0x000000100454723c */ /* 0x044fe2000004186c */
[----:B------:R-:W2:Y:S07]  /*64a0*/  LDSM.16.MT88.4 R108, [R192+0x7800] ;  /* 0x00780000c06c783b */ /* 0x000eae0000004200 */
[----:B------:R-:W-:Y:S01]  /*64b0*/  HMMA.16816.F32.BF16 R104, R4, R8, R104 ;  /* 0x000000080468723c */ /* 0x000fe20000041868 */
[----:B---3--:R-:W-:-:S04]  /*64c0*/  FFMA.FTZ R2, R125, c[0x0][0x23c], -R3 ;  /* 0x00008f007d027a23 */ /* 0x008fc80000010803 */
[----:B------:R3:W-:Y:S03]  /*64d0*/  MUFU.EX2 R153, R2 ;  /* 0x0000000200997308 */ /* 0x0007e60000000800 */
[C---:B-1----:R-:W-:Y:S08]  /*64e0*/  HMMA.16816.F32.BF16 R80, R4.reuse, R20, R80 ;  /* 0x000000140450723c */ /* 0x042ff00000041850 */
[----:B------:R-:W-:Y:S01]  /*64f0*/  HMMA.16816.F32.BF16 R64, R4, R24, R64 ;  /* 0x000000180440723c */ /* 0x000fe20000041840 */
[----:B---3--:R-:W-:-:S07]  /*6500*/  FFMA.FTZ R2, R126, c[0x0][0x23c], -R3 ;  /* 0x00008f007e027a23 */ /* 0x008fce0000010803 */
[C---:B------:R-:W-:Y:S01]  /*6510*/  HMMA.16816.F32.BF16 R88, R4.reuse, R18, R76 ;  /* 0x000000120458723c */ /* 0x040fe2000004184c */
[----:B------:R1:W-:Y:S07]  /*6520*/  MUFU.EX2 R152, R2 ;  /* 0x0000000200987308 */ /* 0x0003ee0000000800 */
[C---:B------:R-:W-:Y:S08]  /*6530*/  HMMA.16816.F32.BF16 R60, R4.reuse, R10, R60 ;  /* 0x0000000a043c723c */ /* 0x040ff0000004183c */
[----:B------:R-:W-:Y:S01]  /*6540*/  HMMA.16816.F32.BF16 R56, R4, R22, R56 ;  /* 0x000000160438723c */ /* 0x000fe20000041838 */
[----:B-1----:R-:W-:-:S02]  /*6550*/  FFMA.FTZ R2, R127, c[0x0][0x23c], -R3 ;  /* 0x00008f007f027a23 */ /* 0x002fc40000010803 */
[----:B------:R-:W-:Y:S01]  /*6560*/  FFMA.FTZ R3, R133, c[0x0][0x23c], -R3 ;  /* 0x00008f0085037a23 */ /* 0x000fe20000010803 */
[----:B------:R-:W1:Y:S01]  /*6570*/  LDSM.16.MT88.4 R124, [R190+0x7800] ;  /* 0x00780000be7c783b */ /* 0x000e620000004200 */
[----:B------:R3:W-:Y:S03]  /*6580*/  MUFU.EX2 R151, R2 ;  /* 0x0000000200977308 */ /* 0x0007e60000000800 */
[----:B------:R-:W-:Y:S07]  /*6590*/  HMMA.16816.F32.BF16 R44, R4, R26, R44 ;  /* 0x0000001a042c723c */ /* 0x000fee000004182c */
[----:B------:R-:W-:Y:S01]  /*65a0*/  F2FP.BF16.PACK_AB R4, R168, R169 ;  /* 0x000000a9a804723e */ /* 0x000fe200000010ff */
[----:B------:R5:W-:Y:S01]  /*65b0*/  MUFU.EX2 R240, R3 ;  /* 0x0000000300f07308 */ /* 0x000be20000000800 */
[----:B----4-:R-:W-:Y:S01]  /*65c0*/  F2FP.BF16.PACK_AB R6, R154, R167 ;  /* 0x000000a79a06723e */ /* 0x010fe200000010ff */
[----:B---3--:R-:W-:-:S06]  /*65d0*/  FFMA.FTZ R2, R143, c[0x0][0x23c], -R0 ;  /* 0x00008f008f027a23 */ /* 0x008fcc0000010800 */
[----:B------:R3:W-:Y:S01]  /*65e0*/  MUFU.EX2 R150, R2 ;  /* 0x0000000200967308 */ /* 0x0007e20000000800 */
[----:B-----5:R-:W-:-:S04]  /*65f0*/  FADD.FTZ R3, R222, R219 ;  /* 0x000000dbde037221 */ /* 0x020fc80000010000 */
[----:B------:R-:W-:-:S04]  /*6600*/  FADD.FTZ R3, R221, R3 ;  /* 0x00000003dd037221 */ /* 0x000fc80000010000 */
[----:B------:R-:W-:Y:S02]  /*6610*/  FADD.FTZ R3, R184, R3 ;  /* 0x00000003b8037221 */ /* 0x000fe40000010000 */
[--C-:B---3--:R-:W-:Y:S02]  /*6620*/  FFMA.FTZ R2, R144, c[0x0][0x23c], -R0.reuse ;  /* 0x00008f0090027a23 */ /* 0x108fe40000010800 */
[----:B------:R-:W-:Y:S02]  /*6630*/  FADD.FTZ R3, R187, R3 ;  /* 0x00000003bb037221 */ /* 0x000fe40000010000 */
[----:B------:R3:W4:Y:S02]  /*6640*/  MUFU.EX2 R144, R2 ;  /* 0x0000000200907308 */ /* 0x0007240000000800 */
[----:B------:R-:W-:Y:S02]  /*6650*/  FADD.FTZ R3, R215, R3 ;  /* 0x00000003d7037221 */ /* 0x000fe40000010000 */
[----:B---3--:R-:W-:Y:S01]  /*6660*/  FFMA.FTZ R2, R145, c[0x0][0x23c], -R0 ;  /* 0x00008f0091027a23 */ /* 0x008fe20000010800 */
[----:B----4-:R-:W-:-:S03]  /*6670*/  F2FP.BF16.PACK_AB R5, R144, R150 ;  /* 0x000000969005723e */ /* 0x010fc600000010ff */
[----:B------:R3:W-:Y:S02]  /*6680*/  MUFU.EX2 R75, R2 ;  /* 0x00000002004b7308 */ /* 0x0007e40000000800 */
[----:B---3--:R-:W-:Y:S01]  /*6690*/  FFMA.FTZ R2, R142, c[0x0][0x23c], -R0 ;  /* 0x00008f008e027a23 */ /* 0x008fe20000010800 */
[----:B------:R-:W-:-:S05]  /*66a0*/  F2FP.BF16.PACK_AB R142, R240, R151 ;  /* 0x00000097f08e723e */ /* 0x000fca00000010ff */
[----:B------:R3:W4:Y:S02]  /*66b0*/  MUFU.EX2 R74, R2 ;  /* 0x00000002004a7308 */ /* 0x0007240000000800 */
[----:B---3--:R-:W-:Y:S01]  /*66c0*/  FFMA.FTZ R2, R132, c[0x0][0x23c], -R13 ;  /* 0x00008f0084027a23 */ /* 0x008fe2000001080d */
[----:B----4-:R-:W-:-:S05]  /*66d0*/  F2FP.BF16.PACK_AB R7, R74, R75 ;  /* 0x0000004b4a07723e */ /* 0x010fca00000010ff */
[----:B------:R3:W-:Y:S02]  /*66e0*/  MUFU.EX2 R68, R2 ;  /* 0x0000000200447308 */ /* 0x0007e40000000800 */
[C---:B------:R-:W-:Y:S08]  /*66f0*/  HMMA.16816.F32.BF16 R52, R4.reuse, R16, R52 ;  /* 0x000000100434723c */ /* 0x040ff00000041834 */
[----:B------:R-:W-:Y:S01]  /*6700*/  HMMA.16816.F32.BF16 R40, R4, R18, R40 ;  /* 0x000000120428723c */ /* 0x000fe20000041828 */
[----:B---3--:R-:W-:-:S04]  /*6710*/  FFMA.FTZ R2, R134, c[0x0][0x23c], -R13 ;  /* 0x00008f0086027a23 */ /* 0x008fc8000001080d */
[----:B------:R3:W4:Y:S03]  /*6720*/  MUFU.EX2 R69, R2 ;  /* 0x0000000200457308 */ /* 0x0007260000000800 */
[C---:B------:R-:W-:Y:S08]  /*6730*/  HMMA.16816.F32.BF16 R48, R4.reuse, R8, R48 ;  /* 0x000000080430723c */ /* 0x040ff00000041830 */
[----:B------:R-:W-:Y:S01]  /*6740*/  HMMA.16816.F32.BF16 R32, R4, R10, R32 ;  /* 0x0000000a0420723c */ /* 0x000fe20000041820 */
[----:B------:R-:W5:Y:S01]  /*6750*/  LDSM.16.MT88.4 R8, [R191+0x7800] ;  /* 0x00780000bf08783b */ /* 0x000f620000004200 */
[----:B---3--:R-:W-:-:S06]  /*6760*/  FFMA.FTZ R2, R135, c[0x0][0x23c], -R13 ;  /* 0x00008f0087027a23 */ /* 0x008fcc000001080d */
[C---:B------:R-:W-:Y:S01]  /*6770*/  HMMA.16816.F32.BF16 R112, R4.reuse, R20, R116 ;  /* 0x000000140470723c */ /* 0x040fe20000041874 */
[----:B------:R3:W-:Y:S07]  /*6780*/  MUFU.EX2 R16, R2 ;  /* 0x0000000200107308 */ /* 0x0007ee0000000800 */
[C---:B------:R-:W-:Y:S08]  /*6790*/  HMMA.16816.F32.BF16 R28, R4.reuse, R22, R28 ;  /* 0x00000016041c723c */ /* 0x040ff0000004181c */
[----:B------:R-:W-:Y:S01]  /*67a0*/  HMMA.16816.F32.BF16 R128, R4, R24, R128 ;  /* 0x000000180480723c */ /* 0x000fe20000041880 */
[----:B---3--:R-:W-:Y:S01]  /*67b0*/  FFMA.FTZ R2, R136, c[0x0][0x23c], -R13 ;  /* 0x00008f0088027a23 */ /* 0x008fe2000001080d */
[----:B----4-:R-:W-:-:S03]  /*67c0*/  F2FP.BF16.PACK_AB R136, R69, R68 ;  /* 0x000000444588723e */ /* 0x010fc600000010ff */
[----:B------:R3:W4:Y:S03]  /*67d0*/  MUFU.EX2 R243, R2 ;  /* 0x0000000200f37308 */ /* 0x0007260000000800 */
[----:B------:R-:W-:Y:S07]  /*67e0*/  HMMA.16816.F32.BF16 R36, R4, R26, R36 ;  /* 0x0000001a0424723c */ /* 0x000fee0000041824 */
[----:B------:R-:W-:-:S02]  /*67f0*/  FADD.FTZ R4, R212, R185 ;  /* 0x000000b9d4047221 */ /* 0x000fc40000010000 */
[----:B------:R-:W-:Y:S02]  /*6800*/  FADD.FTZ R5, R171, R3 ;  /* 0x00000003ab057221 */ /* 0x000fe40000010000 */
[----:B------:R-:W-:Y:S02]  /*6810*/  FADD.FTZ R4, R186, R4 ;  /* 0x00000004ba047221 */ /* 0x000fe40000010000 */
[----:B---3--:R-:W-:Y:S02]  /*6820*/  FFMA.FTZ R2, R137, c[0x0][0x23c], -R12 ;  /* 0x00008f0089027a23 */ /* 0x008fe4000001080c */
[----:B------:R-:W-:Y:S02]  /*6830*/  FADD.FTZ R4, R214, R4 ;  /* 0x00000004d6047221 */ /* 0x000fe40000010000 */
[----:B------:R3:W-:Y:S02]  /*6840*/  MUFU.EX2 R15, R2 ;  /* 0x00000002000f7308 */ /* 0x0007e40000000800 */
[----:B------:R-:W-:-:S04]  /*6850*/  FADD.FTZ R4, R172, R4 ;  /* 0x00000004ac047221 */ /* 0x000fc80000010000 */
[----:B------:R-:W-:Y:S02]  /*6860*/  FADD.FTZ R4, R176, R4 ;  /* 0x00000004b0047221 */ /* 0x000fe40000010000 */
[----:B---3--:R-:W-:Y:S01]  /*6870*/  FFMA.FTZ R2, R138, c[0x0][0x23c], -R12 ;  /* 0x00008f008a027a23 */ /* 0x008fe2000001080c */
[----:B----4-:R-:W-:-:S03]  /*6880*/  F2FP.BF16.PACK_AB R138, R243, R16 ;  /* 0x00000010f38a723e */ /* 0x010fc600000010ff */
[----:B------:R3:W4:Y:S02]  /*6890*/  MUFU.EX2 R14, R2 ;  /* 0x00000002000e7308 */ /* 0x0007240000000800 */
[----:B---3--:R-:W-:Y:S01]  /*68a0*/  FFMA.FTZ R2, R140, c[0x0][0x23c], -R12 ;  /* 0x00008f008c027a23 */ /* 0x008fe2000001080c */
[----:B----4-:R-:W-:Y:S02]  /*68b0*/  F2FP.BF16.PACK_AB R137, R14, R15 ;  /* 0x0000000f0e89723e */ /* 0x010fe400000010ff */
[----:B------:R-:W-:-:S03]  /*68c0*/  F2FP.BF16.PACK_AB R140, R152, R153 ;  /* 0x00000099988c723e */ /* 0x000fc600000010ff */
[----:B------:R3:W-:Y:S02]  /*68d0*/  MUFU.EX2 R13, R2 ;  /* 0x00000002000d7308 */ /* 0x0007e40000000800 */
[----:B---3--:R-:W-:-:S06]  /*68e0*/  FFMA.FTZ R2, R141, c[0x0][0x23c], -R12 ;  /* 0x00008f008d027a23 */ /* 0x008fcc000001080c */
[----:B------:R3:W4:Y:S02]  /*68f0*/  MUFU.EX2 R242, R2 ;  /* 0x0000000200f27308 */ /* 0x0007240000000800 */
[----:B---3--:R-:W-:Y:S01]  /*6900*/  FFMA.FTZ R2, R147, c[0x0][0x23c], -R0 ;  /* 0x00008f0093027a23 */ /* 0x008fe20000010800 */
[----:B----4-:R-:W-:-:S05]  /*6910*/  F2FP.BF16.PACK_AB R139, R242, R13 ;  /* 0x0000000df28b723e */ /* 0x010fca00000010ff */
[----:B------:R3:W-:Y:S02]  /*6920*/  MUFU.EX2 R12, R2 ;  /* 0x00000002000c7308 */ /* 0x0007e40000000800 */
[C---:B--2---:R-:W-:Y:S08]  /*6930*/  HMMA.16816.F32.BF16 R100, R136.reuse, R108, R104 ;  /* 0x0000006c8864723c */ /* 0x044ff00000041868 */
[----:B-1----:R-:W-:Y:S01]  /*6940*/  HMMA.16816.F32.BF16 R116, R136, R124, R80 ;  /* 0x0000007c8874723c */ /* 0x002fe20000041850 */
[----:B---3--:R-:W-:-:S04]  /*6950*/  FFMA.FTZ R2, R146, c[0x0][0x23c], -R0 ;  /* 0x00008f0092027a23 */ /* 0x008fc80000010800 */
        /* <DEDUP_REMOVED lines=10> */
[----:B-----5:R-:W-:Y:S01]  /*6a00*/  HMMA.16816.F32.BF16 R132, R136, R8, R64 ;  /* 0x000000088884723c */ /* 0x020fe20000041840 */
        /* <DEDUP_REMOVED lines=62> */
[----:B------:R-:W-:Y:S01]  /*6df0*/  BAR.SYNC.DEFER_BLOCKING 0x0 ;  /* 0x0000000000007b1d */ /* 0x000fe20000010000 */
[----:B------:R-:W-:Y:S01]  /*6e00*/  ISETP.GE.AND P0, PT, R250, c[0x0][0x220], PT ;  /* 0x00008800fa007a0c */ /* 0x000fe20003f06270 */
[----:B------:R-:W-:Y:S01]  /*6e10*/  IMAD R0, R227, R184, RZ ;  /* 0x000000b8e3007224 */ /* 0x000fe200078e02ff */
[----:B------:R-:W-:Y:S01]  /*6e20*/  SHF.R.S32.HI R4, RZ, 0x1f, R184 ;  /* 0x0000001fff047819 */ /* 0x000fe200000114b8 */
[----:B------:R-:W-:Y:S01]  /*6e30*/  IMAD.WIDE.U32 R2, R184, R226, R228 ;  /* 0x000000e2b8027225 */ /* 0x000fe200078e00e4 */
[----:B------:R-:W-:-:S03]  /*6e40*/  P2R R229, PR, RZ, 0x1 ;  /* 0x00000001ffe57803 */ /* 0x000fc60000000000 */
[----:B------:R-:W-:Y:S02]  /*6e50*/  IMAD R0, R4, R226, R0 ;  /* 0x000000e204007224 */ /* 0x000fe400078e0200 */
[----:B------:R-:W-:-:S04]  /*6e60*/  IMAD.WIDE.U32 R12, R223, c[0x0][0x1a0], RZ ;  /* 0x00006800df0c7a25 */ /* 0x000fc800078e00ff */
[----:B------:R-:W-:Y:S01]  /*6e70*/  IMAD.IADD R3, R3, 0x1, R0 ;  /* 0x0000000103037824 */ /* 0x000fe200078e0200 */
[----:B------:R-:W-:Y:S01]  /*6e80*/  @!P0 IADD3 R0, P3, R225, R2, RZ ;  /* 0x00000002e1008210 */ /* 0x000fe20007f7e0ff */
[----:B------:R-:W-:Y:S01]  /*6e90*/  IMAD.MOV.U32 R14, RZ, RZ, c[0x0][0x1a4] ;  /* 0x00006900ff0e7624 */ /* 0x000fe200078e00ff */
[C---:B------:R-:W-:Y:S01]  /*6ea0*/  @!P0 IADD3 R4, P1, R2.reuse, R12, RZ ;  /* 0x0000000c02048210 */ /* 0x040fe20007f3e0ff */
[----:B------:R-:W-:Y:S01]  /*6eb0*/  @!P0 IMAD.MOV.U32 R5, RZ, RZ, 0x30 ;  /* 0x00000030ff058424 */ /* 0x000fe200078e00ff */
[----:B------:R-:W-:Y:S01]  /*6ec0*/  @!P0 LEA R10, P4, R2, c[0x0][0x170], 0x1 ;  /* 0x00005c00020a8a11 */ /* 0x000fe200078808ff */
[----:B------:R-:W-:Y:S01]  /*6ed0*/  IMAD.SHL.U32 R6, R14, 0x20, RZ ;  /* 0x000000200e067824 */ /* 0x000fe200078e00ff */
[----:B------:R-:W-:Y:S01]  /*6ee0*/  @!P0 LEA R8, P2, R0, c[0x0][0x170], 0x1 ;  /* 0x00005c0000088a11 */ /* 0x000fe200078408ff */
[--C-:B------:R-:W-:Y:S01]  /*6ef0*/  @!P0 IMAD.X R7, R224, 0x1, R3.reuse, P3 ;  /* 0x00000001e0078824 */ /* 0x100fe200018e0603 */
[--C-:B------:R-:W-:Y:S01]  /*6f00*/  @!P0 LEA.HI.X R11, R2, c[0x0][0x174], R3.reuse, 0x1, P4 ;  /* 0x00005d00020b8a11 */ /* 0x100fe200020f0c03 */
[----:B------:R-:W-:Y:S01]  /*6f10*/  @P0 STS.128 [R211+0x6000], RZ ;  /* 0x006000ffd3000388 */ /* 0x000fe20000000c00 */
[----:B------:R-:W-:Y:S01]  /*6f20*/  @!P0 IADD3.X R12, R3, R13, R6, P1, !PT ;  /* 0x0000000d030c8210 */ /* 0x000fe20000ffe406 */
[----:B------:R-:W-:Y:S01]  /*6f30*/  @!P0 IMAD.WIDE.U32 R2, R5, c[0x0][0x1a0], R2 ;  /* 0x0000680005028a25 */ /* 0x000fe200078e0002 */
[----:B------:R-:W-:Y:S01]  /*6f40*/  @!P0 LEA.HI.X R9, R0, c[0x0][0x174], R7, 0x1, P2 ;  /* 0x00005d0000098a11 */ /* 0x000fe200010f0c07 */
[----:B------:R-:W-:Y:S01]  /*6f50*/  @!PT LDS RZ, [RZ] ;  /* 0x00000000fffff984 */ /* 0x000fe20000000800 */
[----:B------:R-:W-:Y:S01]  /*6f60*/  @!PT LDS RZ, [RZ] ;  /* 0x00000000fffff984 */ /* 0x000fe20000000800 */
[----:B------:R-:W-:Y:S01]  /*6f70*/  @!PT LDS RZ, [RZ] ;  /* 0x00000000fffff984 */ /* 0x000fe20000000800 */
[----:B------:R1:W-:Y:S01]  /*6f80*/  @!P0 LDGSTS.E.BYPASS.LTC128B.128 [R211+0x6000], [R10.64] ;  /* 0x060000000ad38fae */ /* 0x0003e2000b901d46 */
[----:B------:R-:W-:Y:S01]  /*6f90*/  @!P0 LEA R6, P1, R4, c[0x0][0x170], 0x1 ;  /* 0x00005c0004068a11 */ /* 0x000fe200078208ff */
[----:B------:R-:W-:-:S02]  /*6fa0*/  @!P0 IMAD R0, R14, 0x30, RZ ;  /* 0x000000300e008824 */ /* 0x000fc400078e02ff */
[----:B------:R-:W-:Y:S01]  /*6fb0*/  @P0 STS.128 [R211+0x6800], RZ ;  /* 0x006800ffd3000388 */ /* 0x000fe20000000c00 */
[----:B------:R-:W-:Y:S01]  /*6fc0*/  @!P0 LEA.HI.X R7, R4, c[0x0][0x174], R12, 0x1, P1 ;  /* 0x00005d0004078a11 */ /* 0x000fe200008f0c0c */
[----:B------:R-:W-:Y:S01]  /*6fd0*/  @!P0 IMAD.IADD R0, R0, 0x1, R3 ;  /* 0x0000000100008824 */ /* 0x000fe200078e0203 */
[C---:B------:R-:W-:Y:S01]  /*6fe0*/  @!P0 LEA R4, P1, R2.reuse, c[0x0][0x170], 0x1 ;  /* 0x00005c0002048a11 */ /* 0x040fe200078208ff */
[----:B------:R-:W-:Y:S01]  /*6ff0*/  @!PT LDS RZ, [RZ] ;  /* 0x00000000fffff984 */ /* 0x000fe20000000800 */
[----:B------:R-:W-:Y:S01]  /*7000*/  @!PT LDS RZ, [RZ] ;  /* 0x00000000fffff984 */ /* 0x000fe20000000800 */
[----:B------:R-:W-:Y:S01]  /*7010*/  @!PT LDS RZ, [RZ] ;  /* 0x00000000fffff984 */ /* 0x000fe20000000800 */
[----:B------:R1:W-:Y:S03]  /*7020*/  @!P0 LDGSTS.E.BYPASS.LTC128B.128 [R211+0x6800], [R8.64] ;  /* 0x0680000008d38fae */ /* 0x0003e6000b901d46 */
[----:B------:R-:W-:Y:S01]  /*7030*/  @!P0 LEA.HI.X R5, R2, c[0x0][0x174], R0, 0x1, P1 ;  /* 0x00005d0002058a11 */ /* 0x000fe200008f0c00 */
        /* <DEDUP_REMOVED lines=12> */
[----:B------:R-:W4:Y:S04]  /*7100*/  LDSM.16.M88.4 R12, [R195+0x2000] ;  /* 0x00200000c30c783b */ /* 0x000f280000000200 */
[----:B-1----:R-:W-:Y:S04]  /*7110*/  LDSM.16.M88.4 R8, [R198] ;  /* 0x00000000c608783b */ /* 0x002fe80000000200 */
[----:B------:R-:W1:Y:S04]  /*7120*/  LDSM.16.M88.4 R40, [R194+0x4000] ;  /* 0x00400000c228783b */ /* 0x000e680000000200 */
[----:B------:R-:W-:Y:S04]  /*7130*/  LDSM.16.M88.4 R52, [R199] ;  /* 0x00000000c734783b */ /* 0x000fe80000000200 */
[----:B--2---:R-:W2:Y:S04]  /*7140*/  LDSM.16.M88.4 R4, [R198+0x2000] ;  /* 0x00200000c604783b */ /* 0x004ea80000000200 */
[----:B------:R-:W5:Y:S04]  /*7150*/  LDSM.16.M88.4 R32, [R196] ;  /* 0x00000000c420783b */ /* 0x000f680000000200 */
[----:B------:R-:W2:Y:S04]  /*7160*/  LDSM.16.M88.4 R56, [R188+0x4800] ;  /* 0x00480000bc38783b */ /* 0x000ea80000000200 */
[----:B------:R-:W2:Y:S04]  /*7170*/  LDSM.16.M88.4 R48, [R188+0x5000] ;  /* 0x00500000bc30783b */ /* 0x000ea80000000200 */
[----:B------:R-:W-:Y:S01]  /*7180*/  LDSM.16.M88.4 R28, [R196+0x2000] ;  /* 0x00200000c41c783b */ /* 0x000fe20000000200 */
[-C--:B---3--:R-:W-:Y:S03]  /*7190*/  HMMA.16816.F32.BF16 R24, R16, R20.reuse, RZ ;  /* 0x000000141018723c */ /* 0x088fe600000418ff */
[----:B------:R-:W-:Y:S04]  /*71a0*/  LDSM.16.M88.4 R44, [R188+0x5800] ;  /* 0x00580000bc2c783b */ /* 0x000fe80000000200 */
[----:B------:R-:W-:Y:S01]  /*71b0*/  LDSM.16.M88.4 R60, [R193] ;  /* 0x00000000c13c783b */ /* 0x000fe20000000200 */
[C---:B----4-:R-:W-:Y:S03]  /*71c0*/  HMMA.16816.F32.BF16 R36, R12.reuse, R20, RZ ;  /* 0x000000140c24723c */ /* 0x050fe600000418ff */
[----:B------:R-:W0:Y:S05]  /*71d0*/  LDGDEPBAR ;  /* 0x00000000000079af */ /* 0x000e2a0000000000 */
[----:B------:R-:W-:Y:S08]  /*71e0*/  HMMA.16816.F32.BF16 R148, R12, R22, RZ ;  /* 0x000000160c94723c */ /* 0x000ff000000418ff */
[----:B-1----:R-:W-:Y:S01]  /*71f0*/  HMMA.16816.F32.BF16 R64, R8, R40, R24 ;  /* 0x000000280840723c */ /* 0x002fe20000041818 */
[----:B------:R-:W-:Y:S07]  /*7200*/  LDSM.16.M88.4 R24, [R197] ;  /* 0x00000000c518783b */ /* 0x000fee0000000200 */
[----:B------:R-:W-:Y:S01]  /*7210*/  HMMA.16816.F32.BF16 R76, R16, R22, RZ ;  /* 0x00000016104c723c */ /* 0x000fe200000418ff */
[----:B------:R-:W-:Y:S07]  /*7220*/  LDSM.16.M88.4 R20, [R197+0x2000] ;  /* 0x00200000c514783b */ /* 0x000fee0000000200 */
[----:B--2---:R-:W-:Y:S01]  /*7230*/  HMMA.16816.F32.BF16 R144, R4, R40, R36 ;  /* 0x000000280490723c */ /* 0x004fe20000041824 */
[----:B------:R-:W1:Y:S07]  /*7240*/  LDSM.16.M88.4 R36, [R194+0x4800] ;  /* 0x00480000c224783b */ /* 0x000e6e0000000200 */
[----:B-----5:R-:W-:Y:S08]  /*7250*/  HMMA.16816.F32.BF16 R152, R32, R52, R64 ;  /* 0x000000342098723c */ /* 0x020ff00000041840 */
[-C--:B------:R-:W-:Y:S08]  /*7260*/  HMMA.16816.F32.BF16 R156, R4, R42.reuse, R148 ;  /* 0x0000002a049c723c */ /* 0x080ff00000041894 */
[----:B------:R-:W-:Y:S08]  /*7270*/  HMMA.16816.F32.BF16 R76, R8, R42, R76 ;  /* 0x0000002a084c723c */ /* 0x000ff0000004184c */
[-C--:B------:R-:W-:Y:S08]  /*7280*/  HMMA.16816.F32.BF16 R64, R16, R56.reuse, RZ ;  /* 0x000000381040723c */ /* 0x080ff000000418ff */
[C---:B------:R-:W-:Y:S08]  /*7290*/  HMMA.16816.F32.BF16 R40, R12.reuse, R56, RZ ;  /* 0x000000380c28723c */ /* 0x040ff000000418ff */
[C---:B------:R-:W-:Y:S08]  /*72a0*/  HMMA.16816.F32.BF16 R160, R12.reuse, R48, RZ ;  /* 0x000000300ca0723c */ /* 0x040ff000000418ff */
[----:B------:R-:W-:Y:S08]  /*72b0*/  HMMA.16816.F32.BF16 R172, R12, R50, RZ ;  /* 0x000000320cac723c */ /* 0x000ff000000418ff */
[C---:B------:R-:W-:Y:S08]  /*72c0*/  HMMA.16816.F32.BF16 R180, R16.reuse, R48, RZ ;  /* 0x0000003010b4723c */ /* 0x040ff000000418ff */
[----:B------:R-:W-:Y:S08]  /*72d0*/  HMMA.16816.F32.BF16 R216, R16, R50, RZ ;  /* 0x0000003210d8723c */ /* 0x000ff000000418ff */
[-C--:B-1----:R-:W-:Y:S08]  /*72e0*/  HMMA.16816.F32.BF16 R48, R8, R36.reuse, R64 ;  /* 0x000000240830723c */ /* 0x082ff00000041840 */
[----:B------:R-:W-:Y:S08]  /*72f0*/  HMMA.16816.F32.BF16 R64, R4, R36, R40 ;  /* 0x000000240440723c */ /* 0x000ff00000041828 */
[C---:B------:R-:W-:Y:S08]  /*7300*/  HMMA.16816.F32.BF16 R144, R28.reuse, R52, R144 ;  /* 0x000000341c90723c */ /* 0x040ff00000041890 */
[-C--:B------:R-:W-:Y:S08]  /*7310*/  HMMA.16816.F32.BF16 R40, R28, R54.reuse, R156 ;  /* 0x000000361c28723c */ /* 0x080ff0000004189c */
[----:B------:R-:W-:Y:S08]  /*7320*/  HMMA.16816.F32.BF16 R52, R32, R54, R76 ;  /* 0x000000362034723c */ /* 0x000ff0000004184c */
[C---:B------:R-:W-:Y:S08]  /*7330*/  HMMA.16816.F32.BF16 R168, R12.reuse, R44, RZ ;  /* 0x0000002c0ca8723c */ /* 0x040ff000000418ff */
[----:B------:R-:W-:Y:S08]  /*7340*/  HMMA.16816.F32.BF16 R164, R12, R46, RZ ;  /* 0x0000002e0ca4723c */ /* 0x000ff000000418ff */
[C---:B------:R-:W-:Y:S08]  /*7350*/  HMMA.16816.F32.BF16 R176, R16.reuse, R44, RZ ;  /* 0x0000002c10b0723c */ /* 0x040ff000000418ff */
[----:B------:R-:W-:Y:S01]  /*7360*/  HMMA.16816.F32.BF16 R212, R16, R46, RZ ;  /* 0x0000002e10d4723c */ /* 0x000fe200000418ff */
[----:B------:R-:W1:Y:S07]  /*7370*/  LDSM.16.M88.4 R44, [R202] ;  /* 0x00000000ca2c783b */ /* 0x000e6e0000000200 */
[-C--:B------:R-:W-:Y:S08]  /*7380*/  HMMA.16816.F32.BF16 R148, R12, R58.reuse, RZ ;  /* 0x0000003a0c94723c */ /* 0x080ff000000418ff */
[----:B------:R-:W-:Y:S01]  /*7390*/  HMMA.16816.F32.BF16 R56, R16, R58, RZ ;  /* 0x0000003a1038723c */ /* 0x000fe200000418ff */
[----:B------:R-:W2:Y:S07]  /*73a0*/  LDSM.16.M88.4 R16, [R194+0x5800] ;  /* 0x00580000c210783b */ /* 0x000eae0000000200 */
[-C--:B------:R-:W-:Y:S08]  /*73b0*/  HMMA.16816.F32.BF16 R152, R24, R60.reuse, R152 ;  /* 0x0000003c1898723c */ /* 0x080ff00000041898 */
[----:B------:R-:W-:Y:S08]  /*73c0*/  HMMA.16816.F32.BF16 R12, R20, R60, R144 ;  /* 0x0000003c140c723c */ /* 0x000ff00000041890 */
[-C--:B------:R-:W-:Y:S08]  /*73d0*/  HMMA.16816.F32.BF16 R52, R24, R62.reuse, R52 ;  /* 0x0000003e1834723c */ /* 0x080ff00000041834 */
[----:B------:R-:W-:Y:S01]  /*73e0*/  HMMA.16816.F32.BF16 R60, R20, R62, R40 ;  /* 0x0000003e143c723c */ /* 0x000fe20000041828 */
[----:B------:R-:W3:Y:S01]  /*73f0*/  LDSM.16.M88.4 R40, [R193+0x800] ;  /* 0x00080000c128783b */ /* 0x000ee20000000200 */
[----:B------:R-:W-:-:S02]  /*7400*/  FMUL.FTZ R152, R152, c[0x0][0x2ec] ;  /* 0x0000bb0098987a20 */ /* 0x000fc40000410000 */
[----:B------:R-:W-:Y:S02]  /*7410*/  FMUL.FTZ R153, R153, c[0x0][0x2ec] ;  /* 0x0000bb0099997a20 */ /* 0x000fe40000410000 */
[----:B------:R-:W-:Y:S01]  /*7420*/  FMUL.FTZ R154, R154, c[0x0][0x2ec] ;  /* 0x0000bb009a9a7a20 */ /* 0x000fe20000410000 */
[----:B------:R-:W4:Y:S01]  /*7430*/  MUFU.TANH R227, R152 ;  /* 0x0000009800e37308 */ /* 0x000f220000002400 */
[-C--:B------:R-:W-:Y:S01]  /*7440*/  HMMA.16816.F32.BF16 R148, R4, R38.reuse, R148 ;  /* 0x000000260494723c */ /* 0x080fe20000041894 */
[----:B------:R-:W-:Y:S02]  /*7450*/  FMUL.FTZ R12, R12, c[0x0][0x2ec] ;  /* 0x0000bb000c0c7a20 */ /* 0x000fe40000410000 */
[----:B------:R-:W-:Y:S02]  /*7460*/  FMUL.FTZ R13, R13, c[0x0][0x2ec] ;  /* 0x0000bb000d0d7a20 */ /* 0x000fe40000410000 */
[----:B------:R-:W-:Y:S02]  /*7470*/  FMUL.FTZ R14, R14, c[0x0][0x2ec] ;  /* 0x0000bb000e0e7a20 */ /* 0x000fe40000410000 */
[----:B------:R-:W-:Y:S01]  /*7480*/  FMUL.FTZ R15, R15, c[0x0][0x2ec] ;  /* 0x0000bb000f0f7a20 */ /* 0x000fe20000410000 */
[----:B------:R-:W-:Y:S01]  /*7490*/  HMMA.16816.F32.BF16 R56, R8, R38, R56 ;  /* 0x000000260838723c */ /* 0x000fe20000041838 */
[----:B------:R-:W5:Y:S01]  /*74a0*/  LDSM.16.M88.4 R36, [R194+0x5000] ;  /* 0x00500000c224783b */ /* 0x000f620000000200 */
[----:B------:R-:W-:Y:S01]  /*74b0*/  MUFU.TANH R187, R12 ;  /* 0x0000000c00bb7308 */ /* 0x000fe20000002400 */
[----:B------:R-:W-:-:S02]  /*74c0*/  FMUL.FTZ R52, R52, c[0x0][0x2ec] ;  /* 0x0000bb0034347a20 */ /* 0x000fc40000410000 */
[----:B------:R-:W-:Y:S02]  /*74d0*/  FMUL.FTZ R53, R53, c[0x0][0x2ec] ;  /* 0x0000bb0035357a20 */ /* 0x000fe40000410000 */
[----:B------:R-:W-:Y:S01]  /*74e0*/  FMUL.FTZ R54, R54, c[0x0][0x2ec] ;  /* 0x0000bb0036367a20 */ /* 0x000fe20000410000 */
[----:B-1----:R-:W-:Y:S01]  /*74f0*/  HMMA.16816.F32.BF16 R48, R32, R44, R48 ;  /* 0x0000002c2030723c */ /* 0x002fe20000041830 */
[----:B------:R-:W-:Y:S01]  /*7500*/  FMUL.FTZ R55, R55, c[0x0][0x2ec] ;  /* 0x0000bb0037377a20 */ /* 0x000fe20000410000 */
[----:B------:R-:W-:Y:S01]  /*7510*/  MUFU.TANH R224, R13 ;  /* 0x0000000d00e07308 */ /* 0x000fe20000002400 */
[----:B------:R-:W-:Y:S02]  /*7520*/  FMUL.FTZ R155, R155, c[0x0][0x2ec] ;  /* 0x0000bb009b9b7a20 */ /* 0x000fe40000410000 */
[----:B------:R-:W-:Y:S02]  /*7530*/  FMUL.FTZ R60, R60, c[0x0][0x2ec] ;  /* 0x0000bb003c3c7a20 */ /* 0x000fe40000410000 */
[----:B------:R-:W-:Y:S01]  /*7540*/  FMUL.FTZ R61, R61, c[0x0][0x2ec] ;  /* 0x0000bb003d3d7a20 */ /* 0x000fe20000410000 */
[----:B--2---:R-:W-:Y:S01]  /*7550*/  HMMA.16816.F32.BF16 R168, R4, R16, R168 ;  /* 0x0000001004a8723c */ /* 0x004fe200000418a8 */
[----:B------:R-:W-:Y:S01]  /*7560*/  FMUL.FTZ R62, R62, c[0x0][0x2ec] ;  /* 0x0000bb003e3e7a20 */ /* 0x000fe20000410000 */
[----:B------:R-:W-:Y:S01]  /*7570*/  MUFU.TANH R185, R14 ;  /* 0x0000000e00b97308 */ /* 0x000fe20000002400 */
[----:B------:R-:W-:-:S05]  /*7580*/  FMUL.FTZ R63, R63, c[0x0][0x2ec] ;  /* 0x0000bb003f3f7a20 */ /* 0x000fca0000410000 */
[----:B------:R-:W-:Y:S02]  /*7590*/  HMMA.16816.F32.BF16 R144, R4, R18, R164 ;  /* 0x000000120490723c */ /* 0x000fe400000418a4 */
[----:B------:R1:W-:Y:S06]  /*75a0*/  MUFU.TANH R221, R15 ;  /* 0x0000000f00dd7308 */ /* 0x0003ec0000002400 */
[----:B---3--:R-:W-:Y:S02]  /*75b0*/  HMMA.16816.F32.BF16 R48, R24, R40, R48 ;  /* 0x000000281830723c */ /* 0x008fe40000041830 */
[----:B------:R-:W-:Y:S06]  /*75c0*/  MUFU.TANH R220, R52 ;  /* 0x0000003400dc7308 */ /* 0x000fec0000002400 */
[----:B-----5:R-:W-:Y:S02]  /*75d0*/  HMMA.16816.F32.BF16 R76, R4, R36, R160 ;  /* 0x00000024044c723c */ /* 0x020fe400000418a0 */
[----:B------:R-:W-:Y:S06]  /*75e0*/  MUFU.TANH R226, R53 ;  /* 0x0000003500e27308 */ /* 0x000fec0000002400 */
[----:B-1----:R-:W-:Y:S02]  /*75f0*/  HMMA.16816.F32.BF16 R12, R28, R44, R64 ;  /* 0x0000002c1c0c723c */ /* 0x002fe40000041840 */
[----:B------:R-:W-:Y:S06]  /*7600*/  MUFU.TANH R161, R54 ;  /* 0x0000003600a17308 */ /* 0x000fec0000002400 */
[----:B------:R-:W-:Y:S01]  /*7610*/  FMUL.FTZ R0, R49, c[0x0][0x2ec] ;  /* 0x0000bb0031007a20 */ /* 0x000fe20000410000 */
[----:B------:R-:W-:Y:S01]  /*7620*/  HMMA.16816.F32.BF16 R64, R4, R38, R172 ;  /* 0x000000260440723c */ /* 0x000fe200000418ac */
[----:B------:R1:W-:Y:S01]  /*7630*/  MUFU.TANH R222, R55 ;  /* 0x0000003700de7308 */ /* 0x0003e20000002400 */
[----:B------:R-:W-:-:S06]  /*7640*/  FMUL.FTZ R48, R48, c[0x0][0x2ec] ;  /* 0x0000bb0030307a20 */ /* 0x000fcc0000410000 */
[----:B------:R-:W-:Y:S01]  /*7650*/  HMMA.16816.F32.BF16 R4, R32, R46, R56 ;  /* 0x0000002e2004723c */ /* 0x000fe20000041838 */
[----:B------:R2:W-:Y:S07]  /*7660*/  MUFU.TANH R163, R0 ;  /* 0x0000000000a37308 */ /* 0x0005ee0000002400 */
[----:B------:R-:W-:Y:S01]  /*7670*/  HMMA.16816.F32.BF16 R56, R8, R36, R180 ;  /* 0x000000240838723c */ /* 0x000fe200000418b4 */
[----:B------:R-:W-:Y:S07]  /*7680*/  MUFU.TANH R159, R48 ;  /* 0x00000030009f7308 */ /* 0x000fee0000002400 */
[----:B-1----:R-:W-:Y:S01]  /*7690*/  HMMA.16816.F32.BF16 R52, R20, R40, R12 ;  /* 0x000000281434723c */ /* 0x002fe2000004180c */
[----:B------:R-:W1:Y:S01]  /*76a0*/  LDSM.16.M88.4 R12, [R201] ;  /* 0x00000000c90c783b */ /* 0x000e620000000200 */
[----:B--2---:R-:W-:Y:S01]  /*76b0*/  FMUL.FTZ R0, R50, c[0x0][0x2ec] ;  /* 0x0000bb0032007a20 */ /* 0x004fe20000410000 */
[----:B------:R-:W-:Y:S05]  /*76c0*/  MUFU.TANH R228, R153 ;  /* 0x0000009900e47308 */ /* 0x000fea0000002400 */
[----:B------:R-:W-:Y:S03]  /*76d0*/  HMMA.16816.F32.BF16 R44, R28, R46, R148 ;  /* 0x0000002e1c2c723c */ /* 0x000fe60000041894 */
[----:B------:R2:W-:Y:S05]  /*76e0*/  MUFU.TANH R175, R0 ;  /* 0x0000000000af7308 */ /* 0x0005ea0000002400 */
[----:B------:R-:W-:Y:S03]  /*76f0*/  HMMA.16816.F32.BF16 R36, R8, R38, R216 ;  /* 0x000000260824723c */ /* 0x000fe600000418d8 */
[----:B------:R-:W3:Y:S01]  /*7700*/  MUFU.TANH R223, R154 ;  /* 0x0000009a00df7308 */ /* 0x000ee20000002400 */
[----:B--2---:R-:W-:-:S07]  /*7710*/  FMUL.FTZ R0, R51, c[0x0][0x2ec] ;  /* 0x0000bb0033007a20 */ /* 0x004fce0000410000 */
[----:B------:R2:W5:Y:S01]  /*7720*/  MUFU.TANH R225, R155 ;  /* 0x0000009b00e17308 */ /* 0x0005620000002400 */
[-C--:B------:R-:W-:Y:S01]  /*7730*/  HMMA.16816.F32.BF16 R48, R24, R42.reuse, R4 ;  /* 0x0000002a1830723c */ /* 0x080fe20000041804 */
[----:B------:R-:W3:Y:S06]  /*7740*/  LDSM.16.M88.4 R4, [R193+0x1000] ;  /* 0x00100000c104783b */ /* 0x000eec0000000200 */
[----:B------:R1:W-:Y:S01]  /*7750*/  MUFU.TANH R174, R0 ;  /* 0x0000000000ae7308 */ /* 0x0003e20000002400 */
[----:B------:R-:W-:Y:S07]  /*7760*/  HMMA.16816.F32.BF16 R40, R20, R42, R44 ;  /* 0x0000002a1428723c */ /* 0x000fee000004182c */
[----:B------:R-:W3:Y:S01]  /*7770*/  MUFU.TANH R186, R60 ;  /* 0x0000003c00ba7308 */ /* 0x000ee20000002400 */
[----:B--2---:R-:W-:Y:S01]  /*7780*/  HMMA.16816.F32.BF16 R152, R8, R16, R176 ;  /* 0x000000100898723c */ /* 0x004fe200000418b0 */
[----:B-1----:R-:W-:-:S06]  /*7790*/  FMUL.FTZ R0, R52, c[0x0][0x2ec] ;  /* 0x0000bb0034007a20 */ /* 0x002fcc0000410000 */
[----:B------:R-:W-:Y:S01]  /*77a0*/  MUFU.TANH R172, R61 ;  /* 0x0000003d00ac7308 */ /* 0x000fe20000002400 */
[----:B------:R-:W-:Y:S07]  /*77b0*/  HMMA.16816.F32.BF16 R44, R32, R14, R36 ;  /* 0x0000000e202c723c */ /* 0x000fee0000041824 */
[----:B------:R1:W-:Y:S01]  /*77c0*/  MUFU.TANH R157, R0 ;  /* 0x00000000009d7308 */ /* 0x0003e20000002400 */
[----:B------:R-:W-:Y:S02]  /*77d0*/  FMUL.FTZ R2, R40, c[0x0][0x2ec] ;  /* 0x0000bb0028027a20 */ /* 0x000fe40000410000 */
[----:B------:R-:W-:-:S05]  /*77e0*/  FMUL.FTZ R3, R41, c[0x0][0x2ec] ;  /* 0x0000bb0029037a20 */ /* 0x000fca0000410000 */
[----:B------:R-:W2:Y:S01]  /*77f0*/  MUFU.TANH R74, R62 ;  /* 0x0000003e004a7308 */ /* 0x000ea20000002400 */
[----:B-1----:R-:W-:-:S07]  /*7800*/  FMUL.FTZ R0, R53, c[0x0][0x2ec] ;  /* 0x0000bb0035007a20 */ /* 0x002fce0000410000 */
[----:B------:R1:W1:Y:S08]  /*7810*/  MUFU.TANH R160, R63 ;  /* 0x0000003f00a07308 */ /* 0x0002700000002400 */
[----:B------:R2:W-:Y:S01]  /*7820*/  MUFU.TANH R75, R0 ;  /* 0x00000000004b7308 */ /* 0x0005e20000002400 */
[----:B-1----:R-:W-:Y:S07]  /*7830*/  HMMA.16816.F32.BF16 R60, R8, R18, R212 ;  /* 0x00000012083c723c */ /* 0x002fee00000418d4 */
[----:B------:R-:W-:Y:S01]  /*7840*/  MUFU.TANH R69, R2 ;  /* 0x0000000200457308 */ /* 0x000fe20000002400 */
[----:B--2---:R-:W-:Y:S01]  /*7850*/  FMUL.FTZ R0, R54, c[0x0][0x2ec] ;  /* 0x0000bb0036007a20 */ /* 0x004fe20000410000 */
[-C--:B------:R-:W-:Y:S06]  /*7860*/  HMMA.16816.F32.BF16 R8, R32, R12.reuse, R56 ;  /* 0x0000000c2008723c */ /* 0x080fec0000041838 */
[----:B------:R1:W2:Y:S02]  /*7870*/  MUFU.TANH R148, R0 ;  /* 0x0000000000947308 */ /* 0x0002a40000002400 */
[----:B------:R-:W-:Y:S06]  /*7880*/  HMMA.16816.F32.BF16 R16, R28, R12, R76 ;  /* 0x0000000c1c10723c */ /* 0x000fec000004184c */
[----:B------:R2:W-:Y:S01]  /*7890*/  MUFU.TANH R77, R3 ;  /* 0x00000003004d7308 */ /* 0x0005e20000002400 */
[----:B-1----:R-:W-:-:S02]  /*78a0*/  FMUL.FTZ R0, R55, c[0x0][0x2ec] ;  /* 0x0000bb0037007a20 */ /* 0x002fc40000410000 */
[----:B------:R-:W-:Y:S05]  /*78b0*/  HMMA.16816.F32.BF16 R52, R28, R14, R64 ;  /* 0x0000000e1c34723c */ /* 0x000fea0000041840 */
[----:B------:R1:W1:Y:S01]  /*78c0*/  MUFU.TANH R150, R0 ;  /* 0x0000000000967308 */ /* 0x0002620000002400 */
[----:B--2---:R-:W-:Y:S02]  /*78d0*/  FMUL.FTZ R3, R42, c[0x0][0x2ec] ;  /* 0x0000bb002a037a20 */ /* 0x004fe40000410000 */
[-C--:B---3--:R-:W-:Y:S01]  /*78e0*/  HMMA.16816.F32.BF16 R36, R24, R4.reuse, R8 ;  /* 0x000000041824723c */ /* 0x088fe20000041808 */
[----:B------:R-:W2:Y:S04]  /*78f0*/  LDSM.16.M88.4 R8, [R200] ;  /* 0x00000000c808783b */ /* 0x000ea80000000200 */
[----:B------:R-:W-:Y:S03]  /*7900*/  MUFU.TANH R67, R3 ;  /* 0x0000000300437308 */ /* 0x000fe60000002400 */
[----:B------:R-:W-:Y:S01]  /*7910*/  HMMA.16816.F32.BF16 R16, R20, R4, R16 ;  /* 0x000000041410723c */ /* 0x000fe20000041810 */
[----:B-1----:R-:W-:-:S04]  /*7920*/  FMUL.FTZ R0, R48, c[0x0][0x2ec] ;  /* 0x0000bb0030007a20 */ /* 0x002fc80000410000 */
[----:B------:R1:W3:Y:S11]  /*7930*/  MUFU.TANH R158, R0 ;  /* 0x00000000009e7308 */ /* 0x0002f60000002400 */
[----:B------:R-:W-:-:S04]  /*7940*/  FMUL.FTZ R4, R36, c[0x0][0x2ec] ;  /* 0x0000bb0024047a20 */ /* 0x000fc80000410000 */
[----:B------:R2:W-:Y:S01]  /*7950*/  MUFU.TANH R149, R4 ;  /* 0x0000000400957308 */ /* 0x0005e20000002400 */
[----:B-1----:R-:W-:-:S03]  /*7960*/  FMUL.FTZ R0, R49, c[0x0][0x2ec] ;  /* 0x0000bb0031007a20 */ /* 0x002fc60000410000 */
[----:B------:R-:W-:Y:S02]  /*7970*/  FMUL.FTZ R16, R16, c[0x0][0x2ec] ;  /* 0x0000bb0010107a20 */ /* 0x000fe40000410000 */
[----:B------:R-:W-:Y:S02]  /*7980*/  FMUL.FTZ R17, R17, c[0x0][0x2ec] ;  /* 0x0000bb0011117a20 */ /* 0x000fe40000410000 */
[----:B------:R1:W-:Y:S01]  /*7990*/  MUFU.TANH R156, R0 ;  /* 0x00000000009c7308 */ /* 0x0003e20000002400 */
[----:B------:R-:W-:Y:S02]  /*79a0*/  FMUL.FTZ R18, R18, c[0x0][0x2ec] ;  /* 0x0000bb0012127a20 */ /* 0x000fe40000410000 */
[----:B------:R-:W-:Y:S02]  /*79b0*/  FMUL.FTZ R5, R19, c[0x0][0x2ec] ;  /* 0x0000bb0013057a20 */ /* 0x000fe40000410000 */
[----:B--2---:R-:W-:-:S03]  /*79c0*/  FMUL.FTZ R4, R37, c[0x0][0x2ec] ;  /* 0x0000bb0025047a20 */ /* 0x004fc60000410000 */
[----:B------:R-:W-:Y:S01]  /*79d0*/  MUFU.TANH R162, R16 ;  /* 0x0000001000a27308 */ /* 0x000fe20000002400 */
[----:B-1----:R-:W-:-:S07]  /*79e0*/  FMUL.FTZ R0, R50, c[0x0][0x2ec] ;  /* 0x0000bb0032007a20 */ /* 0x002fce0000410000 */
[----:B------:R1:W-:Y:S08]  /*79f0*/  MUFU.TANH R78, R4 ;  /* 0x00000004004e7308 */ /* 0x0003f00000002400 */
[----:B------:R2:W2:Y:S01]  /*7a00*/  MUFU.TANH R76, R0 ;  /* 0x00000000004c7308 */ /* 0x0004a20000002400 */
[----:B-1----:R-:W-:-:S07]  /*7a10*/  FMUL.FTZ R4, R38, c[0x0][0x2ec] ;  /* 0x0000bb0026047a20 */ /* 0x002fce0000410000 */
[----:B------:R1:W-:Y:S01]  /*7a20*/  MUFU.TANH R66, R4 ;  /* 0x0000000400427308 */ /* 0x0003e20000002400 */
[----:B--2---:R-:W-:-:S07]  /*7a30*/  FMUL.FTZ R0, R51, c[0x0][0x2ec] ;  /* 0x0000bb0033007a20 */ /* 0x004fce0000410000 */
[----:B------:R2:W2:Y:S01]  /*7a40*/  MUFU.TANH R166, R0 ;  /* 0x0000000000a67308 */ /* 0x0004a20000002400 */
[----:B-1----:R-:W-:Y:S02]  /*7a50*/  FMUL.FTZ R4, R39, c[0x0][0x2ec] ;  /* 0x0000bb0027047a20 */ /* 0x002fe40000410000 */
[----:B------:R-:W-:Y:S01]  /*7a60*/  HMMA.16816.F32.BF16 R36, R24, R6, R44 ;  /* 0x000000061824723c */ /* 0x000fe2000004182c */
[----:B--2---:R-:W-:-:S05]  /*7a70*/  IMAD R0, R184, 0x40, R238 ;  /* 0x00000040b8007824 */ /* 0x004fca00078e02ee */
[C---:B------:R-:W-:Y:S02]  /*7a80*/  IADD3 R2, R0.reuse, 0x1, RZ ;  /* 0x0000000100027810 */ /* 0x040fe40007ffe0ff */
[----:B------:R-:W-:Y:S02]  /*7a90*/  ISETP.GE.AND P5, PT, R0, R210, PT ;  /* 0x000000d20000720c */ /* 0x000fe40003fa6270 */
[C---:B------:R-:W-:Y:S02]  /*7aa0*/  ISETP.GE.AND P3, PT, R2.reuse, R209, PT ;  /* 0x000000d10200720c */ /* 0x040fe40003f66270 */
[C---:B------:R-:W-:Y:S02]  /*7ab0*/  ISETP.GE.AND P2, PT, R2.reuse, R208, PT ;  /* 0x000000d00200720c */ /* 0x040fe40003f46270 */
[C---:B------:R-:W-:Y:S02]  /*7ac0*/  ISETP.GE.AND P1, PT, R2.reuse, R207, PT ;  /* 0x000000cf0200720c */ /* 0x040fe40003f26270 */
[----:B------:R-:W-:-:S02]  /*7ad0*/  ISETP.LT.OR P6, PT, R2, R205, P3 ;  /* 0x000000cd0200720c */ /* 0x000fc40001fc1670 */
[----:B------:R-:W-:-:S06]  /*7ae0*/  ISETP.LT.OR P3, PT, R2, R204, P2 ;  /* 0x000000cc0200720c */ /* 0x000fcc0001761670 */
[----:B------:R-:W-:Y:S01]  /*7af0*/  FMUL.FTZ R38, R38, c[0x0][0x2ec] ;  /* 0x0000bb0026267a20 */ /* 0x000fe20000410000 */
[----:B------:R-:W-:Y:S01]  /*7b00*/  ISETP.LT.OR P2, PT, R2, R203, P1 ;  /* 0x000000cb0200720c */ /* 0x000fe20000f41670 */
[----:B------:R-:W-:Y:S01]  /*7b10*/  FMUL.FTZ R37, R37, c[0x0][0x2ec] ;  /* 0x0000bb0025257a20 */ /* 0x000fe20000410000 */
[----:B------:R-:W-:Y:S01]  /*7b20*/  ISETP.GE.AND P1, PT, R0, R209, PT ;  /* 0x000000d10000720c */ /* 0x000fe20003f26270 */
[----:B------:R-:W-:Y:S01]  /*7b30*/  FMUL.FTZ R39, R39, c[0x0][0x2ec] ;  /* 0x0000bb0027277a20 */ /* 0x000fe20000410000 */
[----:B------:R-:W-:Y:S01]  /*7b40*/  ISETP.GE.AND P4, PT, R2, R210, PT ;  /* 0x000000d20200720c */ /* 0x000fe20003f86270 */
[----:B------:R-:W-:Y:S01]  /*7b50*/  MUFU.TANH R38, R38 ;  /* 0x0000002600267308 */ /* 0x000fe20000002400 */
[----:B------:R-:W-:Y:S02]  /*7b60*/  P2R R3, PR, RZ, 0x4 ;  /* 0x00000004ff037803 */ /* 0x000fe40000000000 */
[C---:B------:R-:W-:Y:S02]  /*7b70*/  ISETP.LT.OR P2, PT, R0.reuse, R206, P5 ;  /* 0x000000ce0000720c */ /* 0x040fe40002f41670 */
[----:B------:R-:W-:-:S02]  /*7b80*/  ISETP.LT.OR P1, PT, R0, R205, P1 ;  /* 0x000000cd0000720c */ /* 0x000fc40000f21670 */
[----:B------:R-:W-:Y:S01]  /*7b90*/  ISETP.LT.OR P0, PT, R2, R206, P4 ;  /* 0x000000ce0200720c */ /* 0x000fe20002701670 */
[----:B------:R-:W-:Y:S01]  /*7ba0*/  FMUL.FTZ R2, R43, c[0x0][0x2ec] ;  /* 0x0000bb002b027a20 */ /* 0x000fe20000410000 */
[----:B----4-:R-:W-:Y:S01]  /*7bb0*/  FSEL R48, R227, -INF , !P2 ;  /* 0xff800000e3307808 */ /* 0x010fe20005000000 */
[C---:B------:R-:W-:Y:S01]  /*7bc0*/  HMMA.16816.F32.BF16 R40, R28.reuse, R8, R168 ;  /* 0x000000081c28723c */ /* 0x040fe200000418a8 */
[----:B------:R-:W-:Y:S01]  /*7bd0*/  FSEL R59, R223, -INF , !P1 ;  /* 0xff800000df3b7808 */ /* 0x000fe20004800000 */
[----:B------:R1:W2:Y:S01]  /*7be0*/  MUFU.TANH R68, R2 ;  /* 0x0000000200447308 */ /* 0x0002a20000002400 */
[C---:B------:R-:W-:Y:S02]  /*7bf0*/  ISETP.GE.AND P2, PT, R0.reuse, R208, PT ;  /* 0x000000d00000720c */ /* 0x040fe40003f46270 */
[C---:B------:R-:W-:Y:S02]  /*7c00*/  ISETP.GE.AND P1, PT, R0.reuse, R207, PT ;  /* 0x000000cf0000720c */ /* 0x040fe40003f26270 */
[C---:B------:R-:W-:Y:S01]  /*7c10*/  ISETP.LT.OR P2, PT, R0.reuse, R204, P2 ;  /* 0x000000cc0000720c */ /* 0x040fe20001741670 */
[----:B------:R-:W-:Y:S01]  /*7c20*/  HMMA.16816.F32.BF16 R28, R28, R10, R144 ;  /* 0x0000000a1c1c723c */ /* 0x000fe20000041890 */
[----:B------:R-:W-:Y:S01]  /*7c30*/  ISETP.LT.OR P1, PT, R0, R203, P1 ;  /* 0x000000cb0000720c */ /* 0x000fe20000f21670 */
[----:B------:R-:W4:Y:S01]  /*7c40*/  MUFU.TANH R170, R18 ;  /* 0x0000001200aa7308 */ /* 0x000f220000002400 */
[----:B------:R-:W-:-:S02]  /*7c50*/  P2R R12, PR, RZ, 0x8 ;  /* 0x00000008ff0c7803 */ /* 0x000fc40000000000 */
[----:B------:R-:W-:Y:S02]  /*7c60*/  FSEL R49, R187, -INF , !P2 ;  /* 0xff800000bb317808 */ /* 0x000fe40005000000 */
[----:B------:R-:W-:Y:S02]  /*7c70*/  FSEL R51, R185, -INF , !P1 ;  /* 0xff800000b9337808 */ /* 0x000fe40004800000 */
[----:B-----5:R-:W-:Y:S01]  /*7c80*/  FSEL R65, R225, -INF , !P6 ;  /* 0xff800000e1417808 */ /* 0x020fe20007000000 */
[----:B------:R-:W5:Y:S01]  /*7c90*/  MUFU.TANH R187, R4 ;  /* 0x0000000400bb7308 */ /* 0x000f620000002400 */
[----:B-1----:R-:W-:Y:S02]  /*7ca0*/  IADD3 R2, R0, 0x8, RZ ;  /* 0x0000000800027810 */ /* 0x002fe40007ffe0ff */
[----:B------:R-:W-:Y:S02]  /*7cb0*/  FSEL R57, R228, -INF , !P0 ;  /* 0xff800000e4397808 */ /* 0x000fe40004000000 */
[----:B------:R-:W-:-:S02]  /*7cc0*/  ISETP.GE.AND P4, PT, R2, R210, PT ;  /* 0x000000d20200720c */ /* 0x000fc40003f86270 */
[C---:B------:R-:W-:Y:S01]  /*7cd0*/  ISETP.GE.AND P3, PT, R2.reuse, R209, PT ;  /* 0x000000d10200720c */ /* 0x040fe20003f66270 */
[----:B------:R-:W-:Y:S01]  /*7ce0*/  MUFU.TANH R169, R5 ;  /* 0x0000000500a97308 */ /* 0x000fe20000002400 */
[C---:B------:R-:W-:Y:S02]  /*7cf0*/  ISETP.GE.AND P2, PT, R2.reuse, R208, PT ;  /* 0x000000d00200720c */ /* 0x040fe40003f46270 */
[C---:B------:R-:W-:Y:S02]  /*7d00*/  ISETP.GE.AND P1, PT, R2.reuse, R207, PT ;  /* 0x000000cf0200720c */ /* 0x040fe40003f26270 */
[----:B------:R-:W-:Y:S02]  /*7d10*/  ISETP.LT.OR P6, PT, R2, R206, P4 ;  /* 0x000000ce0200720c */ /* 0x000fe400027c1670 */
[----:B------:R-:W-:Y:S01]  /*7d20*/  ISETP.NE.AND P4, PT, R12, RZ, PT ;  /* 0x000000ff0c00720c */ /* 0x000fe20003f85270 */
[----:B------:R-:W-:Y:S01]  /*7d30*/  FMUL.FTZ R12, R36, c[0x0][0x2ec] ;  /* 0x0000bb00240c7a20 */ /* 0x000fe20000410000 */
[C---:B------:R-:W-:Y:S01]  /*7d40*/  ISETP.LT.OR P5, PT, R2.reuse, R205, P3 ;  /* 0x000000cd0200720c */ /* 0x040fe20001fa1670 */
[----:B------:R-:W-:Y:S01]  /*7d50*/  MUFU.TANH R37, R37 ;  /* 0x0000002500257308 */ /* 0x000fe20000002400 */
[----:B------:R-:W-:-:S02]  /*7d60*/  ISETP.LT.OR P2, PT, R2, R204, P2 ;  /* 0x000000cc0200720c */ /* 0x000fc40001741670 */
[----:B------:R-:W-:Y:S02]  /*7d70*/  ISETP.LT.OR P0, PT, R2, R203, P1 ;  /* 0x000000cb0200720c */ /* 0x000fe40000f01670 */
[----:B------:R-:W-:Y:S02]  /*7d80*/  ISETP.NE.AND P3, PT, R3, RZ, PT ;  /* 0x000000ff0300720c */ /* 0x000fe40003f65270 */
[----:B------:R-:W-:Y:S01]  /*7d90*/  IADD3 R2, R0, 0x9, RZ ;  /* 0x0000000900027810 */ /* 0x000fe20007ffe0ff */
[----:B------:R1:W-:Y:S01]  /*7da0*/  MUFU.TANH R151, R12 ;  /* 0x0000000c00977308 */ /* 0x0003e20000002400 */
[----:B------:R-:W-:Y:S02]  /*7db0*/  FSEL R50, R224, -INF , !P4 ;  /* 0xff800000e0327808 */ /* 0x000fe40006000000 */
[----:B------:R-:W-:Y:S02]  /*7dc0*/  P2R R3, PR, RZ, 0x4 ;  /* 0x00000004ff037803 */ /* 0x000fe40000000000 */
[----:B------:R-:W-:-:S02]  /*7dd0*/  ISETP.GE.AND P4, PT, R2, R210, PT ;  /* 0x000000d20200720c */ /* 0x000fc40003f86270 */
[----:B------:R-:W-:Y:S01]  /*7de0*/  FSEL R56, R221, -INF , !P3 ;  /* 0xff800000dd387808 */ /* 0x000fe20005800000 */
[----:B------:R-:W-:Y:S01]  /*7df0*/  MUFU.TANH R39, R39 ;  /* 0x0000002700277308 */ /* 0x000fe20000002400 */
[C---:B------:R-:W-:Y:S02]  /*7e00*/  ISETP.GE.AND P3, PT, R2.reuse, R209, PT ;  /* 0x000000d10200720c */ /* 0x040fe40003f66270 */
[C---:B------:R-:W-:Y:S02]  /*7e10*/  ISETP.GE.AND P2, PT, R2.reuse, R208, PT ;  /* 0x000000d00200720c */ /* 0x040fe40003f46270 */
[----:B------:R-:W-:Y:S02]  /*7e20*/  ISETP.GE.AND P1, PT, R2, R207, PT ;  /* 0x000000cf0200720c */ /* 0x000fe40003f26270 */
[----:B------:R-:W-:Y:S01]  /*7e30*/  FSEL R58, R220, -INF , !P6 ;  /* 0xff800000dc3a7808 */ /* 0x000fe20007000000 */
[----:B-1----:R-:W-:Y:S01]  /*7e40*/  HMMA.16816.F32.BF16 R12, R32, R8, R152 ;  /* 0x00000008200c723c */ /* 0x002fe20000041898 */
[----:B------:R-:W-:-:S02]  /*7e50*/  FSEL R64, R161, -INF , !P5 ;  /* 0xff800000a1407808 */ /* 0x000fc40006800000 */
[C---:B------:R-:W-:Y:S01]  /*7e60*/  ISETP.LT.OR P6, PT, R2.reuse, R206, P4 ;  /* 0x000000ce0200720c */ /* 0x040fe200027c1670 */
[----:B------:R1:W1:Y:S01]  /*7e70*/  MUFU.TANH R161, R17 ;  /* 0x0000001100a17308 */ /* 0x0002620000002400 */
[----:B------:R-:W-:Y:S02]  /*7e80*/  ISETP.NE.AND P4, PT, R3, RZ, PT ;  /* 0x000000ff0300720c */ /* 0x000fe40003f85270 */
[C---:B------:R-:W-:Y:S01]  /*7e90*/  ISETP.LT.OR P5, PT, R2.reuse, R205, P3 ;  /* 0x000000cd0200720c */ /* 0x040fe20001fa1670 */
[----:B------:R-:W-:Y:S01]  /*7ea0*/  HMMA.16816.F32.BF16 R32, R32, R10, R60 ;  /* 0x0000000a2020723c */ /* 0x000fe2000004183c */
[C---:B------:R-:W-:Y:S02]  /*7eb0*/  ISETP.LT.OR P2, PT, R2.reuse, R204, P2 ;  /* 0x000000cc0200720c */ /* 0x040fe40001741670 */
[----:B------:R-:W-:Y:S02]  /*7ec0*/  ISETP.LT.OR P1, PT, R2, R203, P1 ;  /* 0x000000cb0200720c */ /* 0x000fe40000f21670 */
[----:B------:R-:W-:-:S02]  /*7ed0*/  IADD3 R2, R0, 0x10, RZ ;  /* 0x0000001000027810 */ /* 0x000fc40007ffe0ff */
[----:B------:R-:W-:Y:S02]  /*7ee0*/  FSEL R45, R186, -INF , !P4 ;  /* 0xff800000ba2d7808 */ /* 0x000fe40006000000 */
[----:B------:R-:W-:Y:S02]  /*7ef0*/  P2R R4, PR, RZ, 0x4 ;  /* 0x00000004ff047803 */ /* 0x000fe40000000000 */
[----:B------:R-:W-:Y:S01]  /*7f00*/  P2R R3, PR, RZ, 0x2 ;  /* 0x00000002ff037803 */ /* 0x000fe20000000000 */
[----:B-1----:R-:W-:Y:S01]  /*7f10*/  HMMA.16816.F32.BF16 R16, R20, R6, R52 ;  /* 0x000000061410723c */ /* 0x002fe20000041834 */
[C---:B------:R-:W-:Y:S02]  /*7f20*/  ISETP.GE.AND P4, PT, R2.reuse, R210, PT ;  /* 0x000000d20200720c */ /* 0x040fe40003f86270 */
[C---:B------:R-:W-:Y:S02]  /*7f30*/  ISETP.GE.AND P3, PT, R2.reuse, R209, PT ;  /* 0x000000d10200720c */ /* 0x040fe40003f66270 */
[----:B------:R-:W-:-:S02]  /*7f40*/  ISETP.GE.AND P2, PT, R2, R208, PT ;  /* 0x000000d00200720c */ /* 0x000fc40003f46270 */
[----:B------:R-:W-:Y:S02]  /*7f50*/  ISETP.GE.AND P1, PT, R2, R207, PT ;  /* 0x000000cf0200720c */ /* 0x000fe40003f26270 */
[----:B------:R-:W-:Y:S02]  /*7f60*/  FSEL R46, R74, -INF , !P0 ;  /* 0xff8000004a2e7808 */ /* 0x000fe40004000000 */
[----:B------:R-:W-:Y:S02]  /*7f70*/  FSEL R47, R226, -INF , !P6 ;  /* 0xff800000e22f7808 */ /* 0x000fe40007000000 */
[----:B------:R-:W-:Y:S02]  /*7f80*/  FSEL R74, R222, -INF , !P5 ;  /* 0xff800000de4a7808 */ /* 0x000fe40006800000 */
[----:B------:R-:W-:Y:S02]  /*7f90*/  ISETP.LT.OR P6, PT, R2, R206, P4 ;  /* 0x000000ce0200720c */ /* 0x000fe400027c1670 */
[----:B------:R-:W-:-:S02]  /*7fa0*/  ISETP.NE.AND P4, PT, R4, RZ, PT ;  /* 0x000000ff0400720c */ /* 0x000fc40003f85270 */
[C---:B------:R-:W-:Y:S01]  /*7fb0*/  ISETP.LT.OR P5, PT, R2.reuse, R205, P3 ;  /* 0x000000cd0200720c */ /* 0x040fe20001fa1670 */
[----:B------:R-:W1:Y:S01]  /*7fc0*/  LDSM.16.M88.4 R4, [R193+0x1800] ;  /* 0x00180000c104783b */ /* 0x000e620000000200 */
[----:B------:R-:W-:Y:S01]  /*7fd0*/  ISETP.LT.OR P2, PT, R2, R204, P2 ;  /* 0x000000cc0200720c */ /* 0x000fe20001741670 */
[----:B------:R-:W-:-:S04]  /*7fe0*/  DEPBAR.LE SB0, 0x0 ;  /* 0x000080000000791a */ /* 0x000fc80000000000 */
[----:B------:R-:W-:Y:S01]  /*7ff0*/  ISETP.LT.OR P0, PT, R2, R203, P1 ;  /* 0x000000cb0200720c */ /* 0x000fe20000f01670 */
[----:B------:R-:W-:Y:S01]  /*8000*/  FMUL.FTZ R16, R16, c[0x0][0x2ec] ;  /* 0x0000bb0010107a20 */ /* 0x000fe20000410000 */
[----:B------:R-:W-:Y:S01]  /*8010*/  IADD3 R2, R0, 0x11, RZ ;  /* 0x0000001100027810 */ /* 0x000fe20007ffe0ff */
[----:B------:R-:W-:Y:S01]  /*8020*/  FMUL.FTZ R18, R18, c[0x0][0x2ec] ;  /* 0x0000bb0012127a20 */ /* 0x000fe20000410000 */
[----:B------:R-:W-:Y:S01]  /*8030*/  FSEL R36, R172, -INF , !P4 ;  /* 0xff800000ac247808 */ /* 0x000fe20006000000 */
[----:B------:R-:W-:Y:S01]  /*8040*/  FMUL.FTZ R17, R17, c[0x0][0x2ec] ;  /* 0x0000bb0011117a20 */ /* 0x000fe20000410000 */
[----:B------:R-:W-:Y:S01]  /*8050*/  ISETP.NE.AND P3, PT, R3, RZ, PT ;  /* 0x000000ff0300720c */ /* 0x000fe20003f65270 */
[----:B------:R-:W-:Y:S01]  /*8060*/  FMUL.FTZ R19, R19, c[0x0][0x2ec] ;  /* 0x0000bb0013137a20 */ /* 0x000fe20000410000 */
[----:B------:R-:W-:Y:S02]  /*8070*/  ISETP.GE.AND P4, PT, R2, R210, PT ;  /* 0x000000d20200720c */ /* 0x000fe40003f86270 */
[----:B------:R-:W-:-:S02]  /*8080*/  P2R R3, PR, RZ, 0x4 ;  /* 0x00000004ff037803 */ /* 0x000fc40000000000 */
[----:B------:R-:W-:Y:S01]  /*8090*/  FSEL R146, R159, -INF , !P6 ;  /* 0xff8000009f927808 */ /* 0x000fe20007000000 */
[----:B------:R-:W-:Y:S01]  /*80a0*/  MUFU.TANH R19, R19 ;  /* 0x0000001300137308 */ /* 0x000fe20000002400 */
[----:B------:R-:W-:Y:S01]  /*80b0*/  BAR.SYNC.DEFER_BLOCKING 0x0 ;  /* 0x0000000000007b1d */ /* 0x000fe20000010000 */
[C---:B------:R-:W-:Y:S02]  /*80c0*/  ISETP.GE.AND P2, PT, R2.reuse, R208, PT ;  /* 0x000000d00200720c */ /* 0x040fe40003f46270 */
[C---:B------:R-:W-:Y:S02]  /*80d0*/  ISETP.GE.AND P1, PT, R2.reuse, R207, PT ;  /* 0x000000cf0200720c */ /* 0x040fe40003f26270 */
[----:B------:R-:W-:Y:S02]  /*80e0*/  ISETP.LT.OR P6, PT, R2, R206, P4 ;  /* 0x000000ce0200720c */ /* 0x000fe400027c1670 */
[----:B------:R-:W-:Y:S02]  /*80f0*/  FSEL R44, R160, -INF , !P3 ;  /* 0xff800000a02c7808 */ /* 0x000fe40005800000 */
[----:B------:R-:W-:-:S02]  /*8100*/  ISETP.NE.AND P4, PT, R3, RZ, PT ;  /* 0x000000ff0300720c */ /* 0x000fc40003f85270 */
[----:B------:R-:W-:Y:S02]  /*8110*/  ISETP.GE.AND P3, PT, R2, R209, PT ;  /* 0x000000d10200720c */ /* 0x000fe40003f66270 */
[----:B------:R-:W-:Y:S02]  /*8120*/  IADD3 R3, R0, 0x18, RZ ;  /* 0x0000001800037810 */ /* 0x000fe40007ffe0ff */
[C---:B------:R-:W-:Y:S02]  /*8130*/  ISETP.LT.OR P2, PT, R2.reuse, R204, P2 ;  /* 0x000000cc0200720c */ /* 0x040fe40001741670 */
[----:B------:R-:W-:Y:S02]  /*8140*/  ISETP.LT.OR P1, PT, R2, R203, P1 ;  /* 0x000000cb0200720c */ /* 0x000fe40000f21670 */
[----:B------:R-:W-:Y:S01]  /*8150*/  FSEL R175, R175, -INF , !P5 ;  /* 0xff800000afaf7808 */ /* 0x000fe20006800000 */
[----:B-1----:R-:W-:Y:S01]  /*8160*/  HMMA.16816.F32.BF16 R12, R24, R4, R12 ;  /* 0x00000004180c723c */ /* 0x002fe2000004180c */
[----:B------:R-:W-:-:S02]  /*8170*/  FSEL R79, R157, -INF , !P4 ;  /* 0xff8000009d4f7808 */ /* 0x000fc40006000000 */
[----:B------:R-:W-:Y:S01]  /*8180*/  ISETP.LT.OR P5, PT, R2, R205, P3 ;  /* 0x000000cd0200720c */ /* 0x000fe20001fa1670 */
[----:B------:R-:W1:Y:S01]  /*8190*/  MUFU.TANH R157, R16 ;  /* 0x00000010009d7308 */ /* 0x000e620000002400 */
[C---:B------:R-:W-:Y:S02]  /*81a0*/  ISETP.GE.AND P4, PT, R3.reuse, R210, PT ;  /* 0x000000d20300720c */ /* 0x040fe40003f86270 */
[----:B------:R-:W-:Y:S01]  /*81b0*/  P2R R9, PR, RZ, 0x4 ;  /* 0x00000004ff097803 */ /* 0x000fe20000000000 */
[----:B------:R-:W-:Y:S01]  /*81c0*/  HMMA.16816.F32.BF16 R24, R24, R6, R32 ;  /* 0x000000061818723c */ /* 0x000fe20000041820 */
[C---:B------:R-:W-:Y:S02]  /*81d0*/  ISETP.GE.AND P3, PT, R3.reuse, R209, PT ;  /* 0x000000d10300720c */ /* 0x040fe40003f66270 */
[----:B------:R-:W-:Y:S01]  /*81e0*/  P2R R8, PR, RZ, 0x2 ;  /* 0x00000002ff087803 */ /* 0x000fe20000000000 */
[----:B------:R1:W-:Y:S01]  /*81f0*/  MUFU.TANH R16, R18 ;  /* 0x0000001200107308 */ /* 0x0003e20000002400 */
[----:B------:R-:W-:-:S02]  /*8200*/  ISETP.GE.AND P2, PT, R3, R208, PT ;  /* 0x000000d00300720c */ /* 0x000fc40003f46270 */
[----:B------:R-:W-:Y:S02]  /*8210*/  FSEL R160, R163, -INF , !P6 ;  /* 0xff800000a3a07808 */ /* 0x000fe40007000000 */
[----:B------:R-:W-:Y:S02]  /*8220*/  FSEL R174, R174, -INF , !P5 ;  /* 0xff800000aeae7808 */ /* 0x000fe40006800000 */
[C---:B------:R-:W-:Y:S02]  /*8230*/  ISETP.LT.OR P6, PT, R3.reuse, R206, P4 ;  /* 0x000000ce0300720c */ /* 0x040fe400027c1670 */
[----:B------:R-:W-:Y:S02]  /*8240*/  ISETP.GE.AND P1, PT, R3, R207, PT ;  /* 0x000000cf0300720c */ /* 0x000fe40003f26270 */
[----:B------:R-:W-:Y:S01]  /*8250*/  ISETP.NE.AND P4, PT, R9, RZ, PT ;  /* 0x000000ff0900720c */ /* 0x000fe20003f85270 */
[----:B------:R-:W-:Y:S01]  /*8260*/  FMUL.FTZ R12, R12, c[0x0][0x2ec] ;  /* 0x0000bb000c0c7a20 */ /* 0x000fe20000410000 */
[----:B------:R-:W-:Y:S01]  /*8270*/  ISETP.LT.OR P5, PT, R3, R205, P3 ;  /* 0x000000cd0300720c */ /* 0x000fe20001fa1670 */
[----:B------:R-:W-:Y:S01]  /*8280*/  FMUL.FTZ R14, R14, c[0x0][0x2ec] ;  /* 0x0000bb000e0e7a20 */ /* 0x000fe20000410000 */
[----:B------:R-:W-:Y:S01]  /*8290*/  IADD3 R2, R0, 0x19, RZ ;  /* 0x0000001900027810 */ /* 0x000fe20007ffe0ff */
[----:B------:R-:W-:Y:S01]  /*82a0*/  FMUL.FTZ R13, R13, c[0x0][0x2ec] ;  /* 0x0000bb000d0d7a20 */ /* 0x000fe20000410000 */
[----:B------:R-:W-:Y:S01]  /*82b0*/  ISETP.NE.AND P3, PT, R8, RZ, PT ;  /* 0x000000ff0800720c */ /* 0x000fe20003f65270 */
[----:B------:R-:W-:Y:S01]  /*82c0*/  MUFU.TANH R12, R12 ;  /* 0x0000000c000c7308 */ /* 0x000fe20000002400 */
[----:B------:R-:W-:Y:S01]  /*82d0*/  ISETP.LT.OR P2, PT, R3, R204, P2 ;  /* 0x000000cc0300720c */ /* 0x000fe20001741670 */
[----:B------:R-:W-:Y:S01]  /*82e0*/  FMUL.FTZ R15, R15, c[0x0][0x2ec] ;  /* 0x0000bb000f0f7a20 */ /* 0x000fe20000410000 */
[----:B------:R-:W-:Y:S01]  /*82f0*/  FSEL R148, R148, -INF , !P0 ;  /* 0xff80000094947808 */ /* 0x000fe20004000000 */
[----:B------:R-:W-:Y:S01]  /*8300*/  FMUL.FTZ R26, R26, c[0x0][0x2ec] ;  /* 0x0000bb001a1a7a20 */ /* 0x000fe20000410000 */
[----:B------:R-:W-:Y:S01]  /*8310*/  ISETP.LT.OR P0, PT, R3, R203, P1 ;  /* 0x000000cb0300720c */ /* 0x000fe20000f01670 */
[----:B------:R-:W-:Y:S01]  /*8320*/  FMUL.FTZ R24, R24, c[0x0][0x2ec] ;  /* 0x0000bb0018187a20 */ /* 0x000fe20000410000 */
[----:B------:R-:W-:Y:S01]  /*8330*/  FSEL R75, R75, -INF , !P4 ;  /* 0xff8000004b4b7808 */ /* 0x000fe20006000000 */
[----:B------:R-:W-:Y:S01]  /*8340*/  MUFU.TANH R14, R14 ;  /* 0x0000000e000e7308 */ /* 0x000fe20000002400 */
[----:B------:R-:W-:Y:S01]  /*8350*/  P2R R3, PR, RZ, 0x4 ;  /* 0x00000004ff037803 */ /* 0x000fe20000000000 */
[----:B------:R-:W-:Y:S01]  /*8360*/  FMUL.FTZ R25, R25, c[0x0][0x2ec] ;  /* 0x0000bb0019197a20 */ /* 0x000fe20000410000 */
[----:B------:R-:W-:Y:S01]  /*8370*/  ISETP.GE.AND P4, PT, R2, R210, PT ;  /* 0x000000d20200720c */ /* 0x000fe20003f86270 */
[----:B------:R-:W-:Y:S01]  /*8380*/  FMUL.FTZ R27, R27, c[0x0][0x2ec] ;  /* 0x0000bb001b1b7a20 */ /* 0x000fe20000410000 */
[----:B------:R-:W-:-:S02]  /*8390*/  FSEL R147, R150, -INF , !P3 ;  /* 0xff80000096937808 */ /* 0x000fc40005800000 */
[C---:B------:R-:W-:Y:S01]  /*83a0*/  ISETP.GE.AND P3, PT, R2.reuse, R209, PT ;  /* 0x000000d10200720c */ /* 0x040fe20003f66270 */
[----:B------:R1:W1:Y:S01]  /*83b0*/  MUFU.TANH R150, R17 ;  /* 0x0000001100967308 */ /* 0x0002620000002400 */
[C---:B------:R-:W-:Y:S02]  /*83c0*/  ISETP.GE.AND P2, PT, R2.reuse, R208, PT ;  /* 0x000000d00200720c */ /* 0x040fe40003f46270 */
[----:B------:R-:W-:Y:S02]  /*83d0*/  ISETP.GE.AND P1, PT, R2, R207, PT ;  /* 0x000000cf0200720c */ /* 0x000fe40003f26270 */
[----:B---3--:R-:W-:Y:S02]  /*83e0*/  FSEL R158, R158, -INF , !P6 ;  /* 0xff8000009e9e7808 */ /* 0x008fe40007000000 */
[----:B------:R-:W-:Y:S01]  /*83f0*/  FSEL R171, R76, -INF , !P5 ;  /* 0xff8000004cab7808 */ /* 0x000fe20006800000 */
[----:B------:R-:W-:Y:S01]  /*8400*/  MUFU.TANH R13, R13 ;  /* 0x0000000d000d7308 */ /* 0x000fe20000002400 */
[----:B------:R-:W-:-:S02]  /*8410*/  ISETP.LT.OR P6, PT, R2, R206, P4 ;  /* 0x000000ce0200720c */ /* 0x000fc400027c1670 */
[----:B------:R-:W-:Y:S02]  /*8420*/  ISETP.NE.AND P4, PT, R3, RZ, PT ;  /* 0x000000ff0300720c */ /* 0x000fe40003f85270 */
[C---:B------:R-:W-:Y:S02]  /*8430*/  ISETP.LT.OR P5, PT, R2.reuse, R205, P3 ;  /* 0x000000cd0200720c */ /* 0x040fe40001fa1670 */
[C---:B------:R-:W-:Y:S01]  /*8440*/  ISETP.LT.OR P2, PT, R2.reuse, R204, P2 ;  /* 0x000000cc0200720c */ /* 0x040fe20001741670 */
[----:B------:R-:W-:Y:S01]  /*8450*/  MUFU.TANH R15, R15 ;  /* 0x0000000f000f7308 */ /* 0x000fe20000002400 */
[----:B------:R-:W-:Y:S02]  /*8460*/  ISETP.LT.OR P1, PT, R2, R203, P1 ;  /* 0x000000cb0200720c */ /* 0x000fe40000f21670 */
[----:B------:R-:W-:Y:S02]  /*8470*/  IADD3 R2, R0, 0x20, RZ ;  /* 0x0000002000027810 */ /* 0x000fe40007ffe0ff */
[----:B-1----:R-:W-:-:S02]  /*8480*/  FSEL R18, R69, -INF , !P4 ;  /* 0xff80000045127808 */ /* 0x002fc40006000000 */
[----:B------:R-:W-:Y:S01]  /*8490*/  P2R R8, PR, RZ, 0x4 ;  /* 0x00000004ff087803 */ /* 0x000fe20000000000 */
[----:B------:R-:W-:Y:S01]  /*84a0*/  MUFU.TANH R26, R26 ;  /* 0x0000001a001a7308 */ /* 0x000fe20000002400 */
[----:B------:R-:W-:Y:S02]  /*84b0*/  P2R R3, PR, RZ, 0x2 ;  /* 0x00000002ff037803 */ /* 0x000fe40000000000 */
[C---:B------:R-:W-:Y:S02]  /*84c0*/  ISETP.GE.AND P4, PT, R2.reuse, R210, PT ;  /* 0x000000d20200720c */ /* 0x040fe40003f86270 */
[C---:B------:R-:W-:Y:S02]  /*84d0*/  ISETP.GE.AND P3, PT, R2.reuse, R209, PT ;  /* 0x000000d10200720c */ /* 0x040fe40003f66270 */
[C---:B------:R-:W-:Y:S01]  /*84e0*/  ISETP.GE.AND P2, PT, R2.reuse, R208, PT ;  /* 0x000000d00200720c */ /* 0x040fe20003f46270 */
[----:B------:R-:W-:Y:S01]  /*84f0*/  MUFU.TANH R24, R24 ;  /* 0x0000001800187308 */ /* 0x000fe20000002400 */
[----:B------:R-:W-:-:S02]  /*8500*/  ISETP.GE.AND P1, PT, R2, R207, PT ;  /* 0x000000cf0200720c */ /* 0x000fc40003f26270 */
[----:B------:R-:W-:Y:S02]  /*8510*/  FSEL R154, R156, -INF , !P6 ;  /* 0xff8000009c9a7808 */ /* 0x000fe40007000000 */
[----:B------:R-:W-:Y:S02]  /*8520*/  FSEL R145, R67, -INF , !P0 ;  /* 0xff80000043917808 */ /* 0x000fe40004000000 */
[----:B------:R-:W-:Y:S01]  /*8530*/  FSEL R166, R166, -INF , !P5 ;  /* 0xff800000a6a67808 */ /* 0x000fe20006800000 */
[----:B------:R-:W-:Y:S01]  /*8540*/  MUFU.TANH R25, R25 ;  /* 0x0000001900197308 */ /* 0x000fe20000002400 */
[----:B------:R-:W-:Y:S02]  /*8550*/  ISETP.LT.OR P6, PT, R2, R206, P4 ;  /* 0x000000ce0200720c */ /* 0x000fe400027c1670 */
[----:B------:R-:W-:Y:S02]  /*8560*/  ISETP.NE.AND P4, PT, R8, RZ, PT ;  /* 0x000000ff0800720c */ /* 0x000fe40003f85270 */
[C---:B------:R-:W-:Y:S01]  /*8570*/  ISETP.LT.OR P5, PT, R2.reuse, R205, P3 ;  /* 0x000000cd0200720c */ /* 0x040fe20001fa1670 */
[----:B------:R-:W-:Y:S01]  /*8580*/  HMMA.16816.F32.BF16 R8, R20, R4, R40 ;  /* 0x000000041408723c */ /* 0x000fe20000041828 */
[C---:B------:R-:W-:Y:S01]  /*8590*/  ISETP.LT.OR P2, PT, R2.reuse, R204, P2 ;  /* 0x000000cc0200720c */ /* 0x040fe20001741670 */
[----:B------:R-:W-:Y:S01]  /*85a0*/  MUFU.TANH R27, R27 ;  /* 0x0000001b001b7308 */ /* 0x000fe20000002400 */
[----:B------:R-:W-:-:S02]  /*85b0*/  ISETP.LT.OR P0, PT, R2, R203, P1 ;  /* 0x000000cb0200720c */ /* 0x000fc40000f01670 */
[----:B------:R-:W-:Y:S02]  /*85c0*/  ISETP.NE.AND P3, PT, R3, RZ, PT ;  /* 0x000000ff0300720c */ /* 0x000fe40003f65270 */
[----:B------:R-:W-:Y:S01]  /*85d0*/  IADD3 R2, R0, 0x21, RZ ;  /* 0x0000002100027810 */ /* 0x000fe20007ffe0ff */
[----:B------:R-:W-:Y:S01]  /*85e0*/  HMMA.16816.F32.BF16 R20, R20, R6, R28 ;  /* 0x000000061414723c */ /* 0x000fe2000004181c */
[----:B------:R-:W-:Y:S02]  /*85f0*/  FSEL R17, R77, -INF , !P4 ;  /* 0xff8000004d117808 */ /* 0x000fe40006000000 */
[----:B------:R-:W-:Y:S02]  /*8600*/  P2R R3, PR, RZ, 0x4 ;  /* 0x00000004ff037803 */ /* 0x000fe40000000000 */
[----:B------:R-:W-:Y:S02]  /*8610*/  ISETP.GE.AND P4, PT, R2, R210, PT ;  /* 0x000000d20200720c */ /* 0x000fe40003f86270 */
[----:B--2---:R-:W-:-:S02]  /*8620*/  FSEL R144, R68, -INF , !P3 ;  /* 0xff80000044907808 */ /* 0x004fc40005800000 */
[C---:B------:R-:W-:Y:S02]  /*8630*/  ISETP.GE.AND P3, PT, R2.reuse, R209, PT ;  /* 0x000000d10200720c */ /* 0x040fe40003f66270 */
[C---:B------:R-:W-:Y:S02]  /*8640*/  ISETP.GE.AND P2, PT, R2.reuse, R208, PT ;  /* 0x000000d00200720c */ /* 0x040fe40003f46270 */
[----:B------:R-:W-:Y:S02]  /*8650*/  ISETP.GE.AND P1, PT, R2, R207, PT ;  /* 0x000000cf0200720c */ /* 0x000fe40003f26270 */
[----:B------:R-:W-:Y:S01]  /*8660*/  FSEL R149, R149, -INF , !P6 ;  /* 0xff80000095957808 */ /* 0x000fe20007000000 */
[----:B------:R-:W-:Y:S01]  /*8670*/  FMUL.FTZ R8, R8, c[0x0][0x2ec] ;  /* 0x0000bb0008087a20 */ /* 0x000fe20000410000 */
[----:B------:R-:W-:Y:S01]  /*8680*/  FSEL R212, R66, -INF , !P5 ;  /* 0xff80000042d47808 */ /* 0x000fe20006800000 */
[----:B------:R-:W-:Y:S01]  /*8690*/  FMUL.FTZ R10, R10, c[0x0][0x2ec] ;  /* 0x0000bb000a0a7a20 */ /* 0x000fe20000410000 */
[C---:B------:R-:W-:Y:S01]  /*86a0*/  ISETP.LT.OR P6, PT, R2.reuse, R206, P4 ;  /* 0x000000ce0200720c */ /* 0x040fe200027c1670 */
[----:B------:R-:W-:Y:S01]  /*86b0*/  FMUL.FTZ R9, R9, c[0x0][0x2ec] ;  /* 0x0000bb0009097a20 */ /* 0x000fe20000410000 */
[----:B------:R-:W-:Y:S01]  /*86c0*/  ISETP.NE.AND P4, PT, R3, RZ, PT ;  /* 0x000000ff0300720c */ /* 0x000fe20003f85270 */
[----:B------:R-:W1:Y:S01]  /*86d0*/  MUFU.TANH R8, R8 ;  /* 0x0000000800087308 */ /* 0x000e620000002400 */
[----:B------:R-:W-:Y:S01]  /*86e0*/  ISETP.LT.OR P5, PT, R2, R205, P3 ;  /* 0x000000cd0200720c */ /* 0x000fe20001fa1670 */
[----:B------:R-:W-:Y:S01]  /*86f0*/  FMUL.FTZ R20, R20, c[0x0][0x2ec] ;  /* 0x0000bb0014147a20 */ /* 0x000fe20000410000 */
[C---:B------:R-:W-:Y:S01]  /*8700*/  ISETP.LT.OR P2, PT, R2.reuse, R204, P2 ;  /* 0x000000cc0200720c */ /* 0x040fe20001741670 */
[----:B------:R-:W-:Y:S01]  /*8710*/  FMUL.FTZ R11, R11, c[0x0][0x2ec] ;  /* 0x0000bb000b0b7a20 */ /* 0x000fe20000410000 */
[----:B------:R-:W-:Y:S01]  /*8720*/  ISETP.LT.OR P1, PT, R2, R203, P1 ;  /* 0x000000cb0200720c */ /* 0x000fe20000f21670 */
[----:B------:R-:W-:Y:S01]  /*8730*/  FMUL.FTZ R21, R21, c[0x0][0x2ec] ;  /* 0x0000bb0015157a20 */ /* 0x000fe20000410000 */
[----:B------:R-:W-:Y:S01]  /*8740*/  IADD3 R2, R0, 0x28, RZ ;  /* 0x0000002800027810 */ /* 0x000fe20007ffe0ff */
[----:B------:R-:W2:Y:S01]  /*8750*/  MUFU.TANH R10, R10 ;  /* 0x0000000a000a7308 */ /* 0x000ea20000002400 */
[----:B------:R-:W-:-:S02]  /*8760*/  FSEL R162, R162, -INF , !P4 ;  /* 0xff800000a2a27808 */ /* 0x000fc40006000000 */
[----:B------:R-:W-:Y:S02]  /*8770*/  P2R R4, PR, RZ, 0x4 ;  /* 0x00000004ff047803 */ /* 0x000fe40000000000 */
[----:B------:R-:W-:Y:S02]  /*8780*/  P2R R3, PR, RZ, 0x2 ;  /* 0x00000002ff037803 */ /* 0x000fe40000000000 */
[C---:B------:R-:W-:Y:S01]  /*8790*/  ISETP.GE.AND P4, PT, R2.reuse, R210, PT ;  /* 0x000000d20200720c */ /* 0x040fe20003f86270 */
[----:B------:R-:W3:Y:S01]  /*87a0*/  MUFU.TANH R20, R20 ;  /* 0x0000001400147308 */ /* 0x000ee20000002400 */
[C---:B------:R-:W-:Y:S02]  /*87b0*/  ISETP.GE.AND P3, PT, R2.reuse, R209, PT ;  /* 0x000000d10200720c */ /* 0x040fe40003f66270 */
[C---:B------:R-:W-:Y:S02]  /*87c0*/  ISETP.GE.AND P2, PT, R2.reuse, R208, PT ;  /* 0x000000d00200720c */ /* 0x040fe40003f46270 */
[----:B------:R-:W-:-:S02]  /*87d0*/  ISETP.GE.AND P1, PT, R2, R207, PT ;  /* 0x000000cf0200720c */ /* 0x000fc40003f26270 */
[----:B------:R-:W-:Y:S01]  /*87e0*/  FSEL R155, R78, -INF , !P6 ;  /* 0xff8000004e9b7808 */ /* 0x000fe20007000000 */
[----:B------:R-:W1:Y:S01]  /*87f0*/  MUFU.TANH R9, R9 ;  /* 0x0000000900097308 */ /* 0x000e620000002400 */
[----:B----4-:R-:W-:Y:S02]  /*8800*/  FSEL R170, R170, -INF , !P0 ;  /* 0xff800000aaaa7808 */ /* 0x010fe40004000000 */
[----:B-----5:R-:W-:Y:S02]  /*8810*/  FSEL R187, R187, -INF , !P5 ;  /* 0xff800000bbbb7808 */ /* 0x020fe40006800000 */
[----:B------:R-:W-:Y:S02]  /*8820*/  ISETP.LT.OR P6, PT, R2, R206, P4 ;  /* 0x000000ce0200720c */ /* 0x000fe400027c1670 */
[----:B------:R-:W-:Y:S01]  /*8830*/  ISETP.NE.AND P4, PT, R4, RZ, PT ;  /* 0x000000ff0400720c */ /* 0x000fe20003f85270 */
[----:B------:R-:W4:Y:S01]  /*8840*/  MUFU.TANH R11, R11 ;  /* 0x0000000b000b7308 */ /* 0x000f220000002400 */
[----:B------:R-:W-:-:S02]  /*8850*/  ISETP.LT.OR P5, PT, R2, R205, P3 ;  /* 0x000000cd0200720c */ /* 0x000fc40001fa1670 */
[C---:B------:R-:W-:Y:S02]  /*8860*/  ISETP.LT.OR P2, PT, R2.reuse, R204, P2 ;  /* 0x000000cc0200720c */ /* 0x040fe40001741670 */
[----:B------:R-:W-:Y:S02]  /*8870*/  ISETP.LT.OR P0, PT, R2, R203, P1 ;  /* 0x000000cb0200720c */ /* 0x000fe40000f01670 */
[----:B------:R-:W-:Y:S02]  /*8880*/  ISETP.NE.AND P3, PT, R3, RZ, PT ;  /* 0x000000ff0300720c */ /* 0x000fe40003f65270 */
[----:B------:R-:W-:Y:S02]  /*8890*/  IADD3 R2, R0, 0x29, RZ ;  /* 0x0000002900027810 */ /* 0x000fe40007ffe0ff */
[----:B------:R-:W-:Y:S02]  /*88a0*/  FSEL R161, R161, -INF , !P4 ;  /* 0xff800000a1a17808 */ /* 0x000fe40006000000 */
[----:B------:R-:W-:-:S02]  /*88b0*/  P2R R3, PR, RZ, 0x4 ;  /* 0x00000004ff037803 */ /* 0x000fc40000000000 */
[C---:B------:R-:W-:Y:S02]  /*88c0*/  ISETP.GE.AND P4, PT, R2.reuse, R210, PT ;  /* 0x000000d20200720c */ /* 0x040fe40003f86270 */
[----:B------:R-:W-:Y:S02]  /*88d0*/  FSEL R169, R169, -INF , !P3 ;  /* 0xff800000a9a97808 */ /* 0x000fe40005800000 */
[C---:B------:R-:W-:Y:S02]  /*88e0*/  ISETP.GE.AND P3, PT, R2.reuse, R209, PT ;  /* 0x000000d10200720c */ /* 0x040fe40003f66270 */
[C---:B------:R-:W-:Y:S02]  /*88f0*/  ISETP.GE.AND P2, PT, R2.reuse, R208, PT ;  /* 0x000000d00200720c */ /* 0x040fe40003f46270 */
[----:B------:R-:W-:Y:S02]  /*8900*/  ISETP.GE.AND P1, PT, R2, R207, PT ;  /* 0x000000cf0200720c */ /* 0x000fe40003f26270 */
[----:B------:R-:W-:-:S02]  /*8910*/  FSEL R151, R151, -INF , !P6 ;  /* 0xff80000097977808 */ /* 0x000fc40007000000 */
[----:B------:R-:W-:Y:S02]  /*8920*/  FSEL R185, R38, -INF , !P5 ;  /* 0xff80000026b97808 */ /* 0x000fe40006800000 */
[C---:B------:R-:W-:Y:S02]  /*8930*/  ISETP.LT.OR P6, PT, R2.reuse, R206, P4 ;  /* 0x000000ce0200720c */ /* 0x040fe400027c1670 */
[----:B------:R-:W-:Y:S02]  /*8940*/  ISETP.NE.AND P4, PT, R3, RZ, PT ;  /* 0x000000ff0300720c */ /* 0x000fe40003f85270 */
[C---:B------:R-:W-:Y:S02]  /*8950*/  ISETP.LT.OR P5, PT, R2.reuse, R205, P3 ;  /* 0x000000cd0200720c */ /* 0x040fe40001fa1670 */
[C---:B------:R-:W-:Y:S02]  /*8960*/  ISETP.LT.OR P2, PT, R2.reuse, R204, P2 ;  /* 0x000000cc0200720c */ /* 0x040fe40001741670 */
[----:B------:R-:W-:-:S02]  /*8970*/  ISETP.LT.OR P1, PT, R2, R203, P1 ;  /* 0x000000cb0200720c */ /* 0x000fc40000f21670 */
[----:B------:R-:W-:Y:S02]  /*8980*/  IADD3 R2, R0, 0x30, RZ ;  /* 0x0000003000027810 */ /* 0x000fe40007ffe0ff */
[----:B------:R-:W-:Y:S02]  /*8990*/  FSEL R157, R157, -INF , !P4 ;  /* 0xff8000009d9d7808 */ /* 0x000fe40006000000 */
[----:B------:R-:W-:Y:S02]  /*89a0*/  P2R R4, PR, RZ, 0x4 ;  /* 0x00000004ff047803 */ /* 0x000fe40000000000 */
[C---:B------:R-:W-:Y:S02]  /*89b0*/  ISETP.GE.AND P4, PT, R2.reuse, R210, PT ;  /* 0x000000d20200720c */ /* 0x040fe40003f86270 */
[----:B------:R-:W-:Y:S02]  /*89c0*/  ISETP.GE.AND P3, PT, R2, R209, PT ;  /* 0x000000d10200720c */ /* 0x000fe40003f66270 */
[----:B------:R-:W-:-:S02]  /*89d0*/  P2R R3, PR, RZ, 0x2 ;  /* 0x00000002ff037803 */ /* 0x000fc40000000000 */
[C---:B------:R-:W-:Y:S02]  /*89e0*/  ISETP.GE.AND P2, PT, R2.reuse, R208, PT ;  /* 0x000000d00200720c */ /* 0x040fe40003f46270 */
[----:B------:R-:W-:Y:S02]  /*89f0*/  FSEL R172, R37, -INF , !P6 ;  /* 0xff80000025ac7808 */ /* 0x000fe40007000000 */
[----:B------:R-:W-:Y:S02]  /*8a00*/  FSEL R180, R39, -INF , !P5 ;  /* 0xff80000027b47808 */ /* 0x000fe40006800000 */
[C---:B------:R-:W-:Y:S02]  /*8a10*/  ISETP.LT.OR P6, PT, R2.reuse, R206, P4 ;  /* 0x000000ce0200720c */ /* 0x040fe400027c1670 */
[----:B------:R-:W-:Y:S02]  /*8a20*/  ISETP.LT.OR P5, PT, R2, R205, P3 ;  /* 0x000000cd0200720c */ /* 0x000fe40001fa1670 */
[----:B------:R-:W-:-:S02]  /*8a30*/  ISETP.NE.AND P4, PT, R4, RZ, PT ;  /* 0x000000ff0400720c */ /* 0x000fc40003f85270 */
[----:B------:R-:W-:Y:S02]  /*8a40*/  ISETP.NE.AND P3, PT, R3, RZ, PT ;  /* 0x000000ff0300720c */ /* 0x000fe40003f65270 */
[----:B------:R-:W-:Y:S02]  /*8a50*/  ISETP.LT.OR P2, PT, R2, R204, P2 ;  /* 0x000000cc0200720c */ /* 0x000fe40001741670 */
[----:B------:R-:W-:Y:S02]  /*8a60*/  IADD3 R3, R0, 0x31, RZ ;  /* 0x0000003100037810 */ /* 0x000fe40007ffe0ff */
[----:B------:R-:W-:Y:S02]  /*8a70*/  ISETP.GE.AND P1, PT, R2, R207, PT ;  /* 0x000000cf0200720c */ /* 0x000fe40003f26270 */
[----:B------:R-:W-:Y:S02]  /*8a80*/  P2R R4, PR, RZ, 0x4 ;  /* 0x00000004ff047803 */ /* 0x000fe40000000000 */
[----:B------:R-:W-:-:S02]  /*8a90*/  FSEL R150, R150, -INF , !P4 ;  /* 0xff80000096967808 */ /* 0x000fc40006000000 */
[----:B------:R-:W-:Y:S02]  /*8aa0*/  FSEL R164, R16, -INF , !P0 ;  /* 0xff80000010a47808 */ /* 0x000fe40004000000 */
[C---:B------:R-:W-:Y:S02]  /*8ab0*/  ISETP.GE.AND P4, PT, R3.reuse, R210, PT ;  /* 0x000000d20300720c */ /* 0x040fe40003f86270 */
[C---:B------:R-:W-:Y:S02]  /*8ac0*/  ISETP.GE.AND P2, PT, R3.reuse, R208, PT ;  /* 0x000000d00300720c */ /* 0x040fe40003f46270 */
[----:B------:R-:W-:Y:S02]  /*8ad0*/  ISETP.LT.OR P0, PT, R2, R203, P1 ;  /* 0x000000cb0200720c */ /* 0x000fe40000f01670 */
[----:B------:R-:W-:Y:S02]  /*8ae0*/  ISETP.GE.AND P1, PT, R3, R207, PT ;  /* 0x000000cf0300720c */ /* 0x000fe40003f26270 */
[----:B------:R-:W-:-:S02]  /*8af0*/  FSEL R167, R12, -INF , !P6 ;  /* 0xff8000000ca77808 */ /* 0x000fc40007000000 */
[----:B------:R-:W-:Y:S02]  /*8b00*/  FSEL R163, R19, -INF , !P3 ;  /* 0xff80000013a37808 */ /* 0x000fe40005800000 */
[C---:B------:R-:W-:Y:S02]  /*8b10*/  ISETP.LT.OR P6, PT, R3.reuse, R206, P4 ;  /* 0x000000ce0300720c */ /* 0x040fe400027c1670 */
[C---:B------:R-:W-:Y:S02]  /*8b20*/  ISETP.LT.OR P2, PT, R3.reuse, R204, P2 ;  /* 0x000000cc0300720c */ /* 0x040fe40001741670 */
[----:B------:R-:W-:Y:S02]  /*8b30*/  IADD3 R2, R0, 0x38, RZ ;  /* 0x0000003800027810 */ /* 0x000fe40007ffe0ff */
[----:B------:R-:W-:Y:S02]  /*8b40*/  ISETP.GE.AND P3, PT, R3, R209, PT ;  /* 0x000000d10300720c */ /* 0x000fe40003f66270 */
[----:B------:R-:W-:-:S02]  /*8b50*/  ISETP.NE.AND P4, PT, R4, RZ, PT ;  /* 0x000000ff0400720c */ /* 0x000fc40003f85270 */
[C---:B------:R-:W-:Y:S02]  /*8b60*/  ISETP.LT.OR P1, PT, R3.reuse, R203, P1 ;  /* 0x000000cb0300720c */ /* 0x040fe40000f21670 */
[----:B------:R-:W-:Y:S02]  /*8b70*/  FSEL R216, R14, -INF , !P5 ;  /* 0xff8000000ed87808 */ /* 0x000fe40006800000 */
[----:B------:R-:W-:Y:S02]  /*8b80*/  P2R R4, PR, RZ, 0x4 ;  /* 0x00000004ff047803 */ /* 0x000fe40000000000 */
[----:B------:R-:W-:Y:S02]  /*8b90*/  ISETP.LT.OR P5, PT, R3, R205, P3 ;  /* 0x000000cd0300720c */ /* 0x000fe40001fa1670 */
[----:B-1----:R-:W-:Y:S02]  /*8ba0*/  FSEL R179, R8, -INF , !P4 ;  /* 0xff80000008b37808 */ /* 0x002fe40006000000 */
[----:B------:R-:W-:-:S02]  /*8bb0*/  ISETP.GE.AND P2, PT, R2, R208, PT ;  /* 0x000000d00200720c */ /* 0x000fc40003f46270 */
[C---:B------:R-:W-:Y:S02]  /*8bc0*/  ISETP.GE.AND P4, PT, R2.reuse, R210, PT ;  /* 0x000000d20200720c */ /* 0x040fe40003f86270 */
[----:B------:R-:W-:Y:S02]  /*8bd0*/  P2R R3, PR, RZ, 0x2 ;  /* 0x00000002ff037803 */ /* 0x000fe40000000000 */
[C---:B------:R-:W-:Y:S02]  /*8be0*/  ISETP.GE.AND P3, PT, R2.reuse, R209, PT ;  /* 0x000000d10200720c */ /* 0x040fe40003f66270 */
[----:B------:R-:W-:Y:S02]  /*8bf0*/  ISETP.GE.AND P1, PT, R2, R207, PT ;  /* 0x000000cf0200720c */ /* 0x000fe40003f26270 */
[----:B------:R-:W-:Y:S02]  /*8c00*/  FSEL R168, R13, -INF , !P6 ;  /* 0xff8000000da87808 */ /* 0x000fe40007000000 */
[----:B------:R-:W-:-:S02]  /*8c10*/  FSEL R215, R15, -INF , !P5 ;  /* 0xff8000000fd77808 */ /* 0x000fc40006800000 */
[----:B------:R-:W-:Y:S02]  /*8c20*/  ISETP.LT.OR P6, PT, R2, R204, P2 ;  /* 0x000000cc0200720c */ /* 0x000fe400017c1670 */
[----:B--2---:R-:W-:Y:S02]  /*8c30*/  FSEL R186, R10, -INF , !P0 ;  /* 0xff8000000aba7808 */ /* 0x004fe40004000000 */
[----:B------:R-:W-:Y:S02]  /*8c40*/  ISETP.LT.OR P5, PT, R2, R206, P4 ;  /* 0x000000ce0200720c */ /* 0x000fe400027a1670 */
[----:B------:R-:W-:Y:S01]  /*8c50*/  ISETP.NE.AND P2, PT, R3, RZ, PT ;  /* 0x000000ff0300720c */ /* 0x000fe20003f45270 */
[----:B------:R-:W-:Y:S01]  /*8c60*/  FMUL.FTZ R3, R22, c[0x0][0x2ec] ;  /* 0x0000bb0016037a20 */ /* 0x000fe20000410000 */
[C---:B------:R-:W-:Y:S02]  /*8c70*/  ISETP.LT.OR P4, PT, R2.reuse, R205, P3 ;  /* 0x000000cd0200720c */ /* 0x040fe40001f81670 */
[----:B------:R-:W-:Y:S01]  /*8c80*/  ISETP.LT.OR P0, PT, R2, R203, P1 ;  /* 0x000000cb0200720c */ /* 0x000fe20000f01670 */
[----:B------:R-:W-:Y:S01]  /*8c90*/  FMUL.FTZ R2, R23, c[0x0][0x2ec] ;  /* 0x0000bb0017027a20 */ /* 0x000fe20000410000 */
[----:B------:R-:W-:Y:S01]  /*8ca0*/  ISETP.NE.AND P3, PT, R4, RZ, PT ;  /* 0x000000ff0400720c */ /* 0x000fe20003f65270 */
[----:B------:R-:W1:Y:S01]  /*8cb0*/  MUFU.TANH R3, R3 ;  /* 0x0000000300037308 */ /* 0x000e620000002400 */
[----:B---3--:R-:W-:-:S02]  /*8cc0*/  FSEL R176, R20, -INF , !P6 ;  /* 0xff80000014b07808 */ /* 0x008fc40007000000 */
[----:B------:R-:W-:Y:S02]  /*8cd0*/  IADD3 R0, R0, 0x39, RZ ;  /* 0x0000003900007810 */ /* 0x000fe40007ffe0ff */
[----:B------:R-:W-:Y:S02]  /*8ce0*/  ISETP.GT.AND P6, PT, R184, R246, PT ;  /* 0x000000f6b800720c */ /* 0x000fe40003fc4270 */
[----:B------:R-:W-:Y:S01]  /*8cf0*/  FSEL R178, R9, -INF , !P3 ;  /* 0xff80000009b27808 */ /* 0x000fe20005800000 */
[----:B------:R-:W2:Y:S01]  /*8d00*/  MUFU.TANH R4, R21 ;  /* 0x0000001500047308 */ /* 0x000ea20000002400 */
[C---:B------:R-:W-:Y:S02]  /*8d10*/  ISETP.GE.AND P3, PT, R0.reuse, R210, PT ;  /* 0x000000d20000720c */ /* 0x040fe40003f66270 */
[----:B----4-:R-:W-:Y:S02]  /*8d20*/  FSEL R183, R11, -INF , !P2 ;  /* 0xff8000000bb77808 */ /* 0x010fe40005000000 */
[----:B------:R-:W-:-:S02]  /*8d30*/  ISETP.GE.AND P2, PT, R0, R209, PT ;  /* 0x000000d10000720c */ /* 0x000fc40003f46270 */
[----:B------:R-:W-:Y:S01]  /*8d40*/  ISETP.GE.AND P1, PT, R0, R208, PT ;  /* 0x000000d00000720c */ /* 0x000fe20003f26270 */
[----:B------:R-:W3:Y:S01]  /*8d50*/  MUFU.TANH R2, R2 ;  /* 0x0000000200027308 */ /* 0x000ee20000002400 */
[----:B------:R-:W-:Y:S02]  /*8d60*/  FSEL R214, R26, -INF , !P4 ;  /* 0xff8000001ad67808 */ /* 0x000fe40006000000 */
[----:B------:R-:W-:Y:S02]  /*8d70*/  FSEL R165, R24, -INF , !P5 ;  /* 0xff80000018a57808 */ /* 0x000fe40006800000 */
[C---:B------:R-:W-:Y:S02]  /*8d80*/  ISETP.GE.AND P4, PT, R0.reuse, R207, PT ;  /* 0x000000cf0000720c */ /* 0x040fe40003f86270 */
[C---:B------:R-:W-:Y:S02]  /*8d90*/  ISETP.LT.OR P5, PT, R0.reuse, R206, P3 ;  /* 0x000000ce0000720c */ /* 0x040fe40001fa1670 */
[----:B------:R-:W-:-:S02]  /*8da0*/  ISETP.LT.OR P3, PT, R0, R205, P2 ;  /* 0x000000cd0000720c */ /* 0x000fc40001761670 */
[C---:B------:R-:W-:Y:S02]  /*8db0*/  ISETP.LT.OR P2, PT, R0.reuse, R204, P1 ;  /* 0x000000cc0000720c */ /* 0x040fe40000f41670 */
[----:B------:R-:W-:Y:S02]  /*8dc0*/  ISETP.LT.OR P1, PT, R0, R203, P4 ;  /* 0x000000cb0000720c */ /* 0x000fe40002721670 */
[----:B-1----:R-:W-:Y:S02]  /*8dd0*/  FSEL R181, R3, -INF , !P0 ;  /* 0xff80000003b57808 */ /* 0x002fe40004000000 */
[----:B------:R-:W-:Y:S02]  /*8de0*/  ISETP.NE.AND P0, PT, R229, RZ, PT ;  /* 0x000000ffe500720c */ /* 0x000fe40003f05270 */
[----:B------:R-:W-:Y:S02]  /*8df0*/  FSEL R173, R25, -INF , !P5 ;  /* 0xff80000019ad7808 */ /* 0x000fe40006800000 */
[----:B------:R-:W-:-:S02]  /*8e00*/  FSEL R213, R27, -INF , !P3 ;  /* 0xff8000001bd57808 */ /* 0x000fc40005800000 */
[----:B--2---:R-:W-:Y:S02]  /*8e10*/  FSEL R177, R4, -INF , !P2 ;  /* 0xff80000004b17808 */ /* 0x004fe40005000000 */
[----:B---3--:R-:W-:Y:S01]  /*8e20*/  FSEL R182, R2, -INF , !P1 ;  /* 0xff80000002b67808 */ /* 0x008fe20004800000 */
[----:B------:R-:W-:Y:S05]  /*8e30*/  @!P6 BRA `(.L_x_1917) ;  /* 0x000003100000e947 */ /* 0x000fea0003800000 */
[----:B------:R-:W-:Y:S01]  /*8e40*/  IADD3 R0, R230, -0x3, RZ ;  /* 0xfffffffde6007810 */ /* 0x000fe20007ffe0ff */
[----:B------:R-:W-:Y:S01]  /*8e50*/  @!P0 IMAD.MOV.U32 R7, RZ, RZ, c[0x0][0x19c] ;  /* 0x00006700ff078624 */ /* 0x000fe200078e00ff */
[----:B------:R1:W-:Y:S01]  /*8e60*/  @P0 STS.128 [R211+0x4000], RZ ;  /* 0x004000ffd3000388 */ /* 0x0003e20000000c00 */
[----:B------:R-:W-:Y:S01]  /*8e70*/  BSSY B0, `(.L_x_1918) ;  /* 0x000002c000007945 */ /* 0x000fe20003800000 */
[----:B------:R-:W-:Y:S01]  /*8e80*/  SHF.R.S32.HI R2, RZ, 0x1f, R0 ;  /* 0x0000001fff027819 */ /* 0x000fe20000011400 */
[----:B------:R-:W-:-:S04]  /*8e90*/  IMAD.WIDE.U32 R4, R0, c[0x0][0x198], RZ ;  /* 0x0000660000047a25 */ /* 0x000fc800078e00ff */
[----:B------:R-:W-:-:S04]  /*8ea0*/  IMAD R2, R2, c[0x0][0x198], RZ ;  /* 0x0000660002027a24 */ /* 0x000fc800078e02ff */
[----:B------:R-:W-:Y:S01]  /*8eb0*/  IMAD R0, R0, c[0x0][0x19c], R2 ;  /* 0x0000670000007a24 */ /* 0x000fe200078e0202 */
[----:B------:R-:W-:-:S03]  /*8ec0*/  LEA R2, P1, R4, R236, 0x6 ;  /* 0x000000ec04027211 */ /* 0x000fc600078230ff */
[----:B------:R-:W-:Y:S01]  /*8ed0*/  IMAD.IADD R3, R5, 0x1, R0 ;  /* 0x0000000105037824 */ /* 0x000fe200078e0200 */
[-C--:B------:R-:W-:Y:S02]  /*8ee0*/  @!P0 IADD3 R0, P5, R233, R2.reuse, RZ ;  /* 0x00000002e9008210 */ /* 0x080fe40007fbe0ff */
[----:B------:R-:W-:Y:S02]  /*8ef0*/  @!P0 LEA R5, P4, R231, R2, 0x5 ;  /* 0x00000002e7058211 */ /* 0x000fe400078828ff */
[----:B------:R-:W-:Y:S02]  /*8f00*/  LEA.HI.X R3, R4, R235, R3, 0x6, P1 ;  /* 0x000000eb04037211 */ /* 0x000fe400008f3403 */
[----:B------:R-:W-:Y:S02]  /*8f10*/  @!P0 LEA R8, P3, R2, c[0x0][0x168], 0x1 ;  /* 0x00005a0002088a11 */ /* 0x000fe400078608ff */
[----:B------:R-:W-:Y:S01]  /*8f20*/  @!P0 LEA R6, P2, R0, c[0x0][0x168], 0x1 ;  /* 0x00005a0000068a11 */ /* 0x000fe200078408ff */
[----:B------:R-:W-:Y:S01]  /*8f30*/  @!P0 IMAD.X R11, R232, 0x1, R3, P5 ;  /* 0x00000001e80b8824 */ /* 0x000fe200028e0603 */
        /* <DEDUP_REMOVED lines=31> */
.L_x_1919:
[----:B------:R-:W-:Y:S05]  /*9130*/  BSYNC B0 ;  /* 0x0000000000007941 */ /* 0x000fea0003800000 */
.L_x_1918:
[----:B------:R-:W0:Y:S02]  /*9140*/  LDGDEPBAR ;  /* 0x00000000000079af */ /* 0x000e240000000000 */
.L_x_1917:
[----:B------:R-:W-:Y:S01]  /*9150*/  FMNMX.FTZ R0, R73, R48, !PT ;  /* 0x0000003049007209 */ /* 0x000fe20007810000 */
[----:B------:R-:W-:Y:S03]  /*9160*/  LDSM.16.MT88.4 R12, [R189+0x6000] ;  /* 0x00600000bd0c783b */ /* 0x000fe60000004200 */
[----:B-1----:R-:W-:Y:S01]  /*9170*/  FMNMX.FTZ R2, R57, R0, !PT ;  /* 0x0000000039027209 */ /* 0x002fe20007810000 */
        /* <DEDUP_REMOVED lines=46> */
[----:B------:R-:W-:Y:S01]  /*9460*/  FMNMX.FTZ R2, R72, R59, !PT ;  /* 0x0000003b48027209 */ /* 0x000fe20007810000 */
[----:B------:R-:W2:Y:S01]  /*9470*/  SHFL.BFLY PT, R7, R3, 0x2, 0x1f ;  /* 0x0c401f0003077f89 */ /* 0x000ea200000e0000 */
[----:B------:R-:W-:Y:S02]  /*9480*/  FMNMX.FTZ R4, R186, R4, !PT ;  /* 0x00000004ba047209 */ /* 0x000fe40007810000 */
[----:B------:R-:W-:-:S02]  /*9490*/  FMNMX.FTZ R2, R65, R2, !PT ;  /* 0x0000000241027209 */ /* 0x000fc40007810000 */
[----:B------:R-:W-:Y:S02]  /*94a0*/  FMNMX.FTZ R4, R183, R4, !PT ;  /* 0x00000004b7047209 */ /* 0x000fe40007810000 */
[----:B------:R-:W-:Y:S02]  /*94b0*/  FMNMX.FTZ R5, R64, R2, !PT ;  /* 0x0000000240057209 */ /* 0x000fe40007810000 */
[----:B------:R-:W-:Y:S02]  /*94c0*/  FMNMX.FTZ R4, R181, R4, !PT ;  /* 0x00000004b5047209 */ /* 0x000fe40007810000 */
[----:B------:R-:W-:Y:S02]  /*94d0*/  FMNMX.FTZ R5, R74, R5, !PT ;  /* 0x000000054a057209 */ /* 0x000fe40007810000 */
[----:B------:R-:W-:Y:S02]  /*94e0*/  FMNMX.FTZ R4, R182, R4, !PT ;  /* 0x00000004b6047209 */ /* 0x000fe40007810000 */
        /* <DEDUP_REMOVED lines=39> */
[----:B--2---:R-:W-:-:S07]  /*9760*/  FFMA.FTZ R5, R36, c[0x0][0x23c], -R3 ;  /* 0x00008f0024057a23 */ /* 0x004fce0000010803 */
        /* <DEDUP_REMOVED lines=32> */
[-C--:B------:R-:W-:Y:S01]  /*9970*/  FMUL.FTZ R120, R120, R78.reuse ;  /* 0x0000004e78787220 */ /* 0x080fe20000410000 */
        /* <DEDUP_REMOVED lines=68> */
[----:B------:R-:W-:-:S02]  /*9dc0*/  FMUL.FTZ R92, R92, R76 ;  /* 0x0000004c5c5c7220 */ /* 0x000fc40000410000 */
[----:B------:R-:W-:Y:S02]  /*9dd0*/  FMUL.FTZ R93, R93, R76 ;  /* 0x0000004c5d5d7220 */ /* 0x000fe40000410000 */
[----:B--2---:R-:W-:Y:S02]  /*9de0*/  FFMA.FTZ R9, R146, c[0x0][0x23c], -R0 ;  /* 0x00008f0092097a23 */ /* 0x004fe40000010800 */
[-C--:B---3--:R-:W-:Y:S01]  /*9df0*/  FMUL.FTZ R82, R82, R11.reuse ;  /* 0x0000000b52527220 */ /* 0x088fe20000410000 */
[----:B------:R-:W-:Y:S01]  /*9e00*/  HMMA.16816.F32.BF16 R52, R4, R26, R120 ;  /* 0x0000001a0434723c */ /* 0x000fe20000041878 */
[----:B------:R1:W-:Y:S01]  /*9e10*/  MUFU.EX2 R236, R9 ;  /* 0x0000000900ec7308 */ /* 0x0003e20000000800 */
[-C--:B------:R-:W-:Y:S02]  /*9e20*/  FMUL.FTZ R83, R83, R11.reuse ;  /* 0x0000000b53537220 */ /* 0x080fe40000410000 */
[-C--:B------:R-:W-:Y:S02]  /*9e30*/  FMUL.FTZ R94, R94, R11.reuse ;  /* 0x0000000b5e5e7220 */ /* 0x080fe40000410000 */
[----:B------:R-:W-:-:S02]  /*9e40*/  FMUL.FTZ R95, R95, R11 ;  /* 0x0000000b5f5f7220 */ /* 0x000fc40000410000 */
[C---:B------:R-:W-:Y:S01]  /*9e50*/  HMMA.16816.F32.BF16 R48, R4.reuse, R28, R132 ;  /* 0x0000001c0430723c */ /* 0x040fe20000041884 */
[-C--:B------:R-:W-:Y:S02]  /*9e60*/  FMUL.FTZ R96, R96, R76.reuse ;  /* 0x0000004c60607220 */ /* 0x080fe40000410000 */
[-C--:B------:R-:W-:Y:S02]  /*9e70*/  FMUL.FTZ R97, R97, R76.reuse ;  /* 0x0000004c61617220 */ /* 0x080fe40000410000 */
[-C--:B------:R-:W-:Y:S02]  /*9e80*/  FMUL.FTZ R98, R98, R11.reuse ;  /* 0x0000000b62627220 */ /* 0x080fe40000410000 */
[----:B------:R-:W-:Y:S01]  /*9e90*/  FMUL.FTZ R99, R99, R11 ;  /* 0x0000000b63637220 */ /* 0x000fe20000410000 */
[----:B------:R-:W-:Y:S01]  /*9ea0*/  HMMA.16816.F32.BF16 R40, R4, R30, R136 ;  /* 0x0000001e0428723c */ /* 0x000fe20000041888 */
[----:B-1----:R-:W-:Y:S02]  /*9eb0*/  FFMA.FTZ R9, R75, c[0x0][0x23c], -R3 ;  /* 0x00008f004b097a23 */ /* 0x002fe40000010803 */
[----:B------:R-:W-:-:S02]  /*9ec0*/  FMUL.FTZ R108, R108, R76 ;  /* 0x0000004c6c6c7220 */ /* 0x000fc40000410000 */
[----:B------:R1:W-:Y:S01]  /*9ed0*/  MUFU.EX2 R234, R9 ;  /* 0x0000000900ea7308 */ /* 0x0003e20000000800 */
[-C--:B------:R-:W-:Y:S01]  /*9ee0*/  FMUL.FTZ R109, R109, R76.reuse ;  /* 0x0000004c6d6d7220 */ /* 0x080fe20000410000 */
[----:B------:R-:W-:Y:S01]  /*9ef0*/  F2FP.BF16.PACK_AB R4, R88, R91 ;  /* 0x0000005b5804723e */ /* 0x000fe200000010ff */
[----:B------:R-:W-:Y:S01]  /*9f00*/  FMUL.FTZ R110, R110, R11 ;  /* 0x0000000b6e6e7220 */ /* 0x000fe20000410000 */
[----:B------:R-:W-:Y:S01]  /*9f10*/  F2FP.BF16.PACK_AB R5, R244, R245 ;  /* 0x000000f5f405723e */ /* 0x000fe200000010ff */
[----:B------:R-:W-:Y:S01]  /*9f20*/  FMUL.FTZ R111, R111, R11 ;  /* 0x0000000b6f6f7220 */ /* 0x000fe20000410000 */
[----:B------:R-:W-:Y:S01]  /*9f30*/  F2FP.BF16.PACK_AB R6, R106, R101 ;  /* 0x000000656a06723e */ /* 0x000fe200000010ff */
[-C--:B------:R-:W-:Y:S01]  /*9f40*/  FMUL.FTZ R112, R112, R76.reuse ;  /* 0x0000004c70707220 */ /* 0x080fe20000410000 */
[----:B------:R-:W-:Y:S01]  /*9f50*/  F2FP.BF16.PACK_AB R7, R238, R239 ;  /* 0x000000efee07723e */ /* 0x000fe200000010ff */
[----:B------:R-:W-:Y:S02]  /*9f60*/  FMUL.FTZ R113, R113, R76 ;  /* 0x0000004c71717220 */ /* 0x000fe40000410000 */
[----:B------:R-:W-:-:S02]  /*9f70*/  FMUL.FTZ R114, R114, R11 ;  /* 0x0000000b72727220 */ /* 0x000fc40000410000 */
[-C--:B------:R-:W-:Y:S02]  /*9f80*/  FMUL.FTZ R115, R115, R11.reuse ;  /* 0x0000000b73737220 */ /* 0x080fe40000410000 */
[-C--:B------:R-:W-:Y:S01]  /*9f90*/  FMUL.FTZ R124, R124, R76.reuse ;  /* 0x0000004c7c7c7220 */ /* 0x080fe20000410000 */
[C---:B------:R-:W-:Y:S01]  /*9fa0*/  HMMA.16816.F32.BF16 R44, R4.reuse, R12, R80 ;  /* 0x0000000c042c723c */ /* 0x040fe20000041850 */
[--C-:B-1----:R-:W-:Y:S02]  /*9fb0*/  FFMA.FTZ R9, R17, c[0x0][0x23c], -R3.reuse ;  /* 0x00008f0011097a23 */ /* 0x102fe40000010803 */
[-C--:B------:R-:W-:Y:S02]  /*9fc0*/  FMUL.FTZ R125, R125, R76.reuse ;  /* 0x0000004c7d7d7220 */ /* 0x080fe40000410000 */
[----:B------:R1:W-:Y:S01]  /*9fd0*/  MUFU.EX2 R233, R9 ;  /* 0x0000000900e97308 */ /* 0x0003e20000000800 */
[-C--:B------:R-:W-:Y:S02]  /*9fe0*/  FMUL.FTZ R126, R126, R11.reuse ;  /* 0x0000000b7e7e7220 */ /* 0x080fe40000410000 */
[----:B------:R-:W-:Y:S01]  /*9ff0*/  FMUL.FTZ R127, R127, R11 ;  /* 0x0000000b7f7f7220 */ /* 0x000fe20000410000 */
[----:B------:R-:W-:Y:S01]  /*a000*/  HMMA.16816.F32.BF16 R36, R4, R14, R92 ;  /* 0x0000000e0424723c */ /* 0x000fe2000004185c */
[----:B------:R-:W-:Y:S01]  /*a010*/  FFMA.FTZ R10, R79, c[0x0][0x23c], -R3 ;  /* 0x00008f004f0a7a23 */ /* 0x000fe20000010803 */
[----:B------:R-:W-:Y:S01]  /*a020*/  LDSM.16.MT88.4 R12, [R191+0x6800] ;  /* 0x00680000bf0c783b */ /* 0x000fe20000004200 */
[----:B------:R-:W-:-:S02]  /*a030*/  FMUL.FTZ R128, R128, R76 ;  /* 0x0000004c80807220 */ /* 0x000fc40000410000 */
[----:B------:R2:W3:Y:S01]  /*a040*/  MUFU.EX2 R237, R10 ;  /* 0x0000000a00ed7308 */ /* 0x0004e20000000800 */
[-C--:B------:R-:W-:Y:S01]  /*a050*/  FMUL.FTZ R129, R129, R76.reuse ;  /* 0x0000004c81817220 */ /* 0x080fe20000410000 */
[----:B------:R-:W-:Y:S01]  /*a060*/  LDSM.16.MT88.4 R92, [R189+0x7800] ;  /* 0x00780000bd5c783b */ /* 0x000fe20000004200 */
[C---:B------:R-:W-:Y:S01]  /*a070*/  HMMA.16816.F32.BF16 R32, R4.reuse, R20, R96 ;  /* 0x000000140420723c */ /* 0x040fe20000041860 */
[-C--:B------:R-:W-:Y:S02]  /*a080*/  FMUL.FTZ R130, R130, R11.reuse ;  /* 0x0000000b82827220 */ /* 0x080fe40000410000 */
[----:B------:R-:W-:Y:S02]  /*a090*/  FMUL.FTZ R131, R131, R11 ;  /* 0x0000000b83837220 */ /* 0x000fe40000410000 */
[----:B-1----:R-:W-:Y:S02]  /*a0a0*/  FFMA.FTZ R9, R147, c[0x0][0x23c], -R2 ;  /* 0x00008f0093097a23 */ /* 0x002fe40000010802 */
[-C--:B------:R-:W-:Y:S01]  /*a0b0*/  FMUL.FTZ R140, R140, R76.reuse ;  /* 0x0000004c8c8c7220 */ /* 0x080fe20000410000 */
[----:B------:R-:W-:Y:S01]  /*a0c0*/  HMMA.16816.F32.BF16 R108, R4, R22, R108 ;  /* 0x00000016046c723c */ /* 0x000fe2000004186c */
[----:B------:R1:W-:Y:S01]  /*a0d0*/  MUFU.EX2 R229, R9 ;  /* 0x0000000900e57308 */ /* 0x0003e20000000800 */
[----:B------:R-:W-:Y:S01]  /*a0e0*/  LDSM.16.MT88.4 R20, [R190+0x6800] ;  /* 0x00680000be14783b */ /* 0x000fe20000004200 */
[----:B------:R-:W-:-:S02]  /*a0f0*/  FMUL.FTZ R141, R141, R76 ;  /* 0x0000004c8d8d7220 */ /* 0x000fc40000410000 */
[----:B--2---:R-:W-:Y:S02]  /*a100*/  FFMA.FTZ R10, R18, c[0x0][0x23c], -R3 ;  /* 0x00008f00120a7a23 */ /* 0x004fe40000010803 */
[----:B------:R-:W-:Y:S01]  /*a110*/  LDSM.16.MT88.4 R16, [R192+0x6800] ;  /* 0x00680000c010783b */ /* 0x000fe20000004200 */
[----:B------:R-:W-:Y:S01]  /*a120*/  HMMA.16816.F32.BF16 R112, R4, R24, R112 ;  /* 0x000000180470723c */ /* 0x000fe20000041870 */
[----:B------:R2:W4:Y:S01]  /*a130*/  MUFU.EX2 R235, R10 ;  /* 0x0000000a00eb7308 */ /* 0x0005220000000800 */
[-C--:B------:R-:W-:Y:S02]  /*a140*/  FMUL.FTZ R142, R142, R11.reuse ;  /* 0x0000000b8e8e7220 */ /* 0x080fe40000410000 */
[----:B------:R-:W-:-:S04]  /*a150*/  FMUL.FTZ R143, R143, R11 ;  /* 0x0000000b8f8f7220 */ /* 0x000fc80000410000 */
        /* <DEDUP_REMOVED lines=97> */
[C---:B-----5:R-:W-:Y:S01]  /*a770*/  HMMA.16816.F32.BF16 R48, R4.reuse, R12, R48 ;  /* 0x0000000c0430723c */ /* 0x060fe20000041830 */
[--C-:B-1----:R-:W-:Y:S01]  /*a780*/  FFMA.FTZ R9, R165, c[0x0][0x23c], -R0.reuse ;  /* 0x00008f00a5097a23 */ /* 0x102fe20000010800 */
[----:B------:R-:W-:Y:S01]  /*a790*/  MOV R165, R102 ;  /* 0x0000006600a57202 */ /* 0x000fe20000000f00 */
[----:B------:R-:W-:Y:S01]  /*a7a0*/  FFMA.FTZ R0, R173, c[0x0][0x23c], -R0 ;  /* 0x00008f00ad007a23 */ /* 0x000fe20000010800 */
[----:B------:R-:W-:Y:S01]  /*a7b0*/  MOV R173, R91 ;  /* 0x0000005b00ad7202 */ /* 0x000fe20000000f00 */
        /* <DEDUP_REMOVED lines=81> */
[----:B-1----:R-:W-:Y:S01]  /*acd0*/  FFMA.FTZ R0, R213, c[0x0][0x23c], -R8 ;  /* 0x00008f00d5007a23 */ /* 0x002fe20000010808 */
[----:B------:R-:W-:-:S03]  /*ace0*/  MOV R213, R184 ;  /* 0x000000b800d57202 */ /* 0x000fc60000000f00 */
        /* <DEDUP_REMOVED lines=69> */
[----:B------:R-:W-:Y:S01]  /*b140*/  IMAD.WIDE.U32 R6, R161, c[0x0][0x1a0], RZ ;  /* 0x00006800a1067a25 */ /* 0x000fe200078e00ff */
[----:B------:R-:W-:Y:S01]  /*b150*/  MOV R169, c[0x0][0x1a0] ;  /* 0x0000680000a97a02 */ /* 0x000fe20000000f00 */
[----:B------:R-:W-:Y:S01]  /*b160*/  BAR.SYNC.DEFER_BLOCKING 0x0 ;  /* 0x0000000000007b1d */ /* 0x000fe20000010000 */
[----:B------:R-:W-:Y:S01]  /*b170*/  MOV R163, 0x4 ;  /* 0x0000000400a37802 */ /* 0x000fe20000000f00 */
[----:B------:R-:W-:Y:S01]  /*b180*/  IMAD R0, R0, c[0x0][0x1a0], RZ ;  /* 0x0000680000007a24 */ /* 0x000fe200078e02ff */
[----:B------:R-:W-:-:S03]  /*b190*/  SHF.L.U32 R164, R169, 0x4, RZ ;  /* 0x00000004a9a47819 */ /* 0x000fc600000006ff */
[----:B------:R-:W-:-:S05]  /*b1a0*/  IMAD R0, R161, c[0x0][0x1a4], R0 ;  /* 0x00006900a1007a24 */ /* 0x000fca00078e0200 */
[----:B------:R-:W-:Y:S01]  /*b1b0*/  IADD3 R3, R7, R0, RZ ;  /* 0x0000000007037210 */ /* 0x000fe20007ffe0ff */
[----:B------:R-:W-:Y:S01]  /*b1c0*/  @P0 STS.128 [R211+0x6000], RZ ;  /* 0x006000ffd3000388 */ /* 0x000fe20000000c00 */
[----:B--2---:R-:W-:-:S04]  /*b1d0*/  LEA R2, P1, R6, R178, 0x6 ;  /* 0x000000b206027211 */ /* 0x004fc800078230ff */
[-C--:B------:R-:W-:Y:S02]  /*b1e0*/  @!P0 IADD3 R0, P4, R164, R2.reuse, RZ ;  /* 0x00000002a4008210 */ /* 0x080fe40007f9e0ff */
[----:B------:R-:W-:Y:S02]  /*b1f0*/  MOV R164, c[0x0][0x1a0] ;  /* 0x0000680000a47a02 */ /* 0x000fe40000000f00 */
[----:B------:R-:W-:Y:S02]  /*b200*/  @!P0 LEA R4, P2, R169, R2, 0x5 ;  /* 0x00000002a9048211 */ /* 0x000fe400078428ff */
[----:B------:R-:W-:Y:S02]  /*b210*/  SHF.L.U64.HI R163, R164, R163, c[0x0][0x1a4] ;  /* 0x00006900a4a37619 */ /* 0x000fe400000102a3 */
[----:B---3--:R-:W-:Y:S02]  /*b220*/  LEA.HI.X R3, R6, R173, R3, 0x6, P1 ;  /* 0x000000ad06037211 */ /* 0x008fe400008f3403 */
[----:B------:R-:W-:-:S02]  /*b230*/  MOV R164, c[0x0][0x1a4] ;  /* 0x0000690000a47a02 */ /* 0x000fc40000000f00 */
[----:B------:R-:W-:Y:S02]  /*b240*/  @!P0 LEA R8, P3, R0, c[0x0][0x170], 0x1 ;  /* 0x00005c0000088a11 */ /* 0x000fe400078608ff */
[-C--:B------:R-:W-:Y:S02]  /*b250*/  @!P0 LEA.HI.X R7, R169, R3.reuse, R164, 0x5, P2 ;  /* 0x00000003a9078211 */ /* 0x080fe400010f2ca4 */
[----:B------:R-:W-:Y:S02]  /*b260*/  @!P0 IADD3.X R5, R163, R3, RZ, P4, !PT ;  /* 0x00000003a3058210 */ /* 0x000fe400027fe4ff */
[----:B------:R-:W-:Y:S02]  /*b270*/  @!P0 LEA R10, P2, R2, c[0x0][0x170], 0x1 ;  /* 0x00005c00020a8a11 */ /* 0x000fe400078408ff */
[----:B------:R-:W-:Y:S01]  /*b280*/  @!P0 LEA.HI.X R9, R0, c[0x0][0x174], R5, 0x1, P3 ;  /* 0x00005d0000098a11 */ /* 0x000fe200018f0c05 */
[----:B------:R-:W-:Y:S01]  /*b290*/  @!P0 IMAD R0, R164, 0x30, RZ ;  /* 0x00000030a4008824 */ /* 0x000fe200078e02ff */
[--C-:B------:R-:W-:Y:S01]  /*b2a0*/  @!P0 LEA.HI.X R11, R2, c[0x0][0x174], R3.reuse, 0x1, P2 ;  /* 0x00005d00020b8a11 */ /* 0x100fe200010f0c03 */
[----:B------:R-:W-:Y:S01]  /*b2b0*/  @!P0 IMAD.WIDE.U32 R2, R169, 0x30, R2 ;  /* 0x00000030a9028825 */ /* 0x000fe200078e0002 */
[----:B------:R-:W-:-:S03]  /*b2c0*/  @!P0 LEA R6, P1, R4, c[0x0][0x170], 0x1 ;  /* 0x00005c0004068a11 */ /* 0x000fc600078208ff */
[----:B------:R-:W-:Y:S01]  /*b2d0*/  @!PT LDS RZ, [RZ] ;  /* 0x00000000fffff984 */ /* 0x000fe20000000800 */
[----:B------:R-:W-:Y:S01]  /*b2e0*/  @!PT LDS RZ, [RZ] ;  /* 0x00000000fffff984 */ /* 0x000fe20000000800 */
[----:B------:R-:W-:Y:S01]  /*b2f0*/  @!PT LDS RZ, [RZ] ;  /* 0x00000000fffff984 */ /* 0x000fe20000000800 */
[----:B------:R1:W-:Y:S01]  /*b300*/  @!P0 LDGSTS.E.BYPASS.LTC128B.128 [R211+0x6000], [R10.64] ;  /* 0x060000000ad38fae */ /* 0x0003e2000b901d46 */
[----:B------:R-:W-:Y:S02]  /*b310*/  @!P0 LEA.HI.X R7, R4, c[0x0][0x174], R7, 0x1, P1 ;  /* 0x00005d0004078a11 */ /* 0x000fe400008f0c07 */
[----:B------:R-:W-:Y:S01]  /*b320*/  @!P0 IADD3 R0, R0, R3, RZ ;  /* 0x0000000300008210 */ /* 0x000fe20007ffe0ff */
[----:B------:R-:W-:Y:S01]  /*b330*/  @P0 STS.128 [R211+0x6800], RZ ;  /* 0x006800ffd3000388 */ /* 0x000fe20000000c00 */
[----:B------:R-:W-:-:S03]  /*b340*/  @!P0 LEA R4, P1, R2, c[0x0][0x170], 0x1 ;  /* 0x00005c0002048a11 */ /* 0x000fc600078208ff */
[----:B------:R-:W-:Y:S01]  /*b350*/  @!PT LDS RZ, [RZ] ;  /* 0x00000000fffff984 */ /* 0x000fe20000000800 */
[----:B------:R-:W-:Y:S01]  /*b360*/  @!PT LDS RZ, [RZ] ;  /* 0x00000000fffff984 */ /* 0x000fe20000000800 */
[----:B------:R-:W-:Y:S01]  /*b370*/  @!PT LDS RZ, [RZ] ;  /* 0x00000000fffff984 */ /* 0x000fe20000000800 */
[----:B------:R1:W-:Y:S01]  /*b380*/  @!P0 LDGSTS.E.BYPASS.LTC128B.128 [R211+0x6800], [R8.64] ;  /* 0x0680000008d38fae */ /* 0x0003e2000b901d46 */
[----:B------:R-:W-:Y:S02]  /*b390*/  @!P0 LEA.HI.X R5, R2, c[0x0][0x174], R0, 0x1, P1 ;  /* 0x00005d0002058a11 */ /* 0x000fe400008f0c00 */
[----:B------:R-:W-:Y:S01]  /*b3a0*/  ISETP.GT.AND P1, PT, R161, R246, PT ;  /* 0x000000f6a100720c */ /* 0x000fe20003f24270 */
        /* <DEDUP_REMOVED lines=11> */
[----:B------:R-:W2:Y:S04]  /*b460*/  LDSM.16.M88.4 R36, [R188+0x4000] ;  /* 0x00400000bc24783b */ /* 0x000ea80000000200 */
[----:B------:R-:W3:Y:S04]  /*b470*/  LDSM.16.M88.4 R28, [R195+0x2000] ;  /* 0x00200000c31c783b */ /* 0x000ee80000000200 */
[----:B------:R-:W-:Y:S04]  /*b480*/  LDSM.16.M88.4 R24, [R198] ;  /* 0x00000000c618783b */ /* 0x000fe80000000200 */
[----:B------:R-:W4:Y:S04]  /*b490*/  LDSM.16.M88.4 R40, [R194+0x4000] ;  /* 0x00400000c228783b */ /* 0x000f280000000200 */
[----:B------:R-:W5:Y:S04]  /*b4a0*/  LDSM.16.M88.4 R20, [R198+0x2000] ;  /* 0x00200000c614783b */ /* 0x000f680000000200 */
[----:B------:R-:W-:Y:S04]  /*b4b0*/  LDSM.16.M88.4 R44, [R199] ;  /* 0x00000000c72c783b */ /* 0x000fe80000000200 */
[----:B------:R-:W4:Y:S04]  /*b4c0*/  LDSM.16.M88.4 R16, [R196] ;  /* 0x00000000c410783b */ /* 0x000f280000000200 */
[----:B------:R-:W5:Y:S04]  /*b4d0*/  LDSM.16.M88.4 R12, [R196+0x2000] ;  /* 0x00200000c40c783b */ /* 0x000f680000000200 */
[----:B------:R-:W-:Y:S04]  /*b4e0*/  LDSM.16.M88.4 R48, [R193] ;  /* 0x00000000c130783b */ /* 0x000fe80000000200 */
[----:B-1----:R-:W1:Y:S01]  /*b4f0*/  LDSM.16.M88.4 R8, [R197] ;  /* 0x00000000c508783b */ /* 0x002e620000000200 */
[-C--:B--2---:R-:W-:Y:S03]  /*b500*/  HMMA.16816.F32.BF16 R4, R32, R36.reuse, RZ ;  /* 0x000000242004723c */ /* 0x084fe600000418ff */
[----:B------:R-:W0:Y:S05]  /*b510*/  LDGDEPBAR ;  /* 0x00000000000079af */ /* 0x000e2a0000000000 */
[----:B---3--:R-:W-:Y:S08]  /*b520*/  HMMA.16816.F32.BF16 R52, R28, R36, RZ ;  /* 0x000000241c34723c */ /* 0x008ff000000418ff */
[----:B------:R-:W-:Y:S08]  /*b530*/  HMMA.16816.F32.BF16 R60, R32, R38, RZ ;  /* 0x00000026203c723c */ /* 0x000ff000000418ff */
[-C--:B----4-:R-:W-:Y:S01]  /*b540*/  HMMA.16816.F32.BF16 R56, R24, R40.reuse, R4 ;  /* 0x000000281838723c */ /* 0x090fe20000041804 */
[----:B------:R-:W-:Y:S07]  /*b550*/  LDSM.16.M88.4 R4, [R197+0x2000] ;  /* 0x00200000c504783b */ /* 0x000fee0000000200 */
[----:B-----5:R-:W-:Y:S08]  /*b560*/  HMMA.16816.F32.BF16 R52, R20, R40, R52 ;  /* 0x000000281434723c */ /* 0x020ff00000041834 */
[----:B------:R-:W-:Y:S01]  /*b570*/  HMMA.16816.F32.BF16 R68, R28, R38, RZ ;  /* 0x000000261c44723c */ /* 0x000fe200000418ff */
[----:B------:R-:W-:Y:S07]  /*b580*/  LDSM.16.M88.4 R36, [R194+0x4800] ;  /* 0x00480000c224783b */ /* 0x000fee0000000200 */
[----:B------:R-:W-:Y:S01]  /*b590*/  HMMA.16816.F32.BF16 R64, R16, R44, R56 ;  /* 0x0000002c1040723c */ /* 0x000fe20000041838 */
[----:B------:R-:W2:Y:S07]  /*b5a0*/  LDSM.16.M88.4 R56, [R188+0x4800] ;  /* 0x00480000bc38783b */ /* 0x000eae0000000200 */
[----:B------:R-:W-:Y:S08]  /*b5b0*/  HMMA.16816.F32.BF16 R60, R24, R42, R60 ;  /* 0x0000002a183c723c */ /* 0x000ff0000004183c */
[----:B------:R-:W-:Y:S08]  /*b5c0*/  HMMA.16816.F32.BF16 R52, R12, R44, R52 ;  /* 0x0000002c0c34723c */ /* 0x000ff00000041834 */
[----:B------:R-:W-:Y:S08]  /*b5d0*/  HMMA.16816.F32.BF16 R68, R20, R42, R68 ;  /* 0x0000002a1444723c */ /* 0x000ff00000041844 */
[----:B-1----:R-:W-:Y:S08]  /*b5e0*/  HMMA.16816.F32.BF16 R72, R8, R48, R64 ;  /* 0x000000300848723c */ /* 0x002ff00000041840 */
[----:B------:R-:W-:Y:S08]  /*b5f0*/  HMMA.16816.F32.BF16 R60, R16, R46, R60 ;  /* 0x0000002e103c723c */ /* 0x000ff0000004183c */
[-C--:B--2---:R-:W-:Y:S08]  /*b600*/  HMMA.16816.F32.BF16 R64, R32, R56.reuse, RZ ;  /* 0x000000382040723c */ /* 0x084ff000000418ff */
        /* <DEDUP_REMOVED lines=142> */
[----:B------:R-:W1:Y:S01]  /*bef0*/  MUFU.TANH R60, R60 ;  /* 0x0000003c003c7308 */ /* 0x000e620000002400 */
[----:B------:R-:W-:Y:S02]  /*bf00*/  FMUL.FTZ R69, R69, c[0x0][0x2ec] ;  /* 0x0000bb0045457a20 */ /* 0x000fe40000410000 */
[----:B------:R-:W-:-:S02]  /*bf10*/  FMUL.FTZ R70, R70, c[0x0][0x2ec] ;  /* 0x0000bb0046467a20 */ /* 0x000fc40000410000 */
[----:B------:R-:W-:Y:S01]  /*bf20*/  FMUL.FTZ R71, R71, c[0x0][0x2ec] ;  /* 0x0000bb0047477a20 */ /* 0x000fe20000410000 */
[----:B------:R-:W-:Y:S02]  /*bf30*/  HMMA.16816.F32.BF16 R12, R12, R46, R40 ;  /* 0x0000002e0c0c723c */ /* 0x000fe40000041828 */
[----:B------:R-:W1:Y:S06]  /*bf40*/  MUFU.TANH R61, R61 ;  /* 0x0000003d003d7308 */ /* 0x000e6c0000002400 */
[-C--:B--2---:R-:W-:Y:S02]  /*bf50*/  HMMA.16816.F32.BF16 R32, R8, R36.reuse, R52 ;  /* 0x000000240820723c */ /* 0x084fe40000041834 */
[----:B------:R-:W2:Y:S06]  /*bf60*/  MUFU.TANH R62, R62 ;  /* 0x0000003e003e7308 */ /* 0x000eac0000002400 */
[----:B------:R-:W-:Y:S02]  /*bf70*/  HMMA.16816.F32.BF16 R20, R4, R36, R28 ;  /* 0x000000240414723c */ /* 0x000fe4000004181c */
[----:B------:R-:W1:Y:S06]  /*bf80*/  MUFU.TANH R63, R63 ;  /* 0x0000003f003f7308 */ /* 0x000e6c0000002400 */
        /* <DEDUP_REMOVED lines=40> */
[----:B--234-:R-:W2:Y:S04]  /*c210*/  LDL.64 R180, [R1+0x10] ;  /* 0x0000100001b47983 */ /* 0x01cea80000100a00 */
[----:B------:R-:W3:Y:S01]  /*c220*/  LDL.64 R214, [R1] ;  /* 0x0000000001d67983 */ /* 0x000ee20000100a00 */
[----:B------:R-:W-:Y:S01]  /*c230*/  IADD3 R0, R230, -0x4, RZ ;  /* 0xfffffffce6007810 */ /* 0x000fe20007ffe0ff */
[----:B------:R-:W-:Y:S01]  /*c240*/  IMAD.MOV.U32 R187, RZ, RZ, c[0x0][0x198] ;  /* 0x00006600ffbb7624 */ /* 0x000fe200078e00ff */
[----:B------:R-:W-:Y:S01]  /*c250*/  BSSY B0, `(.L_x_1921) ;  /* 0x0000032000007945 */ /* 0x000fe20003800000 */
[----:B-1----:R-:W-:Y:S01]  /*c260*/  @!P0 IMAD.MOV.U32 R7, RZ, RZ, c[0x0][0x19c] ;  /* 0x00006700ff078624 */ /* 0x002fe200078e00ff */
[----:B------:R-:W-:Y:S01]  /*c270*/  SHF.R.S32.HI R2, RZ, 0x1f, R0 ;  /* 0x0000001fff027819 */ /* 0x000fe20000011400 */
[----:B------:R-:W-:Y:S01]  /*c280*/  IMAD.WIDE.U32 R4, R0, c[0x0][0x198], RZ ;  /* 0x0000660000047a25 */ /* 0x000fe200078e00ff */
[----:B------:R1:W-:Y:S03]  /*c290*/  @P0 STS.128 [R211+0x4000], RZ ;  /* 0x004000ffd3000388 */ /* 0x0003e60000000c00 */
[----:B------:R-:W-:-:S02]  /*c2a0*/  IMAD R2, R2, c[0x0][0x198], RZ ;  /* 0x0000660002027a24 */ /* 0x000fc400078e02ff */
[----:B------:R-:W-:Y:S02]  /*c2b0*/  IMAD.SHL.U32 R185, R187, 0x10, RZ ;  /* 0x00000010bbb97824 */ /* 0x000fe400078e00ff */
[----:B------:R-:W-:-:S04]  /*c2c0*/  IMAD R0, R0, c[0x0][0x19c], R2 ;  /* 0x0000670000007a24 */ /* 0x000fc800078e0202 */
[----:B------:R-:W-:Y:S01]  /*c2d0*/  IMAD.IADD R3, R5, 0x1, R0 ;  /* 0x0000000105037824 */ /* 0x000fe200078e0200 */
[----:B--2---:R-:W-:Y:S01]  /*c2e0*/  LEA R2, P1, R4, R180, 0x6 ;  /* 0x000000b404027211 */ /* 0x004fe200078230ff */
[----:B------:R-:W-:-:S03]  /*c2f0*/  IMAD.MOV.U32 R180, RZ, RZ, c[0x0][0x198] ;  /* 0x00006600ffb47624 */ /* 0x000fc600078e00ff */
[-C--:B------:R-:W-:Y:S01]  /*c300*/  @!P0 IADD3 R0, P5, R185, R2.reuse, RZ ;  /* 0x00000002b9008210 */ /* 0x080fe20007fbe0ff */
[----:B------:R-:W-:Y:S01]  /*c310*/  IMAD.MOV.U32 R185, RZ, RZ, 0x4 ;  /* 0x00000004ffb97424 */ /* 0x000fe200078e00ff */
[----:B---3--:R-:W-:Y:S02]  /*c320*/  LEA.HI.X R3, R4, R215, R3, 0x6, P1 ;  /* 0x000000d704037211 */ /* 0x008fe400008f3403 */
[----:B------:R-:W-:Y:S02]  /*c330*/  @!P0 LEA R5, P4, R187, R2, 0x5 ;  /* 0x00000002bb058211 */ /* 0x000fe400078828ff */
[----:B------:R-:W-:Y:S02]  /*c340*/  SHF.L.U64.HI R185, R180, R185, c[0x0][0x19c] ;  /* 0x00006700b4b97619 */ /* 0x000fe400000102b9 */
        /* <DEDUP_REMOVED lines=34> */
.L_x_1922:
[----:B------:R-:W-:Y:S05]  /*c570*/  BSYNC B0 ;  /* 0x0000000000007941 */ /* 0x000fea0003800000 */
.L_x_1921:
[----:B------:R-:W0:Y:S02]  /*c580*/  LDGDEPBAR ;  /* 0x00000000000079af */ /* 0x000e240000000000 */
.L_x_1920:
[----:B--234-:R-:W2:Y:S02]  /*c590*/  S2R R0, SR_TID.X ;  /* 0x0000000000007919 */ /* 0x01cea40000002100 */
[----:B--2---:R-:W-:-:S05]  /*c5a0*/  IMAD.SHL.U32 R0, R0, 0x2, RZ ;  /* 0x0000000200007824 */ /* 0x004fca00078e00ff */
[----:B------:R-:W-:-:S05]  /*c5b0*/  LOP3.LUT R0, R0, 0x6, RZ, 0xc0, !PT ;  /* 0x0000000600007812 */ /* 0x000fca00078ec0ff */
[----:B------:R-:W-:-:S05]  /*c5c0*/  IMAD R0, R161, 0x40, R0 ;  /* 0x00000040a1007824 */ /* 0x000fca00078e0200 */
[C---:B------:R-:W-:Y:S02]  /*c5d0*/  ISETP.GE.AND P0, PT, R0.reuse, R210, PT ;  /* 0x000000d20000720c */ /* 0x040fe40003f06270 */
[C---:B-1----:R-:W-:Y:S02]  /*c5e0*/  IADD3 R2, R0.reuse, 0x1, RZ ;  /* 0x0000000100027810 */ /* 0x042fe40007ffe0ff */
[----:B------:R-:W-:Y:S02]  /*c5f0*/  ISETP.LT.OR P4, PT, R0, R206, P0 ;  /* 0x000000ce0000720c */ /* 0x000fe40000781670 */
        /* <DEDUP_REMOVED lines=8> */
[----:B------:R-:W-:-:S02]  /*c680*/  ISETP.GE.AND P1, PT, R0, R209, PT ;  /* 0x000000d10000720c */ /* 0x000fc40003f26270 */
[C---:B------:R-:W-:Y:S02]  /*c690*/  ISETP.GE.AND P0, PT, R0.reuse, R208, PT ;  /* 0x000000d00000720c */ /* 0x040fe40003f06270 */
[----:B------:R-:W-:Y:S02]  /*c6a0*/  P2R R4, PR, RZ, 0x8 ;  /* 0x00000008ff047803 */ /* 0x000fe40000000000 */
[----:B------:R-:W-:Y:S02]  /*c6b0*/  P2R R6, PR, RZ, 0x4 ;  /* 0x00000004ff067803 */ /* 0x000fe40000000000 */
[C---:B------:R-:W-:Y:S02]  /*c6c0*/  ISETP.GE.AND P2, PT, R0.reuse, R207, PT ;  /* 0x000000cf0000720c */ /* 0x040fe40003f46270 */
[C---:B------:R-:W-:Y:S02]  /*c6d0*/  ISETP.LT.OR P3, PT, R0.reuse, R205, P1 ;  /* 0x000000cd0000720c */ /* 0x040fe40000f61670 */
[----:B------:R-:W-:-:S02]  /*c6e0*/  IADD3 R2, R0, 0x8, RZ ;  /* 0x0000000800027810 */ /* 0x000fc40007ffe0ff */
[C---:B------:R-:W-:Y:S02]  /*c6f0*/  ISETP.LT.OR P1, PT, R0.reuse, R204, P0 ;  /* 0x000000cc0000720c */ /* 0x040fe40000721670 */
[----:B------:R-:W-:Y:S02]  /*c700*/  ISETP.LT.OR P0, PT, R0, R203, P2 ;  /* 0x000000cb0000720c */ /* 0x000fe40001701670 */
[----:B------:R-:W-:Y:S02]  /*c710*/  FSEL R14, R173, -INF , !P1 ;  /* 0xff800000ad0e7808 */ /* 0x000fe40004800000 */
[C---:B------:R-:W-:Y:S02]  /*c720*/  ISETP.GE.AND P2, PT, R2.reuse, R209, PT ;  /* 0x000000d10200720c */ /* 0x040fe40003f46270 */
[----:B------:R-:W-:Y:S02]  /*c730*/  ISETP.GE.AND P1, PT, R2, R208, PT ;  /* 0x000000d00200720c */ /* 0x000fe40003f26270 */
[----:B------:R-:W-:-:S02]  /*c740*/  FSEL R32, R176, -INF , !P3 ;  /* 0xff800000b0207808 */ /* 0x000fc40005800000 */
[----:B------:R-:W-:Y:S02]  /*c750*/  FSEL R22, R178, -INF , !P5 ;  /* 0xff800000b2167808 */ /* 0x000fe40006800000 */
[----:B------:R-:W-:Y:S02]  /*c760*/  P2R R5, PR, RZ, 0x40 ;  /* 0x00000040ff057803 */ /* 0x000fe40000000000 */
[C---:B------:R-:W-:Y:S02]  /*c770*/  ISETP.GE.AND P3, PT, R2.reuse, R210, PT ;  /* 0x000000d20200720c */ /* 0x040fe40003f66270 */
[----:B------:R-:W-:Y:S02]  /*c780*/  ISETP.LT.OR P5, PT, R2, R205, P2 ;  /* 0x000000cd0200720c */ /* 0x000fe400017a1670 */
[----:B------:R-:W-:Y:S02]  /*c790*/  ISETP.NE.AND P2, PT, R4, RZ, PT ;  /* 0x000000ff0400720c */ /* 0x000fe40003f45270 */
[----:B------:R-:W-:-:S02]  /*c7a0*/  ISETP.LT.OR P6, PT, R2, R204, P1 ;  /* 0x000000cc0200720c */ /* 0x000fc40000fc1670 */
[----:B------:R-:W-:Y:S02]  /*c7b0*/  IADD3 R3, R0, 0x9, RZ ;  /* 0x0000000900037810 */ /* 0x000fe40007ffe0ff */
[----:B------:R-:W-:Y:S02]  /*c7c0*/  ISETP.NE.AND P1, PT, R6, RZ, PT ;  /* 0x000000ff0600720c */ /* 0x000fe40003f25270 */
[----:B------:R-:W-:Y:S02]  /*c7d0*/  FSEL R13, R177, -INF , !P4 ;  /* 0xff800000b10d7808 */ /* 0x000fe40006000000 */
[----:B------:R-:W-:Y:S02]  /*c7e0*/  ISETP.LT.OR P4, PT, R2, R206, P3 ;  /* 0x000000ce0200720c */ /* 0x000fe40001f81670 */
[----:B------:R-:W-:Y:S02]  /*c7f0*/  FSEL R18, R168, -INF , !P0 ;  /* 0xff800000a8127808 */ /* 0x000fe40004000000 */
[----:B------:R-:W-:-:S02]  /*c800*/  ISETP.NE.AND P3, PT, R5, RZ, PT ;  /* 0x000000ff0500720c */ /* 0x000fc40003f65270 */
[----:B------:R-:W-:Y:S02]  /*c810*/  FSEL R17, R172, -INF , !P2 ;  /* 0xff800000ac117808 */ /* 0x000fe40005000000 */
[----:B------:R-:W-:Y:S02]  /*c820*/  ISETP.GE.AND P0, PT, R2, R207, PT ;  /* 0x000000cf0200720c */ /* 0x000fe40003f06270 */
[C---:B------:R-:W-:Y:S02]  /*c830*/  ISETP.GE.AND P2, PT, R3.reuse, R209, PT ;  /* 0x000000d10300720c */ /* 0x040fe40003f46270 */
[----:B------:R-:W-:Y:S02]  /*c840*/  FSEL R21, R170, -INF , !P1 ;  /* 0xff800000aa157808 */ /* 0x000fe40004800000 */
[----:B------:R-:W-:Y:S02]  /*c850*/  ISETP.GE.AND P1, PT, R3, R208, PT ;  /* 0x000000d00300720c */ /* 0x000fe40003f26270 */
[----:B------:R-:W-:-:S02]  /*c860*/  P2R R4, PR, RZ, 0x20 ;  /* 0x00000020ff047803 */ /* 0x000fc40000000000 */
[----:B------:R-:W-:Y:S02]  /*c870*/  FSEL R33, R175, -INF , !P3 ;  /* 0xff800000af217808 */ /* 0x000fe40005800000 */
[----:B------:R-:W-:Y:S02]  /*c880*/  ISETP.LT.OR P5, PT, R2, R203, P0 ;  /* 0x000000cb0200720c */ /* 0x000fe400007a1670 */
[C---:B------:R-:W-:Y:S02]  /*c890*/  ISETP.GE.AND P3, PT, R3.reuse, R210, PT ;  /* 0x000000d20300720c */ /* 0x040fe40003f66270 */
[C---:B------:R-:W-:Y:S02]  /*c8a0*/  ISETP.LT.OR P2, PT, R3.reuse, R205, P2 ;  /* 0x000000cd0300720c */ /* 0x040fe40001741670 */
[----:B------:R-:W-:Y:S02]  /*c8b0*/  IADD3 R2, R0, 0x10, RZ ;  /* 0x0000001000027810 */ /* 0x000fe40007ffe0ff */
[----:B------:R-:W-:-:S02]  /*c8c0*/  ISETP.LT.OR P1, PT, R3, R204, P1 ;  /* 0x000000cc0300720c */ /* 0x000fc40000f21670 */
[----:B------:R-:W-:Y:S02]  /*c8d0*/  ISETP.GE.AND P0, PT, R3, R207, PT ;  /* 0x000000cf0300720c */ /* 0x000fe40003f06270 */
[----:B------:R-:W-:Y:S02]  /*c8e0*/  FSEL R23, R167, -INF , !P4 ;  /* 0xff800000a7177808 */ /* 0x000fe40006000000 */
[----:B------:R-:W-:Y:S02]  /*c8f0*/  ISETP.LT.OR P4, PT, R3, R206, P3 ;  /* 0x000000ce0300720c */ /* 0x000fe40001f81670 */
[----:B------:R-:W-:Y:S02]  /*c900*/  P2R R6, PR, RZ, 0x4 ;  /* 0x00000004ff067803 */ /* 0x000fe40000000000 */
[----:B------:R-:W-:Y:S02]  /*c910*/  ISETP.NE.AND P3, PT, R4, RZ, PT ;  /* 0x000000ff0400720c */ /* 0x000fe40003f65270 */
[----:B------:R-:W-:-:S02]  /*c920*/  P2R R5, PR, RZ, 0x2 ;  /* 0x00000002ff057803 */ /* 0x000fc40000000000 */
[C---:B------:R-:W-:Y:S02]  /*c930*/  ISETP.GE.AND P2, PT, R2.reuse, R209, PT ;  /* 0x000000d10200720c */ /* 0x040fe40003f46270 */
[----:B------:R-:W-:Y:S02]  /*c940*/  ISETP.LT.OR P0, PT, R3, R203, P0 ;  /* 0x000000cb0300720c */ /* 0x000fe40000701670 */
[----:B------:R-:W-:Y:S02]  /*c950*/  ISETP.GE.AND P1, PT, R2, R208, PT ;  /* 0x000000d00200720c */ /* 0x000fe40003f26270 */
[----:B------:R-:W-:Y:S02]  /*c960*/  FSEL R20, R158, -INF , !P5 ;  /* 0xff8000009e147808 */ /* 0x000fe40006800000 */
[----:B------:R-:W-:Y:S02]  /*c970*/  FSEL R34, R165, -INF , !P3 ;  /* 0xff800000a5227808 */ /* 0x000fe40005800000 */
[----:B------:R-:W-:-:S02]  /*c980*/  FSEL R16, R164, -INF , !P6 ;  /* 0xff800000a4107808 */ /* 0x000fc40007000000 */
[C---:B------:R-:W-:Y:S02]  /*c990*/  ISETP.LT.OR P5, PT, R2.reuse, R205, P2 ;  /* 0x000000cd0200720c */ /* 0x040fe400017a1670 */
[----:B------:R-:W-:Y:S02]  /*c9a0*/  P2R R3, PR, RZ, 0x1 ;  /* 0x00000001ff037803 */ /* 0x000fe40000000000 */
[----:B------:R-:W-:Y:S02]  /*c9b0*/  ISETP.GE.AND P3, PT, R2, R210, PT ;  /* 0x000000d20200720c */ /* 0x000fe40003f66270 */
[----:B------:R-:W-:Y:S02]  /*c9c0*/  ISETP.NE.AND P2, PT, R6, RZ, PT ;  /* 0x000000ff0600720c */ /* 0x000fe40003f45270 */
[----:B------:R-:W-:Y:S02]  /*c9d0*/  ISETP.LT.OR P6, PT, R2, R204, P1 ;  /* 0x000000cc0200720c */ /* 0x000fe40000fc1670 */
[----:B------:R-:W-:-:S02]  /*c9e0*/  IADD3 R4, R0, 0x11, RZ ;  /* 0x0000001100047810 */ /* 0x000fc40007ffe0ff */
[----:B------:R-:W-:Y:S02]  /*c9f0*/  ISETP.NE.AND P1, PT, R5, RZ, PT ;  /* 0x000000ff0500720c */ /* 0x000fe40003f25270 */
[C---:B------:R-:W-:Y:S02]  /*ca00*/  ISETP.GE.AND P0, PT, R2.reuse, R207, PT ;  /* 0x000000cf0200720c */ /* 0x040fe40003f06270 */
[----:B------:R-:W-:Y:S02]  /*ca10*/  FSEL R28, R169, -INF , !P4 ;  /* 0xff800000a91c7808 */ /* 0x000fe40006000000 */
[----:B------:R-:W-:Y:S02]  /*ca20*/  ISETP.NE.AND P4, PT, R3, RZ, PT ;  /* 0x000000ff0300720c */ /* 0x000fe40003f85270 */
[----:B------:R-:W-:Y:S02]  /*ca30*/  ISETP.LT.OR P3, PT, R2, R206, P3 ;  /* 0x000000ce0200720c */ /* 0x000fe40001f61670 */
[----:B------:R-:W-:-:S02]  /*ca40*/  FSEL R35, R166, -INF , !P2 ;  /* 0xff800000a6237808 */ /* 0x000fc40005000000 */
[----:B------:R-:W-:Y:S02]  /*ca50*/  P2R R25, PR, RZ, 0x20 ;  /* 0x00000020ff197803 */ /* 0x000fe40000000000 */
[----:B------:R-:W-:Y:S02]  /*ca60*/  ISETP.GE.AND P2, PT, R4, R210, PT ;  /* 0x000000d20400720c */ /* 0x000fe40003f46270 */
[----:B------:R-:W-:Y:S02]  /*ca70*/  FSEL R15, R163, -INF , !P1 ;  /* 0xff800000a30f7808 */ /* 0x000fe40004800000 */
[----:B------:R-:W-:Y:S02]  /*ca80*/  ISETP.LT.OR P5, PT, R2, R203, P0 ;  /* 0x000000cb0200720c */ /* 0x000fe400007a1670 */
[C---:B------:R-:W-:Y:S02]  /*ca90*/  ISETP.GE.AND P1, PT, R4.reuse, R209, PT ;  /* 0x000000d10400720c */ /* 0x040fe40003f26270 */
[----:B------:R-:W-:-:S02]  /*caa0*/  ISETP.GE.AND P0, PT, R4, R208, PT ;  /* 0x000000d00400720c */ /* 0x000fc40003f06270 */
[----:B------:R-:W-:Y:S02]  /*cab0*/  FSEL R19, R162, -INF , !P4 ;  /* 0xff800000a2137808 */ /* 0x000fe40006000000 */
[----:B------:R-:W-:Y:S02]  /*cac0*/  FSEL R40, R157, -INF , !P3 ;  /* 0xff8000009d287808 */ /* 0x000fe40005800000 */
[C---:B------:R-:W-:Y:S02]  /*cad0*/  ISETP.GE.AND P3, PT, R4.reuse, R207, PT ;  /* 0x000000cf0400720c */ /* 0x040fe40003f66270 */
[C---:B------:R-:W-:Y:S02]  /*cae0*/  ISETP.LT.OR P4, PT, R4.reuse, R206, P2 ;  /* 0x000000ce0400720c */ /* 0x040fe40001781670 */
[----:B------:R-:W-:Y:S02]  /*caf0*/  ISETP.LT.OR P2, PT, R4, R205, P1 ;  /* 0x000000cd0400720c */ /* 0x000fe40000f41670 */
[----:B------:R-:W-:-:S02]  /*cb00*/  IADD3 R3, R0, 0x18, RZ ;  /* 0x0000001800037810 */ /* 0x000fc40007ffe0ff */
[C---:B------:R-:W-:Y:S02]  /*cb10*/  ISETP.LT.OR P0, PT, R4.reuse, R204, P0 ;  /* 0x000000cc0400720c */ /* 0x040fe40000701670 */
[----:B------:R-:W-:Y:S02]  /*cb20*/  ISETP.LT.OR P1, PT, R4, R203, P3 ;  /* 0x000000cb0400720c */ /* 0x000fe40001f21670 */
[----:B------:R-:W-:Y:S02]  /*cb30*/  P2R R9, PR, RZ, 0x4 ;  /* 0x00000004ff097803 */ /* 0x000fe40000000000 */
[C---:B------:R-:W-:Y:S02]  /*cb40*/  ISETP.GE.AND P2, PT, R3.reuse, R209, PT ;  /* 0x000000d10300720c */ /* 0x040fe40003f46270 */
[----:B------:R-:W-:Y:S02]  /*cb50*/  FSEL R42, R154, -INF , !P0 ;  /* 0xff8000009a2a7808 */ /* 0x000fe40004000000 */
[----:B------:R-:W-:-:S02]  /*cb60*/  ISETP.GE.AND P0, PT, R3, R207, PT ;  /* 0x000000cf0300720c */ /* 0x000fc40003f06270 */
[----:B------:R-:W-:Y:S02]  /*cb70*/  P2R R4, PR, RZ, 0x2 ;  /* 0x00000002ff047803 */ /* 0x000fe40000000000 */
[C---:B------:R-:W-:Y:S02]  /*cb80*/  ISETP.GE.AND P3, PT, R3.reuse, R210, PT ;  /* 0x000000d20300720c */ /* 0x040fe40003f66270 */
[C---:B------:R-:W-:Y:S02]  /*cb90*/  ISETP.GE.AND P1, PT, R3.reuse, R208, PT ;  /* 0x000000d00300720c */ /* 0x040fe40003f26270 */
[----:B------:R-:W-:Y:S02]  /*cba0*/  IADD3 R2, R0, 0x19, RZ ;  /* 0x0000001900027810 */ /* 0x000fe40007ffe0ff */
[C---:B------:R-:W-:Y:S02]  /*cbb0*/  ISETP.LT.OR P2, PT, R3.reuse, R205, P2 ;  /* 0x000000cd0300720c */ /* 0x040fe40001741670 */
[----:B------:R-:W-:-:S02]  /*cbc0*/  ISETP.LT.OR P0, PT, R3, R203, P0 ;  /* 0x000000cb0300720c */ /* 0x000fc40000701670 */
[----:B------:R-:W-:Y:S02]  /*cbd0*/  FSEL R65, R160, -INF , !P4 ;  /* 0xff800000a0417808 */ /* 0x000fe40006000000 */
[C---:B------:R-:W-:Y:S02]  /*cbe0*/  ISETP.LT.OR P4, PT, R3.reuse, R206, P3 ;  /* 0x000000ce0300720c */ /* 0x040fe40001f81670 */
[----:B------:R-:W-:Y:S02]  /*cbf0*/  ISETP.LT.OR P1, PT, R3, R204, P1 ;  /* 0x000000cc0300720c */ /* 0x000fe40000f21670 */
[----:B------:R-:W-:Y:S02]  /*cc00*/  P2R R3, PR, RZ, 0x4 ;  /* 0x00000004ff037803 */ /* 0x000fe40000000000 */
[C---:B------:R-:W-:Y:S02]  /*cc10*/  ISETP.GE.AND P3, PT, R2.reuse, R210, PT ;  /* 0x000000d20200720c */ /* 0x040fe40003f66270 */
[----:B------:R-:W-:-:S02]  /*cc20*/  ISETP.GE.AND P2, PT, R2, R208, PT ;  /* 0x000000d00200720c */ /* 0x000fc40003f46270 */
[----:B------:R-:W-:Y:S02]  /*cc30*/  FSEL R55, R150, -INF , !P0 ;  /* 0xff80000096377808 */ /* 0x000fe40004000000 */
[----:B------:R-:W-:Y:S02]  /*cc40*/  ISETP.GE.AND P0, PT, R2, R207, PT ;  /* 0x000000cf0200720c */ /* 0x000fe40003f06270 */
[----:B------:R-:W-:Y:S02]  /*cc50*/  IADD3 R8, R0, 0x20, RZ ;  /* 0x0000002000087810 */ /* 0x000fe40007ffe0ff */
[----:B------:R-:W-:Y:S02]  /*cc60*/  FSEL R43, R148, -INF , !P1 ;  /* 0xff800000942b7808 */ /* 0x000fe40004800000 */
[C---:B------:R-:W-:Y:S02]  /*cc70*/  ISETP.LT.OR P1, PT, R2.reuse, R206, P3 ;  /* 0x000000ce0200720c */ /* 0x040fe40001f21670 */
[----:B------:R-:W-:-:S02]  /*cc80*/  ISETP.LT.OR P3, PT, R2, R204, P2 ;  /* 0x000000cc0200720c */ /* 0x000fc40001761670 */
[----:B------:R-:W-:Y:S02]  /*cc90*/  ISETP.LT.OR P2, PT, R2, R203, P0 ;  /* 0x000000cb0200720c */ /* 0x000fe40000741670 */
[----:B------:R-:W-:Y:S02]  /*cca0*/  ISETP.GE.AND P0, PT, R8, R210, PT ;  /* 0x000000d20800720c */ /* 0x000fe40003f06270 */
[----:B------:R-:W-:Y:S02]  /*ccb0*/  FSEL R67, R144, -INF , !P1 ;  /* 0xff80000090437808 */ /* 0x000fe40004800000 */
[----:B------:R-:W-:Y:S02]  /*ccc0*/  IADD3 R7, R0, 0x21, RZ ;  /* 0x0000002100077810 */ /* 0x000fe40007ffe0ff */
[C---:B------:R-:W-:Y:S02]  /*ccd0*/  ISETP.LT.OR P1, PT, R8.reuse, R206, P0 ;  /* 0x000000ce0800720c */ /* 0x040fe40000721670 */
[----:B------:R-:W-:-:S02]  /*cce0*/  ISETP.GE.AND P0, PT, R8, R208, PT ;  /* 0x000000d00800720c */ /* 0x000fc40003f06270 */
[----:B------:R-:W-:Y:S02]  /*ccf0*/  FSEL R64, R151, -INF , !P2 ;  /* 0xff80000097407808 */ /* 0x000fe40005000000 */
[----:B------:R-:W-:Y:S02]  /*cd00*/  FSEL R49, R149, -INF , !P3 ;  /* 0xff80000095317808 */ /* 0x000fe40005800000 */
[----:B------:R-:W-:Y:S02]  /*cd10*/  ISETP.GE.AND P2, PT, R8, R207, PT ;  /* 0x000000cf0800720c */ /* 0x000fe40003f46270 */
[----:B------:R-:W-:Y:S02]  /*cd20*/  ISETP.GE.AND P3, PT, R7, R210, PT ;  /* 0x000000d20700720c */ /* 0x000fe40003f66270 */
[----:B------:R-:W-:Y:S02]  /*cd30*/  FSEL R144, R72, -INF , !P1 ;  /* 0xff80000048907808 */ /* 0x000fe40004800000 */
[----:B------:R-:W-:-:S02]  /*cd40*/  ISETP.LT.OR P1, PT, R8, R204, P0 ;  /* 0x000000cc0800720c */ /* 0x000fc40000721670 */
[----:B------:R-:W-:Y:S02]  /*cd50*/  ISETP.LT.OR P0, PT, R8, R203, P2 ;  /* 0x000000cb0800720c */ /* 0x000fe40001701670 */
[----:B------:R-:W-:Y:S02]  /*cd60*/  ISETP.LT.OR P2, PT, R7, R206, P3 ;  /* 0x000000ce0700720c */ /* 0x000fe40001f41670 */
[----:B------:R-:W-:Y:S02]  /*cd70*/  IADD3 R6, R0, 0x28, RZ ;  /* 0x0000002800067810 */ /* 0x000fe40007ffe0ff */
[----:B------:R-:W-:Y:S02]  /*cd80*/  FSEL R66, R145, -INF , !P4 ;  /* 0xff80000091427808 */ /* 0x000fe40006000000 */
[----:B------:R-:W-:Y:S02]  /*cd90*/  FSEL R145, R73, -INF , !P2 ;  /* 0xff80000049917808 */ /* 0x000fe40005000000 */
[----:B------:R-:W-:-:S02]  /*cda0*/  ISETP.GE.AND P2, PT, R6, R210, PT ;  /* 0x000000d20600720c */ /* 0x000fc40003f46270 */
[----:B------:R-:W-:Y:S02]  /*cdb0*/  IADD3 R5, R0, 0x29, RZ ;  /* 0x0000002900057810 */ /* 0x000fe40007ffe0ff */
[----:B------:R-:W-:Y:S02]  /*cdc0*/  ISETP.LT.OR P2, PT, R6, R206, P2 ;  /* 0x000000ce0600720c */ /* 0x000fe40001741670 */
[----:B------:R-:W-:Y:S02]  /*cdd0*/  FSEL R179, R78, -INF , !P0 ;  /* 0xff8000004eb37808 */ /* 0x000fe40004000000 */
[----:B------:R-:W-:Y:S02]  /*cde0*/  FSEL R53, R146, -INF , !P5 ;  /* 0xff80000092357808 */ /* 0x000fe40006800000 */
[----:B------:R-:W-:Y:S02]  /*cdf0*/  ISETP.GE.AND P0, PT, R7, R207, PT ;  /* 0x000000cf0700720c */ /* 0x000fe40003f06270 */
[----:B------:R-:W-:-:S02]  /*ce00*/  FSEL R146, R60, -INF , !P2 ;  /* 0xff8000003c927808 */ /* 0x000fc40005000000 */
[----:B------:R-:W-:Y:S02]  /*ce10*/  ISETP.GE.AND P2, PT, R5, R210, PT ;  /* 0x000000d20500720c */ /* 0x000fe40003f46270 */
[----:B------:R-:W-:Y:S02]  /*ce20*/  ISETP.LT.OR P0, PT, R7, R203, P0 ;  /* 0x000000cb0700720c */ /* 0x000fe40000701670 */
[----:B------:R-:W-:Y:S02]  /*ce30*/  FSEL R41, R155, -INF , !P6 ;  /* 0xff8000009b297808 */ /* 0x000fe40007000000 */
[----:B------:R-:W-:Y:S02]  /*ce40*/  ISETP.NE.AND P6, PT, R4, RZ, PT ;  /* 0x000000ff0400720c */ /* 0x000fe40003fc5270 */
[----:B------:R-:W-:Y:S02]  /*ce50*/  ISETP.LT.OR P2, PT, R5, R206, P2 ;  /* 0x000000ce0500720c */ /* 0x000fe40001741670 */
[----:B------:R-:W-:-:S02]  /*ce60*/  IADD3 R4, R0, 0x30, RZ ;  /* 0x0000003000047810 */ /* 0x000fc40007ffe0ff */
[----:B------:R-:W-:Y:S02]  /*ce70*/  FSEL R181, R79, -INF , !P0 ;  /* 0xff8000004fb57808 */ /* 0x000fe40004000000 */
[----:B------:R-:W-:Y:S02]  /*ce80*/  ISETP.GE.AND P0, PT, R6, R207, PT ;  /* 0x000000cf0600720c */ /* 0x000fe40003f06270 */
[----:B------:R-:W-:Y:S02]  /*ce90*/  FSEL R185, R61, -INF , !P2 ;  /* 0xff8000003db97808 */ /* 0x000fe40005000000 */
[----:B------:R-:W-:Y:S02]  /*cea0*/  ISETP.GE.AND P2, PT, R4, R210, PT ;  /* 0x000000d20400720c */ /* 0x000fe40003f46270 */
[----:B------:R-:W-:Y:S02]  /*ceb0*/  ISETP.LT.OR P0, PT, R6, R203, P0 ;  /* 0x000000cb0600720c */ /* 0x000fe40000701670 */
[----:B------:R-:W-:-:S02]  /*cec0*/  ISETP.LT.OR P2, PT, R4, R206, P2 ;  /* 0x000000ce0400720c */ /* 0x000fc40001741670 */
[----:B------:R-:W-:Y:S02]  /*ced0*/  FSEL R180, R70, -INF , !P0 ;  /* 0xff80000046b47808 */ /* 0x000fe40004000000 */
[----:B------:R-:W-:Y:S02]  /*cee0*/  ISETP.GE.AND P0, PT, R5, R207, PT ;  /* 0x000000cf0500720c */ /* 0x000fe40003f06270 */
[----:B------:R-:W-:Y:S02]  /*cef0*/  FSEL R184, R44, -INF , !P2 ;  /* 0xff8000002cb87808 */ /* 0x000fe40005000000 */
[----:B------:R-:W-:Y:S02]  /*cf00*/  FMNMX.FTZ R10, R159, R13, !PT ;  /* 0x0000000d9f0a7209 */ /* 0x000fe40007810000 */
[----:B------:R-:W-:Y:S02]  /*cf10*/  FSEL R54, R147, -INF , !P6 ;  /* 0xff80000093367808 */ /* 0x000fe40007000000 */
[----:B------:R-:W-:-:S02]  /*cf20*/  ISETP.NE.AND P2, PT, R9, RZ, PT ;  /* 0x000000ff0900720c */ /* 0x000fc40003f45270 */
[----:B------:R-:W-:Y:S02]  /*cf30*/  FSEL R147, R76, -INF , !P1 ;  /* 0xff8000004c937808 */ /* 0x000fe40004800000 */
[----:B------:R-:W-:Y:S02]  /*cf40*/  FMNMX.FTZ R9, R153, R14, !PT ;  /* 0x0000000e99097209 */ /* 0x000fe40007810000 */
[----:B------:R-:W-:Y:S02]  /*cf50*/  ISETP.GE.AND P1, PT, R7, R208, PT ;  /* 0x000000d00700720c */ /* 0x000fe40003f26270 */
[----:B------:R-:W-:Y:S02]  /*cf60*/  ISETP.LT.OR P0, PT, R5, R203, P0 ;  /* 0x000000cb0500720c */ /* 0x000fe40000701670 */
[----:B------:R-:W-:Y:S02]  /*cf70*/  FMNMX.FTZ R10, R22, R10, !PT ;  /* 0x0000000a160a7209 */ /* 0x000fe40007810000 */
[----:B------:R-:W-:-:S02]  /*cf80*/  FMNMX.FTZ R9, R17, R9, !PT ;  /* 0x0000000911097209 */ /* 0x000fc40007810000 */
[----:B------:R-:W-:Y:S02]  /*cf90*/  ISETP.GE.AND P4, PT, R2, R209, PT ;  /* 0x000000d10200720c */ /* 0x000fe40003f86270 */
[----:B------:R-:W-:Y:S02]  /*cfa0*/  ISETP.LT.OR P1, PT, R7, R204, P1 ;  /* 0x000000cc0700720c */ /* 0x000fe40000f21670 */
[----:B------:R-:W-:Y:S02]  /*cfb0*/  FSEL R182, R71, -INF , !P0 ;  /* 0xff80000047b67808 */ /* 0x000fe40004000000 */
[----:B------:R-:W-:Y:S02]  /*cfc0*/  ISETP.GE.AND P0, PT, R4, R208, PT ;  /* 0x000000d00400720c */ /* 0x000fe40003f06270 */
[----:B------:R-:W-:Y:S02]  /*cfd0*/  FMNMX.FTZ R10, R23, R10, !PT ;  /* 0x0000000a170a7209 */ /* 0x000fe40007810000 */
[----:B------:R-:W-:-:S02]  /*cfe0*/  FMNMX.FTZ R11, R16, R9, !PT ;  /* 0x00000009100b7209 */ /* 0x000fc40007810000 */
[----:B------:R-:W-:Y:S02]  /*cff0*/  ISETP.LT.OR P5, PT, R2, R205, P4 ;  /* 0x000000cd0200720c */ /* 0x000fe400027a1670 */
[----:B------:R-:W-:Y:S02]  /*d000*/  FSEL R148, R77, -INF , !P1 ;  /* 0xff8000004d947808 */ /* 0x000fe40004800000 */
[----:B------:R-:W-:Y:S02]  /*d010*/  ISETP.NE.AND P4, PT, R3, RZ, PT ;  /* 0x000000ff0300720c */ /* 0x000fe40003f85270 */
[----:B------:R-:W-:Y:S02]  /*d020*/  ISETP.GE.AND P1, PT, R6, R208, PT ;  /* 0x000000d00600720c */ /* 0x000fe40003f26270 */
[----:B------:R-:W-:Y:S02]  /*d030*/  ISETP.LT.OR P0, PT, R4, R204, P0 ;  /* 0x000000cc0400720c */ /* 0x000fe40000701670 */
[----:B------:R-:W-:-:S02]  /*d040*/  FMNMX.FTZ R9, R28, R10, !PT ;  /* 0x0000000a1c097209 */ /* 0x000fc40007810000 */
[----:B------:R-:W-:Y:S02]  /*d050*/  IADD3 R3, R0, 0x31, RZ ;  /* 0x0000003100037810 */ /* 0x000fe40007ffe0ff */
        /* <DEDUP_REMOVED lines=10> */
[----:B------:R-:W-:-:S02]  /*d100*/  IADD3 R2, R0, 0x38, RZ ;  /* 0x0000003800027810 */ /* 0x000fc40007ffe0ff */
[----:B------:R-:W-:Y:S02]  /*d110*/  FMNMX.FTZ R9, R42, R11, !PT ;  /* 0x0000000b2a097209 */ /* 0x000fe40007810000 */
[----:B------:R-:W-:Y:S02]  /*d120*/  FMNMX.FTZ R11, R66, R10, !PT ;  /* 0x0000000a420b7209 */ /* 0x000fe40007810000 */
[----:B------:R-:W-:Y:S02]  /*d130*/  ISETP.LT.OR P1, PT, R5, R204, P1 ;  /* 0x000000cc0500720c */ /* 0x000fe40000f21670 */
[----:B------:R-:W-:Y:S02]  /*d140*/  FSEL R232, R30, -INF , !P0 ;  /* 0xff8000001ee87808 */ /* 0x000fe40004000000 */
[----:B------:R-:W-:Y:S02]  /*d150*/  ISETP.GE.AND P0, PT, R2, R208, PT ;  /* 0x000000d00200720c */ /* 0x000fe40003f06270 */
[----:B------:R-:W-:-:S02]  /*d160*/  FMNMX.FTZ R10, R43, R9, !PT ;  /* 0x000000092b0a7209 */ /* 0x000fc40007810000 */
[----:B------:R-:W-:Y:S02]  /*d170*/  FMNMX.FTZ R9, R152, R18, !PT ;  /* 0x0000001298097209 */ /* 0x000fe40007810000 */
[----:B------:R-:W-:Y:S02]  /*d180*/  FMNMX.FTZ R11, R67, R11, !PT ;  /* 0x0000000b430b7209 */ /* 0x000fe40007810000 */
[----:B------:R-:W-:Y:S02]  /*d190*/  FSEL R150, R69, -INF , !P1 ;  /* 0xff80000045967808 */ /* 0x000fe40004800000 */
[----:B------:R-:W-:Y:S02]  /*d1a0*/  ISETP.GE.AND P1, PT, R3, R210, PT ;  /* 0x000000d20300720c */ /* 0x000fe40003f26270 */
[----:B------:R-:W-:Y:S02]  /*d1b0*/  FMNMX.FTZ R10, R49, R10, !PT ;  /* 0x0000000a310a7209 */ /* 0x000fe40007810000 */
[----:B------:R-:W-:-:S02]  /*d1c0*/  ISETP.LT.OR P0, PT, R2, R204, P0 ;  /* 0x000000cc0200720c */ /* 0x000fc40000701670 */
[----:B------:R-:W-:Y:S02]  /*d1d0*/  FMNMX.FTZ R9, R21, R9, !PT ;  /* 0x0000000915097209 */ /* 0x000fe40007810000 */
[----:B------:R-:W-:Y:S02]  /*d1e0*/  FMNMX.FTZ R11, R144, R11, !PT ;  /* 0x0000000b900b7209 */ /* 0x000fe40007810000 */
[----:B------:R-:W-:Y:S02]  /*d1f0*/  ISETP.LT.OR P1, PT, R3, R206, P1 ;  /* 0x000000ce0300720c */ /* 0x000fe40000f21670 */
[----:B------:R-:W-:Y:S02]  /*d200*/  FMNMX.FTZ R10, R147, R10, !PT ;  /* 0x0000000a930a7209 */ /* 0x000fe40007810000 */
[----:B------:R-:W-:Y:S02]  /*d210*/  FSEL R230, R12, -INF , !P0 ;  /* 0xff8000000ce67808 */ /* 0x000fe40004000000 */
[----:B------:R-:W-:-:S02]  /*d220*/  FMNMX.FTZ R12, R20, R9, !PT ;  /* 0x00000009140c7209 */ /* 0x000fc40007810000 */
[----:B------:R-:W-:Y:S02]  /*d230*/  FMNMX.FTZ R11, R145, R11, !PT ;  /* 0x0000000b910b7209 */ /* 0x000fe40007810000 */
[----:B------:R-:W-:Y:S02]  /*d240*/  FSEL R187, R45, -INF , !P1 ;  /* 0xff8000002dbb7808 */ /* 0x000fe40004800000 */
[----:B------:R-:W-:Y:S02]  /*d250*/  FMNMX.FTZ R9, R148, R10, !PT ;  /* 0x0000000a94097209 */ /* 0x000fe40007810000 */
[----:B------:R-:W-:Y:S02]  /*d260*/  ISETP.GE.AND P1, PT, R2, R210, PT ;  /* 0x000000d20200720c */ /* 0x000fe40003f26270 */
[----:B------:R-:W-:Y:S02]  /*d270*/  FMNMX.FTZ R12, R19, R12, !PT ;  /* 0x0000000c130c7209 */ /* 0x000fe40007810000 */
[----:B------:R-:W-:-:S02]  /*d280*/  FMNMX.FTZ R10, R146, R11, !PT ;  /* 0x0000000b920a7209 */ /* 0x000fc40007810000 */
[----:B------:R-:W-:Y:S02]  /*d290*/  FMNMX.FTZ R9, R149, R9, !PT ;  /* 0x0000000995097209 */ /* 0x000fe40007810000 */
[----:B------:R-:W-:Y:S02]  /*d2a0*/  ISETP.LT.OR P1, PT, R2, R206, P1 ;  /* 0x000000ce0200720c */ /* 0x000fe40000f21670 */
[----:B------:R-:W-:Y:S02]  /*d2b0*/  FMNMX.FTZ R12, R53, R12, !PT ;  /* 0x0000000c350c7209 */ /* 0x000fe40007810000 */
[----:B------:R-:W-:Y:S02]  /*d2c0*/  IADD3 R0, R0, 0x39, RZ ;  /* 0x0000003900007810 */ /* 0x000fe40007ffe0ff */
[----:B------:R-:W-:Y:S02]  /*d2d0*/  FMNMX.FTZ R11, R185, R10, !PT ;  /* 0x0000000ab90b7209 */ /* 0x000fe40007810000 */
[----:B------:R-:W-:-:S02]  /*d2e0*/  FMNMX.FTZ R10, R150, R9, !PT ;  /* 0x00000009960a7209 */ /* 0x000fc40007810000 */
[----:B------:R-:W-:Y:S02]  /*d2f0*/  FSEL R186, R26, -INF , !P1 ;  /* 0xff8000001aba7808 */ /* 0x000fe40004800000 */
[----:B------:R-:W-:Y:S02]  /*d300*/  FMNMX.FTZ R9, R54, R12, !PT ;  /* 0x0000000c36097209 */ /* 0x000fe40007810000 */
[----:B------:R-:W-:Y:S02]  /*d310*/  ISETP.GE.AND P1, PT, R0, R210, PT ;  /* 0x000000d20000720c */ /* 0x000fe40003f26270 */
[----:B------:R-:W-:Y:S02]  /*d320*/  FMNMX.FTZ R11, R184, R11, !PT ;  /* 0x0000000bb80b7209 */ /* 0x000fe40007810000 */
[----:B------:R-:W-:Y:S02]  /*d330*/  FMNMX.FTZ R9, R55, R9, !PT ;  /* 0x0000000937097209 */ /* 0x000fe40007810000 */
[----:B------:R-:W-:-:S02]  /*d340*/  ISETP.LT.OR P1, PT, R0, R206, P1 ;  /* 0x000000ce0000720c */ /* 0x000fc40000f21670 */
[----:B------:R-:W-:Y:S02]  /*d350*/  FMNMX.FTZ R73, R187, R11, !PT ;  /* 0x0000000bbb497209 */ /* 0x000fe40007810000 */
[----:B------:R-:W-:Y:S02]  /*d360*/  ISETP.GE.AND P0, PT, R0, R208, PT ;  /* 0x000000d00000720c */ /* 0x000fe40003f06270 */
[----:B------:R-:W-:Y:S02]  /*d370*/  FMNMX.FTZ R9, R64, R9, !PT ;  /* 0x0000000940097209 */ /* 0x000fe40007810000 */
[----:B------:R-:W-:Y:S02]  /*d380*/  FSEL R215, R31, -INF , !P1 ;  /* 0xff8000001fd77808 */ /* 0x000fe40004800000 */
[----:B------:R-:W-:Y:S02]  /*d390*/  FMNMX.FTZ R73, R186, R73, !PT ;  /* 0x00000049ba497209 */ /* 0x000fe40007810000 */
[----:B------:R-:W-:-:S02]  /*d3a0*/  ISETP.LT.OR P0, PT, R0, R204, P0 ;  /* 0x000000cc0000720c */ /* 0x000fc40000701670 */
[----:B------:R-:W-:Y:S02]  /*d3b0*/  FMNMX.FTZ R9, R179, R9, !PT ;  /* 0x00000009b3097209 */ /* 0x000fe40007810000 */
[----:B------:R-:W-:Y:S02]  /*d3c0*/  FMNMX.FTZ R73, R215, R73, !PT ;  /* 0x00000049d7497209 */ /* 0x000fe40007810000 */
[----:B------:R-:W-:Y:S02]  /*d3d0*/  FSEL R221, R29, -INF , !P0 ;  /* 0xff8000001ddd7808 */ /* 0x000fe40004000000 */
[----:B------:R-:W-:Y:S02]  /*d3e0*/  ISETP.GE.AND P0, PT, R3, R207, PT ;  /* 0x000000cf0300720c */ /* 0x000fe40003f06270 */
[----:B------:R-:W-:Y:S02]  /*d3f0*/  FMNMX.FTZ R70, R181, R9, !PT ;  /* 0x00000009b5467209 */ /* 0x000fe40007810000 */
[----:B------:R-:W1:Y:S01]  /*d400*/  SHFL.BFLY PT, R9, R73, 0x2, 0x1f ;  /* 0x0c401f0049097f89 */ /* 0x000e6200000e0000 */
[----:B------:R-:W-:-:S02]  /*d410*/  ISETP.GE.AND P1, PT, R4, R207, PT ;  /* 0x000000cf0400720c */ /* 0x000fc40003f26270 */
[-C--:B------:R-:W-:Y:S02]  /*d420*/  ISETP.LT.OR P0, PT, R3, R203.reuse, P0 ;  /* 0x000000cb0300720c */ /* 0x080fe40000701670 */
[----:B------:R-:W-:Y:S02]  /*d430*/  ISETP.LT.OR P1, PT, R4, R203, P1 ;  /* 0x000000cb0400720c */ /* 0x000fe40000f21670 */
[----:B------:R-:W-:Y:S02]  /*d440*/  FSEL R227, R46, -INF , !P0 ;  /* 0xff8000002ee37808 */ /* 0x000fe40004000000 */
[----:B------:R-:W-:Y:S02]  /*d450*/  ISETP.GE.AND P0, PT, R0, R207, PT ;  /* 0x000000cf0000720c */ /* 0x000fe40003f06270 */
[----:B------:R-:W-:Y:S02]  /*d460*/  FSEL R220, R47, -INF , !P1 ;  /* 0xff8000002fdc7808 */ /* 0x000fe40004800000 */
[----:B------:R-:W-:-:S02]  /*d470*/  ISETP.GE.AND P3, PT, R8, R209, PT ;  /* 0x000000d10800720c */ /* 0x000fc40003f66270 */
[----:B------:R-:W-:Y:S02]  /*d480*/  ISETP.GE.AND P1, PT, R2, R207, PT ;  /* 0x000000cf0200720c */ /* 0x000fe40003f26270 */
[-C--:B------:R-:W-:Y:S02]  /*d490*/  ISETP.LT.OR P0, PT, R0, R203.reuse, P0 ;  /* 0x000000cb0000720c */ /* 0x080fe40000701670 */
[----:B------:R-:W-:Y:S02]  /*d4a0*/  P2R R24, PR, RZ, 0x20 ;  /* 0x00000020ff187803 */ /* 0x000fe40000000000 */
[----:B------:R-:W-:Y:S02]  /*d4b0*/  ISETP.LT.OR P1, PT, R2, R203, P1 ;  /* 0x000000cb0200720c */ /* 0x000fe40000f21670 */
[----:B------:R-:W-:Y:S02]  /*d4c0*/  ISETP.LT.OR P5, PT, R8, R205, P3 ;  /* 0x000000cd0800720c */ /* 0x000fe40001fa1670 */
[----:B------:R-:W-:-:S02]  /*d4d0*/  FSEL R229, R36, -INF , !P0 ;  /* 0xff80000024e57808 */ /* 0x000fc40004000000 */
[-C--:B------:R-:W-:Y:S02]  /*d4e0*/  ISETP.GE.AND P0, PT, R6, R209.reuse, PT ;  /* 0x000000d10600720c */ /* 0x080fe40003f06270 */
[----:B------:R-:W-:Y:S02]  /*d4f0*/  FMNMX.FTZ R8, R156, R32, !PT ;  /* 0x000000209c087209 */ /* 0x000fe40007810000 */
[----:B------:R-:W-:Y:S02]  /*d500*/  P2R R11, PR, RZ, 0x20 ;  /* 0x00000020ff0b7803 */ /* 0x000fe40000000000 */
[----:B------:R-:W-:Y:S02]  /*d510*/  FSEL R228, R37, -INF , !P1 ;  /* 0xff80000025e47808 */ /* 0x000fe40004800000 */
[----:B------:R-:W-:Y:S02]  /*d520*/  ISETP.GE.AND P1, PT, R7, R209, PT ;  /* 0x000000d10700720c */ /* 0x000fe40003f26270 */
[----:B------:R-:W-:-:S02]  /*d530*/  ISETP.LT.OR P5, PT, R6, R205, P0 ;  /* 0x000000cd0600720c */ /* 0x000fc400007a1670 */
[----:B------:R-:W-:Y:S02]  /*d540*/  FMNMX.FTZ R6, R33, R8, !PT ;  /* 0x0000000821067209 */ /* 0x000fe40007810000 */
[----:B------:R-:W-:Y:S02]  /*d550*/  ISETP.LT.OR P6, PT, R7, R205, P1 ;  /* 0x000000cd0700720c */ /* 0x000fe40000fc1670 */
[----:B-1----:R-:W-:Y:S02]  /*d560*/  FMNMX.FTZ R73, R73, R9, !PT ;  /* 0x0000000949497209 */ /* 0x002fe40007810000 */
[----:B------:R-:W-:Y:S02]  /*d570*/  ISETP.NE.AND P1, PT, R25, RZ, PT ;  /* 0x000000ff1900720c */ /* 0x000fe40003f25270 */
[----:B------:R-:W-:Y:S01]  /*d580*/  FMNMX.FTZ R6, R34, R6, !PT ;  /* 0x0000000622067209 */ /* 0x000fe20007810000 */
[----:B------:R-:W1:Y:S01]  /*d590*/  SHFL.BFLY PT, R8, R73, 0x1, 0x1f ;  /* 0x0c201f0049087f89 */ /* 0x000e6200000e0000 */
[----:B------:R-:W-:-:S02]  /*d5a0*/  FSEL R48, R212, -INF , !P1 ;  /* 0xff800000d4307808 */ /* 0x000fc40004800000 */
[----:B------:R-:W-:Y:S02]  /*d5b0*/  FMNMX.FTZ R6, R35, R6, !PT ;  /* 0x0000000623067209 */ /* 0x000fe40007810000 */
[----:B------:R-:W-:Y:S02]  /*d5c0*/  ISETP.GE.AND P0, PT, R5, R209, PT ;  /* 0x000000d10500720c */ /* 0x000fe40003f06270 */
[----:B------:R-:W-:Y:S02]  /*d5d0*/  FSEL R50, R183, -INF , !P2 ;  /* 0xff800000b7327808 */ /* 0x000fe40005000000 */
[----:B------:R-:W-:Y:S02]  /*d5e0*/  FMNMX.FTZ R6, R48, R6, !PT ;  /* 0x0000000630067209 */ /* 0x000fe40007810000 */
[----:B------:R-:W-:Y:S02]  /*d5f0*/  ISETP.NE.AND P3, PT, R24, RZ, PT ;  /* 0x000000ff1800720c */ /* 0x000fe40003f65270 */
[----:B------:R-:W-:Y:S01]  /*d600*/  ISETP.LT.OR P2, PT, R5, R205, P0 ;  /* 0x000000cd0500720c */ /* 0x000fe20000741670 */
[----:B------:R-:W-:Y:S01]  /*d610*/  LDSM.16.MT88.4 R24, [R190+0x6000] ;  /* 0x00600000be18783b */ /* 0x000fe20000004200 */
[----:B------:R-:W-:-:S02]  /*d620*/  ISETP.GE.AND P1, PT, R4, R209, PT ;  /* 0x000000d10400720c */ /* 0x000fc40003f26270 */
[----:B------:R-:W-:Y:S02]  /*d630*/  ISETP.GE.AND P0, PT, R3, R209, PT ;  /* 0x000000d10300720c */ /* 0x000fe40003f06270 */
[----:B------:R-:W-:Y:S02]  /*d640*/  FSEL R51, R174, -INF , !P4 ;  /* 0xff800000ae337808 */ /* 0x000fe40006000000 */
[----:B------:R-:W-:Y:S02]  /*d650*/  FMNMX.FTZ R5, R50, R6, !PT ;  /* 0x0000000632057209 */ /* 0x000fe40007810000 */
[----:B------:R-:W-:Y:S02]  /*d660*/  FSEL R52, R171, -INF , !P3 ;  /* 0xff800000ab347808 */ /* 0x000fe40005800000 */
[-C--:B------:R-:W-:Y:S02]  /*d670*/  ISETP.LT.OR P4, PT, R4, R205.reuse, P1 ;  /* 0x000000cd0400720c */ /* 0x080fe40000f81670 */
[----:B------:R-:W-:-:S02]  /*d680*/  ISETP.LT.OR P3, PT, R3, R205, P0 ;  /* 0x000000cd0300720c */ /* 0x000fc40000761670 */
[----:B------:R-:W-:Y:S02]  /*d690*/  FMNMX.FTZ R10, R231, R10, !PT ;  /* 0x0000000ae70a7209 */ /* 0x000fe40007810000 */
[----:B------:R-:W-:Y:S02]  /*d6a0*/  FMNMX.FTZ R4, R51, R5, !PT ;  /* 0x0000000533047209 */ /* 0x000fe40007810000 */
[----:B------:R-:W-:Y:S02]  /*d6b0*/  ISETP.NE.AND P0, PT, R11, RZ, PT ;  /* 0x000000ff0b00720c */ /* 0x000fe40003f05270 */
[----:B------:R-:W-:Y:S02]  /*d6c0*/  ISETP.GE.AND P1, PT, R2, R209, PT ;  /* 0x000000d10200720c */ /* 0x000fe40003f26270 */
[----:B------:R-:W-:Y:S02]  /*d6d0*/  FMNMX.FTZ R10, R232, R10, !PT ;  /* 0x0000000ae80a7209 */ /* 0x000fe40007810000 */
[----:B------:R-:W-:-:S02]  /*d6e0*/  FSEL R174, R74, -INF , !P0 ;  /* 0xff8000004aae7808 */ /* 0x000fc40004000000 */
[----:B------:R-:W-:Y:S02]  /*d6f0*/  FMNMX.FTZ R3, R52, R4, !PT ;  /* 0x0000000434037209 */ /* 0x000fe40007810000 */
[----:B------:R-:W-:Y:S02]  /*d700*/  ISETP.LT.OR P1, PT, R2, R205, P1 ;  /* 0x000000cd0200720c */ /* 0x000fe40000f21670 */
[----:B------:R-:W-:Y:S02]  /*d710*/  FMNMX.FTZ R10, R230, R10, !PT ;  /* 0x0000000ae60a7209 */ /* 0x000fe40007810000 */
[----:B------:R-:W-:Y:S02]  /*d720*/  FSEL R176, R75, -INF , !P6 ;  /* 0xff8000004bb07808 */ /* 0x000fe40007000000 */
[----:B------:R-:W-:Y:S02]  /*d730*/  FMNMX.FTZ R2, R174, R3, !PT ;  /* 0x00000003ae027209 */ /* 0x000fe40007810000 */
[----:B------:R-:W-:-:S02]  /*d740*/  FMNMX.FTZ R71, R221, R10, !PT ;  /* 0x0000000add477209 */ /* 0x000fc40007810000 */
[----:B------:R-:W-:Y:S02]  /*d750*/  FMNMX.FTZ R70, R180, R70, !PT ;  /* 0x00000046b4467209 */ /* 0x000fe40007810000 */
[----:B------:R-:W-:Y:S01]  /*d760*/  ISETP.GE.AND P0, PT, R0, R209, PT ;  /* 0x000000d10000720c */ /* 0x000fe20003f06270 */
[----:B------:R-:W2:Y:S01]  /*d770*/  SHFL.BFLY PT, R10, R71, 0x2, 0x1f ;  /* 0x0c401f00470a7f89 */ /* 0x000ea200000e0000 */
        /* <DEDUP_REMOVED lines=14> */
[----:B------:R-:W-:Y:S01]  /*d860*/  FSEL R218, R56, -INF , !P3 ;  /* 0xff80000038da7808 */ /* 0x000fe20005800000 */
[----:B------:R-:W-:Y:S01]  /*d870*/  FFMA.FTZ R4, R13, c[0x0][0x23c], -R0 ;  /* 0x00008f000d047a23 */ /* 0x000fe20000010800 */
[----:B------:R-:W-:Y:S02]  /*d880*/  FMNMX.FTZ R2, R219, R2, !PT ;  /* 0x00000002db027209 */ /* 0x000fe40007810000 */
[----:B------:R-:W-:Y:S01]  /*d890*/  FMNMX.FTZ R70, R228, R70, !PT ;  /* 0x00000046e4467209 */ /* 0x000fe20007810000 */
[----:B------:R1:W-:Y:S01]  /*d8a0*/  MUFU.EX2 R226, R4 ;  /* 0x0000000400e27308 */ /* 0x0003e20000000800 */
[----:B------:R-:W-:-:S02]  /*d8b0*/  FSEL R224, R38, -INF , !P1 ;  /* 0xff80000026e07808 */ /* 0x000fc40004800000 */
[----:B------:R-:W-:Y:S02]  /*d8c0*/  FMNMX.FTZ R2, R218, R2, !PT ;  /* 0x00000002da027209 */ /* 0x000fe40007810000 */
[----:B------:R-:W-:Y:S02]  /*d8d0*/  FMNMX.FTZ R70, R229, R70, !PT ;  /* 0x00000046e5467209 */ /* 0x000fe40007810000 */
[----:B------:R-:W-:Y:S02]  /*d8e0*/  FSEL R222, R39, -INF , !P0 ;  /* 0xff80000027de7808 */ /* 0x000fe40004000000 */
[----:B--2---:R-:W-:Y:S01]  /*d8f0*/  FMNMX.FTZ R71, R71, R10, !PT ;  /* 0x0000000a47477209 */ /* 0x004fe20007810000 */
[----:B------:R-:W2:Y:S01]  /*d900*/  SHFL.BFLY PT, R7, R70, 0x2, 0x1f ;  /* 0x0c401f0046077f89 */ /* 0x000ea200000e0000 */
[----:B------:R-:W-:-:S03]  /*d910*/  FSEL R10, R73, RZ, P2 ;  /* 0x000000ff490a7208 */ /* 0x000fc60001000000 */
[----:B------:R-:W3:Y:S01]  /*d920*/  SHFL.BFLY PT, R9, R71, 0x1, 0x1f ;  /* 0x0c201f0047097f89 */ /* 0x000ee200000e0000 */
[----:B-1----:R-:W-:-:S04]  /*d930*/  FMNMX.FTZ R4, R224, R2, !PT ;  /* 0x00000002e0047209 */ /* 0x002fc80007810000 */
[----:B------:R-:W-:-:S05]  /*d940*/  FMNMX.FTZ R4, R222, R4, !PT ;  /* 0x00000004de047209 */ /* 0x000fca0007810000 */
[----:B------:R-:W1:Y:S01]  /*d950*/  SHFL.BFLY PT, R6, R4, 0x2, 0x1f ;  /* 0x0c401f0004067f89 */ /* 0x000e6200000e0000 */
[----:B--2---:R-:W-:Y:S02]  /*d960*/  FMNMX.FTZ R70, R70, R7, !PT ;  /* 0x0000000746467209 */ /* 0x004fe40007810000 */
[----:B---3--:R-:W-:-:S03]  /*d970*/  FMNMX.FTZ R71, R71, R9, !PT ;  /* 0x0000000947477209 */ /* 0x008fc60007810000 */
[----:B------:R-:W2:Y:S01]  /*d980*/  SHFL.BFLY PT, R5, R70, 0x1, 0x1f ;  /* 0x0c201f0046057f89 */ /* 0x000ea200000e0000 */
[----:B------:R-:W-:Y:S01]  /*d990*/  FFMA.FTZ R9, R28, c[0x0][0x23c], -R0 ;  /* 0x00008f001c097a23 */ /* 0x000fe20000010800 */
[C---:B------:R-:W-:Y:S01]  /*d9a0*/  FSETP.NEU.FTZ.AND P1, PT, R71.reuse, -INF , PT ;  /* 0xff8000004700780b */ /* 0x040fe20003f3d000 */
[----:B------:R-:W-:Y:S02]  /*d9b0*/  FMUL.FTZ R3, R71, c[0x0][0x23c] ;  /* 0x00008f0047037a20 */ /* 0x000fe40000410000 */
[----:B------:R-:W-:Y:S01]  /*d9c0*/  MUFU.EX2 R214, R9 ;  /* 0x0000000900d67308 */ /* 0x000fe20000000800 */
[----:B------:R-:W-:Y:S02]  /*d9d0*/  LDSM.16.MT88.4 R28, [R191+0x6000] ;  /* 0x00600000bf1c783b */ /* 0x000fe40000004200 */
[----:B------:R-:W-:Y:S02]  /*d9e0*/  FSEL R3, R3, RZ, P1 ;  /* 0x000000ff03037208 */ /* 0x000fe40000800000 */
[----:B-1----:R-:W-:-:S02]  /*d9f0*/  FMNMX.FTZ R4, R4, R6, !PT ;  /* 0x0000000604047209 */ /* 0x002fc40007810000 */
[----:B------:R-:W-:Y:S01]  /*da00*/  FSEL R6, R71, RZ, P1 ;  /* 0x000000ff47067208 */ /* 0x000fe20000800000 */
[----:B------:R-:W-:Y:S02]  /*da10*/  FFMA.FTZ R2, R14, c[0x0][0x23c], -R3 ;  /* 0x00008f000e027a23 */ /* 0x000fe40000010803 */
[----:B------:R-:W1:Y:S02]  /*da20*/  SHFL.BFLY PT, R72, R4, 0x1, 0x1f ;  /* 0x0c201f0004487f89 */ /* 0x000e6400000e0000 */
[----:B------:R3:W-:Y:S01]  /*da30*/  MUFU.EX2 R223, R2 ;  /* 0x0000000200df7308 */ /* 0x0007e20000000800 */
[----:B------:R-:W-:-:S04]  /*da40*/  FADD.FTZ R7, R153, -R6 ;  /* 0x8000000699077221 */ /* 0x000fc80000010000 */
[----:B------:R-:W-:Y:S01]  /*da50*/  FMUL.FTZ R7, R7, c[0x0][0x23c] ;  /* 0x00008f0007077a20 */ /* 0x000fe20000410000 */
[----:B--2---:R-:W-:Y:S01]  /*da60*/  FMNMX.FTZ R70, R70, R5, !PT ;  /* 0x0000000546467209 */ /* 0x004fe20007810000 */
[----:B------:R-:W-:Y:S02]  /*da70*/  FFMA.FTZ R5, R16, c[0x0][0x23c], -R3 ;  /* 0x00008f0010057a23 */ /* 0x000fe40000010803 */
[----:B------:R-:W2:Y:S01]  /*da80*/  MUFU.EX2 R75, R7 ;  /* 0x00000007004b7308 */ /* 0x000ea20000000800 */
[----:B------:R-:W-:-:S04]  /*da90*/  FSETP.NEU.FTZ.AND P0, PT, R70, -INF , PT ;  /* 0xff8000004600780b */ /* 0x000fc80003f1d000 */
[----:B------:R-:W-:Y:S01]  /*daa0*/  FSEL R6, R70, RZ, P0 ;  /* 0x000000ff46067208 */ /* 0x000fe20000000000 */
[----:B---3--:R-:W-:Y:S02]  /*dab0*/  FFMA.FTZ R2, R17, c[0x0][0x23c], -R3 ;  /* 0x00008f0011027a23 */ /* 0x008fe40000010803 */
[----:B------:R3:W-:Y:S01]  /*dac0*/  MUFU.EX2 R225, R5 ;  /* 0x0000000500e17308 */ /* 0x0007e20000000800 */
[----:B-1----:R-:W-:Y:S01]  /*dad0*/  FMNMX.FTZ R72, R4, R72, !PT ;  /* 0x0000004804487209 */ /* 0x002fe20007810000 */
[----:B------:R-:W-:-:S06]  /*dae0*/  FFMA.FTZ R4, R22, c[0x0][0x23c], -R0 ;  /* 0x00008f0016047a23 */ /* 0x000fcc0000010800 */
[----:B------:R1:W4:Y:S01]  /*daf0*/  MUFU.EX2 R238, R2 ;  /* 0x0000000200ee7308 */ /* 0x0003220000000800 */
[-C--:B--2---:R-:W-:Y:S02]  /*db00*/  FMUL.FTZ R84, R84, R75.reuse ;  /* 0x0000004b54547220 */ /* 0x084fe40000410000 */
[-C--:B------:R-:W-:Y:S02]  /*db10*/  FMUL.FTZ R85, R85, R75.reuse ;  /* 0x0000004b55557220 */ /* 0x080fe40000410000 */
[-C--:B------:R-:W-:Y:S02]  /*db20*/  FMUL.FTZ R88, R88, R75.reuse ;  /* 0x0000004b58587220 */ /* 0x080fe40000410000 */
[-C--:B------:R-:W-:Y:S01]  /*db30*/  FMUL.FTZ R89, R89, R75.reuse ;  /* 0x0000004b59597220 */ /* 0x080fe20000410000 */
[----:B------:R2:W-:Y:S01]  /*db40*/  MUFU.EX2 R213, R4 ;  /* 0x0000000400d57308 */ /* 0x0005e20000000800 */
[----:B---3--:R-:W-:Y:S02]  /*db50*/  FFMA.FTZ R5, R15, c[0x0][0x23c], -R3 ;  /* 0x00008f000f057a23 */ /* 0x008fe40000010803 */
[----:B------:R-:W3:Y:S01]  /*db60*/  LDSM.16.MT88.4 R12, [R189+0x6000] ;  /* 0x00600000bd0c783b */ /* 0x000ee20000004200 */
[----:B------:R-:W-:-:S02]  /*db70*/  FMUL.FTZ R100, R100, R75 ;  /* 0x0000004b64647220 */ /* 0x000fc40000410000 */
[-C--:B------:R-:W-:Y:S02]  /*db80*/  FMUL.FTZ R101, R101, R75.reuse ;  /* 0x0000004b65657220 */ /* 0x080fe40000410000 */
[----:B-1----:R-:W-:Y:S01]  /*db90*/  FMUL.FTZ R2, R70, c[0x0][0x23c] ;  /* 0x00008f0046027a20 */ /* 0x002fe20000410000 */
[----:B------:R1:W-:Y:S01]  /*dba0*/  MUFU.EX2 R239, R5 ;  /* 0x0000000500ef7308 */ /* 0x0003e20000000800 */
[-C--:B------:R-:W-:Y:S02]  /*dbb0*/  FMUL.FTZ R104, R104, R75.reuse ;  /* 0x0000004b68687220 */ /* 0x080fe40000410000 */
[-C--:B------:R-:W-:Y:S01]  /*dbc0*/  FMUL.FTZ R105, R105, R75.reuse ;  /* 0x0000004b69697220 */ /* 0x080fe20000410000 */
[----:B------:R-:W-:Y:S01]  /*dbd0*/  FSEL R2, R2, RZ, P0 ;  /* 0x000000ff02027208 */ /* 0x000fe20000000000 */
[----:B------:R-:W-:Y:S01]  /*dbe0*/  FMUL.FTZ R116, R116, R75 ;  /* 0x0000004b74747220 */ /* 0x000fe20000410000 */
[C---:B------:R-:W-:Y:S01]  /*dbf0*/  FSETP.NEU.FTZ.AND P0, PT, R72.reuse, -INF , PT ;  /* 0xff8000004800780b */ /* 0x040fe20003f1d000 */
[----:B--2---:R-:W-:-:S02]  /*dc00*/  FMUL.FTZ R4, R72, c[0x0][0x23c] ;  /* 0x00008f0048047a20 */ /* 0x004fc40000410000 */
[-C--:B------:R-:W-:Y:S02]  /*dc10*/  FMUL.FTZ R117, R117, R75.reuse ;  /* 0x0000004b75757220 */ /* 0x080fe40000410000 */
[-C--:B------:R-:W-:Y:S01]  /*dc20*/  FMUL.FTZ R120, R120, R75.reuse ;  /* 0x0000004b78787220 */ /* 0x080fe20000410000 */
[----:B------:R-:W-:Y:S01]  /*dc30*/  FSEL R8, R4, RZ, P0 ;  /* 0x000000ff04087208 */ /* 0x000fe20000000000 */
[----:B------:R-:W-:Y:S01]  /*dc40*/  FMUL.FTZ R121, R121, R75 ;  /* 0x0000004b79797220 */ /* 0x000fe20000410000 */
[----:B----4-:R-:W-:Y:S01]  /*dc50*/  F2FP.BF16.PACK_AB R4, R238, R223 ;  /* 0x000000dfee04723e */ /* 0x010fe200000010ff */
[----:B------:R-:W-:Y:S02]  /*dc60*/  FMUL.FTZ R132, R132, R75 ;  /* 0x0000004b84847220 */ /* 0x000fe40000410000 */
[----:B------:R-:W-:Y:S02]  /*dc70*/  FFMA.FTZ R9, R33, c[0x0][0x23c], -R8 ;  /* 0x00008f0021097a23 */ /* 0x000fe40000010808 */
[----:B-1----:R-:W-:-:S02]  /*dc80*/  FFMA.FTZ R5, R18, c[0x0][0x23c], -R2 ;  /* 0x00008f0012057a23 */ /* 0x002fc40000010802 */
[----:B------:R1:W-:Y:S01]  /*dc90*/  MUFU.EX2 R235, R9 ;  /* 0x0000000900eb7308 */ /* 0x0003e20000000800 */
[----:B------:R-:W-:Y:S02]  /*dca0*/  FFMA.FTZ R11, R32, c[0x0][0x23c], -R8 ;  /* 0x00008f00200b7a23 */ /* 0x000fe40000010808 */
[-C--:B------:R-:W-:Y:S02]  /*dcb0*/  FMUL.FTZ R133, R133, R75.reuse ;  /* 0x0000004b85857220 */ /* 0x080fe40000410000 */
[-C--:B------:R-:W-:Y:S02]  /*dcc0*/  FMUL.FTZ R136, R136, R75.reuse ;  /* 0x0000004b88887220 */ /* 0x080fe40000410000 */
[----:B------:R-:W-:Y:S01]  /*dcd0*/  FMUL.FTZ R137, R137, R75 ;  /* 0x0000004b89897220 */ /* 0x000fe20000410000 */
[----:B------:R2:W-:Y:S01]  /*dce0*/  MUFU.EX2 R216, R5 ;  /* 0x0000000500d87308 */ /* 0x0005e20000000800 */
[----:B-1----:R-:W-:-:S07]  /*dcf0*/  FSEL R9, R72, RZ, P0 ;  /* 0x000000ff48097208 */ /* 0x002fce0000000000 */
[----:B------:R1:W-:Y:S01]  /*dd00*/  MUFU.EX2 R183, R11 ;  /* 0x0000000b00b77308 */ /* 0x0003e20000000800 */
[----:B------:R-:W-:Y:S02]  /*dd10*/  FADD.FTZ R9, R156, -R9 ;  /* 0x800000099c097221 */ /* 0x000fe40000010000 */
[----:B--2---:R-:W-:Y:S02]  /*dd20*/  FFMA.FTZ R5, R21, c[0x0][0x23c], -R2 ;  /* 0x00008f0015057a23 */ /* 0x004fe40000010802 */
[----:B------:R-:W-:-:S03]  /*dd30*/  FMUL.FTZ R9, R9, c[0x0][0x23c] ;  /* 0x00008f0009097a20 */ /* 0x000fc60000410000 */
[----:B------:R2:W-:Y:S01]  /*dd40*/  MUFU.EX2 R236, R5 ;  /* 0x0000000500ec7308 */ /* 0x0005e20000000800 */
[----:B-1----:R-:W-:-:S07]  /*dd50*/  FFMA.FTZ R11, R34, c[0x0][0x23c], -R8 ;  /* 0x00008f00220b7a23 */ /* 0x002fce0000010808 */
[----:B------:R1:W4:Y:S01]  /*dd60*/  MUFU.EX2 R68, R9 ;  /* 0x0000000900447308 */ /* 0x0003220000000800 */
[----:B--2---:R-:W-:-:S07]  /*dd70*/  FFMA.FTZ R5, R20, c[0x0][0x23c], -R2 ;  /* 0x00008f0014057a23 */ /* 0x004fce0000010802 */
[----:B------:R2:W-:Y:S01]  /*dd80*/  MUFU.EX2 R234, R11 ;  /* 0x0000000b00ea7308 */ /* 0x0005e20000000800 */
[----:B------:R-:W-:Y:S02]  /*dd90*/  FADD.FTZ R20, R159, -R10 ;  /* 0x8000000a9f147221 */ /* 0x000fe40000010000 */
[----:B------:R-:W-:Y:S02]  /*dda0*/  FFMA.FTZ R10, R35, c[0x0][0x23c], -R8 ;  /* 0x00008f00230a7a23 */ /* 0x000fe40000010808 */
[----:B-1----:R-:W-:-:S03]  /*ddb0*/  FFMA.FTZ R9, R40, c[0x0][0x23c], -R0 ;  /* 0x00008f0028097a23 */ /* 0x002fc60000010800 */
[----:B------:R1:W-:Y:S01]  /*ddc0*/  MUFU.EX2 R217, R5 ;  /* 0x0000000500d97308 */ /* 0x0003e20000000800 */
[-C--:B----4-:R-:W-:Y:S02]  /*ddd0*/  FMUL.FTZ R82, R82, R68.reuse ;  /* 0x0000004452527220 */ /* 0x090fe40000410000 */
[-C--:B------:R-:W-:Y:S02]  /*dde0*/  FMUL.FTZ R83, R83, R68.reuse ;  /* 0x0000004453537220 */ /* 0x080fe40000410000 */
[-C--:B------:R-:W-:Y:S02]  /*ddf0*/  FMUL.FTZ R94, R94, R68.reuse ;  /* 0x000000445e5e7220 */ /* 0x080fe40000410000 */
[-C--:B------:R-:W-:Y:S01]  /*de00*/  FMUL.FTZ R95, R95, R68.reuse ;  /* 0x000000445f5f7220 */ /* 0x080fe20000410000 */
[----:B------:R4:W-:Y:S01]  /*de10*/  MUFU.EX2 R173, R9 ;  /* 0x0000000900ad7308 */ /* 0x0009e20000000800 */
[----:B--2---:R-:W-:Y:S02]  /*de20*/  FMUL.FTZ R11, R20, c[0x0][0x23c] ;  /* 0x00008f00140b7a20 */ /* 0x004fe40000410000 */
[----:B------:R-:W-:-:S02]  /*de30*/  FMUL.FTZ R98, R98, R68 ;  /* 0x0000004462627220 */ /* 0x000fc40000410000 */
[-C--:B------:R-:W-:Y:S02]  /*de40*/  FMUL.FTZ R99, R99, R68.reuse ;  /* 0x0000004463637220 */ /* 0x080fe40000410000 */
[-C--:B------:R-:W-:Y:S01]  /*de50*/  FMUL.FTZ R110, R110, R68.reuse ;  /* 0x000000446e6e7220 */ /* 0x080fe20000410000 */
[----:B------:R2:W-:Y:S01]  /*de60*/  MUFU.EX2 R233, R10 ;  /* 0x0000000a00e97308 */ /* 0x0005e20000000800 */
[----:B-1----:R-:W-:Y:S02]  /*de70*/  FFMA.FTZ R5, R19, c[0x0][0x23c], -R2 ;  /* 0x00008f0013057a23 */ /* 0x002fe40000010802 */
[----:B------:R-:W1:Y:S01]  /*de80*/  LDSM.16.MT88.4 R16, [R192+0x6000] ;  /* 0x00600000c010783b */ /* 0x000e620000004200 */
[-C--:B------:R-:W-:Y:S02]  /*de90*/  FMUL.FTZ R111, R111, R68.reuse ;  /* 0x000000446f6f7220 */ /* 0x080fe40000410000 */
[-C--:B------:R-:W-:Y:S02]  /*dea0*/  FMUL.FTZ R114, R114, R68.reuse ;  /* 0x0000004472727220 */ /* 0x080fe40000410000 */
[----:B----4-:R-:W-:Y:S01]  /*deb0*/  FFMA.FTZ R9, R42, c[0x0][0x23c], -R3 ;  /* 0x00008f002a097a23 */ /* 0x010fe20000010803 */
[----:B------:R4:W5:Y:S01]  /*dec0*/  MUFU.EX2 R237, R5 ;  /* 0x0000000500ed7308 */ /* 0x0009620000000800 */
[----:B------:R-:W-:-:S02]  /*ded0*/  FMUL.FTZ R115, R115, R68 ;  /* 0x0000004473737220 */ /* 0x000fc40000410000 */
[-C--:B------:R-:W-:Y:S02]  /*dee0*/  FMUL.FTZ R126, R126, R68.reuse ;  /* 0x000000447e7e7220 */ /* 0x080fe40000410000 */
[-C--:B------:R-:W-:Y:S02]  /*def0*/  FMUL.FTZ R127, R127, R68.reuse ;  /* 0x000000447f7f7220 */ /* 0x080fe40000410000 */
[----:B--2---:R-:W-:Y:S01]  /*df00*/  FFMA.FTZ R10, R41, c[0x0][0x23c], -R3 ;  /* 0x00008f00290a7a23 */ /* 0x004fe20000010803 */
[----:B------:R2:W-:Y:S01]  /*df10*/  MUFU.EX2 R171, R9 ;  /* 0x0000000900ab7308 */ /* 0x0005e20000000800 */
[-C--:B------:R-:W-:Y:S02]  /*df20*/  FMUL.FTZ R130, R130, R68.reuse ;  /* 0x0000004482827220 */ /* 0x080fe40000410000 */
[-C--:B------:R-:W-:Y:S02]  /*df30*/  FMUL.FTZ R131, R131, R68.reuse ;  /* 0x0000004483837220 */ /* 0x080fe40000410000 */
[----:B------:R-:W-:-:S02]  /*df40*/  FMUL.FTZ R142, R142, R68 ;  /* 0x000000448e8e7220 */ /* 0x000fc40000410000 */
[----:B------:R-:W-:Y:S01]  /*df50*/  FMUL.FTZ R143, R143, R68 ;  /* 0x000000448f8f7220 */ /* 0x000fe20000410000 */
[----:B------:R-:W3:Y:S01]  /*df60*/  MUFU.EX2 R69, R11 ;  /* 0x0000000b00457308 */ /* 0x000ee20000000800 */
[----:B----4-:R-:W-:Y:S01]  /*df70*/  FADD.FTZ R5, R152, -R6 ;  /* 0x8000000698057221 */ /* 0x010fe20000010000 */
[----:B------:R-:W-:Y:S02]  /*df80*/  F2FP.BF16.PACK_AB R6, R239, R225 ;  /* 0x000000e1ef06723e */ /* 0x000fe400000010ff */
[----:B-----5:R-:W-:Y:S01]  /*df90*/  F2FP.BF16.PACK_AB R7, R237, R217 ;  /* 0x000000d9ed07723e */ /* 0x020fe200000010ff */
[----:B------:R-:W-:Y:S02]  /*dfa0*/  FMUL.FTZ R5, R5, c[0x0][0x23c] ;  /* 0x00008f0005057a20 */ /* 0x000fe40000410000 */
[----:B--2---:R-:W-:Y:S02]  /*dfb0*/  FFMA.FTZ R9, R49, c[0x0][0x23c], -R3 ;  /* 0x00008f0031097a23 */ /* 0x004fe40000010803 */
[----:B------:R2:W4:Y:S01]  /*dfc0*/  MUFU.EX2 R74, R5 ;  /* 0x00000005004a7308 */ /* 0x0005220000000800 */
[----:B---3--:R-:W-:-:S07]  /*dfd0*/  FMUL.FTZ R80, R80, R69 ;  /* 0x0000004550507220 */ /* 0x008fce0000410000 */
[----:B------:R3:W-:Y:S01]  /*dfe0*/  MUFU.EX2 R170, R9 ;  /* 0x0000000900aa7308 */ /* 0x0007e20000000800 */
[-C--:B------:R-:W-:Y:S02]  /*dff0*/  FMUL.FTZ R81, R81, R69.reuse ;  /* 0x0000004551517220 */ /* 0x080fe40000410000 */
[-C--:B------:R-:W-:Y:S02]  /*e000*/  FMUL.FTZ R92, R92, R69.reuse ;  /* 0x000000455c5c7220 */ /* 0x080fe40000410000 */
[-C--:B------:R-:W-:Y:S02]  /*e010*/  FMUL.FTZ R93, R93, R69.reuse ;  /* 0x000000455d5d7220 */ /* 0x080fe40000410000 */
[----:B------:R-:W-:Y:S01]  /*e020*/  FMUL.FTZ R96, R96, R69 ;  /* 0x0000004560607220 */ /* 0x000fe20000410000 */
[----:B------:R-:W-:Y:S01]  /*e030*/  MUFU.EX2 R175, R10 ;  /* 0x0000000a00af7308 */ /* 0x000fe20000000800 */
[----:B--2---:R-:W-:Y:S02]  /*e040*/  FFMA.FTZ R5, R23, c[0x0][0x23c], -R0 ;  /* 0x00008f0017057a23 */ /* 0x004fe40000010800 */
[-C--:B----4-:R-:W-:Y:S01]  /*e050*/  FMUL.FTZ R86, R86, R74.reuse ;  /* 0x0000004a56567220 */ /* 0x090fe20000410000 */
[----:B------:R-:W-:Y:S01]  /*e060*/  LDSM.16.MT88.4 R20, [R190+0x6800] ;  /* 0x00680000be14783b */ /* 0x000fe20000004200 */
[----:B------:R-:W-:-:S02]  /*e070*/  FMUL.FTZ R87, R87, R74 ;  /* 0x0000004a57577220 */ /* 0x000fc40000410000 */
[-C--:B------:R-:W-:Y:S01]  /*e080*/  FMUL.FTZ R90, R90, R74.reuse ;  /* 0x0000004a5a5a7220 */ /* 0x080fe20000410000 */
[----:B------:R2:W4:Y:S01]  /*e090*/  MUFU.EX2 R212, R5 ;  /* 0x0000000500d47308 */ /* 0x0005220000000800 */
[----:B---3--:R-:W-:Y:S02]  /*e0a0*/  FFMA.FTZ R9, R54, c[0x0][0x23c], -R2 ;  /* 0x00008f0036097a23 */ /* 0x008fe40000010802 */
[-C--:B------:R-:W-:Y:S02]  /*e0b0*/  FMUL.FTZ R91, R91, R74.reuse ;  /* 0x0000004a5b5b7220 */ /* 0x080fe40000410000 */
[-C--:B------:R-:W-:Y:S02]  /*e0c0*/  FMUL.FTZ R102, R102, R74.reuse ;  /* 0x0000004a66667220 */ /* 0x080fe40000410000 */
[-C--:B------:R-:W-:Y:S01]  /*e0d0*/  FMUL.FTZ R103, R103, R74.reuse ;  /* 0x0000004a67677220 */ /* 0x080fe20000410000 */
[----:B------:R3:W-:Y:S01]  /*e0e0*/  MUFU.EX2 R167, R9 ;  /* 0x0000000900a77308 */ /* 0x0007e20000000800 */
[----:B------:R-:W-:-:S02]  /*e0f0*/  FMUL.FTZ R106, R106, R74 ;  /* 0x0000004a6a6a7220 */ /* 0x000fc40000410000 */
[-C--:B------:R-:W-:Y:S02]  /*e100*/  FMUL.FTZ R107, R107, R74.reuse ;  /* 0x0000004a6b6b7220 */ /* 0x080fe40000410000 */
[-C--:B------:R-:W-:Y:S02]  /*e110*/  FMUL.FTZ R118, R118, R74.reuse ;  /* 0x0000004a76767220 */ /* 0x080fe40000410000 */
[----:B------:R-:W-:Y:S01]  /*e120*/  FMUL.FTZ R119, R119, R74 ;  /* 0x0000004a77777220 */ /* 0x000fe20000410000 */
[----:B--2---:R-:W-:Y:S01]  /*e130*/  F2FP.BF16.PACK_AB R5, R236, R216 ;  /* 0x000000d8ec05723e */ /* 0x004fe200000010ff */
[-C--:B------:R-:W-:Y:S02]  /*e140*/  FMUL.FTZ R122, R122, R74.reuse ;  /* 0x0000004a7a7a7220 */ /* 0x080fe40000410000 */
[-C--:B------:R-:W-:Y:S02]  /*e150*/  FMUL.FTZ R123, R123, R74.reuse ;  /* 0x0000004a7b7b7220 */ /* 0x080fe40000410000 */
[----:B------:R-:W-:-:S02]  /*e160*/  FMUL.FTZ R134, R134, R74 ;  /* 0x0000004a86867220 */ /* 0x000fc40000410000 */
[-C--:B------:R-:W-:Y:S01]  /*e170*/  FMUL.FTZ R135, R135, R74.reuse ;  /* 0x0000004a87877220 */ /* 0x080fe20000410000 */
[C---:B------:R-:W-:Y:S01]  /*e180*/  HMMA.16816.F32.BF16 R84, R4.reuse, R12, R84 ;  /* 0x0000000c0454723c */ /* 0x040fe20000041854 */
[----:B---3--:R-:W-:Y:S02]  /*e190*/  FFMA.FTZ R9, R55, c[0x0][0x23c], -R2 ;  /* 0x00008f0037097a23 */ /* 0x008fe40000010802 */
[-C--:B------:R-:W-:Y:S02]  /*e1a0*/  FMUL.FTZ R138, R138, R74.reuse ;  /* 0x0000004a8a8a7220 */ /* 0x080fe40000410000 */
[----:B------:R2:W-:Y:S01]  /*e1b0*/  MUFU.EX2 R168, R9 ;  /* 0x0000000900a87308 */ /* 0x0005e20000000800 */
[----:B------:R-:W-:Y:S02]  /*e1c0*/  FMUL.FTZ R139, R139, R74 ;  /* 0x0000004a8b8b7220 */ /* 0x000fe40000410000 */
[----:B------:R-:W-:Y:S01]  /*e1d0*/  HMMA.16816.F32.BF16 R76, R4, R14, R88 ;  /* 0x0000000e044c723c */ /* 0x000fe20000041858 */
[----:B------:R-:W-:-:S02]  /*e1e0*/  FMUL.FTZ R97, R97, R69 ;  /* 0x0000004561617220 */ /* 0x000fc40000410000 */
[-C--:B------:R-:W-:Y:S02]  /*e1f0*/  FMUL.FTZ R108, R108, R69.reuse ;  /* 0x000000456c6c7220 */ /* 0x080fe40000410000 */
[-C--:B------:R-:W-:Y:S02]  /*e200*/  FMUL.FTZ R109, R109, R69.reuse ;  /* 0x000000456d6d7220 */ /* 0x080fe40000410000 */
[-C--:B------:R-:W-:Y:S01]  /*e210*/  FMUL.FTZ R112, R112, R69.reuse ;  /* 0x0000004570707220 */ /* 0x080fe20000410000 */
[----:B-1----:R-:W-:Y:S01]  /*e220*/  HMMA.16816.F32.BF16 R100, R4, R16, R100 ;  /* 0x000000100464723c */ /* 0x002fe20000041864 */
[-C--:B------:R-:W-:Y:S02]  /*e230*/  FMUL.FTZ R113, R113, R69.reuse ;  /* 0x0000004571717220 */ /* 0x080fe40000410000 */
[----:B------:R-:W-:Y:S02]  /*e240*/  FMUL.FTZ R124, R124, R69 ;  /* 0x000000457c7c7220 */ /* 0x000fe40000410000 */
[----:B--2---:R-:W-:-:S02]  /*e250*/  FFMA.FTZ R9, R64, c[0x0][0x23c], -R2 ;  /* 0x00008f0040097a23 */ /* 0x004fc40000010802 */
[-C--:B------:R-:W-:Y:S01]  /*e260*/  FMUL.FTZ R125, R125, R69.reuse ;  /* 0x000000457d7d7220 */ /* 0x080fe20000410000 */
[C---:B------:R-:W-:Y:S01]  /*e270*/  HMMA.16816.F32.BF16 R60, R4.reuse, R18, R104 ;  /* 0x00000012043c723c */ /* 0x040fe20000041868 */
[----:B------:R1:W-:Y:S01]  /*e280*/  MUFU.EX2 R166, R9 ;  /* 0x0000000900a67308 */ /* 0x0003e20000000800 */
[----:B------:R-:W-:Y:S02]  /*e290*/  FFMA.FTZ R10, R43, c[0x0][0x23c], -R3 ;  /* 0x00008f002b0a7a23 */ /* 0x000fe40000010803 */
[-C--:B------:R-:W-:Y:S02]  /*e2a0*/  FMUL.FTZ R128, R128, R69.reuse ;  /* 0x0000004580807220 */ /* 0x080fe40000410000 */
[-C--:B------:R-:W-:Y:S02]  /*e2b0*/  FMUL.FTZ R129, R129, R69.reuse ;  /* 0x0000004581817220 */ /* 0x080fe40000410000 */
[----:B------:R-:W-:Y:S01]  /*e2c0*/  HMMA.16816.F32.BF16 R56, R4, R24, R116 ;  /* 0x000000180438723c */ /* 0x000fe20000041874 */
[----:B------:R2:W3:Y:S01]  /*e2d0*/  MUFU.EX2 R172, R10 ;  /* 0x0000000a00ac7308 */ /* 0x0004e20000000800 */
[----:B------:R-:W-:-:S02]  /*e2e0*/  FMUL.FTZ R140, R140, R69 ;  /* 0x000000458c8c7220 */ /* 0x000fc40000410000 */
[----:B------:R-:W-:-:S04]  /*e2f0*/  FMUL.FTZ R141, R141, R69 ;  /* 0x000000458d8d7220 */ /* 0x000fc80000410000 */
[----:B------:R-:W-:Y:S01]  /*e300*/  HMMA.16816.F32.BF16 R120, R4, R26, R120 ;  /* 0x0000001a0478723c */ /* 0x000fe20000041878 */
[----:B-1----:R-:W-:-:S04]  /*e310*/  FFMA.FTZ R9, R66, c[0x0][0x23c], -R0 ;  /* 0x00008f0042097a23 */ /* 0x002fc80000010800 */
[----:B------:R1:W-:Y:S03]  /*e320*/  MUFU.EX2 R164, R9 ;  /* 0x0000000900a47308 */ /* 0x0003e60000000800 */
[----:B------:R-:W-:Y:S01]  /*e330*/  HMMA.16816.F32.BF16 R132, R4, R28, R132 ;  /* 0x0000001c0484723c */ /* 0x000fe20000041884 */
[----:B--2---:R-:W-:-:S04]  /*e340*/  FFMA.FTZ R10, R53, c[0x0][0x23c], -R2 ;  /* 0x00008f00350a7a23 */ /* 0x004fc80000010802 */
[----:B------:R2:W5:Y:S03]  /*e350*/  MUFU.EX2 R169, R10 ;  /* 0x0000000a00a97308 */ /* 0x0005660000000800 */
[----:B------:R-:W-:Y:S01]  /*e360*/  HMMA.16816.F32.BF16 R136, R4, R30, R136 ;  /* 0x0000001e0488723c */ /* 0x000fe20000041888 */
[----:B-1----:R-:W-:-:S06]  /*e370*/  FFMA.FTZ R9, R67, c[0x0][0x23c], -R0 ;  /* 0x00008f0043097a23 */ /* 0x002fcc0000010800 */
[----:B------:R-:W-:Y:S01]  /*e380*/  F2FP.BF16.PACK_AB R4, R213, R226 ;  /* 0x000000e2d504723e */ /* 0x000fe200000010ff */
[----:B------:R1:W-:Y:S01]  /*e390*/  MUFU.EX2 R163, R9 ;  /* 0x0000000900a37308 */ /* 0x0003e20000000800 */
[----:B------:R-:W-:Y:S02]  /*e3a0*/  F2FP.BF16.PACK_AB R5, R235, R183 ;  /* 0x000000b7eb05723e */ /* 0x000fe400000010ff */
[----:B----4-:R-:W-:Y:S01]  /*e3b0*/  F2FP.BF16.PACK_AB R6, R214, R212 ;  /* 0x000000d4d606723e */ /* 0x010fe200000010ff */
[----:B--2---:R-:W-:Y:S01]  /*e3c0*/  FFMA.FTZ R10, R65, c[0x0][0x23c], -R0 ;  /* 0x00008f00410a7a23 */ /* 0x004fe20000010800 */
[----:B------:R-:W-:-:S03]  /*e3d0*/  F2FP.BF16.PACK_AB R7, R233, R234 ;  /* 0x000000eae907723e */ /* 0x000fc600000010ff */
[----:B------:R-:W2:Y:S04]  /*e3e0*/  MUFU.EX2 R165, R10 ;  /* 0x0000000a00a57308 */ /* 0x000ea80000000800 */
[----:B------:R-:W-:Y:S01]  /*e3f0*/  HMMA.16816.F32.BF16 R44, R4, R12, R80 ;  /* 0x0000000c042c723c */ /* 0x000fe20000041850 */
[----:B-1----:R-:W-:-:S04]  /*e400*/  FFMA.FTZ R9, R144, c[0x0][0x23c], -R0 ;  /* 0x00008f0090097a23 */ /* 0x002fc80000010800 */
[----:B------:R1:W-:Y:S03]  /*e410*/  MUFU.EX2 R162, R9 ;  /* 0x0000000900a27308 */ /* 0x0003e60000000800 */
[C---:B------:R-:W-:Y:S01]  /*e420*/  HMMA.16816.F32.BF16 R36, R4.reuse, R14, R92 ;  /* 0x0000000e0424723c */ /* 0x040fe2000004185c */
[----:B------:R-:W-:Y:S04]  /*e430*/  LDSM.16.MT88.4 R12, [R191+0x6800] ;  /* 0x00680000bf0c783b */ /* 0x000fe80000004200 */
[----:B------:R-:W-:Y:S03]  /*e440*/  LDSM.16.MT88.4 R92, [R189+0x7800] ;  /* 0x00780000bd5c783b */ /* 0x000fe60000004200 */
[----:B------:R-:W-:Y:S01]  /*e450*/  HMMA.16816.F32.BF16 R32, R4, R16, R96 ;  /* 0x000000100420723c */ /* 0x000fe20000041860 */
[----:B-1----:R-:W-:-:S07]  /*e460*/  FFMA.FTZ R9, R48, c[0x0][0x23c], -R8 ;  /* 0x00008f0030097a23 */ /* 0x002fce0000010808 */
[C---:B------:R-:W-:Y:S01]  /*e470*/  HMMA.16816.F32.BF16 R108, R4.reuse, R18, R108 ;  /* 0x00000012046c723c */ /* 0x040fe2000004186c */
[----:B------:R-:W1:Y:S01]  /*e480*/  LDSM.16.MT88.4 R16, [R192+0x6800] ;  /* 0x00680000c010783b */ /* 0x000e620000004200 */
[----:B------:R4:W-:Y:S06]  /*e490*/  MUFU.EX2 R160, R9 ;  /* 0x0000000900a07308 */ /* 0x0009ec0000000800 */
[C---:B------:R-:W-:Y:S08]  /*e4a0*/  HMMA.16816.F32.BF16 R112, R4.reuse, R24, R112 ;  /* 0x000000180470723c */ /* 0x040ff00000041870 */
[----:B------:R-:W-:Y:S01]  /*e4b0*/  HMMA.16816.F32.BF16 R124, R4, R26, R124 ;  /* 0x0000001a047c723c */ /* 0x000fe2000004187c */
[----:B------:R-:W2:Y:S01]  /*e4c0*/  LDSM.16.MT88.4 R24, [R189+0x6800] ;  /* 0x00680000bd18783b */ /* 0x000ea20000004200 */
[----:B----4-:R-:W-:-:S04]  /*e4d0*/  FFMA.FTZ R9, R50, c[0x0][0x23c], -R8 ;  /* 0x00008f0032097a23 */ /* 0x010fc80000010808 */
[----:B------:R4:W1:Y:S02]  /*e4e0*/  MUFU.EX2 R159, R9 ;  /* 0x00000009009f7308 */ /* 0x0008640000000800 */
[C---:B------:R-:W-:Y:S08]  /*e4f0*/  HMMA.16816.F32.BF16 R128, R4.reuse, R28, R128 ;  /* 0x0000001c0480723c */ /* 0x040ff00000041880 */
[----:B------:R-:W-:Y:S01]  /*e500*/  HMMA.16816.F32.BF16 R140, R4, R30, R140 ;  /* 0x0000001e048c723c */ /* 0x000fe2000004188c */
[----:B----4-:R-:W-:-:S06]  /*e510*/  FFMA.FTZ R9, R51, c[0x0][0x23c], -R8 ;  /* 0x00008f0033097a23 */ /* 0x010fcc0000010808 */
[----:B------:R-:W-:Y:S02]  /*e520*/  F2FP.BF16.PACK_AB R4, R171, R175 ;  /* 0x000000afab04723e */ /* 0x000fe400000010ff */
[----:B---3--:R-:W-:Y:S01]  /*e530*/  F2FP.BF16.PACK_AB R6, R170, R172 ;  /* 0x000000acaa06723e */ /* 0x008fe200000010ff */
[----:B------:R3:W-:Y:S01]  /*e540*/  MUFU.EX2 R157, R9 ;  /* 0x00000009009d7308 */ /* 0x0007e20000000800 */
[----:B-----5:R-:W-:Y:S02]  /*e550*/  F2FP.BF16.PACK_AB R5, R167, R169 ;  /* 0x000000a9a705723e */ /* 0x020fe400000010ff */
[----:B------:R-:W-:-:S07]  /*e560*/  F2FP.BF16.PACK_AB R7, R166, R168 ;  /* 0x000000a8a607723e */ /* 0x000fce00000010ff */
[----:B-1----:R-:W-:Y:S01]  /*e570*/  HMMA.16816.F32.BF16 R64, R4, R16, R100 ;  /* 0x000000100440723c */ /* 0x002fe20000041864 */
[----:B---3--:R-:W-:-:S07]  /*e580*/  FFMA.FTZ R9, R52, c[0x0][0x23c], -R8 ;  /* 0x00008f0034097a23 */ /* 0x008fce0000010808 */
[C---:B--2---:R-:W-:Y:S01]  /*e590*/  HMMA.16816.F32.BF16 R80, R4.reuse, R24, R84 ;  /* 0x000000180450723c */ /* 0x044fe20000041854 */
[----:B------:R1:W2:Y:S07]  /*e5a0*/  MUFU.EX2 R156, R9 ;  /* 0x00000009009c7308 */ /* 0x0002ae0000000800 */
[C---:B------:R-:W-:Y:S08]  /*e5b0*/  HMMA.16816.F32.BF16 R76, R4.reuse, R26, R76 ;  /* 0x0000001a044c723c */ /* 0x040ff0000004184c */
[----:B------:R-:W-:Y:S01]  /*e5c0*/  HMMA.16816.F32.BF16 R60, R4, R18, R60 ;  /* 0x00000012043c723c */ /* 0x000fe2000004183c */
[----:B-1----:R-:W-:-:S04]  /*e5d0*/  FFMA.FTZ R9, R145, c[0x0][0x23c], -R0 ;  /* 0x00008f0091097a23 */ /* 0x002fc80000010800 */
[----:B------:R1:W-:Y:S03]  /*e5e0*/  MUFU.EX2 R158, R9 ;  /* 0x00000009009e7308 */ /* 0x0003e60000000800 */
[C---:B------:R-:W-:Y:S08]  /*e5f0*/  HMMA.16816.F32.BF16 R56, R4.reuse, R20, R56 ;  /* 0x000000140438723c */ /* 0x040ff00000041838 */
[----:B------:R-:W-:Y:S01]  /*e600*/  HMMA.16816.F32.BF16 R52, R4, R22, R120 ;  /* 0x000000160434723c */ /* 0x000fe20000041878 */
[----:B-1----:R-:W-:-:S07]  /*e610*/  FFMA.FTZ R9, R146, c[0x0][0x23c], -R0 ;  /* 0x00008f0092097a23 */ /* 0x002fce0000010800 */
[C---:B------:R-:W-:Y:S01]  /*e620*/  HMMA.16816.F32.BF16 R48, R4.reuse, R12, R132 ;  /* 0x0000000c0430723c */ /* 0x040fe20000041884 */
[----:B------:R1:W-:Y:S07]  /*e630*/  MUFU.EX2 R155, R9 ;  /* 0x00000009009b7308 */ /* 0x0003ee0000000800 */
[----:B------:R-:W-:Y:S07]  /*e640*/  HMMA.16816.F32.BF16 R40, R4, R14, R136 ;  /* 0x0000000e0428723c */ /* 0x000fee0000041888 */
[----:B------:R-:W-:-:S02]  /*e650*/  F2FP.BF16.PACK_AB R4, R165, R173 ;  /* 0x000000ada504723e */ /* 0x000fc400000010ff */
[----:B------:R-:W-:Y:S01]  /*e660*/  F2FP.BF16.PACK_AB R5, R159, R160 ;  /* 0x000000a09f05723e */ /* 0x000fe200000010ff */
[--C-:B-1----:R-:W-:Y:S01]  /*e670*/  FFMA.FTZ R9, R147, c[0x0][0x23c], -R3.reuse ;  /* 0x00008f0093097a23 */ /* 0x102fe20000010803 */
[----:B------:R-:W-:Y:S02]  /*e680*/  F2FP.BF16.PACK_AB R6, R163, R164 ;  /* 0x000000a4a306723e */ /* 0x000fe400000010ff */
[----:B--2---:R-:W-:Y:S01]  /*e690*/  F2FP.BF16.PACK_AB R7, R156, R157 ;  /* 0x0000009d9c07723e */ /* 0x004fe200000010ff */
        /* <DEDUP_REMOVED lines=8> */
[----:B------:R-:W4:Y:S01]  /*e720*/  LDSM.16.MT88.4 R20, [R192+0x7000] ;  /* 0x00700000c014783b */ /* 0x000f220000004200 */
[----:B-1----:R-:W-:-:S06]  /*e730*/  FFMA.FTZ R9, R149, c[0x0][0x23c], -R3 ;  /* 0x00008f0095097a23 */ /* 0x002fcc0000010803 */
[C---:B------:R-:W-:Y:S01]  /*e740*/  HMMA.16816.F32.BF16 R32, R4.reuse, R16, R32 ;  /* 0x000000100420723c */ /* 0x040fe20000041820 */
[----:B------:R1:W-:Y:S07]  /*e750*/  MUFU.EX2 R152, R9 ;  /* 0x0000000900987308 */ /* 0x0003ee0000000800 */
[C---:B------:R-:W-:Y:S01]  /*e760*/  HMMA.16816.F32.BF16 R28, R4.reuse, R18, R108 ;  /* 0x00000012041c723c */ /* 0x040fe2000004186c */
[----:B------:R-:W5:Y:S04]  /*e770*/  LDSM.16.MT88.4 R16, [R190+0x7000] ;  /* 0x00700000be10783b */ /* 0x000f680000004200 */
[----:B------:R-:W-:Y:S03]  /*e780*/  LDSM.16.MT88.4 R108, [R192+0x7800] ;  /* 0x00780000c06c783b */ /* 0x000fe60000004200 */
[----:B------:R-:W-:Y:S01]  /*e790*/  HMMA.16816.F32.BF16 R128, R4, R12, R128 ;  /* 0x0000000c0480723c */ /* 0x000fe20000041880 */
[----:B-1----:R-:W-:-:S04]  /*e7a0*/  FFMA.FTZ R9, R150, c[0x0][0x23c], -R3 ;  /* 0x00008f0096097a23 */ /* 0x002fc80000010803 */
[----:B------:R1:W1:Y:S03]  /*e7b0*/  MUFU.EX2 R151, R9 ;  /* 0x0000000900977308 */ /* 0x0002660000000800 */
[----:B------:R-:W-:Y:S01]  /*e7c0*/  HMMA.16816.F32.BF16 R140, R4, R14, R140 ;  /* 0x0000000e048c723c */ /* 0x000fe2000004188c */
[----:B------:R-:W2:Y:S06]  /*e7d0*/  LDSM.16.MT88.4 R12, [R191+0x7000] ;  /* 0x00700000bf0c783b */ /* 0x000eac0000004200 */
[----:B---3--:R-:W-:Y:S01]  /*e7e0*/  F2FP.BF16.PACK_AB R4, R153, R154 ;  /* 0x0000009a9904723e */ /* 0x008fe200000010ff */
[----:B-1----:R-:W-:Y:S01]  /*e7f0*/  FFMA.FTZ R9, R179, c[0x0][0x23c], -R2 ;  /* 0x00008f00b3097a23 */ /* 0x002fe20000010802 */
[----:B------:R-:W-:-:S03]  /*e800*/  F2FP.BF16.PACK_AB R6, R151, R152 ;  /* 0x000000989706723e */ /* 0x000fc600000010ff */
        /* <DEDUP_REMOVED lines=28> */
[----:B---3--:R-:W-:Y:S01]  /*e9d0*/  F2FP.BF16.PACK_AB R6, R146, R155 ;  /* 0x0000009b9206723e */ /* 0x008fe200000010ff */
[----:B-1----:R-:W-:-:S04]  /*e9e0*/  FFMA.FTZ R9, R174, c[0x0][0x23c], -R8 ;  /* 0x00008f00ae097a23 */ /* 0x002fc80000010808 */
[----:B------:R1:W-:Y:S01]  /*e9f0*/  MUFU.EX2 R64, R9 ;  /* 0x0000000900407308 */ /* 0x0003e20000000800 */
[----:B--2---:R-:W-:-:S07]  /*ea00*/  FFMA.FTZ R0, R231, c[0x0][0x23c], -R3 ;  /* 0x00008f00e7007a23 */ /* 0x004fce0000010803 */
        /* <DEDUP_REMOVED lines=24> */
[----:B------:R-:W-:Y:S02]  /*eb90*/  FADD.FTZ R3, R213, R3 ;  /* 0x00000003d5037221 */ /* 0x000fe40000010000 */
[----:B------:R-:W-:Y:S01]  /*eba0*/  IMAD.MOV.U32 R213, RZ, RZ, R161 ;  /* 0x000000ffffd57224 */ /* 0x000fe200078e00a1 */
[----:B------:R-:W-:Y:S01]  /*ebb0*/  HMMA.16816.F32.BF16 R28, R4, R22, R28 ;  /* 0x00000016041c723c */ /* 0x000fe2000004181c */
[----:B------:R-:W-:Y:S02]  /*ebc0*/  FADD.FTZ R3, R212, R3 ;  /* 0x00000003d4037221 */ /* 0x000fe40000010000 */
[----:B-1----:R-:W-:Y:S02]  /*ebd0*/  FFMA.FTZ R0, R227, c[0x0][0x23c], -R2 ;  /* 0x00008f00e3007a23 */ /* 0x002fe40000010802 */
[----:B------:R-:W-:-:S03]  /*ebe0*/  FADD.FTZ R3, R214, R3 ;  /* 0x00000003d6037221 */ /* 0x000fc60000010000 */
[----:B------:R-:W-:Y:S01]  /*ebf0*/  HMMA.16816.F32.BF16 R112, R4, R16, R112 ;  /* 0x000000100470723c */ /* 0x000fe20000041870 */
[----:B------:R1:W2:Y:S01]  /*ec00*/  MUFU.EX2 R20, R0 ;  /* 0x0000000000147308 */ /* 0x0002a20000000800 */
[----:B------:R-:W-:-:S06]  /*ec10*/  FADD.FTZ R3, R173, R3 ;  /* 0x00000003ad037221 */ /* 0x000fcc0000010000 */
        /* <DEDUP_REMOVED lines=9> */
[----:B------:R-:W-:Y:S02]  /*ecb0*/  F2FP.BF16.PACK_AB R140, R144, R145 ;  /* 0x00000091908c723e */ /* 0x000fe400000010ff */
[----:B------:R-:W-:Y:S01]  /*ecc0*/  F2FP.BF16.PACK_AB R142, R50, R76 ;  /* 0x0000004c328e723e */ /* 0x000fe200000010ff */
[----:B------:R-:W-:Y:S02]  /*ecd0*/  FADD.FTZ R4, R235, R4 ;  /* 0x00000004eb047221 */ /* 0x000fe40000010000 */
[----:B------:R2:W5:Y:S02]  /*ece0*/  MUFU.EX2 R11, R2 ;  /* 0x00000002000b7308 */ /* 0x0005640000000800 */
[----:B------:R-:W-:-:S04]  /*ecf0*/  FADD.FTZ R4, R234, R4 ;  /* 0x00000004ea047221 */ /* 0x000fc80000010000 */
[----:B------:R-:W-:Y:S02]  /*ed00*/  FADD.FTZ R10, R233, R4 ;  /* 0x00000004e90a7221 */ /* 0x000fe40000010000 */
[----:B-1----:R-:W-:-:S04]  /*ed10*/  FFMA.FTZ R0, R219, c[0x0][0x23c], -R8 ;  /* 0x00008f00db007a23 */ /* 0x002fc80000010808 */
[----:B------:R1:W-:Y:S01]  /*ed20*/  MUFU.EX2 R9, R0 ;  /* 0x0000000000097308 */ /* 0x0003e20000000800 */
[----:B--2---:R-:W-:Y:S01]  /*ed30*/  FFMA.FTZ R2, R243, R75, R223 ;  /* 0x0000004bf3027223 */ /* 0x004fe200000100df */
[----:B-----5:R-:W-:-:S03]  /*ed40*/  F2FP.BF16.PACK_AB R139, R11, R21 ;  /* 0x000000150b8b723e */ /* 0x020fc600000010ff */
[----:B------:R-:W-:-:S04]  /*ed50*/  FADD.FTZ R2, R238, R2 ;  /* 0x00000002ee027221 */ /* 0x000fc80000010000 */
[----:B------:R-:W-:Y:S01]  /*ed60*/  FADD.FTZ R2, R225, R2 ;  /* 0x00000002e1027221 */ /* 0x000fe20000010000 */
[C---:B------:R-:W-:Y:S01]  /*ed70*/  HMMA.16816.F32.BF16 R84, R136.reuse, R92, R84 ;  /* 0x0000005c8854723c */ /* 0x040fe20000041854 */
[----:B-1----:R-:W-:Y:S02]  /*ed80*/  FFMA.FTZ R0, R218, c[0x0][0x23c], -R8 ;  /* 0x00008f00da007a23 */ /* 0x002fe40000010808 */
[----:B------:R-:W-:Y:S02]  /*ed90*/  FADD.FTZ R5, R239, R2 ;  /* 0x00000002ef057221 */ /* 0x000fe40000010000 */
[----:B------:R1:W2:Y:S01]  /*eda0*/  MUFU.EX2 R6, R0 ;  /* 0x0000000000067308 */ /* 0x0002a20000000800 */
[----:B------:R-:W-:Y:S02]  /*edb0*/  FADD.FTZ R2, R160, R10 ;  /* 0x0000000aa0027221 */ /* 0x000fe40000010000 */
[C---:B------:R-:W-:Y:S08]  /*edc0*/  HMMA.16816.F32.BF16 R88, R136.reuse, R94, R88 ;  /* 0x0000005e8858723c */ /* 0x040ff00000041858 */
[----:B------:R-:W-:Y:S01]  /*edd0*/  HMMA.16816.F32.BF16 R100, R136, R108, R100 ;  /* 0x0000006c8864723c */ /* 0x000fe20000041864 */
[----:B-1----:R-:W-:Y:S01]  /*ede0*/  FFMA.FTZ R0, R224, c[0x0][0x23c], -R8 ;  /* 0x00008f00e0007a23 */ /* 0x002fe20000010808 */
[----:B--2---:R-:W-:-:S06]  /*edf0*/  F2FP.BF16.PACK_AB R141, R6, R9 ;  /* 0x00000009068d723e */ /* 0x004fcc00000010ff */
[C---:B------:R-:W-:Y:S01]  /*ee00*/  HMMA.16816.F32.BF16 R104, R136.reuse, R110, R104 ;  /* 0x0000006e8868723c */ /* 0x040fe20000041868 */
[----:B------:R1:W-:Y:S07]  /*ee10*/  MUFU.EX2 R7, R0 ;  /* 0x0000000000077308 */ /* 0x0003ee0000000800 */
[C---:B---3--:R-:W-:Y:S08]  /*ee20*/  HMMA.16816.F32.BF16 R116, R136.reuse, R124, R116 ;  /* 0x0000007c8874723c */ /* 0x048ff00000041874 */
[----:B------:R-:W-:Y:S01]  /*ee30*/  HMMA.16816.F32.BF16 R120, R136, R126, R120 ;  /* 0x0000007e8878723c */ /* 0x000fe20000041878 */
[----:B-1----:R-:W-:-:S04]  /*ee40*/  FFMA.FTZ R0, R222, c[0x0][0x23c], -R8 ;  /* 0x00008f00de007a23 */ /* 0x002fc80000010808 */
[----:B------:R1:W2:Y:S03]  /*ee50*/  MUFU.EX2 R8, R0 ;  /* 0x0000000000087308 */ /* 0x0002a60000000800 */
[C---:B----4-:R-:W-:Y:S08]  /*ee60*/  HMMA.16816.F32.BF16 R132, R136.reuse, R16, R132 ;  /* 0x000000108884723c */ /* 0x050ff00000041884 */
        /* <DEDUP_REMOVED lines=60> */
.L_x_1916:
[----:B------:R-:W-:-:S13]  /*f230*/  ISETP.GT.AND P0, PT, R213, R246, PT ;  /* 0x000000f6d500720c */ /* 0x000fda0003f04270 */
[----:B------:R-:W-:Y:S05]  /*f240*/  @!P0 BRA `(.L_x_1923) ;  /* 0x000042c000008947 */ /* 0x000fea0003800000 */
[----:B------:R-:W-:Y:S01]  /*f250*/  MOV R4, c[0x0][0x1a0] ;  /* 0x0000680000047a02 */ /* 0x000fe20000000f00 */
[----:B------:R-:W-:Y:S01]  /*f260*/  IMAD.MOV.U32 R5, RZ, RZ, c[0x0][0x198] ;  /* 0x00006600ff057624 */ /* 0x000fe200078e00ff */
[----:B------:R-:W-:Y:S01]  /*f270*/  MOV R0, c[0x0][0x1a4] ;  /* 0x0000690000007a02 */ /* 0x000fe20000000f00 */
[----:B------:R-:W-:Y:S01]  /*f280*/  IMAD.MOV.U32 R2, RZ, RZ, c[0x0][0x19c] ;  /* 0x00006700ff027624 */ /* 0x000fe200078e00ff */
[----:B------:R-:W-:Y:S01]  /*f290*/  MOV R68, R72 ;  /* 0x0000004800447202 */ /* 0x000fe20000000f00 */
[C---:B------:R-:W-:Y:S01]  /*f2a0*/  IMAD.WIDE.U32 R8, R4.reuse, 0x30, RZ ;  /* 0x0000003004087825 */ /* 0x040fe200078e00ff */
[----:B------:R-:W-:Y:S02]  /*f2b0*/  SHF.L.U64.HI R10, R4, 0x5, R0 ;  /* 0x00000005040a7819 */ /* 0x000fe40000010200 */
[----:B------:R-:W-:Y:S01]  /*f2c0*/  MOV R75, R70 ;  /* 0x00000046004b7202 */ /* 0x000fe20000000f00 */
[----:B------:R-:W-:Y:S02]  /*f2d0*/  IMAD R0, R0, 0x30, RZ ;  /* 0x0000003000007824 */ /* 0x000fe400078e02ff */
[C---:B------:R-:W-:Y:S01]  /*f2e0*/  IMAD.WIDE.U32 R6, R5.reuse, 0x30, RZ ;  /* 0x0000003005067825 */ /* 0x040fe200078e00ff */
[----:B------:R-:W-:-:S03]  /*f2f0*/  SHF.L.U64.HI R5, R5, 0x5, R2 ;  /* 0x0000000505057819 */ /* 0x000fc60000010202 */
[----:B------:R-:W-:Y:S01]  /*f300*/  IMAD R4, R2, 0x30, RZ ;  /* 0x0000003002047824 */ /* 0x000fe200078e02ff */
[----:B------:R-:W-:Y:S01]  /*f310*/  IADD3 R2, R0, R9, RZ ;  /* 0x0000000900027210 */ /* 0x000fe20007ffe0ff */
[----:B------:R-:W-:Y:S01]  /*f320*/  IMAD.MOV.U32 R3, RZ, RZ, R73 ;  /* 0x000000ffff037224 */ /* 0x000fe200078e0049 */
[----:B------:R-:W2:Y:S01]  /*f330*/  LDL.LU.64 R8, [R1+0x18] ;  /* 0x0000180001087983 */ /* 0x000ea20000300a00 */
[----:B------:R-:W-:Y:S02]  /*f340*/  IMAD.IADD R0, R4, 0x1, R7 ;  /* 0x0000000104007824 */ /* 0x000fe400078e0207 */
[----:B------:R-:W-:Y:S01]  /*f350*/  IMAD.MOV.U32 R74, RZ, RZ, R71 ;  /* 0x000000ffff4a7224 */ /* 0x000fe200078e0047 */
[----:B------:R-:W3:Y:S01]  /*f360*/  LDL.LU.64 R6, [R1+0x20] ;  /* 0x0000200001067983 */ /* 0x000ee20000300a00 */
[----:B------:R-:W-:Y:S02]  /*f370*/  ISETP.GE.AND P5, PT, R250, c[0x0][0x220], PT ;  /* 0x00008800fa007a0c */ /* 0x000fe40003fa6270 */
[----:B--2---:R-:W-:-:S02]  /*f380*/  MOV R245, R9 ;  /* 0x0000000900f57202 */ /* 0x004fc40000000f00 */
[----:B---3--:R-:W-:Y:S01]  /*f390*/  MOV R244, R6 ;  /* 0x0000000600f47202 */ /* 0x008fe20000000f00 */
[----:B------:R-:W-:Y:S05]  /*f3a0*/  BRA `(.L_x_1924) ;  /* 0x000003d000007947 */ /* 0x000fea0003800000 */
.L_x_1926:
[----:B------:R-:W2:Y:S01]  /*f3b0*/  LDL.64 R220, [R1+0x10] ;  /* 0x0000100001dc7983 */ /* 0x000ea20000100a00 */
[----:B------:R-:W-:Y:S01]  /*f3c0*/  IADD3 R0, R213, -0x2, RZ ;  /* 0xfffffffed5007810 */ /* 0x000fe20007ffe0ff */
[----:B------:R-:W-:Y:S02]  /*f3d0*/  IMAD.MOV.U32 R216, RZ, RZ, c[0x0][0x198] ;  /* 0x00006600ffd87624 */ /* 0x000fe400078e00ff */
[----:B------:R-:W3:Y:S01]  /*f3e0*/  LDL.64 R214, [R1] ;  /* 0x0000000001d67983 */ /* 0x000ee20000100a00 */
[----:B------:R-:W-:Y:S01]  /*f3f0*/  IMAD.MOV.U32 R218, RZ, RZ, c[0x0][0x198] ;  /* 0x00006600ffda7624 */ /* 0x000fe200078e00ff */
[----:B------:R-:W-:Y:S01]  /*f400*/  SHF.R.S32.HI R2, RZ, 0x1f, R0 ;  /* 0x0000001fff027819 */ /* 0x000fe20000011400 */
[----:B------:R-:W-:Y:S01]  /*f410*/  IMAD.WIDE.U32 R4, R0, c[0x0][0x198], RZ ;  /* 0x0000660000047a25 */ /* 0x000fe200078e00ff */
[----:B------:R1:W-:Y:S03]  /*f420*/  @P5 STS.128 [R211+0x4000], RZ ;  /* 0x004000ffd3005388 */ /* 0x0003e60000000c00 */
[----:B------:R-:W-:Y:S02]  /*f430*/  IMAD R2, R2, c[0x0][0x198], RZ ;  /* 0x0000660002027a24 */ /* 0x000fe400078e02ff */
[----:B------:R-:W-:Y:S02]  /*f440*/  IMAD.SHL.U32 R219, R216, 0x20, RZ ;  /* 0x00000020d8db7824 */ /* 0x000fe400078e00ff */
[----:B------:R-:W-:Y:S04]  /*f450*/  IMAD R2, R0, c[0x0][0x19c], R2 ;  /* 0x0000670000027a24 */ /* 0x000fe800078e0202 */
[----:B------:R-:W-:Y:S01]  /*f460*/  IMAD.IADD R2, R5, 0x1, R2 ;  /* 0x0000000105027824 */ /* 0x000fe200078e0202 */
[----:B--2---:R-:W-:Y:S01]  /*f470*/  LEA R0, P0, R4, R220, 0x6 ;  /* 0x000000dc04007211 */ /* 0x004fe200078030ff */
[----:B------:R-:W-:Y:S02]  /*f480*/  IMAD.SHL.U32 R220, R216, 0x10, RZ ;  /* 0x00000010d8dc7824 */ /* 0x000fe400078e00ff */
[----:B------:R-:W-:Y:S01]  /*f490*/  IMAD.WIDE.U32 R216, R218, 0x30, RZ ;  /* 0x00000030dad87825 */ /* 0x000fe200078e00ff */
[----:B------:R-:W-:Y:S02]  /*f4a0*/  @!P5 IADD3 R12, P2, R0, R219, RZ ;  /* 0x000000db000cd210 */ /* 0x000fe40007f5e0ff */
[----:B---3--:R-:W-:Y:S01]  /*f4b0*/  LEA.HI.X R2, R4, R215, R2, 0x6, P0 ;  /* 0x000000d704027211 */ /* 0x008fe200000f3402 */
[----:B------:R-:W-:Y:S01]  /*f4c0*/  IMAD.MOV.U32 R215, RZ, RZ, c[0x0][0x198] ;  /* 0x00006600ffd77624 */ /* 0x000fe200078e00ff */
[----:B------:R-:W-:Y:S01]  /*f4d0*/  @!P5 LEA R10, P6, R0, c[0x0][0x168], 0x1 ;  /* 0x00005a00000ada11 */ /* 0x000fe200078c08ff */
[----:B------:R-:W-:Y:S01]  /*f4e0*/  IMAD.MOV.U32 R214, RZ, RZ, 0x4 ;  /* 0x00000004ffd67424 */ /* 0x000fe200078e00ff */
[----:B------:R-:W-:Y:S02]  /*f4f0*/  @!P5 IADD3 R7, P4, R220, R0, RZ ;  /* 0x00000000dc07d210 */ /* 0x000fe40007f9e0ff */
[--C-:B------:R-:W-:Y:S02]  /*f500*/  @!P5 LEA.HI.X R11, R0, c[0x0][0x16c], R2.reuse, 0x1, P6 ;  /* 0x00005b00000bda11 */ /* 0x100fe400030f0c02 */
[----:B------:R-:W-:Y:S01]  /*f510*/  SHF.L.U64.HI R214, R215, R214, c[0x0][0x19c] ;  /* 0x00006700d7d67619 */ /* 0x000fe200000102d6 */
[----:B------:R-:W-:Y:S01]  /*f520*/  IMAD.MOV.U32 R215, RZ, RZ, c[0x0][0x19c] ;  /* 0x00006700ffd77624 */ /* 0x000fe200078e00ff */
[C---:B------:R-:W-:Y:S01]  /*f530*/  @!P5 LEA R8, P3, R7.reuse, c[0x0][0x168], 0x1 ;  /* 0x00005a000708da11 */ /* 0x040fe200078608ff */
[----:B------:R-:W-:Y:S01]  /*f540*/  @!PT LDS RZ, [RZ] ;  /* 0x00000000fffff984 */ /* 0x000fe20000000800 */
[----:B------:R-:W-:Y:S01]  /*f550*/  @!PT LDS RZ, [RZ] ;  /* 0x00000000fffff984 */ /* 0x000fe20000000800 */
[----:B------:R-:W-:Y:S01]  /*f560*/  @!PT LDS RZ, [RZ] ;  /* 0x00000000fffff984 */ /* 0x000fe20000000800 */
[----:B------:R1:W-:Y:S01]  /*f570*/  @!P5 LDGSTS.E.BYPASS.LTC128B.128 [R211+0x4000], [R10.64] ;  /* 0x040000000ad3dfae */ /* 0x0003e2000b901d46 */
[----:B------:R-:W-:Y:S01]  /*f580*/  P2R R4, PR, RZ, 0x4 ;  /* 0x00000004ff047803 */ /* 0x000fe20000000000 */
[----:B------:R-:W-:Y:S01]  /*f590*/  @!P5 IMAD.X R9, R214, 0x1, R2, P4 ;  /* 0x00000001d609d824 */ /* 0x000fe200020e0602 */
[----:B------:R-:W-:Y:S01]  /*f5a0*/  SHF.L.U64.HI R215, R218, 0x5, R215 ;  /* 0x00000005dad77819 */ /* 0x000fe200000102d7 */
[----:B------:R1:W-:Y:S01]  /*f5b0*/  @P5 STS.128 [R211+0x4800], RZ ;  /* 0x004800ffd3005388 */ /* 0x0003e20000000c00 */
[----:B------:R-:W-:Y:S01]  /*f5c0*/  ISETP.NE.AND P4, PT, R4, RZ, PT ;  /* 0x000000ff0400720c */ /* 0x000fe20003f85270 */
[----:B------:R-:W-:Y:S01]  /*f5d0*/  IMAD.MOV.U32 R214, RZ, RZ, c[0x0][0x19c] ;  /* 0x00006700ffd67624 */ /* 0x000fe200078e00ff */
[----:B------:R-:W-:Y:S02]  /*f5e0*/  @!P5 LEA.HI.X R9, R7, c[0x0][0x16c], R9, 0x1, P3 ;  /* 0x00005b000709da11 */ /* 0x000fe400018f0c09 */
[----:B------:R-:W-:Y:S01]  /*f5f0*/  @!P5 LEA R6, P2, R12, c[0x0][0x168], 0x1 ;  /* 0x00005a000c06da11 */ /* 0x000fe200078408ff */
[----:B------:R-:W-:Y:S01]  /*f600*/  @!P5 IMAD.X R13, R2, 0x1, R215, P4 ;  /* 0x00000001020dd824 */ /* 0x000fe200020e06d7 */
[----:B------:R-:W-:Y:S01]  /*f610*/  @!P5 IADD3 R5, P1, R0, R216, RZ ;  /* 0x000000d80005d210 */ /* 0x000fe20007f3e0ff */
[----:B------:R-:W-:Y:S01]  /*f620*/  @!PT LDS RZ, [RZ] ;  /* 0x00000000fffff984 */ /* 0x000fe20000000800 */
[----:B------:R-:W-:Y:S01]  /*f630*/  @!PT LDS RZ, [RZ] ;  /* 0x00000000fffff984 */ /* 0x000fe20000000800 */
[----:B------:R-:W-:Y:S01]  /*f640*/  @!PT LDS RZ, [RZ] ;  /* 0x00000000fffff984 */ /* 0x000fe20000000800 */
[----:B------:R1:W-:Y:S01]  /*f650*/  @!P5 LDGSTS.E.BYPASS.LTC128B.128 [R211+0x4800], [R8.64] ;  /* 0x0480000008d3dfae */ /* 0x0003e2000b901d46 */
[----:B------:R-:W-:Y:S02]  /*f660*/  IMAD R214, R214, 0x30, RZ ;  /* 0x00000030d6d67824 */ /* 0x000fe400078e02ff */
[----:B------:R-:W-:Y:S01]  /*f670*/  @!P5 LEA.HI.X R7, R12, c[0x0][0x16c], R13, 0x1, P2 ;  /* 0x00005b000c07da11 */ /* 0x000fe200010f0c0d */
[----:B------:R1:W-:Y:S01]  /*f680*/  @P5 STS.128 [R211+0x5000], RZ ;  /* 0x005000ffd3005388 */ /* 0x0003e20000000c00 */
[----:B------:R-:W-:Y:S01]  /*f690*/  IMAD.IADD R214, R214, 0x1, R217 ;  /* 0x00000001d6d67824 */ /* 0x000fe200078e02d9 */
[C---:B------:R-:W-:Y:S02]  /*f6a0*/  @!P5 LEA R4, P0, R5.reuse, c[0x0][0x168], 0x1 ;  /* 0x00005a000504da11 */ /* 0x040fe400078008ff */
[----:B------:R-:W-:Y:S01]  /*f6b0*/  @!PT LDS RZ, [RZ] ;  /* 0x00000000fffff984 */ /* 0x000fe20000000800 */
[----:B------:R-:W-:Y:S01]  /*f6c0*/  @!PT LDS RZ, [RZ] ;  /* 0x00000000fffff984 */ /* 0x000fe20000000800 */
[----:B------:R-:W-:Y:S01]  /*f6d0*/  @!PT LDS RZ, [RZ] ;  /* 0x00000000fffff984 */ /* 0x000fe20000000800 */
[----:B------:R1:W-:Y:S01]  /*f6e0*/  @!P5 LDGSTS.E.BYPASS.LTC128B.128 [R211+0x5000], [R6.64] ;  /* 0x0500000006d3dfae */ /* 0x0003e2000b901d46 */
[----:B------:R-:W-:Y:S03]  /*f6f0*/  @!P5 IMAD.X R14, R2, 0x1, R214, P1 ;  /* 0x00000001020ed824 */ /* 0x000fe600008e06d6 */
[----:B------:R1:W-:Y:S02]  /*f700*/  @P5 STS.128 [R211+0x5800], RZ ;  /* 0x005800ffd3005388 */ /* 0x0003e40000000c00 */
[----:B------:R-:W-:Y:S05]  /*f710*/  @!P5 LEA.HI.X R5, R5, c[0x0][0x16c], R14, 0x1, P0 ;  /* 0x00005b000505da11 */ /* 0x000fea00000f0c0e */
[----:B------:R-:W-:Y:S01]  /*f720*/  @!PT LDS RZ, [RZ] ;  /* 0x00000000fffff984 */ /* 0x000fe20000000800 */
[----:B------:R-:W-:Y:S01]  /*f730*/  @!PT LDS RZ, [RZ] ;  /* 0x00000000fffff984 */ /* 0x000fe20000000800 */
[----:B------:R-:W-:Y:S01]  /*f740*/  @!PT LDS RZ, [RZ] ;  /* 0x00000000fffff984 */ /* 0x000fe20000000800 */
[----:B------:R1:W-:Y:S04]  /*f750*/  @!P5 LDGSTS.E.BYPASS.LTC128B.128 [R211+0x5800], [R4.64] ;  /* 0x0580000004d3dfae */ /* 0x0003e8000b901d46 */
[----:B------:R-:W0:Y:S01]  /*f760*/  LDGDEPBAR ;  /* 0x00000000000079af */ /* 0x000e220000000000 */
[----:B------:R-:W-:-:S05]  /*f770*/  BRA `(.L_x_1925) ;  /* 0x0000117000007947 */ /* 0x000fca0003800000 */
.L_x_1924:
[----:B------:R-:W-:Y:S04]  /*f780*/  DEPBAR.LE SB0, 0x0 ;  /* 0x000080000000791a */ /* 0x000fe80000000000 */
[----:B------:R-:W-:Y:S01]  /*f790*/  BAR.SYNC.DEFER_BLOCKING 0x0 ;  /* 0x0000000000007b1d */ /* 0x000fe20000010000 */
[----:B------:R-:W-:Y:S02]  /*f7a0*/  MOV R2, c[0x0][0x1a0] ;  /* 0x0000680000027a02 */ /* 0x000fe40000000f00 */
[----:B------:R-:W-:Y:S02]  /*f7b0*/  MOV R0, 0x6 ;  /* 0x0000000600007802 */ /* 0x000fe40000000f00 */
[----:B------:R-:W-:Y:S02]  /*f7c0*/  MOV R6, c[0x0][0x1a0] ;  /* 0x0000680000067a02 */ /* 0x000fe40000000f00 */
[----:B------:R-:W-:Y:S02]  /*f7d0*/  IADD3 R212, R213, -0x1, RZ ;  /* 0xffffffffd5d47810 */ /* 0x000fe40007ffe0ff */
[----:B------:R-:W-:Y:S02]  /*f7e0*/  SHF.L.U64.HI R0, R2, R0, c[0x0][0x1a4] ;  /* 0x0000690002007619 */ /* 0x000fe40000010200 */
[----:B------:R-:W-:Y:S02]  /*f7f0*/  SHF.L.U32 R8, R6, 0x6, RZ ;  /* 0x0000000606087819 */ /* 0x000fe400000006ff */
[----:B------:R-:W-:Y:S01]  /*f800*/  SHF.R.S32.HI R2, RZ, 0x1f, R212 ;  /* 0x0000001fff027819 */ /* 0x000fe200000114d4 */
[----:B------:R-:W-:Y:S01]  /*f810*/  IMAD R0, R0, R212, RZ ;  /* 0x000000d400007224 */ /* 0x000fe200078e02ff */
[----:B------:R-:W-:Y:S01]  /*f820*/  SHF.L.U32 R7, R6, 0x4, RZ ;  /* 0x0000000406077819 */ /* 0x000fe200000006ff */
[-C--:B------:R-:W-:Y:S01]  /*f830*/  IMAD.WIDE.U32 R4, R212, R8.reuse, R244 ;  /* 0x00000008d4047225 */ /* 0x080fe200078e00f4 */
[----:B------:R-:W-:Y:S02]  /*f840*/  SHF.L.U32 R6, R6, 0x5, RZ ;  /* 0x0000000506067819 */ /* 0x000fe400000006ff */
[----:B------:R-:W-:Y:S01]  /*f850*/  MOV R17, c[0x0][0x1a0] ;  /* 0x0000680000117a02 */ /* 0x000fe20000000f00 */
[----:B------:R-:W-:Y:S01]  /*f860*/  IMAD R0, R2, R8, R0 ;  /* 0x0000000802007224 */ /* 0x000fe200078e0200 */
[----:B------:R-:W-:Y:S02]  /*f870*/  @!P5 LEA R12, P6, R4, c[0x0][0x170], 0x1 ;  /* 0x00005c00040cda11 */ /* 0x000fe400078c08ff */
[----:B------:R-:W-:Y:S01]  /*f880*/  @!P5 IADD3 R2, P0, R7, R4, RZ ;  /* 0x000000040702d210 */ /* 0x000fe20007f1e0ff */
[----:B------:R-:W-:Y:S01]  /*f890*/  @P5 STS.128 [R211+0x6000], RZ ;  /* 0x006000ffd3005388 */ /* 0x000fe20000000c00 */
[----:B------:R-:W-:Y:S01]  /*f8a0*/  IADD3 R0, R5, R0, RZ ;  /* 0x0000000005007210 */ /* 0x000fe20007ffe0ff */
[C---:B------:R-:W-:Y:S01]  /*f8b0*/  IMAD.WIDE.U32 R18, R17.reuse, 0x30, RZ ;  /* 0x0000003011127825 */ /* 0x040fe200078e00ff */
[----:B------:R-:W-:Y:S02]  /*f8c0*/  @!P5 IADD3 R7, P3, R6, R4, RZ ;  /* 0x000000040607d210 */ /* 0x000fe40007f7e0ff */
[----:B------:R-:W-:Y:S02]  /*f8d0*/  @!P5 LEA.HI.X R13, R4, c[0x0][0x174], R0, 0x1, P6 ;  /* 0x00005d00040dda11 */ /* 0x000fe400030f0c00 */
[----:B------:R-:W-:Y:S02]  /*f8e0*/  MOV R6, 0x4 ;  /* 0x0000000400067802 */ /* 0x000fe40000000f00 */
[----:B------:R-:W-:Y:S01]  /*f8f0*/  @!P5 LEA R10, P4, R2, c[0x0][0x170], 0x1 ;  /* 0x00005c00020ada11 */ /* 0x000fe200078808ff */
[----:B------:R-:W-:Y:S01]  /*f900*/  @!PT LDS RZ, [RZ] ;  /* 0x00000000fffff984 */ /* 0x000fe20000000800 */
[----:B------:R-:W-:Y:S01]  /*f910*/  @!PT LDS RZ, [RZ] ;  /* 0x00000000fffff984 */ /* 0x000fe20000000800 */
[----:B------:R-:W-:Y:S01]  /*f920*/  @!PT LDS RZ, [RZ] ;  /* 0x00000000fffff984 */ /* 0x000fe20000000800 */
[----:B------:R1:W-:Y:S01]  /*f930*/  @!P5 LDGSTS.E.BYPASS.LTC128B.128 [R211+0x6000], [R12.64] ;  /* 0x060000000cd3dfae */ /* 0x0003e2000b901d46 */
[C---:B------:R-:W-:Y:S02]  /*f940*/  SHF.L.U64.HI R6, R17.reuse, R6, c[0x0][0x1a4] ;  /* 0x0000690011067619 */ /* 0x040fe40000010206 */
[----:B------:R-:W-:Y:S02]  /*f950*/  MOV R16, c[0x0][0x1a4] ;  /* 0x0000690000107a02 */ /* 0x000fe40000000f00 */
[----:B------:R-:W-:Y:S02]  /*f960*/  @!P5 IADD3.X R5, R6, R0, RZ, P0, !PT ;  /* 0x000000000605d210 */ /* 0x000fe400007fe4ff */
[----:B------:R-:W-:Y:S01]  /*f970*/  SHF.L.U64.HI R16, R17, 0x5, R16 ;  /* 0x0000000511107819 */ /* 0x000fe20000010210 */
[----:B------:R-:W-:Y:S01]  /*f980*/  @P5 STS.128 [R211+0x6800], RZ ;  /* 0x006800ffd3005388 */ /* 0x000fe20000000c00 */
[----:B------:R-:W-:Y:S02]  /*f990*/  @!P5 LEA.HI.X R11, R2, c[0x0][0x174], R5, 0x1, P4 ;  /* 0x00005d00020bda11 */ /* 0x000fe400020f0c05 */
[----:B------:R-:W-:Y:S02]  /*f9a0*/  @!P5 IADD3.X R9, R0, R16, RZ, P3, !PT ;  /* 0x000000100009d210 */ /* 0x000fe40001ffe4ff */
[C---:B------:R-:W-:Y:S02]  /*f9b0*/  @!P5 LEA R8, P2, R7.reuse, c[0x0][0x170], 0x1 ;  /* 0x00005c000708da11 */ /* 0x040fe400078408ff */
[----:B------:R-:W-:Y:S01]  /*f9c0*/  MOV R15, c[0x0][0x1a4] ;  /* 0x00006900000f7a02 */ /* 0x000fe20000000f00 */
[----:B------:R-:W-:Y:S01]  /*f9d0*/  @!PT LDS RZ, [RZ] ;  /* 0x00000000fffff984 */ /* 0x000fe20000000800 */
[----:B------:R-:W-:Y:S01]  /*f9e0*/  @!PT LDS RZ, [RZ] ;  /* 0x00000000fffff984 */ /* 0x000fe20000000800 */
[----:B------:R-:W-:Y:S01]  /*f9f0*/  @!PT LDS RZ, [RZ] ;  /* 0x00000000fffff984 */ /* 0x000fe20000000800 */
[----:B------:R2:W-:Y:S01]  /*fa00*/  @!P5 LDGSTS.E.BYPASS.LTC128B.128 [R211+0x6800], [R10.64] ;  /* 0x068000000ad3dfae */ /* 0x0005e2000b901d46 */
[----:B------:R-:W-:Y:S02]  /*fa10*/  @!P5 LEA.HI.X R9, R7, c[0x0][0x174], R9, 0x1, P2 ;  /* 0x00005d000709da11 */ /* 0x000fe400010f0c09 */
[----:B------:R-:W-:Y:S01]  /*fa20*/  @!P5 IADD3 R14, P1, R18, R4, RZ ;  /* 0x00000004120ed210 */ /* 0x000fe20007f3e0ff */
[----:B------:R-:W-:Y:S03]  /*fa30*/  IMAD R15, R15, 0x30, RZ ;  /* 0x000000300f0f7824 */ /* 0x000fe600078e02ff */
[----:B------:R-:W-:Y:S01]  /*fa40*/  @!P5 LEA R6, P0, R14, c[0x0][0x170], 0x1 ;  /* 0x00005c000e06da11 */ /* 0x000fe200078008ff */
[----:B------:R-:W-:Y:S01]  /*fa50*/  @P5 STS.128 [R211+0x7000], RZ ;  /* 0x007000ffd3005388 */ /* 0x000fe20000000c00 */
[----:B------:R-:W-:Y:S04]  /*fa60*/  IADD3 R15, R15, R19, RZ ;  /* 0x000000130f0f7210 */ /* 0x000fe80007ffe0ff */
[----:B------:R-:W-:Y:S03]  /*fa70*/  @!P5 IADD3.X R15, R0, R15, RZ, P1, !PT ;  /* 0x0000000f000fd210 */ /* 0x000fe60000ffe4ff */
[----:B------:R-:W-:Y:S01]  /*fa80*/  @!PT LDS RZ, [RZ] ;  /* 0x00000000fffff984 */ /* 0x000fe20000000800 */
[----:B------:R-:W-:Y:S01]  /*fa90*/  @!PT LDS RZ, [RZ] ;  /* 0x00000000fffff984 */ /* 0x000fe20000000800 */
[----:B------:R-:W-:Y:S01]  /*faa0*/  @!PT LDS RZ, [RZ] ;  /* 0x00000000fffff984 */ /* 0x000fe20000000800 */
[----:B------:R2:W-:Y:S01]  /*fab0*/  @!P5 LDGSTS.E.BYPASS.LTC128B.128 [R211+0x7000], [R8.64] ;  /* 0x0700000008d3dfae */ /* 0x0005e2000b901d46 */
[----:B------:R-:W-:Y:S02]  /*fac0*/  @!P5 LEA.HI.X R7, R14, c[0x0][0x174], R15, 0x1, P0 ;  /* 0x00005d000e07da11 */ /* 0x000fe400000f0c0f */
[----:B------:R-:W-:Y:S05]  /*fad0*/  ISETP.GT.AND P0, PT, R212, R246, PT ;  /* 0x000000f6d400720c */ /* 0x000fea0003f04270 */
        /* <DEDUP_REMOVED lines=138> */
[----:B------:R-:W1:Y:S01]  /*10380*/  MUFU.TANH R173, R31 ;  /* 0x0000001f00ad7308 */ /* 0x000e620000002400 */
        /* <DEDUP_REMOVED lines=9> */
[----:B------:R2:W2:Y:S01]  /*10420*/  MUFU.TANH R69, R39 ;  /* 0x0000002700457308 */ /* 0x0004a20000002400 */
[----:B------:R-:W-:Y:S04]  /*10430*/  HMMA.16816.F32.BF16 R64, R156, R6, R64 ;  /* 0x000000069c40723c */ /* 0x000fe80000041840 */
[----:B------:R-:W-:Y:S02]  /*10440*/  FMUL.FTZ R50, R50, c[0x0][0x2ec] ;  /* 0x0000bb0032327a20 */ /* 0x000fe40000410000 */
[----:B------:R-:W-:Y:S02]  /*10450*/  FMUL.FTZ R51, R51, c[0x0][0x2ec] ;  /* 0x0000bb0033337a20 */ /* 0x000fe40000410000 */
[----:B------:R-:W-:Y:S01]  /*10460*/  FMUL.FTZ R52, R52, c[0x0][0x2ec] ;  /* 0x0000bb0034347a20 */ /* 0x000fe20000410000 */
[----:B------:R3:W3:Y:S03]  /*10470*/  MUFU.TANH R155, R18 ;  /* 0x00000012009b7308 */ /* 0x0006e60000002400 */
[----:B-----5:R-:W-:Y:S02]  /*10480*/  FMUL.FTZ R28, R53, c[0x0][0x2ec] ;  /* 0x0000bb00351c7a20 */ /* 0x020fe40000410000 */
[----:B-1----:R-:W-:Y:S02]  /*10490*/  FMUL.FTZ R38, R55, c[0x0][0x2ec] ;  /* 0x0000bb0037267a20 */ /* 0x002fe40000410000 */
[----:B------:R-:W-:Y:S02]  /*104a0*/  FMUL.FTZ R56, R56, c[0x0][0x2ec] ;  /* 0x0000bb0038387a20 */ /* 0x000fe40000410000 */
[----:B------:R-:W-:Y:S01]  /*104b0*/  FMUL.FTZ R57, R57, c[0x0][0x2ec] ;  /* 0x0000bb0039397a20 */ /* 0x000fe20000410000 */
[----:B------:R1:W1:Y:S01]  /*104c0*/  MUFU.TANH R154, R19 ;  /* 0x00000013009a7308 */ /* 0x0002620000002400 */
[----:B------:R-:W-:Y:S02]  /*104d0*/  FMUL.FTZ R60, R60, c[0x0][0x2ec] ;  /* 0x0000bb003c3c7a20 */ /* 0x000fe40000410000 */
[----:B------:R-:W-:Y:S02]  /*104e0*/  FMUL.FTZ R61, R61, c[0x0][0x2ec] ;  /* 0x0000bb003d3d7a20 */ /* 0x000fe40000410000 */
[----:B--2---:R-:W-:Y:S02]  /*104f0*/  FMUL.FTZ R39, R54, c[0x0][0x2ec] ;  /* 0x0000bb0036277a20 */ /* 0x004fe40000410000 */
        /* <DEDUP_REMOVED lines=63> */
.L_x_1925:
[----:B------:R-:W2:Y:S01]  /*108f0*/  S2R R0, SR_TID.X ;  /* 0x0000000000007919 */ /* 0x000ea20000002100 */
[----:B------:R-:W-:Y:S01]  /*10900*/  P2R R42, PR, RZ, 0x20 ;  /* 0x00000020ff2a7803 */ /* 0x000fe20000000000 */
[----:B--2---:R-:W-:Y:S05]  /*10910*/  IMAD.SHL.U32 R0, R0, 0x2, RZ ;  /* 0x0000000200007824 */ /* 0x004fea00078e00ff */
[----:B------:R-:W-:Y:S05]  /*10920*/  LOP3.LUT R0, R0, 0x6, RZ, 0xc0, !PT ;  /* 0x0000000600007812 */ /* 0x000fea00078ec0ff */
[----:B------:R-:W-:Y:S05]  /*10930*/  IMAD R0, R212, 0x40, R0 ;  /* 0x00000040d4007824 */ /* 0x000fea00078e0200 */
[C---:B------:R-:W-:Y:S02]  /*10940*/  IADD3 R2, R0.reuse, 0x1, RZ ;  /* 0x0000000100027810 */ /* 0x040fe40007ffe0ff */
[CC--:B------:R-:W-:Y:S02]  /*10950*/  ISETP.GE.AND P1, PT, R0.reuse, R206.reuse, PT ;  /* 0x000000ce0000720c */ /* 0x0c0fe40003f26270 */
[----:B------:R-:W-:Y:S02]  /*10960*/  ISETP.GE.AND P0, PT, R0, R205, PT ;  /* 0x000000cd0000720c */ /* 0x000fe40003f06270 */
[----:B------:R-:W-:Y:S02]  /*10970*/  ISETP.GE.AND P5, PT, R2, R206, PT ;  /* 0x000000ce0200720c */ /* 0x000fe40003fa6270 */
[CC--:B------:R-:W-:Y:S02]  /*10980*/  ISETP.GE.OR P2, PT, R0.reuse, R210.reuse, !P1 ;  /* 0x000000d20000720c */ /* 0x0c0fe40004f46670 */
[----:B------:R-:W-:Y:S02]  /*10990*/  ISETP.GE.OR P1, PT, R0, R209, !P0 ;  /* 0x000000d10000720c */ /* 0x000fe40004726670 */
[----:B------:R-:W-:Y:S02]  /*109a0*/  ISETP.GE.OR P0, PT, R2, R210, !P5 ;  /* 0x000000d20200720c */ /* 0x000fe40006f06670 */
[----:B------:R-:W-:Y:S02]  /*109b0*/  FSEL R20, R160, -INF , !P1 ;  /* 0xff800000a0147808 */ /* 0x000fe40004800000 */
[----:B-1----:R-:W-:Y:S02]  /*109c0*/  P2R R4, PR, RZ, 0x1 ;  /* 0x00000001ff047803 */ /* 0x002fe40000000000 */
[C---:B------:R-:W-:Y:S02]  /*109d0*/  ISETP.GE.AND P0, PT, R0.reuse, R204, PT ;  /* 0x000000cc0000720c */ /* 0x040fe40003f06270 */
[C---:B------:R-:W-:Y:S02]  /*109e0*/  IADD3 R14, R0.reuse, 0x8, RZ ;  /* 0x00000008000e7810 */ /* 0x040fe40007ffe0ff */
[C---:B------:R-:W-:Y:S02]  /*109f0*/  ISETP.GE.OR P0, PT, R0.reuse, R208, !P0 ;  /* 0x000000d00000720c */ /* 0x040fe40004706670 */
[C---:B------:R-:W-:Y:S02]  /*10a00*/  ISETP.GE.AND P1, PT, R0.reuse, R203, PT ;  /* 0x000000cb0000720c */ /* 0x040fe40003f26270 */
[C---:B------:R-:W-:Y:S02]  /*10a10*/  IADD3 R13, R0.reuse, 0x9, RZ ;  /* 0x00000009000d7810 */ /* 0x040fe40007ffe0ff */
[----:B------:R-:W-:Y:S02]  /*10a20*/  IADD3 R12, R0, 0x10, RZ ;  /* 0x00000010000c7810 */ /* 0x000fe40007ffe0ff */
[----:B------:R-:W-:Y:S02]  /*10a30*/  FSEL R25, R168, -INF , !P0 ;  /* 0xff800000a8197808 */ /* 0x000fe40004000000 */
[----:B------:R-:W-:Y:S02]  /*10a40*/  ISETP.GE.AND P0, PT, R14, R206, PT ;  /* 0x000000ce0e00720c */ /* 0x000fe40003f06270 */
[----:B------:R-:W-:Y:S02]  /*10a50*/  ISETP.GE.OR P1, PT, R0, R207, !P1 ;  /* 0x000000cf0000720c */ /* 0x000fe40004f26670 */
[----:B------:R-:W-:Y:S02]  /*10a60*/  ISETP.GE.AND P3, PT, R2, R203, PT ;  /* 0x000000cb0200720c */ /* 0x000fe40003f66270 */
[----:B------:R-:W-:Y:S02]  /*10a70*/  FSEL R18, R165, -INF , !P2 ;  /* 0xff800000a5127808 */ /* 0x000fe40005000000 */
[----:B------:R-:W-:Y:S02]  /*10a80*/  IADD3 R11, R0, 0x11, RZ ;  /* 0x00000011000b7810 */ /* 0x000fe40007ffe0ff */
[----:B------:R-:W-:Y:S02]  /*10a90*/  ISETP.GE.OR P2, PT, R14, R210, !P0 ;  /* 0x000000d20e00720c */ /* 0x000fe40004746670 */
[-C--:B------:R-:W-:Y:S02]  /*10aa0*/  ISETP.GE.AND P0, PT, R12, R206.reuse, PT ;  /* 0x000000ce0c00720c */ /* 0x080fe40003f06270 */
[----:B------:R-:W-:Y:S02]  /*10ab0*/  IADD3 R10, R0, 0x18, RZ ;  /* 0x00000018000a7810 */ /* 0x000fe40007ffe0ff */
[----:B------:R-:W-:Y:S02]  /*10ac0*/  FSEL R29, R164, -INF , !P1 ;  /* 0xff800000a41d7808 */ /* 0x000fe40004800000 */
[-C--:B------:R-:W-:Y:S02]  /*10ad0*/  ISETP.GE.AND P1, PT, R13, R206.reuse, PT ;  /* 0x000000ce0d00720c */ /* 0x080fe40003f26270 */
[----:B------:R-:W-:Y:S02]  /*10ae0*/  ISETP.GE.OR P3, PT, R2, R207, !P3 ;  /* 0x000000cf0200720c */ /* 0x000fe40005f66670 */
[----:B------:R-:W-:Y:S02]  /*10af0*/  FSEL R22, R15, -INF , !P2 ;  /* 0xff8000000f167808 */ /* 0x000fe40005000000 */
[----:B------:R-:W-:Y:S02]  /*10b00*/  ISETP.GE.AND P2, PT, R11, R206, PT ;  /* 0x000000ce0b00720c */ /* 0x000fe40003f46270 */
[-C--:B------:R-:W-:Y:S02]  /*10b10*/  ISETP.GE.OR P1, PT, R13, R210.reuse, !P1 ;  /* 0x000000d20d00720c */ /* 0x080fe40004f26670 */
[----:B------:R-:W-:Y:S02]  /*10b20*/  ISETP.GE.OR P0, PT, R12, R210, !P0 ;  /* 0x000000d20c00720c */ /* 0x000fe40004706670 */
[----:B------:R-:W-:Y:S02]  /*10b30*/  P2R R16, PR, RZ, 0x8 ;  /* 0x00000008ff107803 */ /* 0x000fe40000000000 */
[----:B------:R-:W-:Y:S02]  /*10b40*/  IADD3 R9, R0, 0x19, RZ ;  /* 0x0000001900097810 */ /* 0x000fe40007ffe0ff */
[----:B------:R-:W-:Y:S02]  /*10b50*/  ISETP.GE.AND P3, PT, R10, R206, PT ;  /* 0x000000ce0a00720c */ /* 0x000fe40003f66270 */
[----:B------:R-:W-:Y:S02]  /*10b60*/  IADD3 R8, R0, 0x20, RZ ;  /* 0x0000002000087810 */ /* 0x000fe40007ffe0ff */
[----:B------:R-:W-:Y:S02]  /*10b70*/  FSEL R23, R150, -INF , !P1 ;  /* 0xff80000096177808 */ /* 0x000fe40004800000 */
[-C--:B------:R-:W-:Y:S02]  /*10b80*/  ISETP.GE.OR P2, PT, R11, R210.reuse, !P2 ;  /* 0x000000d20b00720c */ /* 0x080fe40005746670 */
[----:B------:R-:W-:Y:S02]  /*10b90*/  FSEL R32, R147, -INF , !P0 ;  /* 0xff80000093207808 */ /* 0x000fe40004000000 */
[----:B------:R-:W-:Y:S02]  /*10ba0*/  ISETP.GE.OR P3, PT, R10, R210, !P3 ;  /* 0x000000d20a00720c */ /* 0x000fe40005f66670 */
[----:B------:R-:W-:Y:S02]  /*10bb0*/  IADD3 R7, R0, 0x21, RZ ;  /* 0x0000002100077810 */ /* 0x000fe40007ffe0ff */
[-C--:B------:R-:W-:Y:S02]  /*10bc0*/  ISETP.GE.AND P1, PT, R9, R206.reuse, PT ;  /* 0x000000ce0900720c */ /* 0x080fe40003f26270 */
[C---:B------:R-:W-:Y:S02]  /*10bd0*/  ISETP.GE.AND P0, PT, R8.reuse, R206, PT ;  /* 0x000000ce0800720c */ /* 0x040fe40003f06270 */
[----:B------:R-:W-:Y:S02]  /*10be0*/  FSEL R36, R27, -INF , !P3 ;  /* 0xff8000001b247808 */ /* 0x000fe40005800000 */
[----:B------:R-:W-:Y:S02]  /*10bf0*/  FSEL R34, R73, -INF , !P2 ;  /* 0xff80000049227808 */ /* 0x000fe40005000000 */
[-C--:B------:R-:W-:Y:S02]  /*10c00*/  ISETP.GE.OR P2, PT, R9, R210.reuse, !P1 ;  /* 0x000000d20900720c */ /* 0x080fe40004f46670 */
[----:B------:R-:W-:Y:S02]  /*10c10*/  ISETP.GE.OR P1, PT, R8, R210, !P0 ;  /* 0x000000d20800720c */ /* 0x000fe40004726670 */
[-C--:B------:R-:W-:Y:S02]  /*10c20*/  ISETP.GE.AND P3, PT, R7, R206.reuse, PT ;  /* 0x000000ce0700720c */ /* 0x080fe40003f66270 */
[-C--:B------:R-:W-:Y:S02]  /*10c30*/  ISETP.GE.AND P0, PT, R14, R205.reuse, PT ;  /* 0x000000cd0e00720c */ /* 0x080fe40003f06270 */
[----:B------:R-:W-:Y:S02]  /*10c40*/  IADD3 R6, R0, 0x28, RZ ;  /* 0x0000002800067810 */ /* 0x000fe40007ffe0ff */
[----:B------:R-:W-:Y:S02]  /*10c50*/  FSEL R37, R33, -INF , !P2 ;  /* 0xff80000021257808 */ /* 0x000fe40005000000 */
[----:B------:R-:W-:Y:S02]  /*10c60*/  FSEL R58, R21, -INF , !P1 ;  /* 0xff800000153a7808 */ /* 0x000fe40004800000 */
[----:B------:R-:W-:Y:S02]  /*10c70*/  ISETP.GE.AND P1, PT, R6, R206, PT ;  /* 0x000000ce0600720c */ /* 0x000fe40003f26270 */
[----:B------:R-:W-:Y:S02]  /*10c80*/  ISETP.GE.OR P2, PT, R7, R210, !P3 ;  /* 0x000000d20700720c */ /* 0x000fe40005f46670 */
[----:B------:R-:W-:Y:S02]  /*10c90*/  ISETP.GE.AND P3, PT, R13, R205, PT ;  /* 0x000000cd0d00720c */ /* 0x000fe40003f66270 */
[----:B------:R-:W-:Y:S02]  /*10ca0*/  ISETP.GE.OR P0, PT, R14, R209, !P0 ;  /* 0x000000d10e00720c */ /* 0x000fe40004706670 */
[----:B------:R-:W-:Y:S02]  /*10cb0*/  ISETP.GE.AND P4, PT, R2, R204, PT ;  /* 0x000000cc0200720c */ /* 0x000fe40003f86270 */
[----:B------:R-:W-:Y:S02]  /*10cc0*/  FSEL R59, R24, -INF , !P2 ;  /* 0xff800000183b7808 */ /* 0x000fe40005000000 */
[----:B------:R-:W-:Y:S02]  /*10cd0*/  FSEL R24, R155, -INF , !P0 ;  /* 0xff8000009b187808 */ /* 0x000fe40004000000 */
[----:B------:R-:W-:Y:S02]  /*10ce0*/  ISETP.GE.AND P0, PT, R12, R205, PT ;  /* 0x000000cd0c00720c */ /* 0x000fe40003f06270 */
[----:B------:R-:W-:Y:S02]  /*10cf0*/  ISETP.GE.OR P5, PT, R2, R208, !P4 ;  /* 0x000000d00200720c */ /* 0x000fe400067a6670 */
[----:B------:R-:W-:Y:S02]  /*10d00*/  ISETP.NE.AND P4, PT, R4, RZ, PT ;  /* 0x000000ff0400720c */ /* 0x000fe40003f85270 */
[----:B------:R-:W-:Y:S02]  /*10d10*/  ISETP.GE.OR P2, PT, R6, R210, !P1 ;  /* 0x000000d20600720c */ /* 0x000fe40004f46670 */
[----:B------:R-:W-:Y:S02]  /*10d20*/  ISETP.GE.OR P1, PT, R13, R209, !P3 ;  /* 0x000000d10d00720c */ /* 0x000fe40005f26670 */
[----:B------:R-:W-:Y:S02]  /*10d30*/  IADD3 R5, R0, 0x29, RZ ;  /* 0x0000002900057810 */ /* 0x000fe40007ffe0ff */
[----:B------:R-:W-:Y:S02]  /*10d40*/  FSEL R19, R171, -INF , !P4 ;  /* 0xff800000ab137808 */ /* 0x000fe40006000000 */
[----:B------:R-:W-:Y:S02]  /*10d50*/  FSEL R27, R154, -INF , !P1 ;  /* 0xff8000009a1b7808 */ /* 0x000fe40004800000 */
[----:B------:R-:W-:Y:S02]  /*10d60*/  ISETP.GE.AND P1, PT, R11, R205, PT ;  /* 0x000000cd0b00720c */ /* 0x000fe40003f26270 */
[----:B------:R-:W-:Y:S02]  /*10d70*/  ISETP.GE.OR P0, PT, R12, R209, !P0 ;  /* 0x000000d10c00720c */ /* 0x000fe40004706670 */
[----:B------:R-:W-:Y:S02]  /*10d80*/  ISETP.GE.AND P6, PT, R2, R205, PT ;  /* 0x000000cd0200720c */ /* 0x000fe40003fc6270 */
[----:B------:R-:W-:Y:S02]  /*10d90*/  IADD3 R4, R0, 0x30, RZ ;  /* 0x0000003000047810 */ /* 0x000fe40007ffe0ff */
[-C--:B------:R-:W-:Y:S02]  /*10da0*/  ISETP.GE.AND P4, PT, R5, R206.reuse, PT ;  /* 0x000000ce0500720c */ /* 0x080fe40003f86270 */
[-C--:B------:R-:W-:Y:S02]  /*10db0*/  ISETP.GE.OR P6, PT, R2, R209.reuse, !P6 ;  /* 0x000000d10200720c */ /* 0x080fe400077c6670 */
[----:B------:R-:W-:Y:S02]  /*10dc0*/  FSEL R33, R149, -INF , !P0 ;  /* 0xff80000095217808 */ /* 0x000fe40004000000 */
[----:B------:R-:W-:Y:S02]  /*10dd0*/  ISETP.GE.OR P1, PT, R11, R209, !P1 ;  /* 0x000000d10b00720c */ /* 0x000fe40004f26670 */
[----:B------:R-:W-:Y:S02]  /*10de0*/  IADD3 R2, R0, 0x31, RZ ;  /* 0x0000003100027810 */ /* 0x000fe40007ffe0ff */
[----:B------:R-:W-:Y:S02]  /*10df0*/  FSEL R158, R48, -INF , !P2 ;  /* 0xff800000309e7808 */ /* 0x000fe40005000000 */
[----:B------:R-:W-:Y:S02]  /*10e00*/  ISETP.GE.AND P2, PT, R4, R206, PT ;  /* 0x000000ce0400720c */ /* 0x000fe40003f46270 */
[-C--:B------:R-:W-:Y:S02]  /*10e10*/  ISETP.GE.OR P3, PT, R5, R210.reuse, !P4 ;  /* 0x000000d20500720c */ /* 0x080fe40006766670 */
[----:B------:R-:W-:Y:S02]  /*10e20*/  ISETP.GE.AND P0, PT, R10, R205, PT ;  /* 0x000000cd0a00720c */ /* 0x000fe40003f06270 */
[----:B------:R-:W-:Y:S02]  /*10e30*/  FSEL R159, R49, -INF , !P3 ;  /* 0xff800000319f7808 */ /* 0x000fe40005800000 */
[----:B------:R-:W-:Y:S02]  /*10e40*/  ISETP.GE.OR P2, PT, R4, R210, !P2 ;  /* 0x000000d20400720c */ /* 0x000fe40005746670 */
[----:B------:R-:W-:Y:S02]  /*10e50*/  FSEL R35, R148, -INF , !P1 ;  /* 0xff80000094237808 */ /* 0x000fe40004800000 */
[----:B------:R-:W-:Y:S02]  /*10e60*/  IADD3 R15, R0, 0x38, RZ ;  /* 0x00000038000f7810 */ /* 0x000fe40007ffe0ff */
[----:B------:R-:W-:Y:S02]  /*10e70*/  ISETP.GE.OR P0, PT, R10, R209, !P0 ;  /* 0x000000d10a00720c */ /* 0x000fe40004706670 */
[-C--:B------:R-:W-:Y:S02]  /*10e80*/  ISETP.GE.AND P3, PT, R2, R206.reuse, PT ;  /* 0x000000ce0200720c */ /* 0x080fe40003f66270 */
[-C--:B------:R-:W-:Y:S02]  /*10e90*/  ISETP.GE.AND P1, PT, R9, R205.reuse, PT ;  /* 0x000000cd0900720c */ /* 0x080fe40003f26270 */
[----:B------:R-:W-:Y:S02]  /*10ea0*/  FSEL R219, R52, -INF , !P2 ;  /* 0xff80000034db7808 */ /* 0x000fe40005000000 */
[----:B------:R-:W-:Y:S02]  /*10eb0*/  ISETP.GE.AND P2, PT, R15, R206, PT ;  /* 0x000000ce0f00720c */ /* 0x000fe40003f46270 */
[----:B------:R-:W-:Y:S02]  /*10ec0*/  IADD3 R0, R0, 0x39, RZ ;  /* 0x0000003900007810 */ /* 0x000fe40007ffe0ff */
[-C--:B------:R-:W-:Y:S02]  /*10ed0*/  ISETP.GE.OR P3, PT, R2, R210.reuse, !P3 ;  /* 0x000000d20200720c */ /* 0x080fe40005f66670 */
[----:B------:R-:W-:Y:S02]  /*10ee0*/  FSEL R40, R72, -INF , !P0 ;  /* 0xff80000048287808 */ /* 0x000fe40004000000 */
[----:B------:R-:W-:Y:S02]  /*10ef0*/  ISETP.GE.AND P0, PT, R8, R205, PT ;  /* 0x000000cd0800720c */ /* 0x000fe40003f06270 */
[-C--:B------:R-:W-:Y:S02]  /*10f00*/  ISETP.GE.OR P1, PT, R9, R209.reuse, !P1 ;  /* 0x000000d10900720c */ /* 0x080fe40004f26670 */
[----:B------:R-:W-:Y:S02]  /*10f10*/  ISETP.GE.OR P2, PT, R15, R210, !P2 ;  /* 0x000000d20f00720c */ /* 0x000fe40005746670 */
[----:B------:R-:W-:Y:S02]  /*10f20*/  FSEL R41, R71, -INF , !P1 ;  /* 0xff80000047297808 */ /* 0x000fe40004800000 */
[----:B------:R-:W-:Y:S02]  /*10f30*/  FSEL R222, R28, -INF , !P3 ;  /* 0xff8000001cde7808 */ /* 0x000fe40005800000 */
[----:B------:R-:W-:Y:S02]  /*10f40*/  ISETP.GE.AND P3, PT, R0, R206, PT ;  /* 0x000000ce0000720c */ /* 0x000fe40003f66270 */
[----:B------:R-:W-:Y:S02]  /*10f50*/  ISETP.GE.OR P1, PT, R8, R209, !P0 ;  /* 0x000000d10800720c */ /* 0x000fe40004726670 */
[-C--:B------:R-:W-:Y:S02]  /*10f60*/  ISETP.GE.AND P0, PT, R5, R205.reuse, PT ;  /* 0x000000cd0500720c */ /* 0x080fe40003f06270 */
[----:B------:R-:W-:Y:S02]  /*10f70*/  FSEL R232, R26, -INF , !P2 ;  /* 0xff8000001ae87808 */ /* 0x000fe40005000000 */
[----:B------:R-:W-:Y:S02]  /*10f80*/  ISETP.GE.AND P4, PT, R7, R205, PT ;  /* 0x000000cd0700720c */ /* 0x000fe40003f86270 */
[----:B------:R-:W-:Y:S02]  /*10f90*/  ISETP.GE.OR P0, PT, R5, R209, !P0 ;  /* 0x000000d10500720c */ /* 0x000fe40004706670 */
[----:B------:R-:W-:Y:S02]  /*10fa0*/  ISETP.GE.OR P3, PT, R0, R210, !P3 ;  /* 0x000000d20000720c */ /* 0x000fe40005f66670 */
[----:B------:R-:W-:Y:S02]  /*10fb0*/  ISETP.GE.AND P2, PT, R6, R205, PT ;  /* 0x000000cd0600720c */ /* 0x000fe40003f46270 */
[----:B------:R-:W-:Y:S02]  /*10fc0*/  FSEL R165, R51, -INF , !P0 ;  /* 0xff80000033a57808 */ /* 0x000fe40004000000 */
[----:B------:R-:W-:Y:S02]  /*10fd0*/  FSEL R234, R17, -INF , !P3 ;  /* 0xff80000011ea7808 */ /* 0x000fe40005800000 */
[----:B------:R-:W-:Y:S02]  /*10fe0*/  ISETP.GE.OR P3, PT, R7, R209, !P4 ;  /* 0x000000d10700720c */ /* 0x000fe40006766670 */
[----:B------:R-:W-:Y:S02]  /*10ff0*/  ISETP.GE.AND P4, PT, R4, R205, PT ;  /* 0x000000cd0400720c */ /* 0x000fe40003f86270 */
[----:B------:R-:W-:Y:S02]  /*11000*/  ISETP.GE.AND P0, PT, R14, R203, PT ;  /* 0x000000cb0e00720c */ /* 0x000fe40003f06270 */
[----:B------:R-:W-:Y:S02]  /*11010*/  FSEL R149, R70, -INF , !P1 ;  /* 0xff80000046957808 */ /* 0x000fe40004800000 */
[-C--:B------:R-:W-:Y:S02]  /*11020*/  ISETP.GE.OR P1, PT, R6, R209.reuse, !P2 ;  /* 0x000000d10600720c */ /* 0x080fe40005726670 */
[----:B------:R-:W-:Y:S02]  /*11030*/  ISETP.GE.AND P2, PT, R14, R204, PT ;  /* 0x000000cc0e00720c */ /* 0x000fe40003f46270 */
[----:B------:R-:W-:Y:S02]  /*11040*/  FSEL R160, R50, -INF , !P1 ;  /* 0xff80000032a07808 */ /* 0x000fe40004800000 */
[----:B------:R-:W-:Y:S02]  /*11050*/  ISETP.GE.OR P1, PT, R4, R209, !P4 ;  /* 0x000000d10400720c */ /* 0x000fe40006726670 */
[C---:B------:R-:W-:Y:S02]  /*11060*/  ISETP.GE.OR P4, PT, R14.reuse, R208, !P2 ;  /* 0x000000d00e00720c */ /* 0x040fe40005786670 */
[----:B------:R-:W-:Y:S02]  /*11070*/  ISETP.GE.OR P2, PT, R14, R207, !P0 ;  /* 0x000000cf0e00720c */ /* 0x000fe40004746670 */
[----:B------:R-:W-:Y:S02]  /*11080*/  FMNMX.FTZ R14, R18, R3, !PT ;  /* 0x00000003120e7209 */ /* 0x000fe40007810000 */
[----:B------:R-:W-:Y:S02]  /*11090*/  FSEL R150, R69, -INF , !P3 ;  /* 0xff80000045967808 */ /* 0x000fe40005800000 */
[----:B------:R-:W-:Y:S02]  /*110a0*/  FMNMX.FTZ R14, R19, R14, !PT ;  /* 0x0000000e130e7209 */ /* 0x000fe40007810000 */
[----:B------:R-:W-:Y:S02]  /*110b0*/  ISETP.GE.AND P3, PT, R2, R205, PT ;  /* 0x000000cd0200720c */ /* 0x000fe40003f66270 */
[----:B------:R-:W-:Y:S02]  /*110c0*/  FSEL R218, R39, -INF , !P1 ;  /* 0xff80000027da7808 */ /* 0x000fe40004800000 */
[----:B------:R-:W-:Y:S02]  /*110d0*/  FMNMX.FTZ R14, R22, R14, !PT ;  /* 0x0000000e160e7209 */ /* 0x000fe40007810000 */
[----:B------:R-:W-:Y:S02]  /*110e0*/  ISETP.GE.OR P3, PT, R2, R209, !P3 ;  /* 0x000000d10200720c */ /* 0x000fe40005f66670 */
[----:B------:R-:W-:Y:S02]  /*110f0*/  P2R R17, PR, RZ, 0x4 ;  /* 0x00000004ff117803 */ /* 0x000fe40000000000 */
[C---:B------:R-:W-:Y:S02]  /*11100*/  ISETP.GE.AND P2, PT, R13.reuse, R204, PT ;  /* 0x000000cc0d00720c */ /* 0x040fe40003f46270 */
[C---:B------:R-:W-:Y:S02]  /*11110*/  ISETP.GE.AND P1, PT, R13.reuse, R203, PT ;  /* 0x000000cb0d00720c */ /* 0x040fe40003f26270 */
[----:B------:R-:W-:Y:S02]  /*11120*/  FSEL R224, R38, -INF , !P3 ;  /* 0xff80000026e07808 */ /* 0x000fe40005800000 */
[----:B------:R-:W-:Y:S02]  /*11130*/  ISETP.GE.OR P3, PT, R13, R208, !P2 ;  /* 0x000000d00d00720c */ /* 0x000fe40005766670 */
[----:B------:R-:W-:Y:S02]  /*11140*/  FSEL R28, R177, -INF , !P5 ;  /* 0xff800000b11c7808 */ /* 0x000fe40006800000 */
[----:B------:R-:W-:Y:S02]  /*11150*/  ISETP.GE.OR P5, PT, R13, R207, !P1 ;  /* 0x000000cf0d00720c */ /* 0x000fe40004fa6670 */
[----:B------:R-:W-:Y:S02]  /*11160*/  FMNMX.FTZ R13, R23, R14, !PT ;  /* 0x0000000e170d7209 */ /* 0x000fe40007810000 */
[C---:B------:R-:W-:Y:S02]  /*11170*/  ISETP.GE.AND P0, PT, R15.reuse, R205, PT ;  /* 0x000000cd0f00720c */ /* 0x040fe40003f06270 */
        /* <DEDUP_REMOVED lines=8> */
[C---:B------:R-:W-:Y:S02]  /*11200*/  ISETP.GE.AND P0, PT, R12.reuse, R204, PT ;  /* 0x000000cc0c00720c */ /* 0x040fe40003f06270 */
[----:B------:R-:W-:Y:S02]  /*11210*/  FSEL R236, R31, -INF , !P1 ;  /* 0xff8000001fec7808 */ /* 0x000fe40004800000 */
[----:B------:R-:W-:Y:S02]  /*11220*/  ISETP.GE.AND P1, PT, R12, R203, PT ;  /* 0x000000cb0c00720c */ /* 0x000fe40003f26270 */
[----:B------:R-:W-:Y:S02]  /*11230*/  FMNMX.FTZ R13, R58, R13, !PT ;  /* 0x0000000d3a0d7209 */ /* 0x000fe40007810000 */
[----:B------:R-:W-:Y:S02]  /*11240*/  ISETP.GE.OR P0, PT, R12, R208, !P0 ;  /* 0x000000d00c00720c */ /* 0x000fe40004706670 */
[----:B------:R-:W-:Y:S02]  /*11250*/  FSEL R21, R176, -INF , !P6 ;  /* 0xff800000b0157808 */ /* 0x000fe40007000000 */
[----:B------:R-:W-:Y:S02]  /*11260*/  FSEL R26, R174, -INF , !P4 ;  /* 0xff800000ae1a7808 */ /* 0x000fe40006000000 */
[C---:B------:R-:W-:Y:S02]  /*11270*/  ISETP.GE.AND P2, PT, R11.reuse, R204, PT ;  /* 0x000000cc0b00720c */ /* 0x040fe40003f46270 */
[----:B------:R-:W-:Y:S02]  /*11280*/  ISETP.GE.OR P4, PT, R12, R207, !P1 ;  /* 0x000000cf0c00720c */ /* 0x000fe40004f86670 */
[----:B------:R-:W-:Y:S02]  /*11290*/  FMNMX.FTZ R12, R20, R68, !PT ;  /* 0x00000044140c7209 */ /* 0x000fe40007810000 */
[----:B------:R-:W-:Y:S02]  /*112a0*/  ISETP.GE.AND P1, PT, R11, R203, PT ;  /* 0x000000cb0b00720c */ /* 0x000fe40003f26270 */
[----:B------:R-:W-:Y:S02]  /*112b0*/  FMNMX.FTZ R73, R59, R13, !PT ;  /* 0x0000000d3b497209 */ /* 0x000fe40007810000 */
[----:B------:R-:W-:Y:S02]  /*112c0*/  FSEL R30, R162, -INF , !P0 ;  /* 0xff800000a21e7808 */ /* 0x000fe40004000000 */
[----:B------:R-:W-:Y:S02]  /*112d0*/  ISETP.GE.AND P0, PT, R10, R204, PT ;  /* 0x000000cc0a00720c */ /* 0x000fe40003f06270 */
[----:B------:R-:W-:Y:S02]  /*112e0*/  ISETP.GE.OR P2, PT, R11, R208, !P2 ;  /* 0x000000d00b00720c */ /* 0x000fe40005746670 */
[----:B------:R-:W-:Y:S02]  /*112f0*/  ISETP.NE.AND P6, PT, R16, RZ, PT ;  /* 0x000000ff1000720c */ /* 0x000fe40003fc5270 */
[----:B------:R-:W-:Y:S02]  /*11300*/  FSEL R16, R175, -INF , !P3 ;  /* 0xff800000af107808 */ /* 0x000fe40005800000 */
[----:B------:R-:W-:Y:S02]  /*11310*/  ISETP.GE.OR P3, PT, R11, R207, !P1 ;  /* 0x000000cf0b00720c */ /* 0x000fe40004f66670 */
[----:B------:R-:W-:Y:S02]  /*11320*/  FMNMX.FTZ R11, R21, R12, !PT ;  /* 0x0000000c150b7209 */ /* 0x000fe40007810000 */
[----:B------:R-:W-:Y:S02]  /*11330*/  FMNMX.FTZ R73, R158, R73, !PT ;  /* 0x000000499e497209 */ /* 0x000fe40007810000 */
[----:B------:R-:W-:Y:S02]  /*11340*/  ISETP.GE.OR P0, PT, R10, R208, !P0 ;  /* 0x000000d00a00720c */ /* 0x000fe40004706670 */
[----:B------:R-:W-:Y:S02]  /*11350*/  FMNMX.FTZ R11, R24, R11, !PT ;  /* 0x0000000b180b7209 */ /* 0x000fe40007810000 */
[----:B------:R-:W-:Y:S02]  /*11360*/  FMNMX.FTZ R73, R159, R73, !PT ;  /* 0x000000499f497209 */ /* 0x000fe40007810000 */
[----:B------:R-:W-:Y:S02]  /*11370*/  FSEL R46, R151, -INF , !P0 ;  /* 0xff800000972e7808 */ /* 0x000fe40004000000 */
[----:B------:R-:W-:Y:S02]  /*11380*/  ISETP.GE.AND P0, PT, R9, R204, PT ;  /* 0x000000cc0900720c */ /* 0x000fe40003f06270 */
[----:B------:R-:W-:Y:S02]  /*11390*/  FMNMX.FTZ R11, R27, R11, !PT ;  /* 0x0000000b1b0b7209 */ /* 0x000fe40007810000 */
[C---:B------:R-:W-:Y:S02]  /*113a0*/  ISETP.GE.AND P1, PT, R10.reuse, R203, PT ;  /* 0x000000cb0a00720c */ /* 0x040fe40003f26270 */
[----:B------:R-:W-:Y:S02]  /*113b0*/  FMNMX.FTZ R73, R219, R73, !PT ;  /* 0x00000049db497209 */ /* 0x000fe40007810000 */
[----:B------:R-:W-:Y:S02]  /*113c0*/  ISETP.GE.OR P0, PT, R9, R208, !P0 ;  /* 0x000000d00900720c */ /* 0x000fe40004706670 */
[----:B------:R-:W-:Y:S02]  /*113d0*/  FSEL R14, R179, -INF , !P6 ;  /* 0xff800000b30e7808 */ /* 0x000fe40007000000 */
[----:B------:R-:W-:Y:S02]  /*113e0*/  ISETP.GE.OR P6, PT, R10, R207, !P1 ;  /* 0x000000cf0a00720c */ /* 0x000fe40004fc6670 */
[----:B------:R-:W-:Y:S02]  /*113f0*/  FMNMX.FTZ R10, R33, R11, !PT ;  /* 0x0000000b210a7209 */ /* 0x000fe40007810000 */
[----:B------:R-:W-:Y:S02]  /*11400*/  FMNMX.FTZ R73, R222, R73, !PT ;  /* 0x00000049de497209 */ /* 0x000fe40007810000 */
[----:B------:R-:W-:Y:S02]  /*11410*/  FSEL R45, R152, -INF , !P0 ;  /* 0xff800000982d7808 */ /* 0x000fe40004000000 */
[----:B------:R-:W-:Y:S02]  /*11420*/  ISETP.GE.AND P0, PT, R8, R204, PT ;  /* 0x000000cc0800720c */ /* 0x000fe40003f06270 */
[----:B------:R-:W-:Y:S02]  /*11430*/  FMNMX.FTZ R10, R35, R10, !PT ;  /* 0x0000000a230a7209 */ /* 0x000fe40007810000 */
[----:B------:R-:W-:Y:S02]  /*11440*/  FMNMX.FTZ R73, R232, R73, !PT ;  /* 0x00000049e8497209 */ /* 0x000fe40007810000 */
[----:B------:R-:W-:Y:S02]  /*11450*/  ISETP.GE.OR P0, PT, R8, R208, !P0 ;  /* 0x000000d00800720c */ /* 0x000fe40004706670 */
[----:B------:R-:W-:Y:S02]  /*11460*/  FMNMX.FTZ R73, R234, R73, !PT ;  /* 0x00000049ea497209 */ /* 0x000fe40007810000 */
[----:B------:R-:W-:Y:S02]  /*11470*/  FMNMX.FTZ R10, R40, R10, !PT ;  /* 0x0000000a280a7209 */ /* 0x000fe40007810000 */
[----:B------:R-:W-:Y:S01]  /*11480*/  ISETP.GE.AND P1, PT, R9, R203, PT ;  /* 0x000000cb0900720c */ /* 0x000fe20003f26270 */
[----:B------:R-:W1:Y:S01]  /*11490*/  SHFL.BFLY PT, R11, R73, 0x2, 0x1f ;  /* 0x0c401f00490b7f89 */ /* 0x000e6200000e0000 */
[----:B------:R-:W-:Y:S02]  /*114a0*/  FSEL R157, R145, -INF , !P0 ;  /* 0xff800000919d7808 */ /* 0x000fe40004000000 */
[----:B------:R-:W-:Y:S02]  /*114b0*/  ISETP.GE.AND P0, PT, R7, R204, PT ;  /* 0x000000cc0700720c */ /* 0x000fe40003f06270 */
[----:B------:R-:W-:Y:S02]  /*114c0*/  ISETP.GE.OR P1, PT, R9, R207, !P1 ;  /* 0x000000cf0900720c */ /* 0x000fe40004f26670 */
[----:B------:R-:W-:Y:S02]  /*114d0*/  FMNMX.FTZ R9, R41, R10, !PT ;  /* 0x0000000a29097209 */ /* 0x000fe40007810000 */
[----:B------:R-:W-:Y:S02]  /*114e0*/  ISETP.GE.OR P0, PT, R7, R208, !P0 ;  /* 0x000000d00700720c */ /* 0x000fe40004706670 */
[----:B------:R-:W-:Y:S02]  /*114f0*/  FMNMX.FTZ R9, R149, R9, !PT ;  /* 0x0000000995097209 */ /* 0x000fe40007810000 */
[----:B------:R-:W-:Y:S02]  /*11500*/  FSEL R156, R146, -INF , !P0 ;  /* 0xff800000929c7808 */ /* 0x000fe40004000000 */
[----:B------:R-:W-:Y:S02]  /*11510*/  ISETP.GE.AND P0, PT, R7, R203, PT ;  /* 0x000000cb0700720c */ /* 0x000fe40003f06270 */
[----:B------:R-:W-:Y:S02]  /*11520*/  FMNMX.FTZ R9, R150, R9, !PT ;  /* 0x0000000996097209 */ /* 0x000fe40007810000 */
[----:B------:R-:W-:Y:S02]  /*11530*/  FSEL R31, R153, -INF , !P2 ;  /* 0xff800000991f7808 */ /* 0x000fe40005000000 */
[----:B------:R-:W-:Y:S02]  /*11540*/  ISETP.NE.AND P2, PT, R17, RZ, PT ;  /* 0x000000ff1100720c */ /* 0x000fe40003f45270 */
[----:B------:R-:W-:Y:S02]  /*11550*/  P2R R10, PR, RZ, 0x2 ;  /* 0x00000002ff0a7803 */ /* 0x000fe40000000000 */
[----:B------:R-:W-:Y:S02]  /*11560*/  FSEL R12, R180, -INF , !P5 ;  /* 0xff800000b40c7808 */ /* 0x000fe40006800000 */
[----:B------:R-:W-:Y:S02]  /*11570*/  ISETP.GE.OR P5, PT, R7, R207, !P0 ;  /* 0x000000cf0700720c */ /* 0x000fe400047a6670 */
[----:B------:R-:W-:Y:S02]  /*11580*/  ISETP.GE.AND P1, PT, R8, R203, PT ;  /* 0x000000cb0800720c */ /* 0x000fe40003f26270 */
[CC--:B------:R-:W-:Y:S02]  /*11590*/  ISETP.GE.AND P0, PT, R5.reuse, R204.reuse, PT ;  /* 0x000000cc0500720c */ /* 0x0c0fe40003f06270 */
[----:B------:R-:W-:Y:S02]  /*115a0*/  FMNMX.FTZ R9, R160, R9, !PT ;  /* 0x00000009a0097209 */ /* 0x000fe40007810000 */
[----:B------:R-:W-:Y:S02]  /*115b0*/  FSEL R13, R178, -INF , !P2 ;  /* 0xff800000b20d7808 */ /* 0x000fe40005000000 */
[----:B------:R-:W-:Y:S02]  /*115c0*/  ISETP.GE.OR P1, PT, R8, R207, !P1 ;  /* 0x000000cf0800720c */ /* 0x000fe40004f26670 */
[C---:B------:R-:W-:Y:S02]  /*115d0*/  ISETP.GE.AND P2, PT, R6.reuse, R204, PT ;  /* 0x000000cc0600720c */ /* 0x040fe40003f46270 */
[-C--:B------:R-:W-:Y:S02]  /*115e0*/  ISETP.GE.OR P0, PT, R5, R208.reuse, !P0 ;  /* 0x000000d00500720c */ /* 0x080fe40004706670 */
[----:B------:R-:W-:Y:S02]  /*115f0*/  FMNMX.FTZ R7, R165, R9, !PT ;  /* 0x00000009a5077209 */ /* 0x000fe40007810000 */
[----:B------:R-:W-:Y:S02]  /*11600*/  FSEL R44, R169, -INF , !P4 ;  /* 0xff800000a92c7808 */ /* 0x000fe40006000000 */
[----:B------:R-:W-:Y:S02]  /*11610*/  ISETP.GE.OR P2, PT, R6, R208, !P2 ;  /* 0x000000d00600720c */ /* 0x000fe40005746670 */
[----:B------:R-:W-:Y:S02]  /*11620*/  ISETP.NE.AND P4, PT, R10, RZ, PT ;  /* 0x000000ff0a00720c */ /* 0x000fe40003f85270 */
[----:B------:R-:W-:Y:S02]  /*11630*/  P2R R10, PR, RZ, 0x2 ;  /* 0x00000002ff0a7803 */ /* 0x000fe40000000000 */
[----:B------:R-:W-:Y:S02]  /*11640*/  ISETP.GE.AND P1, PT, R6, R203, PT ;  /* 0x000000cb0600720c */ /* 0x000fe40003f26270 */
[----:B------:R-:W-:Y:S02]  /*11650*/  FSEL R164, R144, -INF , !P0 ;  /* 0xff80000090a47808 */ /* 0x000fe40004000000 */
[----:B------:R-:W-:Y:S02]  /*11660*/  ISETP.GE.AND P0, PT, R4, R204, PT ;  /* 0x000000cc0400720c */ /* 0x000fe40003f06270 */
[----:B------:R-:W-:Y:S02]  /*11670*/  FMNMX.FTZ R8, R218, R7, !PT ;  /* 0x00000007da087209 */ /* 0x000fe40007810000 */
[----:B------:R-:W-:Y:S02]  /*11680*/  FSEL R155, R43, -INF , !P2 ;  /* 0xff8000002b9b7808 */ /* 0x000fe40005000000 */
[----:B------:R-:W-:Y:S02]  /*11690*/  FSEL R43, R172, -INF , !P3 ;  /* 0xff800000ac2b7808 */ /* 0x000fe40005800000 */
[----:B------:R-:W-:Y:S02]  /*116a0*/  ISETP.GE.OR P3, PT, R6, R207, !P1 ;  /* 0x000000cf0600720c */ /* 0x000fe40004f66670 */
[----:B------:R-:W-:Y:S02]  /*116b0*/  ISETP.GE.OR P0, PT, R4, R208, !P0 ;  /* 0x000000d00400720c */ /* 0x000fe40004706670 */
[----:B------:R-:W-:Y:S02]  /*116c0*/  ISETP.GE.AND P1, PT, R5, R203, PT ;  /* 0x000000cb0500720c */ /* 0x000fe40003f26270 */
[----:B------:R-:W-:Y:S02]  /*116d0*/  FMNMX.FTZ R8, R224, R8, !PT ;  /* 0x00000008e0087209 */ /* 0x000fe40007810000 */
[----:B-1----:R-:W-:Y:S02]  /*116e0*/  FMNMX.FTZ R73, R73, R11, !PT ;  /* 0x0000000b49497209 */ /* 0x002fe40007810000 */
[----:B------:R-:W-:Y:S02]  /*116f0*/  FSEL R47, R170, -INF , !P6 ;  /* 0xff800000aa2f7808 */ /* 0x000fe40007000000 */
[----:B------:R-:W-:Y:S02]  /*11700*/  FSEL R184, R56, -INF , !P0 ;  /* 0xff80000038b87808 */ /* 0x000fe40004000000 */
[----:B------:R-:W-:Y:S02]  /*11710*/  ISETP.GE.AND P0, PT, R2, R204, PT ;  /* 0x000000cc0200720c */ /* 0x000fe40003f06270 */
[----:B------:R-:W-:Y:S02]  /*11720*/  ISETP.GE.OR P6, PT, R5, R207, !P1 ;  /* 0x000000cf0500720c */ /* 0x000fe40004fc6670 */
[----:B------:R-:W-:Y:S02]  /*11730*/  FMNMX.FTZ R5, R29, R75, !PT ;  /* 0x0000004b1d057209 */ /* 0x000fe40007810000 */
[----:B------:R-:W-:Y:S02]  /*11740*/  FMNMX.FTZ R72, R235, R8, !PT ;  /* 0x00000008eb487209 */ /* 0x000fe40007810000 */
[----:B------:R-:W-:Y:S01]  /*11750*/  ISETP.GE.AND P1, PT, R4, R203, PT ;  /* 0x000000cb0400720c */ /* 0x000fe20003f26270 */
[----:B------:R-:W1:Y:S01]  /*11760*/  SHFL.BFLY PT, R8, R73, 0x1, 0x1f ;  /* 0x0c201f0049087f89 */ /* 0x000e6200000e0000 */
[----:B------:R-:W-:Y:S02]  /*11770*/  FMNMX.FTZ R5, R14, R5, !PT ;  /* 0x000000050e057209 */ /* 0x000fe40007810000 */
[----:B------:R-:W-:Y:S02]  /*11780*/  ISETP.GE.OR P0, PT, R2, R208, !P0 ;  /* 0x000000d00200720c */ /* 0x000fe40004706670 */
[----:B------:R-:W-:Y:S02]  /*11790*/  FSEL R48, R173, -INF , !P4 ;  /* 0xff800000ad307808 */ /* 0x000fe40006000000 */
[----:B------:R-:W-:Y:S02]  /*117a0*/  ISETP.GE.OR P4, PT, R4, R207, !P1 ;  /* 0x000000cf0400720c */ /* 0x000fe40004f86670 */
[----:B------:R-:W-:Y:S02]  /*117b0*/  FMNMX.FTZ R4, R13, R5, !PT ;  /* 0x000000050d047209 */ /* 0x000fe40007810000 */
[----:B------:R-:W-:Y:S02]  /*117c0*/  FSEL R213, R57, -INF , !P0 ;  /* 0xff80000039d57808 */ /* 0x000fe40004000000 */
[----:B------:R-:W-:Y:S02]  /*117d0*/  ISETP.GE.AND P0, PT, R2, R203, PT ;  /* 0x000000cb0200720c */ /* 0x000fe40003f06270 */
[----:B------:R-:W-:Y:S02]  /*117e0*/  ISETP.NE.AND P1, PT, R10, RZ, PT ;  /* 0x000000ff0a00720c */ /* 0x000fe40003f25270 */
        /* <DEDUP_REMOVED lines=8> */
[----:B-1----:R-:W-:Y:S02]  /*11870*/  FMNMX.FTZ R73, R73, R8, !PT ;  /* 0x0000000849497209 */ /* 0x002fe40007810000 */
[----:B------:R-:W-:Y:S02]  /*11880*/  FMNMX.FTZ R2, R48, R2, !PT ;  /* 0x0000000230027209 */ /* 0x000fe40007810000 */
[----:B------:R-:W-:Y:S01]  /*11890*/  FSEL R181, R60, -INF , !P0 ;  /* 0xff8000003cb57808 */ /* 0x000fe20004000000 */
[----:B------:R-:W-:Y:S01]  /*118a0*/  FMUL.FTZ R77, R73, c[0x0][0x23c] ;  /* 0x00008f00494d7a20 */ /* 0x000fe20000410000 */
[----:B------:R-:W-:Y:S02]  /*118b0*/  ISETP.GE.AND P0, PT, R0, R204, PT ;  /* 0x000000cc0000720c */ /* 0x000fe40003f06270 */
[----:B------:R-:W-:Y:S02]  /*118c0*/  FSEL R152, R167, -INF , !P5 ;  /* 0xff800000a7987808 */ /* 0x000fe40006800000 */
[----:B------:R-:W-:Y:S02]  /*118d0*/  FMNMX.FTZ R2, R154, R2, !PT ;  /* 0x000000029a027209 */ /* 0x000fe40007810000 */
[----:B------:R-:W-:Y:S02]  /*118e0*/  FSEL R151, R163, -INF , !P3 ;  /* 0xff800000a3977808 */ /* 0x000fe40005800000 */
[----:B------:R-:W-:Y:S02]  /*118f0*/  FSETP.NEU.FTZ.AND P3, PT, R73, -INF , PT ;  /* 0xff8000004900780b */ /* 0x000fe40003f7d000 */
[----:B------:R-:W-:Y:S02]  /*11900*/  ISETP.GE.OR P0, PT, R0, R208, !P0 ;  /* 0x000000d00000720c */ /* 0x000fe40004706670 */
        /* <DEDUP_REMOVED lines=11> */
[----:B------:R-:W-:Y:S01]  /*119c0*/  FSEL R178, R53, -INF , !P4 ;  /* 0xff80000035b27808 */ /* 0x000fe20006000000 */
[----:B------:R1:W-:Y:S01]  /*119d0*/  MUFU.EX2 R233, R2 ;  /* 0x0000000200e97308 */ /* 0x0003e20000000800 */
[----:B------:R-:W-:Y:S02]  /*119e0*/  FMNMX.FTZ R6, R26, R6, !PT ;  /* 0x000000061a067209 */ /* 0x000fe40007810000 */
[----:B------:R-:W-:Y:S02]  /*119f0*/  FMNMX.FTZ R72, R236, R72, !PT ;  /* 0x00000048ec487209 */ /* 0x000fe40007810000 */
[----:B------:R-:W-:Y:S02]  /*11a00*/  FMNMX.FTZ R6, R16, R6, !PT ;  /* 0x0000000610067209 */ /* 0x000fe40007810000 */
[----:B------:R-:W-:Y:S01]  /*11a10*/  ISETP.GE.AND P1, PT, R15, R203, PT ;  /* 0x000000cb0f00720c */ /* 0x000fe20003f26270 */
[----:B------:R-:W2:Y:S01]  /*11a20*/  SHFL.BFLY PT, R7, R72, 0x2, 0x1f ;  /* 0x0c401f0048077f89 */ /* 0x000ea200000e0000 */
[----:B------:R-:W-:Y:S02]  /*11a30*/  FMNMX.FTZ R6, R30, R6, !PT ;  /* 0x000000061e067209 */ /* 0x000fe40007810000 */
[----:B------:R-:W-:Y:S02]  /*11a40*/  FSEL R179, R54, -INF , !P2 ;  /* 0xff80000036b37808 */ /* 0x000fe40005000000 */
[----:B------:R-:W-:Y:S02]  /*11a50*/  FMNMX.FTZ R6, R31, R6, !PT ;  /* 0x000000061f067209 */ /* 0x000fe40007810000 */
[----:B------:R-:W-:Y:S01]  /*11a60*/  ISETP.GE.OR P1, PT, R15, R207, !P1 ;  /* 0x000000cf0f00720c */ /* 0x000fe20004f26670 */
[----:B------:R-:W-:Y:S01]  /*11a70*/  LDSM.16.MT88.4 R52, [R190+0x6000] ;  /* 0x00600000be34783b */ /* 0x000fe20000004200 */
[----:B------:R-:W-:Y:S02]  /*11a80*/  FMNMX.FTZ R6, R46, R6, !PT ;  /* 0x000000062e067209 */ /* 0x000fe40007810000 */
[----:B------:R-:W-:Y:S02]  /*11a90*/  FMNMX.FTZ R0, R178, R0, !PT ;  /* 0x00000000b2007209 */ /* 0x000fe40007810000 */
[----:B------:R-:W-:Y:S02]  /*11aa0*/  FMNMX.FTZ R71, R45, R6, !PT ;  /* 0x000000062d477209 */ /* 0x000fe40007810000 */
[----:B------:R-:W-:Y:S01]  /*11ab0*/  FSEL R183, R62, -INF , !P1 ;  /* 0xff8000003eb77808 */ /* 0x000fe20004800000 */
[--C-:B-1----:R-:W-:Y:S01]  /*11ac0*/  FFMA.FTZ R2, R19, c[0x0][0x23c], -R77.reuse ;  /* 0x00008f0013027a23 */ /* 0x102fe2000001084d */
[----:B------:R-:W-:Y:S02]  /*11ad0*/  FMNMX.FTZ R71, R157, R71, !PT ;  /* 0x000000479d477209 */ /* 0x000fe40007810000 */
[----:B------:R-:W-:Y:S01]  /*11ae0*/  FSEL R76, R63, -INF , !P0 ;  /* 0xff8000003f4c7808 */ /* 0x000fe20004000000 */
[----:B------:R1:W3:Y:S01]  /*11af0*/  MUFU.EX2 R239, R2 ;  /* 0x0000000200ef7308 */ /* 0x0002e20000000800 */
[----:B------:R-:W-:Y:S02]  /*11b00*/  FMNMX.FTZ R71, R156, R71, !PT ;  /* 0x000000479c477209 */ /* 0x000fe40007810000 */
[----:B------:R-:W-:Y:S02]  /*11b10*/  FMNMX.FTZ R0, R179, R0, !PT ;  /* 0x00000000b3007209 */ /* 0x000fe40007810000 */
[----:B--2---:R-:W-:Y:S02]  /*11b20*/  FMNMX.FTZ R72, R72, R7, !PT ;  /* 0x0000000748487209 */ /* 0x004fe40007810000 */
[----:B------:R-:W-:Y:S02]  /*11b30*/  FMNMX.FTZ R71, R155, R71, !PT ;  /* 0x000000479b477209 */ /* 0x000fe40007810000 */
[----:B------:R-:W-:Y:S01]  /*11b40*/  FMNMX.FTZ R0, R183, R0, !PT ;  /* 0x00000000b7007209 */ /* 0x000fe20007810000 */
[----:B------:R-:W2:Y:S01]  /*11b50*/  SHFL.BFLY PT, R4, R72, 0x1, 0x1f ;  /* 0x0c201f0048047f89 */ /* 0x000ea200000e0000 */
[----:B------:R-:W-:Y:S02]  /*11b60*/  FMNMX.FTZ R71, R164, R71, !PT ;  /* 0x00000047a4477209 */ /* 0x000fe40007810000 */
[----:B------:R-:W-:Y:S02]  /*11b70*/  FMNMX.FTZ R0, R76, R0, !PT ;  /* 0x000000004c007209 */ /* 0x000fe40007810000 */
[----:B------:R-:W-:Y:S02]  /*11b80*/  FMNMX.FTZ R71, R184, R71, !PT ;  /* 0x00000047b8477209 */ /* 0x000fe40007810000 */
[----:B------:R-:W-:Y:S02]  /*11b90*/  ISETP.NE.AND P5, PT, R42, RZ, PT ;  /* 0x000000ff2a00720c */ /* 0x000fe40003fa5270 */
[----:B------:R-:W-:Y:S04]  /*11ba0*/  FMNMX.FTZ R71, R213, R71, !PT ;  /* 0x00000047d5477209 */ /* 0x000fe80007810000 */
[----:B------:R-:W-:Y:S01]  /*11bb0*/  FMNMX.FTZ R71, R181, R71, !PT ;  /* 0x00000047b5477209 */ /* 0x000fe20007810000 */
[----:B-1----:R-:W1:Y:S01]  /*11bc0*/  SHFL.BFLY PT, R2, R0, 0x2, 0x1f ;  /* 0x0c401f0000027f89 */ /* 0x002e6200000e0000 */
[----:B---3--:R-:W-:Y:S02]  /*11bd0*/  F2FP.BF16.PACK_AB R144, R239, R233 ;  /* 0x000000e9ef90723e */ /* 0x008fe400000010ff */
[----:B------:R-:W-:Y:S05]  /*11be0*/  FMNMX.FTZ R71, R180, R71, !PT ;  /* 0x00000047b4477209 */ /* 0x000fea0007810000 */
[----:B------:R-:W3:Y:S01]  /*11bf0*/  SHFL.BFLY PT, R5, R71, 0x2, 0x1f ;  /* 0x0c401f0047057f89 */ /* 0x000ee200000e0000 */
[----:B--2---:R-:W-:Y:S04]  /*11c00*/  FMNMX.FTZ R72, R72, R4, !PT ;  /* 0x0000000448487209 */ /* 0x004fe80007810000 */
[C---:B------:R-:W-:Y:S01]  /*11c10*/  FSETP.NEU.FTZ.AND P2, PT, R72.reuse, -INF , PT ;  /* 0xff8000004800780b */ /* 0x040fe20003f5d000 */
[----:B------:R-:W-:Y:S05]  /*11c20*/  FMUL.FTZ R78, R72, c[0x0][0x23c] ;  /* 0x00008f00484e7a20 */ /* 0x000fea0000410000 */
[----:B------:R-:W-:Y:S02]  /*11c30*/  FSEL R78, R78, RZ, P2 ;  /* 0x000000ff4e4e7208 */ /* 0x000fe40001000000 */
[----:B-1----:R-:W-:Y:S03]  /*11c40*/  FMNMX.FTZ R0, R0, R2, !PT ;  /* 0x0000000200007209 */ /* 0x002fe60007810000 */
[--C-:B------:R-:W-:Y:S02]  /*11c50*/  FFMA.FTZ R2, R24, c[0x0][0x23c], -R78.reuse ;  /* 0x00008f0018027a23 */ /* 0x100fe4000001084e */
[--C-:B------:R-:W-:Y:S02]  /*11c60*/  FFMA.FTZ R4, R20, c[0x0][0x23c], -R78.reuse ;  /* 0x00008f0014047a23 */ /* 0x100fe4000001084e */
[----:B------:R1:W-:Y:S01]  /*11c70*/  MUFU.EX2 R226, R2 ;  /* 0x0000000200e27308 */ /* 0x0003e20000000800 */
[----:B---3--:R-:W-:Y:S05]  /*11c80*/  FMNMX.FTZ R71, R71, R5, !PT ;  /* 0x0000000547477209 */ /* 0x008fea0007810000 */
[----:B------:R-:W2:Y:S04]  /*11c90*/  SHFL.BFLY PT, R5, R71, 0x1, 0x1f ;  /* 0x0c201f0047057f89 */ /* 0x000ea800000e0000 */
[----:B------:R3:W-:Y:S04]  /*11ca0*/  MUFU.EX2 R228, R4 ;  /* 0x0000000400e47308 */ /* 0x0007e80000000800 */
[----:B-1----:R-:W1:Y:S01]  /*11cb0*/  SHFL.BFLY PT, R2, R0, 0x1, 0x1f ;  /* 0x0c201f0000027f89 */ /* 0x002e6200000e0000 */
[----:B--2---:R-:W-:Y:S01]  /*11cc0*/  FMNMX.FTZ R71, R71, R5, !PT ;  /* 0x0000000547477209 */ /* 0x004fe20007810000 */
[----:B------:R-:W-:Y:S02]  /*11cd0*/  FFMA.FTZ R5, R34, c[0x0][0x23c], -R77 ;  /* 0x00008f0022057a23 */ /* 0x000fe4000001084d */
[----:B---3--:R-:W-:Y:S01]  /*11ce0*/  FFMA.FTZ R4, R21, c[0x0][0x23c], -R78 ;  /* 0x00008f0015047a23 */ /* 0x008fe2000001084e */
[C---:B------:R-:W-:Y:S01]  /*11cf0*/  FSETP.NEU.FTZ.AND P1, PT, R71.reuse, -INF , PT ;  /* 0xff8000004700780b */ /* 0x040fe20003f3d000 */
[----:B------:R-:W-:Y:S01]  /*11d00*/  MUFU.EX2 R220, R5 ;  /* 0x0000000500dc7308 */ /* 0x000fe20000000800 */
[----:B------:R-:W-:Y:S05]  /*11d10*/  FMUL.FTZ R79, R71, c[0x0][0x23c] ;  /* 0x00008f00474f7a20 */ /* 0x000fea0000410000 */
[----:B------:R-:W-:Y:S04]  /*11d20*/  FSEL R79, R79, RZ, P1 ;  /* 0x000000ff4f4f7208 */ /* 0x000fe80000800000 */
[----:B------:R2:W3:Y:S01]  /*11d30*/  MUFU.EX2 R229, R4 ;  /* 0x0000000400e57308 */ /* 0x0004e20000000800 */
        /* <DEDUP_REMOVED lines=8> */
[----:B--2---:R-:W-:Y:S01]  /*11dc0*/  FFMA.FTZ R4, R22, c[0x0][0x23c], -R77 ;  /* 0x00008f0016047a23 */ /* 0x004fe2000001084d */
[----:B---3--:R-:W-:Y:S08]  /*11dd0*/  F2FP.BF16.PACK_AB R145, R229, R228 ;  /* 0x000000e4e591723e */ /* 0x008ff000000010ff */
[----:B------:R2:W-:Y:S01]  /*11de0*/  MUFU.EX2 R230, R4 ;  /* 0x0000000400e67308 */ /* 0x0005e20000000800 */
[----:B-1----:R-:W-:Y:S09]  /*11df0*/  FFMA.FTZ R0, R16, c[0x0][0x23c], -R79 ;  /* 0x00008f0010007a23 */ /* 0x002ff2000001084f */
[----:B------:R1:W3:Y:S01]  /*11e00*/  MUFU.EX2 R225, R0 ;  /* 0x0000000000e17308 */ /* 0x0002e20000000800 */
[--C-:B----4-:R-:W-:Y:S09]  /*11e10*/  FFMA.FTZ R2, R36, c[0x0][0x23c], -R77.reuse ;  /* 0x00008f0024027a23 */ /* 0x110ff2000001084d */
[----:B------:R4:W-:Y:S01]  /*11e20*/  MUFU.EX2 R216, R2 ;  /* 0x0000000200d87308 */ /* 0x0009e20000000800 */
[----:B--2---:R-:W-:Y:S02]  /*11e30*/  FFMA.FTZ R4, R23, c[0x0][0x23c], -R77 ;  /* 0x00008f0017047a23 */ /* 0x004fe4000001084d */
[----:B------:R-:W2:Y:S07]  /*11e40*/  LDSM.16.MT88.4 R20, [R189+0x6000] ;  /* 0x00600000bd14783b */ /* 0x000eae0000004200 */
[----:B------:R5:W5:Y:S01]  /*11e50*/  MUFU.EX2 R231, R4 ;  /* 0x0000000400e77308 */ /* 0x000b620000000800 */
[----:B-1----:R-:W-:Y:S01]  /*11e60*/  FFMA.FTZ R0, R29, c[0x0][0x23c], -R148 ;  /* 0x00008f001d007a23 */ /* 0x002fe20000010894 */
[----:B---3--:R-:W-:Y:S08]  /*11e70*/  F2FP.BF16.PACK_AB R66, R225, R223 ;  /* 0x000000dfe142723e */ /* 0x008ff000000010ff */
[----:B------:R1:W-:Y:S01]  /*11e80*/  MUFU.EX2 R185, R0 ;  /* 0x0000000000b97308 */ /* 0x0003e20000000800 */
[----:B----4-:R-:W-:Y:S01]  /*11e90*/  FSEL R2, R72, RZ, P2 ;  /* 0x000000ff48027208 */ /* 0x010fe20001000000 */
[----:B-----5:R-:W-:Y:S01]  /*11ea0*/  FFMA.FTZ R4, R27, c[0x0][0x23c], -R78 ;  /* 0x00008f001b047a23 */ /* 0x020fe2000001084e */
[----:B------:R-:W-:Y:S07]  /*11eb0*/  F2FP.BF16.PACK_AB R146, R231, R230 ;  /* 0x000000e6e792723e */ /* 0x000fee00000010ff */
[----:B------:R3:W4:Y:S01]  /*11ec0*/  MUFU.EX2 R227, R4 ;  /* 0x0000000400e37308 */ /* 0x0007220000000800 */
[--C-:B-1----:R-:W-:Y:S09]  /*11ed0*/  FFMA.FTZ R0, R14, c[0x0][0x23c], -R148.reuse ;  /* 0x00008f000e007a23 */ /* 0x102ff20000010894 */
[----:B------:R1:W5:Y:S01]  /*11ee0*/  MUFU.EX2 R186, R0 ;  /* 0x0000000000ba7308 */ /* 0x0003620000000800 */
[--C-:B---3--:R-:W-:Y:S01]  /*11ef0*/  FFMA.FTZ R4, R25, c[0x0][0x23c], -R79.reuse ;  /* 0x00008f0019047a23 */ /* 0x108fe2000001084f */
[----:B----4-:R-:W-:Y:S08]  /*11f00*/  F2FP.BF16.PACK_AB R147, R227, R226 ;  /* 0x000000e2e393723e */ /* 0x010ff000000010ff */
[----:B------:R3:W-:Y:S01]  /*11f10*/  MUFU.EX2 R221, R4 ;  /* 0x0000000400dd7308 */ /* 0x0007e20000000800 */
[--C-:B-1----:R-:W-:Y:S01]  /*11f20*/  FFMA.FTZ R0, R13, c[0x0][0x23c], -R148.reuse ;  /* 0x00008f000d007a23 */ /* 0x102fe20000010894 */
[----:B-----5:R-:W-:Y:S08]  /*11f30*/  F2FP.BF16.PACK_AB R65, R186, R185 ;  /* 0x000000b9ba41723e */ /* 0x020ff000000010ff */
[----:B------:R1:W-:Y:S01]  /*11f40*/  MUFU.EX2 R214, R0 ;  /* 0x0000000000d67308 */ /* 0x0003e20000000800 */
[----:B---3--:R-:W-:Y:S09]  /*11f50*/  FFMA.FTZ R4, R28, c[0x0][0x23c], -R79 ;  /* 0x00008f001c047a23 */ /* 0x008ff2000001084f */
[----:B------:R3:W4:Y:S01]  /*11f60*/  MUFU.EX2 R238, R4 ;  /* 0x0000000400ee7308 */ /* 0x0007220000000800 */
[----:B-1----:R-:W-:Y:S09]  /*11f70*/  FFMA.FTZ R0, R12, c[0x0][0x23c], -R148 ;  /* 0x00008f000c007a23 */ /* 0x002ff20000010894 */
[----:B------:R1:W5:Y:S01]  /*11f80*/  MUFU.EX2 R237, R0 ;  /* 0x0000000000ed7308 */ /* 0x0003620000000800 */
[--C-:B---3--:R-:W-:Y:S01]  /*11f90*/  FFMA.FTZ R4, R33, c[0x0][0x23c], -R78.reuse ;  /* 0x00008f0021047a23 */ /* 0x108fe2000001084e */
[----:B----4-:R-:W-:Y:S08]  /*11fa0*/  F2FP.BF16.PACK_AB R64, R238, R221 ;  /* 0x000000ddee40723e */ /* 0x010ff000000010ff */
[----:B------:R-:W-:Y:S01]  /*11fb0*/  MUFU.EX2 R187, R4 ;  /* 0x0000000400bb7308 */ /* 0x000fe20000000800 */
[----:B-1----:R-:W-:Y:S01]  /*11fc0*/  FFMA.FTZ R0, R35, c[0x0][0x23c], -R78 ;  /* 0x00008f0023007a23 */ /* 0x002fe2000001084e */
[----:B-----5:R-:W-:Y:S08]  /*11fd0*/  F2FP.BF16.PACK_AB R67, R237, R214 ;  /* 0x000000d6ed43723e */ /* 0x020ff000000010ff */
        /* <DEDUP_REMOVED lines=19> */
[----:B------:R-:W-:Y:S01]  /*12110*/  ISETP.GT.AND P0, PT, R212, R246, PT ;  /* 0x000000f6d400720c */ /* 0x000fe20003f04270 */
[----:B------:R-:W-:Y:S02]  /*12120*/  FMUL.FTZ R0, R0, c[0x0][0x23c] ;  /* 0x00008f0000007a20 */ /* 0x000fe40000410000 */
[C---:B------:R-:W-:Y:S02]  /*12130*/  FMUL.FTZ R7, R68.reuse, R83 ;  /* 0x0000005344077220 */ /* 0x040fe40000410000 */
[----:B------:R1:W3:Y:S01]  /*12140*/  MUFU.EX2 R3, R0 ;  /* 0x0000000000037308 */ /* 0x0002e20000000800 */
[----:B------:R-:W-:Y:S01]  /*12150*/  LDSM.16.MT88.4 R80, [R191+0x6000] ;  /* 0x00600000bf50783b */ /* 0x000fe20000004200 */
[C---:B------:R-:W-:Y:S02]  /*12160*/  FMUL.FTZ R18, R68.reuse, R94 ;  /* 0x0000005e44127220 */ /* 0x040fe40000410000 */
[----:B------:R-:W-:Y:S01]  /*12170*/  FMUL.FTZ R19, R68, R95 ;  /* 0x0000005f44137220 */ /* 0x000fe20000410000 */
[-C--:B--2---:R-:W-:Y:S01]  /*12180*/  HMMA.16816.F32.BF16 R4, R144, R20.reuse, R4 ;  /* 0x000000149004723c */ /* 0x084fe20000041804 */
[----:B------:R-:W-:Y:S02]  /*12190*/  FFMA.FTZ R74, R164, c[0x0][0x23c], -R79 ;  /* 0x00008f00a44a7a23 */ /* 0x000fe4000001084f */
[C---:B------:R-:W-:Y:S01]  /*121a0*/  FMUL.FTZ R34, R68.reuse, R110 ;  /* 0x0000006e44227220 */ /* 0x040fe20000410000 */
[----:B------:R-:W-:Y:S01]  /*121b0*/  LDSM.16.MT88.4 R92, [R192+0x6800] ;  /* 0x00680000c05c783b */ /* 0x000fe20000004200 */
[C---:B------:R-:W-:Y:S02]  /*121c0*/  FMUL.FTZ R35, R68.reuse, R111 ;  /* 0x0000006f44237220 */ /* 0x040fe40000410000 */
[C---:B------:R-:W-:Y:S02]  /*121d0*/  FMUL.FTZ R50, R68.reuse, R126 ;  /* 0x0000007e44327220 */ /* 0x040fe40000410000 */
[----:B------:R-:W-:Y:S03]  /*121e0*/  FMUL.FTZ R51, R68, R127 ;  /* 0x0000007f44337220 */ /* 0x000fe60000410000 */
[----:B------:R-:W-:Y:S01]  /*121f0*/  LDSM.16.MT88.4 R108, [R192+0x7800] ;  /* 0x00780000c06c783b */ /* 0x000fe20000004200 */
[----:B-1----:R-:W-:Y:S02]  /*12200*/  FADD.FTZ R0, -R2, R75 ;  /* 0x0000004b02007221 */ /* 0x002fe40000010100 */
[----:B------:R-:W-:Y:S02]  /*12210*/  FFMA.FTZ R2, R37, c[0x0][0x23c], -R77 ;  /* 0x00008f0025027a23 */ /* 0x000fe4000001084d */
[----:B------:R-:W-:Y:S03]  /*12220*/  FMUL.FTZ R0, R0, c[0x0][0x23c] ;  /* 0x00008f0000007a20 */ /* 0x000fe60000410000 */
[----:B------:R-:W1:Y:S01]  /*12230*/  LDSM.16.MT88.4 R36, [R192+0x6000] ;  /* 0x00600000c024783b */ /* 0x000e620000004200 */
[----:B------:R2:W-:Y:S01]  /*12240*/  MUFU.EX2 R182, R2 ;  /* 0x0000000200b67308 */ /* 0x0005e20000000800 */
[C---:B---3--:R-:W-:Y:S02]  /*12250*/  FMUL.FTZ R57, R3.reuse, R133 ;  /* 0x0000008503397220 */ /* 0x048fe40000410000 */
[C---:B------:R-:W-:Y:S02]  /*12260*/  FMUL.FTZ R56, R3.reuse, R132 ;  /* 0x0000008403387220 */ /* 0x040fe40000410000 */
[C---:B------:R-:W-:Y:S02]  /*12270*/  FMUL.FTZ R8, R3.reuse, R84 ;  /* 0x0000005403087220 */ /* 0x040fe40000410000 */
[C---:B------:R-:W-:Y:S02]  /*12280*/  FMUL.FTZ R9, R3.reuse, R85 ;  /* 0x0000005503097220 */ /* 0x040fe40000410000 */
[C---:B------:R-:W-:Y:S01]  /*12290*/  FMUL.FTZ R12, R3.reuse, R88 ;  /* 0x00000058030c7220 */ /* 0x040fe20000410000 */
[----:B------:R-:W3:Y:S01]  /*122a0*/  MUFU.EX2 R0, R0 ;  /* 0x0000000000007308 */ /* 0x000ee20000000800 */
[C---:B------:R-:W-:Y:S02]  /*122b0*/  FMUL.FTZ R13, R3.reuse, R89 ;  /* 0x00000059030d7220 */ /* 0x040fe40000410000 */
[C---:B------:R-:W-:Y:S02]  /*122c0*/  FMUL.FTZ R24, R3.reuse, R100 ;  /* 0x0000006403187220 */ /* 0x040fe40000410000 */
[C---:B------:R-:W-:Y:S02]  /*122d0*/  FMUL.FTZ R25, R3.reuse, R101 ;  /* 0x0000006503197220 */ /* 0x040fe40000410000 */
[C---:B------:R-:W-:Y:S02]  /*122e0*/  FMUL.FTZ R28, R3.reuse, R104 ;  /* 0x00000068031c7220 */ /* 0x040fe40000410000 */
[C---:B------:R-:W-:Y:S02]  /*122f0*/  FMUL.FTZ R29, R3.reuse, R105 ;  /* 0x00000069031d7220 */ /* 0x040fe40000410000 */
[C---:B------:R-:W-:Y:S02]  /*12300*/  FMUL.FTZ R60, R3.reuse, R136 ;  /* 0x00000088033c7220 */ /* 0x040fe40000410000 */
[C---:B------:R-:W-:Y:S02]  /*12310*/  FMUL.FTZ R61, R3.reuse, R137 ;  /* 0x00000089033d7220 */ /* 0x040fe40000410000 */
[--C-:B--2---:R-:W-:Y:S02]  /*12320*/  FFMA.FTZ R2, R40, c[0x0][0x23c], -R78.reuse ;  /* 0x00008f0028027a23 */ /* 0x104fe4000001084e */
[----:B------:R-:W-:Y:S02]  /*12330*/  FMUL.FTZ R40, R3, R116 ;  /* 0x0000007403287220 */ /* 0x000fe40000410000 */
[----:B------:R2:W-:Y:S01]  /*12340*/  MUFU.EX2 R177, R2 ;  /* 0x0000000200b17308 */ /* 0x0005e20000000800 */
[C---:B---3--:R-:W-:Y:S02]  /*12350*/  FMUL.FTZ R10, R0.reuse, R86 ;  /* 0x00000056000a7220 */ /* 0x048fe40000410000 */
[C---:B------:R-:W-:Y:S02]  /*12360*/  FMUL.FTZ R11, R0.reuse, R87 ;  /* 0x00000057000b7220 */ /* 0x040fe40000410000 */
[----:B------:R-:W3:Y:S01]  /*12370*/  LDSM.16.MT88.4 R84, [R189+0x6800] ;  /* 0x00680000bd54783b */ /* 0x000ee20000004200 */
[C---:B------:R-:W-:Y:S02]  /*12380*/  FMUL.FTZ R26, R0.reuse, R102 ;  /* 0x00000066001a7220 */ /* 0x040fe40000410000 */
[C---:B------:R-:W-:Y:S02]  /*12390*/  FMUL.FTZ R27, R0.reuse, R103 ;  /* 0x00000067001b7220 */ /* 0x040fe40000410000 */
[C---:B------:R-:W-:Y:S01]  /*123a0*/  HMMA.16816.F32.BF16 R8, R64.reuse, R20, R8 ;  /* 0x000000144008723c */ /* 0x040fe20000041808 */
[C---:B------:R-:W-:Y:S02]  /*123b0*/  FMUL.FTZ R14, R0.reuse, R90 ;  /* 0x0000005a000e7220 */ /* 0x040fe40000410000 */
[C---:B------:R-:W-:Y:S01]  /*123c0*/  FMUL.FTZ R15, R0.reuse, R91 ;  /* 0x0000005b000f7220 */ /* 0x040fe20000410000 */
[----:B------:R-:W-:Y:S01]  /*123d0*/  LDSM.16.MT88.4 R100, [R189+0x7800] ;  /* 0x00780000bd64783b */ /* 0x000fe20000004200 */
[C---:B------:R-:W-:Y:S02]  /*123e0*/  FMUL.FTZ R42, R0.reuse, R118 ;  /* 0x00000076002a7220 */ /* 0x040fe40000410000 */
[C---:B------:R-:W-:Y:S02]  /*123f0*/  FMUL.FTZ R20, R69.reuse, R96 ;  /* 0x0000006045147220 */ /* 0x040fe40000410000 */
[----:B------:R-:W-:Y:S01]  /*12400*/  FMUL.FTZ R21, R69, R97 ;  /* 0x0000006145157220 */ /* 0x000fe20000410000 */
[-C--:B------:R-:W-:Y:S02]  /*12410*/  HMMA.16816.F32.BF16 R12, R64, R22.reuse, R12 ;  /* 0x00000016400c723c */ /* 0x080fe4000004180c */
[----:B--2---:R-:W-:Y:S02]  /*12420*/  FFMA.FTZ R2, R41, c[0x0][0x23c], -R78 ;  /* 0x00008f0029027a23 */ /* 0x004fe4000001084e */
[----:B------:R-:W-:Y:S02]  /*12430*/  FMUL.FTZ R41, R3, R117 ;  /* 0x0000007503297220 */ /* 0x000fe40000410000 */
[----:B------:R2:W-:Y:S01]  /*12440*/  MUFU.EX2 R176, R2 ;  /* 0x0000000200b07308 */ /* 0x0005e20000000800 */
[C---:B------:R-:W-:Y:S01]  /*12450*/  FMUL.FTZ R62, R0.reuse, R138 ;  /* 0x0000008a003e7220 */ /* 0x040fe20000410000 */
[C---:B------:R-:W-:Y:S01]  /*12460*/  HMMA.16816.F32.BF16 R16, R144.reuse, R22, R16 ;  /* 0x000000169010723c */ /* 0x040fe20000041810 */
[----:B------:R-:W-:Y:S06]  /*12470*/  FMUL.FTZ R63, R0, R139 ;  /* 0x0000008b003f7220 */ /* 0x000fec0000410000 */
[C---:B------:R-:W-:Y:S02]  /*12480*/  FMUL.FTZ R22, R68.reuse, R98 ;  /* 0x0000006244167220 */ /* 0x040fe40000410000 */
[----:B------:R-:W-:Y:S02]  /*12490*/  FMUL.FTZ R23, R68, R99 ;  /* 0x0000006344177220 */ /* 0x000fe40000410000 */
[----:B------:R-:W4:Y:S05]  /*124a0*/  LDSM.16.MT88.4 R96, [R190+0x6800] ;  /* 0x00680000be60783b */ /* 0x000f2a0000004200 */
[-C--:B-1----:R-:W-:Y:S01]  /*124b0*/  HMMA.16816.F32.BF16 R20, R144, R36.reuse, R20 ;  /* 0x000000249014723c */ /* 0x082fe20000041814 */
[--C-:B--2---:R-:W-:Y:S07]  /*124c0*/  FFMA.FTZ R2, R30, c[0x0][0x23c], -R79.reuse ;  /* 0x00008f001e027a23 */ /* 0x104fee000001084f */
[C---:B------:R-:W-:Y:S01]  /*124d0*/  HMMA.16816.F32.BF16 R24, R64.reuse, R36, R24 ;  /* 0x000000244018723c */ /* 0x040fe20000041818 */
[C---:B------:R-:W-:Y:S01]  /*124e0*/  FMUL.FTZ R30, R0.reuse, R106 ;  /* 0x0000006a001e7220 */ /* 0x040fe20000410000 */
[----:B------:R1:W-:Y:S05]  /*124f0*/  MUFU.EX2 R175, R2 ;  /* 0x0000000200af7308 */ /* 0x0003ea0000000800 */
[C---:B------:R-:W-:Y:S02]  /*12500*/  FMUL.FTZ R36, R69.reuse, R112 ;  /* 0x0000007045247220 */ /* 0x040fe40000410000 */
[----:B------:R-:W-:Y:S03]  /*12510*/  FMUL.FTZ R37, R69, R113 ;  /* 0x0000007145257220 */ /* 0x000fe60000410000 */
[--C-:B-1----:R-:W-:Y:S02]  /*12520*/  FFMA.FTZ R2, R31, c[0x0][0x23c], -R79.reuse ;  /* 0x00008f001f027a23 */ /* 0x102fe4000001084f */
[----:B------:R-:W-:Y:S02]  /*12530*/  FMUL.FTZ R31, R0, R107 ;  /* 0x0000006b001f7220 */ /* 0x000fe40000410000 */
[----:B------:R1:W2:Y:S05]  /*12540*/  MUFU.EX2 R174, R2 ;  /* 0x0000000200ae7308 */ /* 0x0002aa0000000800 */
[-C--:B------:R-:W-:Y:S08]  /*12550*/  HMMA.16816.F32.BF16 R28, R64, R38.reuse, R28 ;  /* 0x00000026401c723c */ /* 0x080ff0000004181c */
[C---:B------:R-:W-:Y:S07]  /*12560*/  HMMA.16816.F32.BF16 R32, R144.reuse, R38, R32 ;  /* 0x000000269020723c */ /* 0x040fee0000041820 */
[C---:B------:R-:W-:Y:S02]  /*12570*/  FMUL.FTZ R38, R68.reuse, R114 ;  /* 0x0000007244267220 */ /* 0x040fe40000410000 */
[----:B------:R-:W-:Y:S03]  /*12580*/  FMUL.FTZ R39, R68, R115 ;  /* 0x0000007344277220 */ /* 0x000fe60000410000 */
[--C-:B-1----:R-:W-:Y:S01]  /*12590*/  FFMA.FTZ R2, R46, c[0x0][0x23c], -R79.reuse ;  /* 0x00008f002e027a23 */ /* 0x102fe2000001084f */
[----:B--2---:R-:W-:Y:S01]  /*125a0*/  F2FP.BF16.PACK_AB R88, R174, R175 ;  /* 0x000000afae58723e */ /* 0x004fe200000010ff */
[----:B------:R-:W-:Y:S02]  /*125b0*/  FMUL.FTZ R46, R0, R122 ;  /* 0x0000007a002e7220 */ /* 0x000fe40000410000 */
[-C--:B------:R-:W-:Y:S01]  /*125c0*/  HMMA.16816.F32.BF16 R36, R144, R52.reuse, R36 ;  /* 0x000000349024723c */ /* 0x080fe20000041824 */
[----:B------:R1:W-:Y:S02]  /*125d0*/  MUFU.EX2 R173, R2 ;  /* 0x0000000200ad7308 */ /* 0x0003e40000000800 */
[----:B-1----:R-:W-:Y:S02]  /*125e0*/  FFMA.FTZ R2, R45, c[0x0][0x23c], -R79 ;  /* 0x00008f002d027a23 */ /* 0x002fe4000001084f */
[C---:B------:R-:W-:Y:S06]  /*125f0*/  FMUL.FTZ R45, R3.reuse, R121 ;  /* 0x00000079032d7220 */ /* 0x040fec0000410000 */
[----:B------:R1:W2:Y:S02]  /*12600*/  MUFU.EX2 R172, R2 ;  /* 0x0000000200ac7308 */ /* 0x0002a40000000800 */
[--C-:B-1----:R-:W-:Y:S01]  /*12610*/  FFMA.FTZ R2, R44, c[0x0][0x23c], -R148.reuse ;  /* 0x00008f002c027a23 */ /* 0x102fe20000010894 */
[----:B--2---:R-:W-:Y:S01]  /*12620*/  F2FP.BF16.PACK_AB R90, R172, R173 ;  /* 0x000000adac5a723e */ /* 0x004fe200000010ff */
[----:B------:R-:W-:Y:S06]  /*12630*/  FMUL.FTZ R44, R3, R120 ;  /* 0x00000078032c7220 */ /* 0x000fec0000410000 */
[----:B------:R1:W-:Y:S02]  /*12640*/  MUFU.EX2 R171, R2 ;  /* 0x0000000200ab7308 */ /* 0x0003e40000000800 */
[--C-:B-1----:R-:W-:Y:S02]  /*12650*/  FFMA.FTZ R2, R43, c[0x0][0x23c], -R148.reuse ;  /* 0x00008f002b027a23 */ /* 0x102fe40000010894 */
[----:B------:R-:W-:Y:S06]  /*12660*/  FMUL.FTZ R43, R0, R119 ;  /* 0x00000077002b7220 */ /* 0x000fec0000410000 */
[----:B------:R1:W2:Y:S01]  /*12670*/  MUFU.EX2 R170, R2 ;  /* 0x0000000200aa7308 */ /* 0x0002a20000000800 */
[C---:B------:R-:W-:Y:S07]  /*12680*/  HMMA.16816.F32.BF16 R40, R64.reuse, R52, R40 ;  /* 0x000000344028723c */ /* 0x040fee0000041828 */
[C---:B------:R-:W-:Y:S02]  /*12690*/  FMUL.FTZ R52, R69.reuse, R128 ;  /* 0x0000008045347220 */ /* 0x040fe40000410000 */
[----:B------:R-:W-:Y:S03]  /*126a0*/  FMUL.FTZ R53, R69, R129 ;  /* 0x0000008145357220 */ /* 0x000fe60000410000 */
[--C-:B-1----:R-:W-:Y:S01]  /*126b0*/  FFMA.FTZ R2, R47, c[0x0][0x23c], -R148.reuse ;  /* 0x00008f002f027a23 */ /* 0x102fe20000010894 */
[----:B--2---:R-:W-:Y:S01]  /*126c0*/  F2FP.BF16.PACK_AB R89, R170, R171 ;  /* 0x000000abaa59723e */ /* 0x004fe200000010ff */
[----:B------:R-:W-:Y:S02]  /*126d0*/  FMUL.FTZ R47, R0, R123 ;  /* 0x0000007b002f7220 */ /* 0x000fe40000410000 */
[----:B------:R1:W-:Y:S05]  /*126e0*/  MUFU.EX2 R169, R2 ;  /* 0x0000000200a97308 */ /* 0x0003ea0000000800 */
[-C--:B------:R-:W-:Y:S01]  /*126f0*/  HMMA.16816.F32.BF16 R44, R64, R54.reuse, R44 ;  /* 0x00000036402c723c */ /* 0x080fe2000004182c */
[----:B-1----:R-:W-:Y:S02]  /*12700*/  FFMA.FTZ R2, R48, c[0x0][0x23c], -R148 ;  /* 0x00008f0030027a23 */ /* 0x002fe40000010894 */
[----:B------:R-:W-:Y:S02]  /*12710*/  FMUL.FTZ R48, R69, R124 ;  /* 0x0000007c45307220 */ /* 0x000fe40000410000 */
[----:B------:R1:W2:Y:S01]  /*12720*/  MUFU.EX2 R168, R2 ;  /* 0x0000000200a87308 */ /* 0x0002a20000000800 */
[----:B------:R-:W-:Y:S04]  /*12730*/  LDSM.16.MT88.4 R124, [R190+0x7800] ;  /* 0x00780000be7c783b */ /* 0x000fe80000004200 */
[C---:B------:R-:W-:Y:S07]  /*12740*/  HMMA.16816.F32.BF16 R48, R144.reuse, R54, R48 ;  /* 0x000000369030723c */ /* 0x040fee0000041830 */
[C---:B------:R-:W-:Y:S02]  /*12750*/  FMUL.FTZ R54, R68.reuse, R130 ;  /* 0x0000008244367220 */ /* 0x040fe40000410000 */
[----:B------:R-:W-:Y:S07]  /*12760*/  FMUL.FTZ R55, R68, R131 ;  /* 0x0000008344377220 */ /* 0x000fee0000410000 */
[-C--:B------:R-:W-:Y:S01]  /*12770*/  HMMA.16816.F32.BF16 R52, R144, R80.reuse, R52 ;  /* 0x000000509034723c */ /* 0x080fe20000041834 */
[--C-:B-1----:R-:W-:Y:S01]  /*12780*/  FFMA.FTZ R2, R58, c[0x0][0x23c], -R77.reuse ;  /* 0x00008f003a027a23 */ /* 0x102fe2000001084d */
[----:B--2---:R-:W-:Y:S01]  /*12790*/  F2FP.BF16.PACK_AB R91, R168, R169 ;  /* 0x000000a9a85b723e */ /* 0x004fe200000010ff */
[C---:B------:R-:W-:Y:S02]  /*127a0*/  FMUL.FTZ R58, R0.reuse, R134 ;  /* 0x00000086003a7220 */ /* 0x040fe40000410000 */
[----:B------:R1:W-:Y:S02]  /*127b0*/  MUFU.EX2 R167, R2 ;  /* 0x0000000200a77308 */ /* 0x0003e40000000800 */
[----:B-1----:R-:W-:Y:S02]  /*127c0*/  FFMA.FTZ R2, R59, c[0x0][0x23c], -R77 ;  /* 0x00008f003b027a23 */ /* 0x002fe4000001084d */
[C---:B------:R-:W-:Y:S06]  /*127d0*/  FMUL.FTZ R59, R0.reuse, R135 ;  /* 0x00000087003b7220 */ /* 0x040fec0000410000 */
[----:B------:R1:W2:Y:S01]  /*127e0*/  MUFU.EX2 R166, R2 ;  /* 0x0000000200a67308 */ /* 0x0002a20000000800 */
        /* <DEDUP_REMOVED lines=8> */
[----:B-1----:R-:W-:Y:S02]  /*12870*/  FFMA.FTZ R2, R149, c[0x0][0x23c], -R78 ;  /* 0x00008f0095027a23 */ /* 0x002fe4000001084e */
        /* <DEDUP_REMOVED lines=8> */
[-C--:B---3--:R-:W-:Y:S01]  /*12900*/  HMMA.16816.F32.BF16 R4, R80, R84.reuse, R4 ;  /* 0x000000545004723c */ /* 0x088fe20000041804 */
[--C-:B-1----:R-:W-:Y:S04]  /*12910*/  FFMA.FTZ R2, R150, c[0x0][0x23c], -R78.reuse ;  /* 0x00008f0096027a23 */ /* 0x102fe8000001084e */
[----:B------:R1:W3:Y:S03]  /*12920*/  MUFU.EX2 R135, R2 ;  /* 0x0000000200877308 */ /* 0x0002e60000000800 */
        /* <DEDUP_REMOVED lines=13> */
[-C--:B----4-:R-:W-:Y:S08]  /*12a00*/  HMMA.16816.F32.BF16 R36, R80, R96.reuse, R36 ;  /* 0x000000605024723c */ /* 0x090ff00000041824 */
        /* <DEDUP_REMOVED lines=13> */
[----:B------:R-:W-:Y:S02]  /*12ae0*/  F2FP.BF16.PACK_AB R80, R166, R167 ;  /* 0x000000a7a650723e */ /* 0x000fe400000010ff */
[----:B---3--:R-:W-:Y:S03]  /*12af0*/  F2FP.BF16.PACK_AB R81, R135, R163 ;  /* 0x000000a38751723e */ /* 0x008fe600000010ff */
[----:B-1----:R-:W-:Y:S01]  /*12b00*/  F2FP.BF16.PACK_AB R82, R161, R162 ;  /* 0x000000a2a152723e */ /* 0x002fe200000010ff */
[--C-:B----4-:R-:W-:Y:S01]  /*12b10*/  FFMA.FTZ R2, R157, c[0x0][0x23c], -R79.reuse ;  /* 0x00008f009d027a23 */ /* 0x110fe2000001084f */
[----:B-----5:R-:W-:Y:S01]  /*12b20*/  F2FP.BF16.PACK_AB R83, R159, R160 ;  /* 0x000000a09f53723e */ /* 0x020fe200000010ff */
[----:B------:R-:W-:Y:S06]  /*12b30*/  MUFU.EX2 R157, R74 ;  /* 0x0000004a009d7308 */ /* 0x000fec0000000800 */
[-C--:B------:R-:W-:Y:S04]  /*12b40*/  HMMA.16816.F32.BF16 R4, R80, R92.reuse, R4 ;  /* 0x0000005c5004723c */ /* 0x080fe80000041804 */
[----:B------:R1:W-:Y:S02]  /*12b50*/  MUFU.EX2 R134, R2 ;  /* 0x0000000200867308 */ /* 0x0003e40000000800 */
[--C-:B-1----:R-:W-:Y:S08]  /*12b60*/  FFMA.FTZ R2, R156, c[0x0][0x23c], -R79.reuse ;  /* 0x00008f009c027a23 */ /* 0x102ff0000001084f */
[----:B------:R1:W3:Y:S02]  /*12b70*/  MUFU.EX2 R133, R2 ;  /* 0x0000000200857308 */ /* 0x0002e40000000800 */
[----:B-1----:R-:W-:Y:S01]  /*12b80*/  FFMA.FTZ R2, R155, c[0x0][0x23c], -R79 ;  /* 0x00008f009b027a23 */ /* 0x002fe2000001084f */
[----:B---3--:R-:W-:Y:S07]  /*12b90*/  F2FP.BF16.PACK_AB R84, R133, R134 ;  /* 0x000000868554723e */ /* 0x008fee00000010ff */
        /* <DEDUP_REMOVED lines=11> */
[--C-:B-1----:R-:W-:Y:S01]  /*12c50*/  FFMA.FTZ R2, R219, c[0x0][0x23c], -R77.reuse ;  /* 0x00008f00db027a23 */ /* 0x102fe2000001084d */
[----:B---3--:R-:W-:Y:S07]  /*12c60*/  F2FP.BF16.PACK_AB R87, R155, R156 ;  /* 0x0000009c9b57723e */ /* 0x008fee00000010ff */
        /* <DEDUP_REMOVED lines=39> */
[--C-:B-1----:R-:W-:Y:S02]  /*12ee0*/  FFMA.FTZ R2, R213, c[0x0][0x23c], -R79.reuse ;  /* 0x00008f00d5027a23 */ /* 0x102fe4000001084f */
[----:B------:R-:W-:Y:S02]  /*12ef0*/  IMAD.MOV.U32 R213, RZ, RZ, R212 ;  /* 0x000000ffffd57224 */ /* 0x000fe400078e00d4 */
        /* <DEDUP_REMOVED lines=97> */
.L_x_1923:
[----:B------:R-:W1:Y:S01]  /*13510*/  SHFL.BFLY PT, R0, R240, 0x2, 0x1f ;  /* 0x0c401f00f0007f89 */ /* 0x000e6200000e0000 */
[----:B------:R-:W-:Y:S01]  /*13520*/  ISETP.NE.AND P0, PT, R252, -0x1, PT ;  /* 0xfffffffffc00780c */ /* 0x000fe20003f05270 */
[----:B------:R-:W2:Y:S01]  /*13530*/  LDC.U8 R44, c[0x0][0x329] ;  /* 0x0000ca40ff2c7b82 */ /* 0x000ea20000000000 */
[----:B------:R-:W-:Y:S01]  /*13540*/  BSSY B0, `(.L_x_1927) ;  /* 0x0000127000007945 */ /* 0x000fe20003800000 */
[----:B------:R-:W3:Y:S04]  /*13550*/  SHFL.BFLY PT, R2, R241, 0x2, 0x1f ;  /* 0x0c401f00f1027f89 */ /* 0x000ee800000e0000 */
[----:B------:R-:W4:Y:S04]  /*13560*/  SHFL.BFLY PT, R5, R243, 0x2, 0x1f ;  /* 0x0c401f00f3057f89 */ /* 0x000f2800000e0000 */
[----:B------:R-:W5:Y:S04]  /*13570*/  SHFL.BFLY PT, R4, R242, 0x2, 0x1f ;  /* 0x0c401f00f2047f89 */ /* 0x000f6800000e0000 */
[----:B------:R-:W2:Y:S04]  /*13580*/  S2R R62, SR_CTAID.Y ;  /* 0x00000000003e7919 */ /* 0x000ea80000002600 */
        /* <DEDUP_REMOVED lines=8> */
[----:B--2---:R-:W-:-:S03]  /*13610*/  @!P0 SHF.R.S32.HI R10, RZ, 0x1f, R62 ;  /* 0x0000001fff0a8819 */ /* 0x004fc6000001143e */
[----:B------:R-:W2:Y:S01]  /*13620*/  SHFL.BFLY PT, R6, R4, 0x1, 0x1f ;  /* 0x0c201f0004067f89 */ /* 0x000ea200000e0000 */
[----:B------:R-:W-:Y:S01]  /*13630*/  SHF.R.S32.HI R42, RZ, 0x1f, R61 ;  /* 0x0000001fff2a7819 */ /* 0x000fe2000001143d */
[----:B------:R-:W-:Y:S02]  /*13640*/  @!P0 IMAD R10, R10, c[0x0][0x1e0], RZ ;  /* 0x000078000a0a8a24 */ /* 0x000fe400078e02ff */
[----:B-1----:R-:W-:Y:S01]  /*13650*/  FADD.FTZ R38, R0, R3 ;  /* 0x0000000300267221 */ /* 0x002fe20000010000 */
[----:B------:R-:W-:Y:S01]  /*13660*/  MOV R0, 0x3f800000 ;  /* 0x3f80000000007802 */ /* 0x000fe20000000f00 */
[----:B---3--:R-:W-:-:S03]  /*13670*/  FADD.FTZ R39, R2, R8 ;  /* 0x0000000802277221 */ /* 0x008fc60000010000 */
[----:B------:R-:W-:Y:S01]  /*13680*/  FSETP.NE.FTZ.AND P3, PT, R38, RZ, PT ;  /* 0x000000ff2600720b */ /* 0x000fe20003f75000 */
[----:B------:R-:W-:Y:S01]  /*13690*/  @P0 IMAD.WIDE.U32 R2, R252, c[0x0][0x1e8], RZ ;  /* 0x00007a00fc020a25 */ /* 0x000fe200078e00ff */
[----:B------:R-:W-:-:S03]  /*136a0*/  FSETP.NE.FTZ.AND P6, PT, R39, RZ, PT ;  /* 0x000000ff2700720b */ /* 0x000fc60003fd5000 */
[----:B----4-:R-:W-:Y:S01]  /*136b0*/  FADD.FTZ R40, R5, R7 ;  /* 0x0000000705287221 */ /* 0x010fe20000010000 */
        /* <DEDUP_REMOVED lines=8> */
[----:B--2---:R-:W-:Y:S02]  /*13740*/  FADD.FTZ R41, R4, R6 ;  /* 0x0000000604297221 */ /* 0x004fe40000010000 */
        /* <DEDUP_REMOVED lines=28> */
[C---:B--2---:R-:W-:Y:S01]  /*13910*/  FMUL.FTZ R82, R3.reuse, R82 ;  /* 0x0000005203527220 */ /* 0x044fe20000410000 */
        /* <DEDUP_REMOVED lines=24> */
[-C--:B------:R-:W-:Y:S01]  /*13aa0*/  LEA.HI R3, R42, R61.reuse, RZ, 0x2 ;  /* 0x0000003d2a037211 */ /* 0x080fe200078f10ff */
[----:B---3--:R-:W-:Y:S01]  /*13ab0*/  FMUL.FTZ R84, R2, R84 ;  /* 0x0000005402547220 */ /* 0x008fe20000410000 */
[----:B------:R-:W-:Y:S01]  /*13ac0*/  LEA.HI R42, R42, R61, RZ, 0x5 ;  /* 0x0000003d2a2a7211 */ /* 0x000fe200078f28ff */
[C---:B------:R-:W-:Y:S01]  /*13ad0*/  FMUL.FTZ R14, R2.reuse, R85 ;  /* 0x00000055020e7220 */ /* 0x040fe20000410000 */
[----:B------:R-:W-:Y:S01]  /*13ae0*/  SHF.R.S32.HI R6, RZ, 0x2, R3 ;  /* 0x00000002ff067819 */ /* 0x000fe20000011403 */
[C---:B------:R-:W-:Y:S01]  /*13af0*/  FMUL.FTZ R88, R2.reuse, R88 ;  /* 0x0000005802587220 */ /* 0x040fe20000410000 */
[----:B------:R-:W-:Y:S01]  /*13b00*/  SHF.R.S32.HI R37, RZ, 0x5, R42 ;  /* 0x00000005ff257819 */ /* 0x000fe2000001142a */
        /* <DEDUP_REMOVED lines=57> */
[----:B------:R-:W-:Y:S02]  /*13ea0*/  MOV R6, 0xfffffff0 ;  /* 0xfffffff000067802 */ /* 0x000fe40000000f00 */
[----:B------:R-:W-:Y:S02]  /*13eb0*/  LEA R2, R2, R3, 0x1 ;  /* 0x0000000302027211 */ /* 0x000fe400078e08ff */
[----:B------:R-:W-:-:S02]  /*13ec0*/  R2P PR, R0, 0x6 ;  /* 0x0000000600007804 */ /* 0x000fc40000000000 */
[----:B------:R-:W-:Y:S02]  /*13ed0*/  SHF.L.U32 R2, R2, 0x1, RZ ;  /* 0x0000000102027819 */ /* 0x000fe400000006ff */
[----:B------:R-:W-:Y:S02]  /*13ee0*/  SEL R6, R6, 0x10, !P0 ;  /* 0x0000001006067807 */ /* 0x000fe40004000000 */
[C---:B------:R-:W-:Y:S01]  /*13ef0*/  IADD3 R0, R2.reuse, 0x40, RZ ;  /* 0x0000004002007810 */ /* 0x040fe20007ffe0ff */
[----:B------:R1:W-:Y:S01]  /*13f00*/  STS [R2], R7 ;  /* 0x0000000702007388 */ /* 0x0003e20000000800 */
[----:B------:R-:W-:Y:S01]  /*13f10*/  F2FP.BF16.PACK_AB R12, R135, R12 ;  /* 0x0000000c870c723e */ /* 0x000fe200000010ff */
[C---:B------:R-:W-:Y:S01]  /*13f20*/  IMAD.IADD R3, R2.reuse, 0x1, R6 ;  /* 0x0000000102037824 */ /* 0x040fe200078e0206 */
[----:B------:R-:W-:Y:S01]  /*13f30*/  F2FP.BF16.PACK_AB R8, R139, R8 ;  /* 0x000000088b08723e */ /* 0x000fe200000010ff */
[----:B------:R2:W-:Y:S02]  /*13f40*/  STS [R2+0x400], R5 ;  /* 0x0004000502007388 */ /* 0x0005e40000000800 */
[----:B------:R-:W-:-:S02]  /*13f50*/  @P2 IADD3 R0, R2, -0x40, RZ ;  /* 0xffffffc002002810 */ /* 0x000fc40007ffe0ff */
[----:B------:R3:W-:Y:S04]  /*13f60*/  STS [R3], R4 ;  /* 0x0000000403007388 */ /* 0x0007e80000000800 */
[----:B------:R4:W-:Y:S04]  /*13f70*/  STS [R3+0x400], R13 ;  /* 0x0004000d03007388 */ /* 0x0009e80000000800 */
[----:B------:R5:W-:Y:S04]  /*13f80*/  STS [R2+0x2000], R14 ;  /* 0x0020000e02007388 */ /* 0x000be80000000800 */
[----:B------:R5:W-:Y:S04]  /*13f90*/  STS [R2+0x2400], R15 ;  /* 0x0024000f02007388 */ /* 0x000be80000000800 */
[----:B------:R-:W-:Y:S01]  /*13fa0*/  STS [R3+0x2000], R22 ;  /* 0x0020001603007388 */ /* 0x000fe20000000800 */
[----:B-1----:R-:W-:-:S03]  /*13fb0*/  MOV R7, 0x20 ;  /* 0x0000002000077802 */ /* 0x002fc60000000f00 */
[----:B------:R1:W-:Y:S01]  /*13fc0*/  STS [R3+0x2400], R21 ;  /* 0x0024001503007388 */ /* 0x0003e20000000800 */
[----:B------:R-:W-:Y:S02]  /*13fd0*/  SEL R7, R7, 0xffffffe0, !P1 ;  /* 0xffffffe007077807 */ /* 0x000fe40004800000 */
[----:B------:R-:W-:Y:S02]  /*13fe0*/  ISETP.NE.AND P1, PT, R44, RZ, PT ;  /* 0x000000ff2c00720c */ /* 0x000fe40003f25270 */
[-C--:B--2---:R-:W-:Y:S02]  /*13ff0*/  IADD3 R5, R2, R7.reuse, RZ ;  /* 0x0000000702057210 */ /* 0x084fe40007ffe0ff */
[----:B---3--:R-:W-:Y:S01]  /*14000*/  IADD3 R4, R3, R7, RZ ;  /* 0x0000000703047210 */ /* 0x008fe20007ffe0ff */
[----:B----4-:R-:W2:Y:S02]  /*14010*/  LDC.U8 R13, c[0x0][0x328] ;  /* 0x0000ca00ff0d7b82 */ /* 0x010ea40000000000 */
[----:B------:R-:W-:Y:S01]  /*14020*/  STS [R5], R20 ;  /* 0x0000001405007388 */ /* 0x000fe20000000800 */
[----:B-----5:R-:W-:-:S03]  /*14030*/  MOV R14, 0x7f800000 ;  /* 0x7f800000000e7802 */ /* 0x020fc60000000f00 */
[----:B------:R-:W-:Y:S01]  /*14040*/  STS [R5+0x400], R19 ;  /* 0x0004001305007388 */ /* 0x000fe20000000800 */
[----:B------:R-:W-:-:S03]  /*14050*/  IADD3 R2, R7, 0x400, R0 ;  /* 0x0000040007027810 */ /* 0x000fc60007ffe000 */
[----:B------:R-:W-:Y:S01]  /*14060*/  STS [R4], R17 ;  /* 0x0000001104007388 */ /* 0x000fe20000000800 */
[----:B------:R-:W-:-:S03]  /*14070*/  MOV R15, 0x7f800000 ;  /* 0x7f800000000f7802 */ /* 0x000fc60000000f00 */
[----:B------:R3:W-:Y:S01]  /*14080*/  STS [R4+0x400], R16 ;  /* 0x0004001004007388 */ /* 0x0007e20000000800 */
[----:B-1----:R-:W-:-:S03]  /*14090*/  IADD3 R3, R7, R0, RZ ;  /* 0x0000000007037210 */ /* 0x002fc60007ffe0ff */
[----:B------:R-:W-:Y:S04]  /*140a0*/  STS [R5+0x2000], R18 ;  /* 0x0020001205007388 */ /* 0x000fe80000000800 */
[----:B------:R1:W-:Y:S01]  /*140b0*/  STS [R5+0x2400], R24 ;  /* 0x0024001805007388 */ /* 0x0003e20000000800 */
[----:B--2---:R-:W-:-:S03]  /*140c0*/  ISETP.NE.AND P2, PT, R13, RZ, PT ;  /* 0x000000ff0d00720c */ /* 0x004fc60003f45270 */
[----:B------:R-:W-:Y:S01]  /*140d0*/  STS [R4+0x2000], R23 ;  /* 0x0020001704007388 */ /* 0x000fe20000000800 */
[----:B------:R-:W-:Y:S02]  /*140e0*/  MOV R13, 0x7f800000 ;  /* 0x7f800000000d7802 */ /* 0x000fe40000000f00 */
[----:B------:R-:W-:Y:S01]  /*140f0*/  ISETP.NE.OR P0, PT, R44, RZ, !P2 ;  /* 0x000000ff2c00720c */ /* 0x000fe20005705670 */
[----:B------:R2:W-:Y:S04]  /*14100*/  STS [R4+0x2400], R32 ;  /* 0x0024002004007388 */ /* 0x0005e80000000800 */
[----:B------:R-:W-:Y:S04]  /*14110*/  STS [R0], R31 ;  /* 0x0000001f00007388 */ /* 0x000fe80000000800 */
[----:B------:R-:W-:Y:S01]  /*14120*/  STS [R0+0x400], R30 ;  /* 0x0004001e00007388 */ /* 0x000fe20000000800 */
[----:B---3--:R-:W-:-:S03]  /*14130*/  MOV R16, 0x7f800000 ;  /* 0x7f80000000107802 */ /* 0x008fc60000000f00 */
[----:B------:R-:W3:Y:S01]  /*14140*/  S2R R17, SR_CTAID.Z ;  /* 0x0000000000117919 */ /* 0x000ee20000002700 */
[C---:B-1----:R-:W-:Y:S01]  /*14150*/  IADD3 R5, R6.reuse, R2, RZ ;  /* 0x0000000206057210 */ /* 0x042fe20007ffe0ff */
[----:B------:R-:W-:Y:S02]  /*14160*/  IMAD.IADD R2, R6, 0x1, R0 ;  /* 0x0000000106027824 */ /* 0x000fe400078e0200 */
        /* <DEDUP_REMOVED lines=23> */
[----:B-1----:R-:W-:Y:S01]  /*142e0*/  @P5 MUFU.LG2 R10, R40 ;  /* 0x00000028000a5308 */ /* 0x002fe20000000c00 */
[----:B--2---:R-:W-:-:S07]  /*142f0*/  CS2R R2, SRZ ;  /* 0x0000000000027805 */ /* 0x004fce000001ff00 */
[----:B------:R-:W1:Y:S01]  /*14300*/  @P6 MUFU.LG2 R11, R39 ;  /* 0x00000027000b6308 */ /* 0x000e620000000c00 */
[----:B----4-:R-:W-:Y:S01]  /*14310*/  @!P1 MOV R0, c[0x0][0x214] ;  /* 0x0000850000009a02 */ /* 0x010fe20000000f00 */
[----:B-----5:R-:W2:Y:S03]  /*14320*/  S2R R8, SR_CTAID.X ;  /* 0x0000000000087919 */ /* 0x020ea60000002500 */
[----:B------:R-:W-:Y:S01]  /*14330*/  @!P1 SEL R4, R0, c[0x0][0x234], !P2 ;  /* 0x00008d0000049a07 */ /* 0x000fe20005000000 */
[----:B------:R-:W-:Y:S01]  /*14340*/  @P1 IMAD.MOV.U32 R0, RZ, RZ, 0x1 ;  /* 0x00000001ff001424 */ /* 0x000fe200078e00ff */
[----:B------:R-:W-:Y:S01]  /*14350*/  ISETP.NE.OR P2, PT, R252, -0x1, P0 ;  /* 0xfffffffffc00780c */ /* 0x000fe20000745670 */
[----:B------:R4:W4:Y:S01]  /*14360*/  LDS.128 R20, [R211] ;  /* 0x00000000d3147984 */ /* 0x0009220000000c00 */
[----:B------:R-:W-:Y:S01]  /*14370*/  @P1 MOV R5, c[0x0][0x210] ;  /* 0x0000840000051a02 */ /* 0x000fe20000000f00 */
[----:B------:R-:W-:Y:S01]  /*14380*/  @!P1 IMAD R0, R4, c[0x0][0x1c0], RZ ;  /* 0x0000700004009a24 */ /* 0x000fe200078e02ff */
[----:B------:R-:W5:Y:S01]  /*14390*/  @P4 MUFU.LG2 R9, R41 ;  /* 0x0000002900094308 */ /* 0x000f620000000c00 */
[----:B------:R4:W4:Y:S01]  /*143a0*/  LDS.128 R24, [R211+0x800] ;  /* 0x00080000d3187984 */ /* 0x0009220000000c00 */
[----:B------:R-:W-:Y:S01]  /*143b0*/  @!P1 MOV R5, 0x1 ;  /* 0x0000000100059802 */ /* 0x000fe20000000f00 */
[----:B------:R-:W-:-:S02]  /*143c0*/  IMAD R0, R62, R0, RZ ;  /* 0x000000003e007224 */ /* 0x000fc400078e02ff */
[----:B------:R4:W4:Y:S03]  /*143d0*/  LDS.128 R28, [R211+0x1000] ;  /* 0x00100000d31c7984 */ /* 0x0009260000000c00 */
[----:B------:R-:W-:Y:S01]  /*143e0*/  SEL R0, R0, RZ, P0 ;  /* 0x000000ff00007207 */ /* 0x000fe20000000000 */
[----:B------:R4:W4:Y:S01]  /*143f0*/  LDS.128 R32, [R211+0x1800] ;  /* 0x00180000d3207984 */ /* 0x0009220000000c00 */
[----:B------:R-:W-:Y:S01]  /*14400*/  @!P2 IMAD R252, R62, c[0x0][0x214], RZ ;  /* 0x000085003efcaa24 */ /* 0x000fe200078e02ff */
[----:B------:R-:W-:Y:S01]  /*14410*/  LOP3.LUT P2, RZ, R7, 0x3, RZ, 0xc0, !PT ;  /* 0x0000000307ff7812 */ /* 0x000fe2000784c0ff */
[----:B-1----:R-:W-:Y:S01]  /*14420*/  @P6 FMUL.FTZ R7, R11, 0.69314718246459960938 ;  /* 0x3f3172180b076820 */ /* 0x002fe20000410000 */
[----:B------:R1:W1:Y:S01]  /*14430*/  LDS.128 R44, [R211+0x2000] ;  /* 0x00200000d32c7984 */ /* 0x0002620000000c00 */
[--C-:B------:R-:W-:Y:S01]  /*14440*/  @!P0 IMAD.MOV.U32 R2, RZ, RZ, R252.reuse ;  /* 0x000000ffff028224 */ /* 0x100fe200078e00fc */
[----:B------:R-:W-:Y:S01]  /*14450*/  @!P0 SHF.R.S32.HI R3, RZ, 0x1f, R252 ;  /* 0x0000001fff038819 */ /* 0x000fe200000114fc */
[----:B---3--:R-:W-:Y:S01]  /*14460*/  IMAD R0, R17, R4, R0 ;  /* 0x0000000411007224 */ /* 0x008fe200078e0200 */
[----:B------:R3:W1:Y:S01]  /*14470*/  LDS.128 R48, [R211+0x2800] ;  /* 0x00280000d3307984 */ /* 0x0006620000000c00 */
[----:B--2---:R-:W-:-:S02]  /*14480*/  IMAD R6, R8, R5, RZ ;  /* 0x0000000508067224 */ /* 0x004fc400078e02ff */
[----:B-----5:R-:W-:Y:S01]  /*14490*/  @P4 FMUL.FTZ R4, R9, 0.69314718246459960938 ;  /* 0x3f31721809044820 */ /* 0x020fe20000410000 */
[----:B------:R3:W2:Y:S01]  /*144a0*/  LDS.128 R52, [R211+0x3000] ;  /* 0x00300000d3347984 */ /* 0x0006a20000000c00 */
[----:B------:R-:W-:Y:S01]  /*144b0*/  @P6 FFMA.FTZ R15, R72, c[0x0][0x238], R7 ;  /* 0x00008e00480f6a23 */ /* 0x000fe20000010007 */
[----:B------:R-:W-:Y:S01]  /*144c0*/  SHF.L.U32 R8, R6, 0x7, RZ ;  /* 0x0000000706087819 */ /* 0x000fe200000006ff */
[----:B------:R-:W-:Y:S01]  /*144d0*/  @P5 FMUL.FTZ R6, R10, 0.69314718246459960938 ;  /* 0x3f3172180a065820 */ /* 0x000fe20000410000 */
[----:B------:R3:W1:Y:S01]  /*144e0*/  LDS.128 R56, [R211+0x3800] ;  /* 0x00380000d3387984 */ /* 0x0006620000000c00 */
[----:B------:R-:W-:Y:S01]  /*144f0*/  @P4 FFMA.FTZ R14, R70, c[0x0][0x238], R4 ;  /* 0x00008e00460e4a23 */ /* 0x000fe20000010004 */
        /* <DEDUP_REMOVED lines=43> */
.L_x_1928:
[----:B------:R-:W-:Y:S05]  /*147b0*/  BSYNC B0 ;  /* 0x0000000000007941 */ /* 0x000fea0003800000 */
.L_x_1927:
[----:B---3--:R-:W3:Y:S01]  /*147c0*/  LDL.LU.64 R4, [R1+0x8] ;  /* 0x0000080001047983 */ /* 0x008ee20000300a00 */
[C---:B------:R-:W-:Y:S01]  /*147d0*/  IADD3 R2, P0, R250.reuse, R43, RZ ;  /* 0x0000002bfa027210 */ /* 0x040fe20007f1e0ff */
[----:B------:R-:W-:Y:S01]  /*147e0*/  BSSY B0, `(.L_x_1929) ;  /* 0x0000012000007945 */ /* 0x000fe20003800000 */
[----:B------:R-:W-:-:S02]  /*147f0*/  ISETP.GE.AND P1, PT, R250, c[0x0][0x220], PT ;  /* 0x00008800fa007a0c */ /* 0x000fc40003f26270 */
[----:B------:R-:W-:Y:S01]  /*14800*/  SHF.R.S32.HI R0, RZ, 0x1f, R17 ;  /* 0x0000001fff007819 */ /* 0x000fe20000011411 */
[----:B------:R-:W-:-:S04]  /*14810*/  IMAD.X R3, R251, 0x1, R60, P0 ;  /* 0x00000001fb037824 */ /* 0x000fc800000e063c */
[----:B------:R-:W-:Y:S02]  /*14820*/  IMAD R0, R0, c[0x0][0x1f0], RZ ;  /* 0x00007c0000007a24 */ /* 0x000fe400078e02ff */
[----:B------:R-:W-:-:S04]  /*14830*/  IMAD.WIDE.U32 R8, R17, c[0x0][0x1f0], R2 ;  /* 0x00007c0011087a25 */ /* 0x000fc800078e0002 */
[----:B------:R-:W-:-:S05]  /*14840*/  IMAD R0, R17, c[0x0][0x1f4], R0 ;  /* 0x00007d0011007a24 */ /* 0x000fca00078e0200 */
[----:B------:R-:W-:Y:S02]  /*14850*/  IADD3 R7, R0, R9, RZ ;  /* 0x0000000900077210 */ /* 0x000fe40007ffe0ff */
[----:B---3--:R-:W-:-:S13]  /*14860*/  ISETP.GE.OR P0, PT, R4, R247, P1 ;  /* 0x000000f70400720c */ /* 0x008fda0000f06670 */
        /* <DEDUP_REMOVED lines=9> */
.L_x_1930:
[----:B------:R-:W-:Y:S05]  /*14900*/  BSYNC B0 ;  /* 0x0000000000007941 */ /* 0x000fea0003800000 */
.L_x_1929:
        /* <DEDUP_REMOVED lines=15> */
.L_x_1932:
[----:B------:R-:W-:Y:S05]  /*14a00*/  BSYNC B0 ;  /* 0x0000000000007941 */ /* 0x000fea0003800000 */
.L_x_1931:
        /* <DEDUP_REMOVED lines=15> */
.L_x_1934:
[----:B------:R-:W-:Y:S05]  /*14b00*/  BSYNC B0 ;  /* 0x0000000000007941 */ /* 0x000fea0003800000 */
.L_x_1933:
        /* <DEDUP_REMOVED lines=15> */
.L_x_1936:
[----:B------:R-:W-:Y:S05]  /*14c00*/  BSYNC B0 ;  /* 0x0000000000007941 */ /* 0x000fea0003800000 */
.L_x_1935:
        /* <DEDUP_REMOVED lines=15> */
.L_x_1938:
[----:B------:R-:W-:Y:S05]  /*14d00*/  BSYNC B0 ;  /* 0x0000000000007941 */ /* 0x000fea0003800000 */
.L_x_1937:
[----:B------:R-:W5:Y:S01]  /*14d10*/  LDL.LU R0, [R1+0x40] ;  /* 0x0000400001007983 */ /* 0x000f620000300800 */
[----:B------:R-:W-:Y:S01]  /*14d20*/  BSSY B0, `(.L_x_1939) ;  /* 0x000000e000007945 */ /* 0x000fe20003800000 */
[----:B-----5:R-:W-:-:S13]  /*14d30*/  ISETP.GE.OR P0, PT, R0, R247, P1 ;  /* 0x000000f70000720c */ /* 0x020fda0000f06670 */
        /* <DEDUP_REMOVED lines=12> */
.L_x_1940:
[----:B------:R-:W-:Y:S05]  /*14e00*/  BSYNC B0 ;  /* 0x0000000000007941 */ /* 0x000fea0003800000 */
.L_x_1939:
        /* <DEDUP_REMOVED lines=15> */
.L_x_1942:
[----:B------:R-:W-:Y:S05]  /*14f00*/  BSYNC B0 ;  /* 0x0000000000007941 */ /* 0x000fea0003800000 */
.L_x_1941:
[----:B------:R-:W5:Y:S02]  /*14f10*/  LDL.LU R0, [R1+0x38] ;  /* 0x0000380001007983 */ /* 0x000f640000300800 */
[----:B-----5:R-:W-:-:S13]  /*14f20*/  ISETP.GE.OR P0, PT, R0, R247, P1 ;  /* 0x000000f70000720c */ /* 0x020fda0000f06670 */
[----:B------:R-:W-:Y:S05]  /*14f30*/  @P0 EXIT ;  /* 0x000000000000094d */ /* 0x000fea0003800000 */
[----:B------:R-:W-:Y:S01]  /*14f40*/  IADD3 R6, P0, R248, 0x70, RZ ;  /* 0x00000070f8067810 */ /* 0x000fe20007f1e0ff */
[----:B------:R-:W-:Y:S01]  /*14f50*/  IMAD.MOV.U32 R2, RZ, RZ, R8 ;  /* 0x000000ffff027224 */ /* 0x000fe200078e0008 */
[----:B------:R-:W-:-:S03]  /*14f60*/  MOV R3, R7 ;  /* 0x0000000700037202 */ /* 0x000fc60000000f00 */
[----:B------:R-:W-:Y:S02]  /*14f70*/  IMAD.X R0, RZ, RZ, R249, P0 ;  /* 0x000000ffff007224 */ /* 0x000fe400000e06f9 */
[----:B-1-3--:R-:W-:-:S04]  /*14f80*/  IMAD.WIDE.U32 R4, R6, c[0x0][0x1e8], R2 ;  /* 0x00007a0006047a25 */ /* 0x00afc800078e0002 */
[----:B------:R-:W-:Y:S01]  /*14f90*/  IMAD R0, R0, c[0x0][0x1e8], RZ ;  /* 0x00007a0000007a24 */ /* 0x000fe200078e02ff */
[----:B------:R-:W-:-:S03]  /*14fa0*/  LEA R2, P0, R4, c[0x0][0x1d0], 0x1 ;  /* 0x0000740004027a11 */ /* 0x000fc600078008ff */
[----:B------:R-:W-:-:S05]  /*14fb0*/  IMAD R0, R6, c[0x0][0x1ec], R0 ;  /* 0x00007b0006007a24 */ /* 0x000fca00078e0200 */
[----:B------:R-:W-:-:S04]  /*14fc0*/  IADD3 R0, R0, R5, RZ ;  /* 0x0000000500007210 */ /* 0x000fc80007ffe0ff */
[----:B------:R-:W-:-:S05]  /*14fd0*/  LEA.HI.X R3, R4, c[0x0][0x1d4], R0, 0x1, P0 ;  /* 0x0000750004037a11 */ /* 0x000fca00000f0c00 */
[----:B------:R-:W-:Y:S01]  /*14fe0*/  STG.E.128 [R2.64], R56 ;  /* 0x0000003802007986 */ /* 0x000fe2000c101d06 */
[----:B------:R-:W-:Y:S05]  /*14ff0*/  EXIT ;  /* 0x000000000000794d */ /* 0x000fea0003800000 */
.L_x_1943:
        /* <DEDUP_REMOVED lines=16> */
.L_x_2141:


//--------------------- .text._ZN5flash16flash_fwd_kernelI23Flash_fwd_kernel_traitsILi64ELi128ELi64ELi4ELb0ELb0EN7cutlass10bfloat16_tE19Flash_kernel_traitsILi64ELi128ELi64ELi4ES3_EELb1ELb0ELb1ELb1ELb0ELb0ELb0ELb1EEEvNS_16Flash_fwd_paramsE --------------------------
	.section	.text._ZN5flash16flash_fwd_kernelI23Flash_fwd_kernel_traitsILi64ELi128ELi64ELi4ELb0ELb0EN7cutlass10bfloat16_tE19Flash_kernel_traitsILi64ELi128ELi64ELi4ES3_EELb1ELb0ELb1ELb1ELb0ELb0ELb0ELb1EEEvNS_16Flash_fwd_paramsE,"ax",@progbits
	.sectioninfo	@"SHI_REGISTERS=255"
	.align	128
        .global         _ZN5flash16flash_fwd_kernelI23Flash_fwd_kernel_traitsILi64ELi128ELi64ELi4ELb0ELb0EN7cutlass10bfloat16_tE19Flash_kernel_traitsILi64ELi128ELi64ELi4ES3_EELb1ELb0ELb1ELb1ELb0ELb0ELb0ELb1EEEvNS_16Flash_fwd_paramsE
        .type           _ZN5flash16flash_fwd_kernelI23Flash_fwd_kernel_traitsILi64ELi128ELi64ELi4ELb0ELb0EN7cutlass10bfloat16_tE19Flash_kernel_traitsILi64ELi128ELi64ELi4ES3_EELb1ELb0ELb1ELb1ELb0ELb0ELb0ELb1EEEvNS_16Flash_fwd_paramsE,@function
        .size           _ZN5flash16flash_fwd_kernelI23Flash_fwd_kernel_traitsILi64ELi128ELi64ELi4ELb0ELb0EN7cutlass10bfloat16_tE19Flash_kernel_traitsILi64ELi128ELi64ELi4ES3_EELb1ELb0ELb1ELb1ELb0ELb0ELb0ELb1EEEvNS_16Flash_fwd_paramsE,(.L_x_2142 - _ZN5flash16flash_fwd_kernelI23Flash_fwd_kernel_traitsILi64ELi128ELi64ELi4ELb0ELb0EN7cutlass10bfloat16_tE19Flash_kernel_traitsILi64ELi128ELi64ELi4ES3_EELb1ELb0ELb1ELb1ELb0ELb0ELb0ELb1EEEvNS_16Flash_fwd_paramsE)
        .other          _ZN5flash16flash_fwd_kernelI23Flash_fwd_kernel_traitsILi64ELi128ELi64ELi4ELb0ELb0EN7cutlass10bfloat16_tE19Flash_kernel_traitsILi64ELi128ELi64ELi4ES3_EELb1ELb0ELb1ELb1ELb0ELb0ELb0ELb1EEEvNS_16Flash_fwd_paramsE,@"STO_CUDA_ENTRY STV_DEFAULT"
_ZN5flash16flash_fwd_kernelI23Flash_fwd_kernel_traitsILi64ELi128ELi64ELi4ELb0ELb0EN7cutlass10bfloat16_tE19Flash_kernel_traitsILi64ELi128ELi64ELi4ES3_EELb1ELb0ELb1ELb1ELb0ELb0ELb0ELb1EEEvNS_16Flash_fwd_paramsE:
.text._ZN5flash16flash_fwd_kernelI23Flash_fwd_kernel_traitsILi64ELi128ELi64ELi4ELb0ELb0EN7cutlass10bfloat16_tE19Flash_kernel_traitsILi64ELi128ELi64ELi4ES3_EELb1ELb0ELb1ELb1ELb0ELb0ELb0ELb1EEEvNS_16Flash_fwd_paramsE:
        /* <DEDUP_REMOVED lines=24> */
[----:B------:R-:W-:Y:S01]  /*0180*/  UISETP.NE.U32.AND UP0, UPT, URZ, UR4, UPT ;  /* 0x000000043f00728c */ /* 0x000fe2000bf05070 */
[----:B------:R-:W-:Y:S01]  /*0190*/  PLOP3.LUT P2, PT, PT, PT, UP2, 0x80, 0x0 ;  /* 0x000000000000781c */ /* 0x000fe20003f4f028 */
[----:B------:R-:W-:Y:S02]  /*01a0*/  ULDC.U8 UR9, c[0x0][0x312] ;  /* 0x0000c48000097ab9 */ /* 0x000fe40000000000 */
[----:B------:R-:W-:Y:S02]  /*01b0*/  UISETP.NE.AND.EX UP0, UPT, URZ, UR5, UPT, UP0 ;  /* 0x000000053f00728c */ /* 0x000fe4000bf05300 */
[----:B------:R-:W-:Y:S02]  /*01c0*/  UISETP.NE.AND UP3, UPT, UR9, URZ, UPT ;  /* 0x0000003f0900728c */ /* 0x000fe4000bf65270 */
[----:B------:R-:W-:Y:S02]  /*01d0*/  ULDC.64 UR4, c[0x0][0x250] ;  /* 0x0000940000047ab9 */ /* 0x000fe40000000a00 */
[----:B-----5:R-:W-:-:S02]  /*01e0*/  UIMAD.WIDE UR10, UR15, UR22, UR10 ;  /* 0x000000160f0a72a5 */ /* 0x020fc4000f8e020a */
[----:B-1----:R-:W-:-:S06]  /*01f0*/  ULOP3.LUT UR6, UR8, UR19, UR15, 0xfe, !UPT ;  /* 0x0000001308067292 */ /* 0x002fcc000f8efe0f */
[----:B--2---:R-:W-:Y:S01]  /*0200*/  LOP3.LUT P0, RZ, R23, UR6, RZ, 0xfc, !PT ;  /* 0x0000000617ff7c12 */ /* 0x004fe2000f80fcff */
[----:B------:R-:W-:Y:S02]  /*0210*/  @UP0 UIMAD.WIDE UR4, UR15, UR22, UR4 ;  /* 0x000000160f0402a5 */ /* 0x000fe4000f8e0204 */
[----:B------:R-:W-:Y:S02]  /*0220*/  ULDC.64 UR6, c[0x0][0x248] ;  /* 0x0000920000067ab9 */ /* 0x000fe40000000a00 */
[----:B------:R-:W-:-:S04]  /*0230*/  UISETP.EQ.U32.AND UP1, UPT, URZ, UR6, UPT ;  /* 0x000000063f00728c */ /* 0x000fc8000bf22070 */
[----:B------:R-:W-:-:S03]  /*0240*/  UISETP.EQ.OR.EX UP1, UPT, URZ, UR7, !UP3, UP1 ;  /* 0x000000073f00728c */ /* 0x000fc6000df22710 */
[----:B------:R-:W-:Y:S01]  /*0250*/  ULDC.64 UR6, c[0x0][0x248] ;  /* 0x0000920000067ab9 */ /* 0x000fe20000000a00 */
        /* <DEDUP_REMOVED lines=12> */
[----:B------:R-:W-:Y:S01]  /*0320*/  PLOP3.LUT P1, PT, PT, PT, UP1, 0x80, 0x0 ;  /* 0x000000000000781c */ /* 0x000fe20003f2f018 */
[----:B-1----:R-:W-:-:S02]  /*0330*/  @!P0 IMAD.MOV.U32 R4, RZ, RZ, R7 ;  /* 0x000000ffff048224 */ /* 0x002fc400078e0007 */
[----:B------:R-:W-:-:S05]  /*0340*/  @!P0 IMAD.MOV.U32 R5, RZ, RZ, R8 ;  /* 0x000000ffff058224 */ /* 0x000fca00078e0008 */
[----:B------:R1:W-:Y:S01]  /*0350*/  @!P0 STG.E.64 [R10.64+0x8], R4 ;  /* 0x000008040a008986 */ /* 0x0003e2000c101b22 */
[----:B------:R-:W-:-:S03]  /*0360*/  PLOP3.LUT P0, PT, PT, PT, UP0, 0x80, 0x0 ;  /* 0x000000000000781c */ /* 0x000fc60003f0f008 */
[----:B------:R2:W3:Y:S04]  /*0370*/  @P2 LDG.E R9, [R2.64] ;  /* 0x0000002202092981 */ /* 0x0004e8000c1e1900 */
[----:B------:R2:W4:Y:S01]  /*0380*/  @P2 LDG.E R6, [R2.64+0x4] ;  /* 0x0000042202062981 */ /* 0x000522000c1e1900 */
[----:B-1----:R-:W-:Y:S01]  /*0390*/  MOV R4, UR4 ;  /* 0x0000000400047c02 */ /* 0x002fe20008000f00 */
[----:B------:R-:W-:Y:S02]  /*03a0*/  IMAD.U32 R5, RZ, RZ, UR5 ;  /* 0x00000005ff057e24 */ /* 0x000fe4000f8e00ff */
[----:B--2---:R-:W-:Y:S01]  /*03b0*/  IMAD.U32 R2, RZ, RZ, UR6 ;  /* 0x00000006ff027e24 */ /* 0x004fe2000f8e00ff */
[----:B------:R-:W-:Y:S02]  /*03c0*/  MOV R3, UR7 ;  /* 0x0000000700037c02 */ /* 0x000fe40008000f00 */
[----:B------:R1:W2:Y:S04]  /*03d0*/  @P0 LDG.E R4, [R4.64] ;  /* 0x0000002204040981 */ /* 0x0002a8000c1e1900 */
[----:B------:R-:W5:Y:S01]  /*03e0*/  @!P1 LDG.E R0, [R2.64] ;  /* 0x0000002202009981 */ /* 0x000f62000c1e1900 */
[----:B------:R-:W-:Y:S01]  /*03f0*/  UMOV UR18, 0xffffffff ;  /* 0xffffffff00127882 */ /* 0x000fe20000000000 */
[----:B------:R-:W2:Y:S01]  /*0400*/  LDC.U8 R241, c[0x0][0x2d8] ;  /* 0x0000b600fff17b82 */ /* 0x000ea20000000000 */
[----:B------:R-:W-:-:S02]  /*0410*/  UMOV UR14, URZ ;  /* 0x0000003f000e7c82 */ /* 0x000fc40008000000 */
[----:B------:R-:W-:Y:S01]  /*0420*/  UMOV UR17, 0xffffffff ;  /* 0xffffffff00117882 */ /* 0x000fe20000000000 */
[----:B-1----:R-:W-:-:S04]  /*0430*/  SHF.R.S32.HI R5, RZ, 0x1f, R23 ;  /* 0x0000001fff057819 */ /* 0x002fc80000011417 */
        /* <DEDUP_REMOVED lines=8> */
[----:B--2---:R-:W-:-:S04]  /*04c0*/  LEA.HI R4, R5, R23, RZ, 0x5 ;  /* 0x0000001705047211 */ /* 0x004fc800078f28ff */
[----:B-1----:R-:W-:-:S05]  /*04d0*/  LOP3.LUT R0, R4, 0xffffffe0, RZ, 0xc0, !PT ;  /* 0xffffffe004007812 */ /* 0x002fca00078ec0ff */
[----:B------:R-:W-:Y:S01]  /*04e0*/  IMAD.IADD R65, R23, 0x1, -R0 ;  /* 0x0000000117417824 */ /* 0x000fe200078e0a00 */
[----:B---34-:R-:W-:Y:S05]  /*04f0*/  @!P0 BRA `(.L_x_1944) ;  /* 0x0000007000008947 */ /* 0x018fea0003800000 */
[----:B------:R-:W-:-:S13]  /*0500*/  PLOP3.LUT P0, PT, PT, PT, UP3, 0x80, 0x0 ;  /* 0x000000000000781c */ /* 0x000fda0003f0f038 */
[----:B------:R-:W2:Y:S04]  /*0510*/  @P0 LDG.E R0, [R2.64+0x4] ;  /* 0x0000042202000981 */ /* 0x000ea8000c1e1900 */
[----:B------:R-:W3:Y:S01]  /*0520*/  @!P0 LDG.E R2, [R2.64] ;  /* 0x0000002202028981 */ /* 0x000ee2000c1e1900 */
[----:B--2---:R-:W1:Y:S02]  /*0530*/  @P0 R2UR UR6, R0 ;  /* 0x00000000000603c2 */ /* 0x004e6400000e0000 */
[----:B-1----:R-:W-:-:S11]  /*0540*/  @UP3 UIADD3 UR6, UR6, -UR17, URZ ;  /* 0x8000001106063290 */ /* 0x002fd6000fffe03f */
[----:B---3--:R1:W2:Y:S02]  /*0550*/  @!P0 R2UR UR6, R2 ;  /* 0x00000000020683c2 */ /* 0x0082a400000e0000 */
[----:B-12---:R-:W-:Y:S05]  /*0560*/  BRA `(.L_x_1945) ;  /* 0x0000001000007947 */ /* 0x006fea0003800000 */
.L_x_1944:
[----:B------:R-:W-:Y:S02]  /*0570*/  ULDC UR6, c[0x0][0x218] ;  /* 0x0000860000067ab9 */ /* 0x000fe40000000800 */
.L_x_1945:
        /* <DEDUP_REMOVED lines=51> */
[----:B------:R-:W-:Y:S01]  /*08b0*/  SHF.R.S32.HI R4, RZ, 0x3, R4 ;  /* 0x00000003ff047819 */ /* 0x000fe20000011404 */
[----:B------:R-:W-:Y:S01]  /*08c0*/  UIADD3 UR21, -UR20, UR21, URZ ;  /* 0x0000001514157290 */ /* 0x000fe2000fffe13f */
[----:B------:R-:W-:Y:S01]  /*08d0*/  BSSY B0, `(.L_x_1947) ;  /* 0x000003f000007945 */ /* 0x000fe20003800000 */
[----:B------:R-:W-:Y:S01]  /*08e0*/  IMAD.IADD R14, R23, 0x1, -R0 ;  /* 0x00000001170e7824 */ /* 0x000fe200078e0a00 */
[----:B------:R-:W-:Y:S01]  /*08f0*/  @UP0 UIMAD.WIDE.U32 UR10, UR18, UR4, URZ ;  /* 0x00000004120a02a5 */ /* 0x000fe2000f8e003f */
[----:B------:R-:W-:Y:S01]  /*0900*/  SHF.R.S32.HI R5, RZ, 0x1f, R4 ;  /* 0x0000001fff057819 */ /* 0x000fe20000011404 */
[----:B------:R-:W-:Y:S01]  /*0910*/  @!UP0 USHF.R.S32.HI UR13, URZ, 0x1f, UR15 ;  /* 0x0000001f3f0d8899 */ /* 0x000fe2000801140f */
[----:B------:R-:W-:Y:S01]  /*0920*/  IMAD.SHL.U32 R0, R14, 0x8, RZ ;  /* 0x000000080e007824 */ /* 0x000fe200078e00ff */
[----:B------:R-:W-:Y:S01]  /*0930*/  @UP0 UIMAD UR9, UR18, UR5, UR11 ;  /* 0x00000005120902a4 */ /* 0x000fe2000f8e020b */
[----:B------:R-:W-:Y:S01]  /*0940*/  ISETP.GE.AND P4, PT, R4, UR21, PT ;  /* 0x0000001504007c0c */ /* 0x000fe2000bf86270 */
[----:B------:R-:W-:-:S02]  /*0950*/  @!UP0 UIMAD UR13, UR13, UR6, URZ ;  /* 0x000000060d0d82a4 */ /* 0x000fc4000f8e023f */
[----:B------:R-:W-:Y:S01]  /*0960*/  ULDC.U8 UR11, c[0x0][0x329] ;  /* 0x0000ca40000b7ab9 */ /* 0x000fe20000000000 */
[----:B------:R-:W-:Y:S01]  /*0970*/  ISETP.GE.AND P1, PT, R0, c[0x0][0x220], PT ;  /* 0x0000880000007a0c */ /* 0x000fe20003f26270 */
[----:B------:R-:W-:Y:S02]  /*0980*/  UISETP.NE.AND UP2, UPT, UR11, URZ, UPT ;  /* 0x0000003f0b00728c */ /* 0x000fe4000bf45270 */
[----:B------:R-:W-:Y:S02]  /*0990*/  ULDC.64 UR4, c[0x0][0x1f0] ;  /* 0x00007c0000047ab9 */ /* 0x000fe40000000a00 */
[----:B------:R-:W-:Y:S02]  /*09a0*/  UIMAD UR4, UR12, UR4, URZ ;  /* 0x000000040c0472a4 */ /* 0x000fe4000f8e023f */
[----:B------:R-:W-:Y:S02]  /*09b0*/  @!UP0 UIMAD UR13, UR15, UR7, UR13 ;  /* 0x000000070f0d82a4 */ /* 0x000fe4000f8e020d */
[----:B------:R-:W-:-:S02]  /*09c0*/  ULDC.U8 UR12, c[0x0][0x328] ;  /* 0x0000ca00000c7ab9 */ /* 0x000fc40000000000 */
[----:B------:R-:W-:Y:S02]  /*09d0*/  UISETP.NE.AND UP3, UPT, UR12, URZ, UPT ;  /* 0x0000003f0c00728c */ /* 0x000fe4000bf65270 */
[----:B------:R-:W-:Y:S02]  /*09e0*/  @!UP2 UISETP.NE.AND UP1, UPT, UR12, URZ, UPT ;  /* 0x0000003f0c00a28c */ /* 0x000fe4000bf25270 */
[----:B------:R-:W-:Y:S02]  /*09f0*/  UISETP.EQ.AND UP3, UPT, UR11, URZ, UP3 ;  /* 0x0000003f0b00728c */ /* 0x000fe40009f62270 */
[----:B------:R-:W-:Y:S02]  /*0a00*/  @!UP0 UIMAD.WIDE.U32 UR16, UR15, UR6, URZ ;  /* 0x000000060f1082a5 */ /* 0x000fe4000f8e003f */
[----:B------:R-:W-:Y:S02]  /*0a10*/  ULDC UR7, c[0x0][0x214] ;  /* 0x0000850000077ab9 */ /* 0x000fe40000000800 */
[----:B------:R-:W-:-:S02]  /*0a20*/  @UP2 ULDC UR11, c[0x0][0x210] ;  /* 0x00008400000b2ab9 */ /* 0x000fc40000000800 */
[----:B------:R-:W-:Y:S02]  /*0a30*/  ULDC UR6, c[0x0][0x234] ;  /* 0x00008d0000067ab9 */ /* 0x000fe40000000800 */
[----:B------:R-:W-:Y:S02]  /*0a40*/  @UP2 UIMAD UR11, UR11, UR7, URZ ;  /* 0x000000070b0b22a4 */ /* 0x000fe4000f8e023f */
[----:B------:R-:W-:Y:S02]  /*0a50*/  @!UP2 USEL UR11, UR7, UR6, !UP1 ;  /* 0x00000006070ba287 */ /* 0x000fe4000c800000 */
[----:B------:R-:W-:Y:S02]  /*0a60*/  UIMAD UR5, UR8, UR5, UR4 ;  /* 0x00000005080572a4 */ /* 0x000fe4000f8e0204 */
[----:B------:R-:W-:Y:S02]  /*0a70*/  @UP2 UMOV UR14, 0x1 ;  /* 0x00000001000e2882 */ /* 0x000fe40000000000 */
[----:B------:R-:W-:-:S02]  /*0a80*/  ULDC UR4, c[0x0][0x1c0] ;  /* 0x0000700000047ab9 */ /* 0x000fc40000000800 */
[----:B------:R-:W-:Y:S02]  /*0a90*/  @!UP2 UIMAD UR14, UR11, UR4, URZ ;  /* 0x000000040b0ea2a4 */ /* 0x000fe4000f8e023f */
[----:B------:R-:W-:Y:S02]  /*0aa0*/  @!UP0 UMOV UR10, UR16 ;  /* 0x00000010000a8c82 */ /* 0x000fe40008000000 */
[----:B------:R-:W-:Y:S01]  /*0ab0*/  @!UP0 UIADD3 UR9, UR17, UR13, URZ ;  /* 0x0000000d11098290 */ /* 0x000fe2000fffe03f */
[C---:B------:R-:W-:Y:S01]  /*0ac0*/  IADD3 R2, P0, R0.reuse, UR10, RZ ;  /* 0x0000000a00027c10 */ /* 0x040fe2000ff1e0ff */
[----:B------:R-:W-:Y:S02]  /*0ad0*/  @UP3 UIMAD UR12, UR15, UR7, URZ ;  /* 0x000000070f0c32a4 */ /* 0x000fe4000f8e023f */
[----:B------:R-:W-:Y:S02]  /*0ae0*/  UIMAD UR14, UR15, UR14, URZ ;  /* 0x0000000e0f0e72a4 */ /* 0x000fe4000f8e023f */
[----:B------:R-:W-:Y:S01]  /*0af0*/  @UP3 USEL UR12, UR12, UR18, !UP0 ;  /* 0x000000120c0c3287 */ /* 0x000fe2000c000000 */
[----:B------:R-:W-:Y:S01]  /*0b00*/  LEA.HI.X.SX32 R3, R0, UR9, 0x1, P0 ;  /* 0x0000000900037c11 */ /* 0x000fe200080f0eff */
[----:B------:R-:W-:Y:S01]  /*0b10*/  USEL UR14, UR14, URZ, !UP3 ;  /* 0x0000003f0e0e7287 */ /* 0x000fe2000d800000 */
[----:B------:R-:W-:Y:S01]  /*0b20*/  ISETP.GE.OR P0, PT, R4, UR21, P1 ;  /* 0x0000001504007c0c */ /* 0x000fe20008f06670 */
[----:B------:R-:W-:-:S02]  /*0b30*/  @UP2 ULDC UR22, c[0x0][0x210] ;  /* 0x0000840000162ab9 */ /* 0x000fc40000000800 */
[----:B------:R-:W-:Y:S01]  /*0b40*/  @!UP2 UMOV UR22, 0x1 ;  /* 0x000000010016a882 */ /* 0x000fe20000000000 */
[----:B-1----:R-:W-:Y:S01]  /*0b50*/  IMAD.WIDE.U32 R8, R8, c[0x0][0x1f0], R2 ;  /* 0x00007c0008087a25 */ /* 0x002fe200078e0002 */
[----:B------:R-:W-:Y:S02]  /*0b60*/  UIMAD UR14, UR8, UR11, UR14 ;  /* 0x0000000b080e72a4 */ /* 0x000fe4000f8e020e */
[----:B------:R-:W-:Y:S01]  /*0b70*/  UIMAD UR20, UR20, UR22, URZ ;  /* 0x00000016141472a4 */ /* 0x000fe2000f8e023f */
        /* <DEDUP_REMOVED lines=20> */
.L_x_1948:
[----:B------:R-:W-:Y:S05]  /*0cc0*/  BSYNC B0 ;  /* 0x0000000000007941 */ /* 0x000fea0003800000 */
.L_x_1947:
        /* <DEDUP_REMOVED lines=16> */
.L_x_1950:
[----:B------:R-:W-:Y:S05]  /*0dd0*/  BSYNC B0 ;  /* 0x0000000000007941 */ /* 0x000fea0003800000 */
.L_x_1949:
        /* <DEDUP_REMOVED lines=17> */
.L_x_1952:
[----:B------:R-:W-:Y:S05]  /*0ef0*/  BSYNC B0 ;  /* 0x0000000000007941 */ /* 0x000fea0003800000 */
.L_x_1951:
        /* <DEDUP_REMOVED lines=16> */
.L_x_1954:
[----:B------:R-:W-:Y:S05]  /*1000*/  BSYNC B0 ;  /* 0x0000000000007941 */ /* 0x000fea0003800000 */
.L_x_1953:
        /* <DEDUP_REMOVED lines=17> */
.L_x_1956:
[----:B------:R-:W-:Y:S05]  /*1120*/  BSYNC B0 ;  /* 0x0000000000007941 */ /* 0x000fea0003800000 */
.L_x_1955:
        /* <DEDUP_REMOVED lines=17> */
.L_x_1958:
[----:B------:R-:W-:Y:S05]  /*1240*/  BSYNC B0 ;  /* 0x0000000000007941 */ /* 0x000fea0003800000 */
.L_x_1957:
        /* <DEDUP_REMOVED lines=16> */
.L_x_1960:
[----:B------:R-:W-:Y:S05]  /*1350*/  BSYNC B0 ;  /* 0x0000000000007941 */ /* 0x000fea0003800000 */
.L_x_1959:
        /* <DEDUP_REMOVED lines=15> */
.L_x_1962:
[----:B------:R-:W-:Y:S05]  /*1450*/  BSYNC B0 ;  /* 0x0000000000007941 */ /* 0x000fea0003800000 */
.L_x_1961:
        /* <DEDUP_REMOVED lines=69> */
.L_x_1946:
        /* <DEDUP_REMOVED lines=14> */
[----:B------:R-:W-:Y:S02]  /*1990*/  @UP1 UIMAD UR16, UR16, UR5, UR27 ;  /* 0x00000005101012a4 */ /* 0x000fe4000f8e021b */
[----:B------:R-:W-:Y:S02]  /*19a0*/  ULDC UR6, c[0x0][0x1c0] ;  /* 0x0000700000067ab9 */ /* 0x000fe40000000800 */
[----:B------:R-:W-:Y:S02]  /*19b0*/  UIMAD UR6, UR15, UR6, UR8 ;  /* 0x000000060f0672a4 */ /* 0x000fe4000f8e0208 */
[----:B------:R-:W-:-:S02]  /*19c0*/  ULDC UR5, c[0x0][0x224] ;  /* 0x0000890000057ab9 */ /* 0x000fc40000000800 */
[----:B------:R-:W-:Y:S02]  /*19d0*/  UIMAD UR5, UR6, UR5, UR20 ;  /* 0x00000005060572a4 */ /* 0x000fe4000f8e0214 */
[----:B------:R-:W-:Y:S02]  /*19e0*/  USHF.L.U32 UR6, UR6, 0x5, URZ ;  /* 0x0000000506067899 */ /* 0x000fe4000800063f */
[----:B------:R-:W-:Y:S02]  /*19f0*/  @!UP0 UIMAD UR4, UR15, UR7, UR11 ;  /* 0x000000070f0482a4 */ /* 0x000fe4000f8e020b */
[----:B------:R-:W-:Y:S02]  /*1a00*/  USHF.R.S32.HI UR7, URZ, 0x1f, UR8 ;  /* 0x0000001f3f077899 */ /* 0x000fe40008011408 */
[----:B------:R-:W-:Y:S01]  /*1a10*/  IADD3 R170, P1, P0, R7, UR6, R65 ;  /* 0x0000000607aa7c10 */ /* 0x000fe2000f83e041 */
[----:B------:R-:W-:Y:S02]  /*1a20*/  ULDC UR11, c[0x0][0x228] ;  /* 0x00008a00000b7ab9 */ /* 0x000fe40000000800 */
[----:B------:R-:W-:-:S02]  /*1a30*/  UIMAD UR11, UR5, UR11, URZ ;  /* 0x0000000b050b72a4 */ /* 0x000fc4000f8e023f */
[----:B------:R1:W-:Y:S01]  /*1a40*/  STL [R1+0xf0], R170 ;  /* 0x0000f0aa01007387 */ /* 0x0003e20000100800 */
[----:B------:R-:W-:Y:S02]  /*1a50*/  USHF.R.S32.HI UR5, URZ, 0x1f, UR6 ;  /* 0x0000001f3f057899 */ /* 0x000fe40008011406 */
[----:B------:R-:W-:Y:S02]  /*1a60*/  @!UP0 UIADD3 UR13, UR29, UR4, URZ ;  /* 0x000000041d0d8290 */ /* 0x000fe4000fffe03f */
[----:B------:R-:W-:Y:S02]  /*1a70*/  @!UP0 UMOV UR24, UR28 ;  /* 0x0000001c00188c82 */ /* 0x000fe40008000000 */
[----:B------:R-:W-:Y:S01]  /*1a80*/  IADD3.X R151, R8, UR5, R0, P1, P0 ;  /* 0x0000000508977c10 */ /* 0x000fe20008fe0400 */
        /* <DEDUP_REMOVED lines=10> */
[----:B------:R-:W-:Y:S02]  /*1b30*/  UIMAD.WIDE.U32 UR26, UR15, UR4, UR26 ;  /* 0x000000040f1a72a5 */ /* 0x000fe4000f8e001a */
[----:B------:R-:W-:-:S04]  /*1b40*/  UIMAD UR5, UR15, UR5, UR6 ;  /* 0x000000050f0572a4 */ /* 0x000fc8000f8e0206 */
[----:B------:R-:W-:Y:S02]  /*1b50*/  UIADD3 UR16, UR27, UR5, URZ ;  /* 0x000000051b107290 */ /* 0x000fe4000fffe03f */
.L_x_1963:
        /* <DEDUP_REMOVED lines=44> */
.L_x_1964:
[CC--:B------:R-:W-:Y:S01]  /*1e20*/  LEA.HI R0, R5.reuse, R23.reuse, RZ, 0x3 ;  /* 0x0000001705007211 */ /* 0x0c0fe200078f18ff */
[----:B------:R-:W2:Y:S01]  /*1e30*/  S2R R10, SR_CTAID.Z ;  /* 0x00000000000a7919 */ /* 0x000ea20000002700 */
[CC--:B------:R-:W-:Y:S01]  /*1e40*/  LEA.HI R3, R5.reuse, R23.reuse, RZ, 0x6 ;  /* 0x0000001705037211 */ /* 0x0c0fe200078f30ff */
        /* <DEDUP_REMOVED lines=9> */
[----:B------:R-:W-:Y:S01]  /*1ee0*/  UIMAD UR5, UR8, UR5, UR4 ;  /* 0x00000005080572a4 */ /* 0x000fe2000f8e0204 */
[--C-:B------:R-:W-:Y:S01]  /*1ef0*/  SHF.R.S32.HI R13, RZ, 0x1f, R12.reuse ;  /* 0x0000001fff0d7819 */ /* 0x100fe2000001140c */
[----:B------:R-:W-:Y:S01]  /*1f00*/  IMAD.U32 R6, RZ, RZ, UR19 ;  /* 0x00000013ff067e24 */ /* 0x000fe2000f8e00ff */
[----:B------:R-:W-:Y:S01]  /*1f10*/  LOP3.LUT R0, R2, 0x1c0, RZ, 0xc0, !PT ;  /* 0x000001c002007812 */ /* 0x000fe200078ec0ff */
[----:B------:R-:W-:Y:S01]  /*1f20*/  IMAD.SHL.U32 R154, R24, 0x8, RZ ;  /* 0x00000008189a7824 */ /* 0x000fe200078e00ff */
[----:B------:R-:W-:Y:S01]  /*1f30*/  BSSY B0, `(.L_x_1965) ;  /* 0x000002b000007945 */ /* 0x000fe20003800000 */
[----:B------:R-:W-:Y:S01]  /*1f40*/  IMAD.WIDE R6, R6, 0x80, R12 ;  /* 0x0000008006067825 */ /* 0x000fe200078e020c */
[----:B------:R-:W-:-:S02]  /*1f50*/  SHF.R.U32.HI R2, RZ, 0x3, R0 ;  /* 0x00000003ff027819 */ /* 0x000fc40000011600 */
[--C-:B------:R-:W-:Y:S02]  /*1f60*/  LOP3.LUT R0, R0, 0x38, R154.reuse, 0xf8, !PT ;  /* 0x0000003800007812 */ /* 0x100fe400078ef89a */
[----:B------:R-:W-:Y:S02]  /*1f70*/  SHF.R.S32.HI R155, RZ, 0x1f, R154 ;  /* 0x0000001fff9b7819 */ /* 0x000fe4000001149a */
[----:B------:R-:W-:Y:S01]  /*1f80*/  LOP3.LUT R0, R0, R2, RZ, 0x3c, !PT ;  /* 0x0000000200007212 */ /* 0x000fe200078e3cff */
[----:B------:R-:W-:Y:S01]  /*1f90*/  IMAD.SHL.U32 R2, R3, 0x8, RZ ;  /* 0x0000000803027824 */ /* 0x000fe200078e00ff */
[----:B------:R-:W-:Y:S01]  /*1fa0*/  LOP3.LUT R3, R21, 0xfffffff0, RZ, 0xc0, !PT ;  /* 0xfffffff015037812 */ /* 0x000fe200078ec0ff */
[----:B------:R3:W-:Y:S01]  /*1fb0*/  STL.64 [R1+0x148], R154 ;  /* 0x0001489a01007387 */ /* 0x0007e20000100a00 */
[----:B------:R-:W-:Y:S02]  /*1fc0*/  SHF.R.S32.HI R19, RZ, 0x1f, R14 ;  /* 0x0000001fff137819 */ /* 0x000fe4000001140e */
[----:B------:R-:W-:Y:S01]  /*1fd0*/  LOP3.LUT R195, R0, 0xfffffe00, R2, 0xf8, !PT ;  /* 0xfffffe0000c37812 */ /* 0x000fe200078ef802 */
[----:B------:R-:W-:Y:S01]  /*1fe0*/  IMAD.IADD R15, R23, 0x1, -R3 ;  /* 0x00000001170f7824 */ /* 0x000fe200078e0a03 */
[----:B------:R-:W-:-:S02]  /*1ff0*/  IADD3 R2, P0, R154, UR24, RZ ;  /* 0x000000189a027c10 */ /* 0x000fc4000ff1e0ff */
[----:B------:R-:W-:Y:S01]  /*2000*/  SHF.R.S32.HI R0, RZ, 0x1f, R4 ;  /* 0x0000001fff007819 */ /* 0x000fe20000011404 */
[----:B------:R-:W-:Y:S01]  /*2010*/  IMAD.SHL.U32 R195, R195, 0x2, RZ ;  /* 0x00000002c3c37824 */ /* 0x000fe200078e00ff */
[----:B------:R-:W-:Y:S02]  /*2020*/  IADD3.X R3, R155, UR13, RZ, P0, !PT ;  /* 0x0000000d9b037c10 */ /* 0x000fe400087fe4ff */
[----:B------:R-:W-:Y:S02]  /*2030*/  ISETP.GE.AND P0, PT, R12, UR6, PT ;  /* 0x000000060c007c0c */ /* 0x000fe4000bf06270 */
[----:B------:R-:W-:Y:S01]  /*2040*/  SHF.R.S32.HI R4, RZ, 0x1f, R65 ;  /* 0x0000001fff047819 */ /* 0x000fe20000011441 */
[----:B--2---:R-:W-:Y:S01]  /*2050*/  IMAD.WIDE.U32 R10, R10, c[0x0][0x1a8], R2 ;  /* 0x00006a000a0a7a25 */ /* 0x004fe200078e0002 */
[----:B------:R-:W-:Y:S02]  /*2060*/  LEA.HI R0, R0, R20, RZ, 0x2 ;  /* 0x0000001400007211 */ /* 0x000fe400078f10ff */
[----:B------:R-:W-:-:S02]  /*2070*/  LEA.HI R148, R4, R65, RZ, 0x2 ;  /* 0x0000004104947211 */ /* 0x000fc400078f10ff */
[----:B------:R-:W-:Y:S02]  /*2080*/  LOP3.LUT R0, R0, 0xffffffc, RZ, 0xc0, !PT ;  /* 0x0ffffffc00007812 */ /* 0x000fe400078ec0ff */
[----:B------:R-:W-:Y:S02]  /*2090*/  SHF.R.S32.HI R64, RZ, 0x2, R148 ;  /* 0x00000002ff407819 */ /* 0x000fe40000011494 */
[----:B------:R-:W-:Y:S01]  /*20a0*/  SHF.R.S32.HI R4, RZ, 0x1f, R15 ;  /* 0x0000001fff047819 */ /* 0x000fe2000001140f */
[----:B------:R-:W-:Y:S01]  /*20b0*/  IMAD.IADD R0, R20, 0x1, -R0 ;  /* 0x0000000114007824 */ /* 0x000fe200078e0a00 */
[----:B------:R-:W-:Y:S02]  /*20c0*/  IADD3 R9, R11, UR5, RZ ;  /* 0x000000050b097c10 */ /* 0x000fe4000fffe0ff */
[----:B------:R-:W-:Y:S01]  /*20d0*/  LEA.HI R22, R4, R15, RZ, 0x3 ;  /* 0x0000000f04167211 */ /* 0x000fe200078f18ff */
[----:B------:R-:W-:Y:S01]  /*20e0*/  IMAD R149, R0, 0x10, R64 ;  /* 0x0000001000957824 */ /* 0x000fe200078e0240 */
[----:B------:R-:W-:Y:S05]  /*20f0*/  @P0 BRA `(.L_x_1966) ;  /* 0x000000e000000947 */ /* 0x000fea0003800000 */
[----:B---3--:R-:W-:-:S13]  /*2100*/  ISETP.GE.AND P0, PT, R154, c[0x0][0x220], PT ;  /* 0x000088009a007a0c */ /* 0x008fda0003f06270 */
        /* <DEDUP_REMOVED lines=13> */
.L_x_1966:
[----:B---3--:R-:W-:Y:S05]  /*21e0*/  BSYNC B0 ;  /* 0x0000000000007941 */ /* 0x008fea0003800000 */
.L_x_1965:
        /* <DEDUP_REMOVED lines=10> */
[----:B------:R-:W-:Y:S02]  /*2290*/  IMAD R4, R2, c[0x0][0x190], RZ ;  /* 0x0000640002047a24 */ /* 0x000fe400078e02ff */
        /* <DEDUP_REMOVED lines=10> */
.L_x_1968:
[----:B------:R-:W-:Y:S05]  /*2340*/  BSYNC B0 ;  /* 0x0000000000007941 */ /* 0x000fea0003800000 */
.L_x_1967:
        /* <DEDUP_REMOVED lines=21> */
.L_x_1970:
[----:B------:R-:W-:Y:S05]  /*24a0*/  BSYNC B0 ;  /* 0x0000000000007941 */ /* 0x000fea0003800000 */
.L_x_1969:
        /* <DEDUP_REMOVED lines=21> */
.L_x_1972:
[----:B------:R-:W-:Y:S05]  /*2600*/  BSYNC B0 ;  /* 0x0000000000007941 */ /* 0x000fea0003800000 */
.L_x_1971:
        /* <DEDUP_REMOVED lines=21> */
.L_x_1974:
[----:B------:R-:W-:Y:S05]  /*2760*/  BSYNC B0 ;  /* 0x0000000000007941 */ /* 0x000fea0003800000 */
.L_x_1973:
        /* <DEDUP_REMOVED lines=21> */
.L_x_1976:
[----:B------:R-:W-:Y:S05]  /*28c0*/  BSYNC B0 ;  /* 0x0000000000007941 */ /* 0x000fea0003800000 */
.L_x_1975:
        /* <DEDUP_REMOVED lines=21> */
.L_x_1978:
[----:B------:R-:W-:Y:S05]  /*2a20*/  BSYNC B0 ;  /* 0x0000000000007941 */ /* 0x000fea0003800000 */
.L_x_1977:
        /* <DEDUP_REMOVED lines=25> */
.L_x_1980:
[----:B------:R-:W-:Y:S05]  /*2bc0*/  BSYNC B0 ;  /* 0x0000000000007941 */ /* 0x000fea0003800000 */
.L_x_1979:
[C---:B------:R-:W-:Y:S01]  /*2bd0*/  IMAD R0, R13.reuse, c[0x0][0x198], RZ ;  /* 0x000066000d007a24 */ /* 0x040fe200078e02ff */
[----:B------:R-:W-:Y:S01]  /*2be0*/  UIADD3 UR38, UR10, -0x1, URZ ;  /* 0xffffffff0a267890 */ /* 0x000fe2000fffe03f */
[----:B----4-:R-:W-:Y:S01]  /*2bf0*/  IMAD.WIDE.U32 R4, R12, c[0x0][0x198], R154 ;  /* 0x000066000c047a25 */ /* 0x010fe200078e009a */
[----:B------:R-:W-:Y:S01]  /*2c00*/  LOP3.LUT R7, R22, 0xfffffff8, RZ, 0xc0, !PT ;  /* 0xfffffff816077812 */ /* 0x000fe200078ec0ff */
[----:B------:R-:W-:Y:S01]  /*2c10*/  BSSY B0, `(.L_x_1981) ;  /* 0x000002e000007945 */ /* 0x000fe20003800000 */
[----:B------:R-:W-:Y:S01]  /*2c20*/  UIMAD UR13, UR38, -0x40, UR12 ;  /* 0xffffffc0260d78a4 */ /* 0x000fe2000f8e020c */
[----:B------:R-:W-:Y:S01]  /*2c30*/  IMAD R0, R12, c[0x0][0x19c], R0 ;  /* 0x000067000c007a24 */ /* 0x000fe200078e0200 */
[----:B------:R-:W-:Y:S01]  /*2c40*/  IADD3 R4, P0, R4, UR26, RZ ;  /* 0x0000001a04047c10 */ /* 0x000fe2000ff1e0ff */
[----:B------:R-:W-:Y:S01]  /*2c50*/  IMAD R6, R13, c[0x0][0x1a0], RZ ;  /* 0x000068000d067a24 */ /* 0x000fe200078e02ff */
[----:B------:R-:W-:Y:S01]  /*2c60*/  IADD3 R15, R15, -R7, RZ ;  /* 0x800000070f0f7210 */ /* 0x000fe20007ffe0ff */
[----:B------:R-:W-:Y:S01]  /*2c70*/  IMAD.WIDE.U32 R2, R12, c[0x0][0x1a0], R154 ;  /* 0x000068000c027a25 */ /* 0x000fe200078e009a */
[----:B------:R-:W-:Y:S01]  /*2c80*/  IADD3.X R5, R5, UR16, R0, P0, !PT ;  /* 0x0000001005057c10 */ /* 0x000fe200087fe400 */
[----:B------:R-:W-:-:S02]  /*2c90*/  USHF.R.S32.HI UR27, URZ, 0x1f, UR38 ;  /* 0x0000001f3f1b7899 */ /* 0x000fc40008011426 */
[----:B------:R-:W-:Y:S01]  /*2ca0*/  IMAD R0, R12, c[0x0][0x1a4], R6 ;  /* 0x000069000c007a24 */ /* 0x000fe200078e0206 */
[----:B------:R-:W-:Y:S01]  /*2cb0*/  IADD3 R2, P0, R2, UR28, RZ ;  /* 0x0000001c02027c10 */ /* 0x000fe2000ff1e0ff */
[C---:B------:R-:W-:Y:S01]  /*2cc0*/  IMAD R6, R19.reuse, c[0x0][0x1b0], RZ ;  /* 0x00006c0013067a24 */ /* 0x040fe200078e02ff */
[----:B------:R-:W-:Y:S01]  /*2cd0*/  UIMAD UR5, UR23, UR38, URZ ;  /* 0x00000026170572a4 */ /* 0x000fe2000f8e023f */
[----:B------:R-:W-:Y:S01]  /*2ce0*/  IMAD R8, R19, c[0x0][0x1b8], RZ ;  /* 0x00006e0013087a24 */ /* 0x000fe200078e02ff */
[----:B------:R-:W-:Y:S01]  /*2cf0*/  IADD3.X R3, R3, UR17, R0, P0, !PT ;  /* 0x0000001103037c10 */ /* 0x000fe200087fe400 */
[C---:B------:R-:W-:Y:S01]  /*2d00*/  IMAD R0, R14.reuse, c[0x0][0x1b4], R6 ;  /* 0x00006d000e007a24 */ /* 0x040fe200078e0206 */
[----:B------:R-:W-:Y:S01]  /*2d10*/  R2P PR, R15, 0x6 ;  /* 0x000000060f007804 */ /* 0x000fe20000000000 */
[----:B------:R-:W-:Y:S01]  /*2d20*/  IMAD.WIDE.U32 R10, R14, c[0x0][0x1b0], R4 ;  /* 0x00006c000e0a7a25 */ /* 0x000fe200078e0004 */
[----:B------:R-:W-:Y:S01]  /*2d30*/  ISETP.GE.AND P0, PT, R12, UR13, PT ;  /* 0x0000000d0c007c0c */ /* 0x000fe2000bf06270 */
[----:B------:R-:W-:-:S02]  /*2d40*/  UIMAD UR5, UR27, UR24, UR5 ;  /* 0x000000181b0572a4 */ /* 0x000fc4000f8e0205 */
[C---:B------:R-:W-:Y:S01]  /*2d50*/  IMAD R8, R14.reuse, c[0x0][0x1bc], R8 ;  /* 0x00006f000e087a24 */ /* 0x040fe200078e0208 */
[----:B------:R-:W-:Y:S01]  /*2d60*/  IADD3 R153, R11, R0, RZ ;  /* 0x000000000b997210 */ /* 0x000fe20007ffe0ff */
[----:B------:R-:W-:Y:S01]  /*2d70*/  IMAD.WIDE.U32 R26, R14, c[0x0][0x1b8], R2 ;  /* 0x00006e000e1a7a25 */ /* 0x000fe200078e0002 */
[----:B------:R-:W-:Y:S01]  /*2d80*/  MOV R152, R10 ;  /* 0x0000000a00987202 */ /* 0x000fe20000000f00 */
[----:B------:R4:W-:Y:S01]  /*2d90*/  STL.64 [R1+0x158], R10 ;  /* 0x0001580a01007387 */ /* 0x0009e20000100a00 */
[----:B------:R-:W-:Y:S01]  /*2da0*/  MOV R3, 0x10 ;  /* 0x0000001000037802 */ /* 0x000fe20000000f00 */
[----:B------:R-:W-:Y:S01]  /*2db0*/  IMAD.U32 R150, RZ, RZ, UR24 ;  /* 0x00000018ff967e24 */ /* 0x000fe2000f8e00ff */
[----:B------:R-:W-:Y:S01]  /*2dc0*/  IADD3 R29, R27, R8, RZ ;  /* 0x000000081b1d7210 */ /* 0x000fe20007ffe0ff */
[----:B------:R4:W-:Y:S01]  /*2dd0*/  STL.64 [R1+0xf8], R26 ;  /* 0x0000f81a01007387 */ /* 0x0009e20000100a00 */
[----:B------:R-:W-:Y:S01]  /*2de0*/  IMAD.MOV.U32 R25, RZ, RZ, 0x20 ;  /* 0x00000020ff197424 */ /* 0x000fe200078e00ff */
[----:B------:R-:W-:Y:S01]  /*2df0*/  SEL R3, R3, 0xfffffff0, !P1 ;  /* 0xfffffff003037807 */ /* 0x000fe20004800000 */
[----:B------:R-:W-:Y:S01]  /*2e00*/  IMAD.WIDE.U32 R6, R150, UR38, R152 ;  /* 0x0000002696067c25 */ /* 0x000fe2000f8e0098 */
[----:B------:R4:W-:Y:S02]  /*2e10*/  STL.64 [R1+0x150], R152 ;  /* 0x0001509801007387 */ /* 0x0009e40000100a00 */
[----:B------:R-:W-:-:S02]  /*2e20*/  SEL R4, R25, 0xffffffe0, !P2 ;  /* 0xffffffe019047807 */ /* 0x000fc40005000000 */
[----:B------:R4:W-:Y:S01]  /*2e30*/  STL [R1+0xd4], R29 ;  /* 0x0000d41d01007387 */ /* 0x0009e20000100800 */
[----:B------:R-:W-:Y:S01]  /*2e40*/  IADD3 R9, R7, UR5, RZ ;  /* 0x0000000507097c10 */ /* 0x000fe2000fffe0ff */
        /* <DEDUP_REMOVED lines=10> */
.L_x_1982:
[----:B------:R-:W-:Y:S05]  /*2ef0*/  BSYNC B0 ;  /* 0x0000000000007941 */ /* 0x000fea0003800000 */
.L_x_1981:
        /* <DEDUP_REMOVED lines=11> */
[----:B----4-:R-:W-:-:S04]  /*2fb0*/  LEA R10, P0, R0, c[0x0][0x168], 0x1 ;  /* 0x00005a00000a7a11 */ /* 0x010fc800078008ff */
[----:B------:R-:W-:-:S05]  /*2fc0*/  LEA.HI.X R11, R0, c[0x0][0x16c], R2, 0x1, P0 ;  /* 0x00005b00000b7a11 */ /* 0x000fca00000f0c02 */
[----:B------:R-:W-:Y:S01]  /*2fd0*/  @!PT LDS RZ, [RZ] ;  /* 0x00000000fffff984 */ /* 0x000fe20000000800 */
[----:B------:R-:W-:Y:S01]  /*2fe0*/  @!PT LDS RZ, [RZ] ;  /* 0x00000000fffff984 */ /* 0x000fe20000000800 */
[----:B------:R-:W-:Y:S01]  /*2ff0*/  @!PT LDS RZ, [RZ] ;  /* 0x00000000fffff984 */ /* 0x000fe20000000800 */
[----:B------:R4:W-:Y:S04]  /*3000*/  LDGSTS.E.BYPASS.LTC128B.128 [R195+0x4800], [R10.64] ;  /* 0x048000000ac37fae */ /* 0x0009e8000b901d62 */
.L_x_1984:
[----:B------:R-:W-:Y:S05]  /*3010*/  BSYNC B0 ;  /* 0x0000000000007941 */ /* 0x000fea0003800000 */
.L_x_1983:
[----:B------:R-:W-:Y:S01]  /*3020*/  ISETP.GE.AND P0, PT, R17, UR13, PT ;  /* 0x0000000d11007c0c */ /* 0x000fe2000bf06270 */
[----:B------:R-:W-:-:S12]  /*3030*/  BSSY B0, `(.L_x_1985) ;  /* 0x000000f000007945 */ /* 0x000fd80003800000 */
        /* <DEDUP_REMOVED lines=14> */
.L_x_1986:
[----:B------:R-:W-:Y:S05]  /*3120*/  BSYNC B0 ;  /* 0x0000000000007941 */ /* 0x000fea0003800000 */
.L_x_1985:
        /* <DEDUP_REMOVED lines=18> */
.L_x_1988:
[----:B------:R-:W-:Y:S05]  /*3250*/  BSYNC B0 ;  /* 0x0000000000007941 */ /* 0x000fea0003800000 */
.L_x_1987:
[----:B------:R-:W-:Y:S01]  /*3260*/  ULDC.64 UR4, c[0x0][0x318] ;  /* 0x0000c60000047ab9 */ /* 0x000fe20000000a00 */
[----:B------:R-:W0:Y:S01]  /*3270*/  LDGDEPBAR ;  /* 0x00000000000079af */ /* 0x000e220000000000 */
[----:B------:R-:W-:Y:S01]  /*3280*/  UISETP.NE.U32.AND UP1, UPT, URZ, UR4, UPT ;  /* 0x000000043f00728c */ /* 0x000fe2000bf25070 */
[----:B----4-:R-:W-:Y:S02]  /*3290*/  IMAD.MOV.U32 R10, RZ, RZ, R28 ;  /* 0x000000ffff0a7224 */ /* 0x010fe400078e001c */
        /* <DEDUP_REMOVED lines=16> */
[----:B-1----:R-:W-:-:S05]  /*33a0*/  MOV R6, UR16 ;  /* 0x0000001000067c02 */ /* 0x002fca0008000f00 */
[----:B------:R-:W-:Y:S01]  /*33b0*/  IMAD.U32 R7, RZ, RZ, UR17 ;  /* 0x00000011ff077e24 */ /* 0x000fe2000f8e00ff */
[----:B------:R-:W1:Y:S01]  /*33c0*/  @P0 MUFU.RCP R2, c[0x0][0x238] ;  /* 0x00008e0000020b08 */ /* 0x000e620000001000 */
[----:B------:R-:W-:Y:S01]  /*33d0*/  ISETP.GE.AND P1, PT, R12, UR13, PT ;  /* 0x0000000d0c007c0c */ /* 0x000fe2000bf26270 */
[----:B------:R-:W-:Y:S01]  /*33e0*/  IMAD.MOV.U32 R10, RZ, RZ, R26 ;  /* 0x000000ffff0a7224 */ /* 0x000fe200078e001a */
[----:B------:R-:W-:Y:S01]  /*33f0*/  ULDC.64 UR16, c[0x0][0x1a0] ;  /* 0x0000680000107ab9 */ /* 0x000fe20000000a00 */
[----:B------:R4:W1:Y:S01]  /*3400*/  @P0 LDG.E R0, [R6.64] ;  /* 0x0000002206000981 */ /* 0x000862000c1e1900 */
[----:B------:R-:W-:Y:S01]  /*3410*/  USHF.L.U64.HI UR14, UR16, UR14, UR17 ;  /* 0x0000000e100e7299 */ /* 0x000fe20008010211 */
[----:B------:R-:W-:Y:S01]  /*3420*/  SHF.L.U32 R23, R23, 0x1, RZ ;  /* 0x0000000117177819 */ /* 0x000fe200000006ff */
[----:B------:R-:W-:Y:S01]  /*3430*/  USHF.L.U32 UR15, UR16, 0x6, URZ ;  /* 0x00000006100f7899 */ /* 0x000fe2000800063f */
[----:B------:R-:W-:Y:S01]  /*3440*/  BAR.SYNC.DEFER_BLOCKING 0x0 ;  /* 0x0000000000007b1d */ /* 0x000fe20000010000 */
[----:B------:R-:W-:Y:S01]  /*3450*/  UIMAD UR5, UR14, UR38, URZ ;  /* 0x000000260e0572a4 */ /* 0x000fe2000f8e023f */
[----:B------:R-:W-:Y:S01]  /*3460*/  LOP3.LUT R164, R23, 0x6, RZ, 0xc0, !PT ;  /* 0x0000000617a47812 */ /* 0x000fe200078ec0ff */
[----:B------:R-:W-:-:S02]  /*3470*/  UIADD3 UR8, UR36, -0x4ab325aa, URZ ;  /* 0xb54cda5624087890 */ /* 0x000fc4000fffe03f */
[----:B------:R-:W-:Y:S01]  /*3480*/  UIMAD UR5, UR27, UR15, UR5 ;  /* 0x0000000f1b0572a4 */ /* 0x000fe2000f8e0205 */
[----:B------:R2:W-:Y:S01]  /*3490*/  STL.64 [R1+0xd0], R10 ;  /* 0x0000d00a01007387 */ /* 0x0005e20000100a00 */
[----:B------:R-:W-:Y:S01]  /*34a0*/  UIADD3 UR7, UR37, 0x646e171e, URZ ;  /* 0x646e171e25077890 */ /* 0x000fe2000fffe03f */
[----:B------:R-:W-:Y:S01]  /*34b0*/  BSSY B0, `(.L_x_1989) ;  /* 0x0000018000007945 */ /* 0x000fe20003800000 */
[----:B----4-:R-:W-:Y:S01]  /*34c0*/  IMAD.U32 R6, RZ, RZ, UR38 ;  /* 0x00000026ff067e24 */ /* 0x010fe2000f8e00ff */
[----:B------:R2:W-:Y:S03]  /*34d0*/  @P1 STS.128 [R195+0x6000], RZ ;  /* 0x006000ffc3001388 */ /* 0x0005e60000000c00 */
[----:B------:R-:W-:-:S05]  /*34e0*/  IMAD.WIDE.U32 R6, R6, UR15, R10 ;  /* 0x0000000f06067c25 */ /* 0x000fca000f8e000a */
[----:B------:R-:W-:Y:S01]  /*34f0*/  IADD3 R9, R7, UR5, RZ ;  /* 0x0000000507097c10 */ /* 0x000fe2000fffe0ff */
[----:B-1----:R-:W-:Y:S01]  /*3500*/  @P0 FMUL.FTZ R0, R0, R2 ;  /* 0x0000000200000220 */ /* 0x002fe20000410000 */
[----:B------:R-:W-:Y:S01]  /*3510*/  LEA R2, R20, UR20, 0x4 ;  /* 0x0000001414027c11 */ /* 0x000fe2000f8e20ff */
[----:B------:R-:W-:Y:S02]  /*3520*/  UMOV UR20, URZ ;  /* 0x0000003f00147c82 */ /* 0x000fe40008000000 */
[----:B------:R1:W4:Y:S01]  /*3530*/  @P0 R2UR UR4, R0 ;  /* 0x00000000000403c2 */ /* 0x00032200000e0000 */
[----:B------:R-:W-:Y:S02]  /*3540*/  IADD3 R64, R64, R2, RZ ;  /* 0x0000000240407210 */ /* 0x000fe40007ffe0ff */
[----:B-1----:R-:W-:Y:S01]  /*3550*/  MOV R0, UR19 ;  /* 0x0000001300007c02 */ /* 0x002fe20008000f00 */
[----:B----4-:R-:W-:-:S04]  /*3560*/  @UP1 UMOV UR20, UR4 ;  /* 0x0000000400141c82 */ /* 0x010fc80008000000 */
[----:B------:R-:W-:-:S05]  /*3570*/  IMAD R165, R0, 0x8, R20 ;  /* 0x0000000800a57824 */ /* 0x000fca00078e0214 */
[----:B------:R2:W-:Y:S01]  /*3580*/  STL [R1+0xa4], R165 ;  /* 0x0000a4a501007387 */ /* 0x0005e20000100800 */
        /* <DEDUP_REMOVED lines=10> */
.L_x_1990:
[----:B------:R-:W-:Y:S05]  /*3630*/  BSYNC B0 ;  /* 0x0000000000007941 */ /* 0x000fea0003800000 */
.L_x_1989:
        /* <DEDUP_REMOVED lines=12> */
[----:B--2---:R-:W-:-:S04]  /*3700*/  LEA R10, P0, R0, c[0x0][0x170], 0x1 ;  /* 0x00005c00000a7a11 */ /* 0x004fc800078008ff */
[----:B------:R-:W-:-:S05]  /*3710*/  LEA.HI.X R11, R0, c[0x0][0x174], R2, 0x1, P0 ;  /* 0x00005d00000b7a11 */ /* 0x000fca00000f0c02 */
[----:B------:R-:W-:Y:S01]  /*3720*/  @!PT LDS RZ, [RZ] ;  /* 0x00000000fffff984 */ /* 0x000fe20000000800 */
[----:B------:R-:W-:Y:S01]  /*3730*/  @!PT LDS RZ, [RZ] ;  /* 0x00000000fffff984 */ /* 0x000fe20000000800 */
[----:B------:R-:W-:Y:S01]  /*3740*/  @!PT LDS RZ, [RZ] ;  /* 0x00000000fffff984 */ /* 0x000fe20000000800 */
[----:B------:R2:W-:Y:S04]  /*3750*/  LDGSTS.E.BYPASS.LTC128B.128 [R195+0x6800], [R10.64] ;  /* 0x068000000ac37fae */ /* 0x0005e8000b901d62 */
.L_x_1992:
[----:B------:R-:W-:Y:S05]  /*3760*/  BSYNC B0 ;  /* 0x0000000000007941 */ /* 0x000fea0003800000 */
.L_x_1991:
        /* <DEDUP_REMOVED lines=17> */
.L_x_1994:
[----:B------:R-:W-:Y:S05]  /*3880*/  BSYNC B0 ;  /* 0x0000000000007941 */ /* 0x000fea0003800000 */
.L_x_1993:
[----:B------:R-:W-:Y:S01]  /*3890*/  ISETP.GE.AND P0, PT, R16, UR13, PT ;  /* 0x0000000d10007c0c */ /* 0x000fe2000bf06270 */
[----:B------:R-:W-:Y:S01]  /*38a0*/  UIADD3 UR4, UR12, 0x1, -UR21 ;  /* 0x000000010c047890 */ /* 0x000fe2000fffe815 */
[----:B------:R-:W-:Y:S01]  /*38b0*/  IMAD.SHL.U32 R0, R22, 0x40, RZ ;  /* 0x0000004016007824 */ /* 0x000fe200078e00ff */
[----:B------:R-:W-:Y:S01]  /*38c0*/  ULDC UR5, c[0x0][0x2e8] ;  /* 0x0000ba0000057ab9 */ /* 0x000fe20000000800 */
[----:B------:R-:W-:Y:S01]  /*38d0*/  BSSY B0, `(.L_x_1995) ;  /* 0x0000014000007945 */ /* 0x000fe20003800000 */
[----:B------:R-:W-:Y:S02]  /*38e0*/  UIADD3 UR5, UR4, UR5, URZ ;  /* 0x0000000504057290 */ /* 0x000fe4000fffe03f */
[----:B------:R-:W-:-:S06]  /*38f0*/  LOP3.LUT R67, R0, 0xfffffe00, RZ, 0xc0, !PT ;  /* 0xfffffe0000437812 */ /* 0x000fcc00078ec0ff */
        /* <DEDUP_REMOVED lines=17> */
.L_x_1996:
[----:B------:R-:W-:Y:S05]  /*3a10*/  BSYNC B0 ;  /* 0x0000000000007941 */ /* 0x000fea0003800000 */
.L_x_1995:
[----:B-1----:R-:W-:Y:S01]  /*3a20*/  SHF.R.S32.HI R7, RZ, 0x4, R21 ;  /* 0x00000004ff077819 */ /* 0x002fe20000011415 */
[C---:B------:R-:W-:Y:S01]  /*3a30*/  IMAD.SHL.U32 R5, R24.reuse, 0x40, RZ ;  /* 0x0000004018057824 */ /* 0x040fe200078e00ff */
[----:B------:R-:W-:Y:S01]  /*3a40*/  R2P PR, R24, 0x6 ;  /* 0x0000000618007804 */ /* 0x000fe20000000000 */
[----:B------:R-:W-:Y:S01]  /*3a50*/  IMAD.SHL.U32 R2, R15, 0x40, RZ ;  /* 0x000000400f027824 */ /* 0x000fe200078e00ff */
[----:B------:R-:W-:Y:S01]  /*3a60*/  LEA.HI R0, R21, R7, RZ, 0x1 ;  /* 0x0000000715007211 */ /* 0x000fe200078f08ff */
[----:B------:R-:W-:Y:S01]  /*3a70*/  IMAD.SHL.U32 R12, R12, 0x8, RZ ;  /* 0x000000080c0c7824 */ /* 0x000fe200078e00ff */
[----:B------:R-:W0:Y:S01]  /*3a80*/  LDGDEPBAR ;  /* 0x00000000000079af */ /* 0x000e220000000000 */
[----:B------:R-:W-:Y:S01]  /*3a90*/  UISETP.GT.AND UP0, UPT, UR38, UR9, UPT ;  /* 0x000000092600728c */ /* 0x000fe2000bf04270 */
[----:B------:R-:W-:Y:S01]  /*3aa0*/  LOP3.LUT R0, R0, 0xfffffffe, RZ, 0xc0, !PT ;  /* 0xfffffffe00007812 */ /* 0x000fe200078ec0ff */
[----:B------:R-:W-:Y:S01]  /*3ab0*/  UIADD3 UR4, UR12, -UR21, URZ ;  /* 0x800000150c047290 */ /* 0x000fe2000fffe03f */
[----:B------:R-:W-:-:S02]  /*3ac0*/  LOP3.LUT R2, R2, 0x1c0, RZ, 0xc0, !PT ;  /* 0x000001c002027812 */ /* 0x000fc400078ec0ff */
[----:B------:R-:W-:Y:S01]  /*3ad0*/  LOP3.LUT R183, R183, 0xfffffff7, RZ, 0xc0, !PT ;  /* 0xfffffff7b7b77812 */ /* 0x000fe200078ec0ff */
[----:B------:R-:W-:Y:S01]  /*3ae0*/  IMAD.IADD R7, R7, 0x1, -R0 ;  /* 0x0000000107077824 */ /* 0x000fe200078e0a00 */
[----:B------:R-:W-:Y:S02]  /*3af0*/  LOP3.LUT R0, R5, 0x1c0, RZ, 0xc0, !PT ;  /* 0x000001c005007812 */ /* 0x000fe400078ec0ff */
[----:B------:R-:W-:Y:S01]  /*3b00*/  PLOP3.LUT P0, PT, PT, PT, UP0, 0x80, 0x0 ;  /* 0x000000000000781c */ /* 0x000fe20003f0f008 */
[----:B------:R-:W-:Y:S01]  /*3b10*/  IMAD.SHL.U32 R5, R7, 0x8, RZ ;  /* 0x0000000807057824 */ /* 0x000fe200078e00ff */
[----:B------:R-:W-:Y:S02]  /*3b20*/  LOP3.LUT R12, R0, 0x8, R12, 0xf8, !PT ;  /* 0x00000008000c7812 */ /* 0x000fe400078ef80c */
[----:B------:R-:W-:Y:S02]  /*3b30*/  SHF.R.U32.HI R0, RZ, 0x3, R0 ;  /* 0x00000003ff007819 */ /* 0x000fe40000011600 */
[----:B------:R-:W-:-:S02]  /*3b40*/  LOP3.LUT R6, R2, 0x8, R5, 0xf8, !PT ;  /* 0x0000000802067812 */ /* 0x000fc400078ef805 */
[----:B------:R-:W-:Y:S01]  /*3b50*/  SHF.R.U32.HI R5, RZ, 0x3, R2 ;  /* 0x00000003ff057819 */ /* 0x000fe20000011602 */
[----:B------:R-:W-:Y:S01]  /*3b60*/  IMAD R2, R20, 0x400, R67 ;  /* 0x0000040014027824 */ /* 0x000fe200078e0243 */
[----:B------:R-:W-:Y:S02]  /*3b70*/  LOP3.LUT R0, R12, R0, RZ, 0x3c, !PT ;  /* 0x000000000c007212 */ /* 0x000fe400078e3cff */
[----:B------:R-:W-:Y:S02]  /*3b80*/  LOP3.LUT R66, R6, R5, RZ, 0x3c, !PT ;  /* 0x0000000506427212 */ /* 0x000fe400078e3cff */
[C---:B------:R-:W-:Y:S01]  /*3b90*/  IADD3 R5, R64.reuse, 0x8, RZ ;  /* 0x0000000840057810 */ /* 0x040fe20007ffe0ff */
[----:B------:R-:W-:Y:S01]  /*3ba0*/  IMAD R0, R7, 0x200, R0 ;  /* 0x0000020007007824 */ /* 0x000fe200078e0200 */
[----:B------:R-:W-:Y:S01]  /*3bb0*/  IADD3 R6, R64, UR5, RZ ;  /* 0x0000000540067c10 */ /* 0x000fe2000fffe0ff */
[----:B------:R-:W-:Y:S01]  /*3bc0*/  IMAD.IADD R2, R66, 0x1, R2 ;  /* 0x0000000142027824 */ /* 0x000fe200078e0202 */
[----:B------:R-:W-:Y:S01]  /*3bd0*/  IADD3 R186, R5, UR4, RZ ;  /* 0x0000000405ba7c10 */ /* 0x000fe2000fffe0ff */
[----:B------:R-:W-:Y:S01]  /*3be0*/  IMAD.SHL.U32 R168, R0, 0x2, RZ ;  /* 0x0000000200a87824 */ /* 0x000fe200078e00ff */
[----:B------:R-:W-:Y:S01]  /*3bf0*/  SEL R0, R25, 0xffffffe0, !P1 ;  /* 0xffffffe019007807 */ /* 0x000fe20004800000 */
[----:B------:R-:W-:Y:S01]  /*3c00*/  IMAD.SHL.U32 R175, R2, 0x2, RZ ;  /* 0x0000000202af7824 */ /* 0x000fe200078e00ff */
[----:B------:R-:W-:-:S02]  /*3c10*/  IADD3 R7, R5, UR5, RZ ;  /* 0x0000000505077c10 */ /* 0x000fc4000fffe0ff */
[----:B------:R-:W-:Y:S01]  /*3c20*/  LDSM.16.M88.4 R36, [R168+0x4800] ;  /* 0x00480000a824783b */ /* 0x000fe20000000200 */
[C---:B------:R-:W-:Y:S01]  /*3c30*/  IMAD.IADD R174, R168.reuse, 0x1, R0 ;  /* 0x00000001a8ae7824 */ /* 0x040fe200078e0200 */
[C---:B------:R-:W-:Y:S01]  /*3c40*/  IADD3 R2, R168.reuse, 0x4000, RZ ;  /* 0x00004000a8027810 */ /* 0x040fe20007ffe0ff */
[C-C-:B------:R-:W-:Y:S01]  /*3c50*/  IMAD R178, R3.reuse, 0x2, R175.reuse ;  /* 0x0000000203b27824 */ /* 0x140fe200078e02af */
[----:B------:R-:W1:Y:S01]  /*3c60*/  LDSM.16.M88.4 R16, [R175] ;  /* 0x00000000af10783b */ /* 0x000e620000000200 */
[----:B------:R-:W-:Y:S01]  /*3c70*/  IADD3 R179, R168, 0x4040, RZ ;  /* 0x00004040a8b37810 */ /* 0x000fe20007ffe0ff */
[----:B------:R-:W-:Y:S01]  /*3c80*/  IMAD R176, R4, 0x2, R175 ;  /* 0x0000000204b07824 */ /* 0x000fe200078e02af */
[----:B------:R-:W-:Y:S01]  /*3c90*/  @P2 IADD3 R179, R2, -0x40, RZ ;  /* 0xffffffc002b32810 */ /* 0x000fe20007ffe0ff */
[----:B------:R-:W5:Y:S01]  /*3ca0*/  LDSM.16.M88.4 R12, [R175+0x2000] ;  /* 0x00200000af0c783b */ /* 0x000f620000000200 */
[C---:B------:R-:W-:Y:S01]  /*3cb0*/  IADD3 R2, R64.reuse, 0x40, RZ ;  /* 0x0000004040027810 */ /* 0x040fe20007ffe0ff */
[----:B------:R-:W-:Y:S01]  /*3cc0*/  IMAD R177, R3, 0x2, R176 ;  /* 0x0000000203b17824 */ /* 0x000fe200078e02b0 */
[----:B------:R-:W-:Y:S01]  /*3cd0*/  IADD3 R184, R64, UR4, RZ ;  /* 0x0000000440b87c10 */ /* 0x000fe2000fffe0ff */
[----:B------:R-:W2:Y:S01]  /*3ce0*/  LDSM.16.M88.4 R32, [R168+0x5000] ;  /* 0x00500000a820783b */ /* 0x000ea20000000200 */
[----:B------:R-:W-:Y:S01]  /*3cf0*/  IMAD.IADD R173, R0, 0x1, R179 ;  /* 0x0000000100ad7824 */ /* 0x000fe200078e02b3 */
[----:B------:R-:W-:-:S02]  /*3d00*/  IADD3 R0, R64, 0x48, RZ ;  /* 0x0000004840007810 */ /* 0x000fc40007ffe0ff */
[----:B------:R-:W3:Y:S01]  /*3d10*/  LDSM.16.M88.4 R20, [R168+0x4000] ;  /* 0x00400000a814783b */ /* 0x000ee20000000200 */
[C---:B------:R-:W-:Y:S02]  /*3d20*/  IADD3 R185, R2.reuse, UR4, RZ ;  /* 0x0000000402b97c10 */ /* 0x040fe4000fffe0ff */
[----:B------:R-:W-:Y:S01]  /*3d30*/  IADD3 R2, R2, UR5, RZ ;  /* 0x0000000502027c10 */ /* 0x000fe2000fffe0ff */
[----:B------:R-:W4:Y:S01]  /*3d40*/  LDSM.16.M88.4 R28, [R168+0x5800] ;  /* 0x00580000a81c783b */ /* 0x000f220000000200 */
[C---:B------:R-:W-:Y:S02]  /*3d50*/  IADD3 R5, R0.reuse, UR5, RZ ;  /* 0x0000000500057c10 */ /* 0x040fe4000fffe0ff */
[----:B------:R-:W-:Y:S01]  /*3d60*/  IADD3 R187, R0, UR4, RZ ;  /* 0x0000000400bb7c10 */ /* 0x000fe2000fffe0ff */
[----:B--2---:R-:W-:Y:S01]  /*3d70*/  LDSM.16.M88.4 R8, [R178+0x2000] ;  /* 0x00200000b208783b */ /* 0x004fe20000000200 */
[----:B------:R-:W-:Y:S02]  /*3d80*/  IMNMX R196, R6, UR12, PT ;  /* 0x0000000c06c47c17 */ /* 0x000fe4000b800200 */
[----:B------:R-:W-:Y:S01]  /*3d90*/  IMNMX R193, R2, UR12, PT ;  /* 0x0000000c02c17c17 */ /* 0x000fe2000b800200 */
[----:B------:R-:W2:Y:S01]  /*3da0*/  LDSM.16.M88.4 R52, [R174+0x5000] ;  /* 0x00500000ae34783b */ /* 0x000ea20000000200 */
[----:B------:R-:W-:-:S02]  /*3db0*/  IMNMX R192, R5, UR12, PT ;  /* 0x0000000c05c07c17 */ /* 0x000fc4000b800200 */
[----:B------:R-:W-:Y:S01]  /*3dc0*/  IADD3 R0, R184, -c[0x0][0x2e4], RZ ;  /* 0x8000b900b8007a10 */ /* 0x000fe20007ffe0ff */
[----:B------:R-:W2:Y:S01]  /*3dd0*/  LDSM.16.M88.4 R40, [R174+0x4800] ;  /* 0x00480000ae28783b */ /* 0x000ea20000000200 */
[----:B------:R-:W-:Y:S02]  /*3de0*/  IADD3 R2, R186, -c[0x0][0x2e4], RZ ;  /* 0x8000b900ba027a10 */ /* 0x000fe40007ffe0ff */
[----:B------:R-:W-:Y:S01]  /*3df0*/  IADD3 R5, R185, -c[0x0][0x2e4], RZ ;  /* 0x8000b900b9057a10 */ /* 0x000fe20007ffe0ff */
[----:B------:R-:W2:Y:S01]  /*3e00*/  LDSM.16.M88.4 R24, [R178] ;  /* 0x00000000b218783b */ /* 0x000ea20000000200 */
[----:B------:R-:W-:Y:S02]  /*3e10*/  IADD3 R6, R187, -c[0x0][0x2e4], RZ ;  /* 0x8000b900bb067a10 */ /* 0x000fe40007ffe0ff */
[----:B------:R-:W-:Y:S01]  /*3e20*/  @P0 LOP3.LUT R183, R183, 0x8, RZ, 0xfc, !PT ;  /* 0x00000008b7b70812 */ /* 0x000fe200078efcff */
[----:B------:R-:W2:Y:S01]  /*3e30*/  LDSM.16.M88.4 R60, [R174+0x5800] ;  /* 0x00580000ae3c783b */ /* 0x000ea20000000200 */
[----:B------:R-:W-:-:S02]  /*3e40*/  IMNMX R194, R7, UR12, PT ;  /* 0x0000000c07c27c17 */ /* 0x000fc4000b800200 */
[----:B------:R-:W-:Y:S01]  /*3e50*/  IMNMX R191, RZ, R0, !PT ;  /* 0x00000000ffbf7217 */ /* 0x000fe20007800200 */
[----:B------:R-:W2:Y:S01]  /*3e60*/  LDSM.16.M88.4 R44, [R174+0x4000] ;  /* 0x00400000ae2c783b */ /* 0x000ea20000000200 */
[-C--:B-1----:R-:W-:Y:S01]  /*3e70*/  HMMA.16816.F32.BF16 R48, R16, R36.reuse, RZ ;  /* 0x000000241030723c */ /* 0x082fe200000418ff */
[----:B------:R-:W-:Y:S02]  /*3e80*/  IMNMX R190, RZ, R2, !PT ;  /* 0x00000002ffbe7217 */ /* 0x000fe40007800200 */
[----:B------:R-:W-:Y:S02]  /*3e90*/  IMNMX R189, RZ, R5, !PT ;  /* 0x00000005ffbd7217 */ /* 0x000fe40007800200 */
[----:B------:R-:W-:Y:S02]  /*3ea0*/  IMNMX R188, RZ, R6, !PT ;  /* 0x00000006ffbc7217 */ /* 0x000fe40007800200 */
[C---:B------:R-:W-:Y:S01]  /*3eb0*/  IADD3 R182, R179.reuse, 0x800, RZ ;  /* 0x00000800b3b67810 */ /* 0x040fe20007ffe0ff */
[----:B-----5:R-:W-:Y:S01]  /*3ec0*/  HMMA.16816.F32.BF16 R84, R12, R36, RZ ;  /* 0x000000240c54723c */ /* 0x020fe200000418ff */
[----:B------:R-:W-:-:S02]  /*3ed0*/  IADD3 R181, R179, 0x1000, RZ ;  /* 0x00001000b3b57810 */ /* 0x000fc40007ffe0ff */
[----:B------:R-:W-:-:S05]  /*3ee0*/  IADD3 R180, R179, 0x1800, RZ ;  /* 0x00001800b3b47810 */ /* 0x000fca0007ffe0ff */
[C---:B------:R-:W-:Y:S08]  /*3ef0*/  HMMA.16816.F32.BF16 R80, R12.reuse, R38, RZ ;  /* 0x000000260c50723c */ /* 0x040ff000000418ff */
[----:B------:R-:W-:Y:S08]  /*3f00*/  HMMA.16816.F32.BF16 R72, R12, R34, RZ ;  /* 0x000000220c48723c */ /* 0x000ff000000418ff */
[-C--:B---3--:R-:W-:Y:S08]  /*3f10*/  HMMA.16816.F32.BF16 R96, R16, R20.reuse, RZ ;  /* 0x000000141060723c */ /* 0x088ff000000418ff */
[C---:B------:R-:W-:Y:S08]  /*3f20*/  HMMA.16816.F32.BF16 R92, R12.reuse, R20, RZ ;  /* 0x000000140c5c723c */ /* 0x040ff000000418ff */
[-C--:B------:R-:W-:Y:S08]  /*3f30*/  HMMA.16816.F32.BF16 R88, R12, R22.reuse, RZ ;  /* 0x000000160c58723c */ /* 0x080ff000000418ff */
[C---:B------:R-:W-:Y:S08]  /*3f40*/  HMMA.16816.F32.BF16 R100, R16.reuse, R22, RZ ;  /* 0x000000161064723c */ /* 0x040ff000000418ff */
[----:B------:R-:W-:Y:S08]  /*3f50*/  HMMA.16816.F32.BF16 R36, R16, R38, RZ ;  /* 0x000000261024723c */ /* 0x000ff000000418ff */
[----:B----4-:R-:W-:Y:S08]  /*3f60*/  HMMA.16816.F32.BF16 R56, R12, R30, RZ ;  /* 0x0000001e0c38723c */ /* 0x010ff000000418ff */
[----:B------:R-:W-:Y:S08]  /*3f70*/  HMMA.16816.F32.BF16 R20, R16, R32, RZ ;  /* 0x000000201014723c */ /* 0x000ff000000418ff */
[C---:B------:R-:W-:Y:S08]  /*3f80*/  HMMA.16816.F32.BF16 R68, R12.reuse, R28, RZ ;  /* 0x0000001c0c44723c */ /* 0x040ff000000418ff */
[----:B------:R-:W-:Y:S08]  /*3f90*/  HMMA.16816.F32.BF16 R76, R12, R32, RZ ;  /* 0x000000200c4c723c */ /* 0x000ff000000418ff */
[C---:B------:R-:W-:Y:S08]  /*3fa0*/  HMMA.16816.F32.BF16 R32, R16.reuse, R34, RZ ;  /* 0x000000221020723c */ /* 0x040ff000000418ff */
[C---:B------:R-:W-:Y:S08]  /*3fb0*/  HMMA.16816.F32.BF16 R12, R16.reuse, R28, RZ ;  /* 0x0000001c100c723c */ /* 0x040ff000000418ff */
[----:B------:R-:W-:Y:S01]  /*3fc0*/  HMMA.16816.F32.BF16 R28, R16, R30, RZ ;  /* 0x0000001e101c723c */ /* 0x000fe200000418ff */
[----:B------:R-:W-:Y:S07]  /*3fd0*/  LDSM.16.M88.4 R16, [R176+0x2000] ;  /* 0x00200000b010783b */ /* 0x000fee0000000200 */
[C---:B--2---:R-:W-:Y:S08]  /*3fe0*/  HMMA.16816.F32.BF16 R132, R8.reuse, R54, R72 ;  /* 0x000000360884723c */ /* 0x044ff00000041848 */
[C---:B------:R-:W-:Y:S08]  /*3ff0*/  HMMA.16816.F32.BF16 R104, R8.reuse, R40, R84 ;  /* 0x000000280868723c */ /* 0x040ff00000041854 */
[----:B------:R-:W-:Y:S08]  /*4000*/  HMMA.16816.F32.BF16 R140, R8, R42, R80 ;  /* 0x0000002a088c723c */ /* 0x000ff00000041850 */
[C---:B------:R-:W-:Y:S01]  /*4010*/  HMMA.16816.F32.BF16 R120, R24.reuse, R40, R48 ;  /* 0x000000281878723c */ /* 0x040fe20000041830 */
[----:B------:R-:W-:Y:S07]  /*4020*/  LDSM.16.M88.4 R48, [R179+0x800] ;  /* 0x00080000b330783b */ /* 0x000fee0000000200 */
[----:B------:R-:W-:Y:S01]  /*4030*/  HMMA.16816.F32.BF16 R72, R24, R42, R36 ;  /* 0x0000002a1848723c */ /* 0x000fe20000041824 */
[----:B------:R-:W1:Y:S04]  /*4040*/  LDSM.16.M88.4 R40, [R179+0x1800] ;  /* 0x00180000b328783b */ /* 0x000e680000000200 */
[----:B------:R-:W-:Y:S03]  /*4050*/  LDSM.16.M88.4 R36, [R173] ;  /* 0x00000000ad24783b */ /* 0x000fe60000000200 */
[----:B------:R-:W-:Y:S01]  /*4060*/  HMMA.16816.F32.BF16 R80, R8, R62, R56 ;  /* 0x0000003e0850723c */ /* 0x000fe20000041838 */
[----:B------:R-:W2:Y:S07]  /*4070*/  LDSM.16.M88.4 R56, [R179] ;  /* 0x00000000b338783b */ /* 0x000eae0000000200 */
[----:B------:R-:W-:Y:S01]  /*4080*/  HMMA.16816.F32.BF16 R124, R24, R52, R20 ;  /* 0x00000034187c723c */ /* 0x000fe20000041814 */
[----:B------:R-:W3:Y:S07]  /*4090*/  LDSM.16.M88.4 R20, [R176] ;  /* 0x00000000b014783b */ /* 0x000eee0000000200 */
[C---:B------:R-:W-:Y:S08]  /*40a0*/  HMMA.16816.F32.BF16 R108, R8.reuse, R60, R68 ;  /* 0x0000003c086c723c */ /* 0x040ff00000041844 */
[C---:B------:R-:W-:Y:S08]  /*40b0*/  HMMA.16816.F32.BF16 R92, R8.reuse, R44, R92 ;  /* 0x0000002c085c723c */ /* 0x040ff0000004185c */
[----:B------:R-:W-:Y:S08]  /*40c0*/  HMMA.16816.F32.BF16 R144, R8, R46, R88 ;  /* 0x0000002e0890723c */ /* 0x000ff00000041858 */
[C---:B------:R-:W-:Y:S08]  /*40d0*/  HMMA.16816.F32.BF16 R116, R24.reuse, R44, R96 ;  /* 0x0000002c1874723c */ /* 0x040ff00000041860 */
[----:B------:R-:W-:Y:S01]  /*40e0*/  HMMA.16816.F32.BF16 R68, R24, R46, R100 ;  /* 0x0000002e1844723c */ /* 0x000fe20000041864 */
[----:B------:R-:W4:Y:S07]  /*40f0*/  LDSM.16.M88.4 R44, [R179+0x1000] ;  /* 0x00100000b32c783b */ /* 0x000f2e0000000200 */
[----:B------:R-:W-:Y:S01]  /*4100*/  HMMA.16816.F32.BF16 R136, R8, R52, R76 ;  /* 0x000000340888723c */ /* 0x000fe2000004184c */
[----:B------:R-:W5:Y:S07]  /*4110*/  LDSM.16.M88.4 R8, [R177+0x2000] ;  /* 0x00200000b108783b */ /* 0x000f6e0000000200 */
[C---:B------:R-:W-:Y:S01]  /*4120*/  HMMA.16816.F32.BF16 R128, R24.reuse, R60, R12 ;  /* 0x0000003c1880723c */ /* 0x040fe2000004180c */
[----:B------:R-:W-:Y:S07]  /*4130*/  LDSM.16.M88.4 R12, [R177] ;  /* 0x00000000b10c783b */ /* 0x000fee0000000200 */
[C---:B------:R-:W-:Y:S01]  /*4140*/  HMMA.16816.F32.BF16 R76, R24.reuse, R54, R32 ;  /* 0x00000036184c723c */ /* 0x040fe20000041820 */
[----:B------:R-:W3:Y:S07]  /*4150*/  LDSM.16.M88.4 R32, [R173+0x800] ;  /* 0x00080000ad20783b */ /* 0x000eee0000000200 */
[----:B------:R-:W-:Y:S01]  /*4160*/  HMMA.16816.F32.BF16 R84, R24, R62, R28 ;  /* 0x0000003e1854723c */ /* 0x000fe2000004181c */
[----:B------:R-:W4:Y:S04]  /*4170*/  LDSM.16.M88.4 R28, [R173+0x1000] ;  /* 0x00100000ad1c783b */ /* 0x000f280000000200 */
[----:B------:R-:W4:Y:S01]  /*4180*/  LDSM.16.M88.4 R24, [R173+0x1800] ;  /* 0x00180000ad18783b */ /* 0x000f220000000200 */
[----:B------:R-:W-:-:S04]  /*4190*/  DEPBAR.LE SB0, 0x0 ;  /* 0x000080000000791a */ /* 0x000fc80000000000 */
[C---:B-1----:R-:W-:Y:S08]  /*41a0*/  HMMA.16816.F32.BF16 R88, R16.reuse, R40, R108 ;  /* 0x000000281058723c */ /* 0x042ff0000004186c */
[C---:B--2---:R-:W-:Y:S08]  /*41b0*/  HMMA.16816.F32.BF16 R112, R16.reuse, R56, R92 ;  /* 0x000000381070723c */ /* 0x044ff0000004185c */
[----:B------:R-:W-:Y:S08]  /*41c0*/  HMMA.16816.F32.BF16 R108, R16, R58, R144 ;  /* 0x0000003a106c723c */ /* 0x000ff00000041890 */
[C---:B---3--:R-:W-:Y:S08]  /*41d0*/  HMMA.16816.F32.BF16 R60, R20.reuse, R56, R116 ;  /* 0x00000038143c723c */ /* 0x048ff00000041874 */
[----:B------:R-:W-:Y:S08]  /*41e0*/  HMMA.16816.F32.BF16 R68, R20, R58, R68 ;  /* 0x0000003a1444723c */ /* 0x000ff00000041844 */
[C---:B------:R-:W-:Y:S08]  /*41f0*/  HMMA.16816.F32.BF16 R104, R16.reuse, R48, R104 ;  /* 0x000000301068723c */ /* 0x040ff00000041868 */
[----:B------:R-:W-:Y:S08]  /*4200*/  HMMA.16816.F32.BF16 R100, R16, R50, R140 ;  /* 0x000000321064723c */ /* 0x000ff0000004188c */
[C---:B------:R-:W-:Y:S08]  /*4210*/  HMMA.16816.F32.BF16 R56, R20.reuse, R48, R120 ;  /* 0x000000301438723c */ /* 0x040ff00000041878 */
[----:B------:R-:W-:Y:S08]  /*4220*/  HMMA.16816.F32.BF16 R52, R20, R50, R72 ;  /* 0x000000321434723c */ /* 0x000ff00000041848 */
[C---:B----4-:R-:W-:Y:S08]  /*4230*/  HMMA.16816.F32.BF16 R96, R16.reuse, R44, R136 ;  /* 0x0000002c1060723c */ /* 0x050ff00000041888 */
[C---:B------:R-:W-:Y:S08]  /*4240*/  HMMA.16816.F32.BF16 R92, R16.reuse, R46, R132 ;  /* 0x0000002e105c723c */ /* 0x040ff00000041884 */
[----:B------:R-:W-:Y:S08]  /*4250*/  HMMA.16816.F32.BF16 R80, R16, R42, R80 ;  /* 0x0000002a1050723c */ /* 0x000ff00000041850 */
[C---:B------:R-:W-:Y:S08]  /*4260*/  HMMA.16816.F32.BF16 R48, R20.reuse, R44, R124 ;  /* 0x0000002c1430723c */ /* 0x040ff0000004187c */
[C---:B------:R-:W-:Y:S08]  /*4270*/  HMMA.16816.F32.BF16 R44, R20.reuse, R46, R76 ;  /* 0x0000002e142c723c */ /* 0x040ff0000004184c */
[C---:B------:R-:W-:Y:S08]  /*4280*/  HMMA.16816.F32.BF16 R16, R20.reuse, R40, R128 ;  /* 0x000000281410723c */ /* 0x040ff00000041880 */
        /* <DEDUP_REMOVED lines=27> */
[----:B------:R-:W-:Y:S01]  /*4440*/  @!P0 IADD3 R0, P4, R6, UR25, RZ ;  /* 0x0000001906008c10 */ /* 0x000fe2000ff9e0ff */
        /* <DEDUP_REMOVED lines=39> */
.L_x_1999:
[----:B------:R-:W-:Y:S05]  /*46c0*/  BSYNC B0 ;  /* 0x0000000000007941 */ /* 0x000fea0003800000 */
.L_x_1998:
[----:B------:R-:W0:Y:S02]  /*46d0*/  LDGDEPBAR ;  /* 0x00000000000079af */ /* 0x000e240000000000 */
.L_x_1997:
[----:B------:R-:W-:Y:S01]  /*46e0*/  IMAD.U32 R2, RZ, RZ, UR38 ;  /* 0x00000026ff027e24 */ /* 0x000fe2000f8e00ff */
[----:B------:R-:W-:Y:S01]  /*46f0*/  LOP3.LUT R78, R151, UR36, RZ, 0x3c, !PT ;  /* 0x00000024974e7c12 */ /* 0x000fe2000f8e3cff */
[----:B------:R-:W-:Y:S01]  /*4700*/  UIADD3 UR28, UR37, -0x4498517b, URZ ;  /* 0xbb67ae85251c7890 */ /* 0x000fe2000fffe03f */
[----:B------:R-:W-:Y:S01]  /*4710*/  IADD3 R79, R165, 0x4, RZ ;  /* 0x00000004a54f7810 */ /* 0x000fe20007ffe0ff */
[----:B------:R-:W-:Y:S01]  /*4720*/  IMAD R2, R2, 0x40, R164 ;  /* 0x0000004002027824 */ /* 0x000fe200078e02a4 */
[----:B------:R-:W-:Y:S01]  /*4730*/  USHF.L.U32 UR4, UR38, 0x1, URZ ;  /* 0x0000000126047899 */ /* 0x000fe2000800063f */
[----:B------:R-:W-:Y:S01]  /*4740*/  STL [R1+0xa8], R78 ;  /* 0x0000a84e01007387 */ /* 0x000fe20000100800 */
[----:B------:R-:W-:Y:S01]  /*4750*/  UIADD3 UR29, UR36, -0x61c88647, URZ ;  /* 0x9e3779b9241d7890 */ /* 0x000fe2000fffe03f */
[----:B------:R-:W-:Y:S01]  /*4760*/  IMAD.IADD R0, R184, 0x1, -R2 ;  /* 0x00000001b8007824 */ /* 0x000fe200078e0a02 */
[C---:B-1----:R-:W-:Y:S01]  /*4770*/  IADD3 R10, R2.reuse, 0x1, RZ ;  /* 0x00000001020a7810 */ /* 0x042fe20007ffe0ff */
[----:B------:R-:W-:Y:S01]  /*4780*/  ULOP3.LUT UR5, UR4, UR37, URZ, 0x3c, !UPT ;  /* 0x0000002504057292 */ /* 0x000fe2000f8e3c3f */
[----:B------:R-:W-:Y:S01]  /*4790*/  IADD3 R16, R2, 0x8, RZ ;  /* 0x0000000802107810 */ /* 0x000fe20007ffe0ff */
[----:B------:R-:W-:Y:S01]  /*47a0*/  UIADD3 UR4, UR4, 0x1, URZ ;  /* 0x0000000104047890 */ /* 0x000fe2000fffe03f */
[----:B------:R-:W-:Y:S01]  /*47b0*/  IABS R0, R0 ;  /* 0x0000000000007213 */ /* 0x000fe20000000000 */
[----:B--2---:R-:W-:Y:S01]  /*47c0*/  IMAD.IADD R6, R184, 0x1, -R10 ;  /* 0x00000001b8067824 */ /* 0x004fe200078e0a0a */
[C---:B------:R-:W-:Y:S01]  /*47d0*/  IADD3 R18, R2.reuse, 0x9, RZ ;  /* 0x0000000902127810 */ /* 0x040fe20007ffe0ff */
[----:B------:R-:W-:Y:S01]  /*47e0*/  ULOP3.LUT UR4, UR4, UR37, URZ, 0x3c, !UPT ;  /* 0x0000002504047292 */ /* 0x000fe2000f8e3c3f */
[----:B------:R-:W-:Y:S01]  /*47f0*/  IADD3 R20, R2, 0x10, RZ ;  /* 0x0000001002147810 */ /* 0x000fe20007ffe0ff */
[----:B------:R-:W-:Y:S01]  /*4800*/  IMAD.MOV.U32 R5, RZ, RZ, R0 ;  /* 0x000000ffff057224 */ /* 0x000fe200078e0000 */
[----:B------:R-:W-:Y:S01]  /*4810*/  IABS R0, R6 ;  /* 0x0000000600007213 */ /* 0x000fe20000000000 */
[----:B------:R-:W-:Y:S01]  /*4820*/  IMAD.IADD R6, R184, 0x1, -R16 ;  /* 0x00000001b8067824 */ /* 0x000fe200078e0a10 */
[C---:B------:R-:W-:Y:S01]  /*4830*/  IADD3 R23, R2.reuse, 0x11, RZ ;  /* 0x0000001102177810 */ /* 0x040fe20007ffe0ff */
[----:B------:R1:W2:Y:S01]  /*4840*/  I2F R15, R5 ;  /* 0x00000005000f7306 */ /* 0x0002a20000201400 */
[C---:B------:R-:W-:Y:S01]  /*4850*/  IADD3 R25, R2.reuse, 0x18, RZ ;  /* 0x0000001802197810 */ /* 0x040fe20007ffe0ff */
[----:B------:R-:W-:Y:S01]  /*4860*/  UIADD3 UR27, UR36, 0x3c6ef372, URZ ;  /* 0x3c6ef372241b7890 */ /* 0x000fe2000fffe03f */
[C---:B------:R-:W-:Y:S01]  /*4870*/  IADD3 R28, R2.reuse, 0x19, RZ ;  /* 0x00000019021c7810 */ /* 0x040fe20007ffe0ff */
[----:B------:R-:W-:Y:S01]  /*4880*/  UIADD3 UR26, UR37, 0x76cf5d0a, URZ ;  /* 0x76cf5d0a251a7890 */ /* 0x000fe2000fffe03f */
[C---:B------:R-:W-:Y:S01]  /*4890*/  IADD3 R30, R2.reuse, 0x20, RZ ;  /* 0x00000020021e7810 */ /* 0x040fe20007ffe0ff */
[----:B------:R-:W-:Y:S01]  /*48a0*/  UIADD3 UR24, UR37, 0x32370b8f, URZ ;  /* 0x32370b8f25187890 */ /* 0x000fe2000fffe03f */
[C---:B------:R-:W-:Y:S01]  /*48b0*/  IADD3 R33, R2.reuse, 0x21, RZ ;  /* 0x0000002102217810 */ /* 0x040fe20007ffe0ff */
[----:B------:R-:W-:Y:S01]  /*48c0*/  UIADD3 UR25, UR36, -0x255992d5, URZ ;  /* 0xdaa66d2b24197890 */ /* 0x000fe2000fffe03f */
[C---:B------:R-:W-:Y:S01]  /*48d0*/  IADD3 R35, R2.reuse, 0x28, RZ ;  /* 0x0000002802237810 */ /* 0x040fe20007ffe0ff */
[----:B------:R-:W-:Y:S01]  /*48e0*/  UIADD3 UR23, UR36, 0x78dde6e4, URZ ;  /* 0x78dde6e424177890 */ /* 0x000fe2000fffe03f */
[C---:B------:R-:W-:Y:S01]  /*48f0*/  IADD3 R34, R2.reuse, 0x29, RZ ;  /* 0x0000002902227810 */ /* 0x040fe20007ffe0ff */
[----:B------:R-:W-:Y:S01]  /*4900*/  UIADD3 UR22, UR37, -0x126145ec, URZ ;  /* 0xed9eba1425167890 */ /* 0x000fe2000fffe03f */
[C---:B------:R-:W-:Y:S01]  /*4910*/  IADD3 R36, R2.reuse, 0x30, RZ ;  /* 0x0000003002247810 */ /* 0x040fe20007ffe0ff */
[----:B------:R-:W-:Y:S01]  /*4920*/  UIADD3 UR12, UR37, -0x56f99767, URZ ;  /* 0xa9066899250c7890 */ /* 0x000fe2000fffe03f */
[----:B------:R-:W-:Y:S01]  /*4930*/  IADD3 R37, R2, 0x31, RZ ;  /* 0x0000003102257810 */ /* 0x000fe20007ffe0ff */
[----:B-1----:R-:W-:Y:S01]  /*4940*/  IMAD.MOV.U32 R5, RZ, RZ, R0 ;  /* 0x000000ffff057224 */ /* 0x002fe200078e0000 */
[----:B------:R-:W-:Y:S01]  /*4950*/  IABS R0, R6 ;  /* 0x0000000600007213 */ /* 0x000fe20000000000 */
[----:B------:R-:W-:Y:S01]  /*4960*/  IMAD.IADD R6, R184, 0x1, -R18 ;  /* 0x00000001b8067824 */ /* 0x000fe200078e0a12 */
[C---:B------:R-:W-:Y:S01]  /*4970*/  IADD3 R38, R2.reuse, 0x38, RZ ;  /* 0x0000003802267810 */ /* 0x040fe20007ffe0ff */
[----:B------:R1:W3:Y:S01]  /*4980*/  I2F R14, R5 ;  /* 0x00000005000e7306 */ /* 0x0002e20000201400 */
[C---:B------:R-:W-:Y:S01]  /*4990*/  IADD3 R39, R2.reuse, 0x39, RZ ;  /* 0x0000003902277810 */ /* 0x040fe20007ffe0ff */
[----:B--2---:R-:W-:Y:S01]  /*49a0*/  FFMA.FTZ R15, R15, -UR20, R60 ;  /* 0x800000140f0f7c23 */ /* 0x004fe2000801003c */
[C---:B------:R-:W-:Y:S01]  /*49b0*/  ISETP.GE.AND P3, PT, R2.reuse, R196, PT ;  /* 0x000000c40200720c */ /* 0x040fe20003f66270 */
[----:B------:R-:W-:Y:S01]  /*49c0*/  UIADD3 UR13, UR36, 0x1715609d, URZ ;  /* 0x1715609d240d7890 */ /* 0x000fe2000fffe03f */
[----:B------:R-:W-:Y:S01]  /*49d0*/  ISETP.GE.AND P1, PT, R2, R193, PT ;  /* 0x000000c10200720c */ /* 0x000fe20003f26270 */
[----:B------:R-:W-:Y:S01]  /*49e0*/  IMAD.IADD R7, R184, 0x1, -R39 ;  /* 0x00000001b8077824 */ /* 0x000fe200078e0a27 */
[C---:B------:R-:W-:Y:S01]  /*49f0*/  ISETP.GE.AND P0, PT, R2.reuse, R192, PT ;  /* 0x000000c00200720c */ /* 0x040fe20003f06270 */
[----:B------:R2:W-:Y:S01]  /*4a00*/  STL [R1+0xec], R79 ;  /* 0x0000ec4f01007387 */ /* 0x0005e20000100800 */
[----:B------:R-:W-:-:S02]  /*4a10*/  ISETP.GE.AND P2, PT, R2, R194, PT ;  /* 0x000000c20200720c */ /* 0x000fc40003f46270 */
[C---:B------:R-:W-:Y:S02]  /*4a20*/  ISETP.LT.OR P4, PT, R2.reuse, R191, P3 ;  /* 0x000000bf0200720c */ /* 0x040fe40001f81670 */
[----:B------:R-:W-:Y:S02]  /*4a30*/  ISETP.LT.OR P1, PT, R2, R189, P1 ;  /* 0x000000bd0200720c */ /* 0x000fe40000f21670 */
[----:B------:R-:W-:Y:S01]  /*4a40*/  ISETP.GE.AND P3, PT, R10, R196, PT ;  /* 0x000000c40a00720c */ /* 0x000fe20003f66270 */
[----:B-1----:R-:W-:Y:S01]  /*4a50*/  IMAD.MOV.U32 R5, RZ, RZ, R0 ;  /* 0x000000ffff057224 */ /* 0x002fe200078e0000 */
[----:B------:R-:W-:Y:S01]  /*4a60*/  IABS R0, R6 ;  /* 0x0000000600007213 */ /* 0x000fe20000000000 */
[----:B------:R-:W-:Y:S01]  /*4a70*/  IMAD.IADD R6, R184, 0x1, -R20 ;  /* 0x00000001b8067824 */ /* 0x000fe200078e0a14 */
[C---:B------:R-:W-:Y:S01]  /*4a80*/  ISETP.LT.OR P6, PT, R2.reuse, R188, P0 ;  /* 0x000000bc0200720c */ /* 0x040fe200007c1670 */
[----:B------:R1:W4:Y:S01]  /*4a90*/  I2F R13, R5 ;  /* 0x00000005000d7306 */ /* 0x0003220000201400 */
[----:B------:R-:W-:Y:S01]  /*4aa0*/  ISETP.LT.OR P2, PT, R2, R190, P2 ;  /* 0x000000be0200720c */ /* 0x000fe20001741670 */
[----:B---3--:R-:W-:Y:S01]  /*4ab0*/  FFMA.FTZ R14, R14, -UR20, R61 ;  /* 0x800000140e0e7c23 */ /* 0x008fe2000801003d */
[----:B------:R-:W-:-:S02]  /*4ac0*/  ISETP.GE.AND P0, PT, R16, R196, PT ;  /* 0x000000c41000720c */ /* 0x000fc40003f06270 */
[----:B------:R-:W-:Y:S02]  /*4ad0*/  P2R R31, PR, RZ, 0x2 ;  /* 0x00000002ff1f7803 */ /* 0x000fe40000000000 */
[-C--:B------:R-:W-:Y:S02]  /*4ae0*/  ISETP.LT.OR P1, PT, R10, R191.reuse, P3 ;  /* 0x000000bf0a00720c */ /* 0x080fe40001f21670 */
[----:B------:R-:W-:Y:S02]  /*4af0*/  P2R R32, PR, RZ, 0x4 ;  /* 0x00000004ff207803 */ /* 0x000fe40000000000 */
[-C--:B------:R-:W-:Y:S02]  /*4b00*/  ISETP.LT.OR P3, PT, R16, R191.reuse, P0 ;  /* 0x000000bf1000720c */ /* 0x080fe40000761670 */
[-C--:B------:R-:W-:Y:S02]  /*4b10*/  ISETP.GE.AND P2, PT, R18, R196.reuse, PT ;  /* 0x000000c41200720c */ /* 0x080fe40003f46270 */
[----:B------:R-:W-:Y:S01]  /*4b20*/  ISETP.GE.AND P0, PT, R20, R196, PT ;  /* 0x000000c41400720c */ /* 0x000fe20003f06270 */
[----:B-1----:R-:W-:Y:S01]  /*4b30*/  IMAD.MOV.U32 R5, RZ, RZ, R0 ;  /* 0x000000ffff057224 */ /* 0x002fe200078e0000 */
[----:B------:R-:W-:Y:S01]  /*4b40*/  IABS R0, R6 ;  /* 0x0000000600007213 */ /* 0x000fe20000000000 */
[----:B------:R-:W-:Y:S01]  /*4b50*/  IMAD.IADD R6, R184, 0x1, -R23 ;  /* 0x00000001b8067824 */ /* 0x000fe200078e0a17 */
[----:B------:R-:W-:Y:S01]  /*4b60*/  FSEL R123, R14, -INF , !P1 ;  /* 0xff8000000e7b7808 */ /* 0x000fe20004800000 */
[----:B------:R1:W3:Y:S01]  /*4b70*/  I2F R12, R5 ;  /* 0x00000005000c7306 */ /* 0x0002e20000201400 */
[----:B----4-:R-:W-:Y:S01]  /*4b80*/  FFMA.FTZ R13, R13, -UR20, R68 ;  /* 0x800000140d0d7c23 */ /* 0x010fe20008010044 */
[----:B------:R-:W-:-:S02]  /*4b90*/  ISETP.LT.OR P1, PT, R18, R191, P2 ;  /* 0x000000bf1200720c */ /* 0x000fc40001721670 */
[----:B------:R-:W-:Y:S02]  /*4ba0*/  ISETP.LT.OR P0, PT, R20, R191, P0 ;  /* 0x000000bf1400720c */ /* 0x000fe40000701670 */
[----:B------:R-:W-:Y:S02]  /*4bb0*/  FSEL R128, R13, -INF , !P3 ;  /* 0xff8000000d807808 */ /* 0x000fe40005800000 */
[-C--:B------:R-:W-:Y:S02]  /*4bc0*/  ISETP.GE.AND P3, PT, R23, R196.reuse, PT ;  /* 0x000000c41700720c */ /* 0x080fe40003f66270 */
[-C--:B------:R-:W-:Y:S02]  /*4bd0*/  ISETP.GE.AND P2, PT, R25, R196.reuse, PT ;  /* 0x000000c41900720c */ /* 0x080fe40003f46270 */
[----:B------:R-:W-:Y:S02]  /*4be0*/  FSEL R122, R15, -INF , !P4 ;  /* 0xff8000000f7a7808 */ /* 0x000fe40006000000 */
[----:B------:R-:W-:Y:S01]  /*4bf0*/  ISETP.GE.AND P4, PT, R35, R196, PT ;  /* 0x000000c42300720c */ /* 0x000fe20003f86270 */
[----:B-1----:R-:W-:Y:S01]  /*4c00*/  IMAD.MOV.U32 R5, RZ, RZ, R0 ;  /* 0x000000ffff057224 */ /* 0x002fe200078e0000 */
[----:B------:R-:W-:Y:S01]  /*4c10*/  IABS R0, R6 ;  /* 0x0000000600007213 */ /* 0x000fe20000000000 */
[----:B------:R-:W-:-:S02]  /*4c20*/  IMAD.IADD R6, R184, 0x1, -R25 ;  /* 0x00000001b8067824 */ /* 0x000fc400078e0a19 */
[----:B------:R1:W4:Y:S01]  /*4c30*/  I2F R11, R5 ;  /* 0x00000005000b7306 */ /* 0x0003220000201400 */
[----:B---3--:R-:W-:-:S05]  /*4c40*/  FFMA.FTZ R12, R12, -UR20, R69 ;  /* 0x800000140c0c7c23 */ /* 0x008fca0008010045 */
[----:B------:R-:W-:Y:S02]  /*4c50*/  FSEL R129, R12, -INF , !P1 ;  /* 0xff8000000c817808 */ /* 0x000fe40004800000 */
[-C--:B------:R-:W-:Y:S02]  /*4c60*/  ISETP.LT.OR P1, PT, R23, R191.reuse, P3 ;  /* 0x000000bf1700720c */ /* 0x080fe40001f21670 */
[-C--:B------:R-:W-:Y:S02]  /*4c70*/  ISETP.LT.OR P3, PT, R25, R191.reuse, P2 ;  /* 0x000000bf1900720c */ /* 0x080fe40001761670 */
[----:B------:R-:W-:Y:S01]  /*4c80*/  ISETP.GE.AND P2, PT, R30, R196, PT ;  /* 0x000000c41e00720c */ /* 0x000fe20003f46270 */
[----:B-1----:R-:W-:Y:S01]  /*4c90*/  IMAD.MOV.U32 R5, RZ, RZ, R0 ;  /* 0x000000ffff057224 */ /* 0x002fe200078e0000 */
[----:B------:R-:W-:Y:S01]  /*4ca0*/  IABS R0, R6 ;  /* 0x0000000600007213 */ /* 0x000fe20000000000 */
[----:B------:R-:W-:Y:S01]  /*4cb0*/  IMAD.IADD R6, R184, 0x1, -R28 ;  /* 0x00000001b8067824 */ /* 0x000fe200078e0a1c */
[----:B------:R-:W-:Y:S01]  /*4cc0*/  ISETP.LT.OR P2, PT, R30, R191, P2 ;  /* 0x000000bf1e00720c */ /* 0x000fe20001741670 */
[----:B------:R1:W3:Y:S01]  /*4cd0*/  I2F R9, R5 ;  /* 0x0000000500097306 */ /* 0x0002e20000201400 */
[----:B----4-:R-:W-:-:S05]  /*4ce0*/  FFMA.FTZ R11, R11, -UR20, R56 ;  /* 0x800000140b0b7c23 */ /* 0x010fca0008010038 */
[----:B------:R-:W-:Y:S02]  /*4cf0*/  FSEL R133, R11, -INF , !P0 ;  /* 0xff8000000b857808 */ /* 0x000fe40004000000 */
[----:B------:R-:W-:Y:S01]  /*4d00*/  ISETP.GE.AND P0, PT, R28, R196, PT ;  /* 0x000000c41c00720c */ /* 0x000fe20003f06270 */
[----:B-1----:R-:W-:Y:S01]  /*4d10*/  IMAD.MOV.U32 R5, RZ, RZ, R0 ;  /* 0x000000ffff057224 */ /* 0x002fe200078e0000 */
[----:B------:R-:W-:Y:S01]  /*4d20*/  IABS R0, R6 ;  /* 0x0000000600007213 */ /* 0x000fe20000000000 */
[----:B------:R-:W-:Y:S02]  /*4d30*/  IMAD.IADD R6, R184, 0x1, -R30 ;  /* 0x00000001b8067824 */ /* 0x000fe400078e0a1e */
[----:B------:R1:W4:Y:S01]  /*4d40*/  I2F R8, R5 ;  /* 0x0000000500087306 */ /* 0x0003220000201400 */
[----:B---3--:R-:W-:-:S05]  /*4d50*/  FFMA.FTZ R9, R9, -UR20, R57 ;  /* 0x8000001409097c23 */ /* 0x008fca0008010039 */
[----:B------:R-:W-:Y:S02]  /*4d60*/  FSEL R134, R9, -INF , !P1 ;  /* 0xff80000009867808 */ /* 0x000fe40004800000 */
[----:B------:R-:W-:Y:S02]  /*4d70*/  ISETP.LT.OR P1, PT, R28, R191, P0 ;  /* 0x000000bf1c00720c */ /* 0x000fe40000721670 */
[----:B------:R-:W-:Y:S01]  /*4d80*/  ISETP.GE.AND P0, PT, R33, R196, PT ;  /* 0x000000c42100720c */ /* 0x000fe20003f06270 */
[----:B-1----:R-:W-:Y:S01]  /*4d90*/  IMAD.MOV.U32 R5, RZ, RZ, R0 ;  /* 0x000000ffff057224 */ /* 0x002fe200078e0000 */
[----:B------:R-:W-:Y:S01]  /*4da0*/  IABS R0, R6 ;  /* 0x0000000600007213 */ /* 0x000fe20000000000 */
[----:B------:R-:W-:Y:S02]  /*4db0*/  IMAD.IADD R6, R184, 0x1, -R33 ;  /* 0x00000001b8067824 */ /* 0x000fe400078e0a21 */
[----:B------:R1:W-:Y:S01]  /*4dc0*/  I2F R29, R5 ;  /* 0x00000005001d7306 */ /* 0x0003e20000201400 */
[----:B----4-:R-:W-:-:S05]  /*4dd0*/  FFMA.FTZ R8, R8, -UR20, R52 ;  /* 0x8000001408087c23 */ /* 0x010fca0008010034 */
[----:B------:R-:W-:Y:S02]  /*4de0*/  FSEL R139, R8, -INF , !P3 ;  /* 0xff800000088b7808 */ /* 0x000fe40005800000 */
[----:B------:R-:W-:Y:S01]  /*4df0*/  ISETP.GE.AND P3, PT, R36, R196, PT ;  /* 0x000000c42400720c */ /* 0x000fe20003f66270 */
[----:B-1----:R-:W-:Y:S01]  /*4e00*/  IMAD.MOV.U32 R5, RZ, RZ, R0 ;  /* 0x000000ffff057224 */ /* 0x002fe200078e0000 */
[----:B------:R-:W-:Y:S01]  /*4e10*/  IABS R0, R6 ;  /* 0x0000000600007213 */ /* 0x000fe20000000000 */
[C---:B------:R-:W-:Y:S02]  /*4e20*/  IMAD.IADD R6, R184.reuse, 0x1, -R35 ;  /* 0x00000001b8067824 */ /* 0x040fe400078e0a23 */
[----:B------:R1:W3:Y:S02]  /*4e30*/  I2F R19, R5 ;  /* 0x0000000500137306 */ /* 0x0002e40000201400 */
[----:B-1----:R-:W-:Y:S01]  /*4e40*/  IMAD.MOV.U32 R5, RZ, RZ, R0 ;  /* 0x000000ffff057224 */ /* 0x002fe200078e0000 */
[----:B------:R-:W-:Y:S01]  /*4e50*/  IABS R0, R6 ;  /* 0x0000000600007213 */ /* 0x000fe20000000000 */
[----:B------:R-:W-:-:S04]  /*4e60*/  IMAD.IADD R6, R184, 0x1, -R34 ;  /* 0x00000001b8067824 */ /* 0x000fc800078e0a22 */
        /* <DEDUP_REMOVED lines=8> */
[----:B------:R1:W3:Y:S01]  /*4ef0*/  I2F R24, R5 ;  /* 0x0000000500187306 */ /* 0x0002e20000201400 */
[----:B----4-:R-:W-:-:S02]  /*4f00*/  FFMA.FTZ R21, R21, -UR20, R49 ;  /* 0x8000001415157c23 */ /* 0x010fc40008010031 */
[----:B-1----:R-:W-:Y:S01]  /*4f10*/  IMAD.MOV.U32 R5, RZ, RZ, R0 ;  /* 0x000000ffff057224 */ /* 0x002fe200078e0000 */
[----:B------:R-:W-:Y:S01]  /*4f20*/  IABS R0, R6 ;  /* 0x0000000600007213 */ /* 0x000fe20000000000 */
[----:B------:R-:W-:-:S03]  /*4f30*/  IMAD.IADD R6, R184, 0x1, -R37 ;  /* 0x00000001b8067824 */ /* 0x000fc600078e0a25 */
[----:B------:R1:W4:Y:S01]  /*4f40*/  I2F R27, R5 ;  /* 0x00000005001b7306 */ /* 0x0003220000201400 */
[----:B---3--:R-:W-:-:S05]  /*4f50*/  FFMA.FTZ R24, R24, -UR20, R44 ;  /* 0x8000001418187c23 */ /* 0x008fca000801002c */
[----:B------:R-:W-:Y:S02]  /*4f60*/  FSEL R86, R24, -INF , !P2 ;  /* 0xff80000018567808 */ /* 0x000fe40005000000 */
[----:B------:R-:W-:Y:S01]  /*4f70*/  ISETP.LT.OR P2, PT, R36, R191, P3 ;  /* 0x000000bf2400720c */ /* 0x000fe20001f41670 */
[----:B-1----:R-:W-:Y:S01]  /*4f80*/  IMAD.MOV.U32 R5, RZ, RZ, R0 ;  /* 0x000000ffff057224 */ /* 0x002fe200078e0000 */
[----:B------:R-:W-:Y:S01]  /*4f90*/  IABS R0, R6 ;  /* 0x0000000600007213 */ /* 0x000fe20000000000 */
[----:B----4-:R-:W-:Y:S02]  /*4fa0*/  FFMA.FTZ R27, R27, -UR20, R45 ;  /* 0x800000141b1b7c23 */ /* 0x010fe4000801002d */
[----:B------:R1:W3:Y:S08]  /*4fb0*/  I2F R26, R5 ;  /* 0x00000005001a7306 */ /* 0x0002f00000201400 */
[----:B------:R-:W4:Y:S01]  /*4fc0*/  I2F R22, R0 ;  /* 0x0000000000167306 */ /* 0x000f220000201400 */
[----:B-1----:R-:W-:-:S02]  /*4fd0*/  IMAD.IADD R5, R184, 0x1, -R38 ;  /* 0x00000001b8057824 */ /* 0x002fc400078e0a26 */
[----:B---3--:R-:W-:-:S03]  /*4fe0*/  FFMA.FTZ R26, R26, -UR20, R40 ;  /* 0x800000141a1a7c23 */ /* 0x008fc60008010028 */
[----:B------:R-:W-:Y:S02]  /*4ff0*/  IABS R5, R5 ;  /* 0x0000000500057213 */ /* 0x000fe40000000000 */
[----:B------:R-:W-:Y:S01]  /*5000*/  FSEL R91, R26, -INF , !P2 ;  /* 0xff8000001a5b7808 */ /* 0x000fe20005000000 */
[----:B----4-:R-:W-:Y:S01]  /*5010*/  FFMA.FTZ R22, R22, -UR20, R41 ;  /* 0x8000001416167c23 */ /* 0x010fe20008010029 */
[----:B------:R-:W-:Y:S01]  /*5020*/  LOP3.LUT R0, R148, 0x7ffffffc, RZ, 0xc0, !PT ;  /* 0x7ffffffc94007812 */ /* 0x000fe200078ec0ff */
[----:B------:R-:W-:Y:S01]  /*5030*/  IMAD.MOV.U32 R6, RZ, RZ, R5 ;  /* 0x000000ffff067224 */ /* 0x000fe200078e0005 */
[----:B------:R-:W-:-:S03]  /*5040*/  ISETP.GE.AND P2, PT, R10, R194, PT ;  /* 0x000000c20a00720c */ /* 0x000fc60003f46270 */
[----:B------:R-:W-:Y:S01]  /*5050*/  IMAD.IADD R5, R65, 0x1, -R0 ;  /* 0x0000000141057824 */ /* 0x000fe200078e0a00 */
[----:B------:R-:W-:Y:S01]  /*5060*/  IABS R0, R7 ;  /* 0x0000000700007213 */ /* 0x000fe20000000000 */
[----:B------:R1:W3:Y:S01]  /*5070*/  I2F R17, R6 ;  /* 0x0000000600117306 */ /* 0x0002e20000201400 */
[----:B------:R-:W-:Y:S01]  /*5080*/  FFMA.FTZ R7, R29, -UR20, R53 ;  /* 0x800000141d077c23 */ /* 0x000fe20008010035 */
[----:B------:R-:W-:Y:S02]  /*5090*/  ISETP.LT.OR P5, PT, R10, R190, P2 ;  /* 0x000000be0a00720c */ /* 0x000fe400017a1670 */
[----:B------:R-:W-:Y:S02]  /*50a0*/  ISETP.NE.AND P2, PT, R32, RZ, PT ;  /* 0x000000ff2000720c */ /* 0x000fe40003f45270 */
[----:B------:R-:W-:Y:S02]  /*50b0*/  FSEL R140, R7, -INF , !P1 ;  /* 0xff800000078c7808 */ /* 0x000fe40004800000 */
[----:B------:R-:W-:-:S02]  /*50c0*/  ISETP.LT.OR P1, PT, R33, R191, P0 ;  /* 0x000000bf2100720c */ /* 0x000fc40000721670 */
[CC--:B------:R-:W-:Y:S02]  /*50d0*/  ISETP.GE.AND P0, PT, R34.reuse, R196.reuse, PT ;  /* 0x000000c42200720c */ /* 0x0c0fe40003f06270 */
[----:B------:R-:W-:Y:S02]  /*50e0*/  FSEL R77, R21, -INF , !P1 ;  /* 0xff800000154d7808 */ /* 0x000fe40004800000 */
[-C--:B------:R-:W-:Y:S01]  /*50f0*/  ISETP.LT.OR P1, PT, R34, R191.reuse, P0 ;  /* 0x000000bf2200720c */ /* 0x080fe20000721670 */
[----:B-1----:R-:W-:Y:S01]  /*5100*/  IMAD.SHL.U32 R6, R5, 0x2, RZ ;  /* 0x0000000205067824 */ /* 0x002fe200078e00ff */
[-C--:B------:R-:W-:Y:S01]  /*5110*/  ISETP.GE.AND P0, PT, R37, R196.reuse, PT ;  /* 0x000000c42500720c */ /* 0x080fe20003f06270 */
[----:B------:R-:W-:Y:S01]  /*5120*/  IMAD.MOV.U32 R5, RZ, RZ, R0 ;  /* 0x000000ffff057224 */ /* 0x000fe200078e0000 */
[----:B------:R-:W-:Y:S01]  /*5130*/  FSEL R90, R27, -INF , !P1 ;  /* 0xff8000001b5a7808 */ /* 0x000fe20004800000 */
[----:B------:R-:W-:Y:S01]  /*5140*/  IMAD R247, R149, c[0x0][0x228], R6 ;  /* 0x00008a0095f77a24 */ /* 0x000fe200078e0206 */
[----:B------:R-:W-:Y:S01]  /*5150*/  ISETP.LT.OR P1, PT, R37, R191, P0 ;  /* 0x000000bf2500720c */ /* 0x000fe20000721670 */
[----:B------:R-:W-:Y:S01]  /*5160*/  IMAD.IADD R6, R186, 0x1, -R2 ;  /* 0x00000001ba067824 */ /* 0x000fe200078e0a02 */
[----:B------:R-:W-:Y:S01]  /*5170*/  ISETP.GE.AND P0, PT, R39, R196, PT ;  /* 0x000000c42700720c */ /* 0x000fe20003f06270 */
[----:B------:R-:W1:Y:S01]  /*5180*/  I2F R5, R5 ;  /* 0x0000000500057306 */ /* 0x000e620000201400 */
[----:B---3--:R-:W-:Y:S01]  /*5190*/  FFMA.FTZ R17, R17, -UR20, R72 ;  /* 0x8000001411117c23 */ /* 0x008fe20008010048 */
[----:B------:R-:W-:Y:S01]  /*51a0*/  FSEL R94, R22, -INF , !P1 ;  /* 0xff800000165e7808 */ /* 0x000fe20004800000 */
[----:B------:R-:W-:Y:S01]  /*51b0*/  IMAD.IADD R0, R66, 0x1, R67 ;  /* 0x0000000142007824 */ /* 0x000fe200078e0243 */
[----:B------:R-:W-:-:S02]  /*51c0*/  IABS R6, R6 ;  /* 0x0000000600067213 */ /* 0x000fc40000000000 */
[-C--:B------:R-:W-:Y:S02]  /*51d0*/  ISETP.LT.OR P1, PT, R38, R191.reuse, P4 ;  /* 0x000000bf2600720c */ /* 0x080fe40002721670 */
[----:B------:R-:W3:Y:S01]  /*51e0*/  I2F R11, R6 ;  /* 0x00000006000b7306 */ /* 0x000ee20000201400 */
[----:B------:R-:W-:Y:S02]  /*51f0*/  ISETP.LT.OR P0, PT, R39, R191, P0 ;  /* 0x000000bf2700720c */ /* 0x000fe40000701670 */
[----:B------:R-:W-:Y:S02]  /*5200*/  FSEL R93, R17, -INF , !P1 ;  /* 0xff800000115d7808 */ /* 0x000fe40004800000 */
[----:B------:R-:W-:Y:S01]  /*5210*/  ISETP.GE.AND P1, PT, R10, R193, PT ;  /* 0x000000c10a00720c */ /* 0x000fe20003f26270 */
[----:B-1----:R-:W-:-:S03]  /*5220*/  FFMA.FTZ R29, R5, -UR20, R73 ;  /* 0x80000014051d7c23 */ /* 0x002fc60008010049 */
[----:B------:R-:W-:Y:S01]  /*5230*/  ISETP.LT.OR P4, PT, R10, R189, P1 ;  /* 0x000000bd0a00720c */ /* 0x000fe20000f81670 */
[--C-:B------:R-:W-:Y:S01]  /*5240*/  IMAD.IADD R5, R185, 0x1, -R2.reuse ;  /* 0x00000001b9057824 */ /* 0x100fe200078e0a02 */
[----:B------:R-:W-:Y:S01]  /*5250*/  ISETP.NE.AND P1, PT, R31, RZ, PT ;  /* 0x000000ff1f00720c */ /* 0x000fe20003f25270 */
[----:B------:R-:W-:Y:S01]  /*5260*/  IMAD.IADD R2, R187, 0x1, -R2 ;  /* 0x00000001bb027824 */ /* 0x000fe200078e0a02 */
[----:B------:R-:W-:Y:S02]  /*5270*/  FSEL R120, R29, -INF , !P0 ;  /* 0xff8000001d787808 */ /* 0x000fe40004000000 */
[----:B------:R-:W-:Y:S01]  /*5280*/  IABS R5, R5 ;  /* 0x0000000500057213 */ /* 0x000fe20000000000 */
[----:B---3--:R-:W-:Y:S01]  /*5290*/  FFMA.FTZ R7, R11, -UR20, R62 ;  /* 0x800000140b077c23 */ /* 0x008fe2000801003e */
[----:B------:R-:W-:Y:S01]  /*52a0*/  IABS R6, R2 ;  /* 0x0000000200067213 */ /* 0x000fe20000000000 */
[----:B------:R-:W-:Y:S01]  /*52b0*/  IMAD.IADD R2, R186, 0x1, -R10 ;  /* 0x00000001ba027824 */ /* 0x000fe200078e0a0a */
[----:B------:R1:W3:Y:S01]  /*52c0*/  I2F R8, R5 ;  /* 0x0000000500087306 */ /* 0x0002e20000201400 */
[----:B------:R-:W-:-:S02]  /*52d0*/  ISETP.GE.AND P0, PT, R10, R192, PT ;  /* 0x000000c00a00720c */ /* 0x000fc40003f06270 */
[----:B------:R-:W-:Y:S02]  /*52e0*/  FSEL R95, R7, -INF , !P2 ;  /* 0xff800000075f7808 */ /* 0x000fe40005000000 */
[----:B------:R-:W-:Y:S02]  /*52f0*/  IABS R2, R2 ;  /* 0x0000000200027213 */ /* 0x000fe40000000000 */
[----:B------:R-:W-:Y:S02]  /*5300*/  ISETP.LT.OR P3, PT, R10, R188, P0 ;  /* 0x000000bc0a00720c */ /* 0x000fe40000761670 */
[C---:B------:R-:W-:Y:S02]  /*5310*/  ISETP.GE.AND P2, PT, R16.reuse, R194, PT ;  /* 0x000000c21000720c */ /* 0x040fe40003f46270 */
[C---:B------:R-:W-:Y:S02]  /*5320*/  ISETP.GE.AND P0, PT, R16.reuse, R192, PT ;  /* 0x000000c01000720c */ /* 0x040fe40003f06270 */
[----:B------:R-:W-:Y:S01]  /*5330*/  ISETP.LT.OR P2, PT, R16, R190, P2 ;  /* 0x000000be1000720c */ /* 0x000fe20001741670 */
[----:B-1----:R-:W-:-:S03]  /*5340*/  IMAD.MOV.U32 R5, RZ, RZ, R6 ;  /* 0x000000ffff057224 */ /* 0x002fc600078e0006 */
[----:B------:R-:W-:Y:S01]  /*5350*/  P2R R11, PR, RZ, 0x4 ;  /* 0x00000004ff0b7803 */ /* 0x000fe20000000000 */
[----:B------:R-:W-:Y:S01]  /*5360*/  IMAD.IADD R6, R185, 0x1, -R10 ;  /* 0x00000001b9067824 */ /* 0x000fe200078e0a0a */
[----:B------:R-:W-:Y:S01]  /*5370*/  ISETP.GE.AND P2, PT, R18, R194, PT ;  /* 0x000000c21200720c */ /* 0x000fe20003f46270 */
[----:B------:R1:W4:Y:S01]  /*5380*/  I2F R9, R5 ;  /* 0x0000000500097306 */ /* 0x0003220000201400 */
[----:B---3--:R-:W-:-:S05]  /*5390*/  FFMA.FTZ R8, R8, -UR20, R112 ;  /* 0x8000001408087c23 */ /* 0x008fca0008010070 */
[----:B------:R-:W-:Y:S02]  /*53a0*/  FSEL R132, R8, -INF , !P1 ;  /* 0xff80000008847808 */ /* 0x000fe40004800000 */
[----:B------:R-:W-:-:S04]  /*53b0*/  ISETP.GE.AND P1, PT, R16, R193, PT ;  /* 0x000000c11000720c */ /* 0x000fc80003f26270 */
[----:B------:R-:W-:Y:S01]  /*53c0*/  ISETP.LT.OR P1, PT, R16, R189, P1 ;  /* 0x000000bd1000720c */ /* 0x000fe20000f21670 */
[----:B-1----:R-:W-:Y:S01]  /*53d0*/  IMAD.MOV.U32 R5, RZ, RZ, R2 ;  /* 0x000000ffff057224 */ /* 0x002fe200078e0002 */
[----:B------:R-:W-:Y:S01]  /*53e0*/  IABS R2, R6 ;  /* 0x0000000600027213 */ /* 0x000fe20000000000 */
[----:B------:R-:W-:Y:S01]  /*53f0*/  IMAD.IADD R6, R187, 0x1, -R10 ;  /* 0x00000001bb067824 */ /* 0x000fe200078e0a0a */
[----:B------:R-:W-:Y:S01]  /*5400*/  P2R R10, PR, RZ, 0x2 ;  /* 0x00000002ff0a7803 */ /* 0x000fe20000000000 */
[----:B------:R1:W3:Y:S01]  /*5410*/  I2F R19, R5 ;  /* 0x0000000500137306 */ /* 0x0002e20000201400 */
[----:B----4-:R-:W-:Y:S01]  /*5420*/  FFMA.FTZ R9, R9, -UR20, R114 ;  /* 0x8000001409097c23 */ /* 0x010fe20008010072 */
[----:B------:R-:W-:-:S04]  /*5430*/  ISETP.GE.AND P1, PT, R18, R193, PT ;  /* 0x000000c11200720c */ /* 0x000fc80003f26270 */
[----:B------:R-:W-:Y:S02]  /*5440*/  FSEL R225, R9, -INF , !P6 ;  /* 0xff80000009e17808 */ /* 0x000fe40007000000 */
[----:B------:R-:W-:Y:S02]  /*5450*/  ISETP.LT.OR P6, PT, R16, R188, P0 ;  /* 0x000000bc1000720c */ /* 0x000fe400007c1670 */
        /* <DEDUP_REMOVED lines=8> */
[----:B------:R-:W-:Y:S01]  /*54e0*/  ISETP.NE.AND P2, PT, R11, RZ, PT ;  /* 0x000000ff0b00720c */ /* 0x000fe20003f45270 */
[----:B-1----:R-:W-:Y:S01]  /*54f0*/  IMAD.MOV.U32 R5, RZ, RZ, R2 ;  /* 0x000000ffff057224 */ /* 0x002fe200078e0002 */
[----:B------:R-:W-:Y:S01]  /*5500*/  IABS R2, R6 ;  /* 0x0000000600027213 */ /* 0x000fe20000000000 */
[----:B------:R-:W-:Y:S02]  /*5510*/  IMAD.IADD R6, R185, 0x1, -R16 ;  /* 0x00000001b9067824 */ /* 0x000fe400078e0a10 */
[----:B------:R1:W3:Y:S01]  /*5520*/  I2F R12, R5 ;  /* 0x00000005000c7306 */ /* 0x0002e20000201400 */
[----:B----4-:R-:W-:-:S05]  /*5530*/  FFMA.FTZ R8, R13, -UR20, R113 ;  /* 0x800000140d087c23 */ /* 0x010fca0008010071 */
[----:B------:R-:W-:Y:S02]  /*5540*/  FSEL R135, R8, -INF , !P4 ;  /* 0xff80000008877808 */ /* 0x000fe40006000000 */
[----:B------:R-:W-:Y:S02]  /*5550*/  ISETP.LT.OR P4, PT, R18, R189, P1 ;  /* 0x000000bd1200720c */ /* 0x000fe40000f81670 */
[----:B------:R-:W-:Y:S01]  /*5560*/  ISETP.NE.AND P1, PT, R10, RZ, PT ;  /* 0x000000ff0a00720c */ /* 0x000fe20003f25270 */
        /* <DEDUP_REMOVED lines=12> */
[----:B----4-:R-:W-:-:S05]  /*5630*/  FFMA.FTZ R7, R21, -UR20, R70 ;  /* 0x8000001415077c23 */ /* 0x010fca0008010046 */
[----:B------:R-:W-:Y:S02]  /*5640*/  FSEL R92, R7, -INF , !P2 ;  /* 0xff800000075c7808 */ /* 0x000fe40005000000 */
[----:B------:R-:W-:-:S04]  /*5650*/  ISETP.GE.AND P2, PT, R20, R194, PT ;  /* 0x000000c21400720c */ /* 0x000fc80003f46270 */
[----:B------:R-:W-:Y:S01]  /*5660*/  ISETP.LT.OR P2, PT, R20, R190, P2 ;  /* 0x000000be1400720c */ /* 0x000fe20001741670 */
[----:B-1----:R-:W-:Y:S01]  /*5670*/  IMAD.MOV.U32 R5, RZ, RZ, R2 ;  /* 0x000000ffff057224 */ /* 0x002fe200078e0002 */
[----:B------:R-:W-:Y:S01]  /*5680*/  IABS R2, R6 ;  /* 0x0000000600027213 */ /* 0x000fe20000000000 */
[----:B------:R-:W-:Y:S01]  /*5690*/  IMAD.IADD R6, R185, 0x1, -R18 ;  /* 0x00000001b9067824 */ /* 0x000fe200078e0a12 */
[----:B------:R-:W-:Y:S01]  /*56a0*/  P2R R11, PR, RZ, 0x4 ;  /* 0x00000004ff0b7803 */ /* 0x000fe20000000000 */
[----:B------:R1:W4:Y:S01]  /*56b0*/  I2F R14, R5 ;  /* 0x00000005000e7306 */ /* 0x0003220000201400 */
[----:B---3--:R-:W-:Y:S01]  /*56c0*/  FFMA.FTZ R8, R17, -UR20, R108 ;  /* 0x8000001411087c23 */ /* 0x008fe2000801006c */
[----:B------:R-:W-:-:S04]  /*56d0*/  ISETP.GE.AND P2, PT, R23, R194, PT ;  /* 0x000000c21700720c */ /* 0x000fc80003f46270 */
        /* <DEDUP_REMOVED lines=123> */
[----:B------:R-:W-:Y:S01]  /*5e90*/  ISETP.NE.AND P5, PT, R8, RZ, PT ;  /* 0x000000ff0800720c */ /* 0x000fe20003fa5270 */
[----:B-1----:R-:W-:Y:S01]  /*5ea0*/  IMAD.MOV.U32 R5, RZ, RZ, R2 ;  /* 0x000000ffff057224 */ /* 0x002fe200078e0002 */
[----:B------:R-:W-:Y:S01]  /*5eb0*/  IABS R2, R6 ;  /* 0x0000000600027213 */ /* 0x000fe20000000000 */
[----:B------:R-:W-:Y:S02]  /*5ec0*/  IMAD.IADD R6, R185, 0x1, -R30 ;  /* 0x00000001b9067824 */ /* 0x000fe400078e0a1e */
[----:B------:R1:W3:Y:S01]  /*5ed0*/  I2F R16, R5 ;  /* 0x0000000500107306 */ /* 0x0002e20000201400 */
[----:B----4-:R-:W-:-:S05]  /*5ee0*/  FFMA.FTZ R9, R18, -UR20, R101 ;  /* 0x8000001412097c23 */ /* 0x010fca0008010065 */
[----:B------:R-:W-:Y:S02]  /*5ef0*/  FSEL R110, R9, -INF , !P4 ;  /* 0xff800000096e7808 */ /* 0x000fe40006000000 */
[----:B------:R-:W-:Y:S01]  /*5f00*/  ISETP.NE.AND P4, PT, R11, RZ, PT ;  /* 0x000000ff0b00720c */ /* 0x000fe20003f85270 */
[----:B-1----:R-:W-:Y:S01]  /*5f10*/  IMAD.MOV.U32 R5, RZ, RZ, R2 ;  /* 0x000000ffff057224 */ /* 0x002fe200078e0002 */
[----:B------:R-:W-:Y:S01]  /*5f20*/  IABS R2, R6 ;  /* 0x0000000600027213 */ /* 0x000fe20000000000 */
[----:B------:R-:W-:Y:S02]  /*5f30*/  IMAD.IADD R6, R187, 0x1, -R30 ;  /* 0x00000001bb067824 */ /* 0x000fe400078e0a1e */
[----:B------:R1:W4:Y:S01]  /*5f40*/  I2F R20, R5 ;  /* 0x0000000500147306 */ /* 0x0003220000201400 */
[----:B---3--:R-:W-:Y:S02]  /*5f50*/  FFMA.FTZ R10, R16, -UR20, R103 ;  /* 0x80000014100a7c23 */ /* 0x008fe40008010067 */
[----:B------:R-:W-:-:S03]  /*5f60*/  IMAD.WIDE.U32 R30, R165, -0x326172a9, RZ ;  /* 0xcd9e8d57a51e7825 */ /* 0x000fc600078e00ff */
[----:B------:R-:W-:Y:S02]  /*5f70*/  FSEL R114, R10, -INF , !P3 ;  /* 0xff8000000a727808 */ /* 0x000fe40005800000 */
[C---:B------:R-:W-:Y:S02]  /*5f80*/  ISETP.LT.OR P3, PT, R33.reuse, R190, P1 ;  /* 0x000000be2100720c */ /* 0x040fe40000f61670 */
[C---:B------:R-:W-:Y:S02]  /*5f90*/  ISETP.LT.OR P1, PT, R33.reuse, R189, P0 ;  /* 0x000000bd2100720c */ /* 0x040fe40000721670 */
[----:B------:R-:W-:Y:S02]  /*5fa0*/  ISETP.LT.OR P0, PT, R33, R188, P2 ;  /* 0x000000bc2100720c */ /* 0x000fe40001701670 */
[C---:B------:R-:W-:Y:S01]  /*5fb0*/  ISETP.GE.AND P2, PT, R35.reuse, R194, PT ;  /* 0x000000c22300720c */ /* 0x040fe20003f46270 */
[----:B-1----:R-:W-:Y:S01]  /*5fc0*/  IMAD.MOV.U32 R5, RZ, RZ, R2 ;  /* 0x000000ffff057224 */ /* 0x002fe200078e0002 */
[----:B------:R-:W-:Y:S01]  /*5fd0*/  IABS R2, R6 ;  /* 0x0000000600027213 */ /* 0x000fe20000000000 */
[----:B------:R-:W-:Y:S01]  /*5fe0*/  IMAD.IADD R6, R186, 0x1, -R33 ;  /* 0x00000001ba067824 */ /* 0x000fe200078e0a21 */
[----:B------:R-:W-:Y:S01]  /*5ff0*/  ISETP.LT.OR P2, PT, R35, R190, P2 ;  /* 0x000000be2300720c */ /* 0x000fe20001741670 */
[----:B------:R1:W3:Y:S01]  /*6000*/  I2F R19, R5 ;  /* 0x0000000500137306 */ /* 0x0002e20000201400 */
[----:B----4-:R-:W-:-:S05]  /*6010*/  FFMA.FTZ R7, R20, -UR20, R50 ;  /* 0x8000001414077c23 */ /* 0x010fca0008010032 */
[----:B------:R-:W-:Y:S02]  /*6020*/  FSEL R64, R7, -INF , !P4 ;  /* 0xff80000007407808 */ /* 0x000fe40006000000 */
[----:B------:R-:W-:-:S04]  /*6030*/  ISETP.GE.AND P4, PT, R34, R193, PT ;  /* 0x000000c12200720c */ /* 0x000fc80003f86270 */
[----:B------:R-:W-:Y:S01]  /*6040*/  ISETP.LT.OR P4, PT, R34, R189, P4 ;  /* 0x000000bd2200720c */ /* 0x000fe20002781670 */
[----:B-1----:R-:W-:Y:S01]  /*6050*/  IMAD.MOV.U32 R5, RZ, RZ, R2 ;  /* 0x000000ffff057224 */ /* 0x002fe200078e0002 */
[----:B------:R-:W-:Y:S01]  /*6060*/  IABS R2, R6 ;  /* 0x0000000600027213 */ /* 0x000fe20000000000 */
[----:B------:R-:W-:Y:S02]  /*6070*/  IMAD.IADD R6, R185, 0x1, -R33 ;  /* 0x00000001b9067824 */ /* 0x000fe400078e0a21 */
[----:B------:R1:W4:Y:S01]  /*6080*/  I2F R13, R5 ;  /* 0x00000005000d7306 */ /* 0x0003220000201400 */
[----:B---3--:R-:W-:-:S05]  /*6090*/  FFMA.FTZ R11, R19, -UR20, R96 ;  /* 0x80000014130b7c23 */ /* 0x008fca0008010060 */
[----:B------:R-:W-:Y:S02]  /*60a0*/  FSEL R147, R11, -INF , !P5 ;  /* 0xff8000000b937808 */ /* 0x000fe40006800000 */
[----:B------:R-:W-:Y:S02]  /*60b0*/  ISETP.GE.AND P5, PT, R35, R193, PT ;  /* 0x000000c12300720c */ /* 0x000fe40003fa6270 */
[----:B------:R-:W-:-:S05]  /*60c0*/  LOP3.LUT R11, R31, R78, RZ, 0x3c, !PT ;  /* 0x0000004e1f0b7212 */ /* 0x000fca00078e3cff */
[----:B------:R-:W-:-:S04]  /*60d0*/  IMAD.WIDE.U32 R248, R11, -0x2daee0ad, RZ ;  /* 0xd2511f530bf87825 */ /* 0x000fc800078e00ff */
[----:B-1----:R-:W-:Y:S01]  /*60e0*/  IMAD.MOV.U32 R5, RZ, RZ, R2 ;  /* 0x000000ffff057224 */ /* 0x002fe200078e0002 */
[----:B------:R-:W-:Y:S01]  /*60f0*/  IABS R2, R6 ;  /* 0x0000000600027213 */ /* 0x000fe20000000000 */
[----:B------:R-:W-:Y:S02]  /*6100*/  IMAD.IADD R6, R187, 0x1, -R33 ;  /* 0x00000001bb067824 */ /* 0x000fe400078e0a21 */
[----:B------:R1:W3:Y:S01]  /*6110*/  I2F R12, R5 ;  /* 0x00000005000c7306 */ /* 0x0002e20000201400 */
[----:B----4-:R-:W-:-:S05]  /*6120*/  FFMA.FTZ R10, R13, -UR20, R98 ;  /* 0x800000140d0a7c23 */ /* 0x010fca0008010062 */
[----:B------:R-:W-:Y:S02]  /*6130*/  FSEL R211, R10, -INF , !P6 ;  /* 0xff8000000ad37808 */ /* 0x000fe40007000000 */
[----:B------:R-:W-:Y:S02]  /*6140*/  P2R R10, PR, RZ, 0x10 ;  /* 0x00000010ff0a7803 */ /* 0x000fe40000000000 */
[----:B------:R-:W-:Y:S01]  /*6150*/  ISETP.GE.AND P6, PT, R35, R192, PT ;  /* 0x000000c02300720c */ /* 0x000fe20003fc6270 */
[----:B-1----:R-:W-:Y:S01]  /*6160*/  IMAD.MOV.U32 R5, RZ, RZ, R2 ;  /* 0x000000ffff057224 */ /* 0x002fe200078e0002 */
[----:B------:R-:W-:Y:S01]  /*6170*/  IABS R2, R6 ;  /* 0x0000000600027213 */ /* 0x000fe20000000000 */
[----:B------:R-:W-:Y:S02]  /*6180*/  IMAD.IADD R6, R186, 0x1, -R35 ;  /* 0x00000001ba067824 */ /* 0x000fe400078e0a23 */
[----:B------:R1:W4:Y:S01]  /*6190*/  I2F R17, R5 ;  /* 0x0000000500117306 */ /* 0x0003220000201400 */
[----:B---3--:R-:W-:-:S05]  /*61a0*/  FFMA.FTZ R12, R12, -UR20, R51 ;  /* 0x800000140c0c7c23 */ /* 0x008fca0008010033 */
[----:B------:R-:W-:Y:S02]  /*61b0*/  FSEL R65, R12, -INF , !P3 ;  /* 0xff8000000c417808 */ /* 0x000fe40005800000 */
[----:B------:R-:W-:Y:S01]  /*61c0*/  ISETP.LT.OR P3, PT, R35, R188, P6 ;  /* 0x000000bc2300720c */ /* 0x000fe20003761670 */
[----:B-1----:R-:W-:Y:S01]  /*61d0*/  IMAD.MOV.U32 R5, RZ, RZ, R2 ;  /* 0x000000ffff057224 */ /* 0x002fe200078e0002 */
[----:B------:R-:W-:Y:S01]  /*61e0*/  IABS R2, R6 ;  /* 0x0000000600027213 */ /* 0x000fe20000000000 */
[----:B------:R-:W-:Y:S02]  /*61f0*/  IMAD.IADD R6, R185, 0x1, -R35 ;  /* 0x00000001b9067824 */ /* 0x000fe400078e0a23 */
[----:B------:R1:W3:Y:S01]  /*6200*/  I2F R15, R5 ;  /* 0x00000005000f7306 */ /* 0x0002e20000201400 */
[----:B----4-:R-:W-:-:S05]  /*6210*/  FFMA.FTZ R9, R17, -UR20, R97 ;  /* 0x8000001411097c23 */ /* 0x010fca0008010061 */
[----:B------:R-:W-:Y:S02]  /*6220*/  FSEL R146, R9, -INF , !P1 ;  /* 0xff80000009927808 */ /* 0x000fe40004800000 */
[----:B------:R-:W-:Y:S02]  /*6230*/  ISETP.LT.OR P1, PT, R35, R189, P5 ;  /* 0x000000bd2300720c */ /* 0x000fe40002f21670 */
[----:B------:R-:W-:-:S04]  /*6240*/  ISETP.GE.AND P5, PT, R34, R194, PT ;  /* 0x000000c22200720c */ /* 0x000fc80003fa6270 */
[----:B------:R-:W-:Y:S01]  /*6250*/  ISETP.LT.OR P5, PT, R34, R190, P5 ;  /* 0x000000be2200720c */ /* 0x000fe20002fa1670 */
[----:B-1----:R-:W-:Y:S01]  /*6260*/  IMAD.MOV.U32 R5, RZ, RZ, R2 ;  /* 0x000000ffff057224 */ /* 0x002fe200078e0002 */
[----:B------:R-:W-:Y:S01]  /*6270*/  IABS R2, R6 ;  /* 0x0000000600027213 */ /* 0x000fe20000000000 */
[----:B------:R-:W-:Y:S01]  /*6280*/  IMAD.IADD R6, R187, 0x1, -R35 ;  /* 0x00000001bb067824 */ /* 0x000fe200078e0a23 */
[----:B------:R-:W-:Y:S01]  /*6290*/  P2R R9, PR, RZ, 0x20 ;  /* 0x00000020ff097803 */ /* 0x000fe20000000000 */
[----:B------:R1:W-:Y:S01]  /*62a0*/  I2F R18, R5 ;  /* 0x0000000500127306 */ /* 0x0003e20000201400 */
[----:B---3--:R-:W-:-:S05]  /*62b0*/  FFMA.FTZ R8, R15, -UR20, R99 ;  /* 0x800000140f087c23 */ /* 0x008fca0008010063 */
[----:B------:R-:W-:Y:S02]  /*62c0*/  FSEL R210, R8, -INF , !P0 ;  /* 0xff80000008d27808 */ /* 0x000fe40004000000 */
[----:B------:R-:W-:-:S04]  /*62d0*/  ISETP.GE.AND P0, PT, R34, R192, PT ;  /* 0x000000c02200720c */ /* 0x000fc80003f06270 */
[----:B------:R-:W-:Y:S02]  /*62e0*/  ISETP.LT.OR P6, PT, R34, R188, P0 ;  /* 0x000000bc2200720c */ /* 0x000fe400007c1670 */
[----:B------:R-:W-:Y:S01]  /*62f0*/  ISETP.GE.AND P0, PT, R36, R192, PT ;  /* 0x000000c02400720c */ /* 0x000fe20003f06270 */
        /* <DEDUP_REMOVED lines=9> */
[----:B------:R-:W-:Y:S02]  /*6390*/  FSEL R144, R7, -INF , !P1 ;  /* 0xff80000007907808 */ /* 0x000fe40004800000 */
[----:B------:R-:W-:-:S04]  /*63a0*/  ISETP.GE.AND P1, PT, R36, R193, PT ;  /* 0x000000c12400720c */ /* 0x000fc80003f26270 */
[----:B------:R-:W-:Y:S02]  /*63b0*/  ISETP.LT.OR P4, PT, R36, R189, P1 ;  /* 0x000000bd2400720c */ /* 0x000fe40000f81670 */
[----:B------:R-:W-:Y:S01]  /*63c0*/  ISETP.NE.AND P1, PT, R10, RZ, PT ;  /* 0x000000ff0a00720c */ /* 0x000fe20003f25270 */
[----:B------:R-:W-:Y:S02]  /*63d0*/  IMAD.IADD R10, R185, 0x1, -R37 ;  /* 0x00000001b90a7824 */ /* 0x000fe400078e0a25 */
[----:B-1----:R-:W-:Y:S01]  /*63e0*/  IMAD.MOV.U32 R5, RZ, RZ, R2 ;  /* 0x000000ffff057224 */ /* 0x002fe200078e0002 */
[----:B------:R-:W-:Y:S01]  /*63f0*/  IABS R2, R6 ;  /* 0x0000000600027213 */ /* 0x000fe20000000000 */
[----:B------:R-:W-:Y:S02]  /*6400*/  IMAD.IADD R6, R187, 0x1, -R34 ;  /* 0x00000001bb067824 */ /* 0x000fe400078e0a22 */
[----:B------:R1:W3:Y:S01]  /*6410*/  I2F R13, R5 ;  /* 0x00000005000d7306 */ /* 0x0002e20000201400 */
[----:B----4-:R-:W-:-:S02]  /*6420*/  FFMA.FTZ R8, R14, -UR20, R118 ;  /* 0x800000140e087c23 */ /* 0x010fc40008010076 */
[----:B------:R-:W-:-:S03]  /*6430*/  IMAD.WIDE.U32 R14, R79, -0x326172a9, RZ ;  /* 0xcd9e8d574f0e7825 */ /* 0x000fc600078e00ff */
[----:B------:R-:W-:Y:S02]  /*6440*/  FSEL R164, R8, -INF , !P3 ;  /* 0xff80000008a47808 */ /* 0x000fe40005800000 */
[----:B------:R-:W-:Y:S02]  /*6450*/  LOP3.LUT R11, R15, R78, RZ, 0x3c, !PT ;  /* 0x0000004e0f0b7212 */ /* 0x000fe400078e3cff */
[----:B------:R-:W-:Y:S02]  /*6460*/  ISETP.LT.OR P3, PT, R36, R188, P0 ;  /* 0x000000bc2400720c */ /* 0x000fe40000761670 */
[----:B------:R-:W-:Y:S01]  /*6470*/  ISETP.GE.AND P0, PT, R37, R192, PT ;  /* 0x000000c02500720c */ /* 0x000fe20003f06270 */
[----:B-1----:R-:W-:Y:S01]  /*6480*/  IMAD.MOV.U32 R5, RZ, RZ, R2 ;  /* 0x000000ffff057224 */ /* 0x002fe200078e0002 */
[----:B------:R-:W-:Y:S01]  /*6490*/  IABS R2, R6 ;  /* 0x0000000600027213 */ /* 0x000fe20000000000 */
[----:B---3--:R-:W-:Y:S02]  /*64a0*/  FFMA.FTZ R17, R13, -UR20, R47 ;  /* 0x800000140d117c23 */ /* 0x008fe4000801002f */
[----:B------:R1:W3:Y:S08]  /*64b0*/  I2F R6, R5 ;  /* 0x0000000500067306 */ /* 0x0002f00000201400 */
[----:B------:R-:W4:Y:S01]  /*64c0*/  I2F R2, R2 ;  /* 0x0000000200027306 */ /* 0x000f220000201400 */
[----:B-1----:R-:W-:-:S02]  /*64d0*/  FFMA.FTZ R5, R18, -UR20, R46 ;  /* 0x8000001412057c23 */ /* 0x002fc4000801002e */
[----:B---3--:R-:W-:Y:S02]  /*64e0*/  FFMA.FTZ R16, R6, -UR20, R117 ;  /* 0x8000001406107c23 */ /* 0x008fe40008010075 */
[--C-:B------:R-:W-:Y:S01]  /*64f0*/  IMAD.IADD R6, R185, 0x1, -R36.reuse ;  /* 0x00000001b9067824 */ /* 0x100fe200078e0a24 */
[----:B------:R-:W-:Y:S01]  /*6500*/  FSEL R66, R5, -INF , !P2 ;  /* 0xff80000005427808 */ /* 0x000fe20005000000 */
[----:B------:R-:W-:Y:S01]  /*6510*/  IMAD.WIDE.U32 R18, R11, -0x2daee0ad, RZ ;  /* 0xd2511f530b127825 */ /* 0x000fe200078e00ff */
[----:B------:R-:W-:Y:S02]  /*6520*/  ISETP.GE.AND P2, PT, R36, R194, PT ;  /* 0x000000c22400720c */ /* 0x000fe40003f46270 */
[----:B------:R-:W-:Y:S01]  /*6530*/  FSEL R141, R16, -INF , !P1 ;  /* 0xff800000108d7808 */ /* 0x000fe20004800000 */
[----:B----4-:R-:W-:Y:S01]  /*6540*/  FFMA.FTZ R13, R2, -UR20, R119 ;  /* 0x80000014020d7c23 */ /* 0x010fe20008010077 */
[----:B------:R-:W-:Y:S01]  /*6550*/  ISETP.LT.OR P5, PT, R36, R190, P2 ;  /* 0x000000be2400720c */ /* 0x000fe200017a1670 */
[----:B------:R-:W-:Y:S01]  /*6560*/  IMAD.IADD R2, R186, 0x1, -R36 ;  /* 0x00000001ba027824 */ /* 0x000fe200078e0a24 */
[----:B------:R-:W-:Y:S01]  /*6570*/  ISETP.NE.AND P2, PT, R9, RZ, PT ;  /* 0x000000ff0900720c */ /* 0x000fe20003f45270 */
[----:B------:R-:W-:Y:S01]  /*6580*/  IMAD.WIDE.U32 R8, R79, -0x326172a9, RZ ;  /* 0xcd9e8d574f087825 */ /* 0x000fe200078e00ff */
[----:B------:R-:W-:-:S02]  /*6590*/  ISETP.GE.AND P1, PT, R37, R193, PT ;  /* 0x000000c12500720c */ /* 0x000fc40003f26270 */
[----:B------:R-:W-:Y:S02]  /*65a0*/  IABS R2, R2 ;  /* 0x0000000200027213 */ /* 0x000fe40000000000 */
[----:B------:R-:W-:Y:S02]  /*65b0*/  LOP3.LUT R9, R9, R78, RZ, 0x3c, !PT ;  /* 0x0000004e09097212 */ /* 0x000fe400078e3cff */
[----:B------:R-:W-:Y:S01]  /*65c0*/  FSEL R62, R17, -INF , !P2 ;  /* 0xff800000113e7808 */ /* 0x000fe20005000000 */
[----:B------:R-:W-:Y:S01]  /*65d0*/  IMAD.MOV.U32 R5, RZ, RZ, R2 ;  /* 0x000000ffff057224 */ /* 0x000fe200078e0002 */
[----:B------:R-:W-:Y:S01]  /*65e0*/  IABS R2, R6 ;  /* 0x0000000600027213 */ /* 0x000fe20000000000 */
[----:B------:R-:W-:Y:S01]  /*65f0*/  IMAD.WIDE.U32 R6, R170, -0x2daee0ad, RZ ;  /* 0xd2511f53aa067825 */ /* 0x000fe200078e00ff */
[C---:B------:R-:W-:Y:S01]  /*6600*/  ISETP.GE.AND P2, PT, R37.reuse, R194, PT ;  /* 0x000000c22500720c */ /* 0x040fe20003f46270 */
[----:B------:R1:W-:Y:S01]  /*6610*/  I2F R22, R5 ;  /* 0x0000000500167306 */ /* 0x0003e20000201400 */
[----:B------:R-:W-:Y:S01]  /*6620*/  ISETP.LT.OR P1, PT, R37, R189, P1 ;  /* 0x000000bd2500720c */ /* 0x000fe20000f21670 */
[----:B------:R-:W-:Y:S01]  /*6630*/  IMAD.WIDE.U32 R16, R9, -0x2daee0ad, RZ ;  /* 0xd2511f5309107825 */ /* 0x000fe200078e00ff */
[----:B------:R-:W-:-:S02]  /*6640*/  LOP3.LUT R27, R249, UR28, R6, 0x96, !PT ;  /* 0x0000001cf91b7c12 */ /* 0x000fc4000f8e9606 */
[--C-:B------:R-:W-:Y:S02]  /*6650*/  LOP3.LUT R28, R19, UR28, R6.reuse, 0x96, !PT ;  /* 0x0000001c131c7c12 */ /* 0x100fe4000f8e9606 */
[----:B------:R-:W-:Y:S01]  /*6660*/  LOP3.LUT R26, R17, UR28, R6, 0x96, !PT ;  /* 0x0000001c111a7c12 */ /* 0x000fe2000f8e9606 */
[----:B------:R3:W4:Y:S01]  /*6670*/  I2F R20, R2 ;  /* 0x0000000200147306 */ /* 0x0007220000201400 */
[C---:B------:R-:W-:Y:S02]  /*6680*/  LOP3.LUT R21, R7.reuse, UR5, RZ, 0x3c, !PT ;  /* 0x0000000507157c12 */ /* 0x040fe4000f8e3cff */
[C---:B------:R-:W-:Y:S02]  /*6690*/  LOP3.LUT R23, R7.reuse, UR4, RZ, 0x3c, !PT ;  /* 0x0000000407177c12 */ /* 0x040fe4000f8e3cff */
[----:B------:R-:W-:Y:S02]  /*66a0*/  LOP3.LUT R25, R7, UR4, RZ, 0x3c, !PT ;  /* 0x0000000407197c12 */ /* 0x000fe4000f8e3cff */
[----:B------:R-:W-:Y:S01]  /*66b0*/  ISETP.LT.OR P2, PT, R37, R190, P2 ;  /* 0x000000be2500720c */ /* 0x000fe20001741670 */
[----:B-1----:R-:W-:Y:S01]  /*66c0*/  IMAD.IADD R5, R187, 0x1, -R36 ;  /* 0x00000001bb057824 */ /* 0x002fe200078e0a24 */
[----:B------:R-:W-:-:S02]  /*66d0*/  FSEL R143, R13, -INF , !P6 ;  /* 0xff8000000d8f7808 */ /* 0x000fc40007000000 */
[----:B------:R-:W-:Y:S02]  /*66e0*/  ISETP.LT.OR P6, PT, R37, R188, P0 ;  /* 0x000000bc2500720c */ /* 0x000fe400007c1670 */
[----:B------:R-:W-:Y:S02]  /*66f0*/  IABS R5, R5 ;  /* 0x0000000500057213 */ /* 0x000fe40000000000 */
[----:B------:R-:W-:Y:S01]  /*6700*/  P2R R13, PR, RZ, 0x2 ;  /* 0x00000002ff0d7803 */ /* 0x000fe20000000000 */
[----:B---3--:R-:W-:Y:S01]  /*6710*/  IMAD.IADD R2, R186, 0x1, -R37 ;  /* 0x00000001ba027824 */ /* 0x008fe200078e0a25 */
[----:B------:R1:W3:Y:S01]  /*6720*/  I2F R24, R5 ;  /* 0x0000000500187306 */ /* 0x0002e20000201400 */
[----:B----4-:R-:W-:Y:S01]  /*6730*/  FFMA.FTZ R6, R20, -UR20, R124 ;  /* 0x8000001414067c23 */ /* 0x010fe2000801007c */
[----:B------:R-:W-:Y:S02]  /*6740*/  P2R R15, PR, RZ, 0x4 ;  /* 0x00000004ff0f7803 */ /* 0x000fe40000000000 */
[----:B------:R-:W-:-:S02]  /*6750*/  IABS R2, R2 ;  /* 0x0000000200027213 */ /* 0x000fc40000000000 */
[C---:B------:R-:W-:Y:S02]  /*6760*/  ISETP.GE.AND P1, PT, R38.reuse, R193, PT ;  /* 0x000000c12600720c */ /* 0x040fe40003f26270 */
[C---:B------:R-:W-:Y:S02]  /*6770*/  ISETP.GE.AND P2, PT, R38.reuse, R194, PT ;  /* 0x000000c22600720c */ /* 0x040fe40003f46270 */
[C---:B------:R-:W-:Y:S02]  /*6780*/  ISETP.LT.OR P1, PT, R38.reuse, R189, P1 ;  /* 0x000000bd2600720c */ /* 0x040fe40000f21670 */
        /* <DEDUP_REMOVED lines=10> */
[----:B----4-:R-:W-:Y:S02]  /*6830*/  FFMA.FTZ R11, R12, -UR20, R43 ;  /* 0x800000140c0b7c23 */ /* 0x010fe4000801002b */
[----:B------:R1:W3:Y:S08]  /*6840*/  I2F R10, R5 ;  /* 0x00000005000a7306 */ /* 0x0002f00000201400 */
[----:B------:R-:W4:Y:S01]  /*6850*/  I2F R2, R2 ;  /* 0x0000000200027306 */ /* 0x000f220000201400 */
[----:B-1----:R-:W-:-:S02]  /*6860*/  FFMA.FTZ R5, R22, -UR20, R42 ;  /* 0x8000001416057c23 */ /* 0x002fc4000801002a */
[----:B---3--:R-:W-:Y:S01]  /*6870*/  FFMA.FTZ R10, R10, -UR20, R125 ;  /* 0x800000140a0a7c23 */ /* 0x008fe2000801007d */
[----:B------:R-:W-:Y:S01]  /*6880*/  FSEL R125, R6, -INF , !P4 ;  /* 0xff800000067d7808 */ /* 0x000fe20006000000 */
[--C-:B------:R-:W-:Y:S01]  /*6890*/  IMAD.IADD R6, R185, 0x1, -R38.reuse ;  /* 0x00000001b9067824 */ /* 0x100fe200078e0a26 */
[----:B------:R-:W-:Y:S02]  /*68a0*/  FSEL R63, R5, -INF , !P5 ;  /* 0xff800000053f7808 */ /* 0x000fe40006800000 */
[----:B------:R-:W-:Y:S01]  /*68b0*/  ISETP.LT.OR P5, PT, R38, R190, P2 ;  /* 0x000000be2600720c */ /* 0x000fe200017a1670 */
[----:B----4-:R-:W-:Y:S01]  /*68c0*/  FFMA.FTZ R9, R2, -UR20, R127 ;  /* 0x8000001402097c23 */ /* 0x010fe2000801007f */
[----:B------:R-:W-:Y:S01]  /*68d0*/  ISETP.NE.AND P2, PT, R15, RZ, PT ;  /* 0x000000ff0f00720c */ /* 0x000fe20003f45270 */
[----:B------:R-:W-:Y:S01]  /*68e0*/  IMAD.IADD R2, R186, 0x1, -R38 ;  /* 0x00000001ba027824 */ /* 0x000fe200078e0a26 */
[----:B------:R-:W-:Y:S02]  /*68f0*/  ISETP.LT.OR P4, PT, R38, R188, P0 ;  /* 0x000000bc2600720c */ /* 0x000fe40000781670 */
[----:B------:R-:W-:-:S02]  /*6900*/  FSEL R208, R9, -INF , !P6 ;  /* 0xff80000009d07808 */ /* 0x000fc40007000000 */
[----:B------:R-:W-:Y:S02]  /*6910*/  IABS R2, R2 ;  /* 0x0000000200027213 */ /* 0x000fe40000000000 */
[----:B------:R-:W-:Y:S02]  /*6920*/  FSEL R61, R11, -INF , !P2 ;  /* 0xff8000000b3d7808 */ /* 0x000fe40005000000 */
[C---:B------:R-:W-:Y:S01]  /*6930*/  ISETP.GE.AND P0, PT, R39.reuse, R193, PT ;  /* 0x000000c12700720c */ /* 0x040fe20003f06270 */
[----:B------:R-:W-:Y:S01]  /*6940*/  IMAD.MOV.U32 R5, RZ, RZ, R2 ;  /* 0x000000ffff057224 */ /* 0x000fe200078e0002 */
[----:B------:R-:W-:Y:S02]  /*6950*/  IABS R2, R6 ;  /* 0x0000000600027213 */ /* 0x000fe40000000000 */
[----:B------:R-:W-:Y:S01]  /*6960*/  P2R R6, PR, RZ, 0x2 ;  /* 0x00000002ff067803 */ /* 0x000fe20000000000 */
[----:B------:R1:W3:Y:S01]  /*6970*/  I2F R31, R5 ;  /* 0x00000005001f7306 */ /* 0x0002e20000201400 */
[----:B------:R-:W-:-:S02]  /*6980*/  ISETP.GE.AND P1, PT, R39, R194, PT ;  /* 0x000000c22700720c */ /* 0x000fc40003f26270 */
[----:B------:R-:W-:Y:S02]  /*6990*/  ISETP.GE.AND P2, PT, R39, R192, PT ;  /* 0x000000c02700720c */ /* 0x000fe40003f46270 */
[----:B------:R-:W-:Y:S01]  /*69a0*/  FSEL R119, R10, -INF , !P3 ;  /* 0xff8000000a777808 */ /* 0x000fe20005800000 */
[----:B------:R-:W-:Y:S01]  /*69b0*/  IMAD.WIDE.U32 R10, R23, -0x326172a9, RZ ;  /* 0xcd9e8d57170a7825 */ /* 0x000fe200078e00ff */
[----:B------:R-:W-:Y:S01]  /*69c0*/  ISETP.NE.AND P6, PT, R6, RZ, PT ;  /* 0x000000ff0600720c */ /* 0x000fe20003fc5270 */
[----:B------:R4:W5:Y:S01]  /*69d0*/  I2F R24, R2 ;  /* 0x0000000200187306 */ /* 0x0009620000201400 */
[----:B------:R-:W-:Y:S01]  /*69e0*/  ISETP.LT.OR P3, PT, R39, R190, P1 ;  /* 0x000000be2700720c */ /* 0x000fe20000f61670 */
[----:B------:R-:W-:Y:S01]  /*69f0*/  IMAD.WIDE.U32 R6, R21, -0x326172a9, RZ ;  /* 0xcd9e8d5715067825 */ /* 0x000fe200078e00ff */
[C---:B------:R-:W-:Y:S02]  /*6a00*/  ISETP.LT.OR P1, PT, R39.reuse, R189, P0 ;  /* 0x000000bd2700720c */ /* 0x040fe40000721670 */
[----:B------:R-:W-:-:S02]  /*6a10*/  ISETP.LT.OR P0, PT, R39, R188, P2 ;  /* 0x000000bc2700720c */ /* 0x000fc40001701670 */
[----:B------:R-:W-:Y:S01]  /*6a20*/  LOP3.LUT R22, R7, UR29, R8, 0x96, !PT ;  /* 0x0000001d07167c12 */ /* 0x000fe2000f8e9608 */
[----:B-1----:R-:W-:Y:S01]  /*6a30*/  IMAD.IADD R5, R187, 0x1, -R38 ;  /* 0x00000001bb057824 */ /* 0x002fe200078e0a26 */
[----:B------:R-:W-:Y:S01]  /*6a40*/  LOP3.LUT R21, R11, UR29, R8, 0x96, !PT ;  /* 0x0000001d0b157c12 */ /* 0x000fe2000f8e9608 */
[----:B---3--:R-:W-:Y:S01]  /*6a50*/  FFMA.FTZ R52, R31, -UR20, R74 ;  /* 0x800000141f347c23 */ /* 0x008fe2000801004a */
[----:B------:R-:W-:Y:S02]  /*6a60*/  LOP3.LUT R19, R7, UR29, R30, 0x96, !PT ;  /* 0x0000001d07137c12 */ /* 0x000fe4000f8e961e */
[----:B------:R-:W-:Y:S01]  /*6a70*/  IABS R5, R5 ;  /* 0x0000000500057213 */ /* 0x000fe20000000000 */
[----:B----4-:R-:W-:-:S03]  /*6a80*/  IMAD.IADD R2, R186, 0x1, -R39 ;  /* 0x00000001ba027824 */ /* 0x010fc600078e0a27 */
[----:B------:R1:W3:Y:S01]  /*6a90*/  I2F R32, R5 ;  /* 0x0000000500207306 */ /* 0x0002e20000201400 */
[----:B-----5:R-:W-:Y:S01]  /*6aa0*/  FFMA.FTZ R53, R24, -UR20, R80 ;  /* 0x8000001418357c23 */ /* 0x020fe20008010050 */
[----:B------:R-:W-:-:S05]  /*6ab0*/  IABS R2, R2 ;  /* 0x0000000200027213 */ /* 0x000fca0000000000 */
[----:B------:R-:W-:-:S04]  /*6ac0*/  IMAD.MOV.U32 R9, RZ, RZ, R2 ;  /* 0x000000ffff097224 */ /* 0x000fc800078e0002 */
[----:B------:R4:W5:Y:S01]  /*6ad0*/  I2F R20, R9 ;  /* 0x0000000900147306 */ /* 0x0009620000201400 */
[----:B-1----:R-:W-:Y:S02]  /*6ae0*/  IMAD.IADD R5, R185, 0x1, -R39 ;  /* 0x00000001b9057824 */ /* 0x002fe400078e0a27 */
[----:B---3--:R-:W-:-:S03]  /*6af0*/  FFMA.FTZ R56, R32, -UR20, R82 ;  /* 0x8000001420387c23 */ /* 0x008fc60008010052 */
[----:B------:R-:W-:Y:S01]  /*6b00*/  IABS R2, R5 ;  /* 0x0000000500027213 */ /* 0x000fe20000000000 */
[----:B------:R-:W-:Y:S01]  /*6b10*/  IMAD.IADD R5, R187, 0x1, -R39 ;  /* 0x00000001bb057824 */ /* 0x000fe200078e0a27 */
[----:B------:R-:W-:Y:S01]  /*6b20*/  FSEL R111, R56, -INF , !P4 ;  /* 0xff800000386f7808 */ /* 0x000fe20006000000 */
[----:B------:R-:W-:Y:S01]  /*6b30*/  IMAD.WIDE.U32 R38, R27, -0x326172a9, RZ ;  /* 0xcd9e8d571b267825 */ /* 0x000fe200078e00ff */
[----:B------:R1:W3:Y:S01]  /*6b40*/  I2F R17, R2 ;  /* 0x0000000200117306 */ /* 0x0002e20000201400 */
[----:B------:R-:W-:Y:S02]  /*6b50*/  LOP3.LUT R27, R7, UR29, R14, 0x96, !PT ;  /* 0x0000001d071b7c12 */ /* 0x000fe4000f8e960e */
[----:B------:R-:W-:Y:S01]  /*6b60*/  IABS R12, R5 ;  /* 0x00000005000c7213 */ /* 0x000fe20000000000 */
[----:B----4-:R-:W-:Y:S01]  /*6b70*/  IMAD.WIDE.U32 R8, R25, -0x326172a9, RZ ;  /* 0xcd9e8d5719087825 */ /* 0x010fe200078e00ff */
[----:B------:R-:W-:Y:S02]  /*6b80*/  LOP3.LUT R5, R11, UR29, R30, 0x96, !PT ;  /* 0x0000001d0b057c12 */ /* 0x000fe4000f8e961e */
[----:B------:R-:W-:Y:S01]  /*6b90*/  LOP3.LUT R11, R39, UR27, R6, 0x96, !PT ;  /* 0x0000001b270b7c12 */ /* 0x000fe2000f8e9606 */
[----:B-----5:R-:W-:Y:S01]  /*6ba0*/  FFMA.FTZ R57, R20, -UR20, R75 ;  /* 0x8000001414397c23 */ /* 0x020fe2000801004b */
[----:B------:R-:W-:Y:S01]  /*6bb0*/  LOP3.LUT R25, R9, UR29, R30, 0x96, !PT ;  /* 0x0000001d09197c12 */ /* 0x000fe2000f8e961e */
[----:B------:R-:W-:-:S04]  /*6bc0*/  IMAD.WIDE.U32 R20, R21, -0x2daee0ad, RZ ;  /* 0xd2511f5315147825 */ /* 0x000fc800078e00ff */
[----:B------:R-:W-:Y:S01]  /*6bd0*/  IMAD.WIDE.U32 R42, R11, -0x2daee0ad, RZ ;  /* 0xd2511f530b2a7825 */ /* 0x000fe200078e00ff */
[----:B------:R-:W-:-:S03]  /*6be0*/  LOP3.LUT R21, R21, UR26, R16, 0x96, !PT ;  /* 0x0000001a15157c12 */ /* 0x000fc6000f8e9610 */
[----:B-1----:R-:W-:Y:S02]  /*6bf0*/  IMAD.MOV.U32 R2, RZ, RZ, R12 ;  /* 0x000000ffff027224 */ /* 0x002fe400078e000c */
[----:B------:R-:W-:Y:S01]  /*6c00*/  IMAD.WIDE.U32 R12, R26, -0x326172a9, RZ ;  /* 0xcd9e8d571a0c7825 */ /* 0x000fe200078e00ff */
[----:B------:R-:W-:Y:S01]  /*6c10*/  LOP3.LUT R26, R9, UR29, R14, 0x96, !PT ;  /* 0x0000001d091a7c12 */ /* 0x000fe2000f8e960e */
[----:B------:R1:W4:Y:S02]  /*6c20*/  I2F R23, R2 ;  /* 0x0000000200177306 */ /* 0x0003240000201400 */
[----:B------:R-:W-:Y:S01]  /*6c30*/  IMAD.WIDE.U32 R14, R28, -0x326172a9, RZ ;  /* 0xcd9e8d571c0e7825 */ /* 0x000fe200078e00ff */
[C---:B------:R-:W-:Y:S02]  /*6c40*/  LOP3.LUT R29, R13.reuse, UR27, R6, 0x96, !PT ;  /* 0x0000001b0d1d7c12 */ /* 0x040fe4000f8e9606 */
[----:B------:R-:W-:Y:S01]  /*6c50*/  LOP3.LUT R28, R13, UR27, R10, 0x96, !PT ;  /* 0x0000001b0d1c7c12 */ /* 0x000fe2000f8e960a */
[----:B------:R-:W-:Y:S01]  /*6c60*/  IMAD.WIDE.U32 R6, R5, -0x2daee0ad, RZ ;  /* 0xd2511f5305067825 */ /* 0x000fe200078e00ff */
[----:B------:R-:W-:-:S03]  /*6c70*/  LOP3.LUT R30, R15, UR27, R8, 0x96, !PT ;  /* 0x0000001b0f1e7c12 */ /* 0x000fc6000f8e9608 */
[----:B---3--:R-:W-:Y:S01]  /*6c80*/  FFMA.FTZ R59, R17, -UR20, R81 ;  /* 0x80000014113b7c23 */ /* 0x008fe20008010051 */
[----:B------:R-:W-:Y:S01]  /*6c90*/  LOP3.LUT R5, R7, UR26, R248, 0x96, !PT ;  /* 0x0000001a07057c12 */ /* 0x000fe2000f8e96f8 */
[----:B------:R-:W-:Y:S01]  /*6ca0*/  IMAD.WIDE.U32 R30, R30, -0x2daee0ad, RZ ;  /* 0xd2511f531e1e7825 */ /* 0x000fe200078e00ff */
[----:B-1----:R-:W-:-:S03]  /*6cb0*/  LOP3.LUT R2, R39, UR27, R10, 0x96, !PT ;  /* 0x0000001b27027c12 */ /* 0x002fc6000f8e960a */
[----:B----4-:R-:W-:Y:S01]  /*6cc0*/  FFMA.FTZ R60, R23, -UR20, R83 ;  /* 0x80000014173c7c23 */ /* 0x010fe20008010053 */
[----:B------:R-:W-:Y:S01]  /*6cd0*/  LOP3.LUT R10, R39, UR27, R8, 0x96, !PT ;  /* 0x0000001b270a7c12 */ /* 0x000fe2000f8e9608 */
[----:B------:R-:W-:-:S03]  /*6ce0*/  IMAD.WIDE.U32 R8, R19, -0x2daee0ad, RZ ;  /* 0xd2511f5313087825 */ /* 0x000fc600078e00ff */
[----:B------:R-:W-:Y:S01]  /*6cf0*/  FSEL R108, R60, -INF , !P0 ;  /* 0xff8000003c6c7808 */ /* 0x000fe20004000000 */
[----:B------:R-:W-:Y:S01]  /*6d00*/  IMAD.WIDE.U32 R48, R2, -0x2daee0ad, RZ ;  /* 0xd2511f5302307825 */ /* 0x000fe200078e00ff */
[----:B------:R-:W-:Y:S02]  /*6d10*/  LOP3.LUT R13, R9, UR26, R248, 0x96, !PT ;  /* 0x0000001a090d7c12 */ /* 0x000fe4000f8e96f8 */
[----:B------:R-:W-:Y:S01]  /*6d20*/  LOP3.LUT R32, R43, UR24, R8, 0x96, !PT ;  /* 0x000000182b207c12 */ /* 0x000fe2000f8e9608 */
[----:B------:R-:W-:Y:S01]  /*6d30*/  IMAD.WIDE.U32 R46, R10, -0x2daee0ad, RZ ;  /* 0xd2511f530a2e7825 */ /* 0x000fe200078e00ff */
[----:B------:R-:W-:-:S03]  /*6d40*/  LOP3.LUT R2, R49, UR24, R6, 0x96, !PT ;  /* 0x0000001831027c12 */ /* 0x000fc6000f8e9606 */
[----:B------:R-:W-:-:S04]  /*6d50*/  IMAD.WIDE.U32 R6, R25, -0x2daee0ad, RZ ;  /* 0xd2511f5319067825 */ /* 0x000fc800078e00ff */
        /* <DEDUP_REMOVED lines=18> */
[----:B------:R-:W-:-:S03]  /*6e80*/  LOP3.LUT R35, R41, UR23, R10, 0x96, !PT ;  /* 0x0000001729237c12 */ /* 0x000fc6000f8e960a */
[----:B------:R-:W-:Y:S01]  /*6e90*/  IMAD.WIDE.U32 R32, R32, -0x326172a9, RZ ;  /* 0xcd9e8d5720207825 */ /* 0x000fe200078e00ff */
[C-C-:B------:R-:W-:Y:S02]  /*6ea0*/  LOP3.LUT R16, R9.reuse, UR25, R38.reuse, 0x96, !PT ;  /* 0x0000001909107c12 */ /* 0x140fe4000f8e9626 */
[----:B------:R-:W-:Y:S01]  /*6eb0*/  LOP3.LUT R41, R9, UR25, R38, 0x96, !PT ;  /* 0x0000001909297c12 */ /* 0x000fe2000f8e9626 */
[----:B------:R-:W-:Y:S01]  /*6ec0*/  IMAD.WIDE.U32 R24, R24, -0x326172a9, RZ ;  /* 0xcd9e8d5718187825 */ /* 0x000fe200078e00ff */
[C-C-:B------:R-:W-:Y:S02]  /*6ed0*/  LOP3.LUT R34, R33.reuse, UR23, R8.reuse, 0x96, !PT ;  /* 0x0000001721227c12 */ /* 0x140fe4000f8e9608 */
        /* <DEDUP_REMOVED lines=32> */
[----:B------:R-:W-:Y:S02]  /*70e0*/  LOP3.LUT R15, R55, UR12, R6, 0x96, !PT ;  /* 0x0000000c370f7c12 */ /* 0x000fe4000f8e9606 */
[----:B------:R-:W-:Y:S01]  /*70f0*/  FMNMX.FTZ R5, R122, R123, !PT ;  /* 0x0000007b7a057209 */ /* 0x000fe20007810000 */
[----:B------:R-:W-:-:S03]  /*7100*/  IMAD.WIDE.U32 R6, R31, -0x2daee0ad, RZ ;  /* 0xd2511f531f067825 */ /* 0x000fc600078e00ff */
        /* <DEDUP_REMOVED lines=11> */
[C-C-:B------:R-:W-:Y:S02]  /*71c0*/  LOP3.LUT R27, R7.reuse, UR13, R32.reuse, 0x96, !PT ;  /* 0x0000000d071b7c12 */ /* 0x140fe4000f8e9620 */
[----:B------:R-:W-:Y:S01]  /*71d0*/  LOP3.LUT R37, R7, UR13, R32, 0x96, !PT ;  /* 0x0000000d07257c12 */ /* 0x000fe2000f8e9620 */
[----:B------:R-:W-:Y:S01]  /*71e0*/  IMAD.WIDE.U32 R34, R25, -0x2daee0ad, RZ ;  /* 0xd2511f5319227825 */ /* 0x000fe200078e00ff */
[----:B------:R-:W-:Y:S02]  /*71f0*/  LOP3.LUT R16, R51, UR12, R16, 0x96, !PT ;  /* 0x0000000c33107c12 */ /* 0x000fe4000f8e9610 */
[----:B------:R-:W-:Y:S01]  /*7200*/  FMNMX.FTZ R5, R139, R5, !PT ;  /* 0x000000058b057209 */ /* 0x000fe20007810000 */
[----:B--2---:R-:W-:Y:S01]  /*7210*/  IMAD.WIDE.U32 R78, R24, -0x2daee0ad, RZ ;  /* 0xd2511f53184e7825 */ /* 0x004fe200078e00ff */
[----:B------:R-:W-:-:S02]  /*7220*/  LOP3.LUT R29, R35, UR12, R22, 0x96, !PT ;  /* 0x0000000c231d7c12 */ /* 0x000fc4000f8e9616 */
[----:B------:R-:W-:Y:S01]  /*7230*/  FMNMX.FTZ R5, R140, R5, !PT ;  /* 0x000000058c057209 */ /* 0x000fe20007810000 */
[----:B------:R-:W-:Y:S01]  /*7240*/  IMAD.WIDE.U32 R38, R2, -0x2daee0ad, RZ ;  /* 0xd2511f5302267825 */ /* 0x000fe200078e00ff */
[----:B------:R-:W-:Y:S02]  /*7250*/  LOP3.LUT R35, R79, UR12, R8, 0x96, !PT ;  /* 0x0000000c4f237c12 */ /* 0x000fe4000f8e9608 */
[----:B------:R-:W-:Y:S01]  /*7260*/  FMNMX.FTZ R5, R76, R5, !PT ;  /* 0x000000054c057209 */ /* 0x000fe20007810000 */
[----:B------:R-:W-:Y:S01]  /*7270*/  IMAD R2, R41, -0x2daee0ad, RZ ;  /* 0xd2511f5329027824 */ /* 0x000fe200078e02ff */
[----:B------:R-:W-:Y:S01]  /*7280*/  LOP3.LUT R18, R39, UR12, R18, 0x96, !PT ;  /* 0x0000000c27127c12 */ /* 0x000fe2000f8e9612 */
[----:B------:R-:W-:Y:S01]  /*7290*/  IMAD.WIDE.U32 R32, R43, -0x2daee0ad, RZ ;  /* 0xd2511f532b207825 */ /* 0x000fe200078e00ff */
[----:B------:R-:W-:-:S03]  /*72a0*/  FMNMX.FTZ R5, R77, R5, !PT ;  /* 0x000000054d057209 */ /* 0x000fc60007810000 */
[----:B------:R-:W-:Y:S01]  /*72b0*/  IMAD.WIDE.U32 R12, R13, -0x2daee0ad, RZ ;  /* 0xd2511f530d0c7825 */ /* 0x000fe200078e00ff */
[----:B------:R-:W-:-:S03]  /*72c0*/  LOP3.LUT R2, R33, UR12, R2, 0x96, !PT ;  /* 0x0000000c21027c12 */ /* 0x000fc6000f8e9602 */
[----:B------:R-:W-:Y:S01]  /*72d0*/  IMAD.WIDE.U32 R24, R17, -0x326172a9, RZ ;  /* 0xcd9e8d5711187825 */ /* 0x000fe200078e00ff */
[----:B------:R-:W-:Y:S02]  /*72e0*/  LOP3.LUT R30, R13, UR22, R30, 0x96, !PT ;  /* 0x000000160d1e7c12 */ /* 0x000fe4000f8e961e */
[----:B------:R-:W-:Y:S01]  /*72f0*/  LOP3.LUT R41, R81, UR12, R12, 0x96, !PT ;  /* 0x0000000c51297c12 */ /* 0x000fe2000f8e960c */
[----:B------:R-:W-:Y:S01]  /*7300*/  IMAD.WIDE.U32 R10, R11, -0x326172a9, RZ ;  /* 0xcd9e8d570b0a7825 */ /* 0x000fe200078e00ff */
[----:B------:R-:W-:Y:S02]  /*7310*/  LOP3.LUT R39, R25, UR13, R14, 0x96, !PT ;  /* 0x0000000d19277c12 */ /* 0x000fe4000f8e960e */
[----:B------:R-:W-:Y:S01]  /*7320*/  FSEL R81, R53, -INF , !P6 ;  /* 0xff80000035517808 */ /* 0x000fe20007000000 */
[----:B------:R-:W-:Y:S01]  /*7330*/  IMAD.WIDE.U32 R8, R15, -0x326172a9, RZ ;  /* 0xcd9e8d570f087825 */ /* 0x000fe200078e00ff */
[----:B------:R-:W-:-:S03]  /*7340*/  LOP3.LUT R40, R11, UR13, R40, 0x96, !PT ;  /* 0x0000000d0b287c12 */ /* 0x000fc6000f8e9628 */
[----:B------:R-:W-:Y:S01]  /*7350*/  IMAD.WIDE.U32 R30, R30, -0x326172a9, RZ ;  /* 0xcd9e8d571e1e7825 */ /* 0x000fe200078e00ff */
[----:B------:R-:W-:Y:S02]  /*7360*/  LOP3.LUT R14, R9, UR8, R10, 0x96, !PT ;  /* 0x00000008090e7c12 */ /* 0x000fe4000f8e960a */
[----:B------:R-:W-:Y:S01]  /*7370*/  LOP3.LUT R12, R8, 0xff, RZ, 0xc0, !PT ;  /* 0x000000ff080c7812 */ /* 0x000fe200078ec0ff */
[----:B------:R-:W-:Y:S01]  /*7380*/  IMAD.WIDE.U32 R10, R16, -0x326172a9, RZ ;  /* 0xcd9e8d57100a7825 */ /* 0x000fe200078e00ff */
[----:B------:R-:W-:Y:S02]  /*7390*/  LOP3.LUT R43, R8, 0xffff, RZ, 0xc0, !PT ;  /* 0x0000ffff082b7812 */ /* 0x000fe400078ec0ff */
[--C-:B------:R-:W-:Y:S01]  /*73a0*/  SHF.R.U32.HI R58, RZ, 0x10, R8.reuse ;  /* 0x00000010ff3a7819 */ /* 0x100fe20000011608 */
[----:B------:R-:W-:Y:S01]  /*73b0*/  IMAD.WIDE.U32 R16, R28, -0x326172a9, RZ ;  /* 0xcd9e8d571c107825 */ /* 0x000fe200078e00ff */
[----:B------:R-:W-:Y:S02]  /*73c0*/  SHF.R.U32.HI R13, RZ, 0x18, R8 ;  /* 0x00000018ff0d7819 */ /* 0x000fe40000011608 */
[----:B------:R-:W-:Y:S01]  /*73d0*/  LOP3.LUT R22, R11, UR8, R6, 0x96, !PT ;  /* 0x000000080b167c12 */ /* 0x000fe2000f8e9606 */
[----:B------:R-:W-:Y:S01]  /*73e0*/  IMAD.WIDE.U32 R8, R2, -0x326172a9, RZ ;  /* 0xcd9e8d5702087825 */ /* 0x000fe200078e00ff */
[----:B------:R-:W-:-:S02]  /*73f0*/  FMNMX.FTZ R2, R95, R112, !PT ;  /* 0x000000705f027209 */ /* 0x000fc40007810000 */
[----:B------:R-:W-:Y:S02]  /*7400*/  LOP3.LUT R73, R10, 0xff, RZ, 0xc0, !PT ;  /* 0x000000ff0a497812 */ /* 0x000fe400078ec0ff */
[----:B------:R-:W-:Y:S01]  /*7410*/  LOP3.LUT R23, R9, UR8, R6, 0x96, !PT ;  /* 0x0000000809177c12 */ /* 0x000fe2000f8e9606 */
[----:B------:R-:W-:Y:S01]  /*7420*/  IMAD.WIDE.U32 R6, R19, -0x326172a9, RZ ;  /* 0xcd9e8d5713067825 */ /* 0x000fe200078e00ff */
[----:B------:R-:W-:Y:S02]  /*7430*/  FMNMX.FTZ R2, R92, R2, !PT ;  /* 0x000000025c027209 */ /* 0x000fe40007810000 */
[----:B------:R-:W-:Y:S02]  /*7440*/  LOP3.LUT R72, R10, 0xffff, RZ, 0xc0, !PT ;  /* 0x0000ffff0a487812 */ /* 0x000fe400078ec0ff */
[C---:B------:R-:W-:Y:S02]  /*7450*/  LOP3.LUT R231, R6.reuse, 0xffff, RZ, 0xc0, !PT ;  /* 0x0000ffff06e77812 */ /* 0x040fe400078ec0ff */
[----:B------:R-:W-:-:S02]  /*7460*/  LOP3.LUT R234, R6, 0xff, RZ, 0xc0, !PT ;  /* 0x000000ff06ea7812 */ /* 0x000fc400078ec0ff */
[--C-:B------:R-:W-:Y:S02]  /*7470*/  SHF.R.U32.HI R233, RZ, 0x10, R6.reuse ;  /* 0x00000010ffe97819 */ /* 0x100fe40000011606 */
[----:B------:R-:W-:Y:S02]  /*7480*/  SHF.R.U32.HI R232, RZ, 0x18, R6 ;  /* 0x00000018ffe87819 */ /* 0x000fe40000011606 */
[----:B------:R-:W-:Y:S02]  /*7490*/  FMNMX.FTZ R6, R89, R2, !PT ;  /* 0x0000000259067209 */ /* 0x000fe40007810000 */
[--C-:B------:R-:W-:Y:S02]  /*74a0*/  SHF.R.U32.HI R67, RZ, 0x10, R10.reuse ;  /* 0x00000010ff437819 */ /* 0x100fe4000001160a */
[----:B------:R-:W-:Y:S01]  /*74b0*/  SHF.R.U32.HI R74, RZ, 0x18, R10 ;  /* 0x00000018ff4a7819 */ /* 0x000fe2000001160a */
[----:B------:R-:W-:Y:S01]  /*74c0*/  IMAD.WIDE.U32 R10, R21, -0x326172a9, RZ ;  /* 0xcd9e8d57150a7825 */ /* 0x000fe200078e00ff */
[----:B------:R-:W-:-:S02]  /*74d0*/  FMNMX.FTZ R2, R86, R5, !PT ;  /* 0x0000000556027209 */ /* 0x000fc40007810000 */
[----:B------:R-:W-:Y:S02]  /*74e0*/  FMNMX.FTZ R5, R132, R135, !PT ;  /* 0x0000008784057209 */ /* 0x000fe40007810000 */
[C---:B------:R-:W-:Y:S02]  /*74f0*/  LOP3.LUT R75, R8.reuse, 0xffff, RZ, 0xc0, !PT ;  /* 0x0000ffff084b7812 */ /* 0x040fe400078ec0ff */
[----:B------:R-:W-:Y:S02]  /*7500*/  LOP3.LUT R83, R8, 0xff, RZ, 0xc0, !PT ;  /* 0x000000ff08537812 */ /* 0x000fe400078ec0ff */
[--C-:B------:R-:W-:Y:S02]  /*7510*/  SHF.R.U32.HI R79, RZ, 0x10, R8.reuse ;  /* 0x00000010ff4f7819 */ /* 0x100fe40000011608 */
[----:B------:R-:W-:Y:S02]  /*7520*/  SHF.R.U32.HI R82, RZ, 0x18, R8 ;  /* 0x00000018ff527819 */ /* 0x000fe40000011608 */
[----:B------:R-:W-:-:S02]  /*7530*/  FMNMX.FTZ R6, R88, R6, !PT ;  /* 0x0000000658067209 */ /* 0x000fc40007810000 */
[----:B------:R-:W-:Y:S02]  /*7540*/  FMNMX.FTZ R8, R90, R2, !PT ;  /* 0x000000025a087209 */ /* 0x000fe40007810000 */
[----:B------:R-:W-:Y:S02]  /*7550*/  FMNMX.FTZ R2, R225, R149, !PT ;  /* 0x00000095e1027209 */ /* 0x000fe40007810000 */
[----:B------:R-:W-:Y:S02]  /*7560*/  LOP3.LUT R51, R7, UR8, R10, 0x96, !PT ;  /* 0x0000000807337c12 */ /* 0x000fe4000f8e960a */
        /* <DEDUP_REMOVED lines=33> */
[----:B------:R-:W-:Y:S02]  /*7780*/  LOP3.LUT R165, R31, UR13, R20, 0x96, !PT ;  /* 0x0000000d1fa57c12 */ /* 0x000fe4000f8e9614 */
[----:B------:R-:W-:-:S02]  /*7790*/  FMNMX.FTZ R2, R141, R5, !PT ;  /* 0x000000058d027209 */ /* 0x000fc40007810000 */
[----:B------:R-:W-:Y:S02]  /*77a0*/  FSEL R20, R57, -INF , !P3 ;  /* 0xff80000039147808 */ /* 0x000fe40005800000 */
[----:B------:R-:W-:Y:S02]  /*77b0*/  FMNMX.FTZ R5, R21, R7, !PT ;  /* 0x0000000715057209 */ /* 0x000fe40007810000 */
[----:B------:R-:W-:Y:S02]  /*77c0*/  FMNMX.FTZ R6, R143, R6, !PT ;  /* 0x000000068f067209 */ /* 0x000fe40007810000 */
[----:B------:R-:W-:Y:S02]  /*77d0*/  FMNMX.FTZ R71, R125, R2, !PT ;  /* 0x000000027d477209 */ /* 0x000fe40007810000 */
[----:B------:R-:W-:Y:S02]  /*77e0*/  FMNMX.FTZ R2, R20, R5, !PT ;  /* 0x0000000514027209 */ /* 0x000fe40007810000 */
[----:B------:R-:W-:Y:S01]  /*77f0*/  FMNMX.FTZ R5, R212, R6, !PT ;  /* 0x00000006d4057209 */ /* 0x000fe20007810000 */
[----:B------:R-:W-:Y:S01]  /*7800*/  IMAD.WIDE.U32 R6, R29, -0x326172a9, RZ ;  /* 0xcd9e8d571d067825 */ /* 0x000fe200078e00ff */
[----:B------:R-:W-:-:S02]  /*7810*/  LOP3.LUT R171, R11, UR13, R44, 0x96, !PT ;  /* 0x0000000d0bab7c12 */ /* 0x000fc4000f8e962c */
[----:B------:R-:W-:Y:S01]  /*7820*/  FMNMX.FTZ R71, R119, R71, !PT ;  /* 0x0000004777477209 */ /* 0x000fe20007810000 */
[----:B------:R-:W2:Y:S01]  /*7830*/  SHFL.BFLY PT, R11, R2, 0x2, 0x1f ;  /* 0x0c401f00020b7f89 */ /* 0x000ea200000e0000 */
[----:B------:R-:W-:Y:S02]  /*7840*/  FMNMX.FTZ R5, R208, R5, !PT ;  /* 0x00000005d0057209 */ /* 0x000fe40007810000 */
[----:B-1----:R-:W-:Y:S01]  /*7850*/  FMNMX.FTZ R70, R70, R8, !PT ;  /* 0x0000000846467209 */ /* 0x002fe20007810000 */
[----:B------:R-:W-:Y:S01]  /*7860*/  IMAD.WIDE.U32 R8, R27, -0x2daee0ad, RZ ;  /* 0xd2511f531b087825 */ /* 0x000fe200078e00ff */
[----:B------:R-:W-:Y:S02]  /*7870*/  FSEL R57, R59, -INF , !P1 ;  /* 0xff8000003b397808 */ /* 0x000fe40004800000 */
[----:B------:R-:W-:Y:S01]  /*7880*/  FMNMX.FTZ R71, R81, R71, !PT ;  /* 0x0000004751477209 */ /* 0x000fe20007810000 */
[----:B------:R-:W1:Y:S01]  /*7890*/  SHFL.BFLY PT, R10, R70, 0x1, 0x1f ;  /* 0x0c201f00460a7f89 */ /* 0x000e6200000e0000 */
[----:B------:R-:W-:-:S02]  /*78a0*/  FMNMX.FTZ R5, R111, R5, !PT ;  /* 0x000000056f057209 */ /* 0x000fc40007810000 */
[----:B------:R-:W-:Y:S02]  /*78b0*/  FMNMX.FTZ R71, R57, R71, !PT ;  /* 0x0000004739477209 */ /* 0x000fe40007810000 */
[----:B------:R-:W-:Y:S02]  /*78c0*/  FMNMX.FTZ R68, R108, R5, !PT ;  /* 0x000000056c447209 */ /* 0x000fe40007810000 */
[----:B------:R-:W-:Y:S01]  /*78d0*/  ISETP.GE.U32.AND P5, PT, R241, R12, PT ;  /* 0x0000000cf100720c */ /* 0x000fe20003fa6070 */
[----:B------:R-:W3:Y:S01]  /*78e0*/  SHFL.BFLY PT, R5, R71, 0x2, 0x1f ;  /* 0x0c401f0047057f89 */ /* 0x000ee200000e0000 */
[----:B------:R-:W-:Y:S02]  /*78f0*/  LOP3.LUT R44, R7, UR8, R36, 0x96, !PT ;  /* 0x00000008072c7c12 */ /* 0x000fe4000f8e9624 */
[C---:B------:R-:W-:Y:S01]  /*7900*/  LOP3.LUT R107, R6.reuse, 0xff, RZ, 0xc0, !PT ;  /* 0x000000ff066b7812 */ /* 0x040fe200078ec0ff */
[----:B------:R-:W4:Y:S01]  /*7910*/  SHFL.BFLY PT, R12, R68, 0x2, 0x1f ;  /* 0x0c401f00440c7f89 */ /* 0x000f2200000e0000 */
[----:B------:R-:W-:-:S02]  /*7920*/  LOP3.LUT R103, R6, 0xffff, RZ, 0xc0, !PT ;  /* 0x0000ffff06677812 */ /* 0x000fc400078ec0ff */
[--C-:B------:R-:W-:Y:S02]  /*7930*/  SHF.R.U32.HI R105, RZ, 0x10, R6.reuse ;  /* 0x00000010ff697819 */ /* 0x100fe40000011606 */
[----:B--2---:R-:W-:Y:S02]  /*7940*/  FMNMX.FTZ R2, R2, R11, !PT ;  /* 0x0000000b02027209 */ /* 0x004fe40007810000 */
[----:B------:R-:W-:Y:S01]  /*7950*/  SHF.R.U32.HI R27, RZ, 0x18, R6 ;  /* 0x00000018ff1b7819 */ /* 0x000fe20000011606 */
[----:B------:R-:W-:Y:S01]  /*7960*/  IMAD.WIDE.U32 R6, R35, -0x326172a9, RZ ;  /* 0xcd9e8d5723067825 */ /* 0x000fe200078e00ff */
[----:B------:R-:W-:Y:S01]  /*7970*/  LOP3.LUT R148, R17, UR13, R26, 0x96, !PT ;  /* 0x0000000d11947c12 */ /* 0x000fe2000f8e961a */
[----:B------:R-:W2:Y:S01]  /*7980*/  SHFL.BFLY PT, R69, R2, 0x1, 0x1f ;  /* 0x0c201f0002457f89 */ /* 0x000ea200000e0000 */
[----:B------:R-:W-:Y:S02]  /*7990*/  LOP3.LUT R15, R9, UR7, R50, 0x96, !PT ;  /* 0x00000007090f7c12 */ /* 0x000fe4000f8e9632 */
[----:B-1----:R-:W-:-:S02]  /*79a0*/  FMNMX.FTZ R70, R70, R10, !PT ;  /* 0x0000000a46467209 */ /* 0x002fc40007810000 */
[----:B------:R-:W-:Y:S02]  /*79b0*/  LOP3.LUT R49, R7, UR8, R16, 0x96, !PT ;  /* 0x0000000807317c12 */ /* 0x000fe4000f8e9610 */
[----:B------:R-:W-:Y:S02]  /*79c0*/  FSETP.NEU.FTZ.AND P0, PT, R70, -INF , PT ;  /* 0xff8000004600780b */ /* 0x000fe40003f1d000 */
[----:B------:R-:W-:Y:S02]  /*79d0*/  LOP3.LUT R126, R6, 0xff, RZ, 0xc0, !PT ;  /* 0x000000ff067e7812 */ /* 0x000fe400078ec0ff */
[----:B---3--:R-:W-:Y:S01]  /*79e0*/  FMNMX.FTZ R71, R71, R5, !PT ;  /* 0x0000000547477209 */ /* 0x008fe20007810000 */
[----:B------:R-:W-:Y:S01]  /*79f0*/  FMUL.FTZ R5, R70, c[0x0][0x23c] ;  /* 0x00008f0046057a20 */ /* 0x000fe20000410000 */
[----:B------:R-:W-:Y:S02]  /*7a00*/  LOP3.LUT R124, R6, 0xffff, RZ, 0xc0, !PT ;  /* 0x0000ffff067c7812 */ /* 0x000fe400078ec0ff */
[--C-:B------:R-:W-:Y:S01]  /*7a10*/  SHF.R.U32.HI R117, RZ, 0x10, R6.reuse ;  /* 0x00000010ff757819 */ /* 0x100fe20000011606 */
[----:B------:R-:W1:Y:S01]  /*7a20*/  SHFL.BFLY PT, R10, R71, 0x1, 0x1f ;  /* 0x0c201f00470a7f89 */ /* 0x000e6200000e0000 */
[----:B------:R-:W-:Y:S01]  /*7a30*/  SHF.R.U32.HI R127, RZ, 0x18, R6 ;  /* 0x00000018ff7f7819 */ /* 0x000fe20000011606 */
[----:B------:R-:W-:Y:S01]  /*7a40*/  IMAD.WIDE.U32 R6, R37, -0x2daee0ad, RZ ;  /* 0xd2511f5325067825 */ /* 0x000fe200078e00ff */
[----:B----4-:R-:W-:-:S02]  /*7a50*/  FMNMX.FTZ R68, R68, R12, !PT ;  /* 0x0000000c44447209 */ /* 0x010fc40007810000 */
[----:B------:R-:W-:Y:S02]  /*7a60*/  FSEL R5, R5, RZ, P0 ;  /* 0x000000ff05057208 */ /* 0x000fe40000000000 */
[----:B------:R-:W-:Y:S01]  /*7a70*/  LOP3.LUT R17, R7, UR7, R32, 0x96, !PT ;  /* 0x0000000707117c12 */ /* 0x000fe2000f8e9620 */
[----:B------:R-:W3:Y:S01]  /*7a80*/  SHFL.BFLY PT, R11, R68, 0x1, 0x1f ;  /* 0x0c201f00440b7f89 */ /* 0x000ee200000e0000 */
[----:B------:R-:W-:Y:S01]  /*7a90*/  LOP3.LUT R33, R6, 0xffff, RZ, 0xc0, !PT ;  /* 0x0000ffff06217812 */ /* 0x000fe200078ec0ff */
[--C-:B------:R-:W-:Y:S01]  /*7aa0*/  FFMA.FTZ R7, R76, c[0x0][0x23c], -R5.reuse ;  /* 0x00008f004c077a23 */ /* 0x100fe20000010805 */
[----:B------:R-:W-:Y:S02]  /*7ab0*/  LOP3.LUT R47, R6, 0xff, RZ, 0xc0, !PT ;  /* 0x000000ff062f7812 */ /* 0x000fe400078ec0ff */
[--C-:B------:R-:W-:Y:S01]  /*7ac0*/  SHF.R.U32.HI R50, RZ, 0x10, R6.reuse ;  /* 0x00000010ff327819 */ /* 0x100fe20000011606 */
[----:B------:R-:W4:Y:S01]  /*7ad0*/  MUFU.EX2 R99, R7 ;  /* 0x0000000700637308 */ /* 0x000f220000000800 */
[----:B------:R-:W-:Y:S01]  /*7ae0*/  SHF.R.U32.HI R52, RZ, 0x18, R6 ;  /* 0x00000018ff347819 */ /* 0x000fe20000011606 */
[----:B------:R-:W-:Y:S01]  /*7af0*/  FFMA.FTZ R6, R77, c[0x0][0x23c], -R5 ;  /* 0x00008f004d067a23 */ /* 0x000fe20000010805 */
[----:B------:R-:W-:-:S02]  /*7b00*/  LOP3.LUT R25, R8, 0xff, RZ, 0xc0, !PT ;  /* 0x000000ff08197812 */ /* 0x000fc400078ec0ff */
[----:B------:R-:W-:Y:S02]  /*7b10*/  LOP3.LUT R55, R8, 0xffff, RZ, 0xc0, !PT ;  /* 0x0000ffff08377812 */ /* 0x000fe400078ec0ff */
[--C-:B------:R-:W-:Y:S01]  /*7b20*/  SHF.R.U32.HI R53, RZ, 0x10, R8.reuse ;  /* 0x00000010ff357819 */ /* 0x100fe20000011608 */
[----:B------:R5:W1:Y:S01]  /*7b30*/  MUFU.EX2 R243, R6 ;  /* 0x0000000600f37308 */ /* 0x000a620000000800 */
[----:B------:R-:W-:Y:S01]  /*7b40*/  SHF.R.U32.HI R56, RZ, 0x18, R8 ;  /* 0x00000018ff387819 */ /* 0x000fe20000011608 */
[----:B------:R-:W-:Y:S01]  /*7b50*/  IMAD.WIDE.U32 R8, R42, -0x2daee0ad, RZ ;  /* 0xd2511f532a087825 */ /* 0x000fe200078e00ff */
[----:B--2---:R-:W-:Y:S02]  /*7b60*/  FMNMX.FTZ R69, R2, R69, !PT ;  /* 0x0000004502457209 */ /* 0x004fe40007810000 */
[----:B------:R-:W-:Y:S02]  /*7b70*/  LOP3.LUT R2, R14, 0xff, RZ, 0xc0, !PT ;  /* 0x000000ff0e027812 */ /* 0x000fe400078ec0ff */
[----:B------:R-:W-:-:S02]  /*7b80*/  LOP3.LUT R45, R9, UR7, R34, 0x96, !PT ;  /* 0x00000007092d7c12 */ /* 0x000fc4000f8e9622 */
[C---:B------:R-:W-:Y:S02]  /*7b90*/  LOP3.LUT R102, R8.reuse, 0xff, RZ, 0xc0, !PT ;  /* 0x000000ff08667812 */ /* 0x040fe400078ec0ff */
[----:B------:R-:W-:Y:S02]  /*7ba0*/  LOP3.LUT R116, R8, 0xffff, RZ, 0xc0, !PT ;  /* 0x0000ffff08747812 */ /* 0x000fe400078ec0ff */
[--C-:B------:R-:W-:Y:S02]  /*7bb0*/  SHF.R.U32.HI R118, RZ, 0x10, R8.reuse ;  /* 0x00000010ff767819 */ /* 0x100fe40000011608 */
[----:B------:R-:W-:Y:S01]  /*7bc0*/  SHF.R.U32.HI R101, RZ, 0x18, R8 ;  /* 0x00000018ff657819 */ /* 0x000fe20000011608 */
[C---:B-----5:R-:W-:Y:S01]  /*7bd0*/  FMUL.FTZ R6, R69.reuse, c[0x0][0x23c] ;  /* 0x00008f0045067a20 */ /* 0x060fe20000410000 */
[----:B------:R-:W-:Y:S01]  /*7be0*/  FSETP.NEU.FTZ.AND P0, PT, R69, -INF , PT ;  /* 0xff8000004500780b */ /* 0x000fe20003f1d000 */
[----:B------:R-:W-:Y:S01]  /*7bf0*/  IMAD.WIDE.U32 R8, R18, -0x326172a9, RZ ;  /* 0xcd9e8d5712087825 */ /* 0x000fe200078e00ff */
[----:B------:R-:W-:-:S02]  /*7c00*/  ISETP.GE.U32.AND P2, PT, R241, R2, PT ;  /* 0x00000002f100720c */ /* 0x000fc40003f46070 */
[----:B------:R-:W-:Y:S02]  /*7c10*/  FSEL R2, R6, RZ, P0 ;  /* 0x000000ff06027208 */ /* 0x000fe40000000000 */
[----:B------:R-:W-:Y:S02]  /*7c20*/  LOP3.LUT R18, R9, UR8, R24, 0x96, !PT ;  /* 0x0000000809127c12 */ /* 0x000fe4000f8e9618 */
[C---:B------:R-:W-:Y:S02]  /*7c30*/  LOP3.LUT R32, R8.reuse, 0xffff, RZ, 0xc0, !PT ;  /* 0x0000ffff08207812 */ /* 0x040fe400078ec0ff */
[----:B------:R-:W-:Y:S02]  /*7c40*/  LOP3.LUT R46, R8, 0xff, RZ, 0xc0, !PT ;  /* 0x000000ff082e7812 */ /* 0x000fe400078ec0ff */
[--C-:B------:R-:W-:Y:S02]  /*7c50*/  SHF.R.U32.HI R34, RZ, 0x10, R8.reuse ;  /* 0x00000010ff227819 */ /* 0x100fe40000011608 */
[----:B------:R-:W-:Y:S01]  /*7c60*/  SHF.R.U32.HI R35, RZ, 0x18, R8 ;  /* 0x00000018ff237819 */ /* 0x000fe20000011608 */
[----:B------:R-:W-:Y:S01]  /*7c70*/  IMAD.WIDE.U32 R8, R39, -0x2daee0ad, RZ ;  /* 0xd2511f5327087825 */ /* 0x000fe200078e00ff */
[----:B------:R-:W-:-:S02]  /*7c80*/  LOP3.LUT R6, R14, 0xffff, RZ, 0xc0, !PT ;  /* 0x0000ffff0e067812 */ /* 0x000fc400078ec0ff */
[----:B-1----:R-:W-:Y:S01]  /*7c90*/  FMNMX.FTZ R71, R71, R10, !PT ;  /* 0x0000000a47477209 */ /* 0x002fe20007810000 */
[----:B----4-:R-:W-:Y:S01]  /*7ca0*/  IMAD.MOV.U32 R39, RZ, RZ, R99 ;  /* 0x000000ffff277224 */ /* 0x010fe200078e0063 */
[----:B---3--:R-:W-:Y:S01]  /*7cb0*/  FMNMX.FTZ R68, R68, R11, !PT ;  /* 0x0000000b44447209 */ /* 0x008fe20007810000 */
[----:B------:R-:W-:Y:S01]  /*7cc0*/  FFMA.FTZ R10, R64, c[0x0][0x23c], -R2 ;  /* 0x00008f00400a7a23 */ /* 0x000fe20000010802 */
[----:B------:R-:W-:Y:S01]  /*7cd0*/  SHF.R.U32.HI R6, RZ, 0x8, R6 ;  /* 0x00000008ff067819 */ /* 0x000fe20000011606 */
[----:B------:R-:W-:Y:S01]  /*7ce0*/  FFMA.FTZ R11, R65, c[0x0][0x23c], -R2 ;  /* 0x00008f00410b7a23 */ /* 0x000fe20000010802 */
[C---:B------:R-:W-:Y:S01]  /*7cf0*/  FSETP.NEU.FTZ.AND P0, PT, R71.reuse, -INF , PT ;  /* 0xff8000004700780b */ /* 0x040fe20003f1d000 */
[----:B------:R-:W-:Y:S01]  /*7d00*/  FMUL.FTZ R7, R71, c[0x0][0x23c] ;  /* 0x00008f0047077a20 */ /* 0x000fe20000410000 */
[----:B------:R1:W-:Y:S01]  /*7d10*/  MUFU.EX2 R242, R10 ;  /* 0x0000000a00f27308 */ /* 0x0003e20000000800 */
[----:B------:R-:W-:Y:S02]  /*7d20*/  F2FP.BF16.PACK_AB R12, R243, R39 ;  /* 0x00000027f30c723e */ /* 0x000fe400000010ff */
[----:B------:R-:W-:Y:S01]  /*7d30*/  ISETP.GE.U32.AND P6, PT, R241, R13, PT ;  /* 0x0000000df100720c */ /* 0x000fe20003fc6070 */
[----:B------:R-:W-:Y:S01]  /*7d40*/  FMUL.FTZ R13, R68, c[0x0][0x23c] ;  /* 0x00008f00440d7a20 */ /* 0x000fe20000410000 */
[----:B------:R-:W-:-:S02]  /*7d50*/  FSEL R7, R7, RZ, P0 ;  /* 0x000000ff07077208 */ /* 0x000fc40000000000 */
[----:B------:R-:W-:Y:S01]  /*7d60*/  PRMT R230, R12, 0x7610, R230 ;  /* 0x000076100ce67816 */ /* 0x000fe200000000e6 */
[----:B------:R2:W3:Y:S01]  /*7d70*/  MUFU.EX2 R244, R11 ;  /* 0x0000000b00f47308 */ /* 0x0004e20000000800 */
[----:B------:R-:W-:Y:S02]  /*7d80*/  FSETP.NEU.FTZ.AND P0, PT, R68, -INF , PT ;  /* 0xff8000004400780b */ /* 0x000fe40003f1d000 */
[----:B------:R-:W-:Y:S01]  /*7d90*/  LOP3.LUT R19, R9, UR7, R38, 0x96, !PT ;  /* 0x0000000709137c12 */ /* 0x000fe2000f8e9626 */
[----:B------:R-:W-:Y:S01]  /*7da0*/  @!P2 HFMA2.BF16_V2 R96, -RZ.H0_H0, RZ.H0_H0, -R230.H0_H0 ;  /* 0x200000ffff60a231 */ /* 0x000fe200003409e6 */
[----:B------:R-:W-:Y:S02]  /*7db0*/  PRMT R229, R12, 0x7632, R229 ;  /* 0x000076320ce57816 */ /* 0x000fe400000000e5 */
[----:B------:R-:W-:Y:S02]  /*7dc0*/  LOP3.LUT R26, R8, 0xffff, RZ, 0xc0, !PT ;  /* 0x0000ffff081a7812 */ /* 0x000fe400078ec0ff */
[----:B-1----:R-:W-:-:S02]  /*7dd0*/  LOP3.LUT R10, R6, 0xffff, RZ, 0xc0, !PT ;  /* 0x0000ffff060a7812 */ /* 0x002fc400078ec0ff */
[----:B------:R-:W-:Y:S02]  /*7de0*/  FSEL R6, R13, RZ, P0 ;  /* 0x000000ff0d067208 */ /* 0x000fe40000000000 */
[----:B------:R-:W-:Y:S02]  /*7df0*/  ISETP.GE.U32.AND P1, PT, R241, R10, PT ;  /* 0x0000000af100720c */ /* 0x000fe40003f26070 */
[----:B------:R-:W-:Y:S01]  /*7e00*/  SHF.R.U32.HI R10, RZ, 0x18, R14 ;  /* 0x00000018ff0a7819 */ /* 0x000fe2000001160e */
[----:B--2---:R-:W-:Y:S01]  /*7e10*/  FFMA.FTZ R11, R86, c[0x0][0x23c], -R5 ;  /* 0x00008f00560b7a23 */ /* 0x004fe20000010805 */
[----:B------:R-:W-:Y:S02]  /*7e20*/  LOP3.LUT R29, R8, 0xff, RZ, 0xc0, !PT ;  /* 0x000000ff081d7812 */ /* 0x000fe400078ec0ff */
[--C-:B------:R-:W-:Y:S01]  /*7e30*/  SHF.R.U32.HI R28, RZ, 0x10, R8.reuse ;  /* 0x00000010ff1c7819 */ /* 0x100fe20000011608 */
[----:B------:R1:W-:Y:S01]  /*7e40*/  MUFU.EX2 R42, R11 ;  /* 0x0000000b002a7308 */ /* 0x0003e20000000800 */
[----:B------:R-:W-:Y:S01]  /*7e50*/  SHF.R.U32.HI R31, RZ, 0x18, R8 ;  /* 0x00000018ff1f7819 */ /* 0x000fe20000011608 */
[----:B------:R-:W-:Y:S01]  /*7e60*/  IMAD.WIDE.U32 R8, R41, -0x326172a9, RZ ;  /* 0xcd9e8d5729087825 */ /* 0x000fe200078e00ff */
[----:B------:R-:W-:-:S02]  /*7e70*/  ISETP.GE.U32.AND P0, PT, R241, R10, PT ;  /* 0x0000000af100720c */ /* 0x000fc40003f06070 */
[----:B------:R-:W-:Y:S01]  /*7e80*/  SHF.R.U32.HI R10, RZ, 0x10, R14 ;  /* 0x00000010ff0a7819 */ /* 0x000fe2000001160e */
[----:B------:R-:W-:Y:S01]  /*7e90*/  @!P1 HFMA2.BF16_V2 R97, -RZ.H0_H0, RZ.H0_H0, -R229.H0_H0 ;  /* 0x200000ffff619231 */ /* 0x000fe200003409e5 */
[----:B------:R-:W-:Y:S02]  /*7ea0*/  PRMT R246, R230, 0x5410, R229 ;  /* 0x00005410e6f67816 */ /* 0x000fe400000000e5 */
[----:B------:R-:W-:Y:S02]  /*7eb0*/  @!P2 PRMT R230, R96, 0x5410, RZ ;  /* 0x0000541060e6a816 */ /* 0x000fe400000000ff */
[----:B------:R-:W-:Y:S02]  /*7ec0*/  LOP3.LUT R10, R10, 0xff, RZ, 0xc0, !PT ;  /* 0x000000ff0a0a7812 */ /* 0x000fe400078ec0ff */
[C---:B------:R-:W-:Y:S02]  /*7ed0*/  LOP3.LUT R60, R8.reuse, 0xffff, RZ, 0xc0, !PT ;  /* 0x0000ffff083c7812 */ /* 0x040fe400078ec0ff */
[----:B------:R-:W-:Y:S01]  /*7ee0*/  LOP3.LUT R86, R8, 0xff, RZ, 0xc0, !PT ;  /* 0x000000ff08567812 */ /* 0x000fe200078ec0ff */
[----:B-1----:R-:W-:Y:S01]  /*7ef0*/  FFMA.FTZ R11, R90, c[0x0][0x23c], -R5 ;  /* 0x00008f005a0b7a23 */ /* 0x002fe20000010805 */
[----:B------:R-:W-:-:S02]  /*7f00*/  SHF.R.U32.HI R96, RZ, 0x10, R8 ;  /* 0x00000010ff607819 */ /* 0x000fc40000011608 */
[----:B------:R-:W-:Y:S01]  /*7f10*/  SHF.R.U32.HI R99, RZ, 0x18, R8 ;  /* 0x00000018ff637819 */ /* 0x000fe20000011608 */
[----:B------:R-:W-:Y:S01]  /*7f20*/  FFMA.FTZ R8, R62, c[0x0][0x23c], -R2 ;  /* 0x00008f003e087a23 */ /* 0x000fe20000010802 */
[----:B---3--:R-:W-:Y:S01]  /*7f30*/  F2FP.BF16.PACK_AB R12, R244, R242 ;  /* 0x000000f2f40c723e */ /* 0x008fe200000010ff */
[----:B------:R-:W1:Y:S01]  /*7f40*/  MUFU.EX2 R245, R11 ;  /* 0x0000000b00f57308 */ /* 0x000e620000000800 */
[----:B------:R-:W-:Y:S01]  /*7f50*/  LOP3.LUT R48, R9, UR8, R30, 0x96, !PT ;  /* 0x0000000809307c12 */ /* 0x000fe2000f8e961e */
[----:B------:R-:W-:Y:S01]  /*7f60*/  FFMA.FTZ R9, R66, c[0x0][0x23c], -R2 ;  /* 0x00008f0042097a23 */ /* 0x000fe20000010802 */
[----:B------:R-:W-:Y:S02]  /*7f70*/  ISETP.GE.U32.AND P2, PT, R241, R10, PT ;  /* 0x0000000af100720c */ /* 0x000fe40003f46070 */
[----:B------:R-:W-:Y:S02]  /*7f80*/  SHF.R.U32.HI R10, RZ, 0x8, R43 ;  /* 0x00000008ff0a7819 */ /* 0x000fe4000001162b */
[----:B------:R-:W-:Y:S01]  /*7f90*/  PRMT R228, R12, 0x7632, R228 ;  /* 0x000076320ce47816 */ /* 0x000fe200000000e4 */
[----:B------:R-:W2:Y:S01]  /*7fa0*/  MUFU.EX2 R16, R8 ;  /* 0x0000000800107308 */ /* 0x000ea20000000800 */
[----:B------:R-:W-:-:S02]  /*7fb0*/  @!P1 PRMT R229, R97, 0x5410, RZ ;  /* 0x0000541061e59816 */ /* 0x000fc400000000ff */
[----:B------:R-:W-:Y:S01]  /*7fc0*/  PRMT R227, R12, 0x7610, R227 ;  /* 0x000076100ce37816 */ /* 0x000fe200000000e3 */
[----:B------:R-:W-:Y:S01]  /*7fd0*/  @!P0 HFMA2.BF16_V2 R98, -RZ.H0_H0, RZ.H0_H0, -R228.H0_H0 ;  /* 0x200000ffff628231 */ /* 0x000fe200003409e4 */
[----:B------:R-:W-:Y:S02]  /*7fe0*/  FFMA.FTZ R12, R91, c[0x0][0x23c], -R5 ;  /* 0x00008f005b0c7a23 */ /* 0x000fe40000010805 */
[----:B------:R-:W-:Y:S01]  /*7ff0*/  PRMT R36, R227, 0x5410, R228 ;  /* 0x00005410e3247816 */ /* 0x000fe200000000e4 */
[----:B------:R3:W4:Y:S01]  /*8000*/  MUFU.EX2 R38, R9 ;  /* 0x0000000900267308 */ /* 0x0007220000000800 */
[----:B------:R-:W-:Y:S01]  /*8010*/  @!P0 PRMT R228, R98, 0x5410, RZ ;  /* 0x0000541062e48816 */ /* 0x000fe200000000ff */
[----:B------:R-:W-:Y:S01]  /*8020*/  @!P2 HFMA2.BF16_V2 R100, -RZ.H0_H0, RZ.H0_H0, -R227.H0_H0 ;  /* 0x200000ffff64a231 */ /* 0x000fe200003409e3 */
[----:B-1----:R-:W-:-:S04]  /*8030*/  F2FP.BF16.PACK_AB R11, R245, R42 ;  /* 0x0000002af50b723e */ /* 0x002fc800000010ff */
[C---:B------:R-:W-:Y:S01]  /*8040*/  PRMT R224, R11.reuse, 0x7610, R224 ;  /* 0x000076100be07816 */ /* 0x040fe200000000e0 */
[----:B------:R1:W-:Y:S01]  /*8050*/  MUFU.EX2 R66, R12 ;  /* 0x0000000c00427308 */ /* 0x0003e20000000800 */
[----:B--2---:R-:W-:Y:S01]  /*8060*/  IMAD.MOV.U32 R91, RZ, RZ, R16 ;  /* 0x000000ffff5b7224 */ /* 0x004fe200078e0010 */
[----:B------:R-:W-:Y:S01]  /*8070*/  PRMT R223, R11, 0x7632, R223 ;  /* 0x000076320bdf7816 */ /* 0x000fe200000000df */
[----:B------:R-:W-:Y:S01]  /*8080*/  FFMA.FTZ R11, R63, c[0x0][0x23c], -R2 ;  /* 0x00008f003f0b7a23 */ /* 0x000fe20000010802 */
[----:B------:R-:W-:Y:S01]  /*8090*/  @!P2 PRMT R227, R100, 0x5410, RZ ;  /* 0x0000541064e3a816 */ /* 0x000fe200000000ff */
[----:B------:R-:W-:Y:S01]  /*80a0*/  @!P5 HFMA2.BF16_V2 R104, -RZ.H0_H0, RZ.H0_H0, -R224.H0_H0 ;  /* 0x200000ffff68d231 */ /* 0x000fe200003409e0 */
[----:B------:R-:W-:Y:S01]  /*80b0*/  IMAD.MOV.U32 R63, RZ, RZ, R42 ;  /* 0x000000ffff3f7224 */ /* 0x000fe200078e002a */
[----:B---3--:R-:W-:Y:S01]  /*80c0*/  LOP3.LUT R9, R10, 0xffff, RZ, 0xc0, !PT ;  /* 0x0000ffff0a097812 */ /* 0x008fe200078ec0ff */
[----:B------:R-:W-:Y:S01]  /*80d0*/  MUFU.EX2 R252, R11 ;  /* 0x0000000b00fc7308 */ /* 0x000fe20000000800 */
[----:B------:R-:W-:-:S02]  /*80e0*/  LOP3.LUT R10, R58, 0xff, RZ, 0xc0, !PT ;  /* 0x000000ff3a0a7812 */ /* 0x000fc400078ec0ff */
[C---:B------:R-:W-:Y:S01]  /*80f0*/  ISETP.GE.U32.AND P1, PT, R241.reuse, R9, PT ;  /* 0x00000009f100720c */ /* 0x040fe20003f26070 */
[----:B------:R-:W-:Y:S01]  /*8100*/  IMAD.WIDE.U32 R8, R40, -0x2daee0ad, RZ ;  /* 0xd2511f5328087825 */ /* 0x000fe200078e00ff */
[----:B------:R-:W-:-:S04]  /*8110*/  ISETP.GE.U32.AND P0, PT, R241, R10, PT ;  /* 0x0000000af100720c */ /* 0x000fc80003f06070 */
[----:B------:R-:W-:Y:S02]  /*8120*/  LOP3.LUT R10, R9, UR7, R54, 0x96, !PT ;  /* 0x00000007090a7c12 */ /* 0x000fe4000f8e9636 */
[----:B-1----:R-:W-:Y:S01]  /*8130*/  LOP3.LUT R12, R8, 0xffff, RZ, 0xc0, !PT ;  /* 0x0000ffff080c7812 */ /* 0x002fe200078ec0ff */
[----:B------:R-:W-:Y:S01]  /*8140*/  FFMA.FTZ R9, R94, c[0x0][0x23c], -R5 ;  /* 0x00008f005e097a23 */ /* 0x000fe20000010805 */
[----:B------:R-:W-:Y:S02]  /*8150*/  LOP3.LUT R13, R8, 0xff, RZ, 0xc0, !PT ;  /* 0x000000ff080d7812 */ /* 0x000fe400078ec0ff */
[--C-:B------:R-:W-:Y:S01]  /*8160*/  SHF.R.U32.HI R16, RZ, 0x10, R8.reuse ;  /* 0x00000010ff107819 */ /* 0x100fe20000011608 */
[----:B------:R1:W2:Y:S01]  /*8170*/  MUFU.EX2 R37, R9 ;  /* 0x0000000900257308 */ /* 0x0002a20000000800 */
[----:B------:R-:W-:Y:S01]  /*8180*/  SHF.R.U32.HI R14, RZ, 0x18, R8 ;  /* 0x00000018ff0e7819 */ /* 0x000fe20000011608 */
[----:B------:R-:W-:Y:S01]  /*8190*/  @!P1 HFMA2.BF16_V2 R106, -RZ.H0_H0, RZ.H0_H0, -R223.H0_H0 ;  /* 0x200000ffff6a9231 */ /* 0x000fe200003409df */
[----:B------:R-:W-:-:S02]  /*81a0*/  LOP3.LUT R8, R10, 0xff, RZ, 0xc0, !PT ;  /* 0x000000ff0a087812 */ /* 0x000fc400078ec0ff */
[----:B------:R-:W-:Y:S02]  /*81b0*/  PRMT R54, R224, 0x5410, R223 ;  /* 0x00005410e0367816 */ /* 0x000fe400000000df */
[----:B------:R-:W-:Y:S02]  /*81c0*/  ISETP.GE.U32.AND P3, PT, R241, R8, PT ;  /* 0x00000008f100720c */ /* 0x000fe40003f66070 */
[----:B----4-:R-:W-:Y:S02]  /*81d0*/  F2FP.BF16.PACK_AB R8, R91, R38 ;  /* 0x000000265b08723e */ /* 0x010fe400000010ff */
[----:B------:R-:W-:Y:S02]  /*81e0*/  @!P1 PRMT R223, R106, 0x5410, RZ ;  /* 0x000054106adf9816 */ /* 0x000fe400000000ff */
[C---:B------:R-:W-:Y:S02]  /*81f0*/  PRMT R222, R8.reuse, 0x7632, R222 ;  /* 0x0000763208de7816 */ /* 0x040fe400000000de */
[----:B------:R-:W-:Y:S01]  /*8200*/  PRMT R221, R8, 0x7610, R221 ;  /* 0x0000761008dd7816 */ /* 0x000fe200000000dd */
[----:B-1----:R-:W-:Y:S01]  /*8210*/  FFMA.FTZ R9, R93, c[0x0][0x23c], -R5 ;  /* 0x00008f005d097a23 */ /* 0x002fe20000010805 */
[----:B------:R-:W-:Y:S01]  /*8220*/  SHF.R.U32.HI R8, RZ, 0x18, R10 ;  /* 0x00000018ff087819 */ /* 0x000fe2000001160a */
[----:B------:R-:W-:Y:S01]  /*8230*/  @!P6 HFMA2.BF16_V2 R113, -RZ.H0_H0, RZ.H0_H0, -R222.H0_H0 ;  /* 0x200000ffff71e231 */ /* 0x000fe200003409de */
[----:B--2---:R-:W-:Y:S01]  /*8240*/  F2FP.BF16.PACK_AB R11, R37, R66 ;  /* 0x00000042250b723e */ /* 0x004fe200000010ff */
[----:B------:R1:W2:Y:S01]  /*8250*/  MUFU.EX2 R24, R9 ;  /* 0x0000000900187308 */ /* 0x0002a20000000800 */
[----:B------:R-:W-:Y:S01]  /*8260*/  ISETP.GE.U32.AND P4, PT, R241, R8, PT ;  /* 0x00000008f100720c */ /* 0x000fe20003f86070 */
[----:B------:R-:W-:Y:S01]  /*8270*/  @!P0 HFMA2.BF16_V2 R150, -RZ.H0_H0, RZ.H0_H0, -R221.H0_H0 ;  /* 0x200000ffff968231 */ /* 0x000fe200003409dd */
[----:B------:R-:W-:-:S02]  /*8280*/  PRMT R219, R11, 0x7632, R219 ;  /* 0x000076320bdb7816 */ /* 0x000fc400000000db */
[----:B------:R-:W-:Y:S01]  /*8290*/  PRMT R220, R11, 0x7610, R220 ;  /* 0x000076100bdc7816 */ /* 0x000fe200000000dc */
[----:B------:R-:W-:Y:S01]  /*82a0*/  FFMA.FTZ R11, R112, c[0x0][0x23c], -R2 ;  /* 0x00008f00700b7a23 */ /* 0x000fe20000010802 */
[----:B------:R-:W-:Y:S02]  /*82b0*/  @!P5 PRMT R224, R104, 0x5410, RZ ;  /* 0x0000541068e0d816 */ /* 0x000fe400000000ff */
[----:B------:R-:W-:Y:S01]  /*82c0*/  PRMT R30, R220, 0x5410, R219 ;  /* 0x00005410dc1e7816 */ /* 0x000fe200000000db */
[----:B------:R-:W-:Y:S01]  /*82d0*/  @!P3 HFMA2.BF16_V2 R151, -RZ.H0_H0, RZ.H0_H0, -R220.H0_H0 ;  /* 0x200000ffff97b231 */ /* 0x000fe200003409dc */
[----:B------:R-:W-:-:S04]  /*82e0*/  ISETP.GE.U32.AND P5, PT, R241, R25, PT ;  /* 0x00000019f100720c */ /* 0x000fc80003fa6070 */
[----:B------:R-:W-:Y:S02]  /*82f0*/  @!P3 PRMT R220, R151, 0x5410, RZ ;  /* 0x0000541097dcb816 */ /* 0x000fe400000000ff */
[----:B-1----:R-:W-:Y:S02]  /*8300*/  LOP3.LUT R9, R10, 0xffff, RZ, 0xc0, !PT ;  /* 0x0000ffff0a097812 */ /* 0x002fe400078ec0ff */
[----:B------:R-:W-:Y:S01]  /*8310*/  ISETP.GE.U32.AND P3, PT, R241, R14, PT ;  /* 0x0000000ef100720c */ /* 0x000fe20003f66070 */
[----:B--2---:R-:W-:Y:S01]  /*8320*/  IMAD.MOV.U32 R14, RZ, RZ, R24 ;  /* 0x000000ffff0e7224 */ /* 0x004fe200078e0018 */
[----:B------:R-:W-:-:S04]  /*8330*/  SHF.R.U32.HI R9, RZ, 0x8, R9 ;  /* 0x00000008ff097819 */ /* 0x000fc80000011609 */
[----:B------:R-:W-:Y:S01]  /*8340*/  LOP3.LUT R8, R9, 0xffff, RZ, 0xc0, !PT ;  /* 0x0000ffff09087812 */ /* 0x000fe200078ec0ff */
[----:B------:R-:W-:Y:S01]  /*8350*/  FFMA.FTZ R9, R61, c[0x0][0x23c], -R2 ;  /* 0x00008f003d097a23 */ /* 0x000fe20000010802 */
[----:B------:R-:W-:Y:S02]  /*8360*/  PRMT R61, R221, 0x5410, R222 ;  /* 0x00005410dd3d7816 */ /* 0x000fe400000000de */
[----:B------:R-:W-:Y:S01]  /*8370*/  ISETP.GE.U32.AND P2, PT, R241, R8, PT ;  /* 0x00000008f100720c */ /* 0x000fe20003f46070 */
[----:B------:R1:W2:Y:S01]  /*8380*/  MUFU.EX2 R251, R9 ;  /* 0x0000000900fb7308 */ /* 0x0002a20000000800 */
[----:B------:R-:W-:Y:S02]  /*8390*/  SHF.R.U32.HI R8, RZ, 0x10, R10 ;  /* 0x00000010ff087819 */ /* 0x000fe4000001160a */
[----:B------:R-:W-:Y:S02]  /*83a0*/  @!P0 PRMT R221, R150, 0x5410, RZ ;  /* 0x0000541096dd8816 */ /* 0x000fe400000000ff */
[----:B------:R-:W-:-:S02]  /*83b0*/  LOP3.LUT R8, R8, 0xff, RZ, 0xc0, !PT ;  /* 0x000000ff08087812 */ /* 0x000fc400078ec0ff */
[C---:B------:R-:W-:Y:S01]  /*83c0*/  ISETP.GE.U32.AND P0, PT, R241.reuse, R13, PT ;  /* 0x0000000df100720c */ /* 0x040fe20003f06070 */
[----:B------:R-:W-:Y:S01]  /*83d0*/  IMAD.MOV.U32 R13, RZ, RZ, R30 ;  /* 0x000000ffff0d7224 */ /* 0x000fe200078e001e */
[----:B------:R-:W-:Y:S02]  /*83e0*/  ISETP.GE.U32.AND P1, PT, R241, R8, PT ;  /* 0x00000008f100720c */ /* 0x000fe40003f26070 */
[----:B------:R-:W-:Y:S01]  /*83f0*/  SHF.R.U32.HI R8, RZ, 0x8, R12 ;  /* 0x00000008ff087819 */ /* 0x000fe2000001160c */
[----:B------:R-:W-:Y:S01]  /*8400*/  @!P2 HFMA2.BF16_V2 R152, -RZ.H0_H0, RZ.H0_H0, -R219.H0_H0 ;  /* 0x200000ffff98a231 */ /* 0x000fe200003409db */
[----:B------:R-:W-:Y:S01]  /*8410*/  @!P6 PRMT R222, R113, 0x5410, RZ ;  /* 0x0000541071dee816 */ /* 0x000fe200000000ff */
[----:B------:R-:W-:Y:S01]  /*8420*/  IMAD.MOV.U32 R12, RZ, RZ, R36 ;  /* 0x000000ffff0c7224 */ /* 0x000fe200078e0024 */
[----:B------:R-:W-:Y:S01]  /*8430*/  LOP3.LUT R8, R8, 0xffff, RZ, 0xc0, !PT ;  /* 0x0000ffff08087812 */ /* 0x000fe200078ec0ff */
[----:B-1----:R-:W-:Y:S01]  /*8440*/  FFMA.FTZ R9, R120, c[0x0][0x23c], -R5 ;  /* 0x00008f0078097a23 */ /* 0x002fe20000010805 */
[----:B--2---:R-:W-:Y:S01]  /*8450*/  F2FP.BF16.PACK_AB R10, R251, R252 ;  /* 0x000000fcfb0a723e */ /* 0x004fe200000010ff */
[----:B------:R-:W-:Y:S01]  /*8460*/  IMAD.MOV.U32 R120, RZ, RZ, R247 ;  /* 0x000000ffff787224 */ /* 0x000fe200078e00f7 */
[----:B------:R-:W-:Y:S01]  /*8470*/  @!P2 PRMT R219, R152, 0x5410, RZ ;  /* 0x0000541098dba816 */ /* 0x000fe200000000ff */
[----:B------:R1:W2:Y:S01]  /*8480*/  MUFU.EX2 R65, R9 ;  /* 0x0000000900417308 */ /* 0x0002a20000000800 */
[----:B------:R-:W-:-:S02]  /*8490*/  PRMT R218, R10, 0x7632, R218 ;  /* 0x000076320ada7816 */ /* 0x000fc400000000da */
[----:B------:R-:W-:Y:S01]  /*84a0*/  PRMT R217, R10, 0x7610, R217 ;  /* 0x000076100ad97816 */ /* 0x000fe200000000d9 */
[----:B------:R-:W-:Y:S01]  /*84b0*/  FFMA.FTZ R10, R20, c[0x0][0x23c], -R2 ;  /* 0x00008f00140a7a23 */ /* 0x000fe20000010802 */
[----:B------:R-:W-:Y:S01]  /*84c0*/  ISETP.GE.U32.AND P2, PT, R241, R8, PT ;  /* 0x00000008f100720c */ /* 0x000fe20003f46070 */
[----:B------:R-:W-:Y:S01]  /*84d0*/  @!P4 HFMA2.BF16_V2 R153, -RZ.H0_H0, RZ.H0_H0, -R218.H0_H0 ;  /* 0x200000ffff99c231 */ /* 0x000fe200003409da */
[----:B------:R-:W-:Y:S01]  /*84e0*/  PRMT R62, R217, 0x5410, R218 ;  /* 0x00005410d93e7816 */ /* 0x000fe200000000da */
[----:B------:R3:W-:Y:S01]  /*84f0*/  MUFU.EX2 R250, R10 ;  /* 0x0000000a00fa7308 */ /* 0x0007e20000000800 */
[----:B------:R-:W-:Y:S01]  /*8500*/  @!P1 HFMA2.BF16_V2 R154, -RZ.H0_H0, RZ.H0_H0, -R217.H0_H0 ;  /* 0x200000ffff9a9231 */ /* 0x000fe200003409d9 */
[----:B------:R-:W-:Y:S01]  /*8510*/  ISETP.GE.U32.AND P6, PT, R241, R73, PT ;  /* 0x00000049f100720c */ /* 0x000fe20003fc6070 */
[----:B------:R-:W-:Y:S01]  /*8520*/  IMAD.MOV.U32 R73, RZ, RZ, R38 ;  /* 0x000000ffff497224 */ /* 0x000fe200078e0026 */
[----:B------:R-:W-:Y:S02]  /*8530*/  @!P4 PRMT R218, R153, 0x5410, RZ ;  /* 0x0000541099dac816 */ /* 0x000fe400000000ff */
[----:B------:R-:W-:Y:S01]  /*8540*/  @!P1 PRMT R217, R154, 0x5410, RZ ;  /* 0x000054109ad99816 */ /* 0x000fe200000000ff */
[----:B-1----:R-:W-:Y:S01]  /*8550*/  FFMA.FTZ R9, R122, c[0x0][0x23c], -R5 ;  /* 0x00008f007a097a23 */ /* 0x002fe20000010805 */
[----:B--2---:R-:W-:-:S03]  /*8560*/  F2FP.BF16.PACK_AB R8, R65, R24 ;  /* 0x000000184108723e */ /* 0x004fc600000010ff */
[----:B------:R1:W-:Y:S01]  /*8570*/  MUFU.EX2 R104, R9 ;  /* 0x0000000900687308 */ /* 0x0003e20000000800 */
[C---:B------:R-:W-:Y:S02]  /*8580*/  PRMT R216, R8.reuse, 0x7610, R216 ;  /* 0x0000761008d87816 */ /* 0x040fe400000000d8 */
[----:B------:R-:W-:Y:S01]  /*8590*/  PRMT R215, R8, 0x7632, R215 ;  /* 0x0000763208d77816 */ /* 0x000fe200000000d7 */
[----:B------:R-:W-:Y:S01]  /*85a0*/  FFMA.FTZ R8, R123, c[0x0][0x23c], -R5 ;  /* 0x00008f007b087a23 */ /* 0x000fe20000010805 */
[----:B---3--:R-:W-:Y:S01]  /*85b0*/  SHF.R.U32.HI R10, RZ, 0x10, R22 ;  /* 0x00000010ff0a7819 */ /* 0x008fe20000011616 */
[----:B------:R-:W-:Y:S01]  /*85c0*/  @!P0 HFMA2.BF16_V2 R156, -RZ.H0_H0, RZ.H0_H0, -R216.H0_H0 ;  /* 0x200000ffff9c8231 */ /* 0x000fe200003409d8 */
[----:B------:R-:W-:Y:S01]  /*85d0*/  PRMT R90, R216, 0x5410, R215 ;  /* 0x00005410d85a7816 */ /* 0x000fe200000000d7 */
[----:B------:R2:W3:Y:S01]  /*85e0*/  MUFU.EX2 R100, R8 ;  /* 0x0000000800647308 */ /* 0x0004e20000000800 */
[----:B------:R-:W-:Y:S01]  /*85f0*/  @!P2 HFMA2.BF16_V2 R155, -RZ.H0_H0, RZ.H0_H0, -R215.H0_H0 ;  /* 0x200000ffff9ba231 */ /* 0x000fe200003409d7 */
[----:B------:R-:W-:-:S02]  /*8600*/  LOP3.LUT R10, R10, 0xff, RZ, 0xc0, !PT ;  /* 0x000000ff0a0a7812 */ /* 0x000fc400078ec0ff */
[----:B------:R-:W-:Y:S02]  /*8610*/  @!P0 PRMT R216, R156, 0x5410, RZ ;  /* 0x000054109cd88816 */ /* 0x000fe400000000ff */
[----:B------:R-:W-:Y:S01]  /*8620*/  @!P2 PRMT R215, R155, 0x5410, RZ ;  /* 0x000054109bd7a816 */ /* 0x000fe200000000ff */
[----:B-1----:R-:W-:Y:S01]  /*8630*/  FFMA.FTZ R9, R21, c[0x0][0x23c], -R2 ;  /* 0x00008f0015097a23 */ /* 0x002fe20000010802 */
[----:B------:R-:W-:Y:S01]  /*8640*/  ISETP.GE.U32.AND P2, PT, R241, R10, PT ;  /* 0x0000000af100720c */ /* 0x000fe20003f46070 */
[----:B------:R-:W-:Y:S02]  /*8650*/  IMAD.MOV.U32 R21, RZ, RZ, R246 ;  /* 0x000000ffff157224 */ /* 0x000fe400078e00f6 */
[----:B------:R1:W4:Y:S01]  /*8660*/  MUFU.EX2 R247, R9 ;  /* 0x0000000900f77308 */ /* 0x0003220000000800 */
[----:B--2---:R-:W-:Y:S02]  /*8670*/  LOP3.LUT R8, R16, 0xff, RZ, 0xc0, !PT ;  /* 0x000000ff10087812 */ /* 0x004fe400078ec0ff */
[----:B---3--:R-:W-:-:S02]  /*8680*/  F2FP.BF16.PACK_AB R10, R100, R104 ;  /* 0x00000068640a723e */ /* 0x008fc400000010ff */
[----:B------:R-:W-:Y:S02]  /*8690*/  ISETP.GE.U32.AND P0, PT, R241, R8, PT ;  /* 0x00000008f100720c */ /* 0x000fe40003f06070 */
[C---:B------:R-:W-:Y:S02]  /*86a0*/  PRMT R59, R10.reuse, 0x7610, R59 ;  /* 0x000076100a3b7816 */ /* 0x040fe4000000003b */
[----:B------:R-:W-:Y:S02]  /*86b0*/  PRMT R58, R10, 0x7632, R58 ;  /* 0x000076320a3a7816 */ /* 0x000fe4000000003a */
[----:B------:R-:W-:Y:S02]  /*86c0*/  SHF.R.U32.HI R10, RZ, 0x8, R72 ;  /* 0x00000008ff0a7819 */ /* 0x000fe40000011648 */
[----:B-1----:R-:W-:Y:S02]  /*86d0*/  LOP3.LUT R9, R22, 0xff, RZ, 0xc0, !PT ;  /* 0x000000ff16097812 */ /* 0x002fe400078ec0ff */
[----:B----4-:R-:W-:-:S02]  /*86e0*/  F2FP.BF16.PACK_AB R8, R250, R247 ;  /* 0x000000f7fa08723e */ /* 0x010fc400000010ff */
[----:B------:R-:W-:Y:S01]  /*86f0*/  ISETP.GE.U32.AND P4, PT, R241, R9, PT ;  /* 0x00000009f100720c */ /* 0x000fe20003f86070 */
[----:B------:R-:W-:Y:S01]  /*8700*/  FFMA.FTZ R9, R95, c[0x0][0x23c], -R2 ;  /* 0x00008f005f097a23 */ /* 0x000fe20000010802 */
[C---:B------:R-:W-:Y:S01]  /*8710*/  PRMT R214, R8.reuse, 0x7610, R214 ;  /* 0x0000761008d67816 */ /* 0x040fe200000000d6 */
[----:B------:R1:W-:Y:S01]  /*8720*/  MUFU.EX2 R95, R11 ;  /* 0x0000000b005f7308 */ /* 0x0003e20000000800 */
[----:B------:R-:W-:Y:S02]  /*8730*/  PRMT R213, R8, 0x7632, R213 ;  /* 0x0000763208d57816 */ /* 0x000fe400000000d5 */
[----:B------:R-:W-:Y:S01]  /*8740*/  LOP3.LUT R10, R10, 0xffff, RZ, 0xc0, !PT ;  /* 0x0000ffff0a0a7812 */ /* 0x000fe200078ec0ff */
[----:B------:R-:W-:Y:S01]  /*8750*/  @!P0 HFMA2.BF16_V2 R157, -RZ.H0_H0, RZ.H0_H0, -R214.H0_H0 ;  /* 0x200000ffff9d8231 */ /* 0x000fe200003409d6 */
[----:B------:R-:W-:Y:S01]  /*8760*/  PRMT R122, R214, 0x5410, R213 ;  /* 0x00005410d67a7816 */ /* 0x000fe200000000d5 */
[----:B------:R-:W-:Y:S01]  /*8770*/  @!P3 HFMA2.BF16_V2 R158, -RZ.H0_H0, RZ.H0_H0, -R213.H0_H0 ;  /* 0x200000ffff9eb231 */ /* 0x000fe200003409d5 */
[----:B------:R-:W-:Y:S01]  /*8780*/  PRMT R40, R59, 0x5410, R58 ;  /* 0x000054103b287816 */ /* 0x000fe2000000003a */
[----:B------:R2:W3:Y:S01]  /*8790*/  MUFU.EX2 R30, R9 ;  /* 0x00000009001e7308 */ /* 0x0004e20000000800 */
[----:B------:R-:W-:Y:S01]  /*87a0*/  @!P0 PRMT R214, R157, 0x5410, RZ ;  /* 0x000054109dd68816 */ /* 0x000fe200000000ff */
[----:B------:R-:W-:Y:S01]  /*87b0*/  @!P4 HFMA2.BF16_V2 R159, -RZ.H0_H0, RZ.H0_H0, -R59.H0_H0 ;  /* 0x200000ffff9fc231 */ /* 0x000fe2000034093b */
[----:B------:R-:W-:-:S04]  /*87c0*/  @!P3 PRMT R213, R158, 0x5410, RZ ;  /* 0x000054109ed5b816 */ /* 0x000fc800000000ff */
[----:B------:R-:W-:Y:S02]  /*87d0*/  @!P4 PRMT R59, R159, 0x5410, RZ ;  /* 0x000054109f3bc816 */ /* 0x000fe400000000ff */
[----:B-1----:R-:W-:Y:S02]  /*87e0*/  LOP3.LUT R11, R23, 0xff, RZ, 0xc0, !PT ;  /* 0x000000ff170b7812 */ /* 0x002fe400078ec0ff */
[----:B--2---:R-:W-:Y:S01]  /*87f0*/  LOP3.LUT R9, R22, 0xffff, RZ, 0xc0, !PT ;  /* 0x0000ffff16097812 */ /* 0x004fe200078ec0ff */
[----:B---3--:R-:W-:-:S03]  /*8800*/  IMAD.MOV.U32 R72, RZ, RZ, R30 ;  /* 0x000000ffff487224 */ /* 0x008fc600078e001e */
[----:B------:R-:W-:Y:S01]  /*8810*/  SHF.R.U32.HI R8, RZ, 0x8, R9 ;  /* 0x00000008ff087819 */ /* 0x000fe20000011609 */
[----:B------:R-:W-:Y:S02]  /*8820*/  FFMA.FTZ R9, R128, c[0x0][0x23c], -R5 ;  /* 0x00008f0080097a23 */ /* 0x000fe40000010805 */
[----:B------:R-:W-:Y:S01]  /*8830*/  IMAD.MOV.U32 R128, RZ, RZ, R21 ;  /* 0x000000ffff807224 */ /* 0x000fe200078e0015 */
[----:B------:R-:W-:Y:S01]  /*8840*/  LOP3.LUT R8, R8, 0xffff, RZ, 0xc0, !PT ;  /* 0x0000ffff08087812 */ /* 0x000fe200078ec0ff */
[----:B------:R1:W-:Y:S03]  /*8850*/  MUFU.EX2 R98, R9 ;  /* 0x0000000900627308 */ /* 0x0003e60000000800 */
[----:B------:R-:W-:Y:S02]  /*8860*/  ISETP.GE.U32.AND P1, PT, R241, R8, PT ;  /* 0x00000008f100720c */ /* 0x000fe40003f26070 */
[----:B------:R-:W-:-:S04]  /*8870*/  SHF.R.U32.HI R8, RZ, 0x18, R22 ;  /* 0x00000018ff087819 */ /* 0x000fc80000011616 */
[----:B------:R-:W-:Y:S02]  /*8880*/  ISETP.GE.U32.AND P0, PT, R241, R8, PT ;  /* 0x00000008f100720c */ /* 0x000fe40003f06070 */
[----:B------:R-:W-:-:S04]  /*8890*/  F2FP.BF16.PACK_AB R8, R95, R30 ;  /* 0x0000001e5f08723e */ /* 0x000fc800000010ff */
[C---:B------:R-:W-:Y:S01]  /*88a0*/  PRMT R76, R8.reuse, 0x7632, R76 ;  /* 0x00007632084c7816 */ /* 0x040fe2000000004c */
[----:B-1----:R-:W-:Y:S01]  /*88b0*/  FFMA.FTZ R9, R129, c[0x0][0x23c], -R5 ;  /* 0x00008f0081097a23 */ /* 0x002fe20000010805 */
[----:B------:R-:W-:Y:S01]  /*88c0*/  PRMT R77, R8, 0x7610, R77 ;  /* 0x00007610084d7816 */ /* 0x000fe2000000004d */
[----:B------:R-:W-:Y:S01]  /*88d0*/  FFMA.FTZ R8, R89, c[0x0][0x23c], -R2 ;  /* 0x00008f0059087a23 */ /* 0x000fe20000010802 */
[----:B------:R-:W-:Y:S01]  /*88e0*/  @!P1 HFMA2.BF16_V2 R160, -RZ.H0_H0, RZ.H0_H0, -R58.H0_H0 ;  /* 0x200000ffffa09231 */ /* 0x000fe2000034093a */
[----:B------:R1:W2:Y:S01]  /*88f0*/  MUFU.EX2 R97, R9 ;  /* 0x0000000900617308 */ /* 0x0002a20000000800 */
[----:B------:R-:W-:Y:S01]  /*8900*/  PRMT R41, R77, 0x5410, R76 ;  /* 0x000054104d297816 */ /* 0x000fe2000000004c */
[----:B------:R-:W-:Y:S01]  /*8910*/  @!P0 HFMA2.BF16_V2 R162, -RZ.H0_H0, RZ.H0_H0, -R76.H0_H0 ;  /* 0x200000ffffa28231 */ /* 0x000fe2000034094c */
[----:B------:R-:W-:Y:S01]  /*8920*/  IMAD.MOV.U32 R89, RZ, RZ, R90 ;  /* 0x000000ffff597224 */ /* 0x000fe200078e005a */
[----:B------:R-:W-:Y:S01]  /*8930*/  @!P2 HFMA2.BF16_V2 R161, -RZ.H0_H0, RZ.H0_H0, -R77.H0_H0 ;  /* 0x200000ffffa1a231 */ /* 0x000fe2000034094d */
[----:B------:R-:W-:Y:S01]  /*8940*/  @!P1 PRMT R58, R160, 0x5410, RZ ;  /* 0x00005410a03a9816 */ /* 0x000fe200000000ff */
[----:B------:R-:W-:Y:S01]  /*8950*/  IMAD.MOV.U32 R129, RZ, RZ, R13 ;  /* 0x000000ffff817224 */ /* 0x000fe200078e000d */
[----:B------:R-:W-:Y:S01]  /*8960*/  @!P0 PRMT R76, R162, 0x5410, RZ ;  /* 0x00005410a24c8816 */ /* 0x000fe200000000ff */
[----:B------:R2:W-:Y:S01]  /*8970*/  MUFU.EX2 R93, R8 ;  /* 0x00000008005d7308 */ /* 0x0005e20000000800 */
[----:B------:R-:W-:Y:S01]  /*8980*/  ISETP.GE.U32.AND P0, PT, R241, R10, PT ;  /* 0x0000000af100720c */ /* 0x000fe20003f06070 */
[----:B------:R-:W-:Y:S01]  /*8990*/  FFMA.FTZ R10, R134, c[0x0][0x23c], -R5 ;  /* 0x00008f00860a7a23 */ /* 0x000fe20000010805 */
[----:B------:R-:W-:-:S02]  /*89a0*/  @!P2 PRMT R77, R161, 0x5410, RZ ;  /* 0x00005410a14da816 */ /* 0x000fc400000000ff */
[----:B------:R-:W-:Y:S01]  /*89b0*/  SHF.R.U32.HI R13, RZ, 0x18, R18 ;  /* 0x00000018ff0d7819 */ /* 0x000fe20000011612 */
[----:B-1----:R-:W-:Y:S02]  /*89c0*/  FFMA.FTZ R9, R92, c[0x0][0x23c], -R2 ;  /* 0x00008f005c097a23 */ /* 0x002fe40000010802 */
[----:B------:R-:W-:Y:S01]  /*89d0*/  MUFU.EX2 R113, R10 ;  /* 0x0000000a00717308 */ /* 0x000fe20000000800 */
[----:B------:R-:W-:Y:S01]  /*89e0*/  IMAD.MOV.U32 R92, RZ, RZ, R122 ;  /* 0x000000ffff5c7224 */ /* 0x000fe200078e007a */
[----:B--2---:R-:W-:-:S06]  /*89f0*/  F2FP.BF16.PACK_AB R8, R97, R98 ;  /* 0x000000626108723e */ /* 0x004fcc00000010ff */
[----:B------:R1:W2:Y:S01]  /*8a00*/  MUFU.EX2 R64, R9 ;  /* 0x0000000900407308 */ /* 0x0002a20000000800 */
[C---:B------:R-:W-:Y:S02]  /*8a10*/  PRMT R209, R8.reuse, 0x7610, R209 ;  /* 0x0000761008d17816 */ /* 0x040fe400000000d1 */
[----:B------:R-:W-:Y:S02]  /*8a20*/  PRMT R206, R8, 0x7632, R206 ;  /* 0x0000763208ce7816 */ /* 0x000fe400000000ce */
[----:B------:R-:W-:Y:S01]  /*8a30*/  LOP3.LUT R8, R15, 0xffff, RZ, 0xc0, !PT ;  /* 0x0000ffff0f087812 */ /* 0x000fe200078ec0ff */
[----:B------:R-:W-:Y:S01]  /*8a40*/  @!P6 HFMA2.BF16_V2 R163, -RZ.H0_H0, RZ.H0_H0, -R209.H0_H0 ;  /* 0x200000ffffa3e231 */ /* 0x000fe200003409d1 */
[----:B------:R-:W-:Y:S01]  /*8a50*/  PRMT R42, R209, 0x5410, R206 ;  /* 0x00005410d12a7816 */ /* 0x000fe200000000ce */
[----:B------:R-:W-:Y:S01]  /*8a60*/  @!P0 HFMA2.BF16_V2 R166, -RZ.H0_H0, RZ.H0_H0, -R206.H0_H0 ;  /* 0x200000ffffa68231 */ /* 0x000fe200003409ce */
[----:B------:R-:W-:Y:S02]  /*8a70*/  SHF.R.U32.HI R8, RZ, 0x8, R8 ;  /* 0x00000008ff087819 */ /* 0x000fe40000011608 */
[----:B------:R-:W-:-:S02]  /*8a80*/  @!P6 PRMT R209, R163, 0x5410, RZ ;  /* 0x00005410a3d1e816 */ /* 0x000fc400000000ff */
[----:B------:R-:W-:Y:S02]  /*8a90*/  LOP3.LUT R8, R8, 0xffff, RZ, 0xc0, !PT ;  /* 0x0000ffff08087812 */ /* 0x000fe400078ec0ff */
[----:B-1----:R-:W-:Y:S01]  /*8aa0*/  LOP3.LUT R9, R67, 0xff, RZ, 0xc0, !PT ;  /* 0x000000ff43097812 */ /* 0x002fe200078ec0ff */
[----:B------:R-:W-:Y:S01]  /*8ab0*/  IMAD.MOV.U32 R67, RZ, RZ, R120 ;  /* 0x000000ffff437224 */ /* 0x000fe200078e0078 */
[C---:B------:R-:W-:Y:S01]  /*8ac0*/  ISETP.GE.U32.AND P1, PT, R241.reuse, R8, PT ;  /* 0x00000008f100720c */ /* 0x040fe20003f26070 */
[----:B------:R-:W-:Y:S01]  /*8ad0*/  FFMA.FTZ R8, R84, c[0x0][0x23c], -R2 ;  /* 0x00008f0054087a23 */ /* 0x000fe20000010802 */
[----:B------:R-:W-:Y:S01]  /*8ae0*/  ISETP.GE.U32.AND P3, PT, R241, R9, PT ;  /* 0x00000009f100720c */ /* 0x000fe20003f66070 */
[----:B------:R-:W-:Y:S01]  /*8af0*/  FFMA.FTZ R9, R133, c[0x0][0x23c], -R5 ;  /* 0x00008f0085097a23 */ /* 0x000fe20000010805 */
[----:B------:R-:W-:Y:S01]  /*8b00*/  ISETP.GE.U32.AND P6, PT, R241, R74, PT ;  /* 0x0000004af100720c */ /* 0x000fe20003fc6070 */
[----:B------:R1:W-:Y:S01]  /*8b10*/  MUFU.EX2 R112, R8 ;  /* 0x0000000800707308 */ /* 0x0003e20000000800 */
[----:B------:R-:W-:Y:S01]  /*8b20*/  @!P0 PRMT R206, R166, 0x5410, RZ ;  /* 0x00005410a6ce8816 */ /* 0x000fe200000000ff */
[----:B------:R-:W-:Y:S01]  /*8b30*/  IMAD.MOV.U32 R133, RZ, RZ, R245 ;  /* 0x000000ffff857224 */ /* 0x000fe200078e00f5 */
[----:B--2---:R-:W-:-:S04]  /*8b40*/  F2FP.BF16.PACK_AB R10, R93, R64 ;  /* 0x000000405d0a723e */ /* 0x004fc800000010ff */
[C---:B------:R-:W-:Y:S01]  /*8b50*/  PRMT R205, R10.reuse, 0x7632, R205 ;  /* 0x000076320acd7816 */ /* 0x040fe200000000cd */
[----:B------:R2:W3:Y:S01]  /*8b60*/  MUFU.EX2 R94, R9 ;  /* 0x00000009005e7308 */ /* 0x0004e20000000800 */
[----:B------:R-:W-:-:S03]  /*8b70*/  PRMT R207, R10, 0x7610, R207 ;  /* 0x000076100acf7816 */ /* 0x000fc600000000cf */
[----:B------:R-:W-:Y:S01]  /*8b80*/  @!P6 HFMA2.BF16_V2 R169, -RZ.H0_H0, RZ.H0_H0, -R205.H0_H0 ;  /* 0x200000ffffa9e231 */ /* 0x000fe200003409cd */
[----:B------:R-:W-:Y:S01]  /*8b90*/  PRMT R43, R207, 0x5410, R205 ;  /* 0x00005410cf2b7816 */ /* 0x000fe200000000cd */
[----:B------:R-:W-:Y:S01]  /*8ba0*/  @!P3 HFMA2.BF16_V2 R167, -RZ.H0_H0, RZ.H0_H0, -R207.H0_H0 ;  /* 0x200000ffffa7b231 */ /* 0x000fe200003409cf */
[----:B-1----:R-:W-:Y:S02]  /*8bb0*/  SHF.R.U32.HI R8, RZ, 0x10, R15 ;  /* 0x00000010ff087819 */ /* 0x002fe4000001160f */
[----:B------:R-:W-:Y:S02]  /*8bc0*/  @!P6 PRMT R205, R169, 0x5410, RZ ;  /* 0x00005410a9cde816 */ /* 0x000fe400000000ff */
[----:B------:R-:W-:Y:S02]  /*8bd0*/  LOP3.LUT R8, R8, 0xff, RZ, 0xc0, !PT ;  /* 0x000000ff08087812 */ /* 0x000fe400078ec0ff */
[----:B------:R-:W-:Y:S02]  /*8be0*/  ISETP.GE.U32.AND P6, PT, R241, R27, PT ;  /* 0x0000001bf100720c */ /* 0x000fe40003fc6070 */
[----:B--2---:R-:W-:-:S02]  /*8bf0*/  LOP3.LUT R9, R15, 0xff, RZ, 0xc0, !PT ;  /* 0x000000ff0f097812 */ /* 0x004fc400078ec0ff */
[C---:B------:R-:W-:Y:S02]  /*8c00*/  ISETP.GE.U32.AND P0, PT, R241.reuse, R8, PT ;  /* 0x00000008f100720c */ /* 0x040fe40003f06070 */
[----:B------:R-:W-:Y:S01]  /*8c10*/  ISETP.GE.U32.AND P2, PT, R241, R9, PT ;  /* 0x00000009f100720c */ /* 0x000fe20003f46070 */
[----:B------:R-:W-:Y:S01]  /*8c20*/  FFMA.FTZ R9, R88, c[0x0][0x23c], -R2 ;  /* 0x00008f0058097a23 */ /* 0x000fe20000010802 */
[----:B------:R-:W-:Y:S01]  /*8c30*/  SHF.R.U32.HI R8, RZ, 0x18, R15 ;  /* 0x00000018ff087819 */ /* 0x000fe2000001160f */
[----:B------:R-:W-:Y:S01]  /*8c40*/  IMAD.MOV.U32 R88, RZ, RZ, R91 ;  /* 0x000000ffff587224 */ /* 0x000fe200078e005b */
[----:B------:R-:W-:Y:S01]  /*8c50*/  @!P3 PRMT R207, R167, 0x5410, RZ ;  /* 0x00005410a7cfb816 */ /* 0x000fe200000000ff */
[----:B------:R3:W1:Y:S01]  /*8c60*/  MUFU.EX2 R123, R9 ;  /* 0x00000009007b7308 */ /* 0x0006620000000800 */
[----:B------:R-:W-:Y:S02]  /*8c70*/  SHF.R.U32.HI R15, RZ, 0x18, R17 ;  /* 0x00000018ff0f7819 */ /* 0x000fe40000011611 */
[----:B---3--:R-:W-:-:S04]  /*8c80*/  F2FP.BF16.PACK_AB R9, R113, R94 ;  /* 0x0000005e7109723e */ /* 0x008fc800000010ff */
[C---:B------:R-:W-:Y:S02]  /*8c90*/  PRMT R204, R9.reuse, 0x7610, R204 ;  /* 0x0000761009cc7816 */ /* 0x040fe400000000cc */
[----:B------:R-:W-:Y:S01]  /*8ca0*/  PRMT R203, R9, 0x7632, R203 ;  /* 0x0000763209cb7816 */ /* 0x000fe200000000cb */
[----:B------:R-:W-:Y:S02]  /*8cb0*/  FFMA.FTZ R9, R139, c[0x0][0x23c], -R5 ;  /* 0x00008f008b097a23 */ /* 0x000fe40000010805 */
[----:B------:R-:W-:Y:S01]  /*8cc0*/  @!P2 HFMA2.BF16_V2 R172, -RZ.H0_H0, RZ.H0_H0, -R204.H0_H0 ;  /* 0x200000ffffaca231 */ /* 0x000fe200003409cc */
[----:B------:R-:W-:Y:S01]  /*8cd0*/  PRMT R36, R204, 0x5410, R203 ;  /* 0x00005410cc247816 */ /* 0x000fe200000000cb */
[----:B------:R-:W-:Y:S01]  /*8ce0*/  FFMA.FTZ R5, R140, c[0x0][0x23c], -R5 ;  /* 0x00008f008c057a23 */ /* 0x000fe20000010805 */
[----:B------:R2:W-:Y:S01]  /*8cf0*/  MUFU.EX2 R106, R9 ;  /* 0x00000009006a7308 */ /* 0x0005e20000000800 */
[----:B------:R-:W-:Y:S01]  /*8d00*/  @!P1 HFMA2.BF16_V2 R197, -RZ.H0_H0, RZ.H0_H0, -R203.H0_H0 ;  /* 0x200000ffffc59231 */ /* 0x000fe200003409cb */
[----:B------:R-:W-:Y:S01]  /*8d10*/  @!P2 PRMT R204, R172, 0x5410, RZ ;  /* 0x00005410accca816 */ /* 0x000fe200000000ff */
[----:B------:R-:W-:Y:S01]  /*8d20*/  IMAD.MOV.U32 R172, RZ, RZ, R133 ;  /* 0x000000ffffac7224 */ /* 0x000fe200078e0085 */
[----:B------:R-:W-:Y:S01]  /*8d30*/  ISETP.GE.U32.AND P2, PT, R241, R8, PT ;  /* 0x00000008f100720c */ /* 0x000fe20003f46070 */
[----:B------:R-:W-:Y:S01]  /*8d40*/  IMAD.MOV.U32 R133, RZ, RZ, R67 ;  /* 0x000000ffff857224 */ /* 0x000fe200078e0043 */
[----:B-1----:R-:W-:Y:S01]  /*8d50*/  F2FP.BF16.PACK_AB R8, R112, R123 ;  /* 0x0000007b7008723e */ /* 0x002fe200000010ff */
[----:B------:R-:W-:Y:S01]  /*8d60*/  IMAD.MOV.U32 R67, RZ, RZ, R128 ;  /* 0x000000ffff437224 */ /* 0x000fe200078e0080 */
[----:B------:R1:W3:Y:S01]  /*8d70*/  MUFU.EX2 R246, R5 ;  /* 0x0000000500f67308 */ /* 0x0002e20000000800 */
[----:B------:R-:W-:Y:S01]  /*8d80*/  @!P1 PRMT R203, R197, 0x5410, RZ ;  /* 0x00005410c5cb9816 */ /* 0x000fe200000000ff */
[----:B------:R-:W-:Y:S01]  /*8d90*/  IMAD.MOV.U32 R128, RZ, RZ, R12 ;  /* 0x000000ffff807224 */ /* 0x000fe200078e000c */
[----:B------:R-:W-:-:S02]  /*8da0*/  PRMT R202, R8, 0x7610, R202 ;  /* 0x0000761008ca7816 */ /* 0x000fc400000000ca */
[----:B------:R-:W-:Y:S02]  /*8db0*/  PRMT R201, R8, 0x7632, R201 ;  /* 0x0000763208c97816 */ /* 0x000fe400000000c9 */
[----:B------:R-:W-:Y:S01]  /*8dc0*/  LOP3.LUT R8, R53, 0xff, RZ, 0xc0, !PT ;  /* 0x000000ff35087812 */ /* 0x000fe200078ec0ff */
[----:B------:R-:W-:Y:S01]  /*8dd0*/  @!P0 HFMA2.BF16_V2 R198, -RZ.H0_H0, RZ.H0_H0, -R202.H0_H0 ;  /* 0x200000ffffc68231 */ /* 0x000fe200003409ca */
[----:B--2---:R-:W-:Y:S01]  /*8de0*/  SHF.R.U32.HI R9, RZ, 0x8, R75 ;  /* 0x00000008ff097819 */ /* 0x004fe2000001164b */
[----:B------:R-:W-:Y:S01]  /*8df0*/  IMAD.MOV.U32 R53, RZ, RZ, R37 ;  /* 0x000000ffff357224 */ /* 0x000fe200078e0025 */
[----:B------:R-:W-:Y:S01]  /*8e00*/  PRMT R37, R202, 0x5410, R201 ;  /* 0x00005410ca257816 */ /* 0x000fe200000000c9 */
[----:B------:R-:W-:Y:S01]  /*8e10*/  @!P2 HFMA2.BF16_V2 R199, -RZ.H0_H0, RZ.H0_H0, -R201.H0_H0 ;  /* 0x200000ffffc7a231 */ /* 0x000fe200003409c9 */
[----:B------:R-:W-:Y:S02]  /*8e20*/  @!P0 PRMT R202, R198, 0x5410, RZ ;  /* 0x00005410c6ca8816 */ /* 0x000fe400000000ff */
[----:B------:R-:W-:-:S02]  /*8e30*/  ISETP.GE.U32.AND P0, PT, R241, R8, PT ;  /* 0x00000008f100720c */ /* 0x000fc40003f06070 */
[----:B-1----:R-:W-:Y:S02]  /*8e40*/  LOP3.LUT R5, R79, 0xff, RZ, 0xc0, !PT ;  /* 0x000000ff4f057812 */ /* 0x002fe400078ec0ff */
[----:B------:R-:W-:Y:S01]  /*8e50*/  PRMT R24, R83, 0x5410, R9 ;  /* 0x0000541053187816 */ /* 0x000fe20000000009 */
[----:B------:R-:W-:Y:S01]  /*8e60*/  IMAD.SHL.U32 R169, R0, 0x2, RZ ;  /* 0x0000000200a97824 */ /* 0x000fe200078e00ff */
[----:B------:R-:W-:Y:S01]  /*8e70*/  PRMT R27, R5, 0x5410, R82 ;  /* 0x00005410051b7816 */ /* 0x000fe20000000052 */
[----:B------:R-:W-:Y:S01]  /*8e80*/  IMAD.MOV.U32 R83, RZ, RZ, R64 ;  /* 0x000000ffff537224 */ /* 0x000fe200078e0040 */
[----:B------:R-:W-:Y:S02]  /*8e90*/  LOP3.LUT R5, R23, 0xffff, RZ, 0xc0, !PT ;  /* 0x0000ffff17057812 */ /* 0x000fe400078ec0ff */
[----:B------:R-:W-:Y:S02]  /*8ea0*/  LOP3.LUT R8, R44, 0xff, RZ, 0xc0, !PT ;  /* 0x000000ff2c087812 */ /* 0x000fe400078ec0ff */
[----:B------:R-:W-:-:S02]  /*8eb0*/  SHF.R.U32.HI R5, RZ, 0x8, R5 ;  /* 0x00000008ff057819 */ /* 0x000fc40000011605 */
[----:B------:R-:W-:Y:S02]  /*8ec0*/  SHF.R.U32.HI R9, RZ, 0x10, R23 ;  /* 0x00000010ff097819 */ /* 0x000fe40000011617 */
[----:B------:R-:W-:Y:S02]  /*8ed0*/  ISETP.GE.U32.AND P4, PT, R241, R8, PT ;  /* 0x00000008f100720c */ /* 0x000fe40003f86070 */
[----:B------:R-:W-:Y:S02]  /*8ee0*/  PRMT R20, R11, 0x5410, R5 ;  /* 0x000054100b147816 */ /* 0x000fe40000000005 */
[----:B------:R-:W-:Y:S02]  /*8ef0*/  SHF.R.U32.HI R8, RZ, 0x18, R23 ;  /* 0x00000018ff087819 */ /* 0x000fe40000011617 */
[----:B------:R-:W-:Y:S02]  /*8f00*/  LOP3.LUT R5, R9, 0xff, RZ, 0xc0, !PT ;  /* 0x000000ff09057812 */ /* 0x000fe400078ec0ff */
[----:B------:R-:W-:Y:S01]  /*8f10*/  SHF.R.U32.HI R9, RZ, 0x8, R55 ;  /* 0x00000008ff097819 */ /* 0x000fe20000011637 */
[----:B------:R-:W-:Y:S01]  /*8f20*/  IMAD.MOV.U32 R55, RZ, RZ, R14 ;  /* 0x000000ffff377224 */ /* 0x000fe200078e000e */
[----:B------:R-:W-:-:S02]  /*8f30*/  PRMT R21, R5, 0x5410, R8 ;  /* 0x0000541005157816 */ /* 0x000fc40000000008 */
[----:B------:R-:W-:Y:S02]  /*8f40*/  LOP3.LUT R5, R9, 0xffff, RZ, 0xc0, !PT ;  /* 0x0000ffff09057812 */ /* 0x000fe400078ec0ff */
[----:B---3--:R-:W-:Y:S02]  /*8f50*/  F2FP.BF16.PACK_AB R10, R246, R106 ;  /* 0x0000006af60a723e */ /* 0x008fe400000010ff */
[----:B------:R-:W-:Y:S02]  /*8f60*/  ISETP.GE.U32.AND P1, PT, R241, R5, PT ;  /* 0x00000005f100720c */ /* 0x000fe40003f26070 */
[----:B------:R-:W-:Y:S02]  /*8f70*/  SHF.R.U32.HI R5, RZ, 0x8, R32 ;  /* 0x00000008ff057819 */ /* 0x000fe40000011620 */
[----:B------:R-:W-:Y:S02]  /*8f80*/  @!P2 PRMT R201, R199, 0x5410, RZ ;  /* 0x00005410c7c9a816 */ /* 0x000fe400000000ff */
[----:B------:R-:W-:Y:S01]  /*8f90*/  PRMT R23, R46, 0x5410, R5 ;  /* 0x000054102e177816 */ /* 0x000fe20000000005 */
[----:B------:R-:W-:Y:S01]  /*8fa0*/  FFMA.FTZ R5, R132, c[0x0][0x23c], -R7 ;  /* 0x00008f0084057a23 */ /* 0x000fe20000010807 */
[----:B------:R-:W-:-:S02]  /*8fb0*/  PRMT R200, R10, 0x7610, R200 ;  /* 0x000076100ac87816 */ /* 0x000fc400000000c8 */
[----:B------:R-:W-:Y:S01]  /*8fc0*/  PRMT R199, R10, 0x7632, R199 ;  /* 0x000076320ac77816 */ /* 0x000fe200000000c7 */
[--C-:B------:R-:W-:Y:S01]  /*8fd0*/  FFMA.FTZ R10, R87, c[0x0][0x23c], -R2.reuse ;  /* 0x00008f00570a7a23 */ /* 0x100fe20000010802 */
[----:B------:R1:W-:Y:S01]  /*8fe0*/  MUFU.EX2 R122, R5 ;  /* 0x00000005007a7308 */ /* 0x0003e20000000800 */
[----:B------:R-:W-:Y:S01]  /*8ff0*/  FFMA.FTZ R2, R85, c[0x0][0x23c], -R2 ;  /* 0x00008f0055027a23 */ /* 0x000fe20000010802 */
[----:B------:R-:W-:Y:S01]  /*9000*/  LOP3.LUT R9, R34, 0xff, RZ, 0xc0, !PT ;  /* 0x000000ff22097812 */ /* 0x000fe200078ec0ff */
[----:B------:R-:W-:Y:S01]  /*9010*/  @!P5 HFMA2.BF16_V2 R226, -RZ.H0_H0, RZ.H0_H0, -R200.H0_H0 ;  /* 0x200000ffffe2d231 */ /* 0x000fe200003409c8 */
[----:B------:R-:W-:Y:S01]  /*9020*/  SHF.R.U32.HI R8, RZ, 0x8, R33 ;  /* 0x00000008ff087819 */ /* 0x000fe20000011621 */
[----:B------:R-:W-:Y:S01]  /*9030*/  @!P1 HFMA2.BF16_V2 R235, -RZ.H0_H0, RZ.H0_H0, -R199.H0_H0 ;  /* 0x200000ffffeb9231 */ /* 0x000fe200003409c7 */
[----:B------:R-:W-:Y:S01]  /*9040*/  LOP3.LUT R11, R19, 0xffff, RZ, 0xc0, !PT ;  /* 0x0000ffff130b7812 */ /* 0x000fe200078ec0ff */
[----:B------:R-:W-:Y:S01]  /*9050*/  IMAD.MOV.U32 R87, RZ, RZ, R66 ;  /* 0x000000ffff577224 */ /* 0x000fe200078e0042 */
[----:B------:R2:W-:Y:S01]  /*9060*/  MUFU.EX2 R245, R2 ;  /* 0x0000000200f57308 */ /* 0x0005e20000000800 */
[----:B------:R-:W-:-:S02]  /*9070*/  PRMT R25, R47, 0x5410, R8 ;  /* 0x000054102f197816 */ /* 0x000fc40000000008 */
[----:B------:R-:W-:Y:S02]  /*9080*/  LOP3.LUT R8, R50, 0xff, RZ, 0xc0, !PT ;  /* 0x000000ff32087812 */ /* 0x000fe400078ec0ff */
[----:B------:R-:W-:Y:S02]  /*9090*/  LOP3.LUT R14, R18, 0xff, RZ, 0xc0, !PT ;  /* 0x000000ff120e7812 */ /* 0x000fe400078ec0ff */
[----:B------:R-:W-:Y:S01]  /*90a0*/  PRMT R22, R8, 0x5410, R52 ;  /* 0x0000541008167816 */ /* 0x000fe20000000034 */
[----:B------:R3:W4:Y:S01]  /*90b0*/  MUFU.EX2 R30, R10 ;  /* 0x0000000a001e7308 */ /* 0x0007220000000800 */
[----:B-1----:R-:W-:Y:S01]  /*90c0*/  SHF.R.U32.HI R5, RZ, 0x10, R44 ;  /* 0x00000010ff057819 */ /* 0x002fe2000001162c */
[----:B------:R-:W-:Y:S01]  /*90d0*/  IMAD.MOV.U32 R52, RZ, RZ, R65 ;  /* 0x000000ffff347224 */ /* 0x000fe200078e0041 */
[----:B------:R-:W-:Y:S02]  /*90e0*/  LOP3.LUT R8, R28, 0xff, RZ, 0xc0, !PT ;  /* 0x000000ff1c087812 */ /* 0x000fe400078ec0ff */
[----:B------:R-:W-:-:S02]  /*90f0*/  LOP3.LUT R5, R5, 0xff, RZ, 0xc0, !PT ;  /* 0x000000ff05057812 */ /* 0x000fc400078ec0ff */
[----:B------:R-:W-:Y:S01]  /*9100*/  PRMT R28, R8, 0x5410, R31 ;  /* 0x00005410081c7816 */ /* 0x000fe2000000001f */
[----:B------:R-:W-:Y:S01]  /*9110*/  FFMA.FTZ R8, R115, c[0x0][0x23c], -R7 ;  /* 0x00008f0073087a23 */ /* 0x000fe20000010807 */
[----:B--2---:R-:W-:Y:S01]  /*9120*/  SHF.R.U32.HI R2, RZ, 0x8, R26 ;  /* 0x00000008ff027819 */ /* 0x004fe2000001161a */
[C---:B------:R-:W-:Y:S01]  /*9130*/  IMAD R115, R241.reuse, 0x10000, R241 ;  /* 0x00010000f1737824 */ /* 0x040fe200078e02f1 */
[----:B------:R-:W-:Y:S01]  /*9140*/  ISETP.GE.U32.AND P3, PT, R241, R5, PT ;  /* 0x00000005f100720c */ /* 0x000fe20003f66070 */
[----:B------:R-:W-:Y:S01]  /*9150*/  FFMA.FTZ R5, R130, c[0x0][0x23c], -R7 ;  /* 0x00008f0082057a23 */ /* 0x000fe20000010807 */
[----:B------:R-:W-:Y:S02]  /*9160*/  PRMT R29, R29, 0x5410, R2 ;  /* 0x000054101d1d7816 */ /* 0x000fe40000000002 */
[----:B------:R-:W-:Y:S01]  /*9170*/  LOP3.LUT R2, R17, 0xffff, RZ, 0xc0, !PT ;  /* 0x0000ffff11027812 */ /* 0x000fe200078ec0ff */
[----:B------:R1:W-:Y:S01]  /*9180*/  MUFU.EX2 R120, R5 ;  /* 0x0000000500787308 */ /* 0x0003e20000000800 */
[----:B------:R-:W-:Y:S01]  /*9190*/  PRMT R26, R9, 0x5410, R35 ;  /* 0x00005410091a7816 */ /* 0x000fe20000000023 */
[----:B------:R-:W-:Y:S01]  /*91a0*/  FFMA.FTZ R9, R135, c[0x0][0x23c], -R7 ;  /* 0x00008f0087097a23 */ /* 0x000fe20000010807 */
[----:B---3--:R-:W-:-:S02]  /*91b0*/  LOP3.LUT R10, R17, 0xff, RZ, 0xc0, !PT ;  /* 0x000000ff110a7812 */ /* 0x008fc400078ec0ff */
[----:B------:R-:W-:Y:S02]  /*91c0*/  SHF.R.U32.HI R2, RZ, 0x8, R2 ;  /* 0x00000008ff027819 */ /* 0x000fe40000011602 */
[----:B------:R-:W-:Y:S01]  /*91d0*/  LOP3.LUT R12, R19, 0xff, RZ, 0xc0, !PT ;  /* 0x000000ff130c7812 */ /* 0x000fe200078ec0ff */
[----:B------:R2:W3:Y:S01]  /*91e0*/  MUFU.EX2 R90, R9 ;  /* 0x00000009005a7308 */ /* 0x0004e20000000800 */
[----:B------:R-:W-:Y:S02]  /*91f0*/  PRMT R16, R10, 0x5410, R2 ;  /* 0x000054100a107816 */ /* 0x000fe40000000002 */
[----:B------:R-:W-:Y:S02]  /*9200*/  LOP3.LUT R2, R18, 0xffff, RZ, 0xc0, !PT ;  /* 0x0000ffff12027812 */ /* 0x000fe400078ec0ff */
[----:B------:R-:W-:Y:S02]  /*9210*/  PRMT R38, R200, 0x5410, R199 ;  /* 0x00005410c8267816 */ /* 0x000fe400000000c7 */
[----:B------:R-:W-:Y:S01]  /*9220*/  @!P5 PRMT R200, R226, 0x5410, RZ ;  /* 0x00005410e2c8d816 */ /* 0x000fe200000000ff */
[----:B------:R-:W-:Y:S01]  /*9230*/  IMAD.MOV.U32 R226, RZ, RZ, R72 ;  /* 0x000000ffffe27224 */ /* 0x000fe200078e0048 */
[----:B-1----:R-:W-:Y:S01]  /*9240*/  SHF.R.U32.HI R5, RZ, 0x10, R18 ;  /* 0x00000010ff057819 */ /* 0x002fe20000011612 */
[----:B------:R-:W-:Y:S01]  /*9250*/  IMAD.MOV.U32 R18, RZ, RZ, R73 ;  /* 0x000000ffff127224 */ /* 0x000fe200078e0049 */
[----:B------:R-:W-:Y:S01]  /*9260*/  ISETP.GE.U32.AND P2, PT, R241, R56, PT ;  /* 0x00000038f100720c */ /* 0x000fe20003f46070 */
[----:B------:R-:W-:Y:S01]  /*9270*/  IMAD.MOV.U32 R73, RZ, RZ, R89 ;  /* 0x000000ffff497224 */ /* 0x000fe200078e0059 */
[----:B------:R-:W-:Y:S01]  /*9280*/  LOP3.LUT R5, R5, 0xff, RZ, 0xc0, !PT ;  /* 0x000000ff05057812 */ /* 0x000fe200078ec0ff */
[----:B------:R1:W5:Y:S01]  /*9290*/  MUFU.EX2 R89, R8 ;  /* 0x0000000800597308 */ /* 0x0003620000000800 */
[----:B------:R-:W-:Y:S01]  /*92a0*/  IMAD.MOV.U32 R72, RZ, RZ, R92 ;  /* 0x000000ffff487224 */ /* 0x000fe200078e005c */
[----:B--2---:R-:W-:Y:S01]  /*92b0*/  SHF.R.U32.HI R9, RZ, 0x10, R17 ;  /* 0x00000010ff097819 */ /* 0x004fe20000011611 */
[----:B------:R-:W-:Y:S01]  /*92c0*/  IMAD.MOV.U32 R92, RZ, RZ, R242 ;  /* 0x000000ffff5c7224 */ /* 0x000fe200078e00f2 */
[----:B------:R-:W-:Y:S01]  /*92d0*/  HSET2.LE.AND R0, R28, R115, PT ;  /* 0x000000731c007233 */ /* 0x000fe20003803000 */
[----:B------:R-:W-:Y:S01]  /*92e0*/  IMAD.MOV.U32 R56, RZ, RZ, R39 ;  /* 0x000000ffff387224 */ /* 0x000fe200078e0027 */
[----:B------:R-:W-:Y:S01]  /*92f0*/  LOP3.LUT R10, R9, 0xff, RZ, 0xc0, !PT ;  /* 0x000000ff090a7812 */ /* 0x000fe200078ec0ff */
[----:B------:R-:W-:Y:S01]  /*9300*/  IMAD.MOV.U32 R130, RZ, RZ, R72 ;  /* 0x000000ffff827224 */ /* 0x000fe200078e0048 */
[----:B------:R-:W-:Y:S01]  /*9310*/  SHF.R.U32.HI R9, RZ, 0x8, R2 ;  /* 0x00000008ff097819 */ /* 0x000fe20000011602 */
[----:B------:R-:W-:Y:S01]  /*9320*/  IMAD.MOV.U32 R17, RZ, RZ, R133 ;  /* 0x000000ffff117224 */ /* 0x000fe200078e0085 */
[----:B------:R-:W-:-:S02]  /*9330*/  SHF.R.U32.HI R2, RZ, 0x8, R11 ;  /* 0x00000008ff027819 */ /* 0x000fc4000001160b */
[----:B------:R-:W-:Y:S01]  /*9340*/  PRMT R11, R5, 0x5410, R13 ;  /* 0x00005410050b7816 */ /* 0x000fe2000000000d */
[----:B------:R-:W-:Y:S01]  /*9350*/  FFMA.FTZ R5, R136, c[0x0][0x23c], -R6 ;  /* 0x00008f0088057a23 */ /* 0x000fe20000010806 */
[----:B------:R-:W-:Y:S01]  /*9360*/  PRMT R13, R12, 0x5410, R2 ;  /* 0x000054100c0d7816 */ /* 0x000fe20000000002 */
[----:B-1----:R-:W-:Y:S02]  /*9370*/  FFMA.FTZ R8, R109, c[0x0][0x23c], -R7 ;  /* 0x00008f006d087a23 */ /* 0x002fe40000010807 */
[----:B------:R1:W-:Y:S01]  /*9380*/  MUFU.EX2 R85, R5 ;  /* 0x0000000500557308 */ /* 0x0003e20000000800 */
[----:B------:R-:W-:Y:S02]  /*9390*/  SHF.R.U32.HI R2, RZ, 0x10, R19 ;  /* 0x00000010ff027819 */ /* 0x000fe40000011613 */
[----:B------:R-:W-:Y:S02]  /*93a0*/  PRMT R14, R14, 0x5410, R9 ;  /* 0x000054100e0e7816 */ /* 0x000fe40000000009 */
[----:B------:R-:W-:-:S02]  /*93b0*/  LOP3.LUT R9, R2, 0xff, RZ, 0xc0, !PT ;  /* 0x000000ff02097812 */ /* 0x000fc400078ec0ff */
[----:B------:R-:W-:Y:S01]  /*93c0*/  LOP3.LUT R2, R44, 0xffff, RZ, 0xc0, !PT ;  /* 0x0000ffff2c027812 */ /* 0x000fe200078ec0ff */
[----:B------:R4:W-:Y:S01]  /*93d0*/  MUFU.EX2 R242, R8 ;  /* 0x0000000800f27308 */ /* 0x0009e20000000800 */
[----:B------:R-:W-:Y:S02]  /*93e0*/  PRMT R15, R10, 0x5410, R15 ;  /* 0x000054100a0f7816 */ /* 0x000fe4000000000f */
[----:B------:R-:W-:Y:S01]  /*93f0*/  SHF.R.U32.HI R10, RZ, 0x18, R19 ;  /* 0x00000018ff0a7819 */ /* 0x000fe20000011613 */
[----:B------:R-:W-:Y:S01]  /*9400*/  IMAD.MOV.U32 R19, RZ, RZ, R243 ;  /* 0x000000ffff137224 */ /* 0x000fe200078e00f3 */
[----:B------:R-:W-:Y:S02]  /*9410*/  SHF.R.U32.HI R2, RZ, 0x8, R2 ;  /* 0x00000008ff027819 */ /* 0x000fe40000011602 */
[----:B------:R-:W-:Y:S01]  /*9420*/  PRMT R12, R9, 0x5410, R10 ;  /* 0x00005410090c7816 */ /* 0x000fe2000000000a */
[----:B-1----:R-:W-:Y:S01]  /*9430*/  FFMA.FTZ R5, R131, c[0x0][0x23c], -R6 ;  /* 0x00008f0083057a23 */ /* 0x002fe20000010806 */
[----:B------:R-:W-:-:S02]  /*9440*/  LOP3.LUT R2, R2, 0xffff, RZ, 0xc0, !PT ;  /* 0x0000ffff02027812 */ /* 0x000fc400078ec0ff */
[----:B------:R-:W-:Y:S01]  /*9450*/  @!P1 PRMT R199, R235, 0x5410, RZ ;  /* 0x00005410ebc79816 */ /* 0x000fe200000000ff */
[----:B------:R1:W-:Y:S01]  /*9460*/  MUFU.EX2 R84, R5 ;  /* 0x0000000500547308 */ /* 0x0003e20000000800 */
[----:B----4-:R-:W-:Y:S01]  /*9470*/  F2FP.BF16.PACK_AB R8, R245, R30 ;  /* 0x0000001ef508723e */ /* 0x010fe200000010ff */
[--C-:B------:R-:W-:Y:S02]  /*9480*/  FFMA.FTZ R9, R121, c[0x0][0x23c], -R6.reuse ;  /* 0x00008f0079097a23 */ /* 0x100fe40000010806 */
[----:B------:R-:W-:Y:S01]  /*9490*/  FFMA.FTZ R10, R114, c[0x0][0x23c], -R6 ;  /* 0x00008f00720a7a23 */ /* 0x000fe20000010806 */
[C---:B------:R-:W-:Y:S01]  /*94a0*/  PRMT R198, R8.reuse, 0x7610, R198 ;  /* 0x0000761008c67816 */ /* 0x040fe200000000c6 */
[----:B------:R-:W-:Y:S01]  /*94b0*/  IMAD.MOV.U32 R131, RZ, RZ, R73 ;  /* 0x000000ffff837224 */ /* 0x000fe200078e0049 */
[----:B------:R-:W-:Y:S01]  /*94c0*/  PRMT R197, R8, 0x7632, R197 ;  /* 0x0000763208c57816 */ /* 0x000fe200000000c5 */
[----:B------:R-:W-:Y:S02]  /*94d0*/  IMAD.MOV.U32 R235, RZ, RZ, R67 ;  /* 0x000000ffffeb7224 */ /* 0x000fe400078e0043 */
[----:B-1----:R-:W-:Y:S01]  /*94e0*/  FFMA.FTZ R5, R110, c[0x0][0x23c], -R7 ;  /* 0x00008f006e057a23 */ /* 0x002fe20000010807 */
[----:B------:R-:W-:Y:S01]  /*94f0*/  @!P0 HFMA2.BF16_V2 R236, -RZ.H0_H0, RZ.H0_H0, -R198.H0_H0 ;  /* 0x200000ffffec8231 */ /* 0x000fe200003409c6 */
[----:B------:R-:W-:Y:S01]  /*9500*/  IMAD.MOV.U32 R110, RZ, RZ, R244 ;  /* 0x000000ffff6e7224 */ /* 0x000fe200078e00f4 */
[----:B---3--:R-:W-:Y:S01]  /*9510*/  F2FP.BF16.PACK_AB R8, R90, R122 ;  /* 0x0000007a5a08723e */ /* 0x008fe200000010ff */
[----:B------:R5:W1:Y:S01]  /*9520*/  MUFU.EX2 R244, R5 ;  /* 0x0000000500f47308 */ /* 0x000a620000000800 */
[----:B------:R-:W-:Y:S01]  /*9530*/  PRMT R39, R198, 0x5410, R197 ;  /* 0x00005410c6277816 */ /* 0x000fe200000000c5 */
[----:B------:R-:W2:Y:S01]  /*9540*/  LDSM.16.MT88.4 R72, [R169+0x6000] ;  /* 0x00600000a948783b */ /* 0x000ea20000004200 */
[C---:B------:R-:W-:Y:S01]  /*9550*/  PRMT R160, R8.reuse, 0x7610, R160 ;  /* 0x0000761008a07816 */ /* 0x040fe200000000a0 */
[----:B------:R-:W-:Y:S01]  /*9560*/  @!P2 HFMA2.BF16_V2 R237, -RZ.H0_H0, RZ.H0_H0, -R197.H0_H0 ;  /* 0x200000ffffeda231 */ /* 0x000fe200003409c5 */
[----:B------:R-:W-:Y:S01]  /*9570*/  PRMT R158, R8, 0x7632, R158 ;  /* 0x00007632089e7816 */ /* 0x000fe2000000009e */
[--C-:B------:R-:W-:Y:S01]  /*9580*/  HSET2.LE.AND R8, R21, R115.reuse, PT ;  /* 0x0000007315087233 */ /* 0x100fe20003803000 */
[----:B------:R-:W-:Y:S01]  /*9590*/  @!P0 PRMT R198, R236, 0x5410, RZ ;  /* 0x00005410ecc68816 */ /* 0x000fe200000000ff */
[----:B------:R3:W-:Y:S01]  /*95a0*/  MUFU.EX2 R91, R9 ;  /* 0x00000009005b7308 */ /* 0x0007e20000000800 */
[----:B------:R-:W-:Y:S01]  /*95b0*/  ISETP.GE.U32.AND P0, PT, R241, R2, PT ;  /* 0x00000002f100720c */ /* 0x000fe20003f06070 */
[----:B------:R-:W-:Y:S01]  /*95c0*/  HSET2.LE.AND R2, R20, R115, PT ;  /* 0x0000007314027233 */ /* 0x000fe20003803000 */
[----:B------:R-:W4:Y:S01]  /*95d0*/  LDSM.16.MT88.4 R64, [R169+0x6800] ;  /* 0x00680000a940783b */ /* 0x000f220000004200 */
[----:B-----5:R-:W-:-:S04]  /*95e0*/  F2FP.BF16.PACK_AB R5, R89, R120 ;  /* 0x000000785905723e */ /* 0x020fc800000010ff */
[----:B------:R-:W5:Y:S01]  /*95f0*/  MUFU.EX2 R243, R10 ;  /* 0x0000000a00f37308 */ /* 0x000f620000000800 */
[----:B------:R-:W-:Y:S01]  /*9600*/  LOP3.LUT R41, R8, R41, RZ, 0xc0, !PT ;  /* 0x0000002908297212 */ /* 0x000fe200078ec0ff */
[----:B------:R-:W-:Y:S01]  /*9610*/  IMAD.MOV.U32 R236, RZ, RZ, R30 ;  /* 0x000000ffffec7224 */ /* 0x000fe200078e001e */
[C---:B------:R-:W-:Y:S02]  /*9620*/  PRMT R167, R5.reuse, 0x7610, R167 ;  /* 0x0000761005a77816 */ /* 0x040fe400000000a7 */
[----:B------:R-:W-:Y:S01]  /*9630*/  PRMT R166, R5, 0x7632, R166 ;  /* 0x0000763205a67816 */ /* 0x000fe200000000a6 */
[--C-:B------:R-:W-:Y:S01]  /*9640*/  HSET2.LE.AND R5, R24, R115.reuse, PT ;  /* 0x0000007318057233 */ /* 0x100fe20003803000 */
[----:B-1----:R-:W-:Y:S02]  /*9650*/  F2FP.BF16.PACK_AB R8, R244, R242 ;  /* 0x000000f2f408723e */ /* 0x002fe400000010ff */
[----:B------:R-:W-:Y:S01]  /*9660*/  LOP3.LUT R40, R2, R40, RZ, 0xc0, !PT ;  /* 0x0000002802287212 */ /* 0x000fe200078ec0ff */
[--C-:B------:R-:W-:Y:S01]  /*9670*/  HSET2.LE.AND R2, R27, R115.reuse, PT ;  /* 0x000000731b027233 */ /* 0x100fe20003803000 */
[----:B------:R-:W-:Y:S01]  /*9680*/  LOP3.LUT R42, R5, R42, RZ, 0xc0, !PT ;  /* 0x0000002a052a7212 */ /* 0x000fe200078ec0ff */
[----:B------:R-:W-:Y:S01]  /*9690*/  HSET2.LE.AND R5, R16, R115, PT ;  /* 0x0000007310057233 */ /* 0x000fe20003803000 */
[----:B------:R-:W-:-:S02]  /*96a0*/  PRMT R161, R8, 0x7610, R161 ;  /* 0x0000761008a17816 */ /* 0x000fc400000000a1 */
[----:B------:R-:W-:Y:S01]  /*96b0*/  PRMT R159, R8, 0x7632, R159 ;  /* 0x00007632089f7816 */ /* 0x000fe2000000009f */
[----:B------:R-:W-:Y:S01]  /*96c0*/  FFMA.FTZ R8, R225, c[0x0][0x23c], -R6 ;  /* 0x00008f00e1087a23 */ /* 0x000fe20000010806 */
[----:B---3--:R-:W-:Y:S02]  /*96d0*/  F2FP.BF16.PACK_AB R9, R84, R85 ;  /* 0x000000555409723e */ /* 0x008fe400000010ff */
[----:B------:R-:W-:Y:S01]  /*96e0*/  LOP3.LUT R43, R2, R43, RZ, 0xc0, !PT ;  /* 0x0000002b022b7212 */ /* 0x000fe200078ec0ff */
[----:B------:R-:W-:Y:S01]  /*96f0*/  HSET2.LE.AND R2, R15, R115, PT ;  /* 0x000000730f027233 */ /* 0x000fe20003803000 */
[----:B------:R-:W-:Y:S01]  /*9700*/  LOP3.LUT R36, R5, R36, RZ, 0xc0, !PT ;  /* 0x0000002405247212 */ /* 0x000fe200078ec0ff */
[----:B------:R1:W-:Y:S01]  /*9710*/  MUFU.EX2 R50, R8 ;  /* 0x0000000800327308 */ /* 0x0003e20000000800 */
[----:B-----5:R-:W-:Y:S02]  /*9720*/  F2FP.BF16.PACK_AB R5, R243, R91 ;  /* 0x0000005bf305723e */ /* 0x020fe400000010ff */
[----:B------:R-:W-:-:S02]  /*9730*/  PRMT R163, R9, 0x7610, R163 ;  /* 0x0000761009a37816 */ /* 0x000fc400000000a3 */
[----:B------:R-:W-:Y:S01]  /*9740*/  PRMT R162, R9, 0x7632, R162 ;  /* 0x0000763209a27816 */ /* 0x000fe200000000a2 */
[----:B------:R-:W-:Y:S01]  /*9750*/  FFMA.FTZ R9, R137, c[0x0][0x23c], -R7 ;  /* 0x00008f0089097a23 */ /* 0x000fe20000010807 */
[----:B------:R-:W-:Y:S01]  /*9760*/  LOP3.LUT R37, R2, R37, RZ, 0xc0, !PT ;  /* 0x0000002502257212 */ /* 0x000fe200078ec0ff */
[--C-:B------:R-:W-:Y:S01]  /*9770*/  HSET2.LE.AND R2, R25, R115.reuse, PT ;  /* 0x0000007319027233 */ /* 0x100fe20003803000 */
[C---:B------:R-:W-:Y:S02]  /*9780*/  PRMT R157, R5.reuse, 0x7610, R157 ;  /* 0x00007610059d7816 */ /* 0x040fe4000000009d */
[----:B------:R-:W-:Y:S02]  /*9790*/  PRMT R156, R5, 0x7632, R156 ;  /* 0x00007632059c7816 */ /* 0x000fe4000000009c */
[----:B------:R-:W-:Y:S01]  /*97a0*/  @!P2 PRMT R197, R237, 0x5410, RZ ;  /* 0x00005410edc5a816 */ /* 0x000fe200000000ff */
[--C-:B-1----:R-:W-:Y:S01]  /*97b0*/  HSET2.LE.AND R8, R22, R115.reuse, PT ;  /* 0x0000007316087233 */ /* 0x102fe20003803000 */
[----:B------:R1:W-:Y:S01]  /*97c0*/  MUFU.EX2 R109, R9 ;  /* 0x00000009006d7308 */ /* 0x0003e20000000800 */
[----:B------:R-:W-:Y:S01]  /*97d0*/  HSET2.LE.AND R5, R23, R115, PT ;  /* 0x0000007317057233 */ /* 0x000fe20003803000 */
[----:B------:R-:W-:Y:S01]  /*97e0*/  LOP3.LUT R38, R2, R38, RZ, 0xc0, !PT ;  /* 0x0000002602267212 */ /* 0x000fe200078ec0ff */
[----:B------:R3:W5:Y:S01]  /*97f0*/  LDL.LU.S16 R237, [R1+0x30] ;  /* 0x0000300001ed7983 */ /* 0x0007620000300600 */
[----:B------:R-:W-:-:S02]  /*9800*/  LOP3.LUT R39, R8, R39, RZ, 0xc0, !PT ;  /* 0x0000002708277212 */ /* 0x000fc400078ec0ff */
[----:B------:R-:W-:Y:S01]  /*9810*/  PRMT R8, R167, 0x5410, R166 ;  /* 0x00005410a7087816 */ /* 0x000fe200000000a6 */
[--C-:B------:R-:W-:Y:S01]  /*9820*/  HSET2.LE.AND R2, R26, R115.reuse, PT ;  /* 0x000000731a027233 */ /* 0x100fe20003803000 */
[----:B------:R3:W3:Y:S02]  /*9830*/  LDL.LU.S16 R20, [R1+0x38] ;  /* 0x0000380001147983 */ /* 0x0006e40000300600 */
[----:B------:R-:W-:Y:S02]  /*9840*/  LOP3.LUT R34, R5, R8, RZ, 0xc0, !PT ;  /* 0x0000000805227212 */ /* 0x000fe400078ec0ff */
[----:B------:R-:W-:Y:S01]  /*9850*/  PRMT R5, R163, 0x5410, R162 ;  /* 0x00005410a3057816 */ /* 0x000fe200000000a2 */
[----:B------:R2:W3:Y:S01]  /*9860*/  LDL.LU.S16 R121, [R1+0x34] ;  /* 0x0000340001797983 */ /* 0x0004e20000300600 */
[----:B------:R-:W-:Y:S01]  /*9870*/  FFMA.FTZ R8, R138, c[0x0][0x23c], -R7 ;  /* 0x00008f008a087a23 */ /* 0x000fe20000010807 */
[----:B------:R-:W-:Y:S01]  /*9880*/  ISETP.GE.U32.AND P5, PT, R241, R107, PT ;  /* 0x0000006bf100720c */ /* 0x000fe20003fa6070 */
[--C-:B-1----:R-:W-:Y:S01]  /*9890*/  FFMA.FTZ R9, R149, c[0x0][0x23c], -R6.reuse ;  /* 0x00008f0095097a23 */ /* 0x102fe20000010806 */
[----:B------:R-:W-:Y:S01]  /*98a0*/  LOP3.LUT R35, R2, R5, RZ, 0xc0, !PT ;  /* 0x0000000502237212 */ /* 0x000fe200078ec0ff */
[----:B------:R-:W-:Y:S01]  /*98b0*/  HSET2.LE.AND R2, R29, R115, PT ;  /* 0x000000731d027233 */ /* 0x000fe20003803000 */
[----:B------:R-:W-:Y:S01]  /*98c0*/  PRMT R5, R161, 0x5410, R159 ;  /* 0x00005410a1057816 */ /* 0x000fe2000000009f */
[----:B------:R-:W1:Y:S03]  /*98d0*/  MUFU.EX2 R46, R9 ;  /* 0x00000009002e7308 */ /* 0x000e660000000800 */
[----:B------:R-:W-:Y:S01]  /*98e0*/  LOP3.LUT R30, R2, R5, RZ, 0xc0, !PT ;  /* 0x00000005021e7212 */ /* 0x000fe200078ec0ff */
[----:B------:R-:W-:Y:S01]  /*98f0*/  FFMA.FTZ R5, R142, c[0x0][0x23c], -R6 ;  /* 0x00008f008e057a23 */ /* 0x000fe20000010806 */
[----:B------:R-:W-:-:S03]  /*9900*/  PRMT R2, R157, 0x5410, R156 ;  /* 0x000054109d027816 */ /* 0x000fc6000000009c */
[----:B------:R2:W-:Y:S01]  /*9910*/  MUFU.EX2 R79, R5 ;  /* 0x00000005004f7308 */ /* 0x0005e20000000800 */
[----:B------:R-:W-:Y:S01]  /*9920*/  LOP3.LUT R31, R0, R2, RZ, 0xc0, !PT ;  /* 0x00000002001f7212 */ /* 0x000fe200078ec0ff */
[----:B------:R-:W-:Y:S01]  /*9930*/  HSET2.LE.AND R2, R14, R115, PT ;  /* 0x000000730e027233 */ /* 0x000fe20003803000 */
[----:B-1----:R-:W-:-:S05]  /*9940*/  F2FP.BF16.PACK_AB R0, R46, R50 ;  /* 0x000000322e00723e */ /* 0x002fca00000010ff */
[----:B------:R1:W1:Y:S01]  /*9950*/  MUFU.EX2 R82, R8 ;  /* 0x0000000800527308 */ /* 0x0002620000000800 */
[C---:B------:R-:W-:Y:S02]  /*9960*/  PRMT R151, R0.reuse, 0x7610, R151 ;  /* 0x0000761000977816 */ /* 0x040fe40000000097 */
[----:B------:R-:W-:Y:S01]  /*9970*/  PRMT R150, R0, 0x7632, R150 ;  /* 0x0000763200967816 */ /* 0x000fe20000000096 */
[----:B------:R-:W-:Y:S01]  /*9980*/  HSET2.LE.AND R0, R11, R115, PT ;  /* 0x000000730b007233 */ /* 0x000fe20003803000 */
[----:B--2---:R-:W-:-:S04]  /*9990*/  PRMT R5, R160, 0x5410, R158 ;  /* 0x00005410a0057816 */ /* 0x004fc8000000009e */
[----:B------:R-:W-:Y:S02]  /*99a0*/  LOP3.LUT R32, R2, R5, RZ, 0xc0, !PT ;  /* 0x0000000502207212 */ /* 0x000fe400078ec0ff */
[----:B------:R-:W-:Y:S01]  /*99b0*/  PRMT R2, R151, 0x5410, R150 ;  /* 0x0000541097027816 */ /* 0x000fe20000000096 */
[----:B-1----:R-:W-:-:S03]  /*99c0*/  FFMA.FTZ R8, R145, c[0x0][0x23c], -R6 ;  /* 0x00008f0091087a23 */ /* 0x002fc60000010806 */
[----:B------:R-:W-:Y:S01]  /*99d0*/  LOP3.LUT R33, R0, R2, RZ, 0xc0, !PT ;  /* 0x0000000200217212 */ /* 0x000fe200078ec0ff */
[----:B------:R-:W-:Y:S01]  /*99e0*/  HSET2.LE.AND R2, R13, R115, PT ;  /* 0x000000730d027233 */ /* 0x000fe20003803000 */
[----:B------:R-:W-:Y:S01]  /*99f0*/  F2FP.BF16.PACK_AB R0, R82, R109 ;  /* 0x0000006d5200723e */ /* 0x000fe200000010ff */
[----:B------:R1:W2:Y:S03]  /*9a00*/  MUFU.EX2 R47, R8 ;  /* 0x00000008002f7308 */ /* 0x0002a60000000800 */
[C---:B------:R-:W-:Y:S02]  /*9a10*/  PRMT R155, R0.reuse, 0x7610, R155 ;  /* 0x00007610009b7816 */ /* 0x040fe4000000009b */
[----:B------:R-:W-:-:S04]  /*9a20*/  PRMT R154, R0, 0x7632, R154 ;  /* 0x00007632009a7816 */ /* 0x000fc8000000009a */
[----:B------:R-:W-:-:S04]  /*9a30*/  PRMT R5, R155, 0x5410, R154 ;  /* 0x000054109b057816 */ /* 0x000fc8000000009a */
[----:B------:R-:W-:Y:S01]  /*9a40*/  LOP3.LUT R28, R2, R5, RZ, 0xc0, !PT ;  /* 0x00000005021c7212 */ /* 0x000fe200078ec0ff */
[----:B-1----:R-:W-:Y:S01]  /*9a50*/  HMMA.16816.F32.BF16 R8, R32, R72, RZ ;  /* 0x000000482008723c */ /* 0x002fe200000418ff */
[----:B--2---:R-:W-:-:S04]  /*9a60*/  F2FP.BF16.PACK_AB R0, R79, R47 ;  /* 0x0000002f4f00723e */ /* 0x004fc800000010ff */
[C---:B------:R-:W-:Y:S02]  /*9a70*/  PRMT R153, R0.reuse, 0x7610, R153 ;  /* 0x0000761000997816 */ /* 0x040fe40000000099 */
[----:B------:R-:W-:Y:S01]  /*9a80*/  PRMT R152, R0, 0x7632, R152 ;  /* 0x0000763200987816 */ /* 0x000fe20000000098 */
[----:B------:R-:W-:Y:S02]  /*9a90*/  HSET2.LE.AND R0, R12, R115, PT ;  /* 0x000000730c007233 */ /* 0x000fe40003803000 */
[----:B------:R-:W-:Y:S01]  /*9aa0*/  HMMA.16816.F32.BF16 R12, R40, R72, RZ ;  /* 0x00000048280c723c */ /* 0x000fe200000418ff */
[----:B------:R-:W-:-:S04]  /*9ab0*/  PRMT R2, R153, 0x5410, R152 ;  /* 0x0000541099027816 */ /* 0x000fc80000000098 */
[----:B------:R-:W-:Y:S02]  /*9ac0*/  LOP3.LUT R29, R0, R2, RZ, 0xc0, !PT ;  /* 0x00000002001d7212 */ /* 0x000fe400078ec0ff */
[----:B------:R-:W-:-:S04]  /*9ad0*/  SHF.R.U32.HI R0, RZ, 0x18, R44 ;  /* 0x00000018ff007819 */ /* 0x000fc8000001162c */
[----:B------:R-:W-:Y:S02]  /*9ae0*/  ISETP.GE.U32.AND P2, PT, R241, R0, PT ;  /* 0x00000000f100720c */ /* 0x000fe40003f46070 */
[----:B------:R-:W-:Y:S01]  /*9af0*/  SHF.R.U32.HI R0, RZ, 0x8, R103 ;  /* 0x00000008ff007819 */ /* 0x000fe20000011667 */
[----:B----4-:R-:W-:Y:S01]  /*9b00*/  HMMA.16816.F32.BF16 R132, R28, R64, R8 ;  /* 0x000000401c84723c */ /* 0x010fe20000041808 */
[----:B------:R1:W2:Y:S02]  /*9b10*/  LDL.LU.S16 R10, [R1+0x40] ;  /* 0x00004000010a7983 */ /* 0x0002a40000300600 */
[----:B------:R-:W-:-:S04]  /*9b20*/  LOP3.LUT R0, R0, 0xffff, RZ, 0xc0, !PT ;  /* 0x0000ffff00007812 */ /* 0x000fc800078ec0ff */
[----:B------:R-:W-:Y:S02]  /*9b30*/  ISETP.GE.U32.AND P1, PT, R241, R0, PT ;  /* 0x00000000f100720c */ /* 0x000fe40003f26070 */
[----:B------:R-:W-:Y:S01]  /*9b40*/  LOP3.LUT R0, R105, 0xff, RZ, 0xc0, !PT ;  /* 0x000000ff69007812 */ /* 0x000fe200078ec0ff */
[----:B------:R-:W-:Y:S01]  /*9b50*/  HMMA.16816.F32.BF16 R136, R36, R64, R12 ;  /* 0x000000402488723c */ /* 0x000fe2000004180c */
[----:B-----5:R-:W-:-:S05]  /*9b60*/  @!P3 HFMA2.BF16_V2 R237, -RZ.H0_H0, RZ.H0_H0, -R151.H0_H0 ;  /* 0x200000ffffedb231 */ /* 0x020fca0000340997 */
[----:B------:R-:W-:Y:S01]  /*9b70*/  PRMT R5, R237, 0x7610, R5 ;  /* 0x00007610ed057816 */ /* 0x000fe20000000005 */
[----:B---3--:R-:W-:-:S03]  /*9b80*/  @!P0 HFMA2.BF16_V2 R20, -RZ.H0_H0, RZ.H0_H0, -R158.H0_H0 ;  /* 0x200000ffff148231 */ /* 0x008fc6000034099e */
[----:B------:R-:W-:Y:S01]  /*9b90*/  @!P3 PRMT R151, R5, 0x5410, RZ ;  /* 0x000054100597b816 */ /* 0x000fe200000000ff */
[----:B------:R-:W-:Y:S01]  /*9ba0*/  @!P4 HFMA2.BF16_V2 R121, -RZ.H0_H0, RZ.H0_H0, -R160.H0_H0 ;  /* 0x200000ffff79c231 */ /* 0x000fe200003409a0 */
[----:B------:R1:W3:Y:S01]  /*9bb0*/  LDL.LU.S16 R5, [R1+0x3c] ;  /* 0x00003c0001057983 */ /* 0x0002e20000300600 */
[----:B------:R-:W-:-:S03]  /*9bc0*/  PRMT R8, R20, 0x7610, R8 ;  /* 0x0000761014087816 */ /* 0x000fc60000000008 */
[----:B------:R1:W4:Y:S01]  /*9bd0*/  LDL.LU.S16 R16, [R1+0x48] ;  /* 0x0000480001107983 */ /* 0x0003220000300600 */
[----:B------:R-:W-:Y:S02]  /*9be0*/  @!P0 PRMT R158, R8, 0x5410, RZ ;  /* 0x00005410089e8816 */ /* 0x000fe400000000ff */
[----:B------:R-:W-:Y:S02]  /*9bf0*/  ISETP.GE.U32.AND P0, PT, R241, R0, PT ;  /* 0x00000000f100720c */ /* 0x000fe40003f06070 */
[----:B------:R-:W-:Y:S01]  /*9c00*/  PRMT R9, R121, 0x7610, R9 ;  /* 0x0000761079097816 */ /* 0x000fe20000000009 */
[----:B------:R-:W-:-:S03]  /*9c10*/  IMAD.MOV.U32 R237, RZ, RZ, R56 ;  /* 0x000000ffffed7224 */ /* 0x000fc600078e0038 */
[----:B------:R-:W-:Y:S01]  /*9c20*/  @!P4 PRMT R160, R9, 0x5410, RZ ;  /* 0x0000541009a0c816 */ /* 0x000fe200000000ff */
[----:B------:R-:W-:Y:S01]  /*9c30*/  IMAD.WIDE.U32 R8, R148, -0x2daee0ad, RZ ;  /* 0xd2511f5394087825 */ /* 0x000fe200078e00ff */
[----:B------:R-:W-:Y:S01]  /*9c40*/  @!P1 HFMA2.BF16_V2 R238, -RZ.H0_H0, RZ.H0_H0, -R166.H0_H0 ;  /* 0x200000ffffee9231 */ /* 0x000fe200003409a6 */
[C---:B------:R-:W-:Y:S02]  /*9c50*/  ISETP.GE.U32.AND P3, PT, R241.reuse, R101, PT ;  /* 0x00000065f100720c */ /* 0x040fe40003f66070 */
[----:B------:R-:W-:Y:S01]  /*9c60*/  IMAD.MOV.U32 R20, RZ, RZ, R237 ;  /* 0x000000ffff147224 */ /* 0x000fe200078e00ed */
[C---:B------:R-:W-:Y:S01]  /*9c70*/  LOP3.LUT R11, R8.reuse, 0xff, RZ, 0xc0, !PT ;  /* 0x000000ff080b7812 */ /* 0x040fe200078ec0ff */
[----:B------:R-:W-:Y:S01]  /*9c80*/  IMAD.MOV.U32 R237, RZ, RZ, R236 ;  /* 0x000000ffffed7224 */ /* 0x000fe200078e00ec */
[----:B------:R-:W-:Y:S01]  /*9c90*/  LOP3.LUT R27, R8, 0xffff, RZ, 0xc0, !PT ;  /* 0x0000ffff081b7812 */ /* 0x000fe200078ec0ff */
[----:B------:R-:W-:Y:S01]  /*9ca0*/  IMAD.MOV.U32 R236, RZ, RZ, R110 ;  /* 0x000000ffffec7224 */ /* 0x000fe200078e006e */
[----:B------:R-:W-:Y:S01]  /*9cb0*/  SHF.R.U32.HI R12, RZ, 0x10, R8 ;  /* 0x00000010ff0c7819 */ /* 0x000fe20000011608 */
[----:B------:R-:W-:Y:S01]  /*9cc0*/  IMAD.MOV.U32 R110, RZ, RZ, R19 ;  /* 0x000000ffff6e7224 */ /* 0x000fe200078e0013 */
[----:B--2---:R-:W-:Y:S01]  /*9cd0*/  @!P0 HFMA2.BF16_V2 R10, -RZ.H0_H0, RZ.H0_H0, -R163.H0_H0 ;  /* 0x200000ffff0a8231 */ /* 0x004fe200003409a3 */
[----:B------:R-:W-:Y:S01]  /*9ce0*/  IMAD.MOV.U32 R56, RZ, RZ, R18 ;  /* 0x000000ffff387224 */ /* 0x000fe200078e0012 */
[----:B------:R-:W-:-:S03]  /*9cf0*/  ISETP.GE.U32.AND P4, PT, R241, R102, PT ;  /* 0x00000066f100720c */ /* 0x000fc60003f86070 */
[----:B------:R-:W-:Y:S02]  /*9d00*/  PRMT R2, R10, 0x7610, R2 ;  /* 0x000076100a027816 */ /* 0x000fe40000000002 */
[----:B------:R-:W-:Y:S02]  /*9d10*/  SHF.R.U32.HI R10, RZ, 0x18, R8 ;  /* 0x00000018ff0a7819 */ /* 0x000fe40000011608 */
[----:B------:R1:W2:Y:S04]  /*9d20*/  LDL.LU.S16 R8, [R1+0x4c] ;  /* 0x00004c0001087983 */ /* 0x0002a80000300600 */
[----:B------:R1:W5:Y:S01]  /*9d30*/  LDL.LU.S16 R19, [R1+0x50] ;  /* 0x0000500001137983 */ /* 0x0003620000300600 */
[----:B------:R-:W-:Y:S02]  /*9d40*/  @!P0 PRMT R163, R2, 0x5410, RZ ;  /* 0x0000541002a38816 */ /* 0x000fe400000000ff */
[----:B------:R-:W-:-:S02]  /*9d50*/  @!P1 PRMT R166, R238, 0x5410, RZ ;  /* 0x00005410eea69816 */ /* 0x000fc400000000ff */
[----:B------:R-:W-:Y:S02]  /*9d60*/  LOP3.LUT R18, R9, UR7, R78, 0x96, !PT ;  /* 0x0000000709127c12 */ /* 0x000fe4000f8e964e */
[----:B------:R-:W-:-:S04]  /*9d70*/  LOP3.LUT R2, R233, 0xff, RZ, 0xc0, !PT ;  /* 0x000000ffe9027812 */ /* 0x000fc800078ec0ff */
[----:B------:R-:W-:Y:S01]  /*9d80*/  PRMT R101, R2, 0x5410, R232 ;  /* 0x0000541002657816 */ /* 0x000fe200000000e8 */
[----:B---3--:R-:W-:-:S05]  /*9d90*/  @!P6 HFMA2.BF16_V2 R5, -RZ.H0_H0, RZ.H0_H0, -R162.H0_H0 ;  /* 0x200000ffff05e231 */ /* 0x008fca00003409a2 */
[----:B------:R-:W-:-:S04]  /*9da0*/  PRMT R0, R5, 0x7610, R0 ;  /* 0x0000761005007816 */ /* 0x000fc80000000000 */
[----:B------:R-:W-:Y:S02]  /*9db0*/  @!P6 PRMT R162, R0, 0x5410, RZ ;  /* 0x0000541000a2e816 */ /* 0x000fe400000000ff */
[----:B------:R-:W-:-:S04]  /*9dc0*/  LOP3.LUT R0, R45, 0xff, RZ, 0xc0, !PT ;  /* 0x000000ff2d007812 */ /* 0x000fc800078ec0ff */
[----:B------:R-:W-:Y:S02]  /*9dd0*/  ISETP.GE.U32.AND P0, PT, R241, R0, PT ;  /* 0x00000000f100720c */ /* 0x000fe40003f06070 */
[----:B------:R-:W-:-:S04]  /*9de0*/  LOP3.LUT R0, R45, 0xffff, RZ, 0xc0, !PT ;  /* 0x0000ffff2d007812 */ /* 0x000fc800078ec0ff */
[----:B------:R-:W-:-:S04]  /*9df0*/  SHF.R.U32.HI R0, RZ, 0x8, R0 ;  /* 0x00000008ff007819 */ /* 0x000fc80000011600 */
[----:B------:R-:W-:-:S03]  /*9e00*/  LOP3.LUT R0, R0, 0xffff, RZ, 0xc0, !PT ;  /* 0x0000ffff00007812 */ /* 0x000fc600078ec0ff */
[----:B----4-:R-:W-:Y:S01]  /*9e10*/  @!P0 HFMA2.BF16_V2 R16, -RZ.H0_H0, RZ.H0_H0, -R155.H0_H0 ;  /* 0x200000ffff108231 */ /* 0x010fe2000034099b */
[----:B------:R-:W-:Y:S02]  /*9e20*/  ISETP.GE.U32.AND P1, PT, R241, R0, PT ;  /* 0x00000000f100720c */ /* 0x000fe40003f26070 */
[----:B------:R-:W-:Y:S02]  /*9e30*/  SHF.R.U32.HI R0, RZ, 0x10, R45 ;  /* 0x00000010ff007819 */ /* 0x000fe4000001162d */
[----:B------:R-:W-:Y:S02]  /*9e40*/  PRMT R9, R16, 0x7610, R9 ;  /* 0x0000761010097816 */ /* 0x000fe40000000009 */
[----:B------:R-:W-:Y:S02]  /*9e50*/  LOP3.LUT R0, R0, 0xff, RZ, 0xc0, !PT ;  /* 0x000000ff00007812 */ /* 0x000fe400078ec0ff */
[----:B------:R-:W-:Y:S02]  /*9e60*/  @!P0 PRMT R155, R9, 0x5410, RZ ;  /* 0x00005410099b8816 */ /* 0x000fe400000000ff */
[----:B------:R-:W-:-:S02]  /*9e70*/  ISETP.GE.U32.AND P0, PT, R241, R0, PT ;  /* 0x00000000f100720c */ /* 0x000fc40003f06070 */
[----:B------:R-:W-:Y:S01]  /*9e80*/  SHF.R.U32.HI R0, RZ, 0x18, R45 ;  /* 0x00000018ff007819 */ /* 0x000fe2000001162d */
[----:B--2---:R-:W-:-:S10]  /*9e90*/  @!P1 HFMA2.BF16_V2 R8, -RZ.H0_H0, RZ.H0_H0, -R154.H0_H0 ;  /* 0x200000ffff089231 */ /* 0x004fd4000034099a */
[----:B-----5:R-:W-:Y:S01]  /*9ea0*/  @!P0 HFMA2.BF16_V2 R19, -RZ.H0_H0, RZ.H0_H0, -R153.H0_H0 ;  /* 0x200000ffff138231 */ /* 0x020fe20000340999 */
[----:B------:R-:W-:-:S04]  /*9eb0*/  PRMT R2, R8, 0x7610, R2 ;  /* 0x0000761008027816 */ /* 0x000fc80000000002 */
[----:B------:R-:W-:Y:S02]  /*9ec0*/  PRMT R15, R19, 0x7610, R15 ;  /* 0x00007610130f7816 */ /* 0x000fe4000000000f */
[----:B------:R-:W-:Y:S02]  /*9ed0*/  @!P1 PRMT R154, R2, 0x5410, RZ ;  /* 0x00005410029a9816 */ /* 0x000fe400000000ff */
[----:B------:R1:W2:Y:S01]  /*9ee0*/  LDL.LU.S16 R2, [R1+0x54] ;  /* 0x0000540001027983 */ /* 0x0002a20000300600 */
[----:B------:R-:W-:-:S03]  /*9ef0*/  @!P0 PRMT R153, R15, 0x5410, RZ ;  /* 0x000054100f998816 */ /* 0x000fc600000000ff */
[----:B------:R1:W3:Y:S04]  /*9f00*/  LDL.LU.S16 R45, [R1+0x64] ;  /* 0x00006400012d7983 */ /* 0x0002e80000300600 */
[----:B------:R1:W4:Y:S01]  /*9f10*/  LDL.LU.S16 R15, [R1+0x5c] ;  /* 0x00005c00010f7983 */ /* 0x0003220000300600 */
[----:B------:R-:W-:Y:S02]  /*9f20*/  ISETP.GE.U32.AND P1, PT, R241, R0, PT ;  /* 0x00000000f100720c */ /* 0x000fe40003f26070 */
[----:B------:R-:W-:-:S04]  /*9f30*/  SHF.R.U32.HI R0, RZ, 0x8, R116 ;  /* 0x00000008ff007819 */ /* 0x000fc80000011674 */
[----:B------:R-:W-:-:S04]  /*9f40*/  LOP3.LUT R0, R0, 0xffff, RZ, 0xc0, !PT ;  /* 0x0000ffff00007812 */ /* 0x000fc800078ec0ff */
[----:B------:R-:W-:Y:S01]  /*9f50*/  ISETP.GE.U32.AND P0, PT, R241, R0, PT ;  /* 0x00000000f100720c */ /* 0x000fe20003f06070 */
[----:B------:R-:W-:-:S04]  /*9f60*/  IMAD.WIDE.U32 R8, R171, -0x2daee0ad, RZ ;  /* 0xd2511f53ab087825 */ /* 0x000fc800078e00ff */
[----:B------:R-:W-:Y:S01]  /*9f70*/  IMAD.MOV.U32 R121, RZ, RZ, R20 ;  /* 0x000000ffff797224 */ /* 0x000fe200078e0014 */
[----:B------:R-:W-:Y:S02]  /*9f80*/  LOP3.LUT R16, R9, UR7, R170, 0x96, !PT ;  /* 0x0000000709107c12 */ /* 0x000fe4000f8e96aa */
[C---:B------:R-:W-:Y:S02]  /*9f90*/  LOP3.LUT R19, R8.reuse, 0xffff, RZ, 0xc0, !PT ;  /* 0x0000ffff08137812 */ /* 0x040fe400078ec0ff */
[----:B------:R-:W-:Y:S02]  /*9fa0*/  LOP3.LUT R22, R8, 0xff, RZ, 0xc0, !PT ;  /* 0x000000ff08167812 */ /* 0x000fe400078ec0ff */
[--C-:B------:R-:W-:Y:S02]  /*9fb0*/  SHF.R.U32.HI R21, RZ, 0x10, R8.reuse ;  /* 0x00000010ff157819 */ /* 0x100fe40000011608 */
[----:B------:R-:W-:Y:S01]  /*9fc0*/  SHF.R.U32.HI R20, RZ, 0x18, R8 ;  /* 0x00000018ff147819 */ /* 0x000fe20000011608 */
[----:B------:R-:W-:-:S05]  /*9fd0*/  IMAD.WIDE.U32 R8, R165, -0x2daee0ad, RZ ;  /* 0xd2511f53a5087825 */ /* 0x000fca00078e00ff */
[C---:B------:R-:W-:Y:S02]  /*9fe0*/  LOP3.LUT R23, R8.reuse, 0xffff, RZ, 0xc0, !PT ;  /* 0x0000ffff08177812 */ /* 0x040fe400078ec0ff */
[----:B------:R-:W-:Y:S02]  /*9ff0*/  LOP3.LUT R26, R8, 0xff, RZ, 0xc0, !PT ;  /* 0x000000ff081a7812 */ /* 0x000fe400078ec0ff */
[--C-:B------:R-:W-:Y:S02]  /*a000*/  SHF.R.U32.HI R25, RZ, 0x10, R8.reuse ;  /* 0x00000010ff197819 */ /* 0x100fe40000011608 */
[----:B------:R-:W-:Y:S01]  /*a010*/  SHF.R.U32.HI R24, RZ, 0x18, R8 ;  /* 0x00000018ff187819 */ /* 0x000fe20000011608 */
[----:B----4-:R-:W-:Y:S02]  /*a020*/  @!P0 HFMA2.BF16_V2 R15, -RZ.H0_H0, RZ.H0_H0, -R159.H0_H0 ;  /* 0x200000ffff0f8231 */ /* 0x010fe4000034099f */
[----:B---3--:R-:W-:-:S03]  /*a030*/  @!P4 HFMA2.BF16_V2 R45, -RZ.H0_H0, RZ.H0_H0, -R161.H0_H0 ;  /* 0x200000ffff2dc231 */ /* 0x008fc600003409a1 */
[----:B------:R-:W-:Y:S02]  /*a040*/  PRMT R8, R15, 0x7610, R8 ;  /* 0x000076100f087816 */ /* 0x000fe40000000008 */
[----:B------:R1:W3:Y:S01]  /*a050*/  LDL.LU.S16 R15, [R1+0x60] ;  /* 0x00006000010f7983 */ /* 0x0002e20000300600 */
[----:B------:R-:W-:Y:S02]  /*a060*/  PRMT R14, R45, 0x7610, R14 ;  /* 0x000076102d0e7816 */ /* 0x000fe4000000000e */
[----:B------:R-:W-:Y:S02]  /*a070*/  @!P0 PRMT R159, R8, 0x5410, RZ ;  /* 0x00005410089f8816 */ /* 0x000fe400000000ff */
[----:B------:R-:W-:Y:S02]  /*a080*/  @!P4 PRMT R161, R14, 0x5410, RZ ;  /* 0x000054100ea1c816 */ /* 0x000fe400000000ff */
[----:B------:R1:W4:Y:S04]  /*a090*/  LDL.LU.S16 R14, [R1+0x58] ;  /* 0x00005800010e7983 */ /* 0x0003280000300600 */
[----:B------:R1:W5:Y:S04]  /*a0a0*/  LDL.LU.S16 R8, [R1+0x68] ;  /* 0x0000680001087983 */ /* 0x0003680000300600 */
[----:B------:R1:W4:Y:S01]  /*a0b0*/  LDL.LU.S16 R78, [R1+0x6c] ;  /* 0x00006c00014e7983 */ /* 0x0003220000300600 */
[----:B--2---:R-:W-:Y:S01]  /*a0c0*/  @!P1 HFMA2.BF16_V2 R2, -RZ.H0_H0, RZ.H0_H0, -R152.H0_H0 ;  /* 0x200000ffff029231 */ /* 0x004fe20000340998 */
[----:B------:R-:W-:-:S04]  /*a0d0*/  IMAD.MOV.U32 R114, RZ, RZ, R121 ;  /* 0x000000ffff727224 */ /* 0x000fc800078e0079 */
[----:B------:R-:W-:Y:S01]  /*a0e0*/  PRMT R0, R2, 0x7610, R0 ;  /* 0x0000761002007816 */ /* 0x000fe20000000000 */
[----:B------:R-:W-:Y:S02]  /*a0f0*/  FFMA.FTZ R2, R147, c[0x0][0x23c], -R7 ;  /* 0x00008f0093027a23 */ /* 0x000fe40000010807 */
[----:B------:R-:W-:Y:S01]  /*a100*/  IMAD.MOV.U32 R121, RZ, RZ, R237 ;  /* 0x000000ffff797224 */ /* 0x000fe200078e00ed */
[----:B------:R-:W-:Y:S01]  /*a110*/  @!P1 PRMT R152, R0, 0x5410, RZ ;  /* 0x0000541000989816 */ /* 0x000fe200000000ff */
[----:B------:R-:W-:Y:S01]  /*a120*/  IMAD.MOV.U32 R237, RZ, RZ, R236 ;  /* 0x000000ffffed7224 */ /* 0x000fe200078e00ec */
[----:B------:R-:W-:Y:S01]  /*a130*/  LOP3.LUT R0, R118, 0xff, RZ, 0xc0, !PT ;  /* 0x000000ff76007812 */ /* 0x000fe200078ec0ff */
[----:B------:R2:W-:Y:S01]  /*a140*/  MUFU.EX2 R44, R2 ;  /* 0x00000002002c7308 */ /* 0x0005e20000000800 */
[----:B------:R-:W-:Y:S02]  /*a150*/  IMAD.MOV.U32 R225, RZ, RZ, R114 ;  /* 0x000000ffffe17224 */ /* 0x000fe400078e0072 */
[----:B------:R-:W-:Y:S01]  /*a160*/  IMAD.MOV.U32 R114, RZ, RZ, R121 ;  /* 0x000000ffff727224 */ /* 0x000fe200078e0079 */
[----:B------:R-:W-:Y:S01]  /*a170*/  ISETP.GE.U32.AND P1, PT, R241, R0, PT ;  /* 0x00000000f100720c */ /* 0x000fe20003f26070 */
[----:B------:R-:W-:Y:S01]  /*a180*/  IMAD.MOV.U32 R121, RZ, RZ, R237 ;  /* 0x000000ffff797224 */ /* 0x000fe200078e00ed */
[----:B------:R-:W-:Y:S01]  /*a190*/  @!P2 HFMA2.BF16_V2 R240, -RZ.H0_H0, RZ.H0_H0, -R150.H0_H0 ;  /* 0x200000fffff0a231 */ /* 0x000fe20000340996 */
[----:B------:R-:W-:Y:S01]  /*a1a0*/  LOP3.LUT R0, R117, 0xff, RZ, 0xc0, !PT ;  /* 0x000000ff75007812 */ /* 0x000fe200078ec0ff */
[----:B--2---:R-:W-:-:S04]  /*a1b0*/  FFMA.FTZ R2, R146, c[0x0][0x23c], -R7 ;  /* 0x00008f0092027a23 */ /* 0x004fc80000010807 */
[----:B------:R-:W2:Y:S01]  /*a1c0*/  MUFU.EX2 R237, R2 ;  /* 0x0000000200ed7308 */ /* 0x000ea20000000800 */
[----:B------:R-:W-:Y:S02]  /*a1d0*/  @!P2 PRMT R150, R240, 0x5410, RZ ;  /* 0x00005410f096a816 */ /* 0x000fe400000000ff */
[----:B------:R-:W-:Y:S02]  /*a1e0*/  ISETP.GE.U32.AND P2, PT, R241, R0, PT ;  /* 0x00000000f100720c */ /* 0x000fe40003f46070 */
[----:B------:R-:W-:-:S04]  /*a1f0*/  LOP3.LUT R0, R49, 0xff, RZ, 0xc0, !PT ;  /* 0x000000ff31007812 */ /* 0x000fc800078ec0ff */
[----:B------:R-:W-:Y:S02]  /*a200*/  ISETP.GE.U32.AND P0, PT, R241, R0, PT ;  /* 0x00000000f100720c */ /* 0x000fe40003f06070 */
[----:B--2---:R-:W-:-:S04]  /*a210*/  F2FP.BF16.PACK_AB R2, R237, R44 ;  /* 0x0000002ced02723e */ /* 0x004fc800000010ff */
[----:B------:R-:W-:Y:S02]  /*a220*/  PRMT R149, R2, 0x7610, R149 ;  /* 0x0000761002957816 */ /* 0x000fe40000000095 */
[----:B------:R-:W-:Y:S02]  /*a230*/  LOP3.LUT R0, R49, 0xffff, RZ, 0xc0, !PT ;  /* 0x0000ffff31007812 */ /* 0x000fe400078ec0ff */
[----:B------:R-:W-:Y:S02]  /*a240*/  SHF.R.U32.HI R5, RZ, 0x8, R231 ;  /* 0x00000008ff057819 */ /* 0x000fe400000116e7 */
[----:B------:R-:W-:Y:S02]  /*a250*/  SHF.R.U32.HI R0, RZ, 0x8, R0 ;  /* 0x00000008ff007819 */ /* 0x000fe40000011600 */
[----:B------:R-:W-:Y:S02]  /*a260*/  PRMT R103, R234, 0x5410, R5 ;  /* 0x00005410ea677816 */ /* 0x000fe40000000005 */
[----:B------:R-:W-:-:S02]  /*a270*/  PRMT R148, R2, 0x7632, R148 ;  /* 0x0000763202947816 */ /* 0x000fc40000000094 */
[----:B------:R-:W-:Y:S01]  /*a280*/  LOP3.LUT R0, R0, 0xffff, RZ, 0xc0, !PT ;  /* 0x0000ffff00007812 */ /* 0x000fe200078ec0ff */
[----:B------:R-:W-:Y:S02]  /*a290*/  IMAD.MOV.U32 R236, RZ, RZ, R110 ;  /* 0x000000ffffec7224 */ /* 0x000fe400078e006e */
[----:B------:R-:W-:Y:S02]  /*a2a0*/  IMAD.MOV.U32 R110, RZ, RZ, R56 ;  /* 0x000000ffff6e7224 */ /* 0x000fe400078e0038 */
[----:B------:R-:W-:Y:S02]  /*a2b0*/  IMAD.MOV.U32 R56, RZ, RZ, R131 ;  /* 0x000000ffff387224 */ /* 0x000fe400078e0083 */
[----:B------:R-:W-:Y:S01]  /*a2c0*/  IMAD.MOV.U32 R131, RZ, RZ, R17 ;  /* 0x000000ffff837224 */ /* 0x000fe200078e0011 */
[----:B------:R-:W-:Y:S01]  /*a2d0*/  LOP3.LUT R17, R9, UR7, R80, 0x96, !PT ;  /* 0x0000000709117c12 */ /* 0x000fe2000f8e9650 */
[----:B------:R-:W-:Y:S02]  /*a2e0*/  FFMA.FTZ R2, R144, c[0x0][0x23c], -R7 ;  /* 0x00008f0090027a23 */ /* 0x000fe40000010807 */
[----:B------:R-:W-:-:S02]  /*a2f0*/  IMAD.MOV.U32 R105, RZ, RZ, R236 ;  /* 0x000000ffff697224 */ /* 0x000fc400078e00ec */
[----:B------:R2:W-:Y:S02]  /*a300*/  MUFU.EX2 R236, R2 ;  /* 0x0000000200ec7308 */ /* 0x0005e40000000800 */
[----:B--2---:R-:W-:Y:S01]  /*a310*/  SHF.R.U32.HI R2, RZ, 0x10, R51 ;  /* 0x00000010ff027819 */ /* 0x004fe20000011633 */
[----:B---3--:R-:W-:-:S05]  /*a320*/  @!P1 HFMA2.BF16_V2 R15, -RZ.H0_H0, RZ.H0_H0, -R157.H0_H0 ;  /* 0x200000ffff0f9231 */ /* 0x008fca000034099d */
[----:B------:R-:W-:-:S04]  /*a330*/  PRMT R13, R15, 0x7610, R13 ;  /* 0x000076100f0d7816 */ /* 0x000fc8000000000d */
[----:B------:R-:W-:Y:S02]  /*a340*/  @!P1 PRMT R157, R13, 0x5410, RZ ;  /* 0x000054100d9d9816 */ /* 0x000fe400000000ff */
[----:B------:R-:W-:Y:S02]  /*a350*/  ISETP.GE.U32.AND P1, PT, R241, R11, PT ;  /* 0x0000000bf100720c */ /* 0x000fe40003f26070 */
[----:B------:R1:W2:Y:S01]  /*a360*/  LDL.LU.S16 R11, [R1+0x70] ;  /* 0x00007000010b7983 */ /* 0x0002a20000300600 */
[----:B-----5:R-:W-:Y:S01]  /*a370*/  @!P0 HFMA2.BF16_V2 R8, -RZ.H0_H0, RZ.H0_H0, -R149.H0_H0 ;  /* 0x200000ffff088231 */ /* 0x020fe20000340995 */
[----:B------:R-:W-:Y:S02]  /*a380*/  IMAD.MOV.U32 R15, RZ, RZ, R225 ;  /* 0x000000ffff0f7224 */ /* 0x000fe400078e00e1 */
[----:B------:R-:W-:Y:S02]  /*a390*/  IMAD.MOV.U32 R225, RZ, RZ, R114 ;  /* 0x000000ffffe17224 */ /* 0x000fe400078e0072 */
[----:B------:R-:W-:-:S02]  /*a3a0*/  PRMT R5, R8, 0x7610, R5 ;  /* 0x0000761008057816 */ /* 0x000fc40000000005 */
[----:B------:R-:W-:Y:S02]  /*a3b0*/  PRMT R114, R149, 0x5410, R148 ;  /* 0x0000541095727816 */ /* 0x000fe40000000094 */
[----:B------:R-:W-:Y:S02]  /*a3c0*/  @!P0 PRMT R149, R5, 0x5410, RZ ;  /* 0x0000541005958816 */ /* 0x000fe400000000ff */
[----:B------:R-:W-:Y:S02]  /*a3d0*/  ISETP.GE.U32.AND P0, PT, R241, R0, PT ;  /* 0x00000000f100720c */ /* 0x000fe40003f06070 */
[----:B------:R-:W-:Y:S01]  /*a3e0*/  LOP3.LUT R0, R51, 0xffff, RZ, 0xc0, !PT ;  /* 0x0000ffff33007812 */ /* 0x000fe200078ec0ff */
[----:B----4-:R-:W-:-:S03]  /*a3f0*/  @!P3 HFMA2.BF16_V2 R14, -RZ.H0_H0, RZ.H0_H0, -R156.H0_H0 ;  /* 0x200000ffff0eb231 */ /* 0x010fc6000034099c */
[----:B------:R-:W-:Y:S02]  /*a400*/  SHF.R.U32.HI R5, RZ, 0x8, R0 ;  /* 0x00000008ff057819 */ /* 0x000fe40000011600 */
[----:B------:R-:W-:-:S04]  /*a410*/  SHF.R.U32.HI R0, RZ, 0x8, R60 ;  /* 0x00000008ff007819 */ /* 0x000fc8000001163c */
[----:B------:R-:W-:Y:S02]  /*a420*/  PRMT R102, R86, 0x5410, R0 ;  /* 0x0000541056667816 */ /* 0x000fe40000000000 */
[----:B------:R-:W-:Y:S01]  /*a430*/  LOP3.LUT R0, R96, 0xff, RZ, 0xc0, !PT ;  /* 0x000000ff60007812 */ /* 0x000fe200078ec0ff */
[----:B------:R-:W-:Y:S01]  /*a440*/  @!P0 HFMA2.BF16_V2 R78, -RZ.H0_H0, RZ.H0_H0, -R148.H0_H0 ;  /* 0x200000ffff4e8231 */ /* 0x000fe20000340994 */
[----:B------:R-:W-:Y:S02]  /*a450*/  PRMT R9, R14, 0x7610, R9 ;  /* 0x000076100e097816 */ /* 0x000fe40000000009 */
[----:B------:R-:W-:Y:S02]  /*a460*/  PRMT R99, R0, 0x5410, R99 ;  /* 0x0000541000637816 */ /* 0x000fe40000000063 */
[----:B------:R-:W-:Y:S02]  /*a470*/  SHF.R.U32.HI R0, RZ, 0x8, R124 ;  /* 0x00000008ff007819 */ /* 0x000fe4000001167c */
[----:B------:R-:W-:-:S02]  /*a480*/  @!P3 PRMT R156, R9, 0x5410, RZ ;  /* 0x00005410099cb816 */ /* 0x000fc400000000ff */
[----:B------:R-:W-:Y:S02]  /*a490*/  LOP3.LUT R9, R51, 0xff, RZ, 0xc0, !PT ;  /* 0x000000ff33097812 */ /* 0x000fe400078ec0ff */
[--C-:B------:R-:W-:Y:S02]  /*a4a0*/  SHF.R.U32.HI R8, RZ, 0x18, R51.reuse ;  /* 0x00000018ff087819 */ /* 0x100fe40000011633 */
[----:B------:R-:W-:Y:S02]  /*a4b0*/  PRMT R51, R78, 0x7610, R51 ;  /* 0x000076104e337816 */ /* 0x000fe40000000033 */
[----:B------:R-:W-:Y:S02]  /*a4c0*/  LOP3.LUT R0, R0, 0xffff, RZ, 0xc0, !PT ;  /* 0x0000ffff00007812 */ /* 0x000fe400078ec0ff */
[----:B------:R-:W-:Y:S02]  /*a4d0*/  @!P0 PRMT R148, R51, 0x5410, RZ ;  /* 0x0000541033948816 */ /* 0x000fe400000000ff */
[----:B------:R-:W-:-:S02]  /*a4e0*/  ISETP.GE.U32.AND P0, PT, R241, R0, PT ;  /* 0x00000000f100720c */ /* 0x000fc40003f06070 */
[----:B------:R-:W-:Y:S02]  /*a4f0*/  LOP3.LUT R0, R12, 0xff, RZ, 0xc0, !PT ;  /* 0x000000ff0c007812 */ /* 0x000fe400078ec0ff */
[----:B------:R1:W3:Y:S01]  /*a500*/  LDL.LU.S16 R12, [R1+0x74] ;  /* 0x00007400010c7983 */ /* 0x0002e20000300600 */
[----:B------:R-:W-:-:S05]  /*a510*/  @!P5 HFMA2.BF16_V2 R239, -RZ.H0_H0, RZ.H0_H0, -R167.H0_H0 ;  /* 0x200000ffffefd231 */ /* 0x000fca00003409a7 */
[----:B------:R-:W-:Y:S02]  /*a520*/  @!P5 PRMT R167, R239, 0x5410, RZ ;  /* 0x00005410efa7d816 */ /* 0x000fe400000000ff */
[----:B------:R-:W-:Y:S01]  /*a530*/  ISETP.GE.U32.AND P5, PT, R241, R10, PT ;  /* 0x0000000af100720c */ /* 0x000fe20003fa6070 */
[----:B------:R-:W-:-:S04]  /*a540*/  FFMA.FTZ R10, R141, c[0x0][0x23c], -R7 ;  /* 0x00008f008d0a7a23 */ /* 0x000fc80000010807 */
[----:B------:R-:W4:Y:S01]  /*a550*/  MUFU.EX2 R116, R10 ;  /* 0x0000000a00747308 */ /* 0x000f220000000800 */
[----:B------:R-:W-:Y:S02]  /*a560*/  IMAD.MOV.U32 R14, RZ, RZ, R15 ;  /* 0x000000ffff0e7224 */ /* 0x000fe400078e000f */
[----:B------:R-:W-:Y:S01]  /*a570*/  IMAD.MOV.U32 R15, RZ, RZ, R225 ;  /* 0x000000ffff0f7224 */ /* 0x000fe200078e00e1 */
[----:B------:R-:W-:Y:S01]  /*a580*/  ISETP.GE.U32.AND P6, PT, R241, R126, PT ;  /* 0x0000007ef100720c */ /* 0x000fe20003fc6070 */
[----:B------:R-:W-:Y:S02]  /*a590*/  IMAD.MOV.U32 R225, RZ, RZ, R110 ;  /* 0x000000ffffe17224 */ /* 0x000fe400078e006e */
[----:B------:R-:W-:Y:S02]  /*a5a0*/  IMAD.MOV.U32 R110, RZ, RZ, R130 ;  /* 0x000000ffff6e7224 */ /* 0x000fe400078e0082 */
[----:B------:R-:W-:Y:S02]  /*a5b0*/  IMAD.MOV.U32 R130, RZ, RZ, R172 ;  /* 0x000000ffff827224 */ /* 0x000fe400078e00ac */
[----:B------:R-:W-:Y:S01]  /*a5c0*/  IMAD.MOV.U32 R172, RZ, RZ, R92 ;  /* 0x000000ffffac7224 */ /* 0x000fe200078e005c */
[----:B------:R-:W-:-:S02]  /*a5d0*/  PRMT R92, R9, 0x5410, R5 ;  /* 0x00005410095c7816 */ /* 0x000fc40000000005 */
[----:B----4-:R-:W-:-:S04]  /*a5e0*/  F2FP.BF16.PACK_AB R5, R116, R236 ;  /* 0x000000ec7405723e */ /* 0x010fc800000010ff */
[C---:B------:R-:W-:Y:S02]  /*a5f0*/  PRMT R147, R5.reuse, 0x7610, R147 ;  /* 0x0000761005937816 */ /* 0x040fe40000000093 */
[----:B------:R-:W-:-:S04]  /*a600*/  PRMT R146, R5, 0x7632, R146 ;  /* 0x0000763205927816 */ /* 0x000fc80000000092 */
[----:B------:R-:W-:Y:S01]  /*a610*/  PRMT R107, R147, 0x5410, R146 ;  /* 0x00005410936b7816 */ /* 0x000fe20000000092 */
[----:B--2---:R-:W-:-:S05]  /*a620*/  @!P6 HFMA2.BF16_V2 R11, -RZ.H0_H0, RZ.H0_H0, -R147.H0_H0 ;  /* 0x200000ffff0be231 */ /* 0x004fca0000340993 */
[----:B------:R-:W-:Y:S02]  /*a630*/  PRMT R10, R11, 0x7610, R10 ;  /* 0x000076100b0a7816 */ /* 0x000fe4000000000a */
[----:B------:R1:W2:Y:S02]  /*a640*/  LDL.LU.S16 R11, [R1+0x7c] ;  /* 0x00007c00010b7983 */ /* 0x0002a40000300600 */
[----:B------:R-:W-:Y:S02]  /*a650*/  @!P6 PRMT R147, R10, 0x5410, RZ ;  /* 0x000054100a93e816 */ /* 0x000fe400000000ff */
[----:B------:R1:W4:Y:S01]  /*a660*/  LDL.LU.S16 R10, [R1+0x78] ;  /* 0x00007800010a7983 */ /* 0x0003220000300600 */
[----:B---3--:R-:W-:-:S05]  /*a670*/  @!P0 HFMA2.BF16_V2 R12, -RZ.H0_H0, RZ.H0_H0, -R146.H0_H0 ;  /* 0x200000ffff0c8231 */ /* 0x008fca0000340992 */
[----:B------:R-:W-:-:S04]  /*a680*/  PRMT R9, R12, 0x7610, R9 ;  /* 0x000076100c097816 */ /* 0x000fc80000000009 */
[----:B------:R-:W-:Y:S02]  /*a690*/  @!P0 PRMT R146, R9, 0x5410, RZ ;  /* 0x0000541009928816 */ /* 0x000fe400000000ff */
[----:B------:R1:W3:Y:S01]  /*a6a0*/  LDL.LU.S16 R9, [R1+0x84] ;  /* 0x0000840001097983 */ /* 0x0002e20000300600 */
[----:B------:R-:W-:-:S04]  /*a6b0*/  LOP3.LUT R2, R2, 0xff, RZ, 0xc0, !PT ;  /* 0x000000ff02027812 */ /* 0x000fc800078ec0ff */
[----:B------:R-:W-:Y:S01]  /*a6c0*/  PRMT R45, R2, 0x5410, R8 ;  /* 0x00005410022d7816 */ /* 0x000fe20000000008 */
[--C-:B------:R-:W-:Y:S02]  /*a6d0*/  FFMA.FTZ R2, R164, c[0x0][0x23c], -R6.reuse ;  /* 0x00008f00a4027a23 */ /* 0x100fe40000010806 */
[----:B------:R-:W-:Y:S02]  /*a6e0*/  IMAD.MOV.U32 R13, RZ, RZ, R121 ;  /* 0x000000ffff0d7224 */ /* 0x000fe400078e0079 */
[----:B------:R5:W-:Y:S01]  /*a6f0*/  MUFU.EX2 R234, R2 ;  /* 0x0000000200ea7308 */ /* 0x000be20000000800 */
[----:B------:R-:W-:Y:S02]  /*a700*/  IMAD.MOV.U32 R121, RZ, RZ, R131 ;  /* 0x000000ffff797224 */ /* 0x000fe400078e0083 */
[----:B------:R-:W-:Y:S02]  /*a710*/  IMAD.MOV.U32 R131, RZ, RZ, R235 ;  /* 0x000000ffff837224 */ /* 0x000fe400078e00eb */
[----:B-----5:R-:W-:-:S04]  /*a720*/  FFMA.FTZ R2, R143, c[0x0][0x23c], -R6 ;  /* 0x00008f008f027a23 */ /* 0x020fc80000010806 */
[----:B------:R-:W5:Y:S01]  /*a730*/  MUFU.EX2 R235, R2 ;  /* 0x0000000200eb7308 */ /* 0x000f620000000800 */
[C---:B------:R-:W-:Y:S02]  /*a740*/  ISETP.GE.U32.AND P4, PT, R241.reuse, R0, PT ;  /* 0x00000000f100720c */ /* 0x040fe40003f86070 */
[----:B------:R-:W-:Y:S02]  /*a750*/  ISETP.GE.U32.AND P6, PT, R241, R127, PT ;  /* 0x0000007ff100720c */ /* 0x000fe40003fc6070 */
[----:B-----5:R-:W-:-:S04]  /*a760*/  F2FP.BF16.PACK_AB R0, R235, R234 ;  /* 0x000000eaeb00723e */ /* 0x020fc800000010ff */
[C---:B------:R-:W-:Y:S02]  /*a770*/  PRMT R145, R0.reuse, 0x7610, R145 ;  /* 0x0000761000917816 */ /* 0x040fe40000000091 */
[----:B------:R-:W-:Y:S01]  /*a780*/  PRMT R144, R0, 0x7632, R144 ;  /* 0x0000763200907816 */ /* 0x000fe20000000090 */
[----:B------:R-:W-:-:S03]  /*a790*/  IMAD.MOV.U32 R240, RZ, RZ, R105 ;  /* 0x000000fffff07224 */ /* 0x000fc600078e0069 */
[----:B------:R-:W-:Y:S01]  /*a7a0*/  PRMT R105, R145, 0x5410, R144 ;  /* 0x0000541091697816 */ /* 0x000fe20000000090 */
[----:B------:R-:W-:Y:S02]  /*a7b0*/  IMAD.MOV.U32 R165, RZ, RZ, R83 ;  /* 0x000000ffffa57224 */ /* 0x000fe400078e0053 */
[----:B------:R-:W-:Y:S02]  /*a7c0*/  IMAD.MOV.U32 R83, RZ, RZ, R172 ;  /* 0x000000ffff537224 */ /* 0x000fe400078e00ac */
[----:B------:R-:W-:Y:S02]  /*a7d0*/  IMAD R172, R3, 0x2, R169 ;  /* 0x0000000203ac7824 */ /* 0x000fe400078e02a9 */
[----:B------:R-:W-:Y:S02]  /*a7e0*/  IMAD.MOV.U32 R231, RZ, RZ, R13 ;  /* 0x000000ffffe77224 */ /* 0x000fe400078e000d */
[----:B------:R-:W-:Y:S02]  /*a7f0*/  IMAD.MOV.U32 R238, RZ, RZ, R87 ;  /* 0x000000ffffee7224 */ /* 0x000fe400078e0057 */
[----:B------:R-:W-:-:S02]  /*a800*/  IMAD.MOV.U32 R13, RZ, RZ, R52 ;  /* 0x000000ffff0d7224 */ /* 0x000fc400078e0034 */
[----:B------:R-:W-:Y:S02]  /*a810*/  IMAD.MOV.U32 R171, RZ, RZ, R55 ;  /* 0x000000ffffab7224 */ /* 0x000fe400078e0037 */
[----:B------:R-:W-:Y:S02]  /*a820*/  IMAD.MOV.U32 R80, RZ, RZ, R53 ;  /* 0x000000ffff507224 */ /* 0x000fe400078e0035 */
[----:B------:R-:W-:Y:S02]  /*a830*/  IMAD.MOV.U32 R87, RZ, RZ, R54 ;  /* 0x000000ffff577224 */ /* 0x000fe400078e0036 */
[----:B------:R-:W5:Y:S01]  /*a840*/  LDSM.16.MT88.4 R52, [R172+0x6000] ;  /* 0x00600000ac34783b */ /* 0x000f620000004200 */
[----:B------:R-:W-:Y:S02]  /*a850*/  IMAD.MOV.U32 R239, RZ, RZ, R240 ;  /* 0x000000ffffef7224 */ /* 0x000fe400078e00f0 */
[----:B------:R-:W-:Y:S02]  /*a860*/  IMAD.MOV.U32 R78, RZ, RZ, R61 ;  /* 0x000000ffff4e7224 */ /* 0x000fe400078e003d */
[----:B------:R-:W-:-:S02]  /*a870*/  IMAD.MOV.U32 R170, RZ, RZ, R63 ;  /* 0x000000ffffaa7224 */ /* 0x000fc400078e003f */
[----:B------:R-:W-:Y:S02]  /*a880*/  IMAD.MOV.U32 R240, RZ, RZ, R62 ;  /* 0x000000fffff07224 */ /* 0x000fe400078e003e */
[----:B------:R-:W1:Y:S01]  /*a890*/  LDSM.16.MT88.4 R60, [R172+0x6800] ;  /* 0x00680000ac3c783b */ /* 0x000e620000004200 */
[----:B------:R-:W-:Y:S02]  /*a8a0*/  IMAD.MOV.U32 R118, RZ, RZ, R80 ;  /* 0x000000ffff767224 */ /* 0x000fe400078e0050 */
[----:B------:R-:W-:Y:S02]  /*a8b0*/  IMAD.MOV.U32 R117, RZ, RZ, R171 ;  /* 0x000000ffff757224 */ /* 0x000fe400078e00ab */
[----:B------:R-:W-:Y:S02]  /*a8c0*/  IMAD.MOV.U32 R80, RZ, RZ, R238 ;  /* 0x000000ffff507224 */ /* 0x000fe400078e00ee */
[----:B------:R-:W-:Y:S02]  /*a8d0*/  IMAD.MOV.U32 R171, RZ, RZ, R14 ;  /* 0x000000ffffab7224 */ /* 0x000fe400078e000e */
[----:B------:R-:W-:Y:S01]  /*a8e0*/  IMAD.MOV.U32 R238, RZ, RZ, R15 ;  /* 0x000000ffffee7224 */ /* 0x000fe200078e000f */
[----:B--2---:R-:W-:-:S05]  /*a8f0*/  @!P2 HFMA2.BF16_V2 R11, -RZ.H0_H0, RZ.H0_H0, -R145.H0_H0 ;  /* 0x200000ffff0ba231 */ /* 0x004fca0000340991 */
[----:B------:R-:W-:Y:S01]  /*a900*/  PRMT R2, R11, 0x7610, R2 ;  /* 0x000076100b027816 */ /* 0x000fe20000000002 */
[----:B----4-:R-:W-:-:S03]  /*a910*/  @!P6 HFMA2.BF16_V2 R10, -RZ.H0_H0, RZ.H0_H0, -R144.H0_H0 ;  /* 0x200000ffff0ae231 */ /* 0x010fc60000340990 */
[----:B------:R-:W-:Y:S01]  /*a920*/  @!P2 PRMT R145, R2, 0x5410, RZ ;  /* 0x000054100291a816 */ /* 0x000fe200000000ff */
[----:B------:R-:W-:Y:S01]  /*a930*/  FFMA.FTZ R2, R125, c[0x0][0x23c], -R7 ;  /* 0x00008f007d027a23 */ /* 0x000fe20000010807 */
[----:B------:R-:W-:-:S03]  /*a940*/  PRMT R0, R10, 0x7610, R0 ;  /* 0x000076100a007816 */ /* 0x000fc60000000000 */
[----:B------:R2:W-:Y:S01]  /*a950*/  MUFU.EX2 R232, R2 ;  /* 0x0000000200e87308 */ /* 0x0005e20000000800 */
[----:B------:R-:W-:Y:S02]  /*a960*/  @!P6 PRMT R144, R0, 0x5410, RZ ;  /* 0x000054100090e816 */ /* 0x000fe400000000ff */
[----:B------:R-:W-:Y:S01]  /*a970*/  SHF.R.U32.HI R0, RZ, 0x18, R49 ;  /* 0x00000018ff007819 */ /* 0x000fe20000011631 */
[----:B--2---:R-:W-:-:S04]  /*a980*/  FFMA.FTZ R2, R119, c[0x0][0x23c], -R7 ;  /* 0x00008f0077027a23 */ /* 0x004fc80000010807 */
[----:B------:R-:W2:Y:S01]  /*a990*/  MUFU.EX2 R233, R2 ;  /* 0x0000000200e97308 */ /* 0x000ea20000000800 */
[----:B------:R-:W-:Y:S02]  /*a9a0*/  ISETP.GE.U32.AND P2, PT, R241, R0, PT ;  /* 0x00000000f100720c */ /* 0x000fe40003f46070 */
[----:B------:R-:W-:-:S04]  /*a9b0*/  LOP3.LUT R0, R18, 0xff, RZ, 0xc0, !PT ;  /* 0x000000ff12007812 */ /* 0x000fc800078ec0ff */
[----:B------:R-:W-:Y:S02]  /*a9c0*/  ISETP.GE.U32.AND P0, PT, R241, R0, PT ;  /* 0x00000000f100720c */ /* 0x000fe40003f06070 */
[----:B------:R-:W-:-:S04]  /*a9d0*/  SHF.R.U32.HI R0, RZ, 0x10, R49 ;  /* 0x00000010ff007819 */ /* 0x000fc80000011631 */
[----:B------:R-:W-:Y:S02]  /*a9e0*/  LOP3.LUT R0, R0, 0xff, RZ, 0xc0, !PT ;  /* 0x000000ff00007812 */ /* 0x000fe400078ec0ff */
[----:B--2---:R-:W-:Y:S02]  /*a9f0*/  F2FP.BF16.PACK_AB R2, R233, R232 ;  /* 0x000000e8e902723e */ /* 0x004fe400000010ff */
[----:B------:R-:W-:Y:S02]  /*aa00*/  ISETP.GE.U32.AND P3, PT, R241, R0, PT ;  /* 0x00000000f100720c */ /* 0x000fe40003f66070 */
[----:B------:R-:W-:Y:S02]  /*aa10*/  PRMT R143, R2, 0x7610, R143 ;  /* 0x00007610028f7816 */ /* 0x000fe4000000008f */
[----:B------:R-:W-:-:S03]  /*aa20*/  LOP3.LUT R0, R18, 0xffff, RZ, 0xc0, !PT ;  /* 0x0000ffff12007812 */ /* 0x000fc600078ec0ff */
[----:B---3--:R-:W-:Y:S01]  /*aa30*/  @!P0 HFMA2.BF16_V2 R9, -RZ.H0_H0, RZ.H0_H0, -R143.H0_H0 ;  /* 0x200000ffff098231 */ /* 0x008fe2000034098f */
[----:B------:R-:W-:Y:S02]  /*aa40*/  SHF.R.U32.HI R0, RZ, 0x8, R0 ;  /* 0x00000008ff007819 */ /* 0x000fe40000011600 */
[----:B------:R-:W-:Y:S02]  /*aa50*/  PRMT R142, R2, 0x7632, R142 ;  /* 0x00007632028e7816 */ /* 0x000fe4000000008e */
[----:B------:R-:W-:Y:S02]  /*aa60*/  PRMT R8, R9, 0x7610, R8 ;  /* 0x0000761009087816 */ /* 0x000fe40000000008 */
[----:B------:R-:W-:Y:S02]  /*aa70*/  LOP3.LUT R0, R0, 0xffff, RZ, 0xc0, !PT ;  /* 0x0000ffff00007812 */ /* 0x000fe400078ec0ff */
[----:B------:R-:W-:Y:S02]  /*aa80*/  PRMT R96, R143, 0x5410, R142 ;  /* 0x000054108f607816 */ /* 0x000fe4000000008e */
[----:B------:R-:W-:-:S02]  /*aa90*/  @!P0 PRMT R143, R8, 0x5410, RZ ;  /* 0x00005410088f8816 */ /* 0x000fc400000000ff */
[----:B------:R-:W-:Y:S01]  /*aaa0*/  ISETP.GE.U32.AND P0, PT, R241, R0, PT ;  /* 0x00000000f100720c */ /* 0x000fe20003f06070 */
[----:B------:R-:W-:Y:S02]  /*aab0*/  FFMA.FTZ R0, R81, c[0x0][0x23c], -R7 ;  /* 0x00008f0051007a23 */ /* 0x000fe40000010807 */
[----:B------:R-:W-:Y:S01]  /*aac0*/  IMAD.MOV.U32 R81, RZ, RZ, R170 ;  /* 0x000000ffff517224 */ /* 0x000fe200078e00aa */
[----:B-----5:R-:W-:Y:S01]  /*aad0*/  HMMA.16816.F32.BF16 R8, R32, R52, RZ ;  /* 0x000000342008723c */ /* 0x020fe200000418ff */
[----:B------:R-:W-:-:S07]  /*aae0*/  IMAD.MOV.U32 R170, RZ, RZ, R13 ;  /* 0x000000ffffaa7224 */ /* 0x000fce00078e000d */
[----:B------:R-:W-:Y:S01]  /*aaf0*/  HMMA.16816.F32.BF16 R12, R40, R52, RZ ;  /* 0x00000034280c723c */ /* 0x000fe200000418ff */
[----:B------:R2:W3:Y:S01]  /*ab00*/  LDL.LU.S16 R52, [R1+0x88] ;  /* 0x0000880001347983 */ /* 0x0004e20000300600 */
[----:B------:R-:W-:-:S05]  /*ab10*/  FFMA.FTZ R7, R57, c[0x0][0x23c], -R7 ;  /* 0x00008f0039077a23 */ /* 0x000fca0000010807 */
[----:B------:R-:W-:Y:S02]  /*ab20*/  IMAD.MOV.U32 R53, RZ, RZ, R231 ;  /* 0x000000ffff357224 */ /* 0x000fe400078e00e7 */
[----:B------:R4:W-:Y:S07]  /*ab30*/  MUFU.EX2 R231, R7 ;  /* 0x0000000700e77308 */ /* 0x0009ee0000000800 */
[----:B-1----:R-:W-:Y:S01]  /*ab40*/  HMMA.16816.F32.BF16 R124, R28, R60, R8 ;  /* 0x0000003c1c7c723c */ /* 0x002fe20000041808 */
[----:B------:R2:W5:Y:S04]  /*ab50*/  LDL.LU.S16 R10, [R1+0x94] ;  /* 0x00009400010a7983 */ /* 0x0005680000300600 */
[----:B----4-:R2:W4:Y:S01]  /*ab60*/  LDL.LU.S16 R7, [R1+0x90] ;  /* 0x0000900001077983 */ /* 0x0105220000300600 */
[----:B------:R-:W1:Y:S01]  /*ab70*/  MUFU.EX2 R86, R0 ;  /* 0x0000000000567308 */ /* 0x000e620000000800 */
[----:B------:R-:W-:Y:S01]  /*ab80*/  SHF.R.U32.HI R2, RZ, 0x8, R19 ;  /* 0x00000008ff027819 */ /* 0x000fe20000011613 */
[----:B------:R-:W-:-:S02]  /*ab90*/  IMAD.MOV.U32 R119, RZ, RZ, R165 ;  /* 0x000000ffff777224 */ /* 0x000fc400078e00a5 */
[----:B------:R-:W-:Y:S01]  /*aba0*/  IMAD.MOV.U32 R165, RZ, RZ, R88 ;  /* 0x000000ffffa57224 */ /* 0x000fe200078e0058 */
[----:B------:R-:W-:Y:S01]  /*abb0*/  PRMT R88, R22, 0x5410, R2 ;  /* 0x0000541016587816 */ /* 0x000fe20000000002 */
[----:B-1----:R-:W-:Y:S02]  /*abc0*/  IMAD.MOV.U32 R22, RZ, RZ, R86 ;  /* 0x000000ffff167224 */ /* 0x002fe400078e0056 */
[----:B------:R-:W-:Y:S01]  /*abd0*/  IMAD.MOV.U32 R86, RZ, RZ, R80 ;  /* 0x000000ffff567224 */ /* 0x000fe200078e0050 */
[----:B------:R-:W-:Y:S01]  /*abe0*/  LOP3.LUT R0, R21, 0xff, RZ, 0xc0, !PT ;  /* 0x000000ff15007812 */ /* 0x000fe200078ec0ff */
[----:B------:R-:W-:Y:S02]  /*abf0*/  IMAD.MOV.U32 R80, RZ, RZ, R170 ;  /* 0x000000ffff507224 */ /* 0x000fe400078e00aa */
[----:B------:R-:W-:Y:S02]  /*ac00*/  IMAD.MOV.U32 R170, RZ, RZ, R171 ;  /* 0x000000ffffaa7224 */ /* 0x000fe400078e00ab */
[----:B------:R-:W-:-:S02]  /*ac10*/  IMAD.MOV.U32 R171, RZ, RZ, R78 ;  /* 0x000000ffffab7224 */ /* 0x000fc400078e004e */
[----:B------:R-:W-:Y:S02]  /*ac20*/  IMAD.MOV.U32 R78, RZ, RZ, R240 ;  /* 0x000000ffff4e7224 */ /* 0x000fe400078e00f0 */
[----:B------:R-:W-:Y:S01]  /*ac30*/  IMAD.MOV.U32 R240, RZ, RZ, R87 ;  /* 0x000000fffff07224 */ /* 0x000fe200078e0057 */
[----:B------:R-:W-:Y:S02]  /*ac40*/  PRMT R87, R0, 0x5410, R20 ;  /* 0x0000541000577816 */ /* 0x000fe40000000014 */
[----:B------:R-:W-:-:S04]  /*ac50*/  SHF.R.U32.HI R0, RZ, 0x8, R27 ;  /* 0x00000008ff007819 */ /* 0x000fc8000001161b */
[----:B------:R-:W-:Y:S01]  /*ac60*/  LOP3.LUT R0, R0, 0xffff, RZ, 0xc0, !PT ;  /* 0x0000ffff00007812 */ /* 0x000fe200078ec0ff */
[----:B------:R-:W-:Y:S02]  /*ac70*/  IMAD.MOV.U32 R49, RZ, RZ, R116 ;  /* 0x000000ffff317224 */ /* 0x000fe400078e0074 */
[----:B------:R-:W-:Y:S02]  /*ac80*/  IMAD.MOV.U32 R116, RZ, RZ, R225 ;  /* 0x000000ffff747224 */ /* 0x000fe400078e00e1 */
[----:B------:R-:W-:Y:S01]  /*ac90*/  IMAD.MOV.U32 R225, RZ, RZ, R121 ;  /* 0x000000ffffe17224 */ /* 0x000fe200078e0079 */
[----:B------:R-:W-:Y:S01]  /*aca0*/  F2FP.BF16.PACK_AB R5, R231, R22 ;  /* 0x00000016e705723e */ /* 0x000fe200000010ff */
[----:B------:R-:W-:Y:S02]  /*acb0*/  IMAD.MOV.U32 R57, RZ, RZ, R239 ;  /* 0x000000ffff397224 */ /* 0x000fe400078e00ef */
[----:B------:R-:W-:Y:S02]  /*acc0*/  IMAD.MOV.U32 R121, RZ, RZ, R110 ;  /* 0x000000ffff797224 */ /* 0x000fe400078e006e */
[----:B------:R-:W-:-:S02]  /*acd0*/  IMAD.MOV.U32 R110, RZ, RZ, R131 ;  /* 0x000000ffff6e7224 */ /* 0x000fc400078e0083 */
[----:B------:R-:W-:Y:S02]  /*ace0*/  IMAD.MOV.U32 R239, RZ, RZ, R130 ;  /* 0x000000ffffef7224 */ /* 0x000fe400078e0082 */
[----:B------:R-:W-:Y:S02]  /*acf0*/  IMAD.MOV.U32 R51, RZ, RZ, R129 ;  /* 0x000000ffff337224 */ /* 0x000fe400078e0081 */
[----:B------:R-:W-:Y:S02]  /*ad00*/  IMAD.MOV.U32 R164, RZ, RZ, R128 ;  /* 0x000000ffffa47224 */ /* 0x000fe400078e0080 */
[----:B------:R-:W-:Y:S01]  /*ad10*/  HMMA.16816.F32.BF16 R128, R36, R60, R12 ;  /* 0x0000003c2480723c */ /* 0x000fe2000004180c */
[----:B------:R-:W-:-:S06]  /*ad20*/  PRMT R140, R5, 0x7632, R140 ;  /* 0x00007632058c7816 */ /* 0x000fcc000000008c */
[----:B------:R-:W-:Y:S02]  /*ad30*/  IMAD.MOV.U32 R13, RZ, RZ, R170 ;  /* 0x000000ffff0d7224 */ /* 0x000fe400078e00aa */
[----:B------:R-:W-:Y:S01]  /*ad40*/  IMAD.MOV.U32 R170, RZ, RZ, R83 ;  /* 0x000000ffffaa7224 */ /* 0x000fe200078e0053 */
[----:B------:R-:W-:Y:S01]  /*ad50*/  PRMT R141, R5, 0x7610, R141 ;  /* 0x00007610058d7816 */ /* 0x000fe2000000008d */
[----:B------:R-:W-:Y:S02]  /*ad60*/  IMAD.MOV.U32 R12, RZ, RZ, R119 ;  /* 0x000000ffff0c7224 */ /* 0x000fe400078e0077 */
[----:B------:R-:W-:Y:S02]  /*ad70*/  IMAD.MOV.U32 R14, RZ, RZ, R53 ;  /* 0x000000ffff0e7224 */ /* 0x000fe400078e0035 */
[----:B------:R-:W-:Y:S01]  /*ad80*/  IMAD.MOV.U32 R119, RZ, RZ, R86 ;  /* 0x000000ffff777224 */ /* 0x000fe200078e0056 */
[----:B------:R-:W-:Y:S01]  /*ad90*/  PRMT R86, R141, 0x5410, R140 ;  /* 0x000054108d567816 */ /* 0x000fe2000000008c */
        /* <DEDUP_REMOVED lines=15> */
[----:B------:R-:W-:-:S04]  /*ae90*/  LOP3.LUT R0, R48, 0xff, RZ, 0xc0, !PT ;  /* 0x000000ff30007812 */ /* 0x000fc800078ec0ff */
[----:B------:R-:W-:Y:S02]  /*aea0*/  PRMT R83, R0, 0x5410, R2 ;  /* 0x0000541000537816 */ /* 0x000fe40000000002 */
[----:B------:R-:W-:Y:S01]  /*aeb0*/  SHF.R.U32.HI R0, RZ, 0x10, R48 ;  /* 0x00000010ff007819 */ /* 0x000fe20000011630 */
[----:B----4-:R-:W-:-:S03]  /*aec0*/  @!P0 HFMA2.BF16_V2 R7, -RZ.H0_H0, RZ.H0_H0, -R140.H0_H0 ;  /* 0x200000ffff078231 */ /* 0x010fc6000034098c */
[----:B------:R-:W-:Y:S02]  /*aed0*/  LOP3.LUT R5, R0, 0xff, RZ, 0xc0, !PT ;  /* 0x000000ff00057812 */ /* 0x000fe400078ec0ff */
[----:B------:R-:W-:Y:S01]  /*aee0*/  LOP3.LUT R0, R25, 0xff, RZ, 0xc0, !PT ;  /* 0x000000ff19007812 */ /* 0x000fe200078ec0ff */
[----:B------:R-:W-:Y:S01]  /*aef0*/  IMAD.MOV.U32 R52, RZ, RZ, R171 ;  /* 0x000000ffff347224 */ /* 0x000fe200078e00ab */
[----:B------:R-:W-:Y:S01]  /*af00*/  PRMT R8, R7, 0x7610, R8 ;  /* 0x0000761007087816 */ /* 0x000fe20000000008 */
[----:B------:R-:W-:Y:S01]  /*af10*/  IMAD.MOV.U32 R171, RZ, RZ, R78 ;  /* 0x000000ffffab7224 */ /* 0x000fe200078e004e */
[----:B------:R-:W-:Y:S02]  /*af20*/  SHF.R.U32.HI R2, RZ, 0x8, R23 ;  /* 0x00000008ff027819 */ /* 0x000fe40000011617 */
[----:B------:R-:W-:Y:S02]  /*af30*/  PRMT R78, R0, 0x5410, R24 ;  /* 0x00005410004e7816 */ /* 0x000fe40000000018 */
[----:B------:R-:W-:-:S02]  /*af40*/  SHF.R.U32.HI R0, RZ, 0x18, R18 ;  /* 0x00000018ff007819 */ /* 0x000fc40000011612 */
[----:B------:R-:W-:Y:S01]  /*af50*/  SHF.R.U32.HI R7, RZ, 0x18, R48 ;  /* 0x00000018ff077819 */ /* 0x000fe20000011630 */
[----:B-----5:R-:W-:Y:S01]  /*af60*/  @!P1 HFMA2.BF16_V2 R10, -RZ.H0_H0, RZ.H0_H0, -R141.H0_H0 ;  /* 0x200000ffff0a9231 */ /* 0x020fe2000034098d */
[----:B------:R-:W-:Y:S02]  /*af70*/  PRMT R80, R26, 0x5410, R2 ;  /* 0x000054101a507816 */ /* 0x000fe40000000002 */
[----:B------:R-:W-:Y:S02]  /*af80*/  @!P0 PRMT R140, R8, 0x5410, RZ ;  /* 0x00005410088c8816 */ /* 0x000fe400000000ff */
[----:B------:R-:W-:Y:S02]  /*af90*/  ISETP.GE.U32.AND P0, PT, R241, R0, PT ;  /* 0x00000000f100720c */ /* 0x000fe40003f06070 */
[----:B------:R-:W-:Y:S02]  /*afa0*/  SHF.R.U32.HI R2, RZ, 0x10, R18 ;  /* 0x00000010ff027819 */ /* 0x000fe40000011612 */
[----:B------:R-:W-:-:S02]  /*afb0*/  PRMT R81, R5, 0x5410, R7 ;  /* 0x0000541005517816 */ /* 0x000fc40000000007 */
[----:B------:R-:W-:Y:S02]  /*afc0*/  LOP3.LUT R0, R16, 0xffff, RZ, 0xc0, !PT ;  /* 0x0000ffff10007812 */ /* 0x000fe400078ec0ff */
[----:B------:R-:W-:Y:S02]  /*afd0*/  SHF.R.U32.HI R5, RZ, 0x10, R16 ;  /* 0x00000010ff057819 */ /* 0x000fe40000011610 */
[----:B------:R-:W-:Y:S02]  /*afe0*/  LOP3.LUT R7, R2, 0xff, RZ, 0xc0, !PT ;  /* 0x000000ff02077812 */ /* 0x000fe400078ec0ff */
[----:B------:R-:W-:Y:S02]  /*aff0*/  PRMT R9, R10, 0x7610, R9 ;  /* 0x000076100a097816 */ /* 0x000fe40000000009 */
[----:B------:R-:W-:Y:S02]  /*b000*/  SHF.R.U32.HI R2, RZ, 0x8, R0 ;  /* 0x00000008ff027819 */ /* 0x000fe40000011600 */
[----:B------:R-:W-:-:S02]  /*b010*/  SHF.R.U32.HI R8, RZ, 0x18, R16 ;  /* 0x00000018ff087819 */ /* 0x000fc40000011610 */
[----:B------:R-:W-:Y:S02]  /*b020*/  LOP3.LUT R0, R5, 0xff, RZ, 0xc0, !PT ;  /* 0x000000ff05007812 */ /* 0x000fe400078ec0ff */
[----:B------:R-:W-:Y:S02]  /*b030*/  @!P1 PRMT R141, R9, 0x5410, RZ ;  /* 0x00005410098d9816 */ /* 0x000fe400000000ff */
[----:B------:R-:W-:Y:S02]  /*b040*/  LOP3.LUT R9, R16, 0xff, RZ, 0xc0, !PT ;  /* 0x000000ff10097812 */ /* 0x000fe400078ec0ff */
[----:B------:R-:W-:Y:S02]  /*b050*/  PRMT R51, R0, 0x5410, R8 ;  /* 0x0000541000337816 */ /* 0x000fe40000000008 */
[----:B------:R-:W-:Y:S01]  /*b060*/  LOP3.LUT R0, R17, 0xffff, RZ, 0xc0, !PT ;  /* 0x0000ffff11007812 */ /* 0x000fe200078ec0ff */
[----:B------:R-:W-:Y:S01]  /*b070*/  IMAD.MOV.U32 R48, RZ, RZ, R44 ;  /* 0x000000ffff307224 */ /* 0x000fe200078e002c */
[----:B------:R-:W-:-:S02]  /*b080*/  PRMT R44, R9, 0x5410, R2 ;  /* 0x00005410092c7816 */ /* 0x000fc40000000002 */
[----:B------:R-:W-:Y:S02]  /*b090*/  SHF.R.U32.HI R2, RZ, 0x8, R0 ;  /* 0x00000008ff027819 */ /* 0x000fe40000011600 */
[----:B------:R-:W-:-:S04]  /*b0a0*/  LOP3.LUT R0, R17, 0xff, RZ, 0xc0, !PT ;  /* 0x000000ff11007812 */ /* 0x000fc800078ec0ff */
[----:B------:R-:W-:Y:S02]  /*b0b0*/  PRMT R57, R0, 0x5410, R2 ;  /* 0x0000541000397816 */ /* 0x000fe40000000002 */
[--C-:B------:R-:W-:Y:S01]  /*b0c0*/  SHF.R.U32.HI R0, RZ, 0x10, R17.reuse ;  /* 0x00000010ff007819 */ /* 0x100fe20000011611 */
[----:B------:R-:W-:Y:S01]  /*b0d0*/  IMAD.MOV.U32 R23, RZ, RZ, R226 ;  /* 0x000000ffff177224 */ /* 0x000fe200078e00e2 */
[----:B------:R-:W-:Y:S02]  /*b0e0*/  SHF.R.U32.HI R5, RZ, 0x18, R17 ;  /* 0x00000018ff057819 */ /* 0x000fe40000011611 */
[----:B------:R-:W-:-:S04]  /*b0f0*/  LOP3.LUT R0, R0, 0xff, RZ, 0xc0, !PT ;  /* 0x000000ff00007812 */ /* 0x000fc800078ec0ff */
[----:B------:R-:W-:Y:S01]  /*b100*/  PRMT R56, R0, 0x5410, R5 ;  /* 0x0000541000387816 */ /* 0x000fe20000000005 */
[----:B------:R-:W-:Y:S02]  /*b110*/  FADD.FTZ R0, R23, R95 ;  /* 0x0000005f17007221 */ /* 0x000fe40000010000 */
[----:B------:R-:W-:Y:S02]  /*b120*/  IMAD.MOV.U32 R23, RZ, RZ, R27 ;  /* 0x000000ffff177224 */ /* 0x000fe400078e001b */
[--C-:B------:R-:W-:Y:S02]  /*b130*/  FFMA.FTZ R5, R211, c[0x0][0x23c], -R6.reuse ;  /* 0x00008f00d3057a23 */ /* 0x100fe40000010806 */
[----:B------:R-:W-:Y:S02]  /*b140*/  IMAD.MOV.U32 R27, RZ, RZ, R21 ;  /* 0x000000ffff1b7224 */ /* 0x000fe400078e0015 */
[----:B------:R-:W-:Y:S02]  /*b150*/  IMAD.MOV.U32 R21, RZ, RZ, R13 ;  /* 0x000000ffff157224 */ /* 0x000fe400078e000d */
[----:B------:R2:W3:Y:S01]  /*b160*/  LDL.LU.S16 R13, [R1+0x9c] ;  /* 0x00009c00010d7983 */ /* 0x0004e20000300600 */
[----:B------:R-:W-:-:S02]  /*b170*/  FFMA.FTZ R10, R212, c[0x0][0x23c], -R6 ;  /* 0x00008f00d40a7a23 */ /* 0x000fc40000010806 */
[----:B------:R1:W-:Y:S02]  /*b180*/  MUFU.EX2 R212, R5 ;  /* 0x0000000500d47308 */ /* 0x0003e40000000800 */
[----:B-1----:R-:W-:Y:S02]  /*b190*/  FADD.FTZ R5, R12, R0 ;  /* 0x000000000c057221 */ /* 0x002fe40000010000 */
[----:B------:R2:W4:Y:S01]  /*b1a0*/  LDL.LU.S16 R12, [R1+0x98] ;  /* 0x00009800010c7983 */ /* 0x0005220000300600 */
[----:B------:R-:W-:-:S04]  /*b1b0*/  FFMA.FTZ R2, R111, c[0x0][0x23c], -R6 ;  /* 0x00008f006f027a23 */ /* 0x000fc80000010806 */
[----:B------:R1:W-:Y:S01]  /*b1c0*/  MUFU.EX2 R226, R2 ;  /* 0x0000000200e27308 */ /* 0x0003e20000000800 */
[----:B------:R-:W-:Y:S01]  /*b1d0*/  IMAD.MOV.U32 R20, RZ, RZ, R225 ;  /* 0x000000ffff147224 */ /* 0x000fe200078e00e1 */
[----:B------:R-:W-:Y:S01]  /*b1e0*/  ISETP.GE.U32.AND P1, PT, R241, R7, PT ;  /* 0x00000007f100720c */ /* 0x000fe20003f26070 */
[--C-:B------:R-:W-:Y:S02]  /*b1f0*/  FFMA.FTZ R9, R210, c[0x0][0x23c], -R6.reuse ;  /* 0x00008f00d2097a23 */ /* 0x100fe40000010806 */
[--C-:B------:R-:W-:Y:S02]  /*b200*/  FFMA.FTZ R11, R208, c[0x0][0x23c], -R6.reuse ;  /* 0x00008f00d00b7a23 */ /* 0x100fe40000010806 */
[----:B-1----:R-:W-:-:S04]  /*b210*/  FFMA.FTZ R2, R108, c[0x0][0x23c], -R6 ;  /* 0x00008f006c027a23 */ /* 0x002fc80000010806 */
[----:B------:R1:W5:Y:S01]  /*b220*/  MUFU.EX2 R225, R2 ;  /* 0x0000000200e17308 */ /* 0x0003620000000800 */
[----:B------:R-:W-:Y:S02]  /*b230*/  FADD.FTZ R7, R122, R90 ;  /* 0x0000005a7a077221 */ /* 0x000fe40000010000 */
[----:B------:R-:W-:-:S04]  /*b240*/  FADD.FTZ R6, R50, R46 ;  /* 0x0000002e32067221 */ /* 0x000fc80000010000 */
[----:B------:R-:W-:Y:S02]  /*b250*/  FADD.FTZ R0, R85, R6 ;  /* 0x0000000655007221 */ /* 0x000fe40000010000 */
[----:B-1----:R-:W-:-:S04]  /*b260*/  FADD.FTZ R2, R104, R100 ;  /* 0x0000006468027221 */ /* 0x002fc80000010000 */
[----:B------:R-:W-:Y:S02]  /*b270*/  FADD.FTZ R8, R98, R2 ;  /* 0x0000000262087221 */ /* 0x000fe40000010000 */
[----:B------:R-:W-:Y:S02]  /*b280*/  FADD.FTZ R2, R120, R7 ;  /* 0x0000000778027221 */ /* 0x000fe40000010000 */
[----:B------:R-:W-:Y:S02]  /*b290*/  FADD.FTZ R7, R93, R5 ;  /* 0x000000055d077221 */ /* 0x000fe40000010000 */
[----:B------:R-:W-:Y:S02]  /*b2a0*/  FADD.FTZ R5, R89, R2 ;  /* 0x0000000259057221 */ /* 0x000fe40000010000 */
[----:B------:R-:W-:Y:S01]  /*b2b0*/  FADD.FTZ R2, R84, R0 ;  /* 0x0000000054027221 */ /* 0x000fe20000010000 */
[----:B-----5:R-:W-:-:S04]  /*b2c0*/  F2FP.BF16.PACK_AB R0, R225, R226 ;  /* 0x000000e2e100723e */ /* 0x020fc800000010ff */
[C---:B------:R-:W-:Y:S02]  /*b2d0*/  PRMT R73, R0.reuse, 0x7610, R73 ;  /* 0x0000761000497816 */ /* 0x040fe40000000049 */
[----:B------:R-:W-:Y:S01]  /*b2e0*/  PRMT R72, R0, 0x7632, R72 ;  /* 0x0000763200487816 */ /* 0x000fe20000000048 */
[----:B------:R-:W-:Y:S02]  /*b2f0*/  FADD.FTZ R6, R97, R8 ;  /* 0x0000000861067221 */ /* 0x000fe40000010000 */
[----:B------:R-:W-:Y:S01]  /*b300*/  IMAD.MOV.U32 R26, RZ, RZ, R15 ;  /* 0x000000ffff1a7224 */ /* 0x000fe200078e000f */
[----:B------:R-:W-:Y:S01]  /*b310*/  PRMT R50, R73, 0x5410, R72 ;  /* 0x0000541049327816 */ /* 0x000fe20000000048 */
[----:B------:R-:W-:Y:S02]  /*b320*/  FADD.FTZ R15, R94, R6 ;  /* 0x000000065e0f7221 */ /* 0x000fe40000010000 */
[----:B------:R-:W-:Y:S02]  /*b330*/  IMAD.MOV.U32 R25, RZ, RZ, R14 ;  /* 0x000000ffff197224 */ /* 0x000fe400078e000e */
[----:B------:R-:W-:Y:S01]  /*b340*/  FADD.FTZ R14, R123, R7 ;  /* 0x000000077b0e7221 */ /* 0x000fe20000010000 */
[----:B---3--:R-:W-:-:S05]  /*b350*/  @!P4 HFMA2.BF16_V2 R13, -RZ.H0_H0, RZ.H0_H0, -R73.H0_H0 ;  /* 0x200000ffff0dc231 */ /* 0x008fca0000340949 */
[----:B------:R-:W-:-:S04]  /*b360*/  PRMT R8, R13, 0x7610, R8 ;  /* 0x000076100d087816 */ /* 0x000fc80000000008 */
[----:B------:R-:W-:Y:S02]  /*b370*/  @!P4 PRMT R73, R8, 0x5410, RZ ;  /* 0x000054100849c816 */ /* 0x000fe400000000ff */
[----:B------:R2:W3:Y:S04]  /*b380*/  LDL.LU.S16 R8, [R1+0xac] ;  /* 0x0000ac0001087983 */ /* 0x0004e80000300600 */
[----:B------:R2:W5:Y:S01]  /*b390*/  LDL.LU.S16 R7, [R1+0xb4] ;  /* 0x0000b40001077983 */ /* 0x0005620000300600 */
[----:B----4-:R-:W-:-:S05]  /*b3a0*/  @!P5 HFMA2.BF16_V2 R12, -RZ.H0_H0, RZ.H0_H0, -R72.H0_H0 ;  /* 0x200000ffff0cd231 */ /* 0x010fca0000340948 */
[----:B------:R-:W-:-:S04]  /*b3b0*/  PRMT R6, R12, 0x7610, R6 ;  /* 0x000076100c067816 */ /* 0x000fc80000000006 */
[----:B------:R-:W-:Y:S02]  /*b3c0*/  @!P5 PRMT R72, R6, 0x5410, RZ ;  /* 0x000054100648d816 */ /* 0x000fe400000000ff */
[----:B------:R2:W4:Y:S01]  /*b3d0*/  LDL.LU.S16 R6, [R1+0xb0] ;  /* 0x0000b00001067983 */ /* 0x0005220000300600 */
[----:B------:R-:W-:Y:S02]  /*b3e0*/  IMAD.MOV.U32 R16, RZ, RZ, R170 ;  /* 0x000000ffff107224 */ /* 0x000fe400078e00aa */
[----:B------:R-:W-:Y:S02]  /*b3f0*/  IMAD R170, R4, 0x2, R169 ;  /* 0x0000000204aa7824 */ /* 0x000fe400078e02a9 */
[----:B------:R-:W-:Y:S02]  /*b400*/  IMAD.MOV.U32 R24, RZ, RZ, R23 ;  /* 0x000000ffff187224 */ /* 0x000fe400078e0017 */
[----:B------:R-:W-:Y:S02]  /*b410*/  IMAD.MOV.U32 R108, RZ, RZ, R20 ;  /* 0x000000ffff6c7224 */ /* 0x000fe400078e0014 */
[----:B------:R-:W-:-:S02]  /*b420*/  IMAD.MOV.U32 R17, RZ, RZ, R22 ;  /* 0x000000ffff117224 */ /* 0x000fc400078e0016 */
[----:B------:R-:W-:Y:S02]  /*b430*/  IMAD.MOV.U32 R111, RZ, RZ, R21 ;  /* 0x000000ffff6f7224 */ /* 0x000fe400078e0015 */
[----:B------:R-:W1:Y:S01]  /*b440*/  LDSM.16.MT88.4 R20, [R170+0x6000] ;  /* 0x00600000aa14783b */ /* 0x000e620000004200 */
[----:B------:R-:W2:Y:S08]  /*b450*/  MUFU.EX2 R208, R9 ;  /* 0x0000000900d07308 */ /* 0x000eb00000000800 */
[----:B------:R-:W-:Y:S08]  /*b460*/  MUFU.EX2 R210, R10 ;  /* 0x0000000a00d27308 */ /* 0x000ff00000000800 */
[----:B------:R-:W1:Y:S01]  /*b470*/  MUFU.EX2 R211, R11 ;  /* 0x0000000b00d37308 */ /* 0x000e620000000800 */
[----:B--2---:R-:W-:Y:S01]  /*b480*/  F2FP.BF16.PACK_AB R0, R208, R212 ;  /* 0x000000d4d000723e */ /* 0x004fe200000010ff */
[----:B------:R-:W-:-:S02]  /*b490*/  IMAD.MOV.U32 R122, RZ, RZ, R108 ;  /* 0x000000ffff7a7224 */ /* 0x000fc400078e006c */
[----:B------:R-:W-:Y:S02]  /*b4a0*/  IMAD.MOV.U32 R95, RZ, RZ, R111 ;  /* 0x000000ffff5f7224 */ /* 0x000fe400078e006f */
[----:B------:R-:W-:Y:S01]  /*b4b0*/  IMAD.MOV.U32 R90, RZ, RZ, R16 ;  /* 0x000000ffff5a7224 */ /* 0x000fe200078e0010 */
[C---:B------:R-:W-:Y:S01]  /*b4c0*/  PRMT R65, R0.reuse, 0x7610, R65 ;  /* 0x0000761000417816 */ /* 0x040fe20000000041 */
[----:B------:R-:W-:Y:S01]  /*b4d0*/  IMAD.MOV.U32 R100, RZ, RZ, R24 ;  /* 0x000000ffff647224 */ /* 0x000fe200078e0018 */
[----:B------:R-:W-:Y:S01]  /*b4e0*/  PRMT R64, R0, 0x7632, R64 ;  /* 0x0000763200407816 */ /* 0x000fe20000000040 */
[----:B------:R-:W-:Y:S02]  /*b4f0*/  IMAD.MOV.U32 R108, RZ, RZ, R26 ;  /* 0x000000ffff6c7224 */ /* 0x000fe400078e001a */
[----:B------:R-:W-:Y:S02]  /*b500*/  IMAD.MOV.U32 R111, RZ, RZ, R25 ;  /* 0x000000ffff6f7224 */ /* 0x000fe400078e0019 */
[----:B------:R-:W-:-:S02]  /*b510*/  IMAD.MOV.U32 R16, RZ, RZ, R27 ;  /* 0x000000ffff107224 */ /* 0x000fc400078e001b */
[----:B------:R-:W2:Y:S01]  /*b520*/  LDSM.16.MT88.4 R24, [R170+0x6800] ;  /* 0x00680000aa18783b */ /* 0x000ea20000004200 */
[----:B-1----:R-:W-:-:S04]  /*b530*/  F2FP.BF16.PACK_AB R0, R211, R210 ;  /* 0x000000d2d300723e */ /* 0x002fc800000010ff */
[C---:B------:R-:W-:Y:S02]  /*b540*/  PRMT R61, R0.reuse, 0x7610, R61 ;  /* 0x00007610003d7816 */ /* 0x040fe4000000003d */
[----:B------:R-:W-:Y:S01]  /*b550*/  PRMT R60, R0, 0x7632, R60 ;  /* 0x00007632003c7816 */ /* 0x000fe2000000003c */
[----:B------:R-:W-:Y:S01]  /*b560*/  FADD.FTZ R13, R109, R5 ;  /* 0x000000056d0d7221 */ /* 0x000fe20000010000 */
[----:B------:R-:W-:Y:S01]  /*b570*/  @!P2 HFMA2.BF16_V2 R4, -RZ.H0_H0, RZ.H0_H0, -R64.H0_H0 ;  /* 0x200000ffff04a231 */ /* 0x000fe20000340940 */
[----:B------:R-:W-:Y:S01]  /*b580*/  IMAD.MOV.U32 R18, RZ, RZ, R48 ;  /* 0x000000ffff127224 */ /* 0x000fe200078e0030 */
[----:B------:R-:W-:Y:S01]  /*b590*/  PRMT R48, R65, 0x5410, R64 ;  /* 0x0000541041307816 */ /* 0x000fe20000000040 */
[----:B------:R-:W-:Y:S02]  /*b5a0*/  FADD.FTZ R12, R47, R2 ;  /* 0x000000022f0c7221 */ /* 0x000fe40000010000 */
[----:B------:R-:W-:Y:S01]  /*b5b0*/  @!P2 PRMT R64, R4, 0x5410, RZ ;  /* 0x000054100440a816 */ /* 0x000fe200000000ff */
[----:B------:R-:W-:Y:S01]  /*b5c0*/  ULEA UR5, UR10, UR11, 0x6 ;  /* 0x0000000b0a057291 */ /* 0x000fe2000f8e303f */
[----:B------:R-:W-:-:S03]  /*b5d0*/  IMAD.MOV.U32 R104, RZ, RZ, R18 ;  /* 0x000000ffff687224 */ /* 0x000fc600078e0012 */
[----:B------:R-:W-:Y:S01]  /*b5e0*/  UIADD3 UR5, UR5, -0x40, URZ ;  /* 0xffffffc005057890 */ /* 0x000fe2000fffe03f */
[----:B------:R-:W-:Y:S02]  /*b5f0*/  IMAD.MOV.U32 R18, RZ, RZ, R19 ;  /* 0x000000ffff127224 */ /* 0x000fe400078e0013 */
[----:B------:R-:W-:Y:S01]  /*b600*/  IMAD.MOV.U32 R19, RZ, RZ, R49 ;  /* 0x000000ffff137224 */ /* 0x000fe200078e0031 */
[----:B------:R-:W-:Y:S01]  /*b610*/  PRMT R49, R61, 0x5410, R60 ;  /* 0x000054103d317816 */ /* 0x000fe2000000003c */
[----:B------:R-:W-:Y:S01]  /*b620*/  USHF.R.S32.HI UR4, URZ, 0x1f, UR5 ;  /* 0x0000001f3f047899 */ /* 0x000fe20008011405 */
[----:B------:R-:W-:Y:S02]  /*b630*/  IMAD.MOV.U32 R47, RZ, RZ, R18 ;  /* 0x000000ffff2f7224 */ /* 0x000fe400078e0012 */
[----:B------:R-:W-:Y:S02]  /*b640*/  IMAD.MOV.U32 R85, RZ, RZ, R164 ;  /* 0x000000ffff557224 */ /* 0x000fe400078e00a4 */
[----:B------:R-:W-:-:S02]  /*b650*/  IMAD.MOV.U32 R18, RZ, RZ, R171 ;  /* 0x000000ffff127224 */ /* 0x000fc400078e00ab */
[----:B------:R-:W-:Y:S02]  /*b660*/  IMAD R171, R3, 0x2, R170 ;  /* 0x0000000203ab7824 */ /* 0x000fe400078e02aa */
        /* <DEDUP_REMOVED lines=12> */
[----:B------:R-:W-:-:S05]  /*b730*/  HSET2.LE.AND R3, R44, R115, PT ;  /* 0x000000732c037233 */ /* 0x000fca0003803000 */
[----:B------:R-:W-:Y:S01]  /*b740*/  LOP3.LUT R100, R3, R100, RZ, 0xc0, !PT ;  /* 0x0000006403647212 */ /* 0x000fe200078ec0ff */
[----:B------:R-:W-:Y:S02]  /*b750*/  HSET2.LE.AND R3, R83, R115, PT ;  /* 0x0000007353037233 */ /* 0x000fe40003803000 */
[----:B---3--:R-:W-:Y:S02]  /*b760*/  @!P3 HFMA2.BF16_V2 R8, -RZ.H0_H0, RZ.H0_H0, -R65.H0_H0 ;  /* 0x200000ffff08b231 */ /* 0x008fe40000340941 */
[----:B-----5:R-:W-:-:S03]  /*b770*/  @!P1 HFMA2.BF16_V2 R7, -RZ.H0_H0, RZ.H0_H0, -R61.H0_H0 ;  /* 0x200000ffff079231 */ /* 0x020fc6000034093d */
[----:B------:R-:W-:Y:S02]  /*b780*/  PRMT R5, R8, 0x7610, R5 ;  /* 0x0000761008057816 */ /* 0x000fe40000000005 */
[----:B------:R-:W-:Y:S02]  /*b790*/  PRMT R2, R7, 0x7610, R2 ;  /* 0x0000761007027816 */ /* 0x000fe40000000002 */
[----:B------:R-:W-:Y:S01]  /*b7a0*/  @!P3 PRMT R65, R5, 0x5410, RZ ;  /* 0x000054100541b816 */ /* 0x000fe200000000ff */
[----:B----4-:R-:W-:-:S05]  /*b7b0*/  @!P0 HFMA2.BF16_V2 R6, -RZ.H0_H0, RZ.H0_H0, -R60.H0_H0 ;  /* 0x200000ffff068231 */ /* 0x010fca000034093c */
[----:B------:R-:W-:Y:S02]  /*b7c0*/  PRMT R0, R6, 0x7610, R0 ;  /* 0x0000761006007816 */ /* 0x000fe40000000000 */
[-C--:B------:R-:W-:Y:S02]  /*b7d0*/  HMMA.16816.F32.BF16 R4, R32, R20.reuse, RZ ;  /* 0x000000142004723c */ /* 0x080fe400000418ff */
[----:B------:R-:W-:Y:S02]  /*b7e0*/  @!P0 PRMT R60, R0, 0x5410, RZ ;  /* 0x00005410003c8816 */ /* 0x000fe400000000ff */
[----:B------:R-:W-:Y:S02]  /*b7f0*/  IADD3 R0, P0, R122, UR5, RZ ;  /* 0x000000057a007c10 */ /* 0x000fe4000ff1e0ff */
[----:B------:R-:W-:Y:S02]  /*b800*/  @!P1 PRMT R61, R2, 0x5410, RZ ;  /* 0x00005410023d9816 */ /* 0x000fe400000000ff */
[----:B------:R-:W-:Y:S01]  /*b810*/  LEA.HI.X.SX32 R2, R122, UR4, 0x1, P0 ;  /* 0x000000047a027c11 */ /* 0x000fe200080f0eff */
[----:B------:R-:W-:Y:S01]  /*b820*/  HMMA.16816.F32.BF16 R8, R40, R20, RZ ;  /* 0x000000142808723c */ /* 0x000fe200000418ff */
[----:B------:R-:W-:-:S04]  /*b830*/  LEA R164, P0, R0, c[0x0][0x1f8], 0x1 ;  /* 0x00007e0000a47a11 */ /* 0x000fc800078008ff */
[----:B------:R-:W-:Y:S02]  /*b840*/  LEA.HI.X R165, R0, c[0x0][0x1fc], R2, 0x1, P0 ;  /* 0x00007f0000a57a11 */ /* 0x000fe400000f0c02 */
[----:B------:R-:W-:Y:S02]  /*b850*/  IMAD.MOV.U32 R21, RZ, RZ, R110 ;  /* 0x000000ffff157224 */ /* 0x000fe400078e006e */
[----:B------:R-:W-:Y:S02]  /*b860*/  FADD.FTZ R2, R113, R15 ;  /* 0x0000000f71027221 */ /* 0x000fe40000010000 */
[----:B------:R-:W-:-:S04]  /*b870*/  FADD.FTZ R0, R112, R14 ;  /* 0x0000000e70007221 */ /* 0x000fc80000010000 */
[----:B--2---:R-:W-:Y:S07]  /*b880*/  HMMA.16816.F32.BF16 R108, R28, R24, R4 ;  /* 0x000000181c6c723c */ /* 0x004fee0000041804 */
[----:B------:R-:W-:Y:S02]  /*b890*/  FADD.FTZ R5, R82, R13 ;  /* 0x0000000d52057221 */ /* 0x000fe40000010000 */
[----:B------:R-:W-:Y:S02]  /*b8a0*/  FADD.FTZ R4, R79, R12 ;  /* 0x0000000c4f047221 */ /* 0x000fe40000010000 */
[----:B------:R-:W1:Y:S01]  /*b8b0*/  LDSM.16.MT88.4 R12, [R171+0x6000] ;  /* 0x00600000ab0c783b */ /* 0x000e620000004200 */
[----:B------:R-:W-:-:S02]  /*b8c0*/  FADD.FTZ R238, R238, R0 ;  /* 0x00000000eeee7221 */ /* 0x000fc40000010000 */
[----:B------:R-:W-:Y:S01]  /*b8d0*/  IMAD.MOV.U32 R0, RZ, RZ, c[0x0][0x228] ;  /* 0x00008a00ff007624 */ /* 0x000fe200078e00ff */
[----:B------:R-:W-:Y:S01]  /*b8e0*/  HMMA.16816.F32.BF16 R120, R36, R24, R8 ;  /* 0x000000182478723c */ /* 0x000fe20000041808 */
[----:B------:R-:W-:Y:S01]  /*b8f0*/  FADD.FTZ R239, R106, R2 ;  /* 0x000000026aef7221 */ /* 0x000fe20000010000 */
[--C-:B------:R-:W-:Y:S01]  /*b900*/  HSET2.LE.AND R2, R101, R115.reuse, PT ;  /* 0x0000007365027233 */ /* 0x100fe20003803000 */
[----:B------:R-:W-:Y:S01]  /*b910*/  IMAD.SHL.U32 R52, R0, 0x8, RZ ;  /* 0x0000000800347824 */ /* 0x000fe200078e00ff */
[----:B------:R-:W-:-:S03]  /*b920*/  HSET2.LE.AND R0, R103, R115, PT ;  /* 0x0000007367007233 */ /* 0x000fc60003803000 */
[----:B------:R-:W-:Y:S02]  /*b930*/  IMAD.MOV.U32 R9, RZ, RZ, R21 ;  /* 0x000000ffff097224 */ /* 0x000fe400078e0015 */
[----:B------:R-:W-:Y:S02]  /*b940*/  IMAD.MOV.U32 R21, RZ, RZ, R94 ;  /* 0x000000ffff157224 */ /* 0x000fe400078e005e */
[----:B------:R-:W-:Y:S01]  /*b950*/  IMAD.MOV.U32 R94, RZ, RZ, R89 ;  /* 0x000000ffff5e7224 */ /* 0x000fe200078e0059 */
[----:B------:R-:W-:Y:S01]  /*b960*/  LOP3.LUT R10, R0, R16, RZ, 0xc0, !PT ;  /* 0x00000010000a7212 */ /* 0x000fe200078ec0ff */
[----:B------:R-:W-:Y:S01]  /*b970*/  IMAD.MOV.U32 R89, RZ, RZ, R46 ;  /* 0x000000ffff597224 */ /* 0x000fe200078e002e */
[----:B------:R-:W-:Y:S01]  /*b980*/  LOP3.LUT R11, R2, R19, RZ, 0xc0, !PT ;  /* 0x00000013020b7212 */ /* 0x000fe200078ec0ff */
[----:B------:R-:W-:Y:S02]  /*b990*/  IMAD.MOV.U32 R46, RZ, RZ, R17 ;  /* 0x000000ffff2e7224 */ /* 0x000fe400078e0011 */
[----:B------:R-:W-:-:S02]  /*b9a0*/  IMAD.MOV.U32 R106, RZ, RZ, R18 ;  /* 0x000000ffff6a7224 */ /* 0x000fc400078e0012 */
[----:B------:R-:W2:Y:S01]  /*b9b0*/  LDSM.16.MT88.4 R16, [R171+0x6800] ;  /* 0x00680000ab10783b */ /* 0x000ea20000004200 */
[----:B------:R-:W-:Y:S02]  /*b9c0*/  IMAD.MOV.U32 R20, RZ, RZ, R47 ;  /* 0x000000ffff147224 */ /* 0x000fe400078e002f */
[----:B------:R-:W-:Y:S01]  /*b9d0*/  IMAD.MOV.U32 R47, RZ, RZ, R84 ;  /* 0x000000ffff2f7224 */ /* 0x000fe200078e0054 */
[----:B------:R3:W-:Y:S01]  /*b9e0*/  STG.E.U16 [R164.64], R59 ;  /* 0x0000003ba4007986 */ /* 0x0007e2000c101522 */
[----:B------:R-:W-:Y:S01]  /*b9f0*/  FADD.FTZ R242, R242, R5 ;  /* 0x00000005f2f27221 */ /* 0x000fe20000010000 */
[----:B------:R-:W-:Y:S01]  /*ba00*/  HSET2.LE.AND R2, R45, R115, PT ;  /* 0x000000732d027233 */ /* 0x000fe20003803000 */
[----:B------:R-:W-:Y:S02]  /*ba10*/  FADD.FTZ R240, R91, R4 ;  /* 0x000000045bf07221 */ /* 0x000fe40000010000 */
[----:B------:R-:W-:Y:S01]  /*ba20*/  IMAD.MOV.U32 R24, RZ, RZ, R46 ;  /* 0x000000ffff187224 */ /* 0x000fe200078e002e */
[----:B-1----:R-:W-:Y:S01]  /*ba30*/  HMMA.16816.F32.BF16 R4, R32, R12, RZ ;  /* 0x0000000c2004723c */ /* 0x002fe200000418ff */
[----:B---3--:R-:W-:-:S07]  /*ba40*/  IMAD.MOV.U32 R59, RZ, RZ, R47 ;  /* 0x000000ffff3b7224 */ /* 0x008fce00078e002f */
[----:B------:R-:W-:Y:S01]  /*ba50*/  HMMA.16816.F32.BF16 R44, R40, R12, RZ ;  /* 0x0000000c282c723c */ /* 0x000fe200000418ff */
[--C-:B------:R-:W-:Y:S01]  /*ba60*/  HSET2.LE.AND R0, R92, R115.reuse, PT ;  /* 0x000000735c007233 */ /* 0x100fe20003803000 */
[----:B------:R-:W-:Y:S02]  /*ba70*/  IMAD.MOV.U32 R84, RZ, RZ, R93 ;  /* 0x000000ffff547224 */ /* 0x000fe400078e005d */
[----:B------:R-:W-:Y:S02]  /*ba80*/  IMAD.MOV.U32 R93, RZ, RZ, R95 ;  /* 0x000000ffff5d7224 */ /* 0x000fe400078e005f */
[----:B------:R-:W-:Y:S01]  /*ba90*/  LOP3.LUT R8, R0, R9, RZ, 0xc0, !PT ;  /* 0x0000000900087212 */ /* 0x000fe200078ec0ff */
[----:B------:R-:W-:Y:S01]  /*baa0*/  IMAD.MOV.U32 R95, RZ, RZ, R53 ;  /* 0x000000ffff5f7224 */ /* 0x000fe200078e0035 */
[----:B------:R-:W-:Y:S01]  /*bab0*/  HSET2.LE.AND R0, R51, R115, PT ;  /* 0x0000007333007233 */ /* 0x000fe20003803000 */
[----:B------:R1:W-:Y:S01]  /*bac0*/  STG.E.U16 [R164.64+0x2], R58 ;  /* 0x0000023aa4007986 */ /* 0x0003e2000c101522 */
[----:B------:R-:W-:Y:S01]  /*bad0*/  LOP3.LUT R9, R2, R20, RZ, 0xc0, !PT ;  /* 0x0000001402097212 */ /* 0x000fe200078ec0ff */
[----:B------:R-:W-:-:S02]  /*bae0*/  IMAD.MOV.U32 R82, RZ, RZ, R84 ;  /* 0x000000ffff527224 */ /* 0x000fc400078e0054 */
[----:B------:R-:W-:Y:S01]  /*baf0*/  IMAD.MOV.U32 R112, RZ, RZ, R89 ;  /* 0x000000ffff707224 */ /* 0x000fe200078e0059 */
[----:B------:R-:W-:Y:S01]  /*bb00*/  LOP3.LUT R101, R0, R106, RZ, 0xc0, !PT ;  /* 0x0000006a00657212 */ /* 0x000fe200078ec0ff */
[----:B------:R-:W-:Y:S02]  /*bb10*/  IMAD.MOV.U32 R79, RZ, RZ, R94 ;  /* 0x000000ffff4f7224 */ /* 0x000fe400078e005e */
[----:B------:R-:W-:Y:S02]  /*bb20*/  IMAD.MOV.U32 R113, RZ, RZ, R93 ;  /* 0x000000ffff717224 */ /* 0x000fe400078e005d */
[----:B------:R-:W-:Y:S02]  /*bb30*/  IMAD.MOV.U32 R25, RZ, RZ, R95 ;  /* 0x000000ffff197224 */ /* 0x000fe400078e005f */
[----:B------:R-:W-:Y:S01]  /*bb40*/  IMAD.MOV.U32 R20, RZ, RZ, R119 ;  /* 0x000000ffff147224 */ /* 0x000fe200078e0077 */
[----:B--2---:R-:W-:Y:S01]  /*bb50*/  HMMA.16816.F32.BF16 R92, R28, R16, R4 ;  /* 0x000000101c5c723c */ /* 0x004fe20000041804 */
[----:B------:R-:W-:-:S02]  /*bb60*/  IMAD.MOV.U32 R84, RZ, RZ, R118 ;  /* 0x000000ffff547224 */ /* 0x000fc400078e0076 */
[----:B------:R-:W-:Y:S01]  /*bb70*/  IMAD.MOV.U32 R89, RZ, RZ, R116 ;  /* 0x000000ffff597224 */ /* 0x000fe200078e0074 */
[--C-:B------:R-:W-:Y:S01]  /*bb80*/  HSET2.LE.AND R0, R88, R115.reuse, PT ;  /* 0x0000007358007233 */ /* 0x100fe20003803000 */
[----:B------:R-:W-:Y:S01]  /*bb90*/  IMAD.WIDE R52, R52, 0x2, R164 ;  /* 0x0000000234347825 */ /* 0x000fe200078e02a4 */
[--C-:B------:R-:W-:Y:S02]  /*bba0*/  HSET2.LE.AND R2, R87, R115.reuse, PT ;  /* 0x0000007357027233 */ /* 0x100fe40003803000 */
[--C-:B------:R-:W-:Y:S02]  /*bbb0*/  HSET2.LE.AND R5, R81, R115.reuse, PT ;  /* 0x0000007351057233 */ /* 0x100fe40003803000 */
[----:B------:R-:W-:Y:S01]  /*bbc0*/  HSET2.LE.AND R13, R56, R115, PT ;  /* 0x00000073380d7233 */ /* 0x000fe20003803000 */
[----:B-1----:R-:W-:Y:S02]  /*bbd0*/  IMAD.MOV.U32 R58, RZ, RZ, R21 ;  /* 0x000000ffff3a7224 */ /* 0x002fe400078e0015 */
[----:B------:R-:W-:-:S02]  /*bbe0*/  IMAD.MOV.U32 R21, RZ, RZ, R117 ;  /* 0x000000ffff157224 */ /* 0x000fc400078e0075 */
[----:B------:R-:W-:Y:S01]  /*bbf0*/  HMMA.16816.F32.BF16 R116, R36, R16, R44 ;  /* 0x000000102474723c */ /* 0x000fe2000004182c */
[--C-:B------:R-:W-:Y:S01]  /*bc00*/  HSET2.LE.AND R7, R99, R115.reuse, PT ;  /* 0x0000007363077233 */ /* 0x100fe20003803000 */
[----:B------:R1:W-:Y:S01]  /*bc10*/  STG.E.U16 [R52.64], R77 ;  /* 0x0000004d34007986 */ /* 0x0003e2000c101522 */
[----:B------:R-:W-:-:S04]  /*bc20*/  HSET2.LE.AND R6, R102, R115, PT ;  /* 0x0000007366067233 */ /* 0x000fc80003803000 */
[--C-:B------:R-:W-:Y:S01]  /*bc30*/  HSET2.LE.AND R17, R78, R115.reuse, PT ;  /* 0x000000734e117233 */ /* 0x100fe20003803000 */
[----:B------:R-:W-:Y:S01]  /*bc40*/  IMAD.MOV.U32 R99, RZ, RZ, R79 ;  /* 0x000000ffff637224 */ /* 0x000fe200078e004f */
[----:B------:R-:W-:Y:S01]  /*bc50*/  HSET2.LE.AND R12, R57, R115, PT ;  /* 0x00000073390c7233 */ /* 0x000fe20003803000 */
[----:B------:R-:W-:Y:S01]  /*bc60*/  LOP3.LUT R102, R0, R58, RZ, 0xc0, !PT ;  /* 0x0000003a00667212 */ /* 0x000fe200078ec0ff */
[----:B------:R-:W-:Y:S01]  /*bc70*/  HMMA.16816.F32.BF16 R44, R32, R22, RZ ;  /* 0x00000016202c723c */ /* 0x000fe200000418ff */
[----:B------:R-:W-:Y:S02]  /*bc80*/  LOP3.LUT R103, R2, R59, RZ, 0xc0, !PT ;  /* 0x0000003b02677212 */ /* 0x000fe400078ec0ff */
[----:B------:R-:W-:Y:S02]  /*bc90*/  LOP3.LUT R5, R5, R48, RZ, 0xc0, !PT ;  /* 0x0000003005057212 */ /* 0x000fe400078ec0ff */
[----:B------:R-:W-:-:S03]  /*bca0*/  LOP3.LUT R79, R17, R50, RZ, 0xc0, !PT ;  /* 0x00000032114f7212 */ /* 0x000fc600078ec0ff */
[----:B------:R-:W-:Y:S01]  /*bcb0*/  HMMA.16816.F32.BF16 R56, R32, R74, RZ ;  /* 0x0000004a2038723c */ /* 0x000fe200000418ff */
[----:B-1----:R-:W-:-:S07]  /*bcc0*/  LOP3.LUT R77, R13, R49, RZ, 0xc0, !PT ;  /* 0x000000310d4d7212 */ /* 0x002fce00078ec0ff */
[C---:B------:R-:W-:Y:S08]  /*bcd0*/  HMMA.16816.F32.BF16 R48, R32.reuse, R54, RZ ;  /* 0x000000362030723c */ /* 0x040ff000000418ff */
[----:B------:R-:W-:Y:S01]  /*bce0*/  HMMA.16816.F32.BF16 R32, R32, R14, RZ ;  /* 0x0000000e2020723c */ /* 0x000fe200000418ff */
[----:B------:R-:W-:Y:S01]  /*bcf0*/  HSET2.LE.AND R16, R80, R115, PT ;  /* 0x0000007350107233 */ /* 0x000fe20003803000 */
[----:B------:R-:W-:-:S02]  /*bd00*/  IMAD.MOV.U32 R106, RZ, RZ, R112 ;  /* 0x000000ffff6a7224 */ /* 0x000fc400078e0070 */
[----:B------:R-:W-:Y:S02]  /*bd10*/  IMAD.MOV.U32 R91, RZ, RZ, R82 ;  /* 0x000000ffff5b7224 */ /* 0x000fe400078e0052 */
[----:B------:R-:W-:Y:S02]  /*bd20*/  IMAD.MOV.U32 R112, RZ, RZ, R24 ;  /* 0x000000ffff707224 */ /* 0x000fe400078e0018 */
[----:B------:R-:W-:Y:S02]  /*bd30*/  IMAD.MOV.U32 R82, RZ, RZ, R113 ;  /* 0x000000ffff527224 */ /* 0x000fe400078e0071 */
[----:B------:R-:W-:Y:S01]  /*bd40*/  IMAD.MOV.U32 R24, RZ, RZ, R20 ;  /* 0x000000ffff187224 */ /* 0x000fe200078e0014 */
[----:B------:R-:W-:Y:S01]  /*bd50*/  LOP3.LUT R78, R16, R86, RZ, 0xc0, !PT ;  /* 0x00000056104e7212 */ /* 0x000fe200078ec0ff */
[----:B------:R-:W-:Y:S02]  /*bd60*/  IMAD.MOV.U32 R113, RZ, RZ, R25 ;  /* 0x000000ffff717224 */ /* 0x000fe400078e0019 */
[----:B------:R-:W-:-:S02]  /*bd70*/  IMAD.MOV.U32 R20, RZ, RZ, R21 ;  /* 0x000000ffff147224 */ /* 0x000fc400078e0015 */
[----:B------:R-:W-:Y:S02]  /*bd80*/  IMAD.MOV.U32 R21, RZ, RZ, R84 ;  /* 0x000000ffff157224 */ /* 0x000fe400078e0054 */
[----:B------:R-:W-:Y:S01]  /*bd90*/  IMAD.MOV.U32 R25, RZ, RZ, R85 ;  /* 0x000000ffff197224 */ /* 0x000fe200078e0055 */
[----:B------:R-:W-:Y:S01]  /*bda0*/  HMMA.16816.F32.BF16 R56, R28, R66, R56 ;  /* 0x000000421c38723c */ /* 0x000fe20000041838 */
[----:B------:R-:W-:-:S07]  /*bdb0*/  IMAD.MOV.U32 R2, RZ, RZ, R20 ;  /* 0x000000ffff027224 */ /* 0x000fce00078e0014 */
[----:B------:R-:W-:Y:S01]  /*bdc0*/  HMMA.16816.F32.BF16 R84, R28, R26, R44 ;  /* 0x0000001a1c54723c */ /* 0x000fe2000004182c */
[----:B------:R-:W-:-:S07]  /*bdd0*/  IMAD.MOV.U32 R0, RZ, RZ, R21 ;  /* 0x000000ffff007224 */ /* 0x000fce00078e0015 */
[C---:B------:R-:W-:Y:S01]  /*bde0*/  HMMA.16816.F32.BF16 R48, R28.reuse, R62, R48 ;  /* 0x0000003e1c30723c */ /* 0x040fe20000041830 */
[----:B------:R1:W-:Y:S07]  /*bdf0*/  STG.E.U16 [R52.64+0x2], R76 ;  /* 0x0000024c34007986 */ /* 0x0003ee000c101522 */
[----:B------:R-:W-:Y:S08]  /*be00*/  HMMA.16816.F32.BF16 R44, R28, R18, R32 ;  /* 0x000000121c2c723c */ /* 0x000ff00000041820 */
[C---:B------:R-:W-:Y:S08]  /*be10*/  HMMA.16816.F32.BF16 R28, R40.reuse, R74, RZ ;  /* 0x0000004a281c723c */ /* 0x040ff000000418ff */
[----:B------:R-:W-:Y:S01]  /*be20*/  HMMA.16816.F32.BF16 R32, R40, R54, RZ ;  /* 0x000000362820723c */ /* 0x000fe200000418ff */
[----:B-1----:R-:W-:-:S07]  /*be30*/  LOP3.LUT R76, R12, R96, RZ, 0xc0, !PT ;  /* 0x000000600c4c7212 */ /* 0x002fce00078ec0ff */
[C---:B------:R-:W-:Y:S08]  /*be40*/  HMMA.16816.F32.BF16 R20, R40.reuse, R22, RZ ;  /* 0x000000162814723c */ /* 0x040ff000000418ff */
[----:B------:R-:W-:Y:S01]  /*be50*/  HMMA.16816.F32.BF16 R40, R40, R14, RZ ;  /* 0x0000000e2828723c */ /* 0x000fe200000418ff */
[----:B------:R-:W1:Y:S07]  /*be60*/  LDSM.16.MT88.4 R12, [R169+0x7000] ;  /* 0x00700000a90c783b */ /* 0x000e6e0000004200 */
[----:B------:R-:W-:Y:S01]  /*be70*/  HMMA.16816.F32.BF16 R28, R36, R66, R28 ;  /* 0x00000042241c723c */ /* 0x000fe2000004181c */
[----:B------:R-:W-:-:S02]  /*be80*/  LOP3.LUT R4, R3, R114, RZ, 0xc0, !PT ;  /* 0x0000007203047212 */ /* 0x000fc400078ec0ff */
[----:B------:R-:W-:Y:S02]  /*be90*/  LOP3.LUT R6, R6, R107, RZ, 0xc0, !PT ;  /* 0x0000006b06067212 */ /* 0x000fe400078ec0ff */
[----:B------:R-:W-:Y:S01]  /*bea0*/  LOP3.LUT R7, R7, R105, RZ, 0xc0, !PT ;  /* 0x0000006907077212 */ /* 0x000fe200078ec0ff */
[----:B------:R-:W-:Y:S02]  /*beb0*/  IMAD.MOV.U32 R74, RZ, RZ, R24 ;  /* 0x000000ffff4a7224 */ /* 0x000fe400078e0018 */
[----:B------:R-:W-:Y:S01]  /*bec0*/  HMMA.16816.F32.BF16 R32, R36, R62, R32 ;  /* 0x0000003e2420723c */ /* 0x000fe20000041820 */
[----:B------:R-:W-:Y:S02]  /*bed0*/  IMAD.MOV.U32 R54, RZ, RZ, R106 ;  /* 0x000000ffff367224 */ /* 0x000fe400078e006a */
[----:B------:R-:W-:Y:S02]  /*bee0*/  IMAD.MOV.U32 R3, RZ, RZ, R112 ;  /* 0x000000ffff037224 */ /* 0x000fe400078e0070 */
[----:B------:R-:W-:-:S02]  /*bef0*/  IMAD.MOV.U32 R75, RZ, RZ, R113 ;  /* 0x000000ffff4b7224 */ /* 0x000fc400078e0071 */
[----:B------:R-:W-:Y:S01]  /*bf00*/  IMAD.MOV.U32 R63, RZ, RZ, R25 ;  /* 0x000000ffff3f7224 */ /* 0x000fe200078e0019 */
[C---:B------:R-:W-:Y:S01]  /*bf10*/  HMMA.16816.F32.BF16 R40, R36.reuse, R18, R40 ;  /* 0x000000122428723c */ /* 0x040fe20000041828 */
[----:B------:R-:W-:Y:S01]  /*bf20*/  IMAD.MOV.U32 R62, RZ, RZ, R104 ;  /* 0x000000ffff3e7224 */ /* 0x000fe200078e0068 */
[----:B------:R-:W2:Y:S06]  /*bf30*/  LDSM.16.MT88.4 R16, [R170+0x7000] ;  /* 0x00700000aa10783b */ /* 0x000eac0000004200 */
[----:B------:R-:W-:Y:S01]  /*bf40*/  HMMA.16816.F32.BF16 R24, R36, R26, R20 ;  /* 0x0000001a2418723c */ /* 0x000fe20000041814 */
[----:B------:R-:W3:Y:S07]  /*bf50*/  LDSM.16.MT88.4 R20, [R172+0x7000] ;  /* 0x00700000ac14783b */ /* 0x000eee0000004200 */
[-C--:B-1----:R-:W-:Y:S08]  /*bf60*/  HMMA.16816.F32.BF16 R136, R8, R12.reuse, R136 ;  /* 0x0000000c0888723c */ /* 0x082ff00000041888 */
[C---:B------:R-:W-:Y:S01]  /*bf70*/  HMMA.16816.F32.BF16 R112, R4.reuse, R12, R132 ;  /* 0x0000000c0470723c */ /* 0x040fe20000041884 */
[----:B------:R-:W-:Y:S01]  /*bf80*/  IMAD.MOV.U32 R55, RZ, RZ, R82 ;  /* 0x000000ffff377224 */ /* 0x000fe200078e0052 */
[----:B------:R-:W-:Y:S06]  /*bf90*/  LDSM.16.MT88.4 R132, [R169+0x7800] ;  /* 0x00780000a984783b */ /* 0x000fec0000004200 */
[-C--:B------:R-:W-:Y:S08]  /*bfa0*/  HMMA.16816.F32.BF16 R104, R4, R14.reuse, R56 ;  /* 0x0000000e0468723c */ /* 0x080ff00000041838 */
[----:B------:R-:W-:Y:S01]  /*bfb0*/  HMMA.16816.F32.BF16 R36, R8, R14, R28 ;  /* 0x0000000e0824723c */ /* 0x000fe2000004181c */
[----:B------:R-:W1:Y:S01]  /*bfc0*/  LDSM.16.MT88.4 R12, [R171+0x7000] ;  /* 0x00700000ab0c783b */ /* 0x000e620000004200 */
[----:B------:R-:W-:-:S02]  /*bfd0*/  IMAD.MOV.U32 R66, RZ, RZ, R99 ;  /* 0x000000ffff427224 */ /* 0x000fc400078e0063 */
[----:B------:R-:W-:Y:S02]  /*bfe0*/  IMAD.MOV.U32 R67, RZ, RZ, R91 ;  /* 0x000000ffff437224 */ /* 0x000fe400078e005b */
[----:B------:R-:W-:Y:S02]  /*bff0*/  IMAD.MOV.U32 R59, RZ, RZ, R89 ;  /* 0x000000ffff3b7224 */ /* 0x000fe400078e0059 */
[----:B------:R-:W-:Y:S01]  /*c000*/  IMAD.MOV.U32 R58, RZ, RZ, R97 ;  /* 0x000000ffff3a7224 */ /* 0x000fe200078e0061 */
[----:B--2---:R-:W-:Y:S01]  /*c010*/  HMMA.16816.F32.BF16 R84, R4, R18, R84 ;  /* 0x000000120454723c */ /* 0x004fe20000041854 */
[----:B------:R-:W-:Y:S02]  /*c020*/  IMAD.MOV.U32 R57, RZ, RZ, R98 ;  /* 0x000000ffff397224 */ /* 0x000fe400078e0062 */
[----:B------:R-:W-:-:S05]  /*c030*/  IMAD.MOV.U32 R56, RZ, RZ, R90 ;  /* 0x000000ffff387224 */ /* 0x000fca00078e005a */
[C---:B---3--:R-:W-:Y:S01]  /*c040*/  HMMA.16816.F32.BF16 R96, R4.reuse, R20, R124 ;  /* 0x000000140460723c */ /* 0x048fe2000004187c */
[----:B------:R-:W-:Y:S07]  /*c050*/  LDSM.16.MT88.4 R124, [R172+0x7800] ;  /* 0x00780000ac7c783b */ /* 0x000fee0000004200 */
[C---:B------:R-:W-:Y:S08]  /*c060*/  HMMA.16816.F32.BF16 R88, R4.reuse, R16, R108 ;  /* 0x000000100458723c */ /* 0x040ff0000004186c */
[C---:B-1----:R-:W-:Y:S08]  /*c070*/  HMMA.16816.F32.BF16 R80, R4.reuse, R12, R92 ;  /* 0x0000000c0450723c */ /* 0x042ff0000004185c */
[C---:B------:R-:W-:Y:S08]  /*c080*/  HMMA.16816.F32.BF16 R92, R4.reuse, R22, R48 ;  /* 0x00000016045c723c */ /* 0x040ff00000041830 */
[----:B------:R-:W-:Y:S01]  /*c090*/  HMMA.16816.F32.BF16 R28, R4, R14, R44 ;  /* 0x0000000e041c723c */ /* 0x000fe2000004182c */
[----:B------:R-:W1:Y:S07]  /*c0a0*/  LDSM.16.MT88.4 R4, [R171+0x7800] ;  /* 0x00780000ab04783b */ /* 0x000e6e0000004200 */
[----:B------:R-:W-:Y:S01]  /*c0b0*/  HMMA.16816.F32.BF16 R108, R8, R12, R116 ;  /* 0x0000000c086c723c */ /* 0x000fe20000041874 */
[----:B------:R-:W2:Y:S01]  /*c0c0*/  LDSM.16.MT88.4 R116, [R170+0x7800] ;  /* 0x00780000aa74783b */ /* 0x000ea20000004200 */
[----:B------:R-:W-:-:S02]  /*c0d0*/  IMAD.MOV.U32 R49, RZ, RZ, R55 ;  /* 0x000000ffff317224 */ /* 0x000fc400078e0037 */
[----:B------:R-:W-:Y:S02]  /*c0e0*/  IMAD.MOV.U32 R55, RZ, RZ, R2 ;  /* 0x000000ffff377224 */ /* 0x000fe400078e0002 */
[----:B------:R-:W-:Y:S02]  /*c0f0*/  IMAD.MOV.U32 R2, RZ, RZ, c[0x0][0x228] ;  /* 0x00008a00ff027624 */ /* 0x000fe400078e00ff */
[----:B------:R-:W-:Y:S01]  /*c100*/  HMMA.16816.F32.BF16 R128, R8, R20, R128 ;  /* 0x000000140880723c */ /* 0x000fe20000041880 */
[----:B------:R-:W-:Y:S02]  /*c110*/  IMAD.MOV.U32 R50, RZ, RZ, R54 ;  /* 0x000000ffff327224 */ /* 0x000fe400078e0036 */
[----:B------:R-:W-:-:S05]  /*c120*/  IMAD.MOV.U32 R54, RZ, RZ, R0 ;  /* 0x000000ffff367224 */ /* 0x000fca00078e0000 */
[----:B------:R-:W-:Y:S01]  /*c130*/  HMMA.16816.F32.BF16 R120, R8, R16, R120 ;  /* 0x000000100878723c */ /* 0x000fe20000041878 */
[C---:B------:R-:W-:Y:S02]  /*c140*/  IMAD.SHL.U32 R0, R2.reuse, 0x40, RZ ;  /* 0x0000004002007824 */ /* 0x040fe400078e00ff */
[----:B------:R-:W-:-:S05]  /*c150*/  IMAD R2, R2, 0x48, RZ ;  /* 0x0000004802027824 */ /* 0x000fca00078e02ff */
[----:B------:R-:W-:Y:S01]  /*c160*/  HMMA.16816.F32.BF16 R32, R8, R22, R32 ;  /* 0x000000160820723c */ /* 0x000fe20000041820 */
[----:B------:R-:W-:-:S07]  /*c170*/  IMAD.MOV.U32 R51, RZ, RZ, R67 ;  /* 0x000000ffff337224 */ /* 0x000fce00078e0043 */
[----:B------:R-:W-:Y:S01]  /*c180*/  HMMA.16816.F32.BF16 R24, R8, R18, R24 ;  /* 0x000000120818723c */ /* 0x000fe20000041818 */
[----:B------:R-:W-:-:S07]  /*c190*/  IMAD.MOV.U32 R67, RZ, RZ, R74 ;  /* 0x000000ffff437224 */ /* 0x000fce00078e004a */
[----:B------:R-:W-:Y:S01]  /*c1a0*/  HMMA.16816.F32.BF16 R40, R8, R14, R40 ;  /* 0x0000000e0828723c */ /* 0x000fe20000041828 */
[----:B------:R-:W-:Y:S02]  /*c1b0*/  IMAD.MOV.U32 R74, RZ, RZ, R3 ;  /* 0x000000ffff4a7224 */ /* 0x000fe400078e0003 */
[----:B------:R-:W-:-:S05]  /*c1c0*/  IMAD.WIDE R2, R2, 0x2, R164 ;  /* 0x0000000202027825 */ /* 0x000fca00078e02a4 */
[-C--:B-1----:R-:W-:Y:S08]  /*c1d0*/  HMMA.16816.F32.BF16 R80, R76, R4.reuse, R80 ;  /* 0x000000044c50723c */ /* 0x082ff00000041850 */
[----:B------:R-:W-:Y:S07]  /*c1e0*/  HMMA.16816.F32.BF16 R108, R100, R4, R108 ;  /* 0x00000004646c723c */ /* 0x000fee000004186c */
[----:B------:R-:W-:-:S05]  /*c1f0*/  IMAD.WIDE R4, R0, 0x2, R164 ;  /* 0x0000000200047825 */ /* 0x000fca00078e02a4 */
        /* <DEDUP_REMOVED lines=15> */
[----:B------:R-:W-:Y:S03]  /*c2f0*/  HMMA.16816.F32.BF16 R112, R76, R132, R112 ;  /* 0x000000844c70723c */ /* 0x000fe60000041870 */
[----:B------:R-:W-:Y:S01]  /*c300*/  STG.E.U16 [R52.64+0x20], R202 ;  /* 0x000020ca34007986 */ /* 0x000fe2000c101522 */
[----:B------:R-:W-:-:S03]  /*c310*/  FADD.FTZ R10, R245, R238 ;  /* 0x000000eef50a7221 */ /* 0x000fc60000010000 */
        /* <DEDUP_REMOVED lines=9> */
[C---:B------:R-:W-:Y:S03]  /*c3b0*/  HMMA.16816.F32.BF16 R92, R76.reuse, R126, R92 ;  /* 0x0000007e4c5c723c */ /* 0x040fe6000004185c */
[----:B------:R-:W-:Y:S04]  /*c3c0*/  STG.E.U16 [R164.64+0x30], R200 ;  /* 0x000030c8a4007986 */ /* 0x000fe8000c101522 */
[----:B------:R-:W-:Y:S01]  /*c3d0*/  STG.E.U16 [R164.64+0x32], R199 ;  /* 0x000032c7a4007986 */ /* 0x000fe2000c101522 */
[C---:B--2---:R-:W-:Y:S03]  /*c3e0*/  HMMA.16816.F32.BF16 R88, R76.reuse, R116, R88 ;  /* 0x000000744c58723c */ /* 0x044fe60000041858 */
[----:B------:R-:W-:Y:S04]  /*c3f0*/  STG.E.U16 [R52.64+0x30], R198 ;  /* 0x000030c634007986 */ /* 0x000fe8000c101522 */
[----:B------:R-:W-:Y:S01]  /*c400*/  STG.E.U16 [R52.64+0x32], R197 ;  /* 0x000032c534007986 */ /* 0x000fe2000c101522 */
[----:B------:R-:W-:Y:S03]  /*c410*/  HMMA.16816.F32.BF16 R84, R76, R118, R84 ;  /* 0x000000764c54723c */ /* 0x000fe60000041854 */
[----:B------:R-:W-:Y:S05]  /*c420*/  STG.E.U16 [R4.64+0x30], R161 ;  /* 0x000030a104007986 */ /* 0x000fea000c101522 */
[----:B------:R-:W-:Y:S01]  /*c430*/  HMMA.16816.F32.BF16 R136, R100, R132, R136 ;  /* 0x000000846488723c */ /* 0x000fe20000041888 */
[----:B------:R-:W-:Y:S01]  /*c440*/  STG.E.U16 [R4.64+0x32], R159 ;  /* 0x0000329f04007986 */ /* 0x000fe2000c101522 */
[----:B------:R-:W-:-:S03]  /*c450*/  FADD.FTZ R0, R51, R0 ;  /* 0x0000000033007221 */ /* 0x000fc60000010000 */
[----:B------:R-:W-:Y:S03]  /*c460*/  STG.E.U16 [R2.64+0x30], R157 ;  /* 0x0000309d02007986 */ /* 0x000fe6000c101522 */
[C---:B------:R-:W-:Y:S01]  /*c470*/  HMMA.16816.F32.BF16 R128, R100.reuse, R124, R128 ;  /* 0x0000007c6480723c */ /* 0x040fe20000041880 */
[----:B------:R-:W-:Y:S07]  /*c480*/  STG.E.U16 [R2.64+0x32], R156 ;  /* 0x0000329c02007986 */ /* 0x000fee000c101522 */
[C---:B------:R-:W-:Y:S01]  /*c490*/  HMMA.16816.F32.BF16 R120, R100.reuse, R116, R120 ;  /* 0x000000746478723c */ /* 0x040fe20000041878 */
[----:B------:R-:W-:Y:S04]  /*c4a0*/  STG.E.U16 [R164.64+0x40], R230 ;  /* 0x000040e6a4007986 */ /* 0x000fe8000c101522 */
[----:B------:R-:W-:Y:S03]  /*c4b0*/  STG.E.U16 [R164.64+0x42], R229 ;  /* 0x000042e5a4007986 */ /* 0x000fe6000c101522 */
[C---:B------:R-:W-:Y:S01]  /*c4c0*/  HMMA.16816.F32.BF16 R132, R100.reuse, R134, R36 ;  /* 0x000000866484723c */ /* 0x040fe20000041824 */
[----:B------:R-:W-:Y:S07]  /*c4d0*/  STG.E.U16 [R52.64+0x40], R227 ;  /* 0x000040e334007986 */ /* 0x000fee000c101522 */
[C---:B------:R-:W-:Y:S01]  /*c4e0*/  HMMA.16816.F32.BF16 R124, R100.reuse, R126, R32 ;  /* 0x0000007e647c723c */ /* 0x040fe20000041820 */
[----:B------:R-:W-:Y:S07]  /*c4f0*/  STG.E.U16 [R52.64+0x42], R228 ;  /* 0x000042e434007986 */ /* 0x000fee000c101522 */
[----:B------:R-:W-:Y:S01]  /*c500*/  HMMA.16816.F32.BF16 R116, R100, R118, R24 ;  /* 0x000000766474723c */ /* 0x000fe20000041818 */
[----:B------:R-:W-:Y:S07]  /*c510*/  STG.E.U16 [R4.64+0x40], R149 ;  /* 0x0000409504007986 */ /* 0x000fee000c101522 */
[-C--:B------:R-:W-:Y:S01]  /*c520*/  HMMA.16816.F32.BF16 R76, R76, R6.reuse, R28 ;  /* 0x000000064c4c723c */ /* 0x080fe2000004181c */
[----:B------:R-:W-:Y:S07]  /*c530*/  STG.E.U16 [R4.64+0x42], R148 ;  /* 0x0000429404007986 */ /* 0x000fee000c101522 */
[----:B------:R-:W-:Y:S01]  /*c540*/  HMMA.16816.F32.BF16 R100, R100, R6, R40 ;  /* 0x000000066464723c */ /* 0x000fe20000041828 */
[----:B------:R-:W-:Y:S06]  /*c550*/  STG.E.U16 [R2.64+0x40], R65 ;  /* 0x0000404102007986 */ /* 0x000fec000c101522 */
[----:B------:R-:W-:-:S02]  /*c560*/  FADD.FTZ R7, R49, R8 ;  /* 0x0000000831077221 */ /* 0x000fc40000010000 */
[----:B------:R-:W-:Y:S01]  /*c570*/  FADD.FTZ R6, R50, R10 ;  /* 0x0000000a32067221 */ /* 0x000fe20000010000 */
[----:B------:R-:W-:Y:S01]  /*c580*/  STG.E.U16 [R2.64+0x42], R64 ;  /* 0x0000424002007986 */ /* 0x000fe2000c101522 */
[----:B------:R-:W-:Y:S02]  /*c590*/  FADD.FTZ R8, R212, R9 ;  /* 0x00000009d4087221 */ /* 0x000fe40000010000 */
[----:B------:R-:W-:Y:S01]  /*c5a0*/  FADD.FTZ R9, R56, R7 ;  /* 0x0000000738097221 */ /* 0x000fe20000010000 */
[----:B------:R-:W-:Y:S01]  /*c5b0*/  STG.E.U16 [R164.64+0x50], R224 ;  /* 0x000050e0a4007986 */ /* 0x000fe2000c101522 */
        /* <DEDUP_REMOVED lines=33> */
[----:B------:R1:W-:Y:S04]  /*c7d0*/  STG.E.U16 [R4.64+0x72], R140 ;  /* 0x0000728c04007986 */ /* 0x0003e8000c101522 */
[----:B------:R-:W-:Y:S04]  /*c7e0*/  STG.E.U16 [R2.64+0x70], R73 ;  /* 0x0000704902007986 */ /* 0x000fe8000c101522 */
[----:B------:R2:W-:Y:S01]  /*c7f0*/  STG.E.U16 [R2.64+0x72], R72 ;  /* 0x0000724802007986 */ /* 0x0005e2000c101522 */
[----:B------:R-:W-:-:S02]  /*c800*/  FADD.FTZ R0, R233, R0 ;  /* 0x00000000e9007221 */ /* 0x000fc40000010000 */
[----:B-1----:R-:W-:Y:S02]  /*c810*/  FADD.FTZ R5, R54, R9 ;  /* 0x0000000936057221 */ /* 0x002fe40000010000 */
[----:B--2---:R-:W-:Y:S02]  /*c820*/  FADD.FTZ R2, R252, R8 ;  /* 0x00000008fc027221 */ /* 0x004fe40000010000 */
        /* <DEDUP_REMOVED lines=11> */
[----:B------:R1:W-:Y:S04]  /*c8e0*/  STL [R1+0x120], R5 ;  /* 0x0001200501007387 */ /* 0x0003e80000100800 */
[----:B------:R1:W-:Y:S04]  /*c8f0*/  STL [R1+0x11c], R4 ;  /* 0x00011c0401007387 */ /* 0x0003e80000100800 */
[----:B------:R1:W-:Y:S04]  /*c900*/  STL [R1+0x124], R2 ;  /* 0x0001240201007387 */ /* 0x0003e80000100800 */
[----:B------:R1:W-:Y:S01]  /*c910*/  STL [R1+0x138], R0 ;  /* 0x0001380001007387 */ /* 0x0003e20000100800 */
[----:B------:R-:W-:-:S02]  /*c920*/  LOP3.LUT P6, RZ, R183, 0x8, RZ, 0xc0, !PT ;  /* 0x00000008b7ff7812 */ /* 0x000fc400078cc0ff */
[----:B------:R-:W-:-:S04]  /*c930*/  IADD3 R211, P0, R164, -0x80, RZ ;  /* 0xffffff80a4d37810 */ /* 0x000fc80007f1e0ff */
[----:B------:R-:W-:-:S07]  /*c940*/  IADD3.X R210, R165, -0x1, RZ, P0, !PT ;  /* 0xffffffffa5d27810 */ /* 0x000fce00007fe4ff */
[----:B------:R-:W-:Y:S05]  /*c950*/  @!P6 BRA `(.L_x_2000) ;  /* 0x00012b600000e947 */ /* 0x000fea0003800000 */
[----:B------:R-:W2:Y:S04]  /*c960*/  LDL.64 R74, [R1+0x148] ;  /* 0x00014800014a7983 */ /* 0x000ea80000100a00 */
[----:B------:R-:W3:Y:S01]  /*c970*/  LDL.64 R54, [R1+0xd0] ;  /* 0x0000d00001367983 */ /* 0x000ee20000100a00 */
[----:B------:R-:W-:Y:S01]  /*c980*/  UIADD3 UR4, UR10, -0x2, URZ ;  /* 0xfffffffe0a047890 */ /* 0x000fe2000fffe03f */
[----:B------:R-:W-:-:S04]  /*c990*/  DEPBAR.LE SB0, 0x0 ;  /* 0x000080000000791a */ /* 0x000fc80000000000 */
[----:B------:R-:W-:Y:S01]  /*c9a0*/  USHF.R.S32.HI UR11, URZ, 0x1f, UR4 ;  /* 0x0000001f3f0b7899 */ /* 0x000fe20008011404 */
[----:B-1----:R-:W-:Y:S01]  /*c9b0*/  IMAD.U32 R2, RZ, RZ, UR4 ;  /* 0x00000004ff027e24 */ /* 0x002fe2000f8e00ff */
[----:B------:R-:W-:Y:S01]  /*c9c0*/  UIMAD UR5, UR14, UR4, URZ ;  /* 0x000000040e0572a4 */ /* 0x000fe2000f8e023f */
[----:B------:R-:W1:Y:S01]  /*c9d0*/  S2R R239, SR_TID.X ;  /* 0x0000000000ef7919 */ /* 0x000e620000002100 */
[----:B------:R-:W-:Y:S02]  /*c9e0*/  UIADD3 UR38, UR10, -0x2, URZ ;  /* 0xfffffffe0a267890 */ /* 0x000fe4000fffe03f */
[----:B------:R-:W-:Y:S02]  /*c9f0*/  UIMAD UR5, UR11, UR15, UR5 ;  /* 0x0000000f0b0572a4 */ /* 0x000fe4000f8e0205 */
[----:B------:R-:W-:Y:S01]  /*ca00*/  UISETP.GT.AND UP0, UPT, UR38, UR9, UPT ;  /* 0x000000092600728c */ /* 0x000fe2000bf04270 */
[----:B-1----:R-:W-:-:S05]  /*ca10*/  IMAD.SHL.U32 R239, R239, 0x2, RZ ;  /* 0x00000002efef7824 */ /* 0x002fca00078e00ff */
[----:B------:R-:W-:Y:S01]  /*ca20*/  LOP3.LUT R239, R239, 0x6, RZ, 0xc0, !PT ;  /* 0x00000006efef7812 */ /* 0x000fe200078ec0ff */
[----:B------:R-:W-:Y:S01]  /*ca30*/  BAR.SYNC.DEFER_BLOCKING 0x0 ;  /* 0x0000000000007b1d */ /* 0x000fe20000010000 */
[----:B--2---:R-:W-:Y:S01]  /*ca40*/  ISETP.GE.AND P5, PT, R74, c[0x0][0x220], PT ;  /* 0x000088004a007a0c */ /* 0x004fe20003fa6270 */
[----:B------:R-:W-:Y:S02]  /*ca50*/  IMAD.MOV.U32 R75, RZ, RZ, 0x20 ;  /* 0x00000020ff4b7424 */ /* 0x000fe400078e00ff */
[----:B---3--:R-:W-:Y:S01]  /*ca60*/  IMAD.WIDE.U32 R2, R2, UR15, R54 ;  /* 0x0000000f02027c25 */ /* 0x008fe2000f8e0036 */
[----:B------:R-:W-:-:S03]  /*ca70*/  P2R R232, PR, RZ, 0x20 ;  /* 0x00000020ffe87803 */ /* 0x000fc60000000000 */
[----:B------:R-:W-:Y:S01]  /*ca80*/  IMAD.WIDE.U32 R12, R75, c[0x0][0x1a0], RZ ;  /* 0x000068004b0c7a25 */ /* 0x000fe200078e00ff */
[----:B------:R-:W-:-:S03]  /*ca90*/  IADD3 R3, R3, UR5, RZ ;  /* 0x0000000503037c10 */ /* 0x000fc6000fffe0ff */
[----:B------:R-:W-:Y:S02]  /*caa0*/  IMAD R6, R75, c[0x0][0x1a4], RZ ;  /* 0x000069004b067a24 */ /* 0x000fe400078e02ff */
[C---:B------:R-:W-:Y:S01]  /*cab0*/  @!P5 IADD3 R4, P0, R2.reuse, R12, RZ ;  /* 0x0000000c0204d210 */ /* 0x040fe20007f1e0ff */
[----:B------:R-:W-:Y:S01]  /*cac0*/  @!P5 IMAD.MOV.U32 R5, RZ, RZ, 0x30 ;  /* 0x00000030ff05d424 */ /* 0x000fe200078e00ff */
[C---:B------:R-:W-:Y:S01]  /*cad0*/  @!P5 IADD3 R0, P1, R2.reuse, UR17, RZ ;  /* 0x000000110200dc10 */ /* 0x040fe2000ff3e0ff */
[----:B------:R-:W-:Y:S01]  /*cae0*/  @P5 STS.128 [R195+0x6000], RZ ;  /* 0x006000ffc3005388 */ /* 0x000fe20000000c00 */
[----:B------:R-:W-:Y:S02]  /*caf0*/  @!P5 LEA R10, P2, R2, c[0x0][0x170], 0x1 ;  /* 0x00005c00020ada11 */ /* 0x000fe400078408ff */
[C---:B------:R-:W-:Y:S02]  /*cb00*/  @!P5 IADD3.X R12, R3.reuse, R13, R6, P0, !PT ;  /* 0x0000000d030cd210 */ /* 0x040fe400007fe406 */
[----:B------:R-:W-:-:S02]  /*cb10*/  @!P5 IADD3.X R7, R3, UR16, RZ, P1, !PT ;  /* 0x000000100307dc10 */ /* 0x000fc40008ffe4ff */
[--C-:B------:R-:W-:Y:S01]  /*cb20*/  @!P5 LEA.HI.X R11, R2, c[0x0][0x174], R3.reuse, 0x1, P2 ;  /* 0x00005d00020bda11 */ /* 0x100fe200010f0c03 */
[C---:B------:R-:W-:Y:S01]  /*cb30*/  @!P5 IMAD.WIDE.U32 R2, R5.reuse, c[0x0][0x1a0], R2 ;  /* 0x000068000502da25 */ /* 0x040fe200078e0002 */
[----:B------:R-:W-:Y:S02]  /*cb40*/  @!P5 LEA R8, P1, R0, c[0x0][0x170], 0x1 ;  /* 0x00005c000008da11 */ /* 0x000fe400078208ff */
[----:B------:R-:W-:Y:S01]  /*cb50*/  @!P5 LEA R6, P0, R4, c[0x0][0x170], 0x1 ;  /* 0x00005c000406da11 */ /* 0x000fe200078008ff */
[----:B------:R-:W-:Y:S01]  /*cb60*/  @!P5 IMAD R5, R5, c[0x0][0x1a4], RZ ;  /* 0x000069000505da24 */ /* 0x000fe200078e02ff */
[----:B------:R-:W-:Y:S01]  /*cb70*/  @!P5 LEA.HI.X R9, R0, c[0x0][0x174], R7, 0x1, P1 ;  /* 0x00005d000009da11 */ /* 0x000fe200008f0c07 */
[----:B------:R-:W-:Y:S01]  /*cb80*/  @!PT LDS RZ, [RZ] ;  /* 0x00000000fffff984 */ /* 0x000fe20000000800 */
[----:B------:R-:W-:Y:S01]  /*cb90*/  @!PT LDS RZ, [RZ] ;  /* 0x00000000fffff984 */ /* 0x000fe20000000800 */
[----:B------:R-:W-:Y:S01]  /*cba0*/  @!PT LDS RZ, [RZ] ;  /* 0x00000000fffff984 */ /* 0x000fe20000000800 */
[----:B------:R1:W-:Y:S01]  /*cbb0*/  @!P5 LDGSTS.E.BYPASS.LTC128B.128 [R195+0x6000], [R10.64] ;  /* 0x060000000ac3dfae */ /* 0x0003e2000b901d62 */
[----:B------:R-:W-:Y:S01]  /*cbc0*/  @!P5 LEA.HI.X R7, R4, c[0x0][0x174], R12, 0x1, P0 ;  /* 0x00005d000407da11 */ /* 0x000fe200000f0c0c */
[----:B------:R-:W-:Y:S01]  /*cbd0*/  @!P5 IMAD.IADD R5, R3, 0x1, R5 ;  /* 0x000000010305d824 */ /* 0x000fe200078e0205 */
[----:B------:R-:W-:Y:S01]  /*cbe0*/  @!P5 LEA R4, P0, R2, c[0x0][0x170], 0x1 ;  /* 0x00005c000204da11 */ /* 0x000fe200078008ff */
[----:B------:R-:W-:Y:S01]  /*cbf0*/  @P5 STS.128 [R195+0x6800], RZ ;  /* 0x006800ffc3005388 */ /* 0x000fe20000000c00 */
[----:B------:R-:W-:-:S02]  /*cc00*/  IMAD.U32 R0, RZ, RZ, UR38 ;  /* 0x00000026ff007e24 */ /* 0x000fc4000f8e00ff */
[----:B------:R-:W-:Y:S01]  /*cc10*/  @!P5 LEA.HI.X R5, R2, c[0x0][0x174], R5, 0x1, P0 ;  /* 0x00005d000205da11 */ /* 0x000fe200000f0c05 */
[----:B------:R-:W-:Y:S01]  /*cc20*/  @!PT LDS RZ, [RZ] ;  /* 0x00000000fffff984 */ /* 0x000fe20000000800 */
[----:B------:R-:W-:Y:S01]  /*cc30*/  @!PT LDS RZ, [RZ] ;  /* 0x00000000fffff984 */ /* 0x000fe20000000800 */
[----:B------:R-:W-:Y:S01]  /*cc40*/  @!PT LDS RZ, [RZ] ;  /* 0x00000000fffff984 */ /* 0x000fe20000000800 */
[----:B------:R1:W-:Y:S01]  /*cc50*/  @!P5 LDGSTS.E.BYPASS.LTC128B.128 [R195+0x6800], [R8.64] ;  /* 0x0680000008c3dfae */ /* 0x0003e2000b901d62 */
[----:B------:R-:W-:-:S03]  /*cc60*/  IMAD R0, R0, 0x40, R239 ;  /* 0x0000004000007824 */ /* 0x000fc600078e02ef */
[----:B------:R-:W-:Y:S01]  /*cc70*/  @P5 STS.128 [R195+0x7000], RZ ;  /* 0x007000ffc3005388 */ /* 0x000fe20000000c00 */
[----:B------:R-:W-:Y:S01]  /*cc80*/  IMAD.IADD R2, R184, 0x1, -R0 ;  /* 0x00000001b8027824 */ /* 0x000fe200078e0a00 */
[C---:B------:R-:W-:Y:S02]  /*cc90*/  ISETP.GE.AND P0, PT, R0.reuse, R196, PT ;  /* 0x000000c40000720c */ /* 0x040fe40003f06270 */
[----:B------:R-:W-:Y:S01]  /*cca0*/  @!PT LDS RZ, [RZ] ;  /* 0x00000000fffff984 */ /* 0x000fe20000000800 */
[----:B------:R-:W-:Y:S01]  /*ccb0*/  @!PT LDS RZ, [RZ] ;  /* 0x00000000fffff984 */ /* 0x000fe20000000800 */
[----:B------:R-:W-:Y:S01]  /*ccc0*/  @!PT LDS RZ, [RZ] ;  /* 0x00000000fffff984 */ /* 0x000fe20000000800 */
[----:B------:R2:W-:Y:S01]  /*ccd0*/  @!P5 LDGSTS.E.BYPASS.LTC128B.128 [R195+0x7000], [R6.64] ;  /* 0x0700000006c3dfae */ /* 0x0005e2000b901d62 */
[C---:B------:R-:W-:Y:S02]  /*cce0*/  ISETP.GE.AND P4, PT, R0.reuse, R194, PT ;  /* 0x000000c20000720c */ /* 0x040fe40003f86270 */
[----:B------:R-:W-:Y:S01]  /*ccf0*/  IABS R2, R2 ;  /* 0x0000000200027213 */ /* 0x000fe20000000000 */
[----:B------:R-:W-:Y:S01]  /*cd00*/  @P5 STS.128 [R195+0x7800], RZ ;  /* 0x007800ffc3005388 */ /* 0x000fe20000000c00 */
[C---:B------:R-:W-:Y:S02]  /*cd10*/  ISETP.LT.OR P0, PT, R0.reuse, R191, P0 ;  /* 0x000000bf0000720c */ /* 0x040fe40000701670 */
[----:B------:R-:W-:Y:S01]  /*cd20*/  ISETP.GE.AND P6, PT, R0, R193, PT ;  /* 0x000000c10000720c */ /* 0x000fe20003fc6270 */
[----:B------:R-:W-:Y:S01]  /*cd30*/  @!PT LDS RZ, [RZ] ;  /* 0x00000000fffff984 */ /* 0x000fe20000000800 */
[----:B------:R-:W-:Y:S01]  /*cd40*/  @!PT LDS RZ, [RZ] ;  /* 0x00000000fffff984 */ /* 0x000fe20000000800 */
[----:B------:R-:W-:Y:S01]  /*cd50*/  @!PT LDS RZ, [RZ] ;  /* 0x00000000fffff984 */ /* 0x000fe20000000800 */
[----:B------:R2:W-:Y:S01]  /*cd60*/  @!P5 LDGSTS.E.BYPASS.LTC128B.128 [R195+0x7800], [R4.64] ;  /* 0x0780000004c3dfae */ /* 0x0005e2000b901d62 */
[----:B------:R-:W-:-:S03]  /*cd70*/  IMAD.MOV.U32 R3, RZ, RZ, R2 ;  /* 0x000000ffff037224 */ /* 0x000fc600078e0002 */
[----:B------:R-:W-:Y:S04]  /*cd80*/  LDSM.16.M88.4 R16, [R175] ;  /* 0x00000000af10783b */ /* 0x000fe80000000200 */
[----:B------:R-:W3:Y:S04]  /*cd90*/  LDSM.16.M88.4 R24, [R168+0x4800] ;  /* 0x00480000a818783b */ /* 0x000ee80000000200 */
[----:B-1----:R-:W1:Y:S04]  /*cda0*/  LDSM.16.M88.4 R8, [R168+0x4000] ;  /* 0x00400000a808783b */ /* 0x002e680000000200 */
        /* <DEDUP_REMOVED lines=8> */
[C---:B---3--:R-:W-:Y:S03]  /*ce30*/  HMMA.16816.F32.BF16 R64, R16.reuse, R24, RZ ;  /* 0x000000181040723c */ /* 0x048fe600000418ff */
[----:B------:R-:W-:Y:S04]  /*ce40*/  LDSM.16.M88.4 R32, [R179] ;  /* 0x00000000b320783b */ /* 0x000fe80000000200 */
[----:B------:R-:W0:Y:S01]  /*ce50*/  LDGDEPBAR ;  /* 0x00000000000079af */ /* 0x000e220000000000 */
[C---:B-1----:R-:W-:Y:S08]  /*ce60*/  HMMA.16816.F32.BF16 R160, R16.reuse, R8, RZ ;  /* 0x0000000810a0723c */ /* 0x042ff000000418ff */
[----:B------:R-:W-:Y:S08]  /*ce70*/  HMMA.16816.F32.BF16 R216, R16, R10, RZ ;  /* 0x0000000a10d8723c */ /* 0x000ff000000418ff */
[C---:B--2---:R-:W-:Y:S08]  /*ce80*/  HMMA.16816.F32.BF16 R56, R4.reuse, R8, RZ ;  /* 0x000000080438723c */ /* 0x044ff000000418ff */
[C---:B------:R-:W-:Y:S01]  /*ce90*/  HMMA.16816.F32.BF16 R156, R4.reuse, R10, RZ ;  /* 0x0000000a049c723c */ /* 0x040fe200000418ff */
[----:B------:R-:W1:Y:S07]  /*cea0*/  LDSM.16.M88.4 R8, [R178+0x2000] ;  /* 0x00200000b208783b */ /* 0x000e6e0000000200 */
[C---:B------:R-:W-:Y:S08]  /*ceb0*/  HMMA.16816.F32.BF16 R148, R4.reuse, R26, RZ ;  /* 0x0000001a0494723c */ /* 0x040ff000000418ff */
[C---:B------:R-:W-:Y:S08]  /*cec0*/  HMMA.16816.F32.BF16 R140, R4.reuse, R22, RZ ;  /* 0x00000016048c723c */ /* 0x040ff000000418ff */
[C---:B------:R-:W-:Y:S08]  /*ced0*/  HMMA.16816.F32.BF16 R52, R4.reuse, R30, RZ ;  /* 0x0000001e0434723c */ /* 0x040ff000000418ff */
[----:B------:R-:W-:Y:S08]  /*cee0*/  HMMA.16816.F32.BF16 R152, R4, R24, RZ ;  /* 0x000000180498723c */ /* 0x000ff000000418ff */
[----:B------:R-:W-:Y:S08]  /*cef0*/  HMMA.16816.F32.BF16 R212, R16, R26, RZ ;  /* 0x0000001a10d4723c */ /* 0x000ff000000418ff */
[C---:B------:R-:W-:Y:S08]  /*cf00*/  HMMA.16816.F32.BF16 R144, R4.reuse, R20, RZ ;  /* 0x000000140490723c */ /* 0x040ff000000418ff */
[----:B------:R-:W-:Y:S01]  /*cf10*/  HMMA.16816.F32.BF16 R72, R4, R28, RZ ;  /* 0x0000001c0448723c */ /* 0x000fe200000418ff */
[----:B------:R-:W2:Y:S07]  /*cf20*/  LDSM.16.M88.4 R4, [R176+0x2000] ;  /* 0x00200000b004783b */ /* 0x000eae0000000200 */
[C---:B------:R-:W-:Y:S08]  /*cf30*/  HMMA.16816.F32.BF16 R24, R16.reuse, R20, RZ ;  /* 0x000000141018723c */ /* 0x040ff000000418ff */
[----:B------:R-:W-:Y:S01]  /*cf40*/  HMMA.16816.F32.BF16 R208, R16, R22, RZ ;  /* 0x0000001610d0723c */ /* 0x000fe200000418ff */
[----:B------:R-:W3:Y:S07]  /*cf50*/  LDSM.16.M88.4 R20, [R176] ;  /* 0x00000000b014783b */ /* 0x000eee0000000200 */
[C---:B-1----:R-:W-:Y:S08]  /*cf60*/  HMMA.16816.F32.BF16 R204, R8.reuse, R42, R148 ;  /* 0x0000002a08cc723c */ /* 0x042ff00000041894 */
        /* <DEDUP_REMOVED lines=15> */
[----:B------:R-:W1:Y:S07]  /*d060*/  LDSM.16.M88.4 R24, [R173] ;  /* 0x00000000ad18783b */ /* 0x000e6e0000000200 */
[-C--:B--2---:R-:W-:Y:S08]  /*d070*/  HMMA.16816.F32.BF16 R56, R4, R32.reuse, R56 ;  /* 0x000000200438723c */ /* 0x084ff00000041838 */
[----:B---3--:R-:W-:Y:S08]  /*d080*/  HMMA.16816.F32.BF16 R52, R20, R32, R52 ;  /* 0x000000201434723c */ /* 0x008ff00000041834 */
[C---:B------:R-:W-:Y:S08]  /*d090*/  HMMA.16816.F32.BF16 R64, R12.reuse, R40, R64 ;  /* 0x000000280c40723c */ /* 0x040ff00000041840 */
[C---:B------:R-:W-:Y:S01]  /*d0a0*/  HMMA.16816.F32.BF16 R224, R12.reuse, R48, R60 ;  /* 0x000000300ce0723c */ /* 0x040fe2000004183c */
[----:B------:R-:W2:Y:S07]  /*d0b0*/  LDSM.16.M88.4 R60, [R181] ;  /* 0x00000000b53c783b */ /* 0x000eae0000000200 */
[C---:B------:R-:W-:Y:S08]  /*d0c0*/  HMMA.16816.F32.BF16 R44, R12.reuse, R46, R216 ;  /* 0x0000002e0c2c723c */ /* 0x040ff000000418d8 */
[C---:B------:R-:W-:Y:S08]  /*d0d0*/  HMMA.16816.F32.BF16 R212, R12.reuse, R42, R212 ;  /* 0x0000002a0cd4723c */ /* 0x040ff000000418d4 */
[C---:B------:R-:W-:Y:S08]  /*d0e0*/  HMMA.16816.F32.BF16 R208, R12.reuse, R38, R208 ;  /* 0x000000260cd0723c */ /* 0x040ff000000418d0 */
[----:B------:R-:W-:Y:S07]  /*d0f0*/  HMMA.16816.F32.BF16 R228, R12, R50, R200 ;  /* 0x000000320ce4723c */ /* 0x000fee00000418c8 */
[--C-:B------:R-:W-:Y:S01]  /*d100*/  IMAD.IADD R12, R186, 0x1, -R0.reuse ;  /* 0x00000001ba0c7824 */ /* 0x100fe200078e0a00 */
[----:B-1----:R-:W-:Y:S04]  /*d110*/  HMMA.16816.F32.BF16 R56, R16, R24, R56 ;  /* 0x000000181038723c */ /* 0x002fe80000041838 */
[----:B------:R-:W-:Y:S01]  /*d120*/  IABS R2, R12 ;  /* 0x0000000c00027213 */ /* 0x000fe20000000000 */
[----:B------:R-:W-:-:S03]  /*d130*/  IMAD.IADD R12, R185, 0x1, -R0 ;  /* 0x00000001b90c7824 */ /* 0x000fc600078e0a00 */
[----:B------:R-:W-:Y:S01]  /*d140*/  HMMA.16816.F32.BF16 R52, R8, R24, R52 ;  /* 0x000000180834723c */ /* 0x000fe20000041834 */
[----:B------:R1:W3:Y:S07]  /*d150*/  I2F R25, R3 ;  /* 0x0000000300197306 */ /* 0x0002ee0000201400 */
[C---:B------:R-:W-:Y:S08]  /*d160*/  HMMA.16816.F32.BF16 R236, R4.reuse, R160, R72 ;  /* 0x000000a004ec723c */ /* 0x040ff00000041848 */
[----:B------:R-:W-:Y:S01]  /*d170*/  HMMA.16816.F32.BF16 R152, R4, R28, R152 ;  /* 0x0000001c0498723c */ /* 0x000fe20000041898 */
[----:B-1----:R-:W-:Y:S01]  /*d180*/  IMAD.MOV.U32 R3, RZ, RZ, R2 ;  /* 0x000000ffff037224 */ /* 0x002fe200078e0002 */
[----:B------:R-:W-:-:S03]  /*d190*/  IABS R2, R12 ;  /* 0x0000000c00027213 */ /* 0x000fc60000000000 */
[----:B------:R1:W4:Y:S02]  /*d1a0*/  I2F R24, R3 ;  /* 0x0000000300187306 */ /* 0x0003240000201400 */
[----:B------:R-:W-:Y:S01]  /*d1b0*/  IMAD.MOV.U32 R12, RZ, RZ, R2 ;  /* 0x000000ffff0c7224 */ /* 0x000fe200078e0002 */
[----:B------:R-:W-:Y:S01]  /*d1c0*/  IADD3 R2, R0, 0x1, RZ ;  /* 0x0000000100027810 */ /* 0x000fe20007ffe0ff */
[----:B--2---:R-:W-:Y:S03]  /*d1d0*/  HMMA.16816.F32.BF16 R200, R4, R60, R144 ;  /* 0x0000003c04c8723c */ /* 0x004fe60000041890 */
[----:B------:R-:W-:Y:S01]  /*d1e0*/  ISETP.GE.AND P3, PT, R2, R196, PT ;  /* 0x000000c40200720c */ /* 0x000fe20003f66270 */
[----:B------:R-:W-:Y:S01]  /*d1f0*/  IMAD.IADD R13, R184, 0x1, -R2 ;  /* 0x00000001b80d7824 */ /* 0x000fe200078e0a02 */
[----:B------:R2:W5:Y:S01]  /*d200*/  I2F R15, R12 ;  /* 0x0000000c000f7306 */ /* 0x0005620000201400 */
[----:B------:R-:W-:-:S02]  /*d210*/  ISETP.GE.AND P2, PT, R2, R194, PT ;  /* 0x000000c20200720c */ /* 0x000fc40003f46270 */
[C---:B------:R-:W-:Y:S01]  /*d220*/  HMMA.16816.F32.BF16 R40, R4.reuse, R34, R156 ;  /* 0x000000220428723c */ /* 0x040fe2000004189c */
[C---:B------:R-:W-:Y:S02]  /*d230*/  ISETP.GE.AND P1, PT, R2.reuse, R193, PT ;  /* 0x000000c10200720c */ /* 0x040fe40003f26270 */
[C---:B------:R-:W-:Y:S01]  /*d240*/  ISETP.LT.OR P3, PT, R2.reuse, R191, P3 ;  /* 0x000000bf0200720c */ /* 0x040fe20001f61670 */
[----:B-1----:R-:W-:Y:S01]  /*d250*/  IMAD.IADD R3, R187, 0x1, -R0 ;  /* 0x00000001bb037824 */ /* 0x002fe200078e0a00 */
[C---:B------:R-:W-:Y:S02]  /*d260*/  ISETP.LT.OR P5, PT, R2.reuse, R190, P2 ;  /* 0x000000be0200720c */ /* 0x040fe400017a1670 */
[----:B------:R-:W-:Y:S01]  /*d270*/  ISETP.LT.OR P1, PT, R2, R189, P1 ;  /* 0x000000bd0200720c */ /* 0x000fe20000f21670 */
[----:B------:R-:W-:Y:S01]  /*d280*/  HMMA.16816.F32.BF16 R204, R4, R30, R204 ;  /* 0x0000001e04cc723c */ /* 0x000fe200000418cc */
[----:B------:R-:W-:-:S05]  /*d290*/  IABS R3, R3 ;  /* 0x0000000300037213 */ /* 0x000fca0000000000 */
[----:B--2---:R-:W-:Y:S01]  /*d2a0*/  IMAD.MOV.U32 R12, RZ, RZ, R3 ;  /* 0x000000ffff0c7224 */ /* 0x004fe200078e0003 */
[----:B------:R-:W-:Y:S01]  /*d2b0*/  IABS R3, R13 ;  /* 0x0000000d00037213 */ /* 0x000fe20000000000 */
[----:B------:R-:W-:Y:S01]  /*d2c0*/  IMAD.IADD R13, R186, 0x1, -R2 ;  /* 0x00000001ba0d7824 */ /* 0x000fe200078e0a02 */
[C---:B------:R-:W-:Y:S01]  /*d2d0*/  HMMA.16816.F32.BF16 R72, R4.reuse, R62, R148 ;  /* 0x0000003e0448723c */ /* 0x040fe20000041894 */
[----:B------:R1:W2:Y:S07]  /*d2e0*/  I2F R14, R12 ;  /* 0x0000000c000e7306 */ /* 0x0002ae0000201400 */
[----:B------:R-:W-:Y:S07]  /*d2f0*/  HMMA.16816.F32.BF16 R244, R4, R162, R140 ;  /* 0x000000a204f4723c */ /* 0x000fee000004188c */
[----:B---3--:R-:W-:Y:S01]  /*d300*/  FFMA.FTZ R4, R25, -UR20, R52 ;  /* 0x8000001419047c23 */ /* 0x008fe20008010034 */
[C---:B------:R-:W-:Y:S01]  /*d310*/  HMMA.16816.F32.BF16 R32, R20.reuse, R34, R44 ;  /* 0x000000221420723c */ /* 0x040fe2000004182c */
[----:B-1----:R-:W-:Y:S01]  /*d320*/  IMAD.MOV.U32 R12, RZ, RZ, R3 ;  /* 0x000000ffff0c7224 */ /* 0x002fe200078e0003 */
[----:B------:R-:W-:Y:S01]  /*d330*/  IABS R3, R13 ;  /* 0x0000000d00037213 */ /* 0x000fe20000000000 */
[----:B----4-:R-:W-:Y:S01]  /*d340*/  FFMA.FTZ R6, R24, -UR20, R54 ;  /* 0x8000001418067c23 */ /* 0x010fe20008010036 */
[----:B------:R-:W-:Y:S01]  /*d350*/  FSEL R158, R4, -INF , !P0 ;  /* 0xff800000049e7808 */ /* 0x000fe20004000000 */
[----:B------:R-:W-:Y:S01]  /*d360*/  IMAD.IADD R4, R187, 0x1, -R2 ;  /* 0x00000001bb047824 */ /* 0x000fe200078e0a02 */
[C---:B------:R-:W-:Y:S01]  /*d370*/  ISETP.GE.AND P0, PT, R2.reuse, R192, PT ;  /* 0x000000c00200720c */ /* 0x040fe20003f06270 */
[----:B------:R-:W1:Y:S01]  /*d380*/  I2F R12, R12 ;  /* 0x0000000c000c7306 */ /* 0x000e620000201400 */
[----:B-----5:R-:W-:Y:S01]  /*d390*/  FFMA.FTZ R7, R15, -UR20, R56 ;  /* 0x800000140f077c23 */ /* 0x020fe20008010038 */
[----:B------:R-:W-:Y:S01]  /*d3a0*/  P2R R5, PR, RZ, 0x8 ;  /* 0x00000008ff057803 */ /* 0x000fe20000000000 */
[----:B------:R-:W-:Y:S01]  /*d3b0*/  HMMA.16816.F32.BF16 R36, R20, R28, R64 ;  /* 0x0000001c1424723c */ /* 0x000fe20000041840 */
[----:B------:R-:W-:Y:S01]  /*d3c0*/  ISETP.LT.OR P0, PT, R2, R188, P0 ;  /* 0x000000bc0200720c */ /* 0x000fe20000701670 */
[----:B--2---:R-:W-:Y:S01]  /*d3d0*/  FFMA.FTZ R14, R14, -UR20, R58 ;  /* 0x800000140e0e7c23 */ /* 0x004fe2000801003a */
[----:B------:R-:W-:-:S02]  /*d3e0*/  IABS R4, R4 ;  /* 0x0000000400047213 */ /* 0x000fc40000000000 */
[----:B------:R-:W2:Y:S01]  /*d3f0*/  I2F R3, R3 ;  /* 0x0000000300037306 */ /* 0x000ea20000201400 */
[----:B------:R-:W-:Y:S02]  /*d400*/  P2R R13, PR, RZ, 0x2 ;  /* 0x00000002ff0d7803 */ /* 0x000fe40000000000 */
[----:B------:R-:W-:Y:S01]  /*d410*/  ISETP.LT.OR P1, PT, R0, R189, P6 ;  /* 0x000000bd0000720c */ /* 0x000fe20003721670 */
[-C--:B------:R-:W-:Y:S03]  /*d420*/  HMMA.16816.F32.BF16 R40, R16, R26.reuse, R40 ;  /* 0x0000001a1028723c */ /* 0x080fe60000041828 */
[----:B------:R-:W-:Y:S01]  /*d430*/  FSEL R217, R7, -INF , !P1 ;  /* 0xff80000007d97808 */ /* 0x000fe20004800000 */
[----:B-1----:R-:W-:Y:S01]  /*d440*/  FFMA.FTZ R25, R12, -UR20, R53 ;  /* 0x800000140c197c23 */ /* 0x002fe20008010035 */
[----:B------:R-:W-:Y:S01]  /*d450*/  P2R R12, PR, RZ, 0x1 ;  /* 0x00000001ff0c7803 */ /* 0x000fe20000000000 */
[----:B------:R-:W1:Y:S01]  /*d460*/  I2F R28, R4 ;  /* 0x00000004001c7306 */ /* 0x000e620000201400 */
[----:B------:R-:W-:Y:S01]  /*d470*/  ISETP.LT.OR P0, PT, R0, R190, P4 ;  /* 0x000000be0000720c */ /* 0x000fe20002701670 */
[----:B------:R-:W-:Y:S01]  /*d480*/  HMMA.16816.F32.BF16 R32, R8, R26, R32 ;  /* 0x0000001a0820723c */ /* 0x000fe20000041820 */
[----:B------:R-:W-:-:S02]  /*d490*/  ISETP.NE.AND P4, PT, R5, RZ, PT ;  /* 0x000000ff0500720c */ /* 0x000fc40003f85270 */
[----:B------:R-:W-:Y:S01]  /*d4a0*/  FSEL R166, R6, -INF , !P0 ;  /* 0xff80000006a67808 */ /* 0x000fe20004000000 */
[----:B--2---:R-:W-:Y:S01]  /*d4b0*/  FFMA.FTZ R24, R3, -UR20, R55 ;  /* 0x8000001403187c23 */ /* 0x004fe20008010037 */
[C---:B------:R-:W-:Y:S01]  /*d4c0*/  ISETP.GE.AND P0, PT, R0.reuse, R192, PT ;  /* 0x000000c00000720c */ /* 0x040fe20003f06270 */
[----:B------:R-:W-:Y:S01]  /*d4d0*/  IMAD.IADD R3, R185, 0x1, -R2 ;  /* 0x00000001b9037824 */ /* 0x000fe200078e0a02 */
[C---:B------:R-:W-:Y:S01]  /*d4e0*/  IADD3 R2, R0.reuse, 0x8, RZ ;  /* 0x0000000800027810 */ /* 0x040fe20007ffe0ff */
[----:B------:R-:W-:Y:S01]  /*d4f0*/  HMMA.16816.F32.BF16 R44, R20, R30, R212 ;  /* 0x0000001e142c723c */ /* 0x000fe200000418d4 */
[----:B------:R-:W-:Y:S02]  /*d500*/  ISETP.LT.OR P0, PT, R0, R188, P0 ;  /* 0x000000bc0000720c */ /* 0x000fe40000701670 */
[----:B------:R-:W-:Y:S01]  /*d510*/  IABS R3, R3 ;  /* 0x0000000300037213 */ /* 0x000fe20000000000 */
[----:B------:R-:W-:Y:S01]  /*d520*/  IMAD.IADD R5, R186, 0x1, -R2 ;  /* 0x00000001ba057824 */ /* 0x000fe200078e0a02 */
[----:B------:R-:W-:-:S02]  /*d530*/  FSEL R235, R14, -INF , !P0 ;  /* 0xff8000000eeb7808 */ /* 0x000fc40004000000 */
[----:B------:R2:W-:Y:S01]  /*d540*/  I2F R15, R3 ;  /* 0x00000003000f7306 */ /* 0x0005e20000201400 */
[C---:B------:R-:W-:Y:S01]  /*d550*/  ISETP.GE.AND P3, PT, R2.reuse, R196, PT ;  /* 0x000000c40200720c */ /* 0x040fe20003f66270 */
[----:B------:R-:W-:Y:S01]  /*d560*/  HMMA.16816.F32.BF16 R48, R20, R60, R220 ;  /* 0x0000003c1430723c */ /* 0x000fe200000418dc */
[C---:B------:R-:W-:Y:S02]  /*d570*/  ISETP.GE.AND P2, PT, R2.reuse, R194, PT ;  /* 0x000000c20200720c */ /* 0x040fe40003f46270 */
[C---:B------:R-:W-:Y:S02]  /*d580*/  ISETP.GE.AND P1, PT, R2.reuse, R193, PT ;  /* 0x000000c10200720c */ /* 0x040fe40003f26270 */
[----:B------:R-:W-:Y:S02]  /*d590*/  ISETP.GE.AND P0, PT, R2, R192, PT ;  /* 0x000000c00200720c */ /* 0x000fe40003f06270 */
[----:B------:R-:W-:Y:S02]  /*d5a0*/  FSEL R64, R25, -INF , !P4 ;  /* 0xff80000019407808 */ /* 0x000fe40006000000 */
[----:B------:R-:W-:-:S02]  /*d5b0*/  FSEL R167, R24, -INF , !P5 ;  /* 0xff80000018a77808 */ /* 0x000fc40006800000 */
[C---:B------:R-:W-:Y:S02]  /*d5c0*/  ISETP.LT.OR P6, PT, R2.reuse, R191, P3 ;  /* 0x000000bf0200720c */ /* 0x040fe40001fc1670 */
[----:B------:R-:W-:Y:S01]  /*d5d0*/  ISETP.LT.OR P4, PT, R2, R190, P2 ;  /* 0x000000be0200720c */ /* 0x000fe20001781670 */
[----:B--2---:R-:W-:Y:S01]  /*d5e0*/  IMAD.IADD R3, R184, 0x1, -R2 ;  /* 0x00000001b8037824 */ /* 0x004fe200078e0a02 */
[C---:B------:R-:W-:Y:S02]  /*d5f0*/  ISETP.LT.OR P1, PT, R2.reuse, R189, P1 ;  /* 0x000000bd0200720c */ /* 0x040fe40000f21670 */
[----:B------:R-:W-:Y:S02]  /*d600*/  ISETP.LT.OR P5, PT, R2, R188, P0 ;  /* 0x000000bc0200720c */ /* 0x000fe400007a1670 */
[----:B------:R-:W-:Y:S02]  /*d610*/  IABS R3, R3 ;  /* 0x0000000300037213 */ /* 0x000fe40000000000 */
[----:B------:R-:W-:-:S02]  /*d620*/  ISETP.NE.AND P2, PT, R12, RZ, PT ;  /* 0x000000ff0c00720c */ /* 0x000fc40003f45270 */
[----:B------:R-:W-:Y:S01]  /*d630*/  ISETP.NE.AND P3, PT, R13, RZ, PT ;  /* 0x000000ff0d00720c */ /* 0x000fe20003f65270 */
[----:B------:R-:W-:Y:S01]  /*d640*/  IMAD.MOV.U32 R4, RZ, RZ, R3 ;  /* 0x000000ffff047224 */ /* 0x000fe200078e0003 */
[----:B------:R-:W-:Y:S01]  /*d650*/  IABS R3, R5 ;  /* 0x0000000500037213 */ /* 0x000fe20000000000 */
[----:B-1----:R-:W-:Y:S01]  /*d660*/  FFMA.FTZ R13, R28, -UR20, R59 ;  /* 0x800000141c0d7c23 */ /* 0x002fe2000801003b */
[----:B------:R-:W-:Y:S01]  /*d670*/  P2R R25, PR, RZ, 0x2 ;  /* 0x00000002ff197803 */ /* 0x000fe20000000000 */
[----:B------:R1:W-:Y:S03]  /*d680*/  I2F R6, R4 ;  /* 0x0000000400067306 */ /* 0x0003e60000201400 */
[----:B------:R-:W-:-:S05]  /*d690*/  FSEL R234, R13, -INF , !P2 ;  /* 0xff8000000dea7808 */ /* 0x000fca0005000000 */
[----:B------:R2:W3:Y:S01]  /*d6a0*/  I2F R5, R3 ;  /* 0x0000000300057306 */ /* 0x0004e20000201400 */
[----:B-1----:R-:W-:-:S05]  /*d6b0*/  IMAD.IADD R4, R185, 0x1, -R2 ;  /* 0x00000001b9047824 */ /* 0x002fca00078e0a02 */
[----:B--2---:R-:W-:Y:S01]  /*d6c0*/  IABS R3, R4 ;  /* 0x0000000400037213 */ /* 0x004fe20000000000 */
[----:B------:R-:W-:Y:S01]  /*d6d0*/  IMAD.IADD R4, R187, 0x1, -R2 ;  /* 0x00000001bb047824 */ /* 0x000fe200078e0a02 */
[----:B------:R-:W-:Y:S01]  /*d6e0*/  IADD3 R2, R0, 0x9, RZ ;  /* 0x0000000900027810 */ /* 0x000fe20007ffe0ff */
[----:B---3--:R-:W-:Y:S01]  /*d6f0*/  FFMA.FTZ R14, R5, -UR20, R34 ;  /* 0x80000014050e7c23 */ /* 0x008fe20008010022 */
[----:B------:R1:W-:Y:S02]  /*d700*/  I2F R27, R3 ;  /* 0x00000003001b7306 */ /* 0x0003e40000201400 */
[----:B------:R-:W-:Y:S01]  /*d710*/  IABS R7, R4 ;  /* 0x0000000400077213 */ /* 0x000fe20000000000 */
[----:B------:R-:W-:Y:S01]  /*d720*/  IMAD.IADD R4, R184, 0x1, -R2 ;  /* 0x00000001b8047824 */ /* 0x000fe200078e0a02 */
[C---:B------:R-:W-:Y:S02]  /*d730*/  ISETP.GE.AND P2, PT, R2.reuse, R194, PT ;  /* 0x000000c20200720c */ /* 0x040fe40003f46270 */
[----:B------:R-:W-:-:S02]  /*d740*/  ISETP.GE.AND P1, PT, R2, R193, PT ;  /* 0x000000c10200720c */ /* 0x000fc40003f26270 */
[----:B------:R-:W-:Y:S01]  /*d750*/  IABS R12, R4 ;  /* 0x00000004000c7213 */ /* 0x000fe20000000000 */
[----:B------:R2:W3:Y:S01]  /*d760*/  I2F R29, R7 ;  /* 0x00000007001d7306 */ /* 0x0004e20000201400 */
[----:B------:R-:W-:Y:S02]  /*d770*/  ISETP.GE.AND P0, PT, R2, R192, PT ;  /* 0x000000c00200720c */ /* 0x000fe40003f06270 */
[----:B------:R-:W-:Y:S02]  /*d780*/  FSEL R159, R14, -INF , !P4 ;  /* 0xff8000000e9f7808 */ /* 0x000fe40006000000 */
[----:B------:R-:W-:Y:S01]  /*d790*/  ISETP.LT.OR P4, PT, R2, R190, P2 ;  /* 0x000000be0200720c */ /* 0x000fe20001781670 */
[----:B-1----:R-:W-:Y:S02]  /*d7a0*/  FFMA.FTZ R3, R15, -UR20, R57 ;  /* 0x800000140f037c23 */ /* 0x002fe40008010039 */
[----:B------:R1:W4:Y:S01]  /*d7b0*/  I2F R24, R12 ;  /* 0x0000000c00187306 */ /* 0x0003220000201400 */
[----:B------:R-:W-:Y:S01]  /*d7c0*/  FFMA.FTZ R15, R6, -UR20, R32 ;  /* 0x80000014060f7c23 */ /* 0x000fe20008010020 */
[----:B------:R-:W-:-:S02]  /*d7d0*/  ISETP.LT.OR P1, PT, R2, R189, P1 ;  /* 0x000000bd0200720c */ /* 0x000fc40000f21670 */
[----:B------:R-:W-:Y:S01]  /*d7e0*/  FSEL R216, R3, -INF , !P3 ;  /* 0xff80000003d87808 */ /* 0x000fe20005800000 */
[----:B------:R-:W-:Y:S01]  /*d7f0*/  IMAD.IADD R3, R186, 0x1, -R2 ;  /* 0x00000001ba037824 */ /* 0x000fe200078e0a02 */
[C---:B------:R-:W-:Y:S01]  /*d800*/  ISETP.GE.AND P3, PT, R2.reuse, R196, PT ;  /* 0x000000c40200720c */ /* 0x040fe20003f66270 */
[----:B--2---:R-:W2:Y:S01]  /*d810*/  LDSM.16.M88.4 R4, [R173+0x800] ;  /* 0x00080000ad04783b */ /* 0x004ea20000000200 */
[----:B------:R-:W-:Y:S01]  /*d820*/  FSEL R157, R15, -INF , !P6 ;  /* 0xff8000000f9d7808 */ /* 0x000fe20007000000 */
[----:B---3--:R-:W-:Y:S01]  /*d830*/  FFMA.FTZ R14, R29, -UR20, R42 ;  /* 0x800000141d0e7c23 */ /* 0x008fe2000801002a */
[----:B------:R-:W-:Y:S02]  /*d840*/  IABS R3, R3 ;  /* 0x0000000300037213 */ /* 0x000fe40000000000 */
[C---:B------:R-:W-:Y:S02]  /*d850*/  ISETP.LT.OR P6, PT, R2.reuse, R191, P3 ;  /* 0x000000bf0200720c */ /* 0x040fe40001fc1670 */
[----:B------:R3:W5:Y:S01]  /*d860*/  I2F R13, R3 ;  /* 0x00000003000d7306 */ /* 0x0007620000201400 */
[----:B-1----:R-:W-:Y:S01]  /*d870*/  IMAD.IADD R12, R185, 0x1, -R2 ;  /* 0x00000001b90c7824 */ /* 0x002fe200078e0a02 */
[----:B------:R-:W-:-:S02]  /*d880*/  ISETP.LT.OR P0, PT, R2, R188, P0 ;  /* 0x000000bc0200720c */ /* 0x000fc40000701670 */
[----:B------:R-:W-:Y:S02]  /*d890*/  ISETP.NE.AND P3, PT, R25, RZ, PT ;  /* 0x000000ff1900720c */ /* 0x000fe40003f65270 */
[----:B------:R-:W-:Y:S02]  /*d8a0*/  P2R R26, PR, RZ, 0x2 ;  /* 0x00000002ff1a7803 */ /* 0x000fe40000000000 */
[----:B------:R-:W-:Y:S02]  /*d8b0*/  P2R R25, PR, RZ, 0x1 ;  /* 0x00000001ff197803 */ /* 0x000fe40000000000 */
[----:B------:R-:W-:Y:S02]  /*d8c0*/  FSEL R215, R14, -INF , !P5 ;  /* 0xff8000000ed77808 */ /* 0x000fe40006800000 */
[----:B---3--:R-:W-:Y:S01]  /*d8d0*/  IABS R3, R12 ;  /* 0x0000000c00037213 */ /* 0x008fe20000000000 */
[----:B------:R-:W-:Y:S01]  /*d8e0*/  IMAD.IADD R12, R187, 0x1, -R2 ;  /* 0x00000001bb0c7824 */ /* 0x000fe200078e0a02 */
[----:B------:R-:W-:-:S02]  /*d8f0*/  IADD3 R2, R0, 0x10, RZ ;  /* 0x0000001000027810 */ /* 0x000fc40007ffe0ff */
[----:B------:R1:W3:Y:S02]  /*d900*/  I2F R28, R3 ;  /* 0x00000003001c7306 */ /* 0x0002e40000201400 */
[----:B------:R-:W-:Y:S01]  /*d910*/  IABS R15, R12 ;  /* 0x0000000c000f7213 */ /* 0x000fe20000000000 */
[----:B------:R-:W-:Y:S01]  /*d920*/  FFMA.FTZ R12, R27, -UR20, R40 ;  /* 0x800000141b0c7c23 */ /* 0x000fe20008010028 */
[C---:B------:R-:W-:Y:S02]  /*d930*/  ISETP.GE.AND P2, PT, R2.reuse, R194, PT ;  /* 0x000000c20200720c */ /* 0x040fe40003f46270 */
[----:B------:R-:W-:Y:S01]  /*d940*/  ISETP.GE.AND P1, PT, R2, R193, PT ;  /* 0x000000c10200720c */ /* 0x000fe20003f26270 */
[----:B------:R-:W-:Y:S01]  /*d950*/  IMAD.MOV.U32 R27, RZ, RZ, R15 ;  /* 0x000000ffff1b7224 */ /* 0x000fe200078e000f */
[----:B------:R-:W-:Y:S01]  /*d960*/  FSEL R214, R12, -INF , !P3 ;  /* 0xff8000000cd67808 */ /* 0x000fe20005800000 */
[----:B----4-:R-:W-:Y:S01]  /*d970*/  FFMA.FTZ R15, R24, -UR20, R33 ;  /* 0x80000014180f7c23 */ /* 0x010fe20008010021 */
[C---:B------:R-:W-:Y:S01]  /*d980*/  ISETP.GE.AND P3, PT, R2.reuse, R196, PT ;  /* 0x000000c40200720c */ /* 0x040fe20003f66270 */
[----:B-----5:R-:W-:Y:S01]  /*d990*/  FFMA.FTZ R24, R13, -UR20, R35 ;  /* 0x800000140d187c23 */ /* 0x020fe20008010023 */
[----:B------:R-:W-:Y:S01]  /*d9a0*/  ISETP.GE.AND P0, PT, R2, R192, PT ;  /* 0x000000c00200720c */ /* 0x000fe20003f06270 */
[--C-:B------:R-:W-:Y:S01]  /*d9b0*/  IMAD.IADD R13, R186, 0x1, -R2.reuse ;  /* 0x00000001ba0d7824 */ /* 0x100fe200078e0a02 */
[----:B--2---:R-:W-:Y:S01]  /*d9c0*/  HMMA.16816.F32.BF16 R32, R8, R4, R36 ;  /* 0x000000040820723c */ /* 0x004fe20000041824 */
[----:B------:R-:W-:Y:S01]  /*d9d0*/  FSEL R149, R15, -INF , !P6 ;  /* 0xff8000000f957808 */ /* 0x000fe20007000000 */
[----:B-1----:R-:W-:Y:S01]  /*d9e0*/  IMAD.IADD R3, R184, 0x1, -R2 ;  /* 0x00000001b8037824 */ /* 0x002fe200078e0a02 */
[----:B------:R-:W-:Y:S01]  /*d9f0*/  FSEL R156, R24, -INF , !P4 ;  /* 0xff800000189c7808 */ /* 0x000fe20006000000 */
[----:B------:R-:W-:Y:S01]  /*da00*/  I2F R29, R27 ;  /* 0x0000001b001d7306 */ /* 0x000fe20000201400 */
[----:B------:R-:W-:-:S02]  /*da10*/  ISETP.LT.OR P6, PT, R2, R191, P3 ;  /* 0x000000bf0200720c */ /* 0x000fc40001fc1670 */
        /* <DEDUP_REMOVED lines=24> */
[----:B------:R-:W-:Y:S01]  /*dba0*/  FFMA.FTZ R12, R29, -UR20, R43 ;  /* 0x800000141d0c7c23 */ /* 0x000fe2000801002b */
[C---:B------:R-:W-:Y:S01]  /*dbb0*/  ISETP.GE.AND P3, PT, R2.reuse, R196, PT ;  /* 0x000000c40200720c */ /* 0x040fe20003f66270 */
[----:B------:R-:W-:Y:S01]  /*dbc0*/  HMMA.16816.F32.BF16 R40, R16, R6, R204 ;  /* 0x000000061028723c */ /* 0x000fe200000418cc */
[----:B------:R-:W-:Y:S01]  /*dbd0*/  ISETP.GE.AND P1, PT, R2, R193, PT ;  /* 0x000000c10200720c */ /* 0x000fe20003f26270 */
[----:B------:R2:W3:Y:S01]  /*dbe0*/  I2F R28, R5 ;  /* 0x00000005001c7306 */ /* 0x0004e20000201400 */
[----:B------:R-:W-:-:S02]  /*dbf0*/  FSEL R213, R12, -INF , !P2 ;  /* 0xff8000000cd57808 */ /* 0x000fc40005000000 */
[C---:B------:R-:W-:Y:S02]  /*dc00*/  ISETP.GE.AND P2, PT, R2.reuse, R194, PT ;  /* 0x000000c20200720c */ /* 0x040fe40003f46270 */
[C---:B------:R-:W-:Y:S02]  /*dc10*/  ISETP.GE.AND P0, PT, R2.reuse, R192, PT ;  /* 0x000000c00200720c */ /* 0x040fe40003f06270 */
[----:B------:R-:W-:Y:S01]  /*dc20*/  ISETP.LT.OR P6, PT, R2, R191, P3 ;  /* 0x000000bf0200720c */ /* 0x000fe20001fc1670 */
[----:B-1----:R-:W-:Y:S01]  /*dc30*/  IMAD.IADD R3, R184, 0x1, -R2 ;  /* 0x00000001b8037824 */ /* 0x002fe200078e0a02 */
[C---:B------:R-:W-:Y:S02]  /*dc40*/  ISETP.LT.OR P4, PT, R2.reuse, R190, P2 ;  /* 0x000000be0200720c */ /* 0x040fe40001781670 */
[----:B------:R-:W-:Y:S02]  /*dc50*/  ISETP.LT.OR P1, PT, R2, R189, P1 ;  /* 0x000000bd0200720c */ /* 0x000fe40000f21670 */
[----:B------:R-:W-:-:S02]  /*dc60*/  IABS R3, R3 ;  /* 0x0000000300037213 */ /* 0x000fc40000000000 */
[----:B------:R-:W-:Y:S01]  /*dc70*/  ISETP.LT.OR P0, PT, R2, R188, P0 ;  /* 0x000000bc0200720c */ /* 0x000fe20000701670 */
[----:B--2---:R-:W-:Y:S01]  /*dc80*/  IMAD.IADD R5, R186, 0x1, -R2 ;  /* 0x00000001ba057824 */ /* 0x004fe200078e0a02 */
[----:B------:R-:W-:Y:S01]  /*dc90*/  ISETP.NE.AND P3, PT, R24, RZ, PT ;  /* 0x000000ff1800720c */ /* 0x000fe20003f65270 */
[----:B------:R-:W-:Y:S01]  /*dca0*/  IMAD.MOV.U32 R4, RZ, RZ, R3 ;  /* 0x000000ffff047224 */ /* 0x000fe200078e0003 */
[----:B------:R-:W-:Y:S01]  /*dcb0*/  P2R R25, PR, RZ, 0x2 ;  /* 0x00000002ff197803 */ /* 0x000fe20000000000 */
[----:B---3--:R-:W-:Y:S01]  /*dcc0*/  FFMA.FTZ R12, R28, -UR20, R38 ;  /* 0x800000141c0c7c23 */ /* 0x008fe20008010026 */
[----:B------:R-:W-:Y:S01]  /*dcd0*/  IABS R3, R5 ;  /* 0x0000000500037213 */ /* 0x000fe20000000000 */
[----:B------:R1:W2:Y:S01]  /*dce0*/  I2F R15, R4 ;  /* 0x00000004000f7306 */ /* 0x0002a20000201400 */
[----:B------:R-:W-:Y:S01]  /*dcf0*/  HMMA.16816.F32.BF16 R28, R8, R6, R44 ;  /* 0x00000006081c723c */ /* 0x000fe2000004182c */
[----:B------:R-:W-:Y:S02]  /*dd00*/  P2R R24, PR, RZ, 0x1 ;  /* 0x00000001ff187803 */ /* 0x000fe40000000000 */
[----:B------:R-:W-:-:S04]  /*dd10*/  FSEL R199, R12, -INF , !P5 ;  /* 0xff8000000cc77808 */ /* 0x000fc80006800000 */
[----:B------:R3:W4:Y:S01]  /*dd20*/  I2F R5, R3 ;  /* 0x0000000300057306 */ /* 0x0007220000201400 */
[----:B------:R-:W-:Y:S01]  /*dd30*/  HMMA.16816.F32.BF16 R44, R20, R62, R208 ;  /* 0x0000003e142c723c */ /* 0x000fe200000418d0 */
[----:B-1----:R-:W-:Y:S02]  /*dd40*/  IMAD.IADD R4, R185, 0x1, -R2 ;  /* 0x00000001b9047824 */ /* 0x002fe400078e0a02 */
[----:B--2---:R-:W-:-:S05]  /*dd50*/  FFMA.FTZ R14, R15, -UR20, R33 ;  /* 0x800000140f0e7c23 */ /* 0x004fca0008010021 */
[----:B------:R-:W-:Y:S02]  /*dd60*/  FSEL R143, R14, -INF , !P6 ;  /* 0xff8000000e8f7808 */ /* 0x000fe40007000000 */
[----:B---3--:R-:W-:Y:S01]  /*dd70*/  IABS R3, R4 ;  /* 0x0000000400037213 */ /* 0x008fe20000000000 */
[----:B------:R-:W-:Y:S01]  /*dd80*/  IMAD.IADD R4, R187, 0x1, -R2 ;  /* 0x00000001bb047824 */ /* 0x000fe200078e0a02 */
[----:B------:R-:W-:Y:S02]  /*dd90*/  IADD3 R2, R0, 0x18, RZ ;  /* 0x0000001800027810 */ /* 0x000fe40007ffe0ff */
[----:B------:R1:W-:Y:S02]  /*dda0*/  I2F R26, R3 ;  /* 0x00000003001a7306 */ /* 0x0003e40000201400 */
[----:B------:R-:W-:Y:S01]  /*ddb0*/  IABS R13, R4 ;  /* 0x00000004000d7213 */ /* 0x000fe20000000000 */
[----:B------:R-:W-:Y:S01]  /*ddc0*/  FFMA.FTZ R4, R27, -UR20, R36 ;  /* 0x800000141b047c23 */ /* 0x000fe20008010024 */
[----:B------:R-:W-:-:S02]  /*ddd0*/  ISETP.GE.AND P2, PT, R2, R194, PT ;  /* 0x000000c20200720c */ /* 0x000fc40003f46270 */
[----:B------:R-:W-:Y:S01]  /*dde0*/  ISETP.GE.AND P1, PT, R2, R193, PT ;  /* 0x000000c10200720c */ /* 0x000fe20003f26270 */
[----:B------:R-:W-:Y:S01]  /*ddf0*/  IMAD.MOV.U32 R27, RZ, RZ, R13 ;  /* 0x000000ffff1b7224 */ /* 0x000fe200078e000d */
[----:B------:R-:W-:Y:S01]  /*de00*/  FSEL R198, R4, -INF , !P3 ;  /* 0xff80000004c67808 */ /* 0x000fe20005800000 */
[----:B----4-:R-:W-:Y:S01]  /*de10*/  FFMA.FTZ R13, R5, -UR20, R35 ;  /* 0x80000014050d7c23 */ /* 0x010fe20008010023 */
[----:B------:R-:W-:Y:S01]  /*de20*/  ISETP.GE.AND P3, PT, R2, R196, PT ;  /* 0x000000c40200720c */ /* 0x000fe20003f66270 */
[--C-:B------:R-:W-:Y:S01]  /*de30*/  IMAD.IADD R5, R186, 0x1, -R2.reuse ;  /* 0x00000001ba057824 */ /* 0x100fe200078e0a02 */
[----:B------:R-:W-:Y:S01]  /*de40*/  ISETP.GE.AND P0, PT, R2, R192, PT ;  /* 0x000000c00200720c */ /* 0x000fe20003f06270 */
[----:B------:R-:W2:Y:S01]  /*de50*/  I2F R32, R27 ;  /* 0x0000001b00207306 */ /* 0x000ea20000201400 */
[----:B------:R-:W-:Y:S01]  /*de60*/  FSEL R151, R13, -INF , !P4 ;  /* 0xff8000000d977808 */ /* 0x000fe20006000000 */
[----:B-1----:R-:W-:Y:S01]  /*de70*/  IMAD.IADD R3, R184, 0x1, -R2 ;  /* 0x00000001b8037824 */ /* 0x002fe200078e0a02 */
[----:B------:R-:W-:-:S02]  /*de80*/  ISETP.LT.OR P6, PT, R2, R191, P3 ;  /* 0x000000bf0200720c */ /* 0x000fc40001fc1670 */
[C---:B------:R-:W-:Y:S02]  /*de90*/  ISETP.LT.OR P4, PT, R2.reuse, R190, P2 ;  /* 0x000000be0200720c */ /* 0x040fe40001781670 */
[----:B------:R-:W-:Y:S02]  /*dea0*/  IABS R3, R3 ;  /* 0x0000000300037213 */ /* 0x000fe40000000000 */
[C---:B------:R-:W-:Y:S02]  /*deb0*/  ISETP.LT.OR P1, PT, R2.reuse, R189, P1 ;  /* 0x000000bd0200720c */ /* 0x040fe40000f21670 */
[----:B------:R-:W-:Y:S01]  /*dec0*/  ISETP.LT.OR P5, PT, R2, R188, P0 ;  /* 0x000000bc0200720c */ /* 0x000fe200007a1670 */
[----:B------:R-:W-:Y:S01]  /*ded0*/  IMAD.MOV.U32 R4, RZ, RZ, R3 ;  /* 0x000000ffff047224 */ /* 0x000fe200078e0003 */
[----:B------:R-:W-:Y:S02]  /*dee0*/  IABS R3, R5 ;  /* 0x0000000500037213 */ /* 0x000fe40000000000 */
[----:B------:R-:W-:Y:S01]  /*def0*/  ISETP.NE.AND P3, PT, R25, RZ, PT ;  /* 0x000000ff1900720c */ /* 0x000fe20003f65270 */
[----:B------:R1:W3:Y:S01]  /*df00*/  I2F R15, R4 ;  /* 0x00000004000f7306 */ /* 0x0002e20000201400 */
[----:B--2---:R-:W-:Y:S01]  /*df10*/  FFMA.FTZ R13, R32, -UR20, R39 ;  /* 0x80000014200d7c23 */ /* 0x004fe20008010027 */
[----:B------:R-:W-:-:S02]  /*df20*/  ISETP.NE.AND P2, PT, R24, RZ, PT ;  /* 0x000000ff1800720c */ /* 0x000fc40003f45270 */
[----:B------:R-:W-:Y:S02]  /*df30*/  P2R R24, PR, RZ, 0x2 ;  /* 0x00000002ff187803 */ /* 0x000fe40000000000 */
[----:B------:R-:W-:Y:S02]  /*df40*/  FSEL R197, R13, -INF , !P2 ;  /* 0xff8000000dc57808 */ /* 0x000fe40005000000 */
[----:B------:R-:W2:Y:S01]  /*df50*/  I2F R5, R3 ;  /* 0x0000000300057306 */ /* 0x000ea20000201400 */
[----:B-1----:R-:W-:Y:S02]  /*df60*/  IMAD.IADD R4, R185, 0x1, -R2 ;  /* 0x00000001b9047824 */ /* 0x002fe400078e0a02 */
[----:B---3--:R-:W-:-:S05]  /*df70*/  FFMA.FTZ R15, R15, -UR20, R28 ;  /* 0x800000140f0f7c23 */ /* 0x008fca000801001c */
[----:B------:R-:W-:Y:S01]  /*df80*/  FSEL R142, R15, -INF , !P6 ;  /* 0xff8000000f8e7808 */ /* 0x000fe20007000000 */
[----:B--2---:R-:W-:Y:S01]  /*df90*/  FFMA.FTZ R14, R5, -UR20, R30 ;  /* 0x80000014050e7c23 */ /* 0x004fe2000801001e */
        /* <DEDUP_REMOVED lines=9> */
[----:B------:R2:W3:Y:S01]  /*e030*/  I2F R30, R6 ;  /* 0x00000006001e7306 */ /* 0x0004e20000201400 */
[----:B------:R-:W-:Y:S02]  /*e040*/  IABS R12, R4 ;  /* 0x00000004000c7213 */ /* 0x000fe40000000000 */
[C---:B------:R-:W-:Y:S02]  /*e050*/  ISETP.GE.AND P0, PT, R2.reuse, R192, PT ;  /* 0x000000c00200720c */ /* 0x040fe40003f06270 */
[C---:B------:R-:W-:Y:S02]  /*e060*/  ISETP.LT.OR P4, PT, R2.reuse, R190, P2 ;  /* 0x000000be0200720c */ /* 0x040fe40001781670 */
[----:B------:R-:W-:Y:S01]  /*e070*/  ISETP.LT.OR P1, PT, R2, R189, P1 ;  /* 0x000000bd0200720c */ /* 0x000fe20000f21670 */
[----:B-1----:R-:W-:Y:S01]  /*e080*/  FFMA.FTZ R3, R26, -UR20, R37 ;  /* 0x800000141a037c23 */ /* 0x002fe20008010025 */
[----:B------:R1:W-:Y:S01]  /*e090*/  I2F R13, R12 ;  /* 0x0000000c000d7306 */ /* 0x0003e20000201400 */
[----:B------:R-:W-:-:S02]  /*e0a0*/  ISETP.LT.OR P0, PT, R2, R188, P0 ;  /* 0x000000bc0200720c */ /* 0x000fc40000701670 */
[----:B------:R-:W-:Y:S02]  /*e0b0*/  P2R R26, PR, RZ, 0x2 ;  /* 0x00000002ff1a7803 */ /* 0x000fe40000000000 */
[----:B------:R-:W-:Y:S01]  /*e0c0*/  FSEL R155, R3, -INF , !P3 ;  /* 0xff800000039b7808 */ /* 0x000fe20005800000 */
[----:B------:R-:W-:Y:S01]  /*e0d0*/  IMAD.IADD R3, R186, 0x1, -R2 ;  /* 0x00000001ba037824 */ /* 0x000fe200078e0a02 */
[----:B--2---:R-:W2:Y:S01]  /*e0e0*/  LDSM.16.M88.4 R4, [R173+0x1000] ;  /* 0x00100000ad04783b */ /* 0x004ea20000000200 */
[----:B------:R-:W-:Y:S01]  /*e0f0*/  ISETP.GE.AND P3, PT, R2, R196, PT ;  /* 0x000000c40200720c */ /* 0x000fe20003f66270 */
[----:B---3--:R-:W-:Y:S01]  /*e100*/  FFMA.FTZ R14, R30, -UR20, R42 ;  /* 0x800000141e0e7c23 */ /* 0x008fe2000801002a */
[----:B------:R-:W-:Y:S02]  /*e110*/  P2R R25, PR, RZ, 0x1 ;  /* 0x00000001ff197803 */ /* 0x000fe40000000000 */
[----:B------:R-:W-:Y:S02]  /*e120*/  IABS R3, R3 ;  /* 0x0000000300037213 */ /* 0x000fe40000000000 */
[----:B------:R-:W-:Y:S01]  /*e130*/  ISETP.LT.OR P6, PT, R2, R191, P3 ;  /* 0x000000bf0200720c */ /* 0x000fe20001fc1670 */
[----:B-1----:R-:W-:Y:S01]  /*e140*/  IMAD.IADD R12, R185, 0x1, -R2 ;  /* 0x00000001b90c7824 */ /* 0x002fe200078e0a02 */
[----:B------:R1:W3:Y:S01]  /*e150*/  I2F R15, R3 ;  /* 0x00000003000f7306 */ /* 0x0002e20000201400 */
[----:B------:R-:W-:-:S02]  /*e160*/  ISETP.NE.AND P3, PT, R24, RZ, PT ;  /* 0x000000ff1800720c */ /* 0x000fc40003f65270 */
[----:B------:R-:W-:Y:S02]  /*e170*/  FSEL R153, R14, -INF , !P5 ;  /* 0xff8000000e997808 */ /* 0x000fe40006800000 */
[----:B-1----:R-:W-:Y:S01]  /*e180*/  IABS R3, R12 ;  /* 0x0000000c00037213 */ /* 0x002fe20000000000 */
[----:B------:R-:W-:Y:S01]  /*e190*/  IMAD.IADD R12, R187, 0x1, -R2 ;  /* 0x00000001bb0c7824 */ /* 0x000fe200078e0a02 */
[----:B------:R-:W-:Y:S01]  /*e1a0*/  IADD3 R2, R0, 0x20, RZ ;  /* 0x0000002000027810 */ /* 0x000fe20007ffe0ff */
[----:B---3--:R-:W-:Y:S01]  /*e1b0*/  FFMA.FTZ R15, R15, -UR20, R31 ;  /* 0x800000140f0f7c23 */ /* 0x008fe2000801001f */
        /* <DEDUP_REMOVED lines=10> */
[----:B------:R-:W-:Y:S01]  /*e260*/  ISETP.GE.AND P0, PT, R2, R192, PT ;  /* 0x000000c00200720c */ /* 0x000fe20003f06270 */
[----:B--2---:R-:W-:Y:S01]  /*e270*/  HMMA.16816.F32.BF16 R32, R8, R4, R48 ;  /* 0x000000040820723c */ /* 0x004fe20000041830 */
[----:B------:R-:W-:Y:S01]  /*e280*/  FSEL R63, R24, -INF , !P6 ;  /* 0xff800000183f7808 */ /* 0x000fe20007000000 */
[----:B------:R-:W-:Y:S01]  /*e290*/  I2F R29, R27 ;  /* 0x0000001b001d7306 */ /* 0x000fe20000201400 */
[----:B-1----:R-:W-:Y:S01]  /*e2a0*/  IMAD.IADD R3, R184, 0x1, -R2 ;  /* 0x00000001b8037824 */ /* 0x002fe200078e0a02 */
[----:B------:R-:W-:-:S02]  /*e2b0*/  FSEL R141, R15, -INF , !P4 ;  /* 0xff8000000f8d7808 */ /* 0x000fc40006000000 */
[C---:B------:R-:W-:Y:S02]  /*e2c0*/  ISETP.LT.OR P6, PT, R2.reuse, R191, P3 ;  /* 0x000000bf0200720c */ /* 0x040fe40001fc1670 */
        /* <DEDUP_REMOVED lines=9> */
[----:B------:R-:W-:Y:S01]  /*e360*/  ISETP.NE.AND P3, PT, R26, RZ, PT ;  /* 0x000000ff1a00720c */ /* 0x000fe20003f65270 */
[----:B------:R-:W-:Y:S01]  /*e370*/  HMMA.16816.F32.BF16 R48, R20, R160, R224 ;  /* 0x000000a01430723c */ /* 0x000fe200000418e0 */
[----:B------:R-:W-:-:S02]  /*e380*/  ISETP.NE.AND P2, PT, R25, RZ, PT ;  /* 0x000000ff1900720c */ /* 0x000fc40003f45270 */
        /* <DEDUP_REMOVED lines=34> */
[----:B------:R-:W-:Y:S02]  /*e5b0*/  P2R R24, PR, RZ, 0x1 ;  /* 0x00000001ff187803 */ /* 0x000fe40000000000 */
[----:B------:R-:W-:-:S05]  /*e5c0*/  FSEL R146, R12, -INF , !P5 ;  /* 0xff8000000c927808 */ /* 0x000fca0006800000 */
        /* <DEDUP_REMOVED lines=149> */
[C---:B------:R-:W-:Y:S01]  /*ef20*/  ISETP.GE.AND P2, PT, R2.reuse, R194, PT ;  /* 0x000000c20200720c */ /* 0x040fe20003f46270 */
        /* <DEDUP_REMOVED lines=27> */
[----:B------:R-:W-:Y:S01]  /*f0e0*/  P2R R10, PR, RZ, 0x2 ;  /* 0x00000002ff0a7803 */ /* 0x000fe20000000000 */
[----:B-1----:R-:W-:Y:S01]  /*f0f0*/  IMAD.IADD R5, R184, 0x1, -R3 ;  /* 0x00000001b8057824 */ /* 0x002fe200078e0a03 */
[C---:B------:R-:W-:Y:S01]  /*f100*/  ISETP.GE.AND P1, PT, R0.reuse, R194, PT ;  /* 0x000000c20000720c */ /* 0x040fe20003f26270 */
        /* <DEDUP_REMOVED lines=30> */
[----:B------:R-:W-:Y:S01]  /*f2f0*/  ISETP.LT.OR P1, PT, R0, R188, P3 ;  /* 0x000000bc0000720c */ /* 0x000fe20001f21670 */
[----:B------:R2:W4:Y:S01]  /*f300*/  I2F R11, R2 ;  /* 0x00000002000b7306 */ /* 0x0005220000201400 */
        /* <DEDUP_REMOVED lines=9> */
[----:B------:R-:W-:Y:S01]  /*f3a0*/  PLOP3.LUT P0, PT, PT, PT, UP0, 0x80, 0x0 ;  /* 0x000000000000781c */ /* 0x000fe20003f0f008 */
[----:B-1----:R-:W-:Y:S01]  /*f3b0*/  IMAD.MOV.U32 R3, RZ, RZ, R2 ;  /* 0x000000ffff037224 */ /* 0x002fe200078e0002 */
[----:B------:R-:W-:Y:S01]  /*f3c0*/  IABS R2, R4 ;  /* 0x0000000400027213 */ /* 0x000fe20000000000 */
[----:B--2---:R-:W-:Y:S02]  /*f3d0*/  FFMA.FTZ R5, R9, -UR20, R31 ;  /* 0x8000001409057c23 */ /* 0x004fe4000801001f */
[----:B------:R1:W2:Y:S08]  /*f3e0*/  I2F R4, R3 ;  /* 0x0000000300047306 */ /* 0x0002b00000201400 */
[----:B------:R-:W3:Y:S01]  /*f3f0*/  I2F R2, R2 ;  /* 0x0000000200027306 */ /* 0x000ee20000201400 */
[----:B-1----:R-:W-:Y:S01]  /*f400*/  FFMA.FTZ R3, R12, -UR20, R18 ;  /* 0x800000140c037c23 */ /* 0x002fe20008010012 */
[----:B------:R-:W-:Y:S01]  /*f410*/  FSEL R18, R5, -INF , !P4 ;  /* 0xff80000005127808 */ /* 0x000fe20006000000 */
[----:B--2---:R-:W-:Y:S01]  /*f420*/  FFMA.FTZ R4, R4, -UR20, R17 ;  /* 0x8000001404047c23 */ /* 0x004fe20008010011 */
[----:B------:R-:W-:-:S02]  /*f430*/  FSEL R17, R6, -INF , !P6 ;  /* 0xff80000006117808 */ /* 0x000fc40007000000 */
        /* <DEDUP_REMOVED lines=8> */
[----:B------:R-:W-:Y:S01]  /*f4c0*/  IMAD.MOV.U32 R13, RZ, RZ, c[0x0][0x198] ;  /* 0x00006600ff0d7624 */ /* 0x000fe200078e00ff */
[----:B------:R-:W-:Y:S01]  /*f4d0*/  UIADD3 UR5, UR10, -0x3, URZ ;  /* 0xfffffffd0a057890 */ /* 0x000fe2000fffe03f */
[----:B------:R-:W-:Y:S01]  /*f4e0*/  IMAD.MOV.U32 R14, RZ, RZ, c[0x0][0x19c] ;  /* 0x00006700ff0e7624 */ /* 0x000fe200078e00ff */
[----:B------:R1:W-:Y:S01]  /*f4f0*/  @P5 STS.128 [R195+0x4000], RZ ;  /* 0x004000ffc3005388 */ /* 0x0003e20000000c00 */
[C---:B------:R-:W-:Y:S01]  /*f500*/  IMAD.SHL.U32 R0, R13.reuse, 0x40, RZ ;  /* 0x000000400d007824 */ /* 0x040fe200078e00ff */
[----:B------:R-:W-:Y:S01]  /*f510*/  USHF.R.S32.HI UR4, URZ, 0x1f, UR5 ;  /* 0x0000001f3f047899 */ /* 0x000fe20008011405 */
[----:B------:R-:W-:Y:S01]  /*f520*/  BSSY B0, `(.L_x_2002) ;  /* 0x000002c000007945 */ /* 0x000fe20003800000 */
[----:B------:R-:W-:-:S05]  /*f530*/  SHF.L.U64.HI R5, R13, 0x6, R14 ;  /* 0x000000060d057819 */ /* 0x000fca000001020e */
[----:B------:R-:W-:-:S04]  /*f540*/  IMAD R5, R5, UR5, RZ ;  /* 0x0000000505057c24 */ /* 0x000fc8000f8e02ff */
[----:B------:R-:W-:Y:S02]  /*f550*/  IMAD R5, R0, UR4, R5 ;  /* 0x0000000400057c24 */ /* 0x000fe4000f8e0205 */
[----:B--2---:R-:W-:Y:S02]  /*f560*/  IMAD.MOV.U32 R3, RZ, RZ, R251 ;  /* 0x000000ffff037224 */ /* 0x004fe400078e00fb */
[----:B---3--:R-:W-:-:S04]  /*f570*/  IMAD.MOV.U32 R2, RZ, RZ, R242 ;  /* 0x000000ffff027224 */ /* 0x008fc800078e00f2 */
[----:B------:R-:W-:-:S04]  /*f580*/  IMAD.WIDE.U32 R2, R0, UR5, R2 ;  /* 0x0000000500027c25 */ /* 0x000fc8000f8e0002 */
[----:B------:R-:W-:Y:S01]  /*f590*/  IMAD.IADD R5, R3, 0x1, R5 ;  /* 0x0000000103057824 */ /* 0x000fe200078e0205 */
[CC--:B------:R-:W-:Y:S02]  /*f5a0*/  @!P5 LEA R0, P3, R13.reuse, R2.reuse, 0x4 ;  /* 0x000000020d00d211 */ /* 0x0c0fe400078620ff */
[C---:B------:R-:W-:Y:S02]  /*f5b0*/  @!P5 LEA R4, P1, R13.reuse, R2, 0x5 ;  /* 0x000000020d04d211 */ /* 0x040fe400078228ff */
        /* <DEDUP_REMOVED lines=34> */
.L_x_2003:
[----:B------:R-:W-:Y:S05]  /*f7e0*/  BSYNC B0 ;  /* 0x0000000000007941 */ /* 0x000fea0003800000 */
.L_x_2002:
[----:B------:R-:W0:Y:S02]  /*f7f0*/  LDGDEPBAR ;  /* 0x00000000000079af */ /* 0x000e240000000000 */
.L_x_2001:
[----:B------:R-:W3:Y:S04]  /*f800*/  LDL R5, [R1+0xf0] ;  /* 0x0000f00001057983 */ /* 0x000ee80000100800 */
[----:B-1----:R-:W4:Y:S04]  /*f810*/  LDL R6, [R1+0xa4] ;  /* 0x0000a40001067983 */ /* 0x002f280000100800 */
[----:B--2---:R-:W4:Y:S01]  /*f820*/  LDL R4, [R1+0xec] ;  /* 0x0000ec0001047983 */ /* 0x004f220000100800 */
        /* <DEDUP_REMOVED lines=23> */
[----:B------:R-:W-:Y:S01]  /*f9a0*/  STL [R1+0x1b8], R194 ;  /* 0x0001b8c201007387 */ /* 0x000fe20000100800 */
[----:B------:R-:W-:-:S02]  /*f9b0*/  FMNMX.FTZ R3, R20, R3, !PT ;  /* 0x0000000314037209 */ /* 0x000fc40007810000 */
[----:B------:R-:W-:Y:S01]  /*f9c0*/  FMNMX.FTZ R2, R66, R0, !PT ;  /* 0x0000000042027209 */ /* 0x000fe20007810000 */
[----:B------:R1:W-:Y:S01]  /*f9d0*/  STL [R1+0x1b4], R193 ;  /* 0x0001b4c101007387 */ /* 0x0003e20000100800 */
[----:B------:R-:W-:-:S03]  /*f9e0*/  FMNMX.FTZ R0, R17, R3, !PT ;  /* 0x0000000311007209 */ /* 0x000fc60007810000 */
[----:B------:R-:W-:Y:S01]  /*f9f0*/  STL [R1+0x1b0], R192 ;  /* 0x0001b0c001007387 */ /* 0x000fe20000100800 */
[----:B------:R-:W-:-:S03]  /*fa00*/  FMNMX.FTZ R2, R56, R2, !PT ;  /* 0x0000000238027209 */ /* 0x000fc60007810000 */
[----:B------:R-:W-:Y:S04]  /*fa10*/  STL [R1+0x1ac], R191 ;  /* 0x0001acbf01007387 */ /* 0x000fe80000100800 */
[----:B------:R-:W-:Y:S04]  /*fa20*/  STL [R1+0x1a8], R190 ;  /* 0x0001a8be01007387 */ /* 0x000fe80000100800 */
[----:B------:R-:W-:Y:S01]  /*fa30*/  STL [R1+0x1a4], R189 ;  /* 0x0001a4bd01007387 */ /* 0x000fe20000100800 */
[----:B------:R-:W-:-:S03]  /*fa40*/  FMNMX.FTZ R2, R55, R2, !PT ;  /* 0x0000000237027209 */ /* 0x000fc60007810000 */
[----:B------:R-:W-:Y:S04]  /*fa50*/  STL [R1+0x1a0], R188 ;  /* 0x0001a0bc01007387 */ /* 0x000fe80000100800 */
[----:B------:R-:W-:Y:S01]  /*fa60*/  STL [R1+0x19c], R187 ;  /* 0x00019cbb01007387 */ /* 0x000fe20000100800 */
[----:B------:R-:W-:-:S03]  /*fa70*/  USHF.L.U32 UR5, UR38, 0x1, URZ ;  /* 0x0000000126057899 */ /* 0x000fc6000800063f */
[----:B------:R-:W-:Y:S01]  /*fa80*/  STL [R1+0x198], R186 ;  /* 0x000198ba01007387 */ /* 0x000fe20000100800 */
[----:B------:R-:W-:-:S03]  /*fa90*/  IMAD.U32 R3, RZ, RZ, UR37 ;  /* 0x00000025ff037e24 */ /* 0x000fc6000f8e00ff */
[----:B------:R-:W-:Y:S01]  /*faa0*/  STL [R1+0x194], R185 ;  /* 0x000194b901007387 */ /* 0x000fe20000100800 */
[----:B------:R-:W-:-:S03]  /*fab0*/  FMNMX.FTZ R2, R52, R2, !PT ;  /* 0x0000000234027209 */ /* 0x000fc60007810000 */
[----:B------:R-:W-:Y:S04]  /*fac0*/  STL [R1+0x190], R184 ;  /* 0x000190b801007387 */ /* 0x000fe80000100800 */
[----:B------:R-:W-:Y:S04]  /*fad0*/  STL [R1+0x18c], R183 ;  /* 0x00018cb701007387 */ /* 0x000fe80000100800 */
[----:B------:R-:W-:Y:S04]  /*fae0*/  STL [R1+0x188], R182 ;  /* 0x000188b601007387 */ /* 0x000fe80000100800 */
[----:B------:R-:W-:Y:S01]  /*faf0*/  STL [R1+0x184], R181 ;  /* 0x000184b501007387 */ /* 0x000fe20000100800 */
[----:B------:R-:W-:-:S03]  /*fb00*/  FMNMX.FTZ R2, R44, R2, !PT ;  /* 0x000000022c027209 */ /* 0x000fc60007810000 */
[----:B------:R-:W-:Y:S04]  /*fb10*/  STL [R1+0x180], R180 ;  /* 0x000180b401007387 */ /* 0x000fe80000100800 */
[----:B------:R-:W-:Y:S04]  /*fb20*/  STL [R1+0x17c], R179 ;  /* 0x00017cb301007387 */ /* 0x000fe80000100800 */
[----:B------:R4:W-:Y:S01]  /*fb30*/  STL [R1+0x178], R178 ;  /* 0x000178b201007387 */ /* 0x0009e20000100800 */
[----:B------:R-:W-:-:S04]  /*fb40*/  FMNMX.FTZ R8, R24, R2, !PT ;  /* 0x0000000218087209 */ /* 0x000fc80007810000 */
[----:B------:R-:W-:-:S05]  /*fb50*/  FMNMX.FTZ R8, R18, R8, !PT ;  /* 0x0000000812087209 */ /* 0x000fca0007810000 */
[----:B------:R-:W-:Y:S04]  /*fb60*/  SHFL.BFLY PT, R9, R8, 0x2, 0x1f ;  /* 0x0c401f0008097f89 */ /* 0x000fe800000e0000 */
[----:B------:R-:W-:Y:S04]  /*fb70*/  STL [R1+0x174], R177 ;  /* 0x000174b101007387 */ /* 0x000fe80000100800 */
[----:B------:R-:W-:Y:S04]  /*fb80*/  STL [R1+0x170], R176 ;  /* 0x000170b001007387 */ /* 0x000fe80000100800 */
[----:B------:R-:W-:Y:S04]  /*fb90*/  STL [R1+0x16c], R175 ;  /* 0x00016caf01007387 */ /* 0x000fe80000100800 */
[----:B------:R-:W-:Y:S04]  /*fba0*/  STL [R1+0x168], R174 ;  /* 0x000168ae01007387 */ /* 0x000fe80000100800 */
[----:B------:R-:W-:Y:S04]  /*fbb0*/  STL [R1+0x164], R173 ;  /* 0x000164ad01007387 */ /* 0x000fe80000100800 */
[----:B------:R-:W-:Y:S04]  /*fbc0*/  STL [R1+0x160], R168 ;  /* 0x000160a801007387 */ /* 0x000fe80000100800 */
[----:B-1----:R-:W2:Y:S01]  /*fbd0*/  LDL.LU R193, [R1+0x11c] ;  /* 0x00011c0001c17983 */ /* 0x002ea20000300800 */
[----:B---3--:R-:W-:-:S03]  /*fbe0*/  IMAD.WIDE.U32 R238, R5, -0x2daee0ad, RZ ;  /* 0xd2511f5305ee7825 */ /* 0x008fc600078e00ff */
[----:B------:R-:W1:Y:S01]  /*fbf0*/  SHFL.BFLY PT, R5, R0, 0x2, 0x1f ;  /* 0x0c401f0000057f89 */ /* 0x000e6200000e0000 */
[----:B----4-:R-:W-:Y:S01]  /*fc00*/  IMAD R178, R6, -0x326172a9, RZ ;  /* 0xcd9e8d5706b27824 */ /* 0x010fe200078e02ff */
[----:B------:R-:W-:Y:S02]  /*fc10*/  LOP3.LUT R226, R239, UR5, R3, 0x96, !PT ;  /* 0x00000005efe27c12 */ /* 0x000fe4000f8e9603 */
[----:B------:R-:W-:-:S03]  /*fc20*/  LOP3.LUT R6, R249, UR28, R238, 0x96, !PT ;  /* 0x0000001cf9067c12 */ /* 0x000fc6000f8e96ee */
[----:B------:R-:W-:-:S04]  /*fc30*/  IMAD.WIDE.U32 R22, R226, -0x326172a9, RZ ;  /* 0xcd9e8d57e2167825 */ /* 0x000fc800078e00ff */
[----:B------:R-:W-:Y:S01]  /*fc40*/  IMAD.WIDE.U32 R6, R6, -0x326172a9, RZ ;  /* 0xcd9e8d5706067825 */ /* 0x000fe200078e00ff */
[----:B------:R-:W-:-:S03]  /*fc50*/  LOP3.LUT R2, R23, UR29, R178, 0x96, !PT ;  /* 0x0000001d17027c12 */ /* 0x000fc6000f8e96b2 */
[----:B------:R-:W-:Y:S01]  /*fc60*/  IMAD.MOV.U32 R194, RZ, RZ, R4 ;  /* 0x000000ffffc27224 */ /* 0x000fe200078e0004 */
[----:B------:R-:W-:Y:S01]  /*fc70*/  LOP3.LUT R4, R7, UR27, R22, 0x96, !PT ;  /* 0x0000001b07047c12 */ /* 0x000fe2000f8e9616 */
[----:B------:R-:W-:Y:S01]  /*fc80*/  IMAD.WIDE.U32 R2, R2, -0x2daee0ad, RZ ;  /* 0xd2511f5302027825 */ /* 0x000fe200078e00ff */
[----:B-1----:R-:W-:-:S03]  /*fc90*/  FMNMX.FTZ R0, R0, R5, !PT ;  /* 0x0000000500007209 */ /* 0x002fc60007810000 */
[----:B------:R-:W-:Y:S01]  /*fca0*/  IMAD.WIDE.U32 R4, R4, -0x2daee0ad, RZ ;  /* 0xd2511f5304047825 */ /* 0x000fe200078e00ff */
[----:B------:R-:W-:-:S04]  /*fcb0*/  LOP3.LUT R3, R3, UR26, R248, 0x96, !PT ;  /* 0x0000001a03037c12 */ /* 0x000fc8000f8e96f8 */
[----:B------:R-:W-:Y:S01]  /*fcc0*/  LOP3.LUT R10, R5, UR24, R2, 0x96, !PT ;  /* 0x00000018050a7c12 */ /* 0x000fe2000f8e9602 */
[----:B------:R-:W-:Y:S01]  /*fcd0*/  IMAD.WIDE.U32 R2, R3, -0x326172a9, RZ ;  /* 0xcd9e8d5703027825 */ /* 0x000fe200078e00ff */
[----:B------:R-:W1:Y:S03]  /*fce0*/  SHFL.BFLY PT, R14, R0, 0x1, 0x1f ;  /* 0x0c201f00000e7f89 */ /* 0x000e6600000e0000 */
[----:B------:R-:W-:Y:S01]  /*fcf0*/  IMAD.WIDE.U32 R10, R10, -0x326172a9, RZ ;  /* 0xcd9e8d570a0a7825 */ /* 0x000fe200078e00ff */
[----:B------:R-:W-:-:S04]  /*fd00*/  LOP3.LUT R3, R3, UR25, R6, 0x96, !PT ;  /* 0x0000001903037c12 */ /* 0x000fc8000f8e9606 */
[----:B------:R-:W-:Y:S01]  /*fd10*/  LOP3.LUT R12, R11, UR23, R2, 0x96, !PT ;  /* 0x000000170b0c7c12 */ /* 0x000fe2000f8e9602 */
[----:B------:R-:W-:Y:S01]  /*fd20*/  IMAD.WIDE.U32 R2, R3, -0x2daee0ad, RZ ;  /* 0xd2511f5303027825 */ /* 0x000fe200078e00ff */
[----:B------:R-:W-:-:S03]  /*fd30*/  FMNMX.FTZ R11, R8, R9, !PT ;  /* 0x00000009080b7209 */ /* 0x000fc60007810000 */
[----:B------:R-:W-:Y:S01]  /*fd40*/  IMAD.WIDE.U32 R12, R12, -0x2daee0ad, RZ ;  /* 0xd2511f530c0c7825 */ /* 0x000fe200078e00ff */
[----:B------:R-:W-:-:S04]  /*fd50*/  LOP3.LUT R8, R3, UR22, R4, 0x96, !PT ;  /* 0x0000001603087c12 */ /* 0x000fc8000f8e9604 */
[----:B------:R-:W-:Y:S02]  /*fd60*/  LOP3.LUT R4, R13, UR12, R2, 0x96, !PT ;  /* 0x0000000c0d047c12 */ /* 0x000fe4000f8e9602 */
[----:B------:R-:W3:Y:S01]  /*fd70*/  SHFL.BFLY PT, R13, R11, 0x1, 0x1f ;  /* 0x0c201f000b0d7f89 */ /* 0x000ee200000e0000 */
[----:B-1----:R-:W-:Y:S01]  /*fd80*/  FMNMX.FTZ R242, R0, R14, !PT ;  /* 0x0000000e00f27209 */ /* 0x002fe20007810000 */
[----:B------:R-:W-:-:S03]  /*fd90*/  IMAD.WIDE.U32 R8, R8, -0x326172a9, RZ ;  /* 0xcd9e8d5708087825 */ /* 0x000fc600078e00ff */
[----:B------:R-:W-:Y:S01]  /*fda0*/  FSETP.NEU.FTZ.AND P1, PT, R242, -INF , PT ;  /* 0xff800000f200780b */ /* 0x000fe20003f3d000 */
[----:B------:R-:W-:-:S04]  /*fdb0*/  IMAD.WIDE.U32 R4, R4, -0x326172a9, RZ ;  /* 0xcd9e8d5704047825 */ /* 0x000fc800078e00ff */
[----:B------:R-:W-:Y:S01]  /*fdc0*/  FMUL.FTZ R2, R242, c[0x0][0x23c] ;  /* 0x00008f00f2027a20 */ /* 0x000fe20000410000 */
[----:B------:R-:W-:Y:S02]  /*fdd0*/  LOP3.LUT R10, R9, UR13, R10, 0x96, !PT ;  /* 0x0000000d090a7c12 */ /* 0x000fe4000f8e960a */
[--C-:B------:R-:W-:Y:S02]  /*fde0*/  SHF.R.U32.HI R0, RZ, 0x10, R4.reuse ;  /* 0x00000010ff007819 */ /* 0x100fe40000011604 */
[----:B------:R-:W-:Y:S02]  /*fdf0*/  FSEL R2, R2, RZ, P1 ;  /* 0x000000ff02027208 */ /* 0x000fe40000800000 */
[----:B------:R-:W-:Y:S02]  /*fe00*/  SHF.R.U32.HI R9, RZ, 0x18, R4 ;  /* 0x00000018ff097819 */ /* 0x000fe40000011604 */
[----:B------:R-:W-:Y:S02]  /*fe10*/  LOP3.LUT R8, R5, UR8, R8, 0x96, !PT ;  /* 0x0000000805087c12 */ /* 0x000fe4000f8e9608 */
[----:B------:R-:W-:-:S02]  /*fe20*/  LOP3.LUT R3, R4, 0xff, RZ, 0xc0, !PT ;  /* 0x000000ff04037812 */ /* 0x000fc400078ec0ff */
[----:B------:R-:W-:Y:S01]  /*fe30*/  LOP3.LUT R14, R4, 0xffff, RZ, 0xc0, !PT ;  /* 0x0000ffff040e7812 */ /* 0x000fe200078ec0ff */
[----:B------:R-:W-:Y:S01]  /*fe40*/  IMAD.WIDE.U32 R4, R10, -0x2daee0ad, RZ ;  /* 0xd2511f530a047825 */ /* 0x000fe200078e00ff */
[----:B------:R-:W-:Y:S02]  /*fe50*/  LOP3.LUT R15, R0, 0xff, RZ, 0xc0, !PT ;  /* 0x000000ff000f7812 */ /* 0x000fe400078ec0ff */
[----:B------:R-:W-:Y:S01]  /*fe60*/  ISETP.GE.U32.AND P6, PT, R241, R9, PT ;  /* 0x00000009f100720c */ /* 0x000fe20003fc6070 */
[--C-:B------:R-:W-:Y:S01]  /*fe70*/  FFMA.FTZ R0, R158, c[0x0][0x23c], -R2.reuse ;  /* 0x00008f009e007a23 */ /* 0x100fe20000010802 */
[----:B---3--:R-:W-:Y:S01]  /*fe80*/  FMNMX.FTZ R240, R11, R13, !PT ;  /* 0x0000000d0bf07209 */ /* 0x008fe20007810000 */
[----:B------:R-:W-:Y:S01]  /*fe90*/  FFMA.FTZ R9, R64, c[0x0][0x23c], -R2 ;  /* 0x00008f0040097a23 */ /* 0x000fe20000010802 */
[----:B------:R-:W-:Y:S01]  /*fea0*/  ISETP.GE.U32.AND P4, PT, R241, R3, PT ;  /* 0x00000003f100720c */ /* 0x000fe20003f86070 */
[----:B------:R1:W-:Y:S01]  /*feb0*/  MUFU.EX2 R161, R0 ;  /* 0x0000000000a17308 */ /* 0x0003e20000000800 */
[----:B------:R-:W-:-:S02]  /*fec0*/  LOP3.LUT R3, R5, UR7, R12, 0x96, !PT ;  /* 0x0000000705037c12 */ /* 0x000fc4000f8e960c */
[----:B------:R-:W-:Y:S01]  /*fed0*/  LOP3.LUT R11, R4, 0xffff, RZ, 0xc0, !PT ;  /* 0x0000ffff040b7812 */ /* 0x000fe200078ec0ff */
[C---:B------:R-:W-:Y:S01]  /*fee0*/  FMUL.FTZ R5, R240.reuse, c[0x0][0x23c] ;  /* 0x00008f00f0057a20 */ /* 0x040fe20000410000 */
[----:B------:R-:W-:-:S03]  /*fef0*/  FSETP.NEU.FTZ.AND P0, PT, R240, -INF , PT ;  /* 0xff800000f000780b */ /* 0x000fc60003f1d000 */
[----:B------:R3:W4:Y:S01]  /*ff00*/  MUFU.EX2 R163, R9 ;  /* 0x0000000900a37308 */ /* 0x0007220000000800 */
[----:B------:R-:W-:Y:S02]  /*ff10*/  LOP3.LUT R59, R4, 0xff, RZ, 0xc0, !PT ;  /* 0x000000ff043b7812 */ /* 0x000fe400078ec0ff */
[--C-:B------:R-:W-:Y:S02]  /*ff20*/  SHF.R.U32.HI R10, RZ, 0x10, R4.reuse ;  /* 0x00000010ff0a7819 */ /* 0x100fe40000011604 */
[----:B------:R-:W-:Y:S02]  /*ff30*/  SHF.R.U32.HI R64, RZ, 0x18, R4 ;  /* 0x00000018ff407819 */ /* 0x000fe40000011604 */
[----:B-1----:R-:W-:-:S04]  /*ff40*/  LOP3.LUT R0, R8, 0xffff, RZ, 0xc0, !PT ;  /* 0x0000ffff08007812 */ /* 0x002fc800078ec0ff */
[----:B------:R-:W-:Y:S02]  /*ff50*/  SHF.R.U32.HI R4, RZ, 0x8, R0 ;  /* 0x00000008ff047819 */ /* 0x000fe40000011600 */
[----:B------:R-:W-:Y:S02]  /*ff60*/  FSEL R0, R5, RZ, P0 ;  /* 0x000000ff05007208 */ /* 0x000fe40000000000 */
[----:B---3--:R-:W-:-:S03]  /*ff70*/  LOP3.LUT R9, R8, 0xff, RZ, 0xc0, !PT ;  /* 0x000000ff08097812 */ /* 0x008fc600078ec0ff */
[----:B------:R-:W-:Y:S01]  /*ff80*/  FFMA.FTZ R5, R166, c[0x0][0x23c], -R0 ;  /* 0x00008f00a6057a23 */ /* 0x000fe20000010800 */
[----:B------:R-:W-:Y:S02]  /*ff90*/  ISETP.GE.U32.AND P2, PT, R241, R9, PT ;  /* 0x00000009f100720c */ /* 0x000fe40003f46070 */
[----:B------:R-:W-:Y:S01]  /*ffa0*/  LOP3.LUT R4, R4, 0xffff, RZ, 0xc0, !PT ;  /* 0x0000ffff04047812 */ /* 0x000fe200078ec0ff */
[----:B------:R1:W-:Y:S01]  /*ffb0*/  MUFU.EX2 R158, R5 ;  /* 0x00000005009e7308 */ /* 0x0003e20000000800 */
[----:B----4-:R-:W-:Y:S02]  /*ffc0*/  F2FP.BF16.PACK_AB R9, R163, R161 ;  /* 0x000000a1a309723e */ /* 0x010fe400000010ff */
[----:B------:R-:W-:Y:S02]  /*ffd0*/  ISETP.GE.U32.AND P3, PT, R241, R4, PT ;  /* 0x00000004f100720c */ /* 0x000fe40003f66070 */
[----:B------:R-:W-:Y:S02]  /*ffe0*/  SHF.R.U32.HI R4, RZ, 0x18, R8 ;  /* 0x00000018ff047819 */ /* 0x000fe40000011608 */
[----:B------:R-:W-:-:S02]  /*fff0*/  PRMT R35, R9, 0x7610, R35 ;  /* 0x0000761009237816 */ /* 0x000fc40000000023 */
[----:B------:R-:W-:Y:S01]  /*10000*/  FSEL R62, R242, RZ, P1 ;  /* 0x000000fff23e7208 */ /* 0x000fe20000800000 */
[----:B-1----:R-:W-:Y:S01]  /*10010*/  FFMA.FTZ R5, R167, c[0x0][0x23c], -R0 ;  /* 0x00008f00a7057a23 */ /* 0x002fe20000010800 */
[----:B------:R-:W-:-:S03]  /*10020*/  ISETP.GE.U32.AND P1, PT, R241, R4, PT ;  /* 0x00000004f100720c */ /* 0x000fc60003f26070 */
[----:B------:R1:W-:Y:S01]  /*10030*/  MUFU.EX2 R160, R5 ;  /* 0x0000000500a07308 */ /* 0x0003e20000000800 */
[----:B------:R-:W-:Y:S01]  /*10040*/  SHF.R.U32.HI R4, RZ, 0x10, R8 ;  /* 0x00000010ff047819 */ /* 0x000fe20000011608 */
[----:B------:R-:W-:Y:S01]  /*10050*/  @!P2 HFMA2.BF16_V2 R16, -RZ.H0_H0, RZ.H0_H0, -R35.H0_H0 ;  /* 0x200000ffff10a231 */ /* 0x000fe20000340923 */
[----:B------:R-:W-:Y:S02]  /*10060*/  PRMT R34, R9, 0x7632, R34 ;  /* 0x0000763209227816 */ /* 0x000fe40000000022 */
[----:B------:R-:W-:Y:S02]  /*10070*/  LOP3.LUT R4, R4, 0xff, RZ, 0xc0, !PT ;  /* 0x000000ff04047812 */ /* 0x000fe400078ec0ff */
[----:B------:R-:W-:Y:S01]  /*10080*/  PRMT R252, R35, 0x5410, R34 ;  /* 0x0000541023fc7816 */ /* 0x000fe20000000022 */
[----:B-1----:R-:W-:-:S04]  /*10090*/  FFMA.FTZ R5, R157, c[0x0][0x23c], -R2 ;  /* 0x00008f009d057a23 */ /* 0x002fc80000010802 */
[----:B------:R1:W-:Y:S01]  /*100a0*/  MUFU.EX2 R162, R5 ;  /* 0x0000000500a27308 */ /* 0x0003e20000000800 */
[----:B------:R-:W-:Y:S02]  /*100b0*/  @!P2 PRMT R35, R16, 0x5410, RZ ;  /* 0x000054101023a816 */ /* 0x000fe400000000ff */
[----:B------:R-:W-:Y:S02]  /*100c0*/  ISETP.GE.U32.AND P2, PT, R241, R4, PT ;  /* 0x00000004f100720c */ /* 0x000fe40003f46070 */
[----:B------:R-:W-:Y:S01]  /*100d0*/  SHF.R.U32.HI R4, RZ, 0x8, R14 ;  /* 0x00000008ff047819 */ /* 0x000fe2000001160e */
[----:B-1----:R-:W-:-:S04]  /*100e0*/  FFMA.FTZ R5, R149, c[0x0][0x23c], -R2 ;  /* 0x00008f0095057a23 */ /* 0x002fc80000010802 */
[----:B------:R-:W1:Y:S01]  /*100f0*/  MUFU.EX2 R167, R5 ;  /* 0x0000000500a77308 */ /* 0x000e620000000800 */
[----:B------:R-:W-:Y:S02]  /*10100*/  LOP3.LUT R4, R4, 0xffff, RZ, 0xc0, !PT ;  /* 0x0000ffff04047812 */ /* 0x000fe400078ec0ff */
[----:B------:R-:W-:Y:S02]  /*10110*/  FSEL R51, R240, RZ, P0 ;  /* 0x000000fff0337208 */ /* 0x000fe40000000000 */
[----:B------:R-:W-:Y:S01]  /*10120*/  ISETP.GE.U32.AND P0, PT, R241, R4, PT ;  /* 0x00000004f100720c */ /* 0x000fe20003f06070 */
[----:B------:R-:W-:-:S04]  /*10130*/  FFMA.FTZ R4, R159, c[0x0][0x23c], -R0 ;  /* 0x00008f009f047a23 */ /* 0x000fc80000010800 */
[----:B------:R1:W-:Y:S02]  /*10140*/  MUFU.EX2 R157, R4 ;  /* 0x00000004009d7308 */ /* 0x0003e40000000800 */
[----:B-1----:R-:W-:-:S04]  /*10150*/  F2FP.BF16.PACK_AB R4, R167, R162 ;  /* 0x000000a2a704723e */ /* 0x002fc800000010ff */
[C---:B------:R-:W-:Y:S02]  /*10160*/  PRMT R31, R4.reuse, 0x7610, R31 ;  /* 0x00007610041f7816 */ /* 0x040fe4000000001f */
[----:B------:R-:W-:-:S03]  /*10170*/  PRMT R30, R4, 0x7632, R30 ;  /* 0x00007632041e7816 */ /* 0x000fc6000000001e */
[----:B------:R-:W-:Y:S01]  /*10180*/  @!P4 HFMA2.BF16_V2 R29, -RZ.H0_H0, RZ.H0_H0, -R31.H0_H0 ;  /* 0x200000ffff1dc231 */ /* 0x000fe2000034091f */
[----:B------:R-:W-:Y:S02]  /*10190*/  LOP3.LUT R4, R10, 0xff, RZ, 0xc0, !PT ;  /* 0x000000ff0a047812 */ /* 0x000fe400078ec0ff */
[----:B------:R-:W-:Y:S01]  /*101a0*/  PRMT R244, R31, 0x5410, R30 ;  /* 0x000054101ff47816 */ /* 0x000fe2000000001e */
[----:B------:R-:W-:Y:S01]  /*101b0*/  FFMA.FTZ R5, R156, c[0x0][0x23c], -R0 ;  /* 0x00008f009c057a23 */ /* 0x000fe20000010800 */
[----:B------:R-:W-:Y:S02]  /*101c0*/  @!P4 PRMT R31, R29, 0x5410, RZ ;  /* 0x000054101d1fc816 */ /* 0x000fe400000000ff */
[----:B------:R-:W-:Y:S01]  /*101d0*/  ISETP.GE.U32.AND P4, PT, R241, R4, PT ;  /* 0x00000004f100720c */ /* 0x000fe20003f86070 */
[----:B------:R-:W-:Y:S01]  /*101e0*/  FFMA.FTZ R4, R143, c[0x0][0x23c], -R2 ;  /* 0x00008f008f047a23 */ /* 0x000fe20000010802 */
[----:B------:R-:W1:Y:S01]  /*101f0*/  MUFU.EX2 R166, R5 ;  /* 0x0000000500a67308 */ /* 0x000e620000000800 */
[----:B------:R-:W-:Y:S01]  /*10200*/  F2FP.BF16.PACK_AB R8, R160, R158 ;  /* 0x0000009ea008723e */ /* 0x000fe200000010ff */
[----:B------:R-:W-:-:S06]  /*10210*/  @!P3 HFMA2.BF16_V2 R19, -RZ.H0_H0, RZ.H0_H0, -R34.H0_H0 ;  /* 0x200000ffff13b231 */ /* 0x000fcc0000340922 */
[----:B------:R3:W-:Y:S01]  /*10220*/  MUFU.EX2 R192, R4 ;  /* 0x0000000400c07308 */ /* 0x0007e20000000800 */
[----:B------:R-:W-:Y:S01]  /*10230*/  PRMT R32, R8, 0x7610, R32 ;  /* 0x0000761008207816 */ /* 0x000fe20000000020 */
[----:B------:R-:W-:Y:S01]  /*10240*/  @!P0 HFMA2.BF16_V2 R28, -RZ.H0_H0, RZ.H0_H0, -R30.H0_H0 ;  /* 0x200000ffff1c8231 */ /* 0x000fe2000034091e */
[----:B------:R-:W-:Y:S02]  /*10250*/  @!P3 PRMT R34, R19, 0x5410, RZ ;  /* 0x000054101322b816 */ /* 0x000fe400000000ff */
[----:B------:R-:W-:Y:S02]  /*10260*/  ISETP.GE.U32.AND P3, PT, R241, R15, PT ;  /* 0x0000000ff100720c */ /* 0x000fe40003f66070 */
[----:B---3--:R-:W-:-:S04]  /*10270*/  LOP3.LUT R4, R3, 0xffff, RZ, 0xc0, !PT ;  /* 0x0000ffff03047812 */ /* 0x008fc800078ec0ff */
[----:B------:R-:W-:Y:S01]  /*10280*/  SHF.R.U32.HI R4, RZ, 0x8, R4 ;  /* 0x00000008ff047819 */ /* 0x000fe20000011604 */
[----:B------:R-:W-:-:S03]  /*10290*/  @!P2 HFMA2.BF16_V2 R21, -RZ.H0_H0, RZ.H0_H0, -R32.H0_H0 ;  /* 0x200000ffff15a231 */ /* 0x000fc60000340920 */
[----:B------:R-:W-:Y:S02]  /*102a0*/  LOP3.LUT R4, R4, 0xffff, RZ, 0xc0, !PT ;  /* 0x0000ffff04047812 */ /* 0x000fe400078ec0ff */
[----:B------:R-:W-:Y:S02]  /*102b0*/  PRMT R33, R8, 0x7632, R33 ;  /* 0x0000763208217816 */ /* 0x000fe40000000021 */
[----:B------:R-:W-:Y:S02]  /*102c0*/  @!P0 PRMT R30, R28, 0x5410, RZ ;  /* 0x000054101c1e8816 */ /* 0x000fe400000000ff */
[----:B------:R-:W-:Y:S01]  /*102d0*/  ISETP.GE.U32.AND P0, PT, R241, R4, PT ;  /* 0x00000004f100720c */ /* 0x000fe20003f06070 */
[----:B------:R-:W-:Y:S01]  /*102e0*/  FFMA.FTZ R5, R148, c[0x0][0x23c], -R2 ;  /* 0x00008f0094057a23 */ /* 0x000fe20000010802 */
[----:B------:R-:W-:Y:S02]  /*102f0*/  SHF.R.U32.HI R4, RZ, 0x18, R3 ;  /* 0x00000018ff047819 */ /* 0x000fe40000011603 */
[----:B-1----:R-:W-:-:S02]  /*10300*/  F2FP.BF16.PACK_AB R8, R166, R157 ;  /* 0x0000009da608723e */ /* 0x002fc400000010ff */
[----:B------:R-:W-:Y:S02]  /*10310*/  PRMT R251, R32, 0x5410, R33 ;  /* 0x0000541020fb7816 */ /* 0x000fe40000000021 */
[----:B------:R-:W-:Y:S01]  /*10320*/  @!P2 PRMT R32, R21, 0x5410, RZ ;  /* 0x000054101520a816 */ /* 0x000fe200000000ff */
[----:B------:R1:W3:Y:S01]  /*10330*/  MUFU.EX2 R159, R5 ;  /* 0x00000005009f7308 */ /* 0x0002e20000000800 */
[----:B------:R-:W-:Y:S02]  /*10340*/  ISETP.GE.U32.AND P2, PT, R241, R4, PT ;  /* 0x00000004f100720c */ /* 0x000fe40003f46070 */
[C---:B------:R-:W-:Y:S02]  /*10350*/  PRMT R28, R8.reuse, 0x7610, R28 ;  /* 0x00007610081c7816 */ /* 0x040fe4000000001c */
[----:B------:R-:W-:Y:S02]  /*10360*/  FMNMX.FTZ R4, R71, R217, !PT ;  /* 0x000000d947047209 */ /* 0x000fe40007810000 */
[----:B------:R-:W-:Y:S01]  /*10370*/  PRMT R29, R8, 0x7632, R29 ;  /* 0x00007632081d7816 */ /* 0x000fe2000000001d */
[----:B------:R-:W-:Y:S01]  /*10380*/  @!P3 HFMA2.BF16_V2 R37, -RZ.H0_H0, RZ.H0_H0, -R28.H0_H0 ;  /* 0x200000ffff25b231 */ /* 0x000fe2000034091c */
[----:B------:R-:W-:-:S02]  /*10390*/  FMNMX.FTZ R4, R216, R4, !PT ;  /* 0x00000004d8047209 */ /* 0x000fc40007810000 */
[----:B-1----:R-:W-:Y:S02]  /*103a0*/  LOP3.LUT R5, R3, 0xff, RZ, 0xc0, !PT ;  /* 0x000000ff03057812 */ /* 0x002fe400078ec0ff */
[----:B------:R-:W-:Y:S01]  /*103b0*/  SHF.R.U32.HI R3, RZ, 0x10, R3 ;  /* 0x00000010ff037819 */ /* 0x000fe20000011603 */
[----:B------:R-:W-:Y:S01]  /*103c0*/  @!P1 HFMA2.BF16_V2 R27, -RZ.H0_H0, RZ.H0_H0, -R33.H0_H0 ;  /* 0x200000ffff1b9231 */ /* 0x000fe20000340921 */
[----:B------:R-:W-:Y:S02]  /*103d0*/  FMNMX.FTZ R4, R214, R4, !PT ;  /* 0x00000004d6047209 */ /* 0x000fe40007810000 */
[----:B------:R-:W-:Y:S02]  /*103e0*/  LOP3.LUT R3, R3, 0xff, RZ, 0xc0, !PT ;  /* 0x000000ff03037812 */ /* 0x000fe400078ec0ff */
[----:B------:R-:W-:Y:S02]  /*103f0*/  PRMT R250, R28, 0x5410, R29 ;  /* 0x000054101cfa7816 */ /* 0x000fe4000000001d */
[----:B------:R-:W-:-:S02]  /*10400*/  @!P3 PRMT R28, R37, 0x5410, RZ ;  /* 0x00005410251cb816 */ /* 0x000fc400000000ff */
[----:B------:R-:W-:Y:S02]  /*10410*/  ISETP.GE.U32.AND P3, PT, R241, R3, PT ;  /* 0x00000003f100720c */ /* 0x000fe40003f66070 */
[----:B------:R-:W-:Y:S02]  /*10420*/  FMNMX.FTZ R3, R212, R4, !PT ;  /* 0x00000004d4037209 */ /* 0x000fe40007810000 */
[----:B------:R-:W-:Y:S02]  /*10430*/  @!P1 PRMT R33, R27, 0x5410, RZ ;  /* 0x000054101b219816 */ /* 0x000fe400000000ff */
[----:B------:R-:W-:Y:S02]  /*10440*/  ISETP.GE.U32.AND P1, PT, R241, R5, PT ;  /* 0x00000005f100720c */ /* 0x000fe40003f26070 */
[----:B---3--:R-:W-:Y:S02]  /*10450*/  F2FP.BF16.PACK_AB R5, R192, R159 ;  /* 0x0000009fc005723e */ /* 0x008fe400000010ff */
[----:B------:R-:W-:-:S02]  /*10460*/  FMNMX.FTZ R3, R198, R3, !PT ;  /* 0x00000003c6037209 */ /* 0x000fc40007810000 */
[----:B------:R-:W-:Y:S02]  /*10470*/  PRMT R220, R5, 0x7632, R220 ;  /* 0x0000763205dc7816 */ /* 0x000fe400000000dc */
[----:B------:R-:W-:Y:S02]  /*10480*/  FMNMX.FTZ R4, R155, R3, !PT ;  /* 0x000000039b047209 */ /* 0x000fe40007810000 */
[----:B------:R-:W-:Y:S01]  /*10490*/  SHF.R.U32.HI R3, RZ, 0x8, R11 ;  /* 0x00000008ff037819 */ /* 0x000fe2000001160b */
[----:B------:R-:W-:Y:S01]  /*104a0*/  @!P0 HFMA2.BF16_V2 R39, -RZ.H0_H0, RZ.H0_H0, -R220.H0_H0 ;  /* 0x200000ffff278231 */ /* 0x000fe200003409dc */
[----:B------:R-:W-:Y:S02]  /*104b0*/  FMNMX.FTZ R4, R152, R4, !PT ;  /* 0x0000000498047209 */ /* 0x000fe40007810000 */
[----:B------:R-:W-:Y:S02]  /*104c0*/  PRMT R221, R5, 0x7610, R221 ;  /* 0x0000761005dd7816 */ /* 0x000fe400000000dd */
[----:B------:R-:W-:-:S02]  /*104d0*/  LOP3.LUT R3, R3, 0xffff, RZ, 0xc0, !PT ;  /* 0x0000ffff03037812 */ /* 0x000fc400078ec0ff */
[----:B------:R-:W-:Y:S02]  /*104e0*/  FMNMX.FTZ R4, R147, R4, !PT ;  /* 0x0000000493047209 */ /* 0x000fe40007810000 */
[----:B------:R-:W-:Y:S02]  /*104f0*/  PRMT R247, R221, 0x5410, R220 ;  /* 0x00005410ddf77816 */ /* 0x000fe400000000dc */
[----:B------:R-:W-:Y:S02]  /*10500*/  @!P0 PRMT R220, R39, 0x5410, RZ ;  /* 0x0000541027dc8816 */ /* 0x000fe400000000ff */
[----:B------:R-:W-:Y:S02]  /*10510*/  ISETP.GE.U32.AND P0, PT, R241, R3, PT ;  /* 0x00000003f100720c */ /* 0x000fe40003f06070 */
[----:B------:R-:W-:Y:S01]  /*10520*/  FMNMX.FTZ R3, R144, R4, !PT ;  /* 0x0000000490037209 */ /* 0x000fe20007810000 */
[--C-:B------:R-:W-:Y:S02]  /*10530*/  FFMA.FTZ R13, R63, c[0x0][0x23c], -R2.reuse ;  /* 0x00008f003f0d7a23 */ /* 0x100fe40000010802 */
[--C-:B------:R-:W-:Y:S01]  /*10540*/  FFMA.FTZ R39, R61, c[0x0][0x23c], -R2.reuse ;  /* 0x00008f003d277a23 */ /* 0x100fe20000010802 */
[----:B------:R-:W-:Y:S01]  /*10550*/  FMNMX.FTZ R3, R75, R3, !PT ;  /* 0x000000034b037209 */ /* 0x000fe20007810000 */
        /* <DEDUP_REMOVED lines=20> */
[----:B------:R-:W-:-:S02]  /*106a0*/  @!P1 HFMA2.BF16_V2 R38, -RZ.H0_H0, RZ.H0_H0, -R221.H0_H0 ;  /* 0x200000ffff269231 */ /* 0x000fc400003409dd */
[----:B------:R-:W-:Y:S01]  /*106b0*/  @!P6 HFMA2.BF16_V2 R36, -RZ.H0_H0, RZ.H0_H0, -R29.H0_H0 ;  /* 0x200000ffff24e231 */ /* 0x000fe2000034091d */
[----:B------:R-:W-:Y:S01]  /*106c0*/  FMNMX.FTZ R3, R153, R3, !PT ;  /* 0x0000000399037209 */ /* 0x000fe20007810000 */
[----:B------:R-:W1:Y:S01]  /*106d0*/  SHFL.BFLY PT, R4, R2, 0x2, 0x1f ;  /* 0x0c401f0002047f89 */ /* 0x000e6200000e0000 */
[----:B------:R-:W-:Y:S01]  /*106e0*/  @!P1 PRMT R221, R38, 0x5410, RZ ;  /* 0x0000541026dd9816 */ /* 0x000fe200000000ff */
[--C-:B------:R-:W-:Y:S01]  /*106f0*/  FFMA.FTZ R38, R56, c[0x0][0x23c], -R0.reuse ;  /* 0x00008f0038267a23 */ /* 0x100fe20000010800 */
[----:B------:R-:W-:Y:S01]  /*10700*/  @!P6 PRMT R29, R36, 0x5410, RZ ;  /* 0x00005410241de816 */ /* 0x000fe200000000ff */
        /* <DEDUP_REMOVED lines=11> */
[----:B------:R-:W-:Y:S01]  /*107c0*/  FMNMX.FTZ R0, R150, R3, !PT ;  /* 0x0000000396007209 */ /* 0x000fe20007810000 */
[----:B------:R-:W-:-:S03]  /*107d0*/  ULEA UR4, UR38, 0x1, 0x1 ;  /* 0x0000000126047891 */ /* 0x000fc6000f8e083f */
[----:B------:R-:W-:Y:S01]  /*107e0*/  FMNMX.FTZ R3, R146, R0, !PT ;  /* 0x0000000092037209 */ /* 0x000fe20007810000 */
[----:B------:R-:W-:-:S05]  /*107f0*/  IMAD.U32 R0, RZ, RZ, UR37 ;  /* 0x00000025ff007e24 */ /* 0x000fca000f8e00ff */
[----:B------:R-:W-:Y:S02]  /*10800*/  LOP3.LUT R14, R239, UR4, R0, 0x96, !PT ;  /* 0x00000004ef0e7c12 */ /* 0x000fe4000f8e9600 */
[----:B------:R-:W-:-:S03]  /*10810*/  FMNMX.FTZ R3, R140, R3, !PT ;  /* 0x000000038c037209 */ /* 0x000fc60007810000 */
[----:B------:R-:W-:Y:S01]  /*10820*/  IMAD.WIDE.U32 R14, R14, -0x326172a9, RZ ;  /* 0xcd9e8d570e0e7825 */ /* 0x000fe200078e00ff */
[----:B-1----:R-:W-:Y:S02]  /*10830*/  FMNMX.FTZ R0, R2, R4, !PT ;  /* 0x0000000402007209 */ /* 0x002fe40007810000 */
[----:B------:R-:W-:Y:S02]  /*10840*/  FMNMX.FTZ R3, R74, R3, !PT ;  /* 0x000000034a037209 */ /* 0x000fe40007810000 */
[----:B------:R-:W-:Y:S01]  /*10850*/  LOP3.LUT R4, R15, UR29, R178, 0x96, !PT ;  /* 0x0000001d0f047c12 */ /* 0x000fe2000f8e96b2 */
[----:B------:R1:W-:Y:S01]  /*10860*/  MUFU.EX2 R154, R5 ;  /* 0x00000005009a7308 */ /* 0x0003e20000000800 */
[----:B------:R-:W-:-:S04]  /*10870*/  FMNMX.FTZ R3, R72, R3, !PT ;  /* 0x0000000348037209 */ /* 0x000fc80007810000 */
[----:B------:R-:W-:-:S03]  /*10880*/  FMNMX.FTZ R3, R60, R3, !PT ;  /* 0x000000033c037209 */ /* 0x000fc60007810000 */
[----:B------:R3:W4:Y:S01]  /*10890*/  MUFU.EX2 R156, R8 ;  /* 0x00000008009c7308 */ /* 0x0007220000000800 */
[----:B-1----:R-:W-:-:S05]  /*108a0*/  IMAD.WIDE.U32 R4, R4, -0x2daee0ad, RZ ;  /* 0xd2511f5304047825 */ /* 0x002fca00078e00ff */
[----:B------:R-:W-:Y:S02]  /*108b0*/  LOP3.LUT R2, R5, UR26, R248, 0x96, !PT ;  /* 0x0000001a05027c12 */ /* 0x000fe4000f8e96f8 */
[----:B---3--:R-:W-:Y:S02]  /*108c0*/  LOP3.LUT R8, R7, UR27, R14, 0x96, !PT ;  /* 0x0000001b07087c12 */ /* 0x008fe4000f8e960e */
[----:B------:R-:W-:-:S03]  /*108d0*/  FMNMX.FTZ R5, R53, R3, !PT ;  /* 0x0000000335057209 */ /* 0x000fc60007810000 */
[----:B------:R-:W-:Y:S01]  /*108e0*/  IMAD.WIDE.U32 R8, R8, -0x2daee0ad, RZ ;  /* 0xd2511f5308087825 */ /* 0x000fe200078e00ff */
[----:B------:R-:W-:-:S04]  /*108f0*/  FMNMX.FTZ R5, R49, R5, !PT ;  /* 0x0000000531057209 */ /* 0x000fc80007810000 */
[----:B------:R-:W-:Y:S02]  /*10900*/  LOP3.LUT R7, R9, UR24, R4, 0x96, !PT ;  /* 0x0000001809077c12 */ /* 0x000fe4000f8e9604 */
[----:B------:R-:W-:Y:S01]  /*10910*/  FMNMX.FTZ R4, R47, R5, !PT ;  /* 0x000000052f047209 */ /* 0x000fe20007810000 */
[----:B------:R-:W-:Y:S04]  /*10920*/  SHFL.BFLY PT, R12, R0, 0x1, 0x1f ;  /* 0x0c201f00000c7f89 */ /* 0x000fe800000e0000 */
[----:B------:R-:W1:Y:S01]  /*10930*/  SHFL.BFLY PT, R11, R4, 0x2, 0x1f ;  /* 0x0c401f00040b7f89 */ /* 0x000e6200000e0000 */
[----:B------:R-:W-:-:S05]  /*10940*/  IMAD.WIDE.U32 R2, R2, -0x326172a9, RZ ;  /* 0xcd9e8d5702027825 */ /* 0x000fca00078e00ff */
[----:B------:R-:W-:Y:S01]  /*10950*/  LOP3.LUT R10, R3, UR25, R6, 0x96, !PT ;  /* 0x00000019030a7c12 */ /* 0x000fe2000f8e9606 */
[----:B------:R-:W-:Y:S01]  /*10960*/  IMAD.WIDE.U32 R6, R7, -0x326172a9, RZ ;  /* 0xcd9e8d5707067825 */ /* 0x000fe200078e00ff */
[----:B----4-:R-:W-:-:S04]  /*10970*/  F2FP.BF16.PACK_AB R3, R156, R154 ;  /* 0x0000009a9c03723e */ /* 0x010fc800000010ff */
[----:B------:R-:W-:Y:S02]  /*10980*/  PRMT R219, R3, 0x7632, R219 ;  /* 0x0000763203db7816 */ /* 0x000fe400000000db */
[----:B------:R-:W-:Y:S02]  /*10990*/  LOP3.LUT R9, R7, UR23, R2, 0x96, !PT ;  /* 0x0000001707097c12 */ /* 0x000fe4000f8e9602 */
[----:B------:R-:W-:Y:S01]  /*109a0*/  PRMT R218, R3, 0x7610, R218 ;  /* 0x0000761003da7816 */ /* 0x000fe200000000da */
[----:B------:R-:W-:Y:S01]  /*109b0*/  IMAD.WIDE.U32 R2, R10, -0x2daee0ad, RZ ;  /* 0xd2511f530a027825 */ /* 0x000fe200078e00ff */
[----:B------:R-:W-:Y:S04]  /*109c0*/  MUFU.EX2 R190, R16 ;  /* 0x0000001000be7308 */ /* 0x000fe80000000800 */
[----:B------:R-:W-:Y:S01]  /*109d0*/  LOP3.LUT R5, R3, UR22, R8, 0x96, !PT ;  /* 0x0000001603057c12 */ /* 0x000fe2000f8e9608 */
[----:B------:R-:W-:Y:S01]  /*109e0*/  IMAD.WIDE.U32 R8, R9, -0x2daee0ad, RZ ;  /* 0xd2511f5309087825 */ /* 0x000fe200078e00ff */
[----:B-1----:R-:W-:-:S02]  /*109f0*/  FMNMX.FTZ R7, R4, R11, !PT ;  /* 0x0000000b04077209 */ /* 0x002fc40007810000 */
[----:B------:R-:W1:Y:S01]  /*10a00*/  MUFU.EX2 R189, R13 ;  /* 0x0000000d00bd7308 */ /* 0x000e620000000800 */
[----:B------:R-:W-:Y:S02]  /*10a10*/  FMNMX.FTZ R246, R0, R12, !PT ;  /* 0x0000000c00f67209 */ /* 0x000fe40007810000 */
[----:B------:R-:W-:Y:S02]  /*10a20*/  LOP3.LUT R2, R9, UR12, R2, 0x96, !PT ;  /* 0x0000000c09027c12 */ /* 0x000fe4000f8e9602 */
[----:B------:R-:W3:Y:S01]  /*10a30*/  SHFL.BFLY PT, R9, R7, 0x1, 0x1f ;  /* 0x0c201f0007097f89 */ /* 0x000ee200000e0000 */
[C---:B------:R-:W-:Y:S01]  /*10a40*/  FMUL.FTZ R0, R246.reuse, c[0x0][0x23c] ;  /* 0x00008f00f6007a20 */ /* 0x040fe20000410000 */
[----:B------:R-:W-:Y:S01]  /*10a50*/  FSETP.NEU.FTZ.AND P1, PT, R246, -INF , PT ;  /* 0xff800000f600780b */ /* 0x000fe20003f3d000 */
[----:B------:R-:W-:Y:S01]  /*10a60*/  IMAD.WIDE.U32 R4, R5, -0x326172a9, RZ ;  /* 0xcd9e8d5705047825 */ /* 0x000fe200078e00ff */
[----:B------:R-:W-:-:S03]  /*10a70*/  ISETP.GE.U32.AND P6, PT, R241, R59, PT ;  /* 0x0000003bf100720c */ /* 0x000fc60003fc6070 */
[----:B------:R-:W-:Y:S01]  /*10a80*/  IMAD.WIDE.U32 R2, R2, -0x326172a9, RZ ;  /* 0xcd9e8d5702027825 */ /* 0x000fe200078e00ff */
[----:B------:R-:W-:Y:S02]  /*10a90*/  FSEL R0, R0, RZ, P1 ;  /* 0x000000ff00007208 */ /* 0x000fe40000800000 */
[----:B------:R-:W-:Y:S02]  /*10aa0*/  LOP3.LUT R10, R5, UR13, R6, 0x96, !PT ;  /* 0x0000000d050a7c12 */ /* 0x000fe4000f8e9606 */
[----:B------:R-:W-:Y:S01]  /*10ab0*/  LOP3.LUT R4, R3, UR8, R4, 0x96, !PT ;  /* 0x0000000803047c12 */ /* 0x000fe2000f8e9604 */
[--C-:B------:R-:W-:Y:S01]  /*10ac0*/  FFMA.FTZ R148, R152, c[0x0][0x23c], -R0.reuse ;  /* 0x00008f0098947a23 */ /* 0x100fe20000010800 */
[----:B-1----:R-:W-:Y:S01]  /*10ad0*/  F2FP.BF16.PACK_AB R5, R189, R190 ;  /* 0x000000bebd05723e */ /* 0x002fe200000010ff */
        /* <DEDUP_REMOVED lines=16> */
[C---:B------:R-:W-:Y:S02]  /*10be0*/  PRMT R217, R5.reuse, 0x7610, R217 ;  /* 0x0000761005d97816 */ /* 0x040fe400000000d9 */
[----:B------:R-:W-:Y:S02]  /*10bf0*/  SHF.R.U32.HI R0, RZ, 0x8, R0 ;  /* 0x00000008ff007819 */ /* 0x000fe40000011600 */
[----:B------:R-:W-:Y:S01]  /*10c00*/  PRMT R216, R5, 0x7632, R216 ;  /* 0x0000763205d87816 */ /* 0x000fe200000000d8 */
[----:B------:R-:W-:Y:S01]  /*10c10*/  @!P6 HFMA2.BF16_V2 R20, -RZ.H0_H0, RZ.H0_H0, -R217.H0_H0 ;  /* 0x200000ffff14e231 */ /* 0x000fe200003409d9 */
[----:B---3--:R-:W-:Y:S01]  /*10c20*/  FMNMX.FTZ R245, R7, R9, !PT ;  /* 0x0000000907f57209 */ /* 0x008fe20007810000 */
[----:B------:R-:W-:Y:S01]  /*10c30*/  FADD.FTZ R7, R69, -R51 ;  /* 0x8000003345077221 */ /* 0x000fe20000010000 */
[----:B------:R-:W-:-:S02]  /*10c40*/  LOP3.LUT R5, R0, 0xffff, RZ, 0xc0, !PT ;  /* 0x0000ffff00057812 */ /* 0x000fc400078ec0ff */
[----:B------:R-:W-:Y:S02]  /*10c50*/  PRMT R237, R217, 0x5410, R216 ;  /* 0x00005410d9ed7816 */ /* 0x000fe400000000d8 */
[----:B------:R-:W-:Y:S02]  /*10c60*/  @!P6 PRMT R217, R20, 0x5410, RZ ;  /* 0x0000541014d9e816 */ /* 0x000fe400000000ff */
[----:B------:R-:W-:Y:S01]  /*10c70*/  ISETP.GE.U32.AND P6, PT, R241, R5, PT ;  /* 0x00000005f100720c */ /* 0x000fe20003fc6070 */
[----:B------:R-:W-:-:S06]  /*10c80*/  FMUL.FTZ R5, R7, c[0x0][0x23c] ;  /* 0x00008f0007057a20 */ /* 0x000fcc0000410000 */
[----:B------:R-:W2:Y:S02]  /*10c90*/  MUFU.EX2 R5, R5 ;  /* 0x0000000500057308 */ /* 0x000ea40000000800 */
[----:B--2---:R-:W-:Y:S02]  /*10ca0*/  FFMA.FTZ R7, R193, R5, R158 ;  /* 0x00000005c1077223 */ /* 0x004fe4000001009e */
[----:B------:R-:W2:Y:S01]  /*10cb0*/  LDL.LU R193, [R1+0x120] ;  /* 0x0001200001c17983 */ /* 0x000ea20000300800 */
[----:B------:R-:W-:Y:S01]  /*10cc0*/  @!P2 HFMA2.BF16_V2 R17, -RZ.H0_H0, RZ.H0_H0, -R219.H0_H0 ;  /* 0x200000ffff11a231 */ /* 0x000fe200003409db */
[----:B------:R-:W-:Y:S01]  /*10cd0*/  PRMT R243, R218, 0x5410, R219 ;  /* 0x00005410daf37816 */ /* 0x000fe200000000db */
[----:B------:R-:W-:Y:S01]  /*10ce0*/  FMUL.FTZ R6, R245, c[0x0][0x23c] ;  /* 0x00008f00f5067a20 */ /* 0x000fe20000410000 */
[----:B------:R-:W-:Y:S01]  /*10cf0*/  @!P3 HFMA2.BF16_V2 R18, -RZ.H0_H0, RZ.H0_H0, -R218.H0_H0 ;  /* 0x200000ffff12b231 */ /* 0x000fe200003409da */
[----:B------:R-:W3:Y:S01]  /*10d00*/  LDL.LU R191, [R1+0x124] ;  /* 0x0001240001bf7983 */ /* 0x000ee20000300800 */
[----:B------:R-:W-:-:S02]  /*10d10*/  @!P2 PRMT R219, R17, 0x5410, RZ ;  /* 0x0000541011dba816 */ /* 0x000fc400000000ff */
[----:B------:R-:W-:-:S04]  /*10d20*/  FSETP.NEU.FTZ.AND P2, PT, R245, -INF , PT ;  /* 0xff800000f500780b */ /* 0x000fc80003f5d000 */
[----:B------:R-:W-:-:S05]  /*10d30*/  FSEL R0, R6, RZ, P2 ;  /* 0x000000ff06007208 */ /* 0x000fca0001000000 */
[--C-:B------:R-:W-:Y:S02]  /*10d40*/  FFMA.FTZ R17, R235, c[0x0][0x23c], -R0.reuse ;  /* 0x00008f00eb117a23 */ /* 0x100fe40000010800 */
[--C-:B------:R-:W-:Y:S01]  /*10d50*/  FFMA.FTZ R51, R153, c[0x0][0x23c], -R0.reuse ;  /* 0x00008f0099337a23 */ /* 0x100fe20000010800 */
[----:B------:R-:W-:Y:S01]  /*10d60*/  MUFU.EX2 R235, R21 ;  /* 0x0000001500eb7308 */ /* 0x000fe20000000800 */
[--C-:B------:R-:W-:Y:S01]  /*10d70*/  FFMA.FTZ R224, R60, c[0x0][0x23c], -R0.reuse ;  /* 0x00008f003ce07a23 */ /* 0x100fe20000010800 */
[----:B------:R-:W-:Y:S01]  /*10d80*/  @!P3 PRMT R218, R18, 0x5410, RZ ;  /* 0x0000541012dab816 */ /* 0x000fe200000000ff */
[----:B------:R-:W-:Y:S01]  /*10d90*/  FFMA.FTZ R59, R150, c[0x0][0x23c], -R0 ;  /* 0x00008f00963b7a23 */ /* 0x000fe20000010800 */
[----:B------:R-:W-:-:S04]  /*10da0*/  @!P0 HFMA2.BF16_V2 R60, -RZ.H0_H0, RZ.H0_H0, -R216.H0_H0 ;  /* 0x200000ffff3c8231 */ /* 0x000fc800003409d8 */
[----:B------:R-:W1:Y:S01]  /*10db0*/  MUFU.EX2 R153, R27 ;  /* 0x0000001b00997308 */ /* 0x000e620000000800 */
        /* <DEDUP_REMOVED lines=12> */
[----:B------:R-:W-:-:S02]  /*10e80*/  LOP3.LUT R0, R4, 0xff, RZ, 0xc0, !PT ;  /* 0x000000ff04007812 */ /* 0x000fc400078ec0ff */
[----:B------:R-:W-:Y:S02]  /*10e90*/  @!P0 PRMT R216, R60, 0x5410, RZ ;  /* 0x000054103cd88816 */ /* 0x000fe400000000ff */
[----:B------:R-:W-:Y:S02]  /*10ea0*/  ISETP.GE.U32.AND P0, PT, R241, R0, PT ;  /* 0x00000000f100720c */ /* 0x000fe40003f06070 */
[----:B------:R-:W-:Y:S01]  /*10eb0*/  SHF.R.U32.HI R0, RZ, 0x18, R4 ;  /* 0x00000018ff007819 */ /* 0x000fe20000011604 */
[----:B------:R-:W-:-:S03]  /*10ec0*/  FADD.FTZ R6, R70, -R62 ;  /* 0x8000003e46067221 */ /* 0x000fc60000010000 */
[----:B------:R-:W-:Y:S02]  /*10ed0*/  ISETP.GE.U32.AND P3, PT, R241, R0, PT ;  /* 0x00000000f100720c */ /* 0x000fe40003f66070 */
[----:B-1----:R-:W-:Y:S01]  /*10ee0*/  F2FP.BF16.PACK_AB R0, R235, R153 ;  /* 0x00000099eb00723e */ /* 0x002fe200000010ff */
[----:B------:R-:W-:-:S03]  /*10ef0*/  FMUL.FTZ R6, R6, c[0x0][0x23c] ;  /* 0x00008f0006067a20 */ /* 0x000fc60000410000 */
[C---:B------:R-:W-:Y:S02]  /*10f00*/  PRMT R215, R0.reuse, 0x7610, R215 ;  /* 0x0000761000d77816 */ /* 0x040fe400000000d7 */
[----:B------:R-:W-:Y:S02]  /*10f10*/  PRMT R214, R0, 0x7632, R214 ;  /* 0x0000763200d67816 */ /* 0x000fe400000000d6 */
[----:B------:R-:W-:Y:S02]  /*10f20*/  SHF.R.U32.HI R0, RZ, 0x10, R4 ;  /* 0x00000010ff007819 */ /* 0x000fe40000011604 */
[----:B------:R-:W2:Y:S02]  /*10f30*/  MUFU.EX2 R4, R6 ;  /* 0x0000000600047308 */ /* 0x000ea40000000800 */
[----:B--2---:R-:W-:Y:S02]  /*10f40*/  FFMA.FTZ R21, R193, R4, R161 ;  /* 0x00000004c1157223 */ /* 0x004fe400000100a1 */
[----:B------:R-:W2:Y:S04]  /*10f50*/  LDL.LU R193, [R1+0x138] ;  /* 0x0001380001c17983 */ /* 0x000ea80000300800 */
[----:B------:R-:W4:Y:S01]  /*10f60*/  LDL R186, [R1+0xa8] ;  /* 0x0000a80001ba7983 */ /* 0x000f220000100800 */
[----:B------:R-:W-:Y:S01]  /*10f70*/  MUFU.EX2 R62, R39 ;  /* 0x00000027003e7308 */ /* 0x000fe20000000800 */
[----:B------:R-:W-:Y:S01]  /*10f80*/  @!P4 HFMA2.BF16_V2 R70, -RZ.H0_H0, RZ.H0_H0, -R215.H0_H0 ;  /* 0x200000ffff46c231 */ /* 0x000fe200003409d7 */
[----:B------:R-:W-:-:S06]  /*10f90*/  FSEL R9, R246, RZ, P1 ;  /* 0x000000fff6097208 */ /* 0x000fcc0000800000 */
[----:B------:R-:W1:Y:S01]  /*10fa0*/  MUFU.EX2 R40, R40 ;  /* 0x0000002800287308 */ /* 0x000e620000000800 */
[----:B------:R-:W-:Y:S02]  /*10fb0*/  LOP3.LUT R0, R0, 0xff, RZ, 0xc0, !PT ;  /* 0x000000ff00007812 */ /* 0x000fe400078ec0ff */
[----:B------:R-:W-:Y:S02]  /*10fc0*/  ISETP.GE.U32.AND P1, PT, R241, R64, PT ;  /* 0x00000040f100720c */ /* 0x000fe40003f26070 */
[----:B------:R-:W-:Y:S02]  /*10fd0*/  PRMT R64, R215, 0x5410, R214 ;  /* 0x00005410d7407816 */ /* 0x000fe400000000d6 */
[----:B------:R-:W-:Y:S02]  /*10fe0*/  @!P4 PRMT R215, R70, 0x5410, RZ ;  /* 0x0000541046d7c816 */ /* 0x000fe400000000ff */
[----:B------:R-:W-:Y:S02]  /*10ff0*/  ISETP.GE.U32.AND P4, PT, R241, R0, PT ;  /* 0x00000000f100720c */ /* 0x000fe40003f86070 */
[----:B------:R-:W-:-:S02]  /*11000*/  LOP3.LUT R0, R2, 0xff, RZ, 0xc0, !PT ;  /* 0x000000ff02007812 */ /* 0x000fc400078ec0ff */
[----:B------:R-:W-:Y:S02]  /*11010*/  FSEL R6, R245, RZ, P2 ;  /* 0x000000fff5067208 */ /* 0x000fe40001000000 */
[----:B------:R-:W-:Y:S02]  /*11020*/  LOP3.LUT R11, R2, 0xffff, RZ, 0xc0, !PT ;  /* 0x0000ffff020b7812 */ /* 0x000fe400078ec0ff */
[----:B------:R-:W-:Y:S01]  /*11030*/  ISETP.GE.U32.AND P2, PT, R241, R0, PT ;  /* 0x00000000f100720c */ /* 0x000fe20003f46070 */
[----:B------:R-:W3:Y:S01]  /*11040*/  MUFU.EX2 R3, R42 ;  /* 0x0000002a00037308 */ /* 0x000ee20000000800 */
[----:B-1----:R-:W-:-:S04]  /*11050*/  F2FP.BF16.PACK_AB R0, R40, R62 ;  /* 0x0000003e2800723e */ /* 0x002fc800000010ff */
[C---:B------:R-:W-:Y:S02]  /*11060*/  PRMT R213, R0.reuse, 0x7610, R213 ;  /* 0x0000761000d57816 */ /* 0x040fe400000000d5 */
[----:B------:R-:W-:Y:S02]  /*11070*/  PRMT R212, R0, 0x7632, R212 ;  /* 0x0000763200d47816 */ /* 0x000fe400000000d4 */
[--C-:B------:R-:W-:Y:S01]  /*11080*/  SHF.R.U32.HI R16, RZ, 0x18, R2.reuse ;  /* 0x00000018ff107819 */ /* 0x100fe20000011602 */
[----:B------:R-:W-:Y:S01]  /*11090*/  @!P0 HFMA2.BF16_V2 R72, -RZ.H0_H0, RZ.H0_H0, -R213.H0_H0 ;  /* 0x200000ffff488231 */ /* 0x000fe200003409d5 */
[----:B------:R-:W-:Y:S02]  /*110a0*/  SHF.R.U32.HI R2, RZ, 0x10, R2 ;  /* 0x00000010ff027819 */ /* 0x000fe40000011602 */
[----:B------:R-:W-:Y:S01]  /*110b0*/  PRMT R234, R213, 0x5410, R212 ;  /* 0x00005410d5ea7816 */ /* 0x000fe200000000d4 */
[----:B------:R-:W-:Y:S01]  /*110c0*/  MUFU.EX2 R60, R36 ;  /* 0x00000024003c7308 */ /* 0x000fe20000000800 */
[----:B------:R-:W-:Y:S01]  /*110d0*/  @!P0 PRMT R213, R72, 0x5410, RZ ;  /* 0x0000541048d58816 */ /* 0x000fe200000000ff */
[----:B---3--:R-:W-:Y:S01]  /*110e0*/  IMAD.MOV.U32 R72, RZ, RZ, R3 ;  /* 0x000000ffff487224 */ /* 0x008fe200078e0003 */
[----:B------:R-:W-:Y:S01]  /*110f0*/  LOP3.LUT R0, R2, 0xff, RZ, 0xc0, !PT ;  /* 0x000000ff02007812 */ /* 0x000fe200078ec0ff */
[----:B------:R-:W-:-:S04]  /*11100*/  IMAD.WIDE.U32 R2, R10, -0x2daee0ad, RZ ;  /* 0xd2511f530a027825 */ /* 0x000fc800078e00ff */
[----:B------:R-:W1:Y:S01]  /*11110*/  MUFU.EX2 R188, R37 ;  /* 0x0000002500bc7308 */ /* 0x000e620000000800 */
[----:B------:R-:W-:Y:S01]  /*11120*/  FADD.FTZ R27, R160, R7 ;  /* 0x00000007a01b7221 */ /* 0x000fe20000010000 */
[C---:B------:R-:W-:Y:S01]  /*11130*/  LOP3.LUT R7, R2.reuse, 0xff, RZ, 0xc0, !PT ;  /* 0x000000ff02077812 */ /* 0x040fe200078ec0ff */
[----:B------:R-:W-:Y:S01]  /*11140*/  FADD.FTZ R9, R71, -R9 ;  /* 0x8000000947097221 */ /* 0x000fe20000010000 */
[----:B------:R-:W-:Y:S02]  /*11150*/  LOP3.LUT R13, R2, 0xffff, RZ, 0xc0, !PT ;  /* 0x0000ffff020d7812 */ /* 0x000fe400078ec0ff */
[----:B------:R-:W-:Y:S02]  /*11160*/  SHF.R.U32.HI R10, RZ, 0x18, R2 ;  /* 0x00000018ff0a7819 */ /* 0x000fe40000011602 */
[----:B------:R3:W-:Y:S01]  /*11170*/  MUFU.EX2 R36, R12 ;  /* 0x0000000c00247308 */ /* 0x0007e20000000800 */
[----:B------:R-:W-:Y:S01]  /*11180*/  @!P1 HFMA2.BF16_V2 R69, -RZ.H0_H0, RZ.H0_H0, -R214.H0_H0 ;  /* 0x200000ffff459231 */ /* 0x000fe200003409d6 */
[----:B------:R-:W-:-:S02]  /*11190*/  ISETP.GE.U32.AND P0, PT, R241, R0, PT ;  /* 0x00000000f100720c */ /* 0x000fc40003f06070 */
[----:B------:R-:W-:Y:S01]  /*111a0*/  LOP3.LUT R0, R3, UR7, R8, 0x96, !PT ;  /* 0x0000000703007c12 */ /* 0x000fe2000f8e9608 */
[----:B------:R-:W-:Y:S01]  /*111b0*/  FMUL.FTZ R3, R9, c[0x0][0x23c] ;  /* 0x00008f0009037a20 */ /* 0x000fe20000410000 */
[----:B------:R-:W-:Y:S01]  /*111c0*/  @!P1 PRMT R214, R69, 0x5410, RZ ;  /* 0x0000541045d69816 */ /* 0x000fe200000000ff */
[----:B------:R-:W-:Y:S01]  /*111d0*/  FADD.FTZ R8, R68, -R6 ;  /* 0x8000000644087221 */ /* 0x000fe20000010000 */
[----:B---3--:R-:W-:Y:S02]  /*111e0*/  SHF.R.U32.HI R12, RZ, 0x10, R2 ;  /* 0x00000010ff0c7819 */ /* 0x008fe40000011602 */
[----:B------:R-:W-:-:S04]  /*111f0*/  SHF.R.U32.HI R2, RZ, 0x8, R11 ;  /* 0x00000008ff027819 */ /* 0x000fc8000001160b */
[----:B------:R-:W-:Y:S01]  /*11200*/  LOP3.LUT R2, R2, 0xffff, RZ, 0xc0, !PT ;  /* 0x0000ffff02027812 */ /* 0x000fe200078ec0ff */
[----:B------:R-:W3:Y:S01]  /*11210*/  MUFU.EX2 R3, R3 ;  /* 0x0000000300037308 */ /* 0x000ee20000000800 */
[----:B-1----:R-:W-:Y:S02]  /*11220*/  F2FP.BF16.PACK_AB R6, R188, R60 ;  /* 0x0000003cbc06723e */ /* 0x002fe400000010ff */
[----:B------:R-:W-:Y:S02]  /*11230*/  ISETP.GE.U32.AND P1, PT, R241, R2, PT ;  /* 0x00000002f100720c */ /* 0x000fe40003f26070 */
[----:B------:R-:W-:Y:S01]  /*11240*/  SHF.R.U32.HI R2, RZ, 0x10, R0 ;  /* 0x00000010ff027819 */ /* 0x000fe20000011600 */
[----:B------:R-:W-:Y:S01]  /*11250*/  FMUL.FTZ R8, R8, c[0x0][0x23c] ;  /* 0x00008f0008087a20 */ /* 0x000fe20000410000 */
[C---:B------:R-:W-:Y:S01]  /*11260*/  PRMT R211, R6.reuse, 0x7632, R211 ;  /* 0x0000763206d37816 */ /* 0x040fe200000000d3 */
[----:B------:R-:W1:Y:S01]  /*11270*/  MUFU.EX2 R24, R24 ;  /* 0x0000001800187308 */ /* 0x000e620000000800 */
[----:B------:R-:W-:-:S02]  /*11280*/  PRMT R210, R6, 0x7610, R210 ;  /* 0x0000761006d27816 */ /* 0x000fc400000000d2 */
[----:B------:R-:W-:-:S05]  /*11290*/  LOP3.LUT R6, R2, 0xff, RZ, 0xc0, !PT ;  /* 0x000000ff02067812 */ /* 0x000fca00078ec0ff */
[----:B------:R-:W1:Y:S01]  /*112a0*/  MUFU.EX2 R38, R38 ;  /* 0x0000002600267308 */ /* 0x000e620000000800 */
[----:B------:R-:W-:-:S07]  /*112b0*/  @!P4 HFMA2.BF16_V2 R74, -RZ.H0_H0, RZ.H0_H0, -R210.H0_H0 ;  /* 0x200000ffff4ac231 */ /* 0x000fce00003409d2 */
[----:B------:R-:W-:Y:S08]  /*112c0*/  MUFU.EX2 R17, R17 ;  /* 0x0000001100117308 */ /* 0x000ff00000000800 */
[----:B------:R-:W-:Y:S01]  /*112d0*/  MUFU.EX2 R2, R8 ;  /* 0x0000000800027308 */ /* 0x000fe20000000800 */
[----:B------:R-:W-:Y:S01]  /*112e0*/  PRMT R70, R210, 0x5410, R211 ;  /* 0x00005410d2467816 */ /* 0x000fe200000000d3 */
[----:B------:R-:W-:Y:S01]  /*112f0*/  @!P6 HFMA2.BF16_V2 R71, -RZ.H0_H0, RZ.H0_H0, -R212.H0_H0 ;  /* 0x200000ffff47e231 */ /* 0x000fe200003409d4 */
[----:B------:R-:W-:-:S05]  /*11300*/  @!P4 PRMT R210, R74, 0x5410, RZ ;  /* 0x000054104ad2c816 */ /* 0x000fca00000000ff */
[----:B------:R-:W-:Y:S01]  /*11310*/  MUFU.EX2 R18, R18 ;  /* 0x0000001200127308 */ /* 0x000fe20000000800 */
[----:B------:R-:W-:Y:S01]  /*11320*/  ISETP.GE.U32.AND P4, PT, R241, R6, PT ;  /* 0x00000006f100720c */ /* 0x000fe20003f86070 */
[----:B---3--:R-:W-:-:S06]  /*11330*/  FFMA.FTZ R6, R191, R3, R36 ;  /* 0x00000003bf067223 */ /* 0x008fcc0000010024 */
[----:B------:R-:W-:Y:S01]  /*11340*/  MUFU.EX2 R180, R46 ;  /* 0x0000002e00b47308 */ /* 0x000fe20000000800 */
[----:B------:R-:W-:Y:S01]  /*11350*/  @!P6 PRMT R212, R71, 0x5410, RZ ;  /* 0x0000541047d4e816 */ /* 0x000fe200000000ff */
[----:B-1----:R-:W-:Y:S02]  /*11360*/  FADD.FTZ R11, R24, R6 ;  /* 0x00000006180b7221 */ /* 0x002fe40000010000 */
[----:B------:R-:W-:-:S04]  /*11370*/  IMAD.MOV.U32 R71, RZ, RZ, R38 ;  /* 0x000000ffff477224 */ /* 0x000fc800078e0026 */
[----:B------:R-:W1:Y:S01]  /*11380*/  MUFU.EX2 R41, R41 ;  /* 0x0000002900297308 */ /* 0x000e620000000800 */
[----:B------:R-:W-:-:S05]  /*11390*/  @!P3 HFMA2.BF16_V2 R75, -RZ.H0_H0, RZ.H0_H0, -R211.H0_H0 ;  /* 0x200000ffff4bb231 */ /* 0x000fca00003409d3 */
[----:B------:R-:W-:Y:S02]  /*113a0*/  @!P3 PRMT R211, R75, 0x5410, RZ ;  /* 0x000054104bd3b816 */ /* 0x000fe400000000ff */
[----:B------:R3:W-:Y:S01]  /*113b0*/  MUFU.EX2 R74, R54 ;  /* 0x00000036004a7308 */ /* 0x0007e20000000800 */
[----:B------:R-:W-:Y:S01]  /*113c0*/  ISETP.GE.U32.AND P6, PT, R241, R7, PT ;  /* 0x00000007f100720c */ /* 0x000fe20003fc6070 */
[----:B-1----:R-:W-:-:S06]  /*113d0*/  IMAD.MOV.U32 R75, RZ, RZ, R41 ;  /* 0x000000ffff4b7224 */ /* 0x002fcc00078e0029 */
[----:B------:R-:W1:Y:S01]  /*113e0*/  MUFU.EX2 R173, R58 ;  /* 0x0000003a00ad7308 */ /* 0x000e620000000800 */
[----:B------:R-:W-:-:S04]  /*113f0*/  F2FP.BF16.PACK_AB R7, R72, R75 ;  /* 0x0000004b4807723e */ /* 0x000fc800000010ff */
[C---:B------:R-:W-:Y:S02]  /*11400*/  PRMT R209, R7.reuse, 0x7610, R209 ;  /* 0x0000761007d17816 */ /* 0x040fe400000000d1 */
[----:B------:R-:W-:Y:S02]  /*11410*/  PRMT R208, R7, 0x7632, R208 ;  /* 0x0000763207d07816 */ /* 0x000fe400000000d0 */
[----:B------:R-:W-:Y:S01]  /*11420*/  LOP3.LUT R7, R0, 0xff, RZ, 0xc0, !PT ;  /* 0x000000ff00077812 */ /* 0x000fe200078ec0ff */
[----:B------:R-:W-:Y:S01]  /*11430*/  @!P2 HFMA2.BF16_V2 R140, -RZ.H0_H0, RZ.H0_H0, -R209.H0_H0 ;  /* 0x200000ffff8ca231 */ /* 0x000fe200003409d1 */
[----:B------:R-:W-:-:S04]  /*11440*/  PRMT R69, R209, 0x5410, R208 ;  /* 0x00005410d1457816 */ /* 0x000fc800000000d0 */
[----:B------:R-:W-:Y:S02]  /*11450*/  @!P2 PRMT R209, R140, 0x5410, RZ ;  /* 0x000054108cd1a816 */ /* 0x000fe400000000ff */
[----:B------:R-:W-:Y:S01]  /*11460*/  ISETP.GE.U32.AND P2, PT, R241, R7, PT ;  /* 0x00000007f100720c */ /* 0x000fe20003f46070 */
[----:B------:R-:W1:Y:S01]  /*11470*/  MUFU.EX2 R19, R19 ;  /* 0x0000001300137308 */ /* 0x000e620000000800 */
[----:B------:R-:W-:-:S07]  /*11480*/  F2FP.BF16.PACK_AB R36, R24, R36 ;  /* 0x000000241824723e */ /* 0x000fce00000010ff */
[----:B------:R-:W1:Y:S08]  /*11490*/  MUFU.EX2 R20, R20 ;  /* 0x0000001400147308 */ /* 0x000e700000000800 */
[----:B------:R-:W1:Y:S08]  /*114a0*/  MUFU.EX2 R26, R26 ;  /* 0x0000001a001a7308 */ /* 0x000e700000000800 */
[----:B------:R-:W1:Y:S08]  /*114b0*/  MUFU.EX2 R24, R61 ;  /* 0x0000003d00187308 */ /* 0x000e700000000800 */
[----:B------:R-:W1:Y:S08]  /*114c0*/  MUFU.EX2 R25, R25 ;  /* 0x0000001900197308 */ /* 0x000e700000000800 */
[----:B------:R-:W-:Y:S08]  /*114d0*/  MUFU.EX2 R168, R48 ;  /* 0x0000003000a87308 */ /* 0x000ff00000000800 */
[----:B------:R-:W1:Y:S08]  /*114e0*/  MUFU.EX2 R174, R52 ;  /* 0x0000003400ae7308 */ /* 0x000e700000000800 */
[----:B------:R-:W1:Y:S01]  /*114f0*/  MUFU.EX2 R176, R63 ;  /* 0x0000003f00b07308 */ /* 0x000e620000000800 */
[----:B------:R-:W-:Y:S01]  /*11500*/  FADD.FTZ R9, R157, R27 ;  /* 0x0000001b9d097221 */ /* 0x000fe20000010000 */
[----:B------:R-:W-:Y:S01]  /*11510*/  @!P1 HFMA2.BF16_V2 R141, -RZ.H0_H0, RZ.H0_H0, -R208.H0_H0 ;  /* 0x200000ffff8d9231 */ /* 0x000fe200003409d0 */
[----:B--2---:R-:W-:-:S04]  /*11520*/  FFMA.FTZ R6, R193, R2, R17 ;  /* 0x00000002c1067223 */ /* 0x004fc80000010011 */
[----:B------:R-:W-:Y:S01]  /*11530*/  FADD.FTZ R8, R18, R6 ;  /* 0x0000000612087221 */ /* 0x000fe20000010000 */
[----:B------:R-:W-:-:S04]  /*11540*/  F2FP.BF16.PACK_AB R6, R180, R71 ;  /* 0x00000047b406723e */ /* 0x000fc800000010ff */
[C---:B------:R-:W-:Y:S02]  /*11550*/  PRMT R207, R6.reuse, 0x7610, R207 ;  /* 0x0000761006cf7816 */ /* 0x040fe400000000cf */
[----:B------:R-:W-:-:S03]  /*11560*/  PRMT R206, R6, 0x7632, R206 ;  /* 0x0000763206ce7816 */ /* 0x000fc600000000ce */
[----:B------:R-:W-:Y:S01]  /*11570*/  @!P0 HFMA2.BF16_V2 R143, -RZ.H0_H0, RZ.H0_H0, -R207.H0_H0 ;  /* 0x200000ffff8f8231 */ /* 0x000fe200003409cf */
[----:B---3--:R-:W-:-:S04]  /*11580*/  PRMT R54, R207, 0x5410, R206 ;  /* 0x00005410cf367816 */ /* 0x008fc800000000ce */
[----:B------:R-:W-:Y:S02]  /*11590*/  @!P0 PRMT R207, R143, 0x5410, RZ ;  /* 0x000054108fcf8816 */ /* 0x000fe400000000ff */
[----:B------:R-:W-:Y:S02]  /*115a0*/  ISETP.GE.U32.AND P0, PT, R241, R16, PT ;  /* 0x00000010f100720c */ /* 0x000fe40003f06070 */
[----:B------:R-:W-:Y:S02]  /*115b0*/  SHF.R.U32.HI R6, RZ, 0x18, R0 ;  /* 0x00000018ff067819 */ /* 0x000fe40000011600 */
[----:B------:R-:W-:-:S04]  /*115c0*/  LOP3.LUT R0, R0, 0xffff, RZ, 0xc0, !PT ;  /* 0x0000ffff00007812 */ /* 0x000fc800078ec0ff */
[----:B------:R-:W-:-:S05]  /*115d0*/  SHF.R.U32.HI R0, RZ, 0x8, R0 ;  /* 0x00000008ff007819 */ /* 0x000fca0000011600 */
[----:B------:R-:W-:Y:S01]  /*115e0*/  @!P0 HFMA2.BF16_V2 R142, -RZ.H0_H0, RZ.H0_H0, -R206.H0_H0 ;  /* 0x200000ffff8e8231 */ /* 0x000fe200003409ce */
[----:B------:R-:W-:-:S04]  /*115f0*/  LOP3.LUT R0, R0, 0xffff, RZ, 0xc0, !PT ;  /* 0x0000ffff00007812 */ /* 0x000fc800078ec0ff */
[----:B------:R-:W-:Y:S02]  /*11600*/  @!P0 PRMT R206, R142, 0x5410, RZ ;  /* 0x000054108ece8816 */ /* 0x000fe400000000ff */
[----:B------:R-:W-:Y:S02]  /*11610*/  ISETP.GE.U32.AND P0, PT, R241, R0, PT ;  /* 0x00000000f100720c */ /* 0x000fe40003f06070 */
[----:B-1----:R-:W-:-:S04]  /*11620*/  F2FP.BF16.PACK_AB R0, R173, R74 ;  /* 0x0000004aad00723e */ /* 0x002fc800000010ff */
[C---:B------:R-:W-:Y:S02]  /*11630*/  PRMT R205, R0.reuse, 0x7610, R205 ;  /* 0x0000761000cd7816 */ /* 0x040fe400000000cd */
[----:B------:R-:W-:-:S03]  /*11640*/  PRMT R204, R0, 0x7632, R204 ;  /* 0x0000763200cc7816 */ /* 0x000fc600000000cc */
[----:B------:R-:W-:Y:S01]  /*11650*/  @!P2 HFMA2.BF16_V2 R145, -RZ.H0_H0, RZ.H0_H0, -R205.H0_H0 ;  /* 0x200000ffff91a231 */ /* 0x000fe200003409cd */
[----:B------:R-:W-:Y:S02]  /*11660*/  LOP3.LUT R0, R12, 0xff, RZ, 0xc0, !PT ;  /* 0x000000ff0c007812 */ /* 0x000fe400078ec0ff */
[----:B------:R-:W-:Y:S02]  /*11670*/  PRMT R46, R205, 0x5410, R204 ;  /* 0x00005410cd2e7816 */ /* 0x000fe400000000cc */
[----:B------:R-:W-:Y:S02]  /*11680*/  @!P2 PRMT R205, R145, 0x5410, RZ ;  /* 0x0000541091cda816 */ /* 0x000fe400000000ff */
[C---:B------:R-:W-:Y:S02]  /*11690*/  ISETP.GE.U32.AND P2, PT, R241.reuse, R0, PT ;  /* 0x00000000f100720c */ /* 0x040fe40003f46070 */
[----:B------:R-:W-:Y:S01]  /*116a0*/  ISETP.GE.U32.AND P3, PT, R241, R6, PT ;  /* 0x00000006f100720c */ /* 0x000fe20003f66070 */
[----:B------:R-:W-:Y:S01]  /*116b0*/  FADD.FTZ R6, R19, R8 ;  /* 0x0000000813067221 */ /* 0x000fe20000010000 */
[----:B------:R-:W-:Y:S01]  /*116c0*/  SHF.R.U32.HI R0, RZ, 0x8, R13 ;  /* 0x00000008ff007819 */ /* 0x000fe2000001160d */
[----:B------:R-:W-:Y:S01]  /*116d0*/  @!P0 HFMA2.BF16_V2 R144, -RZ.H0_H0, RZ.H0_H0, -R204.H0_H0 ;  /* 0x200000ffff908231 */ /* 0x000fe200003409cc */
[----:B------:R1:W-:Y:S01]  /*116e0*/  MUFU.EX2 R177, R56 ;  /* 0x0000003800b17308 */ /* 0x0003e20000000800 */
[----:B------:R-:W-:Y:S01]  /*116f0*/  FADD.FTZ R6, R20, R6 ;  /* 0x0000000614067221 */ /* 0x000fe20000010000 */
[----:B------:R-:W-:-:S02]  /*11700*/  LOP3.LUT R0, R0, 0xffff, RZ, 0xc0, !PT ;  /* 0x0000ffff00007812 */ /* 0x000fc400078ec0ff */
[----:B------:R-:W-:-:S04]  /*11710*/  @!P0 PRMT R204, R144, 0x5410, RZ ;  /* 0x0000541090cc8816 */ /* 0x000fc800000000ff */
[----:B------:R-:W2:Y:S01]  /*11720*/  MUFU.EX2 R175, R55 ;  /* 0x0000003700af7308 */ /* 0x000ea20000000800 */
[----:B------:R-:W-:Y:S01]  /*11730*/  ISETP.GE.U32.AND P0, PT, R241, R0, PT ;  /* 0x00000000f100720c */ /* 0x000fe20003f06070 */
[----:B------:R-:W-:Y:S01]  /*11740*/  FADD.FTZ R0, R26, R6 ;  /* 0x000000061a007221 */ /* 0x000fe20000010000 */
[----:B------:R-:W-:Y:S01]  /*11750*/  F2FP.BF16.PACK_AB R27, R20, R19 ;  /* 0x00000013141b723e */ /* 0x000fe200000010ff */
[----:B------:R-:W-:Y:S02]  /*11760*/  FMUL.FTZ R20, R131, R5 ;  /* 0x0000000583147220 */ /* 0x000fe40000410000 */
[----:B------:R-:W-:Y:S01]  /*11770*/  IMAD.MOV.U32 R131, RZ, RZ, R24 ;  /* 0x000000ffff837224 */ /* 0x000fe200078e0018 */
[----:B------:R-:W-:Y:S01]  /*11780*/  @!P1 PRMT R208, R141, 0x5410, RZ ;  /* 0x000054108dd09816 */ /* 0x000fe200000000ff */
[----:B------:R-:W-:Y:S01]  /*11790*/  FADD.FTZ R38, R25, R0 ;  /* 0x0000000019267221 */ /* 0x000fe20000010000 */
[----:B------:R-:W-:Y:S01]  /*117a0*/  F2FP.BF16.PACK_AB R37, R18, R17 ;  /* 0x000000111225723e */ /* 0x000fe200000010ff */
[----:B------:R-:W-:Y:S01]  /*117b0*/  FMUL.FTZ R185, R136, R4 ;  /* 0x0000000488b97220 */ /* 0x000fe20000410000 */
[----:B------:R-:W-:Y:S01]  /*117c0*/  ISETP.GE.U32.AND P1, PT, R241, R10, PT ;  /* 0x0000000af100720c */ /* 0x000fe20003f26070 */
[----:B------:R-:W-:Y:S01]  /*117d0*/  FMUL.FTZ R184, R137, R4 ;  /* 0x0000000489b87220 */ /* 0x000fe20000410000 */
[----:B------:R-:W-:Y:S01]  /*117e0*/  F2FP.BF16.PACK_AB R0, R174, R168 ;  /* 0x000000a8ae00723e */ /* 0x000fe200000010ff */
        /* <DEDUP_REMOVED lines=8> */
[-C--:B-1----:R-:W-:Y:S02]  /*11870*/  FMUL.FTZ R56, R116, R4.reuse ;  /* 0x0000000474387220 */ /* 0x082fe40000410000 */
[-C--:B------:R-:W-:Y:S02]  /*11880*/  FMUL.FTZ R187, R117, R4.reuse ;  /* 0x0000000475bb7220 */ /* 0x080fe40000410000 */
[-C--:B------:R-:W-:Y:S02]  /*11890*/  FMUL.FTZ R6, R108, R4.reuse ;  /* 0x000000046c067220 */ /* 0x080fe40000410000 */
[-C--:B------:R-:W-:Y:S02]  /*118a0*/  FMUL.FTZ R17, R109, R4.reuse ;  /* 0x000000046d117220 */ /* 0x080fe40000410000 */
[----:B------:R-:W-:-:S02]  /*118b0*/  FMUL.FTZ R193, R100, R4 ;  /* 0x0000000464c17220 */ /* 0x000fc40000410000 */
[----:B------:R-:W-:Y:S01]  /*118c0*/  FMUL.FTZ R10, R101, R4 ;  /* 0x00000004650a7220 */ /* 0x000fe20000410000 */
[----:B------:R-:W-:Y:S02]  /*118d0*/  F2FP.BF16.PACK_AB R4, R176, R131 ;  /* 0x00000083b004723e */ /* 0x000fe400000010ff */
[C---:B------:R-:W-:Y:S02]  /*118e0*/  PRMT R203, R0.reuse, 0x7610, R203 ;  /* 0x0000761000cb7816 */ /* 0x040fe400000000cb */
[----:B------:R-:W-:Y:S02]  /*118f0*/  PRMT R202, R0, 0x7632, R202 ;  /* 0x0000763200ca7816 */ /* 0x000fe400000000ca */
[----:B--2---:R-:W-:Y:S02]  /*11900*/  F2FP.BF16.PACK_AB R0, R175, R177 ;  /* 0x000000b1af00723e */ /* 0x004fe400000010ff */
[----:B------:R-:W-:Y:S02]  /*11910*/  PRMT R201, R4, 0x7610, R201 ;  /* 0x0000761004c97816 */ /* 0x000fe400000000c9 */
[----:B------:R-:W-:-:S02]  /*11920*/  PRMT R198, R0, 0x7632, R198 ;  /* 0x0000763200c67816 */ /* 0x000fc400000000c6 */
[----:B------:R-:W-:Y:S01]  /*11930*/  PRMT R200, R4, 0x7632, R200 ;  /* 0x0000763204c87816 */ /* 0x000fe200000000c8 */
[----:B------:R-:W-:Y:S01]  /*11940*/  @!P6 HFMA2.BF16_V2 R50, -RZ.H0_H0, RZ.H0_H0, -R201.H0_H0 ;  /* 0x200000ffff32e231 */ /* 0x000fe200003409c9 */
[-C--:B------:R-:W-:Y:S01]  /*11950*/  FMUL.FTZ R183, R138, R5.reuse ;  /* 0x000000058ab77220 */ /* 0x080fe20000410000 */
[----:B------:R-:W-:Y:S01]  /*11960*/  PRMT R199, R0, 0x7610, R199 ;  /* 0x0000761000c77816 */ /* 0x000fe200000000c7 */
[----:B------:R-:W-:Y:S01]  /*11970*/  IMAD.MOV.U32 R138, RZ, RZ, R17 ;  /* 0x000000ffff8a7224 */ /* 0x000fe200078e0011 */
[----:B------:R-:W-:Y:S01]  /*11980*/  @!P1 HFMA2.BF16_V2 R43, -RZ.H0_H0, RZ.H0_H0, -R198.H0_H0 ;  /* 0x200000ffff2b9231 */ /* 0x000fe200003409c6 */
[----:B------:R-:W-:Y:S01]  /*11990*/  FADD.FTZ R0, R163, R21 ;  /* 0x00000015a3007221 */ /* 0x000fe20000010000 */
[----:B------:R-:W-:Y:S01]  /*119a0*/  @!P0 HFMA2.BF16_V2 R49, -RZ.H0_H0, RZ.H0_H0, -R200.H0_H0 ;  /* 0x200000ffff318231 */ /* 0x000fe200003409c8 */
[----:B------:R-:W-:Y:S01]  /*119b0*/  IMAD.MOV.U32 R17, RZ, RZ, R40 ;  /* 0x000000ffff117224 */ /* 0x000fe200078e0028 */
[----:B------:R-:W-:Y:S01]  /*119c0*/  PRMT R40, R201, 0x5410, R200 ;  /* 0x00005410c9287816 */ /* 0x000fe200000000c8 */
[----:B------:R-:W-:Y:S01]  /*119d0*/  FMUL.FTZ R182, R139, R5 ;  /* 0x000000058bb67220 */ /* 0x000fe20000410000 */
[----:B------:R-:W-:Y:S01]  /*119e0*/  @!P6 PRMT R201, R50, 0x5410, RZ ;  /* 0x0000541032c9e816 */ /* 0x000fe200000000ff */
[----:B------:R-:W-:Y:S01]  /*119f0*/  IMAD.MOV.U32 R61, RZ, RZ, R178 ;  /* 0x000000ffff3d7224 */ /* 0x000fe200078e00b2 */
[----:B------:R-:W-:Y:S01]  /*11a00*/  F2FP.BF16.PACK_AB R25, R25, R26 ;  /* 0x0000001a1919723e */ /* 0x000fe200000010ff */
[----:B------:R-:W-:-:S02]  /*11a10*/  IMAD.MOV.U32 R139, RZ, RZ, R6 ;  /* 0x000000ffff8b7224 */ /* 0x000fc400078e0006 */
[----:B------:R-:W-:Y:S01]  /*11a20*/  IMAD.MOV.U32 R50, RZ, RZ, R41 ;  /* 0x000000ffff327224 */ /* 0x000fe200078e0029 */
[----:B------:R-:W-:Y:S01]  /*11a30*/  PRMT R41, R199, 0x5410, R198 ;  /* 0x00005410c7297816 */ /* 0x000fe200000000c6 */
[----:B------:R-:W-:Y:S01]  /*11a40*/  FADD.FTZ R0, R162, R0 ;  /* 0x00000000a2007221 */ /* 0x000fe20000010000 */
[----:B------:R-:W-:Y:S01]  /*11a50*/  @!P3 HFMA2.BF16_V2 R100, -RZ.H0_H0, RZ.H0_H0, -R202.H0_H0 ;  /* 0x200000ffff64b231 */ /* 0x000fe200003409ca */
[----:B------:R-:W-:Y:S01]  /*11a60*/  IMAD.MOV.U32 R136, RZ, RZ, R194 ;  /* 0x000000ffff887224 */ /* 0x000fe200078e00c2 */
[----:B------:R-:W-:Y:S01]  /*11a70*/  @!P1 PRMT R198, R43, 0x5410, RZ ;  /* 0x000054102bc69816 */ /* 0x000fe200000000ff */
        /* <DEDUP_REMOVED lines=14> */
[----:B------:R1:W2:Y:S01]  /*11b60*/  MUFU.EX2 R5, R44 ;  /* 0x0000002c00057308 */ /* 0x0002a20000000800 */
        /* <DEDUP_REMOVED lines=15> */
[----:B-1----:R-:W-:Y:S02]  /*11c60*/  FMUL.FTZ R44, R79, R2 ;  /* 0x000000024f2c7220 */ /* 0x002fe40000410000 */
[----:B------:R-:W-:Y:S02]  /*11c70*/  IMAD.MOV.U32 R49, RZ, RZ, R20 ;  /* 0x000000ffff317224 */ /* 0x000fe400078e0014 */
[----:B------:R-:W-:Y:S01]  /*11c80*/  FADD.FTZ R2, R167, R0 ;  /* 0x00000000a7027221 */ /* 0x000fe20000010000 */
[----:B------:R-:W-:Y:S01]  /*11c90*/  PRMT R42, R203, 0x5410, R202 ;  /* 0x00005410cb2a7816 */ /* 0x000fe200000000ca */
[----:B------:R-:W-:Y:S02]  /*11ca0*/  FADD.FTZ R0, R166, R9 ;  /* 0x00000009a6007221 */ /* 0x000fe40000010000 */
[----:B------:R-:W-:Y:S01]  /*11cb0*/  IMAD.WIDE.U32 R20, R136, -0x326172a9, RZ ;  /* 0xcd9e8d5788147825 */ /* 0x000fe200078e00ff */
[----:B------:R-:W-:Y:S01]  /*11cc0*/  @!P3 PRMT R202, R100, 0x5410, RZ ;  /* 0x0000541064cab816 */ /* 0x000fe200000000ff */
[----:B------:R1:W3:Y:S02]  /*11cd0*/  MUFU.EX2 R4, R45 ;  /* 0x0000002d00047308 */ /* 0x0002e40000000800 */
[----:B------:R-:W-:-:S02]  /*11ce0*/  IMAD.MOV.U32 R100, RZ, RZ, R16 ;  /* 0x000000ffff647224 */ /* 0x000fc400078e0010 */
[----:B------:R-:W-:Y:S01]  /*11cf0*/  FADD.FTZ R16, R154, R0 ;  /* 0x000000009a107221 */ /* 0x000fe20000010000 */
[----:B----4-:R-:W-:Y:S01]  /*11d00*/  LOP3.LUT R0, R21, R186, RZ, 0x3c, !PT ;  /* 0x000000ba15007212 */ /* 0x010fe200078e3cff */
[----:B------:R-:W-:Y:S01]  /*11d10*/  @!P2 HFMA2.BF16_V2 R47, -RZ.H0_H0, RZ.H0_H0, -R199.H0_H0 ;  /* 0x200000ffff2fa231 */ /* 0x000fe200003409c7 */
[----:B------:R-:W-:Y:S02]  /*11d20*/  FMUL.FTZ R108, R112, R3 ;  /* 0x00000003706c7220 */ /* 0x000fe40000410000 */
[----:B------:R-:W-:Y:S02]  /*11d30*/  IMAD.MOV.U32 R112, RZ, RZ, R7 ;  /* 0x000000ffff707224 */ /* 0x000fe400078e0007 */
[----:B------:R-:W-:Y:S01]  /*11d40*/  @!P2 PRMT R199, R47, 0x5410, RZ ;  /* 0x000054102fc7a816 */ /* 0x000fe200000000ff */
[----:B------:R-:W-:Y:S02]  /*11d50*/  IMAD.MOV.U32 R47, RZ, RZ, R10 ;  /* 0x000000ffff2f7224 */ /* 0x000fe400078e000a */
[----:B-1----:R-:W-:-:S02]  /*11d60*/  IMAD.MOV.U32 R45, RZ, RZ, R6 ;  /* 0x000000ffff2d7224 */ /* 0x002fc400078e0006 */
[----:B------:R-:W-:-:S04]  /*11d70*/  IMAD.WIDE.U32 R6, R0, -0x2daee0ad, RZ ;  /* 0xd2511f5300067825 */ /* 0x000fc800078e00ff */
[-C--:B------:R-:W-:Y:S02]  /*11d80*/  FMUL.FTZ R109, R113, R3.reuse ;  /* 0x00000003716d7220 */ /* 0x080fe40000410000 */
        /* <DEDUP_REMOVED lines=15> */
[----:B------:R-:W-:Y:S01]  /*11e80*/  FADD.FTZ R17, R159, R2 ;  /* 0x000000029f117221 */ /* 0x000fe20000010000 */
[----:B------:R-:W-:Y:S01]  /*11e90*/  LOP3.LUT R2, R23, UR29, R20, 0x96, !PT ;  /* 0x0000001d17027c12 */ /* 0x000fe2000f8e9614 */
[----:B--2---:R-:W-:Y:S01]  /*11ea0*/  FADD.FTZ R3, R5, R11 ;  /* 0x0000000b05037221 */ /* 0x004fe20000010000 */
[----:B------:R-:W-:Y:S01]  /*11eb0*/  LOP3.LUT R0, R7, UR28, R238, 0x96, !PT ;  /* 0x0000001c07007c12 */ /* 0x000fe2000f8e96ee */
[----:B------:R-:W-:Y:S01]  /*11ec0*/  IMAD.MOV.U32 R115, RZ, RZ, R19 ;  /* 0x000000ffff737224 */ /* 0x000fe200078e0013 */
[C---:B---3--:R-:W-:Y:S01]  /*11ed0*/  F2FP.BF16.PACK_AB R18, R4.reuse, R5 ;  /* 0x000000050412723e */ /* 0x048fe200000010ff */
[----:B------:R-:W-:-:S02]  /*11ee0*/  FADD.FTZ R19, R4, R3 ;  /* 0x0000000304137221 */ /* 0x000fc40000010000 */
[----:B------:R-:W-:-:S04]  /*11ef0*/  IMAD.WIDE.U32 R2, R2, -0x2daee0ad, RZ ;  /* 0xd2511f5302027825 */ /* 0x000fc800078e00ff */
[----:B------:R-:W-:Y:S01]  /*11f00*/  IMAD.WIDE.U32 R4, R0, -0x326172a9, RZ ;  /* 0xcd9e8d5700047825 */ /* 0x000fe200078e00ff */
[----:B------:R-:W-:-:S04]  /*11f10*/  LOP3.LUT R0, R3, UR26, R6, 0x96, !PT ;  /* 0x0000001a03007c12 */ /* 0x000fc8000f8e9606 */
[----:B------:R-:W-:Y:S01]  /*11f20*/  LOP3.LUT R3, R5, UR27, R22, 0x96, !PT ;  /* 0x0000001b05037c12 */ /* 0x000fe2000f8e9616 */
[----:B------:R-:W-:Y:S02]  /*11f30*/  IMAD.MOV.U32 R23, RZ, RZ, R8 ;  /* 0x000000ffff177224 */ /* 0x000fe400078e0008 */
[----:B------:R-:W-:Y:S02]  /*11f40*/  IMAD.MOV.U32 R7, RZ, RZ, R45 ;  /* 0x000000ffff077224 */ /* 0x000fe400078e002d */
[----:B------:R-:W-:-:S04]  /*11f50*/  IMAD.WIDE.U32 R8, R3, -0x2daee0ad, RZ ;  /* 0xd2511f5303087825 */ /* 0x000fc800078e00ff */
[----:B------:R-:W-:Y:S02]  /*11f60*/  IMAD.MOV.U32 R22, RZ, RZ, R113 ;  /* 0x000000ffff167224 */ /* 0x000fe400078e0071 */
        /* <DEDUP_REMOVED lines=12> */
[----:B------:R-:W-:Y:S02]  /*12030*/  IMAD.MOV.U32 R0, RZ, RZ, R9 ;  /* 0x000000ffff007224 */ /* 0x000fe400078e0009 */
[----:B------:R-:W-:-:S04]  /*12040*/  IMAD.WIDE.U32 R8, R3, -0x326172a9, RZ ;  /* 0xcd9e8d5703087825 */ /* 0x000fc800078e00ff */
[----:B------:R-:W-:-:S04]  /*12050*/  IMAD.WIDE.U32 R2, R2, -0x326172a9, RZ ;  /* 0xcd9e8d5702027825 */ /* 0x000fc800078e00ff */
[----:B------:R-:W-:Y:S01]  /*12060*/  IMAD.MOV.U32 R11, RZ, RZ, R0 ;  /* 0x000000ffff0b7224 */ /* 0x000fe200078e0000 */
[----:B------:R-:W-:Y:S01]  /*12070*/  LOP3.LUT R0, R3, UR8, R8, 0x96, !PT ;  /* 0x0000000803007c12 */ /* 0x000fe2000f8e9608 */
[----:B------:R-:W-:-:S03]  /*12080*/  IMAD.MOV.U32 R8, RZ, RZ, R7 ;  /* 0x000000ffff087224 */ /* 0x000fc600078e0007 */
[----:B------:R-:W-:-:S04]  /*12090*/  LOP3.LUT R7, R0, 0xff, RZ, 0xc0, !PT ;  /* 0x000000ff00077812 */ /* 0x000fc800078ec0ff */
[----:B------:R-:W-:Y:S02]  /*120a0*/  ISETP.GE.U32.AND P2, PT, R241, R7, PT ;  /* 0x00000007f100720c */ /* 0x000fe40003f46070 */
[----:B------:R-:W-:Y:S01]  /*120b0*/  LOP3.LUT R7, R0, 0xffff, RZ, 0xc0, !PT ;  /* 0x0000ffff00077812 */ /* 0x000fe200078ec0ff */
[----:B------:R-:W-:-:S03]  /*120c0*/  IMAD.MOV.U32 R21, RZ, RZ, R11 ;  /* 0x000000ffff157224 */ /* 0x000fc600078e000b */
[----:B------:R-:W-:Y:S02]  /*120d0*/  SHF.R.U32.HI R7, RZ, 0x8, R7 ;  /* 0x00000008ff077819 */ /* 0x000fe40000011607 */
[----:B------:R-:W-:Y:S01]  /*120e0*/  LOP3.LUT R11, R5, UR27, R14, 0x96, !PT ;  /* 0x0000001b050b7c12 */ /* 0x000fe2000f8e960e */
[----:B------:R-:W-:Y:S01]  /*120f0*/  IMAD.MOV.U32 R5, RZ, RZ, R193 ;  /* 0x000000ffff057224 */ /* 0x000fe200078e00c1 */
[----:B------:R-:W-:-:S04]  /*12100*/  LOP3.LUT R7, R7, 0xffff, RZ, 0xc0, !PT ;  /* 0x0000ffff07077812 */ /* 0x000fc800078ec0ff */
[----:B------:R-:W-:Y:S01]  /*12110*/  ISETP.GE.U32.AND P1, PT, R241, R7, PT ;  /* 0x00000007f100720c */ /* 0x000fe20003f26070 */
[----:B------:R-:W-:Y:S01]  /*12120*/  IMAD.MOV.U32 R7, RZ, RZ, R5 ;  /* 0x000000ffff077224 */ /* 0x000fe200078e0005 */
[--C-:B------:R-:W-:Y:S02]  /*12130*/  SHF.R.U32.HI R5, RZ, 0x10, R0.reuse ;  /* 0x00000010ff057819 */ /* 0x100fe40000011600 */
[----:B------:R-:W-:Y:S01]  /*12140*/  SHF.R.U32.HI R0, RZ, 0x18, R0 ;  /* 0x00000018ff007819 */ /* 0x000fe20000011600 */
[----:B------:R-:W-:-:S03]  /*12150*/  @!P4 HFMA2.BF16_V2 R146, -RZ.H0_H0, RZ.H0_H0, -R203.H0_H0 ;  /* 0x200000ffff92c231 */ /* 0x000fc600003409cb */
[----:B------:R-:W-:Y:S02]  /*12160*/  ISETP.GE.U32.AND P0, PT, R241, R0, PT ;  /* 0x00000000f100720c */ /* 0x000fe40003f06070 */
[----:B------:R-:W-:Y:S02]  /*12170*/  LOP3.LUT R0, R2, 0xff, RZ, 0xc0, !PT ;  /* 0x000000ff02007812 */ /* 0x000fe400078ec0ff */
[----:B------:R-:W-:Y:S02]  /*12180*/  @!P4 PRMT R203, R146, 0x5410, RZ ;  /* 0x0000541092cbc816 */ /* 0x000fe400000000ff */
[----:B------:R-:W-:Y:S02]  /*12190*/  LOP3.LUT R10, R9, UR13, R10, 0x96, !PT ;  /* 0x0000000d090a7c12 */ /* 0x000fe4000f8e960a */
[----:B------:R-:W-:Y:S02]  /*121a0*/  ISETP.GE.U32.AND P4, PT, R241, R0, PT ;  /* 0x00000000f100720c */ /* 0x000fe40003f86070 */
[----:B------:R-:W-:-:S02]  /*121b0*/  LOP3.LUT R9, R15, UR29, R20, 0x96, !PT ;  /* 0x0000001d0f097c12 */ /* 0x000fc4000f8e9614 */
[----:B------:R-:W-:Y:S02]  /*121c0*/  SHF.R.U32.HI R0, RZ, 0x10, R2 ;  /* 0x00000010ff007819 */ /* 0x000fe40000011602 */
[----:B------:R-:W-:Y:S02]  /*121d0*/  LOP3.LUT R5, R5, 0xff, RZ, 0xc0, !PT ;  /* 0x000000ff05057812 */ /* 0x000fe400078ec0ff */
[C---:B------:R-:W-:Y:S02]  /*121e0*/  PRMT R15, R36.reuse, 0x7610, R15 ;  /* 0x00007610240f7816 */ /* 0x040fe4000000000f */
[----:B------:R-:W-:Y:S02]  /*121f0*/  PRMT R14, R36, 0x7632, R14 ;  /* 0x00007632240e7816 */ /* 0x000fe4000000000e */
[----:B------:R-:W-:Y:S01]  /*12200*/  LOP3.LUT R0, R0, 0xff, RZ, 0xc0, !PT ;  /* 0x000000ff00007812 */ /* 0x000fe200078ec0ff */
[----:B------:R-:W-:Y:S01]  /*12210*/  @!P2 HFMA2.BF16_V2 R53, -RZ.H0_H0, RZ.H0_H0, -R15.H0_H0 ;  /* 0x200000ffff35a231 */ /* 0x000fe2000034090f */
[C---:B------:R-:W-:Y:S01]  /*12220*/  ISETP.GE.U32.AND P3, PT, R241.reuse, R5, PT ;  /* 0x00000005f100720c */ /* 0x040fe20003f66070 */
[----:B------:R-:W-:Y:S01]  /*12230*/  IMAD.MOV.U32 R5, RZ, RZ, R8 ;  /* 0x000000ffff057224 */ /* 0x000fe200078e0008 */
[----:B------:R-:W-:Y:S01]  /*12240*/  LOP3.LUT R3, R2, 0xffff, RZ, 0xc0, !PT ;  /* 0x0000ffff02037812 */ /* 0x000fe200078ec0ff */
[----:B------:R-:W-:Y:S01]  /*12250*/  @!P1 HFMA2.BF16_V2 R57, -RZ.H0_H0, RZ.H0_H0, -R14.H0_H0 ;  /* 0x200000ffff399231 */ /* 0x000fe2000034090e */
[----:B------:R-:W-:Y:S01]  /*12260*/  SHF.R.U32.HI R8, RZ, 0x18, R2 ;  /* 0x00000018ff087819 */ /* 0x000fe20000011602 */
[----:B------:R-:W-:Y:S01]  /*12270*/  IMAD.MOV.U32 R2, RZ, RZ, R23 ;  /* 0x000000ffff027224 */ /* 0x000fe200078e0017 */
[----:B------:R-:W-:Y:S01]  /*12280*/  ISETP.GE.U32.AND P6, PT, R241, R0, PT ;  /* 0x00000000f100720c */ /* 0x000fe20003fc6070 */
[----:B------:R-:W-:Y:S01]  /*12290*/  IMAD.MOV.U32 R36, RZ, RZ, R39 ;  /* 0x000000ffff247224 */ /* 0x000fe200078e0027 */
[----:B------:R-:W-:-:S02]  /*122a0*/  SHF.R.U32.HI R0, RZ, 0x8, R3 ;  /* 0x00000008ff007819 */ /* 0x000fc40000011603 */
[----:B------:R-:W-:Y:S02]  /*122b0*/  PRMT R39, R15, 0x5410, R14 ;  /* 0x000054100f277816 */ /* 0x000fe4000000000e */
[----:B------:R-:W-:Y:S01]  /*122c0*/  @!P2 PRMT R15, R53, 0x5410, RZ ;  /* 0x00005410350fa816 */ /* 0x000fe200000000ff */
[----:B------:R-:W-:Y:S01]  /*122d0*/  IMAD.MOV.U32 R53, RZ, RZ, R2 ;  /* 0x000000ffff357224 */ /* 0x000fe200078e0002 */
[----:B------:R-:W-:Y:S01]  /*122e0*/  LOP3.LUT R0, R0, 0xffff, RZ, 0xc0, !PT ;  /* 0x0000ffff00007812 */ /* 0x000fe200078ec0ff */
[----:B------:R-:W-:Y:S01]  /*122f0*/  IMAD.WIDE.U32 R2, R10, -0x2daee0ad, RZ ;  /* 0xd2511f530a027825 */ /* 0x000fe200078e00ff */
[----:B------:R-:W-:-:S03]  /*12300*/  @!P1 PRMT R14, R57, 0x5410, RZ ;  /* 0x00005410390e9816 */ /* 0x000fc600000000ff */
[----:B------:R-:W-:Y:S02]  /*12310*/  IMAD.MOV.U32 R57, RZ, RZ, R7 ;  /* 0x000000ffff397224 */ /* 0x000fe400078e0007 */
[----:B------:R1:W2:Y:S01]  /*12320*/  MUFU.EX2 R7, R66 ;  /* 0x0000004200077308 */ /* 0x0002a20000000800 */
[----:B------:R-:W-:Y:S02]  /*12330*/  ISETP.GE.U32.AND P2, PT, R241, R0, PT ;  /* 0x00000000f100720c */ /* 0x000fe40003f46070 */
[----:B------:R-:W-:-:S05]  /*12340*/  LOP3.LUT R0, R3, UR7, R12, 0x96, !PT ;  /* 0x0000000703007c12 */ /* 0x000fca000f8e960c */
[----:B------:R3:W4:Y:S01]  /*12350*/  MUFU.EX2 R10, R67 ;  /* 0x00000043000a7308 */ /* 0x0007220000000800 */
[----:B------:R-:W-:Y:S02]  /*12360*/  IMAD.MOV.U32 R20, RZ, RZ, R194 ;  /* 0x000000ffff147224 */ /* 0x000fe400078e00c2 */
[----:B-1----:R-:W-:Y:S01]  /*12370*/  IMAD.MOV.U32 R66, RZ, RZ, R5 ;  /* 0x000000ffff427224 */ /* 0x002fe200078e0005 */
[----:B------:R-:W-:Y:S01]  /*12380*/  SHF.R.U32.HI R5, RZ, 0x10, R0 ;  /* 0x00000010ff057819 */ /* 0x000fe20000011600 */
[----:B------:R-:W-:Y:S01]  /*12390*/  FADD.FTZ R23, R192, R17 ;  /* 0x00000011c0177221 */ /* 0x000fe20000010000 */
[----:B------:R-:W-:Y:S02]  /*123a0*/  PRMT R13, R37, 0x7610, R13 ;  /* 0x00007610250d7816 */ /* 0x000fe4000000000d */
[----:B------:R-:W-:Y:S01]  /*123b0*/  MUFU.EX2 R233, R233 ;  /* 0x000000e900e97308 */ /* 0x000fe20000000800 */
[----:B------:R-:W-:Y:S01]  /*123c0*/  LOP3.LUT R5, R5, 0xff, RZ, 0xc0, !PT ;  /* 0x000000ff05057812 */ /* 0x000fe200078ec0ff */
[----:B------:R-:W-:Y:S01]  /*123d0*/  IMAD.MOV.U32 R17, RZ, RZ, R20 ;  /* 0x000000ffff117224 */ /* 0x000fe200078e0014 */
[----:B------:R-:W-:Y:S01]  /*123e0*/  PRMT R12, R37, 0x7632, R12 ;  /* 0x00007632250c7816 */ /* 0x000fe2000000000c */
[----:B------:R-:W-:Y:S01]  /*123f0*/  IMAD.MOV.U32 R20, RZ, RZ, R115 ;  /* 0x000000ffff147224 */ /* 0x000fe200078e0073 */
[----:B------:R-:W-:Y:S01]  /*12400*/  ISETP.GE.U32.AND P1, PT, R241, R5, PT ;  /* 0x00000005f100720c */ /* 0x000fe20003f26070 */
[----:B--2---:R-:W-:Y:S01]  /*12410*/  FADD.FTZ R5, R7, R19 ;  /* 0x0000001307057221 */ /* 0x004fe20000010000 */
[----:B------:R-:W-:Y:S01]  /*12420*/  @!P3 HFMA2.BF16_V2 R68, -RZ.H0_H0, RZ.H0_H0, -R13.H0_H0 ;  /* 0x200000ffff44b231 */ /* 0x000fe2000034090d */
[----:B---3--:R-:W-:Y:S01]  /*12430*/  IMAD.MOV.U32 R67, RZ, RZ, R20 ;  /* 0x000000ffff437224 */ /* 0x008fe200078e0014 */
[----:B------:R-:W-:Y:S01]  /*12440*/  PRMT R167, R18, 0x7610, R167 ;  /* 0x0000761012a77816 */ /* 0x000fe200000000a7 */
[----:B----4-:R-:W-:Y:S01]  /*12450*/  FADD.FTZ R20, R10, R5 ;  /* 0x000000050a147221 */ /* 0x010fe20000010000 */
[----:B------:R-:W-:Y:S01]  /*12460*/  LOP3.LUT R5, R0, 0xff, RZ, 0xc0, !PT ;  /* 0x000000ff00057812 */ /* 0x000fe200078ec0ff */
[----:B------:R-:W-:Y:S01]  /*12470*/  MUFU.EX2 R236, R236 ;  /* 0x000000ec00ec7308 */ /* 0x000fe20000000800 */
[----:B------:R-:W-:Y:S01]  /*12480*/  PRMT R37, R13, 0x5410, R12 ;  /* 0x000054100d257816 */ /* 0x000fe2000000000c */
[----:B------:R-:W-:Y:S01]  /*12490*/  @!P4 HFMA2.BF16_V2 R73, -RZ.H0_H0, RZ.H0_H0, -R167.H0_H0 ;  /* 0x200000ffff49c231 */ /* 0x000fe200003409a7 */
[----:B------:R-:W-:Y:S01]  /*124a0*/  @!P3 PRMT R13, R68, 0x5410, RZ ;  /* 0x00005410440db816 */ /* 0x000fe200000000ff */
[----:B------:R-:W-:Y:S01]  /*124b0*/  IMAD.MOV.U32 R68, RZ, RZ, R66 ;  /* 0x000000ffff447224 */ /* 0x000fe200078e0042 */
[----:B------:R-:W-:Y:S01]  /*124c0*/  PRMT R163, R18, 0x7632, R163 ;  /* 0x0000763212a37816 */ /* 0x000fe200000000a3 */
[----:B------:R-:W-:Y:S01]  /*124d0*/  IMAD.MOV.U32 R66, RZ, RZ, R57 ;  /* 0x000000ffff427224 */ /* 0x000fe200078e0039 */
[----:B------:R-:W-:Y:S01]  /*124e0*/  ISETP.GE.U32.AND P3, PT, R241, R5, PT ;  /* 0x00000005f100720c */ /* 0x000fe20003f66070 */
[----:B------:R-:W-:Y:S01]  /*124f0*/  IMAD.MOV.U32 R57, RZ, RZ, R36 ;  /* 0x000000ffff397224 */ /* 0x000fe200078e0024 */
[----:B------:R-:W-:Y:S01]  /*12500*/  SHF.R.U32.HI R5, RZ, 0x18, R0 ;  /* 0x00000018ff057819 */ /* 0x000fe20000011600 */
[----:B------:R-:W-:Y:S01]  /*12510*/  UIADD3 UR5, UR5, 0x1, URZ ;  /* 0x0000000105057890 */ /* 0x000fe2000fffe03f */
[----:B------:R-:W-:Y:S01]  /*12520*/  LOP3.LUT R0, R0, 0xffff, RZ, 0xc0, !PT ;  /* 0x0000ffff00007812 */ /* 0x000fe200078ec0ff */
[----:B------:R1:W5:Y:S01]  /*12530*/  LDL.LU R194, [R1+0x1b8] ;  /* 0x0001b80001c27983 */ /* 0x0003620000300800 */
[----:B------:R-:W-:-:S02]  /*12540*/  PRMT R36, R167, 0x5410, R163 ;  /* 0x00005410a7247816 */ /* 0x000fc400000000a3 */
[----:B------:R-:W-:Y:S01]  /*12550*/  @!P4 PRMT R167, R73, 0x5410, RZ ;  /* 0x0000541049a7c816 */ /* 0x000fe200000000ff */
[----:B------:R-:W-:Y:S01]  /*12560*/  @!P2 HFMA2.BF16_V2 R76, -RZ.H0_H0, RZ.H0_H0, -R163.H0_H0 ;  /* 0x200000ffff4ca231 */ /* 0x000fe200003409a3 */
[----:B------:R-:W-:Y:S01]  /*12570*/  ISETP.GE.U32.AND P4, PT, R241, R8, PT ;  /* 0x00000008f100720c */ /* 0x000fe20003f86070 */
[----:B------:R-:W-:Y:S01]  /*12580*/  IMAD.WIDE.U32 R8, R9, -0x2daee0ad, RZ ;  /* 0xd2511f5309087825 */ /* 0x000fe200078e00ff */
[----:B------:R-:W-:Y:S02]  /*12590*/  SHF.R.U32.HI R0, RZ, 0x8, R0 ;  /* 0x00000008ff007819 */ /* 0x000fe40000011600 */
[----:B------:R-:W-:Y:S01]  /*125a0*/  F2FP.BF16.PACK_AB R7, R10, R7 ;  /* 0x000000070a07723e */ /* 0x000fe200000010ff */
[----:B------:R-:W-:Y:S01]  /*125b0*/  IMAD.WIDE.U32 R10, R11, -0x2daee0ad, RZ ;  /* 0xd2511f530b0a7825 */ /* 0x000fe200078e00ff */
[----:B------:R-:W-:Y:S01]  /*125c0*/  LOP3.LUT R0, R0, 0xffff, RZ, 0xc0, !PT ;  /* 0x0000ffff00007812 */ /* 0x000fe200078ec0ff */
[----:B------:R-:W-:Y:S01]  /*125d0*/  @!P0 HFMA2.BF16_V2 R65, -RZ.H0_H0, RZ.H0_H0, -R12.H0_H0 ;  /* 0x200000ffff418231 */ /* 0x000fe2000034090c */
[----:B------:R-:W-:-:S02]  /*125e0*/  LOP3.LUT R6, R9, UR26, R6, 0x96, !PT ;  /* 0x0000001a09067c12 */ /* 0x000fc4000f8e9606 */
[C---:B------:R-:W-:Y:S02]  /*125f0*/  PRMT R161, R27.reuse, 0x7610, R161 ;  /* 0x000076101ba17816 */ /* 0x040fe400000000a1 */
[----:B------:R-:W-:Y:S01]  /*12600*/  PRMT R162, R27, 0x7632, R162 ;  /* 0x000076321ba27816 */ /* 0x000fe200000000a2 */
[----:B------:R-:W-:Y:S01]  /*12610*/  IMAD.MOV.U32 R115, RZ, RZ, R47 ;  /* 0x000000ffff737224 */ /* 0x000fe200078e002f */
[----:B------:R-:W-:Y:S02]  /*12620*/  @!P2 PRMT R163, R76, 0x5410, RZ ;  /* 0x000054104ca3a816 */ /* 0x000fe400000000ff */
[C---:B------:R-:W-:Y:S02]  /*12630*/  PRMT R160, R25.reuse, 0x7632, R160 ;  /* 0x0000763219a07816 */ /* 0x040fe400000000a0 */
[----:B------:R-:W-:Y:S01]  /*12640*/  PRMT R159, R25, 0x7610, R159 ;  /* 0x00007610199f7816 */ /* 0x000fe2000000009f */
[----:B------:R-:W-:Y:S01]  /*12650*/  MUFU.EX2 R19, R148 ;  /* 0x0000009400137308 */ /* 0x000fe20000000800 */
[----:B------:R-:W-:Y:S01]  /*12660*/  ISETP.GE.U32.AND P2, PT, R241, R0, PT ;  /* 0x00000000f100720c */ /* 0x000fe20003f46070 */
[----:B------:R1:W5:Y:S01]  /*12670*/  LDL.LU R193, [R1+0x1b4] ;  /* 0x0001b40001c17983 */ /* 0x0003620000300800 */
[----:B------:R-:W-:-:S02]  /*12680*/  PRMT R197, R7, 0x7610, R197 ;  /* 0x0000761007c57816 */ /* 0x000fc400000000c5 */
[----:B------:R-:W-:Y:S01]  /*12690*/  PRMT R166, R7, 0x7632, R166 ;  /* 0x0000763207a67816 */ /* 0x000fe200000000a6 */
[----:B------:R-:W-:Y:S01]  /*126a0*/  IMAD.WIDE.U32 R6, R6, -0x326172a9, RZ ;  /* 0xcd9e8d5706067825 */ /* 0x000fe200078e00ff */
[----:B------:R-:W-:Y:S02]  /*126b0*/  LOP3.LUT R0, R11, UR24, R8, 0x96, !PT ;  /* 0x000000180b007c12 */ /* 0x000fe4000f8e9608 */
[----:B------:R-:W-:Y:S01]  /*126c0*/  @!P0 PRMT R12, R65, 0x5410, RZ ;  /* 0x00005410410c8816 */ /* 0x000fe200000000ff */
[----:B------:R-:W-:Y:S01]  /*126d0*/  @!P6 HFMA2.BF16_V2 R78, -RZ.H0_H0, RZ.H0_H0, -R161.H0_H0 ;  /* 0x200000ffff4ee231 */ /* 0x000fe200003409a1 */
[----:B------:R-:W-:Y:S01]  /*126e0*/  LOP3.LUT R4, R7, UR25, R4, 0x96, !PT ;  /* 0x0000001907047c12 */ /* 0x000fe2000f8e9604 */
[----:B------:R-:W-:Y:S01]  /*126f0*/  IMAD.WIDE.U32 R8, R0, -0x326172a9, RZ ;  /* 0xcd9e8d5700087825 */ /* 0x000fe200078e00ff */
[----:B------:R-:W-:-:S03]  /*12700*/  ISETP.GE.U32.AND P0, PT, R241, R5, PT ;  /* 0x00000005f100720c */ /* 0x000fc60003f06070 */
[----:B------:R-:W-:Y:S01]  /*12710*/  IMAD.MOV.U32 R73, RZ, RZ, R26 ;  /* 0x000000ffff497224 */ /* 0x000fe200078e001a */
[----:B------:R-:W-:Y:S01]  /*12720*/  LOP3.LUT R0, R9, UR23, R6, 0x96, !PT ;  /* 0x0000001709007c12 */ /* 0x000fe2000f8e9606 */
[----:B------:R-:W-:Y:S01]  /*12730*/  IMAD.WIDE.U32 R4, R4, -0x2daee0ad, RZ ;  /* 0xd2511f5304047825 */ /* 0x000fe200078e00ff */
[----:B------:R-:W-:-:S03]  /*12740*/  @!P4 HFMA2.BF16_V2 R77, -RZ.H0_H0, RZ.H0_H0, -R162.H0_H0 ;  /* 0x200000ffff4dc231 */ /* 0x000fc600003409a2 */
[----:B------:R-:W-:Y:S01]  /*12750*/  IMAD.MOV.U32 R47, RZ, RZ, R49 ;  /* 0x000000ffff2f7224 */ /* 0x000fe200078e0031 */
[----:B------:R-:W-:Y:S01]  /*12760*/  LOP3.LUT R5, R5, UR22, R10, 0x96, !PT ;  /* 0x0000001605057c12 */ /* 0x000fe2000f8e960a */
[----:B------:R-:W-:Y:S01]  /*12770*/  IMAD.WIDE.U32 R6, R0, -0x2daee0ad, RZ ;  /* 0xd2511f5300067825 */ /* 0x000fe200078e00ff */
[----:B------:R-:W-:Y:S01]  /*12780*/  @!P3 HFMA2.BF16_V2 R79, -RZ.H0_H0, RZ.H0_H0, -R197.H0_H0 ;  /* 0x200000ffff4fb231 */ /* 0x000fe200003409c5 */
[----:B------:R-:W-:Y:S01]  /*12790*/  PRMT R26, R161, 0x5410, R162 ;  /* 0x00005410a11a7816 */ /* 0x000fe200000000a2 */
[----:B------:R-:W2:Y:S01]  /*127a0*/  MUFU.EX2 R25, R147 ;  /* 0x0000009300197308 */ /* 0x000ea20000000800 */
[----:B------:R-:W-:Y:S01]  /*127b0*/  @!P6 PRMT R161, R78, 0x5410, RZ ;  /* 0x000054104ea1e816 */ /* 0x000fe200000000ff */
[----:B------:R-:W-:Y:S01]  /*127c0*/  IMAD.MOV.U32 R27, RZ, RZ, R17 ;  /* 0x000000ffff1b7224 */ /* 0x000fe200078e0011 */
[----:B------:R-:W-:Y:S01]  /*127d0*/  LOP3.LUT R7, R7, UR12, R4, 0x96, !PT ;  /* 0x0000000c07077c12 */ /* 0x000fe2000f8e9604 */
[----:B------:R-:W-:Y:S01]  /*127e0*/  IMAD.WIDE.U32 R4, R5, -0x326172a9, RZ ;  /* 0xcd9e8d5705047825 */ /* 0x000fe200078e00ff */
[----:B------:R-:W-:Y:S01]  /*127f0*/  @!P0 HFMA2.BF16_V2 R81, -RZ.H0_H0, RZ.H0_H0, -R160.H0_H0 ;  /* 0x200000ffff518231 */ /* 0x000fe200003409a0 */
[----:B------:R-:W-:-:S02]  /*12800*/  LOP3.LUT R0, R2, 0xff, RZ, 0xc0, !PT ;  /* 0x000000ff02007812 */ /* 0x000fc400078ec0ff */
[----:B------:R-:W-:Y:S01]  /*12810*/  IMAD.MOV.U32 R76, RZ, RZ, R67 ;  /* 0x000000ffff4c7224 */ /* 0x000fe200078e0043 */
[----:B------:R-:W-:Y:S01]  /*12820*/  @!P1 HFMA2.BF16_V2 R82, -RZ.H0_H0, RZ.H0_H0, -R159.H0_H0 ;  /* 0x200000ffff529231 */ /* 0x000fe2000034099f */
[----:B------:R-:W-:Y:S01]  /*12830*/  IMAD.MOV.U32 R78, RZ, RZ, R115 ;  /* 0x000000ffff4e7224 */ /* 0x000fe200078e0073 */
[----:B------:R-:W-:Y:S01]  /*12840*/  PRMT R115, R197, 0x5410, R166 ;  /* 0x00005410c5737816 */ /* 0x000fe200000000a6 */
[----:B------:R1:W5:Y:S01]  /*12850*/  LDL.LU R192, [R1+0x1b0] ;  /* 0x0001b00001c07983 */ /* 0x0003620000300800 */
[----:B------:R-:W-:Y:S01]  /*12860*/  @!P3 PRMT R197, R79, 0x5410, RZ ;  /* 0x000054104fc5b816 */ /* 0x000fe200000000ff */
[----:B------:R-:W-:Y:S01]  /*12870*/  IMAD.MOV.U32 R79, RZ, RZ, R66 ;  /* 0x000000ffff4f7224 */ /* 0x000fe200078e0042 */
[----:B------:R-:W-:Y:S02]  /*12880*/  LOP3.LUT R10, R2, 0xffff, RZ, 0xc0, !PT ;  /* 0x0000ffff020a7812 */ /* 0x000fe400078ec0ff */
[--C-:B------:R-:W-:Y:S02]  /*12890*/  SHF.R.U32.HI R11, RZ, 0x10, R2.reuse ;  /* 0x00000010ff0b7819 */ /* 0x100fe40000011602 */
[----:B------:R-:W-:Y:S01]  /*128a0*/  SHF.R.U32.HI R9, RZ, 0x18, R2 ;  /* 0x00000018ff097819 */ /* 0x000fe20000011602 */
[----:B------:R-:W-:Y:S01]  /*128b0*/  IMAD.WIDE.U32 R2, R7, -0x326172a9, RZ ;  /* 0xcd9e8d5707027825 */ /* 0x000fe200078e00ff */
[----:B------:R-:W-:-:S03]  /*128c0*/  LOP3.LUT R7, R5, UR13, R8, 0x96, !PT ;  /* 0x0000000d05077c12 */ /* 0x000fc6000f8e9608 */
[----:B------:R-:W-:Y:S01]  /*128d0*/  IMAD.MOV.U32 R66, RZ, RZ, R114 ;  /* 0x000000ffff427224 */ /* 0x000fe200078e0072 */
[----:B------:R-:W-:Y:S01]  /*128e0*/  PRMT R114, R159, 0x5410, R160 ;  /* 0x000054109f727816 */ /* 0x000fe200000000a0 */
[----:B------:R-:W-:Y:S01]  /*128f0*/  IMAD.MOV.U32 R49, RZ, RZ, R50 ;  /* 0x000000ffff317224 */ /* 0x000fe200078e0032 */
[----:B------:R-:W-:Y:S01]  /*12900*/  @!P0 PRMT R160, R81, 0x5410, RZ ;  /* 0x0000541051a08816 */ /* 0x000fe200000000ff */
[----:B------:R-:W-:Y:S01]  /*12910*/  IMAD.MOV.U32 R50, RZ, RZ, R24 ;  /* 0x000000ffff327224 */ /* 0x000fe200078e0018 */
[----:B------:R-:W-:Y:S01]  /*12920*/  ISETP.GE.U32.AND P0, PT, R241, R0, PT ;  /* 0x00000000f100720c */ /* 0x000fe20003f06070 */
[----:B------:R-:W-:Y:S01]  /*12930*/  FADD.FTZ R24, R156, R16 ;  /* 0x000000109c187221 */ /* 0x000fe20000010000 */
[----:B------:R-:W-:Y:S01]  /*12940*/  LOP3.LUT R4, R3, UR8, R4, 0x96, !PT ;  /* 0x0000000803047c12 */ /* 0x000fe2000f8e9604 */
[----:B------:R-:W-:Y:S01]  /*12950*/  IMAD.MOV.U32 R16, RZ, RZ, R191 ;  /* 0x000000ffff107224 */ /* 0x000fe200078e00bf */
[C---:B------:R-:W-:Y:S02]  /*12960*/  LOP3.LUT R0, R2.reuse, 0xff, RZ, 0xc0, !PT ;  /* 0x000000ff02007812 */ /* 0x040fe400078ec0ff */
[----:B------:R-:W-:-:S02]  /*12970*/  LOP3.LUT R8, R2, 0xffff, RZ, 0xc0, !PT ;  /* 0x0000ffff02087812 */ /* 0x000fc400078ec0ff */
[--C-:B------:R-:W-:Y:S02]  /*12980*/  SHF.R.U32.HI R17, RZ, 0x10, R2.reuse ;  /* 0x00000010ff117819 */ /* 0x100fe40000011602 */
[----:B------:R-:W-:Y:S01]  /*12990*/  SHF.R.U32.HI R5, RZ, 0x18, R2 ;  /* 0x00000018ff057819 */ /* 0x000fe20000011602 */
[----:B------:R-:W-:Y:S01]  /*129a0*/  IMAD.WIDE.U32 R2, R7, -0x2daee0ad, RZ ;  /* 0xd2511f5307027825 */ /* 0x000fe200078e00ff */
[----:B------:R-:W-:Y:S01]  /*129b0*/  @!P4 PRMT R162, R77, 0x5410, RZ ;  /* 0x000054104da2c816 */ /* 0x000fe200000000ff */
[----:B------:R-:W-:Y:S02]  /*129c0*/  @!P2 HFMA2.BF16_V2 R80, -RZ.H0_H0, RZ.H0_H0, -R166.H0_H0 ;  /* 0x200000ffff50a231 */ /* 0x000fe400003409a6 */
[----:B------:R-:W-:Y:S01]  /*129d0*/  IMAD.MOV.U32 R65, RZ, RZ, R21 ;  /* 0x000000ffff417224 */ /* 0x000fe200078e0015 */
[C---:B------:R-:W-:Y:S01]  /*129e0*/  LOP3.LUT R18, R2.reuse, 0xffff, RZ, 0xc0, !PT ;  /* 0x0000ffff02127812 */ /* 0x040fe200078ec0ff */
[----:B------:R-:W-:Y:S01]  /*129f0*/  IMAD.MOV.U32 R77, RZ, RZ, R16 ;  /* 0x000000ffff4d7224 */ /* 0x000fe200078e0010 */
[----:B------:R-:W-:Y:S01]  /*12a00*/  SHF.R.U32.HI R16, RZ, 0x10, R2 ;  /* 0x00000010ff107819 */ /* 0x000fe20000011602 */
[----:B------:R-:W-:Y:S01]  /*12a10*/  IMAD.MOV.U32 R67, RZ, RZ, R22 ;  /* 0x000000ffff437224 */ /* 0x000fe200078e0016 */
[----:B------:R-:W-:-:S02]  /*12a20*/  LOP3.LUT R22, R2, 0xff, RZ, 0xc0, !PT ;  /* 0x000000ff02167812 */ /* 0x000fc400078ec0ff */
[----:B------:R-:W-:Y:S01]  /*12a30*/  @!P1 PRMT R159, R82, 0x5410, RZ ;  /* 0x00005410529f9816 */ /* 0x000fe200000000ff */
[----:B------:R-:W-:Y:S01]  /*12a40*/  IMAD.MOV.U32 R81, RZ, RZ, R45 ;  /* 0x000000ffff517224 */ /* 0x000fe200078e002d */
[----:B------:R-:W-:Y:S01]  /*12a50*/  SHF.R.U32.HI R21, RZ, 0x18, R2 ;  /* 0x00000018ff157819 */ /* 0x000fe20000011602 */
[----:B------:R1:W5:Y:S01]  /*12a60*/  LDL.LU R191, [R1+0x1ac] ;  /* 0x0001ac0001bf7983 */ /* 0x0003620000300800 */
[----:B------:R-:W-:-:S04]  /*12a70*/  SHF.R.U32.HI R2, RZ, 0x8, R10 ;  /* 0x00000008ff027819 */ /* 0x000fc8000001160a */
[----:B------:R-:W-:Y:S02]  /*12a80*/  LOP3.LUT R2, R2, 0xffff, RZ, 0xc0, !PT ;  /* 0x0000ffff02027812 */ /* 0x000fe400078ec0ff */
[----:B------:R-:W-:Y:S02]  /*12a90*/  @!P2 PRMT R166, R80, 0x5410, RZ ;  /* 0x0000541050a6a816 */ /* 0x000fe400000000ff */
[----:B------:R-:W-:Y:S02]  /*12aa0*/  ISETP.GE.U32.AND P1, PT, R241, R2, PT ;  /* 0x00000002f100720c */ /* 0x000fe40003f26070 */
[----:B--2---:R-:W-:Y:S01]  /*12ab0*/  F2FP.BF16.PACK_AB R2, R25, R19 ;  /* 0x000000131902723e */ /* 0x004fe200000010ff */
[----:B------:R-:W-:Y:S01]  /*12ac0*/  MUFU.EX2 R10, R59 ;  /* 0x0000003b000a7308 */ /* 0x000fe20000000800 */
[----:B------:R-:W-:Y:S02]  /*12ad0*/  ISETP.GE.U32.AND P2, PT, R241, R9, PT ;  /* 0x00000009f100720c */ /* 0x000fe40003f46070 */
[----:B------:R-:W-:-:S05]  /*12ae0*/  PRMT R158, R2, 0x7610, R158 ;  /* 0x00007610029e7816 */ /* 0x000fca000000009e */
[----:B------:R-:W2:Y:S01]  /*12af0*/  MUFU.EX2 R9, R51 ;  /* 0x0000003300097308 */ /* 0x000ea20000000800 */
[----:B------:R-:W-:Y:S01]  /*12b00*/  PRMT R157, R2, 0x7632, R157 ;  /* 0x00007632029d7816 */ /* 0x000fe2000000009d */
[----:B------:R-:W-:Y:S01]  /*12b10*/  @!P0 HFMA2.BF16_V2 R83, -RZ.H0_H0, RZ.H0_H0, -R158.H0_H0 ;  /* 0x200000ffff538231 */ /* 0x000fe2000034099e */
[----:B------:R-:W-:Y:S01]  /*12b20*/  LOP3.LUT R2, R11, 0xff, RZ, 0xc0, !PT ;  /* 0x000000ff0b027812 */ /* 0x000fe200078ec0ff */
[----:B------:R-:W-:Y:S01]  /*12b30*/  IMAD.MOV.U32 R82, RZ, RZ, R113 ;  /* 0x000000ffff527224 */ /* 0x000fe200078e0071 */
[----:B------:R-:W-:Y:S02]  /*12b40*/  PRMT R113, R158, 0x5410, R157 ;  /* 0x000054109e717816 */ /* 0x000fe4000000009d */
[----:B------:R-:W-:Y:S02]  /*12b50*/  @!P0 PRMT R158, R83, 0x5410, RZ ;  /* 0x00005410539e8816 */ /* 0x000fe400000000ff */
[C---:B------:R-:W-:Y:S02]  /*12b60*/  ISETP.GE.U32.AND P0, PT, R241.reuse, R2, PT ;  /* 0x00000002f100720c */ /* 0x040fe40003f06070 */
[C---:B------:R-:W-:Y:S01]  /*12b70*/  ISETP.GE.U32.AND P6, PT, R241.reuse, R5, PT ;  /* 0x00000005f100720c */ /* 0x040fe20003fc6070 */
[----:B------:R-:W-:Y:S01]  /*12b80*/  FADD.FTZ R5, R190, R23 ;  /* 0x00000017be057221 */ /* 0x000fe20000010000 */
[----:B------:R-:W-:Y:S01]  /*12b90*/  MUFU.EX2 R11, R151 ;  /* 0x00000097000b7308 */ /* 0x000fe20000000800 */
[----:B------:R-:W-:Y:S01]  /*12ba0*/  ISETP.GE.U32.AND P3, PT, R241, R0, PT ;  /* 0x00000000f100720c */ /* 0x000fe20003f66070 */
[----:B------:R-:W-:Y:S01]  /*12bb0*/  IMAD.MOV.U32 R80, RZ, RZ, R112 ;  /* 0x000000ffff507224 */ /* 0x000fe200078e0070 */
[----:B--2---:R-:W-:Y:S01]  /*12bc0*/  F2FP.BF16.PACK_AB R2, R10, R9 ;  /* 0x000000090a02723e */ /* 0x004fe200000010ff */
[----:B------:R-:W-:Y:S01]  /*12bd0*/  @!P1 HFMA2.BF16_V2 R84, -RZ.H0_H0, RZ.H0_H0, -R157.H0_H0 ;  /* 0x200000ffff549231 */ /* 0x000fe2000034099d */
[----:B------:R-:W-:Y:S01]  /*12be0*/  LOP3.LUT R0, R3, UR7, R6, 0x96, !PT ;  /* 0x0000000703007c12 */ /* 0x000fe2000f8e9606 */
[----:B------:R-:W-:Y:S01]  /*12bf0*/  FADD.FTZ R7, R19, R20 ;  /* 0x0000001413077221 */ /* 0x000fe20000010000 */
[----:B------:R-:W-:Y:S01]  /*12c00*/  PRMT R156, R2, 0x7610, R156 ;  /* 0x00007610029c7816 */ /* 0x000fe2000000009c */
[----:B------:R-:W2:Y:S01]  /*12c10*/  MUFU.EX2 R23, R152 ;  /* 0x0000009800177308 */ /* 0x000ea20000000800 */
[----:B------:R-:W-:Y:S01]  /*12c20*/  LOP3.LUT R3, R4, 0xffff, RZ, 0xc0, !PT ;  /* 0x0000ffff04037812 */ /* 0x000fe200078ec0ff */
[----:B------:R-:W-:Y:S01]  /*12c30*/  IMAD.MOV.U32 R51, RZ, RZ, R68 ;  /* 0x000000ffff337224 */ /* 0x000fe200078e0044 */
[----:B------:R-:W-:Y:S01]  /*12c40*/  PRMT R155, R2, 0x7632, R155 ;  /* 0x00007632029b7816 */ /* 0x000fe2000000009b */
[----:B------:R-:W-:Y:S01]  /*12c50*/  @!P0 HFMA2.BF16_V2 R86, -RZ.H0_H0, RZ.H0_H0, -R156.H0_H0 ;  /* 0x200000ffff568231 */ /* 0x000fe2000034099c */
[----:B------:R-:W-:-:S03]  /*12c60*/  SHF.R.U32.HI R2, RZ, 0x8, R3 ;  /* 0x00000008ff027819 */ /* 0x000fc60000011603 */
[----:B------:R-:W-:Y:S01]  /*12c70*/  MUFU.EX2 R45, R150 ;  /* 0x00000096002d7308 */ /* 0x000fe20000000800 */
[----:B------:R-:W-:Y:S01]  /*12c80*/  LOP3.LUT R3, R4, 0xff, RZ, 0xc0, !PT ;  /* 0x000000ff04037812 */ /* 0x000fe200078ec0ff */
[----:B------:R-:W-:Y:S01]  /*12c90*/  IMAD.MOV.U32 R83, RZ, RZ, R65 ;  /* 0x000000ffff537224 */ /* 0x000fe200078e0041 */
[----:B------:R-:W-:Y:S01]  /*12ca0*/  PRMT R112, R156, 0x5410, R155 ;  /* 0x000054109c707816 */ /* 0x000fe2000000009b */
[----:B------:R-:W-:Y:S01]  /*12cb0*/  IMAD.MOV.U32 R59, RZ, RZ, R44 ;  /* 0x000000ffff3b7224 */ /* 0x000fe200078e002c */
[----:B------:R-:W-:Y:S01]  /*12cc0*/  LOP3.LUT R2, R2, 0xffff, RZ, 0xc0, !PT ;  /* 0x0000ffff02027812 */ /* 0x000fe200078ec0ff */
[----:B------:R1:W5:Y:S01]  /*12cd0*/  LDL.LU R190, [R1+0x1a8] ;  /* 0x0001a80001be7983 */ /* 0x0003620000300800 */
[----:B------:R-:W-:Y:S02]  /*12ce0*/  @!P0 PRMT R156, R86, 0x5410, RZ ;  /* 0x00005410569c8816 */ /* 0x000fe400000000ff */
[----:B------:R-:W-:Y:S02]  /*12cf0*/  ISETP.GE.U32.AND P0, PT, R241, R3, PT ;  /* 0x00000003f100720c */ /* 0x000fe40003f06070 */
[----:B------:R-:W-:-:S02]  /*12d00*/  @!P1 PRMT R157, R84, 0x5410, RZ ;  /* 0x00005410549d9816 */ /* 0x000fc400000000ff */
[----:B------:R-:W-:Y:S02]  /*12d10*/  ISETP.GE.U32.AND P1, PT, R241, R2, PT ;  /* 0x00000002f100720c */ /* 0x000fe40003f26070 */
[----:B--2---:R-:W-:Y:S01]  /*12d20*/  F2FP.BF16.PACK_AB R2, R23, R11 ;  /* 0x0000000b1702723e */ /* 0x004fe200000010ff */
[----:B------:R-:W-:Y:S01]  /*12d30*/  FADD.FTZ R6, R153, R24 ;  /* 0x0000001899067221 */ /* 0x000fe20000010000 */
[----:B------:R-:W2:Y:S02]  /*12d40*/  MUFU.EX2 R19, R149 ;  /* 0x0000009500137308 */ /* 0x000ea40000000800 */
[C---:B------:R-:W-:Y:S02]  /*12d50*/  PRMT R154, R2.reuse, 0x7610, R154 ;  /* 0x00007610029a7816 */ /* 0x040fe4000000009a */
[----:B------:R-:W-:Y:S02]  /*12d60*/  PRMT R153, R2, 0x7632, R153 ;  /* 0x0000763202997816 */ /* 0x000fe40000000099 */
[----:B------:R-:W-:Y:S01]  /*12d70*/  SHF.R.U32.HI R2, RZ, 0x10, R4 ;  /* 0x00000010ff027819 */ /* 0x000fe20000011604 */
[----:B------:R-:W-:Y:S01]  /*12d80*/  @!P0 HFMA2.BF16_V2 R88, -RZ.H0_H0, RZ.H0_H0, -R154.H0_H0 ;  /* 0x200000ffff588231 */ /* 0x000fe2000034099a */
[----:B------:R-:W-:-:S02]  /*12d90*/  IMAD.MOV.U32 R68, RZ, RZ, R100 ;  /* 0x000000ffff447224 */ /* 0x000fc400078e0064 */
[----:B------:R-:W-:Y:S01]  /*12da0*/  LOP3.LUT R2, R2, 0xff, RZ, 0xc0, !PT ;  /* 0x000000ff02027812 */ /* 0x000fe200078ec0ff */
[----:B------:R-:W-:Y:S01]  /*12db0*/  IMAD.MOV.U32 R100, RZ, RZ, R131 ;  /* 0x000000ffff647224 */ /* 0x000fe200078e0083 */
[----:B------:R-:W-:Y:S01]  /*12dc0*/  PRMT R131, R154, 0x5410, R153 ;  /* 0x000054109a837816 */ /* 0x000fe20000000099 */
[----:B------:R-:W-:Y:S01]  /*12dd0*/  @!P1 HFMA2.BF16_V2 R87, -RZ.H0_H0, RZ.H0_H0, -R153.H0_H0 ;  /* 0x200000ffff579231 */ /* 0x000fe20000340999 */
[----:B------:R-:W-:Y:S02]  /*12de0*/  @!P0 PRMT R154, R88, 0x5410, RZ ;  /* 0x00005410589a8816 */ /* 0x000fe400000000ff */
[----:B------:R-:W-:Y:S02]  /*12df0*/  ISETP.GE.U32.AND P0, PT, R241, R2, PT ;  /* 0x00000002f100720c */ /* 0x000fe40003f06070 */
[----:B------:R-:W-:Y:S01]  /*12e00*/  SHF.R.U32.HI R2, RZ, 0x18, R4 ;  /* 0x00000018ff027819 */ /* 0x000fe20000011604 */
[----:B------:R-:W-:Y:S01]  /*12e10*/  IMAD.MOV.U32 R86, RZ, RZ, R27 ;  /* 0x000000ffff567224 */ /* 0x000fe200078e001b */
[----:B------:R-:W-:Y:S01]  /*12e20*/  @!P1 PRMT R153, R87, 0x5410, RZ ;  /* 0x0000541057999816 */ /* 0x000fe200000000ff */
[----:B------:R-:W-:Y:S01]  /*12e30*/  MUFU.EX2 R27, R229 ;  /* 0x000000e5001b7308 */ /* 0x000fe20000000800 */
[----:B------:R-:W-:-:S02]  /*12e40*/  ISETP.GE.U32.AND P1, PT, R241, R2, PT ;  /* 0x00000002f100720c */ /* 0x000fc40003f26070 */
[----:B--2---:R-:W-:-:S05]  /*12e50*/  F2FP.BF16.PACK_AB R2, R45, R19 ;  /* 0x000000132d02723e */ /* 0x004fca00000010ff */
[----:B------:R-:W2:Y:S01]  /*12e60*/  MUFU.EX2 R65, R230 ;  /* 0x000000e600417308 */ /* 0x000ea20000000800 */
[C---:B------:R-:W-:Y:S02]  /*12e70*/  PRMT R152, R2.reuse, 0x7610, R152 ;  /* 0x0000761002987816 */ /* 0x040fe40000000098 */
[----:B------:R-:W-:Y:S02]  /*12e80*/  PRMT R151, R2, 0x7632, R151 ;  /* 0x0000763202977816 */ /* 0x000fe40000000097 */
[----:B------:R-:W-:Y:S01]  /*12e90*/  SHF.R.U32.HI R2, RZ, 0x8, R8 ;  /* 0x00000008ff027819 */ /* 0x000fe20000011608 */
[----:B------:R-:W-:Y:S01]  /*12ea0*/  @!P0 HFMA2.BF16_V2 R90, -RZ.H0_H0, RZ.H0_H0, -R152.H0_H0 ;  /* 0x200000ffff5a8231 */ /* 0x000fe20000340998 */
[----:B------:R-:W-:Y:S02]  /*12eb0*/  IMAD.MOV.U32 R84, RZ, RZ, R130 ;  /* 0x000000ffff547224 */ /* 0x000fe400078e0082 */
[----:B------:R-:W-:Y:S02]  /*12ec0*/  LOP3.LUT R2, R2, 0xffff, RZ, 0xc0, !PT ;  /* 0x0000ffff02027812 */ /* 0x000fe400078ec0ff */
[----:B------:R-:W-:-:S02]  /*12ed0*/  PRMT R130, R152, 0x5410, R151 ;  /* 0x0000541098827816 */ /* 0x000fc40000000097 */
[----:B------:R-:W-:Y:S02]  /*12ee0*/  @!P0 PRMT R152, R90, 0x5410, RZ ;  /* 0x000054105a988816 */ /* 0x000fe400000000ff */
[----:B------:R-:W-:Y:S02]  /*12ef0*/  ISETP.GE.U32.AND P0, PT, R241, R2, PT ;  /* 0x00000002f100720c */ /* 0x000fe40003f06070 */
[----:B--2---:R-:W-:Y:S01]  /*12f00*/  F2FP.BF16.PACK_AB R2, R65, R27 ;  /* 0x0000001b4102723e */ /* 0x004fe200000010ff */
[----:B------:R-:W-:Y:S01]  /*12f10*/  @!P1 HFMA2.BF16_V2 R89, -RZ.H0_H0, RZ.H0_H0, -R151.H0_H0 ;  /* 0x200000ffff599231 */ /* 0x000fe20000340997 */
[----:B------:R-:W-:Y:S02]  /*12f20*/  IMAD.MOV.U32 R24, RZ, RZ, R67 ;  /* 0x000000ffff187224 */ /* 0x000fe400078e0043 */
[C---:B------:R-:W-:Y:S01]  /*12f30*/  PRMT R150, R2.reuse, 0x7610, R150 ;  /* 0x0000761002967816 */ /* 0x040fe20000000096 */
[----:B------:R-:W-:Y:S01]  /*12f40*/  IMAD.MOV.U32 R67, RZ, RZ, R66 ;  /* 0x000000ffff437224 */ /* 0x000fe200078e0042 */
[----:B------:R-:W-:Y:S01]  /*12f50*/  PRMT R149, R2, 0x7632, R149 ;  /* 0x0000763202957816 */ /* 0x000fe20000000095 */
[----:B------:R-:W-:Y:S01]  /*12f60*/  MUFU.EX2 R44, R222 ;  /* 0x000000de002c7308 */ /* 0x000fe20000000800 */
[----:B------:R-:W-:-:S02]  /*12f70*/  LOP3.LUT R2, R17, 0xff, RZ, 0xc0, !PT ;  /* 0x000000ff11027812 */ /* 0x000fc400078ec0ff */
[----:B------:R-:W-:Y:S02]  /*12f80*/  @!P1 PRMT R151, R89, 0x5410, RZ ;  /* 0x0000541059979816 */ /* 0x000fe400000000ff */
[----:B------:R-:W-:-:S03]  /*12f90*/  ISETP.GE.U32.AND P1, PT, R241, R2, PT ;  /* 0x00000002f100720c */ /* 0x000fc60003f26070 */
[----:B------:R-:W2:Y:S01]  /*12fa0*/  MUFU.EX2 R66, R223 ;  /* 0x000000df00427308 */ /* 0x000ea20000000800 */
[----:B------:R-:W-:Y:S01]  /*12fb0*/  LOP3.LUT R2, R16, 0xff, RZ, 0xc0, !PT ;  /* 0x000000ff10027812 */ /* 0x000fe200078ec0ff */
[----:B------:R-:W-:Y:S02]  /*12fc0*/  FADD.FTZ R9, R9, R38 ;  /* 0x0000002609097221 */ /* 0x000fe40000010000 */
[----:B------:R-:W-:Y:S01]  /*12fd0*/  FADD.FTZ R8, R235, R6 ;  /* 0x00000006eb087221 */ /* 0x000fe20000010000 */
[----:B------:R-:W-:Y:S01]  /*12fe0*/  ISETP.GE.U32.AND P4, PT, R241, R2, PT ;  /* 0x00000002f100720c */ /* 0x000fe20003f86070 */
[----:B------:R-:W-:Y:S01]  /*12ff0*/  IMAD.MOV.U32 R38, RZ, RZ, R67 ;  /* 0x000000ffff267224 */ /* 0x000fe200078e0043 */
[----:B------:R-:W-:Y:S01]  /*13000*/  LOP3.LUT R2, R0, 0xffff, RZ, 0xc0, !PT ;  /* 0x0000ffff00027812 */ /* 0x000fe200078ec0ff */
[----:B------:R-:W-:Y:S01]  /*13010*/  MUFU.EX2 R67, R231 ;  /* 0x000000e700437308 */ /* 0x000fe20000000800 */
[----:B------:R-:W-:Y:S02]  /*13020*/  @!P2 HFMA2.BF16_V2 R85, -RZ.H0_H0, RZ.H0_H0, -R155.H0_H0 ;  /* 0x200000ffff55a231 */ /* 0x000fe4000034099b */
[----:B------:R-:W-:-:S05]  /*13030*/  SHF.R.U32.HI R2, RZ, 0x8, R2 ;  /* 0x00000008ff027819 */ /* 0x000fca0000011602 */
[----:B------:R-:W3:Y:S01]  /*13040*/  MUFU.EX2 R235, R232 ;  /* 0x000000e800eb7308 */ /* 0x000ee20000000800 */
[----:B------:R-:W-:Y:S01]  /*13050*/  @!P0 HFMA2.BF16_V2 R91, -RZ.H0_H0, RZ.H0_H0, -R149.H0_H0 ;  /* 0x200000ffff5b8231 */ /* 0x000fe20000340995 */
[----:B--2---:R-:W-:Y:S01]  /*13060*/  F2FP.BF16.PACK_AB R4, R66, R44 ;  /* 0x0000002c4204723e */ /* 0x004fe200000010ff */
[----:B------:R-:W-:Y:S01]  /*13070*/  IMAD.MOV.U32 R20, RZ, RZ, R129 ;  /* 0x000000ffff147224 */ /* 0x000fe200078e0081 */
[----:B------:R-:W-:Y:S02]  /*13080*/  LOP3.LUT R3, R0, 0xff, RZ, 0xc0, !PT ;  /* 0x000000ff00037812 */ /* 0x000fe400078ec0ff */
[----:B------:R-:W-:Y:S02]  /*13090*/  LOP3.LUT R2, R2, 0xffff, RZ, 0xc0, !PT ;  /* 0x0000ffff02027812 */ /* 0x000fe400078ec0ff */
[----:B------:R-:W-:Y:S02]  /*130a0*/  PRMT R129, R150, 0x5410, R149 ;  /* 0x0000541096817816 */ /* 0x000fe40000000095 */
[----:B------:R-:W-:-:S02]  /*130b0*/  @!P2 PRMT R155, R85, 0x5410, RZ ;  /* 0x00005410559ba816 */ /* 0x000fc400000000ff */
[----:B------:R-:W-:Y:S02]  /*130c0*/  @!P0 PRMT R149, R91, 0x5410, RZ ;  /* 0x000054105b958816 */ /* 0x000fe400000000ff */
[C---:B------:R-:W-:Y:S02]  /*130d0*/  PRMT R148, R4.reuse, 0x7610, R148 ;  /* 0x0000761004947816 */ /* 0x040fe40000000094 */
[C---:B------:R-:W-:Y:S02]  /*130e0*/  ISETP.GE.U32.AND P0, PT, R241.reuse, R3, PT ;  /* 0x00000003f100720c */ /* 0x040fe40003f06070 */
[----:B------:R-:W-:Y:S02]  /*130f0*/  ISETP.GE.U32.AND P2, PT, R241, R2, PT ;  /* 0x00000002f100720c */ /* 0x000fe40003f46070 */
[--C-:B------:R-:W-:Y:S02]  /*13100*/  SHF.R.U32.HI R2, RZ, 0x18, R0.reuse ;  /* 0x00000018ff027819 */ /* 0x100fe40000011600 */
[----:B------:R-:W-:Y:S01]  /*13110*/  SHF.R.U32.HI R0, RZ, 0x10, R0 ;  /* 0x00000010ff007819 */ /* 0x000fe20000011600 */
[----:B------:R-:W-:Y:S01]  /*13120*/  @!P1 HFMA2.BF16_V2 R93, -RZ.H0_H0, RZ.H0_H0, -R148.H0_H0 ;  /* 0x200000ffff5d9231 */ /* 0x000fe20000340994 */
[----:B------:R-:W-:Y:S01]  /*13130*/  PRMT R147, R4, 0x7632, R147 ;  /* 0x0000763204937816 */ /* 0x000fe20000000093 */
[----:B------:R-:W-:Y:S01]  /*13140*/  MUFU.EX2 R231, R227 ;  /* 0x000000e300e77308 */ /* 0x000fe20000000800 */
[----:B---3--:R-:W-:Y:S01]  /*13150*/  F2FP.BF16.PACK_AB R3, R235, R67 ;  /* 0x00000043eb03723e */ /* 0x008fe200000010ff */
[----:B------:R-:W-:Y:S01]  /*13160*/  IMAD.MOV.U32 R85, RZ, RZ, R128 ;  /* 0x000000ffff557224 */ /* 0x000fe200078e0080 */
[----:B------:R-:W-:-:S05]  /*13170*/  LOP3.LUT R0, R0, 0xff, RZ, 0xc0, !PT ;  /* 0x000000ff00007812 */ /* 0x000fca00078ec0ff */
[----:B------:R-:W2:Y:S01]  /*13180*/  MUFU.EX2 R232, R225 ;  /* 0x000000e100e87308 */ /* 0x000ea20000000800 */
[----:B------:R-:W-:Y:S02]  /*13190*/  PRMT R128, R148, 0x5410, R147 ;  /* 0x0000541094807816 */ /* 0x000fe40000000093 */
[----:B------:R-:W-:Y:S02]  /*131a0*/  PRMT R146, R3, 0x7610, R146 ;  /* 0x0000761003927816 */ /* 0x000fe40000000092 */
[----:B------:R-:W-:Y:S02]  /*131b0*/  @!P1 PRMT R148, R93, 0x5410, RZ ;  /* 0x000054105d949816 */ /* 0x000fe400000000ff */
[----:B------:R-:W-:Y:S02]  /*131c0*/  ISETP.GE.U32.AND P1, PT, R241, R0, PT ;  /* 0x00000000f100720c */ /* 0x000fe40003f26070 */
[----:B------:R-:W-:Y:S01]  /*131d0*/  SHF.R.U32.HI R0, RZ, 0x8, R18 ;  /* 0x00000008ff007819 */ /* 0x000fe20000011612 */
[----:B------:R-:W-:Y:S01]  /*131e0*/  @!P0 HFMA2.BF16_V2 R95, -RZ.H0_H0, RZ.H0_H0, -R146.H0_H0 ;  /* 0x200000ffff5f8231 */ /* 0x000fe20000340992 */
[----:B------:R-:W-:Y:S01]  /*131f0*/  PRMT R145, R3, 0x7632, R145 ;  /* 0x0000763203917816 */ /* 0x000fe20000000091 */
[----:B------:R-:W-:Y:S01]  /*13200*/  @!P3 HFMA2.BF16_V2 R92, -RZ.H0_H0, RZ.H0_H0, -R150.H0_H0 ;  /* 0x200000ffff5cb231 */ /* 0x000fe20000340996 */
[----:B------:R-:W-:Y:S01]  /*13210*/  LOP3.LUT R0, R0, 0xffff, RZ, 0xc0, !PT ;  /* 0x0000ffff00007812 */ /* 0x000fe200078ec0ff */
[----:B------:R-:W-:Y:S01]  /*13220*/  MUFU.EX2 R230, R224 ;  /* 0x000000e000e67308 */ /* 0x000fe20000000800 */
[----:B------:R-:W-:Y:S01]  /*13230*/  PRMT R223, R146, 0x5410, R145 ;  /* 0x0000541092df7816 */ /* 0x000fe20000000091 */
[----:B------:R-:W-:Y:S01]  /*13240*/  @!P6 HFMA2.BF16_V2 R94, -RZ.H0_H0, RZ.H0_H0, -R147.H0_H0 ;  /* 0x200000ffff5ee231 */ /* 0x000fe20000340993 */
[----:B------:R-:W-:Y:S01]  /*13250*/  @!P0 PRMT R146, R95, 0x5410, RZ ;  /* 0x000054105f928816 */ /* 0x000fe200000000ff */
[----:B------:R-:W-:Y:S01]  /*13260*/  FADD.FTZ R7, R25, R7 ;  /* 0x0000000719077221 */ /* 0x000fe20000010000 */
[----:B------:R-:W-:-:S03]  /*13270*/  ISETP.GE.U32.AND P0, PT, R241, R0, PT ;  /* 0x00000000f100720c */ /* 0x000fc60003f06070 */
[----:B------:R-:W3:Y:S01]  /*13280*/  MUFU.EX2 R229, R228 ;  /* 0x000000e400e57308 */ /* 0x000ee20000000800 */
[----:B--2---:R-:W-:Y:S01]  /*13290*/  F2FP.BF16.PACK_AB R0, R232, R231 ;  /* 0x000000e7e800723e */ /* 0x004fe200000010ff */
[----:B------:R-:W-:Y:S01]  /*132a0*/  IMAD.MOV.U32 R25, RZ, RZ, R61 ;  /* 0x000000ffff197224 */ /* 0x000fe200078e003d */
[----:B------:R-:W-:Y:S01]  /*132b0*/  @!P3 PRMT R150, R92, 0x5410, RZ ;  /* 0x000054105c96b816 */ /* 0x000fe200000000ff */
[----:B------:R-:W-:Y:S01]  /*132c0*/  IMAD.MOV.U32 R92, RZ, RZ, R86 ;  /* 0x000000ffff5c7224 */ /* 0x000fe200078e0056 */
[----:B------:R-:W-:Y:S01]  /*132d0*/  @!P6 PRMT R147, R94, 0x5410, RZ ;  /* 0x000054105e93e816 */ /* 0x000fe200000000ff */
[----:B------:R-:W-:Y:S01]  /*132e0*/  IMAD.MOV.U32 R94, RZ, RZ, R25 ;  /* 0x000000ffff5e7224 */ /* 0x000fe200078e0019 */
[C---:B------:R-:W-:Y:S01]  /*132f0*/  PRMT R140, R0.reuse, 0x7632, R140 ;  /* 0x00007632008c7816 */ /* 0x040fe2000000008c */
[----:B------:R-:W-:Y:S01]  /*13300*/  IMAD.MOV.U32 R25, RZ, RZ, R92 ;  /* 0x000000ffff197224 */ /* 0x000fe200078e005c */
[C---:B------:R-:W-:Y:S01]  /*13310*/  ISETP.GE.U32.AND P3, PT, R241.reuse, R2, PT ;  /* 0x00000002f100720c */ /* 0x040fe20003f66070 */
[----:B------:R-:W-:Y:S01]  /*13320*/  IMAD.MOV.U32 R86, RZ, RZ, R137 ;  /* 0x000000ffff567224 */ /* 0x000fe200078e0089 */
[----:B------:R-:W-:Y:S01]  /*13330*/  ISETP.GE.U32.AND P6, PT, R241, R21, PT ;  /* 0x00000015f100720c */ /* 0x000fe20003fc6070 */
[----:B------:R-:W-:Y:S01]  /*13340*/  IMAD.MOV.U32 R92, RZ, RZ, R20 ;  /* 0x000000ffff5c7224 */ /* 0x000fe200078e0014 */
[----:B------:R-:W-:Y:S01]  /*13350*/  @!P4 HFMA2.BF16_V2 R97, -RZ.H0_H0, RZ.H0_H0, -R0.H0_H0 ;  /* 0x200000ffff61c231 */ /* 0x000fe20000340900 */
[----:B------:R-:W-:Y:S01]  /*13360*/  @P4 PRMT R222, R0, 0x7610, R222 ;  /* 0x0000761000de4816 */ /* 0x000fe200000000de */
[----:B------:R-:W-:Y:S01]  /*13370*/  IMAD.WIDE.U32 R20, R226, -0x326172a9, RZ ;  /* 0xcd9e8d57e2147825 */ /* 0x000fe200078e00ff */
[----:B------:R-:W-:-:S02]  /*13380*/  F2FP.BF16.PACK_AB R2, R236, R233 ;  /* 0x000000e9ec02723e */ /* 0x000fc400000010ff */
[----:B------:R-:W-:Y:S01]  /*13390*/  PRMT R137, R0, 0x5410, R140 ;  /* 0x0000541000897816 */ /* 0x000fe2000000008c */
[----:B------:R-:W-:Y:S02]  /*133a0*/  IMAD.MOV.U32 R0, RZ, RZ, c[0x0][0x228] ;  /* 0x00008a00ff007624 */ /* 0x000fe400078e00ff */
[----:B------:R-:W-:Y:S01]  /*133b0*/  IMAD.MOV.U32 R88, RZ, RZ, R78 ;  /* 0x000000ffff587224 */ /* 0x000fe200078e004e */
[C---:B------:R-:W-:Y:S01]  /*133c0*/  PRMT R142, R2.reuse, 0x7610, R142 ;  /* 0x00007610028e7816 */ /* 0x040fe2000000008e */
[----:B------:R-:W-:Y:S01]  /*133d0*/  IMAD.MOV.U32 R78, RZ, RZ, R53 ;  /* 0x000000ffff4e7224 */ /* 0x000fe200078e0035 */
[----:B------:R-:W-:Y:S01]  /*133e0*/  PRMT R141, R2, 0x7632, R141 ;  /* 0x00007632028d7816 */ /* 0x000fe2000000008d */
[----:B------:R-:W-:Y:S01]  /*133f0*/  IMAD.MOV.U32 R53, RZ, RZ, R56 ;  /* 0x000000ffff357224 */ /* 0x000fe200078e0038 */
[----:B---3--:R-:W-:Y:S01]  /*13400*/  F2FP.BF16.PACK_AB R3, R229, R230 ;  /* 0x000000e6e503723e */ /* 0x008fe200000010ff */
[----:B------:R-:W-:Y:S01]  /*13410*/  IMAD.MOV.U32 R93, RZ, RZ, R58 ;  /* 0x000000ffff5d7224 */ /* 0x000fe200078e003a */
[----:B------:R-:W-:Y:S01]  /*13420*/  LOP3.LUT R2, R21, UR29, R94, 0x96, !PT ;  /* 0x0000001d15027c12 */ /* 0x000fe2000f8e965e */
[----:B------:R-:W-:-:S02]  /*13430*/  FADD.FTZ R4, R60, R8 ;  /* 0x000000083c047221 */ /* 0x000fc40000010000 */
[C---:B------:R-:W-:Y:S02]  /*13440*/  IMAD.SHL.U32 R60, R0.reuse, 0x8, RZ ;  /* 0x00000008003c7824 */ /* 0x040fe400078e00ff */
[C---:B------:R-:W-:Y:S02]  /*13450*/  IMAD.SHL.U32 R58, R0.reuse, 0x40, RZ ;  /* 0x00000040003a7824 */ /* 0x040fe400078e00ff */
[----:B------:R-:W-:Y:S01]  /*13460*/  IMAD R56, R0, 0x48, RZ ;  /* 0x0000004800387824 */ /* 0x000fe200078e02ff */
[----:B------:R-:W-:Y:S01]  /*13470*/  LOP3.LUT R0, R249, UR28, R238, 0x96, !PT ;  /* 0x0000001cf9007c12 */ /* 0x000fe2000f8e96ee */
[----:B------:R-:W-:Y:S01]  /*13480*/  FADD.FTZ R6, R10, R9 ;  /* 0x000000090a067221 */ /* 0x000fe20000010000 */
[----:B------:R-:W-:Y:S01]  /*13490*/  PRMT R144, R3, 0x7610, R144 ;  /* 0x0000761003907816 */ /* 0x000fe20000000090 */
[----:B------:R-:W-:Y:S01]  /*134a0*/  FADD.FTZ R16, R11, R7 ;  /* 0x000000070b107221 */ /* 0x000fe20000010000 */
[----:B------:R-:W-:Y:S01]  /*134b0*/  PRMT R143, R3, 0x7632, R143 ;  /* 0x00007632038f7816 */ /* 0x000fe2000000008f */
[----:B------:R-:W-:-:S02]  /*134c0*/  FADD.FTZ R228, R19, R6 ;  /* 0x0000000613e47221 */ /* 0x000fc40000010000 */
[----:B------:R-:W-:-:S04]  /*134d0*/  IMAD.WIDE.U32 R2, R2, -0x2daee0ad, RZ ;  /* 0xd2511f5302027825 */ /* 0x000fc800078e00ff */
[----:B------:R-:W-:Y:S01]  /*134e0*/  IMAD.WIDE.U32 R6, R0, -0x326172a9, RZ ;  /* 0xcd9e8d5700067825 */ /* 0x000fe200078e00ff */
[----:B------:R-:W-:-:S03]  /*134f0*/  LOP3.LUT R0, R3, UR26, R248, 0x96, !PT ;  /* 0x0000001a03007c12 */ /* 0x000fc6000f8e96f8 */
[----:B------:R-:W-:Y:S01]  /*13500*/  FADD.FTZ R5, R189, R5 ;  /* 0x00000005bd057221 */ /* 0x000fe20000010000 */
[----:B------:R-:W-:Y:S01]  /*13510*/  LOP3.LUT R3, R7, UR27, R20, 0x96, !PT ;  /* 0x0000001b07037c12 */ /* 0x000fe2000f8e9614 */
[----:B------:R-:W-:Y:S02]  /*13520*/  FADD.FTZ R225, R188, R4 ;  /* 0x00000004bce17221 */ /* 0x000fe40000010000 */
[----:B------:R-:W-:Y:S02]  /*13530*/  IMAD.MOV.U32 R87, RZ, RZ, R79 ;  /* 0x000000ffff577224 */ /* 0x000fe400078e004f */
[----:B------:R-:W-:Y:S02]  /*13540*/  IMAD.MOV.U32 R91, RZ, RZ, R59 ;  /* 0x000000ffff5b7224 */ /* 0x000fe400078e003b */
[----:B------:R-:W-:Y:S01]  /*13550*/  IMAD.MOV.U32 R90, RZ, RZ, R77 ;  /* 0x000000ffff5a7224 */ /* 0x000fe200078e004d */
[----:B------:R-:W-:Y:S01]  /*13560*/  @!P2 HFMA2.BF16_V2 R96, -RZ.H0_H0, RZ.H0_H0, -R145.H0_H0 ;  /* 0x200000ffff60a231 */ /* 0x000fe20000340991 */
[----:B------:R-:W-:-:S02]  /*13570*/  FADD.FTZ R5, R62, R5 ;  /* 0x000000053e057221 */ /* 0x000fc40000010000 */
[----:B------:R-:W-:Y:S02]  /*13580*/  IMAD.MOV.U32 R17, RZ, RZ, R84 ;  /* 0x000000ffff117224 */ /* 0x000fe400078e0054 */
[----:B------:R-:W-:Y:S02]  /*13590*/  FADD.FTZ R224, R23, R16 ;  /* 0x0000001017e07221 */ /* 0x000fe40000010000 */
[----:B------:R-:W-:Y:S01]  /*135a0*/  IMAD.MOV.U32 R89, RZ, RZ, R24 ;  /* 0x000000ffff597224 */ /* 0x000fe200078e0018 */
[----:B------:R-:W-:Y:S01]  /*135b0*/  @!P4 PRMT R222, R97, 0x5410, RZ ;  /* 0x0000541061dec816 */ /* 0x000fe200000000ff */
[----:B------:R-:W-:Y:S01]  /*135c0*/  FADD.FTZ R227, R93, R5 ;  /* 0x000000055de37221 */ /* 0x000fe20000010000 */
[----:B------:R-:W-:Y:S01]  /*135d0*/  @!P3 HFMA2.BF16_V2 R102, -RZ.H0_H0, RZ.H0_H0, -R143.H0_H0 ;  /* 0x200000ffff66b231 */ /* 0x000fe2000034098f */
[----:B------:R-:W-:Y:S01]  /*135e0*/  IMAD.WIDE.U32 R4, R3, -0x2daee0ad, RZ ;  /* 0xd2511f5303047825 */ /* 0x000fe200078e00ff */
[----:B------:R-:W-:Y:S01]  /*135f0*/  @!P1 HFMA2.BF16_V2 R103, -RZ.H0_H0, RZ.H0_H0, -R144.H0_H0 ;  /* 0x200000ffff679231 */ /* 0x000fe20000340990 */
[----:B------:R1:W5:Y:S02]  /*13600*/  LDL.LU R189, [R1+0x1a4] ;  /* 0x0001a40001bd7983 */ /* 0x0003640000300800 */
[----:B------:R-:W-:Y:S01]  /*13610*/  IMAD.WIDE.U32 R10, R0, -0x326172a9, RZ ;  /* 0xcd9e8d57000a7825 */ /* 0x000fe200078e00ff */
[----:B------:R-:W-:Y:S01]  /*13620*/  LOP3.LUT R0, R5, UR24, R2, 0x96, !PT ;  /* 0x0000001805007c12 */ /* 0x000fe2000f8e9602 */
[----:B------:R-:W-:-:S02]  /*13630*/  @!P0 HFMA2.BF16_V2 R99, -RZ.H0_H0, RZ.H0_H0, -R141.H0_H0 ;  /* 0x200000ffff638231 */ /* 0x000fc4000034098d */
[----:B------:R-:W-:Y:S02]  /*13640*/  IMAD.MOV.U32 R79, RZ, RZ, R47 ;  /* 0x000000ffff4f7224 */ /* 0x000fe400078e002f */
[----:B------:R-:W-:Y:S01]  /*13650*/  IMAD.MOV.U32 R77, RZ, RZ, R57 ;  /* 0x000000ffff4d7224 */ /* 0x000fe200078e0039 */
[----:B------:R-:W-:Y:S01]  /*13660*/  @!P2 PRMT R145, R96, 0x5410, RZ ;  /* 0x000054106091a816 */ /* 0x000fe200000000ff */
[----:B------:R-:W-:Y:S01]  /*13670*/  IMAD.MOV.U32 R47, RZ, RZ, R63 ;  /* 0x000000ffff2f7224 */ /* 0x000fe200078e003f */
[----:B------:R-:W-:Y:S01]  /*13680*/  @!P6 HFMA2.BF16_V2 R98, -RZ.H0_H0, RZ.H0_H0, -R140.H0_H0 ;  /* 0x200000ffff62e231 */ /* 0x000fe2000034098c */
[----:B------:R-:W-:Y:S01]  /*13690*/  IMAD.MOV.U32 R62, RZ, RZ, R164 ;  /* 0x000000ffff3e7224 */ /* 0x000fe200078e00a4 */
[----:B------:R1:W5:Y:S01]  /*136a0*/  LDL.LU R188, [R1+0x1a0] ;  /* 0x0001a00001bc7983 */ /* 0x0003620000300800 */
[----:B------:R-:W-:Y:S02]  /*136b0*/  IMAD.MOV.U32 R63, RZ, RZ, R165 ;  /* 0x000000ffff3f7224 */ /* 0x000fe400078e00a5 */
[----:B------:R-:W-:Y:S01]  /*136c0*/  IMAD.WIDE.U32 R8, R0, -0x326172a9, RZ ;  /* 0xcd9e8d5700087825 */ /* 0x000fe200078e00ff */
[----:B------:R-:W-:-:S03]  /*136d0*/  LOP3.LUT R3, R11, UR25, R6, 0x96, !PT ;  /* 0x000000190b037c12 */ /* 0x000fc6000f8e9606 */
[----:B------:R-:W-:Y:S01]  /*136e0*/  IMAD.WIDE R60, R60, 0x2, R62 ;  /* 0x000000023c3c7825 */ /* 0x000fe200078e023e */
[----:B------:R-:W-:-:S03]  /*136f0*/  LOP3.LUT R0, R9, UR23, R10, 0x96, !PT ;  /* 0x0000001709007c12 */ /* 0x000fc6000f8e960a */
[--C-:B------:R-:W-:Y:S01]  /*13700*/  IMAD.WIDE R58, R58, 0x2, R62.reuse ;  /* 0x000000023a3a7825 */ /* 0x100fe200078e023e */
[----:B------:R-:W-:Y:S03]  /*13710*/  STG.E.U16 [R62.64+-0x80], R35 ;  /* 0xffff80233e007986 */ /* 0x000fe6000c101522 */
        /* <DEDUP_REMOVED lines=8> */
[----:B------:R2:W-:Y:S01]  /*137a0*/  STG.E.U16 [R56.64+-0x7e], R12 ;  /* 0xffff820c38007986 */ /* 0x0005e2000c101522 */
[----:B------:R-:W-:-:S05]  /*137b0*/  LOP3.LUT R3, R3, UR22, R4, 0x96, !PT ;  /* 0x0000001603037c12 */ /* 0x000fca000f8e9604 */
[----:B------:R-:W-:-:S04]  /*137c0*/  IMAD.WIDE.U32 R4, R3, -0x326172a9, RZ ;  /* 0xcd9e8d5703047825 */ /* 0x000fc800078e00ff */
[----:B--2---:R-:W-:-:S05]  /*137d0*/  IMAD.WIDE.U32 R12, R0, -0x2daee0ad, RZ ;  /* 0xd2511f53000c7825 */ /* 0x004fca00078e00ff */
[----:B------:R-:W-:-:S05]  /*137e0*/  LOP3.LUT R2, R13, UR12, R2, 0x96, !PT ;  /* 0x0000000c0d027c12 */ /* 0x000fca000f8e9602 */
[----:B------:R-:W-:-:S05]  /*137f0*/  IMAD.WIDE.U32 R2, R2, -0x326172a9, RZ ;  /* 0xcd9e8d5702027825 */ /* 0x000fca00078e00ff */
[C---:B------:R-:W-:Y:S02]  /*13800*/  LOP3.LUT R0, R2.reuse, 0xffff, RZ, 0xc0, !PT ;  /* 0x0000ffff02007812 */ /* 0x040fe400078ec0ff */
[----:B------:R-:W-:Y:S02]  /*13810*/  LOP3.LUT R4, R3, UR8, R4, 0x96, !PT ;  /* 0x0000000803047c12 */ /* 0x000fe4000f8e9604 */
[----:B------:R-:W-:Y:S02]  /*13820*/  SHF.R.U32.HI R3, RZ, 0x8, R0 ;  /* 0x00000008ff037819 */ /* 0x000fe40000011600 */
[----:B------:R-:W-:Y:S01]  /*13830*/  LOP3.LUT R0, R2, 0xff, RZ, 0xc0, !PT ;  /* 0x000000ff02007812 */ /* 0x000fe200078ec0ff */
[----:B------:R-:W-:Y:S01]  /*13840*/  IMAD.MOV.U32 R93, RZ, RZ, R136 ;  /* 0x000000ffff5d7224 */ /* 0x000fe200078e0088 */
[----:B------:R-:W-:Y:S02]  /*13850*/  PRMT R136, R241, 0x7054, R241 ;  /* 0x00007054f1887816 */ /* 0x000fe400000000f1 */
[----:B------:R-:W-:-:S05]  /*13860*/  PRMT R0, R0, 0x5410, R3 ;  /* 0x0000541000007816 */ /* 0x000fca0000000003 */
[----:B------:R-:W-:-:S05]  /*13870*/  HSET2.LE.AND R0, R0, R136, PT ;  /* 0x0000008800007233 */ /* 0x000fca0003803000 */
[----:B------:R-:W-:Y:S02]  /*13880*/  LOP3.LUT R10, R0, R244, RZ, 0xc0, !PT ;  /* 0x000000f4000a7212 */ /* 0x000fe400078ec0ff */
[----:B------:R-:W-:Y:S02]  /*13890*/  SHF.R.U32.HI R0, RZ, 0x10, R2 ;  /* 0x00000010ff007819 */ /* 0x000fe40000011602 */
[----:B------:R-:W-:Y:S02]  /*138a0*/  LOP3.LUT R5, R5, UR13, R8, 0x96, !PT ;  /* 0x0000000d05057c12 */ /* 0x000fe4000f8e9608 */
[----:B------:R-:W-:Y:S02]  /*138b0*/  SHF.R.U32.HI R2, RZ, 0x18, R2 ;  /* 0x00000018ff027819 */ /* 0x000fe40000011602 */
[----:B------:R-:W-:-:S04]  /*138c0*/  LOP3.LUT R0, R0, 0xff, RZ, 0xc0, !PT ;  /* 0x000000ff00007812 */ /* 0x000fc800078ec0ff */
        /* <DEDUP_REMOVED lines=11> */
[----:B------:R-:W-:-:S04]  /*13980*/  LOP3.LUT R2, R4, 0xff, RZ, 0xc0, !PT ;  /* 0x000000ff04027812 */ /* 0x000fc800078ec0ff */
[----:B------:R-:W-:Y:S02]  /*13990*/  PRMT R13, R2, 0x5410, R3 ;  /* 0x00005410020d7816 */ /* 0x000fe40000000003 */
[--C-:B------:R-:W-:Y:S02]  /*139a0*/  SHF.R.U32.HI R3, RZ, 0x10, R4.reuse ;  /* 0x00000010ff037819 */ /* 0x100fe40000011604 */
[----:B------:R-:W-:Y:S02]  /*139b0*/  SHF.R.U32.HI R4, RZ, 0x18, R4 ;  /* 0x00000018ff047819 */ /* 0x000fe40000011604 */
[----:B------:R-:W-:Y:S02]  /*139c0*/  LOP3.LUT R3, R3, 0xff, RZ, 0xc0, !PT ;  /* 0x000000ff03037812 */ /* 0x000fe400078ec0ff */
[----:B------:R-:W-:Y:S02]  /*139d0*/  LOP3.LUT R2, R9, 0xff, RZ, 0xc0, !PT ;  /* 0x000000ff09027812 */ /* 0x000fe400078ec0ff */
[----:B------:R-:W-:-:S02]  /*139e0*/  PRMT R5, R3, 0x5410, R4 ;  /* 0x0000541003057816 */ /* 0x000fc40000000004 */
[----:B------:R-:W-:Y:S02]  /*139f0*/  PRMT R4, R2, 0x5410, R8 ;  /* 0x0000541002047816 */ /* 0x000fe40000000008 */
[----:B------:R-:W-:-:S04]  /*13a00*/  LOP3.LUT R2, R0, 0xffff, RZ, 0xc0, !PT ;  /* 0x0000ffff00027812 */ /* 0x000fc800078ec0ff */
[----:B------:R-:W-:Y:S02]  /*13a10*/  SHF.R.U32.HI R3, RZ, 0x8, R2 ;  /* 0x00000008ff037819 */ /* 0x000fe40000011602 */
[----:B------:R-:W-:-:S04]  /*13a20*/  LOP3.LUT R2, R0, 0xff, RZ, 0xc0, !PT ;  /* 0x000000ff00027812 */ /* 0x000fc800078ec0ff */
[----:B------:R-:W-:Y:S02]  /*13a30*/  PRMT R12, R2, 0x5410, R3 ;  /* 0x00005410020c7816 */ /* 0x000fe40000000003 */
[--C-:B------:R-:W-:Y:S02]  /*13a40*/  SHF.R.U32.HI R3, RZ, 0x10, R0.reuse ;  /* 0x00000010ff037819 */ /* 0x100fe40000011600 */
[----:B------:R-:W-:Y:S02]  /*13a50*/  SHF.R.U32.HI R2, RZ, 0x18, R0 ;  /* 0x00000018ff027819 */ /* 0x000fe40000011600 */
[----:B------:R-:W-:Y:S01]  /*13a60*/  LOP3.LUT R0, R3, 0xff, RZ, 0xc0, !PT ;  /* 0x000000ff03007812 */ /* 0x000fe200078ec0ff */
[----:B------:R-:W-:Y:S01]  /*13a70*/  HSET2.LE.AND R3, R4, R136, PT ;  /* 0x0000008804037233 */ /* 0x000fe20003803000 */
[----:B------:R-:W-:Y:S02]  /*13a80*/  ISETP.GE.U32.AND P2, PT, R241, R22, PT ;  /* 0x00000016f100720c */ /* 0x000fe40003f46070 */
[----:B------:R-:W-:-:S02]  /*13a90*/  PRMT R22, R0, 0x5410, R2 ;  /* 0x0000541000167816 */ /* 0x000fc40000000002 */
[----:B------:R-:W-:Y:S01]  /*13aa0*/  LOP3.LUT R15, R3, R64, RZ, 0xc0, !PT ;  /* 0x00000040030f7212 */ /* 0x000fe200078ec0ff */
[----:B------:R-:W-:Y:S01]  /*13ab0*/  IMAD.U32 R3, RZ, RZ, UR37 ;  /* 0x00000025ff037e24 */ /* 0x000fe2000f8e00ff */
[--C-:B------:R-:W-:Y:S02]  /*13ac0*/  HSET2.LE.AND R0, R14, R136.reuse, PT ;  /* 0x000000880e007233 */ /* 0x100fe40003803000 */
[--C-:B------:R-:W-:Y:S02]  /*13ad0*/  HSET2.LE.AND R2, R11, R136.reuse, PT ;  /* 0x000000880b027233 */ /* 0x100fe40003803000 */
[----:B------:R-:W-:Y:S02]  /*13ae0*/  LOP3.LUT R3, R239, UR5, R3, 0x96, !PT ;  /* 0x00000005ef037c12 */ /* 0x000fe4000f8e9603 */
[----:B------:R-:W-:Y:S01]  /*13af0*/  LOP3.LUT R11, R0, R250, RZ, 0xc0, !PT ;  /* 0x000000fa000b7212 */ /* 0x000fe200078ec0ff */
[--C-:B------:R-:W-:Y:S01]  /*13b00*/  HSET2.LE.AND R0, R13, R136.reuse, PT ;  /* 0x000000880d007233 */ /* 0x100fe20003803000 */
[----:B------:R-:W-:Y:S01]  /*13b10*/  LOP3.LUT R14, R2, R237, RZ, 0xc0, !PT ;  /* 0x000000ed020e7212 */ /* 0x000fe200078ec0ff */
[----:B------:R-:W-:Y:S01]  /*13b20*/  HSET2.LE.AND R2, R5, R136, PT ;  /* 0x0000008805027233 */ /* 0x000fe20003803000 */
[----:B------:R-:W-:-:S02]  /*13b30*/  IMAD.WIDE.U32 R4, R3, -0x326172a9, RZ ;  /* 0xcd9e8d5703047825 */ /* 0x000fc400078e00ff */
[----:B------:R-:W-:Y:S01]  /*13b40*/  LOP3.LUT R8, R0, R252, RZ, 0xc0, !PT ;  /* 0x000000fc00087212 */ /* 0x000fe200078ec0ff */
[----:B------:R-:W-:Y:S01]  /*13b50*/  HSET2.LE.AND R0, R12, R136, PT ;  /* 0x000000880c007233 */ /* 0x000fe20003803000 */
[----:B------:R-:W-:Y:S02]  /*13b60*/  LOP3.LUT R9, R2, R251, RZ, 0xc0, !PT ;  /* 0x000000fb02097212 */ /* 0x000fe400078ec0ff */
[----:B------:R-:W-:Y:S02]  /*13b70*/  LOP3.LUT R2, R5, UR29, R94, 0x96, !PT ;  /* 0x0000001d05027c12 */ /* 0x000fe4000f8e965e */
[----:B------:R-:W-:Y:S02]  /*13b80*/  LOP3.LUT R12, R0, R247, RZ, 0xc0, !PT ;  /* 0x000000f7000c7212 */ /* 0x000fe400078ec0ff */
[----:B------:R-:W-:Y:S01]  /*13b90*/  LOP3.LUT R0, R7, UR27, R4, 0x96, !PT ;  /* 0x0000001b07007c12 */ /* 0x000fe2000f8e9604 */
[----:B------:R-:W-:-:S04]  /*13ba0*/  IMAD.WIDE.U32 R2, R2, -0x2daee0ad, RZ ;  /* 0xd2511f5302027825 */ /* 0x000fc800078e00ff */
[----:B------:R-:W-:Y:S01]  /*13bb0*/  IMAD.MOV.U32 R94, RZ, RZ, R17 ;  /* 0x000000ffff5e7224 */ /* 0x000fe200078e0011 */
[----:B------:R-:W-:Y:S01]  /*13bc0*/  LOP3.LUT R3, R3, UR26, R248, 0x96, !PT ;  /* 0x0000001a03037c12 */ /* 0x000fe2000f8e96f8 */
[----:B------:R-:W-:-:S05]  /*13bd0*/  IMAD.WIDE.U32 R16, R0, -0x2daee0ad, RZ ;  /* 0xd2511f5300107825 */ /* 0x000fca00078e00ff */
[----:B------:R-:W-:Y:S01]  /*13be0*/  LOP3.LUT R0, R17, UR24, R2, 0x96, !PT ;  /* 0x0000001811007c12 */ /* 0x000fe2000f8e9602 */
[----:B------:R-:W-:-:S04]  /*13bf0*/  IMAD.WIDE.U32 R2, R3, -0x326172a9, RZ ;  /* 0xcd9e8d5703027825 */ /* 0x000fc800078e00ff */
[----:B------:R-:W-:Y:S01]  /*13c00*/  IMAD.WIDE.U32 R18, R0, -0x326172a9, RZ ;  /* 0xcd9e8d5700127825 */ /* 0x000fe200078e00ff */
[----:B------:R-:W-:-:S04]  /*13c10*/  LOP3.LUT R3, R3, UR25, R6, 0x96, !PT ;  /* 0x0000001903037c12 */ /* 0x000fc8000f8e9606 */
[----:B------:R-:W-:Y:S01]  /*13c20*/  LOP3.LUT R0, R19, UR23, R2, 0x96, !PT ;  /* 0x0000001713007c12 */ /* 0x000fe2000f8e9602 */
[----:B------:R-:W-:-:S05]  /*13c30*/  IMAD.WIDE.U32 R2, R3, -0x2daee0ad, RZ ;  /* 0xd2511f5303027825 */ /* 0x000fca00078e00ff */
[----:B------:R-:W-:Y:S01]  /*13c40*/  LOP3.LUT R3, R3, UR22, R16, 0x96, !PT ;  /* 0x0000001603037c12 */ /* 0x000fe2000f8e9610 */
[----:B------:R-:W-:Y:S01]  /*13c50*/  IMAD.WIDE.U32 R16, R0, -0x2daee0ad, RZ ;  /* 0xd2511f5300107825 */ /* 0x000fe200078e00ff */
[----:B------:R-:W-:-:S04]  /*13c60*/  HSET2.LE.AND R0, R22, R136, PT ;  /* 0x0000008816007233 */ /* 0x000fc80003803000 */
[----:B------:R-:W-:Y:S01]  /*13c70*/  LOP3.LUT R2, R17, UR12, R2, 0x96, !PT ;  /* 0x0000000c11027c12 */ /* 0x000fe2000f8e9602 */
[----:B------:R-:W-:-:S04]  /*13c80*/  IMAD.WIDE.U32 R6, R3, -0x326172a9, RZ ;  /* 0xcd9e8d5703067825 */ /* 0x000fc800078e00ff */
[----:B------:R-:W-:Y:S01]  /*13c90*/  IMAD.WIDE.U32 R2, R2, -0x326172a9, RZ ;  /* 0xcd9e8d5702027825 */ /* 0x000fe200078e00ff */
[----:B------:R-:W-:Y:S02]  /*13ca0*/  LOP3.LUT R13, R0, R243, RZ, 0xc0, !PT ;  /* 0x000000f3000d7212 */ /* 0x000fe400078ec0ff */
[----:B------:R-:W-:Y:S02]  /*13cb0*/  LOP3.LUT R18, R7, UR13, R18, 0x96, !PT ;  /* 0x0000000d07127c12 */ /* 0x000fe4000f8e9612 */
[----:B------:R-:W-:Y:S02]  /*13cc0*/  LOP3.LUT R0, R3, UR8, R6, 0x96, !PT ;  /* 0x0000000803007c12 */ /* 0x000fe4000f8e9606 */
[C---:B------:R-:W-:Y:S02]  /*13cd0*/  LOP3.LUT R3, R2.reuse, 0xffff, RZ, 0xc0, !PT ;  /* 0x0000ffff02037812 */ /* 0x040fe400078ec0ff */
[----:B------:R-:W-:Y:S02]  /*13ce0*/  SHF.R.U32.HI R7, RZ, 0x10, R2 ;  /* 0x00000010ff077819 */ /* 0x000fe40000011602 */
[----:B------:R-:W-:-:S02]  /*13cf0*/  LOP3.LUT R17, R2, 0xff, RZ, 0xc0, !PT ;  /* 0x000000ff02117812 */ /* 0x000fc400078ec0ff */
[----:B------:R-:W-:Y:S02]  /*13d00*/  SHF.R.U32.HI R6, RZ, 0x18, R2 ;  /* 0x00000018ff067819 */ /* 0x000fe40000011602 */
[----:B------:R-:W-:Y:S02]  /*13d10*/  SHF.R.U32.HI R3, RZ, 0x8, R3 ;  /* 0x00000008ff037819 */ /* 0x000fe40000011603 */
[----:B------:R-:W-:Y:S02]  /*13d20*/  LOP3.LUT R2, R7, 0xff, RZ, 0xc0, !PT ;  /* 0x000000ff07027812 */ /* 0x000fe400078ec0ff */
[----:B------:R-:W-:Y:S02]  /*13d30*/  PRMT R19, R17, 0x5410, R3 ;  /* 0x0000541011137816 */ /* 0x000fe40000000003 */
[----:B------:R-:W-:Y:S02]  /*13d40*/  PRMT R17, R2, 0x5410, R6 ;  /* 0x0000541002117816 */ /* 0x000fe40000000006 */
[----:B------:R-:W-:Y:S01]  /*13d50*/  LOP3.LUT R2, R0, 0xffff, RZ, 0xc0, !PT ;  /* 0x0000ffff00027812 */ /* 0x000fe200078ec0ff */
[----:B------:R-:W-:-:S03]  /*13d60*/  IMAD.MOV.U32 R24, RZ, RZ, R138 ;  /* 0x000000ffff187224 */ /* 0x000fc600078e008a */
[----:B------:R-:W-:Y:S01]  /*13d70*/  SHF.R.U32.HI R3, RZ, 0x8, R2 ;  /* 0x00000008ff037819 */ /* 0x000fe20000011602 */
[----:B------:R-:W-:Y:S01]  /*13d80*/  IMAD.MOV.U32 R96, RZ, RZ, R89 ;  /* 0x000000ffff607224 */ /* 0x000fe200078e0059 */
[----:B------:R-:W-:Y:S01]  /*13d90*/  LOP3.LUT R2, R0, 0xff, RZ, 0xc0, !PT ;  /* 0x000000ff00027812 */ /* 0x000fe200078ec0ff */
[----:B------:R-:W-:Y:S02]  /*13da0*/  IMAD.MOV.U32 R89, RZ, RZ, R88 ;  /* 0x000000ffff597224 */ /* 0x000fe400078e0058 */
[----:B------:R-:W-:Y:S01]  /*13db0*/  IMAD.MOV.U32 R88, RZ, RZ, R24 ;  /* 0x000000ffff587224 */ /* 0x000fe200078e0018 */
[----:B------:R-:W-:Y:S01]  /*13dc0*/  PRMT R24, R2, 0x5410, R3 ;  /* 0x0000541002187816 */ /* 0x000fe20000000003 */
[----:B------:R-:W-:Y:S01]  /*13dd0*/  IMAD.WIDE.U32 R2, R18, -0x2daee0ad, RZ ;  /* 0xd2511f5312027825 */ /* 0x000fe200078e00ff */
[--C-:B------:R-:W-:Y:S02]  /*13de0*/  SHF.R.U32.HI R6, RZ, 0x10, R0.reuse ;  /* 0x00000010ff067819 */ /* 0x100fe40000011600 */
[----:B------:R-:W-:-:S02]  /*13df0*/  SHF.R.U32.HI R7, RZ, 0x18, R0 ;  /* 0x00000018ff077819 */ /* 0x000fc40000011600 */
        /* <DEDUP_REMOVED lines=15> */
[--C-:B------:R-:W-:Y:S02]  /*13ef0*/  SHF.R.U32.HI R3, RZ, 0x10, R2.reuse ;  /* 0x00000010ff037819 */ /* 0x100fe40000011602 */
[----:B------:R-:W-:Y:S01]  /*13f00*/  SHF.R.U32.HI R6, RZ, 0x18, R2 ;  /* 0x00000018ff067819 */ /* 0x000fe20000011602 */
[--C-:B------:R-:W-:Y:S01]  /*13f10*/  HSET2.LE.AND R2, R17, R136.reuse, PT ;  /* 0x0000008811027233 */ /* 0x100fe20003803000 */
[----:B------:R-:W-:Y:S01]  /*13f20*/  LOP3.LUT R3, R3, 0xff, RZ, 0xc0, !PT ;  /* 0x000000ff03037812 */ /* 0x000fe200078ec0ff */
[----:B------:R-:W-:Y:S01]  /*13f30*/  IMAD.MOV.U32 R251, RZ, RZ, R93 ;  /* 0x000000fffffb7224 */ /* 0x000fe200078e005d */
[----:B------:R-:W-:Y:S01]  /*13f40*/  HSET2.LE.AND R0, R19, R136, PT ;  /* 0x0000008813007233 */ /* 0x000fe20003803000 */
[----:B------:R-:W-:Y:S01]  /*13f50*/  IMAD.MOV.U32 R93, RZ, RZ, R25 ;  /* 0x000000ffff5d7224 */ /* 0x000fe200078e0019 */
[----:B------:R-:W-:Y:S01]  /*13f60*/  PRMT R25, R3, 0x5410, R6 ;  /* 0x0000541003197816 */ /* 0x000fe20000000006 */
[----:B------:R-:W-:Y:S01]  /*13f70*/  IMAD.MOV.U32 R97, RZ, RZ, R186 ;  /* 0x000000ffff617224 */ /* 0x000fe200078e00ba */
[----:B------:R-:W-:Y:S01]  /*13f80*/  LOP3.LUT R19, R2, R54, RZ, 0xc0, !PT ;  /* 0x0000003602137212 */ /* 0x000fe200078ec0ff */
[----:B------:R-:W-:Y:S01]  /*13f90*/  IMAD.WIDE.U32 R2, R251, -0x326172a9, RZ ;  /* 0xcd9e8d57fb027825 */ /* 0x000fe200078e00ff */
[----:B------:R-:W-:-:S04]  /*13fa0*/  LOP3.LUT R18, R0, R69, RZ, 0xc0, !PT ;  /* 0x0000004500127212 */ /* 0x000fc800078ec0ff */
[----:B------:R-:W-:-:S05]  /*13fb0*/  LOP3.LUT R0, R3, R97, RZ, 0x3c, !PT ;  /* 0x0000006103007212 */ /* 0x000fca00078e3cff */
[----:B------:R-:W-:Y:S01]  /*13fc0*/  IMAD.WIDE.U32 R34, R0, -0x2daee0ad, RZ ;  /* 0xd2511f5300227825 */ /* 0x000fe200078e00ff */
[----:B------:R-:W-:-:S04]  /*13fd0*/  LOP3.LUT R6, R21, UR29, R2, 0x96, !PT ;  /* 0x0000001d15067c12 */ /* 0x000fc8000f8e9602 */
[----:B------:R-:W-:Y:S02]  /*13fe0*/  LOP3.LUT R0, R35, UR28, R238, 0x96, !PT ;  /* 0x0000001c23007c12 */ /* 0x000fe4000f8e96ee */
[----:B------:R-:W-:Y:S01]  /*13ff0*/  LOP3.LUT R35, R5, UR29, R2, 0x96, !PT ;  /* 0x0000001d05237c12 */ /* 0x000fe2000f8e9602 */
[----:B------:R-:W-:Y:S02]  /*14000*/  HSET2.LE.AND R2, R16, R136, PT ;  /* 0x0000008810027233 */ /* 0x000fe40003803000 */
[----:B------:R-:W-:Y:S01]  /*14010*/  IMAD.WIDE.U32 R32, R0, -0x326172a9, RZ ;  /* 0xcd9e8d5700207825 */ /* 0x000fe200078e00ff */
[----:B------:R-:W-:Y:S01]  /*14020*/  @!P2 HFMA2.BF16_V2 R101, -RZ.H0_H0, RZ.H0_H0, -R142.H0_H0 ;  /* 0x200000ffff65a231 */ /* 0x000fe2000034098e */
[----:B------:R2:W-:Y:S01]  /*14030*/  STG.E.U16 [R62.64+-0x6e], R30 ;  /* 0xffff921e3e007986 */ /* 0x0005e2000c101522 */
[----:B------:R-:W-:Y:S01]  /*14040*/  LOP3.LUT R17, R2, R70, RZ, 0xc0, !PT ;  /* 0x0000004602117212 */ /* 0x000fe200078ec0ff */
[--C-:B------:R-:W-:Y:S02]  /*14050*/  HSET2.LE.AND R0, R24, R136.reuse, PT ;  /* 0x0000008818007233 */ /* 0x100fe40003803000 */
[----:B------:R-:W-:-:S02]  /*14060*/  HSET2.LE.AND R3, R23, R136, PT ;  /* 0x0000008817037233 */ /* 0x000fc40003803000 */
[--C-:B------:R-:W-:Y:S01]  /*14070*/  HSET2.LE.AND R2, R22, R136.reuse, PT ;  /* 0x0000008816027233 */ /* 0x100fe20003803000 */
[----:B------:R-:W-:Y:S02]  /*14080*/  LOP3.LUT R5, R33, UR27, R20, 0x96, !PT ;  /* 0x0000001b21057c12 */ /* 0x000fe4000f8e9614 */
[----:B------:R-:W-:Y:S01]  /*14090*/  PRMT R138, R142, 0x5410, R141 ;  /* 0x000054108e8a7816 */ /* 0x000fe2000000008d */
[----:B------:R-:W-:Y:S01]  /*140a0*/  IMAD.MOV.U32 R84, RZ, RZ, R139 ;  /* 0x000000ffff547224 */ /* 0x000fe200078e008b */
[----:B------:R-:W-:Y:S01]  /*140b0*/  @!P2 PRMT R142, R101, 0x5410, RZ ;  /* 0x00005410658ea816 */ /* 0x000fe200000000ff */
[----:B------:R-:W-:Y:S01]  /*140c0*/  STG.E.U16 [R62.64+-0x70], R31 ;  /* 0xffff901f3e007986 */ /* 0x000fe2000c101522 */
[----:B------:R-:W-:Y:S01]  /*140d0*/  LOP3.LUT R16, R0, R234, RZ, 0xc0, !PT ;  /* 0x000000ea00107212 */ /* 0x000fe200078ec0ff */
[----:B------:R-:W-:Y:S01]  /*140e0*/  HSET2.LE.AND R0, R7, R136, PT ;  /* 0x0000008807007233 */ /* 0x000fe20003803000 */
[----:B------:R-:W-:Y:S01]  /*140f0*/  LOP3.LUT R101, R2, R42, RZ, 0xc0, !PT ;  /* 0x0000002a02657212 */ /* 0x000fe200078ec0ff */
[----:B------:R-:W3:Y:S01]  /*14100*/  LDSM.16.MT88.4 R20, [R169+0x6000] ;  /* 0x00600000a914783b */ /* 0x000ee20000004200 */
[----:B------:R-:W-:Y:S01]  /*14110*/  LOP3.LUT R33, R33, UR27, R4, 0x96, !PT ;  /* 0x0000001b21217c12 */ /* 0x000fe2000f8e9604 */
[----:B------:R-:W-:Y:S01]  /*14120*/  IMAD.WIDE.U32 R4, R5, -0x2daee0ad, RZ ;  /* 0xd2511f5305047825 */ /* 0x000fe200078e00ff */
[----:B------:R-:W-:-:S03]  /*14130*/  PRMT R139, R144, 0x5410, R143 ;  /* 0x00005410908b7816 */ /* 0x000fc6000000008f */
[----:B--2---:R-:W-:Y:S02]  /*14140*/  IMAD.MOV.U32 R30, RZ, RZ, R83 ;  /* 0x000000ffff1e7224 */ /* 0x004fe400078e0053 */
[----:B------:R-:W-:Y:S02]  /*14150*/  IMAD.MOV.U32 R83, RZ, RZ, R80 ;  /* 0x000000ffff537224 */ /* 0x000fe400078e0050 */
[----:B------:R-:W-:Y:S02]  /*14160*/  IMAD.MOV.U32 R80, RZ, RZ, R68 ;  /* 0x000000ffff507224 */ /* 0x000fe400078e0044 */
[----:B------:R-:W-:Y:S01]  /*14170*/  IMAD.MOV.U32 R68, RZ, RZ, R100 ;  /* 0x000000ffff447224 */ /* 0x000fe200078e0064 */
[----:B------:R-:W-:Y:S01]  /*14180*/  LOP3.LUT R100, R3, R46, RZ, 0xc0, !PT ;  /* 0x0000002e03647212 */ /* 0x000fe200078ec0ff */
[----:B------:R-:W-:Y:S01]  /*14190*/  IMAD.WIDE.U32 R2, R6, -0x2daee0ad, RZ ;  /* 0xd2511f5306027825 */ /* 0x000fe200078e00ff */
[----:B------:R-:W-:Y:S02]  /*141a0*/  @!P3 PRMT R143, R102, 0x5410, RZ ;  /* 0x00005410668fb816 */ /* 0x000fe400000000ff */
[----:B------:R-:W-:-:S02]  /*141b0*/  LOP3.LUT R102, R0, R40, RZ, 0xc0, !PT ;  /* 0x0000002800667212 */ /* 0x000fc400078ec0ff */
[----:B------:R-:W-:Y:S02]  /*141c0*/  LOP3.LUT R3, R3, UR26, R34, 0x96, !PT ;  /* 0x0000001a03037c12 */ /* 0x000fe4000f8e9622 */
[----:B------:R-:W-:-:S03]  /*141d0*/  LOP3.LUT R0, R5, UR24, R2, 0x96, !PT ;  /* 0x0000001805007c12 */ /* 0x000fc6000f8e9602 */
[----:B------:R-:W-:-:S04]  /*141e0*/  IMAD.WIDE.U32 R2, R3, -0x326172a9, RZ ;  /* 0xcd9e8d5703027825 */ /* 0x000fc800078e00ff */
[----:B------:R-:W-:Y:S01]  /*141f0*/  IMAD.WIDE.U32 R6, R0, -0x326172a9, RZ ;  /* 0xcd9e8d5700067825 */ /* 0x000fe200078e00ff */
[----:B------:R-:W-:-:S04]  /*14200*/  LOP3.LUT R3, R3, UR25, R32, 0x96, !PT ;  /* 0x0000001903037c12 */ /* 0x000fc8000f8e9620 */
[----:B------:R-:W-:Y:S01]  /*14210*/  LOP3.LUT R0, R7, UR23, R2, 0x96, !PT ;  /* 0x0000001707007c12 */ /* 0x000fe2000f8e9602 */
[----:B------:R-:W-:Y:S01]  /*14220*/  STG.E.U16 [R60.64+-0x70], R28 ;  /* 0xffff901c3c007986 */ /* 0x000fe2000c101522 */
[----:B------:R-:W-:-:S03]  /*14230*/  IMAD.WIDE.U32 R2, R3, -0x2daee0ad, RZ ;  /* 0xd2511f5303027825 */ /* 0x000fc600078e00ff */
[----:B------:R2:W-:Y:S02]  /*14240*/  STG.E.U16 [R60.64+-0x6e], R29 ;  /* 0xffff921d3c007986 */ /* 0x0005e4000c101522 */
[----:B------:R-:W-:-:S05]  /*14250*/  LOP3.LUT R3, R3, UR22, R4, 0x96, !PT ;  /* 0x0000001603037c12 */ /* 0x000fca000f8e9604 */
[----:B------:R-:W-:Y:S01]  /*14260*/  IMAD.WIDE.U32 R4, R3, -0x326172a9, RZ ;  /* 0xcd9e8d5703047825 */ /* 0x000fe200078e00ff */
[----:B------:R-:W-:-:S03]  /*14270*/  @!P1 PRMT R144, R103, 0x5410, RZ ;  /* 0x0000541067909816 */ /* 0x000fc600000000ff */
[----:B--2---:R-:W-:-:S05]  /*14280*/  IMAD.WIDE.U32 R28, R0, -0x2daee0ad, RZ ;  /* 0xd2511f53001c7825 */ /* 0x004fca00078e00ff */
[----:B------:R-:W-:Y:S01]  /*14290*/  LOP3.LUT R2, R29, UR12, R2, 0x96, !PT ;  /* 0x0000000c1d027c12 */ /* 0x000fe2000f8e9602 */
[----:B------:R-:W-:-:S04]  /*142a0*/  HSET2.LE.AND R0, R25, R136, PT ;  /* 0x0000008819007233 */ /* 0x000fc80003803000 */
[----:B------:R-:W-:Y:S01]  /*142b0*/  IMAD.WIDE.U32 R2, R2, -0x326172a9, RZ ;  /* 0xcd9e8d5702027825 */ /* 0x000fe200078e00ff */
[----:B------:R-:W-:Y:S02]  /*142c0*/  LOP3.LUT R29, R5, UR13, R6, 0x96, !PT ;  /* 0x0000000d051d7c12 */ /* 0x000fe4000f8e9606 */
[----:B------:R-:W-:Y:S02]  /*142d0*/  LOP3.LUT R103, R0, R41, RZ, 0xc0, !PT ;  /* 0x0000002900677212 */ /* 0x000fe400078ec0ff */
[----:B------:R-:W-:Y:S02]  /*142e0*/  SHF.R.U32.HI R5, RZ, 0x10, R2 ;  /* 0x00000010ff057819 */ /* 0x000fe40000011602 */
[----:B------:R-:W-:Y:S02]  /*142f0*/  LOP3.LUT R0, R3, UR8, R4, 0x96, !PT ;  /* 0x0000000803007c12 */ /* 0x000fe4000f8e9604 */
[C---:B------:R-:W-:Y:S02]  /*14300*/  LOP3.LUT R3, R2.reuse, 0xffff, RZ, 0xc0, !PT ;  /* 0x0000ffff02037812 */ /* 0x040fe400078ec0ff */
[----:B------:R-:W-:-:S02]  /*14310*/  LOP3.LUT R6, R2, 0xff, RZ, 0xc0, !PT ;  /* 0x000000ff02067812 */ /* 0x000fc400078ec0ff */
[----:B------:R-:W-:Y:S02]  /*14320*/  SHF.R.U32.HI R4, RZ, 0x18, R2 ;  /* 0x00000018ff047819 */ /* 0x000fe40000011602 */
[----:B------:R-:W-:Y:S02]  /*14330*/  LOP3.LUT R2, R5, 0xff, RZ, 0xc0, !PT ;  /* 0x000000ff05027812 */ /* 0x000fe400078ec0ff */
[----:B------:R-:W-:Y:S02]  /*14340*/  SHF.R.U32.HI R3, RZ, 0x8, R3 ;  /* 0x00000008ff037819 */ /* 0x000fe40000011603 */
[----:B------:R-:W-:Y:S02]  /*14350*/  PRMT R5, R2, 0x5410, R4 ;  /* 0x0000541002057816 */ /* 0x000fe40000000004 */
[----:B------:R-:W-:Y:S02]  /*14360*/  LOP3.LUT R2, R0, 0xffff, RZ, 0xc0, !PT ;  /* 0x0000ffff00027812 */ /* 0x000fe400078ec0ff */
[----:B------:R-:W-:-:S02]  /*14370*/  PRMT R6, R6, 0x5410, R3 ;  /* 0x0000541006067816 */ /* 0x000fc40000000003 */
[----:B------:R-:W-:Y:S02]  /*14380*/  SHF.R.U32.HI R3, RZ, 0x8, R2 ;  /* 0x00000008ff037819 */ /* 0x000fe40000011602 */
[----:B------:R-:W-:-:S04]  /*14390*/  LOP3.LUT R2, R0, 0xff, RZ, 0xc0, !PT ;  /* 0x000000ff00027812 */ /* 0x000fc800078ec0ff */
[----:B------:R-:W-:Y:S02]  /*143a0*/  PRMT R4, R2, 0x5410, R3 ;  /* 0x0000541002047816 */ /* 0x000fe40000000003 */
[--C-:B------:R-:W-:Y:S02]  /*143b0*/  SHF.R.U32.HI R3, RZ, 0x10, R0.reuse ;  /* 0x00000010ff037819 */ /* 0x100fe40000011600 */
[----:B------:R-:W-:Y:S02]  /*143c0*/  SHF.R.U32.HI R2, RZ, 0x18, R0 ;  /* 0x00000018ff027819 */ /* 0x000fe40000011600 */
[----:B------:R-:W-:-:S04]  /*143d0*/  LOP3.LUT R0, R3, 0xff, RZ, 0xc0, !PT ;  /* 0x000000ff03007812 */ /* 0x000fc800078ec0ff */
[----:B------:R-:W-:Y:S01]  /*143e0*/  PRMT R24, R0, 0x5410, R2 ;  /* 0x0000541000187816 */ /* 0x000fe20000000002 */
[--C-:B------:R-:W-:Y:S01]  /*143f0*/  HSET2.LE.AND R0, R6, R136.reuse, PT ;  /* 0x0000008806007233 */ /* 0x100fe20003803000 */
[----:B------:R-:W-:Y:S01]  /*14400*/  IMAD.MOV.U32 R95, RZ, RZ, R91 ;  /* 0x000000ffff5f7224 */ /* 0x000fe200078e005b */
[--C-:B------:R-:W-:Y:S02]  /*14410*/  HSET2.LE.AND R2, R5, R136.reuse, PT ;  /* 0x0000008805027233 */ /* 0x100fe40003803000 */
[--C-:B------:R-:W-:Y:S01]  /*14420*/  HSET2.LE.AND R3, R4, R136.reuse, PT ;  /* 0x0000008804037233 */ /* 0x100fe20003803000 */
[----:B------:R-:W-:Y:S01]  /*14430*/  LOP3.LUT R6, R0, R36, RZ, 0xc0, !PT ;  /* 0x0000002400067212 */ /* 0x000fe200078ec0ff */
[----:B------:R-:W-:Y:S01]  /*14440*/  HSET2.LE.AND R0, R24, R136, PT ;  /* 0x0000008818007233 */ /* 0x000fe20003803000 */
[----:B------:R-:W-:Y:S01]  /*14450*/  @!P0 PRMT R141, R99, 0x5410, RZ ;  /* 0x00005410638d8816 */ /* 0x000fe200000000ff */
[----:B------:R-:W-:Y:S01]  /*14460*/  IMAD.MOV.U32 R97, RZ, RZ, R96 ;  /* 0x000000ffff617224 */ /* 0x000fe200078e0060 */
[----:B------:R-:W-:Y:S01]  /*14470*/  @!P6 PRMT R140, R98, 0x5410, RZ ;  /* 0x00005410628ce816 */ /* 0x000fe200000000ff */
[----:B------:R-:W-:Y:S01]  /*14480*/  IMAD.MOV.U32 R96, RZ, RZ, R95 ;  /* 0x000000ffff607224 */ /* 0x000fe200078e005f */
[----:B------:R-:W-:Y:S01]  /*14490*/  LOP3.LUT R7, R2, R26, RZ, 0xc0, !PT ;  /* 0x0000001a02077212 */ /* 0x000fe200078ec0ff */
[----:B------:R-:W-:Y:S01]  /*144a0*/  IMAD.MOV.U32 R99, RZ, RZ, R94 ;  /* 0x000000ffff637224 */ /* 0x000fe200078e005e */
[----:B------:R-:W-:Y:S01]  /*144b0*/  LOP3.LUT R4, R3, R39, RZ, 0xc0, !PT ;  /* 0x0000002703047212 */ /* 0x000fe200078ec0ff */
[----:B------:R-:W-:Y:S01]  /*144c0*/  IMAD.MOV.U32 R31, RZ, RZ, R93 ;  /* 0x000000ffff1f7224 */ /* 0x000fe200078e005d */
[----:B------:R-:W-:Y:S01]  /*144d0*/  LOP3.LUT R5, R0, R37, RZ, 0xc0, !PT ;  /* 0x0000002500057212 */ /* 0x000fe200078ec0ff */
        /* <DEDUP_REMOVED lines=11> */
[----:B---3--:R-:W-:Y:S01]  /*14590*/  HMMA.16816.F32.BF16 R92, R8, R20, R92 ;  /* 0x00000014085c723c */ /* 0x008fe2000004185c */
        /* <DEDUP_REMOVED lines=8> */
[----:B------:R-:W-:Y:S01]  /*14620*/  IMAD.MOV.U32 R96, RZ, RZ, R84 ;  /* 0x000000ffff607224 */ /* 0x000fe200078e0054 */
[C---:B------:R-:W-:Y:S08]  /*14630*/  HMMA.16816.F32.BF16 R88, R4.reuse, R20, R108 ;  /* 0x000000140458723c */ /* 0x040ff0000004186c */
[----:B------:R-:W-:Y:S01]  /*14640*/  HMMA.16816.F32.BF16 R84, R4, R22, R104 ;  /* 0x000000160454723c */ /* 0x000fe20000041868 */
[----:B------:R-:W2:Y:S01]  /*14650*/  LDSM.16.MT88.4 R20, [R172+0x6000] ;  /* 0x00600000ac14783b */ /* 0x000ea20000004200 */
        /* <DEDUP_REMOVED lines=17> */
[----:B--2---:R-:W-:Y:S01]  /*14770*/  HMMA.16816.F32.BF16 R72, R4, R20, R116 ;  /* 0x000000140448723c */ /* 0x004fe20000041874 */
[----:B------:R-:W-:-:S06]  /*14780*/  IMAD.MOV.U32 R234, RZ, RZ, R66 ;  /* 0x000000ffffea7224 */ /* 0x000fcc00078e0042 */
[----:B------:R-:W-:Y:S02]  /*14790*/  IMAD.MOV.U32 R117, RZ, RZ, R27 ;  /* 0x000000ffff757224 */ /* 0x000fe400078e001b */
[----:B------:R-:W2:Y:S01]  /*147a0*/  LDSM.16.MT88.4 R24, [R170+0x6000] ;  /* 0x00600000aa18783b */ /* 0x000ea20000004200 */
[----:B------:R-:W-:Y:S01]  /*147b0*/  IMAD.MOV.U32 R30, RZ, RZ, R65 ;  /* 0x000000ffff1e7224 */ /* 0x000fe200078e0041 */
[----:B------:R-:W-:Y:S01]  /*147c0*/  HMMA.16816.F32.BF16 R76, R8, R20, R76 ;  /* 0x00000014084c723c */ /* 0x000fe2000004184c */
[----:B------:R-:W-:-:S07]  /*147d0*/  IMAD.MOV.U32 R119, RZ, RZ, R71 ;  /* 0x000000ffff777224 */ /* 0x000fce00078e0047 */
[-C--:B------:R-:W-:Y:S08]  /*147e0*/  HMMA.16816.F32.BF16 R68, R4, R22.reuse, R120 ;  /* 0x000000160444723c */ /* 0x080ff00000041878 */
[----:B------:R-:W-:Y:S01]  /*147f0*/  HMMA.16816.F32.BF16 R64, R8, R22, R48 ;  /* 0x000000160840723c */ /* 0x000fe20000041830 */
[----:B------:R-:W3:Y:S01]  /*14800*/  LDSM.16.MT88.4 R20, [R171+0x6000] ;  /* 0x00600000ab14783b */ /* 0x000ee20000004200 */
        /* <DEDUP_REMOVED lines=10> */
[C---:B--2---:R-:W-:Y:S01]  /*148b0*/  HMMA.16816.F32.BF16 R44, R4.reuse, R26, R132 ;  /* 0x0000001a042c723c */ /* 0x044fe20000041884 */
[----:B------:R-:W-:Y:S02]  /*148c0*/  IMAD.MOV.U32 R53, RZ, RZ, R187 ;  /* 0x000000ffff357224 */ /* 0x000fe400078e00bb */
[----:B------:R-:W-:Y:S01]  /*148d0*/  IMAD.MOV.U32 R99, RZ, RZ, R181 ;  /* 0x000000ffff637224 */ /* 0x000fe200078e00b5 */
[----:B------:R-:W-:Y:S03]  /*148e0*/  STG.E.U16 [R58.64+-0x70], R167 ;  /* 0xffff90a73a007986 */ /* 0x000fe6000c101522 */
[----:B------:R-:W-:Y:S01]  /*148f0*/  IMAD.MOV.U32 R133, RZ, RZ, R119 ;  /* 0x000000ffff857224 */ /* 0x000fe200078e0077 */
[----:B------:R-:W-:Y:S01]  /*14900*/  HMMA.16816.F32.BF16 R48, R4, R24, R124 ;  /* 0x000000180430723c */ /* 0x000fe2000004187c */
[----:B------:R-:W-:Y:S01]  /*14910*/  IMAD.MOV.U32 R135, RZ, RZ, R3 ;  /* 0x000000ffff877224 */ /* 0x000fe200078e0003 */
[----:B------:R-:W-:Y:S01]  /*14920*/  STG.E.U16 [R58.64+-0x6e], R163 ;  /* 0xffff92a33a007986 */ /* 0x000fe2000c101522 */
[----:B------:R-:W-:-:S02]  /*14930*/  IMAD.MOV.U32 R119, RZ, RZ, R2 ;  /* 0x000000ffff777224 */ /* 0x000fc400078e0002 */
[----:B------:R-:W-:Y:S01]  /*14940*/  IMAD.WIDE.U32 R2, R29, -0x2daee0ad, RZ ;  /* 0xd2511f531d027825 */ /* 0x000fe200078e00ff */
[----:B------:R1:W5:Y:S03]  /*14950*/  LDL.LU R187, [R1+0x19c] ;  /* 0x00019c0001bb7983 */ /* 0x0003660000300800 */
[----:B------:R-:W-:Y:S01]  /*14960*/  IMAD.MOV.U32 R97, RZ, RZ, R53 ;  /* 0x000000ffff617224 */ /* 0x000fe200078e0035 */
[----:B---3--:R-:W-:Y:S01]  /*14970*/  HMMA.16816.F32.BF16 R40, R4, R20, R40 ;  /* 0x000000140428723c */ /* 0x008fe20000041828 */
[----:B------:R-:W-:Y:S01]  /*14980*/  IMAD.MOV.U32 R134, RZ, RZ, R0 ;  /* 0x000000ffff867224 */ /* 0x000fe200078e0000 */
[----:B------:R-:W-:Y:S01]  /*14990*/  LOP3.LUT R0, R3, UR7, R28, 0x96, !PT ;  /* 0x0000000703007c12 */ /* 0x000fe2000f8e961c */
[----:B------:R-:W-:Y:S01]  /*149a0*/  IMAD.MOV.U32 R53, RZ, RZ, R179 ;  /* 0x000000ffff357224 */ /* 0x000fe200078e00b3 */
[----:B------:R-:W-:Y:S01]  /*149b0*/  LOP3.LUT R3, R2, 0xffff, RZ, 0xc0, !PT ;  /* 0x0000ffff02037812 */ /* 0x000fe200078ec0ff */
[----:B------:R-:W-:-:S02]  /*149c0*/  IMAD.MOV.U32 R105, RZ, RZ, R239 ;  /* 0x000000ffff697224 */ /* 0x000fc400078e00ef */
[----:B------:R-:W-:Y:S01]  /*149d0*/  IMAD.MOV.U32 R108, RZ, RZ, R226 ;  /* 0x000000ffff6c7224 */ /* 0x000fe200078e00e2 */
[----:B------:R-:W-:Y:S01]  /*149e0*/  HMMA.16816.F32.BF16 R36, R4, R22, R36 ;  /* 0x000000160424723c */ /* 0x000fe20000041824 */
[----:B------:R-:W-:Y:S01]  /*149f0*/  SHF.R.U32.HI R3, RZ, 0x8, R3 ;  /* 0x00000008ff037819 */ /* 0x000fe20000011603 */
[----:B------:R-:W-:Y:S01]  /*14a00*/  IMAD.MOV.U32 R132, RZ, RZ, R117 ;  /* 0x000000ffff847224 */ /* 0x000fe200078e0075 */
[----:B------:R-:W-:Y:S04]  /*14a10*/  STG.E.U16 [R56.64+-0x70], R161 ;  /* 0xffff90a138007986 */ /* 0x000fe8000c101522 */
[----:B------:R-:W-:Y:S01]  /*14a20*/  SHF.R.U32.HI R5, RZ, 0x10, R2 ;  /* 0x00000010ff057819 */ /* 0x000fe20000011602 */
[----:B------:R-:W-:Y:S01]  /*14a30*/  STG.E.U16 [R56.64+-0x6e], R162 ;  /* 0xffff92a238007986 */ /* 0x000fe2000c101522 */
[----:B------:R-:W-:-:S02]  /*14a40*/  LOP3.LUT R6, R2, 0xff, RZ, 0xc0, !PT ;  /* 0x000000ff02067812 */ /* 0x000fc400078ec0ff */
[----:B------:R-:W-:Y:S01]  /*14a50*/  SHF.R.U32.HI R4, RZ, 0x18, R2 ;  /* 0x00000018ff047819 */ /* 0x000fe20000011602 */
[----:B------:R-:W-:Y:S01]  /*14a60*/  IMAD.MOV.U32 R247, RZ, RZ, R173 ;  /* 0x000000fffff77224 */ /* 0x000fe200078e00ad */
[----:B------:R-:W-:Y:S01]  /*14a70*/  LOP3.LUT R2, R5, 0xff, RZ, 0xc0, !PT ;  /* 0x000000ff05027812 */ /* 0x000fe200078ec0ff */
[C---:B------:R-:W-:Y:S01]  /*14a80*/  HMMA.16816.F32.BF16 R52, R8.reuse, R24, R52 ;  /* 0x000000180834723c */ /* 0x040fe20000041834 */
[----:B------:R-:W-:Y:S01]  /*14a90*/  PRMT R7, R6, 0x5410, R3 ;  /* 0x0000541006077816 */ /* 0x000fe20000000003 */
[----:B------:R-:W-:Y:S01]  /*14aa0*/  IMAD.MOV.U32 R252, RZ, RZ, R174 ;  /* 0x000000fffffc7224 */ /* 0x000fe200078e00ae */
[--C-:B------:R-:W-:Y:S01]  /*14ab0*/  SHF.R.U32.HI R3, RZ, 0x10, R0.reuse ;  /* 0x00000010ff037819 */ /* 0x100fe20000011600 */
[----:B------:R1:W5:Y:S04]  /*14ac0*/  LDL.LU R186, [R1+0x198] ;  /* 0x0001980001ba7983 */ /* 0x0003680000300800 */
[C---:B------:R-:W-:Y:S01]  /*14ad0*/  HMMA.16816.F32.BF16 R96, R8.reuse, R26, R96 ;  /* 0x0000001a0860723c */ /* 0x040fe20000041860 */
[----:B------:R-:W-:Y:S01]  /*14ae0*/  LOP3.LUT R6, R0, 0xff, RZ, 0xc0, !PT ;  /* 0x000000ff00067812 */ /* 0x000fe200078ec0ff */
[----:B------:R-:W2:Y:S06]  /*14af0*/  LDSM.16.MT88.4 R24, [R170+0x6800] ;  /* 0x00680000aa18783b */ /* 0x000eac0000004200 */
[----:B------:R-:W-:Y:S01]  /*14b00*/  HMMA.16816.F32.BF16 R104, R8, R20, R104 ;  /* 0x000000140868723c */ /* 0x000fe20000041868 */
[----:B------:R-:W-:-:S07]  /*14b10*/  SHF.R.U32.HI R5, RZ, 0x18, R0 ;  /* 0x00000018ff057819 */ /* 0x000fce0000011600 */
[----:B------:R-:W-:Y:S01]  /*14b20*/  HMMA.16816.F32.BF16 R108, R8, R22, R108 ;  /* 0x00000016086c723c */ /* 0x000fe2000004186c */
[----:B------:R-:W3:Y:S01]  /*14b30*/  LDSM.16.MT88.4 R20, [R169+0x6800] ;  /* 0x00680000a914783b */ /* 0x000ee20000004200 */
[----:B------:R-:W-:-:S03]  /*14b40*/  IMAD.MOV.U32 R239, RZ, RZ, R168 ;  /* 0x000000ffffef7224 */ /* 0x000fc600078e00a8 */
[----:B------:R-:W-:Y:S02]  /*14b50*/  STG.E.U16 [R62.64+-0x60], R221 ;  /* 0xffffa0dd3e007986 */ /* 0x000fe4000c101522 */
[----:B------:R-:W-:Y:S02]  /*14b60*/  PRMT R8, R2, 0x5410, R4 ;  /* 0x0000541002087816 */ /* 0x000fe40000000004 */
[----:B------:R-:W-:Y:S01]  /*14b70*/  LOP3.LUT R2, R0, 0xffff, RZ, 0xc0, !PT ;  /* 0x0000ffff00027812 */ /* 0x000fe200078ec0ff */
[----:B------:R-:W-:Y:S03]  /*14b80*/  STG.E.U16 [R62.64+-0x5e], R220 ;  /* 0xffffa2dc3e007986 */ /* 0x000fe6000c101522 */
[----:B------:R-:W-:Y:S01]  /*14b90*/  SHF.R.U32.HI R4, RZ, 0x8, R2 ;  /* 0x00000008ff047819 */ /* 0x000fe20000011602 */
[----:B------:R1:W5:Y:S01]  /*14ba0*/  LDL.LU R185, [R1+0x194] ;  /* 0x0001940001b97983 */ /* 0x0003620000300800 */
[----:B------:R-:W-:-:S02]  /*14bb0*/  LOP3.LUT R2, R3, 0xff, RZ, 0xc0, !PT ;  /* 0x000000ff03027812 */ /* 0x000fc400078ec0ff */
[----:B------:R-:W-:Y:S01]  /*14bc0*/  PRMT R4, R6, 0x5410, R4 ;  /* 0x0000541006047816 */ /* 0x000fe20000000004 */
[--C-:B------:R-:W-:Y:S01]  /*14bd0*/  HSET2.LE.AND R0, R7, R136.reuse, PT ;  /* 0x0000008807007233 */ /* 0x100fe20003803000 */
[----:B------:R-:W-:Y:S01]  /*14be0*/  PRMT R3, R2, 0x5410, R5 ;  /* 0x0000541002037816 */ /* 0x000fe20000000005 */
[----:B--2---:R-:W-:Y:S02]  /*14bf0*/  HMMA.16816.F32.BF16 R52, R12, R24, R52 ;  /* 0x000000180c34723c */ /* 0x004fe40000041834 */
[----:B------:R-:W-:-:S06]  /*14c00*/  HSET2.LE.AND R2, R4, R136, PT ;  /* 0x0000008804027233 */ /* 0x000fcc0003803000 */
[----:B---3--:R-:W-:Y:S01]  /*14c10*/  HMMA.16816.F32.BF16 R80, R12, R22, R80 ;  /* 0x000000160c50723c */ /* 0x008fe20000041850 */
[--C-:B------:R-:W-:Y:S01]  /*14c20*/  HSET2.LE.AND R3, R3, R136.reuse, PT ;  /* 0x0000008803037233 */ /* 0x100fe20003803000 */
[----:B------:R-:W-:Y:S01]  /*14c30*/  LOP3.LUT R6, R0, R113, RZ, 0xc0, !PT ;  /* 0x0000007100067212 */ /* 0x000fe200078ec0ff */
[----:B------:R-:W-:Y:S01]  /*14c40*/  HSET2.LE.AND R0, R8, R136, PT ;  /* 0x0000008808007233 */ /* 0x000fe20003803000 */
[----:B------:R-:W-:Y:S01]  /*14c50*/  LOP3.LUT R4, R2, R115, RZ, 0xc0, !PT ;  /* 0x0000007302047212 */ /* 0x000fe200078ec0ff */
[----:B------:R-:W-:Y:S01]  /*14c60*/  IMAD.MOV.U32 R2, RZ, RZ, R30 ;  /* 0x000000ffff027224 */ /* 0x000fe200078e001e */
[----:B------:R-:W-:Y:S01]  /*14c70*/  LOP3.LUT R5, R3, R114, RZ, 0xc0, !PT ;  /* 0x0000007203057212 */ /* 0x000fe200078ec0ff */
[----:B------:R-:W-:Y:S01]  /*14c80*/  IMAD.MOV.U32 R3, RZ, RZ, R31 ;  /* 0x000000ffff037224 */ /* 0x000fe200078e001f */
[----:B------:R-:W2:Y:S04]  /*14c90*/  LDSM.16.MT88.4 R8, [R172+0x6800] ;  /* 0x00680000ac08783b */ /* 0x000ea80000004200 */
[----:B------:R-:W3:Y:S01]  /*14ca0*/  LDSM.16.MT88.4 R28, [R171+0x6800] ;  /* 0x00680000ab1c783b */ /* 0x000ee20000004200 */
[----:B------:R-:W-:Y:S01]  /*14cb0*/  LOP3.LUT R7, R0, R112, RZ, 0xc0, !PT ;  /* 0x0000007000077212 */ /* 0x000fe200078ec0ff */
[----:B------:R-:W-:-:S02]  /*14cc0*/  IMAD.MOV.U32 R0, RZ, RZ, R118 ;  /* 0x000000ffff007224 */ /* 0x000fc400078e0076 */
[----:B------:R-:W-:Y:S04]  /*14cd0*/  STG.E.U16 [R60.64+-0x60], R218 ;  /* 0xffffa0da3c007986 */ /* 0x000fe8000c101522 */
[----:B------:R-:W-:Y:S01]  /*14ce0*/  HMMA.16816.F32.BF16 R124, R4, R22, R84 ;  /* 0x00000016047c723c */ /* 0x000fe20000041854 */
[----:B------:R-:W-:Y:S01]  /*14cf0*/  STG.E.U16 [R60.64+-0x5e], R219 ;  /* 0xffffa2db3c007986 */ /* 0x000fe2000c101522 */
[----:B------:R-:W-:-:S03]  /*14d00*/  IMAD.MOV.U32 R250, RZ, RZ, R177 ;  /* 0x000000fffffa7224 */ /* 0x000fc600078e00b1 */
[----:B------:R1:W5:Y:S02]  /*14d10*/  LDL.LU R184, [R1+0x190] ;  /* 0x0001900001b87983 */ /* 0x0003640000300800 */
[----:B------:R-:W-:Y:S01]  /*14d20*/  IMAD.MOV.U32 R87, RZ, RZ, R119 ;  /* 0x000000ffff577224 */ /* 0x000fe200078e0077 */
[C---:B------:R-:W-:Y:S08]  /*14d30*/  HMMA.16816.F32.BF16 R112, R4.reuse, R20, R88 ;  /* 0x000000140470723c */ /* 0x040ff00000041858 */
[-C--:B--2---:R-:W-:Y:S08]  /*14d40*/  HMMA.16816.F32.BF16 R120, R4, R8.reuse, R72 ;  /* 0x000000080478723c */ /* 0x084ff00000041848 */
[C---:B------:R-:W-:Y:S08]  /*14d50*/  HMMA.16816.F32.BF16 R76, R12.reuse, R8, R76 ;  /* 0x000000080c4c723c */ /* 0x040ff0000004184c */
[----:B------:R-:W-:Y:S01]  /*14d60*/  HMMA.16816.F32.BF16 R64, R12, R10, R64 ;  /* 0x0000000a0c40723c */ /* 0x000fe20000041840 */
[----:B------:R-:W-:Y:S04]  /*14d70*/  STG.E.U16 [R58.64+-0x60], R197 ;  /* 0xffffa0c53a007986 */ /* 0x000fe8000c101522 */
[----:B------:R-:W-:Y:S03]  /*14d80*/  STG.E.U16 [R58.64+-0x5e], R166 ;  /* 0xffffa2a63a007986 */ /* 0x000fe6000c101522 */
[C---:B------:R-:W-:Y:S01]  /*14d90*/  HMMA.16816.F32.BF16 R88, R4.reuse, R24, R48 ;  /* 0x000000180458723c */ /* 0x040fe20000041830 */
[----:B------:R1:W5:Y:S07]  /*14da0*/  LDL.LU R183, [R1+0x18c] ;  /* 0x00018c0001b77983 */ /* 0x00036e0000300800 */
[C---:B------:R-:W-:Y:S01]  /*14db0*/  HMMA.16816.F32.BF16 R116, R4.reuse, R10, R68 ;  /* 0x0000000a0474723c */ /* 0x040fe20000041844 */
[----:B------:R-:W-:Y:S01]  /*14dc0*/  IMAD.MOV.U32 R51, RZ, RZ, R87 ;  /* 0x000000ffff337224 */ /* 0x000fe200078e0057 */
[----:B------:R-:W2:Y:S06]  /*14dd0*/  LDSM.16.MT88.4 R8, [R170+0x7000] ;  /* 0x00700000aa08783b */ /* 0x000eac0000004200 */
[C---:B---3--:R-:W-:Y:S01]  /*14de0*/  HMMA.16816.F32.BF16 R72, R4.reuse, R28, R40 ;  /* 0x0000001c0448723c */ /* 0x048fe20000041828 */
[----:B------:R-:W-:Y:S04]  /*14df0*/  STG.E.U16 [R56.64+-0x60], R159 ;  /* 0xffffa09f38007986 */ /* 0x000fe8000c101522 */
[----:B------:R-:W-:Y:S03]  /*14e00*/  STG.E.U16 [R56.64+-0x5e], R160 ;  /* 0xffffa2a038007986 */ /* 0x000fe6000c101522 */
[C---:B------:R-:W-:Y:S01]  /*14e10*/  HMMA.16816.F32.BF16 R84, R4.reuse, R26, R44 ;  /* 0x0000001a0454723c */ /* 0x040fe2000004182c */
[----:B------:R1:W5:Y:S07]  /*14e20*/  LDL.LU R182, [R1+0x188] ;  /* 0x0001880001b67983 */ /* 0x00036e0000300800 */
[----:B------:R-:W-:Y:S08]  /*14e30*/  HMMA.16816.F32.BF16 R68, R4, R30, R36 ;  /* 0x0000001e0444723c */ /* 0x000ff00000041824 */
[----:B------:R-:W-:Y:S01]  /*14e40*/  HMMA.16816.F32.BF16 R40, R12, R28, R104 ;  /* 0x0000001c0c28723c */ /* 0x000fe20000041868 */
[----:B------:R-:W-:-:S07]  /*14e50*/  IMAD.MOV.U32 R6, RZ, RZ, R51 ;  /* 0x000000ffff067224 */ /* 0x000fce00078e0033 */
[----:B--2---:R-:W-:Y:S01]  /*14e60*/  HMMA.16816.F32.BF16 R52, R16, R8, R52 ;  /* 0x000000081034723c */ /* 0x004fe20000041834 */
[----:B------:R-:W-:Y:S01]  /*14e70*/  IMAD.MOV.U32 R7, RZ, RZ, R3 ;  /* 0x000000ffff077224 */ /* 0x000fe200078e0003 */
[----:B------:R-:W-:Y:S01]  /*14e80*/  STG.E.U16 [R62.64+-0x50], R217 ;  /* 0xffffb0d93e007986 */ /* 0x000fe2000c101522 */
[----:B------:R-:W-:-:S03]  /*14e90*/  IMAD.WIDE.U32 R4, R33, -0x2daee0ad, RZ ;  /* 0xd2511f5321047825 */ /* 0x000fc600078e00ff */
[----:B------:R-:W-:Y:S02]  /*14ea0*/  STG.E.U16 [R62.64+-0x4e], R216 ;  /* 0xffffb2d83e007986 */ /* 0x000fe4000c101522 */
[----:B------:R-:W-:Y:S02]  /*14eb0*/  HMMA.16816.F32.BF16 R48, R12, R20, R92 ;  /* 0x000000140c30723c */ /* 0x000fe4000004185c */
[----:B------:R-:W-:Y:S01]  /*14ec0*/  LDSM.16.MT88.4 R20, [R169+0x7000] ;  /* 0x00700000a914783b */ /* 0x000fe20000004200 */
[----:B------:R-:W-:-:S03]  /*14ed0*/  IMAD.MOV.U32 R244, RZ, RZ, R176 ;  /* 0x000000fffff47224 */ /* 0x000fc600078e00b0 */
[----:B------:R1:W5:Y:S01]  /*14ee0*/  LDL.LU R181, [R1+0x184] ;  /* 0x0001840001b57983 */ /* 0x0003620000300800 */
[----:B------:R-:W-:Y:S02]  /*14ef0*/  IMAD.MOV.U32 R94, RZ, RZ, R2 ;  /* 0x000000ffff5e7224 */ /* 0x000fe400078e0002 */
[----:B------:R-:W-:Y:S01]  /*14f00*/  IMAD.WIDE.U32 R2, R35, -0x2daee0ad, RZ ;  /* 0xd2511f5323027825 */ /* 0x000fe200078e00ff */
[----:B------:R-:W-:Y:S01]  /*14f10*/  HMMA.16816.F32.BF16 R44, R12, R26, R96 ;  /* 0x0000001a0c2c723c */ /* 0x000fe20000041860 */
[----:B------:R-:W-:Y:S02]  /*14f20*/  LDSM.16.MT88.4 R24, [R171+0x7000] ;  /* 0x00700000ab18783b */ /* 0x000fe40000004200 */
[----:B------:R-:W-:Y:S01]  /*14f30*/  IMAD.MOV.U32 R95, RZ, RZ, R0 ;  /* 0x000000ffff5f7224 */ /* 0x000fe200078e0000 */
[----:B------:R-:W-:-:S04]  /*14f40*/  LOP3.LUT R3, R3, UR26, R34, 0x96, !PT ;  /* 0x0000001a03037c12 */ /* 0x000fc8000f8e9622 */
[----:B------:R-:W-:Y:S01]  /*14f50*/  HMMA.16816.F32.BF16 R36, R12, R30, R108 ;  /* 0x0000001e0c24723c */ /* 0x000fe2000004186c */
[----:B------:R-:W-:Y:S01]  /*14f60*/  LOP3.LUT R0, R5, UR24, R2, 0x96, !PT ;  /* 0x0000001805007c12 */ /* 0x000fe2000f8e9602 */
[----:B------:R-:W-:Y:S01]  /*14f70*/  IMAD.WIDE.U32 R2, R3, -0x326172a9, RZ ;  /* 0xcd9e8d5703027825 */ /* 0x000fe200078e00ff */
[----:B------:R-:W2:Y:S03]  /*14f80*/  LDSM.16.MT88.4 R12, [R172+0x7000] ;  /* 0x00700000ac0c783b */ /* 0x000ea60000004200 */
[----:B------:R-:W-:Y:S01]  /*14f90*/  IMAD.WIDE.U32 R34, R0, -0x326172a9, RZ ;  /* 0xcd9e8d5700227825 */ /* 0x000fe200078e00ff */
[----:B------:R-:W-:Y:S01]  /*14fa0*/  LOP3.LUT R3, R3, UR25, R32, 0x96, !PT ;  /* 0x0000001903037c12 */ /* 0x000fe2000f8e9620 */
[----:B------:R-:W-:Y:S03]  /*14fb0*/  STG.E.U16 [R60.64+-0x50], R215 ;  /* 0xffffb0d73c007986 */ /* 0x000fe6000c101522 */
[----:B------:R-:W-:Y:S01]  /*14fc0*/  LOP3.LUT R0, R35, UR23, R2, 0x96, !PT ;  /* 0x0000001723007c12 */ /* 0x000fe2000f8e9602 */
[----:B------:R-:W-:Y:S01]  /*14fd0*/  IMAD.WIDE.U32 R2, R3, -0x2daee0ad, RZ ;  /* 0xd2511f5303027825 */ /* 0x000fe200078e00ff */
[----:B------:R-:W-:Y:S03]  /*14fe0*/  STG.E.U16 [R60.64+-0x4e], R214 ;  /* 0xffffb2d63c007986 */ /* 0x000fe6000c101522 */
[----:B------:R-:W-:Y:S01]  /*14ff0*/  IMAD.WIDE.U32 R32, R0, -0x2daee0ad, RZ ;  /* 0xd2511f5300207825 */ /* 0x000fe200078e00ff */
[----:B------:R-:W-:Y:S01]  /*15000*/  LOP3.LUT R0, R3, UR22, R4, 0x96, !PT ;  /* 0x0000001603007c12 */ /* 0x000fe2000f8e9604 */
[----:B------:R1:W5:Y:S03]  /*15010*/  LDL.LU R180, [R1+0x180] ;  /* 0x0001800001b47983 */ /* 0x0003660000300800 */
[----:B------:R-:W-:Y:S01]  /*15020*/  LOP3.LUT R2, R33, UR12, R2, 0x96, !PT ;  /* 0x0000000c21027c12 */ /* 0x000fe2000f8e9602 */
[----:B------:R-:W-:-:S04]  /*15030*/  IMAD.WIDE.U32 R28, R0, -0x326172a9, RZ ;  /* 0xcd9e8d57001c7825 */ /* 0x000fc800078e00ff */
[----:B------:R-:W-:Y:S02]  /*15040*/  IMAD.MOV.U32 R111, RZ, RZ, R6 ;  /* 0x000000ffff6f7224 */ /* 0x000fe400078e0006 */
[----:B------:R-:W-:Y:S02]  /*15050*/  IMAD.MOV.U32 R110, RZ, RZ, R7 ;  /* 0x000000ffff6e7224 */ /* 0x000fe400078e0007 */
[----:B------:R-:W-:Y:S02]  /*15060*/  IMAD.MOV.U32 R31, RZ, RZ, R94 ;  /* 0x000000ffff1f7224 */ /* 0x000fe400078e005e */
[----:B------:R-:W-:Y:S01]  /*15070*/  IMAD.MOV.U32 R30, RZ, RZ, R95 ;  /* 0x000000ffff1e7224 */ /* 0x000fe200078e005f */
[----:B------:R-:W-:Y:S01]  /*15080*/  HMMA.16816.F32.BF16 R44, R16, R10, R44 ;  /* 0x0000000a102c723c */ /* 0x000fe2000004182c */
[----:B------:R-:W-:-:S04]  /*15090*/  IMAD.WIDE.U32 R2, R2, -0x326172a9, RZ ;  /* 0xcd9e8d5702027825 */ /* 0x000fc800078e00ff */
[----:B------:R-:W-:Y:S01]  /*150a0*/  IMAD.MOV.U32 R35, RZ, RZ, R133 ;  /* 0x000000ffff237224 */ /* 0x000fe200078e0085 */
[----:B------:R-:W-:Y:S02]  /*150b0*/  LOP3.LUT R0, R3, UR8, R28, 0x96, !PT ;  /* 0x0000000803007c12 */ /* 0x000fe4000f8e961c */
[----:B--2---:R-:W-:Y:S01]  /*150c0*/  HMMA.16816.F32.BF16 R64, R16, R14, R64 ;  /* 0x0000000e1040723c */ /* 0x004fe20000041840 */
[----:B------:R-:W-:Y:S01]  /*150d0*/  LOP3.LUT R3, R2, 0xffff, RZ, 0xc0, !PT ;  /* 0x0000ffff02037812 */ /* 0x000fe200078ec0ff */
[----:B------:R-:W-:Y:S01]  /*150e0*/  STG.E.U16 [R58.64+-0x50], R158 ;  /* 0xffffb09e3a007986 */ /* 0x000fe2000c101522 */
[C---:B------:R-:W-:Y:S02]  /*150f0*/  LOP3.LUT R4, R0.reuse, 0xffff, RZ, 0xc0, !PT ;  /* 0x0000ffff00047812 */ /* 0x040fe400078ec0ff */
[----:B------:R-:W-:Y:S01]  /*15100*/  SHF.R.U32.HI R5, RZ, 0x8, R3 ;  /* 0x00000008ff057819 */ /* 0x000fe20000011603 */
[----:B------:R-:W-:Y:S01]  /*15110*/  STG.E.U16 [R58.64+-0x4e], R157 ;  /* 0xffffb29d3a007986 */ /* 0x000fe2000c101522 */
[----:B------:R-:W-:-:S02]  /*15120*/  LOP3.LUT R6, R0, 0xff, RZ, 0xc0, !PT ;  /* 0x000000ff00067812 */ /* 0x000fc400078ec0ff */
[----:B------:R-:W-:Y:S01]  /*15130*/  SHF.R.U32.HI R3, RZ, 0x8, R4 ;  /* 0x00000008ff037819 */ /* 0x000fe20000011604 */
[----:B------:R1:W5:Y:S01]  /*15140*/  LDL.LU R179, [R1+0x17c] ;  /* 0x00017c0001b37983 */ /* 0x0003620000300800 */
[----:B------:R-:W-:Y:S02]  /*15150*/  LOP3.LUT R7, R2, 0xff, RZ, 0xc0, !PT ;  /* 0x000000ff02077812 */ /* 0x000fe400078ec0ff */
[--C-:B------:R-:W-:Y:S02]  /*15160*/  SHF.R.U32.HI R4, RZ, 0x10, R2.reuse ;  /* 0x00000010ff047819 */ /* 0x100fe40000011602 */
[----:B------:R-:W-:Y:S01]  /*15170*/  SHF.R.U32.HI R28, RZ, 0x18, R2 ;  /* 0x00000018ff1c7819 */ /* 0x000fe20000011602 */
[----:B------:R-:W-:Y:S01]  /*15180*/  STG.E.U16 [R56.64+-0x50], R156 ;  /* 0xffffb09c38007986 */ /* 0x000fe2000c101522 */
[----:B------:R-:W-:Y:S02]  /*15190*/  SHF.R.U32.HI R2, RZ, 0x10, R0 ;  /* 0x00000010ff027819 */ /* 0x000fe40000011600 */
[----:B------:R-:W-:Y:S01]  /*151a0*/  PRMT R3, R6, 0x5410, R3 ;  /* 0x0000541006037816 */ /* 0x000fe20000000003 */
[----:B------:R-:W-:Y:S01]  /*151b0*/  STG.E.U16 [R56.64+-0x4e], R155 ;  /* 0xffffb29b38007986 */ /* 0x000fe2000c101522 */
[----:B------:R-:W-:-:S02]  /*151c0*/  PRMT R7, R7, 0x5410, R5 ;  /* 0x0000541007077816 */ /* 0x000fc40000000005 */
[----:B------:R-:W-:Y:S01]  /*151d0*/  SHF.R.U32.HI R5, RZ, 0x18, R0 ;  /* 0x00000018ff057819 */ /* 0x000fe20000011600 */
[----:B------:R-:W-:Y:S01]  /*151e0*/  IMAD.MOV.U32 R226, RZ, RZ, R175 ;  /* 0x000000ffffe27224 */ /* 0x000fe200078e00af */
[----:B------:R-:W-:Y:S01]  /*151f0*/  LOP3.LUT R2, R2, 0xff, RZ, 0xc0, !PT ;  /* 0x000000ff02027812 */ /* 0x000fe200078ec0ff */
[--C-:B------:R-:W-:Y:S01]  /*15200*/  HSET2.LE.AND R0, R3, R136.reuse, PT ;  /* 0x0000008803007233 */ /* 0x100fe20003803000 */
[----:B------:R-:W-:Y:S01]  /*15210*/  LOP3.LUT R4, R4, 0xff, RZ, 0xc0, !PT ;  /* 0x000000ff04047812 */ /* 0x000fe200078ec0ff */
[----:B------:R1:W5:Y:S01]  /*15220*/  LDL.LU R178, [R1+0x178] ;  /* 0x0001780001b27983 */ /* 0x0003620000300800 */
[----:B------:R-:W-:Y:S02]  /*15230*/  PRMT R2, R2, 0x5410, R5 ;  /* 0x0000541002027816 */ /* 0x000fe40000000005 */
[----:B------:R-:W-:Y:S01]  /*15240*/  PRMT R3, R4, 0x5410, R28 ;  /* 0x0000541004037816 */ /* 0x000fe2000000001c */
[----:B------:R-:W-:Y:S01]  /*15250*/  STG.E.U16 [R62.64+-0x40], R213 ;  /* 0xffffc0d53e007986 */ /* 0x000fe2000c101522 */
[----:B------:R-:W-:Y:S01]  /*15260*/  LOP3.LUT R4, R0, R131, RZ, 0xc0, !PT ;  /* 0x0000008300047212 */ /* 0x000fe200078ec0ff */
[----:B------:R-:W-:-:S02]  /*15270*/  HSET2.LE.AND R0, R2, R136, PT ;  /* 0x0000008802007233 */ /* 0x000fc40003803000 */
[--C-:B------:R-:W-:Y:S01]  /*15280*/  HSET2.LE.AND R2, R7, R136.reuse, PT ;  /* 0x0000008807027233 */ /* 0x100fe20003803000 */
[----:B------:R-:W-:Y:S01]  /*15290*/  STG.E.U16 [R62.64+-0x3e], R212 ;  /* 0xffffc2d43e007986 */ /* 0x000fe2000c101522 */
[----:B------:R-:W-:-:S03]  /*152a0*/  HSET2.LE.AND R3, R3, R136, PT ;  /* 0x0000008803037233 */ /* 0x000fc60003803000 */
[----:B------:R-:W-:Y:S01]  /*152b0*/  LOP3.LUT R6, R2, R129, RZ, 0xc0, !PT ;  /* 0x0000008102067212 */ /* 0x000fe200078ec0ff */
[----:B------:R1:W5:Y:S01]  /*152c0*/  LDL.LU R177, [R1+0x174] ;  /* 0x0001740001b17983 */ /* 0x0003620000300800 */
[----:B------:R-:W-:Y:S02]  /*152d0*/  LOP3.LUT R2, R29, UR13, R34, 0x96, !PT ;  /* 0x0000000d1d027c12 */ /* 0x000fe4000f8e9622 */
[----:B------:R-:W-:Y:S02]  /*152e0*/  LOP3.LUT R7, R3, R128, RZ, 0xc0, !PT ;  /* 0x0000008003077212 */ /* 0x000fe400078ec0ff */
[----:B------:R-:W-:Y:S01]  /*152f0*/  LOP3.LUT R5, R0, R130, RZ, 0xc0, !PT ;  /* 0x0000008200057212 */ /* 0x000fe200078ec0ff */
[----:B------:R-:W-:Y:S01]  /*15300*/  IMAD.WIDE.U32 R2, R2, -0x2daee0ad, RZ ;  /* 0xd2511f5302027825 */ /* 0x000fe200078e00ff */
[----:B------:R-:W-:Y:S04]  /*15310*/  STG.E.U16 [R60.64+-0x40], R210 ;  /* 0xffffc0d23c007986 */ /* 0x000fe8000c101522 */
[C---:B------:R-:W-:Y:S01]  /*15320*/  LOP3.LUT R0, R2.reuse, 0xffff, RZ, 0xc0, !PT ;  /* 0x0000ffff02007812 */ /* 0x040fe200078ec0ff */
[C---:B------:R-:W-:Y:S01]  /*15330*/  HMMA.16816.F32.BF16 R112, R4.reuse, R20, R112 ;  /* 0x000000140470723c */ /* 0x040fe20000041870 */
[----:B------:R-:W-:Y:S04]  /*15340*/  STG.E.U16 [R60.64+-0x3e], R211 ;  /* 0xffffc2d33c007986 */ /* 0x000fe8000c101522 */
[----:B------:R1:W5:Y:S03]  /*15350*/  LDL.LU R176, [R1+0x170] ;  /* 0x0001700001b07983 */ /* 0x0003660000300800 */
[C---:B------:R-:W-:Y:S01]  /*15360*/  HMMA.16816.F32.BF16 R104, R4.reuse, R22, R124 ;  /* 0x000000160468723c */ /* 0x040fe2000004187c */
[----:B------:R-:W-:Y:S01]  /*15370*/  IMAD.MOV.U32 R29, RZ, RZ, R135 ;  /* 0x000000ffff1d7224 */ /* 0x000fe200078e0087 */
[----:B------:R-:W-:Y:S06]  /*15380*/  LDSM.16.MT88.4 R124, [R172+0x7800] ;  /* 0x00780000ac7c783b */ /* 0x000fec0000004200 */
[C---:B------:R-:W-:Y:S08]  /*15390*/  HMMA.16816.F32.BF16 R96, R4.reuse, R12, R120 ;  /* 0x0000000c0460723c */ /* 0x040ff00000041878 */
[C---:B------:R-:W-:Y:S01]  /*153a0*/  HMMA.16816.F32.BF16 R92, R4.reuse, R14, R116 ;  /* 0x0000000e045c723c */ /* 0x040fe20000041874 */
[----:B------:R-:W-:Y:S01]  /*153b0*/  IMAD.MOV.U32 R34, RZ, RZ, R134 ;  /* 0x000000ffff227224 */ /* 0x000fe200078e0086 */
[----:B------:R-:W-:Y:S06]  /*153c0*/  LDSM.16.MT88.4 R116, [R170+0x7800] ;  /* 0x00780000aa74783b */ /* 0x000fec0000004200 */
[C---:B------:R-:W-:Y:S08]  /*153d0*/  HMMA.16816.F32.BF16 R88, R4.reuse, R8, R88 ;  /* 0x000000080458723c */ /* 0x040ff00000041858 */
[C---:B------:R-:W-:Y:S08]  /*153e0*/  HMMA.16816.F32.BF16 R84, R4.reuse, R10, R84 ;  /* 0x0000000a0454723c */ /* 0x040ff00000041854 */
[C---:B------:R-:W-:Y:S08]  /*153f0*/  HMMA.16816.F32.BF16 R72, R4.reuse, R24, R72 ;  /* 0x000000180448723c */ /* 0x040ff00000041848 */
[----:B------:R-:W-:Y:S08]  /*15400*/  HMMA.16816.F32.BF16 R68, R4, R26, R68 ;  /* 0x0000001a0444723c */ /* 0x000ff00000041844 */
[----:B------:R-:W-:Y:S01]  /*15410*/  HMMA.16816.F32.BF16 R128, R16, R12, R76 ;  /* 0x0000000c1080723c */ /* 0x000fe2000004184c */
[----:B------:R-:W-:Y:S01]  /*15420*/  SHF.R.U32.HI R4, RZ, 0x8, R0 ;  /* 0x00000008ff047819 */ /* 0x000fe20000011600 */
[----:B------:R-:W-:Y:S01]  /*15430*/  IMAD.MOV.U32 R10, RZ, RZ, R132 ;  /* 0x000000ffff0a7224 */ /* 0x000fe200078e0084 */
[----:B------:R-:W-:Y:S01]  /*15440*/  LOP3.LUT R0, R3, UR7, R32, 0x96, !PT ;  /* 0x0000000703007c12 */ /* 0x000fe2000f8e9620 */
[----:B------:R-:W-:Y:S01]  /*15450*/  IMAD.MOV.U32 R11, RZ, RZ, R111 ;  /* 0x000000ffff0b7224 */ /* 0x000fe200078e006f */
[----:B------:R-:W-:Y:S01]  /*15460*/  LOP3.LUT R5, R2, 0xff, RZ, 0xc0, !PT ;  /* 0x000000ff02057812 */ /* 0x000fe200078ec0ff */
[----:B------:R-:W-:Y:S01]  /*15470*/  IMAD.MOV.U32 R9, RZ, RZ, R110 ;  /* 0x000000ffff097224 */ /* 0x000fe200078e006e */
[--C-:B------:R-:W-:Y:S01]  /*15480*/  SHF.R.U32.HI R3, RZ, 0x10, R2.reuse ;  /* 0x00000010ff037819 */ /* 0x100fe20000011602 */
[----:B------:R-:W2:Y:S01]  /*15490*/  LDSM.16.MT88.4 R132, [R169+0x7800] ;  /* 0x00780000a984783b */ /* 0x000ea20000004200 */
[----:B------:R-:W-:-:S02]  /*154a0*/  SHF.R.U32.HI R7, RZ, 0x18, R2 ;  /* 0x00000018ff077819 */ /* 0x000fc40000011602 */
[C---:B------:R-:W-:Y:S01]  /*154b0*/  LOP3.LUT R2, R0.reuse, 0xffff, RZ, 0xc0, !PT ;  /* 0x0000ffff00027812 */ /* 0x040fe200078ec0ff */
[----:B------:R-:W3:Y:S01]  /*154c0*/  LDSM.16.MT88.4 R12, [R171+0x7800] ;  /* 0x00780000ab0c783b */ /* 0x000ee20000004200 */
[----:B------:R-:W-:Y:S02]  /*154d0*/  PRMT R8, R5, 0x5410, R4 ;  /* 0x0000541005087816 */ /* 0x000fe40000000004 */
[--C-:B------:R-:W-:Y:S01]  /*154e0*/  SHF.R.U32.HI R4, RZ, 0x10, R0.reuse ;  /* 0x00000010ff047819 */ /* 0x100fe20000011600 */
[----:B------:R1:W-:Y:S01]  /*154f0*/  STG.E.U16 [R58.64+-0x40], R154 ;  /* 0xffffc09a3a007986 */ /* 0x0003e2000c101522 */
[----:B------:R-:W-:Y:S02]  /*15500*/  LOP3.LUT R6, R0, 0xff, RZ, 0xc0, !PT ;  /* 0x000000ff00067812 */ /* 0x000fe400078ec0ff */
[----:B------:R-:W-:Y:S01]  /*15510*/  SHF.R.U32.HI R5, RZ, 0x18, R0 ;  /* 0x00000018ff057819 */ /* 0x000fe20000011600 */
[----:B------:R1:W-:Y:S01]  /*15520*/  STG.E.U16 [R58.64+-0x3e], R153 ;  /* 0xffffc2993a007986 */ /* 0x0003e2000c101522 */
[----:B------:R-:W-:-:S02]  /*15530*/  SHF.R.U32.HI R0, RZ, 0x8, R2 ;  /* 0x00000008ff007819 */ /* 0x000fc40000011602 */
[----:B------:R-:W-:Y:S01]  /*15540*/  LOP3.LUT R2, R4, 0xff, RZ, 0xc0, !PT ;  /* 0x000000ff04027812 */ /* 0x000fe200078ec0ff */
[C---:B------:R-:W-:Y:S01]  /*15550*/  HMMA.16816.F32.BF16 R48, R16.reuse, R20, R48 ;  /* 0x000000141030723c */ /* 0x040fe20000041830 */
[----:B------:R-:W-:Y:S01]  /*15560*/  LOP3.LUT R3, R3, 0xff, RZ, 0xc0, !PT ;  /* 0x000000ff03037812 */ /* 0x000fe200078ec0ff */
[----:B------:R1:W5:Y:S01]  /*15570*/  LDL.LU R175, [R1+0x16c] ;  /* 0x00016c0001af7983 */ /* 0x0003620000300800 */
[----:B------:R-:W-:Y:S02]  /*15580*/  PRMT R0, R6, 0x5410, R0 ;  /* 0x0000541006007816 */ /* 0x000fe40000000000 */
[----:B------:R-:W-:Y:S01]  /*15590*/  PRMT R2, R2, 0x5410, R5 ;  /* 0x0000541002027816 */ /* 0x000fe20000000005 */
[----:B------:R1:W-:Y:S01]  /*155a0*/  STG.E.U16 [R56.64+-0x40], R152 ;  /* 0xffffc09838007986 */ /* 0x0003e2000c101522 */
[----:B------:R-:W-:Y:S01]  /*155b0*/  PRMT R4, R3, 0x5410, R7 ;  /* 0x0000541003047816 */ /* 0x000fe20000000007 */
[--C-:B------:R-:W-:Y:S02]  /*155c0*/  HSET2.LE.AND R0, R0, R136.reuse, PT ;  /* 0x0000008800007233 */ /* 0x100fe40003803000 */
[--C-:B------:R-:W-:Y:S01]  /*155d0*/  HSET2.LE.AND R3, R8, R136.reuse, PT ;  /* 0x0000008808037233 */ /* 0x100fe20003803000 */
[----:B------:R1:W-:Y:S01]  /*155e0*/  STG.E.U16 [R56.64+-0x3e], R151 ;  /* 0xffffc29738007986 */ /* 0x0003e2000c101522 */
[--C-:B------:R-:W-:Y:S01]  /*155f0*/  HSET2.LE.AND R2, R2, R136.reuse, PT ;  /* 0x0000008802027233 */ /* 0x100fe20003803000 */
[----:B------:R-:W-:Y:S01]  /*15600*/  LOP3.LUT R76, R0, R223, RZ, 0xc0, !PT ;  /* 0x000000df004c7212 */ /* 0x000fe200078ec0ff */
[----:B------:R-:W-:Y:S01]  /*15610*/  HSET2.LE.AND R4, R4, R136, PT ;  /* 0x0000008804047233 */ /* 0x000fe20003803000 */
[----:B------:R-:W-:Y:S01]  /*15620*/  LOP3.LUT R78, R3, R138, RZ, 0xc0, !PT ;  /* 0x0000008a034e7212 */ /* 0x000fe200078ec0ff */
[----:B------:R-:W-:Y:S01]  /*15630*/  FADD.FTZ R0, R29, R228 ;  /* 0x000000e41d007221 */ /* 0x000fe20000010000 */
[----:B------:R-:W-:Y:S01]  /*15640*/  LOP3.LUT R77, R2, R139, RZ, 0xc0, !PT ;  /* 0x0000008b024d7212 */ /* 0x000fe200078ec0ff */
[----:B------:R-:W-:Y:S01]  /*15650*/  FADD.FTZ R3, R34, R227 ;  /* 0x000000e322037221 */ /* 0x000fe20000010000 */
[----:B------:R-:W-:Y:S01]  /*15660*/  LOP3.LUT R79, R4, R137, RZ, 0xc0, !PT ;  /* 0x00000089044f7212 */ /* 0x000fe200078ec0ff */
[----:B------:R-:W-:Y:S01]  /*15670*/  FADD.FTZ R2, R35, R225 ;  /* 0x000000e123027221 */ /* 0x000fe20000010000 */
[----:B------:R-:W-:Y:S01]  /*15680*/  HMMA.16816.F32.BF16 R20, R16, R22, R80 ;  /* 0x000000161014723c */ /* 0x000fe20000041850 */
[----:B------:R-:W-:Y:S01]  /*15690*/  FADD.FTZ R5, R10, R224 ;  /* 0x000000e00a057221 */ /* 0x000fe20000010000 */
[----:B------:R1:W5:Y:S01]  /*156a0*/  LDL.LU R174, [R1+0x168] ;  /* 0x0001680001ae7983 */ /* 0x0003620000300800 */
[----:B------:R-:W-:-:S02]  /*156b0*/  FADD.FTZ R4, R11, R0 ;  /* 0x000000000b047221 */ /* 0x000fc40000010000 */
[----:B------:R-:W-:Y:S01]  /*156c0*/  FADD.FTZ R6, R9, R3 ;  /* 0x0000000309067221 */ /* 0x000fe20000010000 */
[----:B------:R1:W-:Y:S01]  /*156d0*/  STG.E.U16 [R62.64+-0x30], R209 ;  /* 0xffffd0d13e007986 */ /* 0x0003e2000c101522 */
[----:B------:R-:W-:Y:S02]  /*156e0*/  FADD.FTZ R2, R30, R2 ;  /* 0x000000021e027221 */ /* 0x000fe40000010000 */
[----:B------:R-:W-:Y:S01]  /*156f0*/  FADD.FTZ R0, R31, R5 ;  /* 0x000000051f007221 */ /* 0x000fe20000010000 */
[----:B------:R1:W-:Y:S01]  /*15700*/  STG.E.U16 [R62.64+-0x2e], R208 ;  /* 0xffffd2d03e007986 */ /* 0x0003e2000c101522 */
[----:B------:R-:W-:Y:S02]  /*15710*/  FADD.FTZ R3, R234, R4 ;  /* 0x00000004ea037221 */ /* 0x000fe40000010000 */
        /* <DEDUP_REMOVED lines=21> */
[----:B------:R-:W-:-:S03]  /*15870*/  FADD.FTZ R3, R226, R3 ;  /* 0x00000003e2037221 */ /* 0x000fc60000010000 */
[----:B------:R1:W-:Y:S01]  /*15880*/  STG.E.U16 [R56.64+-0x30], R148 ;  /* 0xffffd09438007986 */ /* 0x0003e2000c101522 */
[----:B------:R-:W-:-:S03]  /*15890*/  FADD.FTZ R2, R236, R2 ;  /* 0x00000002ec027221 */ /* 0x000fc60000010000 */
[----:B------:R1:W-:Y:S01]  /*158a0*/  STG.E.U16 [R56.64+-0x2e], R147 ;  /* 0xffffd29338007986 */ /* 0x0003e2000c101522 */
[----:B------:R-:W-:-:S03]  /*158b0*/  FADD.FTZ R0, R232, R0 ;  /* 0x00000000e8007221 */ /* 0x000fc60000010000 */
[----:B------:R1:W-:Y:S04]  /*158c0*/  STG.E.U16 [R62.64+-0x20], R205 ;  /* 0xffffe0cd3e007986 */ /* 0x0003e8000c101522 */
[----:B------:R1:W-:Y:S04]  /*158d0*/  STG.E.U16 [R62.64+-0x1e], R204 ;  /* 0xffffe2cc3e007986 */ /* 0x0003e8000c101522 */
[----:B------:R1:W-:Y:S04]  /*158e0*/  STG.E.U16 [R60.64+-0x20], R203 ;  /* 0xffffe0cb3c007986 */ /* 0x0003e8000c101522 */
[----:B------:R1:W-:Y:S04]  /*158f0*/  STG.E.U16 [R60.64+-0x1e], R202 ;  /* 0xffffe2ca3c007986 */ /* 0x0003e8000c101522 */
[----:B------:R1:W-:Y:S04]  /*15900*/  STG.E.U16 [R58.64+-0x20], R146 ;  /* 0xffffe0923a007986 */ /* 0x0003e8000c101522 */
[----:B------:R1:W-:Y:S01]  /*15910*/  STG.E.U16 [R58.64+-0x1e], R145 ;  /* 0xffffe2913a007986 */ /* 0x0003e2000c101522 */
[----:B------:R-:W-:-:S03]  /*15920*/  UISETP.GT.AND UP0, UPT, UR38, UR9, UPT ;  /* 0x000000092600728c */ /* 0x000fc6000bf04270 */
[----:B------:R1:W-:Y:S04]  /*15930*/  STG.E.U16 [R56.64+-0x20], R144 ;  /* 0xffffe09038007986 */ /* 0x0003e8000c101522 */
[----:B------:R1:W-:Y:S04]  /*15940*/  STG.E.U16 [R56.64+-0x1e], R143 ;  /* 0xffffe28f38007986 */ /* 0x0003e8000c101522 */
[----:B------:R1:W-:Y:S04]  /*15950*/  STG.E.U16 [R62.64+-0x10], R201 ;  /* 0xfffff0c93e007986 */ /* 0x0003e8000c101522 */
[----:B------:R1:W-:Y:S04]  /*15960*/  STG.E.U16 [R62.64+-0xe], R200 ;  /* 0xfffff2c83e007986 */ /* 0x0003e8000c101522 */
[----:B------:R1:W-:Y:S04]  /*15970*/  STL [R1+0x120], R4 ;  /* 0x0001200401007387 */ /* 0x0003e80000100800 */
        /* <DEDUP_REMOVED lines=8> */
[----:B------:R1:W-:Y:S01]  /*15a00*/  STL [R1+0x138], R0 ;  /* 0x0001380001007387 */ /* 0x0003e20000100800 */
[----:B------:R-:W-:Y:S01]  /*15a10*/  PLOP3.LUT P0, PT, PT, PT, UP0, 0x80, 0x0 ;  /* 0x000000000000781c */ /* 0x000fe20003f0f008 */
[----:B--2---:R-:W-:Y:S01]  /*15a20*/  HMMA.16816.F32.BF16 R112, R76, R132, R112 ;  /* 0x000000844c70723c */ /* 0x004fe20000041870 */
[----:B------:R-:W-:-:S07]  /*15a30*/  IADD3 R211, P1, R164, -0x100, RZ ;  /* 0xffffff00a4d37810 */ /* 0x000fce0007f3e0ff */
[----:B------:R-:W-:Y:S01]  /*15a40*/  HMMA.16816.F32.BF16 R104, R76, R134, R104 ;  /* 0x000000864c68723c */ /* 0x000fe20000041868 */
[----:B------:R-:W-:-:S07]  /*15a50*/  IADD3.X R210, R165, -0x1, RZ, P1, !PT ;  /* 0xffffffffa5d27810 */ /* 0x000fce0000ffe4ff */
[C---:B------:R-:W-:Y:S08]  /*15a60*/  HMMA.16816.F32.BF16 R96, R76.reuse, R124, R96 ;  /* 0x0000007c4c60723c */ /* 0x040ff00000041860 */
[C---:B------:R-:W-:Y:S08]  /*15a70*/  HMMA.16816.F32.BF16 R92, R76.reuse, R126, R92 ;  /* 0x0000007e4c5c723c */ /* 0x040ff0000004185c */
[C---:B------:R-:W-:Y:S08]  /*15a80*/  HMMA.16816.F32.BF16 R88, R76.reuse, R116, R88 ;  /* 0x000000744c58723c */ /* 0x040ff00000041858 */
[----:B------:R-:W-:Y:S08]  /*15a90*/  HMMA.16816.F32.BF16 R84, R76, R118, R84 ;  /* 0x000000764c54723c */ /* 0x000ff00000041854 */
[C---:B------:R-:W-:Y:S08]  /*15aa0*/  HMMA.16816.F32.BF16 R136, R100.reuse, R132, R48 ;  /* 0x000000846488723c */ /* 0x040ff00000041830 */
[C---:B------:R-:W-:Y:S08]  /*15ab0*/  HMMA.16816.F32.BF16 R128, R100.reuse, R124, R128 ;  /* 0x0000007c6480723c */ /* 0x040ff00000041880 */
[----:B------:R-:W-:Y:S08]  /*15ac0*/  HMMA.16816.F32.BF16 R120, R100, R116, R52 ;  /* 0x000000746478723c */ /* 0x000ff00000041834 */
[----:B---3--:R-:W-:Y:S08]  /*15ad0*/  HMMA.16816.F32.BF16 R80, R76, R12, R72 ;  /* 0x0000000c4c50723c */ /* 0x008ff00000041848 */
[C---:B------:R-:W-:Y:S08]  /*15ae0*/  HMMA.16816.F32.BF16 R132, R100.reuse, R134, R20 ;  /* 0x000000866484723c */ /* 0x040ff00000041814 */
[C---:B------:R-:W-:Y:S08]  /*15af0*/  HMMA.16816.F32.BF16 R124, R100.reuse, R126, R64 ;  /* 0x0000007e647c723c */ /* 0x040ff00000041840 */
[C---:B------:R-:W-:Y:S08]  /*15b00*/  HMMA.16816.F32.BF16 R116, R100.reuse, R118, R44 ;  /* 0x000000766474723c */ /* 0x040ff0000004182c */
[----:B------:R-:W-:Y:S08]  /*15b10*/  HMMA.16816.F32.BF16 R108, R100, R12, R40 ;  /* 0x0000000c646c723c */ /* 0x000ff00000041828 */
[-C--:B------:R-:W-:Y:S08]  /*15b20*/  HMMA.16816.F32.BF16 R76, R76, R14.reuse, R68 ;  /* 0x0000000e4c4c723c */ /* 0x080ff00000041844 */
[----:B------:R-:W-:Y:S01]  /*15b30*/  HMMA.16816.F32.BF16 R100, R100, R14, R36 ;  /* 0x0000000e6464723c */ /* 0x000fe20000041824 */
[----:B------:R-:W-:-:S02]  /*15b40*/  IMAD.MOV.U32 R69, RZ, RZ, R240 ;  /* 0x000000ffff457224 */ /* 0x000fc400078e00f0 */
[----:B------:R-:W-:Y:S02]  /*15b50*/  IMAD.MOV.U32 R70, RZ, RZ, R242 ;  /* 0x000000ffff467224 */ /* 0x000fe400078e00f2 */
[----:B------:R-:W-:Y:S02]  /*15b60*/  IMAD.MOV.U32 R68, RZ, RZ, R245 ;  /* 0x000000ffff447224 */ /* 0x000fe400078e00f5 */
[----:B------:R-:W-:Y:S01]  /*15b70*/  IMAD.MOV.U32 R71, RZ, RZ, R246 ;  /* 0x000000ffff477224 */ /* 0x000fe200078e00f6 */
[----:B------:R-:W-:Y:S05]  /*15b80*/  @!P0 BRA `(.L_x_2000) ;  /* 0x0000993000008947 */ /* 0x000fea0003800000 */
[----:B-1----:R-:W2:Y:S04]  /*15b90*/  LDL.64 R30, [R1+0xf8] ;  /* 0x0000f800011e7983 */ /* 0x002ea80000100a00 */
[----:B------:R-:W3:Y:S01]  /*15ba0*/  LDL.64 R238, [R1+0xd0] ;  /* 0x0000d00001ee7983 */ /* 0x000ee20000100a00 */
[----:B------:R-:W-:Y:S01]  /*15bb0*/  UIADD3 UR38, UR10, -0x3, URZ ;  /* 0xfffffffd0a267890 */ /* 0x000fe2000fffe03f */
[----:B------:R-:W-:-:S04]  /*15bc0*/  DEPBAR.LE SB0, 0x0 ;  /* 0x000080000000791a */ /* 0x000fc80000000000 */
[----:B------:R-:W-:Y:S01]  /*15bd0*/  USHF.R.S32.HI UR11, URZ, 0x1f, UR38 ;  /* 0x0000001f3f0b7899 */ /* 0x000fe20008011426 */
[----:B------:R-:W-:Y:S01]  /*15be0*/  BAR.SYNC.DEFER_BLOCKING 0x0 ;  /* 0x0000000000007b1d */ /* 0x000fe20000010000 */
[----:B------:R-:W-:Y:S01]  /*15bf0*/  IMAD.MOV.U32 R12, RZ, RZ, c[0x0][0x1a0] ;  /* 0x00006800ff0c7624 */ /* 0x000fe200078e00ff */
[----:B------:R-:W-:Y:S01]  /*15c00*/  P2R R247, PR, RZ, 0x20 ;  /* 0x00000020fff77803 */ /* 0x000fe20000000000 */
[----:B------:R-:W-:Y:S01]  /*15c10*/  @!P5 IMAD.MOV.U32 R7, RZ, RZ, c[0x0][0x1a4] ;  /* 0x00006900ff07d624 */ /* 0x000fe200078e00ff */
[----:B------:R-:W-:Y:S02]  /*15c20*/  UISETP.GT.AND UP0, UPT, UR38, UR9, UPT ;  /* 0x000000092600728c */ /* 0x000fe4000bf04270 */
[----:B------:R-:W-:Y:S01]  /*15c30*/  ULDC.64 UR4, c[0x0][0x1a0] ;  /* 0x0000680000047ab9 */ /* 0x000fe20000000a00 */
[----:B------:R-:W1:Y:S01]  /*15c40*/  S2R R244, SR_TID.X ;  /* 0x0000000000f47919 */ /* 0x000e620000002100 */
[----:B------:R-:W-:Y:S02]  /*15c50*/  UIMAD UR11, UR11, UR4, URZ ;  /* 0x000000040b0b72a4 */ /* 0x000fe4000f8e023f */
[----:B------:R-:W-:-:S02]  /*15c60*/  UIMAD.WIDE.U32 UR30, UR38, UR4, URZ ;  /* 0x00000004261e72a5 */ /* 0x000fc4000f8e003f */
[----:B------:R-:W-:-:S04]  /*15c70*/  UIMAD UR5, UR38, UR5, UR11 ;  /* 0x00000005260572a4 */ /* 0x000fc8000f8e020b */
[----:B------:R-:W-:Y:S01]  /*15c80*/  UIADD3 UR5, UR31, UR5, URZ ;  /* 0x000000051f057290 */ /* 0x000fe2000fffe03f */
[----:B------:R-:W-:Y:S02]  /*15c90*/  IMAD.U32 R4, RZ, RZ, UR30 ;  /* 0x0000001eff047e24 */ /* 0x000fe4000f8e00ff */
[----:B------:R-:W-:-:S03]  /*15ca0*/  IMAD.U32 R5, RZ, RZ, UR31 ;  /* 0x0000001fff057e24 */ /* 0x000fc6000f8e00ff */
[----:B------:R-:W-:Y:S01]  /*15cb0*/  IMAD.U32 R3, RZ, RZ, UR5 ;  /* 0x00000005ff037e24 */ /* 0x000fe2000f8e00ff */
[----:B------:R-:W-:Y:S01]  /*15cc0*/  @P5 STS.128 [R195+0x6000], RZ ;  /* 0x006000ffc3005388 */ /* 0x000fe20000000c00 */
[----:B-1----:R-:W-:-:S05]  /*15cd0*/  IMAD.SHL.U32 R244, R244, 0x2, RZ ;  /* 0x00000002f4f47824 */ /* 0x002fca00078e00ff */
[----:B------:R-:W-:Y:S02]  /*15ce0*/  LOP3.LUT R244, R244, 0x6, RZ, 0xc0, !PT ;  /* 0x00000006f4f47812 */ /* 0x000fe400078ec0ff */
[----:B--2---:R-:W-:-:S04]  /*15cf0*/  LEA R2, P0, R4, R30, 0x6 ;  /* 0x0000001e04027211 */ /* 0x004fc800078030ff */
[----:B------:R-:W-:Y:S02]  /*15d00*/  @!P5 IADD3 R0, P1, R2, UR17, RZ ;  /* 0x000000110200dc10 */ /* 0x000fe4000ff3e0ff */
[----:B---3--:R-:W-:Y:S02]  /*15d10*/  LEA.HI.X R3, R4, R239, R3, 0x6, P0 ;  /* 0x000000ef04037211 */ /* 0x008fe400000f3403 */
[----:B------:R-:W-:Y:S02]  /*15d20*/  @!P5 LEA R8, P0, R0, c[0x0][0x170], 0x1 ;  /* 0x00005c000008da11 */ /* 0x000fe400078008ff */
[----:B------:R-:W-:Y:S02]  /*15d30*/  @!P5 IADD3.X R5, R3, UR16, RZ, P1, !PT ;  /* 0x000000100305dc10 */ /* 0x000fe40008ffe4ff */
[----:B------:R-:W-:Y:S02]  /*15d40*/  @!P5 LEA R4, P2, R12, R2, 0x5 ;  /* 0x000000020c04d211 */ /* 0x000fe400078428ff */
[----:B------:R-:W-:Y:S01]  /*15d50*/  @!P5 LEA.HI.X R9, R0, c[0x0][0x174], R5, 0x1, P0 ;  /* 0x00005d000009da11 */ /* 0x000fe200000f0c05 */
[----:B------:R-:W-:Y:S01]  /*15d60*/  @!P5 IMAD.MOV.U32 R0, RZ, RZ, c[0x0][0x1a4] ;  /* 0x00006900ff00d624 */ /* 0x000fe200078e00ff */
[----:B------:R-:W-:-:S02]  /*15d70*/  @!P5 LEA R10, P1, R2, c[0x0][0x170], 0x1 ;  /* 0x00005c00020ada11 */ /* 0x000fc400078208ff */
[----:B------:R-:W-:Y:S01]  /*15d80*/  @!P5 LEA.HI.X R7, R12, R3, R7, 0x5, P2 ;  /* 0x000000030c07d211 */ /* 0x000fe200010f2c07 */
[----:B------:R-:W-:Y:S01]  /*15d90*/  @!P5 IMAD R0, R0, 0x30, RZ ;  /* 0x000000300000d824 */ /* 0x000fe200078e02ff */
[--C-:B------:R-:W-:Y:S01]  /*15da0*/  @!P5 LEA.HI.X R11, R2, c[0x0][0x174], R3.reuse, 0x1, P1 ;  /* 0x00005d00020bda11 */ /* 0x100fe200008f0c03 */
[----:B------:R-:W-:Y:S01]  /*15db0*/  @!P5 IMAD.WIDE.U32 R2, R12, 0x30, R2 ;  /* 0x000000300c02d825 */ /* 0x000fe200078e0002 */
[----:B------:R-:W-:-:S03]  /*15dc0*/  @!P5 LEA R6, P0, R4, c[0x0][0x170], 0x1 ;  /* 0x00005c000406da11 */ /* 0x000fc600078008ff */
[----:B------:R-:W-:Y:S01]  /*15dd0*/  @!P5 IMAD.IADD R0, R0, 0x1, R3 ;  /* 0x000000010000d824 */ /* 0x000fe200078e0203 */
[----:B------:R-:W-:Y:S01]  /*15de0*/  @!P5 LEA.HI.X R7, R4, c[0x0][0x174], R7, 0x1, P0 ;  /* 0x00005d000407da11 */ /* 0x000fe200000f0c07 */
[----:B------:R-:W-:Y:S01]  /*15df0*/  @!PT LDS RZ, [RZ] ;  /* 0x00000000fffff984 */ /* 0x000fe20000000800 */
[----:B------:R-:W-:Y:S01]  /*15e00*/  @!PT LDS RZ, [RZ] ;  /* 0x00000000fffff984 */ /* 0x000fe20000000800 */
[----:B------:R-:W-:Y:S01]  /*15e10*/  @!PT LDS RZ, [RZ] ;  /* 0x00000000fffff984 */ /* 0x000fe20000000800 */
[----:B------:R1:W-:Y:S01]  /*15e20*/  @!P5 LDGSTS.E.BYPASS.LTC128B.128 [R195+0x6000], [R10.64] ;  /* 0x060000000ac3dfae */ /* 0x0003e2000b901d62 */
[----:B------:R-:W-:-:S03]  /*15e30*/  @!P5 LEA R4, P0, R2, c[0x0][0x170], 0x1 ;  /* 0x00005c000204da11 */ /* 0x000fc600078008ff */
[----:B------:R-:W-:Y:S01]  /*15e40*/  @P5 STS.128 [R195+0x6800], RZ ;  /* 0x006800ffc3005388 */ /* 0x000fe20000000c00 */
[----:B------:R-:W-:Y:S01]  /*15e50*/  @!P5 LEA.HI.X R5, R2, c[0x0][0x174], R0, 0x1, P0 ;  /* 0x00005d000205da11 */ /* 0x000fe200000f0c00 */
[----:B------:R-:W-:Y:S02]  /*15e60*/  IMAD.U32 R0, RZ, RZ, UR38 ;  /* 0x00000026ff007e24 */ /* 0x000fe4000f8e00ff */
[----:B------:R-:W-:Y:S01]  /*15e70*/  @!PT LDS RZ, [RZ] ;  /* 0x00000000fffff984 */ /* 0x000fe20000000800 */
[----:B------:R-:W-:Y:S01]  /*15e80*/  @!PT LDS RZ, [RZ] ;  /* 0x00000000fffff984 */ /* 0x000fe20000000800 */
[----:B------:R-:W-:Y:S01]  /*15e90*/  @!PT LDS RZ, [RZ] ;  /* 0x00000000fffff984 */ /* 0x000fe20000000800 */
[----:B------:R1:W-:Y:S02]  /*15ea0*/  @!P5 LDGSTS.E.BYPASS.LTC128B.128 [R195+0x6800], [R8.64] ;  /* 0x0680000008c3dfae */ /* 0x0003e4000b901d62 */
[----:B------:R-:W-:Y:S02]  /*15eb0*/  IMAD R0, R0, 0x40, R244 ;  /* 0x0000004000007824 */ /* 0x000fe400078e02f4 */
[----:B------:R-:W-:Y:S02]  /*15ec0*/  @P5 STS.128 [R195+0x7000], RZ ;  /* 0x007000ffc3005388 */ /* 0x000fe40000000c00 */
[----:B-----5:R-:W-:Y:S01]  /*15ed0*/  IMAD.IADD R2, R184, 0x1, -R0 ;  /* 0x00000001b8027824 */ /* 0x020fe200078e0a00 */
[C---:B------:R-:W-:Y:S01]  /*15ee0*/  ISETP.GE.AND P0, PT, R0.reuse, R196, PT ;  /* 0x000000c40000720c */ /* 0x040fe20003f06270 */
[----:B------:R-:W-:Y:S01]  /*15ef0*/  @!PT LDS RZ, [RZ] ;  /* 0x00000000fffff984 */ /* 0x000fe20000000800 */
[----:B------:R-:W-:Y:S01]  /*15f00*/  @!PT LDS RZ, [RZ] ;  /* 0x00000000fffff984 */ /* 0x000fe20000000800 */
[----:B------:R-:W-:Y:S01]  /*15f10*/  @!PT LDS RZ, [RZ] ;  /* 0x00000000fffff984 */ /* 0x000fe20000000800 */
[----:B------:R2:W-:Y:S01]  /*15f20*/  @!P5 LDGSTS.E.BYPASS.LTC128B.128 [R195+0x7000], [R6.64] ;  /* 0x0700000006c3dfae */ /* 0x0005e2000b901d62 */
[----:B------:R-:W-:-:S02]  /*15f30*/  ISETP.GE.AND P4, PT, R0, R194, PT ;  /* 0x000000c20000720c */ /* 0x000fc40003f86270 */
        /* <DEDUP_REMOVED lines=11> */
[----:B------:R-:W4:Y:S04]  /*15ff0*/  LDSM.16.M88.4 R12, [R175+0x2000] ;  /* 0x00200000af0c783b */ /* 0x000f280000000200 */
[----:B-1----:R-:W-:Y:S04]  /*16000*/  LDSM.16.M88.4 R8, [R178] ;  /* 0x00000000b208783b */ /* 0x002fe80000000200 */
[----:B------:R-:W1:Y:S04]  /*16010*/  LDSM.16.M88.4 R48, [R174+0x4000] ;  /* 0x00400000ae30783b */ /* 0x000e680000000200 */
[----:B------:R-:W-:Y:S04]  /*16020*/  LDSM.16.M88.4 R40, [R168+0x4800] ;  /* 0x00480000a828783b */ /* 0x000fe80000000200 */
[----:B--2---:R-:W2:Y:S04]  /*16030*/  LDSM.16.M88.4 R4, [R178+0x2000] ;  /* 0x00200000b204783b */ /* 0x004ea80000000200 */
[----:B------:R-:W1:Y:S04]  /*16040*/  LDSM.16.M88.4 R36, [R168+0x5000] ;  /* 0x00500000a824783b */ /* 0x000e680000000200 */
[----:B------:R-:W2:Y:S04]  /*16050*/  LDSM.16.M88.4 R32, [R168+0x5800] ;  /* 0x00580000a820783b */ /* 0x000ea80000000200 */
[----:B------:R-:W-:Y:S04]  /*16060*/  LDSM.16.M88.4 R20, [R176+0x2000] ;  /* 0x00200000b014783b */ /* 0x000fe80000000200 */
[----:B------:R-:W2:Y:S01]  /*16070*/  LDSM.16.M88.4 R44, [R179] ;  /* 0x00000000b32c783b */ /* 0x000ea20000000200 */
[-C--:B---3--:R-:W-:Y:S03]  /*16080*/  HMMA.16816.F32.BF16 R68, R16, R28.reuse, RZ ;  /* 0x0000001c1044723c */ /* 0x088fe600000418ff */
[----:B------:R-:W3:Y:S04]  /*16090*/  LDSM.16.M88.4 R60, [R174+0x4800] ;  /* 0x00480000ae3c783b */ /* 0x000ee80000000200 */
[----:B------:R-:W3:Y:S01]  /*160a0*/  LDSM.16.M88.4 R24, [R176] ;  /* 0x00000000b018783b */ /* 0x000ee20000000200 */
[C---:B----4-:R-:W-:Y:S03]  /*160b0*/  HMMA.16816.F32.BF16 R64, R12.reuse, R28, RZ ;  /* 0x0000001c0c40723c */ /* 0x050fe600000418ff */
[----:B------:R-:W4:Y:S04]  /*160c0*/  LDSM.16.M88.4 R56, [R174+0x5000] ;  /* 0x00500000ae38783b */ /* 0x000f280000000200 */
[----:B------:R-:W3:Y:S01]  /*160d0*/  LDSM.16.M88.4 R52, [R174+0x5800] ;  /* 0x00580000ae34783b */ /* 0x000ee20000000200 */
[----:B------:R-:W-:Y:S03]  /*160e0*/  HMMA.16816.F32.BF16 R156, R12, R30, RZ ;  /* 0x0000001e0c9c723c */ /* 0x000fe600000418ff */
[----:B------:R-:W-:Y:S04]  /*160f0*/  LDSM.16.M88.4 R228, [R181] ;  /* 0x00000000b5e4783b */ /* 0x000fe80000000200 */
[----:B------:R-:W0:Y:S01]  /*16100*/  LDGDEPBAR ;  /* 0x00000000000079af */ /* 0x000e220000000000 */
[-C--:B-1----:R-:W-:Y:S08]  /*16110*/  HMMA.16816.F32.BF16 R72, R8, R48.reuse, R68 ;  /* 0x000000300848723c */ /* 0x082ff00000041844 */
[----:B--2---:R-:W-:Y:S08]  /*16120*/  HMMA.16816.F32.BF16 R64, R4, R48, R64 ;  /* 0x000000300440723c */ /* 0x004ff00000041840 */
[C---:B------:R-:W-:Y:S08]  /*16130*/  HMMA.16816.F32.BF16 R68, R12.reuse, R40, RZ ;  /* 0x000000280c44723c */ /* 0x040ff000000418ff */
[C---:B------:R-:W-:Y:S08]  /*16140*/  HMMA.16816.F32.BF16 R140, R12.reuse, R36, RZ ;  /* 0x000000240c8c723c */ /* 0x040ff000000418ff */
[C---:B------:R-:W-:Y:S08]  /*16150*/  HMMA.16816.F32.BF16 R144, R12.reuse, R32, RZ ;  /* 0x000000200c90723c */ /* 0x040ff000000418ff */
[C---:B------:R-:W-:Y:S08]  /*16160*/  HMMA.16816.F32.BF16 R160, R12.reuse, R42, RZ ;  /* 0x0000002a0ca0723c */ /* 0x040ff000000418ff */
[C---:B------:R-:W-:Y:S08]  /*16170*/  HMMA.16816.F32.BF16 R204, R12.reuse, R38, RZ ;  /* 0x000000260ccc723c */ /* 0x040ff000000418ff */
[----:B------:R-:W-:Y:S01]  /*16180*/  HMMA.16816.F32.BF16 R200, R12, R34, RZ ;  /* 0x000000220cc8723c */ /* 0x000fe200000418ff */
[----:B------:R-:W-:Y:S07]  /*16190*/  LDSM.16.M88.4 R12, [R177] ;  /* 0x00000000b10c783b */ /* 0x000fee0000000200 */
[C---:B------:R-:W-:Y:S01]  /*161a0*/  HMMA.16816.F32.BF16 R224, R16.reuse, R30, RZ ;  /* 0x0000001e10e0723c */ /* 0x040fe200000418ff */
[----:B------:R-:W1:Y:S07]  /*161b0*/  LDSM.16.M88.4 R28, [R173] ;  /* 0x00000000ad1c783b */ /* 0x000e6e0000000200 */
[C---:B------:R-:W-:Y:S08]  /*161c0*/  HMMA.16816.F32.BF16 R212, R16.reuse, R40, RZ ;  /* 0x0000002810d4723c */ /* 0x040ff000000418ff */
[C---:B------:R-:W-:Y:S08]  /*161d0*/  HMMA.16816.F32.BF16 R220, R16.reuse, R42, RZ ;  /* 0x0000002a10dc723c */ /* 0x040ff000000418ff */
[C---:B------:R-:W-:Y:S08]  /*161e0*/  HMMA.16816.F32.BF16 R208, R16.reuse, R36, RZ ;  /* 0x0000002410d0723c */ /* 0x040ff000000418ff */
[C---:B------:R-:W-:Y:S08]  /*161f0*/  HMMA.16816.F32.BF16 R216, R16.reuse, R38, RZ ;  /* 0x0000002610d8723c */ /* 0x040ff000000418ff */
[C---:B------:R-:W-:Y:S08]  /*16200*/  HMMA.16816.F32.BF16 R152, R16.reuse, R32, RZ ;  /* 0x000000201098723c */ /* 0x040ff000000418ff */
[----:B------:R-:W-:Y:S01]  /*16210*/  HMMA.16816.F32.BF16 R148, R16, R34, RZ ;  /* 0x000000221094723c */ /* 0x000fe200000418ff */
[----:B------:R-:W-:Y:S04]  /*16220*/  LDSM.16.M88.4 R16, [R177+0x2000] ;  /* 0x00200000b110783b */ /* 0x000fe80000000200 */
[----:B------:R-:W-:Y:S03]  /*16230*/  LDSM.16.M88.4 R32, [R182] ;  /* 0x00000000b620783b */ /* 0x000fe60000000200 */
[----:B------:R-:W-:Y:S08]  /*16240*/  HMMA.16816.F32.BF16 R40, R20, R44, R64 ;  /* 0x0000002c1428723c */ /* 0x000ff00000041840 */
[----:B---3--:R-:W-:Y:S08]  /*16250*/  HMMA.16816.F32.BF16 R64, R4, R60, R68 ;  /* 0x0000003c0440723c */ /* 0x008ff00000041844 */
[----:B------:R-:W-:Y:S08]  /*16260*/  HMMA.16816.F32.BF16 R36, R24, R44, R72 ;  /* 0x0000002c1824723c */ /* 0x000ff00000041848 */
[C---:B----4-:R-:W-:Y:S08]  /*16270*/  HMMA.16816.F32.BF16 R68, R4.reuse, R56, R140 ;  /* 0x000000380444723c */ /* 0x050ff0000004188c */
[C---:B------:R-:W-:Y:S08]  /*16280*/  HMMA.16816.F32.BF16 R72, R4.reuse, R52, R144 ;  /* 0x000000340448723c */ /* 0x040ff00000041890 */
[C---:B------:R-:W-:Y:S08]  /*16290*/  HMMA.16816.F32.BF16 R140, R4.reuse, R50, R156 ;  /* 0x00000032048c723c */ /* 0x040ff0000004189c */
[C---:B------:R-:W-:Y:S08]  /*162a0*/  HMMA.16816.F32.BF16 R144, R4.reuse, R62, R160 ;  /* 0x0000003e0490723c */ /* 0x040ff000000418a0 */
[C---:B------:R-:W-:Y:S08]  /*162b0*/  HMMA.16816.F32.BF16 R204, R4.reuse, R58, R204 ;  /* 0x0000003a04cc723c */ /* 0x040ff000000418cc */
[----:B------:R-:W-:Y:S01]  /*162c0*/  HMMA.16816.F32.BF16 R156, R4, R54, R200 ;  /* 0x00000036049c723c */ /* 0x000fe200000418c8 */
[----:B------:R-:W2:Y:S06]  /*162d0*/  LDSM.16.M88.4 R200, [R180] ;  /* 0x00000000b4c8783b */ /* 0x000eac0000000200 */
[--C-:B------:R-:W-:Y:S01]  /*162e0*/  IMAD.IADD R4, R186, 0x1, -R0.reuse ;  /* 0x00000001ba047824 */ /* 0x100fe200078e0a00 */
[----:B------:R-:W-:Y:S04]  /*162f0*/  HMMA.16816.F32.BF16 R160, R8, R60, R212 ;  /* 0x0000003c08a0723c */ /* 0x000fe800000418d4 */
[----:B------:R-:W-:Y:S01]  /*16300*/  IABS R2, R4 ;  /* 0x0000000400027213 */ /* 0x000fe20000000000 */
[----:B------:R-:W-:-:S03]  /*16310*/  IMAD.IADD R4, R185, 0x1, -R0 ;  /* 0x00000001b9047824 */ /* 0x000fc600078e0a00 */
[C---:B------:R-:W-:Y:S08]  /*16320*/  HMMA.16816.F32.BF16 R48, R8.reuse, R50, R224 ;  /* 0x000000320830723c */ /* 0x040ff000000418e0 */
[C---:B------:R-:W-:Y:S08]  /*16330*/  HMMA.16816.F32.BF16 R208, R8.reuse, R56, R208 ;  /* 0x0000003808d0723c */ /* 0x040ff000000418d0 */
[C---:B------:R-:W-:Y:S08]  /*16340*/  HMMA.16816.F32.BF16 R212, R8.reuse, R52, R152 ;  /* 0x0000003408d4723c */ /* 0x040ff00000041898 */
[C---:B------:R-:W-:Y:S08]  /*16350*/  HMMA.16816.F32.BF16 R220, R8.reuse, R62, R220 ;  /* 0x0000003e08dc723c */ /* 0x040ff000000418dc */
[C---:B------:R-:W-:Y:S08]  /*16360*/  HMMA.16816.F32.BF16 R216, R8.reuse, R58, R216 ;  /* 0x0000003a08d8723c */ /* 0x040ff000000418d8 */
[----:B------:R-:W-:Y:S01]  /*16370*/  HMMA.16816.F32.BF16 R224, R8, R54, R148 ;  /* 0x0000003608e0723c */ /* 0x000fe20000041894 */
[----:B------:R3:W-:Y:S07]  /*16380*/  I2F R8, R3 ;  /* 0x0000000300087306 */ /* 0x0007ee0000201400 */
[----:B-1----:R-:W-:Y:S08]  /*16390*/  HMMA.16816.F32.BF16 R36, R12, R28, R36 ;  /* 0x0000001c0c24723c */ /* 0x002ff00000041824 */
[----:B--2---:R-:W-:Y:S01]  /*163a0*/  HMMA.16816.F32.BF16 R52, R20, R202, R156 ;  /* 0x000000ca1434723c */ /* 0x004fe2000004189c */
[----:B---3--:R-:W-:Y:S01]  /*163b0*/  IMAD.MOV.U32 R3, RZ, RZ, R2 ;  /* 0x000000ffff037224 */ /* 0x008fe200078e0002 */
[----:B------:R-:W-:-:S03]  /*163c0*/  IABS R2, R4 ;  /* 0x0000000400027213 */ /* 0x000fc60000000000 */
[----:B------:R1:W2:Y:S02]  /*163d0*/  I2F R6, R3 ;  /* 0x0000000300067306 */ /* 0x0002a40000201400 */
[----:B------:R-:W-:Y:S01]  /*163e0*/  IMAD.MOV.U32 R4, RZ, RZ, R2 ;  /* 0x000000ffff047224 */ /* 0x000fe200078e0002 */
[----:B------:R-:W-:Y:S01]  /*163f0*/  IADD3 R2, R0, 0x1, RZ ;  /* 0x0000000100027810 */ /* 0x000fe20007ffe0ff */
[----:B------:R-:W-:Y:S03]  /*16400*/  HMMA.16816.F32.BF16 R56, R16, R28, R40 ;  /* 0x0000001c1038723c */ /* 0x000fe60000041828 */
[----:B------:R-:W-:Y:S01]  /*16410*/  ISETP.GE.AND P3, PT, R2, R196, PT ;  /* 0x000000c40200720c */ /* 0x000fe20003f66270 */
[----:B------:R-:W-:Y:S01]  /*16420*/  IMAD.IADD R5, R184, 0x1, -R2 ;  /* 0x00000001b8057824 */ /* 0x000fe200078e0a02 */
[----:B------:R3:W4:Y:S01]  /*16430*/  I2F R7, R4 ;  /* 0x0000000400077306 */ /* 0x0007220000201400 */
[----:B------:R-:W-:-:S02]  /*16440*/  ISETP.GE.AND P2, PT, R2, R194, PT ;  /* 0x000000c20200720c */ /* 0x000fc40003f46270 */
[-C--:B------:R-:W-:Y:S01]  /*16450*/  HMMA.16816.F32.BF16 R40, R20, R46.reuse, R140 ;  /* 0x0000002e1428723c */ /* 0x080fe2000004188c */
[C---:B------:R-:W-:Y:S02]  /*16460*/  ISETP.GE.AND P1, PT, R2.reuse, R193, PT ;  /* 0x000000c10200720c */ /* 0x040fe40003f26270 */
[C---:B------:R-:W-:Y:S01]  /*16470*/  ISETP.LT.OR P3, PT, R2.reuse, R191, P3 ;  /* 0x000000bf0200720c */ /* 0x040fe20001f61670 */
[----:B-1----:R-:W-:Y:S01]  /*16480*/  IMAD.IADD R3, R187, 0x1, -R0 ;  /* 0x00000001bb037824 */ /* 0x002fe200078e0a00 */
[----:B------:R-:W-:Y:S01]  /*16490*/  ISETP.LT.OR P5, PT, R2, R190, P2 ;  /* 0x000000be0200720c */ /* 0x000fe200017a1670 */
[----:B--2---:R-:W-:Y:S01]  /*164a0*/  FFMA.FTZ R6, R6, -UR20, R38 ;  /* 0x8000001406067c23 */ /* 0x004fe20008010026 */
[----:B------:R-:W-:Y:S01]  /*164b0*/  ISETP.LT.OR P1, PT, R2, R189, P1 ;  /* 0x000000bd0200720c */ /* 0x000fe20000f21670 */
[----:B------:R-:W-:Y:S01]  /*164c0*/  HMMA.16816.F32.BF16 R44, R24, R46, R48 ;  /* 0x0000002e182c723c */ /* 0x000fe20000041830 */
[----:B------:R-:W-:Y:S02]  /*164d0*/  IABS R3, R3 ;  /* 0x0000000300037213 */ /* 0x000fe40000000000 */
[----:B------:R-:W-:-:S02]  /*164e0*/  P2R R9, PR, RZ, 0x2 ;  /* 0x00000002ff097803 */ /* 0x000fc40000000000 */
[----:B------:R-:W-:Y:S01]  /*164f0*/  ISETP.LT.OR P1, PT, R0, R189, P6 ;  /* 0x000000bd0000720c */ /* 0x000fe20003721670 */
[----:B---3--:R-:W-:Y:S01]  /*16500*/  IMAD.MOV.U32 R4, RZ, RZ, R3 ;  /* 0x000000ffff047224 */ /* 0x008fe200078e0003 */
[----:B------:R-:W-:Y:S01]  /*16510*/  IABS R3, R5 ;  /* 0x0000000500037213 */ /* 0x000fe20000000000 */
[----:B------:R-:W-:Y:S01]  /*16520*/  IMAD.IADD R5, R186, 0x1, -R2 ;  /* 0x00000001ba057824 */ /* 0x000fe200078e0a02 */
[----:B------:R-:W-:Y:S01]  /*16530*/  HMMA.16816.F32.BF16 R64, R20, R32, R64 ;  /* 0x000000201440723c */ /* 0x000fe20000041840 */
[----:B------:R1:W2:Y:S01]  /*16540*/  I2F R10, R4 ;  /* 0x00000004000a7306 */ /* 0x0002a20000201400 */
[----:B----4-:R-:W-:-:S05]  /*16550*/  FFMA.FTZ R7, R7, -UR20, R56 ;  /* 0x8000001407077c23 */ /* 0x010fca0008010038 */
[----:B------:R-:W-:Y:S01]  /*16560*/  FSEL R235, R7, -INF , !P1 ;  /* 0xff80000007eb7808 */ /* 0x000fe20004800000 */
[C---:B------:R-:W-:Y:S07]  /*16570*/  HMMA.16816.F32.BF16 R60, R20.reuse, R228, R68 ;  /* 0x000000e4143c723c */ /* 0x040fee0000041844 */
[----:B------:R-:W-:Y:S01]  /*16580*/  IMAD.MOV.U32 R70, RZ, RZ, R53 ;  /* 0x000000ffff467224 */ /* 0x000fe200078e0035 */
[----:B------:R-:W-:Y:S01]  /*16590*/  HMMA.16816.F32.BF16 R236, R20, R200, R72 ;  /* 0x000000c814ec723c */ /* 0x000fe20000041848 */
[----:B-1----:R-:W-:Y:S01]  /*165a0*/  IMAD.MOV.U32 R4, RZ, RZ, R3 ;  /* 0x000000ffff047224 */ /* 0x002fe200078e0003 */
[----:B------:R-:W-:Y:S01]  /*165b0*/  IABS R3, R5 ;  /* 0x0000000500037213 */ /* 0x000fe20000000000 */
[----:B------:R-:W-:-:S02]  /*165c0*/  IMAD.MOV.U32 R69, RZ, RZ, R54 ;  /* 0x000000ffff457224 */ /* 0x000fc400078e0036 */
[----:B------:R1:W3:Y:S01]  /*165d0*/  I2F R5, R4 ;  /* 0x0000000400057306 */ /* 0x0002e20000201400 */
[----:B------:R-:W-:Y:S02]  /*165e0*/  IMAD.MOV.U32 R68, RZ, RZ, R55 ;  /* 0x000000ffff447224 */ /* 0x000fe400078e0037 */
[C---:B------:R-:W-:Y:S01]  /*165f0*/  HMMA.16816.F32.BF16 R144, R20.reuse, R34, R144 ;  /* 0x000000221490723c */ /* 0x040fe20000041890 */
[----:B------:R-:W-:Y:S02]  /*16600*/  IMAD.MOV.U32 R73, RZ, RZ, R52 ;  /* 0x000000ffff497224 */ /* 0x000fe400078e0034 */
[----:B--2---:R-:W-:Y:S02]  /*16610*/  FFMA.FTZ R10, R10, -UR20, R58 ;  /* 0x800000140a0a7c23 */ /* 0x004fe4000801003a */
[----:B------:R-:W2:Y:S03]  /*16620*/  I2F R3, R3 ;  /* 0x0000000300037306 */ /* 0x000ea60000201400 */
[----:B------:R-:W-:Y:S01]  /*16630*/  HMMA.16816.F32.BF16 R204, R20, R230, R204 ;  /* 0x000000e614cc723c */ /* 0x000fe200000418cc */
[----:B-1----:R-:W-:-:S06]  /*16640*/  FFMA.FTZ R4, R8, -UR20, R36 ;  /* 0x8000001408047c23 */ /* 0x002fcc0008010024 */
[----:B---3--:R-:W-:Y:S01]  /*16650*/  FFMA.FTZ R21, R5, -UR20, R37 ;  /* 0x8000001405157c23 */ /* 0x008fe20008010025 */
[----:B------:R-:W-:Y:S01]  /*16660*/  P2R R5, PR, RZ, 0x8 ;  /* 0x00000008ff057803 */ /* 0x000fe20000000000 */
[----:B------:R-:W-:Y:S01]  /*16670*/  HMMA.16816.F32.BF16 R52, R24, R32, R160 ;  /* 0x000000201834723c */ /* 0x000fe200000418a0 */
[----:B------:R-:W-:Y:S01]  /*16680*/  FSEL R72, R4, -INF , !P0 ;  /* 0xff80000004487808 */ /* 0x000fe20004000000 */
[--C-:B------:R-:W-:Y:S01]  /*16690*/  IMAD.IADD R4, R187, 0x1, -R2.reuse ;  /* 0x00000001bb047824 */ /* 0x100fe200078e0a02 */
[C---:B------:R-:W-:Y:S01]  /*166a0*/  ISETP.GE.AND P0, PT, R2.reuse, R192, PT ;  /* 0x000000c00200720c */ /* 0x040fe20003f06270 */
[----:B--2---:R-:W-:Y:S02]  /*166b0*/  FFMA.FTZ R20, R3, -UR20, R39 ;  /* 0x8000001403147c23 */ /* 0x004fe40008010027 */
[----:B------:R-:W-:Y:S01]  /*166c0*/  IMAD.IADD R3, R185, 0x1, -R2 ;  /* 0x00000001b9037824 */ /* 0x000fe200078e0a02 */
[----:B------:R-:W-:Y:S01]  /*166d0*/  ISETP.LT.OR P0, PT, R2, R188, P0 ;  /* 0x000000bc0200720c */ /* 0x000fe20000701670 */
[----:B------:R-:W-:Y:S01]  /*166e0*/  HMMA.16816.F32.BF16 R44, R12, R30, R44 ;  /* 0x0000001e0c2c723c */ /* 0x000fe2000004182c */
[----:B------:R-:W-:-:S02]  /*166f0*/  IADD3 R2, R0, 0x8, RZ ;  /* 0x0000000800027810 */ /* 0x000fc40007ffe0ff */
[----:B------:R-:W-:Y:S02]  /*16700*/  IABS R3, R3 ;  /* 0x0000000300037213 */ /* 0x000fe40000000000 */
[----:B------:R-:W-:Y:S02]  /*16710*/  P2R R8, PR, RZ, 0x1 ;  /* 0x00000001ff087803 */ /* 0x000fe40000000000 */
[----:B------:R1:W-:Y:S01]  /*16720*/  I2F R11, R3 ;  /* 0x00000003000b7306 */ /* 0x0003e20000201400 */
[----:B------:R-:W-:Y:S01]  /*16730*/  ISETP.LT.OR P0, PT, R0, R190, P4 ;  /* 0x000000be0000720c */ /* 0x000fe20002701670 */
[----:B------:R-:W-:Y:S01]  /*16740*/  HMMA.16816.F32.BF16 R40, R16, R30, R40 ;  /* 0x0000001e1028723c */ /* 0x000fe20000041828 */
[----:B------:R-:W-:Y:S02]  /*16750*/  IABS R4, R4 ;  /* 0x0000000400047213 */ /* 0x000fe40000000000 */
[----:B------:R-:W-:Y:S01]  /*16760*/  ISETP.NE.AND P4, PT, R5, RZ, PT ;  /* 0x000000ff0500720c */ /* 0x000fe20003f85270 */
[----:B------:R-:W-:Y:S01]  /*16770*/  IMAD.IADD R5, R186, 0x1, -R2 ;  /* 0x00000001ba057824 */ /* 0x000fe200078e0a02 */
[----:B------:R-:W-:Y:S01]  /*16780*/  FSEL R162, R6, -INF , !P0 ;  /* 0xff80000006a27808 */ /* 0x000fe20004000000 */
[----:B------:R2:W3:Y:S01]  /*16790*/  I2F R22, R4 ;  /* 0x0000000400167306 */ /* 0x0004e20000201400 */
[----:B------:R-:W-:Y:S01]  /*167a0*/  ISETP.GE.AND P0, PT, R0, R192, PT ;  /* 0x000000c00000720c */ /* 0x000fe20003f06270 */
[----:B------:R-:W-:Y:S01]  /*167b0*/  HMMA.16816.F32.BF16 R48, R24, R34, R220 ;  /* 0x000000221830723c */ /* 0x000fe200000418dc */
[----:B------:R-:W-:-:S02]  /*167c0*/  ISETP.GE.AND P3, PT, R2, R196, PT ;  /* 0x000000c40200720c */ /* 0x000fc40003f66270 */
[----:B------:R-:W-:Y:S02]  /*167d0*/  ISETP.LT.OR P0, PT, R0, R188, P0 ;  /* 0x000000bc0000720c */ /* 0x000fe40000701670 */
[----:B------:R-:W-:Y:S01]  /*167e0*/  ISETP.GE.AND P2, PT, R2, R194, PT ;  /* 0x000000c20200720c */ /* 0x000fe20003f46270 */
[----:B-1----:R-:W-:Y:S01]  /*167f0*/  IMAD.IADD R3, R184, 0x1, -R2 ;  /* 0x00000001b8037824 */ /* 0x002fe200078e0a02 */
[----:B------:R-:W-:Y:S02]  /*16800*/  FSEL R244, R10, -INF , !P0 ;  /* 0xff8000000af47808 */ /* 0x000fe40004000000 */
[C---:B------:R-:W-:Y:S02]  /*16810*/  ISETP.GE.AND P1, PT, R2.reuse, R193, PT ;  /* 0x000000c10200720c */ /* 0x040fe40003f26270 */
[----:B------:R-:W-:Y:S02]  /*16820*/  IABS R3, R3 ;  /* 0x0000000300037213 */ /* 0x000fe40000000000 */
[----:B------:R-:W-:-:S02]  /*16830*/  ISETP.GE.AND P0, PT, R2, R192, PT ;  /* 0x000000c00200720c */ /* 0x000fc40003f06270 */
[----:B------:R-:W-:Y:S01]  /*16840*/  FSEL R159, R21, -INF , !P4 ;  /* 0xff800000159f7808 */ /* 0x000fe20006000000 */
[----:B--2---:R-:W-:Y:S01]  /*16850*/  IMAD.MOV.U32 R4, RZ, RZ, R3 ;  /* 0x000000ffff047224 */ /* 0x004fe200078e0003 */
[----:B------:R-:W-:Y:S02]  /*16860*/  IABS R3, R5 ;  /* 0x0000000500037213 */ /* 0x000fe40000000000 */
[----:B------:R-:W-:Y:S01]  /*16870*/  FSEL R166, R20, -INF , !P5 ;  /* 0xff80000014a67808 */ /* 0x000fe20006800000 */
[----:B------:R1:W-:Y:S01]  /*16880*/  I2F R6, R4 ;  /* 0x0000000400067306 */ /* 0x0003e20000201400 */
[C---:B------:R-:W-:Y:S02]  /*16890*/  ISETP.LT.OR P6, PT, R2.reuse, R191, P3 ;  /* 0x000000bf0200720c */ /* 0x040fe40001fc1670 */
[C---:B------:R-:W-:Y:S02]  /*168a0*/  ISETP.LT.OR P4, PT, R2.reuse, R190, P2 ;  /* 0x000000be0200720c */ /* 0x040fe40001781670 */
[----:B------:R-:W-:-:S02]  /*168b0*/  ISETP.LT.OR P1, PT, R2, R189, P1 ;  /* 0x000000bd0200720c */ /* 0x000fc40000f21670 */
[----:B------:R-:W-:Y:S01]  /*168c0*/  ISETP.LT.OR P5, PT, R2, R188, P0 ;  /* 0x000000bc0200720c */ /* 0x000fe200007a1670 */
[----:B------:R2:W4:Y:S01]  /*168d0*/  I2F R5, R3 ;  /* 0x0000000300057306 */ /* 0x0005220000201400 */
[----:B------:R-:W-:Y:S02]  /*168e0*/  ISETP.NE.AND P2, PT, R8, RZ, PT ;  /* 0x000000ff0800720c */ /* 0x000fe40003f45270 */
[----:B------:R-:W-:Y:S01]  /*168f0*/  ISETP.NE.AND P3, PT, R9, RZ, PT ;  /* 0x000000ff0900720c */ /* 0x000fe20003f65270 */
[----:B---3--:R-:W-:Y:S01]  /*16900*/  FFMA.FTZ R9, R22, -UR20, R59 ;  /* 0x8000001416097c23 */ /* 0x008fe2000801003b */
[----:B------:R-:W-:Y:S01]  /*16910*/  P2R R21, PR, RZ, 0x2 ;  /* 0x00000002ff157803 */ /* 0x000fe20000000000 */
[----:B-1----:R-:W-:-:S03]  /*16920*/  IMAD.IADD R4, R185, 0x1, -R2 ;  /* 0x00000001b9047824 */ /* 0x002fc600078e0a02 */
[----:B------:R-:W-:Y:S02]  /*16930*/  FSEL R243, R9, -INF , !P2 ;  /* 0xff80000009f37808 */ /* 0x000fe40005000000 */
[----:B--2---:R-:W-:Y:S01]  /*16940*/  IABS R3, R4 ;  /* 0x0000000400037213 */ /* 0x004fe20000000000 */
[----:B------:R-:W-:Y:S01]  /*16950*/  IMAD.IADD R4, R187, 0x1, -R2 ;  /* 0x00000001bb047824 */ /* 0x000fe200078e0a02 */
[----:B------:R-:W-:Y:S01]  /*16960*/  IADD3 R2, R0, 0x9, RZ ;  /* 0x0000000900027810 */ /* 0x000fe20007ffe0ff */
[----:B----4-:R-:W-:Y:S01]  /*16970*/  FFMA.FTZ R10, R5, -UR20, R46 ;  /* 0x80000014050a7c23 */ /* 0x010fe2000801002e */
[----:B------:R1:W-:Y:S02]  /*16980*/  I2F R23, R3 ;  /* 0x0000000300177306 */ /* 0x0003e40000201400 */
[----:B------:R-:W-:Y:S01]  /*16990*/  IABS R7, R4 ;  /* 0x0000000400077213 */ /* 0x000fe20000000000 */
[----:B------:R-:W-:Y:S01]  /*169a0*/  IMAD.IADD R4, R184, 0x1, -R2 ;  /* 0x00000001b8047824 */ /* 0x000fe200078e0a02 */
[----:B------:R-:W-:-:S02]  /*169b0*/  ISETP.GE.AND P2, PT, R2, R194, PT ;  /* 0x000000c20200720c */ /* 0x000fc40003f46270 */
[C---:B------:R-:W-:Y:S02]  /*169c0*/  ISETP.GE.AND P1, PT, R2.reuse, R193, PT ;  /* 0x000000c10200720c */ /* 0x040fe40003f26270 */
        /* <DEDUP_REMOVED lines=17> */
[----:B------:R3:W3:Y:S01]  /*16ae0*/  I2F R9, R3 ;  /* 0x0000000300097306 */ /* 0x0006e20000201400 */
        /* <DEDUP_REMOVED lines=18> */
[----:B------:R-:W-:Y:S01]  /*16c10*/  FFMA.FTZ R20, R9, -UR20, R47 ;  /* 0x8000001409147c23 */ /* 0x000fe2000801002f */
        /* <DEDUP_REMOVED lines=22> */
[----:B------:R-:W-:Y:S02]  /*16d80*/  P2R R20, PR, RZ, 0x2 ;  /* 0x00000002ff147803 */ /* 0x000fe40000000000 */
[----:B------:R-:W-:Y:S01]  /*16d90*/  HMMA.16816.F32.BF16 R44, R24, R230, R216 ;  /* 0x000000e6182c723c */ /* 0x000fe200000418d8 */
[----:B-1----:R-:W-:Y:S02]  /*16da0*/  IMAD.IADD R8, R185, 0x1, -R2 ;  /* 0x00000001b9087824 */ /* 0x002fe400078e0a02 */
[----:B--2---:R-:W-:-:S04]  /*16db0*/  FFMA.FTZ R9, R9, -UR20, R32 ;  /* 0x8000001409097c23 */ /* 0x004fc80008010020 */
[----:B------:R-:W-:Y:S02]  /*16dc0*/  IMAD.MOV.U32 R219, RZ, RZ, R68 ;  /* 0x000000ffffdb7224 */ /* 0x000fe400078e0044 */
[----:B------:R-:W-:Y:S01]  /*16dd0*/  IMAD.MOV.U32 R216, RZ, RZ, R73 ;  /* 0x000000ffffd87224 */ /* 0x000fe200078e0049 */
[----:B------:R-:W-:Y:S01]  /*16de0*/  FSEL R149, R9, -INF , !P6 ;  /* 0xff80000009957808 */ /* 0x000fe20007000000 */
[----:B---3--:R-:W-:Y:S01]  /*16df0*/  FFMA.FTZ R10, R10, -UR20, R34 ;  /* 0x800000140a0a7c23 */ /* 0x008fe20008010022 */
[----:B------:R-:W-:Y:S01]  /*16e00*/  IABS R3, R8 ;  /* 0x0000000800037213 */ /* 0x000fe20000000000 */
[----:B------:R-:W-:Y:S01]  /*16e10*/  IMAD.IADD R8, R187, 0x1, -R2 ;  /* 0x00000001bb087824 */ /* 0x000fe200078e0a02 */
[----:B------:R-:W-:Y:S01]  /*16e20*/  IADD3 R2, R0, 0x11, RZ ;  /* 0x0000001100027810 */ /* 0x000fe20007ffe0ff */
[----:B------:R-:W-:Y:S01]  /*16e30*/  IMAD.MOV.U32 R217, RZ, RZ, R70 ;  /* 0x000000ffffd97224 */ /* 0x000fe200078e0046 */
[----:B------:R1:W-:Y:S01]  /*16e40*/  I2F R23, R3 ;  /* 0x0000000300177306 */ /* 0x0003e20000201400 */
[----:B------:R-:W-:Y:S01]  /*16e50*/  FSEL R152, R10, -INF , !P4 ;  /* 0xff8000000a987808 */ /* 0x000fe20006000000 */
[----:B------:R-:W-:Y:S01]  /*16e60*/  IMAD.MOV.U32 R218, RZ, RZ, R69 ;  /* 0x000000ffffda7224 */ /* 0x000fe200078e0045 */
        /* <DEDUP_REMOVED lines=244> */
[C---:B------:R-:W-:Y:S01]  /*17db0*/  ISETP.LT.OR P1, PT, R3.reuse, R189, P1 ;  /* 0x000000bd0300720c */ /* 0x040fe20000f21670 */
        /* <DEDUP_REMOVED lines=9> */
[----:B------:R-:W-:Y:S02]  /*17e50*/  ISETP.NE.AND P3, PT, R29, RZ, PT ;  /* 0x000000ff1d00720c */ /* 0x000fe40003f65270 */
[----:B------:R-:W-:Y:S01]  /*17e60*/  P2R R23, PR, RZ, 0x2 ;  /* 0x00000002ff177803 */ /* 0x000fe20000000000 */
        /* <DEDUP_REMOVED lines=14> */
[C---:B------:R-:W-:Y:S01]  /*17f50*/  ISETP.GE.AND P1, PT, R2.reuse, R193, PT ;  /* 0x000000c10200720c */ /* 0x040fe20003f26270 */
[----:B------:R-:W-:Y:S01]  /*17f60*/  HMMA.16816.F32.BF16 R16, R16, R6, R216 ;  /* 0x000000061010723c */ /* 0x000fe200000418d8 */
[C---:B------:R-:W-:Y:S01]  /*17f70*/  ISETP.GE.AND P0, PT, R2.reuse, R192, PT ;  /* 0x000000c00200720c */ /* 0x040fe20003f06270 */
[----:B------:R-:W2:Y:S01]  /*17f80*/  I2F R22, R9 ;  /* 0x0000000900167306 */ /* 0x000ea20000201400 */
[C---:B------:R-:W-:Y:S02]  /*17f90*/  ISETP.LT.OR P1, PT, R2.reuse, R189, P1 ;  /* 0x000000bd0200720c */ /* 0x040fe40000f21670 */
[----:B------:R-:W-:Y:S01]  /*17fa0*/  ISETP.LT.OR P0, PT, R2, R188, P0 ;  /* 0x000000bc0200720c */ /* 0x000fe20000701670 */
[----:B-1----:R-:W-:-:S05]  /*17fb0*/  IMAD.IADD R8, R186, 0x1, -R3 ;  /* 0x00000001ba087824 */ /* 0x002fca00078e0a03 */
[----:B------:R-:W-:-:S04]  /*17fc0*/  IABS R8, R8 ;  /* 0x0000000800087213 */ /* 0x000fc80000000000 */
[----:B--2---:R-:W-:Y:S01]  /*17fd0*/  FFMA.FTZ R20, R22, -UR20, R32 ;  /* 0x8000001416147c23 */ /* 0x004fe20008010020 */
[----:B------:R-:W-:Y:S01]  /*17fe0*/  P2R R22, PR, RZ, 0x2 ;  /* 0x00000002ff167803 */ /* 0x000fe20000000000 */
[----:B------:R-:W-:Y:S01]  /*17ff0*/  IMAD.MOV.U32 R9, RZ, RZ, R8 ;  /* 0x000000ffff097224 */ /* 0x000fe200078e0008 */
[----:B------:R-:W-:Y:S01]  /*18000*/  IABS R8, R10 ;  /* 0x0000000a00087213 */ /* 0x000fe20000000000 */
[----:B------:R-:W-:Y:S01]  /*18010*/  IMAD.IADD R10, R187, 0x1, -R3 ;  /* 0x00000001bb0a7824 */ /* 0x000fe200078e0a03 */
[----:B------:R-:W-:Y:S01]  /*18020*/  FSEL R42, R20, -INF , !P6 ;  /* 0xff800000142a7808 */ /* 0x000fe20007000000 */
[----:B------:R1:W2:Y:S01]  /*18030*/  I2F R11, R9 ;  /* 0x00000009000b7306 */ /* 0x0002a20000201400 */
[----:B------:R-:W-:Y:S01]  /*18040*/  IMAD.IADD R3, R186, 0x1, -R2 ;  /* 0x00000001ba037824 */ /* 0x000fe200078e0a02 */
[----:B------:R-:W-:-:S04]  /*18050*/  P2R R20, PR, RZ, 0x1 ;  /* 0x00000001ff147803 */ /* 0x000fc80000000000 */
[----:B------:R-:W-:Y:S02]  /*18060*/  IABS R4, R3 ;  /* 0x0000000300047213 */ /* 0x000fe40000000000 */
[C---:B------:R-:W-:Y:S02]  /*18070*/  IADD3 R3, R0.reuse, 0x38, RZ ;  /* 0x0000003800037810 */ /* 0x040fe40007ffe0ff */
[----:B------:R-:W-:Y:S02]  /*18080*/  IADD3 R0, R0, 0x39, RZ ;  /* 0x0000003900007810 */ /* 0x000fe40007ffe0ff */
[C---:B------:R-:W-:Y:S02]  /*18090*/  ISETP.GE.AND P1, PT, R3.reuse, R193, PT ;  /* 0x000000c10300720c */ /* 0x040fe40003f26270 */
[C---:B------:R-:W-:Y:S01]  /*180a0*/  ISETP.GE.AND P0, PT, R3.reuse, R192, PT ;  /* 0x000000c00300720c */ /* 0x040fe20003f06270 */
[----:B-1----:R-:W-:Y:S01]  /*180b0*/  IMAD.MOV.U32 R9, RZ, RZ, R8 ;  /* 0x000000ffff097224 */ /* 0x002fe200078e0008 */
[----:B------:R-:W-:Y:S01]  /*180c0*/  IABS R8, R10 ;  /* 0x0000000a00087213 */ /* 0x000fe20000000000 */
[----:B------:R-:W-:Y:S01]  /*180d0*/  IMAD.IADD R10, R184, 0x1, -R2 ;  /* 0x00000001b80a7824 */ /* 0x000fe200078e0a02 */
[----:B------:R-:W-:Y:S01]  /*180e0*/  ISETP.LT.OR P1, PT, R3, R189, P1 ;  /* 0x000000bd0300720c */ /* 0x000fe20000f21670 */
[----:B------:R1:W3:Y:S01]  /*180f0*/  I2F R26, R9 ;  /* 0x00000009001a7306 */ /* 0x0002e20000201400 */
[----:B--2---:R-:W-:-:S05]  /*18100*/  FFMA.FTZ R11, R11, -UR20, R34 ;  /* 0x800000140b0b7c23 */ /* 0x004fca0008010022 */
[----:B------:R-:W-:Y:S01]  /*18110*/  FSEL R40, R11, -INF , !P4 ;  /* 0xff8000000b287808 */ /* 0x000fe20006000000 */
[----:B-1----:R-:W-:Y:S01]  /*18120*/  IMAD.MOV.U32 R9, RZ, RZ, R8 ;  /* 0x000000ffff097224 */ /* 0x002fe200078e0008 */
[----:B------:R-:W-:Y:S01]  /*18130*/  IABS R8, R10 ;  /* 0x0000000a00087213 */ /* 0x000fe20000000000 */
[----:B------:R-:W-:Y:S02]  /*18140*/  FFMA.FTZ R10, R30, -UR20, R41 ;  /* 0x800000141e0a7c23 */ /* 0x000fe40008010029 */
[----:B------:R1:W-:Y:S01]  /*18150*/  I2F R25, R9 ;  /* 0x0000000900197306 */ /* 0x0003e20000201400 */
[----:B------:R-:W-:Y:S01]  /*18160*/  HMMA.16816.F32.BF16 R28, R12, R6, R44 ;  /* 0x000000060c1c723c */ /* 0x000fe2000004182c */
[----:B------:R-:W-:Y:S01]  /*18170*/  IMAD.MOV.U32 R5, RZ, RZ, R8 ;  /* 0x000000ffff057224 */ /* 0x000fe200078e0008 */
[----:B------:R-:W-:Y:S01]  /*18180*/  FSEL R74, R10, -INF , !P3 ;  /* 0xff8000000a4a7808 */ /* 0x000fe20005800000 */
[----:B------:R-:W-:Y:S01]  /*18190*/  IMAD.IADD R8, R185, 0x1, -R2 ;  /* 0x00000001b9087824 */ /* 0x000fe200078e0a02 */
[----:B------:R-:W-:-:S04]  /*181a0*/  ISETP.GE.AND P3, PT, R2, R196, PT ;  /* 0x000000c40200720c */ /* 0x000fc80003f66270 */
[----:B------:R-:W-:Y:S02]  /*181b0*/  ISETP.LT.OR P6, PT, R2, R191, P3 ;  /* 0x000000bf0200720c */ /* 0x000fe40001fc1670 */
[----:B------:R-:W-:Y:S01]  /*181c0*/  ISETP.NE.AND P3, PT, R23, RZ, PT ;  /* 0x000000ff1700720c */ /* 0x000fe20003f65270 */
[----:B-1----:R-:W-:Y:S02]  /*181d0*/  FFMA.FTZ R9, R24, -UR20, R43 ;  /* 0x8000001418097c23 */ /* 0x002fe4000801002b */
[----:B------:R1:W2:Y:S03]  /*181e0*/  I2F R24, R5 ;  /* 0x0000000500187306 */ /* 0x0002a60000201400 */
[----:B------:R-:W-:Y:S01]  /*181f0*/  FSEL R75, R9, -INF , !P2 ;  /* 0xff800000094b7808 */ /* 0x000fe20005000000 */
[----:B---3--:R-:W-:Y:S01]  /*18200*/  FFMA.FTZ R9, R26, -UR20, R36 ;  /* 0x800000141a097c23 */ /* 0x008fe20008010024 */
[----:B------:R-:W-:-:S04]  /*18210*/  ISETP.GE.AND P2, PT, R2, R194, PT ;  /* 0x000000c20200720c */ /* 0x000fc80003f46270 */
[----:B------:R-:W-:Y:S02]  /*18220*/  ISETP.LT.OR P4, PT, R2, R190, P2 ;  /* 0x000000be0200720c */ /* 0x000fe40001781670 */
[----:B------:R-:W-:Y:S02]  /*18230*/  FSEL R67, R9, -INF , !P3 ;  /* 0xff80000009437808 */ /* 0x000fe40005800000 */
        /* <DEDUP_REMOVED lines=10> */
[----:B------:R-:W-:Y:S02]  /*182e0*/  ISETP.NE.AND P6, PT, R20, RZ, PT ;  /* 0x000000ff1400720c */ /* 0x000fe40003fc5270 */
[----:B------:R-:W-:Y:S02]  /*182f0*/  P2R R10, PR, RZ, 0x2 ;  /* 0x00000002ff0a7803 */ /* 0x000fe40000000000 */
[----:B------:R-:W-:Y:S01]  /*18300*/  ISETP.GE.AND P1, PT, R0, R194, PT ;  /* 0x000000c20000720c */ /* 0x000fe20003f26270 */
[----:B-1----:R-:W-:Y:S01]  /*18310*/  IMAD.MOV.U32 R5, RZ, RZ, R4 ;  /* 0x000000ffff057224 */ /* 0x002fe200078e0004 */
[----:B------:R-:W-:Y:S01]  /*18320*/  IABS R4, R8 ;  /* 0x0000000800047213 */ /* 0x000fe20000000000 */
[----:B---3--:R-:W-:-:S02]  /*18330*/  FFMA.FTZ R11, R21, -UR20, R35 ;  /* 0x80000014150b7c23 */ /* 0x008fc40008010023 */
[----:B------:R1:W2:Y:S01]  /*18340*/  I2F R27, R5 ;  /* 0x00000005001b7306 */ /* 0x0002a20000201400 */
[----:B------:R-:W-:Y:S02]  /*18350*/  FFMA.FTZ R8, R25, -UR20, R38 ;  /* 0x8000001419087c23 */ /* 0x000fe40008010026 */
[----:B------:R-:W-:Y:S02]  /*18360*/  FSEL R38, R11, -INF , !P4 ;  /* 0xff8000000b267808 */ /* 0x000fe40006000000 */
[C---:B------:R-:W-:Y:S02]  /*18370*/  ISETP.LT.OR P4, PT, R3.reuse, R191, P3 ;  /* 0x000000bf0300720c */ /* 0x040fe40001f81670 */
[----:B------:R-:W-:Y:S01]  /*18380*/  FSEL R73, R8, -INF , !P5 ;  /* 0xff80000008497808 */ /* 0x000fe20006800000 */
[----:B------:R-:W3:Y:S01]  /*18390*/  I2F R23, R4 ;  /* 0x0000000400177306 */ /* 0x000ee20000201400 */
[C---:B------:R-:W-:Y:S02]  /*183a0*/  ISETP.LT.OR P3, PT, R3.reuse, R190, P2 ;  /* 0x000000be0300720c */ /* 0x040fe40001761670 */
[----:B------:R-:W-:-:S02]  /*183b0*/  ISETP.LT.OR P5, PT, R3, R188, P0 ;  /* 0x000000bc0300720c */ /* 0x000fc400007a1670 */
[----:B------:R-:W-:Y:S02]  /*183c0*/  ISETP.NE.AND P2, PT, R22, RZ, PT ;  /* 0x000000ff1600720c */ /* 0x000fe40003f45270 */
[----:B------:R-:W-:Y:S01]  /*183d0*/  ISETP.GE.AND P0, PT, R0, R193, PT ;  /* 0x000000c10000720c */ /* 0x000fe20003f06270 */
[----:B-1----:R-:W-:Y:S02]  /*183e0*/  IMAD.IADD R5, R184, 0x1, -R3 ;  /* 0x00000001b8057824 */ /* 0x002fe400078e0a03 */
[----:B--2---:R-:W-:-:S03]  /*183f0*/  FFMA.FTZ R8, R27, -UR20, R37 ;  /* 0x800000141b087c23 */ /* 0x004fc60008010025 */
[----:B------:R-:W-:Y:S02]  /*18400*/  IABS R5, R5 ;  /* 0x0000000500057213 */ /* 0x000fe40000000000 */
[----:B------:R-:W-:Y:S01]  /*18410*/  FSEL R63, R8, -INF , !P2 ;  /* 0xff800000083f7808 */ /* 0x000fe20005000000 */
[----:B---3--:R-:W-:Y:S01]  /*18420*/  FFMA.FTZ R7, R23, -UR20, R39 ;  /* 0x8000001417077c23 */ /* 0x008fe20008010027 */
[C---:B------:R-:W-:Y:S01]  /*18430*/  ISETP.GE.AND P2, PT, R0.reuse, R196, PT ;  /* 0x000000c40000720c */ /* 0x040fe20003f46270 */
[----:B------:R-:W-:Y:S02]  /*18440*/  IMAD.MOV.U32 R4, RZ, RZ, R5 ;  /* 0x000000ffff047224 */ /* 0x000fe400078e0005 */
[----:B------:R-:W-:Y:S01]  /*18450*/  IMAD.IADD R5, R185, 0x1, -R3 ;  /* 0x00000001b9057824 */ /* 0x000fe200078e0a03 */
[----:B------:R-:W-:Y:S01]  /*18460*/  FSEL R66, R7, -INF , !P6 ;  /* 0xff80000007427808 */ /* 0x000fe20007000000 */
[----:B------:R1:W-:Y:S01]  /*18470*/  I2F R15, R4 ;  /* 0x00000004000f7306 */ /* 0x0003e20000201400 */
[----:B------:R-:W-:-:S02]  /*18480*/  ISETP.LT.OR P6, PT, R0, R191, P2 ;  /* 0x000000bf0000720c */ /* 0x000fc400017c1670 */
[----:B------:R-:W-:Y:S02]  /*18490*/  ISETP.LT.OR P2, PT, R0, R189, P0 ;  /* 0x000000bd0000720c */ /* 0x000fe40000741670 */
[----:B------:R-:W-:Y:S01]  /*184a0*/  ISETP.NE.AND P0, PT, R10, RZ, PT ;  /* 0x000000ff0a00720c */ /* 0x000fe20003f05270 */
[----:B-1----:R-:W-:Y:S01]  /*184b0*/  IMAD.MOV.U32 R4, RZ, RZ, R2 ;  /* 0x000000ffff047224 */ /* 0x002fe200078e0002 */
[----:B------:R-:W-:Y:S01]  /*184c0*/  IABS R2, R5 ;  /* 0x0000000500027213 */ /* 0x000fe20000000000 */
[----:B------:R-:W-:Y:S02]  /*184d0*/  IMAD.IADD R5, R187, 0x1, -R3 ;  /* 0x00000001bb057824 */ /* 0x000fe400078e0a03 */
        /* <DEDUP_REMOVED lines=48> */
[----:B------:R-:W-:Y:S01]  /*187e0*/  @!P5 IMAD.MOV.U32 R7, RZ, RZ, c[0x0][0x19c] ;  /* 0x00006700ff07d624 */ /* 0x000fe200078e00ff */
[----:B------:R-:W-:Y:S01]  /*187f0*/  UIMAD.WIDE.U32 UR30, UR11, UR4, URZ ;  /* 0x000000040b1e72a5 */ /* 0x000fe2000f8e003f */
[----:B------:R1:W-:Y:S01]  /*18800*/  @P5 STS.128 [R195+0x4000], RZ ;  /* 0x004000ffc3005388 */ /* 0x0003e20000000c00 */
[----:B------:R-:W-:Y:S01]  /*18810*/  UIMAD UR10, UR10, UR4, URZ ;  /* 0x000000040a0a72a4 */ /* 0x000fe2000f8e023f */
[----:B------:R-:W-:Y:S03]  /*18820*/  BSSY B0, `(.L_x_2005) ;  /* 0x000002c000007945 */ /* 0x000fe60003800000 */
[----:B------:R-:W-:Y:S01]  /*18830*/  UIMAD UR5, UR11, UR5, UR10 ;  /* 0x000000050b0572a4 */ /* 0x000fe2000f8e020a */
[----:B------:R-:W-:-:S02]  /*18840*/  IMAD.U32 R2, RZ, RZ, UR30 ;  /* 0x0000001eff027e24 */ /* 0x000fc4000f8e00ff */
[----:B------:R-:W-:Y:S01]  /*18850*/  IMAD.U32 R4, RZ, RZ, UR30 ;  /* 0x0000001eff047e24 */ /* 0x000fe2000f8e00ff */
[----:B------:R-:W-:-:S06]  /*18860*/  UIADD3 UR5, UR31, UR5, URZ ;  /* 0x000000051f057290 */ /* 0x000fcc000fffe03f */
[----:B------:R-:W-:Y:S01]  /*18870*/  IMAD.U32 R3, RZ, RZ, UR5 ;  /* 0x00000005ff037e24 */ /* 0x000fe2000f8e00ff */
[----:B--2---:R-:W-:-:S04]  /*18880*/  LEA R2, P0, R2, R210, 0x6 ;  /* 0x000000d202027211 */ /* 0x004fc800078030ff */
[-C--:B------:R-:W-:Y:S02]  /*18890*/  @!P5 LEA R0, P4, R12, R2.reuse, 0x4 ;  /* 0x000000020c00d211 */ /* 0x080fe400078820ff */
[----:B---3--:R-:W-:Y:S02]  /*188a0*/  LEA.HI.X R3, R4, R223, R3, 0x6, P0 ;  /* 0x000000df04037211 */ /* 0x008fe400000f3403 */
[----:B------:R-:W-:Y:S02]  /*188b0*/  @!P5 LEA R5, P1, R12, R2, 0x5 ;  /* 0x000000020c05d211 */ /* 0x000fe400078228ff */
[----:B------:R-:W-:Y:S02]  /*188c0*/  @!P5 LEA R8, P3, R2, c[0x0][0x168], 0x1 ;  /* 0x00005a000208da11 */ /* 0x000fe400078608ff */
[----:B------:R-:W-:Y:S02]  /*188d0*/  @!P5 LEA R6, P2, R0, c[0x0][0x168], 0x1 ;  /* 0x00005a000006da11 */ /* 0x000fe400078408ff */
[----:B------:R-:W-:-:S02]  /*188e0*/  @!P5 LEA.HI.X R11, R12, R3, R9, 0x4, P4 ;  /* 0x000000030c0bd211 */ /* 0x000fc400020f2409 */
        /* <DEDUP_REMOVED lines=31> */
.L_x_2006:
[----:B------:R-:W-:Y:S05]  /*18ae0*/  BSYNC B0 ;  /* 0x0000000000007941 */ /* 0x000fea0003800000 */
.L_x_2005:
[----:B------:R-:W0:Y:S02]  /*18af0*/  LDGDEPBAR ;  /* 0x00000000000079af */ /* 0x000e240000000000 */
.L_x_2004:
[----:B-1----:R-:W2:Y:S04]  /*18b00*/  LDL R6, [R1+0xf0] ;  /* 0x0000f00001067983 */ /* 0x002ea80000100800 */
[----:B------:R-:W3:Y:S01]  /*18b10*/  LDL R5, [R1+0xa4] ;  /* 0x0000a40001057983 */ /* 0x000ee20000100800 */
[----:B------:R-:W-:Y:S01]  /*18b20*/  FMNMX.FTZ R0, R242, R72, !PT ;  /* 0x00000048f2007209 */ /* 0x000fe20007810000 */
[----:B------:R-:W-:Y:S01]  /*18b30*/  USHF.L.U32 UR5, UR38, 0x1, URZ ;  /* 0x0000000126057899 */ /* 0x000fe2000800063f */
[----:B------:R-:W-:Y:S01]  /*18b40*/  IMAD.MOV.U32 R202, RZ, RZ, R251 ;  /* 0x000000ffffca7224 */ /* 0x000fe200078e00fb */
        /* <DEDUP_REMOVED lines=37> */
[----:B------:R-:W-:Y:S01]  /*18da0*/  FMNMX.FTZ R0, R56, R3, !PT ;  /* 0x0000000338007209 */ /* 0x000fe20007810000 */
[----:B------:R-:W-:Y:S01]  /*18db0*/  IMAD.U32 R3, RZ, RZ, UR37 ;  /* 0x00000025ff037e24 */ /* 0x000fe2000f8e00ff */
[----:B------:R-:W-:Y:S01]  /*18dc0*/  FMNMX.FTZ R2, R144, R2, !PT ;  /* 0x0000000290027209 */ /* 0x000fe20007810000 */
[----:B------:R-:W-:Y:S03]  /*18dd0*/  STL [R1+0x174], R177 ;  /* 0x000174b101007387 */ /* 0x000fe60000100800 */
[----:B------:R-:W-:Y:S01]  /*18de0*/  FMNMX.FTZ R2, R68, R2, !PT ;  /* 0x0000000244027209 */ /* 0x000fe20007810000 */
[----:B------:R-:W1:Y:S03]  /*18df0*/  SHFL.BFLY PT, R4, R0, 0x2, 0x1f ;  /* 0x0c401f0000047f89 */ /* 0x000e6600000e0000 */
        /* <DEDUP_REMOVED lines=11> */
[----:B------:R-:W4:Y:S01]  /*18eb0*/  LDL.LU R228, [R1+0x120] ;  /* 0x0001200001e47983 */ /* 0x000f220000300800 */
[----:B-1----:R-:W-:-:S03]  /*18ec0*/  FMNMX.FTZ R0, R0, R4, !PT ;  /* 0x0000000400007209 */ /* 0x002fc60007810000 */
[----:B------:R-:W1:Y:S04]  /*18ed0*/  SHFL.BFLY PT, R69, R8, 0x2, 0x1f ;  /* 0x0c401f0008457f89 */ /* 0x000e6800000e0000 */
[----:B------:R-:W1:Y:S04]  /*18ee0*/  SHFL.BFLY PT, R70, R0, 0x1, 0x1f ;  /* 0x0c201f0000467f89 */ /* 0x000e6800000e0000 */
[----:B------:R-:W4:Y:S01]  /*18ef0*/  LDL.LU R203, [R1+0x11c] ;  /* 0x00011c0001cb7983 */ /* 0x000f220000300800 */
[----:B------:R-:W-:-:S03]  /*18f00*/  ULEA UR4, UR38, 0x1, 0x1 ;  /* 0x0000000126047891 */ /* 0x000fc6000f8e083f */
[----:B------:R-:W4:Y:S01]  /*18f10*/  LDL.LU R247, [R1+0x124] ;  /* 0x0001240001f77983 */ /* 0x000f220000300800 */
[----:B-1----:R-:W-:Y:S02]  /*18f20*/  FMNMX.FTZ R69, R8, R69, !PT ;  /* 0x0000004508457209 */ /* 0x002fe40007810000 */
[----:B------:R-:W-:Y:S01]  /*18f30*/  FMNMX.FTZ R70, R0, R70, !PT ;  /* 0x0000004600467209 */ /* 0x000fe20007810000 */
[----:B--2---:R-:W-:-:S04]  /*18f40*/  IMAD.WIDE.U32 R238, R6, -0x2daee0ad, RZ ;  /* 0xd2511f5306ee7825 */ /* 0x004fc800078e00ff */
[----:B---3--:R-:W-:Y:S01]  /*18f50*/  IMAD R174, R5, -0x326172a9, RZ ;  /* 0xcd9e8d5705ae7824 */ /* 0x008fe200078e02ff */
[----:B------:R-:W-:Y:S01]  /*18f60*/  LOP3.LUT R3, R239, UR5, R3, 0x96, !PT ;  /* 0x00000005ef037c12 */ /* 0x000fe2000f8e9603 */
[----:B------:R-:W-:Y:S01]  /*18f70*/  ULOP3.LUT UR4, UR4, UR37, URZ, 0x3c, !UPT ;  /* 0x0000002504047292 */ /* 0x000fe2000f8e3c3f */
[----:B------:R-:W-:Y:S01]  /*18f80*/  LOP3.LUT R6, R249, UR28, R238, 0x96, !PT ;  /* 0x0000001cf9067c12 */ /* 0x000fe2000f8e96ee */
[----:B------:R-:W2:Y:S02]  /*18f90*/  LDL.LU R237, [R1+0x138] ;  /* 0x0001380001ed7983 */ /* 0x000ea40000300800 */
[----:B------:R-:W-:-:S04]  /*18fa0*/  IMAD.WIDE.U32 R26, R3, -0x326172a9, RZ ;  /* 0xcd9e8d57031a7825 */ /* 0x000fc800078e00ff */
        /* <DEDUP_REMOVED lines=20> */
[----:B------:R-:W-:-:S04]  /*190f0*/  IMAD.WIDE.U32 R4, R4, -0x326172a9, RZ ;  /* 0xcd9e8d5704047825 */ /* 0x000fc800078e00ff */
[----:B------:R-:W-:Y:S01]  /*19100*/  FFMA.FTZ R3, R72, c[0x0][0x23c], -R2 ;  /* 0x00008f0048037a23 */ /* 0x000fe20000010802 */
[----:B------:R-:W-:Y:S02]  /*19110*/  LOP3.LUT R0, R4, 0xff, RZ, 0xc0, !PT ;  /* 0x000000ff04007812 */ /* 0x000fe400078ec0ff */
[----:B------:R-:W-:Y:S01]  /*19120*/  LOP3.LUT R8, R5, UR8, R8, 0x96, !PT ;  /* 0x0000000805087c12 */ /* 0x000fe2000f8e9608 */
[----:B------:R3:W-:Y:S01]  /*19130*/  MUFU.EX2 R200, R3 ;  /* 0x0000000300c87308 */ /* 0x0007e20000000800 */
[----:B------:R-:W-:Y:S02]  /*19140*/  ISETP.GE.U32.AND P3, PT, R241, R0, PT ;  /* 0x00000000f100720c */ /* 0x000fe40003f66070 */
[----:B------:R-:W-:-:S04]  /*19150*/  LOP3.LUT R0, R8, 0xffff, RZ, 0xc0, !PT ;  /* 0x0000ffff08007812 */ /* 0x000fc800078ec0ff */
[----:B------:R-:W-:Y:S01]  /*19160*/  SHF.R.U32.HI R0, RZ, 0x8, R0 ;  /* 0x00000008ff007819 */ /* 0x000fe20000011600 */
[----:B---3--:R-:W-:-:S04]  /*19170*/  FFMA.FTZ R3, R159, c[0x0][0x23c], -R2 ;  /* 0x00008f009f037a23 */ /* 0x008fc80000010802 */
[----:B------:R3:W3:Y:S01]  /*19180*/  MUFU.EX2 R201, R3 ;  /* 0x0000000300c97308 */ /* 0x0006e20000000800 */
[----:B------:R-:W-:Y:S02]  /*19190*/  LOP3.LUT R13, R4, 0xffff, RZ, 0xc0, !PT ;  /* 0x0000ffff040d7812 */ /* 0x000fe400078ec0ff */
[----:B-1----:R-:W-:Y:S02]  /*191a0*/  FMNMX.FTZ R69, R69, R11, !PT ;  /* 0x0000000b45457209 */ /* 0x002fe40007810000 */
[----:B------:R-:W-:Y:S02]  /*191b0*/  LOP3.LUT R0, R0, 0xffff, RZ, 0xc0, !PT ;  /* 0x0000ffff00007812 */ /* 0x000fe400078ec0ff */
[----:B------:R-:W-:Y:S02]  /*191c0*/  SHF.R.U32.HI R5, RZ, 0x10, R4 ;  /* 0x00000010ff057819 */ /* 0x000fe40000011604 */
[----:B------:R-:W-:Y:S02]  /*191d0*/  ISETP.GE.U32.AND P0, PT, R241, R0, PT ;  /* 0x00000000f100720c */ /* 0x000fe40003f06070 */
[----:B------:R-:W-:-:S02]  /*191e0*/  LOP3.LUT R0, R5, 0xff, RZ, 0xc0, !PT ;  /* 0x000000ff05007812 */ /* 0x000fc400078ec0ff */
[----:B---3--:R-:W-:Y:S02]  /*191f0*/  LOP3.LUT R3, R8, 0xff, RZ, 0xc0, !PT ;  /* 0x000000ff08037812 */ /* 0x008fe400078ec0ff */
[----:B------:R-:W-:Y:S02]  /*19200*/  FSETP.NEU.FTZ.AND P5, PT, R69, -INF , PT ;  /* 0xff8000004500780b */ /* 0x000fe40003fbd000 */
[----:B------:R-:W-:Y:S01]  /*19210*/  ISETP.GE.U32.AND P1, PT, R241, R3, PT ;  /* 0x00000003f100720c */ /* 0x000fe20003f26070 */
[----:B------:R-:W-:Y:S01]  /*19220*/  FMUL.FTZ R3, R69, c[0x0][0x23c] ;  /* 0x00008f0045037a20 */ /* 0x000fe20000410000 */
[----:B------:R-:W-:Y:S02]  /*19230*/  LOP3.LUT R10, R9, UR13, R10, 0x96, !PT ;  /* 0x0000000d090a7c12 */ /* 0x000fe4000f8e960a */
[----:B------:R-:W-:Y:S02]  /*19240*/  SHF.R.U32.HI R4, RZ, 0x18, R4 ;  /* 0x00000018ff047819 */ /* 0x000fe40000011604 */
[----:B------:R-:W-:-:S02]  /*19250*/  ISETP.GE.U32.AND P4, PT, R241, R0, PT ;  /* 0x00000000f100720c */ /* 0x000fc40003f86070 */
[----:B------:R-:W-:Y:S02]  /*19260*/  F2FP.BF16.PACK_AB R9, R201, R200 ;  /* 0x000000c8c909723e */ /* 0x000fe400000010ff */
[----:B------:R-:W-:Y:S02]  /*19270*/  FSEL R0, R3, RZ, P5 ;  /* 0x000000ff03007208 */ /* 0x000fe40002800000 */
[----:B------:R-:W-:Y:S01]  /*19280*/  ISETP.GE.U32.AND P2, PT, R241, R4, PT ;  /* 0x00000004f100720c */ /* 0x000fe20003f46070 */
[----:B------:R-:W-:Y:S01]  /*19290*/  IMAD.WIDE.U32 R4, R10, -0x2daee0ad, RZ ;  /* 0xd2511f530a047825 */ /* 0x000fe200078e00ff */
[C---:B------:R-:W-:Y:S02]  /*192a0*/  PRMT R51, R9.reuse, 0x7610, R51 ;  /* 0x0000761009337816 */ /* 0x040fe40000000033 */
[----:B------:R-:W-:Y:S01]  /*192b0*/  PRMT R50, R9, 0x7632, R50 ;  /* 0x0000763209327816 */ /* 0x000fe20000000032 */
[----:B------:R-:W-:Y:S01]  /*192c0*/  FFMA.FTZ R9, R162, c[0x0][0x23c], -R0 ;  /* 0x00008f00a2097a23 */ /* 0x000fe20000010800 */
[----:B------:R-:W-:-:S02]  /*192d0*/  LOP3.LUT R3, R5, UR7, R12, 0x96, !PT ;  /* 0x0000000705037c12 */ /* 0x000fc4000f8e960c */
[C---:B------:R-:W-:Y:S01]  /*192e0*/  LOP3.LUT R10, R4.reuse, 0xff, RZ, 0xc0, !PT ;  /* 0x000000ff040a7812 */ /* 0x040fe200078ec0ff */
[----:B------:R1:W-:Y:S01]  /*192f0*/  MUFU.EX2 R159, R9 ;  /* 0x00000009009f7308 */ /* 0x0003e20000000800 */
[----:B------:R-:W-:Y:S02]  /*19300*/  LOP3.LUT R12, R4, 0xffff, RZ, 0xc0, !PT ;  /* 0x0000ffff040c7812 */ /* 0x000fe400078ec0ff */
[----:B------:R-:W-:Y:S01]  /*19310*/  SHF.R.U32.HI R72, RZ, 0x18, R4 ;  /* 0x00000018ff487819 */ /* 0x000fe20000011604 */
[----:B------:R-:W-:Y:S01]  /*19320*/  @!P0 HFMA2.BF16_V2 R14, -RZ.H0_H0, RZ.H0_H0, -R50.H0_H0 ;  /* 0x200000ffff0e8231 */ /* 0x000fe20000340932 */
[----:B------:R-:W-:Y:S02]  /*19330*/  PRMT R168, R51, 0x5410, R50 ;  /* 0x0000541033a87816 */ /* 0x000fe40000000032 */
[----:B-1----:R-:W-:Y:S01]  /*19340*/  SHF.R.U32.HI R9, RZ, 0x10, R4 ;  /* 0x00000010ff097819 */ /* 0x002fe20000011604 */
[----:B------:R-:W-:-:S04]  /*19350*/  FFMA.FTZ R4, R166, c[0x0][0x23c], -R0 ;  /* 0x00008f00a6047a23 */ /* 0x000fc80000010800 */
[----:B------:R1:W3:Y:S01]  /*19360*/  MUFU.EX2 R35, R4 ;  /* 0x0000000400237308 */ /* 0x0002e20000000800 */
[----:B------:R-:W-:Y:S01]  /*19370*/  @!P0 PRMT R50, R14, 0x5410, RZ ;  /* 0x000054100e328816 */ /* 0x000fe200000000ff */
[----:B------:R-:W-:Y:S01]  /*19380*/  @!P1 HFMA2.BF16_V2 R15, -RZ.H0_H0, RZ.H0_H0, -R51.H0_H0 ;  /* 0x200000ffff0f9231 */ /* 0x000fe20000340933 */
[----:B------:R-:W-:Y:S01]  /*19390*/  FFMA.FTZ R5, R158, c[0x0][0x23c], -R2 ;  /* 0x00008f009e057a23 */ /* 0x000fe20000010802 */
[----:B-1----:R-:W-:-:S04]  /*193a0*/  SHF.R.U32.HI R4, RZ, 0x18, R8 ;  /* 0x00000018ff047819 */ /* 0x002fc80000011608 */
[----:B------:R-:W-:Y:S02]  /*193b0*/  ISETP.GE.U32.AND P0, PT, R241, R4, PT ;  /* 0x00000004f100720c */ /* 0x000fe40003f06070 */
[----:B------:R-:W-:Y:S01]  /*193c0*/  SHF.R.U32.HI R4, RZ, 0x10, R8 ;  /* 0x00000010ff047819 */ /* 0x000fe20000011608 */
[----:B------:R3:W-:Y:S03]  /*193d0*/  MUFU.EX2 R158, R5 ;  /* 0x00000005009e7308 */ /* 0x0007e60000000800 */
[----:B------:R-:W-:Y:S02]  /*193e0*/  LOP3.LUT R4, R4, 0xff, RZ, 0xc0, !PT ;  /* 0x000000ff04047812 */ /* 0x000fe400078ec0ff */
[----:B------:R-:W-:Y:S02]  /*193f0*/  @!P1 PRMT R51, R15, 0x5410, RZ ;  /* 0x000054100f339816 */ /* 0x000fe400000000ff */
[----:B------:R-:W-:Y:S01]  /*19400*/  ISETP.GE.U32.AND P1, PT, R241, R4, PT ;  /* 0x00000004f100720c */ /* 0x000fe20003f26070 */
[----:B------:R-:W-:Y:S01]  /*19410*/  FFMA.FTZ R4, R150, c[0x0][0x23c], -R2 ;  /* 0x00008f0096047a23 */ /* 0x000fe20000010802 */
[----:B---3--:R-:W-:-:S03]  /*19420*/  F2FP.BF16.PACK_AB R5, R35, R159 ;  /* 0x0000009f2305723e */ /* 0x008fc600000010ff */
[----:B------:R1:W3:Y:S01]  /*19430*/  MUFU.EX2 R162, R4 ;  /* 0x0000000400a27308 */ /* 0x0002e20000000800 */
[C---:B------:R-:W-:Y:S02]  /*19440*/  PRMT R48, R5.reuse, 0x7632, R48 ;  /* 0x0000763205307816 */ /* 0x040fe40000000030 */
[----:B------:R-:W-:-:S03]  /*19450*/  PRMT R41, R5, 0x7610, R41 ;  /* 0x0000761005297816 */ /* 0x000fc60000000029 */
[----:B------:R-:W-:Y:S01]  /*19460*/  @!P0 HFMA2.BF16_V2 R16, -RZ.H0_H0, RZ.H0_H0, -R48.H0_H0 ;  /* 0x200000ffff108231 */ /* 0x000fe20000340930 */
[----:B------:R-:W-:Y:S02]  /*19470*/  PRMT R181, R41, 0x5410, R48 ;  /* 0x0000541029b57816 */ /* 0x000fe40000000030 */
[----:B-1----:R-:W-:-:S04]  /*19480*/  SHF.R.U32.HI R4, RZ, 0x8, R13 ;  /* 0x00000008ff047819 */ /* 0x002fc8000001160d */
[----:B------:R-:W-:Y:S02]  /*19490*/  LOP3.LUT R4, R4, 0xffff, RZ, 0xc0, !PT ;  /* 0x0000ffff04047812 */ /* 0x000fe400078ec0ff */
[----:B------:R-:W-:Y:S02]  /*194a0*/  @!P0 PRMT R48, R16, 0x5410, RZ ;  /* 0x0000541010308816 */ /* 0x000fe400000000ff */
[----:B------:R-:W-:Y:S01]  /*194b0*/  ISETP.GE.U32.AND P0, PT, R241, R4, PT ;  /* 0x00000004f100720c */ /* 0x000fe20003f06070 */
[----:B------:R-:W-:-:S04]  /*194c0*/  FFMA.FTZ R4, R160, c[0x0][0x23c], -R0 ;  /* 0x00008f00a0047a23 */ /* 0x000fc80000010800 */
[----:B------:R1:W-:Y:S02]  /*194d0*/  MUFU.EX2 R32, R4 ;  /* 0x0000000400207308 */ /* 0x0003e40000000800 */
[----:B-1----:R-:W-:-:S06]  /*194e0*/  FFMA.FTZ R4, R155, c[0x0][0x23c], -R0 ;  /* 0x00008f009b047a23 */ /* 0x002fcc0000010800 */
[----:B------:R1:W1:Y:S01]  /*194f0*/  MUFU.EX2 R33, R4 ;  /* 0x0000000400217308 */ /* 0x0002620000000800 */
[----:B---3--:R-:W-:-:S04]  /*19500*/  F2FP.BF16.PACK_AB R5, R162, R158 ;  /* 0x0000009ea205723e */ /* 0x008fc800000010ff */
[C---:B------:R-:W-:Y:S02]  /*19510*/  PRMT R47, R5.reuse, 0x7610, R47 ;  /* 0x00007610052f7816 */ /* 0x040fe4000000002f */
[----:B------:R-:W-:Y:S02]  /*19520*/  PRMT R46, R5, 0x7632, R46 ;  /* 0x00007632052e7816 */ /* 0x000fe4000000002e */
[----:B-1----:R-:W-:-:S04]  /*19530*/  LOP3.LUT R4, R9, 0xff, RZ, 0xc0, !PT ;  /* 0x000000ff09047812 */ /* 0x002fc800078ec0ff */
[----:B------:R-:W-:Y:S02]  /*19540*/  ISETP.GE.U32.AND P6, PT, R241, R4, PT ;  /* 0x00000004f100720c */ /* 0x000fe40003fc6070 */
[----:B------:R-:W-:Y:S01]  /*19550*/  F2FP.BF16.PACK_AB R4, R33, R32 ;  /* 0x000000202104723e */ /* 0x000fe200000010ff */
[----:B------:R-:W-:-:S03]  /*19560*/  FFMA.FTZ R5, R149, c[0x0][0x23c], -R2 ;  /* 0x00008f0095057a23 */ /* 0x000fc60000010802 */
[C---:B------:R-:W-:Y:S02]  /*19570*/  PRMT R45, R4.reuse, 0x7632, R45 ;  /* 0x00007632042d7816 */ /* 0x040fe4000000002d */
[----:B------:R-:W-:Y:S01]  /*19580*/  PRMT R44, R4, 0x7610, R44 ;  /* 0x00007610042c7816 */ /* 0x000fe2000000002c */
[----:B------:R-:W-:Y:S01]  /*19590*/  FFMA.FTZ R4, R71, c[0x0][0x23c], -R2 ;  /* 0x00008f0047047a23 */ /* 0x000fe20000010802 */
[----:B------:R1:W-:Y:S08]  /*195a0*/  MUFU.EX2 R160, R5 ;  /* 0x0000000500a07308 */ /* 0x0003f00000000800 */
[----:B------:R3:W3:Y:S01]  /*195b0*/  MUFU.EX2 R166, R4 ;  /* 0x0000000400a67308 */ /* 0x0006e20000000800 */
[----:B------:R-:W-:Y:S01]  /*195c0*/  @!P0 HFMA2.BF16_V2 R18, -RZ.H0_H0, RZ.H0_H0, -R46.H0_H0 ;  /* 0x200000ffff128231 */ /* 0x000fe2000034092e */
[----:B------:R-:W-:Y:S01]  /*195d0*/  PRMT R184, R47, 0x5410, R46 ;  /* 0x000054102fb87816 */ /* 0x000fe2000000002e */
[----:B------:R-:W-:Y:S01]  /*195e0*/  @!P1 HFMA2.BF16_V2 R17, -RZ.H0_H0, RZ.H0_H0, -R41.H0_H0 ;  /* 0x200000ffff119231 */ /* 0x000fe20000340929 */
[----:B-1----:R-:W-:-:S02]  /*195f0*/  LOP3.LUT R5, R3, 0xff, RZ, 0xc0, !PT ;  /* 0x000000ff03057812 */ /* 0x002fc400078ec0ff */
[----:B------:R-:W-:Y:S02]  /*19600*/  @!P0 PRMT R46, R18, 0x5410, RZ ;  /* 0x00005410122e8816 */ /* 0x000fe400000000ff */
[----:B---3--:R-:W-:-:S04]  /*19610*/  LOP3.LUT R4, R3, 0xffff, RZ, 0xc0, !PT ;  /* 0x0000ffff03047812 */ /* 0x008fc800078ec0ff */
[----:B------:R-:W-:Y:S02]  /*19620*/  SHF.R.U32.HI R4, RZ, 0x8, R4 ;  /* 0x00000008ff047819 */ /* 0x000fe40000011604 */
[----:B------:R-:W-:Y:S02]  /*19630*/  ISETP.GE.U32.AND P0, PT, R241, R5, PT ;  /* 0x00000005f100720c */ /* 0x000fe40003f06070 */
[----:B------:R-:W-:Y:S02]  /*19640*/  LOP3.LUT R4, R4, 0xffff, RZ, 0xc0, !PT ;  /* 0x0000ffff04047812 */ /* 0x000fe400078ec0ff */
[----:B------:R-:W-:Y:S02]  /*19650*/  F2FP.BF16.PACK_AB R5, R166, R160 ;  /* 0x000000a0a605723e */ /* 0x000fe400000010ff */
[----:B------:R-:W-:Y:S02]  /*19660*/  @!P1 PRMT R41, R17, 0x5410, RZ ;  /* 0x0000541011299816 */ /* 0x000fe400000000ff */
[----:B------:R-:W-:Y:S01]  /*19670*/  ISETP.GE.U32.AND P1, PT, R241, R4, PT ;  /* 0x00000004f100720c */ /* 0x000fe20003f26070 */
[----:B------:R-:W-:Y:S01]  /*19680*/  FFMA.FTZ R4, R152, c[0x0][0x23c], -R0 ;  /* 0x00008f0098047a23 */ /* 0x000fe20000010800 */
[----:B------:R-:W-:-:S02]  /*19690*/  PRMT R227, R5, 0x7610, R227 ;  /* 0x0000761005e37816 */ /* 0x000fc400000000e3 */
[----:B------:R-:W-:Y:S01]  /*196a0*/  PRMT R226, R5, 0x7632, R226 ;  /* 0x0000763205e27816 */ /* 0x000fe200000000e2 */
[----:B------:R-:W-:Y:S01]  /*196b0*/  FFMA.FTZ R5, R148, c[0x0][0x23c], -R0 ;  /* 0x00008f0094057a23 */ /* 0x000fe20000010800 */
[----:B------:R1:W-:Y:S01]  /*196c0*/  MUFU.EX2 R34, R4 ;  /* 0x0000000400227308 */ /* 0x0003e20000000800 */
[----:B------:R-:W-:-:S07]  /*196d0*/  @!P0 HFMA2.BF16_V2 R22, -RZ.H0_H0, RZ.H0_H0, -R227.H0_H0 ;  /* 0x200000ffff168231 */ /* 0x000fce00003409e3 */
[----:B------:R-:W3:Y:S01]  /*196e0*/  MUFU.EX2 R49, R5 ;  /* 0x0000000500317308 */ /* 0x000ee20000000800 */
[----:B------:R-:W-:Y:S01]  /*196f0*/  @!P1 HFMA2.BF16_V2 R23, -RZ.H0_H0, RZ.H0_H0, -R226.H0_H0 ;  /* 0x200000ffff179231 */ /* 0x000fe200003409e2 */
[----:B------:R-:W-:Y:S02]  /*19700*/  PRMT R178, R227, 0x5410, R226 ;  /* 0x00005410e3b27816 */ /* 0x000fe400000000e2 */
[--C-:B-1----:R-:W-:Y:S02]  /*19710*/  SHF.R.U32.HI R4, RZ, 0x18, R3.reuse ;  /* 0x00000018ff047819 */ /* 0x102fe40000011603 */
[----:B------:R-:W-:Y:S02]  /*19720*/  SHF.R.U32.HI R3, RZ, 0x10, R3 ;  /* 0x00000010ff037819 */ /* 0x000fe40000011603 */
[----:B------:R-:W-:Y:S02]  /*19730*/  @!P0 PRMT R227, R22, 0x5410, RZ ;  /* 0x0000541016e38816 */ /* 0x000fe400000000ff */
[----:B------:R-:W-:-:S02]  /*19740*/  LOP3.LUT R3, R3, 0xff, RZ, 0xc0, !PT ;  /* 0x000000ff03037812 */ /* 0x000fc400078ec0ff */
[----:B------:R-:W-:Y:S02]  /*19750*/  LOP3.LUT R16, R239, UR4, RZ, 0x3c, !PT ;  /* 0x00000004ef107c12 */ /* 0x000fe4000f8e3cff */
[----:B------:R-:W-:Y:S02]  /*19760*/  ISETP.GE.U32.AND P0, PT, R241, R4, PT ;  /* 0x00000004f100720c */ /* 0x000fe40003f06070 */
[----:B------:R-:W-:Y:S01]  /*19770*/  @!P1 PRMT R226, R23, 0x5410, RZ ;  /* 0x0000541017e29816 */ /* 0x000fe200000000ff */
[----:B------:R-:W-:Y:S01]  /*19780*/  IMAD.WIDE.U32 R16, R16, -0x326172a9, RZ ;  /* 0xcd9e8d5710107825 */ /* 0x000fe200078e00ff */
[----:B------:R-:W-:Y:S02]  /*19790*/  ISETP.GE.U32.AND P1, PT, R241, R3, PT ;  /* 0x00000003f100720c */ /* 0x000fe40003f26070 */
[----:B---3--:R-:W-:Y:S02]  /*197a0*/  F2FP.BF16.PACK_AB R3, R49, R34 ;  /* 0x000000223103723e */ /* 0x008fe400000010ff */
[----:B------:R-:W-:-:S02]  /*197b0*/  ISETP.GE.U32.AND P5, PT, R241, R10, PT ;  /* 0x0000000af100720c */ /* 0x000fc40003fa6070 */
[----:B------:R-:W-:Y:S02]  /*197c0*/  PRMT R225, R3, 0x7632, R225 ;  /* 0x0000763203e17816 */ /* 0x000fe400000000e1 */
[----:B------:R-:W-:Y:S02]  /*197d0*/  LOP3.LUT R4, R17, UR29, R174, 0x96, !PT ;  /* 0x0000001d11047c12 */ /* 0x000fe4000f8e96ae */
[----:B------:R-:W-:Y:S02]  /*197e0*/  LOP3.LUT R10, R7, UR27, R16, 0x96, !PT ;  /* 0x0000001b070a7c12 */ /* 0x000fe4000f8e9610 */
[----:B------:R-:W-:Y:S01]  /*197f0*/  SHF.R.U32.HI R7, RZ, 0x8, R12 ;  /* 0x00000008ff077819 */ /* 0x000fe2000001160c */
[----:B------:R-:W-:Y:S01]  /*19800*/  @!P0 HFMA2.BF16_V2 R28, -RZ.H0_H0, RZ.H0_H0, -R225.H0_H0 ;  /* 0x200000ffff1c8231 */ /* 0x000fe200003409e1 */
[----:B------:R-:W-:Y:S01]  /*19810*/  PRMT R224, R3, 0x7610, R224 ;  /* 0x0000761003e07816 */ /* 0x000fe200000000e0 */
[----:B------:R-:W-:Y:S01]  /*19820*/  IMAD.WIDE.U32 R4, R4, -0x2daee0ad, RZ ;  /* 0xd2511f5304047825 */ /* 0x000fe200078e00ff */
[----:B------:R-:W-:-:S02]  /*19830*/  LOP3.LUT R3, R7, 0xffff, RZ, 0xc0, !PT ;  /* 0x0000ffff07037812 */ /* 0x000fc400078ec0ff */
[----:B------:R-:W-:Y:S01]  /*19840*/  PRMT R179, R224, 0x5410, R225 ;  /* 0x00005410e0b37816 */ /* 0x000fe200000000e1 */
[----:B------:R-:W-:Y:S01]  /*19850*/  IMAD.WIDE.U32 R10, R10, -0x2daee0ad, RZ ;  /* 0xd2511f530a0a7825 */ /* 0x000fe200078e00ff */
[----:B------:R-:W-:Y:S02]  /*19860*/  @!P0 PRMT R225, R28, 0x5410, RZ ;  /* 0x000054101ce18816 */ /* 0x000fe400000000ff */
[----:B------:R-:W-:Y:S02]  /*19870*/  LOP3.LUT R5, R5, UR26, R248, 0x96, !PT ;  /* 0x0000001a05057c12 */ /* 0x000fe4000f8e96f8 */
[----:B------:R-:W-:Y:S02]  /*19880*/  ISETP.GE.U32.AND P0, PT, R241, R3, PT ;  /* 0x00000003f100720c */ /* 0x000fe40003f06070 */
[----:B------:R-:W-:Y:S02]  /*19890*/  FMNMX.FTZ R3, R246, R235, !PT ;  /* 0x000000ebf6037209 */ /* 0x000fe40007810000 */
[----:B------:R-:W-:Y:S01]  /*198a0*/  LOP3.LUT R8, R11, UR24, R4, 0x96, !PT ;  /* 0x000000180b087c12 */ /* 0x000fe2000f8e9604 */
[----:B------:R-:W-:Y:S01]  /*198b0*/  IMAD.WIDE.U32 R4, R5, -0x326172a9, RZ ;  /* 0xcd9e8d5705047825 */ /* 0x000fe200078e00ff */
[----:B------:R-:W-:-:S03]  /*198c0*/  FMNMX.FTZ R3, R233, R3, !PT ;  /* 0x00000003e9037209 */ /* 0x000fc60007810000 */
[----:B------:R-:W-:Y:S01]  /*198d0*/  IMAD.WIDE.U32 R8, R8, -0x326172a9, RZ ;  /* 0xcd9e8d5708087825 */ /* 0x000fe200078e00ff */
[----:B------:R-:W-:Y:S02]  /*198e0*/  FMNMX.FTZ R3, R221, R3, !PT ;  /* 0x00000003dd037209 */ /* 0x000fe40007810000 */
[----:B------:R-:W-:Y:S02]  /*198f0*/  LOP3.LUT R5, R5, UR25, R6, 0x96, !PT ;  /* 0x0000001905057c12 */ /* 0x000fe4000f8e9606 */
[----:B------:R-:W-:Y:S02]  /*19900*/  FMNMX.FTZ R3, R220, R3, !PT ;  /* 0x00000003dc037209 */ /* 0x000fe40007810000 */
[----:B------:R-:W-:Y:S01]  /*19910*/  LOP3.LUT R11, R9, UR23, R4, 0x96, !PT ;  /* 0x00000017090b7c12 */ /* 0x000fe2000f8e9604 */
[----:B------:R-:W-:Y:S01]  /*19920*/  IMAD.WIDE.U32 R4, R5, -0x2daee0ad, RZ ;  /* 0xd2511f5305047825 */ /* 0x000fe200078e00ff */
[----:B------:R-:W-:-:S04]  /*19930*/  FMNMX.FTZ R3, R199, R3, !PT ;  /* 0x00000003c7037209 */ /* 0x000fc80007810000 */
[----:B------:R-:W-:Y:S01]  /*19940*/  LOP3.LUT R6, R5, UR22, R10, 0x96, !PT ;  /* 0x0000001605067c12 */ /* 0x000fe2000f8e960a */
[----:B------:R-:W-:Y:S01]  /*19950*/  IMAD.WIDE.U32 R10, R11, -0x2daee0ad, RZ ;  /* 0xd2511f530b0a7825 */ /* 0x000fe200078e00ff */
[----:B------:R-:W-:Y:S01]  /*19960*/  FMNMX.FTZ R3, R167, R3, !PT ;  /* 0x00000003a7037209 */ /* 0x000fe20007810000 */
[----:B------:R-:W-:Y:S02]  /*19970*/  @!P4 HFMA2.BF16_V2 R21, -RZ.H0_H0, RZ.H0_H0, -R44.H0_H0 ;  /* 0x200000ffff15c231 */ /* 0x000fe4000034092c */
[----:B------:R-:W-:Y:S01]  /*19980*/  FFMA.FTZ R42, R42, c[0x0][0x23c], -R2 ;  /* 0x00008f002a2a7a23 */ /* 0x000fe20000010802 */
[----:B------:R-:W-:Y:S01]  /*19990*/  FMNMX.FTZ R3, R163, R3, !PT ;  /* 0x00000003a3037209 */ /* 0x000fe20007810000 */
[----:B------:R-:W-:Y:S01]  /*199a0*/  IMAD.WIDE.U32 R6, R6, -0x326172a9, RZ ;  /* 0xcd9e8d5706067825 */ /* 0x000fe200078e00ff */
[----:B------:R-:W-:Y:S01]  /*199b0*/  LOP3.LUT R4, R11, UR12, R4, 0x96, !PT ;  /* 0x0000000c0b047c12 */ /* 0x000fe2000f8e9604 */
[----:B------:R1:W-:Y:S01]  /*199c0*/  MUFU.EX2 R182, R42 ;  /* 0x0000002a00b67308 */ /* 0x0003e20000000800 */
[----:B------:R-:W-:-:S02]  /*199d0*/  FMNMX.FTZ R3, R154, R3, !PT ;  /* 0x000000039a037209 */ /* 0x000fc40007810000 */
[----:B------:R-:W-:Y:S01]  /*199e0*/  PRMT R188, R44, 0x5410, R45 ;  /* 0x000054102cbc7816 */ /* 0x000fe2000000002d */
[----:B------:R-:W-:Y:S01]  /*199f0*/  IMAD.WIDE.U32 R4, R4, -0x326172a9, RZ ;  /* 0xcd9e8d5704047825 */ /* 0x000fe200078e00ff */
[----:B------:R-:W-:Y:S02]  /*19a00*/  @!P4 PRMT R44, R21, 0x5410, RZ ;  /* 0x00005410152cc816 */ /* 0x000fe400000000ff */
[----:B------:R-:W-:Y:S02]  /*19a10*/  LOP3.LUT R21, R7, UR13, R8, 0x96, !PT ;  /* 0x0000000d07157c12 */ /* 0x000fe4000f8e9608 */
[----:B------:R-:W-:Y:S01]  /*19a20*/  FMNMX.FTZ R7, R147, R3, !PT ;  /* 0x0000000393077209 */ /* 0x000fe20007810000 */
[----:B-1----:R-:W-:Y:S02]  /*19a30*/  IMAD.MOV.U32 R42, RZ, RZ, R184 ;  /* 0x000000ffff2a7224 */ /* 0x002fe400078e00b8 */
[----:B------:R-:W3:Y:S01]  /*19a40*/  LDL R184, [R1+0xa8] ;  /* 0x0000a80001b87983 */ /* 0x000ee20000100800 */
[----:B------:R-:W-:-:S02]  /*19a50*/  LOP3.LUT R3, R5, UR8, R6, 0x96, !PT ;  /* 0x0000000805037c12 */ /* 0x000fc4000f8e9606 */
[----:B------:R-:W-:-:S04]  /*19a60*/  FMNMX.FTZ R6, R143, R7, !PT ;  /* 0x000000078f067209 */ /* 0x000fc80007810000 */
[----:B------:R-:W-:Y:S02]  /*19a70*/  FMNMX.FTZ R7, R140, R6, !PT ;  /* 0x000000068c077209 */ /* 0x000fe40007810000 */
[----:B------:R-:W-:-:S04]  /*19a80*/  LOP3.LUT R6, R3, 0xffff, RZ, 0xc0, !PT ;  /* 0x0000ffff03067812 */ /* 0x000fc800078ec0ff */
[----:B------:R-:W-:-:S04]  /*19a90*/  SHF.R.U32.HI R6, RZ, 0x8, R6 ;  /* 0x00000008ff067819 */ /* 0x000fc80000011606 */
[----:B------:R-:W-:Y:S02]  /*19aa0*/  LOP3.LUT R6, R6, 0xffff, RZ, 0xc0, !PT ;  /* 0x0000ffff06067812 */ /* 0x000fe400078ec0ff */
[----:B------:R-:W-:Y:S02]  /*19ab0*/  FMNMX.FTZ R7, R74, R7, !PT ;  /* 0x000000074a077209 */ /* 0x000fe40007810000 */
[----:B------:R-:W-:Y:S02]  /*19ac0*/  ISETP.GE.U32.AND P4, PT, R241, R6, PT ;  /* 0x00000006f100720c */ /* 0x000fe40003f86070 */
[----:B------:R-:W-:Y:S02]  /*19ad0*/  FMNMX.FTZ R6, R245, R244, !PT ;  /* 0x000000f4f5067209 */ /* 0x000fe40007810000 */
[----:B------:R-:W-:Y:S02]  /*19ae0*/  FMNMX.FTZ R7, R67, R7, !PT ;  /* 0x0000000743077209 */ /* 0x000fe40007810000 */
[----:B------:R-:W-:-:S02]  /*19af0*/  FMNMX.FTZ R6, R243, R6, !PT ;  /* 0x00000006f3067209 */ /* 0x000fc40007810000 */
[----:B------:R-:W-:Y:S02]  /*19b00*/  FMNMX.FTZ R7, R63, R7, !PT ;  /* 0x000000073f077209 */ /* 0x000fe40007810000 */
[----:B------:R-:W-:Y:S02]  /*19b10*/  FMNMX.FTZ R6, R234, R6, !PT ;  /* 0x00000006ea067209 */ /* 0x000fe40007810000 */
[----:B------:R-:W-:Y:S02]  /*19b20*/  FMNMX.FTZ R71, R62, R7, !PT ;  /* 0x000000073e477209 */ /* 0x000fe40007810000 */
[----:B------:R-:W-:Y:S01]  /*19b30*/  FMNMX.FTZ R7, R232, R6, !PT ;  /* 0x00000006e8077209 */ /* 0x000fe20007810000 */
[----:B------:R-:W-:Y:S01]  /*19b40*/  FFMA.FTZ R6, R153, c[0x0][0x23c], -R2 ;  /* 0x00008f0099067a23 */ /* 0x000fe20000010802 */
[----:B------:R-:W-:-:S03]  /*19b50*/  FMNMX.FTZ R71, R25, R71, !PT ;  /* 0x0000004719477209 */ /* 0x000fc60007810000 */
[----:B------:R1:W-:Y:S01]  /*19b60*/  MUFU.EX2 R230, R6 ;  /* 0x0000000600e67308 */ /* 0x0003e20000000800 */
[----:B------:R-:W-:Y:S01]  /*19b70*/  @!P2 HFMA2.BF16_V2 R20, -RZ.H0_H0, RZ.H0_H0, -R45.H0_H0 ;  /* 0x200000ffff14a231 */ /* 0x000fe2000034092d */
[----:B------:R-:W2:Y:S01]  /*19b80*/  SHFL.BFLY PT, R8, R71, 0x2, 0x1f ;  /* 0x0c401f0047087f89 */ /* 0x000ea200000e0000 */
[--C-:B------:R-:W-:Y:S02]  /*19b90*/  FFMA.FTZ R22, R52, c[0x0][0x23c], -R2.reuse ;  /* 0x00008f0034167a23 */ /* 0x100fe40000010802 */
[----:B------:R-:W-:Y:S01]  /*19ba0*/  FFMA.FTZ R14, R141, c[0x0][0x23c], -R2 ;  /* 0x00008f008d0e7a23 */ /* 0x000fe20000010802 */
[----:B------:R-:W-:Y:S02]  /*19bb0*/  @!P2 PRMT R45, R20, 0x5410, RZ ;  /* 0x00005410142da816 */ /* 0x000fe400000000ff */
[----:B-1----:R-:W-:-:S04]  /*19bc0*/  FMNMX.FTZ R6, R208, R7, !PT ;  /* 0x00000007d0067209 */ /* 0x002fc80007810000 */
[----:B------:R-:W-:Y:S01]  /*19bd0*/  FMNMX.FTZ R6, R198, R6, !PT ;  /* 0x00000006c6067209 */ /* 0x000fe20007810000 */
[----:B------:R-:W-:-:S03]  /*19be0*/  FFMA.FTZ R7, R145, c[0x0][0x23c], -R2 ;  /* 0x00008f0091077a23 */ /* 0x000fc60000010802 */
[----:B------:R-:W-:Y:S01]  /*19bf0*/  FMNMX.FTZ R6, R197, R6, !PT ;  /* 0x00000006c5067209 */ /* 0x000fe20007810000 */
[--C-:B------:R-:W-:Y:S02]  /*19c00*/  FFMA.FTZ R15, R61, c[0x0][0x23c], -R2.reuse ;  /* 0x00008f003d0f7a23 */ /* 0x100fe40000010802 */
[--C-:B------:R-:W-:Y:S02]  /*19c10*/  FFMA.FTZ R20, R59, c[0x0][0x23c], -R2.reuse ;  /* 0x00008f003b147a23 */ /* 0x100fe40000010802 */
[--C-:B------:R-:W-:Y:S02]  /*19c20*/  FFMA.FTZ R52, R24, c[0x0][0x23c], -R2.reuse ;  /* 0x00008f0018347a23 */ /* 0x100fe40000010802 */
[--C-:B------:R-:W-:Y:S02]  /*19c30*/  FFMA.FTZ R57, R57, c[0x0][0x23c], -R2.reuse ;  /* 0x00008f0039397a23 */ /* 0x100fe40000010802 */
[----:B------:R-:W-:Y:S01]  /*19c40*/  FFMA.FTZ R56, R56, c[0x0][0x23c], -R2 ;  /* 0x00008f0038387a23 */ /* 0x000fe20000010802 */
[----:B------:R-:W-:-:S04]  /*19c50*/  FMNMX.FTZ R2, R161, R6, !PT ;  /* 0x00000006a1027209 */ /* 0x000fc80007810000 */
[----:B------:R-:W-:-:S04]  /*19c60*/  FMNMX.FTZ R2, R156, R2, !PT ;  /* 0x000000029c027209 */ /* 0x000fc80007810000 */
[----:B------:R-:W-:Y:S01]  /*19c70*/  FMNMX.FTZ R2, R146, R2, !PT ;  /* 0x0000000292027209 */ /* 0x000fe20007810000 */
[----:B------:R-:W-:-:S03]  /*19c80*/  @!P1 HFMA2.BF16_V2 R29, -RZ.H0_H0, RZ.H0_H0, -R224.H0_H0 ;  /* 0x200000ffff1d9231 */ /* 0x000fc600003409e0 */
[----:B------:R-:W-:Y:S01]  /*19c90*/  FMNMX.FTZ R2, R142, R2, !PT ;  /* 0x000000028e027209 */ /* 0x000fe20007810000 */
[----:B------:R-:W1:Y:S01]  /*19ca0*/  MUFU.EX2 R187, R7 ;  /* 0x0000000700bb7308 */ /* 0x000e620000000800 */
[----:B------:R-:W-:Y:S02]  /*19cb0*/  @!P1 PRMT R224, R29, 0x5410, RZ ;  /* 0x000054101de09816 */ /* 0x000fe400000000ff */
[----:B------:R-:W-:Y:S01]  /*19cc0*/  FMNMX.FTZ R2, R75, R2, !PT ;  /* 0x000000024b027209 */ /* 0x000fe20007810000 */
[--C-:B------:R-:W-:Y:S01]  /*19cd0*/  FFMA.FTZ R9, R151, c[0x0][0x23c], -R0.reuse ;  /* 0x00008f0097097a23 */ /* 0x100fe20000010800 */
[----:B--2---:R-:W-:Y:S01]  /*19ce0*/  FMNMX.FTZ R71, R71, R8, !PT ;  /* 0x0000000847477209 */ /* 0x004fe20007810000 */
        /* <DEDUP_REMOVED lines=9> */
[----:B------:R-:W-:-:S04]  /*19d80*/  FMNMX.FTZ R0, R73, R2, !PT ;  /* 0x0000000249007209 */ /* 0x000fc80007810000 */
[----:B------:R-:W-:-:S04]  /*19d90*/  FMNMX.FTZ R68, R66, R0, !PT ;  /* 0x0000000042447209 */ /* 0x000fc80007810000 */
[----:B------:R-:W-:Y:S02]  /*19da0*/  FMNMX.FTZ R68, R65, R68, !PT ;  /* 0x0000004441447209 */ /* 0x000fe40007810000 */
[----:B-1----:R-:W-:Y:S02]  /*19db0*/  F2FP.BF16.PACK_AB R6, R187, R230 ;  /* 0x000000e6bb06723e */ /* 0x002fe400000010ff */
[----:B------:R-:W-:Y:S02]  /*19dc0*/  FMNMX.FTZ R68, R64, R68, !PT ;  /* 0x0000004440447209 */ /* 0x000fe40007810000 */
[----:B------:R-:W-:-:S03]  /*19dd0*/  PRMT R223, R6, 0x7610, R223 ;  /* 0x0000761006df7816 */ /* 0x000fc600000000df */
[----:B------:R-:W1:Y:S01]  /*19de0*/  SHFL.BFLY PT, R7, R68, 0x2, 0x1f ;  /* 0x0c401f0044077f89 */ /* 0x000e6200000e0000 */
[----:B------:R-:W-:-:S03]  /*19df0*/  PRMT R222, R6, 0x7632, R222 ;  /* 0x0000763206de7816 */ /* 0x000fc600000000de */
[----:B------:R-:W2:Y:S01]  /*19e00*/  SHFL.BFLY PT, R6, R71, 0x1, 0x1f ;  /* 0x0c201f0047067f89 */ /* 0x000ea200000e0000 */
[----:B------:R-:W-:Y:S01]  /*19e10*/  @!P3 HFMA2.BF16_V2 R19, -RZ.H0_H0, RZ.H0_H0, -R47.H0_H0 ;  /* 0x200000ffff13b231 */ /* 0x000fe2000034092f */
[----:B------:R-:W-:-:S04]  /*19e20*/  LOP3.LUT R0, R3, 0xff, RZ, 0xc0, !PT ;  /* 0x000000ff03007812 */ /* 0x000fc800078ec0ff */
[----:B------:R-:W-:Y:S02]  /*19e30*/  @!P3 PRMT R47, R19, 0x5410, RZ ;  /* 0x00005410132fb816 */ /* 0x000fe400000000ff */
[C---:B------:R-:W-:Y:S02]  /*19e40*/  ISETP.GE.U32.AND P1, PT, R241.reuse, R0, PT ;  /* 0x00000000f100720c */ /* 0x040fe40003f26070 */
[C---:B------:R-:W-:Y:S02]  /*19e50*/  FSETP.NEU.FTZ.AND P3, PT, R70.reuse, -INF , PT ;  /* 0xff8000004600780b */ /* 0x040fe40003f7d000 */
[----:B------:R-:W-:Y:S02]  /*19e60*/  SHF.R.U32.HI R0, RZ, 0x18, R3 ;  /* 0x00000018ff007819 */ /* 0x000fe40000011603 */
[----:B------:R-:W-:Y:S02]  /*19e70*/  FSEL R2, R70, RZ, P3 ;  /* 0x000000ff46027208 */ /* 0x000fe40001800000 */
[----:B------:R-:W-:-:S02]  /*19e80*/  ISETP.GE.U32.AND P2, PT, R241, R0, PT ;  /* 0x00000000f100720c */ /* 0x000fc40003f46070 */
[----:B------:R-:W-:Y:S02]  /*19e90*/  SHF.R.U32.HI R0, RZ, 0x10, R3 ;  /* 0x00000010ff007819 */ /* 0x000fe40000011603 */
[C---:B------:R-:W-:Y:S01]  /*19ea0*/  FSETP.NEU.FTZ.AND P3, PT, R69.reuse, -INF , PT ;  /* 0xff8000004500780b */ /* 0x040fe20003f7d000 */
[----:B------:R-:W-:Y:S01]  /*19eb0*/  FADD.FTZ R3, R242, -R2 ;  /* 0x80000002f2037221 */ /* 0x000fe20000010000 */
[----:B-1----:R-:W-:Y:S01]  /*19ec0*/  FMNMX.FTZ R68, R68, R7, !PT ;  /* 0x0000000744447209 */ /* 0x002fe20007810000 */
[----:B------:R-:W-:Y:S01]  /*19ed0*/  @!P0 HFMA2.BF16_V2 R24, -RZ.H0_H0, RZ.H0_H0, -R222.H0_H0 ;  /* 0x200000ffff188231 */ /* 0x000fe200003409de */
[----:B------:R-:W-:Y:S02]  /*19ee0*/  LOP3.LUT R0, R0, 0xff, RZ, 0xc0, !PT ;  /* 0x000000ff00007812 */ /* 0x000fe400078ec0ff */
[----:B------:R-:W-:Y:S01]  /*19ef0*/  FSEL R2, R69, RZ, P3 ;  /* 0x000000ff45027208 */ /* 0x000fe20001800000 */
[----:B------:R-:W-:Y:S01]  /*19f00*/  MUFU.EX2 R58, R8 ;  /* 0x00000008003a7308 */ /* 0x000fe20000000800 */
[----:B--2---:R-:W-:Y:S01]  /*19f10*/  FMNMX.FTZ R71, R71, R6, !PT ;  /* 0x0000000647477209 */ /* 0x004fe20007810000 */
[----:B------:R-:W1:Y:S01]  /*19f20*/  SHFL.BFLY PT, R7, R68, 0x1, 0x1f ;  /* 0x0c201f0044077f89 */ /* 0x000e6200000e0000 */
[----:B------:R-:W-:Y:S01]  /*19f30*/  ISETP.GE.U32.AND P3, PT, R241, R0, PT ;  /* 0x00000000f100720c */ /* 0x000fe20003f66070 */
[----:B------:R-:W-:Y:S01]  /*19f40*/  FADD.FTZ R0, R240, -R2 ;  /* 0x80000002f0007221 */ /* 0x000fe20000010000 */
[----:B------:R-:W-:-:S03]  /*19f50*/  PRMT R180, R223, 0x5410, R222 ;  /* 0x00005410dfb47816 */ /* 0x000fc600000000de */
[----:B------:R-:W2:Y:S01]  /*19f60*/  MUFU.EX2 R61, R9 ;  /* 0x00000009003d7308 */ /* 0x000ea20000000800 */
[----:B------:R-:W-:Y:S01]  /*19f70*/  @!P0 PRMT R222, R24, 0x5410, RZ ;  /* 0x0000541018de8816 */ /* 0x000fe200000000ff */
[C---:B------:R-:W-:Y:S01]  /*19f80*/  FMUL.FTZ R2, R71.reuse, c[0x0][0x23c] ;  /* 0x00008f0047027a20 */ /* 0x040fe20000410000 */
[----:B------:R-:W-:Y:S01]  /*19f90*/  FSETP.NEU.FTZ.AND P0, PT, R71, -INF , PT ;  /* 0xff8000004700780b */ /* 0x000fe20003f1d000 */
[----:B------:R-:W-:Y:S01]  /*19fa0*/  FMUL.FTZ R0, R0, c[0x0][0x23c] ;  /* 0x00008f0000007a20 */ /* 0x000fe20000410000 */
[----:B------:R-:W-:Y:S02]  /*19fb0*/  @!P5 HFMA2.BF16_V2 R31, -RZ.H0_H0, RZ.H0_H0, -R223.H0_H0 ;  /* 0x200000ffff1fd231 */ /* 0x000fe400003409df */
[----:B------:R-:W-:Y:S01]  /*19fc0*/  FSEL R2, R2, RZ, P0 ;  /* 0x000000ff02027208 */ /* 0x000fe20000000000 */
[----:B------:R-:W-:Y:S02]  /*19fd0*/  FMUL.FTZ R3, R3, c[0x0][0x23c] ;  /* 0x00008f0003037a20 */ /* 0x000fe40000410000 */
[----:B------:R-:W4:Y:S01]  /*19fe0*/  MUFU.EX2 R0, R0 ;  /* 0x0000000000007308 */ /* 0x000f220000000800 */
[----:B------:R-:W-:Y:S01]  /*19ff0*/  @!P5 PRMT R223, R31, 0x5410, RZ ;  /* 0x000054101fdfd816 */ /* 0x000fe200000000ff */
        /* <DEDUP_REMOVED lines=17> */
[----:B--2---:R-:W-:Y:S01]  /*1a110*/  F2FP.BF16.PACK_AB R2, R61, R58 ;  /* 0x0000003a3d02723e */ /* 0x004fe200000010ff */
[----:B------:R2:W2:Y:S03]  /*1a120*/  MUFU.EX2 R6, R3 ;  /* 0x0000000300067308 */ /* 0x0004a60000000800 */
[C---:B------:R-:W-:Y:S02]  /*1a130*/  PRMT R221, R2.reuse, 0x7610, R221 ;  /* 0x0000761002dd7816 */ /* 0x040fe400000000dd */
[----:B------:R-:W-:Y:S02]  /*1a140*/  PRMT R220, R2, 0x7632, R220 ;  /* 0x0000763202dc7816 */ /* 0x000fe400000000dc */
[----:B-1----:R-:W-:Y:S01]  /*1a150*/  FMNMX.FTZ R68, R68, R7, !PT ;  /* 0x0000000744447209 */ /* 0x002fe20007810000 */
[----:B------:R-:W-:Y:S01]  /*1a160*/  @!P6 HFMA2.BF16_V2 R25, -RZ.H0_H0, RZ.H0_H0, -R221.H0_H0 ;  /* 0x200000ffff19e231 */ /* 0x000fe200003409dd */
[----:B------:R-:W-:-:S02]  /*1a170*/  LOP3.LUT R13, R4, 0xff, RZ, 0xc0, !PT ;  /* 0x000000ff040d7812 */ /* 0x000fc400078ec0ff */
[----:B------:R-:W-:Y:S02]  /*1a180*/  LOP3.LUT R11, R4, 0xffff, RZ, 0xc0, !PT ;  /* 0x0000ffff040b7812 */ /* 0x000fe400078ec0ff */
[--C-:B------:R-:W-:Y:S02]  /*1a190*/  SHF.R.U32.HI R19, RZ, 0x18, R4.reuse ;  /* 0x00000018ff137819 */ /* 0x100fe40000011604 */
[----:B--2---:R-:W-:Y:S01]  /*1a1a0*/  SHF.R.U32.HI R3, RZ, 0x10, R4 ;  /* 0x00000010ff037819 */ /* 0x004fe20000011604 */
[----:B------:R-:W-:Y:S01]  /*1a1b0*/  IMAD.WIDE.U32 R4, R21, -0x2daee0ad, RZ ;  /* 0xd2511f5315047825 */ /* 0x000fe200078e00ff */
[----:B------:R-:W-:Y:S02]  /*1a1c0*/  @!P5 HFMA2.BF16_V2 R62, -RZ.H0_H0, RZ.H0_H0, -R220.H0_H0 ;  /* 0x200000ffff3ed231 */ /* 0x000fe400003409dc */
[----:B------:R-:W-:Y:S01]  /*1a1d0*/  LOP3.LUT R3, R3, 0xff, RZ, 0xc0, !PT ;  /* 0x000000ff03037812 */ /* 0x000fe200078ec0ff */
[----:B----4-:R-:W-:Y:S01]  /*1a1e0*/  FFMA.FTZ R9, R203, R0, R159 ;  /* 0x00000000cb097223 */ /* 0x010fe2000001009f */
[----:B------:R-:W-:Y:S01]  /*1a1f0*/  PRMT R175, R221, 0x5410, R220 ;  /* 0x00005410ddaf7816 */ /* 0x000fe200000000dc */
[----:B------:R-:W-:Y:S01]  /*1a200*/  MUFU.EX2 R186, R14 ;  /* 0x0000000e00ba7308 */ /* 0x000fe20000000800 */
[----:B------:R-:W-:Y:S01]  /*1a210*/  @!P6 PRMT R221, R25, 0x5410, RZ ;  /* 0x0000541019dde816 */ /* 0x000fe200000000ff */
[----:B------:R-:W-:Y:S01]  /*1a220*/  FMUL.FTZ R2, R68, c[0x0][0x23c] ;  /* 0x00008f0044027a20 */ /* 0x000fe20000410000 */
[----:B------:R-:W-:-:S02]  /*1a230*/  FSEL R12, R71, RZ, P0 ;  /* 0x000000ff470c7208 */ /* 0x000fc40000000000 */
[----:B------:R-:W-:-:S03]  /*1a240*/  FSETP.NEU.FTZ.AND P0, PT, R68, -INF , PT ;  /* 0xff8000004400780b */ /* 0x000fc60003f1d000 */
[----:B------:R1:W2:Y:S01]  /*1a250*/  MUFU.EX2 R185, R15 ;  /* 0x0000000f00b97308 */ /* 0x0002a20000000800 */
[----:B------:R-:W-:Y:S02]  /*1a260*/  ISETP.GE.U32.AND P6, PT, R241, R3, PT ;  /* 0x00000003f100720c */ /* 0x000fe40003fc6070 */
[----:B------:R-:W-:Y:S02]  /*1a270*/  LOP3.LUT R3, R5, UR7, R10, 0x96, !PT ;  /* 0x0000000705037c12 */ /* 0x000fe4000f8e960a */
[----:B------:R-:W-:Y:S01]  /*1a280*/  @!P5 PRMT R220, R62, 0x5410, RZ ;  /* 0x000054103edcd816 */ /* 0x000fe200000000ff */
[----:B------:R-:W-:Y:S01]  /*1a290*/  FFMA.FTZ R8, R228, R6, R200 ;  /* 0x00000006e4087223 */ /* 0x000fe200000100c8 */
[----:B------:R-:W-:Y:S01]  /*1a2a0*/  FSEL R2, R2, RZ, P0 ;  /* 0x000000ff02027208 */ /* 0x000fe20000000000 */
[----:B------:R-:W-:Y:S01]  /*1a2b0*/  MUFU.EX2 R62, R29 ;  /* 0x0000001d003e7308 */ /* 0x000fe20000000800 */
[----:B------:R-:W-:Y:S01]  /*1a2c0*/  IMAD.MOV.U32 R236, RZ, RZ, R202 ;  /* 0x000000ffffec7224 */ /* 0x000fe200078e00ca */
[----:B-1----:R-:W-:Y:S01]  /*1a2d0*/  LOP3.LUT R15, R4, 0xffff, RZ, 0xc0, !PT ;  /* 0x0000ffff040f7812 */ /* 0x002fe200078ec0ff */
[----:B------:R-:W-:-:S05]  /*1a2e0*/  FADD.FTZ R5, R35, R9 ;  /* 0x0000000923057221 */ /* 0x000fca0000010000 */
[----:B------:R-:W1:Y:S01]  /*1a2f0*/  MUFU.EX2 R35, R30 ;  /* 0x0000001e00237308 */ /* 0x000e620000000800 */
[----:B------:R-:W-:Y:S02]  /*1a300*/  FADD.FTZ R63, R201, R8 ;  /* 0x00000008c93f7221 */ /* 0x000fe40000010000 */
[--C-:B------:R-:W-:Y:S02]  /*1a310*/  FFMA.FTZ R10, R244, c[0x0][0x23c], -R2.reuse ;  /* 0x00008f00f40a7a23 */ /* 0x100fe40000010802 */
[--C-:B------:R-:W-:Y:S02]  /*1a320*/  FFMA.FTZ R14, R243, c[0x0][0x23c], -R2.reuse ;  /* 0x00008f00f30e7a23 */ /* 0x100fe40000010802 */
[--C-:B------:R-:W-:Y:S01]  /*1a330*/  FFMA.FTZ R21, R232, c[0x0][0x23c], -R2.reuse ;  /* 0x00008f00e8157a23 */ /* 0x100fe20000010802 */
[----:B------:R4:W-:Y:S01]  /*1a340*/  MUFU.EX2 R191, R20 ;  /* 0x0000001400bf7308 */ /* 0x0009e20000000800 */
[--C-:B------:R-:W-:Y:S02]  /*1a350*/  FFMA.FTZ R25, R198, c[0x0][0x23c], -R2.reuse ;  /* 0x00008f00c6197a23 */ /* 0x100fe40000010802 */
[----:B------:R-:W-:-:S02]  /*1a360*/  FFMA.FTZ R67, R197, c[0x0][0x23c], -R2 ;  /* 0x00008f00c5437a23 */ /* 0x000fc40000010802 */
[--C-:B------:R-:W-:Y:S02]  /*1a370*/  FFMA.FTZ R72, R161, c[0x0][0x23c], -R2.reuse ;  /* 0x00008f00a1487a23 */ /* 0x100fe40000010802 */
[--C-:B------:R-:W-:Y:S01]  /*1a380*/  FFMA.FTZ R147, R156, c[0x0][0x23c], -R2.reuse ;  /* 0x00008f009c937a23 */ /* 0x100fe20000010802 */
[----:B------:R1:W1:Y:S01]  /*1a390*/  MUFU.EX2 R177, R22 ;  /* 0x0000001600b17308 */ /* 0x0002620000000800 */
[--C-:B------:R-:W-:Y:S02]  /*1a3a0*/  FFMA.FTZ R146, R146, c[0x0][0x23c], -R2.reuse ;  /* 0x00008f0092927a23 */ /* 0x100fe40000010802 */
[--C-:B------:R-:W-:Y:S02]  /*1a3b0*/  FFMA.FTZ R200, R142, c[0x0][0x23c], -R2.reuse ;  /* 0x00008f008ec87a23 */ /* 0x100fe40000010802 */
[--C-:B------:R-:W-:Y:S02]  /*1a3c0*/  FFMA.FTZ R201, R75, c[0x0][0x23c], -R2.reuse ;  /* 0x00008f004bc97a23 */ /* 0x100fe40000010802 */
[----:B------:R-:W-:-:S02]  /*1a3d0*/  FFMA.FTZ R229, R73, c[0x0][0x23c], -R2 ;  /* 0x00008f0049e57a23 */ /* 0x000fc40000010802 */
[--C-:B----4-:R-:W-:Y:S02]  /*1a3e0*/  FFMA.FTZ R20, R234, c[0x0][0x23c], -R2.reuse ;  /* 0x00008f00ea147a23 */ /* 0x110fe40000010802 */
[--C-:B------:R-:W-:Y:S02]  /*1a3f0*/  FFMA.FTZ R228, R66, c[0x0][0x23c], -R2.reuse ;  /* 0x00008f0042e47a23 */ /* 0x100fe40000010802 */
[--C-:B------:R-:W-:Y:S02]  /*1a400*/  FFMA.FTZ R202, R65, c[0x0][0x23c], -R2.reuse ;  /* 0x00008f0041ca7a23 */ /* 0x100fe40000010802 */
[--C-:B------:R-:W-:Y:S02]  /*1a410*/  FFMA.FTZ R203, R64, c[0x0][0x23c], -R2.reuse ;  /* 0x00008f0040cb7a23 */ /* 0x100fe40000010802 */
[----:B-1----:R-:W-:Y:S01]  /*1a420*/  FFMA.FTZ R22, R208, c[0x0][0x23c], -R2 ;  /* 0x00008f00d0167a23 */ /* 0x002fe20000010802 */
[----:B------:R-:W-:Y:S02]  /*1a430*/  SHF.R.U32.HI R2, RZ, 0x8, R11 ;  /* 0x00000008ff027819 */ /* 0x000fe4000001160b */
[----:B------:R-:W-:-:S02]  /*1a440*/  LOP3.LUT R23, R4, 0xff, RZ, 0xc0, !PT ;  /* 0x000000ff04177812 */ /* 0x000fc400078ec0ff */
[--C-:B------:R-:W-:Y:S02]  /*1a450*/  SHF.R.U32.HI R8, RZ, 0x10, R4.reuse ;  /* 0x00000010ff087819 */ /* 0x100fe40000011604 */
[----:B------:R-:W-:Y:S02]  /*1a460*/  SHF.R.U32.HI R7, RZ, 0x18, R4 ;  /* 0x00000018ff077819 */ /* 0x000fe40000011604 */
[----:B--2---:R-:W-:Y:S02]  /*1a470*/  F2FP.BF16.PACK_AB R4, R185, R186 ;  /* 0x000000bab904723e */ /* 0x004fe400000010ff */
[----:B------:R-:W-:Y:S02]  /*1a480*/  LOP3.LUT R2, R2, 0xffff, RZ, 0xc0, !PT ;  /* 0x0000ffff02027812 */ /* 0x000fe400078ec0ff */
[----:B------:R-:W-:Y:S02]  /*1a490*/  FSEL R18, R68, RZ, P0 ;  /* 0x000000ff44127208 */ /* 0x000fe40000000000 */
[----:B------:R-:W-:-:S02]  /*1a4a0*/  PRMT R219, R4, 0x7610, R219 ;  /* 0x0000761004db7816 */ /* 0x000fc400000000db */
[----:B------:R-:W-:Y:S02]  /*1a4b0*/  ISETP.GE.U32.AND P0, PT, R241, R2, PT ;  /* 0x00000002f100720c */ /* 0x000fe40003f06070 */
[----:B------:R-:W-:Y:S02]  /*1a4c0*/  F2FP.BF16.PACK_AB R2, R35, R62 ;  /* 0x0000003e2302723e */ /* 0x000fe400000010ff */
[----:B------:R-:W-:Y:S01]  /*1a4d0*/  PRMT R218, R4, 0x7632, R218 ;  /* 0x0000763204da7816 */ /* 0x000fe200000000da */
[----:B------:R-:W-:Y:S01]  /*1a4e0*/  @!P1 HFMA2.BF16_V2 R74, -RZ.H0_H0, RZ.H0_H0, -R219.H0_H0 ;  /* 0x200000ffff4a9231 */ /* 0x000fe200003409db */
[C---:B------:R-:W-:Y:S02]  /*1a4f0*/  PRMT R217, R2.reuse, 0x7632, R217 ;  /* 0x0000763202d97816 */ /* 0x040fe400000000d9 */
[----:B------:R-:W-:Y:S02]  /*1a500*/  PRMT R216, R2, 0x7610, R216 ;  /* 0x0000761002d87816 */ /* 0x000fe400000000d8 */
[----:B------:R-:W-:Y:S01]  /*1a510*/  SHF.R.U32.HI R2, RZ, 0x10, R3 ;  /* 0x00000010ff027819 */ /* 0x000fe20000011603 */
[----:B------:R-:W-:Y:S01]  /*1a520*/  @!P4 HFMA2.BF16_V2 R75, -RZ.H0_H0, RZ.H0_H0, -R218.H0_H0 ;  /* 0x200000ffff4bc231 */ /* 0x000fe200003409da */
[----:B------:R-:W-:Y:S01]  /*1a530*/  PRMT R183, R219, 0x5410, R218 ;  /* 0x00005410dbb77816 */ /* 0x000fe200000000da */
[----:B------:R1:W2:Y:S01]  /*1a540*/  MUFU.EX2 R173, R37 ;  /* 0x0000002500ad7308 */ /* 0x0002a20000000800 */
[----:B------:R-:W-:-:S02]  /*1a550*/  @!P1 PRMT R219, R74, 0x5410, RZ ;  /* 0x000054104adb9816 */ /* 0x000fc400000000ff */
[----:B------:R-:W-:Y:S02]  /*1a560*/  LOP3.LUT R2, R2, 0xff, RZ, 0xc0, !PT ;  /* 0x000000ff02027812 */ /* 0x000fe400078ec0ff */
[----:B------:R-:W-:Y:S02]  /*1a570*/  ISETP.GE.U32.AND P1, PT, R241, R13, PT ;  /* 0x0000000df100720c */ /* 0x000fe40003f26070 */
[----:B------:R-:W-:Y:S02]  /*1a580*/  @!P4 PRMT R218, R75, 0x5410, RZ ;  /* 0x000054104bdac816 */ /* 0x000fe400000000ff */
[----:B------:R-:W-:Y:S01]  /*1a590*/  ISETP.GE.U32.AND P4, PT, R241, R2, PT ;  /* 0x00000002f100720c */ /* 0x000fe20003f86070 */
[----:B-1----:R-:W-:Y:S01]  /*1a5a0*/  IMAD.MOV.U32 R37, RZ, RZ, R177 ;  /* 0x000000ffff257224 */ /* 0x002fe200078e00b1 */
[----:B------:R-:W1:Y:S04]  /*1a5b0*/  MUFU.EX2 R192, R36 ;  /* 0x0000002400c07308 */ /* 0x000e680000000800 */
[----:B------:R-:W-:Y:S01]  /*1a5c0*/  F2FP.BF16.PACK_AB R2, R37, R191 ;  /* 0x000000bf2502723e */ /* 0x000fe200000010ff */
[----:B------:R-:W-:-:S03]  /*1a5d0*/  FADD.FTZ R5, R32, R5 ;  /* 0x0000000520057221 */ /* 0x000fc60000010000 */
[C---:B------:R-:W-:Y:S01]  /*1a5e0*/  PRMT R215, R2.reuse, 0x7610, R215 ;  /* 0x0000761002d77816 */ /* 0x040fe200000000d7 */
[----:B------:R-:W-:Y:S01]  /*1a5f0*/  @!P3 HFMA2.BF16_V2 R65, -RZ.H0_H0, RZ.H0_H0, -R216.H0_H0 ;  /* 0x200000ffff41b231 */ /* 0x000fe200003409d8 */
[----:B------:R-:W-:Y:S01]  /*1a600*/  ISETP.GE.U32.AND P5, PT, R241, R7, PT ;  /* 0x00000007f100720c */ /* 0x000fe20003fa6070 */
[----:B------:R-:W-:Y:S01]  /*1a610*/  FADD.FTZ R7, R33, R5 ;  /* 0x0000000521077221 */ /* 0x000fe20000010000 */
[----:B------:R-:W-:Y:S01]  /*1a620*/  PRMT R214, R2, 0x7632, R214 ;  /* 0x0000763202d67816 */ /* 0x000fe200000000d6 */
[----:B------:R-:W-:Y:S01]  /*1a630*/  @!P1 HFMA2.BF16_V2 R73, -RZ.H0_H0, RZ.H0_H0, -R215.H0_H0 ;  /* 0x200000ffff499231 */ /* 0x000fe200003409d7 */
[----:B------:R-:W-:Y:S01]  /*1a640*/  FADD.FTZ R5, R246, -R12 ;  /* 0x8000000cf6057221 */ /* 0x000fe20000010000 */
[----:B------:R-:W-:Y:S01]  /*1a650*/  LOP3.LUT R2, R3, 0xff, RZ, 0xc0, !PT ;  /* 0x000000ff03027812 */ /* 0x000fe200078ec0ff */
[----:B------:R-:W4:Y:S01]  /*1a660*/  MUFU.EX2 R189, R52 ;  /* 0x0000003400bd7308 */ /* 0x000f220000000800 */
[----:B--2---:R-:W-:Y:S01]  /*1a670*/  IMAD.MOV.U32 R12, RZ, RZ, R173 ;  /* 0x000000ffff0c7224 */ /* 0x004fe200078e00ad */
[----:B------:R-:W-:Y:S01]  /*1a680*/  PRMT R74, R216, 0x5410, R217 ;  /* 0x00005410d84a7816 */ /* 0x000fe200000000d9 */
[----:B------:R-:W-:Y:S01]  /*1a690*/  @!P2 HFMA2.BF16_V2 R64, -RZ.H0_H0, RZ.H0_H0, -R217.H0_H0 ;  /* 0x200000ffff40a231 */ /* 0x000fe200003409d9 */
[----:B------:R-:W-:-:S02]  /*1a6a0*/  PRMT R173, R215, 0x5410, R214 ;  /* 0x00005410d7ad7816 */ /* 0x000fc400000000d6 */
[----:B------:R-:W-:Y:S02]  /*1a6b0*/  @!P3 PRMT R216, R65, 0x5410, RZ ;  /* 0x0000541041d8b816 */ /* 0x000fe400000000ff */
[----:B------:R-:W-:Y:S02]  /*1a6c0*/  @!P1 PRMT R215, R73, 0x5410, RZ ;  /* 0x0000541049d79816 */ /* 0x000fe400000000ff */
[C---:B------:R-:W-:Y:S02]  /*1a6d0*/  ISETP.GE.U32.AND P1, PT, R241.reuse, R2, PT ;  /* 0x00000002f100720c */ /* 0x040fe40003f26070 */
[----:B------:R-:W-:Y:S02]  /*1a6e0*/  ISETP.GE.U32.AND P3, PT, R241, R19, PT ;  /* 0x00000013f100720c */ /* 0x000fe40003f66070 */
[----:B------:R-:W-:Y:S01]  /*1a6f0*/  SHF.R.U32.HI R2, RZ, 0x18, R3 ;  /* 0x00000018ff027819 */ /* 0x000fe20000011603 */
[----:B------:R-:W-:Y:S01]  /*1a700*/  @!P0 HFMA2.BF16_V2 R66, -RZ.H0_H0, RZ.H0_H0, -R214.H0_H0 ;  /* 0x200000ffff428231 */ /* 0x000fe200003409d6 */
[----:B------:R-:W-:-:S02]  /*1a710*/  @!P2 PRMT R217, R64, 0x5410, RZ ;  /* 0x0000541040d9a816 */ /* 0x000fc400000000ff */
[----:B-1----:R-:W-:Y:S02]  /*1a720*/  F2FP.BF16.PACK_AB R4, R12, R192 ;  /* 0x000000c00c04723e */ /* 0x002fe400000010ff */
[----:B------:R-:W-:Y:S02]  /*1a730*/  ISETP.GE.U32.AND P2, PT, R241, R2, PT ;  /* 0x00000002f100720c */ /* 0x000fe40003f46070 */
[----:B------:R-:W-:Y:S02]  /*1a740*/  LOP3.LUT R2, R8, 0xff, RZ, 0xc0, !PT ;  /* 0x000000ff08027812 */ /* 0x000fe400078ec0ff */
[----:B------:R-:W-:Y:S02]  /*1a750*/  LOP3.LUT R3, R3, 0xffff, RZ, 0xc0, !PT ;  /* 0x0000ffff03037812 */ /* 0x000fe400078ec0ff */
[----:B------:R-:W-:Y:S02]  /*1a760*/  PRMT R212, R4, 0x7632, R212 ;  /* 0x0000763204d47816 */ /* 0x000fe400000000d4 */
[----:B------:R-:W-:-:S02]  /*1a770*/  @!P0 PRMT R214, R66, 0x5410, RZ ;  /* 0x0000541042d68816 */ /* 0x000fc400000000ff */
[----:B------:R-:W-:Y:S02]  /*1a780*/  ISETP.GE.U32.AND P0, PT, R241, R2, PT ;  /* 0x00000002f100720c */ /* 0x000fe40003f06070 */
[----:B------:R-:W-:Y:S01]  /*1a790*/  SHF.R.U32.HI R2, RZ, 0x8, R3 ;  /* 0x00000008ff027819 */ /* 0x000fe20000011603 */
[----:B------:R-:W-:Y:S01]  /*1a7a0*/  @!P3 HFMA2.BF16_V2 R141, -RZ.H0_H0, RZ.H0_H0, -R212.H0_H0 ;  /* 0x200000ffff8db231 */ /* 0x000fe200003409d4 */
[----:B------:R-:W-:Y:S02]  /*1a7b0*/  PRMT R213, R4, 0x7610, R213 ;  /* 0x0000761004d57816 */ /* 0x000fe400000000d5 */
[----:B----4-:R-:W-:Y:S01]  /*1a7c0*/  F2FP.BF16.PACK_AB R3, R189, R182 ;  /* 0x000000b6bd03723e */ /* 0x010fe200000010ff */
[----:B------:R1:W2:Y:S01]  /*1a7d0*/  MUFU.EX2 R11, R39 ;  /* 0x00000027000b7308 */ /* 0x0002a20000000800 */
[----:B------:R-:W-:Y:S02]  /*1a7e0*/  LOP3.LUT R2, R2, 0xffff, RZ, 0xc0, !PT ;  /* 0x0000ffff02027812 */ /* 0x000fe400078ec0ff */
[----:B------:R-:W-:-:S02]  /*1a7f0*/  PRMT R211, R3, 0x7610, R211 ;  /* 0x0000761003d37816 */ /* 0x000fc400000000d3 */
[----:B------:R-:W-:-:S03]  /*1a800*/  PRMT R210, R3, 0x7632, R210 ;  /* 0x0000763203d27816 */ /* 0x000fc600000000d2 */
[----:B------:R-:W-:Y:S01]  /*1a810*/  @!P1 HFMA2.BF16_V2 R142, -RZ.H0_H0, RZ.H0_H0, -R211.H0_H0 ;  /* 0x200000ffff8e9231 */ /* 0x000fe200003409d3 */
[----:B-1----:R-:W-:Y:S02]  /*1a820*/  PRMT R39, R213, 0x5410, R212 ;  /* 0x00005410d5277816 */ /* 0x002fe400000000d4 */
[----:B------:R-:W-:Y:S02]  /*1a830*/  @!P3 PRMT R212, R141, 0x5410, RZ ;  /* 0x000054108dd4b816 */ /* 0x000fe400000000ff */
[----:B------:R-:W-:Y:S02]  /*1a840*/  ISETP.GE.U32.AND P3, PT, R241, R2, PT ;  /* 0x00000002f100720c */ /* 0x000fe40003f66070 */
[----:B------:R-:W-:Y:S01]  /*1a850*/  SHF.R.U32.HI R2, RZ, 0x8, R15 ;  /* 0x00000008ff027819 */ /* 0x000fe2000001160f */
[----:B------:R-:W-:Y:S01]  /*1a860*/  FADD.FTZ R4, R245, -R18 ;  /* 0x80000012f5047221 */ /* 0x000fe20000010000 */
[----:B------:R-:W-:Y:S02]  /*1a870*/  PRMT R177, R211, 0x5410, R210 ;  /* 0x00005410d3b17816 */ /* 0x000fe400000000d2 */
[----:B------:R-:W-:-:S02]  /*1a880*/  LOP3.LUT R2, R2, 0xffff, RZ, 0xc0, !PT ;  /* 0x0000ffff02027812 */ /* 0x000fc400078ec0ff */
[----:B------:R-:W-:Y:S02]  /*1a890*/  @!P1 PRMT R211, R142, 0x5410, RZ ;  /* 0x000054108ed39816 */ /* 0x000fe400000000ff */
[----:B------:R-:W-:Y:S01]  /*1a8a0*/  ISETP.GE.U32.AND P1, PT, R241, R2, PT ;  /* 0x00000002f100720c */ /* 0x000fe20003f26070 */
[----:B------:R-:W-:Y:S01]  /*1a8b0*/  FMUL.FTZ R2, R4, c[0x0][0x23c] ;  /* 0x00008f0004027a20 */ /* 0x000fe20000410000 */
[----:B------:R-:W1:Y:S01]  /*1a8c0*/  MUFU.EX2 R40, R40 ;  /* 0x0000002800287308 */ /* 0x000e620000000800 */
[----:B--2---:R-:W-:-:S07]  /*1a8d0*/  IMAD.MOV.U32 R73, RZ, RZ, R11 ;  /* 0x000000ffff497224 */ /* 0x004fce00078e000b */
[----:B------:R-:W2:Y:S08]  /*1a8e0*/  MUFU.EX2 R56, R56 ;  /* 0x0000003800387308 */ /* 0x000eb00000000800 */
[----:B------:R-:W-:Y:S08]  /*1a8f0*/  MUFU.EX2 R10, R10 ;  /* 0x0000000a000a7308 */ /* 0x000ff00000000800 */
[----:B------:R-:W4:Y:S01]  /*1a900*/  MUFU.EX2 R2, R2 ;  /* 0x0000000200027308 */ /* 0x000f220000000800 */
[----:B-1----:R-:W-:-:S07]  /*1a910*/  F2FP.BF16.PACK_AB R4, R73, R40 ;  /* 0x000000284904723e */ /* 0x002fce00000010ff */
[----:B------:R-:W1:Y:S08]  /*1a920*/  MUFU.EX2 R14, R14 ;  /* 0x0000000e000e7308 */ /* 0x000e700000000800 */
[----:B------:R-:W1:Y:S01]  /*1a930*/  MUFU.EX2 R176, R57 ;  /* 0x0000003900b07308 */ /* 0x000e620000000800 */
[C---:B------:R-:W-:Y:S01]  /*1a940*/  PRMT R209, R4.reuse, 0x7610, R209 ;  /* 0x0000761004d17816 */ /* 0x040fe200000000d1 */
[----:B--2---:R-:W-:Y:S01]  /*1a950*/  IMAD.MOV.U32 R13, RZ, RZ, R56 ;  /* 0x000000ffff0d7224 */ /* 0x004fe200078e0038 */
[----:B------:R-:W-:-:S05]  /*1a960*/  PRMT R208, R4, 0x7632, R208 ;  /* 0x0000763204d07816 */ /* 0x000fca00000000d0 */
[----:B------:R-:W-:Y:S01]  /*1a970*/  MUFU.EX2 R43, R43 ;  /* 0x0000002b002b7308 */ /* 0x000fe20000000800 */
[----:B----4-:R-:W-:-:S07]  /*1a980*/  FFMA.FTZ R4, R237, R2, R10 ;  /* 0x00000002ed047223 */ /* 0x010fce000001000a */
[----:B------:R-:W2:Y:S01]  /*1a990*/  MUFU.EX2 R57, R53 ;  /* 0x0000003500397308 */ /* 0x000ea20000000800 */
[----:B-1----:R-:W-:Y:S01]  /*1a9a0*/  FADD.FTZ R8, R14, R4 ;  /* 0x000000040e087221 */ /* 0x002fe20000010000 */
[----:B------:R-:W-:-:S06]  /*1a9b0*/  F2FP.BF16.PACK_AB R4, R13, R176 ;  /* 0x000000b00d04723e */ /* 0x000fcc00000010ff */
[----:B------:R-:W1:Y:S01]  /*1a9c0*/  MUFU.EX2 R20, R20 ;  /* 0x0000001400147308 */ /* 0x000e620000000800 */
[----:B------:R-:W-:Y:S01]  /*1a9d0*/  FMUL.FTZ R3, R5, c[0x0][0x23c] ;  /* 0x00008f0005037a20 */ /* 0x000fe20000410000 */
[----:B------:R-:W-:-:S06]  /*1a9e0*/  PRMT R207, R4, 0x7610, R207 ;  /* 0x0000761004cf7816 */ /* 0x000fcc00000000cf */
[----:B------:R-:W4:Y:S01]  /*1a9f0*/  MUFU.EX2 R21, R21 ;  /* 0x0000001500157308 */ /* 0x000f220000000800 */
[----:B------:R-:W-:Y:S02]  /*1aa00*/  PRMT R206, R4, 0x7632, R206 ;  /* 0x0000763204ce7816 */ /* 0x000fe400000000ce */
[----:B--2---:R-:W-:-:S05]  /*1aa10*/  F2FP.BF16.PACK_AB R4, R57, R43 ;  /* 0x0000002b3904723e */ /* 0x004fca00000010ff */
[----:B------:R-:W2:Y:S01]  /*1aa20*/  MUFU.EX2 R22, R22 ;  /* 0x0000001600167308 */ /* 0x000ea20000000800 */
[C---:B------:R-:W-:Y:S02]  /*1aa30*/  PRMT R205, R4.reuse, 0x7610, R205 ;  /* 0x0000761004cd7816 */ /* 0x040fe400000000cd */
[----:B------:R-:W-:Y:S01]  /*1aa40*/  PRMT R204, R4, 0x7632, R204 ;  /* 0x0000763204cc7816 */ /* 0x000fe200000000cc */
[----:B-1----:R-:W-:-:S04]  /*1aa50*/  FADD.FTZ R4, R20, R8 ;  /* 0x0000000814047221 */ /* 0x002fc80000010000 */
[----:B------:R-:W1:Y:S01]  /*1aa60*/  MUFU.EX2 R25, R25 ;  /* 0x0000001900197308 */ /* 0x000e620000000800 */
[----:B----4-:R-:W-:-:S07]  /*1aa70*/  FADD.FTZ R4, R21, R4 ;  /* 0x0000000415047221 */ /* 0x010fce0000010000 */
[----:B------:R-:W-:Y:S08]  /*1aa80*/  MUFU.EX2 R24, R24 ;  /* 0x0000001800187308 */ /* 0x000ff00000000800 */
[----:B------:R-:W4:Y:S01]  /*1aa90*/  MUFU.EX2 R3, R3 ;  /* 0x0000000300037308 */ /* 0x000f220000000800 */
[----:B--2---:R-:W-:-:S07]  /*1aaa0*/  FADD.FTZ R4, R22, R4 ;  /* 0x0000000416047221 */ /* 0x004fce0000010000 */
[----:B------:R-:W2:Y:S01]  /*1aab0*/  MUFU.EX2 R28, R28 ;  /* 0x0000001c001c7308 */ /* 0x000ea20000000800 */
[----:B-1----:R-:W-:-:S07]  /*1aac0*/  FADD.FTZ R36, R25, R4 ;  /* 0x0000000419247221 */ /* 0x002fce0000010000 */
[----:B------:R-:W1:Y:S01]  /*1aad0*/  MUFU.EX2 R31, R31 ;  /* 0x0000001f001f7308 */ /* 0x000e620000000800 */
[----:B----4-:R-:W-:Y:S02]  /*1aae0*/  FFMA.FTZ R5, R247, R3, R24 ;  /* 0x00000003f7057223 */ /* 0x010fe40000010018 */
[----:B------:R-:W-:-:S05]  /*1aaf0*/  IMAD.MOV.U32 R52, RZ, RZ, R236 ;  /* 0x000000ffff347224 */ /* 0x000fca00078e00ec */
[----:B------:R-:W4:Y:S01]  /*1ab00*/  MUFU.EX2 R38, R38 ;  /* 0x0000002600267308 */ /* 0x000f220000000800 */
[-C--:B------:R-:W-:Y:S02]  /*1ab10*/  FMUL.FTZ R236, R124, R6.reuse ;  /* 0x000000067cec7220 */ /* 0x080fe40000410000 */
[-C--:B------:R-:W-:Y:S02]  /*1ab20*/  FMUL.FTZ R237, R125, R6.reuse ;  /* 0x000000067ded7220 */ /* 0x080fe40000410000 */
[----:B------:R-:W-:-:S03]  /*1ab30*/  FMUL.FTZ R244, R120, R6 ;  /* 0x0000000678f47220 */ /* 0x000fc60000410000 */
[----:B------:R-:W1:Y:S01]  /*1ab40*/  MUFU.EX2 R4, R60 ;  /* 0x0000003c00047308 */ /* 0x000e620000000800 */
[----:B------:R-:W-:Y:S01]  /*1ab50*/  FMUL.FTZ R245, R121, R6 ;  /* 0x0000000679f57220 */ /* 0x000fe20000410000 */
[----:B------:R-:W-:Y:S01]  /*1ab60*/  @!P6 HFMA2.BF16_V2 R140, -RZ.H0_H0, RZ.H0_H0, -R213.H0_H0 ;  /* 0x200000ffff8ce231 */ /* 0x000fe200003409d5 */
[----:B------:R-:W-:Y:S02]  /*1ab70*/  FADD.FTZ R9, R158, R63 ;  /* 0x0000003f9e097221 */ /* 0x000fe40000010000 */
        /* <DEDUP_REMOVED lines=16> */
[----:B--2---:R-:W-:Y:S01]  /*1ac80*/  FADD.FTZ R5, R28, R5 ;  /* 0x000000051c057221 */ /* 0x004fe20000010000 */
[----:B------:R-:W2:Y:S01]  /*1ac90*/  MUFU.EX2 R3, R59 ;  /* 0x0000003b00037308 */ /* 0x000ea20000000800 */
[----:B------:R-:W-:Y:S01]  /*1aca0*/  FADD.FTZ R9, R162, R9 ;  /* 0x00000009a2097221 */ /* 0x000fe20000010000 */
[----:B------:R-:W-:Y:S01]  /*1acb0*/  @!P6 PRMT R213, R140, 0x5410, RZ ;  /* 0x000054108cd5e816 */ /* 0x000fe200000000ff */
[----:B------:R-:W-:Y:S01]  /*1acc0*/  FADD.FTZ R7, R34, R7 ;  /* 0x0000000722077221 */ /* 0x000fe20000010000 */
[----:B------:R-:W-:Y:S01]  /*1acd0*/  F2FP.BF16.PACK_AB R34, R25, R22 ;  /* 0x000000161922723e */ /* 0x000fe200000010ff */
[----:B-1----:R-:W-:Y:S02]  /*1ace0*/  FADD.FTZ R5, R31, R5 ;  /* 0x000000051f057221 */ /* 0x002fe40000010000 */
[----:B------:R-:W-:Y:S02]  /*1acf0*/  IMAD.MOV.U32 R64, RZ, RZ, R238 ;  /* 0x000000ffff407224 */ /* 0x000fe400078e00ee */
[----:B------:R-:W-:-:S02]  /*1ad00*/  IMAD.MOV.U32 R65, RZ, RZ, R239 ;  /* 0x000000ffff417224 */ /* 0x000fc400078e00ef */
        /* <DEDUP_REMOVED lines=18> */
[----:B------:R-:W-:Y:S02]  /*1ae30*/  IMAD.MOV.U32 R19, RZ, RZ, R168 ;  /* 0x000000ffff137224 */ /* 0x000fe400078e00a8 */
[----:B------:R-:W-:Y:S01]  /*1ae40*/  FADD.FTZ R0, R160, R9 ;  /* 0x00000009a0007221 */ /* 0x000fe20000010000 */
[----:B------:R-:W-:Y:S01]  /*1ae50*/  ISETP.GE.U32.AND P6, PT, R241, R23, PT ;  /* 0x00000017f100720c */ /* 0x000fe20003fc6070 */
[----:B----4-:R-:W-:Y:S01]  /*1ae60*/  FADD.FTZ R5, R38, R5 ;  /* 0x0000000526057221 */ /* 0x010fe20000010000 */
[----:B------:R-:W-:Y:S01]  /*1ae70*/  F2FP.BF16.PACK_AB R30, R21, R20 ;  /* 0x00000014151e723e */ /* 0x000fe200000010ff */
[----:B------:R-:W-:Y:S02]  /*1ae80*/  FADD.FTZ R23, R49, R7 ;  /* 0x0000000731177221 */ /* 0x000fe40000010000 */
[----:B------:R-:W-:Y:S02]  /*1ae90*/  FADD.FTZ R20, R166, R0 ;  /* 0x00000000a6147221 */ /* 0x000fe40000010000 */
[----:B------:R-:W-:-:S02]  /*1aea0*/  IMAD.MOV.U32 R49, RZ, RZ, R19 ;  /* 0x000000ffff317224 */ /* 0x000fc400078e0013 */
[----:B------:R-:W-:Y:S02]  /*1aeb0*/  FADD.FTZ R0, R4, R5 ;  /* 0x0000000504007221 */ /* 0x000fe40000010000 */
[----:B------:R-:W-:Y:S01]  /*1aec0*/  IMAD.WIDE.U32 R18, R52, -0x326172a9, RZ ;  /* 0xcd9e8d5734127825 */ /* 0x000fe200078e00ff */
[----:B------:R-:W-:-:S03]  /*1aed0*/  F2FP.BF16.PACK_AB R29, R28, R24 ;  /* 0x000000181c1d723e */ /* 0x000fc600000010ff */
[----:B--2---:R-:W-:Y:S01]  /*1aee0*/  FADD.FTZ R28, R3, R0 ;  /* 0x00000000031c7221 */ /* 0x004fe20000010000 */
[----:B---3--:R-:W-:Y:S01]  /*1aef0*/  LOP3.LUT R0, R19, R184, RZ, 0x3c, !PT ;  /* 0x000000b813007212 */ /* 0x008fe200078e3cff */
[----:B------:R-:W-:Y:S01]  /*1af00*/  IMAD.MOV.U32 R66, RZ, RZ, R181 ;  /* 0x000000ffff427224 */ /* 0x000fe200078e00b5 */
[----:B------:R-:W-:Y:S01]  /*1af10*/  F2FP.BF16.PACK_AB R31, R38, R31 ;  /* 0x0000001f261f723e */ /* 0x000fe200000010ff */
        /* <DEDUP_REMOVED lines=12> */
[----:B------:R-:W-:-:S04]  /*1afe0*/  IMAD.WIDE.U32 R6, R0, -0x2daee0ad, RZ ;  /* 0xd2511f5300067825 */ /* 0x000fc800078e00ff */
        /* <DEDUP_REMOVED lines=16> */
[----:B------:R-:W-:Y:S02]  /*1b0f0*/  LOP3.LUT R2, R27, UR29, R18, 0x96, !PT ;  /* 0x0000001d1b027c12 */ /* 0x000fe4000f8e9612 */
[----:B------:R-:W-:Y:S02]  /*1b100*/  LOP3.LUT R0, R7, UR28, R64, 0x96, !PT ;  /* 0x0000001c07007c12 */ /* 0x000fe4000f8e9640 */
[----:B------:R-:W-:Y:S01]  /*1b110*/  F2FP.BF16.PACK_AB R24, R3, R4 ;  /* 0x000000040318723e */ /* 0x000fe200000010ff */
[----:B------:R-:W-:-:S04]  /*1b120*/  IMAD.WIDE.U32 R2, R2, -0x2daee0ad, RZ ;  /* 0xd2511f5302027825 */ /* 0x000fc800078e00ff */
[----:B------:R-:W-:Y:S01]  /*1b130*/  IMAD.WIDE.U32 R4, R0, -0x326172a9, RZ ;  /* 0xcd9e8d5700047825 */ /* 0x000fe200078e00ff */
[----:B------:R-:W-:-:S04]  /*1b140*/  LOP3.LUT R0, R3, UR26, R6, 0x96, !PT ;  /* 0x0000001a03007c12 */ /* 0x000fc8000f8e9606 */
[----:B------:R-:W-:Y:S01]  /*1b150*/  LOP3.LUT R3, R5, UR27, R26, 0x96, !PT ;  /* 0x0000001b05037c12 */ /* 0x000fe2000f8e961a */
[----:B------:R-:W-:-:S04]  /*1b160*/  IMAD.MOV.U32 R60, RZ, RZ, R12 ;  /* 0x000000ffff3c7224 */ /* 0x000fc800078e000c */
[----:B------:R-:W-:-:S04]  /*1b170*/  IMAD.WIDE.U32 R8, R3, -0x2daee0ad, RZ ;  /* 0xd2511f5303087825 */ /* 0x000fc800078e00ff */
[----:B------:R-:W-:Y:S02]  /*1b180*/  IMAD.MOV.U32 R59, RZ, RZ, R13 ;  /* 0x000000ffff3b7224 */ /* 0x000fe400078e000d */
[----:B------:R-:W-:Y:S01]  /*1b190*/  IMAD.WIDE.U32 R12, R0, -0x326172a9, RZ ;  /* 0xcd9e8d57000c7825 */ /* 0x000fe200078e00ff */
[----:B------:R-:W-:Y:S02]  /*1b1a0*/  LOP3.LUT R0, R9, UR24, R2, 0x96, !PT ;  /* 0x0000001809007c12 */ /* 0x000fe4000f8e9602 */
[----:B------:R-:W-:Y:S01]  /*1b1b0*/  F2FP.BF16.PACK_AB R32, R14, R10 ;  /* 0x0000000a0e20723e */ /* 0x000fe200000010ff */
[----:B------:R-:W-:Y:S02]  /*1b1c0*/  IMAD.MOV.U32 R21, RZ, RZ, R11 ;  /* 0x000000ffff157224 */ /* 0x000fe400078e000b */
[----:B------:R-:W-:Y:S01]  /*1b1d0*/  IMAD.WIDE.U32 R10, R0, -0x326172a9, RZ ;  /* 0xcd9e8d57000a7825 */ /* 0x000fe200078e00ff */
[----:B------:R-:W-:Y:S02]  /*1b1e0*/  PRMT R15, R207, 0x5410, R206 ;  /* 0x00005410cf0f7816 */ /* 0x000fe400000000ce */
[----:B------:R-:W-:-:S02]  /*1b1f0*/  LOP3.LUT R3, R13, UR25, R4, 0x96, !PT ;  /* 0x000000190d037c12 */ /* 0x000fc4000f8e9604 */
[----:B------:R-:W-:Y:S01]  /*1b200*/  LOP3.LUT R0, R11, UR23, R12, 0x96, !PT ;  /* 0x000000170b007c12 */ /* 0x000fe2000f8e960c */
[----:B------:R-:W-:Y:S02]  /*1b210*/  IMAD.MOV.U32 R13, RZ, RZ, R15 ;  /* 0x000000ffff0d7224 */ /* 0x000fe400078e000f */
[----:B------:R-:W-:-:S04]  /*1b220*/  IMAD.WIDE.U32 R2, R3, -0x2daee0ad, RZ ;  /* 0xd2511f5303027825 */ /* 0x000fc800078e00ff */
[----:B------:R-:W-:Y:S01]  /*1b230*/  IMAD.WIDE.U32 R14, R0, -0x2daee0ad, RZ ;  /* 0xd2511f53000e7825 */ /* 0x000fe200078e00ff */
[----:B------:R-:W-:-:S04]  /*1b240*/  LOP3.LUT R3, R3, UR22, R8, 0x96, !PT ;  /* 0x0000001603037c12 */ /* 0x000fc8000f8e9608 */
[----:B------:R-:W-:Y:S01]  /*1b250*/  LOP3.LUT R2, R15, UR12, R2, 0x96, !PT ;  /* 0x0000000c0f027c12 */ /* 0x000fe2000f8e9602 */
[----:B------:R-:W-:-:S04]  /*1b260*/  IMAD.WIDE.U32 R8, R3, -0x326172a9, RZ ;  /* 0xcd9e8d5703087825 */ /* 0x000fc800078e00ff */
[----:B------:R-:W-:Y:S01]  /*1b270*/  IMAD.WIDE.U32 R2, R2, -0x326172a9, RZ ;  /* 0xcd9e8d5702027825 */ /* 0x000fe200078e00ff */
[----:B------:R-:W-:-:S04]  /*1b280*/  @!P1 HFMA2.BF16_V2 R148, -RZ.H0_H0, RZ.H0_H0, -R206.H0_H0 ;  /* 0x200000ffff949231 */ /* 0x000fc800003409ce */
[----:B------:R-:W-:-:S04]  /*1b290*/  LOP3.LUT R0, R3, UR8, R8, 0x96, !PT ;  /* 0x0000000803007c12 */ /* 0x000fc8000f8e9608 */
[----:B------:R-:W-:Y:S01]  /*1b2a0*/  LOP3.LUT R7, R0, 0xff, RZ, 0xc0, !PT ;  /* 0x000000ff00077812 */ /* 0x000fe200078ec0ff */
[----:B------:R-:W-:Y:S01]  /*1b2b0*/  @!P2 HFMA2.BF16_V2 R143, -RZ.H0_H0, RZ.H0_H0, -R208.H0_H0 ;  /* 0x200000ffff8fa231 */ /* 0x000fe200003409d0 */
[----:B------:R-:W-:Y:S02]  /*1b2c0*/  @!P1 PRMT R206, R148, 0x5410, RZ ;  /* 0x0000541094ce9816 */ /* 0x000fe400000000ff */
[----:B------:R-:W-:Y:S02]  /*1b2d0*/  LOP3.LUT R15, R9, UR13, R10, 0x96, !PT ;  /* 0x0000000d090f7c12 */ /* 0x000fe4000f8e960a */
[----:B------:R-:W-:Y:S02]  /*1b2e0*/  ISETP.GE.U32.AND P1, PT, R241, R7, PT ;  /* 0x00000007f100720c */ /* 0x000fe40003f26070 */
[----:B------:R-:W-:Y:S02]  /*1b2f0*/  LOP3.LUT R9, R5, UR27, R16, 0x96, !PT ;  /* 0x0000001b05097c12 */ /* 0x000fe4000f8e9610 */
[----:B------:R-:W-:-:S02]  /*1b300*/  LOP3.LUT R7, R0, 0xffff, RZ, 0xc0, !PT ;  /* 0x0000ffff00077812 */ /* 0x000fc400078ec0ff */
[--C-:B------:R-:W-:Y:S02]  /*1b310*/  SHF.R.U32.HI R5, RZ, 0x10, R0.reuse ;  /* 0x00000010ff057819 */ /* 0x100fe40000011600 */
[----:B------:R-:W-:Y:S01]  /*1b320*/  SHF.R.U32.HI R0, RZ, 0x18, R0 ;  /* 0x00000018ff007819 */ /* 0x000fe20000011600 */
[----:B------:R-:W-:Y:S01]  /*1b330*/  @!P3 HFMA2.BF16_V2 R145, -RZ.H0_H0, RZ.H0_H0, -R210.H0_H0 ;  /* 0x200000ffff91b231 */ /* 0x000fe200003409d2 */
[----:B------:R-:W-:Y:S02]  /*1b340*/  PRMT R33, R209, 0x5410, R208 ;  /* 0x00005410d1217816 */ /* 0x000fe400000000d0 */
[----:B------:R-:W-:Y:S02]  /*1b350*/  @!P2 PRMT R208, R143, 0x5410, RZ ;  /* 0x000054108fd0a816 */ /* 0x000fe400000000ff */
[----:B------:R-:W-:Y:S02]  /*1b360*/  ISETP.GE.U32.AND P2, PT, R241, R0, PT ;  /* 0x00000000f100720c */ /* 0x000fe40003f46070 */
[----:B------:R-:W-:-:S02]  /*1b370*/  LOP3.LUT R0, R2, 0xff, RZ, 0xc0, !PT ;  /* 0x000000ff02007812 */ /* 0x000fc400078ec0ff */
[----:B------:R-:W-:Y:S02]  /*1b380*/  LOP3.LUT R8, R17, UR29, R18, 0x96, !PT ;  /* 0x0000001d11087c12 */ /* 0x000fe4000f8e9612 */
[----:B------:R-:W-:Y:S02]  /*1b390*/  @!P3 PRMT R210, R145, 0x5410, RZ ;  /* 0x0000541091d2b816 */ /* 0x000fe400000000ff */
[----:B------:R-:W-:Y:S01]  /*1b3a0*/  SHF.R.U32.HI R7, RZ, 0x8, R7 ;  /* 0x00000008ff077819 */ /* 0x000fe20000011607 */
[----:B------:R-:W-:Y:S01]  /*1b3b0*/  @!P0 HFMA2.BF16_V2 R152, -RZ.H0_H0, RZ.H0_H0, -R205.H0_H0 ;  /* 0x200000ffff988231 */ /* 0x000fe200003409cd */
[----:B------:R-:W-:Y:S02]  /*1b3c0*/  ISETP.GE.U32.AND P3, PT, R241, R0, PT ;  /* 0x00000000f100720c */ /* 0x000fe40003f66070 */
[----:B------:R-:W-:Y:S02]  /*1b3d0*/  SHF.R.U32.HI R0, RZ, 0x18, R2 ;  /* 0x00000018ff007819 */ /* 0x000fe40000011602 */
[----:B------:R-:W-:-:S02]  /*1b3e0*/  LOP3.LUT R16, R2, 0xffff, RZ, 0xc0, !PT ;  /* 0x0000ffff02107812 */ /* 0x000fc400078ec0ff */
[----:B------:R-:W-:Y:S01]  /*1b3f0*/  SHF.R.U32.HI R19, RZ, 0x10, R2 ;  /* 0x00000010ff137819 */ /* 0x000fe20000011602 */
[----:B------:R-:W-:Y:S01]  /*1b400*/  IMAD.WIDE.U32 R2, R8, -0x2daee0ad, RZ ;  /* 0xd2511f5308027825 */ /* 0x000fe200078e00ff */
[----:B------:R-:W-:Y:S01]  /*1b410*/  LOP3.LUT R7, R7, 0xffff, RZ, 0xc0, !PT ;  /* 0x0000ffff07077812 */ /* 0x000fe200078ec0ff */
[----:B------:R-:W-:Y:S01]  /*1b420*/  @!P5 HFMA2.BF16_V2 R151, -RZ.H0_H0, RZ.H0_H0, -R204.H0_H0 ;  /* 0x200000ffff97d231 */ /* 0x000fe200003409cc */
[----:B------:R-:W-:Y:S02]  /*1b430*/  PRMT R56, R205, 0x5410, R204 ;  /* 0x00005410cd387816 */ /* 0x000fe400000000cc */
[----:B------:R-:W-:Y:S02]  /*1b440*/  @!P0 PRMT R205, R152, 0x5410, RZ ;  /* 0x0000541098cd8816 */ /* 0x000fe400000000ff */
[----:B------:R-:W-:Y:S02]  /*1b450*/  ISETP.GE.U32.AND P0, PT, R241, R7, PT ;  /* 0x00000007f100720c */ /* 0x000fe40003f06070 */
[----:B------:R-:W-:Y:S01]  /*1b460*/  LOP3.LUT R3, R3, UR26, R6, 0x96, !PT ;  /* 0x0000001a03037c12 */ /* 0x000fe2000f8e9606 */
[----:B------:R-:W-:Y:S01]  /*1b470*/  IMAD.WIDE.U32 R6, R9, -0x2daee0ad, RZ ;  /* 0xd2511f5309067825 */ /* 0x000fe200078e00ff */
[----:B------:R-:W-:-:S02]  /*1b480*/  @!P5 PRMT R204, R151, 0x5410, RZ ;  /* 0x0000541097ccd816 */ /* 0x000fc400000000ff */
[----:B------:R-:W-:Y:S02]  /*1b490*/  ISETP.GE.U32.AND P5, PT, R241, R0, PT ;  /* 0x00000000f100720c */ /* 0x000fe40003fa6070 */
[----:B------:R-:W-:Y:S01]  /*1b4a0*/  LOP3.LUT R0, R7, UR24, R2, 0x96, !PT ;  /* 0x0000001807007c12 */ /* 0x000fe2000f8e9602 */
[----:B------:R-:W-:Y:S01]  /*1b4b0*/  IMAD.WIDE.U32 R2, R3, -0x326172a9, RZ ;  /* 0xcd9e8d5703027825 */ /* 0x000fe200078e00ff */
[----:B------:R-:W-:-:S03]  /*1b4c0*/  @!P4 HFMA2.BF16_V2 R144, -RZ.H0_H0, RZ.H0_H0, -R209.H0_H0 ;  /* 0x200000ffff90c231 */ /* 0x000fc600003409d1 */
[----:B------:R-:W-:Y:S01]  /*1b4d0*/  IMAD.WIDE.U32 R10, R0, -0x326172a9, RZ ;  /* 0xcd9e8d57000a7825 */ /* 0x000fe200078e00ff */
[----:B------:R-:W-:Y:S02]  /*1b4e0*/  LOP3.LUT R5, R5, 0xff, RZ, 0xc0, !PT ;  /* 0x000000ff05057812 */ /* 0x000fe400078ec0ff */
[----:B------:R-:W-:Y:S02]  /*1b4f0*/  LOP3.LUT R3, R3, UR25, R4, 0x96, !PT ;  /* 0x0000001903037c12 */ /* 0x000fe4000f8e9604 */
[----:B------:R-:W-:Y:S02]  /*1b500*/  LOP3.LUT R2, R11, UR23, R2, 0x96, !PT ;  /* 0x000000170b027c12 */ /* 0x000fe4000f8e9602 */
[----:B------:R-:W-:Y:S01]  /*1b510*/  @!P4 PRMT R209, R144, 0x5410, RZ ;  /* 0x0000541090d1c816 */ /* 0x000fe200000000ff */
[----:B------:R-:W-:Y:S01]  /*1b520*/  IMAD.MOV.U32 R9, RZ, RZ, R13 ;  /* 0x000000ffff097224 */ /* 0x000fe200078e000d */
[----:B------:R-:W-:Y:S01]  /*1b530*/  ISETP.GE.U32.AND P4, PT, R241, R5, PT ;  /* 0x00000005f100720c */ /* 0x000fe20003f86070 */
[----:B------:R-:W-:-:S04]  /*1b540*/  IMAD.WIDE.U32 R4, R3, -0x2daee0ad, RZ ;  /* 0xd2511f5303047825 */ /* 0x000fc800078e00ff */
[----:B------:R-:W-:Y:S01]  /*1b550*/  IMAD.WIDE.U32 R12, R2, -0x2daee0ad, RZ ;  /* 0xd2511f53020c7825 */ /* 0x000fe200078e00ff */
[----:B------:R-:W-:-:S03]  /*1b560*/  LOP3.LUT R5, R5, UR22, R6, 0x96, !PT ;  /* 0x0000001605057c12 */ /* 0x000fc6000f8e9606 */
[----:B------:R-:W-:Y:S01]  /*1b570*/  IMAD.WIDE.U32 R2, R15, -0x2daee0ad, RZ ;  /* 0xd2511f530f027825 */ /* 0x000fe200078e00ff */
[----:B------:R-:W-:-:S03]  /*1b580*/  LOP3.LUT R6, R13, UR12, R4, 0x96, !PT ;  /* 0x0000000c0d067c12 */ /* 0x000fc6000f8e9604 */
[----:B------:R-:W-:Y:S01]  /*1b590*/  IMAD.MOV.U32 R13, RZ, RZ, R21 ;  /* 0x000000ffff0d7224 */ /* 0x000fe200078e0015 */
[----:B------:R-:W-:Y:S01]  /*1b5a0*/  LOP3.LUT R0, R3, UR7, R14, 0x96, !PT ;  /* 0x0000000703007c12 */ /* 0x000fe2000f8e960e */
[----:B------:R-:W-:Y:S01]  /*1b5b0*/  IMAD.WIDE.U32 R4, R5, -0x326172a9, RZ ;  /* 0xcd9e8d5705047825 */ /* 0x000fe200078e00ff */
[C---:B------:R-:W-:Y:S02]  /*1b5c0*/  LOP3.LUT R18, R2.reuse, 0xff, RZ, 0xc0, !PT ;  /* 0x000000ff02127812 */ /* 0x040fe400078ec0ff */
[----:B------:R-:W-:Y:S02]  /*1b5d0*/  LOP3.LUT R15, R2, 0xffff, RZ, 0xc0, !PT ;  /* 0x0000ffff020f7812 */ /* 0x000fe400078ec0ff */
[--C-:B------:R-:W-:Y:S02]  /*1b5e0*/  SHF.R.U32.HI R17, RZ, 0x10, R2.reuse ;  /* 0x00000010ff117819 */ /* 0x100fe40000011602 */
[----:B------:R-:W-:Y:S01]  /*1b5f0*/  SHF.R.U32.HI R21, RZ, 0x18, R2 ;  /* 0x00000018ff157819 */ /* 0x000fe20000011602 */
[----:B------:R-:W-:Y:S01]  /*1b600*/  IMAD.WIDE.U32 R2, R6, -0x326172a9, RZ ;  /* 0xcd9e8d5706027825 */ /* 0x000fe200078e00ff */
[----:B------:R-:W-:-:S02]  /*1b610*/  PRMT R7, R29, 0x7632, R7 ;  /* 0x000076321d077816 */ /* 0x000fc40000000007 */
[----:B------:R-:W-:Y:S01]  /*1b620*/  PRMT R8, R29, 0x7610, R8 ;  /* 0x000076101d087816 */ /* 0x000fe20000000008 */
[----:B------:R-:W-:Y:S01]  /*1b630*/  FADD.FTZ R11, R230, R20 ;  /* 0x00000014e60b7221 */ /* 0x000fe20000010000 */
[----:B------:R-:W-:Y:S01]  /*1b640*/  LOP3.LUT R6, R3, UR8, R4, 0x96, !PT ;  /* 0x0000000803067c12 */ /* 0x000fe2000f8e9604 */
[----:B------:R-:W-:Y:S01]  /*1b650*/  IMAD.MOV.U32 R230, RZ, RZ, R22 ;  /* 0x000000ffffe67224 */ /* 0x000fe200078e0016 */
[----:B------:R-:W-:Y:S01]  /*1b660*/  @!P0 HFMA2.BF16_V2 R76, -RZ.H0_H0, RZ.H0_H0, -R7.H0_H0 ;  /* 0x200000ffff4c8231 */ /* 0x000fe20000340907 */
[----:B------:R-:W-:Y:S01]  /*1b670*/  IMAD.MOV.U32 R20, RZ, RZ, R9 ;  /* 0x000000ffff147224 */ /* 0x000fe200078e0009 */
[C---:B------:R-:W-:Y:S01]  /*1b680*/  LOP3.LUT R22, R2.reuse, 0xffff, RZ, 0xc0, !PT ;  /* 0x0000ffff02167812 */ /* 0x040fe200078ec0ff */
[----:B------:R-:W-:Y:S01]  /*1b690*/  IMAD.MOV.U32 R29, RZ, RZ, R25 ;  /* 0x000000ffff1d7224 */ /* 0x000fe200078e0019 */
[----:B------:R-:W-:Y:S01]  /*1b6a0*/  LOP3.LUT R9, R2, 0xff, RZ, 0xc0, !PT ;  /* 0x000000ff02097812 */ /* 0x000fe200078ec0ff */
[----:B------:R-:W-:Y:S01]  /*1b6b0*/  IMAD.MOV.U32 R3, RZ, RZ, R13 ;  /* 0x000000ffff037224 */ /* 0x000fe200078e000d */
[--C-:B------:R-:W-:Y:S01]  /*1b6c0*/  SHF.R.U32.HI R14, RZ, 0x10, R2.reuse ;  /* 0x00000010ff0e7819 */ /* 0x100fe20000011602 */
[----:B------:R-:W-:Y:S01]  /*1b6d0*/  FADD.FTZ R13, R58, R23 ;  /* 0x000000173a0d7221 */ /* 0x000fe20000010000 */
[----:B------:R-:W-:Y:S01]  /*1b6e0*/  SHF.R.U32.HI R25, RZ, 0x18, R2 ;  /* 0x00000018ff197819 */ /* 0x000fe20000011602 */
[----:B------:R-:W-:-:S02]  /*1b6f0*/  IMAD.MOV.U32 R2, RZ, RZ, R192 ;  /* 0x000000ffff027224 */ /* 0x000fc400078e00c0 */
[----:B------:R-:W-:Y:S01]  /*1b700*/  IMAD.MOV.U32 R23, RZ, RZ, R52 ;  /* 0x000000ffff177224 */ /* 0x000fe200078e0034 */
[----:B------:R-:W-:Y:S01]  /*1b710*/  PRMT R52, R8, 0x5410, R7 ;  /* 0x0000541008347816 */ /* 0x000fe20000000007 */
[----:B------:R-:W-:Y:S01]  /*1b720*/  @!P1 HFMA2.BF16_V2 R77, -RZ.H0_H0, RZ.H0_H0, -R8.H0_H0 ;  /* 0x200000ffff4d9231 */ /* 0x000fe20000340908 */
[----:B------:R-:W-:Y:S01]  /*1b730*/  @!P0 PRMT R7, R76, 0x5410, RZ ;  /* 0x000054104c078816 */ /* 0x000fe200000000ff */
[----:B------:R-:W-:Y:S01]  /*1b740*/  IMAD.MOV.U32 R76, RZ, RZ, R2 ;  /* 0x000000ffff4c7224 */ /* 0x000fe200078e0002 */
[----:B------:R-:W-:Y:S01]  /*1b750*/  SHF.R.U32.HI R2, RZ, 0x8, R16 ;  /* 0x00000008ff027819 */ /* 0x000fe20000011610 */
[----:B------:R-:W-:Y:S01]  /*1b760*/  @!P6 HFMA2.BF16_V2 R149, -RZ.H0_H0, RZ.H0_H0, -R207.H0_H0 ;  /* 0x200000ffff95e231 */ /* 0x000fe200003409cf */
[----:B------:R-:W-:Y:S01]  /*1b770*/  LOP3.LUT R10, R5, UR13, R10, 0x96, !PT ;  /* 0x0000000d050a7c12 */ /* 0x000fe2000f8e960a */
[----:B------:R1:W5:Y:S01]  /*1b780*/  LDL.LU R192, [R1+0x1b0] ;  /* 0x0001b00001c07983 */ /* 0x0003620000300800 */
[----:B------:R-:W-:Y:S02]  /*1b790*/  LOP3.LUT R2, R2, 0xffff, RZ, 0xc0, !PT ;  /* 0x0000ffff02027812 */ /* 0x000fe400078ec0ff */
[----:B------:R-:W-:-:S02]  /*1b7a0*/  @!P1 PRMT R8, R77, 0x5410, RZ ;  /* 0x000054104d089816 */ /* 0x000fc400000000ff */
[----:B------:R-:W-:Y:S02]  /*1b7b0*/  ISETP.GE.U32.AND P1, PT, R241, R2, PT ;  /* 0x00000002f100720c */ /* 0x000fe40003f26070 */
[----:B------:R-:W-:Y:S02]  /*1b7c0*/  LOP3.LUT R2, R19, 0xff, RZ, 0xc0, !PT ;  /* 0x000000ff13027812 */ /* 0x000fe400078ec0ff */
[C---:B------:R-:W-:Y:S02]  /*1b7d0*/  PRMT R5, R32.reuse, 0x7610, R5 ;  /* 0x0000761020057816 */ /* 0x040fe40000000005 */
[----:B------:R-:W-:Y:S02]  /*1b7e0*/  PRMT R4, R32, 0x7632, R4 ;  /* 0x0000763220047816 */ /* 0x000fe40000000004 */
[----:B------:R-:W-:Y:S02]  /*1b7f0*/  ISETP.GE.U32.AND P0, PT, R241, R2, PT ;  /* 0x00000002f100720c */ /* 0x000fe40003f06070 */
[----:B------:R-:W-:Y:S01]  /*1b800*/  SHF.R.U32.HI R2, RZ, 0x10, R0 ;  /* 0x00000010ff027819 */ /* 0x000fe20000011600 */
[----:B------:R-:W-:Y:S01]  /*1b810*/  @!P4 HFMA2.BF16_V2 R78, -RZ.H0_H0, RZ.H0_H0, -R5.H0_H0 ;  /* 0x200000ffff4ec231 */ /* 0x000fe20000340905 */
[----:B------:R-:W-:Y:S01]  /*1b820*/  PRMT R199, R31, 0x7610, R199 ;  /* 0x000076101fc77816 */ /* 0x000fe200000000c7 */
[----:B------:R-:W-:Y:S01]  /*1b830*/  @!P2 HFMA2.BF16_V2 R79, -RZ.H0_H0, RZ.H0_H0, -R4.H0_H0 ;  /* 0x200000ffff4fa231 */ /* 0x000fe20000340904 */
[----:B------:R-:W-:Y:S01]  /*1b840*/  IMAD.MOV.U32 R19, RZ, RZ, R76 ;  /* 0x000000ffff137224 */ /* 0x000fe200078e004c */
[----:B------:R-:W-:Y:S01]  /*1b850*/  LOP3.LUT R2, R2, 0xff, RZ, 0xc0, !PT ;  /* 0x000000ff02027812 */ /* 0x000fe200078ec0ff */
[----:B------:R-:W-:Y:S01]  /*1b860*/  IMAD.MOV.U32 R76, RZ, RZ, R49 ;  /* 0x000000ffff4c7224 */ /* 0x000fe200078e0031 */
[----:B------:R-:W-:Y:S01]  /*1b870*/  PRMT R49, R5, 0x5410, R4 ;  /* 0x0000541005317816 */ /* 0x000fe20000000004 */
[----:B------:R-:W-:Y:S01]  /*1b880*/  IMAD.MOV.U32 R32, RZ, RZ, R188 ;  /* 0x000000ffff207224 */ /* 0x000fe200078e00bc */
[----:B------:R-:W-:Y:S01]  /*1b890*/  @!P4 PRMT R5, R78, 0x5410, RZ ;  /* 0x000054104e05c816 */ /* 0x000fe200000000ff */
[----:B------:R-:W-:Y:S01]  /*1b8a0*/  @!P3 HFMA2.BF16_V2 R80, -RZ.H0_H0, RZ.H0_H0, -R199.H0_H0 ;  /* 0x200000ffff50b231 */ /* 0x000fe200003409c7 */
[----:B------:R-:W-:-:S02]  /*1b8b0*/  PRMT R167, R31, 0x7632, R167 ;  /* 0x000076321fa77816 */ /* 0x000fc400000000a7 */
[----:B------:R-:W-:Y:S02]  /*1b8c0*/  ISETP.GE.U32.AND P4, PT, R241, R2, PT ;  /* 0x00000002f100720c */ /* 0x000fe40003f86070 */
[----:B------:R-:W-:Y:S01]  /*1b8d0*/  @!P2 PRMT R4, R79, 0x5410, RZ ;  /* 0x000054104f04a816 */ /* 0x000fe200000000ff */
[----:B------:R-:W-:Y:S01]  /*1b8e0*/  IMAD.MOV.U32 R79, RZ, RZ, R32 ;  /* 0x000000ffff4f7224 */ /* 0x000fe200078e0020 */
[----:B------:R-:W-:Y:S02]  /*1b8f0*/  LOP3.LUT R2, R0, 0xff, RZ, 0xc0, !PT ;  /* 0x000000ff00027812 */ /* 0x000fe400078ec0ff */
[----:B------:R-:W-:Y:S02]  /*1b900*/  PRMT R32, R199, 0x5410, R167 ;  /* 0x00005410c7207816 */ /* 0x000fe400000000a7 */
[----:B------:R-:W-:Y:S02]  /*1b910*/  @!P3 PRMT R199, R80, 0x5410, RZ ;  /* 0x0000541050c7b816 */ /* 0x000fe400000000ff */
[----:B------:R-:W-:-:S02]  /*1b920*/  ISETP.GE.U32.AND P3, PT, R241, R2, PT ;  /* 0x00000002f100720c */ /* 0x000fc40003f66070 */
[----:B------:R-:W-:Y:S02]  /*1b930*/  SHF.R.U32.HI R2, RZ, 0x18, R0 ;  /* 0x00000018ff027819 */ /* 0x000fe40000011600 */
[----:B------:R-:W-:Y:S02]  /*1b940*/  PRMT R166, R30, 0x7610, R166 ;  /* 0x000076101ea67816 */ /* 0x000fe400000000a6 */
[----:B------:R-:W-:Y:S01]  /*1b950*/  LOP3.LUT R0, R0, 0xffff, RZ, 0xc0, !PT ;  /* 0x0000ffff00007812 */ /* 0x000fe200078ec0ff */
[----:B------:R-:W-:Y:S01]  /*1b960*/  @!P1 HFMA2.BF16_V2 R81, -RZ.H0_H0, RZ.H0_H0, -R167.H0_H0 ;  /* 0x200000ffff519231 */ /* 0x000fe200003409a7 */
[----:B------:R-:W-:Y:S01]  /*1b970*/  PRMT R198, R30, 0x7632, R198 ;  /* 0x000076321ec67816 */ /* 0x000fe200000000c6 */
[----:B------:R-:W-:Y:S01]  /*1b980*/  @!P0 HFMA2.BF16_V2 R83, -RZ.H0_H0, RZ.H0_H0, -R166.H0_H0 ;  /* 0x200000ffff538231 */ /* 0x000fe200003409a6 */
[----:B------:R-:W-:Y:S01]  /*1b990*/  SHF.R.U32.HI R0, RZ, 0x8, R0 ;  /* 0x00000008ff007819 */ /* 0x000fe20000011600 */
[----:B------:R-:W-:Y:S01]  /*1b9a0*/  IMAD.MOV.U32 R78, RZ, RZ, R20 ;  /* 0x000000ffff4e7224 */ /* 0x000fe200078e0014 */
[----:B------:R-:W-:Y:S01]  /*1b9b0*/  ISETP.GE.U32.AND P2, PT, R241, R2, PT ;  /* 0x00000002f100720c */ /* 0x000fe20003f46070 */
[----:B------:R-:W-:Y:S01]  /*1b9c0*/  IMAD.MOV.U32 R31, RZ, RZ, R3 ;  /* 0x000000ffff1f7224 */ /* 0x000fe200078e0003 */
[----:B------:R-:W-:Y:S01]  /*1b9d0*/  PRMT R197, R24, 0x7610, R197 ;  /* 0x0000761018c57816 */ /* 0x000fe200000000c5 */
[----:B------:R-:W-:Y:S01]  /*1b9e0*/  IMAD.MOV.U32 R16, RZ, RZ, R189 ;  /* 0x000000ffff107224 */ /* 0x000fe200078e00bd */
[----:B------:R-:W-:Y:S01]  /*1b9f0*/  LOP3.LUT R0, R0, 0xffff, RZ, 0xc0, !PT ;  /* 0x0000ffff00007812 */ /* 0x000fe200078ec0ff */
[----:B------:R-:W-:Y:S01]  /*1ba00*/  IMAD.WIDE.U32 R2, R10, -0x2daee0ad, RZ ;  /* 0xd2511f530a027825 */ /* 0x000fe200078e00ff */
[----:B------:R-:W-:-:S03]  /*1ba10*/  @!P1 PRMT R167, R81, 0x5410, RZ ;  /* 0x0000541051a79816 */ /* 0x000fc600000000ff */
[----:B------:R-:W-:Y:S01]  /*1ba20*/  IMAD.MOV.U32 R80, RZ, RZ, R33 ;  /* 0x000000ffff507224 */ /* 0x000fe200078e0021 */
[----:B------:R-:W-:Y:S01]  /*1ba30*/  PRMT R33, R166, 0x5410, R198 ;  /* 0x00005410a6217816 */ /* 0x000fe200000000c6 */
[----:B------:R-:W-:Y:S01]  /*1ba40*/  IMAD.MOV.U32 R81, RZ, RZ, R78 ;  /* 0x000000ffff517224 */ /* 0x000fe200078e004e */
[----:B------:R-:W-:Y:S01]  /*1ba50*/  @!P0 PRMT R166, R83, 0x5410, RZ ;  /* 0x0000541053a68816 */ /* 0x000fe200000000ff */
[----:B------:R-:W-:Y:S01]  /*1ba60*/  FADD.FTZ R20, R187, R11 ;  /* 0x0000000bbb147221 */ /* 0x000fe20000010000 */
[----:B------:R-:W-:Y:S01]  /*1ba70*/  @!P3 HFMA2.BF16_V2 R100, -RZ.H0_H0, RZ.H0_H0, -R197.H0_H0 ;  /* 0x200000ffff64b231 */ /* 0x000fe200003409c5 */
[----:B------:R-:W-:Y:S01]  /*1ba80*/  IMAD.MOV.U32 R78, RZ, RZ, R19 ;  /* 0x000000ffff4e7224 */ /* 0x000fe200078e0013 */
[----:B------:R-:W-:Y:S01]  /*1ba90*/  PRMT R163, R24, 0x7632, R163 ;  /* 0x0000763218a37816 */ /* 0x000fe200000000a3 */
[----:B------:R-:W-:Y:S01]  /*1baa0*/  IMAD.MOV.U32 R83, RZ, RZ, R16 ;  /* 0x000000ffff537224 */ /* 0x000fe200078e0010 */
[----:B------:R-:W-:Y:S02]  /*1bab0*/  ISETP.GE.U32.AND P0, PT, R241, R0, PT ;  /* 0x00000000f100720c */ /* 0x000fe40003f06070 */
[----:B------:R-:W-:-:S02]  /*1bac0*/  LOP3.LUT R24, R2, 0xff, RZ, 0xc0, !PT ;  /* 0x000000ff02187812 */ /* 0x000fc400078ec0ff */
[----:B------:R-:W-:Y:S02]  /*1bad0*/  LOP3.LUT R19, R2, 0xffff, RZ, 0xc0, !PT ;  /* 0x0000ffff02137812 */ /* 0x000fe400078ec0ff */
[--C-:B------:R-:W-:Y:S02]  /*1bae0*/  SHF.R.U32.HI R16, RZ, 0x10, R2.reuse ;  /* 0x00000010ff107819 */ /* 0x100fe40000011602 */
[----:B------:R-:W-:Y:S01]  /*1baf0*/  SHF.R.U32.HI R11, RZ, 0x18, R2 ;  /* 0x00000018ff0b7819 */ /* 0x000fe20000011602 */
[----:B------:R-:W-:Y:S01]  /*1bb00*/  IMAD.MOV.U32 R30, RZ, RZ, R73 ;  /* 0x000000ffff1e7224 */ /* 0x000fe200078e0049 */
[----:B------:R-:W-:Y:S02]  /*1bb10*/  SHF.R.U32.HI R2, RZ, 0x8, R15 ;  /* 0x00000008ff027819 */ /* 0x000fe4000001160f */
[----:B------:R-:W-:Y:S02]  /*1bb20*/  PRMT R73, R197, 0x5410, R163 ;  /* 0x00005410c5497816 */ /* 0x000fe400000000a3 */
[----:B------:R-:W-:Y:S01]  /*1bb30*/  @!P3 PRMT R197, R100, 0x5410, RZ ;  /* 0x0000541064c5b816 */ /* 0x000fe200000000ff */
[----:B------:R-:W-:Y:S01]  /*1bb40*/  IMAD.MOV.U32 R100, RZ, RZ, R23 ;  /* 0x000000ffff647224 */ /* 0x000fe200078e0017 */
[----:B------:R-:W-:Y:S01]  /*1bb50*/  LOP3.LUT R0, R3, UR7, R12, 0x96, !PT ;  /* 0x0000000703007c12 */ /* 0x000fe2000f8e960c */
[----:B------:R-:W-:Y:S01]  /*1bb60*/  MUFU.EX2 R23, R154 ;  /* 0x0000009a00177308 */ /* 0x000fe20000000800 */
[----:B------:R-:W-:-:S07]  /*1bb70*/  LOP3.LUT R2, R2, 0xffff, RZ, 0xc0, !PT ;  /* 0x0000ffff02027812 */ /* 0x000fce00078ec0ff */
[----:B------:R-:W2:Y:S01]  /*1bb80*/  MUFU.EX2 R3, R150 ;  /* 0x0000009600037308 */ /* 0x000ea20000000800 */
[----:B------:R-:W-:Y:S02]  /*1bb90*/  ISETP.GE.U32.AND P1, PT, R241, R2, PT ;  /* 0x00000002f100720c */ /* 0x000fe40003f26070 */
[----:B------:R-:W-:Y:S01]  /*1bba0*/  LOP3.LUT R2, R17, 0xff, RZ, 0xc0, !PT ;  /* 0x000000ff11027812 */ /* 0x000fe200078ec0ff */
[----:B------:R-:W-:-:S04]  /*1bbb0*/  @!P0 HFMA2.BF16_V2 R101, -RZ.H0_H0, RZ.H0_H0, -R163.H0_H0 ;  /* 0x200000ffff658231 */ /* 0x000fc800003409a3 */
[----:B------:R-:W-:Y:S01]  /*1bbc0*/  MUFU.EX2 R15, R67 ;  /* 0x00000043000f7308 */ /* 0x000fe20000000800 */
[----:B------:R-:W-:-:S07]  /*1bbd0*/  @!P0 PRMT R163, R101, 0x5410, RZ ;  /* 0x0000541065a38816 */ /* 0x000fce00000000ff */
[----:B------:R-:W3:Y:S01]  /*1bbe0*/  MUFU.EX2 R17, R72 ;  /* 0x0000004800117308 */ /* 0x000ee20000000800 */
[----:B------:R-:W-:Y:S02]  /*1bbf0*/  @!P6 PRMT R207, R149, 0x5410, RZ ;  /* 0x0000541095cfe816 */ /* 0x000fe400000000ff */
[C---:B------:R-:W-:Y:S02]  /*1bc00*/  ISETP.GE.U32.AND P0, PT, R241.reuse, R2, PT ;  /* 0x00000002f100720c */ /* 0x040fe40003f06070 */
[----:B------:R-:W-:Y:S01]  /*1bc10*/  ISETP.GE.U32.AND P6, PT, R241, R9, PT ;  /* 0x00000009f100720c */ /* 0x000fe20003fc6070 */
[----:B--2---:R-:W-:Y:S01]  /*1bc20*/  FADD.FTZ R9, R3, R28 ;  /* 0x0000001c03097221 */ /* 0x004fe20000010000 */
[----:B------:R-:W-:Y:S02]  /*1bc30*/  LOP3.LUT R2, R14, 0xff, RZ, 0xc0, !PT ;  /* 0x000000ff0e027812 */ /* 0x000fe400078ec0ff */
[----:B------:R-:W-:Y:S02]  /*1bc40*/  F2FP.BF16.PACK_AB R3, R23, R3 ;  /* 0x000000031703723e */ /* 0x000fe400000010ff */
[----:B------:R-:W-:-:S02]  /*1bc50*/  ISETP.GE.U32.AND P3, PT, R241, R2, PT ;  /* 0x00000002f100720c */ /* 0x000fc40003f66070 */
[----:B------:R-:W-:Y:S02]  /*1bc60*/  LOP3.LUT R2, R6, 0xffff, RZ, 0xc0, !PT ;  /* 0x0000ffff06027812 */ /* 0x000fe400078ec0ff */
[C---:B------:R-:W-:Y:S02]  /*1bc70*/  PRMT R162, R34.reuse, 0x7632, R162 ;  /* 0x0000763222a27816 */ /* 0x040fe400000000a2 */
[C---:B------:R-:W-:Y:S02]  /*1bc80*/  PRMT R160, R3.reuse, 0x7610, R160 ;  /* 0x0000761003a07816 */ /* 0x040fe400000000a0 */
[----:B------:R-:W-:Y:S01]  /*1bc90*/  PRMT R159, R3, 0x7632, R159 ;  /* 0x00007632039f7816 */ /* 0x000fe2000000009f */
[----:B------:R-:W-:Y:S01]  /*1bca0*/  @!P5 HFMA2.BF16_V2 R82, -RZ.H0_H0, RZ.H0_H0, -R198.H0_H0 ;  /* 0x200000ffff52d231 */ /* 0x000fe200003409c6 */
[----:B---3--:R-:W-:Y:S02]  /*1bcb0*/  F2FP.BF16.PACK_AB R3, R17, R15 ;  /* 0x0000000f1103723e */ /* 0x008fe400000010ff */
[----:B------:R-:W-:Y:S01]  /*1bcc0*/  SHF.R.U32.HI R2, RZ, 0x8, R2 ;  /* 0x00000008ff027819 */ /* 0x000fe20000011602 */
[----:B------:R-:W-:Y:S01]  /*1bcd0*/  @!P2 HFMA2.BF16_V2 R102, -RZ.H0_H0, RZ.H0_H0, -R162.H0_H0 ;  /* 0x200000ffff66a231 */ /* 0x000fe200003409a2 */
[----:B------:R-:W-:Y:S01]  /*1bce0*/  PRMT R161, R34, 0x7610, R161 ;  /* 0x0000761022a17816 */ /* 0x000fe200000000a1 */
[----:B------:R-:W-:Y:S01]  /*1bcf0*/  FADD.FTZ R10, R15, R36 ;  /* 0x000000240f0a7221 */ /* 0x000fe20000010000 */
[----:B------:R-:W-:Y:S01]  /*1bd00*/  PRMT R158, R3, 0x7610, R158 ;  /* 0x00007610039e7816 */ /* 0x000fe2000000009e */
[----:B------:R-:W-:Y:S01]  /*1bd10*/  MUFU.EX2 R14, R153 ;  /* 0x00000099000e7308 */ /* 0x000fe20000000800 */
[----:B------:R-:W-:Y:S01]  /*1bd20*/  @!P5 PRMT R198, R82, 0x5410, RZ ;  /* 0x0000541052c6d816 */ /* 0x000fe200000000ff */
[----:B------:R-:W-:Y:S01]  /*1bd30*/  IMAD.MOV.U32 R82, RZ, RZ, R66 ;  /* 0x000000ffff527224 */ /* 0x000fe200078e0042 */
[----:B------:R-:W-:Y:S01]  /*1bd40*/  LOP3.LUT R2, R2, 0xffff, RZ, 0xc0, !PT ;  /* 0x0000ffff02027812 */ /* 0x000fe200078ec0ff */
[----:B------:R-:W-:Y:S01]  /*1bd50*/  @!P0 HFMA2.BF16_V2 R111, -RZ.H0_H0, RZ.H0_H0, -R158.H0_H0 ;  /* 0x200000ffff6f8231 */ /* 0x000fe2000034099e */
[----:B------:R-:W-:-:S03]  /*1bd60*/  PRMT R66, R161, 0x5410, R162 ;  /* 0x00005410a1427816 */ /* 0x000fc600000000a2 */
[----:B------:R-:W2:Y:S01]  /*1bd70*/  MUFU.EX2 R15, R155 ;  /* 0x0000009b000f7308 */ /* 0x000ea20000000800 */
[----:B------:R-:W-:Y:S02]  /*1bd80*/  @!P2 PRMT R162, R102, 0x5410, RZ ;  /* 0x0000541066a2a816 */ /* 0x000fe400000000ff */
[----:B------:R-:W-:Y:S01]  /*1bd90*/  PRMT R157, R3, 0x7632, R157 ;  /* 0x00007632039d7816 */ /* 0x000fe2000000009d */
[----:B------:R-:W-:Y:S01]  /*1bda0*/  @!P4 HFMA2.BF16_V2 R103, -RZ.H0_H0, RZ.H0_H0, -R161.H0_H0 ;  /* 0x200000ffff67c231 */ /* 0x000fe200003409a1 */
[C---:B------:R-:W-:Y:S02]  /*1bdb0*/  ISETP.GE.U32.AND P5, PT, R241.reuse, R18, PT ;  /* 0x00000012f100720c */ /* 0x040fe40003fa6070 */
[----:B------:R-:W-:Y:S01]  /*1bdc0*/  ISETP.GE.U32.AND P2, PT, R241, R2, PT ;  /* 0x00000002f100720c */ /* 0x000fe20003f46070 */
[----:B------:R-:W-:Y:S01]  /*1bdd0*/  IMAD.MOV.U32 R102, RZ, RZ, R64 ;  /* 0x000000ffff667224 */ /* 0x000fe200078e0040 */
[----:B------:R-:W-:Y:S01]  /*1bde0*/  LOP3.LUT R2, R6, 0xff, RZ, 0xc0, !PT ;  /* 0x000000ff06027812 */ /* 0x000fe200078ec0ff */
[----:B------:R-:W-:Y:S01]  /*1bdf0*/  @!P1 HFMA2.BF16_V2 R109, -RZ.H0_H0, RZ.H0_H0, -R159.H0_H0 ;  /* 0x200000ffff6d9231 */ /* 0x000fe2000034099f */
[----:B------:R-:W-:-:S02]  /*1be00*/  PRMT R64, R158, 0x5410, R157 ;  /* 0x000054109e407816 */ /* 0x000fc4000000009d */
[----:B------:R-:W-:Y:S02]  /*1be10*/  @!P0 PRMT R158, R111, 0x5410, RZ ;  /* 0x000054106f9e8816 */ /* 0x000fe400000000ff */
[----:B------:R-:W-:Y:S02]  /*1be20*/  ISETP.GE.U32.AND P0, PT, R241, R2, PT ;  /* 0x00000002f100720c */ /* 0x000fe40003f06070 */
[----:B------:R-:W-:Y:S01]  /*1be30*/  @!P4 PRMT R161, R103, 0x5410, RZ ;  /* 0x0000541067a1c816 */ /* 0x000fe200000000ff */
[----:B------:R-:W-:Y:S01]  /*1be40*/  IMAD.MOV.U32 R103, RZ, RZ, R65 ;  /* 0x000000ffff677224 */ /* 0x000fe200078e0041 */
[----:B------:R-:W-:Y:S02]  /*1be50*/  SHF.R.U32.HI R2, RZ, 0x18, R6 ;  /* 0x00000018ff027819 */ /* 0x000fe40000011606 */
[----:B------:R-:W-:Y:S02]  /*1be60*/  PRMT R65, R160, 0x5410, R159 ;  /* 0x00005410a0417816 */ /* 0x000fe4000000009f */
[----:B------:R-:W-:-:S02]  /*1be70*/  @!P1 PRMT R159, R109, 0x5410, RZ ;  /* 0x000054106d9f9816 */ /* 0x000fc400000000ff */
[----:B------:R-:W-:Y:S02]  /*1be80*/  ISETP.GE.U32.AND P1, PT, R241, R2, PT ;  /* 0x00000002f100720c */ /* 0x000fe40003f26070 */
[----:B--2---:R-:W-:Y:S01]  /*1be90*/  F2FP.BF16.PACK_AB R2, R15, R14 ;  /* 0x0000000e0f02723e */ /* 0x004fe200000010ff */
[----:B------:R-:W-:Y:S01]  /*1bea0*/  @!P5 HFMA2.BF16_V2 R108, -RZ.H0_H0, RZ.H0_H0, -R160.H0_H0 ;  /* 0x200000ffff6cd231 */ /* 0x000fe200003409a0 */
[----:B------:R-:W-:Y:S01]  /*1beb0*/  FADD.FTZ R12, R61, R13 ;  /* 0x0000000d3d0c7221 */ /* 0x000fe20000010000 */
[----:B------:R-:W-:Y:S01]  /*1bec0*/  MUFU.EX2 R109, R146 ;  /* 0x00000092006d7308 */ /* 0x000fe20000000800 */
[C---:B------:R-:W-:Y:S02]  /*1bed0*/  PRMT R156, R2.reuse, 0x7610, R156 ;  /* 0x00007610029c7816 */ /* 0x040fe4000000009c */
[----:B------:R-:W-:-:S05]  /*1bee0*/  PRMT R155, R2, 0x7632, R155 ;  /* 0x00007632029b7816 */ /* 0x000fca000000009b */
[----:B------:R-:W2:Y:S01]  /*1bef0*/  MUFU.EX2 R13, R147 ;  /* 0x00000093000d7308 */ /* 0x000ea20000000800 */
[----:B------:R-:W-:Y:S02]  /*1bf00*/  @!P5 PRMT R160, R108, 0x5410, RZ ;  /* 0x000054106ca0d816 */ /* 0x000fe400000000ff */
[----:B------:R-:W-:Y:S01]  /*1bf10*/  SHF.R.U32.HI R2, RZ, 0x10, R6 ;  /* 0x00000010ff027819 */ /* 0x000fe20000011606 */
[----:B------:R-:W-:Y:S01]  /*1bf20*/  @!P0 HFMA2.BF16_V2 R117, -RZ.H0_H0, RZ.H0_H0, -R156.H0_H0 ;  /* 0x200000ffff758231 */ /* 0x000fe2000034099c */
[----:B------:R-:W-:Y:S01]  /*1bf30*/  ISETP.GE.U32.AND P5, PT, R241, R21, PT ;  /* 0x00000015f100720c */ /* 0x000fe20003fa6070 */
[----:B------:R-:W-:Y:S01]  /*1bf40*/  IMAD.MOV.U32 R101, RZ, RZ, R79 ;  /* 0x000000ffff657224 */ /* 0x000fe200078e004f */
[----:B------:R-:W-:Y:S01]  /*1bf50*/  LOP3.LUT R2, R2, 0xff, RZ, 0xc0, !PT ;  /* 0x000000ff02027812 */ /* 0x000fe200078ec0ff */
[----:B------:R-:W-:Y:S01]  /*1bf60*/  IMAD.MOV.U32 R79, RZ, RZ, R230 ;  /* 0x000000ffff4f7224 */ /* 0x000fe200078e00e6 */
[----:B------:R-:W-:Y:S02]  /*1bf70*/  PRMT R230, R156, 0x5410, R155 ;  /* 0x000054109ce67816 */ /* 0x000fe4000000009b */
[----:B------:R-:W-:-:S02]  /*1bf80*/  @!P0 PRMT R156, R117, 0x5410, RZ ;  /* 0x00005410759c8816 */ /* 0x000fc400000000ff */
[----:B------:R-:W-:Y:S02]  /*1bf90*/  ISETP.GE.U32.AND P0, PT, R241, R2, PT ;  /* 0x00000002f100720c */ /* 0x000fe40003f06070 */
[----:B--2---:R-:W-:-:S03]  /*1bfa0*/  F2FP.BF16.PACK_AB R3, R109, R13 ;  /* 0x0000000d6d03723e */ /* 0x004fc600000010ff */
[----:B------:R-:W-:Y:S01]  /*1bfb0*/  @!P5 HFMA2.BF16_V2 R110, -RZ.H0_H0, RZ.H0_H0, -R157.H0_H0 ;  /* 0x200000ffff6ed231 */ /* 0x000fe2000034099d */
[C---:B------:R-:W-:Y:S02]  /*1bfc0*/  PRMT R154, R3.reuse, 0x7610, R154 ;  /* 0x00007610039a7816 */ /* 0x040fe4000000009a */
[----:B------:R-:W-:Y:S02]  /*1bfd0*/  SHF.R.U32.HI R2, RZ, 0x8, R22 ;  /* 0x00000008ff027819 */ /* 0x000fe40000011616 */
[----:B------:R-:W-:Y:S01]  /*1bfe0*/  @!P5 PRMT R157, R110, 0x5410, RZ ;  /* 0x000054106e9dd816 */ /* 0x000fe200000000ff */
[----:B------:R-:W-:Y:S02]  /*1bff0*/  IMAD.MOV.U32 R110, RZ, RZ, R102 ;  /* 0x000000ffff6e7224 */ /* 0x000fe400078e0066 */
[----:B------:R-:W-:Y:S01]  /*1c000*/  @!P0 HFMA2.BF16_V2 R119, -RZ.H0_H0, RZ.H0_H0, -R154.H0_H0 ;  /* 0x200000ffff778231 */ /* 0x000fe2000034099a */
[----:B------:R-:W-:Y:S01]  /*1c010*/  IMAD.MOV.U32 R102, RZ, RZ, R78 ;  /* 0x000000ffff667224 */ /* 0x000fe200078e004e */
[----:B------:R-:W-:Y:S01]  /*1c020*/  PRMT R153, R3, 0x7632, R153 ;  /* 0x0000763203997816 */ /* 0x000fe20000000099 */
[----:B------:R-:W-:Y:S01]  /*1c030*/  IMAD.MOV.U32 R58, RZ, RZ, R191 ;  /* 0x000000ffff3a7224 */ /* 0x000fe200078e00bf */
[----:B------:R-:W-:Y:S01]  /*1c040*/  LOP3.LUT R2, R2, 0xffff, RZ, 0xc0, !PT ;  /* 0x0000ffff02027812 */ /* 0x000fe200078ec0ff */
[----:B------:R-:W-:Y:S01]  /*1c050*/  IMAD.MOV.U32 R78, RZ, RZ, R76 ;  /* 0x000000ffff4e7224 */ /* 0x000fe200078e004c */
[----:B------:R1:W5:Y:S01]  /*1c060*/  LDL.LU R191, [R1+0x1ac] ;  /* 0x0001ac0001bf7983 */ /* 0x0003620000300800 */
[----:B------:R-:W-:-:S02]  /*1c070*/  IMAD.MOV.U32 R77, RZ, RZ, R190 ;  /* 0x000000ffff4d7224 */ /* 0x000fc400078e00be */
[----:B------:R-:W-:Y:S01]  /*1c080*/  IMAD.MOV.U32 R76, RZ, RZ, R180 ;  /* 0x000000ffff4c7224 */ /* 0x000fe200078e00b4 */
[----:B------:R1:W5:Y:S01]  /*1c090*/  LDL.LU R190, [R1+0x1a8] ;  /* 0x0001a80001be7983 */ /* 0x0003620000300800 */
[----:B------:R2:W-:Y:S01]  /*1c0a0*/  MUFU.EX2 R180, R231 ;  /* 0x000000e700b47308 */ /* 0x0005e20000000800 */
[----:B------:R-:W-:Y:S02]  /*1c0b0*/  FADD.FTZ R3, R186, R20 ;  /* 0x00000014ba037221 */ /* 0x000fe40000010000 */
[----:B------:R1:W5:Y:S04]  /*1c0c0*/  LDL.LU R189, [R1+0x1a4] ;  /* 0x0001a40001bd7983 */ /* 0x0003680000300800 */
[----:B------:R1:W5:Y:S04]  /*1c0d0*/  LDL.LU R188, [R1+0x1a0] ;  /* 0x0001a00001bc7983 */ /* 0x0003680000300800 */
[----:B------:R1:W5:Y:S04]  /*1c0e0*/  LDL.LU R187, [R1+0x19c] ;  /* 0x00019c0001bb7983 */ /* 0x0003680000300800 */
[----:B------:R1:W5:Y:S01]  /*1c0f0*/  LDL.LU R186, [R1+0x198] ;  /* 0x0001980001ba7983 */ /* 0x0003620000300800 */
[----:B--2---:R-:W-:-:S02]  /*1c100*/  PRMT R231, R154, 0x5410, R153 ;  /* 0x000054109ae77816 */ /* 0x004fc40000000099 */
[----:B------:R-:W-:Y:S02]  /*1c110*/  @!P0 PRMT R154, R119, 0x5410, RZ ;  /* 0x00005410779a8816 */ /* 0x000fe400000000ff */
[----:B------:R-:W-:Y:S02]  /*1c120*/  ISETP.GE.U32.AND P0, PT, R241, R2, PT ;  /* 0x00000002f100720c */ /* 0x000fe40003f06070 */
[----:B------:R-:W-:Y:S02]  /*1c130*/  LOP3.LUT R2, R16, 0xff, RZ, 0xc0, !PT ;  /* 0x000000ff10027812 */ /* 0x000fe400078ec0ff */
[----:B------:R1:W2:Y:S01]  /*1c140*/  LDL.LU.S16 R16, [R1+0x8] ;  /* 0x0000080001107983 */ /* 0x0002a20000300600 */
[----:B------:R-:W-:Y:S02]  /*1c150*/  IMAD.MOV.U32 R34, RZ, RZ, R100 ;  /* 0x000000ffff227224 */ /* 0x000fe400078e0064 */
[----:B------:R-:W-:Y:S02]  /*1c160*/  IMAD.MOV.U32 R100, RZ, RZ, R80 ;  /* 0x000000ffff647224 */ /* 0x000fe400078e0050 */
[----:B------:R-:W3:Y:S01]  /*1c170*/  MUFU.EX2 R80, R233 ;  /* 0x000000e900507308 */ /* 0x000ee20000000800 */
[----:B------:R-:W-:Y:S01]  /*1c180*/  @!P1 HFMA2.BF16_V2 R118, -RZ.H0_H0, RZ.H0_H0, -R153.H0_H0 ;  /* 0x200000ffff769231 */ /* 0x000fe20000340999 */
[----:B------:R-:W-:-:S02]  /*1c190*/  IMAD.MOV.U32 R72, RZ, RZ, R60 ;  /* 0x000000ffff487224 */ /* 0x000fc400078e003c */
[----:B------:R-:W-:Y:S02]  /*1c1a0*/  IMAD.MOV.U32 R18, RZ, RZ, R81 ;  /* 0x000000ffff127224 */ /* 0x000fe400078e0051 */
[----:B------:R-:W-:Y:S01]  /*1c1b0*/  IMAD.MOV.U32 R60, RZ, RZ, R181 ;  /* 0x000000ffff3c7224 */ /* 0x000fe200078e00b5 */
[----:B------:R-:W-:Y:S01]  /*1c1c0*/  @!P1 PRMT R153, R118, 0x5410, RZ ;  /* 0x0000541076999816 */ /* 0x000fe200000000ff */
[----:B------:R-:W-:Y:S01]  /*1c1d0*/  MUFU.EX2 R181, R200 ;  /* 0x000000c800b57308 */ /* 0x000fe20000000800 */
[----:B------:R-:W-:-:S07]  /*1c1e0*/  ISETP.GE.U32.AND P1, PT, R241, R2, PT ;  /* 0x00000002f100720c */ /* 0x000fce0003f26070 */
[----:B------:R-:W4:Y:S01]  /*1c1f0*/  MUFU.EX2 R81, R201 ;  /* 0x000000c900517308 */ /* 0x000f220000000800 */
[----:B---3--:R-:W-:-:S04]  /*1c200*/  F2FP.BF16.PACK_AB R2, R80, R180 ;  /* 0x000000b45002723e */ /* 0x008fc800000010ff */
[C---:B------:R-:W-:Y:S02]  /*1c210*/  PRMT R152, R2.reuse, 0x7610, R152 ;  /* 0x0000761002987816 */ /* 0x040fe40000000098 */
[----:B------:R-:W-:Y:S02]  /*1c220*/  PRMT R151, R2, 0x7632, R151 ;  /* 0x0000763202977816 */ /* 0x000fe40000000097 */
[----:B------:R-:W-:-:S04]  /*1c230*/  SHF.R.U32.HI R2, RZ, 0x10, R0 ;  /* 0x00000010ff027819 */ /* 0x000fc80000011600 */
[----:B------:R-:W-:-:S04]  /*1c240*/  LOP3.LUT R2, R2, 0xff, RZ, 0xc0, !PT ;  /* 0x000000ff02027812 */ /* 0x000fc800078ec0ff */
[----:B------:R-:W-:Y:S02]  /*1c250*/  ISETP.GE.U32.AND P4, PT, R241, R2, PT ;  /* 0x00000002f100720c */ /* 0x000fe40003f86070 */
[----:B----4-:R-:W-:Y:S01]  /*1c260*/  F2FP.BF16.PACK_AB R2, R81, R181 ;  /* 0x000000b55102723e */ /* 0x010fe200000010ff */
[----:B------:R-:W-:-:S03]  /*1c270*/  IMAD.MOV.U32 R111, RZ, RZ, R103 ;  /* 0x000000ffff6f7224 */ /* 0x000fc600078e0067 */
[C---:B------:R-:W-:Y:S02]  /*1c280*/  PRMT R150, R2.reuse, 0x7610, R150 ;  /* 0x0000761002967816 */ /* 0x040fe40000000096 */
[----:B------:R-:W-:Y:S02]  /*1c290*/  PRMT R149, R2, 0x7632, R149 ;  /* 0x0000763202957816 */ /* 0x000fe40000000095 */
[----:B------:R-:W-:Y:S01]  /*1c2a0*/  SHF.R.U32.HI R2, RZ, 0x8, R19 ;  /* 0x00000008ff027819 */ /* 0x000fe20000011613 */
[----:B------:R-:W-:Y:S01]  /*1c2b0*/  @!P2 HFMA2.BF16_V2 R116, -RZ.H0_H0, RZ.H0_H0, -R155.H0_H0 ;  /* 0x200000ffff74a231 */ /* 0x000fe2000034099b */
[----:B------:R-:W-:Y:S02]  /*1c2c0*/  IMAD.MOV.U32 R67, RZ, RZ, R82 ;  /* 0x000000ffff437224 */ /* 0x000fe400078e0052 */
[----:B------:R-:W-:Y:S01]  /*1c2d0*/  IMAD.MOV.U32 R103, RZ, RZ, R57 ;  /* 0x000000ffff677224 */ /* 0x000fe200078e0039 */
[----:B------:R-:W-:Y:S01]  /*1c2e0*/  MUFU.EX2 R82, R240 ;  /* 0x000000f000527308 */ /* 0x000fe20000000800 */
[----:B------:R-:W-:Y:S01]  /*1c2f0*/  LOP3.LUT R2, R2, 0xffff, RZ, 0xc0, !PT ;  /* 0x0000ffff02027812 */ /* 0x000fe200078ec0ff */
[----:B------:R-:W-:Y:S01]  /*1c300*/  @!P0 HFMA2.BF16_V2 R232, -RZ.H0_H0, RZ.H0_H0, -R151.H0_H0 ;  /* 0x200000ffffe88231 */ /* 0x000fe20000340997 */
[----:B------:R-:W-:-:S05]  /*1c310*/  @!P2 PRMT R155, R116, 0x5410, RZ ;  /* 0x00005410749ba816 */ /* 0x000fca00000000ff */
[----:B------:R-:W3:Y:S01]  /*1c320*/  MUFU.EX2 R57, R235 ;  /* 0x000000eb00397308 */ /* 0x000ee20000000800 */
[C---:B------:R-:W-:Y:S02]  /*1c330*/  ISETP.GE.U32.AND P2, PT, R241.reuse, R2, PT ;  /* 0x00000002f100720c */ /* 0x040fe40003f46070 */
[----:B------:R-:W-:Y:S01]  /*1c340*/  LOP3.LUT R2, R0, 0xff, RZ, 0xc0, !PT ;  /* 0x000000ff00027812 */ /* 0x000fe200078ec0ff */
[----:B------:R-:W-:Y:S01]  /*1c350*/  @!P3 HFMA2.BF16_V2 R250, -RZ.H0_H0, RZ.H0_H0, -R150.H0_H0 ;  /* 0x200000fffffab231 */ /* 0x000fe20000340996 */
[----:B------:R-:W-:Y:S02]  /*1c360*/  PRMT R201, R152, 0x5410, R151 ;  /* 0x0000541098c97816 */ /* 0x000fe40000000097 */
[----:B------:R-:W-:Y:S02]  /*1c370*/  @!P0 PRMT R151, R232, 0x5410, RZ ;  /* 0x00005410e8978816 */ /* 0x000fe400000000ff */
[----:B------:R-:W-:Y:S02]  /*1c380*/  ISETP.GE.U32.AND P0, PT, R241, R2, PT ;  /* 0x00000002f100720c */ /* 0x000fe40003f06070 */
[----:B------:R-:W-:-:S02]  /*1c390*/  SHF.R.U32.HI R2, RZ, 0x18, R0 ;  /* 0x00000018ff027819 */ /* 0x000fc40000011600 */
[----:B------:R-:W-:Y:S02]  /*1c3a0*/  PRMT R200, R150, 0x5410, R149 ;  /* 0x0000541096c87816 */ /* 0x000fe40000000095 */
[----:B------:R-:W-:Y:S02]  /*1c3b0*/  @!P3 PRMT R150, R250, 0x5410, RZ ;  /* 0x00005410fa96b816 */ /* 0x000fe400000000ff */
[----:B------:R-:W-:Y:S02]  /*1c3c0*/  ISETP.GE.U32.AND P3, PT, R241, R2, PT ;  /* 0x00000002f100720c */ /* 0x000fe40003f66070 */
[----:B---3--:R-:W-:-:S04]  /*1c3d0*/  F2FP.BF16.PACK_AB R2, R82, R57 ;  /* 0x000000395202723e */ /* 0x008fc800000010ff */
[C---:B------:R-:W-:Y:S02]  /*1c3e0*/  PRMT R148, R2.reuse, 0x7610, R148 ;  /* 0x0000761002947816 */ /* 0x040fe40000000094 */
[----:B------:R-:W-:Y:S02]  /*1c3f0*/  ISETP.GE.U32.AND P5, PT, R241, R11, PT ;  /* 0x0000000bf100720c */ /* 0x000fe40003fa6070 */
[----:B------:R-:W-:-:S04]  /*1c400*/  PRMT R147, R2, 0x7632, R147 ;  /* 0x0000763202937816 */ /* 0x000fc80000000093 */
[----:B------:R-:W-:Y:S01]  /*1c410*/  PRMT R235, R148, 0x5410, R147 ;  /* 0x0000541094eb7816 */ /* 0x000fe20000000093 */
[----:B--2---:R-:W-:-:S05]  /*1c420*/  @!P0 HFMA2.BF16_V2 R16, -RZ.H0_H0, RZ.H0_H0, -R148.H0_H0 ;  /* 0x200000ffff108231 */ /* 0x004fca0000340994 */
[----:B------:R-:W-:-:S04]  /*1c430*/  PRMT R11, R16, 0x7610, R11 ;  /* 0x00007610100b7816 */ /* 0x000fc8000000000b */
[----:B------:R-:W-:Y:S02]  /*1c440*/  @!P0 PRMT R148, R11, 0x5410, RZ ;  /* 0x000054100b948816 */ /* 0x000fe400000000ff */
[----:B------:R1:W2:Y:S01]  /*1c450*/  LDL.LU.S16 R11, [R1+0xc] ;  /* 0x00000c00010b7983 */ /* 0x0002a20000300600 */
[----:B------:R-:W-:Y:S01]  /*1c460*/  LOP3.LUT R0, R0, 0xffff, RZ, 0xc0, !PT ;  /* 0x0000ffff00007812 */ /* 0x000fe200078ec0ff */
[----:B------:R-:W-:-:S03]  /*1c470*/  @!P6 HFMA2.BF16_V2 R234, -RZ.H0_H0, RZ.H0_H0, -R152.H0_H0 ;  /* 0x200000ffffeae231 */ /* 0x000fc60000340998 */
[----:B------:R-:W-:Y:S02]  /*1c480*/  SHF.R.U32.HI R0, RZ, 0x8, R0 ;  /* 0x00000008ff007819 */ /* 0x000fe40000011600 */
[----:B------:R-:W-:Y:S02]  /*1c490*/  @!P6 PRMT R152, R234, 0x5410, RZ ;  /* 0x00005410ea98e816 */ /* 0x000fe400000000ff */
[----:B------:R-:W-:Y:S02]  /*1c4a0*/  LOP3.LUT R0, R0, 0xffff, RZ, 0xc0, !PT ;  /* 0x0000ffff00007812 */ /* 0x000fe400078ec0ff */
[C---:B------:R-:W-:Y:S02]  /*1c4b0*/  ISETP.GE.U32.AND P6, PT, R241.reuse, R25, PT ;  /* 0x00000019f100720c */ /* 0x040fe40003fc6070 */
[----:B------:R-:W-:Y:S01]  /*1c4c0*/  ISETP.GE.U32.AND P0, PT, R241, R0, PT ;  /* 0x00000000f100720c */ /* 0x000fe20003f06070 */
[----:B------:R-:W-:Y:S02]  /*1c4d0*/  FADD.FTZ R6, R17, R10 ;  /* 0x0000000a11067221 */ /* 0x000fe40000010000 */
[----:B------:R-:W-:-:S02]  /*1c4e0*/  IMAD.MOV.U32 R28, RZ, RZ, R34 ;  /* 0x000000ffff1c7224 */ /* 0x000fc400078e0022 */
[----:B------:R3:W-:Y:S06]  /*1c4f0*/  MUFU.EX2 R34, R242 ;  /* 0x000000f200227308 */ /* 0x0007ec0000000800 */
[----:B------:R-:W-:-:S05]  /*1c500*/  @!P6 HFMA2.BF16_V2 R243, -RZ.H0_H0, RZ.H0_H0, -R149.H0_H0 ;  /* 0x200000fffff3e231 */ /* 0x000fca0000340995 */
[----:B------:R-:W-:Y:S01]  /*1c510*/  @!P6 PRMT R149, R243, 0x5410, RZ ;  /* 0x00005410f395e816 */ /* 0x000fe200000000ff */
[----:B------:R-:W-:Y:S02]  /*1c520*/  FADD.FTZ R243, R13, R6 ;  /* 0x000000060df37221 */ /* 0x000fe40000010000 */
[----:B---3--:R-:W-:Y:S02]  /*1c530*/  FADD.FTZ R242, R185, R3 ;  /* 0x00000003b9f27221 */ /* 0x008fe40000010000 */
[----:B------:R1:W5:Y:S01]  /*1c540*/  LDL.LU R185, [R1+0x194] ;  /* 0x0001940001b97983 */ /* 0x0003620000300800 */
[----:B--2---:R-:W-:-:S05]  /*1c550*/  @!P0 HFMA2.BF16_V2 R11, -RZ.H0_H0, RZ.H0_H0, -R147.H0_H0 ;  /* 0x200000ffff0b8231 */ /* 0x004fca0000340993 */
[----:B------:R-:W-:Y:S02]  /*1c560*/  PRMT R13, R11, 0x7610, R13 ;  /* 0x000076100b0d7816 */ /* 0x000fe4000000000d */
[----:B------:R1:W2:Y:S01]  /*1c570*/  LDL.LU.S16 R11, [R1+0x30] ;  /* 0x00003000010b7983 */ /* 0x0002a20000300600 */
[----:B------:R-:W-:Y:S02]  /*1c580*/  IMAD.MOV.U32 R21, RZ, RZ, R18 ;  /* 0x000000ffff157224 */ /* 0x000fe400078e0012 */
[----:B------:R-:W-:Y:S01]  /*1c590*/  IMAD.MOV.U32 R18, RZ, RZ, R102 ;  /* 0x000000ffff127224 */ /* 0x000fe200078e0066 */
[----:B------:R1:W3:Y:S01]  /*1c5a0*/  LDL.LU.S16 R16, [R1+0x2c] ;  /* 0x00002c0001107983 */ /* 0x0002e20000300600 */
[----:B------:R-:W-:Y:S02]  /*1c5b0*/  IMAD.MOV.U32 R102, RZ, RZ, R78 ;  /* 0x000000ffff667224 */ /* 0x000fe400078e004e */
[----:B------:R-:W-:Y:S02]  /*1c5c0*/  IMAD.MOV.U32 R78, RZ, RZ, R79 ;  /* 0x000000ffff4e7224 */ /* 0x000fe400078e004f */
[----:B------:R-:W-:-:S02]  /*1c5d0*/  IMAD.MOV.U32 R79, RZ, RZ, R76 ;  /* 0x000000ffff4f7224 */ /* 0x000fc400078e004c */
[----:B------:R-:W-:Y:S02]  /*1c5e0*/  IMAD.MOV.U32 R76, RZ, RZ, R77 ;  /* 0x000000ffff4c7224 */ /* 0x000fe400078e004d */
[----:B------:R-:W-:Y:S02]  /*1c5f0*/  IMAD.MOV.U32 R36, RZ, RZ, R58 ;  /* 0x000000ffff247224 */ /* 0x000fe400078e003a */
[----:B------:R-:W-:Y:S01]  /*1c600*/  IMAD.MOV.U32 R77, RZ, RZ, R168 ;  /* 0x000000ffff4d7224 */ /* 0x000fe200078e00a8 */
[----:B------:R-:W-:Y:S08]  /*1c610*/  MUFU.EX2 R58, R229 ;  /* 0x000000e5003a7308 */ /* 0x000ff00000000800 */
[----:B------:R-:W4:Y:S01]  /*1c620*/  MUFU.EX2 R168, R228 ;  /* 0x000000e400a87308 */ /* 0x000f220000000800 */
[----:B------:R-:W-:Y:S01]  /*1c630*/  FADD.FTZ R9, R23, R9 ;  /* 0x0000000917097221 */ /* 0x000fe20000010000 */
[----:B------:R-:W-:Y:S01]  /*1c640*/  @!P0 PRMT R147, R13, 0x5410, RZ ;  /* 0x000054100d938816 */ /* 0x000fe200000000ff */
[----:B------:R-:W-:Y:S01]  /*1c650*/  FADD.FTZ R10, R62, R12 ;  /* 0x0000000c3e0a7221 */ /* 0x000fe20000010000 */
[----:B----4-:R-:W-:-:S04]  /*1c660*/  F2FP.BF16.PACK_AB R3, R168, R58 ;  /* 0x0000003aa803723e */ /* 0x010fc800000010ff */
[----:B------:R-:W-:Y:S01]  /*1c670*/  PRMT R146, R3, 0x7610, R146 ;  /* 0x0000761003927816 */ /* 0x000fe20000000092 */
[----:B------:R-:W-:Y:S02]  /*1c680*/  FADD.FTZ R9, R14, R9 ;  /* 0x000000090e097221 */ /* 0x000fe40000010000 */
[----:B------:R1:W4:Y:S04]  /*1c690*/  LDL.LU.S16 R14, [R1+0x28] ;  /* 0x00002800010e7983 */ /* 0x0003280000300600 */
[----:B------:R1:W4:Y:S01]  /*1c6a0*/  LDL.LU.S16 R13, [R1+0x14] ;  /* 0x00001400010d7983 */ /* 0x0003220000300600 */
[----:B--2---:R-:W-:-:S05]  /*1c6b0*/  @!P4 HFMA2.BF16_V2 R11, -RZ.H0_H0, RZ.H0_H0, -R146.H0_H0 ;  /* 0x200000ffff0bc231 */ /* 0x004fca0000340992 */
[----:B------:R-:W-:Y:S02]  /*1c6c0*/  PRMT R12, R11, 0x7610, R12 ;  /* 0x000076100b0c7816 */ /* 0x000fe4000000000c */
[----:B------:R1:W2:Y:S01]  /*1c6d0*/  LDL.LU.S16 R11, [R1+0x10] ;  /* 0x00001000010b7983 */ /* 0x0002a20000300600 */
[----:B------:R-:W-:Y:S01]  /*1c6e0*/  IMAD.MOV.U32 R108, RZ, RZ, R59 ;  /* 0x000000ffff6c7224 */ /* 0x000fe200078e003b */
[----:B------:R-:W-:Y:S01]  /*1c6f0*/  MUFU.EX2 R61, R202 ;  /* 0x000000ca003d7308 */ /* 0x000fe20000000800 */
[----:B------:R-:W-:-:S07]  /*1c700*/  IMAD.MOV.U32 R59, RZ, RZ, R183 ;  /* 0x000000ffff3b7224 */ /* 0x000fce00078e00b7 */
[----:B------:R-:W1:Y:S08]  /*1c710*/  MUFU.EX2 R183, R203 ;  /* 0x000000cb00b77308 */ /* 0x000e700000000800 */
[----:B------:R-:W3:Y:S01]  /*1c720*/  MUFU.EX2 R251, R251 ;  /* 0x000000fb00fb7308 */ /* 0x000ee20000000800 */
[----:B------:R-:W-:Y:S02]  /*1c730*/  PRMT R145, R3, 0x7632, R145 ;  /* 0x0000763203917816 */ /* 0x000fe40000000091 */
[----:B-1----:R-:W-:-:S04]  /*1c740*/  F2FP.BF16.PACK_AB R0, R183, R61 ;  /* 0x0000003db700723e */ /* 0x002fc800000010ff */
[C---:B------:R-:W-:Y:S01]  /*1c750*/  PRMT R142, R0.reuse, 0x7632, R142 ;  /* 0x00007632008e7816 */ /* 0x040fe2000000008e */
[----:B---3--:R-:W-:Y:S01]  /*1c760*/  @!P3 HFMA2.BF16_V2 R16, -RZ.H0_H0, RZ.H0_H0, -R145.H0_H0 ;  /* 0x200000ffff10b231 */ /* 0x008fe20000340991 */
[----:B------:R-:W-:Y:S01]  /*1c770*/  F2FP.BF16.PACK_AB R2, R251, R34 ;  /* 0x00000022fb02723e */ /* 0x000fe200000010ff */
[----:B------:R-:W-:Y:S01]  /*1c780*/  @!P1 HFMA2.BF16_V2 R252, -RZ.H0_H0, RZ.H0_H0, -R0.H0_H0 ;  /* 0x200000fffffc9231 */ /* 0x000fe20000340900 */
[C---:B------:R-:W-:Y:S01]  /*1c790*/  @P1 PRMT R228, R0.reuse, 0x7610, R228 ;  /* 0x0000761000e41816 */ /* 0x040fe200000000e4 */
[----:B------:R-:W-:Y:S01]  /*1c7a0*/  FADD.FTZ R250, R35, R10 ;  /* 0x0000000a23fa7221 */ /* 0x000fe20000010000 */
[----:B------:R-:W-:Y:S01]  /*1c7b0*/  PRMT R232, R0, 0x5410, R142 ;  /* 0x0000541000e87816 */ /* 0x000fe2000000008e */
[----:B------:R-:W-:Y:S01]  /*1c7c0*/  IMAD.MOV.U32 R0, RZ, RZ, c[0x0][0x228] ;  /* 0x00008a00ff007624 */ /* 0x000fe200078e00ff */
[C---:B------:R-:W-:Y:S02]  /*1c7d0*/  PRMT R144, R2.reuse, 0x7610, R144 ;  /* 0x0000761002907816 */ /* 0x040fe40000000090 */
[----:B------:R-:W-:-:S02]  /*1c7e0*/  PRMT R143, R2, 0x7632, R143 ;  /* 0x00007632028f7816 */ /* 0x000fc4000000008f */
[----:B------:R-:W-:Y:S01]  /*1c7f0*/  PRMT R10, R16, 0x7610, R10 ;  /* 0x00007610100a7816 */ /* 0x000fe2000000000a */
[----:B------:R-:W-:Y:S01]  /*1c800*/  IMAD.MOV.U32 R16, RZ, RZ, R102 ;  /* 0x000000ffff107224 */ /* 0x000fe200078e0066 */
[----:B------:R-:W-:Y:S01]  /*1c810*/  ISETP.GE.U32.AND P6, PT, R241, R24, PT ;  /* 0x00000018f100720c */ /* 0x000fe20003fc6070 */
[----:B------:R-:W-:Y:S02]  /*1c820*/  IMAD.MOV.U32 R102, RZ, RZ, R140 ;  /* 0x000000ffff667224 */ /* 0x000fe400078e008c */
[----:B------:R-:W-:Y:S02]  /*1c830*/  IMAD.MOV.U32 R118, RZ, RZ, R42 ;  /* 0x000000ffff767224 */ /* 0x000fe400078e002a */
[----:B------:R-:W-:Y:S02]  /*1c840*/  IMAD.MOV.U32 R116, RZ, RZ, R103 ;  /* 0x000000ffff747224 */ /* 0x000fe400078e0067 */
[----:B------:R-:W-:Y:S02]  /*1c850*/  IMAD.MOV.U32 R140, RZ, RZ, R164 ;  /* 0x000000ffff8c7224 */ /* 0x000fe400078e00a4 */
[----:B------:R-:W-:-:S02]  /*1c860*/  IMAD.SHL.U32 R42, R0, 0x8, RZ ;  /* 0x00000008002a7824 */ /* 0x000fc400078e00ff */
        /* <DEDUP_REMOVED lines=11> */
[----:B------:R-:W-:-:S02]  /*1c920*/  IMAD.SHL.U32 R40, R0, 0x40, RZ ;  /* 0x0000004000287824 */ /* 0x000fc400078e00ff */
[----:B------:R-:W-:Y:S01]  /*1c930*/  IMAD R38, R0, 0x48, RZ ;  /* 0x0000004800267824 */ /* 0x000fe200078e02ff */
[----:B------:R-:W-:Y:S01]  /*1c940*/  LOP3.LUT R0, R249, UR28, R24, 0x96, !PT ;  /* 0x0000001cf9007c12 */ /* 0x000fe2000f8e9618 */
[----:B------:R-:W-:Y:S02]  /*1c950*/  IMAD.MOV.U32 R17, RZ, RZ, R28 ;  /* 0x000000ffff117224 */ /* 0x000fe400078e001c */
[----:B------:R-:W-:Y:S02]  /*1c960*/  IMAD.MOV.U32 R119, RZ, RZ, R67 ;  /* 0x000000ffff777224 */ /* 0x000fe400078e0043 */
[----:B------:R-:W-:Y:S01]  /*1c970*/  IMAD.MOV.U32 R28, RZ, RZ, R29 ;  /* 0x000000ffff1c7224 */ /* 0x000fe200078e001d */
[----:B----4-:R-:W-:Y:S01]  /*1c980*/  @!P6 HFMA2.BF16_V2 R14, -RZ.H0_H0, RZ.H0_H0, -R144.H0_H0 ;  /* 0x200000ffff0ee231 */ /* 0x010fe20000340990 */
[----:B------:R-:W-:Y:S02]  /*1c990*/  IMAD.MOV.U32 R117, RZ, RZ, R36 ;  /* 0x000000ffff757224 */ /* 0x000fe400078e0024 */
[----:B------:R-:W-:-:S02]  /*1c9a0*/  IMAD.MOV.U32 R67, RZ, RZ, R39 ;  /* 0x000000ffff437224 */ /* 0x000fc400078e0027 */
[----:B------:R-:W-:Y:S02]  /*1c9b0*/  IMAD.MOV.U32 R29, RZ, RZ, R37 ;  /* 0x000000ffff1d7224 */ /* 0x000fe400078e0025 */
[----:B------:R-:W-:Y:S01]  /*1c9c0*/  IMAD.WIDE.U32 R36, R0, -0x326172a9, RZ ;  /* 0xcd9e8d5700247825 */ /* 0x000fe200078e00ff */
[----:B------:R-:W-:Y:S01]  /*1c9d0*/  LOP3.LUT R0, R55, UR26, R248, 0x96, !PT ;  /* 0x0000001a37007c12 */ /* 0x000fe2000f8e96f8 */
[----:B------:R-:W-:Y:S01]  /*1c9e0*/  @!P2 HFMA2.BF16_V2 R13, -RZ.H0_H0, RZ.H0_H0, -R143.H0_H0 ;  /* 0x200000ffff0da231 */ /* 0x000fe2000034098f */
[----:B------:R-:W-:Y:S02]  /*1c9f0*/  PRMT R6, R14, 0x7610, R6 ;  /* 0x000076100e067816 */ /* 0x000fe40000000006 */
[----:B------:R-:W-:Y:S02]  /*1ca00*/  PRMT R233, R144, 0x5410, R143 ;  /* 0x0000541090e97816 */ /* 0x000fe4000000008f */
[----:B------:R-:W-:Y:S02]  /*1ca10*/  @!P6 PRMT R144, R6, 0x5410, RZ ;  /* 0x000054100690e816 */ /* 0x000fe400000000ff */
[----:B------:R-:W-:-:S04]  /*1ca20*/  PRMT R3, R13, 0x7610, R3 ;  /* 0x000076100d037816 */ /* 0x000fc80000000003 */
[----:B------:R-:W-:Y:S02]  /*1ca30*/  @!P2 PRMT R143, R3, 0x5410, RZ ;  /* 0x00005410038fa816 */ /* 0x000fe400000000ff */
[----:B------:R-:W-:Y:S02]  /*1ca40*/  PRMT R229, R241, 0x7054, R241 ;  /* 0x00007054f1e57816 */ /* 0x000fe400000000f1 */
[----:B------:R-:W-:Y:S02]  /*1ca50*/  PRMT R234, R146, 0x5410, R145 ;  /* 0x0000541092ea7816 */ /* 0x000fe40000000091 */
[----:B------:R-:W-:Y:S01]  /*1ca60*/  @!P3 PRMT R145, R10, 0x5410, RZ ;  /* 0x000054100a91b816 */ /* 0x000fe200000000ff */
[----:B------:R-:W-:Y:S01]  /*1ca70*/  IMAD.WIDE.U32 R202, R17, -0x326172a9, RZ ;  /* 0xcd9e8d5711ca7825 */ /* 0x000fe200078e00ff */
[----:B------:R-:W-:-:S03]  /*1ca80*/  @!P1 PRMT R228, R252, 0x5410, RZ ;  /* 0x00005410fce49816 */ /* 0x000fc600000000ff */
[----:B------:R-:W-:Y:S02]  /*1ca90*/  FADD.FTZ R240, R15, R9 ;  /* 0x000000090ff07221 */ /* 0x000fe40000010000 */
[----:B------:R-:W-:Y:S02]  /*1caa0*/  IMAD.MOV.U32 R252, RZ, RZ, R116 ;  /* 0x000000fffffc7224 */ /* 0x000fe400078e0074 */
[----:B------:R-:W-:Y:S02]  /*1cab0*/  IMAD.MOV.U32 R116, RZ, RZ, R110 ;  /* 0x000000ffff747224 */ /* 0x000fe400078e006e */
[----:B------:R-:W-:Y:S01]  /*1cac0*/  IMAD.MOV.U32 R110, RZ, RZ, R30 ;  /* 0x000000ffff6e7224 */ /* 0x000fe200078e001e */
[----:B------:R-:W-:Y:S01]  /*1cad0*/  @!P4 PRMT R146, R12, 0x5410, RZ ;  /* 0x000054100c92c816 */ /* 0x000fe200000000ff */
[----:B------:R-:W-:Y:S02]  /*1cae0*/  IMAD.MOV.U32 R12, RZ, RZ, R103 ;  /* 0x000000ffff0c7224 */ /* 0x000fe400078e0067 */
[----:B------:R-:W-:-:S02]  /*1caf0*/  IMAD.MOV.U32 R103, RZ, RZ, R28 ;  /* 0x000000ffff677224 */ /* 0x000fc400078e001c */
[----:B------:R-:W-:Y:S02]  /*1cb00*/  IMAD.MOV.U32 R14, RZ, RZ, R29 ;  /* 0x000000ffff0e7224 */ /* 0x000fe400078e001d */
[----:B------:R-:W-:Y:S01]  /*1cb10*/  IMAD.MOV.U32 R62, RZ, RZ, R18 ;  /* 0x000000ffff3e7224 */ /* 0x000fe200078e0012 */
[----:B--2---:R-:W-:-:S05]  /*1cb20*/  @!P5 HFMA2.BF16_V2 R11, -RZ.H0_H0, RZ.H0_H0, -R142.H0_H0 ;  /* 0x200000ffff0bd231 */ /* 0x004fca000034098e */
[----:B------:R-:W-:Y:S01]  /*1cb30*/  PRMT R2, R11, 0x7610, R2 ;  /* 0x000076100b027816 */ /* 0x000fe20000000002 */
[----:B------:R-:W-:Y:S02]  /*1cb40*/  IMAD.MOV.U32 R11, RZ, RZ, R101 ;  /* 0x000000ffff0b7224 */ /* 0x000fe400078e0065 */
[----:B------:R-:W-:Y:S02]  /*1cb50*/  IMAD.MOV.U32 R101, RZ, RZ, R141 ;  /* 0x000000ffff657224 */ /* 0x000fe400078e008d */
[----:B------:R-:W-:-:S04]  /*1cb60*/  IMAD.MOV.U32 R141, RZ, RZ, R165 ;  /* 0x000000ffff8d7224 */ /* 0x000fc800078e00a5 */
[--C-:B------:R-:W-:Y:S01]  /*1cb70*/  IMAD.WIDE R42, R42, 0x2, R140.reuse ;  /* 0x000000022a2a7825 */ /* 0x100fe200078e028c */
[----:B------:R-:W-:Y:S04]  /*1cb80*/  STG.E.U16 [R140.64+-0x100], R51 ;  /* 0xffff00338c007986 */ /* 0x000fe8000c101522 */
[----:B------:R-:W-:Y:S01]  /*1cb90*/  STG.E.U16 [R140.64+-0xfe], R50 ;  /* 0xffff02328c007986 */ /* 0x000fe2000c101522 */
[----:B------:R-:W-:-:S03]  /*1cba0*/  IMAD.WIDE R38, R38, 0x2, R140 ;  /* 0x0000000226267825 */ /* 0x000fc600078e028c */
[----:B------:R1:W-:Y:S01]  /*1cbb0*/  STG.E.U16 [R42.64+-0x100], R41 ;  /* 0xffff00292a007986 */ /* 0x0003e2000c101522 */
[----:B------:R-:W-:-:S03]  /*1cbc0*/  @!P5 PRMT R142, R2, 0x5410, RZ ;  /* 0x00005410028ed816 */ /* 0x000fc600000000ff */
[----:B------:R-:W-:Y:S01]  /*1cbd0*/  STG.E.U16 [R42.64+-0xfe], R48 ;  /* 0xffff02302a007986 */ /* 0x000fe2000c101522 */
[----:B------:R-:W-:Y:S01]  /*1cbe0*/  LOP3.LUT R2, R37, UR27, R26, 0x96, !PT ;  /* 0x0000001b25027c12 */ /* 0x000fe2000f8e961a */
[----:B-1----:R-:W-:-:S05]  /*1cbf0*/  IMAD.WIDE R40, R40, 0x2, R140 ;  /* 0x0000000228287825 */ /* 0x002fca00078e028c */
[----:B------:R-:W-:Y:S04]  /*1cc00*/  STG.E.U16 [R40.64+-0x100], R8 ;  /* 0xffff000828007986 */ /* 0x000fe8000c101522 */
[----:B------:R1:W-:Y:S04]  /*1cc10*/  STG.E.U16 [R40.64+-0xfe], R7 ;  /* 0xffff020728007986 */ /* 0x0003e8000c101522 */
[----:B------:R-:W-:Y:S04]  /*1cc20*/  STG.E.U16 [R38.64+-0x100], R5 ;  /* 0xffff000526007986 */ /* 0x000fe8000c101522 */
[----:B------:R2:W-:Y:S01]  /*1cc30*/  STG.E.U16 [R38.64+-0xfe], R4 ;  /* 0xffff020426007986 */ /* 0x0005e2000c101522 */
[----:B-1----:R-:W-:-:S04]  /*1cc40*/  IMAD.WIDE.U32 R6, R2, -0x2daee0ad, RZ ;  /* 0xd2511f5302067825 */ /* 0x002fc800078e00ff */
[----:B--2---:R-:W-:-:S05]  /*1cc50*/  IMAD.WIDE.U32 R4, R0, -0x326172a9, RZ ;  /* 0xcd9e8d5700047825 */ /* 0x004fca00078e00ff */
[----:B------:R-:W-:Y:S02]  /*1cc60*/  LOP3.LUT R2, R5, UR25, R36, 0x96, !PT ;  /* 0x0000001905027c12 */ /* 0x000fe4000f8e9624 */
[----:B------:R-:W-:-:S03]  /*1cc70*/  LOP3.LUT R0, R7, UR24, R54, 0x96, !PT ;  /* 0x0000001807007c12 */ /* 0x000fc6000f8e9636 */
        /* <DEDUP_REMOVED lines=27> */
[----:B------:R-:W-:Y:S01]  /*1ce30*/  PRMT R3, R0, 0x5410, R2 ;  /* 0x0000541000037816 */ /* 0x000fe20000000002 */
[----:B------:R-:W-:-:S04]  /*1ce40*/  HSET2.LE.AND R0, R5, R229, PT ;  /* 0x000000e505007233 */ /* 0x000fc80003803000 */
[--C-:B------:R-:W-:Y:S01]  /*1ce50*/  HSET2.LE.AND R3, R3, R229.reuse, PT ;  /* 0x000000e503037233 */ /* 0x100fe20003803000 */
[----:B------:R-:W-:Y:S02]  /*1ce60*/  LOP3.LUT R11, R0, R11, RZ, 0xc0, !PT ;  /* 0x0000000b000b7212 */ /* 0x000fe400078ec0ff */
[----:B------:R-:W-:Y:S02]  /*1ce70*/  LOP3.LUT R0, R203, R184, RZ, 0x3c, !PT ;  /* 0x000000b8cb007212 */ /* 0x000fe400078e3cff */
[----:B------:R-:W-:Y:S01]  /*1ce80*/  LOP3.LUT R9, R3, R119, RZ, 0xc0, !PT ;  /* 0x0000007703097212 */ /* 0x000fe200078ec0ff */
[----:B------:R-:W-:Y:S01]  /*1ce90*/  IMAD.MOV.U32 R119, RZ, RZ, R111 ;  /* 0x000000ffff777224 */ /* 0x000fe200078e006f */
[----:B------:R-:W-:Y:S01]  /*1cea0*/  HSET2.LE.AND R2, R4, R229, PT ;  /* 0x000000e504027233 */ /* 0x000fe20003803000 */
[----:B------:R-:W-:Y:S02]  /*1ceb0*/  IMAD.MOV.U32 R111, RZ, RZ, R31 ;  /* 0x000000ffff6f7224 */ /* 0x000fe400078e001f */
[----:B------:R-:W-:Y:S01]  /*1cec0*/  IMAD.MOV.U32 R55, RZ, RZ, R12 ;  /* 0x000000ffff377224 */ /* 0x000fe200078e000c */
[----:B------:R-:W-:Y:S01]  /*1ced0*/  STG.E.U16 [R140.64+-0xf0], R47 ;  /* 0xffff102f8c007986 */ /* 0x000fe2000c101522 */
[----:B------:R-:W-:-:S03]  /*1cee0*/  IMAD.WIDE.U32 R30, R0, -0x2daee0ad, RZ ;  /* 0xd2511f53001e7825 */ /* 0x000fc600078e00ff */
[----:B------:R-:W-:Y:S02]  /*1cef0*/  STG.E.U16 [R140.64+-0xee], R46 ;  /* 0xffff122e8c007986 */ /* 0x000fe4000c101522 */
[----:B------:R-:W-:Y:S01]  /*1cf00*/  LOP3.LUT R0, R31, UR28, R24, 0x96, !PT ;  /* 0x0000001c1f007c12 */ /* 0x000fe2000f8e9618 */
[----:B------:R-:W-:Y:S01]  /*1cf10*/  IMAD.MOV.U32 R118, RZ, RZ, R21 ;  /* 0x000000ffff767224 */ /* 0x000fe200078e0015 */
[----:B------:R-:W-:Y:S01]  /*1cf20*/  UIADD3 UR5, UR5, 0x1, URZ ;  /* 0x0000000105057890 */ /* 0x000fe2000fffe03f */
[----:B------:R-:W-:Y:S01]  /*1cf30*/  IMAD.MOV.U32 R51, RZ, RZ, R109 ;  /* 0x000000ffff337224 */ /* 0x000fe200078e006d */
[----:B------:R1:W5:Y:S01]  /*1cf40*/  LDL.LU R184, [R1+0x190] ;  /* 0x0001900001b87983 */ /* 0x0003620000300800 */
[----:B------:R-:W-:Y:S01]  /*1cf50*/  IMAD.WIDE.U32 R28, R0, -0x326172a9, RZ ;  /* 0xcd9e8d57001c7825 */ /* 0x000fe200078e00ff */
[----:B------:R-:W-:Y:S02]  /*1cf60*/  LOP3.LUT R8, R2, R16, RZ, 0xc0, !PT ;  /* 0x0000001002087212 */ /* 0x000fe400078ec0ff */
[----:B------:R-:W-:-:S02]  /*1cf70*/  LOP3.LUT R2, R27, UR29, R202, 0x96, !PT ;  /* 0x0000001d1b027c12 */ /* 0x000fc4000f8e96ca */
        /* <DEDUP_REMOVED lines=14> */
[----:B------:R-:W-:-:S04]  /*1d060*/  LOP3.LUT R0, R2, 0xffff, RZ, 0xc0, !PT ;  /* 0x0000ffff02007812 */ /* 0x000fc800078ec0ff */
[----:B------:R-:W-:Y:S02]  /*1d070*/  SHF.R.U32.HI R4, RZ, 0x8, R0 ;  /* 0x00000008ff047819 */ /* 0x000fe40000011600 */
[----:B------:R-:W-:-:S04]  /*1d080*/  LOP3.LUT R0, R2, 0xff, RZ, 0xc0, !PT ;  /* 0x000000ff02007812 */ /* 0x000fc800078ec0ff */
[----:B------:R-:W-:Y:S01]  /*1d090*/  PRMT R0, R0, 0x5410, R4 ;  /* 0x0000541000007816 */ /* 0x000fe20000000004 */
[----:B------:R-:W-:-:S04]  /*1d0a0*/  IMAD.WIDE.U32 R16, R7, -0x326172a9, RZ ;  /* 0xcd9e8d5707107825 */ /* 0x000fc800078e00ff */
[----:B------:R-:W-:Y:S01]  /*1d0b0*/  HSET2.LE.AND R0, R0, R229, PT ;  /* 0x000000e500007233 */ /* 0x000fe20003803000 */
[----:B------:R-:W-:-:S04]  /*1d0c0*/  SHF.R.U32.HI R4, RZ, 0x10, R2 ;  /* 0x00000010ff047819 */ /* 0x000fc80000011602 */
[----:B------:R-:W-:Y:S02]  /*1d0d0*/  LOP3.LUT R6, R0, R32, RZ, 0xc0, !PT ;  /* 0x0000002000067212 */ /* 0x000fe400078ec0ff */
[----:B------:R-:W-:Y:S02]  /*1d0e0*/  LOP3.LUT R0, R3, UR8, R16, 0x96, !PT ;  /* 0x0000000803007c12 */ /* 0x000fe4000f8e9610 */
        /* <DEDUP_REMOVED lines=15> */
[----:B------:R-:W-:-:S05]  /*1d1e0*/  HSET2.LE.AND R0, R0, R229, PT ;  /* 0x000000e500007233 */ /* 0x000fca0003803000 */
[----:B------:R-:W-:Y:S01]  /*1d1f0*/  LOP3.LUT R5, R0, R49, RZ, 0xc0, !PT ;  /* 0x0000003100057212 */ /* 0x000fe200078ec0ff */
[----:B------:R-:W-:Y:S02]  /*1d200*/  IMAD.MOV.U32 R0, RZ, RZ, R14 ;  /* 0x000000ffff007224 */ /* 0x000fe400078e000e */
[----:B------:R-:W2:Y:S01]  /*1d210*/  LDSM.16.MT88.4 R12, [R169+0x6000] ;  /* 0x00600000a90c783b */ /* 0x000ea20000004200 */
[----:B------:R-:W-:-:S03]  /*1d220*/  IMAD.MOV.U32 R26, RZ, RZ, R24 ;  /* 0x000000ffff1a7224 */ /* 0x000fc600078e0018 */
[----:B------:R-:W-:Y:S01]  /*1d230*/  STG.E.U16 [R42.64+-0xf0], R44 ;  /* 0xffff102c2a007986 */ /* 0x000fe2000c101522 */
[----:B------:R-:W-:-:S03]  /*1d240*/  IMAD.MOV.U32 R27, RZ, RZ, R25 ;  /* 0x000000ffff1b7224 */ /* 0x000fc600078e0019 */
[----:B------:R2:W-:Y:S01]  /*1d250*/  STG.E.U16 [R42.64+-0xee], R45 ;  /* 0xffff122d2a007986 */ /* 0x0005e2000c101522 */
[----:B------:R-:W-:Y:S02]  /*1d260*/  IMAD.MOV.U32 R54, RZ, RZ, R62 ;  /* 0x000000ffff367224 */ /* 0x000fe400078e003e */
[----:B------:R-:W-:Y:S02]  /*1d270*/  IMAD.MOV.U32 R25, RZ, RZ, R118 ;  /* 0x000000ffff197224 */ /* 0x000fe400078e0076 */
[----:B------:R-:W-:Y:S02]  /*1d280*/  IMAD.MOV.U32 R24, RZ, RZ, R119 ;  /* 0x000000ffff187224 */ /* 0x000fe400078e0077 */
[----:B------:R-:W-:Y:S02]  /*1d290*/  IMAD.MOV.U32 R48, RZ, RZ, R116 ;  /* 0x000000ffff307224 */ /* 0x000fe400078e0074 */
[----:B------:R-:W-:Y:S02]  /*1d2a0*/  IMAD.MOV.U32 R50, RZ, RZ, R117 ;  /* 0x000000ffff327224 */ /* 0x000fe400078e0075 */
[----:B------:R-:W-:Y:S01]  /*1d2b0*/  IMAD.MOV.U32 R109, RZ, RZ, R60 ;  /* 0x000000ffff6d7224 */ /* 0x000fe200078e003c */
[C---:B--2---:R-:W-:Y:S07]  /*1d2c0*/  HMMA.16816.F32.BF16 R44, R8.reuse, R12, R136 ;  /* 0x0000000c082c723c */ /* 0x044fee0000041888 */
[----:B------:R-:W-:Y:S01]  /*1d2d0*/  IMAD.MOV.U32 R139, RZ, RZ, R108 ;  /* 0x000000ffff8b7224 */ /* 0x000fe200078e006c */
[----:B------:R-:W-:Y:S01]  /*1d2e0*/  HMMA.16816.F32.BF16 R116, R8, R14, R132 ;  /* 0x0000000e0874723c */ /* 0x000fe20000041884 */
[----:B------:R-:W-:-:S02]  /*1d2f0*/  IMAD.MOV.U32 R138, RZ, RZ, R61 ;  /* 0x000000ffff8a7224 */ /* 0x000fc400078e003d */
[----:B------:R-:W-:Y:S02]  /*1d300*/  IMAD.MOV.U32 R137, RZ, RZ, R34 ;  /* 0x000000ffff897224 */ /* 0x000fe400078e0022 */
[----:B------:R-:W-:-:S03]  /*1d310*/  IMAD.MOV.U32 R108, RZ, RZ, R63 ;  /* 0x000000ffff6c7224 */ /* 0x000fc600078e003f */
[C---:B------:R-:W-:Y:S08]  /*1d320*/  HMMA.16816.F32.BF16 R32, R4.reuse, R12, R112 ;  /* 0x0000000c0420723c */ /* 0x040ff00000041870 */
[----:B------:R-:W-:Y:S01]  /*1d330*/  HMMA.16816.F32.BF16 R60, R4, R14, R104 ;  /* 0x0000000e043c723c */ /* 0x000fe20000041868 */
[----:B------:R-:W2:Y:S01]  /*1d340*/  LDSM.16.MT88.4 R12, [R172+0x6000] ;  /* 0x00600000ac0c783b */ /* 0x000ea20000004200 */
[----:B------:R-:W-:-:S02]  /*1d350*/  IMAD.MOV.U32 R3, RZ, RZ, R54 ;  /* 0x000000ffff037224 */ /* 0x000fc400078e0036 */
[----:B------:R-:W-:Y:S02]  /*1d360*/  IMAD.MOV.U32 R2, RZ, RZ, R55 ;  /* 0x000000ffff027224 */ /* 0x000fe400078e0037 */
[----:B------:R-:W-:Y:S02]  /*1d370*/  IMAD.MOV.U32 R133, RZ, RZ, R110 ;  /* 0x000000ffff857224 */ /* 0x000fe400078e006e */
[----:B------:R-:W-:Y:S01]  /*1d380*/  IMAD.MOV.U32 R136, RZ, RZ, R111 ;  /* 0x000000ffff887224 */ /* 0x000fe200078e006f */
[----:B--2---:R-:W-:Y:S07]  /*1d390*/  HMMA.16816.F32.BF16 R112, R8, R12, R128 ;  /* 0x0000000c0870723c */ /* 0x004fee0000041880 */
[----:B------:R-:W-:-:S02]  /*1d3a0*/  IMAD.MOV.U32 R128, RZ, RZ, R59 ;  /* 0x000000ffff807224 */ /* 0x000fc400078e003b */
[----:B------:R-:W-:Y:S02]  /*1d3b0*/  IMAD.MOV.U32 R129, RZ, RZ, R58 ;  /* 0x000000ffff817224 */ /* 0x000fe400078e003a */
[----:B------:R-:W-:Y:S02]  /*1d3c0*/  IMAD.MOV.U32 R130, RZ, RZ, R57 ;  /* 0x000000ffff827224 */ /* 0x000fe400078e0039 */
[----:B------:R-:W-:Y:S02]  /*1d3d0*/  IMAD.MOV.U32 R131, RZ, RZ, R56 ;  /* 0x000000ffff837224 */ /* 0x000fe400078e0038 */
[----:B------:R-:W-:Y:S07]  /*1d3e0*/  HMMA.16816.F32.BF16 R56, R4, R12, R96 ;  /* 0x0000000c0438723c */ /* 0x000fee0000041860 */
[----:B------:R-:W-:-:S02]  /*1d3f0*/  IMAD.MOV.U32 R97, RZ, RZ, R109 ;  /* 0x000000ffff617224 */ /* 0x000fc400078e006d */
[----:B------:R-:W-:Y:S02]  /*1d400*/  IMAD.MOV.U32 R98, RZ, RZ, R108 ;  /* 0x000000ffff627224 */ /* 0x000fe400078e006c */
[----:B------:R-:W-:Y:S01]  /*1d410*/  IMAD.MOV.U32 R99, RZ, RZ, R53 ;  /* 0x000000ffff637224 */ /* 0x000fe200078e0035 */
[-C--:B------:R-:W-:Y:S08]  /*1d420*/  HMMA.16816.F32.BF16 R108, R8, R14.reuse, R236 ;  /* 0x0000000e086c723c */ /* 0x080ff000000418ec */
        /* <DEDUP_REMOVED lines=10> */
[-C--:B--2---:R-:W-:Y:S08]  /*1d4d0*/  HMMA.16816.F32.BF16 R48, R4, R12.reuse, R88 ;  /* 0x0000000c0430723c */ /* 0x084ff00000041858 */
[----:B------:R-:W-:Y:S08]  /*1d4e0*/  HMMA.16816.F32.BF16 R104, R8, R12, R244 ;  /* 0x0000000c0868723c */ /* 0x000ff000000418f4 */
        /* <DEDUP_REMOVED lines=39> */
[----:B------:R-:W-:Y:S01]  /*1d760*/  LOP3.LUT R0, R17, UR13, R18, 0x96, !PT ;  /* 0x0000000d11007c12 */ /* 0x000fe2000f8e9612 */
[----:B------:R-:W-:Y:S01]  /*1d770*/  IMAD.WIDE.U32 R2, R23, -0x2daee0ad, RZ ;  /* 0xd2511f5317027825 */ /* 0x000fe200078e00ff */
[----:B--2---:R-:W-:Y:S03]  /*1d780*/  HMMA.16816.F32.BF16 R96, R8, R12, R96 ;  /* 0x0000000c0860723c */ /* 0x004fe60000041860 */
[----:B------:R-:W-:-:S02]  /*1d790*/  IMAD.MOV.U32 R134, RZ, RZ, R138 ;  /* 0x000000ffff867224 */ /* 0x000fc400078e008a */
[----:B------:R-:W-:Y:S02]  /*1d7a0*/  IMAD.MOV.U32 R136, RZ, RZ, R82 ;  /* 0x000000ffff887224 */ /* 0x000fe400078e0052 */
[----:B------:R-:W-:Y:S01]  /*1d7b0*/  IMAD.MOV.U32 R137, RZ, RZ, R81 ;  /* 0x000000ffff897224 */ /* 0x000fe200078e0051 */
[----:B------:R-:W-:Y:S01]  /*1d7c0*/  HMMA.16816.F32.BF16 R84, R4, R12, R120 ;  /* 0x0000000c0454723c */ /* 0x000fe20000041878 */
[----:B------:R-:W-:-:S07]  /*1d7d0*/  IMAD.MOV.U32 R138, RZ, RZ, R80 ;  /* 0x000000ffff8a7224 */ /* 0x000fce00078e0050 */
[-C--:B------:R-:W-:Y:S07]  /*1d7e0*/  HMMA.16816.F32.BF16 R80, R4, R14.reuse, R124 ;  /* 0x0000000e0450723c */ /* 0x080fee000004187c */
[----:B------:R-:W-:Y:S01]  /*1d7f0*/  LOP3.LUT R4, R3, UR7, R22, 0x96, !PT ;  /* 0x0000000703047c12 */ /* 0x000fe2000f8e9616 */
[----:B------:R-:W-:Y:S01]  /*1d800*/  HMMA.16816.F32.BF16 R76, R8, R14, R76 ;  /* 0x0000000e084c723c */ /* 0x000fe2000004184c */
[----:B------:R-:W-:-:S06]  /*1d810*/  LOP3.LUT R5, R2, 0xffff, RZ, 0xc0, !PT ;  /* 0x0000ffff02057812 */ /* 0x000fcc00078ec0ff */
[----:B------:R-:W-:Y:S02]  /*1d820*/  LOP3.LUT R10, R2, 0xff, RZ, 0xc0, !PT ;  /* 0x000000ff020a7812 */ /* 0x000fe400078ec0ff */
[--C-:B------:R-:W-:Y:S02]  /*1d830*/  SHF.R.U32.HI R9, RZ, 0x10, R2.reuse ;  /* 0x00000010ff097819 */ /* 0x100fe40000011602 */
[----:B------:R-:W-:Y:S01]  /*1d840*/  SHF.R.U32.HI R8, RZ, 0x18, R2 ;  /* 0x00000018ff087819 */ /* 0x000fe20000011602 */
[----:B------:R-:W-:Y:S01]  /*1d850*/  IMAD.WIDE.U32 R2, R0, -0x2daee0ad, RZ ;  /* 0xd2511f5300027825 */ /* 0x000fe200078e00ff */
[----:B------:R-:W-:-:S04]  /*1d860*/  SHF.R.U32.HI R5, RZ, 0x8, R5 ;  /* 0x00000008ff057819 */ /* 0x000fc80000011605 */
[C---:B------:R-:W-:Y:S02]  /*1d870*/  LOP3.LUT R6, R2.reuse, 0xffff, RZ, 0xc0, !PT ;  /* 0x0000ffff02067812 */ /* 0x040fe400078ec0ff */
[----:B------:R-:W-:Y:S02]  /*1d880*/  LOP3.LUT R7, R2, 0xff, RZ, 0xc0, !PT ;  /* 0x000000ff02077812 */ /* 0x000fe400078ec0ff */
[--C-:B------:R-:W-:Y:S02]  /*1d890*/  SHF.R.U32.HI R11, RZ, 0x10, R2.reuse ;  /* 0x00000010ff0b7819 */ /* 0x100fe40000011602 */
[----:B------:R-:W-:Y:S02]  /*1d8a0*/  SHF.R.U32.HI R12, RZ, 0x18, R2 ;  /* 0x00000018ff0c7819 */ /* 0x000fe40000011602 */
[----:B------:R-:W-:Y:S02]  /*1d8b0*/  SHF.R.U32.HI R2, RZ, 0x8, R6 ;  /* 0x00000008ff027819 */ /* 0x000fe40000011606 */
[----:B------:R-:W-:-:S02]  /*1d8c0*/  LOP3.LUT R0, R3, UR7, R20, 0x96, !PT ;  /* 0x0000000703007c12 */ /* 0x000fc4000f8e9614 */
[----:B------:R-:W-:Y:S01]  /*1d8d0*/  PRMT R14, R10, 0x5410, R5 ;  /* 0x000054100a0e7816 */ /* 0x000fe20000000005 */
[----:B------:R-:W-:Y:S01]  /*1d8e0*/  IMAD.MOV.U32 R244, RZ, RZ, R178 ;  /* 0x000000fffff47224 */ /* 0x000fe200078e00b2 */
[----:B------:R-:W-:Y:S01]  /*1d8f0*/  LOP3.LUT R3, R9, 0xff, RZ, 0xc0, !PT ;  /* 0x000000ff09037812 */ /* 0x000fe200078ec0ff */
[----:B------:R-:W-:Y:S01]  /*1d900*/  IMAD.MOV.U32 R122, RZ, RZ, R245 ;  /* 0x000000ffff7a7224 */ /* 0x000fe200078e00f5 */
[----:B------:R-:W-:Y:S01]  /*1d910*/  PRMT R10, R7, 0x5410, R2 ;  /* 0x00005410070a7816 */ /* 0x000fe20000000002 */
[----:B------:R-:W-:Y:S01]  /*1d920*/  IMAD.MOV.U32 R123, RZ, RZ, R236 ;  /* 0x000000ffff7b7224 */ /* 0x000fe200078e00ec */
[C---:B------:R-:W-:Y:S01]  /*1d930*/  LOP3.LUT R2, R4.reuse, 0xffff, RZ, 0xc0, !PT ;  /* 0x0000ffff04027812 */ /* 0x040fe200078ec0ff */
[----:B------:R-:W-:Y:S01]  /*1d940*/  IMAD.MOV.U32 R121, RZ, RZ, R247 ;  /* 0x000000ffff797224 */ /* 0x000fe200078e00f7 */
[----:B------:R-:W-:Y:S01]  /*1d950*/  PRMT R13, R3, 0x5410, R8 ;  /* 0x00005410030d7816 */ /* 0x000fe20000000008 */
[----:B------:R-:W-:Y:S01]  /*1d960*/  IMAD.MOV.U32 R120, RZ, RZ, R246 ;  /* 0x000000ffff787224 */ /* 0x000fe200078e00f6 */
[----:B------:R-:W-:Y:S01]  /*1d970*/  SHF.R.U32.HI R6, RZ, 0x10, R4 ;  /* 0x00000010ff067819 */ /* 0x000fe20000011604 */
[----:B------:R-:W-:Y:S01]  /*1d980*/  LDSM.16.MT88.4 R20, [R172+0x6800] ;  /* 0x00680000ac14783b */ /* 0x000fe20000004200 */
[----:B------:R-:W-:-:S02]  /*1d990*/  LOP3.LUT R7, R4, 0xff, RZ, 0xc0, !PT ;  /* 0x000000ff04077812 */ /* 0x000fc400078ec0ff */
[----:B------:R-:W-:Y:S02]  /*1d9a0*/  SHF.R.U32.HI R3, RZ, 0x8, R2 ;  /* 0x00000008ff037819 */ /* 0x000fe40000011602 */
[----:B------:R-:W-:Y:S02]  /*1d9b0*/  SHF.R.U32.HI R5, RZ, 0x18, R4 ;  /* 0x00000018ff057819 */ /* 0x000fe40000011604 */
[----:B------:R-:W-:Y:S02]  /*1d9c0*/  LOP3.LUT R2, R6, 0xff, RZ, 0xc0, !PT ;  /* 0x000000ff06027812 */ /* 0x000fe400078ec0ff */
[----:B------:R-:W-:Y:S02]  /*1d9d0*/  PRMT R7, R7, 0x5410, R3 ;  /* 0x0000541007077816 */ /* 0x000fe40000000003 */
[----:B------:R-:W-:Y:S02]  /*1d9e0*/  PRMT R9, R2, 0x5410, R5 ;  /* 0x0000541002097816 */ /* 0x000fe40000000005 */
[----:B------:R-:W-:-:S02]  /*1d9f0*/  LOP3.LUT R2, R0, 0xffff, RZ, 0xc0, !PT ;  /* 0x0000ffff00027812 */ /* 0x000fc400078ec0ff */
[--C-:B------:R-:W-:Y:S02]  /*1da00*/  SHF.R.U32.HI R3, RZ, 0x10, R0.reuse ;  /* 0x00000010ff037819 */ /* 0x100fe40000011600 */
[----:B------:R-:W-:Y:S02]  /*1da10*/  LOP3.LUT R6, R0, 0xff, RZ, 0xc0, !PT ;  /* 0x000000ff00067812 */ /* 0x000fe400078ec0ff */
[----:B------:R-:W-:Y:S01]  /*1da20*/  SHF.R.U32.HI R5, RZ, 0x18, R0 ;  /* 0x00000018ff057819 */ /* 0x000fe20000011600 */
[----:B------:R-:W-:Y:S01]  /*1da30*/  HSET2.LE.AND R0, R7, R229, PT ;  /* 0x000000e507007233 */ /* 0x000fe20003803000 */
[----:B------:R-:W-:Y:S02]  /*1da40*/  IMAD.MOV.U32 R236, RZ, RZ, R92 ;  /* 0x000000ffffec7224 */ /* 0x000fe400078e005c */
[----:B------:R-:W-:Y:S02]  /*1da50*/  IMAD.MOV.U32 R247, RZ, RZ, R93 ;  /* 0x000000fffff77224 */ /* 0x000fe400078e005d */
[----:B------:R-:W-:Y:S01]  /*1da60*/  LOP3.LUT R8, R0, R244, RZ, 0xc0, !PT ;  /* 0x000000f400087212 */ /* 0x000fe200078ec0ff */
[----:B------:R-:W-:-:S02]  /*1da70*/  IMAD.MOV.U32 R245, RZ, RZ, R94 ;  /* 0x000000fffff57224 */ /* 0x000fc400078e005e */
[----:B------:R-:W-:Y:S02]  /*1da80*/  IMAD.MOV.U32 R244, RZ, RZ, R95 ;  /* 0x000000fffff47224 */ /* 0x000fe400078e005f */
[----:B------:R-:W-:Y:S02]  /*1da90*/  IMAD.MOV.U32 R92, RZ, RZ, R26 ;  /* 0x000000ffff5c7224 */ /* 0x000fe400078e001a */
[----:B------:R-:W-:Y:S02]  /*1daa0*/  IMAD.MOV.U32 R93, RZ, RZ, R27 ;  /* 0x000000ffff5d7224 */ /* 0x000fe400078e001b */
[----:B------:R-:W-:Y:S02]  /*1dab0*/  IMAD.MOV.U32 R94, RZ, RZ, R24 ;  /* 0x000000ffff5e7224 */ /* 0x000fe400078e0018 */
[----:B------:R-:W-:Y:S02]  /*1dac0*/  IMAD.MOV.U32 R95, RZ, RZ, R25 ;  /* 0x000000ffff5f7224 */ /* 0x000fe400078e0019 */
[----:B------:R-:W2:Y:S01]  /*1dad0*/  LDSM.16.MT88.4 R24, [R169+0x6800] ;  /* 0x00680000a918783b */ /* 0x000ea20000004200 */
[----:B------:R-:W-:Y:S01]  /*1dae0*/  LOP3.LUT R4, R11, 0xff, RZ, 0xc0, !PT ;  /* 0x000000ff0b047812 */ /* 0x000fe200078ec0ff */
[----:B------:R-:W-:-:S03]  /*1daf0*/  HSET2.LE.AND R0, R9, R229, PT ;  /* 0x000000e509007233 */ /* 0x000fc60003803000 */
[----:B------:R-:W-:Y:S02]  /*1db00*/  PRMT R12, R4, 0x5410, R12 ;  /* 0x00005410040c7816 */ /* 0x000fe4000000000c */
[----:B------:R-:W-:Y:S02]  /*1db10*/  SHF.R.U32.HI R4, RZ, 0x8, R2 ;  /* 0x00000008ff047819 */ /* 0x000fe40000011602 */
[----:B------:R-:W-:Y:S01]  /*1db20*/  LOP3.LUT R2, R3, 0xff, RZ, 0xc0, !PT ;  /* 0x000000ff03027812 */ /* 0x000fe200078ec0ff */
[----:B------:R-:W-:Y:S01]  /*1db30*/  IMAD.MOV.U32 R246, RZ, RZ, R129 ;  /* 0x000000fffff67224 */ /* 0x000fe200078e0081 */
[----:B------:R-:W-:Y:S01]  /*1db40*/  LOP3.LUT R9, R0, R122, RZ, 0xc0, !PT ;  /* 0x0000007a00097212 */ /* 0x000fe200078ec0ff */
[----:B------:R-:W-:Y:S01]  /*1db50*/  IMAD.MOV.U32 R122, RZ, RZ, R123 ;  /* 0x000000ffff7a7224 */ /* 0x000fe200078e007b */
[----:B------:R-:W-:Y:S01]  /*1db60*/  PRMT R5, R2, 0x5410, R5 ;  /* 0x0000541002057816 */ /* 0x000fe20000000005 */
[--C-:B------:R-:W-:Y:S01]  /*1db70*/  HSET2.LE.AND R0, R14, R229.reuse, PT ;  /* 0x000000e50e007233 */ /* 0x100fe20003803000 */
[----:B------:R-:W-:Y:S01]  /*1db80*/  PRMT R4, R6, 0x5410, R4 ;  /* 0x0000541006047816 */ /* 0x000fe20000000004 */
[----:B------:R-:W-:-:S02]  /*1db90*/  HSET2.LE.AND R2, R13, R229, PT ;  /* 0x000000e50d027233 */ /* 0x000fc40003803000 */
[--C-:B------:R-:W-:Y:S01]  /*1dba0*/  HSET2.LE.AND R3, R10, R229.reuse, PT ;  /* 0x000000e50a037233 */ /* 0x100fe20003803000 */
[----:B------:R-:W-:Y:S01]  /*1dbb0*/  IMAD.MOV.U32 R123, RZ, RZ, R246 ;  /* 0x000000ffff7b7224 */ /* 0x000fe200078e00f6 */
[----:B------:R-:W-:Y:S01]  /*1dbc0*/  LOP3.LUT R10, R0, R122, RZ, 0xc0, !PT ;  /* 0x0000007a000a7212 */ /* 0x000fe200078ec0ff */
[----:B------:R-:W-:Y:S01]  /*1dbd0*/  IMAD.MOV.U32 R129, RZ, RZ, R177 ;  /* 0x000000ffff817224 */ /* 0x000fe200078e00b1 */
[----:B------:R-:W-:Y:S01]  /*1dbe0*/  LOP3.LUT R11, R2, R175, RZ, 0xc0, !PT ;  /* 0x000000af020b7212 */ /* 0x000fe200078ec0ff */
[----:B------:R-:W-:Y:S01]  /*1dbf0*/  IMAD.MOV.U32 R246, RZ, RZ, R92 ;  /* 0x000000fffff67224 */ /* 0x000fe200078e005c */
[----:B------:R-:W-:Y:S01]  /*1dc00*/  LOP3.LUT R6, R3, R65, RZ, 0xc0, !PT ;  /* 0x0000004103067212 */ /* 0x000fe200078ec0ff */
[----:B------:R-:W-:Y:S01]  /*1dc10*/  IMAD.MOV.U32 R92, RZ, RZ, R93 ;  /* 0x000000ffff5c7224 */ /* 0x000fe200078e005d */
[--C-:B------:R-:W-:Y:S01]  /*1dc20*/  HSET2.LE.AND R0, R12, R229.reuse, PT ;  /* 0x000000e50c007233 */ /* 0x100fe20003803000 */
[----:B------:R-:W-:Y:S01]  /*1dc30*/  IMAD.MOV.U32 R93, RZ, RZ, R94 ;  /* 0x000000ffff5d7224 */ /* 0x000fe200078e005e */
[----:B------:R-:W-:-:S02]  /*1dc40*/  HSET2.LE.AND R2, R4, R229, PT ;  /* 0x000000e504027233 */ /* 0x000fc40003803000 */
[----:B------:R-:W-:Y:S01]  /*1dc50*/  HSET2.LE.AND R3, R5, R229, PT ;  /* 0x000000e505037233 */ /* 0x000fe20003803000 */
[----:B------:R-:W-:Y:S01]  /*1dc60*/  IMAD.MOV.U32 R94, RZ, RZ, R95 ;  /* 0x000000ffff5e7224 */ /* 0x000fe200078e005f */
[----:B------:R-:W3:Y:S01]  /*1dc70*/  LDSM.16.MT88.4 R12, [R171+0x6800] ;  /* 0x00680000ab0c783b */ /* 0x000ee20000004200 */
[----:B------:R-:W-:Y:S01]  /*1dc80*/  IMAD.MOV.U32 R95, RZ, RZ, R129 ;  /* 0x000000ffff5f7224 */ /* 0x000fe200078e0081 */
[----:B------:R-:W-:Y:S01]  /*1dc90*/  LOP3.LUT R7, R0, R64, RZ, 0xc0, !PT ;  /* 0x0000004000077212 */ /* 0x000fe200078ec0ff */
[----:B------:R-:W-:Y:S01]  /*1dca0*/  IMAD.MOV.U32 R129, RZ, RZ, R130 ;  /* 0x000000ffff817224 */ /* 0x000fe200078e0082 */
[----:B------:R-:W-:Y:S01]  /*1dcb0*/  LOP3.LUT R4, R2, R73, RZ, 0xc0, !PT ;  /* 0x0000004902047212 */ /* 0x000fe200078ec0ff */
[----:B------:R-:W-:Y:S01]  /*1dcc0*/  IMAD.MOV.U32 R130, RZ, RZ, R131 ;  /* 0x000000ffff827224 */ /* 0x000fe200078e0083 */
[----:B------:R-:W-:Y:S01]  /*1dcd0*/  LOP3.LUT R5, R3, R66, RZ, 0xc0, !PT ;  /* 0x0000004203057212 */ /* 0x000fe200078ec0ff */
        /* <DEDUP_REMOVED lines=13> */
[----:B------:R-:W-:Y:S02]  /*1ddb0*/  IMAD.MOV.U32 R130, RZ, RZ, R137 ;  /* 0x000000ffff827224 */ /* 0x000fe400078e0089 */
[----:B------:R-:W-:-:S02]  /*1ddc0*/  IMAD.MOV.U32 R131, RZ, RZ, R138 ;  /* 0x000000ffff837224 */ /* 0x000fc400078e008a */
[----:B------:R-:W-:-:S03]  /*1ddd0*/  IMAD.MOV.U32 R2, RZ, RZ, R139 ;  /* 0x000000ffff027224 */ /* 0x000fc600078e008b */
[----:B------:R-:W-:Y:S07]  /*1dde0*/  HMMA.16816.F32.BF16 R136, R8, R24, R44 ;  /* 0x000000180888723c */ /* 0x000fee000004182c */
[----:B------:R-:W-:Y:S02]  /*1ddf0*/  IMAD.MOV.U32 R24, RZ, RZ, R18 ;  /* 0x000000ffff187224 */ /* 0x000fe400078e0012 */
[----:B------:R-:W-:Y:S02]  /*1de00*/  IMAD.MOV.U32 R25, RZ, RZ, R19 ;  /* 0x000000ffff197224 */ /* 0x000fe400078e0013 */
[----:B------:R-:W2:Y:S01]  /*1de10*/  LDSM.16.MT88.4 R16, [R170+0x6800] ;  /* 0x00680000aa10783b */ /* 0x000ea20000004200 */
[----:B------:R-:W-:Y:S01]  /*1de20*/  IMAD.U32 R0, RZ, RZ, UR37 ;  /* 0x00000025ff007e24 */ /* 0x000fe2000f8e00ff */
[----:B---3--:R-:W-:Y:S04]  /*1de30*/  HMMA.16816.F32.BF16 R44, R4, R14, R80 ;  /* 0x0000000e042c723c */ /* 0x008fe80000041850 */
[----:B------:R-:W-:Y:S01]  /*1de40*/  LOP3.LUT R0, R25, UR5, R0, 0x96, !PT ;  /* 0x0000000519007c12 */ /* 0x000fe2000f8e9600 */
[----:B------:R-:W-:-:S02]  /*1de50*/  IMAD.MOV.U32 R3, RZ, RZ, R72 ;  /* 0x000000ffff037224 */ /* 0x000fc400078e0048 */
[----:B------:R-:W-:Y:S01]  /*1de60*/  IMAD.MOV.U32 R34, RZ, RZ, R75 ;  /* 0x000000ffff227224 */ /* 0x000fe200078e004b */
[----:B------:R-:W-:Y:S01]  /*1de70*/  HMMA.16816.F32.BF16 R116, R8, R26, R116 ;  /* 0x0000001a0874723c */ /* 0x000fe20000041874 */
[----:B------:R-:W-:-:S07]  /*1de80*/  IMAD.MOV.U32 R35, RZ, RZ, R74 ;  /* 0x000000ffff237224 */ /* 0x000fce00078e004a */
[----:B------:R-:W-:Y:S01]  /*1de90*/  HMMA.16816.F32.BF16 R112, R8, R20, R112 ;  /* 0x000000140870723c */ /* 0x000fe20000041870 */
[----:B------:R-:W-:-:S07]  /*1dea0*/  IMAD.MOV.U32 R33, RZ, RZ, R67 ;  /* 0x000000ffff217224 */ /* 0x000fce00078e0043 */
[C---:B------:R-:W-:Y:S08]  /*1deb0*/  HMMA.16816.F32.BF16 R108, R8.reuse, R22, R108 ;  /* 0x00000016086c723c */ /* 0x040ff0000004186c */
[C---:B------:R-:W-:Y:S08]  /*1dec0*/  HMMA.16816.F32.BF16 R96, R8.reuse, R12, R96 ;  /* 0x0000000c0860723c */ /* 0x040ff00000041860 */
[C---:B--2---:R-:W-:Y:S08]  /*1ded0*/  HMMA.16816.F32.BF16 R104, R8.reuse, R16, R104 ;  /* 0x000000100868723c */ /* 0x044ff00000041868 */
[C---:B------:R-:W-:Y:S08]  /*1dee0*/  HMMA.16816.F32.BF16 R100, R8.reuse, R18, R100 ;  /* 0x000000120864723c */ /* 0x040ff00000041864 */
[----:B------:R-:W-:Y:S07]  /*1def0*/  HMMA.16816.F32.BF16 R80, R8, R14, R76 ;  /* 0x0000000e0850723c */ /* 0x000fee000004184c */
[----:B------:R-:W-:Y:S01]  /*1df00*/  IMAD.WIDE.U32 R8, R0, -0x326172a9, RZ ;  /* 0xcd9e8d5700087825 */ /* 0x000fe200078e00ff */
[----:B------:R-:W-:Y:S04]  /*1df10*/  HMMA.16816.F32.BF16 R72, R4, R26, R60 ;  /* 0x0000001a0448723c */ /* 0x000fe8000004183c */
[----:B------:R-:W-:-:S04]  /*1df20*/  LOP3.LUT R0, R29, UR27, R8, 0x96, !PT ;  /* 0x0000001b1d007c12 */ /* 0x000fc8000f8e9608 */
[C---:B------:R-:W-:Y:S08]  /*1df30*/  HMMA.16816.F32.BF16 R60, R4.reuse, R22, R52 ;  /* 0x00000016043c723c */ /* 0x040ff00000041834 */
[C---:B------:R-:W-:Y:S07]  /*1df40*/  HMMA.16816.F32.BF16 R52, R4.reuse, R18, R88 ;  /* 0x000000120434723c */ /* 0x040fee0000041858 */
[----:B------:R-:W-:Y:S01]  /*1df50*/  IMAD.MOV.U32 R91, RZ, RZ, R2 ;  /* 0x000000ffff5b7224 */ /* 0x000fe200078e0002 */
[----:B------:R-:W-:Y:S01]  /*1df60*/  LOP3.LUT R2, R9, UR29, R202, 0x96, !PT ;  /* 0x0000001d09027c12 */ /* 0x000fe2000f8e96ca */
[----:B------:R-:W-:Y:S01]  /*1df70*/  HMMA.16816.F32.BF16 R64, R4, R20, R56 ;  /* 0x000000140440723c */ /* 0x000fe20000041838 */
[----:B------:R-:W-:Y:S01]  /*1df80*/  IMAD.MOV.U32 R90, RZ, RZ, R3 ;  /* 0x000000ffff5a7224 */ /* 0x000fe200078e0003 */
[----:B------:R-:W-:Y:S02]  /*1df90*/  LDSM.16.MT88.4 R20, [R170+0x7000] ;  /* 0x00700000aa14783b */ /* 0x000fe40000004200 */
[----:B------:R-:W-:-:S04]  /*1dfa0*/  IMAD.WIDE.U32 R2, R2, -0x2daee0ad, RZ ;  /* 0xd2511f5302027825 */ /* 0x000fc800078e00ff */
[C---:B------:R-:W-:Y:S01]  /*1dfb0*/  HMMA.16816.F32.BF16 R56, R4.reuse, R16, R48 ;  /* 0x000000100438723c */ /* 0x040fe20000041830 */
[----:B------:R-:W-:Y:S01]  /*1dfc0*/  LOP3.LUT R3, R3, UR26, R30, 0x96, !PT ;  /* 0x0000001a03037c12 */ /* 0x000fe2000f8e961e */
[----:B------:R-:W-:Y:S01]  /*1dfd0*/  IMAD.MOV.U32 R25, RZ, RZ, R33 ;  /* 0x000000ffff197224 */ /* 0x000fe200078e0021 */
[----:B------:R-:W-:Y:S05]  /*1dfe0*/  LDSM.16.MT88.4 R16, [R172+0x7000] ;  /* 0x00700000ac10783b */ /* 0x000fea0000004200 */
[----:B------:R-:W-:Y:S01]  /*1dff0*/  HMMA.16816.F32.BF16 R48, R4, R12, R84 ;  /* 0x0000000c0430723c */ /* 0x000fe20000041854 */
[----:B------:R-:W-:Y:S01]  /*1e000*/  IMAD.MOV.U32 R24, RZ, RZ, R34 ;  /* 0x000000ffff187224 */ /* 0x000fe200078e0022 */
[----:B------:R-:W2:Y:S05]  /*1e010*/  LDSM.16.MT88.4 R12, [R169+0x7000] ;  /* 0x00700000a90c783b */ /* 0x000eaa0000004200 */
[----:B------:R-:W-:-:S05]  /*1e020*/  IMAD.WIDE.U32 R6, R0, -0x2daee0ad, RZ ;  /* 0xd2511f5300067825 */ /* 0x000fca00078e00ff */
        /* <DEDUP_REMOVED lines=8> */
[----:B------:R-:W-:-:S03]  /*1e0b0*/  LOP3.LUT R4, R5, UR22, R6, 0x96, !PT ;  /* 0x0000001605047c12 */ /* 0x000fc6000f8e9606 */
[----:B------:R-:W-:-:S04]  /*1e0c0*/  IMAD.WIDE.U32 R2, R2, -0x326172a9, RZ ;  /* 0xcd9e8d5702027825 */ /* 0x000fc800078e00ff */
[----:B------:R-:W-:Y:S01]  /*1e0d0*/  IMAD.WIDE.U32 R10, R4, -0x326172a9, RZ ;  /* 0xcd9e8d57040a7825 */ /* 0x000fe200078e00ff */
[----:B------:R-:W-:-:S03]  /*1e0e0*/  LOP3.LUT R0, R2, 0xffff, RZ, 0xc0, !PT ;  /* 0x0000ffff02007812 */ /* 0x000fc600078ec0ff */
[----:B------:R-:W-:Y:S01]  /*1e0f0*/  IMAD.MOV.U32 R89, RZ, RZ, R35 ;  /* 0x000000ffff597224 */ /* 0x000fe200078e0023 */
[----:B------:R-:W-:Y:S01]  /*1e100*/  SHF.R.U32.HI R5, RZ, 0x8, R0 ;  /* 0x00000008ff057819 */ /* 0x000fe20000011600 */
[----:B------:R-:W3:Y:S01]  /*1e110*/  LDSM.16.MT88.4 R32, [R171+0x7000] ;  /* 0x00700000ab20783b */ /* 0x000ee20000004200 */
[----:B------:R-:W-:Y:S02]  /*1e120*/  LOP3.LUT R0, R3, UR8, R10, 0x96, !PT ;  /* 0x0000000803007c12 */ /* 0x000fe4000f8e960a */
[----:B------:R-:W-:Y:S02]  /*1e130*/  LOP3.LUT R4, R2, 0xff, RZ, 0xc0, !PT ;  /* 0x000000ff02047812 */ /* 0x000fe400078ec0ff */
[--C-:B------:R-:W-:Y:S02]  /*1e140*/  SHF.R.U32.HI R6, RZ, 0x10, R2.reuse ;  /* 0x00000010ff067819 */ /* 0x100fe40000011602 */
[----:B------:R-:W-:Y:S02]  /*1e150*/  SHF.R.U32.HI R7, RZ, 0x18, R2 ;  /* 0x00000018ff077819 */ /* 0x000fe40000011602 */
[----:B------:R-:W-:-:S04]  /*1e160*/  LOP3.LUT R2, R0, 0xffff, RZ, 0xc0, !PT ;  /* 0x0000ffff00027812 */ /* 0x000fc800078ec0ff */
[----:B------:R-:W-:Y:S02]  /*1e170*/  SHF.R.U32.HI R3, RZ, 0x8, R2 ;  /* 0x00000008ff037819 */ /* 0x000fe40000011602 */
[----:B------:R-:W-:-:S04]  /*1e180*/  LOP3.LUT R2, R0, 0xff, RZ, 0xc0, !PT ;  /* 0x000000ff00027812 */ /* 0x000fc800078ec0ff */
[----:B------:R-:W-:Y:S02]  /*1e190*/  PRMT R3, R2, 0x5410, R3 ;  /* 0x0000541002037816 */ /* 0x000fe40000000003 */
[--C-:B------:R-:W-:Y:S02]  /*1e1a0*/  SHF.R.U32.HI R2, RZ, 0x10, R0.reuse ;  /* 0x00000010ff027819 */ /* 0x100fe40000011600 */
[----:B------:R-:W-:Y:S02]  /*1e1b0*/  PRMT R10, R4, 0x5410, R5 ;  /* 0x00005410040a7816 */ /* 0x000fe40000000005 */
[----:B------:R-:W-:Y:S02]  /*1e1c0*/  SHF.R.U32.HI R5, RZ, 0x18, R0 ;  /* 0x00000018ff057819 */ /* 0x000fe40000011600 */
[----:B------:R-:W-:Y:S02]  /*1e1d0*/  LOP3.LUT R2, R2, 0xff, RZ, 0xc0, !PT ;  /* 0x000000ff02027812 */ /* 0x000fe400078ec0ff */
[----:B------:R-:W-:Y:S01]  /*1e1e0*/  LOP3.LUT R4, R6, 0xff, RZ, 0xc0, !PT ;  /* 0x000000ff06047812 */ /* 0x000fe200078ec0ff */
[----:B------:R-:W-:Y:S01]  /*1e1f0*/  HSET2.LE.AND R0, R3, R229, PT ;  /* 0x000000e503007233 */ /* 0x000fe20003803000 */
[----:B------:R-:W-:-:S02]  /*1e200*/  PRMT R2, R2, 0x5410, R5 ;  /* 0x0000541002027816 */ /* 0x000fc40000000005 */
[----:B------:R-:W-:Y:S02]  /*1e210*/  PRMT R3, R4, 0x5410, R7 ;  /* 0x0000541004037816 */ /* 0x000fe40000000007 */
[----:B------:R-:W-:Y:S01]  /*1e220*/  LOP3.LUT R4, R0, R230, RZ, 0xc0, !PT ;  /* 0x000000e600047212 */ /* 0x000fe200078ec0ff */
[--C-:B------:R-:W-:Y:S02]  /*1e230*/  HSET2.LE.AND R0, R2, R229.reuse, PT ;  /* 0x000000e502007233 */ /* 0x100fe40003803000 */
[--C-:B------:R-:W-:Y:S02]  /*1e240*/  HSET2.LE.AND R2, R10, R229.reuse, PT ;  /* 0x000000e50a027233 */ /* 0x100fe40003803000 */
[----:B------:R-:W-:Y:S01]  /*1e250*/  HSET2.LE.AND R3, R3, R229, PT ;  /* 0x000000e503037233 */ /* 0x000fe20003803000 */
[----:B------:R-:W-:Y:S01]  /*1e260*/  IMAD.MOV.U32 R88, RZ, RZ, R174 ;  /* 0x000000ffff587224 */ /* 0x000fe200078e00ae */
[----:B------:R-:W-:Y:S02]  /*1e270*/  LOP3.LUT R5, R0, R231, RZ, 0xc0, !PT ;  /* 0x000000e700057212 */ /* 0x000fe400078ec0ff */
[----:B------:R-:W-:-:S02]  /*1e280*/  LOP3.LUT R6, R2, R201, RZ, 0xc0, !PT ;  /* 0x000000c902067212 */ /* 0x000fc400078ec0ff */
[----:B------:R-:W-:Y:S02]  /*1e290*/  LOP3.LUT R7, R3, R200, RZ, 0xc0, !PT ;  /* 0x000000c803077212 */ /* 0x000fe400078ec0ff */
[----:B------:R-:W-:Y:S02]  /*1e2a0*/  LOP3.LUT R2, R9, UR29, R88, 0x96, !PT ;  /* 0x0000001d09027c12 */ /* 0x000fe4000f8e9658 */
[----:B------:R-:W-:-:S03]  /*1e2b0*/  LOP3.LUT R0, R37, UR27, R8, 0x96, !PT ;  /* 0x0000001b25007c12 */ /* 0x000fc6000f8e9608 */
[----:B--2---:R-:W-:Y:S01]  /*1e2c0*/  HMMA.16816.F32.BF16 R92, R4, R12, R92 ;  /* 0x0000000c045c723c */ /* 0x004fe2000004185c */
[----:B------:R-:W-:-:S07]  /*1e2d0*/  IMAD.WIDE.U32 R2, R2, -0x2daee0ad, RZ ;  /* 0xd2511f5302027825 */ /* 0x000fce00078e00ff */
[----:B------:R-:W-:Y:S01]  /*1e2e0*/  HMMA.16816.F32.BF16 R72, R4, R14, R72 ;  /* 0x0000000e0448723c */ /* 0x000fe20000041848 */
[----:B------:R-:W-:-:S07]  /*1e2f0*/  LOP3.LUT R3, R3, UR26, R248, 0x96, !PT ;  /* 0x0000001a03037c12 */ /* 0x000fce000f8e96f8 */
[C---:B------:R-:W-:Y:S08]  /*1e300*/  HMMA.16816.F32.BF16 R64, R4.reuse, R16, R64 ;  /* 0x000000100440723c */ /* 0x040ff00000041840 */
[C---:B------:R-:W-:Y:S08]  /*1e310*/  HMMA.16816.F32.BF16 R60, R4.reuse, R18, R60 ;  /* 0x00000012043c723c */ /* 0x040ff0000004183c */
[C---:B------:R-:W-:Y:S08]  /*1e320*/  HMMA.16816.F32.BF16 R56, R4.reuse, R20, R56 ;  /* 0x000000140438723c */ /* 0x040ff00000041838 */
[C---:B------:R-:W-:Y:S08]  /*1e330*/  HMMA.16816.F32.BF16 R52, R4.reuse, R22, R52 ;  /* 0x000000160434723c */ /* 0x040ff00000041834 */
[C---:B---3--:R-:W-:Y:S08]  /*1e340*/  HMMA.16816.F32.BF16 R48, R4.reuse, R32, R48 ;  /* 0x000000200430723c */ /* 0x048ff00000041830 */
[----:B------:R-:W-:Y:S07]  /*1e350*/  HMMA.16816.F32.BF16 R200, R4, R34, R44 ;  /* 0x0000002204c8723c */ /* 0x000fee000004182c */
[----:B------:R-:W-:-:S05]  /*1e360*/  IMAD.WIDE.U32 R4, R0, -0x2daee0ad, RZ ;  /* 0xd2511f5300047825 */ /* 0x000fca00078e00ff */
[----:B------:R-:W-:Y:S01]  /*1e370*/  LOP3.LUT R0, R5, UR24, R2, 0x96, !PT ;  /* 0x0000001805007c12 */ /* 0x000fe2000f8e9602 */
[----:B------:R-:W-:-:S04]  /*1e380*/  IMAD.WIDE.U32 R2, R3, -0x326172a9, RZ ;  /* 0xcd9e8d5703027825 */ /* 0x000fc800078e00ff */
[----:B------:R-:W-:Y:S01]  /*1e390*/  IMAD.WIDE.U32 R6, R0, -0x326172a9, RZ ;  /* 0xcd9e8d5700067825 */ /* 0x000fe200078e00ff */
[----:B------:R-:W-:-:S04]  /*1e3a0*/  LOP3.LUT R3, R3, UR25, R36, 0x96, !PT ;  /* 0x0000001903037c12 */ /* 0x000fc8000f8e9624 */
[----:B------:R-:W-:Y:S01]  /*1e3b0*/  LOP3.LUT R0, R7, UR23, R2, 0x96, !PT ;  /* 0x0000001707007c12 */ /* 0x000fe2000f8e9602 */
[----:B------:R-:W-:Y:S02]  /*1e3c0*/  IMAD.MOV.U32 R88, RZ, RZ, R24 ;  /* 0x000000ffff587224 */ /* 0x000fe400078e0018 */
[----:B------:R-:W-:Y:S02]  /*1e3d0*/  IMAD.MOV.U32 R87, RZ, RZ, R25 ;  /* 0x000000ffff577224 */ /* 0x000fe400078e0019 */
[----:B------:R-:W-:-:S04]  /*1e3e0*/  IMAD.WIDE.U32 R2, R3, -0x2daee0ad, RZ ;  /* 0xd2511f5303027825 */ /* 0x000fc800078e00ff */
[----:B------:R-:W-:Y:S01]  /*1e3f0*/  IMAD.WIDE.U32 R24, R0, -0x2daee0ad, RZ ;  /* 0xd2511f5300187825 */ /* 0x000fe200078e00ff */
[----:B------:R-:W-:-:S04]  /*1e400*/  LOP3.LUT R0, R3, UR22, R4, 0x96, !PT ;  /* 0x0000001603007c12 */ /* 0x000fc8000f8e9604 */
[----:B------:R-:W-:Y:S01]  /*1e410*/  LOP3.LUT R2, R25, UR12, R2, 0x96, !PT ;  /* 0x0000000c19027c12 */ /* 0x000fe2000f8e9602 */
[----:B------:R-:W-:-:S04]  /*1e420*/  IMAD.WIDE.U32 R4, R0, -0x326172a9, RZ ;  /* 0xcd9e8d5700047825 */ /* 0x000fc800078e00ff */
[----:B------:R-:W-:Y:S01]  /*1e430*/  IMAD.WIDE.U32 R2, R2, -0x326172a9, RZ ;  /* 0xcd9e8d5702027825 */ /* 0x000fe200078e00ff */
[----:B------:R-:W-:-:S04]  /*1e440*/  LOP3.LUT R25, R5, UR13, R6, 0x96, !PT ;  /* 0x0000000d05197c12 */ /* 0x000fc8000f8e9606 */
[----:B------:R-:W-:Y:S02]  /*1e450*/  SHF.R.U32.HI R5, RZ, 0x10, R2 ;  /* 0x00000010ff057819 */ /* 0x000fe40000011602 */
[----:B------:R-:W-:Y:S02]  /*1e460*/  LOP3.LUT R0, R3, UR8, R4, 0x96, !PT ;  /* 0x0000000803007c12 */ /* 0x000fe4000f8e9604 */
[C---:B------:R-:W-:Y:S02]  /*1e470*/  LOP3.LUT R3, R2.reuse, 0xffff, RZ, 0xc0, !PT ;  /* 0x0000ffff02037812 */ /* 0x040fe400078ec0ff */
[----:B------:R-:W-:Y:S02]  /*1e480*/  LOP3.LUT R6, R2, 0xff, RZ, 0xc0, !PT ;  /* 0x000000ff02067812 */ /* 0x000fe400078ec0ff */
[----:B------:R-:W-:Y:S02]  /*1e490*/  SHF.R.U32.HI R4, RZ, 0x18, R2 ;  /* 0x00000018ff047819 */ /* 0x000fe40000011602 */
[----:B------:R-:W-:-:S02]  /*1e4a0*/  LOP3.LUT R2, R5, 0xff, RZ, 0xc0, !PT ;  /* 0x000000ff05027812 */ /* 0x000fc400078ec0ff */
[----:B------:R-:W-:Y:S02]  /*1e4b0*/  SHF.R.U32.HI R3, RZ, 0x8, R3 ;  /* 0x00000008ff037819 */ /* 0x000fe40000011603 */
[----:B------:R-:W-:Y:S02]  /*1e4c0*/  PRMT R8, R2, 0x5410, R4 ;  /* 0x0000541002087816 */ /* 0x000fe40000000004 */
[----:B------:R-:W-:Y:S02]  /*1e4d0*/  LOP3.LUT R2, R0, 0xffff, RZ, 0xc0, !PT ;  /* 0x0000ffff00027812 */ /* 0x000fe400078ec0ff */
[----:B------:R-:W-:Y:S02]  /*1e4e0*/  PRMT R7, R6, 0x5410, R3 ;  /* 0x0000541006077816 */ /* 0x000fe40000000003 */
[----:B------:R-:W-:Y:S02]  /*1e4f0*/  SHF.R.U32.HI R3, RZ, 0x10, R0 ;  /* 0x00000010ff037819 */ /* 0x000fe40000011600 */
[----:B------:R-:W-:-:S02]  /*1e500*/  LOP3.LUT R6, R0, 0xff, RZ, 0xc0, !PT ;  /* 0x000000ff00067812 */ /* 0x000fc400078ec0ff */
[----:B------:R-:W-:Y:S01]  /*1e510*/  SHF.R.U32.HI R4, RZ, 0x8, R2 ;  /* 0x00000008ff047819 */ /* 0x000fe20000011602 */
[----:B------:R-:W-:Y:S01]  /*1e520*/  IMAD.MOV.U32 R86, RZ, RZ, R173 ;  /* 0x000000ffff567224 */ /* 0x000fe200078e00ad */
[----:B------:R-:W-:Y:S01]  /*1e530*/  SHF.R.U32.HI R5, RZ, 0x18, R0 ;  /* 0x00000018ff057819 */ /* 0x000fe20000011600 */
[--C-:B------:R-:W-:Y:S01]  /*1e540*/  HSET2.LE.AND R0, R7, R229.reuse, PT ;  /* 0x000000e507007233 */ /* 0x100fe20003803000 */
[----:B------:R-:W-:Y:S02]  /*1e550*/  LOP3.LUT R2, R3, 0xff, RZ, 0xc0, !PT ;  /* 0x000000ff03027812 */ /* 0x000fe400078ec0ff */
[----:B------:R-:W-:Y:S02]  /*1e560*/  PRMT R4, R6, 0x5410, R4 ;  /* 0x0000541006047816 */ /* 0x000fe40000000004 */
[----:B------:R-:W-:Y:S01]  /*1e570*/  LOP3.LUT R6, R0, R86, RZ, 0xc0, !PT ;  /* 0x0000005600067212 */ /* 0x000fe200078ec0ff */
[----:B------:R-:W-:Y:S01]  /*1e580*/  IMAD.MOV.U32 R86, RZ, RZ, R87 ;  /* 0x000000ffff567224 */ /* 0x000fe200078e0057 */
[----:B------:R-:W-:Y:S01]  /*1e590*/  PRMT R3, R2, 0x5410, R5 ;  /* 0x0000541002037816 */ /* 0x000fe20000000005 */
[----:B------:R-:W-:Y:S01]  /*1e5a0*/  IMAD.MOV.U32 R87, RZ, RZ, R88 ;  /* 0x000000ffff577224 */ /* 0x000fe200078e0058 */
[----:B------:R-:W-:Y:S01]  /*1e5b0*/  HSET2.LE.AND R2, R4, R229, PT ;  /* 0x000000e504027233 */ /* 0x000fe20003803000 */
[----:B------:R-:W-:-:S02]  /*1e5c0*/  IMAD.MOV.U32 R88, RZ, RZ, R89 ;  /* 0x000000ffff587224 */ /* 0x000fc400078e0059 */
[--C-:B------:R-:W-:Y:S02]  /*1e5d0*/  HSET2.LE.AND R3, R3, R229.reuse, PT ;  /* 0x000000e503037233 */ /* 0x100fe40003803000 */
[----:B------:R-:W-:Y:S02]  /*1e5e0*/  LOP3.LUT R4, R2, R87, RZ, 0xc0, !PT ;  /* 0x0000005702047212 */ /* 0x000fe400078ec0ff */
[----:B------:R-:W-:Y:S01]  /*1e5f0*/  LOP3.LUT R2, R11, UR13, R26, 0x96, !PT ;  /* 0x0000000d0b027c12 */ /* 0x000fe2000f8e961a */
[----:B------:R-:W-:Y:S01]  /*1e600*/  HSET2.LE.AND R0, R8, R229, PT ;  /* 0x000000e508007233 */ /* 0x000fe20003803000 */
[----:B------:R-:W-:-:S03]  /*1e610*/  LOP3.LUT R5, R3, R88, RZ, 0xc0, !PT ;  /* 0x0000005803057212 */ /* 0x000fc600078ec0ff */
[----:B------:R-:W-:Y:S01]  /*1e620*/  IMAD.WIDE.U32 R2, R2, -0x2daee0ad, RZ ;  /* 0xd2511f5302027825 */ /* 0x000fe200078e00ff */
[----:B------:R-:W-:-:S04]  /*1e630*/  LOP3.LUT R7, R0, R86, RZ, 0xc0, !PT ;  /* 0x0000005600077212 */ /* 0x000fc800078ec0ff */
[C---:B------:R-:W-:Y:S02]  /*1e640*/  LOP3.LUT R0, R2.reuse, 0xffff, RZ, 0xc0, !PT ;  /* 0x0000ffff02007812 */ /* 0x040fe400078ec0ff */
[----:B------:R-:W-:Y:S02]  /*1e650*/  LOP3.LUT R9, R2, 0xff, RZ, 0xc0, !PT ;  /* 0x000000ff02097812 */ /* 0x000fe400078ec0ff */
[----:B------:R-:W-:Y:S02]  /*1e660*/  SHF.R.U32.HI R8, RZ, 0x8, R0 ;  /* 0x00000008ff087819 */ /* 0x000fe40000011600 */
[----:B------:R-:W-:Y:S01]  /*1e670*/  LOP3.LUT R0, R3, UR7, R28, 0x96, !PT ;  /* 0x0000000703007c12 */ /* 0x000fe2000f8e961c */
[----:B------:R-:W-:Y:S01]  /*1e680*/  HMMA.16816.F32.BF16 R136, R4, R12, R136 ;  /* 0x0000000c0488723c */ /* 0x000fe20000041888 */
[----:B------:R-:W-:Y:S01]  /*1e690*/  SHF.R.U32.HI R3, RZ, 0x10, R2 ;  /* 0x00000010ff037819 */ /* 0x000fe20000011602 */
[----:B------:R-:W-:Y:S01]  /*1e6a0*/  IMAD.MOV.U32 R89, RZ, RZ, R90 ;  /* 0x000000ffff597224 */ /* 0x000fe200078e005a */
[----:B------:R-:W-:Y:S01]  /*1e6b0*/  SHF.R.U32.HI R11, RZ, 0x18, R2 ;  /* 0x00000018ff0b7819 */ /* 0x000fe20000011602 */
[----:B------:R-:W-:Y:S01]  /*1e6c0*/  IMAD.MOV.U32 R90, RZ, RZ, R91 ;  /* 0x000000ffff5a7224 */ /* 0x000fe200078e005b */
[----:B------:R-:W-:-:S02]  /*1e6d0*/  LOP3.LUT R2, R0, 0xffff, RZ, 0xc0, !PT ;  /* 0x0000ffff00027812 */ /* 0x000fc400078ec0ff */
[----:B------:R-:W-:Y:S01]  /*1e6e0*/  PRMT R12, R9, 0x5410, R8 ;  /* 0x00005410090c7816 */ /* 0x000fe20000000008 */
[----:B------:R-:W-:Y:S01]  /*1e6f0*/  IMAD.MOV.U32 R91, RZ, RZ, R124 ;  /* 0x000000ffff5b7224 */ /* 0x000fe200078e007c */
[----:B------:R-:W-:Y:S01]  /*1e700*/  SHF.R.U32.HI R8, RZ, 0x10, R0 ;  /* 0x00000010ff087819 */ /* 0x000fe20000011600 */
[----:B------:R-:W-:Y:S01]  /*1e710*/  IMAD.MOV.U32 R124, RZ, RZ, R125 ;  /* 0x000000ffff7c7224 */ /* 0x000fe200078e007d */
[----:B------:R-:W-:Y:S01]  /*1e720*/  LOP3.LUT R10, R0, 0xff, RZ, 0xc0, !PT ;  /* 0x000000ff000a7812 */ /* 0x000fe200078ec0ff */
[----:B------:R-:W-:Y:S01]  /*1e730*/  IMAD.MOV.U32 R125, RZ, RZ, R126 ;  /* 0x000000ffff7d7224 */ /* 0x000fe200078e007e */
[----:B------:R-:W-:Y:S01]  /*1e740*/  SHF.R.U32.HI R9, RZ, 0x18, R0 ;  /* 0x00000018ff097819 */ /* 0x000fe20000011600 */
[----:B------:R-:W-:Y:S01]  /*1e750*/  IMAD.MOV.U32 R88, RZ, RZ, R89 ;  /* 0x000000ffff587224 */ /* 0x000fe200078e0059 */
[----:B------:R-:W-:Y:S01]  /*1e760*/  SHF.R.U32.HI R0, RZ, 0x8, R2 ;  /* 0x00000008ff007819 */ /* 0x000fe20000011602 */
[----:B------:R-:W-:Y:S01]  /*1e770*/  IMAD.MOV.U32 R126, RZ, RZ, R127 ;  /* 0x000000ffff7e7224 */ /* 0x000fe200078e007f */
[----:B------:R-:W-:Y:S01]  /*1e780*/  LOP3.LUT R2, R8, 0xff, RZ, 0xc0, !PT ;  /* 0x000000ff08027812 */ /* 0x000fe200078ec0ff */
[----:B------:R-:W-:-:S02]  /*1e790*/  IMAD.MOV.U32 R89, RZ, RZ, R90 ;  /* 0x000000ffff597224 */ /* 0x000fc400078e005a */
[----:B------:R-:W-:Y:S02]  /*1e7a0*/  IMAD.MOV.U32 R127, RZ, RZ, R120 ;  /* 0x000000ffff7f7224 */ /* 0x000fe400078e0078 */
[----:B------:R-:W-:Y:S02]  /*1e7b0*/  IMAD.MOV.U32 R90, RZ, RZ, R91 ;  /* 0x000000ffff5a7224 */ /* 0x000fe400078e005b */
[----:B------:R-:W-:Y:S01]  /*1e7c0*/  IMAD.MOV.U32 R91, RZ, RZ, R124 ;  /* 0x000000ffff5b7224 */ /* 0x000fe200078e007c */
[----:B------:R-:W-:Y:S01]  /*1e7d0*/  LOP3.LUT R3, R3, 0xff, RZ, 0xc0, !PT ;  /* 0x000000ff03037812 */ /* 0x000fe200078ec0ff */
[----:B------:R-:W-:Y:S01]  /*1e7e0*/  IMAD.MOV.U32 R124, RZ, RZ, R125 ;  /* 0x000000ffff7c7224 */ /* 0x000fe200078e007d */
[----:B------:R-:W-:Y:S01]  /*1e7f0*/  PRMT R2, R2, 0x5410, R9 ;  /* 0x0000541002027816 */ /* 0x000fe20000000009 */
[----:B------:R-:W-:Y:S02]  /*1e800*/  IMAD.MOV.U32 R125, RZ, RZ, R126 ;  /* 0x000000ffff7d7224 */ /* 0x000fe400078e007e */
[----:B------:R-:W-:Y:S01]  /*1e810*/  IMAD.MOV.U32 R126, RZ, RZ, R127 ;  /* 0x000000ffff7e7224 */ /* 0x000fe200078e007f */
[----:B------:R-:W-:Y:S01]  /*1e820*/  PRMT R8, R3, 0x5410, R11 ;  /* 0x0000541003087816 */ /* 0x000fe2000000000b */
[----:B------:R-:W-:Y:S01]  /*1e830*/  IMAD.MOV.U32 R120, RZ, RZ, R121 ;  /* 0x000000ffff787224 */ /* 0x000fe200078e0079 */
[----:B------:R-:W-:Y:S01]  /*1e840*/  PRMT R0, R10, 0x5410, R0 ;  /* 0x000054100a007816 */ /* 0x000fe20000000000 */
[----:B------:R-:W-:Y:S01]  /*1e850*/  IMAD.MOV.U32 R121, RZ, RZ, R122 ;  /* 0x000000ffff797224 */ /* 0x000fe200078e007a */
[--C-:B------:R-:W-:Y:S01]  /*1e860*/  HSET2.LE.AND R2, R2, R229.reuse, PT ;  /* 0x000000e502027233 */ /* 0x100fe20003803000 */
[----:B------:R-:W-:Y:S01]  /*1e870*/  IMAD.MOV.U32 R122, RZ, RZ, R123 ;  /* 0x000000ffff7a7224 */ /* 0x000fe200078e007b */
[----:B------:R-:W-:Y:S01]  /*1e880*/  HSET2.LE.AND R3, R12, R229, PT ;  /* 0x000000e50c037233 */ /* 0x000fe20003803000 */
[----:B------:R-:W-:-:S02]  /*1e890*/  IMAD.MOV.U32 R78, RZ, RZ, R126 ;  /* 0x000000ffff4e7224 */ /* 0x000fc400078e007e */
[----:B------:R-:W-:Y:S02]  /*1e8a0*/  IMAD.MOV.U32 R123, RZ, RZ, R244 ;  /* 0x000000ffff7b7224 */ /* 0x000fe400078e00f4 */
[----:B------:R-:W-:Y:S02]  /*1e8b0*/  IMAD.MOV.U32 R244, RZ, RZ, R245 ;  /* 0x000000fffff47224 */ /* 0x000fe400078e00f5 */
[----:B------:R-:W-:Y:S02]  /*1e8c0*/  IMAD.MOV.U32 R127, RZ, RZ, R120 ;  /* 0x000000ffff7f7224 */ /* 0x000fe400078e0078 */
[----:B------:R-:W-:Y:S02]  /*1e8d0*/  IMAD.MOV.U32 R245, RZ, RZ, R128 ;  /* 0x000000fffff57224 */ /* 0x000fe400078e0080 */
[----:B------:R-:W-:Y:S01]  /*1e8e0*/  IMAD.MOV.U32 R120, RZ, RZ, R121 ;  /* 0x000000ffff787224 */ /* 0x000fe200078e0079 */
[----:B------:R-:W-:Y:S01]  /*1e8f0*/  HSET2.LE.AND R0, R0, R229, PT ;  /* 0x000000e500007233 */ /* 0x000fe20003803000 */
[----:B------:R-:W-:Y:S01]  /*1e900*/  IMAD.MOV.U32 R128, RZ, RZ, R168 ;  /* 0x000000ffff807224 */ /* 0x000fe200078e00a8 */
[----:B------:R-:W-:Y:S01]  /*1e910*/  LOP3.LUT R77, R2, R234, RZ, 0xc0, !PT ;  /* 0x000000ea024d7212 */ /* 0x000fe200078ec0ff */
[----:B------:R-:W-:-:S02]  /*1e920*/  IMAD.MOV.U32 R121, RZ, RZ, R122 ;  /* 0x000000ffff797224 */ /* 0x000fc400078e007a */
[----:B------:R-:W-:Y:S01]  /*1e930*/  IMAD.MOV.U32 R11, RZ, RZ, R78 ;  /* 0x000000ffff0b7224 */ /* 0x000fe200078e004e */
[----:B------:R-:W-:Y:S01]  /*1e940*/  LOP3.LUT R78, R3, R233, RZ, 0xc0, !PT ;  /* 0x000000e9034e7212 */ /* 0x000fe200078ec0ff */
[----:B------:R-:W-:Y:S02]  /*1e950*/  IMAD.MOV.U32 R122, RZ, RZ, R123 ;  /* 0x000000ffff7a7224 */ /* 0x000fe400078e007b */
[----:B------:R-:W-:Y:S02]  /*1e960*/  IMAD.MOV.U32 R123, RZ, RZ, R244 ;  /* 0x000000ffff7b7224 */ /* 0x000fe400078e00f4 */
[----:B------:R-:W-:Y:S01]  /*1e970*/  IMAD.WIDE.U32 R2, R25, -0x2daee0ad, RZ ;  /* 0xd2511f5319027825 */ /* 0x000fe200078e00ff */
[----:B------:R-:W-:-:S03]  /*1e980*/  LOP3.LUT R76, R0, R235, RZ, 0xc0, !PT ;  /* 0x000000eb004c7212 */ /* 0x000fc600078ec0ff */
[----:B------:R-:W-:Y:S02]  /*1e990*/  IMAD.MOV.U32 R248, RZ, RZ, R245 ;  /* 0x000000fffff87224 */ /* 0x000fe400078e00f5 */
[----:B------:R-:W-:Y:S02]  /*1e9a0*/  IMAD.MOV.U32 R245, RZ, RZ, R128 ;  /* 0x000000fffff57224 */ /* 0x000fe400078e0080 */
[----:B------:R-:W-:Y:S02]  /*1e9b0*/  IMAD.MOV.U32 R244, RZ, RZ, R129 ;  /* 0x000000fffff47224 */ /* 0x000fe400078e0081 */
[----:B------:R-:W-:Y:S02]  /*1e9c0*/  IMAD.MOV.U32 R37, RZ, RZ, R130 ;  /* 0x000000ffff257224 */ /* 0x000fe400078e0082 */
[----:B------:R-:W-:Y:S02]  /*1e9d0*/  IMAD.MOV.U32 R36, RZ, RZ, R131 ;  /* 0x000000ffff247224 */ /* 0x000fe400078e0083 */
[----:B------:R-:W-:Y:S01]  /*1e9e0*/  HMMA.16816.F32.BF16 R128, R4, R16, R112 ;  /* 0x000000100480723c */ /* 0x000fe20000041870 */
[----:B------:R-:W-:Y:S01]  /*1e9f0*/  IMAD.MOV.U32 R27, RZ, RZ, R88 ;  /* 0x000000ffff1b7224 */ /* 0x000fe200078e0058 */
[----:B------:R-:W-:Y:S01]  /*1ea00*/  LOP3.LUT R0, R3, UR7, R24, 0x96, !PT ;  /* 0x0000000703007c12 */ /* 0x000fe2000f8e9618 */
[----:B------:R-:W-:-:S02]  /*1ea10*/  IMAD.MOV.U32 R79, RZ, RZ, R120 ;  /* 0x000000ffff4f7224 */ /* 0x000fc400078e0078 */
[----:B------:R-:W-:Y:S02]  /*1ea20*/  IMAD.MOV.U32 R84, RZ, RZ, R121 ;  /* 0x000000ffff547224 */ /* 0x000fe400078e0079 */
[----:B------:R-:W-:Y:S01]  /*1ea30*/  IMAD.MOV.U32 R85, RZ, RZ, R122 ;  /* 0x000000ffff557224 */ /* 0x000fe200078e007a */
[----:B------:R-:W-:Y:S01]  /*1ea40*/  HMMA.16816.F32.BF16 R16, R4, R18, R108 ;  /* 0x000000120410723c */ /* 0x000fe2000004186c */
[----:B------:R-:W-:Y:S01]  /*1ea50*/  IMAD.MOV.U32 R88, RZ, RZ, R123 ;  /* 0x000000ffff587224 */ /* 0x000fe200078e007b */
[----:B------:R-:W-:Y:S01]  /*1ea60*/  LOP3.LUT R3, R2, 0xffff, RZ, 0xc0, !PT ;  /* 0x0000ffff02037812 */ /* 0x000fe200078ec0ff */
[----:B------:R-:W-:-:S05]  /*1ea70*/  HSET2.LE.AND R8, R8, R229, PT ;  /* 0x000000e508087233 */ /* 0x000fca0003803000 */
[----:B------:R-:W-:Y:S01]  /*1ea80*/  HMMA.16816.F32.BF16 R120, R4, R20, R104 ;  /* 0x000000140478723c */ /* 0x000fe20000041868 */
[----:B------:R-:W-:-:S07]  /*1ea90*/  SHF.R.U32.HI R3, RZ, 0x8, R3 ;  /* 0x00000008ff037819 */ /* 0x000fce0000011603 */
[----:B------:R-:W-:Y:S01]  /*1eaa0*/  HMMA.16816.F32.BF16 R108, R4, R32, R96 ;  /* 0x00000020046c723c */ /* 0x000fe20000041860 */
[----:B------:R-:W-:-:S07]  /*1eab0*/  IMAD.MOV.U32 R10, RZ, RZ, R79 ;  /* 0x000000ffff0a7224 */ /* 0x000fce00078e004f */
[C---:B------:R-:W-:Y:S01]  /*1eac0*/  HMMA.16816.F32.BF16 R44, R4.reuse, R14, R116 ;  /* 0x0000000e042c723c */ /* 0x040fe20000041874 */
[----:B------:R-:W-:Y:S01]  /*1ead0*/  LOP3.LUT R79, R8, R232, RZ, 0xc0, !PT ;  /* 0x000000e8084f7212 */ /* 0x000fe200078ec0ff */
[----:B------:R-:W-:Y:S01]  /*1eae0*/  IMAD.MOV.U32 R30, RZ, RZ, R91 ;  /* 0x000000ffff1e7224 */ /* 0x000fe200078e005b */
[----:B------:R-:W-:Y:S05]  /*1eaf0*/  LDSM.16.MT88.4 R116, [R170+0x7800] ;  /* 0x00780000aa74783b */ /* 0x000fea0000004200 */
[C---:B------:R-:W-:Y:S08]  /*1eb00*/  HMMA.16816.F32.BF16 R20, R4.reuse, R22, R100 ;  /* 0x000000160414723c */ /* 0x040ff00000041864 */
[----:B------:R-:W-:Y:S01]  /*1eb10*/  HMMA.16816.F32.BF16 R32, R4, R34, R80 ;  /* 0x000000220420723c */ /* 0x000fe20000041850 */
[----:B------:R-:W-:Y:S01]  /*1eb20*/  IMAD.MOV.U32 R31, RZ, RZ, R90 ;  /* 0x000000ffff1f7224 */ /* 0x000fe200078e005a */
[----:B------:R-:W-:Y:S05]  /*1eb30*/  LDSM.16.MT88.4 R12, [R171+0x7800] ;  /* 0x00780000ab0c783b */ /* 0x000fea0000004200 */
[----:B------:R-:W-:-:S02]  /*1eb40*/  SHF.R.U32.HI R4, RZ, 0x10, R2 ;  /* 0x00000010ff047819 */ /* 0x000fc40000011602 */
[----:B------:R-:W-:Y:S02]  /*1eb50*/  LOP3.LUT R5, R2, 0xff, RZ, 0xc0, !PT ;  /* 0x000000ff02057812 */ /* 0x000fe400078ec0ff */
[----:B------:R-:W-:Y:S02]  /*1eb60*/  SHF.R.U32.HI R6, RZ, 0x18, R2 ;  /* 0x00000018ff067819 */ /* 0x000fe40000011602 */
[----:B------:R-:W-:Y:S02]  /*1eb70*/  LOP3.LUT R4, R4, 0xff, RZ, 0xc0, !PT ;  /* 0x000000ff04047812 */ /* 0x000fe400078ec0ff */
[----:B------:R-:W-:Y:S02]  /*1eb80*/  LOP3.LUT R2, R0, 0xffff, RZ, 0xc0, !PT ;  /* 0x0000ffff00027812 */ /* 0x000fe400078ec0ff */
[----:B------:R-:W-:Y:S02]  /*1eb90*/  PRMT R8, R5, 0x5410, R3 ;  /* 0x0000541005087816 */ /* 0x000fe40000000003 */
[----:B------:R-:W-:-:S02]  /*1eba0*/  PRMT R7, R4, 0x5410, R6 ;  /* 0x0000541004077816 */ /* 0x000fc40000000006 */
[----:B------:R-:W-:Y:S02]  /*1ebb0*/  SHF.R.U32.HI R3, RZ, 0x10, R0 ;  /* 0x00000010ff037819 */ /* 0x000fe40000011600 */
[----:B------:R-:W-:Y:S02]  /*1ebc0*/  LOP3.LUT R6, R0, 0xff, RZ, 0xc0, !PT ;  /* 0x000000ff00067812 */ /* 0x000fe400078ec0ff */
[----:B------:R-:W-:Y:S02]  /*1ebd0*/  SHF.R.U32.HI R4, RZ, 0x8, R2 ;  /* 0x00000008ff047819 */ /* 0x000fe40000011602 */
[----:B------:R-:W-:Y:S02]  /*1ebe0*/  SHF.R.U32.HI R5, RZ, 0x18, R0 ;  /* 0x00000018ff057819 */ /* 0x000fe40000011600 */
[----:B------:R-:W-:Y:S01]  /*1ebf0*/  LOP3.LUT R2, R3, 0xff, RZ, 0xc0, !PT ;  /* 0x000000ff03027812 */ /* 0x000fe200078ec0ff */
[----:B------:R-:W-:Y:S01]  /*1ec00*/  IMAD.MOV.U32 R91, RZ, RZ, R124 ;  /* 0x000000ffff5b7224 */ /* 0x000fe200078e007c */
[----:B------:R-:W-:Y:S01]  /*1ec10*/  PRMT R0, R6, 0x5410, R4 ;  /* 0x0000541006007816 */ /* 0x000fe20000000004 */
[----:B------:R-:W-:Y:S01]  /*1ec20*/  IMAD.MOV.U32 R26, RZ, RZ, R89 ;  /* 0x000000ffff1a7224 */ /* 0x000fe200078e0059 */
[----:B------:R-:W-:Y:S01]  /*1ec30*/  PRMT R2, R2, 0x5410, R5 ;  /* 0x0000541002027816 */ /* 0x000fe20000000005 */
[----:B------:R-:W-:-:S02]  /*1ec40*/  IMAD.MOV.U32 R90, RZ, RZ, R125 ;  /* 0x000000ffff5a7224 */ /* 0x000fc400078e007d */
[----:B------:R-:W-:Y:S01]  /*1ec50*/  IMAD.MOV.U32 R86, RZ, RZ, R132 ;  /* 0x000000ffff567224 */ /* 0x000fe200078e0084 */
[--C-:B------:R-:W-:Y:S01]  /*1ec60*/  HSET2.LE.AND R0, R0, R229.reuse, PT ;  /* 0x000000e500007233 */ /* 0x100fe20003803000 */
[----:B------:R-:W-:Y:S02]  /*1ec70*/  IMAD.MOV.U32 R87, RZ, RZ, R133 ;  /* 0x000000ffff577224 */ /* 0x000fe400078e0085 */
[----:B------:R-:W-:Y:S02]  /*1ec80*/  IMAD.MOV.U32 R29, RZ, RZ, R134 ;  /* 0x000000ffff1d7224 */ /* 0x000fe400078e0086 */
[----:B------:R-:W-:Y:S02]  /*1ec90*/  IMAD.MOV.U32 R28, RZ, RZ, R135 ;  /* 0x000000ffff1c7224 */ /* 0x000fe400078e0087 */
[----:B------:R-:W-:Y:S01]  /*1eca0*/  IMAD.MOV.U32 R89, RZ, RZ, R127 ;  /* 0x000000ffff597224 */ /* 0x000fe200078e007f */
[----:B------:R-:W2:Y:S01]  /*1ecb0*/  LDSM.16.MT88.4 R132, [R169+0x7800] ;  /* 0x00780000a984783b */ /* 0x000ea20000004200 */
[----:B------:R-:W-:Y:S01]  /*1ecc0*/  IMAD.MOV.U32 R100, RZ, RZ, R91 ;  /* 0x000000ffff647224 */ /* 0x000fe200078e005b */
[----:B------:R-:W-:-:S02]  /*1ecd0*/  HSET2.LE.AND R2, R2, R229, PT ;  /* 0x000000e502027233 */ /* 0x000fc40003803000 */
[----:B------:R-:W3:Y:S01]  /*1ece0*/  LDSM.16.MT88.4 R124, [R172+0x7800] ;  /* 0x00780000ac7c783b */ /* 0x000ee20000004200 */
[----:B------:R-:W-:Y:S01]  /*1ecf0*/  IMAD.MOV.U32 R101, RZ, RZ, R90 ;  /* 0x000000ffff657224 */ /* 0x000fe200078e005a */
[----:B------:R-:W-:Y:S01]  /*1ed00*/  LOP3.LUT R100, R0, R100, RZ, 0xc0, !PT ;  /* 0x0000006400647212 */ /* 0x000fe200078ec0ff */
[----:B------:R-:W-:Y:S01]  /*1ed10*/  IMAD.MOV.U32 R102, RZ, RZ, R89 ;  /* 0x000000ffff667224 */ /* 0x000fe200078e0059 */
[--C-:B------:R-:W-:Y:S01]  /*1ed20*/  HSET2.LE.AND R0, R8, R229.reuse, PT ;  /* 0x000000e508007233 */ /* 0x100fe20003803000 */
[----:B------:R-:W-:Y:S01]  /*1ed30*/  IMAD.MOV.U32 R9, RZ, RZ, R86 ;  /* 0x000000ffff097224 */ /* 0x000fe200078e0056 */
[----:B------:R-:W-:Y:S01]  /*1ed40*/  LOP3.LUT R101, R2, R101, RZ, 0xc0, !PT ;  /* 0x0000006502657212 */ /* 0x000fe200078ec0ff */
[----:B------:R-:W-:Y:S01]  /*1ed50*/  IMAD.MOV.U32 R103, RZ, RZ, R88 ;  /* 0x000000ffff677224 */ /* 0x000fe200078e0058 */
[----:B------:R-:W-:Y:S01]  /*1ed60*/  HSET2.LE.AND R2, R7, R229, PT ;  /* 0x000000e507027233 */ /* 0x000fe20003803000 */
[----:B------:R-:W-:Y:S01]  /*1ed70*/  LOP3.LUT R102, R0, R102, RZ, 0xc0, !PT ;  /* 0x0000006600667212 */ /* 0x000fe200078ec0ff */
[----:B------:R-:W-:-:S02]  /*1ed80*/  FADD.FTZ R0, R9, R243 ;  /* 0x000000f309007221 */ /* 0x000fc40000010000 */
[----:B------:R-:W-:Y:S01]  /*1ed90*/  FADD.FTZ R3, R10, R242 ;  /* 0x000000f20a037221 */ /* 0x000fe20000010000 */
[----:B------:R-:W-:Y:S01]  /*1eda0*/  LOP3.LUT R103, R2, R103, RZ, 0xc0, !PT ;  /* 0x0000006702677212 */ /* 0x000fe200078ec0ff */
[----:B------:R-:W-:Y:S01]  /*1edb0*/  FADD.FTZ R5, R11, R250 ;  /* 0x000000fa0b057221 */ /* 0x000fe20000010000 */
[----:B------:R-:W-:Y:S01]  /*1edc0*/  STG.E.U16 [R40.64+-0xf0], R199 ;  /* 0xffff10c728007986 */ /* 0x000fe2000c101522 */
[----:B------:R-:W-:Y:S02]  /*1edd0*/  FADD.FTZ R2, R28, R240 ;  /* 0x000000f01c027221 */ /* 0x000fe40000010000 */
[----:B------:R-:W-:Y:S01]  /*1ede0*/  FADD.FTZ R0, R29, R0 ;  /* 0x000000001d007221 */ /* 0x000fe20000010000 */
[----:B------:R-:W-:Y:S01]  /*1edf0*/  STG.E.U16 [R40.64+-0xee], R167 ;  /* 0xffff12a728007986 */ /* 0x000fe2000c101522 */
[----:B------:R-:W-:Y:S02]  /*1ee00*/  FADD.FTZ R3, R26, R3 ;  /* 0x000000031a037221 */ /* 0x000fe40000010000 */
[----:B------:R-:W-:Y:S01]  /*1ee10*/  IMAD.MOV.U32 R249, RZ, RZ, R87 ;  /* 0x000000fffff97224 */ /* 0x000fe200078e0057 */
[----:B------:R-:W-:Y:S01]  /*1ee20*/  STG.E.U16 [R38.64+-0xf0], R166 ;  /* 0xffff10a626007986 */ /* 0x000fe2000c101522 */
[----:B------:R-:W-:-:S03]  /*1ee30*/  FADD.FTZ R5, R27, R5 ;  /* 0x000000051b057221 */ /* 0x000fc60000010000 */
[----:B------:R-:W-:Y:S01]  /*1ee40*/  STG.E.U16 [R38.64+-0xee], R198 ;  /* 0xffff12c626007986 */ /* 0x000fe2000c101522 */
[----:B------:R-:W-:Y:S02]  /*1ee50*/  IMAD.MOV.U32 R231, RZ, RZ, R85 ;  /* 0x000000ffffe77224 */ /* 0x000fe400078e0055 */
[----:B------:R-:W-:Y:S01]  /*1ee60*/  FADD.FTZ R2, R36, R2 ;  /* 0x0000000224027221 */ /* 0x000fe20000010000 */
[----:B------:R-:W-:Y:S01]  /*1ee70*/  STG.E.U16 [R140.64+-0xe0], R227 ;  /* 0xffff20e38c007986 */ /* 0x000fe2000c101522 */
[----:B------:R-:W-:-:S03]  /*1ee80*/  IMAD.MOV.U32 R230, RZ, RZ, R84 ;  /* 0x000000ffffe67224 */ /* 0x000fc600078e0054 */
[----:B------:R-:W-:Y:S01]  /*1ee90*/  STG.E.U16 [R140.64+-0xde], R226 ;  /* 0xffff22e28c007986 */ /* 0x000fe2000c101522 */
[----:B------:R-:W-:-:S03]  /*1eea0*/  FADD.FTZ R0, R37, R0 ;  /* 0x0000000025007221 */ /* 0x000fc60000010000 */
        /* <DEDUP_REMOVED lines=8> */
[----:B------:R-:W-:Y:S04]  /*1ef30*/  STG.E.U16 [R38.64+-0xe0], R161 ;  /* 0xffff20a126007986 */ /* 0x000fe8000c101522 */
[----:B------:R-:W-:Y:S01]  /*1ef40*/  STG.E.U16 [R38.64+-0xde], R162 ;  /* 0xffff22a226007986 */ /* 0x000fe2000c101522 */
[----:B------:R-:W-:-:S03]  /*1ef50*/  IMAD.MOV.U32 R252, RZ, RZ, R183 ;  /* 0x000000fffffc7224 */ /* 0x000fc600078e00b7 */
[----:B------:R-:W-:Y:S01]  /*1ef60*/  STG.E.U16 [R140.64+-0xd0], R223 ;  /* 0xffff30df8c007986 */ /* 0x000fe2000c101522 */
[----:B------:R-:W-:-:S03]  /*1ef70*/  FADD.FTZ R3, R30, R3 ;  /* 0x000000031e037221 */ /* 0x000fc60000010000 */
[----:B------:R-:W-:Y:S01]  /*1ef80*/  STG.E.U16 [R140.64+-0xce], R222 ;  /* 0xffff32de8c007986 */ /* 0x000fe2000c101522 */
[----:B------:R-:W-:-:S03]  /*1ef90*/  FADD.FTZ R5, R31, R5 ;  /* 0x000000051f057221 */ /* 0x000fc60000010000 */
[----:B------:R-:W-:Y:S04]  /*1efa0*/  STG.E.U16 [R42.64+-0xd0], R221 ;  /* 0xffff30dd2a007986 */ /* 0x000fe8000c101522 */
        /* <DEDUP_REMOVED lines=8> */
[----:B------:R1:W5:Y:S04]  /*1f030*/  LDL.LU R183, [R1+0x18c] ;  /* 0x00018c0001b77983 */ /* 0x0003680000300800 */
        /* <DEDUP_REMOVED lines=29> */
[----:B------:R-:W-:Y:S04]  /*1f210*/  STG.E.U16 [R38.64+-0xae], R149 ;  /* 0xffff529526007986 */ /* 0x000fe8000c101522 */
[----:B------:R1:W5:Y:S04]  /*1f220*/  LDL.LU R175, [R1+0x16c] ;  /* 0x00016c0001af7983 */ /* 0x0003680000300800 */
[----:B------:R4:W-:Y:S04]  /*1f230*/  STG.E.U16 [R140.64+-0xa0], R211 ;  /* 0xffff60d38c007986 */ /* 0x0009e8000c101522 */
[----:B------:R1:W-:Y:S04]  /*1f240*/  STG.E.U16 [R140.64+-0x9e], R210 ;  /* 0xffff62d28c007986 */ /* 0x0003e8000c101522 */
[----:B------:R1:W5:Y:S04]  /*1f250*/  LDL.LU R174, [R1+0x168] ;  /* 0x0001680001ae7983 */ /* 0x0003680000300800 */
[----:B------:R1:W-:Y:S04]  /*1f260*/  STG.E.U16 [R42.64+-0xa0], R209 ;  /* 0xffff60d12a007986 */ /* 0x0003e8000c101522 */
[----:B------:R1:W-:Y:S04]  /*1f270*/  STG.E.U16 [R42.64+-0x9e], R208 ;  /* 0xffff62d02a007986 */ /* 0x0003e8000c101522 */
[----:B------:R1:W5:Y:S04]  /*1f280*/  LDL.LU R173, [R1+0x164] ;  /* 0x0001640001ad7983 */ /* 0x0003680000300800 */
[----:B------:R1:W-:Y:S04]  /*1f290*/  STG.E.U16 [R40.64+-0xa0], R148 ;  /* 0xffff609428007986 */ /* 0x0003e8000c101522 */
[----:B------:R1:W-:Y:S01]  /*1f2a0*/  STG.E.U16 [R40.64+-0x9e], R147 ;  /* 0xffff629328007986 */ /* 0x0003e2000c101522 */
[C---:B--2---:R-:W-:Y:S03]  /*1f2b0*/  HMMA.16816.F32.BF16 R112, R76.reuse, R132, R92 ;  /* 0x000000844c70723c */ /* 0x044fe6000004185c */
[----:B------:R2:W5:Y:S04]  /*1f2c0*/  LDL.LU R168, [R1+0x160] ;  /* 0x0001600001a87983 */ /* 0x0005680000300800 */
[----:B------:R2:W-:Y:S04]  /*1f2d0*/  STG.E.U16 [R38.64+-0xa0], R146 ;  /* 0xffff609226007986 */ /* 0x0005e8000c101522 */
[----:B------:R2:W-:Y:S01]  /*1f2e0*/  STG.E.U16 [R38.64+-0x9e], R145 ;  /* 0xffff629126007986 */ /* 0x0005e2000c101522 */
[C---:B------:R-:W-:Y:S03]  /*1f2f0*/  HMMA.16816.F32.BF16 R104, R76.reuse, R134, R72 ;  /* 0x000000864c68723c */ /* 0x040fe60000041848 */
[----:B------:R2:W-:Y:S04]  /*1f300*/  STG.E.U16 [R140.64+-0x90], R207 ;  /* 0xffff70cf8c007986 */ /* 0x0005e8000c101522 */
[----:B------:R2:W-:Y:S01]  /*1f310*/  STG.E.U16 [R140.64+-0x8e], R206 ;  /* 0xffff72ce8c007986 */ /* 0x0005e2000c101522 */
[C---:B---3--:R-:W-:Y:S03]  /*1f320*/  HMMA.16816.F32.BF16 R96, R76.reuse, R124, R64 ;  /* 0x0000007c4c60723c */ /* 0x048fe60000041840 */
[----:B------:R2:W-:Y:S04]  /*1f330*/  STL [R1+0x120], R4 ;  /* 0x0001200401007387 */ /* 0x0005e80000100800 */
[----:B------:R2:W-:Y:S01]  /*1f340*/  STG.E.U16 [R42.64+-0x90], R205 ;  /* 0xffff70cd2a007986 */ /* 0x0005e2000c101522 */
[C---:B------:R-:W-:Y:S03]  /*1f350*/  HMMA.16816.F32.BF16 R92, R76.reuse, R126, R60 ;  /* 0x0000007e4c5c723c */ /* 0x040fe6000004183c */
[----:B------:R2:W-:Y:S04]  /*1f360*/  STG.E.U16 [R42.64+-0x8e], R204 ;  /* 0xffff72cc2a007986 */ /* 0x0005e8000c101522 */
[----:B------:R2:W-:Y:S01]  /*1f370*/  STL [R1+0x11c], R3 ;  /* 0x00011c0301007387 */ /* 0x0005e20000100800 */
[C---:B------:R-:W-:Y:S03]  /*1f380*/  HMMA.16816.F32.BF16 R88, R76.reuse, R116, R56 ;  /* 0x000000744c58723c */ /* 0x040fe60000041838 */
[----:B------:R2:W-:Y:S04]  /*1f390*/  STG.E.U16 [R40.64+-0x90], R144 ;  /* 0xffff709028007986 */ /* 0x0005e8000c101522 */
[----:B------:R2:W-:Y:S01]  /*1f3a0*/  STG.E.U16 [R40.64+-0x8e], R143 ;  /* 0xffff728f28007986 */ /* 0x0005e2000c101522 */
[----:B------:R-:W-:Y:S03]  /*1f3b0*/  HMMA.16816.F32.BF16 R84, R76, R118, R52 ;  /* 0x000000764c54723c */ /* 0x000fe60000041834 */
[----:B------:R2:W-:Y:S04]  /*1f3c0*/  STL [R1+0x124], R2 ;  /* 0x0001240201007387 */ /* 0x0005e80000100800 */
[----:B------:R2:W-:Y:S01]  /*1f3d0*/  STG.E.U16 [R38.64+-0x90], R228 ;  /* 0xffff70e426007986 */ /* 0x0005e2000c101522 */
[C---:B------:R-:W-:Y:S03]  /*1f3e0*/  HMMA.16816.F32.BF16 R136, R100.reuse, R132, R136 ;  /* 0x000000846488723c */ /* 0x040fe60000041888 */
[----:B------:R2:W-:Y:S04]  /*1f3f0*/  STG.E.U16 [R38.64+-0x8e], R142 ;  /* 0xffff728e26007986 */ /* 0x0005e8000c101522 */
[----:B------:R2:W-:Y:S01]  /*1f400*/  STL [R1+0x138], R0 ;  /* 0x0001380001007387 */ /* 0x0005e20000100800 */
        /* <DEDUP_REMOVED lines=9> */
[----:B----4-:R-:W-:-:S04]  /*1f4a0*/  IADD3 R211, P0, R164, -0x180, RZ ;  /* 0xfffffe80a4d37810 */ /* 0x010fc80007f1e0ff */
[----:B-1----:R-:W-:-:S03]  /*1f4b0*/  IADD3.X R210, R165, -0x1, RZ, P0, !PT ;  /* 0xffffffffa5d27810 */ /* 0x002fc600007fe4ff */
.L_x_2000:
[----:B-12---:R-:W-:-:S06]  /*1f4c0*/  UISETP.GT.AND UP0, UPT, UR38, UR9, UPT ;  /* 0x000000092600728c */ /* 0x006fcc000bf04270 */
[----:B------:R-:W-:-:S13]  /*1f4d0*/  PLOP3.LUT P0, PT, PT, PT, UP0, 0x80, 0x0 ;  /* 0x000000000000781c */ /* 0x000fda0003f0f008 */
[----:B------:R-:W-:Y:S05]  /*1f4e0*/  @!P0 BRA `(.L_x_2007) ;  /* 0x0000910000008947 */ /* 0x000fea0003800000 */
[----:B------:R-:W2:Y:S01]  /*1f4f0*/  LDL.LU R0, [R1+0xec] ;  /* 0x0000ec0001007983 */ /* 0x000ea20000300800 */
[----:B------:R-:W-:Y:S01]  /*1f500*/  ULDC.64 UR4, c[0x0][0x1a0] ;  /* 0x0000680000047ab9 */ /* 0x000fe20000000a00 */
[----:B------:R-:W-:Y:S01]  /*1f510*/  IMAD.MOV.U32 R73, RZ, RZ, R69 ;  /* 0x000000ffff497224 */ /* 0x000fe200078e0045 */
[----:B------:R-:W-:Y:S01]  /*1f520*/  USHF.L.U64.HI UR10, UR4, 0x5, UR5 ;  /* 0x00000005040a7899 */ /* 0x000fe20008010205 */
[----:B------:R-:W3:Y:S01]  /*1f530*/  LDL.64 R10, [R1+0x148] ;  /* 0x00014800010a7983 */ /* 0x000ee20000100a00 */
[----:B------:R-:W-:Y:S01]  /*1f540*/  USHF.L.U32 UR11, UR4, 0x5, URZ ;  /* 0x00000005040b7899 */ /* 0x000fe2000800063f */
[----:B------:R-:W-:Y:S01]  /*1f550*/  IMAD.MOV.U32 R72, RZ, RZ, R70 ;  /* 0x000000ffff487224 */ /* 0x000fe200078e0046 */
[----:B------:R-:W-:Y:S01]  /*1f560*/  UIMAD.WIDE.U32 UR22, UR4, 0x30, URZ ;  /* 0x00000030041678a5 */ /* 0x000fe2000f8e003f */
[----:B------:R-:W4:Y:S01]  /*1f570*/  LDL.LU R2, [R1+0xa8] ;  /* 0x0000a80001027983 */ /* 0x000f220000300800 */
[----:B------:R-:W-:Y:S01]  /*1f580*/  UIMAD UR25, UR5, 0x30, URZ ;  /* 0x00000030051978a4 */ /* 0x000fe2000f8e023f */
[----:B------:R-:W-:Y:S01]  /*1f590*/  MOV R75, R68 ;  /* 0x00000044004b7202 */ /* 0x000fe20000000f00 */
[----:B------:R-:W-:Y:S01]  /*1f5a0*/  IMAD.MOV.U32 R74, RZ, RZ, R71 ;  /* 0x000000ffff4a7224 */ /* 0x000fe200078e0047 */
[----:B------:R-:W2:Y:S01]  /*1f5b0*/  LDL.LU R3, [R1+0xf0] ;  /* 0x0000f00001037983 */ /* 0x000ea20000300800 */
        /* <DEDUP_REMOVED lines=8> */
[----:B------:R-:W2:Y:S01]  /*1f640*/  LDL.LU R8, [R1+0xa4] ;  /* 0x0000a40001087983 */ /* 0x000ea20000300800 */
        /* <DEDUP_REMOVED lines=20> */
[----:B---3--:R-:W-:Y:S01]  /*1f790*/  MOV R12, R10 ;  /* 0x0000000a000c7202 */ /* 0x008fe20000000f00 */
[----:B------:R-:W-:Y:S02]  /*1f7a0*/  IMAD.MOV.U32 R13, RZ, RZ, R11 ;  /* 0x000000ffff0d7224 */ /* 0x000fe400078e000b */
[----:B--2---:R-:W-:-:S04]  /*1f7b0*/  IMAD.WIDE.U32 R10, R8, -0x326172a9, RZ ;  /* 0xcd9e8d57080a7825 */ /* 0x004fc800078e00ff */
[----:B------:R-:W-:Y:S01]  /*1f7c0*/  IMAD.WIDE.U32 R8, R0, -0x326172a9, RZ ;  /* 0xcd9e8d5700087825 */ /* 0x000fe200078e00ff */
[----:B------:R-:W-:Y:S01]  /*1f7d0*/  STL.64 [R1+0x130], R10 ;  /* 0x0001300a01007387 */ /* 0x000fe20000100a00 */
[----:B----4-:R-:W-:-:S03]  /*1f7e0*/  LOP3.LUT R0, R11, R2, RZ, 0x3c, !PT ;  /* 0x000000020b007212 */ /* 0x010fc600078e3cff */
[----:B------:R1:W-:Y:S01]  /*1f7f0*/  STL.64 [R1+0x128], R8 ;  /* 0x0001280801007387 */ /* 0x0003e20000100a00 */
[----:B------:R-:W-:Y:S02]  /*1f800*/  LOP3.LUT R2, R9, R2, RZ, 0x3c, !PT ;  /* 0x0000000209027212 */ /* 0x000fe400078e3cff */
[----:B------:R-:W-:Y:S01]  /*1f810*/  ISETP.GE.AND P0, PT, R12, c[0x0][0x220], PT ;  /* 0x000088000c007a0c */ /* 0x000fe20003f06270 */
[----:B-1----:R-:W-:Y:S01]  /*1f820*/  IMAD.WIDE.U32 R8, R3, -0x2daee0ad, RZ ;  /* 0xd2511f5303087825 */ /* 0x002fe200078e00ff */
[----:B------:R-:W-:Y:S02]  /*1f830*/  PRMT R3, R241, 0x7054, R241 ;  /* 0x00007054f1037816 */ /* 0x000fe400000000f1 */
[----:B------:R-:W-:Y:S01]  /*1f840*/  MOV R3, R7 ;  /* 0x0000000700037202 */ /* 0x000fe20000000f00 */
[----:B------:R-:W-:Y:S01]  /*1f850*/  IMAD.WIDE.U32 R10, R0, -0x2daee0ad, RZ ;  /* 0xd2511f53000a7825 */ /* 0x000fe200078e00ff */
[----:B------:R1:W-:Y:S04]  /*1f860*/  STL.64 [R1], R8 ;  /* 0x0000000801007387 */ /* 0x0003e80000100a00 */
[----:B------:R2:W-:Y:S01]  /*1f870*/  STL.64 [R1+0x10], R10 ;  /* 0x0000100a01007387 */ /* 0x0005e20000100a00 */
[----:B-1----:R-:W-:Y:S01]  /*1f880*/  IMAD.WIDE.U32 R8, R2, -0x2daee0ad, RZ ;  /* 0xd2511f5302087825 */ /* 0x002fe200078e00ff */
[----:B------:R-:W-:-:S05]  /*1f890*/  MOV R2, R4 ;  /* 0x0000000400027202 */ /* 0x000fca0000000f00 */
[----:B------:R2:W-:Y:S04]  /*1f8a0*/  STL.64 [R1+0x140], R2 ;  /* 0x0001400201007387 */ /* 0x0005e80000100a00 */
[----:B------:R2:W-:Y:S01]  /*1f8b0*/  STL.64 [R1+0x18], R8 ;  /* 0x0000180801007387 */ /* 0x0005e20000100a00 */
[----:B------:R-:W-:Y:S01]  /*1f8c0*/  @P0 LOP3.LUT R183, R183, 0x4, RZ, 0xfc, !PT ;  /* 0x00000004b7b70812 */ /* 0x000fe200078efcff */
[----:B------:R-:W-:Y:S05]  /*1f8d0*/  BRA `(.L_x_2008) ;  /* 0x0000034000007947 */ /* 0x000fea0003800000 */
.L_x_2010:
        /* <DEDUP_REMOVED lines=17> */
[----:B---3--:R-:W-:Y:S02]  /*1f9f0*/  LEA.HI.X R2, R70, R199, R2, 0x6, P1 ;  /* 0x000000c746027211 */ /* 0x008fe400008f3402 */
[----:B------:R-:W-:Y:S02]  /*1fa00*/  @!P6 LEA R69, P0, R3, R0, 0x4 ;  /* 0x000000000345e211 */ /* 0x000fe400078020ff */
[C---:B------:R-:W-:Y:S02]  /*1fa10*/  @!P6 LEA.HI.X R143, R0.reuse, c[0x0][0x16c], R2, 0x1, P3 ;  /* 0x00005b00008fea11 */ /* 0x040fe400018f0c02 */
[----:B------:R-:W-:Y:S02]  /*1fa20*/  @!P6 LEA R140, P2, R69, c[0x0][0x168], 0x1 ;  /* 0x00005a00458cea11 */ /* 0x000fe400078408ff */
[----:B------:R-:W-:Y:S01]  /*1fa30*/  @!P6 LEA.HI.X R3, R3, R2, R68, 0x4, P0 ;  /* 0x000000020303e211 */ /* 0x000fe200000f2444 */
[----:B------:R-:W-:Y:S01]  /*1fa40*/  @!PT LDS RZ, [RZ] ;  /* 0x00000000fffff984 */ /* 0x000fe20000000800 */
[----:B------:R-:W-:Y:S01]  /*1fa50*/  @!PT LDS RZ, [RZ] ;  /* 0x00000000fffff984 */ /* 0x000fe20000000800 */
[----:B------:R-:W-:Y:S01]  /*1fa60*/  @!PT LDS RZ, [RZ] ;  /* 0x00000000fffff984 */ /* 0x000fe20000000800 */
[----:B------:R1:W-:Y:S01]  /*1fa70*/  @!P6 LDGSTS.E.BYPASS.LTC128B.128 [R195+0x4000], [R142.64] ;  /* 0x040000008ec3efae */ /* 0x0003e2000b901d62 */
[----:B------:R-:W-:Y:S02]  /*1fa80*/  @!P6 IADD3 R71, P5, R0, UR13, RZ ;  /* 0x0000000d0047ec10 */ /* 0x000fe4000ffbe0ff */
[----:B------:R-:W-:Y:S01]  /*1fa90*/  @!P6 LEA.HI.X R141, R69, c[0x0][0x16c], R3, 0x1, P2 ;  /* 0x00005b00458dea11 */ /* 0x000fe200010f0c03 */
[----:B------:R1:W-:Y:S01]  /*1faa0*/  @P6 STS.128 [R195+0x4800], RZ ;  /* 0x004800ffc3006388 */ /* 0x0003e20000000c00 */
[C---:B------:R-:W-:Y:S02]  /*1fab0*/  @!P6 LEA R70, P1, R71.reuse, c[0x0][0x168], 0x1 ;  /* 0x00005a004746ea11 */ /* 0x040fe400078208ff */
        /* <DEDUP_REMOVED lines=22> */
.L_x_2008:
[----:B------:R-:W3:Y:S01]  /*1fc20*/  LDL.64 R4, [R1+0x140] ;  /* 0x0001400001047983 */ /* 0x000ee20000100a00 */
[----:B------:R-:W-:Y:S04]  /*1fc30*/  DEPBAR.LE SB0, 0x0 ;  /* 0x000080000000791a */ /* 0x000fe80000000000 */
[----:B------:R-:W-:Y:S01]  /*1fc40*/  UIADD3 UR24, UR38, -0x1, URZ ;  /* 0xffffffff26187890 */ /* 0x000fe2000fffe03f */
[----:B------:R-:W-:Y:S01]  /*1fc50*/  BAR.SYNC.DEFER_BLOCKING 0x0 ;  /* 0x0000000000007b1d */ /* 0x000fe20000010000 */
[----:B------:R-:W-:Y:S02]  /*1fc60*/  LOP3.LUT P6, RZ, R183, 0x4, RZ, 0xc0, !PT ;  /* 0x00000004b7ff7812 */ /* 0x000fe400078cc0ff */
[----:B------:R-:W-:Y:S02]  /*1fc70*/  USHF.R.S32.HI UR5, URZ, 0x1f, UR24 ;  /* 0x0000001f3f057899 */ /* 0x000fe40008011418 */
[----:B------:R-:W-:Y:S01]  /*1fc80*/  UIMAD UR4, UR14, UR24, URZ ;  /* 0x000000180e0472a4 */ /* 0x000fe2000f8e023f */
[----:B--2---:R-:W-:Y:S01]  /*1fc90*/  IMAD.U32 R2, RZ, RZ, UR24 ;  /* 0x00000018ff027e24 */ /* 0x004fe2000f8e00ff */
[----:B------:R-:W-:Y:S02]  /*1fca0*/  UISETP.GT.AND UP0, UPT, UR24, UR9, UPT ;  /* 0x000000091800728c */ /* 0x000fe4000bf04270 */
[----:B------:R-:W-:Y:S05]  /*1fcb0*/  UIMAD UR4, UR5, UR15, UR4 ;  /* 0x0000000f050472a4 */ /* 0x000fea000f8e0204 */
[----:B------:R-:W-:Y:S01]  /*1fcc0*/  @P6 STS.128 [R195+0x6000], RZ ;  /* 0x006000ffc3006388 */ /* 0x000fe20000000c00 */
[----:B---3--:R-:W-:Y:S05]  /*1fcd0*/  IMAD.WIDE.U32 R2, R2, UR15, R4 ;  /* 0x0000000f02027c25 */ /* 0x008fea000f8e0004 */
        /* <DEDUP_REMOVED lines=21> */
[----:B------:R-:W-:Y:S02]  /*1fe30*/  @!P6 LEA R4, P0, R12, c[0x0][0x170], 0x1 ;  /* 0x00005c000c04ea11 */ /* 0x000fe400078008ff */
        /* <DEDUP_REMOVED lines=31> */
[----:B------:R-:W-:Y:S07]  /*20030*/  LDSM.16.M88.4 R164, [R182] ;  /* 0x00000000b6a4783b */ /* 0x000fee0000000200 */
        /* <DEDUP_REMOVED lines=26> */
[----:B------:R-:W3:Y:S07]  /*201e0*/  LDSM.16.M88.4 R156, [R181] ;  /* 0x00000000b59c783b */ /* 0x000eee0000000200 */
[-C--:B------:R-:W-:Y:S08]  /*201f0*/  HMMA.16816.F32.BF16 R52, R140, R160.reuse, R52 ;  /* 0x000000a08c34723c */ /* 0x080ff00000041834 */
[C---:B------:R-:W-:Y:S08]  /*20200*/  HMMA.16816.F32.BF16 R56, R148.reuse, R160, R56 ;  /* 0x000000a09438723c */ /* 0x040ff00000041838 */
[-C--:B------:R-:W-:Y:S01]  /*20210*/  HMMA.16816.F32.BF16 R60, R148, R162.reuse, R60 ;  /* 0x000000a2943c723c */ /* 0x080fe2000004183c */
[----:B------:R-:W4:Y:S07]  /*20220*/  LDSM.16.M88.4 R148, [R180] ;  /* 0x00000000b494783b */ /* 0x000f2e0000000200 */
[----:B------:R-:W-:Y:S01]  /*20230*/  HMMA.16816.F32.BF16 R64, R140, R162, R64 ;  /* 0x000000a28c40723c */ /* 0x000fe20000041840 */
[----:B------:R-:W-:Y:S06]  /*20240*/  LDSM.16.M88.4 R140, [R177] ;  /* 0x00000000b18c783b */ /* 0x000fec0000000200 */
[----:B------:R-:W-:Y:S01]  /*20250*/  LDSM.16.M88.4 R160, [R177+0x2000] ;  /* 0x00200000b1a0783b */ /* 0x000fe20000000200 */
        /* <DEDUP_REMOVED lines=15> */
[-C--:B----4-:R-:W-:Y:S08]  /*20350*/  HMMA.16816.F32.BF16 R52, R68, R148.reuse, R52 ;  /* 0x000000944434723c */ /* 0x090ff00000041834 */
[C---:B------:R-:W-:Y:S08]  /*20360*/  HMMA.16816.F32.BF16 R56, R152.reuse, R148, R56 ;  /* 0x000000949838723c */ /* 0x040ff00000041838 */
[-C--:B------:R-:W-:Y:S01]  /*20370*/  HMMA.16816.F32.BF16 R60, R152, R150.reuse, R60 ;  /* 0x00000096983c723c */ /* 0x080fe2000004183c */
[----:B------:R-:W3:Y:S01]  /*20380*/  LDSM.16.M88.4 R152, [R173+0x1800] ;  /* 0x00180000ad98783b */ /* 0x000ee20000000200 */
[----:B------:R-:W-:Y:S05]  /*20390*/  DEPBAR.LE SB0, 0x0 ;  /* 0x000080000000791a */ /* 0x000fea0000000000 */
[----:B------:R-:W-:Y:S01]  /*203a0*/  BAR.SYNC.DEFER_BLOCKING 0x0 ;  /* 0x0000000000007b1d */ /* 0x000fe20000010000 */
[----:B------:R-:W-:Y:S08]  /*203b0*/  HMMA.16816.F32.BF16 R64, R68, R150, R64 ;  /* 0x000000964440723c */ /* 0x000ff00000041840 */
[-C--:B-1----:R-:W-:Y:S08]  /*203c0*/  HMMA.16816.F32.BF16 R4, R140, R144.reuse, R4 ;  /* 0x000000908c04723c */ /* 0x082ff00000041804 */
        /* <DEDUP_REMOVED lines=16> */
[----:B------:R-:W-:Y:S01]  /*204d0*/  HMMA.16816.F32.BF16 R64, R140, R154, R64 ;  /* 0x0000009a8c40723c */ /* 0x000fe20000041840 */
[----:B------:R-:W-:-:S07]  /*204e0*/  @P0 BRA `(.L_x_2010) ;  /* 0xfffff3f000000947 */ /* 0x000fce000383ffff */
.L_x_2009:
[----:B------:R-:W-:Y:S01]  /*204f0*/  LOP3.LUT R183, R183, 0xfffffff7, RZ, 0xc0, !PT ;  /* 0xfffffff7b7b77812 */ /* 0x000fe200078ec0ff */
[----:B------:R-:W2:Y:S01]  /*20500*/  S2R R2, SR_TID.X ;  /* 0x0000000000027919 */ /* 0x000ea20000002100 */
[----:B------:R-:W-:Y:S01]  /*20510*/  IMAD.U32 R0, RZ, RZ, UR24 ;  /* 0x00000018ff007e24 */ /* 0x000fe2000f8e00ff */
[----:B------:R-:W-:Y:S02]  /*20520*/  UIADD3 UR4, UR37, -0x4498517b, URZ ;  /* 0xbb67ae8525047890 */ /* 0x000fe4000fffe03f */
[----:B------:R-:W-:Y:S02]  /*20530*/  USHF.L.U32 UR45, UR24, 0x1, URZ ;  /* 0x00000001182d7899 */ /* 0x000fe4000800063f */
[----:B------:R-:W-:Y:S02]  /*20540*/  UIADD3 UR44, UR36, -0x61c88647, URZ ;  /* 0x9e3779b9242c7890 */ /* 0x000fe4000fffe03f */
[----:B------:R-:W-:Y:S01]  /*20550*/  STL [R1+0x178], R178 ;  /* 0x000178b201007387 */ /* 0x000fe20000100800 */
[----:B------:R-:W-:Y:S02]  /*20560*/  ULOP3.LUT UR5, UR45, UR37, URZ, 0x3c, !UPT ;  /* 0x000000252d057292 */ /* 0x000fe4000f8e3c3f */
[----:B------:R-:W-:Y:S01]  /*20570*/  UIADD3 UR43, UR36, 0x3c6ef372, URZ ;  /* 0x3c6ef372242b7890 */ /* 0x000fe2000fffe03f */
[----:B------:R-:W-:Y:S01]  /*20580*/  STL [R1+0x174], R177 ;  /* 0x000174b101007387 */ /* 0x000fe20000100800 */
[----:B------:R-:W-:Y:S02]  /*20590*/  UIADD3 UR42, UR37, 0x76cf5d0a, URZ ;  /* 0x76cf5d0a252a7890 */ /* 0x000fe4000fffe03f */
[----:B------:R-:W-:Y:S01]  /*205a0*/  UIADD3 UR40, UR37, 0x32370b8f, URZ ;  /* 0x32370b8f25287890 */ /* 0x000fe2000fffe03f */
[----:B------:R3:W-:Y:S01]  /*205b0*/  STL [R1+0x170], R176 ;  /* 0x000170b001007387 */ /* 0x0007e20000100800 */
[----:B------:R-:W-:Y:S02]  /*205c0*/  UIADD3 UR39, UR36, 0x78dde6e4, URZ ;  /* 0x78dde6e424277890 */ /* 0x000fe4000fffe03f */
[----:B------:R-:W-:Y:S01]  /*205d0*/  UIADD3 UR41, UR36, -0x255992d5, URZ ;  /* 0xdaa66d2b24297890 */ /* 0x000fe2000fffe03f */
[----:B------:R-:W-:Y:S01]  /*205e0*/  STL [R1+0x16c], R175 ;  /* 0x00016caf01007387 */ /* 0x000fe20000100800 */
[----:B------:R-:W-:Y:S02]  /*205f0*/  UIADD3 UR38, UR37, -0x126145ec, URZ ;  /* 0xed9eba1425267890 */ /* 0x000fe4000fffe03f */
[----:B------:R-:W-:Y:S01]  /*20600*/  UIADD3 UR45, UR45, 0x1, URZ ;  /* 0x000000012d2d7890 */ /* 0x000fe2000fffe03f */
[----:B--2---:R-:W-:Y:S01]  /*20610*/  IMAD.SHL.U32 R2, R2, 0x2, RZ ;  /* 0x0000000202027824 */ /* 0x004fe200078e00ff */
[----:B------:R2:W-:Y:S01]  /*20620*/  STL [R1+0x168], R174 ;  /* 0x000168ae01007387 */ /* 0x0005e20000100800 */
[----:B------:R-:W-:Y:S02]  /*20630*/  UISETP.GT.AND UP0, UPT, UR24, UR9, UPT ;  /* 0x000000091800728c */ /* 0x000fe4000bf04270 */
[----:B------:R-:W-:Y:S01]  /*20640*/  ULOP3.LUT UR45, UR45, UR37, URZ, 0x3c, !UPT ;  /* 0x000000252d2d7292 */ /* 0x000fe2000f8e3c3f */
[----:B------:R-:W-:Y:S01]  /*20650*/  LOP3.LUT R2, R2, 0x6, RZ, 0xc0, !PT ;  /* 0x0000000602027812 */ /* 0x000fe200078ec0ff */
[----:B------:R-:W-:Y:S04]  /*20660*/  STL [R1+0x164], R173 ;  /* 0x000164ad01007387 */ /* 0x000fe80000100800 */
[----:B------:R-:W-:Y:S01]  /*20670*/  IMAD R0, R0, 0x40, R2 ;  /* 0x0000004000007824 */ /* 0x000fe200078e0202 */
[----:B------:R-:W-:Y:S03]  /*20680*/  STL [R1+0x160], R168 ;  /* 0x000160a801007387 */ /* 0x000fe60000100800 */
[--C-:B------:R-:W-:Y:S01]  /*20690*/  IMAD.IADD R2, R184, 0x1, -R0.reuse ;  /* 0x00000001b8027824 */ /* 0x100fe200078e0a00 */
[----:B------:R-:W4:Y:S01]  /*206a0*/  LDL.64 R198, [R1+0x18] ;  /* 0x0000180001c67983 */ /* 0x000f220000100a00 */
[--C-:B------:R-:W-:Y:S03]  /*206b0*/  IMAD.IADD R3, R186, 0x1, -R0.reuse ;  /* 0x00000001ba037824 */ /* 0x100fe600078e0a00 */
[----:B------:R-:W-:Y:S02]  /*206c0*/  IABS R2, R2 ;  /* 0x0000000200027213 */ /* 0x000fe40000000000 */
[----:B---3--:R-:W3:Y:S02]  /*206d0*/  LDL.64 R176, [R1] ;  /* 0x0000000001b07983 */ /* 0x008ee40000100a00 */
[----:B------:R1:W1:Y:S04]  /*206e0*/  I2F R148, R2 ;  /* 0x0000000200947306 */ /* 0x0002680000201400 */
[----:B------:R-:W3:Y:S06]  /*206f0*/  LDL.64 R222, [R1+0x10] ;  /* 0x0000100001de7983 */ /* 0x000eec0000100a00 */
[----:B--2---:R-:W2:Y:S01]  /*20700*/  LDL.64 R174, [R1+0x128] ;  /* 0x0001280001ae7983 */ /* 0x004ea20000100a00 */
[----:B-1----:R-:W-:Y:S01]  /*20710*/  IABS R2, R3 ;  /* 0x0000000300027213 */ /* 0x002fe20000000000 */
[----:B------:R-:W-:Y:S02]  /*20720*/  IMAD.IADD R3, R185, 0x1, -R0 ;  /* 0x00000001b9037824 */ /* 0x000fe400078e0a00 */
[----:B------:R-:W-:Y:S01]  /*20730*/  FFMA.FTZ R4, R148, -UR20, R4 ;  /* 0x8000001494047c23 */ /* 0x000fe20008010004 */
[----:B------:R1:W1:Y:S02]  /*20740*/  I2F R147, R2 ;  /* 0x0000000200937306 */ /* 0x0002640000201400 */
[----:B-1----:R-:W-:Y:S01]  /*20750*/  IABS R2, R3 ;  /* 0x0000000300027213 */ /* 0x002fe20000000000 */
[----:B------:R-:W-:Y:S02]  /*20760*/  IMAD.IADD R3, R187, 0x1, -R0 ;  /* 0x00000001bb037824 */ /* 0x000fe400078e0a00 */
[----:B------:R-:W-:Y:S05]  /*20770*/  FFMA.FTZ R6, R147, -UR20, R6 ;  /* 0x8000001493067c23 */ /* 0x000fea0008010006 */
[----:B------:R1:W1:Y:S01]  /*20780*/  I2F R145, R2 ;  /* 0x0000000200917306 */ /* 0x0002620000201400 */
[----:B------:R-:W-:Y:S09]  /*20790*/  IABS R3, R3 ;  /* 0x0000000300037213 */ /* 0x000ff20000000000 */
[----:B------:R1:W1:Y:S02]  /*207a0*/  I2F R144, R3 ;  /* 0x0000000300907306 */ /* 0x0002640000201400 */
[----:B-1----:R-:W-:Y:S01]  /*207b0*/  IADD3 R2, R0, 0x1, RZ ;  /* 0x0000000100027810 */ /* 0x002fe20007ffe0ff */
[----:B------:R-:W-:Y:S03]  /*207c0*/  FFMA.FTZ R8, R145, -UR20, R8 ;  /* 0x8000001491087c23 */ /* 0x000fe60008010008 */
[----:B------:R-:W-:Y:S01]  /*207d0*/  ISETP.GE.AND P3, PT, R2, R191, PT ;  /* 0x000000bf0200720c */ /* 0x000fe20003f66270 */
[--C-:B------:R-:W-:Y:S01]  /*207e0*/  IMAD.IADD R68, R184, 0x1, -R2.reuse ;  /* 0x00000001b8447824 */ /* 0x100fe200078e0a02 */
[C---:B------:R-:W-:Y:S02]  /*207f0*/  ISETP.GE.AND P2, PT, R2.reuse, R190, PT ;  /* 0x000000be0200720c */ /* 0x040fe40003f46270 */
[----:B------:R-:W-:Y:S02]  /*20800*/  ISETP.GE.AND P1, PT, R2, R189, PT ;  /* 0x000000bd0200720c */ /* 0x000fe40003f26270 */
[----:B------:R-:W-:Y:S01]  /*20810*/  IABS R3, R68 ;  /* 0x0000004400037213 */ /* 0x000fe20000000000 */
[----:B------:R-:W-:Y:S01]  /*20820*/  IMAD.IADD R68, R186, 0x1, -R2 ;  /* 0x00000001ba447824 */ /* 0x000fe200078e0a02 */
[----:B------:R-:W-:Y:S01]  /*20830*/  ISETP.GE.AND P0, PT, R2, R188, PT ;  /* 0x000000bc0200720c */ /* 0x000fe20003f06270 */
[----:B------:R-:W-:Y:S01]  /*20840*/  FFMA.FTZ R10, R144, -UR20, R10 ;  /* 0x80000014900a7c23 */ /* 0x000fe2000801000a */
[C---:B------:R-:W-:Y:S01]  /*20850*/  ISETP.GE.OR P5, PT, R2.reuse, R196, !P3 ;  /* 0x000000c40200720c */ /* 0x040fe20005fa6670 */
[----:B------:R1:W1:Y:S01]  /*20860*/  I2F R143, R3 ;  /* 0x00000003008f7306 */ /* 0x0002620000201400 */
[C---:B------:R-:W-:Y:S02]  /*20870*/  ISETP.GE.OR P4, PT, R2.reuse, R194, !P2 ;  /* 0x000000c20200720c */ /* 0x040fe40005786670 */
[C---:B------:R-:W-:Y:S02]  /*20880*/  ISETP.GE.OR P1, PT, R2.reuse, R193, !P1 ;  /* 0x000000c10200720c */ /* 0x040fe40004f26670 */
[----:B------:R-:W-:Y:S11]  /*20890*/  ISETP.GE.OR P0, PT, R2, R192, !P0 ;  /* 0x000000c00200720c */ /* 0x000ff60004706670 */
[----:B------:R-:W-:Y:S02]  /*208a0*/  @P1 LOP3.LUT R183, R183, 0x8, RZ, 0xfc, !PT ;  /* 0x00000008b7b71812 */ /* 0x000fe400078efcff */
[C---:B------:R-:W-:Y:S02]  /*208b0*/  ISETP.GE.AND P1, PT, R0.reuse, R191, PT ;  /* 0x000000bf0000720c */ /* 0x040fe40003f26270 */
[----:B------:R-:W-:Y:S02]  /*208c0*/  LOP3.LUT R183, R183, 0xfffffffd, RZ, 0xc0, !PT ;  /* 0xfffffffdb7b77812 */ /* 0x000fe400078ec0ff */
[----:B------:R-:W-:Y:S02]  /*208d0*/  ISETP.GE.OR P1, PT, R0, R196, !P1 ;  /* 0x000000c40000720c */ /* 0x000fe40004f26670 */
[----:B-1----:R-:W-:Y:S01]  /*208e0*/  IABS R3, R68 ;  /* 0x0000004400037213 */ /* 0x002fe20000000000 */
[--C-:B------:R-:W-:Y:S01]  /*208f0*/  IMAD.IADD R68, R185, 0x1, -R2.reuse ;  /* 0x00000001b9447824 */ /* 0x100fe200078e0a02 */
[----:B------:R-:W-:Y:S01]  /*20900*/  FSEL R214, R4, -INF , !P1 ;  /* 0xff80000004d67808 */ /* 0x000fe20004800000 */
[----:B------:R-:W-:Y:S01]  /*20910*/  FFMA.FTZ R5, R143, -UR20, R5 ;  /* 0x800000148f057c23 */ /* 0x000fe20008010005 */
[----:B------:R-:W-:Y:S01]  /*20920*/  @P0 LOP3.LUT R183, R183, 0x2, RZ, 0xfc, !PT ;  /* 0x00000002b7b70812 */ /* 0x000fe200078efcff */
[----:B------:R1:W1:Y:S01]  /*20930*/  I2F R142, R3 ;  /* 0x00000003008e7306 */ /* 0x0002620000201400 */
[C---:B------:R-:W-:Y:S02]  /*20940*/  ISETP.GE.AND P0, PT, R0.reuse, R190, PT ;  /* 0x000000be0000720c */ /* 0x040fe40003f06270 */
[----:B------:R-:W-:Y:S02]  /*20950*/  FSEL R211, R5, -INF , !P5 ;  /* 0xff80000005d37808 */ /* 0x000fe40006800000 */
[C---:B------:R-:W-:Y:S02]  /*20960*/  ISETP.GE.OR P0, PT, R0.reuse, R194, !P0 ;  /* 0x000000c20000720c */ /* 0x040fe40004706670 */
[----:B------:R-:W-:Y:S02]  /*20970*/  ISETP.GE.AND P1, PT, R0, R189, PT ;  /* 0x000000bd0000720c */ /* 0x000fe40003f26270 */
[----:B------:R-:W-:Y:S02]  /*20980*/  FSEL R216, R6, -INF , !P0 ;  /* 0xff80000006d87808 */ /* 0x000fe40004000000 */
[C---:B------:R-:W-:Y:S02]  /*20990*/  ISETP.GE.OR P1, PT, R0.reuse, R193, !P1 ;  /* 0x000000c10000720c */ /* 0x040fe40004f26670 */
[----:B------:R-:W-:Y:S02]  /*209a0*/  ISETP.GE.AND P0, PT, R0, R188, PT ;  /* 0x000000bc0000720c */ /* 0x000fe40003f06270 */
[----:B------:R-:W-:Y:S02]  /*209b0*/  FSEL R220, R8, -INF , !P1 ;  /* 0xff80000008dc7808 */ /* 0x000fe40004800000 */
[----:B------:R-:W-:Y:S04]  /*209c0*/  ISETP.GE.OR P0, PT, R0, R192, !P0 ;  /* 0x000000c00000720c */ /* 0x000fe80004706670 */
[----:B------:R-:W-:Y:S02]  /*209d0*/  FSEL R221, R10, -INF , !P0 ;  /* 0xff8000000add7808 */ /* 0x000fe40004000000 */
[----:B-1----:R-:W-:Y:S01]  /*209e0*/  IABS R3, R68 ;  /* 0x0000004400037213 */ /* 0x002fe20000000000 */
[----:B------:R-:W-:Y:S02]  /*209f0*/  IMAD.IADD R68, R187, 0x1, -R2 ;  /* 0x00000001bb447824 */ /* 0x000fe400078e0a02 */
[----:B------:R-:W-:Y:S01]  /*20a00*/  FFMA.FTZ R7, R142, -UR20, R7 ;  /* 0x800000148e077c23 */ /* 0x000fe20008010007 */
[----:B------:R1:W1:Y:S04]  /*20a10*/  I2F R151, R3 ;  /* 0x0000000300977306 */ /* 0x0002680000201400 */
[----:B------:R-:W-:Y:S02]  /*20a20*/  FSEL R213, R7, -INF , !P4 ;  /* 0xff80000007d57808 */ /* 0x000fe40006000000 */
[----:B-1----:R-:W-:Y:S01]  /*20a30*/  IABS R3, R68 ;  /* 0x0000004400037213 */ /* 0x002fe20000000000 */
[----:B------:R-:W-:Y:S01]  /*20a40*/  FFMA.FTZ R9, R151, -UR20, R9 ;  /* 0x8000001497097c23 */ /* 0x000fe20008010009 */
[----:B------:R-:W-:Y:S02]  /*20a50*/  IADD3 R68, R0, 0x8, RZ ;  /* 0x0000000800447810 */ /* 0x000fe40007ffe0ff */
[----:B------:R1:W1:Y:S02]  /*20a60*/  I2F R150, R3 ;  /* 0x0000000300967306 */ /* 0x0002640000201400 */
[----:B------:R-:W-:Y:S01]  /*20a70*/  ISETP.GE.AND P1, PT, R68, R189, PT ;  /* 0x000000bd4400720c */ /* 0x000fe20003f26270 */
[--C-:B------:R-:W-:Y:S01]  /*20a80*/  IMAD.IADD R69, R184, 0x1, -R68.reuse ;  /* 0x00000001b8457824 */ /* 0x100fe200078e0a44 */
[C---:B------:R-:W-:Y:S02]  /*20a90*/  ISETP.GE.AND P3, PT, R68.reuse, R191, PT ;  /* 0x000000bf4400720c */ /* 0x040fe40003f66270 */
[C---:B------:R-:W-:Y:S02]  /*20aa0*/  ISETP.GE.OR P1, PT, R68.reuse, R193, !P1 ;  /* 0x000000c14400720c */ /* 0x040fe40004f26670 */
[C---:B------:R-:W-:Y:S02]  /*20ab0*/  ISETP.GE.AND P2, PT, R68.reuse, R190, PT ;  /* 0x000000be4400720c */ /* 0x040fe40003f46270 */
[C---:B------:R-:W-:Y:S02]  /*20ac0*/  ISETP.GE.AND P0, PT, R68.reuse, R188, PT ;  /* 0x000000bc4400720c */ /* 0x040fe40003f06270 */
[C---:B------:R-:W-:Y:S02]  /*20ad0*/  ISETP.GE.OR P5, PT, R68.reuse, R196, !P3 ;  /* 0x000000c44400720c */ /* 0x040fe40005fa6670 */
[C---:B------:R-:W-:Y:S02]  /*20ae0*/  LOP3.LUT P3, RZ, R183.reuse, 0x8, RZ, 0xc0, !PT ;  /* 0x00000008b7ff7812 */ /* 0x040fe4000786c0ff */
[C---:B------:R-:W-:Y:S02]  /*20af0*/  ISETP.GE.OR P4, PT, R68.reuse, R194, !P2 ;  /* 0x000000c24400720c */ /* 0x040fe40005786670 */
[C---:B------:R-:W-:Y:S02]  /*20b00*/  LOP3.LUT P2, RZ, R183.reuse, 0x2, RZ, 0xc0, !PT ;  /* 0x00000002b7ff7812 */ /* 0x040fe4000784c0ff */
[----:B------:R-:W-:Y:S02]  /*20b10*/  LOP3.LUT R183, R183, 0xfffffffe, RZ, 0xc0, !PT ;  /* 0xfffffffeb7b77812 */ /* 0x000fe400078ec0ff */
[----:B------:R-:W-:Y:S02]  /*20b20*/  ISETP.GE.OR P6, PT, R68, R192, !P0 ;  /* 0x000000c04400720c */ /* 0x000fe400047c6670 */
[----:B-1----:R-:W-:Y:S01]  /*20b30*/  IABS R3, R69 ;  /* 0x0000004500037213 */ /* 0x002fe20000000000 */
[--C-:B------:R-:W-:Y:S01]  /*20b40*/  IMAD.IADD R69, R186, 0x1, -R68.reuse ;  /* 0x00000001ba457824 */ /* 0x100fe200078e0a44 */
[----:B------:R-:W-:Y:S01]  /*20b50*/  @P1 LOP3.LUT R183, R183, 0x1, RZ, 0xfc, !PT ;  /* 0x00000001b7b71812 */ /* 0x000fe200078efcff */
[----:B------:R-:W-:Y:S01]  /*20b60*/  FFMA.FTZ R11, R150, -UR20, R11 ;  /* 0x80000014960b7c23 */ /* 0x000fe2000801000b */
[----:B------:R-:W-:Y:S01]  /*20b70*/  FSEL R212, R9, -INF , !P3 ;  /* 0xff80000009d47808 */ /* 0x000fe20005800000 */
[----:B------:R1:W1:Y:S03]  /*20b80*/  I2F R149, R3 ;  /* 0x0000000300957306 */ /* 0x0002660000201400 */
[----:B------:R-:W-:Y:S02]  /*20b90*/  FSEL R219, R11, -INF , !P2 ;  /* 0xff8000000bdb7808 */ /* 0x000fe40005000000 */
[----:B-1----:R-:W-:Y:S01]  /*20ba0*/  IABS R3, R69 ;  /* 0x0000004500037213 */ /* 0x002fe20000000000 */
[----:B------:R-:W-:Y:S02]  /*20bb0*/  IMAD.IADD R69, R185, 0x1, -R68 ;  /* 0x00000001b9457824 */ /* 0x000fe400078e0a44 */
[----:B------:R-:W-:Y:S02]  /*20bc0*/  FFMA.FTZ R16, R149, -UR20, R16 ;  /* 0x8000001495107c23 */ /* 0x000fe40008010010 */
[----:B------:R1:W1:Y:S03]  /*20bd0*/  I2F R146, R3 ;  /* 0x0000000300927306 */ /* 0x0002660000201400 */
[----:B------:R-:W-:Y:S02]  /*20be0*/  FSEL R151, R16, -INF , !P5 ;  /* 0xff80000010977808 */ /* 0x000fe40006800000 */
[----:B-1----:R-:W-:Y:S01]  /*20bf0*/  IABS R3, R69 ;  /* 0x0000004500037213 */ /* 0x002fe20000000000 */
[----:B------:R-:W-:Y:S02]  /*20c00*/  IMAD.IADD R69, R187, 0x1, -R68 ;  /* 0x00000001bb457824 */ /* 0x000fe400078e0a44 */
[----:B------:R-:W-:Y:S02]  /*20c10*/  FFMA.FTZ R18, R146, -UR20, R18 ;  /* 0x8000001492127c23 */ /* 0x000fe40008010012 */
[----:B------:R1:W1:Y:S01]  /*20c20*/  I2F R158, R3 ;  /* 0x00000003009e7306 */ /* 0x0002620000201400 */
[----:B------:R-:W-:Y:S02]  /*20c30*/  IABS R69, R69 ;  /* 0x0000004500457213 */ /* 0x000fe40000000000 */
[----:B------:R-:W-:Y:S07]  /*20c40*/  FSEL R208, R18, -INF , !P4 ;  /* 0xff80000012d07808 */ /* 0x000fee0006000000 */
[----:B------:R4:W4:Y:S01]  /*20c50*/  I2F R155, R69 ;  /* 0x00000045009b7306 */ /* 0x0009220000201400 */
[----:B-1----:R-:W-:Y:S01]  /*20c60*/  IADD3 R3, R0, 0x9, RZ ;  /* 0x0000000900037810 */ /* 0x002fe20007ffe0ff */
[----:B------:R-:W-:Y:S03]  /*20c70*/  FFMA.FTZ R12, R158, -UR20, R12 ;  /* 0x800000149e0c7c23 */ /* 0x000fe6000801000c */
[C---:B------:R-:W-:Y:S01]  /*20c80*/  ISETP.GE.AND P3, PT, R3.reuse, R191, PT ;  /* 0x000000bf0300720c */ /* 0x040fe20003f66270 */
[--C-:B------:R-:W-:Y:S01]  /*20c90*/  IMAD.IADD R70, R184, 0x1, -R3.reuse ;  /* 0x00000001b8467824 */ /* 0x100fe200078e0a03 */
[C---:B------:R-:W-:Y:S02]  /*20ca0*/  ISETP.GE.AND P2, PT, R3.reuse, R190, PT ;  /* 0x000000be0300720c */ /* 0x040fe40003f46270 */
[C---:B------:R-:W-:Y:S02]  /*20cb0*/  ISETP.GE.AND P1, PT, R3.reuse, R189, PT ;  /* 0x000000bd0300720c */ /* 0x040fe40003f26270 */
[----:B----4-:R-:W-:Y:S01]  /*20cc0*/  IABS R69, R70 ;  /* 0x0000004600457213 */ /* 0x010fe20000000000 */
[--C-:B------:R-:W-:Y:S01]  /*20cd0*/  IMAD.IADD R70, R186, 0x1, -R3.reuse ;  /* 0x00000001ba467824 */ /* 0x100fe200078e0a03 */
[----:B------:R-:W-:Y:S01]  /*20ce0*/  ISETP.GE.AND P0, PT, R3, R188, PT ;  /* 0x000000bc0300720c */ /* 0x000fe20003f06270 */
[----:B------:R-:W-:Y:S01]  /*20cf0*/  FFMA.FTZ R14, R155, -UR20, R14 ;  /* 0x800000149b0e7c23 */ /* 0x000fe2000801000e */
[C---:B------:R-:W-:Y:S01]  /*20d00*/  ISETP.GE.OR P5, PT, R3.reuse, R196, !P3 ;  /* 0x000000c40300720c */ /* 0x040fe20005fa6670 */
[----:B------:R1:W4:Y:S01]  /*20d10*/  I2F R157, R69 ;  /* 0x00000045009d7306 */ /* 0x0003220000201400 */
[C---:B------:R-:W-:Y:S02]  /*20d20*/  ISETP.GE.OR P4, PT, R3.reuse, R194, !P2 ;  /* 0x000000c20300720c */ /* 0x040fe40005786670 */
[C---:B------:R-:W-:Y:S02]  /*20d30*/  ISETP.GE.OR P1, PT, R3.reuse, R193, !P1 ;  /* 0x000000c10300720c */ /* 0x040fe40004f26670 */
[----:B------:R-:W-:Y:S02]  /*20d40*/  ISETP.GE.OR P0, PT, R3, R192, !P0 ;  /* 0x000000c00300720c */ /* 0x000fe40004706670 */
[C---:B------:R-:W-:Y:S02]  /*20d50*/  LOP3.LUT P3, RZ, R183.reuse, 0x1, RZ, 0xc0, !PT ;  /* 0x00000001b7ff7812 */ /* 0x040fe4000786c0ff */
[----:B------:R-:W-:Y:S02]  /*20d60*/  LOP3.LUT R183, R183, 0xfffffff7, RZ, 0xc0, !PT ;  /* 0xfffffff7b7b77812 */ /* 0x000fe400078ec0ff */
[----:B------:R-:W-:Y:S02]  /*20d70*/  FSEL R197, R12, -INF , !P3 ;  /* 0xff8000000cc57808 */ /* 0x000fe40005800000 */
[----:B------:R-:W-:Y:S03]  /*20d80*/  FSEL R210, R14, -INF , !P6 ;  /* 0xff8000000ed27808 */ /* 0x000fe60007000000 */
[----:B------:R-:W-:Y:S04]  /*20d90*/  @P1 LOP3.LUT R183, R183, 0x8, RZ, 0xfc, !PT ;  /* 0x00000008b7b71812 */ /* 0x000fe800078efcff */
[----:B------:R-:W-:Y:S02]  /*20da0*/  LOP3.LUT R183, R183, 0xfffffffd, RZ, 0xc0, !PT ;  /* 0xfffffffdb7b77812 */ /* 0x000fe400078ec0ff */
[----:B-1----:R-:W-:Y:S01]  /*20db0*/  IABS R69, R70 ;  /* 0x0000004600457213 */ /* 0x002fe20000000000 */
[----:B------:R-:W-:Y:S01]  /*20dc0*/  IMAD.IADD R70, R185, 0x1, -R3 ;  /* 0x00000001b9467824 */ /* 0x000fe200078e0a03 */
[----:B------:R-:W-:Y:S01]  /*20dd0*/  @P0 LOP3.LUT R183, R183, 0x2, RZ, 0xfc, !PT ;  /* 0x00000002b7b70812 */ /* 0x000fe200078efcff */
[----:B----4-:R-:W-:Y:S01]  /*20de0*/  FFMA.FTZ R17, R157, -UR20, R17 ;  /* 0x800000149d117c23 */ /* 0x010fe20008010011 */
[----:B------:R1:W4:Y:S02]  /*20df0*/  I2F R154, R69 ;  /* 0x00000045009a7306 */ /* 0x0003240000201400 */
[----:B-1----:R-:W-:Y:S01]  /*20e00*/  IABS R69, R70 ;  /* 0x0000004600457213 */ /* 0x002fe20000000000 */
[----:B------:R-:W-:Y:S02]  /*20e10*/  IMAD.IADD R70, R187, 0x1, -R3 ;  /* 0x00000001bb467824 */ /* 0x000fe400078e0a03 */
[----:B----4-:R-:W-:Y:S01]  /*20e20*/  FFMA.FTZ R19, R154, -UR20, R19 ;  /* 0x800000149a137c23 */ /* 0x010fe20008010013 */
[----:B------:R-:W-:Y:S04]  /*20e30*/  FSEL R154, R17, -INF , !P5 ;  /* 0xff800000119a7808 */ /* 0x000fe80006800000 */
[----:B------:R1:W4:Y:S01]  /*20e40*/  I2F R161, R69 ;  /* 0x0000004500a17306 */ /* 0x0003220000201400 */
[----:B------:R-:W-:Y:S02]  /*20e50*/  IABS R70, R70 ;  /* 0x0000004600467213 */ /* 0x000fe40000000000 */
[----:B------:R-:W-:Y:S07]  /*20e60*/  FSEL R157, R19, -INF , !P4 ;  /* 0xff800000139d7808 */ /* 0x000fee0006000000 */
[----:B------:R2:W2:Y:S01]  /*20e70*/  I2F R160, R70 ;  /* 0x0000004600a07306 */ /* 0x0004a20000201400 */
[----:B-1----:R-:W-:Y:S01]  /*20e80*/  IADD3 R69, R0, 0x10, RZ ;  /* 0x0000001000457810 */ /* 0x002fe20007ffe0ff */
[----:B----4-:R-:W-:Y:S03]  /*20e90*/  FFMA.FTZ R13, R161, -UR20, R13 ;  /* 0x80000014a10d7c23 */ /* 0x010fe6000801000d */
[C---:B------:R-:W-:Y:S01]  /*20ea0*/  ISETP.GE.AND P2, PT, R69.reuse, R190, PT ;  /* 0x000000be4500720c */ /* 0x040fe20003f46270 */
[--C-:B------:R-:W-:Y:S01]  /*20eb0*/  IMAD.IADD R71, R184, 0x1, -R69.reuse ;  /* 0x00000001b8477824 */ /* 0x100fe200078e0a45 */
[C---:B------:R-:W-:Y:S02]  /*20ec0*/  ISETP.GE.AND P3, PT, R69.reuse, R191, PT ;  /* 0x000000bf4500720c */ /* 0x040fe40003f66270 */
[C---:B------:R-:W-:Y:S02]  /*20ed0*/  ISETP.GE.OR P4, PT, R69.reuse, R194, !P2 ;  /* 0x000000c24500720c */ /* 0x040fe40005786670 */
[----:B--2---:R-:W-:Y:S01]  /*20ee0*/  IABS R70, R71 ;  /* 0x0000004700467213 */ /* 0x004fe20000000000 */
[----:B------:R-:W-:Y:S01]  /*20ef0*/  IMAD.IADD R71, R186, 0x1, -R69 ;  /* 0x00000001ba477824 */ /* 0x000fe200078e0a45 */
[C---:B------:R-:W-:Y:S01]  /*20f00*/  ISETP.GE.OR P5, PT, R69.reuse, R196, !P3 ;  /* 0x000000c44500720c */ /* 0x040fe20005fa6670 */
[----:B------:R-:W-:Y:S01]  /*20f10*/  FFMA.FTZ R15, R160, -UR20, R15 ;  /* 0x80000014a00f7c23 */ /* 0x000fe2000801000f */
[----:B------:R-:W-:Y:S01]  /*20f20*/  ISETP.GE.AND P0, PT, R69, R188, PT ;  /* 0x000000bc4500720c */ /* 0x000fe20003f06270 */
[----:B------:R1:W2:Y:S01]  /*20f30*/  I2F R159, R70 ;  /* 0x00000046009f7306 */ /* 0x0002a20000201400 */
[----:B------:R-:W-:Y:S01]  /*20f40*/  LOP3.LUT P2, RZ, R183, 0x2, RZ, 0xc0, !PT ;  /* 0x00000002b7ff7812 */ /* 0x000fe2000784c0ff */
[----:B------:R-:W4:Y:S01]  /*20f50*/  LDL.64 R160, [R1+0x130] ;  /* 0x0001300001a07983 */ /* 0x000f220000100a00 */
[C---:B------:R-:W-:Y:S02]  /*20f60*/  ISETP.GE.OR P6, PT, R69.reuse, R192, !P0 ;  /* 0x000000c04500720c */ /* 0x040fe400047c6670 */
[----:B------:R-:W-:Y:S02]  /*20f70*/  ISETP.GE.AND P1, PT, R69, R189, PT ;  /* 0x000000bd4500720c */ /* 0x000fe40003f26270 */
[----:B------:R-:W-:Y:S02]  /*20f80*/  LOP3.LUT P3, RZ, R183, 0x8, RZ, 0xc0, !PT ;  /* 0x00000008b7ff7812 */ /* 0x000fe4000786c0ff */
[----:B------:R-:W-:Y:S02]  /*20f90*/  ISETP.GE.OR P1, PT, R69, R193, !P1 ;  /* 0x000000c14500720c */ /* 0x000fe40004f26670 */
[----:B------:R-:W-:Y:S02]  /*20fa0*/  LOP3.LUT R183, R183, 0xfffffffe, RZ, 0xc0, !PT ;  /* 0xfffffffeb7b77812 */ /* 0x000fe400078ec0ff */
[----:B------:R-:W-:Y:S09]  /*20fb0*/  FSEL R155, R13, -INF , !P3 ;  /* 0xff8000000d9b7808 */ /* 0x000ff20005800000 */
[----:B------:R-:W-:Y:S02]  /*20fc0*/  @P1 LOP3.LUT R183, R183, 0x1, RZ, 0xfc, !PT ;  /* 0x00000001b7b71812 */ /* 0x000fe400078efcff */
[----:B-1----:R-:W-:Y:S01]  /*20fd0*/  IABS R70, R71 ;  /* 0x0000004700467213 */ /* 0x002fe20000000000 */
[--C-:B------:R-:W-:Y:S02]  /*20fe0*/  IMAD.IADD R71, R185, 0x1, -R69.reuse ;  /* 0x00000001b9477824 */ /* 0x100fe400078e0a45 */
[----:B--2---:R-:W-:Y:S01]  /*20ff0*/  FFMA.FTZ R20, R159, -UR20, R20 ;  /* 0x800000149f147c23 */ /* 0x004fe20008010014 */
[----:B------:R1:W2:Y:S04]  /*21000*/  I2F R156, R70 ;  /* 0x00000046009c7306 */ /* 0x0002a80000201400 */
[----:B------:R-:W-:Y:S02]  /*21010*/  FSEL R150, R20, -INF , !P5 ;  /* 0xff80000014967808 */ /* 0x000fe40006800000 */
[----:B-1----:R-:W-:Y:S01]  /*21020*/  IABS R70, R71 ;  /* 0x0000004700467213 */ /* 0x002fe20000000000 */
[----:B------:R-:W-:Y:S02]  /*21030*/  IMAD.IADD R71, R187, 0x1, -R69 ;  /* 0x00000001bb477824 */ /* 0x000fe400078e0a45 */
[----:B--2---:R-:W-:Y:S01]  /*21040*/  FFMA.FTZ R22, R156, -UR20, R22 ;  /* 0x800000149c167c23 */ /* 0x004fe20008010016 */
[----:B------:R-:W-:Y:S01]  /*21050*/  FSEL R156, R15, -INF , !P2 ;  /* 0xff8000000f9c7808 */ /* 0x000fe20005000000 */
[----:B------:R1:W2:Y:S03]  /*21060*/  I2F R165, R70 ;  /* 0x0000004600a57306 */ /* 0x0002a60000201400 */
[----:B------:R-:W-:Y:S02]  /*21070*/  FSEL R202, R22, -INF , !P4 ;  /* 0xff80000016ca7808 */ /* 0x000fe40006000000 */
[----:B-1----:R-:W-:Y:S01]  /*21080*/  IABS R70, R71 ;  /* 0x0000004700467213 */ /* 0x002fe20000000000 */
[----:B--2---:R-:W-:Y:S01]  /*21090*/  FFMA.FTZ R24, R165, -UR20, R24 ;  /* 0x80000014a5187c23 */ /* 0x004fe20008010018 */
[----:B------:R-:W-:Y:S03]  /*210a0*/  IADD3 R71, R0, 0x11, RZ ;  /* 0x0000001100477810 */ /* 0x000fe60007ffe0ff */
[----:B------:R1:W2:Y:S01]  /*210b0*/  I2F R164, R70 ;  /* 0x0000004600a47306 */ /* 0x0002a20000201400 */
[C---:B------:R-:W-:Y:S01]  /*210c0*/  ISETP.GE.AND P0, PT, R71.reuse, R188, PT ;  /* 0x000000bc4700720c */ /* 0x040fe20003f06270 */
[--C-:B------:R-:W-:Y:S01]  /*210d0*/  IMAD.IADD R140, R184, 0x1, -R71.reuse ;  /* 0x00000001b88c7824 */ /* 0x100fe200078e0a47 */
[----:B------:R-:W-:Y:S01]  /*210e0*/  ISETP.GE.AND P2, PT, R71, R190, PT ;  /* 0x000000be4700720c */ /* 0x000fe20003f46270 */
[--C-:B------:R-:W-:Y:S01]  /*210f0*/  IMAD.IADD R141, R187, 0x1, -R71.reuse ;  /* 0x00000001bb8d7824 */ /* 0x100fe200078e0a47 */
[C---:B------:R-:W-:Y:S02]  /*21100*/  ISETP.GE.OR P0, PT, R71.reuse, R192, !P0 ;  /* 0x000000c04700720c */ /* 0x040fe40004706670 */
[C---:B------:R-:W-:Y:S02]  /*21110*/  ISETP.GE.OR P4, PT, R71.reuse, R194, !P2 ;  /* 0x000000c24700720c */ /* 0x040fe40005786670 */
[----:B------:R-:W-:Y:S02]  /*21120*/  P2R R7, PR, RZ, 0x1 ;  /* 0x00000001ff077803 */ /* 0x000fe40000000000 */
[C---:B------:R-:W-:Y:S02]  /*21130*/  ISETP.GE.AND P3, PT, R71.reuse, R191, PT ;  /* 0x000000bf4700720c */ /* 0x040fe40003f66270 */
[C---:B------:R-:W-:Y:S02]  /*21140*/  ISETP.GE.AND P1, PT, R71.reuse, R189, PT ;  /* 0x000000bd4700720c */ /* 0x040fe40003f26270 */
[----:B------:R-:W-:Y:S02]  /*21150*/  ISETP.GE.OR P5, PT, R71, R196, !P3 ;  /* 0x000000c44700720c */ /* 0x000fe40005fa6670 */
[----:B------:R-:W-:Y:S02]  /*21160*/  LOP3.LUT P3, RZ, R183, 0x1, RZ, 0xc0, !PT ;  /* 0x00000001b7ff7812 */ /* 0x000fe4000786c0ff */
[----:B------:R-:W-:Y:S02]  /*21170*/  ISETP.GE.OR P1, PT, R71, R193, !P1 ;  /* 0x000000c14700720c */ /* 0x000fe40004f26670 */
[----:B------:R-:W-:Y:S02]  /*21180*/  FSEL R203, R24, -INF , !P3 ;  /* 0xff80000018cb7808 */ /* 0x000fe40005800000 */
[----:B-1----:R-:W-:Y:S01]  /*21190*/  IABS R70, R140 ;  /* 0x0000008c00467213 */ /* 0x002fe20000000000 */
[--C-:B------:R-:W-:Y:S01]  /*211a0*/  IMAD.IADD R140, R186, 0x1, -R71.reuse ;  /* 0x00000001ba8c7824 */ /* 0x100fe200078e0a47 */
[----:B------:R-:W-:Y:S01]  /*211b0*/  P2R R8, PR, RZ, 0x2 ;  /* 0x00000002ff087803 */ /* 0x000fe20000000000 */
[----:B--2---:R-:W-:Y:S01]  /*211c0*/  FFMA.FTZ R26, R164, -UR20, R26 ;  /* 0x80000014a41a7c23 */ /* 0x004fe2000801001a */
[----:B------:R-:W-:Y:S01]  /*211d0*/  LOP3.LUT R183, R183, 0xffbfffff, RZ, 0xc0, !PT ;  /* 0xffbfffffb7b77812 */ /* 0x000fe200078ec0ff */
[----:B------:R1:W2:Y:S03]  /*211e0*/  I2F R163, R70 ;  /* 0x0000004600a37306 */ /* 0x0002a60000201400 */
[----:B------:R-:W-:Y:S02]  /*211f0*/  FSEL R204, R26, -INF , !P6 ;  /* 0xff8000001acc7808 */ /* 0x000fe40007000000 */
[----:B-1----:R-:W-:Y:S01]  /*21200*/  IABS R70, R140 ;  /* 0x0000008c00467213 */ /* 0x002fe20000000000 */
[----:B------:R-:W-:Y:S02]  /*21210*/  IMAD.IADD R140, R185, 0x1, -R71 ;  /* 0x00000001b98c7824 */ /* 0x000fe400078e0a47 */
[----:B--2---:R-:W-:Y:S02]  /*21220*/  FFMA.FTZ R21, R163, -UR20, R21 ;  /* 0x80000014a3157c23 */ /* 0x004fe40008010015 */
[----:B------:R1:W2:Y:S01]  /*21230*/  I2F R162, R70 ;  /* 0x0000004600a27306 */ /* 0x0002a20000201400 */
[----:B------:R-:W-:Y:S02]  /*21240*/  IABS R140, R140 ;  /* 0x0000008c008c7213 */ /* 0x000fe40000000000 */
[----:B------:R-:W-:Y:S07]  /*21250*/  FSEL R26, R21, -INF , !P5 ;  /* 0xff800000151a7808 */ /* 0x000fee0006800000 */
[----:B------:R-:W3:Y:S01]  /*21260*/  I2F R167, R140 ;  /* 0x0000008c00a77306 */ /* 0x000ee20000201400 */
[----:B-1----:R-:W-:Y:S01]  /*21270*/  IADD3 R70, R0, 0x18, RZ ;  /* 0x0000001800467810 */ /* 0x002fe20007ffe0ff */
[----:B--2---:R-:W-:Y:S03]  /*21280*/  FFMA.FTZ R23, R162, -UR20, R23 ;  /* 0x80000014a2177c23 */ /* 0x004fe60008010017 */
[----:B------:R-:W-:Y:S01]  /*21290*/  ISETP.GE.AND P2, PT, R70, R190, PT ;  /* 0x000000be4600720c */ /* 0x000fe20003f46270 */
[--C-:B------:R-:W-:Y:S01]  /*212a0*/  IMAD.IADD R2, R186, 0x1, -R70.reuse ;  /* 0x00000001ba027824 */ /* 0x100fe200078e0a46 */
[----:B------:R-:W-:Y:S01]  /*212b0*/  FSEL R205, R23, -INF , !P4 ;  /* 0xff80000017cd7808 */ /* 0x000fe20006000000 */
[--C-:B------:R-:W-:Y:S01]  /*212c0*/  IMAD.IADD R6, R187, 0x1, -R70.reuse ;  /* 0x00000001bb067824 */ /* 0x100fe200078e0a46 */
[----:B------:R-:W-:Y:S01]  /*212d0*/  ISETP.GE.OR P4, PT, R70, R194, !P2 ;  /* 0x000000c24600720c */ /* 0x000fe20005786670 */
[--C-:B------:R-:W-:Y:S01]  /*212e0*/  IMAD.IADD R4, R185, 0x1, -R70.reuse ;  /* 0x00000001b9047824 */ /* 0x100fe200078e0a46 */
[----:B------:R-:W-:Y:S01]  /*212f0*/  IABS R2, R2 ;  /* 0x0000000200027213 */ /* 0x000fe20000000000 */
[----:B---3--:R-:W-:Y:S01]  /*21300*/  FFMA.FTZ R25, R167, -UR20, R25 ;  /* 0x80000014a7197c23 */ /* 0x008fe20008010019 */
[----:B------:R-:W-:Y:S01]  /*21310*/  IABS R140, R141 ;  /* 0x0000008d008c7213 */ /* 0x000fe20000000000 */
[----:B------:R-:W-:Y:S01]  /*21320*/  IMAD.IADD R141, R184, 0x1, -R70 ;  /* 0x00000001b88d7824 */ /* 0x000fe200078e0a46 */
[----:B------:R-:W-:Y:S01]  /*21330*/  ISETP.NE.AND P2, PT, R7, RZ, PT ;  /* 0x000000ff0700720c */ /* 0x000fe20003f45270 */
[----:B------:R1:W2:Y:S01]  /*21340*/  I2F R144, R2 ;  /* 0x0000000200907306 */ /* 0x0002a20000201400 */
[C---:B------:R-:W-:Y:S02]  /*21350*/  ISETP.GE.AND P3, PT, R70.reuse, R191, PT ;  /* 0x000000bf4600720c */ /* 0x040fe40003f66270 */
[C---:B------:R-:W-:Y:S02]  /*21360*/  ISETP.GE.AND P1, PT, R70.reuse, R189, PT ;  /* 0x000000bd4600720c */ /* 0x040fe40003f26270 */
[C---:B------:R-:W-:Y:S02]  /*21370*/  ISETP.GE.AND P0, PT, R70.reuse, R188, PT ;  /* 0x000000bc4600720c */ /* 0x040fe40003f06270 */
[----:B------:R-:W-:Y:S02]  /*21380*/  ISETP.GE.OR P5, PT, R70, R196, !P3 ;  /* 0x000000c44600720c */ /* 0x000fe40005fa6670 */
[----:B------:R-:W-:Y:S01]  /*21390*/  ISETP.NE.AND P3, PT, R8, RZ, PT ;  /* 0x000000ff0800720c */ /* 0x000fe20003f65270 */
[----:B------:R3:W3:Y:S01]  /*213a0*/  I2F R166, R140 ;  /* 0x0000008c00a67306 */ /* 0x0006e20000201400 */
[C---:B------:R-:W-:Y:S02]  /*213b0*/  ISETP.GE.OR P1, PT, R70.reuse, R193, !P1 ;  /* 0x000000c14600720c */ /* 0x040fe40004f26670 */
[----:B------:R-:W-:Y:S02]  /*213c0*/  ISETP.GE.OR P6, PT, R70, R192, !P0 ;  /* 0x000000c04600720c */ /* 0x000fe400047c6670 */
[----:B------:R-:W-:Y:S02]  /*213d0*/  P2R R8, PR, RZ, 0x2 ;  /* 0x00000002ff087803 */ /* 0x000fe40000000000 */
[----:B------:R-:W-:Y:S02]  /*213e0*/  FSEL R25, R25, -INF , !P3 ;  /* 0xff80000019197808 */ /* 0x000fe40005800000 */
[----:B-1----:R-:W-:Y:S01]  /*213f0*/  IABS R2, R4 ;  /* 0x0000000400027213 */ /* 0x002fe20000000000 */
[----:B--2---:R-:W-:Y:S01]  /*21400*/  FFMA.FTZ R34, R144, -UR20, R34 ;  /* 0x8000001490227c23 */ /* 0x004fe20008010022 */
[----:B------:R-:W-:Y:S01]  /*21410*/  IADD3 R4, R0, 0x19, RZ ;  /* 0x0000001900047810 */ /* 0x000fe20007ffe0ff */
[----:B------:R1:W2:Y:S01]  /*21420*/  LDL.S16 R144, [R1+0x7c] ;  /* 0x00007c0001907983 */ /* 0x0002a20000100600 */
[----:B------:R1:W1:Y:S02]  /*21430*/  I2F R147, R2 ;  /* 0x0000000200937306 */ /* 0x0002640000201400 */
[----:B------:R-:W-:Y:S01]  /*21440*/  ISETP.GE.AND P3, PT, R4, R191, PT ;  /* 0x000000bf0400720c */ /* 0x000fe20003f66270 */
[----:B------:R-:W-:Y:S01]  /*21450*/  IMAD.IADD R5, R184, 0x1, -R4 ;  /* 0x00000001b8057824 */ /* 0x000fe200078e0a04 */
[----:B------:R-:W-:Y:S02]  /*21460*/  ISETP.GE.AND P1, PT, R4, R189, PT ;  /* 0x000000bd0400720c */ /* 0x000fe40003f26270 */
[----:B---3--:R-:W-:Y:S01]  /*21470*/  IABS R140, R141 ;  /* 0x0000008d008c7213 */ /* 0x008fe20000000000 */
[----:B------:R-:W-:Y:S01]  /*21480*/  FFMA.FTZ R27, R166, -UR20, R27 ;  /* 0x80000014a61b7c23 */ /* 0x000fe2000801001b */
[----:B------:R-:W-:Y:S02]  /*21490*/  ISETP.GE.AND P0, PT, R4, R188, PT ;  /* 0x000000bc0400720c */ /* 0x000fe40003f06270 */
[----:B------:R-:W-:Y:S01]  /*214a0*/  FSEL R34, R34, -INF , !P4 ;  /* 0xff80000022227808 */ /* 0x000fe20006000000 */
[----:B------:R-:W3:Y:S01]  /*214b0*/  I2F R148, R140 ;  /* 0x0000008c00947306 */ /* 0x000ee20000201400 */
[----:B------:R-:W-:Y:S02]  /*214c0*/  FSEL R27, R27, -INF , !P2 ;  /* 0xff8000001b1b7808 */ /* 0x000fe40005000000 */
[C---:B------:R-:W-:Y:S02]  /*214d0*/  ISETP.GE.AND P2, PT, R4.reuse, R190, PT ;  /* 0x000000be0400720c */ /* 0x040fe40003f46270 */
[C---:B------:R-:W-:Y:S02]  /*214e0*/  ISETP.GE.OR P1, PT, R4.reuse, R193, !P1 ;  /* 0x000000c10400720c */ /* 0x040fe40004f26670 */
[C---:B------:R-:W-:Y:S02]  /*214f0*/  ISETP.GE.OR P4, PT, R4.reuse, R194, !P2 ;  /* 0x000000c20400720c */ /* 0x040fe40005786670 */
[----:B------:R-:W-:Y:S02]  /*21500*/  ISETP.GE.OR P0, PT, R4, R192, !P0 ;  /* 0x000000c00400720c */ /* 0x000fe40004706670 */
[----:B------:R-:W-:Y:S02]  /*21510*/  P2R R9, PR, RZ, 0x2 ;  /* 0x00000002ff097803 */ /* 0x000fe40000000000 */
[----:B-1----:R-:W-:Y:S01]  /*21520*/  IABS R2, R6 ;  /* 0x0000000600027213 */ /* 0x002fe20000000000 */
[----:B------:R-:W-:Y:S03]  /*21530*/  FFMA.FTZ R28, R147, -UR20, R28 ;  /* 0x80000014931c7c23 */ /* 0x000fe6000801001c */
[----:B------:R1:W1:Y:S01]  /*21540*/  I2F R145, R2 ;  /* 0x0000000200917306 */ /* 0x0002620000201400 */
[----:B---3--:R-:W-:Y:S05]  /*21550*/  FFMA.FTZ R32, R148, -UR20, R32 ;  /* 0x8000001494207c23 */ /* 0x008fea0008010020 */
[----:B------:R-:W-:Y:S02]  /*21560*/  FSEL R32, R32, -INF , !P5 ;  /* 0xff80000020207808 */ /* 0x000fe40006800000 */
[----:B------:R-:W-:Y:S02]  /*21570*/  ISETP.GE.OR P5, PT, R4, R196, !P3 ;  /* 0x000000c40400720c */ /* 0x000fe40005fa6670 */
[----:B------:R-:W-:Y:S02]  /*21580*/  ISETP.NE.AND P3, PT, R8, RZ, PT ;  /* 0x000000ff0800720c */ /* 0x000fe40003f65270 */
[----:B------:R-:W-:Y:S02]  /*21590*/  P2R R8, PR, RZ, 0x1 ;  /* 0x00000001ff087803 */ /* 0x000fe40000000000 */
[----:B------:R-:W-:Y:S02]  /*215a0*/  FSEL R28, R28, -INF , !P3 ;  /* 0xff8000001c1c7808 */ /* 0x000fe40005800000 */
[----:B-1----:R-:W-:Y:S01]  /*215b0*/  IABS R2, R5 ;  /* 0x0000000500027213 */ /* 0x002fe20000000000 */
[----:B------:R-:W-:Y:S02]  /*215c0*/  FFMA.FTZ R30, R145, -UR20, R30 ;  /* 0x80000014911e7c23 */ /* 0x000fe4000801001e */
[----:B------:R1:W3:Y:S02]  /*215d0*/  LDL.S16 R145, [R1+0x74] ;  /* 0x0000740001917983 */ /* 0x0002e40000100600 */
[----:B------:R-:W-:Y:S01]  /*215e0*/  IMAD.MOV.U32 R5, RZ, RZ, R2 ;  /* 0x000000ffff057224 */ /* 0x000fe200078e0002 */
[----:B------:R-:W-:Y:S01]  /*215f0*/  FSEL R30, R30, -INF , !P6 ;  /* 0xff8000001e1e7808 */ /* 0x000fe20007000000 */
[--C-:B------:R-:W-:Y:S02]  /*21600*/  IMAD.IADD R2, R186, 0x1, -R4.reuse ;  /* 0x00000001ba027824 */ /* 0x100fe400078e0a04 */
[----:B------:R1:W1:Y:S03]  /*21610*/  I2F R143, R5 ;  /* 0x00000005008f7306 */ /* 0x0002660000201400 */
[----:B------:R-:W-:Y:S07]  /*21620*/  IABS R2, R2 ;  /* 0x0000000200027213 */ /* 0x000fee0000000000 */
[----:B------:R4:W4:Y:S01]  /*21630*/  I2F R140, R2 ;  /* 0x00000002008c7306 */ /* 0x0009220000201400 */
[--C-:B-1----:R-:W-:Y:S02]  /*21640*/  IMAD.IADD R5, R185, 0x1, -R4.reuse ;  /* 0x00000001b9057824 */ /* 0x102fe400078e0a04 */
[----:B------:R-:W-:Y:S02]  /*21650*/  FFMA.FTZ R33, R143, -UR20, R33 ;  /* 0x800000148f217c23 */ /* 0x000fe40008010021 */
[----:B------:R1:W2:Y:S03]  /*21660*/  LDL.S16 R143, [R1+0x88] ;  /* 0x00008800018f7983 */ /* 0x0002a60000100600 */
[----:B------:R-:W-:Y:S02]  /*21670*/  FSEL R33, R33, -INF , !P5 ;  /* 0xff80000021217808 */ /* 0x000fe40006800000 */
[----:B----4-:R-:W-:Y:S01]  /*21680*/  IABS R2, R5 ;  /* 0x0000000500027213 */ /* 0x010fe20000000000 */
[----:B------:R-:W-:Y:S01]  /*21690*/  IMAD.IADD R5, R187, 0x1, -R4 ;  /* 0x00000001bb057824 */ /* 0x000fe200078e0a04 */
[----:B------:R-:W-:Y:S01]  /*216a0*/  IADD3 R4, R0, 0x29, RZ ;  /* 0x0000002900047810 */ /* 0x000fe20007ffe0ff */
[----:B------:R-:W-:Y:S01]  /*216b0*/  FFMA.FTZ R35, R140, -UR20, R35 ;  /* 0x800000148c237c23 */ /* 0x000fe20008010023 */
[----:B------:R4:W1:Y:S04]  /*216c0*/  I2F R142, R2 ;  /* 0x00000002008e7306 */ /* 0x0008680000201400 */
[----:B------:R-:W-:Y:S02]  /*216d0*/  FSEL R35, R35, -INF , !P4 ;  /* 0xff80000023237808 */ /* 0x000fe40006000000 */
[----:B----4-:R-:W-:Y:S01]  /*216e0*/  IABS R2, R5 ;  /* 0x0000000500027213 */ /* 0x010fe20000000000 */
[----:B-1----:R-:W-:Y:S01]  /*216f0*/  FFMA.FTZ R29, R142, -UR20, R29 ;  /* 0x800000148e1d7c23 */ /* 0x002fe2000801001d */
[----:B------:R-:W-:Y:S01]  /*21700*/  IADD3 R5, R0, 0x20, RZ ;  /* 0x0000002000057810 */ /* 0x000fe20007ffe0ff */
[----:B------:R1:W4:Y:S01]  /*21710*/  LDL.S16 R142, [R1+0x78] ;  /* 0x00007800018e7983 */ /* 0x0003220000100600 */
[----:B------:R1:W1:Y:S02]  /*21720*/  I2F R141, R2 ;  /* 0x00000002008d7306 */ /* 0x0002640000201400 */
[C---:B------:R-:W-:Y:S01]  /*21730*/  ISETP.GE.AND P3, PT, R5.reuse, R191, PT ;  /* 0x000000bf0500720c */ /* 0x040fe20003f66270 */
[--C-:B------:R-:W-:Y:S01]  /*21740*/  IMAD.IADD R3, R184, 0x1, -R5.reuse ;  /* 0x00000001b8037824 */ /* 0x100fe200078e0a05 */
[----:B------:R-:W-:Y:S01]  /*21750*/  ISETP.GE.AND P2, PT, R5, R190, PT ;  /* 0x000000be0500720c */ /* 0x000fe20003f46270 */
[--C-:B------:R-:W-:Y:S01]  /*21760*/  IMAD.IADD R6, R187, 0x1, -R5.reuse ;  /* 0x00000001bb067824 */ /* 0x100fe200078e0a05 */
[C---:B------:R-:W-:Y:S02]  /*21770*/  ISETP.GE.AND P1, PT, R5.reuse, R189, PT ;  /* 0x000000bd0500720c */ /* 0x040fe40003f26270 */
[C---:B------:R-:W-:Y:S02]  /*21780*/  ISETP.GE.AND P0, PT, R5.reuse, R188, PT ;  /* 0x000000bc0500720c */ /* 0x040fe40003f06270 */
[C---:B------:R-:W-:Y:S02]  /*21790*/  ISETP.GE.OR P5, PT, R5.reuse, R196, !P3 ;  /* 0x000000c40500720c */ /* 0x040fe40005fa6670 */
[C---:B------:R-:W-:Y:S02]  /*217a0*/  ISETP.GE.OR P4, PT, R5.reuse, R194, !P2 ;  /* 0x000000c20500720c */ /* 0x040fe40005786670 */
[C---:B------:R-:W-:Y:S02]  /*217b0*/  ISETP.GE.OR P1, PT, R5.reuse, R193, !P1 ;  /* 0x000000c10500720c */ /* 0x040fe40004f26670 */
[----:B------:R-:W-:Y:S02]  /*217c0*/  ISETP.GE.OR P6, PT, R5, R192, !P0 ;  /* 0x000000c00500720c */ /* 0x000fe400047c6670 */
[----:B------:R-:W-:Y:S02]  /*217d0*/  ISETP.NE.AND P3, PT, R9, RZ, PT ;  /* 0x000000ff0900720c */ /* 0x000fe40003f65270 */
[----:B------:R-:W-:Y:S02]  /*217e0*/  ISETP.NE.AND P2, PT, R8, RZ, PT ;  /* 0x000000ff0800720c */ /* 0x000fe40003f45270 */
[----:B------:R-:W-:Y:S02]  /*217f0*/  FSEL R29, R29, -INF , !P3 ;  /* 0xff8000001d1d7808 */ /* 0x000fe40005800000 */
[----:B-1----:R-:W-:Y:S01]  /*21800*/  IABS R2, R3 ;  /* 0x0000000300027213 */ /* 0x002fe20000000000 */
[----:B------:R-:W-:Y:S02]  /*21810*/  IMAD.IADD R3, R186, 0x1, -R5 ;  /* 0x00000001ba037824 */ /* 0x000fe400078e0a05 */
[----:B------:R-:W-:Y:S01]  /*21820*/  FFMA.FTZ R31, R141, -UR20, R31 ;  /* 0x800000148d1f7c23 */ /* 0x000fe2000801001f */
[----:B------:R1:W1:Y:S04]  /*21830*/  I2F R12, R2 ;  /* 0x00000002000c7306 */ /* 0x0002680000201400 */
[----:B------:R-:W-:Y:S02]  /*21840*/  FSEL R31, R31, -INF , !P2 ;  /* 0xff8000001f1f7808 */ /* 0x000fe40005000000 */
[----:B-1----:R-:W-:Y:S01]  /*21850*/  IABS R2, R3 ;  /* 0x0000000300027213 */ /* 0x002fe20000000000 */
[----:B------:R-:W-:Y:S02]  /*21860*/  IMAD.IADD R3, R185, 0x1, -R5 ;  /* 0x00000001b9037824 */ /* 0x000fe400078e0a05 */
[----:B------:R-:W-:Y:S01]  /*21870*/  FFMA.FTZ R36, R12, -UR20, R36 ;  /* 0x800000140c247c23 */ /* 0x000fe20008010024 */
[----:B------:R1:W1:Y:S01]  /*21880*/  I2F R11, R2 ;  /* 0x00000002000b7306 */ /* 0x0002620000201400 */
[----:B------:R-:W-:Y:S01]  /*21890*/  IMAD.IADD R5, R186, 0x1, -R4 ;  /* 0x00000001ba057824 */ /* 0x000fe200078e0a04 */
[----:B------:R-:W-:Y:S02]  /*218a0*/  IABS R3, R3 ;  /* 0x0000000300037213 */ /* 0x000fe40000000000 */
[----:B------:R-:W-:Y:S02]  /*218b0*/  FSEL R36, R36, -INF , !P5 ;  /* 0xff80000024247808 */ /* 0x000fe40006800000 */
[----:B------:R-:W-:Y:S04]  /*218c0*/  IABS R5, R5 ;  /* 0x0000000500057213 */ /* 0x000fe80000000000 */
[----:B------:R1:W1:Y:S02]  /*218d0*/  I2F R68, R3 ;  /* 0x0000000300447306 */ /* 0x0002640000201400 */
[----:B-1----:R-:W-:Y:S01]  /*218e0*/  IADD3 R2, R0, 0x21, RZ ;  /* 0x0000002100027810 */ /* 0x002fe20007ffe0ff */
[----:B------:R-:W-:Y:S07]  /*218f0*/  FFMA.FTZ R38, R11, -UR20, R38 ;  /* 0x800000140b267c23 */ /* 0x000fee0008010026 */
[----:B------:R-:W1:Y:S01]  /*21900*/  I2F R11, R5 ;  /* 0x00000005000b7306 */ /* 0x000e620000201400 */
[C---:B------:R-:W-:Y:S02]  /*21910*/  ISETP.GE.AND P3, PT, R2.reuse, R191, PT ;  /* 0x000000bf0200720c */ /* 0x040fe40003f66270 */
[C---:B------:R-:W-:Y:S02]  /*21920*/  ISETP.GE.AND P2, PT, R2.reuse, R190, PT ;  /* 0x000000be0200720c */ /* 0x040fe40003f46270 */
[----:B------:R-:W-:Y:S02]  /*21930*/  ISETP.GE.AND P0, PT, R2, R188, PT ;  /* 0x000000bc0200720c */ /* 0x000fe40003f06270 */
[----:B------:R-:W-:Y:S01]  /*21940*/  IABS R3, R6 ;  /* 0x0000000600037213 */ /* 0x000fe20000000000 */
[----:B------:R-:W-:Y:S01]  /*21950*/  IMAD.IADD R6, R184, 0x1, -R2 ;  /* 0x00000001b8067824 */ /* 0x000fe200078e0a02 */
[----:B------:R-:W-:Y:S01]  /*21960*/  FSEL R38, R38, -INF , !P4 ;  /* 0xff80000026267808 */ /* 0x000fe20006000000 */
[----:B------:R-:W-:Y:S01]  /*21970*/  FFMA.FTZ R40, R68, -UR20, R40 ;  /* 0x8000001444287c23 */ /* 0x000fe20008010028 */
[C---:B------:R-:W-:Y:S01]  /*21980*/  ISETP.GE.OR P5, PT, R2.reuse, R196, !P3 ;  /* 0x000000c40200720c */ /* 0x040fe20005fa6670 */
[----:B------:R1:W1:Y:S01]  /*21990*/  I2F R22, R3 ;  /* 0x0000000300167306 */ /* 0x0002620000201400 */
[C---:B------:R-:W-:Y:S02]  /*219a0*/  ISETP.GE.OR P4, PT, R2.reuse, R194, !P2 ;  /* 0x000000c20200720c */ /* 0x040fe40005786670 */
[----:B------:R-:W-:Y:S01]  /*219b0*/  ISETP.GE.OR P0, PT, R2, R192, !P0 ;  /* 0x000000c00200720c */ /* 0x000fe20004706670 */
[----:B-1----:R-:W-:Y:S01]  /*219c0*/  FFMA.FTZ R51, R11, -UR20, R51 ;  /* 0x800000140b337c23 */ /* 0x002fe20008010033 */
[----:B------:R-:W-:Y:S01]  /*219d0*/  IABS R3, R6 ;  /* 0x0000000600037213 */ /* 0x000fe20000000000 */
[----:B------:R-:W-:Y:S04]  /*219e0*/  FFMA.FTZ R42, R22, -UR20, R42 ;  /* 0x80000014162a7c23 */ /* 0x000fe8000801002a */
[----:B------:R-:W-:Y:S01]  /*219f0*/  IMAD.MOV.U32 R6, RZ, RZ, R3 ;  /* 0x000000ffff067224 */ /* 0x000fe200078e0003 */
[----:B------:R-:W-:Y:S01]  /*21a00*/  FSEL R42, R42, -INF , !P6 ;  /* 0xff8000002a2a7808 */ /* 0x000fe20007000000 */
[--C-:B------:R-:W-:Y:S02]  /*21a10*/  IMAD.IADD R3, R186, 0x1, -R2.reuse ;  /* 0x00000001ba037824 */ /* 0x100fe400078e0a02 */
[----:B------:R1:W1:Y:S03]  /*21a20*/  I2F R20, R6 ;  /* 0x0000000600147306 */ /* 0x0002660000201400 */
[----:B------:R-:W-:Y:S07]  /*21a30*/  IABS R3, R3 ;  /* 0x0000000300037213 */ /* 0x000fee0000000000 */
[----:B------:R1:W1:Y:S02]  /*21a40*/  I2F R10, R3 ;  /* 0x00000003000a7306 */ /* 0x0002640000201400 */
[--C-:B-1----:R-:W-:Y:S02]  /*21a50*/  IMAD.IADD R6, R185, 0x1, -R2.reuse ;  /* 0x00000001b9067824 */ /* 0x102fe400078e0a02 */
[----:B------:R-:W-:Y:S05]  /*21a60*/  FFMA.FTZ R37, R20, -UR20, R37 ;  /* 0x8000001414257c23 */ /* 0x000fea0008010025 */
[----:B------:R-:W-:Y:S02]  /*21a70*/  FSEL R37, R37, -INF , !P5 ;  /* 0xff80000025257808 */ /* 0x000fe40006800000 */
[----:B------:R-:W-:Y:S01]  /*21a80*/  IABS R3, R6 ;  /* 0x0000000600037213 */ /* 0x000fe20000000000 */
[----:B------:R-:W-:Y:S02]  /*21a90*/  IMAD.IADD R6, R187, 0x1, -R2 ;  /* 0x00000001bb067824 */ /* 0x000fe400078e0a02 */
[----:B------:R-:W-:Y:S01]  /*21aa0*/  FFMA.FTZ R39, R10, -UR20, R39 ;  /* 0x800000140a277c23 */ /* 0x000fe20008010027 */
[----:B------:R1:W1:Y:S02]  /*21ab0*/  I2F R19, R3 ;  /* 0x0000000300137306 */ /* 0x0002640000201400 */
[----:B------:R-:W-:Y:S02]  /*21ac0*/  IABS R6, R6 ;  /* 0x0000000600067213 */ /* 0x000fe40000000000 */
[----:B------:R-:W-:Y:S06]  /*21ad0*/  FSEL R39, R39, -INF , !P4 ;  /* 0xff80000027277808 */ /* 0x000fec0006000000 */
[----:B------:R1:W1:Y:S02]  /*21ae0*/  I2F R18, R6 ;  /* 0x0000000600127306 */ /* 0x0002640000201400 */
[----:B-1----:R-:W-:Y:S01]  /*21af0*/  IADD3 R3, R0, 0x28, RZ ;  /* 0x0000002800037810 */ /* 0x002fe20007ffe0ff */
[----:B------:R-:W-:Y:S03]  /*21b00*/  FFMA.FTZ R41, R19, -UR20, R41 ;  /* 0x8000001413297c23 */ /* 0x000fe60008010029 */
[C---:B------:R-:W-:Y:S01]  /*21b10*/  ISETP.GE.AND P2, PT, R3.reuse, R190, PT ;  /* 0x000000be0300720c */ /* 0x040fe20003f46270 */
[--C-:B------:R-:W-:Y:S03]  /*21b20*/  IMAD.IADD R7, R184, 0x1, -R3.reuse ;  /* 0x00000001b8077824 */ /* 0x100fe600078e0a03 */
[----:B------:R-:W-:Y:S02]  /*21b30*/  ISETP.GE.OR P4, PT, R3, R194, !P2 ;  /* 0x000000c20300720c */ /* 0x000fe40005786670 */
[----:B------:R-:W-:Y:S01]  /*21b40*/  IABS R6, R7 ;  /* 0x0000000700067213 */ /* 0x000fe20000000000 */
[----:B------:R-:W-:Y:S02]  /*21b50*/  IMAD.IADD R7, R186, 0x1, -R3 ;  /* 0x00000001ba077824 */ /* 0x000fe400078e0a03 */
[----:B------:R-:W-:Y:S01]  /*21b60*/  FFMA.FTZ R43, R18, -UR20, R43 ;  /* 0x80000014122b7c23 */ /* 0x000fe2000801002b */
[----:B------:R1:W1:Y:S02]  /*21b70*/  I2F R17, R6 ;  /* 0x0000000600117306 */ /* 0x0002640000201400 */
[----:B-1----:R-:W-:Y:S01]  /*21b80*/  IABS R6, R7 ;  /* 0x0000000700067213 */ /* 0x002fe20000000000 */
[----:B------:R-:W-:Y:S04]  /*21b90*/  FFMA.FTZ R48, R17, -UR20, R48 ;  /* 0x8000001411307c23 */ /* 0x000fe80008010030 */
[----:B------:R-:W-:Y:S02]  /*21ba0*/  IMAD.MOV.U32 R7, RZ, RZ, R6 ;  /* 0x000000ffff077224 */ /* 0x000fe400078e0006 */
[--C-:B------:R-:W-:Y:S02]  /*21bb0*/  IMAD.IADD R6, R185, 0x1, -R3.reuse ;  /* 0x00000001b9067824 */ /* 0x100fe400078e0a03 */
[----:B------:R1:W1:Y:S03]  /*21bc0*/  I2F R14, R7 ;  /* 0x00000007000e7306 */ /* 0x0002660000201400 */
[----:B------:R-:W-:Y:S07]  /*21bd0*/  IABS R6, R6 ;  /* 0x0000000600067213 */ /* 0x000fee0000000000 */
[----:B------:R2:W2:Y:S01]  /*21be0*/  I2F R16, R6 ;  /* 0x0000000600107306 */ /* 0x0004a20000201400 */
[----:B-1----:R-:W-:Y:S02]  /*21bf0*/  IMAD.IADD R7, R187, 0x1, -R3 ;  /* 0x00000001bb077824 */ /* 0x002fe400078e0a03 */
[----:B------:R-:W-:Y:S05]  /*21c00*/  FFMA.FTZ R50, R14, -UR20, R50 ;  /* 0x800000140e327c23 */ /* 0x000fea0008010032 */
[----:B------:R-:W-:Y:S02]  /*21c10*/  FSEL R50, R50, -INF , !P4 ;  /* 0xff80000032327808 */ /* 0x000fe40006000000 */
[----:B--2---:R-:W-:Y:S01]  /*21c20*/  IABS R6, R7 ;  /* 0x0000000700067213 */ /* 0x004fe20000000000 */
[----:B------:R-:W-:Y:S02]  /*21c30*/  IMAD.IADD R7, R184, 0x1, -R4 ;  /* 0x00000001b8077824 */ /* 0x000fe400078e0a04 */
[----:B------:R-:W-:Y:S01]  /*21c40*/  FFMA.FTZ R44, R16, -UR20, R44 ;  /* 0x80000014102c7c23 */ /* 0x000fe2000801002c */
[----:B------:R1:W2:Y:S02]  /*21c50*/  I2F R15, R6 ;  /* 0x00000006000f7306 */ /* 0x0002a40000201400 */
[----:B-1----:R-:W-:Y:S01]  /*21c60*/  IABS R6, R7 ;  /* 0x0000000700067213 */ /* 0x002fe20000000000 */
[----:B--2---:R-:W-:Y:S01]  /*21c70*/  FFMA.FTZ R46, R15, -UR20, R46 ;  /* 0x800000140f2e7c23 */ /* 0x004fe2000801002e */
[----:B------:R-:W-:Y:S02]  /*21c80*/  P2R R7, PR, RZ, 0x2 ;  /* 0x00000002ff077803 */ /* 0x000fe40000000000 */
[C---:B------:R-:W-:Y:S04]  /*21c90*/  ISETP.GE.AND P1, PT, R2.reuse, R189, PT ;  /* 0x000000bd0200720c */ /* 0x040fe80003f26270 */
[----:B------:R1:W2:Y:S01]  /*21ca0*/  I2F R13, R6 ;  /* 0x00000006000d7306 */ /* 0x0002a20000201400 */
[----:B------:R-:W-:Y:S02]  /*21cb0*/  ISETP.NE.AND P3, PT, R7, RZ, PT ;  /* 0x000000ff0700720c */ /* 0x000fe40003f65270 */
[----:B------:R-:W-:Y:S02]  /*21cc0*/  ISETP.GE.OR P1, PT, R2, R193, !P1 ;  /* 0x000000c10200720c */ /* 0x000fe40004f26670 */
[----:B------:R-:W-:Y:S02]  /*21cd0*/  IADD3 R2, R0, 0x30, RZ ;  /* 0x0000003000027810 */ /* 0x000fe40007ffe0ff */
[----:B------:R-:W-:Y:S02]  /*21ce0*/  P2R R8, PR, RZ, 0x2 ;  /* 0x00000002ff087803 */ /* 0x000fe40000000000 */
[----:B------:R-:W-:Y:S02]  /*21cf0*/  FSEL R40, R40, -INF , !P3 ;  /* 0xff80000028287808 */ /* 0x000fe40005800000 */
[C---:B------:R-:W-:Y:S02]  /*21d00*/  ISETP.GE.AND P3, PT, R3.reuse, R191, PT ;  /* 0x000000bf0300720c */ /* 0x040fe40003f66270 */
[----:B------:R-:W-:Y:S02]  /*21d10*/  P2R R7, PR, RZ, 0x1 ;  /* 0x00000001ff077803 */ /* 0x000fe40000000000 */
[C---:B------:R-:W-:Y:S02]  /*21d20*/  ISETP.GE.OR P5, PT, R3.reuse, R196, !P3 ;  /* 0x000000c40300720c */ /* 0x040fe40005fa6670 */
[----:B------:R-:W-:Y:S02]  /*21d30*/  ISETP.NE.AND P3, PT, R8, RZ, PT ;  /* 0x000000ff0800720c */ /* 0x000fe40003f65270 */
[C---:B------:R-:W-:Y:S02]  /*21d40*/  ISETP.GE.AND P1, PT, R3.reuse, R189, PT ;  /* 0x000000bd0300720c */ /* 0x040fe40003f26270 */
[C---:B------:R-:W-:Y:S02]  /*21d50*/  ISETP.GE.AND P0, PT, R3.reuse, R188, PT ;  /* 0x000000bc0300720c */ /* 0x040fe40003f06270 */
[----:B------:R-:W-:Y:S01]  /*21d60*/  ISETP.GE.OR P1, PT, R3, R193, !P1 ;  /* 0x000000c10300720c */ /* 0x000fe20004f26670 */
[--C-:B-1----:R-:W-:Y:S01]  /*21d70*/  IMAD.IADD R6, R185, 0x1, -R4.reuse ;  /* 0x00000001b9067824 */ /* 0x102fe200078e0a04 */
[----:B------:R-:W-:Y:S01]  /*21d80*/  ISETP.GE.OR P6, PT, R3, R192, !P0 ;  /* 0x000000c00300720c */ /* 0x000fe200047c6670 */
[----:B--2---:R-:W-:Y:S01]  /*21d90*/  FFMA.FTZ R49, R13, -UR20, R49 ;  /* 0x800000140d317c23 */ /* 0x004fe20008010031 */
[----:B------:R-:W-:Y:S02]  /*21da0*/  IADD3 R3, R0, 0x31, RZ ;  /* 0x0000003100037810 */ /* 0x000fe40007ffe0ff */
[----:B------:R-:W-:Y:S01]  /*21db0*/  IABS R5, R6 ;  /* 0x0000000600057213 */ /* 0x000fe20000000000 */
[----:B------:R-:W-:Y:S01]  /*21dc0*/  IMAD.IADD R6, R187, 0x1, -R4 ;  /* 0x00000001bb067824 */ /* 0x000fe200078e0a04 */
[----:B------:R-:W-:Y:S02]  /*21dd0*/  ISETP.NE.AND P2, PT, R7, RZ, PT ;  /* 0x000000ff0700720c */ /* 0x000fe40003f45270 */
[----:B------:R-:W-:Y:S01]  /*21de0*/  P2R R7, PR, RZ, 0x2 ;  /* 0x00000002ff077803 */ /* 0x000fe20000000000 */
[----:B------:R-:W1:Y:S01]  /*21df0*/  I2F R12, R5 ;  /* 0x00000005000c7306 */ /* 0x000e620000201400 */
[----:B------:R-:W-:Y:S02]  /*21e00*/  FSEL R41, R41, -INF , !P3 ;  /* 0xff80000029297808 */ /* 0x000fe40005800000 */
[C---:B------:R-:W-:Y:S02]  /*21e10*/  ISETP.GE.AND P3, PT, R4.reuse, R191, PT ;  /* 0x000000bf0400720c */ /* 0x040fe40003f66270 */
[----:B------:R-:W-:Y:S02]  /*21e20*/  FSEL R43, R43, -INF , !P2 ;  /* 0xff8000002b2b7808 */ /* 0x000fe40005000000 */
[C---:B------:R-:W-:Y:S02]  /*21e30*/  ISETP.GE.AND P2, PT, R4.reuse, R190, PT ;  /* 0x000000be0400720c */ /* 0x040fe40003f46270 */
[C---:B------:R-:W-:Y:S02]  /*21e40*/  ISETP.GE.AND P1, PT, R4.reuse, R189, PT ;  /* 0x000000bd0400720c */ /* 0x040fe40003f26270 */
[----:B------:R-:W-:Y:S02]  /*21e50*/  ISETP.GE.AND P0, PT, R4, R188, PT ;  /* 0x000000bc0400720c */ /* 0x000fe40003f06270 */
[----:B------:R-:W-:Y:S02]  /*21e60*/  FSEL R48, R48, -INF , !P5 ;  /* 0xff80000030307808 */ /* 0x000fe40006800000 */
[C---:B------:R-:W-:Y:S02]  /*21e70*/  ISETP.GE.OR P5, PT, R4.reuse, R196, !P3 ;  /* 0x000000c40400720c */ /* 0x040fe40005fa6670 */
[C---:B------:R-:W-:Y:S02]  /*21e80*/  ISETP.GE.OR P4, PT, R4.reuse, R194, !P2 ;  /* 0x000000c20400720c */ /* 0x040fe40005786670 */
[C---:B------:R-:W-:Y:S02]  /*21e90*/  ISETP.GE.OR P1, PT, R4.reuse, R193, !P1 ;  /* 0x000000c10400720c */ /* 0x040fe40004f26670 */
[----:B------:R-:W-:Y:S01]  /*21ea0*/  ISETP.GE.OR P0, PT, R4, R192, !P0 ;  /* 0x000000c00400720c */ /* 0x000fe20004706670 */
[----:B------:R-:W-:Y:S01]  /*21eb0*/  IMAD.IADD R4, R186, 0x1, -R3 ;  /* 0x00000001ba047824 */ /* 0x000fe200078e0a03 */
[----:B------:R-:W-:Y:S01]  /*21ec0*/  ISETP.NE.AND P3, PT, R7, RZ, PT ;  /* 0x000000ff0700720c */ /* 0x000fe20003f65270 */
[----:B-1----:R-:W-:Y:S01]  /*21ed0*/  FFMA.FTZ R45, R12, -UR20, R45 ;  /* 0x800000140c2d7c23 */ /* 0x002fe2000801002d */
[----:B------:R-:W-:Y:S01]  /*21ee0*/  IABS R5, R6 ;  /* 0x0000000600057213 */ /* 0x000fe20000000000 */
[--C-:B------:R-:W-:Y:S01]  /*21ef0*/  IMAD.IADD R6, R184, 0x1, -R2.reuse ;  /* 0x00000001b8067824 */ /* 0x100fe200078e0a02 */
[----:B------:R-:W-:Y:S02]  /*21f00*/  IABS R4, R4 ;  /* 0x0000000400047213 */ /* 0x000fe40000000000 */
[----:B------:R-:W-:Y:S01]  /*21f10*/  P2R R7, PR, RZ, 0x2 ;  /* 0x00000002ff077803 */ /* 0x000fe20000000000 */
[----:B------:R-:W1:Y:S01]  /*21f20*/  I2F R10, R5 ;  /* 0x00000005000a7306 */ /* 0x000e620000201400 */
[----:B------:R-:W-:Y:S02]  /*21f30*/  FSEL R44, R44, -INF , !P3 ;  /* 0xff8000002c2c7808 */ /* 0x000fe40005800000 */
[C---:B------:R-:W-:Y:S02]  /*21f40*/  ISETP.GE.AND P3, PT, R2.reuse, R191, PT ;  /* 0x000000bf0200720c */ /* 0x040fe40003f66270 */
[C---:B------:R-:W-:Y:S02]  /*21f50*/  ISETP.GE.AND P2, PT, R2.reuse, R190, PT ;  /* 0x000000be0200720c */ /* 0x040fe40003f46270 */
[----:B------:R-:W-:Y:S02]  /*21f60*/  ISETP.GE.AND P1, PT, R2, R189, PT ;  /* 0x000000bd0200720c */ /* 0x000fe40003f26270 */
[----:B------:R-:W-:Y:S01]  /*21f70*/  FSEL R46, R46, -INF , !P6 ;  /* 0xff8000002e2e7808 */ /* 0x000fe20007000000 */
[----:B------:R-:W2:Y:S01]  /*21f80*/  I2F R20, R4 ;  /* 0x0000000400147306 */ /* 0x000ea20000201400 */
[----:B------:R-:W-:Y:S02]  /*21f90*/  FSEL R49, R49, -INF , !P5 ;  /* 0xff80000031317808 */ /* 0x000fe40006800000 */
[----:B------:R-:W-:Y:S02]  /*21fa0*/  FSEL R51, R51, -INF , !P4 ;  /* 0xff80000033337808 */ /* 0x000fe40006000000 */
[C---:B------:R-:W-:Y:S02]  /*21fb0*/  ISETP.GE.OR P5, PT, R2.reuse, R196, !P3 ;  /* 0x000000c40200720c */ /* 0x040fe40005fa6670 */
[C---:B------:R-:W-:Y:S02]  /*21fc0*/  ISETP.GE.OR P4, PT, R2.reuse, R194, !P2 ;  /* 0x000000c20200720c */ /* 0x040fe40005786670 */
[----:B------:R-:W-:Y:S02]  /*21fd0*/  ISETP.GE.OR P1, PT, R2, R193, !P1 ;  /* 0x000000c10200720c */ /* 0x000fe40004f26670 */
[----:B------:R-:W-:Y:S02]  /*21fe0*/  ISETP.NE.AND P3, PT, R7, RZ, PT ;  /* 0x000000ff0700720c */ /* 0x000fe40003f65270 */
[----:B------:R-:W-:Y:S01]  /*21ff0*/  P2R R7, PR, RZ, 0x2 ;  /* 0x00000002ff077803 */ /* 0x000fe20000000000 */
[----:B-1----:R-:W-:Y:S01]  /*22000*/  FFMA.FTZ R47, R10, -UR20, R47 ;  /* 0x800000140a2f7c23 */ /* 0x002fe2000801002f */
[----:B------:R-:W-:Y:S01]  /*22010*/  IABS R5, R6 ;  /* 0x0000000600057213 */ /* 0x000fe20000000000 */
[----:B------:R-:W-:Y:S01]  /*22020*/  IMAD.IADD R6, R186, 0x1, -R2 ;  /* 0x00000001ba067824 */ /* 0x000fe200078e0a02 */
[----:B------:R-:W-:Y:S02]  /*22030*/  FSEL R45, R45, -INF , !P3 ;  /* 0xff8000002d2d7808 */ /* 0x000fe40005800000 */
[C---:B------:R-:W-:Y:S01]  /*22040*/  ISETP.GE.AND P3, PT, R3.reuse, R191, PT ;  /* 0x000000bf0300720c */ /* 0x040fe20003f66270 */
[----:B------:R1:W1:Y:S01]  /*22050*/  I2F R9, R5 ;  /* 0x0000000500097306 */ /* 0x0002620000201400 */
[C---:B------:R-:W-:Y:S01]  /*22060*/  ISETP.GE.AND P1, PT, R3.reuse, R189, PT ;  /* 0x000000bd0300720c */ /* 0x040fe20003f26270 */
[----:B--2---:R-:W-:Y:S03]  /*22070*/  FFMA.FTZ R55, R20, -UR20, R55 ;  /* 0x8000001414377c23 */ /* 0x004fe60008010037 */
[----:B------:R-:W-:Y:S01]  /*22080*/  ISETP.GE.OR P1, PT, R3, R193, !P1 ;  /* 0x000000c10300720c */ /* 0x000fe20004f26670 */
[----:B------:R-:W-:Y:S03]  /*22090*/  IMAD.MOV.U32 R20, RZ, RZ, R198 ;  /* 0x000000ffff147224 */ /* 0x000fe600078e00c6 */
[----:B------:R-:W-:Y:S02]  /*220a0*/  P2R R11, PR, RZ, 0x2 ;  /* 0x00000002ff0b7803 */ /* 0x000fe40000000000 */
[----:B-1----:R-:W-:Y:S01]  /*220b0*/  IABS R5, R6 ;  /* 0x0000000600057213 */ /* 0x002fe20000000000 */
[----:B------:R-:W-:Y:S04]  /*220c0*/  FFMA.FTZ R52, R9, -UR20, R52 ;  /* 0x8000001409347c23 */ /* 0x000fe80008010034 */
[----:B------:R-:W-:Y:S01]  /*220d0*/  IMAD.MOV.U32 R6, RZ, RZ, R5 ;  /* 0x000000ffff067224 */ /* 0x000fe200078e0005 */
[----:B------:R-:W-:Y:S01]  /*220e0*/  FSEL R52, R52, -INF , !P5 ;  /* 0xff80000034347808 */ /* 0x000fe20006800000 */
[----:B------:R-:W-:Y:S01]  /*220f0*/  IMAD.IADD R5, R185, 0x1, -R2 ;  /* 0x00000001b9057824 */ /* 0x000fe200078e0a02 */
[----:B------:R-:W-:Y:S01]  /*22100*/  ISETP.GE.OR P5, PT, R3, R196, !P3 ;  /* 0x000000c40300720c */ /* 0x000fe20005fa6670 */
[----:B------:R1:W2:Y:S01]  /*22110*/  I2F R8, R6 ;  /* 0x0000000600087306 */ /* 0x0002a20000201400 */
[----:B------:R-:W-:Y:S02]  /*22120*/  ISETP.NE.AND P3, PT, R7, RZ, PT ;  /* 0x000000ff0700720c */ /* 0x000fe40003f65270 */
[----:B------:R-:W-:Y:S02]  /*22130*/  IABS R5, R5 ;  /* 0x0000000500057213 */ /* 0x000fe40000000000 */
[----:B------:R-:W-:Y:S01]  /*22140*/  LOP3.LUT R7, R177, UR5, RZ, 0x3c, !PT ;  /* 0x00000005b1077c12 */ /* 0x000fe2000f8e3cff */
[----:B------:R-:W-:Y:S04]  /*22150*/  UIADD3 UR5, UR36, 0x1715609d, URZ ;  /* 0x1715609d24057890 */ /* 0x000fe8000fffe03f */
[----:B------:R3:W3:Y:S01]  /*22160*/  I2F R24, R5 ;  /* 0x0000000500187306 */ /* 0x0006e20000201400 */
[----:B------:R-:W-:Y:S05]  /*22170*/  IMAD.WIDE.U32 R16, R7, -0x326172a9, RZ ;  /* 0xcd9e8d5707107825 */ /* 0x000fea00078e00ff */
[C---:B------:R-:W-:Y:S02]  /*22180*/  LOP3.LUT R7, R17.reuse, UR44, R160, 0x96, !PT ;  /* 0x0000002c11077c12 */ /* 0x040fe4000f8e96a0 */
[----:B------:R-:W-:Y:S01]  /*22190*/  LOP3.LUT R12, R17, UR44, R174, 0x96, !PT ;  /* 0x0000002c110c7c12 */ /* 0x000fe2000f8e96ae */
[----:B-1----:R-:W-:Y:S02]  /*221a0*/  IMAD.IADD R6, R187, 0x1, -R2 ;  /* 0x00000001bb067824 */ /* 0x002fe400078e0a02 */
[----:B--2---:R-:W-:Y:S05]  /*221b0*/  FFMA.FTZ R54, R8, -UR20, R54 ;  /* 0x8000001408367c23 */ /* 0x004fea0008010036 */
[----:B------:R-:W-:Y:S02]  /*221c0*/  FSEL R54, R54, -INF , !P4 ;  /* 0xff80000036367808 */ /* 0x000fe40006000000 */
[----:B---3--:R-:W-:Y:S01]  /*221d0*/  IABS R5, R6 ;  /* 0x0000000600057213 */ /* 0x008fe20000000000 */
[--C-:B------:R-:W-:Y:S02]  /*221e0*/  IMAD.IADD R6, R184, 0x1, -R3.reuse ;  /* 0x00000001b8067824 */ /* 0x100fe400078e0a03 */
[----:B------:R-:W-:Y:S01]  /*221f0*/  FFMA.FTZ R56, R24, -UR20, R56 ;  /* 0x8000001418387c23 */ /* 0x000fe20008010038 */
[----:B------:R1:W2:Y:S04]  /*22200*/  I2F R23, R5 ;  /* 0x0000000500177306 */ /* 0x0002a80000201400 */
[----:B------:R-:W-:Y:S02]  /*22210*/  FSEL R56, R56, -INF , !P3 ;  /* 0xff80000038387808 */ /* 0x000fe40005800000 */
[----:B-1----:R-:W-:Y:S01]  /*22220*/  IABS R5, R6 ;  /* 0x0000000600057213 */ /* 0x002fe20000000000 */
[----:B--2---:R-:W-:Y:S01]  /*22230*/  FFMA.FTZ R58, R23, -UR20, R58 ;  /* 0x80000014173a7c23 */ /* 0x004fe2000801003a */
[----:B------:R-:W-:Y:S02]  /*22240*/  P2R R6, PR, RZ, 0x1 ;  /* 0x00000001ff067803 */ /* 0x000fe40000000000 */
[----:B------:R-:W-:Y:S01]  /*22250*/  ISETP.GE.AND P0, PT, R2, R188, PT ;  /* 0x000000bc0200720c */ /* 0x000fe20003f06270 */
[----:B------:R1:W2:Y:S01]  /*22260*/  I2F R22, R5 ;  /* 0x0000000500167306 */ /* 0x0002a20000201400 */
[----:B------:R-:W-:Y:S02]  /*22270*/  ISETP.NE.AND P2, PT, R6, RZ, PT ;  /* 0x000000ff0600720c */ /* 0x000fe40003f45270 */
[----:B------:R-:W-:Y:S02]  /*22280*/  ISETP.GE.OR P6, PT, R2, R192, !P0 ;  /* 0x000000c00200720c */ /* 0x000fe400047c6670 */
[C---:B------:R-:W-:Y:S02]  /*22290*/  IADD3 R2, R0.reuse, 0x38, RZ ;  /* 0x0000003800027810 */ /* 0x040fe40007ffe0ff */
[----:B------:R-:W-:Y:S02]  /*222a0*/  FSEL R47, R47, -INF , !P2 ;  /* 0xff8000002f2f7808 */ /* 0x000fe40005000000 */
[----:B------:R-:W-:Y:S01]  /*222b0*/  ISETP.GE.AND P2, PT, R3, R190, PT ;  /* 0x000000be0300720c */ /* 0x000fe20003f46270 */
[--C-:B------:R-:W-:Y:S01]  /*222c0*/  IMAD.IADD R6, R185, 0x1, -R2.reuse ;  /* 0x00000001b9067824 */ /* 0x100fe200078e0a02 */
[C---:B------:R-:W-:Y:S02]  /*222d0*/  ISETP.GE.AND P0, PT, R3.reuse, R188, PT ;  /* 0x000000bc0300720c */ /* 0x040fe40003f06270 */
[C---:B------:R-:W-:Y:S02]  /*222e0*/  ISETP.GE.OR P4, PT, R3.reuse, R194, !P2 ;  /* 0x000000c20300720c */ /* 0x040fe40005786670 */
[----:B------:R-:W-:Y:S02]  /*222f0*/  ISETP.GE.OR P0, PT, R3, R192, !P0 ;  /* 0x000000c00300720c */ /* 0x000fe40004706670 */
[----:B------:R-:W-:Y:S02]  /*22300*/  IADD3 R0, R0, 0x39, RZ ;  /* 0x0000003900007810 */ /* 0x000fe40007ffe0ff */
[----:B------:R-:W-:Y:S02]  /*22310*/  P2R R9, PR, RZ, 0x1 ;  /* 0x00000001ff097803 */ /* 0x000fe40000000000 */
[C---:B------:R-:W-:Y:S02]  /*22320*/  ISETP.GE.AND P3, PT, R2.reuse, R191, PT ;  /* 0x000000bf0200720c */ /* 0x040fe40003f66270 */
[C---:B------:R-:W-:Y:S01]  /*22330*/  ISETP.GE.AND P2, PT, R2.reuse, R190, PT ;  /* 0x000000be0200720c */ /* 0x040fe20003f46270 */
[----:B-1----:R-:W-:Y:S01]  /*22340*/  IMAD.IADD R5, R185, 0x1, -R3 ;  /* 0x00000001b9057824 */ /* 0x002fe200078e0a03 */
[----:B------:R-:W-:Y:S01]  /*22350*/  ISETP.GE.AND P1, PT, R2, R189, PT ;  /* 0x000000bd0200720c */ /* 0x000fe20003f26270 */
[----:B--2---:R-:W-:Y:S01]  /*22360*/  FFMA.FTZ R53, R22, -UR20, R53 ;  /* 0x8000001416357c23 */ /* 0x004fe20008010035 */
[----:B------:R-:W-:Y:S02]  /*22370*/  ISETP.GE.AND P0, PT, R2, R188, PT ;  /* 0x000000bc0200720c */ /* 0x000fe40003f06270 */
[----:B------:R-:W-:Y:S01]  /*22380*/  IABS R4, R5 ;  /* 0x0000000500047213 */ /* 0x000fe20000000000 */
[C---:B------:R-:W-:Y:S01]  /*22390*/  IMAD.IADD R5, R187.reuse, 0x1, -R3 ;  /* 0x00000001bb057824 */ /* 0x040fe200078e0a03 */
[----:B------:R-:W-:Y:S01]  /*223a0*/  FSEL R58, R58, -INF , !P6 ;  /* 0xff8000003a3a7808 */ /* 0x000fe20007000000 */
[--C-:B------:R-:W-:Y:S01]  /*223b0*/  IMAD.IADD R3, R187, 0x1, -R2.reuse ;  /* 0x00000001bb037824 */ /* 0x100fe200078e0a02 */
[----:B------:R-:W-:Y:S01]  /*223c0*/  FSEL R53, R53, -INF , !P5 ;  /* 0xff80000035357808 */ /* 0x000fe20006800000 */
[----:B------:R1:W2:Y:S01]  /*223d0*/  I2F R21, R4 ;  /* 0x0000000400157306 */ /* 0x0002a20000201400 */
[----:B------:R-:W-:Y:S02]  /*223e0*/  IABS R5, R5 ;  /* 0x0000000500057213 */ /* 0x000fe40000000000 */
[----:B------:R-:W-:Y:S02]  /*223f0*/  IABS R3, R3 ;  /* 0x0000000300037213 */ /* 0x000fe40000000000 */
[----:B------:R-:W-:Y:S02]  /*22400*/  FSEL R55, R55, -INF , !P4 ;  /* 0xff80000037377808 */ /* 0x000fe40006000000 */
[C---:B------:R-:W-:Y:S02]  /*22410*/  ISETP.GE.OR P4, PT, R2.reuse, R196, !P3 ;  /* 0x000000c40200720c */ /* 0x040fe40005f86670 */
[C---:B------:R-:W-:Y:S01]  /*22420*/  ISETP.GE.OR P3, PT, R2.reuse, R194, !P2 ;  /* 0x000000c20200720c */ /* 0x040fe20005766670 */
[----:B------:R3:W3:Y:S01]  /*22430*/  I2F R18, R5 ;  /* 0x0000000500127306 */ /* 0x0006e20000201400 */
[C---:B------:R-:W-:Y:S02]  /*22440*/  ISETP.GE.OR P6, PT, R2.reuse, R193, !P1 ;  /* 0x000000c10200720c */ /* 0x040fe40004fc6670 */
[----:B------:R-:W-:Y:S02]  /*22450*/  ISETP.GE.OR P5, PT, R2, R192, !P0 ;  /* 0x000000c00200720c */ /* 0x000fe400047a6670 */
[----:B------:R-:W-:Y:S02]  /*22460*/  ISETP.NE.AND P2, PT, R11, RZ, PT ;  /* 0x000000ff0b00720c */ /* 0x000fe40003f45270 */
[----:B------:R-:W-:Y:S02]  /*22470*/  ISETP.NE.AND P1, PT, R9, RZ, PT ;  /* 0x000000ff0900720c */ /* 0x000fe40003f25270 */
[----:B------:R-:W-:Y:S01]  /*22480*/  ISETP.GE.AND P0, PT, R0, R189, PT ;  /* 0x000000bd0000720c */ /* 0x000fe20003f06270 */
[----:B------:R-:W4:Y:S01]  /*22490*/  I2F R10, R3 ;  /* 0x00000003000a7306 */ /* 0x000f220000201400 */
[--C-:B-1----:R-:W-:Y:S02]  /*224a0*/  IMAD.IADD R4, R184, 0x1, -R2.reuse ;  /* 0x00000001b8047824 */ /* 0x102fe400078e0a02 */
[----:B--2---:R-:W-:Y:S02]  /*224b0*/  FFMA.FTZ R57, R21, -UR20, R57 ;  /* 0x8000001415397c23 */ /* 0x004fe40008010039 */
[----:B------:R-:W-:Y:S01]  /*224c0*/  IMAD.MOV.U32 R21, RZ, RZ, R199 ;  /* 0x000000ffff157224 */ /* 0x000fe200078e00c7 */
[----:B------:R-:W-:Y:S02]  /*224d0*/  IABS R4, R4 ;  /* 0x0000000400047213 */ /* 0x000fe40000000000 */
[----:B------:R-:W-:Y:S02]  /*224e0*/  FSEL R57, R57, -INF , !P2 ;  /* 0xff80000039397808 */ /* 0x000fe40005000000 */
[----:B------:R-:W-:Y:S01]  /*224f0*/  ISETP.GE.AND P2, PT, R0, R191, PT ;  /* 0x000000bf0000720c */ /* 0x000fe20003f46270 */
[----:B------:R1:W2:Y:S01]  /*22500*/  I2F R15, R4 ;  /* 0x00000004000f7306 */ /* 0x0002a20000201400 */
[----:B---3--:R-:W-:Y:S02]  /*22510*/  IMAD.IADD R5, R186, 0x1, -R2 ;  /* 0x00000001ba057824 */ /* 0x008fe400078e0a02 */
[----:B------:R-:W-:Y:S05]  /*22520*/  FFMA.FTZ R59, R18, -UR20, R59 ;  /* 0x80000014123b7c23 */ /* 0x000fea000801003b */
[----:B------:R-:W-:Y:S02]  /*22530*/  FSEL R59, R59, -INF , !P1 ;  /* 0xff8000003b3b7808 */ /* 0x000fe40004800000 */
[----:B------:R-:W-:Y:S01]  /*22540*/  ISETP.GE.AND P1, PT, R0, R190, PT ;  /* 0x000000be0000720c */ /* 0x000fe20003f26270 */
[----:B----4-:R-:W-:Y:S05]  /*22550*/  FFMA.FTZ R62, R10, -UR20, R62 ;  /* 0x800000140a3e7c23 */ /* 0x010fea000801003e */
[----:B------:R-:W-:Y:S02]  /*22560*/  FSEL R62, R62, -INF , !P5 ;  /* 0xff8000003e3e7808 */ /* 0x000fe40006800000 */
[----:B-1----:R-:W-:Y:S01]  /*22570*/  IABS R4, R5 ;  /* 0x0000000500047213 */ /* 0x002fe20000000000 */
[----:B--2---:R-:W-:Y:S04]  /*22580*/  FFMA.FTZ R64, R15, -UR20, R64 ;  /* 0x800000140f407c23 */ /* 0x004fe80008010040 */
[----:B------:R-:W-:Y:S01]  /*22590*/  IMAD.MOV.U32 R5, RZ, RZ, R4 ;  /* 0x000000ffff057224 */ /* 0x000fe200078e0004 */
[----:B------:R-:W-:Y:S01]  /*225a0*/  IABS R4, R6 ;  /* 0x0000000600047213 */ /* 0x000fe20000000000 */
[----:B------:R-:W-:Y:S01]  /*225b0*/  IMAD.IADD R6, R184, 0x1, -R0 ;  /* 0x00000001b8067824 */ /* 0x000fe200078e0a00 */
[----:B------:R-:W-:Y:S01]  /*225c0*/  FSEL R64, R64, -INF , !P4 ;  /* 0xff80000040407808 */ /* 0x000fe20006000000 */
[----:B------:R1:W2:Y:S01]  /*225d0*/  I2F R14, R5 ;  /* 0x00000005000e7306 */ /* 0x0002a20000201400 */
[C---:B------:R-:W-:Y:S02]  /*225e0*/  ISETP.GE.OR P4, PT, R0.reuse, R196, !P2 ;  /* 0x000000c40000720c */ /* 0x040fe40005786670 */
[----:B------:R-:W-:Y:S02]  /*225f0*/  IABS R3, R6 ;  /* 0x0000000600037213 */ /* 0x000fe40000000000 */
[C---:B------:R-:W-:Y:S02]  /*22600*/  ISETP.GE.OR P2, PT, R0.reuse, R194, !P1 ;  /* 0x000000c20000720c */ /* 0x040fe40004f46670 */
[----:B------:R-:W-:Y:S03]  /*22610*/  ISETP.GE.OR P1, PT, R0, R193, !P0 ;  /* 0x000000c10000720c */ /* 0x000fe60004726670 */
[----:B------:R3:W4:Y:S01]  /*22620*/  I2F R13, R4 ;  /* 0x00000004000d7306 */ /* 0x0007220000201400 */
[----:B-1----:R-:W-:Y:S01]  /*22630*/  LOP3.LUT R5, R223, UR4, R176, 0x96, !PT ;  /* 0x00000004df057c12 */ /* 0x002fe2000f8e96b0 */
[----:B--2---:R-:W-:Y:S04]  /*22640*/  FFMA.FTZ R66, R14, -UR20, R66 ;  /* 0x800000140e427c23 */ /* 0x004fe80008010042 */
[----:B------:R-:W-:Y:S01]  /*22650*/  IMAD.WIDE.U32 R242, R5, -0x326172a9, RZ ;  /* 0xcd9e8d5705f27825 */ /* 0x000fe200078e00ff */
[----:B------:R-:W-:Y:S02]  /*22660*/  FSEL R66, R66, -INF , !P3 ;  /* 0xff80000042427808 */ /* 0x000fe40005800000 */
[C---:B------:R-:W-:Y:S02]  /*22670*/  ISETP.GE.AND P3, PT, R0.reuse, R188, PT ;  /* 0x000000bc0000720c */ /* 0x040fe40003f66270 */
[----:B---3--:R-:W-:Y:S01]  /*22680*/  LOP3.LUT R4, R199, UR4, R176, 0x96, !PT ;  /* 0x00000004c7047c12 */ /* 0x008fe2000f8e96b0 */
[----:B------:R-:W-:Y:S01]  /*22690*/  UIADD3 UR4, UR37, -0x56f99767, URZ ;  /* 0xa906689925047890 */ /* 0x000fe2000fffe03f */
[----:B------:R-:W-:Y:S01]  /*226a0*/  LOP3.LUT R19, R243, UR43, R16, 0x96, !PT ;  /* 0x0000002bf3137c12 */ /* 0x000fe2000f8e9610 */
[----:B----4-:R-:W-:Y:S01]  /*226b0*/  FFMA.FTZ R60, R13, -UR20, R60 ;  /* 0x800000140d3c7c23 */ /* 0x010fe2000801003c */
[----:B------:R-:W-:Y:S01]  /*226c0*/  ISETP.GE.OR P0, PT, R0, R192, !P3 ;  /* 0x000000c00000720c */ /* 0x000fe20005f06670 */
[----:B------:R-:W-:Y:S03]  /*226d0*/  IMAD.WIDE.U32 R244, R4, -0x326172a9, RZ ;  /* 0xcd9e8d5704f47825 */ /* 0x000fe600078e00ff */
[----:B------:R-:W-:Y:S01]  /*226e0*/  FSEL R60, R60, -INF , !P6 ;  /* 0xff8000003c3c7808 */ /* 0x000fe20007000000 */
[----:B------:R-:W-:Y:S01]  /*226f0*/  IMAD.MOV.U32 R4, RZ, RZ, R3 ;  /* 0x000000ffff047224 */ /* 0x000fe200078e0003 */
[----:B------:R-:W-:Y:S01]  /*22700*/  LOP3.LUT R16, R245, UR43, R16, 0x96, !PT ;  /* 0x0000002bf5107c12 */ /* 0x000fe2000f8e9610 */
[--C-:B------:R-:W-:Y:S02]  /*22710*/  IMAD.IADD R3, R186, 0x1, -R0.reuse ;  /* 0x00000001ba037824 */ /* 0x100fe400078e0a00 */
[----:B------:R1:W2:Y:S01]  /*22720*/  I2F R8, R4 ;  /* 0x0000000400087306 */ /* 0x0002a20000201400 */
[----:B------:R-:W-:Y:S02]  /*22730*/  IMAD.WIDE.U32 R18, R19, -0x2daee0ad, RZ ;  /* 0xd2511f5313127825 */ /* 0x000fe400078e00ff */
[----:B------:R-:W-:Y:S02]  /*22740*/  IABS R3, R3 ;  /* 0x0000000300037213 */ /* 0x000fe40000000000 */
[----:B------:R-:W-:Y:S05]  /*22750*/  IMAD.WIDE.U32 R16, R16, -0x2daee0ad, RZ ;  /* 0xd2511f5310107825 */ /* 0x000fea00078e00ff */
[----:B------:R3:W4:Y:S01]  /*22760*/  I2F R6, R3 ;  /* 0x0000000300067306 */ /* 0x0007220000201400 */
[--C-:B-1----:R-:W-:Y:S02]  /*22770*/  IMAD.IADD R4, R185, 0x1, -R0.reuse ;  /* 0x00000001b9047824 */ /* 0x102fe400078e0a00 */
[----:B--2---:R-:W-:Y:S05]  /*22780*/  FFMA.FTZ R65, R8, -UR20, R65 ;  /* 0x8000001408417c23 */ /* 0x004fea0008010041 */
[----:B------:R-:W-:Y:S02]  /*22790*/  FSEL R65, R65, -INF , !P4 ;  /* 0xff80000041417808 */ /* 0x000fe40006000000 */
[----:B---3--:R-:W-:Y:S01]  /*227a0*/  IABS R3, R4 ;  /* 0x0000000400037213 */ /* 0x008fe20000000000 */
[----:B------:R-:W-:Y:S01]  /*227b0*/  IMAD.IADD R4, R187, 0x1, -R0 ;  /* 0x00000001bb047824 */ /* 0x000fe200078e0a00 */
[----:B------:R-:W-:Y:S01]  /*227c0*/  FMNMX.FTZ R0, R220, R74, !PT ;  /* 0x0000004adc007209 */ /* 0x000fe20007810000 */
[----:B----4-:R-:W-:Y:S01]  /*227d0*/  FFMA.FTZ R67, R6, -UR20, R67 ;  /* 0x8000001406437c23 */ /* 0x010fe20008010043 */
[----:B------:R-:W1:Y:S02]  /*227e0*/  I2F R5, R3 ;  /* 0x0000000300057306 */ /* 0x000e640000201400 */
[----:B------:R-:W-:Y:S02]  /*227f0*/  IABS R4, R4 ;  /* 0x0000000400047213 */ /* 0x000fe40000000000 */
[----:B------:R-:W-:Y:S03]  /*22800*/  FSEL R67, R67, -INF , !P2 ;  /* 0xff80000043437808 */ /* 0x000fe60005000000 */
[----:B------:R-:W-:Y:S04]  /*22810*/  IMAD.MOV.U32 R2, RZ, RZ, R4 ;  /* 0x000000ffff027224 */ /* 0x000fe800078e0004 */
[----:B------:R2:W3:Y:S01]  /*22820*/  I2F R4, R2 ;  /* 0x0000000200047306 */ /* 0x0004e20000201400 */
[----:B-1----:R-:W-:Y:S05]  /*22830*/  FFMA.FTZ R61, R5, -UR20, R61 ;  /* 0x80000014053d7c23 */ /* 0x002fea000801003d */
[----:B------:R-:W-:Y:S01]  /*22840*/  FSEL R61, R61, -INF , !P1 ;  /* 0xff8000003d3d7808 */ /* 0x000fe20004800000 */
[----:B--2---:R-:W-:Y:S04]  /*22850*/  IMAD.WIDE.U32 R2, R7, -0x2daee0ad, RZ ;  /* 0xd2511f5307027825 */ /* 0x004fe800078e00ff */
[----:B---3--:R-:W-:Y:S01]  /*22860*/  FFMA.FTZ R63, R4, -UR20, R63 ;  /* 0x80000014043f7c23 */ /* 0x008fe2000801003f */
[----:B------:R-:W-:Y:S01]  /*22870*/  LOP3.LUT R9, R3, UR42, R222, 0x96, !PT ;  /* 0x0000002a03097c12 */ /* 0x000fe2000f8e96de */
[----:B------:R-:W-:Y:S01]  /*22880*/  IMAD.WIDE.U32 R6, R12, -0x2daee0ad, RZ ;  /* 0xd2511f530c067825 */ /* 0x000fe200078e00ff */
[----:B------:R-:W-:Y:S02]  /*22890*/  FMNMX.FTZ R3, R214, R72, !PT ;  /* 0x00000048d6037209 */ /* 0x000fe40007810000 */
[----:B------:R-:W-:Y:S02]  /*228a0*/  LOP3.LUT R15, R19, UR40, R2, 0x96, !PT ;  /* 0x00000028130f7c12 */ /* 0x000fe4000f8e9602 */
        /* <DEDUP_REMOVED lines=8> */
[----:B------:R-:W-:Y:S01]  /*22930*/  IMAD.WIDE.U32 R4, R9, -0x326172a9, RZ ;  /* 0xcd9e8d5709047825 */ /* 0x000fe200078e00ff */
        /* <DEDUP_REMOVED lines=50> */
[----:B------:R-:W-:Y:S01]  /*22c60*/  LOP3.LUT R2, R7, UR42, R20, 0x96, !PT ;  /* 0x0000002a07027c12 */ /* 0x000fe2000f8e9614 */
[----:B------:R-:W2:Y:S01]  /*22c70*/  SHFL.BFLY PT, R71, R0, 0x2, 0x1f ;  /* 0x0c401f0000477f89 */ /* 0x000ea200000e0000 */
[----:B------:R-:W-:Y:S02]  /*22c80*/  FMNMX.FTZ R3, R51, R3, !PT ;  /* 0x0000000333037209 */ /* 0x000fe40007810000 */
[----:B------:R-:W-:Y:S02]  /*22c90*/  LOP3.LUT R6, R17, UR40, R6, 0x96, !PT ;  /* 0x0000002811067c12 */ /* 0x000fe4000f8e9606 */
[----:B------:R-:W-:Y:S02]  /*22ca0*/  FMNMX.FTZ R3, R54, R3, !PT ;  /* 0x0000000336037209 */ /* 0x000fe40007810000 */
[----:B------:R-:W-:Y:S01]  /*22cb0*/  FSEL R63, R63, -INF , !P0 ;  /* 0xff8000003f3f7808 */ /* 0x000fe20004000000 */
[----:B------:R-:W-:Y:S01]  /*22cc0*/  IMAD.WIDE.U32 R6, R6, -0x326172a9, RZ ;  /* 0xcd9e8d5706067825 */ /* 0x000fe200078e00ff */
[----:B------:R-:W-:Y:S02]  /*22cd0*/  FMNMX.FTZ R3, R55, R3, !PT ;  /* 0x0000000337037209 */ /* 0x000fe40007810000 */
[----:B------:R-:W-:Y:S02]  /*22ce0*/  FMNMX.FTZ R68, R63, R68, !PT ;  /* 0x000000443f447209 */ /* 0x000fe40007810000 */
[----:B------:R-:W-:Y:S02]  /*22cf0*/  FMNMX.FTZ R3, R66, R3, !PT ;  /* 0x0000000342037209 */ /* 0x000fe40007810000 */
[----:B-1----:R-:W-:Y:S01]  /*22d00*/  FMNMX.FTZ R11, R11, R12, !PT ;  /* 0x0000000c0b0b7209 */ /* 0x002fe20007810000 */
[----:B------:R-:W1:Y:S01]  /*22d10*/  SHFL.BFLY PT, R14, R68, 0x2, 0x1f ;  /* 0x0c401f00440e7f89 */ /* 0x000e6200000e0000 */
[----:B------:R-:W-:Y:S01]  /*22d20*/  FMNMX.FTZ R10, R67, R3, !PT ;  /* 0x00000003430a7209 */ /* 0x000fe20007810000 */
[----:B------:R-:W-:Y:S01]  /*22d30*/  IMAD.WIDE.U32 R2, R2, -0x326172a9, RZ ;  /* 0xcd9e8d5702027825 */ /* 0x000fe200078e00ff */
[----:B------:R-:W-:Y:S02]  /*22d40*/  LOP3.LUT R5, R5, UR41, R242, 0x96, !PT ;  /* 0x0000002905057c12 */ /* 0x000fe4000f8e96f2 */
[----:B------:R-:W-:Y:S02]  /*22d50*/  LOP3.LUT R9, R9, UR39, R4, 0x96, !PT ;  /* 0x0000002709097c12 */ /* 0x000fe4000f8e9604 */
[----:B------:R-:W-:Y:S01]  /*22d60*/  LOP3.LUT R7, R7, UR39, R2, 0x96, !PT ;  /* 0x0000002707077c12 */ /* 0x000fe2000f8e9602 */
[----:B------:R-:W-:Y:S01]  /*22d70*/  IMAD.WIDE.U32 R4, R5, -0x2daee0ad, RZ ;  /* 0xd2511f5305047825 */ /* 0x000fe200078e00ff */
[----:B--2---:R-:W-:Y:S01]  /*22d80*/  FMNMX.FTZ R71, R0, R71, !PT ;  /* 0x0000004700477209 */ /* 0x004fe20007810000 */
[----:B------:R-:W2:Y:S01]  /*22d90*/  SHFL.BFLY PT, R70, R11, 0x1, 0x1f ;  /* 0x0c201f000b467f89 */ /* 0x000ea200000e0000 */
[----:B------:R-:W-:Y:S01]  /*22da0*/  LOP3.LUT R3, R3, UR41, R244, 0x96, !PT ;  /* 0x0000002903037c12 */ /* 0x000fe2000f8e96f4 */
[----:B------:R-:W-:Y:S01]  /*22db0*/  IMAD.WIDE.U32 R206, R7, -0x2daee0ad, RZ ;  /* 0xd2511f5307ce7825 */ /* 0x000fe200078e00ff */
[----:B------:R-:W-:Y:S03]  /*22dc0*/  LOP3.LUT R5, R5, UR38, R18, 0x96, !PT ;  /* 0x0000002605057c12 */ /* 0x000fe6000f8e9612 */
[----:B------:R-:W-:Y:S02]  /*22dd0*/  IMAD.WIDE.U32 R198, R9, -0x2daee0ad, RZ ;  /* 0xd2511f5309c67825 */ /* 0x000fe400078e00ff */
[----:B------:R-:W3:Y:S02]  /*22de0*/  SHFL.BFLY PT, R7, R71, 0x1, 0x1f ;  /* 0x0c201f0047077f89 */ /* 0x000ee400000e0000 */
[----:B------:R-:W-:Y:S01]  /*22df0*/  IMAD.WIDE.U32 R166, R5, -0x326172a9, RZ ;  /* 0xcd9e8d5705a67825 */ /* 0x000fe200078e00ff */
[----:B------:R-:W-:Y:S02]  /*22e00*/  LOP3.LUT R146, R199, UR4, R4, 0x96, !PT ;  /* 0x00000004c7927c12 */ /* 0x000fe4000f8e9604 */
[----:B-1----:R-:W-:Y:S01]  /*22e10*/  FMNMX.FTZ R68, R68, R14, !PT ;  /* 0x0000000e44447209 */ /* 0x002fe20007810000 */
[----:B------:R-:W-:Y:S01]  /*22e20*/  IMAD.WIDE.U32 R2, R3, -0x2daee0ad, RZ ;  /* 0xd2511f5303027825 */ /* 0x000fe200078e00ff */
[----:B------:R-:W-:Y:S01]  /*22e30*/  LOP3.LUT R209, R167, UR5, R8, 0x96, !PT ;  /* 0x00000005a7d17c12 */ /* 0x000fe2000f8e9608 */
[----:B------:R-:W1:Y:S02]  /*22e40*/  SHFL.BFLY PT, R13, R10, 0x2, 0x1f ;  /* 0x0c401f000a0d7f89 */ /* 0x000e6400000e0000 */
[----:B------:R-:W-:Y:S01]  /*22e50*/  IMAD.WIDE.U32 R146, R146, -0x326172a9, RZ ;  /* 0xcd9e8d5792927825 */ /* 0x000fe200078e00ff */
[----:B------:R-:W-:Y:S02]  /*22e60*/  LOP3.LUT R3, R3, UR38, R16, 0x96, !PT ;  /* 0x0000002603037c12 */ /* 0x000fe4000f8e9610 */
[----:B------:R-:W-:Y:S02]  /*22e70*/  LOP3.LUT R148, R207, UR4, R2, 0x96, !PT ;  /* 0x00000004cf947c12 */ /* 0x000fe4000f8e9602 */
[----:B--2---:R-:W-:Y:S01]  /*22e80*/  FMNMX.FTZ R70, R11, R70, !PT ;  /* 0x000000460b467209 */ /* 0x004fe20007810000 */
[----:B------:R-:W-:Y:S01]  /*22e90*/  IMAD.WIDE.U32 R200, R3, -0x326172a9, RZ ;  /* 0xcd9e8d5703c87825 */ /* 0x000fe200078e00ff */
[----:B------:R-:W-:Y:S01]  /*22ea0*/  LOP3.LUT R0, R147, UR8, R166, 0x96, !PT ;  /* 0x0000000893007c12 */ /* 0x000fe2000f8e96a6 */
[----:B------:R-:W2:Y:S01]  /*22eb0*/  SHFL.BFLY PT, R12, R68, 0x1, 0x1f ;  /* 0x0c201f00440c7f89 */ /* 0x000ea200000e0000 */
[----:B------:R-:W-:Y:S01]  /*22ec0*/  FSETP.NEU.FTZ.AND P0, PT, R70, -INF , PT ;  /* 0xff8000004600780b */ /* 0x000fe20003f1d000 */
[----:B------:R-:W-:Y:S01]  /*22ed0*/  IMAD.WIDE.U32 R148, R148, -0x326172a9, RZ ;  /* 0xcd9e8d5794947825 */ /* 0x000fe200078e00ff */
[----:B------:R-:W-:Y:S02]  /*22ee0*/  LOP3.LUT R218, R201, UR5, R6, 0x96, !PT ;  /* 0x00000005c9da7c12 */ /* 0x000fe4000f8e9606 */
[----:B---3--:R-:W-:Y:S01]  /*22ef0*/  FMNMX.FTZ R71, R71, R7, !PT ;  /* 0x0000000747477209 */ /* 0x008fe20007810000 */
[----:B------:R-:W-:Y:S01]  /*22f00*/  FMUL.FTZ R7, R70, c[0x0][0x23c] ;  /* 0x00008f0046077a20 */ /* 0x000fe20000410000 */
[----:B------:R-:W-:Y:S02]  /*22f10*/  LOP3.LUT R9, R149, UR8, R200, 0x96, !PT ;  /* 0x0000000895097c12 */ /* 0x000fe4000f8e96c8 */
[C---:B------:R-:W-:Y:S01]  /*22f20*/  FSETP.NEU.FTZ.AND P1, PT, R71.reuse, -INF , PT ;  /* 0xff8000004700780b */ /* 0x040fe20003f3d000 */
[----:B------:R-:W-:Y:S01]  /*22f30*/  FMUL.FTZ R8, R71, c[0x0][0x23c] ;  /* 0x00008f0047087a20 */ /* 0x000fe20000410000 */
[----:B------:R-:W-:Y:S02]  /*22f40*/  FSEL R7, R7, RZ, P0 ;  /* 0x000000ff07077208 */ /* 0x000fe40000000000 */
[--C-:B------:R-:W-:Y:S02]  /*22f50*/  SHF.R.U32.HI R2, RZ, 0x10, R0.reuse ;  /* 0x00000010ff027819 */ /* 0x100fe40000011600 */
[----:B-1----:R-:W-:Y:S01]  /*22f60*/  FMNMX.FTZ R10, R10, R13, !PT ;  /* 0x0000000d0a0a7209 */ /* 0x002fe20007810000 */
[--C-:B------:R-:W-:Y:S01]  /*22f70*/  FFMA.FTZ R22, R26, c[0x0][0x23c], -R7.reuse ;  /* 0x00008f001a167a23 */ /* 0x100fe20000010807 */
[----:B------:R-:W-:Y:S01]  /*22f80*/  FSEL R8, R8, RZ, P1 ;  /* 0x000000ff08087208 */ /* 0x000fe20000800000 */
[----:B------:R1:W3:Y:S01]  /*22f90*/  LDL.S16 R26, [R1+0x84] ;  /* 0x00008400011a7983 */ /* 0x0002e20000100600 */
[----:B------:R-:W-:Y:S01]  /*22fa0*/  LOP3.LUT R5, R0, 0xff, RZ, 0xc0, !PT ;  /* 0x000000ff00057812 */ /* 0x000fe200078ec0ff */
[--C-:B------:R-:W-:Y:S01]  /*22fb0*/  FFMA.FTZ R178, R65, c[0x0][0x23c], -R7.reuse ;  /* 0x00008f0041b27a23 */ /* 0x100fe20000010807 */
[----:B------:R-:W-:Y:S01]  /*22fc0*/  SHF.R.U32.HI R4, RZ, 0x18, R0 ;  /* 0x00000018ff047819 */ /* 0x000fe20000011600 */
[----:B------:R-:W4:Y:S01]  /*22fd0*/  SHFL.BFLY PT, R69, R10, 0x1, 0x1f ;  /* 0x0c201f000a457f89 */ /* 0x000f2200000e0000 */
[----:B------:R-:W-:Y:S01]  /*22fe0*/  LOP3.LUT R3, R9, 0xff, RZ, 0xc0, !PT ;  /* 0x000000ff09037812 */ /* 0x000fe200078ec0ff */
[--C-:B------:R-:W-:Y:S01]  /*22ff0*/  FFMA.FTZ R15, R154, c[0x0][0x23c], -R7.reuse ;  /* 0x00008f009a0f7a23 */ /* 0x100fe20000010807 */
[----:B--2---:R-:W-:Y:S01]  /*23000*/  FMNMX.FTZ R68, R68, R12, !PT ;  /* 0x0000000c44447209 */ /* 0x004fe20007810000 */
[----:B------:R-:W-:Y:S01]  /*23010*/  FFMA.FTZ R230, R37, c[0x0][0x23c], -R7 ;  /* 0x00008f0025e67a23 */ /* 0x000fe20000010807 */
[----:B------:R-:W-:Y:S01]  /*23020*/  LOP3.LUT R2, R2, 0xff, RZ, 0xc0, !PT ;  /* 0x000000ff02027812 */ /* 0x000fe200078ec0ff */
[--C-:B------:R-:W-:Y:S01]  /*23030*/  FFMA.FTZ R207, R25, c[0x0][0x23c], -R8.reuse ;  /* 0x00008f0019cf7a23 */ /* 0x100fe20000010808 */
[----:B------:R-:W-:Y:S01]  /*23040*/  LOP3.LUT R0, R0, 0xffff, RZ, 0xc0, !PT ;  /* 0x0000ffff00007812 */ /* 0x000fe200078ec0ff */
[----:B------:R-:W-:Y:S01]  /*23050*/  IMAD.MOV.U32 R37, RZ, RZ, R175 ;  /* 0x000000ffff257224 */ /* 0x000fe200078e00af */
[C---:B------:R-:W-:Y:S01]  /*23060*/  ISETP.GE.U32.AND P5, PT, R241.reuse, R3, PT ;  /* 0x00000003f100720c */ /* 0x040fe20003fa6070 */
[--C-:B------:R-:W-:Y:S01]  /*23070*/  FFMA.FTZ R175, R60, c[0x0][0x23c], -R8.reuse ;  /* 0x00008f003caf7a23 */ /* 0x100fe20000010808 */
[----:B------:R-:W-:Y:S01]  /*23080*/  ISETP.GE.U32.AND P3, PT, R241, R2, PT ;  /* 0x00000002f100720c */ /* 0x000fe20003f66070 */
[----:B------:R-:W-:Y:S01]  /*23090*/  FFMA.FTZ R17, R155, c[0x0][0x23c], -R8 ;  /* 0x00008f009b117a23 */ /* 0x000fe20000010808 */
[----:B------:R-:W-:Y:S01]  /*230a0*/  SHF.R.U32.HI R3, RZ, 0x8, R0 ;  /* 0x00000008ff037819 */ /* 0x000fe20000011600 */
[----:B------:R-:W-:Y:S01]  /*230b0*/  FFMA.FTZ R224, R41, c[0x0][0x23c], -R8 ;  /* 0x00008f0029e07a23 */ /* 0x000fe20000010808 */
[----:B------:R-:W-:Y:S01]  /*230c0*/  FSEL R2, R70, RZ, P0 ;  /* 0x000000ff46027208 */ /* 0x000fe20000000000 */
[--C-:B------:R-:W-:Y:S01]  /*230d0*/  FFMA.FTZ R12, R214, c[0x0][0x23c], -R7.reuse ;  /* 0x00008f00d60c7a23 */ /* 0x100fe20000010807 */
[----:B------:R-:W-:Y:S01]  /*230e0*/  FSETP.NEU.FTZ.AND P0, PT, R68, -INF , PT ;  /* 0xff8000004400780b */ /* 0x000fe20003f1d000 */
[--C-:B------:R-:W-:Y:S01]  /*230f0*/  FFMA.FTZ R11, R211, c[0x0][0x23c], -R7.reuse ;  /* 0x00008f00d30b7a23 */ /* 0x100fe20000010807 */
[----:B------:R-:W-:Y:S01]  /*23100*/  ISETP.GE.U32.AND P4, PT, R241, R5, PT ;  /* 0x00000005f100720c */ /* 0x000fe20003f86070 */
[--C-:B------:R-:W-:Y:S01]  /*23110*/  FFMA.FTZ R211, R32, c[0x0][0x23c], -R7.reuse ;  /* 0x00008f0020d37a23 */ /* 0x100fe20000010807 */
[----:B------:R-:W-:Y:S01]  /*23120*/  LOP3.LUT R5, R3, 0xffff, RZ, 0xc0, !PT ;  /* 0x0000ffff03057812 */ /* 0x000fe200078ec0ff */
[--C-:B------:R-:W-:Y:S01]  /*23130*/  FFMA.FTZ R151, R151, c[0x0][0x23c], -R7.reuse ;  /* 0x00008f0097977a23 */ /* 0x100fe20000010807 */
[----:B------:R-:W-:Y:S01]  /*23140*/  FSEL R3, R68, RZ, P0 ;  /* 0x000000ff44037208 */ /* 0x000fe20000000000 */
[--C-:B------:R-:W-:Y:S01]  /*23150*/  FFMA.FTZ R19, R150, c[0x0][0x23c], -R7.reuse ;  /* 0x00008f0096137a23 */ /* 0x100fe20000010807 */
[----:B----4-:R-:W-:Y:S01]  /*23160*/  FMNMX.FTZ R69, R10, R69, !PT ;  /* 0x000000450a457209 */ /* 0x010fe20007810000 */
[--C-:B------:R-:W-:Y:S01]  /*23170*/  FFMA.FTZ R215, R33, c[0x0][0x23c], -R7.reuse ;  /* 0x00008f0021d77a23 */ /* 0x100fe20000010807 */
[----:B------:R-:W-:Y:S01]  /*23180*/  ISETP.GE.U32.AND P6, PT, R241, R4, PT ;  /* 0x00000004f100720c */ /* 0x000fe20003fc6070 */
[--C-:B------:R-:W-:Y:S01]  /*23190*/  FFMA.FTZ R229, R36, c[0x0][0x23c], -R7.reuse ;  /* 0x00008f0024e57a23 */ /* 0x100fe20000010807 */
[C---:B------:R-:W-:Y:S01]  /*231a0*/  FSETP.NEU.FTZ.AND P2, PT, R69.reuse, -INF , PT ;  /* 0xff8000004500780b */ /* 0x040fe20003f5d000 */
[----:B------:R-:W-:Y:S01]  /*231b0*/  FMUL.FTZ R6, R69, c[0x0][0x23c] ;  /* 0x00008f0045067a20 */ /* 0x000fe20000410000 */
[----:B------:R-:W-:Y:S01]  /*231c0*/  FSEL R4, R71, RZ, P1 ;  /* 0x000000ff47047208 */ /* 0x000fe20000800000 */
[----:B------:R-:W-:Y:S01]  /*231d0*/  IMAD.MOV.U32 R36, RZ, RZ, R174 ;  /* 0x000000ffff247224 */ /* 0x000fe200078e00ae */
[----:B------:R-:W-:Y:S01]  /*231e0*/  ISETP.GE.U32.AND P1, PT, R241, R5, PT ;  /* 0x00000005f100720c */ /* 0x000fe20003f26070 */
[----:B------:R-:W-:Y:S01]  /*231f0*/  FFMA.FTZ R174, R61, c[0x0][0x23c], -R8 ;  /* 0x00008f003dae7a23 */ /* 0x000fe20000010808 */
[----:B------:R-:W-:Y:S01]  /*23200*/  FSEL R6, R6, RZ, P2 ;  /* 0x000000ff06067208 */ /* 0x000fe20001000000 */
[--C-:B------:R-:W-:Y:S01]  /*23210*/  FFMA.FTZ R234, R48, c[0x0][0x23c], -R7.reuse ;  /* 0x00008f0030ea7a23 */ /* 0x100fe20000010807 */
[----:B------:R-:W-:Y:S01]  /*23220*/  FSEL R0, R69, RZ, P2 ;  /* 0x000000ff45007208 */ /* 0x000fe20001000000 */
[----:B------:R-:W-:Y:S01]  /*23230*/  IMAD.MOV.U32 R48, RZ, RZ, R176 ;  /* 0x000000ffff307224 */ /* 0x000fe200078e00b0 */
[----:B------:R-:W-:Y:S01]  /*23240*/  MUFU.EX2 R12, R12 ;  /* 0x0000000c000c7308 */ /* 0x000fe20000000800 */
[--C-:B------:R-:W-:Y:S02]  /*23250*/  FFMA.FTZ R176, R67, c[0x0][0x23c], -R6.reuse ;  /* 0x00008f0043b07a23 */ /* 0x100fe40000010806 */
[--C-:B------:R-:W-:Y:S02]  /*23260*/  FFMA.FTZ R10, R216, c[0x0][0x23c], -R6.reuse ;  /* 0x00008f00d80a7a23 */ /* 0x100fe40000010806 */
[--C-:B------:R-:W-:Y:S02]  /*23270*/  FFMA.FTZ R159, R157, c[0x0][0x23c], -R6.reuse ;  /* 0x00008f009d9f7a23 */ /* 0x100fe40000010806 */
[--C-:B------:R-:W-:Y:S02]  /*23280*/  FFMA.FTZ R205, R205, c[0x0][0x23c], -R6.reuse ;  /* 0x00008f00cdcd7a23 */ /* 0x100fe40000010806 */
[--C-:B------:R-:W-:Y:S01]  /*23290*/  FFMA.FTZ R231, R50, c[0x0][0x23c], -R6.reuse ;  /* 0x00008f0032e77a23 */ /* 0x100fe20000010806 */
[----:B------:R-:W-:Y:S01]  /*232a0*/  MUFU.EX2 R164, R11 ;  /* 0x0000000b00a47308 */ /* 0x000fe20000000800 */
[----:B------:R-:W-:Y:S02]  /*232b0*/  FFMA.FTZ R237, R49, c[0x0][0x23c], -R7 ;  /* 0x00008f0031ed7a23 */ /* 0x000fe40000010807 */
[----:B------:R-:W-:Y:S02]  /*232c0*/  IMAD.MOV.U32 R49, RZ, RZ, R177 ;  /* 0x000000ffff317224 */ /* 0x000fe400078e00b1 */
[--C-:B------:R-:W-:Y:S02]  /*232d0*/  FFMA.FTZ R177, R66, c[0x0][0x23c], -R6.reuse ;  /* 0x00008f0042b17a23 */ /* 0x100fe40000010806 */
[--C-:B------:R-:W-:Y:S02]  /*232e0*/  FFMA.FTZ R240, R52, c[0x0][0x23c], -R7.reuse ;  /* 0x00008f0034f07a23 */ /* 0x100fe40000010807 */
[--C-:B------:R-:W-:Y:S01]  /*232f0*/  FFMA.FTZ R239, R53, c[0x0][0x23c], -R7.reuse ;  /* 0x00008f0035ef7a23 */ /* 0x100fe20000010807 */
[----:B------:R-:W-:Y:S01]  /*23300*/  MUFU.EX2 R10, R10 ;  /* 0x0000000a000a7308 */ /* 0x000fe20000000800 */
[----:B------:R-:W-:Y:S02]  /*23310*/  FFMA.FTZ R252, R64, c[0x0][0x23c], -R7 ;  /* 0x00008f0040fc7a23 */ /* 0x000fe40000010807 */
        /* <DEDUP_REMOVED lines=10> */
[----:B------:R-:W-:Y:S01]  /*233c0*/  MUFU.EX2 R151, R151 ;  /* 0x0000009700977308 */ /* 0x000fe20000000800 */
[----:B------:R-:W-:Y:S02]  /*233d0*/  FFMA.FTZ R247, R55, c[0x0][0x23c], -R6 ;  /* 0x00008f0037f77a23 */ /* 0x000fe40000010806 */
[----:B------:R-:W-:Y:S02]  /*233e0*/  FFMA.FTZ R6, R212, c[0x0][0x23c], -R8 ;  /* 0x00008f00d4067a23 */ /* 0x000fe40000010808 */
[----:B------:R-:W-:Y:S02]  /*233f0*/  IMAD.MOV.U32 R32, RZ, RZ, R222 ;  /* 0x000000ffff207224 */ /* 0x000fe400078e00de */
[----:B------:R-:W-:Y:S02]  /*23400*/  FADD.FTZ R5, -R3, R75 ;  /* 0x0000004b03057221 */ /* 0x000fe40000010100 */
[----:B------:R-:W-:Y:S01]  /*23410*/  FMUL.FTZ R3, R68, c[0x0][0x23c] ;  /* 0x00008f0044037a20 */ /* 0x000fe20000410000 */
[----:B------:R4:W-:Y:S01]  /*23420*/  MUFU.EX2 R222, R6 ;  /* 0x0000000600de7308 */ /* 0x0009e20000000800 */
[----:B------:R-:W-:Y:S02]  /*23430*/  IMAD.MOV.U32 R38, RZ, RZ, R48 ;  /* 0x000000ffff267224 */ /* 0x000fe400078e0030 */
[----:B------:R-:W-:Y:S01]  /*23440*/  IMAD.MOV.U32 R39, RZ, RZ, R49 ;  /* 0x000000ffff277224 */ /* 0x000fe200078e0031 */
[----:B------:R-:W-:Y:S01]  /*23450*/  FSEL R3, R3, RZ, P0 ;  /* 0x000000ff03037208 */ /* 0x000fe20000000000 */
[----:B------:R-:W-:Y:S01]  /*23460*/  IMAD.MOV.U32 R50, RZ, RZ, R36 ;  /* 0x000000ffff327224 */ /* 0x000fe200078e0024 */
[----:B--2---:R-:W-:Y:S01]  /*23470*/  F2FP.BF16.PACK_AB R7, R163, R10 ;  /* 0x0000000aa307723e */ /* 0x004fe200000010ff */
[----:B------:R-:W-:Y:S01]  /*23480*/  IMAD.MOV.U32 R51, RZ, RZ, R37 ;  /* 0x000000ffff337224 */ /* 0x000fe200078e0025 */
[----:B------:R-:W-:Y:S01]  /*23490*/  IADD3 R154, P0, R152, UR28, RZ ;  /* 0x0000001c989a7c10 */ /* 0x000fe2000ff1e0ff */
[--C-:B------:R-:W-:Y:S01]  /*234a0*/  FFMA.FTZ R232, R46, c[0x0][0x23c], -R3.reuse ;  /* 0x00008f002ee87a23 */ /* 0x100fe20000010803 */
[----:B------:R-:W-:Y:S01]  /*234b0*/  MUFU.EX2 R162, R15 ;  /* 0x0000000f00a27308 */ /* 0x000fe20000000800 */
[--C-:B------:R-:W-:Y:S01]  /*234c0*/  FFMA.FTZ R173, R62, c[0x0][0x23c], -R3.reuse ;  /* 0x00008f003ead7a23 */ /* 0x100fe20000010803 */
[----:B------:R-:W-:Y:S01]  /*234d0*/  IADD3.X R155, R153, UR27, RZ, P0, !PT ;  /* 0x0000001b999b7c10 */ /* 0x000fe200087fe4ff */
[--C-:B------:R-:W-:Y:S01]  /*234e0*/  FFMA.FTZ R168, R63, c[0x0][0x23c], -R3.reuse ;  /* 0x00008f003fa87a23 */ /* 0x100fe20000010803 */
[----:B------:R-:W-:Y:S01]  /*234f0*/  @!P3 HFMA2.BF16_V2 R142, -RZ.H0_H0, RZ.H0_H0, -R7.H0_H0 ;  /* 0x200000ffff8eb231 */ /* 0x000fe20000340907 */
[--C-:B------:R-:W-:Y:S02]  /*23500*/  FFMA.FTZ R18, R156, c[0x0][0x23c], -R3.reuse ;  /* 0x00008f009c127a23 */ /* 0x100fe40000010803 */
[----:B------:R-:W-:Y:S02]  /*23510*/  FFMA.FTZ R204, R204, c[0x0][0x23c], -R3 ;  /* 0x00008f00cccc7a23 */ /* 0x000fe40000010803 */
[----:B------:R-:W-:Y:S01]  /*23520*/  PRMT R25, R142, 0x7610, R25 ;  /* 0x000076108e197816 */ /* 0x000fe20000000019 */
[--C-:B------:R-:W-:Y:S01]  /*23530*/  FFMA.FTZ R208, R27, c[0x0][0x23c], -R3.reuse ;  /* 0x00008f001bd07a23 */ /* 0x100fe20000010803 */
[----:B------:R-:W-:Y:S01]  /*23540*/  MUFU.EX2 R158, R158 ;  /* 0x0000009e009e7308 */ /* 0x000fe20000000800 */
[--C-:B------:R-:W-:Y:S01]  /*23550*/  FFMA.FTZ R226, R43, c[0x0][0x23c], -R3.reuse ;  /* 0x00008f002be27a23 */ /* 0x100fe20000010803 */
[----:B----4-:R-:W-:Y:S01]  /*23560*/  F2FP.BF16.PACK_AB R6, R164, R12 ;  /* 0x0000000ca406723e */ /* 0x010fe200000010ff */
[--C-:B------:R-:W-:Y:S02]  /*23570*/  FFMA.FTZ R235, R47, c[0x0][0x23c], -R3.reuse ;  /* 0x00008f002feb7a23 */ /* 0x100fe40000010803 */
[--C-:B------:R-:W-:Y:S02]  /*23580*/  FFMA.FTZ R13, R221, c[0x0][0x23c], -R3.reuse ;  /* 0x00008f00dd0d7a23 */ /* 0x100fe40000010803 */
[--C-:B------:R-:W-:Y:S01]  /*23590*/  FFMA.FTZ R14, R219, c[0x0][0x23c], -R3.reuse ;  /* 0x00008f00db0e7a23 */ /* 0x100fe20000010803 */
[----:B------:R-:W-:Y:S01]  /*235a0*/  @!P4 HFMA2.BF16_V2 R145, -RZ.H0_H0, RZ.H0_H0, -R6.H0_H0 ;  /* 0x200000ffff91c231 */ /* 0x000fe20000340906 */
[--C-:B------:R-:W-:Y:S01]  /*235b0*/  FFMA.FTZ R150, R210, c[0x0][0x23c], -R3.reuse ;  /* 0x00008f00d2967a23 */ /* 0x100fe20000010803 */
[----:B------:R-:W2:Y:S01]  /*235c0*/  MUFU.EX2 R159, R159 ;  /* 0x0000009f009f7308 */ /* 0x000ea20000000800 */
[--C-:B------:R-:W-:Y:S02]  /*235d0*/  FFMA.FTZ R210, R30, c[0x0][0x23c], -R3.reuse ;  /* 0x00008f001ed27a23 */ /* 0x100fe40000010803 */
[--C-:B------:R-:W-:Y:S01]  /*235e0*/  FFMA.FTZ R212, R31, c[0x0][0x23c], -R3.reuse ;  /* 0x00008f001fd47a23 */ /* 0x100fe20000010803 */
[----:B------:R-:W-:Y:S01]  /*235f0*/  @!P4 STL.S16 [R1+0x74], R145 ;  /* 0x000074910100c387 */ /* 0x000fe20000100600 */
[--C-:B------:R-:W-:Y:S02]  /*23600*/  FFMA.FTZ R227, R42, c[0x0][0x23c], -R3.reuse ;  /* 0x00008f002ae37a23 */ /* 0x100fe40000010803 */
[--C-:B------:R-:W-:Y:S02]  /*23610*/  FFMA.FTZ R249, R58, c[0x0][0x23c], -R3.reuse ;  /* 0x00008f003af97a23 */ /* 0x100fe40000010803 */
[--C-:B------:R-:W-:Y:S01]  /*23620*/  FFMA.FTZ R251, R59, c[0x0][0x23c], -R3.reuse ;  /* 0x00008f003bfb7a23 */ /* 0x100fe20000010803 */
[----:B------:R-:W-:Y:S01]  /*23630*/  PRMT R3, R6, 0x7632, R3 ;  /* 0x0000763206037816 */ /* 0x000fe20000000003 */
[--C-:B------:R-:W-:Y:S01]  /*23640*/  FFMA.FTZ R11, R220, c[0x0][0x23c], -R8.reuse ;  /* 0x00008f00dc0b7a23 */ /* 0x100fe20000010808 */
[----:B------:R-:W-:Y:S01]  /*23650*/  MUFU.EX2 R221, R17 ;  /* 0x0000001100dd7308 */ /* 0x000fe20000000800 */
[----:B------:R-:W-:Y:S02]  /*23660*/  IMAD.MOV.U32 R33, RZ, RZ, R223 ;  /* 0x000000ffff217224 */ /* 0x000fe400078e00df */
[----:B------:R-:W-:Y:S01]  /*23670*/  @!P1 HFMA2.BF16_V2 R144, -RZ.H0_H0, RZ.H0_H0, -R3.H0_H0 ;  /* 0x200000ffff909231 */ /* 0x000fe20000340903 */
[--C-:B------:R-:W-:Y:S02]  /*23680*/  FFMA.FTZ R16, R197, c[0x0][0x23c], -R8.reuse ;  /* 0x00008f00c5107a23 */ /* 0x100fe40000010808 */
[--C-:B------:R-:W-:Y:S02]  /*23690*/  FFMA.FTZ R203, R203, c[0x0][0x23c], -R8.reuse ;  /* 0x00008f00cbcb7a23 */ /* 0x100fe40000010808 */
[----:B------:R-:W-:Y:S01]  /*236a0*/  PRMT R27, R144, 0x7610, R27 ;  /* 0x00007610901b7816 */ /* 0x000fe2000000001b */
[----:B------:R4:W-:Y:S01]  /*236b0*/  @!P1 STL.S16 [R1+0x7c], R144 ;  /* 0x00007c9001009387 */ /* 0x0009e20000100600 */
[----:B------:R-:W-:Y:S01]  /*236c0*/  MUFU.EX2 R11, R11 ;  /* 0x0000000b000b7308 */ /* 0x000fe20000000800 */
[----:B------:R-:W-:Y:S01]  /*236d0*/  FFMA.FTZ R213, R28, c[0x0][0x23c], -R8 ;  /* 0x00008f001cd57a23 */ /* 0x000fe20000010808 */
[----:B------:R-:W-:Y:S01]  /*236e0*/  PRMT R28, R145, 0x7610, R28 ;  /* 0x00007610911c7816 */ /* 0x000fe2000000001c */
[----:B------:R1:W-:Y:S01]  /*236f0*/  @!P3 STL.S16 [R1+0x78], R142 ;  /* 0x0000788e0100b387 */ /* 0x0003e20000100600 */
[--C-:B------:R-:W-:Y:S02]  /*23700*/  FFMA.FTZ R216, R29, c[0x0][0x23c], -R8.reuse ;  /* 0x00008f001dd87a23 */ /* 0x100fe40000010808 */
[--C-:B------:R-:W-:Y:S02]  /*23710*/  FFMA.FTZ R223, R40, c[0x0][0x23c], -R8.reuse ;  /* 0x00008f0028df7a23 */ /* 0x100fe40000010808 */
[--C-:B------:R-:W-:Y:S02]  /*23720*/  FFMA.FTZ R236, R44, c[0x0][0x23c], -R8.reuse ;  /* 0x00008f002cec7a23 */ /* 0x100fe40000010808 */
[----:B------:R-:W-:Y:S01]  /*23730*/  MUFU.EX2 R220, R14 ;  /* 0x0000000e00dc7308 */ /* 0x000fe20000000800 */
[--C-:B------:R-:W-:Y:S02]  /*23740*/  FFMA.FTZ R238, R45, c[0x0][0x23c], -R8.reuse ;  /* 0x00008f002dee7a23 */ /* 0x100fe40000010808 */
[--C-:B------:R-:W-:Y:S02]  /*23750*/  FFMA.FTZ R248, R56, c[0x0][0x23c], -R8.reuse ;  /* 0x00008f0038f87a23 */ /* 0x100fe40000010808 */
[--C-:B------:R-:W-:Y:S01]  /*23760*/  FFMA.FTZ R250, R57, c[0x0][0x23c], -R8.reuse ;  /* 0x00008f0039fa7a23 */ /* 0x100fe20000010808 */
[----:B------:R-:W-:Y:S01]  /*23770*/  PRMT R8, R7, 0x7632, R8 ;  /* 0x0000763207087816 */ /* 0x000fe20000000008 */
[----:B------:R-:W-:Y:S01]  /*23780*/  FADD.FTZ R0, -R0, R73 ;  /* 0x0000004900007221 */ /* 0x000fe20000010100 */
[----:B--2---:R-:W-:Y:S01]  /*23790*/  F2FP.BF16.PACK_AB R73, R159, R158 ;  /* 0x0000009e9f49723e */ /* 0x004fe200000010ff */
[----:B------:R-:W-:Y:S01]  /*237a0*/  IMAD.MOV.U32 R52, RZ, RZ, R32 ;  /* 0x000000ffff347224 */ /* 0x000fe200078e0020 */
[----:B------:R-:W-:Y:S01]  /*237b0*/  MUFU.EX2 R219, R16 ;  /* 0x0000001000db7308 */ /* 0x000fe20000000800 */
[----:B------:R-:W-:Y:S01]  /*237c0*/  @!P6 HFMA2.BF16_V2 R143, -RZ.H0_H0, RZ.H0_H0, -R8.H0_H0 ;  /* 0x200000ffff8fe231 */ /* 0x000fe20000340908 */
[----:B------:R-:W-:Y:S01]  /*237d0*/  IMAD.MOV.U32 R32, RZ, RZ, R160 ;  /* 0x000000ffff207224 */ /* 0x000fe200078e00a0 */
[----:B----4-:R-:W-:Y:S01]  /*237e0*/  PRMT R144, R7, 0x5410, R8 ;  /* 0x0000541007907816 */ /* 0x010fe20000000008 */
[----:B------:R-:W-:Y:S01]  /*237f0*/  FMUL.FTZ R0, R0, c[0x0][0x23c] ;  /* 0x00008f0000007a20 */ /* 0x000fe20000410000 */
[----:B------:R-:W-:Y:S01]  /*23800*/  @!P3 PRMT R7, R25, 0x5410, RZ ;  /* 0x000054101907b816 */ /* 0x000fe200000000ff */
[----:B------:R-:W-:Y:S01]  /*23810*/  @!P6 STL.S16 [R1+0x88], R143 ;  /* 0x0000888f0100e387 */ /* 0x000fe20000100600 */
[----:B-1----:R-:W-:Y:S01]  /*23820*/  PRMT R142, R6, 0x5410, R3 ;  /* 0x00005410068e7816 */ /* 0x002fe20000000003 */
[----:B------:R-:W-:Y:S01]  /*23830*/  IMAD.MOV.U32 R54, RZ, RZ, R32 ;  /* 0x000000ffff367224 */ /* 0x000fe200078e0020 */
[----:B------:R-:W-:Y:S01]  /*23840*/  @!P1 PRMT R3, R27, 0x5410, RZ ;  /* 0x000054101b039816 */ /* 0x000fe200000000ff */
[----:B------:R-:W1:Y:S01]  /*23850*/  MUFU.EX2 R67, R0 ;  /* 0x0000000000437308 */ /* 0x000e620000000800 */
[----:B------:R-:W-:Y:S01]  /*23860*/  PRMT R24, R143, 0x7610, R24 ;  /* 0x000076108f187816 */ /* 0x000fe20000000018 */
[----:B------:R-:W-:Y:S01]  /*23870*/  IMAD.MOV.U32 R53, RZ, RZ, R33 ;  /* 0x000000ffff357224 */ /* 0x000fe200078e0021 */
[----:B------:R-:W-:Y:S01]  /*23880*/  @!P4 PRMT R6, R28, 0x5410, RZ ;  /* 0x000054101c06c816 */ /* 0x000fe200000000ff */
[----:B------:R2:W-:Y:S01]  /*23890*/  STG.E.U16 [R152.64+0x2], R3 ;  /* 0x0000020398007986 */ /* 0x0005e2000c101522 */
[----:B------:R-:W-:Y:S01]  /*238a0*/  @!P6 PRMT R8, R24, 0x5410, RZ ;  /* 0x000054101808e816 */ /* 0x000fe200000000ff */
[----:B------:R-:W-:Y:S01]  /*238b0*/  IMAD.MOV.U32 R33, RZ, RZ, R161 ;  /* 0x000000ffff217224 */ /* 0x000fe200078e00a1 */
[----:B------:R-:W-:Y:S01]  /*238c0*/  IADD3 R156, P1, R152, UR33, RZ ;  /* 0x00000021989c7c10 */ /* 0x000fe2000ff3e0ff */
[----:B------:R4:W-:Y:S01]  /*238d0*/  STG.E.U16 [R152.64], R6 ;  /* 0x0000000698007986 */ /* 0x0009e2000c101522 */
[----:B------:R-:W-:Y:S01]  /*238e0*/  FADD.FTZ R2, -R2, R72 ;  /* 0x0000004802027221 */ /* 0x000fe20000010100 */
[----:B------:R-:W-:Y:S01]  /*238f0*/  MUFU.EX2 R150, R150 ;  /* 0x0000009600967308 */ /* 0x000fe20000000800 */
[----:B------:R-:W-:Y:S01]  /*23900*/  IADD3.X R157, R153, UR32, RZ, P1, !PT ;  /* 0x00000020999d7c10 */ /* 0x000fe20008ffe4ff */
[----:B------:R4:W-:Y:S01]  /*23910*/  STG.E.U16 [R154.64], R7 ;  /* 0x000000079a007986 */ /* 0x0009e2000c101522 */
[----:B------:R-:W-:Y:S02]  /*23920*/  IMAD.MOV.U32 R55, RZ, RZ, R33 ;  /* 0x000000ffff377224 */ /* 0x000fe400078e0021 */
[----:B------:R-:W-:Y:S01]  /*23930*/  FMUL.FTZ R2, R2, c[0x0][0x23c] ;  /* 0x00008f0002027a20 */ /* 0x000fe20000410000 */
[----:B------:R-:W-:Y:S01]  /*23940*/  STG.E.U16 [R154.64+0x2], R8 ;  /* 0x000002089a007986 */ /* 0x000fe2000c101522 */
[----:B------:R-:W-:Y:S01]  /*23950*/  FADD.FTZ R4, -R4, R74 ;  /* 0x0000004a04047221 */ /* 0x000fe20000010100 */
[----:B------:R-:W-:Y:S01]  /*23960*/  F2FP.BF16.PACK_AB R74, R162, R151 ;  /* 0x00000097a24a723e */ /* 0x000fe200000010ff */
[----:B------:R-:W-:Y:S01]  /*23970*/  IMAD.MOV.U32 R34, RZ, RZ, R52 ;  /* 0x000000ffff227224 */ /* 0x000fe200078e0034 */
[----:B------:R-:W-:Y:S01]  /*23980*/  MUFU.EX2 R203, R203 ;  /* 0x000000cb00cb7308 */ /* 0x000fe20000000800 */
[----:B------:R-:W-:Y:S01]  /*23990*/  IMAD.MOV.U32 R35, RZ, RZ, R53 ;  /* 0x000000ffff237224 */ /* 0x000fe200078e0035 */
[----:B------:R-:W-:Y:S01]  /*239a0*/  PRMT R72, R74, 0x7632, R72 ;  /* 0x000076324a487816 */ /* 0x000fe20000000048 */
[----:B-1----:R-:W-:Y:S02]  /*239b0*/  FMUL.FTZ R66, R67, R102 ;  /* 0x0000006643427220 */ /* 0x002fe40000410000 */
[----:B------:R-:W-:Y:S01]  /*239c0*/  FMUL.FTZ R0, R4, c[0x0][0x23c] ;  /* 0x00008f0004007a20 */ /* 0x000fe20000410000 */
[----:B------:R-:W-:Y:S02]  /*239d0*/  LOP3.LUT R4, R148, 0xff, RZ, 0xc0, !PT ;  /* 0x000000ff94047812 */ /* 0x000fe400078ec0ff */
[----:B--2---:R-:W-:Y:S03]  /*239e0*/  F2FP.BF16.PACK_AB R3, R222, R11 ;  /* 0x0000000bde03723e */ /* 0x004fe600000010ff */
[----:B------:R-:W1:Y:S01]  /*239f0*/  MUFU.EX2 R0, R0 ;  /* 0x0000000000007308 */ /* 0x000e620000000800 */
[C---:B------:R-:W-:Y:S02]  /*23a00*/  PRMT R141, R3.reuse, 0x7632, R141 ;  /* 0x00007632038d7816 */ /* 0x040fe4000000008d */
[----:B----4-:R-:W-:Y:S02]  /*23a10*/  IADD3 R6, P0, R154, UR48, RZ ;  /* 0x000000309a067c10 */ /* 0x010fe4000ff1e0ff */
[----:B------:R-:W-:Y:S02]  /*23a20*/  PRMT R145, R3, 0x5410, R141 ;  /* 0x0000541003917816 */ /* 0x000fe4000000008d */
[----:B------:R-:W-:Y:S02]  /*23a30*/  IADD3.X R7, R155, UR29, RZ, P0, !PT ;  /* 0x0000001d9b077c10 */ /* 0x000fe400087fe4ff */
[----:B------:R-:W-:Y:S04]  /*23a40*/  IADD3 R160, P0, R152, UR31, RZ ;  /* 0x0000001f98a07c10 */ /* 0x000fe8000ff1e0ff */
[----:B------:R-:W-:Y:S01]  /*23a50*/  IADD3.X R161, R153, UR30, RZ, P0, !PT ;  /* 0x0000001e99a17c10 */ /* 0x000fe200087fe4ff */
[C---:B-1----:R-:W-:Y:S02]  /*23a60*/  FMUL.FTZ R60, R0.reuse, R76 ;  /* 0x0000004c003c7220 */ /* 0x042fe40000410000 */
[C---:B------:R-:W-:Y:S02]  /*23a70*/  FMUL.FTZ R28, R0.reuse, R92 ;  /* 0x0000005c001c7220 */ /* 0x040fe40000410000 */
[C---:B------:R-:W-:Y:S02]  /*23a80*/  FMUL.FTZ R41, R0.reuse, R89 ;  /* 0x0000005900297220 */ /* 0x040fe40000410000 */
[C---:B------:R-:W-:Y:S02]  /*23a90*/  FMUL.FTZ R29, R0.reuse, R93 ;  /* 0x0000005d001d7220 */ /* 0x040fe40000410000 */
[C---:B------:R-:W-:Y:S02]  /*23aa0*/  FMUL.FTZ R40, R0.reuse, R88 ;  /* 0x0000005800287220 */ /* 0x040fe40000410000 */
[C---:B------:R-:W-:Y:S01]  /*23ab0*/  FMUL.FTZ R44, R0.reuse, R84 ;  /* 0x00000054002c7220 */ /* 0x040fe20000410000 */
[----:B------:R1:W-:Y:S01]  /*23ac0*/  MUFU.EX2 R88, R19 ;  /* 0x0000001300587308 */ /* 0x0003e20000000800 */
[C---:B------:R-:W-:Y:S02]  /*23ad0*/  FMUL.FTZ R45, R0.reuse, R85 ;  /* 0x00000055002d7220 */ /* 0x040fe40000410000 */
[----:B------:R-:W-:Y:S01]  /*23ae0*/  FMUL.FTZ R56, R0, R80 ;  /* 0x0000005000387220 */ /* 0x000fe20000410000 */
[----:B------:R-:W-:Y:S01]  /*23af0*/  PRMT R80, R74, 0x5410, R72 ;  /* 0x000054104a507816 */ /* 0x000fe20000000048 */
[C---:B------:R-:W-:Y:S02]  /*23b00*/  FMUL.FTZ R57, R0.reuse, R81 ;  /* 0x0000005100397220 */ /* 0x040fe40000410000 */
[----:B------:R-:W-:Y:S03]  /*23b10*/  FMUL.FTZ R61, R0, R77 ;  /* 0x0000004d003d7220 */ /* 0x000fe60000410000 */
[----:B------:R2:W-:Y:S10]  /*23b20*/  MUFU.EX2 R85, R22 ;  /* 0x0000001600557308 */ /* 0x0005f40000000800 */
[----:B------:R-:W-:Y:S01]  /*23b30*/  MUFU.EX2 R84, R205 ;  /* 0x000000cd00547308 */ /* 0x000fe20000000800 */
[C---:B-1----:R-:W-:Y:S02]  /*23b40*/  FMUL.FTZ R19, R67.reuse, R135 ;  /* 0x0000008743137220 */ /* 0x042fe40000410000 */
[----:B--2---:R-:W-:Y:S01]  /*23b50*/  FMUL.FTZ R22, R67, R130 ;  /* 0x0000008243167220 */ /* 0x004fe20000410000 */
[----:B---3--:R-:W-:Y:S05]  /*23b60*/  @!P5 HFMA2.BF16_V2 R26, -RZ.H0_H0, RZ.H0_H0, -R3.H0_H0 ;  /* 0x200000ffff1ad231 */ /* 0x008fea0000340903 */
[----:B------:R-:W-:Y:S01]  /*23b70*/  PRMT R23, R26, 0x7610, R23 ;  /* 0x000076101a177816 */ /* 0x000fe20000000017 */
[----:B------:R1:W-:Y:S03]  /*23b80*/  @!P5 STL.S16 [R1+0x84], R26 ;  /* 0x0000841a0100d387 */ /* 0x0003e60000100600 */
[----:B------:R-:W-:Y:S05]  /*23b90*/  @!P5 PRMT R3, R23, 0x5410, RZ ;  /* 0x000054101703d816 */ /* 0x000fea00000000ff */
[----:B------:R2:W-:Y:S04]  /*23ba0*/  STG.E.U16 [R6.64], R3 ;  /* 0x0000000306007986 */ /* 0x0005e8000c101522 */
[----:B-1----:R1:W3:Y:S04]  /*23bb0*/  LDL.S16 R26, [R1+0x80] ;  /* 0x00008000011a7983 */ /* 0x0022e80000100600 */
[----:B------:R-:W4:Y:S04]  /*23bc0*/  LDL.LU R25, [R1+0x120] ;  /* 0x0001200001197983 */ /* 0x000f280000300800 */
[----:B------:R-:W4:Y:S01]  /*23bd0*/  LDL.LU R24, [R1+0x11c] ;  /* 0x00011c0001187983 */ /* 0x000f220000300800 */
[----:B--2---:R-:W-:Y:S02]  /*23be0*/  LOP3.LUT R3, R9, 0xffff, RZ, 0xc0, !PT ;  /* 0x0000ffff09037812 */ /* 0x004fe400078ec0ff */
[----:B------:R-:W-:Y:S01]  /*23bf0*/  LOP3.LUT R6, R146, 0xff, RZ, 0xc0, !PT ;  /* 0x000000ff92067812 */ /* 0x000fe200078ec0ff */
[----:B------:R1:W2:Y:S01]  /*23c00*/  LDL.S16 R23, [R1+0x8c] ;  /* 0x00008c0001177983 */ /* 0x0002a20000100600 */
[----:B------:R-:W-:Y:S02]  /*23c10*/  SHF.R.U32.HI R3, RZ, 0x8, R3 ;  /* 0x00000008ff037819 */ /* 0x000fe40000011603 */
[----:B------:R-:W-:Y:S01]  /*23c20*/  ISETP.GE.U32.AND P5, PT, R241, R6, PT ;  /* 0x00000006f100720c */ /* 0x000fe20003fa6070 */
[----:B------:R-:W2:Y:S01]  /*23c30*/  LDL.LU R8, [R1+0x124] ;  /* 0x0001240001087983 */ /* 0x000ea20000300800 */
[----:B------:R-:W-:Y:S02]  /*23c40*/  LOP3.LUT R7, R3, 0xffff, RZ, 0xc0, !PT ;  /* 0x0000ffff03077812 */ /* 0x000fe400078ec0ff */
[--C-:B------:R-:W-:Y:S02]  /*23c50*/  SHF.R.U32.HI R6, RZ, 0x18, R146.reuse ;  /* 0x00000018ff067819 */ /* 0x100fe40000011692 */
[C---:B------:R-:W-:Y:S02]  /*23c60*/  ISETP.GE.U32.AND P2, PT, R241.reuse, R7, PT ;  /* 0x00000007f100720c */ /* 0x040fe40003f46070 */
[----:B------:R-:W-:Y:S02]  /*23c70*/  ISETP.GE.U32.AND P6, PT, R241, R6, PT ;  /* 0x00000006f100720c */ /* 0x000fe40003fc6070 */
[--C-:B------:R-:W-:Y:S02]  /*23c80*/  SHF.R.U32.HI R3, RZ, 0x18, R9.reuse ;  /* 0x00000018ff037819 */ /* 0x100fe40000011609 */
[----:B------:R-:W-:Y:S02]  /*23c90*/  SHF.R.U32.HI R9, RZ, 0x10, R9 ;  /* 0x00000010ff097819 */ /* 0x000fe40000011609 */
[----:B------:R-:W-:Y:S02]  /*23ca0*/  SHF.R.U32.HI R7, RZ, 0x10, R146 ;  /* 0x00000010ff077819 */ /* 0x000fe40000011692 */
[----:B------:R-:W-:Y:S02]  /*23cb0*/  LOP3.LUT R9, R9, 0xff, RZ, 0xc0, !PT ;  /* 0x000000ff09097812 */ /* 0x000fe400078ec0ff */
[----:B------:R-:W-:Y:S02]  /*23cc0*/  LOP3.LUT R201, R7, 0xff, RZ, 0xc0, !PT ;  /* 0x000000ff07c97812 */ /* 0x000fe400078ec0ff */
[C---:B------:R-:W-:Y:S01]  /*23cd0*/  ISETP.GE.U32.AND P0, PT, R241.reuse, R9, PT ;  /* 0x00000009f100720c */ /* 0x040fe20003f06070 */
[----:B------:R-:W-:Y:S01]  /*23ce0*/  FMUL.FTZ R9, R0, R113 ;  /* 0x0000007100097220 */ /* 0x000fe20000410000 */
[----:B------:R-:W-:Y:S02]  /*23cf0*/  ISETP.GE.U32.AND P3, PT, R241, R3, PT ;  /* 0x00000003f100720c */ /* 0x000fe40003f66070 */
[----:B------:R-:W-:Y:S04]  /*23d00*/  LOP3.LUT R3, R146, 0xffff, RZ, 0xc0, !PT ;  /* 0x0000ffff92037812 */ /* 0x000fe800078ec0ff */
[----:B------:R-:W-:Y:S04]  /*23d10*/  SHF.R.U32.HI R3, RZ, 0x8, R3 ;  /* 0x00000008ff037819 */ /* 0x000fe80000011603 */
[----:B------:R-:W-:Y:S04]  /*23d20*/  LOP3.LUT R3, R3, 0xffff, RZ, 0xc0, !PT ;  /* 0x0000ffff03037812 */ /* 0x000fe800078ec0ff */
[----:B------:R-:W-:Y:S02]  /*23d30*/  ISETP.GE.U32.AND P4, PT, R241, R3, PT ;  /* 0x00000003f100720c */ /* 0x000fe40003f86070 */
[----:B------:R1:W1:Y:S02]  /*23d40*/  MUFU.EX2 R3, R2 ;  /* 0x0000000200037308 */ /* 0x0002640000000800 */
[----:B-1----:R-:W-:Y:S02]  /*23d50*/  FMUL.FTZ R2, R5, c[0x0][0x23c] ;  /* 0x00008f0005027a20 */ /* 0x002fe40000410000 */
[C---:B------:R-:W-:Y:S02]  /*23d60*/  FMUL.FTZ R32, R3.reuse, R124 ;  /* 0x0000007c03207220 */ /* 0x040fe40000410000 */
[C---:B------:R-:W-:Y:S04]  /*23d70*/  FMUL.FTZ R33, R3.reuse, R125 ;  /* 0x0000007d03217220 */ /* 0x040fe80000410000 */
[----:B------:R-:W1:Y:S01]  /*23d80*/  MUFU.EX2 R2, R2 ;  /* 0x0000000200027308 */ /* 0x000e620000000800 */
[C---:B------:R-:W-:Y:S02]  /*23d90*/  FMUL.FTZ R16, R3.reuse, R132 ;  /* 0x0000008403107220 */ /* 0x040fe40000410000 */
        /* <DEDUP_REMOVED lines=8> */
[----:B------:R-:W-:Y:S01]  /*23e20*/  FMUL.FTZ R65, R3, R101 ;  /* 0x0000006503417220 */ /* 0x000fe20000410000 */
[----:B------:R-:W-:Y:S01]  /*23e30*/  MUFU.EX2 R100, R210 ;  /* 0x000000d200647308 */ /* 0x000fe20000000800 */
[C---:B-1----:R-:W-:Y:S02]  /*23e40*/  FMUL.FTZ R62, R2.reuse, R78 ;  /* 0x0000004e023e7220 */ /* 0x042fe40000410000 */
[C---:B------:R-:W-:Y:S02]  /*23e50*/  FMUL.FTZ R47, R2.reuse, R87 ;  /* 0x00000057022f7220 */ /* 0x040fe40000410000 */
[C---:B------:R-:W-:Y:S02]  /*23e60*/  FMUL.FTZ R43, R2.reuse, R91 ;  /* 0x0000005b022b7220 */ /* 0x040fe40000410000 */
[C---:B------:R-:W-:Y:S03]  /*23e70*/  FMUL.FTZ R14, R2.reuse, R106 ;  /* 0x0000006a020e7220 */ /* 0x040fe60000410000 */
[----:B------:R-:W-:Y:S01]  /*23e80*/  MUFU.EX2 R101, R208 ;  /* 0x000000d000657308 */ /* 0x000fe20000000800 */
        /* <DEDUP_REMOVED lines=10> */
[----:B------:R-:W-:Y:S04]  /*23f30*/  IMAD.WIDE.U32 R82, R209, -0x2daee0ad, RZ ;  /* 0xd2511f53d1527825 */ /* 0x000fe800078e00ff */
[----:B------:R-:W-:Y:S02]  /*23f40*/  IMAD.MOV.U32 R107, RZ, RZ, R39 ;  /* 0x000000ffff6b7224 */ /* 0x000fe400078e0027 */
[----:B------:R-:W-:Y:S02]  /*23f50*/  IMAD.MOV.U32 R106, RZ, RZ, R38 ;  /* 0x000000ffff6a7224 */ /* 0x000fe400078e0026 */
[----:B------:R-:W-:Y:S02]  /*23f60*/  IMAD.MOV.U32 R99, RZ, RZ, R35 ;  /* 0x000000ffff637224 */ /* 0x000fe400078e0023 */
[C---:B------:R-:W-:Y:S02]  /*23f70*/  FMUL.FTZ R38, R67.reuse, R122 ;  /* 0x0000007a43267220 */ /* 0x040fe40000410000 */
[C---:B------:R-:W-:Y:S02]  /*23f80*/  FMUL.FTZ R35, R67.reuse, R127 ;  /* 0x0000007f43237220 */ /* 0x040fe40000410000 */
[----:B------:R-:W-:Y:S01]  /*23f90*/  FMUL.FTZ R39, R67, R123 ;  /* 0x0000007b43277220 */ /* 0x000fe20000410000 */
[----:B-1----:R-:W-:Y:S01]  /*23fa0*/  SHF.R.U32.HI R202, RZ, 0x18, R148 ;  /* 0x00000018ffca7819 */ /* 0x002fe20000011694 */
[----:B---3--:R-:W-:Y:S01]  /*23fb0*/  @!P2 HFMA2.BF16_V2 R26, -RZ.H0_H0, RZ.H0_H0, -R141.H0_H0 ;  /* 0x200000ffff1aa231 */ /* 0x008fe2000034098d */
[----:B----4-:R-:W-:Y:S04]  /*23fc0*/  FFMA.FTZ R165, R3, R25, R12 ;  /* 0x0000001903a57223 */ /* 0x010fe8000001000c */
[----:B------:R-:W-:Y:S01]  /*23fd0*/  PRMT R6, R26, 0x7610, R6 ;  /* 0x000076101a067816 */ /* 0x000fe20000000006 */
[----:B------:R1:W-:Y:S01]  /*23fe0*/  @!P2 STL.S16 [R1+0x80], R26 ;  /* 0x0000801a0100a387 */ /* 0x0003e20000100600 */
[----:B------:R-:W-:Y:S02]  /*23ff0*/  FMUL.FTZ R12, R0, R104 ;  /* 0x00000068000c7220 */ /* 0x000fe40000410000 */
[----:B------:R-:W-:Y:S01]  /*24000*/  @!P2 PRMT R141, R6, 0x5410, RZ ;  /* 0x00005410068da816 */ /* 0x000fe200000000ff */
[----:B------:R-:W3:Y:S01]  /*24010*/  LDL.LU R7, [R1+0x138] ;  /* 0x0001380001077983 */ /* 0x000ee20000300800 */
[----:B------:R-:W-:Y:S01]  /*24020*/  ISETP.GE.U32.AND P2, PT, R241, R4, PT ;  /* 0x00000004f100720c */ /* 0x000fe20003f46070 */
[----:B------:R-:W4:Y:S01]  /*24030*/  MUFU.EX2 R6, R13 ;  /* 0x0000000d00067308 */ /* 0x000f220000000800 */
[----:B------:R-:W-:Y:S01]  /*24040*/  LOP3.LUT R4, R148, 0xffff, RZ, 0xc0, !PT ;  /* 0x0000ffff94047812 */ /* 0x000fe200078ec0ff */
[----:B------:R-:W-:Y:S01]  /*24050*/  STG.E.U16 [R160.64], R141 ;  /* 0x0000008da0007986 */ /* 0x000fe2000c101522 */
[C---:B------:R-:W-:Y:S02]  /*24060*/  FFMA.FTZ R199, R67.reuse, R24, R10 ;  /* 0x0000001843c77223 */ /* 0x040fe4000001000a */
[----:B------:R-:W-:Y:S01]  /*24070*/  SHF.R.U32.HI R4, RZ, 0x8, R4 ;  /* 0x00000008ff047819 */ /* 0x000fe20000011604 */
[----:B------:R-:W-:Y:S02]  /*24080*/  IMAD.MOV.U32 R104, RZ, RZ, R50 ;  /* 0x000000ffff687224 */ /* 0x000fe400078e0032 */
[----:B------:R-:W-:Y:S01]  /*24090*/  FMUL.FTZ R50, R67, R118 ;  /* 0x0000007643327220 */ /* 0x000fe20000410000 */
[----:B------:R-:W-:Y:S01]  /*240a0*/  LOP3.LUT R4, R4, 0xffff, RZ, 0xc0, !PT ;  /* 0x0000ffff04047812 */ /* 0x000fe200078ec0ff */
[C---:B--2---:R-:W-:Y:S02]  /*240b0*/  FFMA.FTZ R197, R0.reuse, R8, R11 ;  /* 0x0000000800c57223 */ /* 0x044fe4000001000b */
[----:B------:R-:W-:Y:S01]  /*240c0*/  FMUL.FTZ R8, R0, R112 ;  /* 0x0000007000087220 */ /* 0x000fe20000410000 */
[----:B------:R-:W-:Y:S01]  /*240d0*/  ISETP.GE.U32.AND P1, PT, R241, R4, PT ;  /* 0x00000004f100720c */ /* 0x000fe20003f26070 */
[----:B------:R-:W-:Y:S02]  /*240e0*/  FMUL.FTZ R4, R3, R136 ;  /* 0x0000008803047220 */ /* 0x000fe40000410000 */
[----:B------:R-:W-:Y:S02]  /*240f0*/  FMUL.FTZ R11, R2, R115 ;  /* 0x00000073020b7220 */ /* 0x000fe40000410000 */
[----:B------:R-:W-:Y:S01]  /*24100*/  FADD.FTZ R79, R222, R197 ;  /* 0x000000c5de4f7221 */ /* 0x000fe20000010000 */
[----:B------:R-:W-:Y:S01]  /*24110*/  LOP3.LUT R197, R82, 0xffff, RZ, 0xc0, !PT ;  /* 0x0000ffff52c57812 */ /* 0x000fe200078ec0ff */
[C---:B------:R-:W-:Y:S02]  /*24120*/  FMUL.FTZ R24, R0.reuse, R96 ;  /* 0x0000006000187220 */ /* 0x040fe40000410000 */
[----:B------:R-:W-:Y:S01]  /*24130*/  FMUL.FTZ R25, R0, R97 ;  /* 0x0000006100197220 */ /* 0x000fe20000410000 */
[----:B----4-:R-:W-:Y:S01]  /*24140*/  F2FP.BF16.PACK_AB R140, R220, R6 ;  /* 0x00000006dc8c723e */ /* 0x010fe200000010ff */
[----:B------:R-:W-:Y:S01]  /*24150*/  FMUL.FTZ R13, R0, R105 ;  /* 0x00000069000d7220 */ /* 0x000fe20000410000 */
[----:B------:R2:W4:Y:S01]  /*24160*/  MUFU.EX2 R97, R18 ;  /* 0x0000001200617308 */ /* 0x0005220000000800 */
[----:B------:R-:W-:Y:S01]  /*24170*/  IMAD.MOV.U32 R105, RZ, RZ, R51 ;  /* 0x000000ffff697224 */ /* 0x000fe200078e0033 */
[C---:B------:R-:W-:Y:S01]  /*24180*/  PRMT R75, R140.reuse, 0x7632, R75 ;  /* 0x000076328c4b7816 */ /* 0x040fe2000000004b */
[----:B------:R-:W-:Y:S01]  /*24190*/  @!P0 HFMA2.BF16_V2 R23, -RZ.H0_H0, RZ.H0_H0, -R140.H0_H0 ;  /* 0x200000ffff178231 */ /* 0x000fe2000034098c */
[----:B------:R-:W-:Y:S02]  /*241a0*/  FMUL.FTZ R51, R67, R119 ;  /* 0x0000007743337220 */ /* 0x000fe40000410000 */
[----:B------:R-:W-:Y:S01]  /*241b0*/  PRMT R143, R140, 0x5410, R75 ;  /* 0x000054108c8f7816 */ /* 0x000fe2000000004b */
[----:B------:R-:W-:Y:S01]  /*241c0*/  IMAD.MOV.U32 R133, RZ, RZ, R105 ;  /* 0x000000ffff857224 */ /* 0x000fe200078e0069 */
[----:B------:R-:W-:Y:S01]  /*241d0*/  PRMT R5, R23, 0x7610, R5 ;  /* 0x0000761017057816 */ /* 0x000fe20000000005 */
[----:B------:R2:W-:Y:S01]  /*241e0*/  @!P0 STL.S16 [R1+0x8c], R23 ;  /* 0x00008c1701008387 */ /* 0x0005e20000100600 */
[C---:B-1----:R-:W-:Y:S01]  /*241f0*/  FMUL.FTZ R26, R2.reuse, R98 ;  /* 0x00000062021a7220 */ /* 0x042fe20000410000 */
[----:B------:R-:W-:Y:S01]  /*24200*/  MUFU.EX2 R105, R207 ;  /* 0x000000cf00697308 */ /* 0x000fe20000000800 */
[----:B------:R-:W-:Y:S01]  /*24210*/  @!P0 PRMT R140, R5, 0x5410, RZ ;  /* 0x00005410058c8816 */ /* 0x000fe200000000ff */
[----:B------:R1:W4:Y:S01]  /*24220*/  LDL.S16 R10, [R1+0x94] ;  /* 0x00009400010a7983 */ /* 0x0003220000100600 */
[----:B------:R-:W-:Y:S02]  /*24230*/  IMAD.MOV.U32 R98, RZ, RZ, R34 ;  /* 0x000000ffff627224 */ /* 0x000fe400078e0022 */
[----:B------:R-:W-:Y:S01]  /*24240*/  IMAD.MOV.U32 R132, RZ, RZ, R104 ;  /* 0x000000ffff847224 */ /* 0x000fe200078e0068 */
[----:B------:R1:W4:Y:S01]  /*24250*/  LDL.S16 R5, [R1+0x9c] ;  /* 0x00009c0001057983 */ /* 0x0003220000100600 */
[----:B------:R-:W-:Y:S02]  /*24260*/  IMAD.MOV.U32 R115, RZ, RZ, R55 ;  /* 0x000000ffff737224 */ /* 0x000fe400078e0037 */
[C---:B------:R-:W-:Y:S01]  /*24270*/  FMUL.FTZ R55, R67.reuse, R111 ;  /* 0x0000006f43377220 */ /* 0x040fe20000410000 */
[----:B------:R1:W-:Y:S01]  /*24280*/  STG.E.U16 [R156.64], R140 ;  /* 0x0000008c9c007986 */ /* 0x0003e2000c101522 */
[C---:B------:R-:W-:Y:S02]  /*24290*/  FMUL.FTZ R34, R67.reuse, R126 ;  /* 0x0000007e43227220 */ /* 0x040fe40000410000 */
[----:B--2---:R-:W-:Y:S01]  /*242a0*/  FMUL.FTZ R23, R67, R131 ;  /* 0x0000008343177220 */ /* 0x004fe20000410000 */
[----:B-1----:R-:W-:Y:S01]  /*242b0*/  MUFU.EX2 R140, R236 ;  /* 0x000000ec008c7308 */ /* 0x002fe20000000800 */
[----:B---3--:R-:W-:Y:S02]  /*242c0*/  FFMA.FTZ R167, R2, R7, R6 ;  /* 0x0000000702a77223 */ /* 0x008fe40000010006 */
[----:B------:R-:W-:Y:S02]  /*242d0*/  IMAD.MOV.U32 R7, RZ, RZ, R21 ;  /* 0x000000ffff077224 */ /* 0x000fe400078e0015 */
[C---:B------:R-:W-:Y:S02]  /*242e0*/  FMUL.FTZ R21, R3.reuse, R129 ;  /* 0x0000008103157220 */ /* 0x040fe40000410000 */
[----:B------:R-:W-:Y:S02]  /*242f0*/  IMAD.MOV.U32 R6, RZ, RZ, R20 ;  /* 0x000000ffff067224 */ /* 0x000fe400078e0014 */
[----:B------:R-:W-:Y:S02]  /*24300*/  FMUL.FTZ R20, R3, R128 ;  /* 0x0000008003147220 */ /* 0x000fe40000410000 */
[----:B------:R-:W-:Y:S02]  /*24310*/  FADD.FTZ R81, R220, R167 ;  /* 0x000000a7dc517221 */ /* 0x000fe40000010000 */
[----:B------:R-:W-:Y:S02]  /*24320*/  IMAD.MOV.U32 R113, RZ, RZ, R7 ;  /* 0x000000ffff717224 */ /* 0x000fe400078e0007 */
[----:B------:R-:W-:Y:S02]  /*24330*/  IMAD.MOV.U32 R129, RZ, RZ, R115 ;  /* 0x000000ffff817224 */ /* 0x000fe400078e0073 */
[----:B------:R-:W-:Y:S02]  /*24340*/  IMAD.MOV.U32 R129, RZ, RZ, R133 ;  /* 0x000000ffff817224 */ /* 0x000fe400078e0085 */
[----:B------:R-:W-:Y:S01]  /*24350*/  IMAD.MOV.U32 R133, RZ, RZ, R113 ;  /* 0x000000ffff857224 */ /* 0x000fe200078e0071 */
[----:B------:R-:W-:Y:S01]  /*24360*/  LOP3.LUT R133, R82, 0xff, RZ, 0xc0, !PT ;  /* 0x000000ff52857812 */ /* 0x000fe200078ec0ff */
[C---:B------:R-:W-:Y:S02]  /*24370*/  FMUL.FTZ R7, R67.reuse, R139 ;  /* 0x0000008b43077220 */ /* 0x040fe40000410000 */
[----:B------:R-:W-:Y:S02]  /*24380*/  IMAD.MOV.U32 R112, RZ, RZ, R6 ;  /* 0x000000ffff707224 */ /* 0x000fe400078e0006 */
[----:B------:R-:W-:Y:S01]  /*24390*/  FMUL.FTZ R6, R67, R138 ;  /* 0x0000008a43067220 */ /* 0x000fe20000410000 */
[----:B----4-:R-:W-:Y:S02]  /*243a0*/  @!P3 HFMA2.BF16_V2 R10, -RZ.H0_H0, RZ.H0_H0, -R75.H0_H0 ;  /* 0x200000ffff0ab231 */ /* 0x010fe4000034094b */
[----:B------:R-:W-:Y:S03]  /*243b0*/  @!P5 HFMA2.BF16_V2 R5, -RZ.H0_H0, RZ.H0_H0, -R74.H0_H0 ;  /* 0x200000ffff05d231 */ /* 0x000fe6000034094a */
[----:B------:R-:W-:Y:S01]  /*243c0*/  PRMT R0, R10, 0x7610, R0 ;  /* 0x000076100a007816 */ /* 0x000fe20000000000 */
[----:B------:R1:W-:Y:S03]  /*243d0*/  @!P3 STL.S16 [R1+0x94], R10 ;  /* 0x0000940a0100b387 */ /* 0x0003e60000100600 */
[----:B------:R-:W-:Y:S01]  /*243e0*/  @!P3 PRMT R75, R0, 0x5410, RZ ;  /* 0x00005410004bb816 */ /* 0x000fe200000000ff */
[----:B------:R2:W3:Y:S01]  /*243f0*/  LDL.S16 R78, [R1+0x90] ;  /* 0x00009000014e7983 */ /* 0x0004e20000100600 */
[----:B------:R-:W-:Y:S02]  /*24400*/  ISETP.GE.U32.AND P3, PT, R241, R201, PT ;  /* 0x000000c9f100720c */ /* 0x000fe40003f66070 */
[----:B------:R-:W-:Y:S01]  /*24410*/  PRMT R18, R5, 0x7610, R18 ;  /* 0x0000761005127816 */ /* 0x000fe20000000012 */
[----:B------:R4:W-:Y:S01]  /*24420*/  @!P5 STL.S16 [R1+0x9c], R5 ;  /* 0x00009c050100d387 */ /* 0x0009e20000100600 */
[----:B------:R-:W-:Y:S02]  /*24430*/  SHF.R.U32.HI R0, RZ, 0x10, R148 ;  /* 0x00000010ff007819 */ /* 0x000fe40000011694 */
[----:B------:R-:W-:Y:S01]  /*24440*/  @!P5 PRMT R74, R18, 0x5410, RZ ;  /* 0x00005410124ad816 */ /* 0x000fe200000000ff */
[----:B------:R2:W2:Y:S01]  /*24450*/  LDL.S16 R76, [R1+0x98] ;  /* 0x00009800014c7983 */ /* 0x0004a20000100600 */
[----:B------:R-:W-:Y:S01]  /*24460*/  LOP3.LUT R0, R0, 0xff, RZ, 0xc0, !PT ;  /* 0x000000ff00007812 */ /* 0x000fe200078ec0ff */
[----:B------:R-:W-:Y:S01]  /*24470*/  FMUL.FTZ R18, R67, R134 ;  /* 0x0000008643127220 */ /* 0x000fe20000410000 */
[----:B------:R-:W-:Y:S01]  /*24480*/  LOP3.LUT R201, R82, 0xff, RZ, 0xc0, !PT ;  /* 0x000000ff52c97812 */ /* 0x000fe200078ec0ff */
[----:B------:R2:W2:Y:S01]  /*24490*/  LDL.S16 R92, [R1+0xa4] ;  /* 0x0000a400015c7983 */ /* 0x0004a20000100600 */
[----:B------:R-:W-:Y:S01]  /*244a0*/  ISETP.GE.U32.AND P0, PT, R241, R0, PT ;  /* 0x00000000f100720c */ /* 0x000fe20003f06070 */
[----:B------:R-:W-:Y:S02]  /*244b0*/  FADD.FTZ R0, R164, R165 ;  /* 0x000000a5a4007221 */ /* 0x000fe40000010000 */
[----:B------:R4:W-:Y:S04]  /*244c0*/  STG.E.U16 [R156.64+0x2], R75 ;  /* 0x0000024b9c007986 */ /* 0x0009e8000c101522 */
[----:B------:R4:W-:Y:S01]  /*244d0*/  STG.E.U16 [R152.64+0x10], R74 ;  /* 0x0000104a98007986 */ /* 0x0009e2000c101522 */
[----:B-1----:R-:W-:Y:S01]  /*244e0*/  FMUL.FTZ R10, R2, R114 ;  /* 0x00000072020a7220 */ /* 0x002fe20000410000 */
[----:B------:R-:W-:Y:S01]  /*244f0*/  F2FP.BF16.PACK_AB R2, R221, R219 ;  /* 0x000000dbdd02723e */ /* 0x000fe200000010ff */
[----:B------:R-:W-:Y:S02]  /*24500*/  IMAD.MOV.U32 R114, RZ, RZ, R54 ;  /* 0x000000ffff727224 */ /* 0x000fe400078e0036 */
[----:B------:R-:W-:Y:S02]  /*24510*/  FMUL.FTZ R54, R67, R110 ;  /* 0x0000006e43367220 */ /* 0x000fe40000410000 */
[----:B------:R-:W-:Y:S01]  /*24520*/  IMAD.MOV.U32 R128, RZ, RZ, R114 ;  /* 0x000000ffff807224 */ /* 0x000fe200078e0072 */
[----:B------:R-:W-:Y:S01]  /*24530*/  MUFU.EX2 R110, R216 ;  /* 0x000000d8006e7308 */ /* 0x000fe20000000800 */
[----:B----4-:R-:W-:Y:S01]  /*24540*/  FMUL.FTZ R5, R3, R137 ;  /* 0x0000008903057220 */ /* 0x010fe20000410000 */
[----:B------:R-:W-:Y:S01]  /*24550*/  PRMT R3, R73, 0x7632, R3 ;  /* 0x0000763249037816 */ /* 0x000fe20000000003 */
[----:B------:R-:W-:Y:S02]  /*24560*/  FMUL.FTZ R67, R67, R103 ;  /* 0x0000006743437220 */ /* 0x000fe40000410000 */
[----:B------:R-:W-:Y:S05]  /*24570*/  IMAD.WIDE.U32 R114, R218, -0x2daee0ad, RZ ;  /* 0xd2511f53da727825 */ /* 0x000fea00078e00ff */
[----:B------:R-:W-:Y:S01]  /*24580*/  MUFU.EX2 R75, R230 ;  /* 0x000000e6004b7308 */ /* 0x000fe20000000800 */
[----:B------:R-:W-:Y:S04]  /*24590*/  LOP3.LUT R74, R82, 0xffff, RZ, 0xc0, !PT ;  /* 0x0000ffff524a7812 */ /* 0x000fe800078ec0ff */
[----:B------:R-:W-:Y:S01]  /*245a0*/  SHF.R.U32.HI R74, RZ, 0x8, R74 ;  /* 0x00000008ff4a7819 */ /* 0x000fe2000001164a */
[----:B---3--:R-:W-:Y:S05]  /*245b0*/  @!P4 HFMA2.BF16_V2 R78, -RZ.H0_H0, RZ.H0_H0, -R72.H0_H0 ;  /* 0x200000ffff4ec231 */ /* 0x008fea0000340948 */
[----:B------:R-:W-:Y:S01]  /*245c0*/  PRMT R77, R78, 0x7610, R77 ;  /* 0x000076104e4d7816 */ /* 0x000fe2000000004d */
[----:B------:R1:W-:Y:S01]  /*245d0*/  @!P4 STL.S16 [R1+0x90], R78 ;  /* 0x0000904e0100c387 */ /* 0x0003e20000100600 */
[----:B--2---:R-:W-:Y:S02]  /*245e0*/  @!P3 HFMA2.BF16_V2 R76, -RZ.H0_H0, RZ.H0_H0, -R73.H0_H0 ;  /* 0x200000ffff4cb231 */ /* 0x004fe40000340949 */
[----:B------:R-:W-:Y:S01]  /*245f0*/  @!P4 PRMT R72, R77, 0x5410, RZ ;  /* 0x000054104d48c816 */ /* 0x000fe200000000ff */
[----:B------:R2:W3:Y:S01]  /*24600*/  LDL.S16 R87, [R1+0xa0] ;  /* 0x0000a00001577983 */ /* 0x0004e20000100600 */
[----:B------:R-:W-:Y:S01]  /*24610*/  PRMT R77, R73, 0x5410, R3 ;  /* 0x00005410494d7816 */ /* 0x000fe20000000003 */
[----:B------:R-:W-:Y:S01]  /*24620*/  @!P6 HFMA2.BF16_V2 R92, -RZ.H0_H0, RZ.H0_H0, -R3.H0_H0 ;  /* 0x200000ffff5ce231 */ /* 0x000fe20000340903 */
[----:B------:R-:W-:Y:S01]  /*24630*/  PRMT R86, R76, 0x7610, R86 ;  /* 0x000076104c567816 */ /* 0x000fe20000000056 */
[----:B------:R2:W4:Y:S03]  /*24640*/  LDL.S16 R89, [R1+0xa8] ;  /* 0x0000a80001597983 */ /* 0x0005260000100600 */
[----:B------:R-:W-:Y:S01]  /*24650*/  @!P3 PRMT R73, R86, 0x5410, RZ ;  /* 0x000054105649b816 */ /* 0x000fe200000000ff */
[----:B------:R2:W-:Y:S01]  /*24660*/  @!P3 STL.S16 [R1+0x98], R76 ;  /* 0x0000984c0100b387 */ /* 0x0005e20000100600 */
[----:B------:R-:W-:Y:S03]  /*24670*/  FADD.FTZ R86, R151, R0 ;  /* 0x0000000097567221 */ /* 0x000fe60000010000 */
[----:B------:R3:W4:Y:S04]  /*24680*/  LDL.S16 R91, [R1+0xac] ;  /* 0x0000ac00015b7983 */ /* 0x0007280000100600 */
[----:B------:R2:W-:Y:S04]  /*24690*/  @!P6 STL.S16 [R1+0xa4], R92 ;  /* 0x0000a45c0100e387 */ /* 0x0005e80000100600 */
[----:B------:R-:W-:Y:S01]  /*246a0*/  STG.E.U16 [R152.64+0x12], R72 ;  /* 0x0000124898007986 */ /* 0x000fe2000c101522 */
[----:B-1----:R-:W-:Y:S01]  /*246b0*/  FADD.FTZ R78, R163, R199 ;  /* 0x000000c7a34e7221 */ /* 0x002fe20000010000 */
[----:B------:R-:W-:Y:S02]  /*246c0*/  SHF.R.U32.HI R199, RZ, 0x18, R82 ;  /* 0x00000018ffc77819 */ /* 0x000fe40000011652 */
[----:B------:R1:W-:Y:S01]  /*246d0*/  STG.E.U16 [R154.64+0x10], R73 ;  /* 0x000010499a007986 */ /* 0x0003e2000c101522 */
[--C-:B------:R-:W-:Y:S01]  /*246e0*/  FADD.FTZ R93, R158, R78.reuse ;  /* 0x0000004e9e5d7221 */ /* 0x100fe20000010000 */
[----:B------:R-:W-:Y:S03]  /*246f0*/  PRMT R78, R92, 0x7610, R78 ;  /* 0x000076105c4e7816 */ /* 0x000fe6000000004e */
[----:B------:R-:W-:Y:S01]  /*24700*/  FADD.FTZ R93, R159, R93 ;  /* 0x0000005d9f5d7221 */ /* 0x000fe20000010000 */
[----:B------:R-:W-:Y:S02]  /*24710*/  @!P6 PRMT R3, R78, 0x5410, RZ ;  /* 0x000054104e03e816 */ /* 0x000fe400000000ff */
[----:B--2---:R-:W-:Y:S03]  /*24720*/  LOP3.LUT R76, R83, UR7, R198, 0x96, !PT ;  /* 0x00000007534c7c12 */ /* 0x004fe6000f8e96c6 */
[----:B------:R2:W-:Y:S01]  /*24730*/  STG.E.U16 [R154.64+0x12], R3 ;  /* 0x000012039a007986 */ /* 0x0005e2000c101522 */
[C---:B------:R-:W-:Y:S02]  /*24740*/  LOP3.LUT R0, R76.reuse, 0xffff, RZ, 0xc0, !PT ;  /* 0x0000ffff4c007812 */ /* 0x040fe400078ec0ff */
[----:B------:R-:W-:Y:S02]  /*24750*/  LOP3.LUT R164, R76, 0xff, RZ, 0xc0, !PT ;  /* 0x000000ff4ca47812 */ /* 0x000fe400078ec0ff */
[----:B------:R-:W-:Y:S01]  /*24760*/  SHF.R.U32.HI R0, RZ, 0x8, R0 ;  /* 0x00000008ff007819 */ /* 0x000fe20000011600 */
[----:B------:R-:W3:Y:S01]  /*24770*/  MUFU.EX2 R92, R204 ;  /* 0x000000cc005c7308 */ /* 0x000ee20000000800 */
[----:B------:R-:W-:Y:S02]  /*24780*/  SHF.R.U32.HI R158, RZ, 0x18, R76 ;  /* 0x00000018ff9e7819 */ /* 0x000fe4000001164c */
[----:B------:R-:W-:Y:S02]  /*24790*/  LOP3.LUT R163, R0, 0xffff, RZ, 0xc0, !PT ;  /* 0x0000ffff00a37812 */ /* 0x000fe400078ec0ff */
[C---:B------:R-:W-:Y:S02]  /*247a0*/  PRMT R0, R2.reuse, 0x7632, R0 ;  /* 0x0000763202007816 */ /* 0x040fe40000000000 */
[C---:B------:R-:W-:Y:S02]  /*247b0*/  ISETP.GE.U32.AND P6, PT, R241.reuse, R163, PT ;  /* 0x000000a3f100720c */ /* 0x040fe40003fc6070 */
[----:B------:R-:W-:Y:S01]  /*247c0*/  PRMT R78, R2, 0x5410, R0 ;  /* 0x00005410024e7816 */ /* 0x000fe20000000000 */
[----:B-1----:R-:W-:Y:S01]  /*247d0*/  MUFU.EX2 R73, R237 ;  /* 0x000000ed00497308 */ /* 0x002fe20000000800 */
[----:B------:R-:W-:Y:S02]  /*247e0*/  ISETP.GE.U32.AND P4, PT, R241, R158, PT ;  /* 0x0000009ef100720c */ /* 0x000fe40003f86070 */
[----:B--2---:R-:W-:Y:S01]  /*247f0*/  LOP3.LUT R3, R149, UR8, R200, 0x96, !PT ;  /* 0x0000000895037c12 */ /* 0x004fe2000f8e96c8 */
[----:B---3--:R-:W-:Y:S02]  /*24800*/  @!P2 HFMA2.BF16_V2 R87, -RZ.H0_H0, RZ.H0_H0, -R2.H0_H0 ;  /* 0x200000ffff57a231 */ /* 0x008fe40000340902 */
[----:B----4-:R-:W-:Y:S03]  /*24810*/  @!P1 HFMA2.BF16_V2 R89, -RZ.H0_H0, RZ.H0_H0, -R0.H0_H0 ;  /* 0x200000ffff599231 */ /* 0x010fe60000340900 */
[----:B------:R-:W-:Y:S01]  /*24820*/  PRMT R94, R87, 0x7610, R94 ;  /* 0x00007610575e7816 */ /* 0x000fe2000000005e */
[----:B------:R1:W-:Y:S01]  /*24830*/  @!P2 STL.S16 [R1+0xa0], R87 ;  /* 0x0000a0570100a387 */ /* 0x0003e20000100600 */
[----:B------:R-:W-:Y:S03]  /*24840*/  PRMT R96, R89, 0x7610, R96 ;  /* 0x0000761059607816 */ /* 0x000fe60000000060 */
[----:B------:R2:W-:Y:S01]  /*24850*/  @!P1 STL.S16 [R1+0xa8], R89 ;  /* 0x0000a85901009387 */ /* 0x0005e20000100600 */
[----:B------:R-:W-:Y:S01]  /*24860*/  @!P2 PRMT R2, R94, 0x5410, RZ ;  /* 0x000054105e02a816 */ /* 0x000fe200000000ff */
[----:B------:R-:W-:Y:S01]  /*24870*/  FADD.FTZ R94, R150, R81 ;  /* 0x00000051965e7221 */ /* 0x000fe20000010000 */
[----:B------:R-:W-:Y:S02]  /*24880*/  @!P1 PRMT R0, R96, 0x5410, RZ ;  /* 0x0000541060009816 */ /* 0x000fe400000000ff */
[C---:B------:R-:W-:Y:S01]  /*24890*/  ISETP.GE.U32.AND P1, PT, R241.reuse, R202, PT ;  /* 0x000000caf100720c */ /* 0x040fe20003f26070 */
[----:B------:R3:W-:Y:S01]  /*248a0*/  STG.E.U16 [R160.64+0xe], R2 ;  /* 0x00000e02a0007986 */ /* 0x0007e2000c101522 */
[----:B------:R-:W-:Y:S02]  /*248b0*/  ISETP.GE.U32.AND P2, PT, R241, R164, PT ;  /* 0x000000a4f100720c */ /* 0x000fe40003f46070 */
[----:B------:R-:W-:Y:S01]  /*248c0*/  LOP3.LUT R81, R115, UR7, R206, 0x96, !PT ;  /* 0x0000000773517c12 */ /* 0x000fe2000f8e96ce */
[----:B------:R4:W-:Y:S01]  /*248d0*/  STG.E.U16 [R160.64+0x10], R0 ;  /* 0x00001000a0007986 */ /* 0x0009e2000c101522 */
[----:B-1----:R-:W-:Y:S01]  /*248e0*/  FADD.FTZ R87, R219, R79 ;  /* 0x0000004fdb577221 */ /* 0x002fe20000010000 */
[----:B------:R-:W-:Y:S02]  /*248f0*/  SHF.R.U32.HI R79, RZ, 0x10, R76 ;  /* 0x00000010ff4f7819 */ /* 0x000fe4000001164c */
[----:B------:R-:W-:Y:S01]  /*24900*/  F2FP.BF16.PACK_AB R76, R97, R150 ;  /* 0x00000096614c723e */ /* 0x000fe200000010ff */
[----:B------:R-:W-:Y:S01]  /*24910*/  FADD.FTZ R96, R221, R87 ;  /* 0x00000057dd607221 */ /* 0x000fe20000010000 */
[----:B------:R-:W-:Y:S01]  /*24920*/  LOP3.LUT R87, R107, UR45, RZ, 0x3c, !PT ;  /* 0x0000002d6b577c12 */ /* 0x000fe2000f8e3cff */
[----:B------:R-:W-:Y:S01]  /*24930*/  FADD.FTZ R97, R97, R94 ;  /* 0x0000005e61617221 */ /* 0x000fe20000010000 */
[----:B------:R-:W-:Y:S01]  /*24940*/  LOP3.LUT R151, R79, 0xff, RZ, 0xc0, !PT ;  /* 0x000000ff4f977812 */ /* 0x000fe200078ec0ff */
[----:B------:R-:W-:Y:S01]  /*24950*/  @!P0 HFMA2.BF16_V2 R91, -RZ.H0_H0, RZ.H0_H0, -R76.H0_H0 ;  /* 0x200000ffff5b8231 */ /* 0x000fe2000034094c */
[----:B------:R-:W-:Y:S01]  /*24960*/  LOP3.LUT R150, R81, 0xff, RZ, 0xc0, !PT ;  /* 0x000000ff51967812 */ /* 0x000fe200078ec0ff */
[----:B------:R-:W-:Y:S01]  /*24970*/  IMAD.WIDE.U32 R116, R87, -0x326172a9, RZ ;  /* 0xcd9e8d5757747825 */ /* 0x000fe200078e00ff */
[----:B------:R-:W-:Y:S01]  /*24980*/  ISETP.GE.U32.AND P5, PT, R241, R151, PT ;  /* 0x00000097f100720c */ /* 0x000fe20003fa6070 */
[----:B------:R-:W-:Y:S01]  /*24990*/  MUFU.EX2 R87, R215 ;  /* 0x000000d700577308 */ /* 0x000fe20000000800 */
[----:B------:R-:W-:Y:S01]  /*249a0*/  PRMT R95, R91, 0x7610, R95 ;  /* 0x000076105b5f7816 */ /* 0x000fe2000000005f */
[----:B------:R1:W-:Y:S01]  /*249b0*/  @!P0 STL.S16 [R1+0xac], R91 ;  /* 0x0000ac5b01008387 */ /* 0x0003e20000100600 */
[----:B------:R-:W-:Y:S01]  /*249c0*/  LOP3.LUT R94, R117, UR44, R128, 0x96, !PT ;  /* 0x0000002c755e7c12 */ /* 0x000fe2000f8e9680 */
[--C-:B--2---:R-:W-:Y:S01]  /*249d0*/  FADD.FTZ R89, R162, R86.reuse ;  /* 0x00000056a2597221 */ /* 0x104fe20000010000 */
[C---:B------:R-:W-:Y:S01]  /*249e0*/  PRMT R86, R76.reuse, 0x7632, R86 ;  /* 0x000076324c567816 */ /* 0x040fe20000000056 */
[----:B------:R2:W2:Y:S01]  /*249f0*/  LDL.S16 R125, [R1+0xb8] ;  /* 0x0000b800017d7983 */ /* 0x0004a20000100600 */
[----:B------:R-:W-:Y:S01]  /*24a00*/  ISETP.GE.U32.AND P3, PT, R241, R150, PT ;  /* 0x00000096f100720c */ /* 0x000fe20003f66070 */
[----:B------:R-:W-:Y:S01]  /*24a10*/  IMAD.MOV.U32 R128, RZ, RZ, R132 ;  /* 0x000000ffff807224 */ /* 0x000fe200078e0084 */
[----:B------:R-:W-:Y:S01]  /*24a20*/  PRMT R79, R76, 0x5410, R86 ;  /* 0x000054104c4f7816 */ /* 0x000fe20000000056 */
[----:B------:R2:W2:Y:S01]  /*24a30*/  LDL.S16 R124, [R1+0xbc] ;  /* 0x0000bc00017c7983 */ /* 0x0004a20000100600 */
[----:B------:R-:W-:Y:S01]  /*24a40*/  @!P0 PRMT R76, R95, 0x5410, RZ ;  /* 0x000054105f4c8816 */ /* 0x000fe200000000ff */
[----:B------:R-:W-:Y:S01]  /*24a50*/  IMAD.WIDE.U32 R94, R94, -0x2daee0ad, RZ ;  /* 0xd2511f535e5e7825 */ /* 0x000fe200078e00ff */
[----:B------:R-:W-:Y:S01]  /*24a60*/  ISETP.GE.U32.AND P0, PT, R241, R133, PT ;  /* 0x00000085f100720c */ /* 0x000fe20003f06070 */
[----:B------:R2:W2:Y:S01]  /*24a70*/  LDL.S16 R122, [R1+0xe0] ;  /* 0x0000e000017a7983 */ /* 0x0004a20000100600 */
[----:B---3--:R-:W-:Y:S01]  /*24a80*/  LOP3.LUT R2, R3, 0xffff, RZ, 0xc0, !PT ;  /* 0x0000ffff03027812 */ /* 0x008fe200078ec0ff */
[----:B------:R-:W-:Y:S01]  /*24a90*/  FADD.FTZ R89, R88, R89 ;  /* 0x0000005958597221 */ /* 0x000fe20000010000 */
[----:B------:R-:W-:Y:S01]  /*24aa0*/  LOP3.LUT R98, R95, UR42, R98, 0x96, !PT ;  /* 0x0000002a5f627c12 */ /* 0x000fe2000f8e9662 */
[----:B------:R3:W3:Y:S01]  /*24ab0*/  LDL.S16 R119, [R1+0xdc] ;  /* 0x0000dc0001777983 */ /* 0x0006e20000100600 */
[C---:B------:R-:W-:Y:S01]  /*24ac0*/  F2FP.BF16.PACK_AB R88, R85.reuse, R88 ;  /* 0x000000585558723e */ /* 0x040fe200000010ff */
[----:B------:R-:W-:Y:S01]  /*24ad0*/  FADD.FTZ R106, R85, R89 ;  /* 0x00000059556a7221 */ /* 0x000fe20000010000 */
[----:B------:R-:W-:Y:S01]  /*24ae0*/  SHF.R.U32.HI R2, RZ, 0x8, R2 ;  /* 0x00000008ff027819 */ /* 0x000fe20000011602 */
[----:B------:R-:W-:Y:S01]  /*24af0*/  FADD.FTZ R85, R90, R93 ;  /* 0x0000005d5a557221 */ /* 0x000fe20000010000 */
[----:B------:R-:W-:Y:S01]  /*24b00*/  F2FP.BF16.PACK_AB R90, R84, R90 ;  /* 0x0000005a545a723e */ /* 0x000fe200000010ff */
[----:B------:R-:W-:Y:S01]  /*24b10*/  IMAD.WIDE.U32 R98, R98, -0x326172a9, RZ ;  /* 0xcd9e8d5762627825 */ /* 0x000fe200078e00ff */
[----:B----4-:R-:W-:Y:S01]  /*24b20*/  LOP3.LUT R0, R148, 0xffff, RZ, 0xc0, !PT ;  /* 0x0000ffff94007812 */ /* 0x010fe200078ec0ff */
[----:B------:R4:W4:Y:S01]  /*24b30*/  LDL.S16 R118, [R1+0xd8] ;  /* 0x0000d80001767983 */ /* 0x0009220000100600 */
[----:B-1----:R-:W1:Y:S01]  /*24b40*/  MUFU.EX2 R91, R211 ;  /* 0x000000d3005b7308 */ /* 0x002e620000000800 */
[----:B------:R-:W-:Y:S01]  /*24b50*/  FADD.FTZ R104, R84, R85 ;  /* 0x0000005554687221 */ /* 0x000fe20000010000 */
[----:B------:R-:W-:Y:S01]  /*24b60*/  LOP3.LUT R95, R99, UR41, R242, 0x96, !PT ;  /* 0x00000029635f7c12 */ /* 0x000fe2000f8e96f2 */
[----:B------:R-:W-:Y:S01]  /*24b70*/  FADD.FTZ R84, R203, R96 ;  /* 0x00000060cb547221 */ /* 0x000fe20000010000 */
[----:B------:R-:W-:Y:S01]  /*24b80*/  LOP3.LUT R96, R243, UR43, R116, 0x96, !PT ;  /* 0x0000002bf3607c12 */ /* 0x000fe2000f8e9674 */
[----:B------:R-:W-:Y:S01]  /*24b90*/  FADD.FTZ R93, R92, R97 ;  /* 0x000000615c5d7221 */ /* 0x000fe20000010000 */
[----:B------:R-:W-:Y:S01]  /*24ba0*/  F2FP.BF16.PACK_AB R85, R105, R203 ;  /* 0x000000cb6955723e */ /* 0x000fe200000010ff */
[----:B------:R2:W4:Y:S01]  /*24bb0*/  LDL.S16 R113, [R1+0xc8] ;  /* 0x0000c80001717983 */ /* 0x0005220000100600 */
[----:B------:R-:W-:Y:S01]  /*24bc0*/  F2FP.BF16.PACK_AB R92, R101, R92 ;  /* 0x0000005c655c723e */ /* 0x000fe200000010ff */
[----:B------:R-:W-:Y:S01]  /*24bd0*/  IMAD.WIDE.U32 R96, R96, -0x2daee0ad, RZ ;  /* 0xd2511f5360607825 */ /* 0x000fe200078e00ff */
[----:B------:R-:W-:Y:S01]  /*24be0*/  SHF.R.U32.HI R0, RZ, 0x8, R0 ;  /* 0x00000008ff007819 */ /* 0x000fe20000011600 */
[----:B------:R2:W4:Y:S01]  /*24bf0*/  LDL.S16 R107, [R1+0xc4] ;  /* 0x0000c400016b7983 */ /* 0x0005220000100600 */
[----:B------:R-:W1:Y:S01]  /*24c00*/  MUFU.EX2 R89, R214 ;  /* 0x000000d600597308 */ /* 0x000e620000000800 */
[----:B------:R-:W-:Y:S01]  /*24c10*/  FADD.FTZ R105, R105, R84 ;  /* 0x0000005469697221 */ /* 0x000fe20000010000 */
[----:B------:R-:W-:Y:S01]  /*24c20*/  LOP3.LUT R97, R97, UR40, R94, 0x96, !PT ;  /* 0x0000002861617c12 */ /* 0x000fe2000f8e965e */
[----:B------:R-:W-:Y:S01]  /*24c30*/  IMAD.WIDE.U32 R94, R95, -0x2daee0ad, RZ ;  /* 0xd2511f535f5e7825 */ /* 0x000fe200078e00ff */
[----:B------:R-:W-:Y:S03]  /*24c40*/  STG.E.U16 [R156.64+0x10], R76 ;  /* 0x0000104c9c007986 */ /* 0x000fe6000c101522 */
[----:B------:R-:W-:Y:S01]  /*24c50*/  IMAD.MOV.U32 R132, RZ, RZ, R112 ;  /* 0x000000ffff847224 */ /* 0x000fe200078e0070 */
[----:B------:R-:W-:Y:S01]  /*24c60*/  LOP3.LUT R102, R95, UR38, R96, 0x96, !PT ;  /* 0x000000265f667c12 */ /* 0x000fe2000f8e9660 */
[----:B------:R-:W-:Y:S01]  /*24c70*/  IMAD.WIDE.U32 R96, R97, -0x326172a9, RZ ;  /* 0xcd9e8d5761607825 */ /* 0x000fe200078e00ff */
[----:B------:R-:W1:Y:S02]  /*24c80*/  MUFU.EX2 R84, R217 ;  /* 0x000000d900547308 */ /* 0x000e640000000800 */
[----:B-1----:R-:W-:Y:S01]  /*24c90*/  F2FP.BF16.PACK_AB R95, R87, R91 ;  /* 0x0000005b575f723e */ /* 0x002fe200000010ff */
[----:B------:R-:W-:Y:S01]  /*24ca0*/  FADD.FTZ R101, R101, R93 ;  /* 0x0000005d65657221 */ /* 0x000fe20000010000 */
[----:B------:R-:W-:Y:S01]  /*24cb0*/  LOP3.LUT R98, R97, UR39, R98, 0x96, !PT ;  /* 0x0000002761627c12 */ /* 0x000fe2000f8e9662 */
[----:B------:R-:W-:Y:S01]  /*24cc0*/  FADD.FTZ R93, R91, R106 ;  /* 0x0000006a5b5d7221 */ /* 0x000fe20000010000 */
[----:B------:R-:W-:Y:S01]  /*24cd0*/  LOP3.LUT R106, R245, UR43, R116, 0x96, !PT ;  /* 0x0000002bf56a7c12 */ /* 0x000fe2000f8e9674 */
[----:B------:R-:W-:Y:S03]  /*24ce0*/  IMAD.WIDE.U32 R102, R102, -0x326172a9, RZ ;  /* 0xcd9e8d5766667825 */ /* 0x000fe600078e00ff */
[----:B------:R-:W1:Y:S01]  /*24cf0*/  MUFU.EX2 R112, R212 ;  /* 0x000000d400707308 */ /* 0x000e620000000800 */
[----:B------:R-:W-:Y:S01]  /*24d00*/  IMAD.WIDE.U32 R138, R98, -0x2daee0ad, RZ ;  /* 0xd2511f53628a7825 */ /* 0x000fe200078e00ff */
[----:B------:R-:W-:Y:S02]  /*24d10*/  LOP3.LUT R209, R103, UR5, R96, 0x96, !PT ;  /* 0x0000000567d17c12 */ /* 0x000fe4000f8e9660 */
[----:B------:R-:W-:Y:S01]  /*24d20*/  LOP3.LUT R98, R117, UR44, R128, 0x96, !PT ;  /* 0x0000002c75627c12 */ /* 0x000fe2000f8e9680 */
[----:B------:R-:W-:Y:S01]  /*24d30*/  FADD.FTZ R91, R89, R104 ;  /* 0x00000068595b7221 */ /* 0x000fe20000010000 */
[----:B------:R-:W-:Y:S01]  /*24d40*/  LOP3.LUT R111, R139, UR4, R94, 0x96, !PT ;  /* 0x000000048b6f7c12 */ /* 0x000fe2000f8e965e */
[----:B------:R-:W-:Y:S01]  /*24d50*/  FADD.FTZ R109, R87, R93 ;  /* 0x0000005d576d7221 */ /* 0x000fe20000010000 */
[----:B------:R-:W-:Y:S02]  /*24d60*/  PRMT R87, R88, 0x7632, R87 ;  /* 0x0000763258577816 */ /* 0x000fe40000000057 */
[----:B------:R-:W-:Y:S01]  /*24d70*/  SHF.R.U32.HI R93, RZ, 0x10, R81 ;  /* 0x00000010ff5d7819 */ /* 0x000fe20000011651 */
[----:B------:R-:W1:Y:S01]  /*24d80*/  MUFU.EX2 R99, R213 ;  /* 0x000000d500637308 */ /* 0x000e620000000800 */
[C---:B------:R-:W-:Y:S01]  /*24d90*/  F2FP.BF16.PACK_AB R96, R84.reuse, R89 ;  /* 0x000000595460723e */ /* 0x040fe200000010ff */
[----:B------:R-:W-:Y:S01]  /*24da0*/  FADD.FTZ R108, R84, R91 ;  /* 0x0000005b546c7221 */ /* 0x000fe20000010000 */
[----:B------:R-:W-:Y:S01]  /*24db0*/  PRMT R89, R90, 0x7632, R89 ;  /* 0x000076325a597816 */ /* 0x000fe20000000059 */
[----:B------:R-:W-:Y:S01]  /*24dc0*/  FADD.FTZ R84, R100, R101 ;  /* 0x0000006564547221 */ /* 0x000fe20000010000 */
[----:B------:R-:W-:Y:S05]  /*24dd0*/  LOP3.LUT R93, R93, 0xff, RZ, 0xc0, !PT ;  /* 0x000000ff5d5d7812 */ /* 0x000fea00078ec0ff */
[----:B------:R-:W-:Y:S01]  /*24de0*/  MUFU.EX2 R103, R229 ;  /* 0x000000e500677308 */ /* 0x000fe20000000800 */
[C---:B-1----:R-:W-:Y:S01]  /*24df0*/  F2FP.BF16.PACK_AB R100, R112.reuse, R100 ;  /* 0x000000647064723e */ /* 0x042fe200000010ff */
[----:B------:R-:W-:Y:S01]  /*24e00*/  FADD.FTZ R112, R112, R84 ;  /* 0x0000005470707221 */ /* 0x000fe20000010000 */
[----:B------:R-:W-:Y:S02]  /*24e10*/  LOP3.LUT R84, R81, 0xffff, RZ, 0xc0, !PT ;  /* 0x0000ffff51547812 */ /* 0x000fe400078ec0ff */
[----:B------:R-:W-:Y:S02]  /*24e20*/  SHF.R.U32.HI R81, RZ, 0x18, R81 ;  /* 0x00000018ff517819 */ /* 0x000fe40000011651 */
[----:B------:R-:W-:Y:S02]  /*24e30*/  SHF.R.U32.HI R84, RZ, 0x8, R84 ;  /* 0x00000008ff547819 */ /* 0x000fe40000011654 */
[----:B------:R-:W-:Y:S02]  /*24e40*/  PRMT R212, R241, 0x7054, R241 ;  /* 0x00007054f1d47816 */ /* 0x000fe400000000f1 */
[----:B------:R-:W-:Y:S01]  /*24e50*/  F2FP.BF16.PACK_AB R97, R110, R99 ;  /* 0x000000636e61723e */ /* 0x000fe200000010ff */
[----:B------:R-:W-:Y:S02]  /*24e60*/  FADD.FTZ R91, R99, R105 ;  /* 0x00000069635b7221 */ /* 0x000fe40000010000 */
[----:B------:R-:W-:Y:S04]  /*24e70*/  IMAD.WIDE.U32 R98, R98, -0x2daee0ad, RZ ;  /* 0xd2511f5362627825 */ /* 0x000fe800078e00ff */
[----:B------:R-:W-:Y:S01]  /*24e80*/  FADD.FTZ R110, R110, R91 ;  /* 0x0000005b6e6e7221 */ /* 0x000fe20000010000 */
[----:B------:R-:W-:Y:S02]  /*24e90*/  LOP3.LUT R91, R84, 0xffff, RZ, 0xc0, !PT ;  /* 0x0000ffff545b7812 */ /* 0x000fe400078ec0ff */
[----:B------:R-:W-:Y:S02]  /*24ea0*/  PRMT R84, R85, 0x7632, R84 ;  /* 0x0000763255547816 */ /* 0x000fe40000000054 */
[----:B------:R-:W-:Y:S02]  /*24eb0*/  LOP3.LUT R104, R99, UR42, R132, 0x96, !PT ;  /* 0x0000002a63687c12 */ /* 0x000fe4000f8e9684 */
[----:B------:R-:W-:Y:S03]  /*24ec0*/  LOP3.LUT R132, R74, 0xffff, RZ, 0xc0, !PT ;  /* 0x0000ffff4a847812 */ /* 0x000fe600078ec0ff */
[----:B------:R-:W-:Y:S01]  /*24ed0*/  IMAD.WIDE.U32 R104, R104, -0x326172a9, RZ ;  /* 0xcd9e8d5768687825 */ /* 0x000fe200078e00ff */
[----:B--2---:R-:W-:Y:S02]  /*24ee0*/  @!P1 HFMA2.BF16_V2 R125, -RZ.H0_H0, RZ.H0_H0, -R86.H0_H0 ;  /* 0x200000ffff7d9231 */ /* 0x004fe40000340956 */
[----:B------:R-:W-:Y:S03]  /*24ef0*/  @!P2 HFMA2.BF16_V2 R124, -RZ.H0_H0, RZ.H0_H0, -R88.H0_H0 ;  /* 0x200000ffff7ca231 */ /* 0x000fe60000340958 */
[----:B------:R-:W-:Y:S01]  /*24f00*/  PRMT R141, R125, 0x7610, R141 ;  /* 0x000076107d8d7816 */ /* 0x000fe2000000008d */
[----:B------:R-:W-:Y:S01]  /*24f10*/  @!P1 STL.S16 [R1+0xb8], R125 ;  /* 0x0000b87d01009387 */ /* 0x000fe20000100600 */
[----:B------:R-:W-:Y:S01]  /*24f20*/  @!P6 HFMA2.BF16_V2 R122, -RZ.H0_H0, RZ.H0_H0, -R87.H0_H0 ;  /* 0x200000ffff7ae231 */ /* 0x000fe20000340957 */
[----:B------:R-:W-:Y:S02]  /*24f30*/  PRMT R207, R124, 0x7610, R207 ;  /* 0x000076107ccf7816 */ /* 0x000fe400000000cf */
[----:B------:R1:W-:Y:S01]  /*24f40*/  @!P2 STL.S16 [R1+0xbc], R124 ;  /* 0x0000bc7c0100a387 */ /* 0x0003e20000100600 */
[----:B------:R-:W-:Y:S01]  /*24f50*/  PRMT R236, R141, 0x7610, R236 ;  /* 0x000076108dec7816 */ /* 0x000fe200000000ec */
[----:B---3--:R-:W-:Y:S01]  /*24f60*/  @!P5 HFMA2.BF16_V2 R119, -RZ.H0_H0, RZ.H0_H0, -R90.H0_H0 ;  /* 0x200000ffff77d231 */ /* 0x008fe2000034095a */
[----:B------:R-:W-:Y:S01]  /*24f70*/  PRMT R211, R122, 0x7610, R211 ;  /* 0x000076107ad37816 */ /* 0x000fe200000000d3 */
[----:B------:R2:W3:Y:S01]  /*24f80*/  LDL.S16 R94, [R1+0xc0] ;  /* 0x0000c000015e7983 */ /* 0x0004e20000100600 */
[----:B------:R-:W-:Y:S02]  /*24f90*/  SHF.R.U32.HI R141, RZ, 0x18, R114 ;  /* 0x00000018ff8d7819 */ /* 0x000fe40000011672 */
[----:B------:R-:W-:Y:S01]  /*24fa0*/  PRMT R120, R119, 0x7610, R120 ;  /* 0x0000761077787816 */ /* 0x000fe20000000078 */
[----:B------:R-:W-:Y:S01]  /*24fb0*/  @!P6 STL.S16 [R1+0xe0], R122 ;  /* 0x0000e07a0100e387 */ /* 0x000fe20000100600 */
[----:B------:R-:W-:Y:S01]  /*24fc0*/  ISETP.GE.U32.AND P6, PT, R241, R91, PT ;  /* 0x0000005bf100720c */ /* 0x000fe20003fc6070 */
[----:B----4-:R-:W-:Y:S01]  /*24fd0*/  @!P4 HFMA2.BF16_V2 R118, -RZ.H0_H0, RZ.H0_H0, -R89.H0_H0 ;  /* 0x200000ffff76c231 */ /* 0x010fe20000340959 */
[----:B------:R-:W-:Y:S01]  /*24fe0*/  LOP3.LUT R91, R147, UR8, R166, 0x96, !PT ;  /* 0x00000008935b7c12 */ /* 0x000fe2000f8e96a6 */
[----:B------:R-:W-:Y:S01]  /*24ff0*/  @!P5 STL.S16 [R1+0xdc], R119 ;  /* 0x0000dc770100d387 */ /* 0x000fe20000100600 */
[C---:B------:R-:W-:Y:S02]  /*25000*/  ISETP.GE.U32.AND P5, PT, R241.reuse, R93, PT ;  /* 0x0000005df100720c */ /* 0x040fe40003fa6070 */
[----:B------:R-:W-:Y:S01]  /*25010*/  PRMT R137, R118, 0x7610, R137 ;  /* 0x0000761076897816 */ /* 0x000fe20000000089 */
[----:B------:R-:W-:Y:S01]  /*25020*/  @!P4 STL.S16 [R1+0xd8], R118 ;  /* 0x0000d8760100c387 */ /* 0x000fe20000100600 */
[----:B------:R-:W-:Y:S01]  /*25030*/  LOP3.LUT R93, R146, 0xffff, RZ, 0xc0, !PT ;  /* 0x0000ffff925d7812 */ /* 0x000fe200078ec0ff */
[----:B------:R-:W-:Y:S01]  /*25040*/  @!P3 HFMA2.BF16_V2 R113, -RZ.H0_H0, RZ.H0_H0, -R85.H0_H0 ;  /* 0x200000ffff71b231 */ /* 0x000fe20000340955 */
[----:B------:R-:W-:Y:S02]  /*25050*/  ISETP.GE.U32.AND P4, PT, R241, R81, PT ;  /* 0x00000051f100720c */ /* 0x000fe40003f86070 */
[----:B------:R-:W-:Y:S01]  /*25060*/  SHF.R.U32.HI R93, RZ, 0x8, R93 ;  /* 0x00000008ff5d7819 */ /* 0x000fe2000001165d */
[----:B------:R-:W-:Y:S01]  /*25070*/  @!P6 HFMA2.BF16_V2 R107, -RZ.H0_H0, RZ.H0_H0, -R84.H0_H0 ;  /* 0x200000ffff6be231 */ /* 0x000fe20000340954 */
[----:B------:R-:W-:Y:S01]  /*25080*/  PRMT R123, R113, 0x7610, R123 ;  /* 0x00007610717b7816 */ /* 0x000fe2000000007b */
[----:B------:R-:W-:Y:S01]  /*25090*/  @!P3 STL.S16 [R1+0xc8], R113 ;  /* 0x0000c8710100b387 */ /* 0x000fe20000100600 */
[----:B------:R-:W-:Y:S01]  /*250a0*/  SHF.R.U32.HI R81, RZ, 0x10, R82 ;  /* 0x00000010ff517819 */ /* 0x000fe20000011652 */
[----:B-1----:R-:W-:Y:S01]  /*250b0*/  MUFU.EX2 R124, R224 ;  /* 0x000000e0007c7308 */ /* 0x002fe20000000800 */
[----:B------:R-:W-:Y:S01]  /*250c0*/  PRMT R121, R107, 0x7610, R121 ;  /* 0x000076106b797816 */ /* 0x000fe20000000079 */
[----:B------:R1:W-:Y:S01]  /*250d0*/  @!P6 STL.S16 [R1+0xc4], R107 ;  /* 0x0000c46b0100e387 */ /* 0x0003e20000100600 */
[----:B------:R-:W-:Y:S02]  /*250e0*/  SHF.R.U32.HI R74, RZ, 0x10, R91 ;  /* 0x00000010ff4a7819 */ /* 0x000fe4000001165b */
[----:B------:R-:W-:Y:S02]  /*250f0*/  LOP3.LUT R125, R83, UR7, R198, 0x96, !PT ;  /* 0x00000007537d7c12 */ /* 0x000fe4000f8e96c6 */
[----:B------:R-:W-:Y:S02]  /*25100*/  SHF.R.U32.HI R198, RZ, 0x10, R82 ;  /* 0x00000010ffc67819 */ /* 0x000fe40000011652 */
[----:B------:R-:W-:Y:S02]  /*25110*/  @P6 LOP3.LUT R183, R183, 0x400000, RZ, 0xfc, !PT ;  /* 0x00400000b7b76812 */ /* 0x000fe400078efcff */
[----:B------:R-:W-:Y:S02]  /*25120*/  PRMT R149, R123, 0x7610, R149 ;  /* 0x000076107b957816 */ /* 0x000fe40000000095 */
[----:B------:R-:W-:Y:S04]  /*25130*/  LOP3.LUT R183, R183, 0xff7fffff, RZ, 0xc0, !PT ;  /* 0xff7fffffb7b77812 */ /* 0x000fe800078ec0ff */
[----:B------:R-:W-:Y:S04]  /*25140*/  @P5 LOP3.LUT R183, R183, 0x800000, RZ, 0xfc, !PT ;  /* 0x00800000b7b75812 */ /* 0x000fe800078efcff */
[----:B------:R-:W-:Y:S04]  /*25150*/  LOP3.LUT R183, R183, 0xfeffffff, RZ, 0xc0, !PT ;  /* 0xfeffffffb7b77812 */ /* 0x000fe800078ec0ff */
[----:B------:R-:W-:Y:S01]  /*25160*/  @P4 LOP3.LUT R183, R183, 0x1000000, RZ, 0xfc, !PT ;  /* 0x01000000b7b74812 */ /* 0x000fe200078efcff */
[----:B-1----:R-:W-:Y:S03]  /*25170*/  IMAD.WIDE.U32 R106, R106, -0x2daee0ad, RZ ;  /* 0xd2511f536a6a7825 */ /* 0x002fe600078e00ff */
[----:B------:R-:W-:Y:S02]  /*25180*/  LOP3.LUT R183, R183, 0xfdffffff, RZ, 0xc0, !PT ;  /* 0xfdffffffb7b77812 */ /* 0x000fe400078ec0ff */
[----:B------:R-:W-:Y:S02]  /*25190*/  LOP3.LUT R107, R107, UR40, R98, 0x96, !PT ;  /* 0x000000286b6b7c12 */ /* 0x000fe4000f8e9662 */
[----:B------:R-:W-:Y:S05]  /*251a0*/  LOP3.LUT R98, R105, UR41, R244, 0x96, !PT ;  /* 0x0000002969627c12 */ /* 0x000fea000f8e96f4 */
[----:B------:R-:W-:Y:S05]  /*251b0*/  IMAD.WIDE.U32 R98, R98, -0x2daee0ad, RZ ;  /* 0xd2511f5362627825 */ /* 0x000fea00078e00ff */
[----:B------:R-:W-:Y:S01]  /*251c0*/  LOP3.LUT R105, R99, UR38, R106, 0x96, !PT ;  /* 0x0000002663697c12 */ /* 0x000fe2000f8e966a */
[----:B------:R-:W-:Y:S01]  /*251d0*/  IMAD.WIDE.U32 R106, R107, -0x326172a9, RZ ;  /* 0xcd9e8d576b6a7825 */ /* 0x000fe200078e00ff */
[----:B------:R-:W-:Y:S01]  /*251e0*/  PRMT R99, R97, 0x7632, R99 ;  /* 0x0000763261637816 */ /* 0x000fe20000000063 */
[----:B------:R-:W-:Y:S03]  /*251f0*/  UMOV UR38, UR24 ;  /* 0x0000001800267c82 */ /* 0x000fe60008000000 */
[----:B------:R-:W-:Y:S02]  /*25200*/  LOP3.LUT R104, R107, UR39, R104, 0x96, !PT ;  /* 0x000000276b687c12 */ /* 0x000fe4000f8e9668 */
[----:B------:R-:W-:Y:S03]  /*25210*/  MUFU.EX2 R107, R223 ;  /* 0x000000df006b7308 */ /* 0x000fe60000000800 */
[----:B------:R-:W-:Y:S04]  /*25220*/  IMAD.WIDE.U32 R204, R104, -0x2daee0ad, RZ ;  /* 0xd2511f5368cc7825 */ /* 0x000fe800078e00ff */
[----:B------:R-:W-:Y:S01]  /*25230*/  IMAD.WIDE.U32 R104, R105, -0x326172a9, RZ ;  /* 0xcd9e8d5769687825 */ /* 0x000fe200078e00ff */
[----:B------:R-:W-:Y:S02]  /*25240*/  LOP3.LUT R119, R205, UR4, R98, 0x96, !PT ;  /* 0x00000004cd777c12 */ /* 0x000fe4000f8e9662 */
[----:B------:R-:W-:Y:S02]  /*25250*/  LOP3.LUT R98, R91, 0xffff, RZ, 0xc0, !PT ;  /* 0x0000ffff5b627812 */ /* 0x000fe400078ec0ff */
[----:B------:R-:W-:Y:S02]  /*25260*/  LOP3.LUT R208, R105, UR5, R106, 0x96, !PT ;  /* 0x0000000569d07c12 */ /* 0x000fe4000f8e966a */
[----:B------:R-:W-:Y:S01]  /*25270*/  SHF.R.U32.HI R98, RZ, 0x8, R98 ;  /* 0x00000008ff627819 */ /* 0x000fe20000011662 */
[----:B------:R-:W1:Y:S02]  /*25280*/  MUFU.EX2 R105, R225 ;  /* 0x000000e100697308 */ /* 0x000e640000000800 */
[----:B-1----:R-:W-:Y:S01]  /*25290*/  FADD.FTZ R72, R105, R108 ;  /* 0x0000006c69487221 */ /* 0x002fe20000010000 */
[----:B---3--:R-:W-:Y:S05]  /*252a0*/  @!P5 HFMA2.BF16_V2 R94, -RZ.H0_H0, RZ.H0_H0, -R92.H0_H0 ;  /* 0x200000ffff5ed231 */ /* 0x008fea000034095c */
[----:B------:R-:W-:Y:S01]  /*252b0*/  PRMT R210, R94, 0x7610, R210 ;  /* 0x000076105ed27816 */ /* 0x000fe200000000d2 */
[----:B------:R1:W-:Y:S03]  /*252c0*/  @!P5 STL.S16 [R1+0xc0], R94 ;  /* 0x0000c05e0100d387 */ /* 0x0003e60000100600 */
[----:B------:R-:W-:Y:S01]  /*252d0*/  PRMT R245, R210, 0x7610, R245 ;  /* 0x00007610d2f57816 */ /* 0x000fe200000000f5 */
[----:B------:R2:W3:Y:S04]  /*252e0*/  LDL.S16 R118, [R1+0xb0] ;  /* 0x0000b00001767983 */ /* 0x0004e80000100600 */
[----:B------:R2:W4:Y:S04]  /*252f0*/  LDL.S16 R117, [R1+0xb4] ;  /* 0x0000b40001757983 */ /* 0x0005280000100600 */
[----:B------:R2:W2:Y:S04]  /*25300*/  LDL.S16 R116, [R1+0xd4] ;  /* 0x0000d40001747983 */ /* 0x0004a80000100600 */
[----:B------:R2:W2:Y:S01]  /*25310*/  LDL.S16 R113, [R1+0xd0] ;  /* 0x0000d00001717983 */ /* 0x0004a20000100600 */
[----:B-1----:R-:W-:Y:S04]  /*25320*/  LOP3.LUT R94, R146, 0xff, RZ, 0xc0, !PT ;  /* 0x000000ff925e7812 */ /* 0x002fe800078ec0ff */
[----:B------:R-:W-:Y:S02]  /*25330*/  PRMT R136, R94, 0x5410, R93 ;  /* 0x000054105e887816 */ /* 0x000fe4000000005d */
[--C-:B------:R-:W-:Y:S02]  /*25340*/  SHF.R.U32.HI R93, RZ, 0x10, R146.reuse ;  /* 0x00000010ff5d7819 */ /* 0x100fe40000011692 */
[----:B------:R-:W-:Y:S02]  /*25350*/  SHF.R.U32.HI R146, RZ, 0x18, R146 ;  /* 0x00000018ff927819 */ /* 0x000fe40000011692 */
[----:B------:R-:W-:Y:S02]  /*25360*/  LOP3.LUT R93, R93, 0xff, RZ, 0xc0, !PT ;  /* 0x000000ff5d5d7812 */ /* 0x000fe400078ec0ff */
[----:B------:R-:W-:Y:S02]  /*25370*/  LOP3.LUT R94, R91, 0xff, RZ, 0xc0, !PT ;  /* 0x000000ff5b5e7812 */ /* 0x000fe400078ec0ff */
[----:B------:R-:W-:Y:S02]  /*25380*/  PRMT R135, R93, 0x5410, R146 ;  /* 0x000054105d877816 */ /* 0x000fe40000000092 */
[----:B------:R-:W-:Y:S02]  /*25390*/  PRMT R93, R92, 0x7632, R93 ;  /* 0x000076325c5d7816 */ /* 0x000fe4000000005d */
[----:B------:R-:W-:Y:S02]  /*253a0*/  PRMT R101, R94, 0x5410, R98 ;  /* 0x000054105e657816 */ /* 0x000fe40000000062 */
[----:B------:R-:W-:Y:S02]  /*253b0*/  PRMT R94, R95, 0x7632, R94 ;  /* 0x000076325f5e7816 */ /* 0x000fe4000000005e */
[----:B------:R-:W-:Y:S02]  /*253c0*/  PRMT R98, R96, 0x7632, R98 ;  /* 0x0000763260627816 */ /* 0x000fe40000000062 */
[----:B------:R-:W-:Y:S01]  /*253d0*/  SHF.R.U32.HI R91, RZ, 0x18, R91 ;  /* 0x00000018ff5b7819 */ /* 0x000fe2000001165b */
[----:B---3--:R-:W-:Y:S02]  /*253e0*/  @!P4 HFMA2.BF16_V2 R118, -RZ.H0_H0, RZ.H0_H0, -R93.H0_H0 ;  /* 0x200000ffff76c231 */ /* 0x008fe4000034095d */
[----:B----4-:R-:W-:Y:S03]  /*253f0*/  @!P0 HFMA2.BF16_V2 R117, -RZ.H0_H0, RZ.H0_H0, -R95.H0_H0 ;  /* 0x200000ffff758231 */ /* 0x010fe6000034095f */
[----:B------:R-:W-:Y:S01]  /*25400*/  PRMT R244, R118, 0x7610, R244 ;  /* 0x0000761076f47816 */ /* 0x000fe200000000f4 */
[----:B------:R1:W-:Y:S01]  /*25410*/  @!P4 STL.S16 [R1+0xb0], R118 ;  /* 0x0000b0760100c387 */ /* 0x0003e20000100600 */
[----:B------:R-:W-:Y:S03]  /*25420*/  PRMT R243, R117, 0x7610, R243 ;  /* 0x0000761075f37816 */ /* 0x000fe600000000f3 */
[----:B------:R3:W4:Y:S04]  /*25430*/  LDL.S16 R106, [R1+0xcc] ;  /* 0x0000cc00016a7983 */ /* 0x0007280000100600 */
[----:B------:R3:W-:Y:S01]  /*25440*/  @!P0 STL.S16 [R1+0xb4], R117 ;  /* 0x0000b47501008387 */ /* 0x0007e20000100600 */
[----:B------:R-:W-:Y:S11]  /*25450*/  ISETP.GE.U32.AND P0, PT, R241, R132, PT ;  /* 0x00000084f100720c */ /* 0x000ff60003f06070 */
[----:B------:R-:W-:Y:S02]  /*25460*/  @!UPT UIADD3 URZ, URZ, URZ, URZ ;  /* 0x0000003f3f3ff290 */ /* 0x000fe4000fffe03f */
[----:B--2---:R-:W-:Y:S01]  /*25470*/  @!P0 HFMA2.BF16_V2 R116, -RZ.H0_H0, RZ.H0_H0, -R94.H0_H0 ;  /* 0x200000ffff748231 */ /* 0x004fe2000034095e */
[----:B-1----:R-:W-:Y:S02]  /*25480*/  LOP3.LUT R118, R81, 0xff, RZ, 0xc0, !PT ;  /* 0x000000ff51767812 */ /* 0x002fe400078ec0ff */
[----:B------:R-:W-:Y:S02]  /*25490*/  LOP3.LUT R81, R74, 0xff, RZ, 0xc0, !PT ;  /* 0x000000ff4a517812 */ /* 0x000fe400078ec0ff */
[----:B------:R1:W-:Y:S01]  /*254a0*/  @!P0 STL.S16 [R1+0xd4], R116 ;  /* 0x0000d47401008387 */ /* 0x0003e20000100600 */
[----:B------:R-:W-:Y:S01]  /*254b0*/  ISETP.GE.U32.AND P0, PT, R241, R118, PT ;  /* 0x00000076f100720c */ /* 0x000fe20003f06070 */
[----:B------:R-:W2:Y:S01]  /*254c0*/  MUFU.EX2 R74, R228 ;  /* 0x000000e4004a7308 */ /* 0x000ea20000000800 */
[----:B------:R-:W-:Y:S01]  /*254d0*/  PRMT R242, R116, 0x7610, R242 ;  /* 0x0000761074f27816 */ /* 0x000fe200000000f2 */
[----:B------:R1:W4:Y:S01]  /*254e0*/  LDL.S16 R122, [R1+0xf0] ;  /* 0x0000f000017a7983 */ /* 0x0003220000100600 */
[----:B---3--:R-:W-:Y:S02]  /*254f0*/  SHF.R.U32.HI R117, RZ, 0x18, R82 ;  /* 0x00000018ff757819 */ /* 0x008fe40000011652 */
[----:B------:R-:W-:Y:S01]  /*25500*/  PRMT R134, R81, 0x5410, R91 ;  /* 0x0000541051867816 */ /* 0x000fe2000000005b */
[----:B------:R-:W-:Y:S01]  /*25510*/  FADD.FTZ R81, R103, R109 ;  /* 0x0000006d67517221 */ /* 0x000fe20000010000 */
[----:B------:R-:W-:Y:S02]  /*25520*/  SHF.R.U32.HI R82, RZ, 0x10, R114 ;  /* 0x00000010ff527819 */ /* 0x000fe40000011672 */
[----:B------:R-:W-:Y:S02]  /*25530*/  F2FP.BF16.PACK_AB R103, R75, R103 ;  /* 0x000000674b67723e */ /* 0x000fe400000010ff */
[----:B------:R-:W-:Y:S01]  /*25540*/  LOP3.LUT R82, R82, 0xff, RZ, 0xc0, !PT ;  /* 0x000000ff52527812 */ /* 0x000fe200078ec0ff */
[----:B------:R-:W-:Y:S03]  /*25550*/  @!P0 HFMA2.BF16_V2 R113, -RZ.H0_H0, RZ.H0_H0, -R96.H0_H0 ;  /* 0x200000ffff718231 */ /* 0x000fe60000340960 */
[----:B------:R-:W-:Y:S02]  /*25560*/  ISETP.GE.U32.AND P1, PT, R241, R82, PT ;  /* 0x00000052f100720c */ /* 0x000fe40003f26070 */
[----:B------:R-:W-:Y:S01]  /*25570*/  PRMT R230, R113, 0x7610, R230 ;  /* 0x0000761071e67816 */ /* 0x000fe200000000e6 */
[----:B------:R3:W-:Y:S01]  /*25580*/  @!P0 STL.S16 [R1+0xd0], R113 ;  /* 0x0000d07101008387 */ /* 0x0007e20000100600 */
[C---:B------:R-:W-:Y:S02]  /*25590*/  ISETP.GE.U32.AND P0, PT, R241.reuse, R117, PT ;  /* 0x00000075f100720c */ /* 0x040fe40003f06070 */
[----:B------:R-:W-:Y:S02]  /*255a0*/  SHF.R.U32.HI R82, RZ, 0x18, R114 ;  /* 0x00000018ff527819 */ /* 0x000fe40000011672 */
[C---:B--2---:R-:W-:Y:S01]  /*255b0*/  F2FP.BF16.PACK_AB R105, R74.reuse, R105 ;  /* 0x000000694a69723e */ /* 0x044fe200000010ff */
[----:B------:R-:W-:Y:S01]  /*255c0*/  FADD.FTZ R91, R74, R72 ;  /* 0x000000484a5b7221 */ /* 0x000fe20000010000 */
[C---:B------:R-:W-:Y:S04]  /*255d0*/  LOP3.LUT R72, R114.reuse, 0xff, RZ, 0xc0, !PT ;  /* 0x000000ff72487812 */ /* 0x040fe800078ec0ff */
[----:B------:R-:W-:Y:S02]  /*255e0*/  ISETP.GE.U32.AND P3, PT, R241, R72, PT ;  /* 0x00000048f100720c */ /* 0x000fe40003f66070 */
[----:B------:R-:W-:Y:S04]  /*255f0*/  LOP3.LUT R72, R114, 0xffff, RZ, 0xc0, !PT ;  /* 0x0000ffff72487812 */ /* 0x000fe800078ec0ff */
[----:B------:R-:W-:Y:S04]  /*25600*/  SHF.R.U32.HI R72, RZ, 0x8, R72 ;  /* 0x00000008ff487819 */ /* 0x000fe80000011648 */
[----:B------:R-:W-:Y:S03]  /*25610*/  LOP3.LUT R72, R72, 0xffff, RZ, 0xc0, !PT ;  /* 0x0000ffff48487812 */ /* 0x000fe600078ec0ff */
[----:B------:R-:W-:Y:S02]  /*25620*/  @P3 LOP3.LUT R183, R183, 0x2000000, RZ, 0xfc, !PT ;  /* 0x02000000b7b73812 */ /* 0x000fe400078efcff */
[----:B------:R-:W-:Y:S01]  /*25630*/  ISETP.GE.U32.AND P2, PT, R241, R72, PT ;  /* 0x00000048f100720c */ /* 0x000fe20003f46070 */
[----:B------:R-:W-:Y:S01]  /*25640*/  HSET2.LE.AND R72, R101, R212, PT ;  /* 0x000000d465487233 */ /* 0x000fe20003803000 */
[----:B------:R-:W-:Y:S01]  /*25650*/  LOP3.LUT R183, R183, 0xfbffffff, RZ, 0xc0, !PT ;  /* 0xfbffffffb7b77812 */ /* 0x000fe200078ec0ff */
[----:B------:R2:W-:Y:S03]  /*25660*/  MUFU.EX2 R101, R231 ;  /* 0x000000e700657308 */ /* 0x0005e60000000800 */
[----:B------:R-:W-:Y:S02]  /*25670*/  LOP3.LUT R72, R72, R142, RZ, 0xc0, !PT ;  /* 0x0000008e48487212 */ /* 0x000fe400078ec0ff */
[----:B------:R-:W-:Y:S05]  /*25680*/  PRMT R142, R137, 0x7610, R142 ;  /* 0x00007610898e7816 */ /* 0x000fea000000008e */
[----:B------:R-:W-:Y:S01]  /*25690*/  @P2 LOP3.LUT R183, R183, 0x4000000, RZ, 0xfc, !PT ;  /* 0x04000000b7b72812 */ /* 0x000fe200078efcff */
[----:B------:R-:W-:Y:S03]  /*256a0*/  MUFU.EX2 R137, R238 ;  /* 0x000000ee00897308 */ /* 0x000fe60000000800 */
[----:B------:R-:W-:Y:S04]  /*256b0*/  LOP3.LUT R183, R183, 0xf7ffffff, RZ, 0xc0, !PT ;  /* 0xf7ffffffb7b77812 */ /* 0x000fe800078ec0ff */
[----:B------:R-:W-:Y:S02]  /*256c0*/  @P1 LOP3.LUT R183, R183, 0x8000000, RZ, 0xfc, !PT ;  /* 0x08000000b7b71812 */ /* 0x000fe400078efcff */
[----:B--2---:R-:W-:Y:S01]  /*256d0*/  PRMT R231, R211, 0x7610, R231 ;  /* 0x00007610d3e77816 */ /* 0x004fe200000000e7 */
[----:B----4-:R-:W-:Y:S05]  /*256e0*/  @!P0 HFMA2.BF16_V2 R106, -RZ.H0_H0, RZ.H0_H0, -R98.H0_H0 ;  /* 0x200000ffff6a8231 */ /* 0x010fea0000340962 */
[----:B------:R-:W-:Y:S01]  /*256f0*/  PRMT R229, R106, 0x7610, R229 ;  /* 0x000076106ae57816 */ /* 0x000fe200000000e5 */
[----:B------:R2:W-:Y:S01]  /*25700*/  @!P0 STL.S16 [R1+0xcc], R106 ;  /* 0x0000cc6a01008387 */ /* 0x0005e20000100600 */
[----:B------:R-:W-:Y:S03]  /*25710*/  ISETP.GE.U32.AND P0, PT, R241, R82, PT ;  /* 0x00000052f100720c */ /* 0x000fe60003f06070 */
[----:B-1----:R1:W4:Y:S04]  /*25720*/  LDL.S16 R116, [R1+0xec] ;  /* 0x0000ec0001747983 */ /* 0x0023280000100600 */
[----:B---3--:R1:W3:Y:S01]  /*25730*/  LDL.S16 R113, [R1+0xe8] ;  /* 0x0000e80001717983 */ /* 0x0082e20000100600 */
[----:B------:R-:W-:Y:S01]  /*25740*/  @!P3 HFMA2.BF16_V2 R122, -RZ.H0_H0, RZ.H0_H0, -R97.H0_H0 ;  /* 0x200000ffff7ab231 */ /* 0x000fe20000340961 */
[----:B--2---:R-:W-:Y:S04]  /*25750*/  FADD.FTZ R106, R75, R81 ;  /* 0x000000514b6a7221 */ /* 0x004fe80000010000 */
[----:B------:R-:W-:Y:S01]  /*25760*/  PRMT R228, R122, 0x7610, R228 ;  /* 0x000076107ae47816 */ /* 0x000fe200000000e4 */
[----:B------:R-:W-:Y:S01]  /*25770*/  @!P3 STL.S16 [R1+0xf0], R122 ;  /* 0x0000f07a0100b387 */ /* 0x000fe20000100600 */
[----:B------:R-:W-:Y:S02]  /*25780*/  IMAD.WIDE.U32 R74, R111, -0x326172a9, RZ ;  /* 0xcd9e8d576f4a7825 */ /* 0x000fe400078e00ff */
[----:B------:R-:W2:Y:S01]  /*25790*/  MUFU.EX2 R111, R227 ;  /* 0x000000e3006f7308 */ /* 0x000ea20000000800 */
[----:B------:R1:W3:Y:S01]  /*257a0*/  LDL.S16 R108, [R1+0xe4] ;  /* 0x0000e400016c7983 */ /* 0x0002e20000100600 */
[----:B------:R-:W-:Y:S01]  /*257b0*/  FADD.FTZ R81, R107, R110 ;  /* 0x0000006e6b517221 */ /* 0x000fe20000010000 */
[C---:B------:R-:W-:Y:S02]  /*257c0*/  F2FP.BF16.PACK_AB R107, R124.reuse, R107 ;  /* 0x0000006b7c6b723e */ /* 0x040fe400000010ff */
[C-C-:B------:R-:W-:Y:S01]  /*257d0*/  LOP3.LUT R131, R75.reuse, UR8, R102.reuse, 0x96, !PT ;  /* 0x000000084b837c12 */ /* 0x140fe2000f8e9666 */
[----:B------:R-:W-:Y:S01]  /*257e0*/  FADD.FTZ R124, R124, R81 ;  /* 0x000000517c7c7221 */ /* 0x000fe20000010000 */
[--C-:B------:R-:W-:Y:S02]  /*257f0*/  LOP3.LUT R81, R75, UR8, R102.reuse, 0x96, !PT ;  /* 0x000000084b517c12 */ /* 0x100fe4000f8e9666 */
[----:B------:R-:W-:Y:S02]  /*25800*/  PRMT R102, R100, 0x7632, R102 ;  /* 0x0000763264667816 */ /* 0x000fe40000000066 */
[C---:B------:R-:W-:Y:S02]  /*25810*/  LOP3.LUT R130, R74.reuse, 0xff, RZ, 0xc0, !PT ;  /* 0x000000ff4a827812 */ /* 0x040fe400078ec0ff */
[C---:B------:R-:W-:Y:S02]  /*25820*/  LOP3.LUT R139, R74.reuse, 0xffff, RZ, 0xc0, !PT ;  /* 0x0000ffff4a8b7812 */ /* 0x040fe400078ec0ff */
[--C-:B------:R-:W-:Y:S02]  /*25830*/  SHF.R.U32.HI R147, RZ, 0x18, R74.reuse ;  /* 0x00000018ff937819 */ /* 0x100fe4000001164a */
[--C-:B------:R-:W-:Y:S02]  /*25840*/  SHF.R.U32.HI R159, RZ, 0x10, R74.reuse ;  /* 0x00000010ff9f7819 */ /* 0x100fe4000001164a */
[C---:B------:R-:W-:Y:S02]  /*25850*/  LOP3.LUT R162, R74.reuse, 0xffff, RZ, 0xc0, !PT ;  /* 0x0000ffff4aa27812 */ /* 0x040fe400078ec0ff */
[----:B------:R-:W-:Y:S02]  /*25860*/  LOP3.LUT R165, R74, 0xff, RZ, 0xc0, !PT ;  /* 0x000000ff4aa57812 */ /* 0x000fe400078ec0ff */
[----:B------:R-:W-:Y:S01]  /*25870*/  SHF.R.U32.HI R167, RZ, 0x10, R74 ;  /* 0x00000010ffa77819 */ /* 0x000fe2000001164a */
[----:B--2---:R-:W-:Y:S01]  /*25880*/  FADD.FTZ R83, R111, R112 ;  /* 0x000000706f537221 */ /* 0x004fe20000010000 */
[----:B------:R-:W-:Y:S02]  /*25890*/  SHF.R.U32.HI R166, RZ, 0x18, R74 ;  /* 0x00000018ffa67819 */ /* 0x000fe4000001164a */
[----:B------:R-:W-:Y:S02]  /*258a0*/  LOP3.LUT R74, R3, 0xff, RZ, 0xc0, !PT ;  /* 0x000000ff034a7812 */ /* 0x000fe400078ec0ff */
[----:B------:R-:W-:Y:S02]  /*258b0*/  PRMT R75, R120, 0x7610, R75 ;  /* 0x00007610784b7816 */ /* 0x000fe4000000004b */
[----:B------:R-:W-:Y:S02]  /*258c0*/  PRMT R112, R74, 0x5410, R2 ;  /* 0x000054104a707816 */ /* 0x000fe40000000002 */
[--C-:B------:R-:W-:Y:S02]  /*258d0*/  SHF.R.U32.HI R2, RZ, 0x10, R3.reuse ;  /* 0x00000010ff027819 */ /* 0x100fe40000011603 */
[----:B------:R-:W-:Y:S02]  /*258e0*/  SHF.R.U32.HI R74, RZ, 0x18, R3 ;  /* 0x00000018ff4a7819 */ /* 0x000fe40000011603 */
[----:B------:R-:W-:Y:S02]  /*258f0*/  LOP3.LUT R3, R2, 0xff, RZ, 0xc0, !PT ;  /* 0x000000ff02037812 */ /* 0x000fe400078ec0ff */
[----:B------:R-:W-:Y:S01]  /*25900*/  LOP3.LUT R128, R81, 0xff, RZ, 0xc0, !PT ;  /* 0x000000ff51807812 */ /* 0x000fe200078ec0ff */
[----:B------:R2:W-:Y:S01]  /*25910*/  MUFU.EX2 R2, R233 ;  /* 0x000000e900027308 */ /* 0x0005e20000000800 */
[----:B------:R-:W-:Y:S02]  /*25920*/  SHF.R.U32.HI R120, RZ, 0x18, R81 ;  /* 0x00000018ff787819 */ /* 0x000fe40000011651 */
[----:B------:R-:W-:Y:S02]  /*25930*/  PRMT R205, R75, 0x7610, R205 ;  /* 0x000076104bcd7816 */ /* 0x000fe400000000cd */
[----:B------:R-:W-:Y:S02]  /*25940*/  PRMT R109, R107, 0x7632, R109 ;  /* 0x000076326b6d7816 */ /* 0x000fe4000000006d */
[----:B------:R-:W-:Y:S02]  /*25950*/  PRMT R237, R205, 0x7610, R237 ;  /* 0x00007610cded7816 */ /* 0x000fe400000000ed */
[----:B--2---:R-:W-:Y:S01]  /*25960*/  PRMT R233, R207, 0x7610, R233 ;  /* 0x00007610cfe97816 */ /* 0x004fe200000000e9 */
[----:B----4-:R-:W-:Y:S02]  /*25970*/  @!P2 HFMA2.BF16_V2 R116, -RZ.H0_H0, RZ.H0_H0, -R99.H0_H0 ;  /* 0x200000ffff74a231 */ /* 0x010fe40000340963 */
[----:B---3--:R-:W-:Y:S03]  /*25980*/  @!P1 HFMA2.BF16_V2 R113, -RZ.H0_H0, RZ.H0_H0, -R100.H0_H0 ;  /* 0x200000ffff719231 */ /* 0x008fe60000340964 */
[----:B------:R-:W-:Y:S01]  /*25990*/  PRMT R225, R116, 0x7610, R225 ;  /* 0x0000761074e17816 */ /* 0x000fe200000000e1 */
[----:B------:R2:W-:Y:S01]  /*259a0*/  @!P2 STL.S16 [R1+0xec], R116 ;  /* 0x0000ec740100a387 */ /* 0x0005e20000100600 */
[----:B------:R-:W-:Y:S02]  /*259b0*/  ISETP.GE.U32.AND P2, PT, R241, R120, PT ;  /* 0x00000078f100720c */ /* 0x000fe40003f46070 */
[----:B------:R-:W-:Y:S01]  /*259c0*/  PRMT R224, R113, 0x7610, R224 ;  /* 0x0000761071e07816 */ /* 0x000fe200000000e0 */
[----:B------:R3:W-:Y:S01]  /*259d0*/  @!P1 STL.S16 [R1+0xe8], R113 ;  /* 0x0000e87101009387 */ /* 0x0007e20000100600 */
[----:B------:R-:W-:Y:S01]  /*259e0*/  ISETP.GE.U32.AND P1, PT, R241, R128, PT ;  /* 0x00000080f100720c */ /* 0x000fe20003f26070 */
[----:B------:R-:W-:Y:S01]  /*259f0*/  @!P0 HFMA2.BF16_V2 R108, -RZ.H0_H0, RZ.H0_H0, -R102.H0_H0 ;  /* 0x200000ffff6c8231 */ /* 0x000fe20000340966 */
[----:B--2---:R-:W2:Y:S04]  /*25a00*/  MUFU.EX2 R116, R226 ;  /* 0x000000e200747308 */ /* 0x004ea80000000800 */
[----:B------:R-:W-:Y:S01]  /*25a10*/  PRMT R223, R108, 0x7610, R223 ;  /* 0x000076106cdf7816 */ /* 0x000fe200000000df */
[----:B------:R4:W-:Y:S05]  /*25a20*/  @!P0 STL.S16 [R1+0xe4], R108 ;  /* 0x0000e46c01008387 */ /* 0x0009ea0000100600 */
[----:B---3--:R-:W3:Y:S01]  /*25a30*/  MUFU.EX2 R113, R234 ;  /* 0x000000ea00717308 */ /* 0x008ee20000000800 */
[C---:B--2---:R-:W-:Y:S01]  /*25a40*/  F2FP.BF16.PACK_AB R111, R116.reuse, R111 ;  /* 0x0000006f746f723e */ /* 0x044fe200000010ff */
[----:B------:R-:W-:Y:S01]  /*25a50*/  FADD.FTZ R116, R116, R83 ;  /* 0x0000005374747221 */ /* 0x000fe20000010000 */
[----:B------:R-:W-:Y:S02]  /*25a60*/  PRMT R226, R149, 0x7610, R226 ;  /* 0x0000761095e27816 */ /* 0x000fe400000000e2 */
[----:B----4-:R-:W-:Y:S02]  /*25a70*/  PRMT R108, R3, 0x5410, R74 ;  /* 0x00005410036c7816 */ /* 0x010fe4000000004a */
[----:B------:R-:W-:Y:S02]  /*25a80*/  LOP3.LUT R3, R148, 0xff, RZ, 0xc0, !PT ;  /* 0x000000ff94037812 */ /* 0x000fe400078ec0ff */
[----:B------:R-:W-:Y:S02]  /*25a90*/  SHF.R.U32.HI R74, RZ, 0x10, R148 ;  /* 0x00000010ff4a7819 */ /* 0x000fe40000011694 */
[----:B------:R-:W-:Y:S01]  /*25aa0*/  PRMT R82, R3, 0x5410, R0 ;  /* 0x0000541003527816 */ /* 0x000fe20000000000 */
[----:B------:R-:W-:Y:S01]  /*25ab0*/  FADD.FTZ R0, R101, R91 ;  /* 0x0000005b65007221 */ /* 0x000fe20000010000 */
[----:B------:R-:W-:Y:S01]  /*25ac0*/  SHF.R.U32.HI R148, RZ, 0x18, R148 ;  /* 0x00000018ff947819 */ /* 0x000fe20000011694 */
[----:B---3--:R-:W-:Y:S01]  /*25ad0*/  FADD.FTZ R3, R113, R106 ;  /* 0x0000006a71037221 */ /* 0x008fe20000010000 */
[----:B------:R-:W-:Y:S01]  /*25ae0*/  F2FP.BF16.PACK_AB R113, R73, R113 ;  /* 0x000000714971723e */ /* 0x000fe200000010ff */
[----:B------:R-:W-:Y:S01]  /*25af0*/  FADD.FTZ R203, R2, R0 ;  /* 0x0000000002cb7221 */ /* 0x000fe20000010000 */
[----:B------:R-:W-:Y:S01]  /*25b00*/  LOP3.LUT R0, R81, 0xffff, RZ, 0xc0, !PT ;  /* 0x0000ffff51007812 */ /* 0x000fe200078ec0ff */
[----:B------:R-:W-:Y:S01]  /*25b10*/  FADD.FTZ R146, R73, R3 ;  /* 0x0000000349927221 */ /* 0x000fe20000010000 */
[----:B------:R-:W-:Y:S01]  /*25b20*/  LOP3.LUT R73, R74, 0xff, RZ, 0xc0, !PT ;  /* 0x000000ff4a497812 */ /* 0x000fe200078ec0ff */
[----:B------:R1:W2:Y:S01]  /*25b30*/  LDL.S16 R91, [R1+0x10c] ;  /* 0x00010c00015b7983 */ /* 0x0002a20000100600 */
[----:B------:R-:W-:Y:S01]  /*25b40*/  SHF.R.U32.HI R74, RZ, 0x10, R81 ;  /* 0x00000010ff4a7819 */ /* 0x000fe20000011651 */
[--C-:B------:R-:W-:Y:S01]  /*25b50*/  HSET2.LE.AND R82, R82, R212.reuse, PT ;  /* 0x000000d452527233 */ /* 0x100fe20003803000 */
[----:B------:R-:W-:Y:S01]  /*25b60*/  PRMT R83, R73, 0x5410, R148 ;  /* 0x0000541049537816 */ /* 0x000fe20000000094 */
[----:B------:R3:W-:Y:S01]  /*25b70*/  MUFU.EX2 R81, R232 ;  /* 0x000000e800517308 */ /* 0x0007e20000000800 */
[----:B------:R-:W-:Y:S02]  /*25b80*/  LOP3.LUT R127, R74, 0xff, RZ, 0xc0, !PT ;  /* 0x000000ff4a7f7812 */ /* 0x000fe400078ec0ff */
[----:B------:R-:W-:Y:S01]  /*25b90*/  SHF.R.U32.HI R73, RZ, 0x8, R0 ;  /* 0x00000008ff497819 */ /* 0x000fe20000011600 */
[----:B------:R1:W4:Y:S01]  /*25ba0*/  LDL.S16 R74, [R1+0x110] ;  /* 0x00011000014a7983 */ /* 0x0003220000100600 */
[----:B------:R-:W-:Y:S01]  /*25bb0*/  F2FP.BF16.PACK_AB R101, R2, R101 ;  /* 0x000000650265723e */ /* 0x000fe200000010ff */
[----:B------:R-:W-:Y:S01]  /*25bc0*/  IMAD.WIDE.U32 R2, R119, -0x326172a9, RZ ;  /* 0xcd9e8d5777027825 */ /* 0x000fe200078e00ff */
[----:B------:R-:W-:Y:S01]  /*25bd0*/  LOP3.LUT R119, R73, 0xffff, RZ, 0xc0, !PT ;  /* 0x0000ffff49777812 */ /* 0x000fe200078ec0ff */
[--C-:B------:R-:W-:Y:S01]  /*25be0*/  HSET2.LE.AND R83, R83, R212.reuse, PT ;  /* 0x000000d453537233 */ /* 0x100fe20003803000 */
[C---:B------:R-:W-:Y:S02]  /*25bf0*/  ISETP.GE.U32.AND P5, PT, R241.reuse, R127, PT ;  /* 0x0000007ff100720c */ /* 0x040fe40003fa6070 */
[----:B------:R-:W-:Y:S02]  /*25c00*/  ISETP.GE.U32.AND P6, PT, R241, R119, PT ;  /* 0x00000077f100720c */ /* 0x000fe40003fc6070 */
[C-C-:B------:R-:W-:Y:S02]  /*25c10*/  LOP3.LUT R0, R3.reuse, UR8, R104.reuse, 0x96, !PT ;  /* 0x0000000803007c12 */ /* 0x140fe4000f8e9668 */
[--C-:B------:R-:W-:Y:S02]  /*25c20*/  LOP3.LUT R129, R3, UR8, R104.reuse, 0x96, !PT ;  /* 0x0000000803817c12 */ /* 0x100fe4000f8e9668 */
[----:B------:R-:W-:Y:S02]  /*25c30*/  PRMT R104, R103, 0x7632, R104 ;  /* 0x0000763267687816 */ /* 0x000fe40000000068 */
[----:B------:R-:W-:Y:S02]  /*25c40*/  PRMT R106, R105, 0x7632, R106 ;  /* 0x00007632696a7816 */ /* 0x000fe4000000006a */
[C---:B------:R-:W-:Y:S02]  /*25c50*/  LOP3.LUT R126, R0.reuse, 0xff, RZ, 0xc0, !PT ;  /* 0x000000ff007e7812 */ /* 0x040fe400078ec0ff */
[----:B------:R-:W-:Y:S01]  /*25c60*/  LOP3.LUT R73, R0, 0xffff, RZ, 0xc0, !PT ;  /* 0x0000ffff00497812 */ /* 0x000fe200078ec0ff */
[----:B---3--:R1:W3:Y:S01]  /*25c70*/  LDL.S16 R232, [R1+0x114] ;  /* 0x0001140001e87983 */ /* 0x0082e20000100600 */
[----:B------:R-:W-:Y:S02]  /*25c80*/  ISETP.GE.U32.AND P3, PT, R241, R126, PT ;  /* 0x0000007ef100720c */ /* 0x000fe40003f66070 */
[----:B------:R-:W-:Y:S02]  /*25c90*/  SHF.R.U32.HI R73, RZ, 0x8, R73 ;  /* 0x00000008ff497819 */ /* 0x000fe40000011649 */
[----:B------:R-:W-:Y:S02]  /*25ca0*/  PRMT R148, R121, 0x7610, R148 ;  /* 0x0000761079947816 */ /* 0x000fe40000000094 */
[----:B------:R-:W-:Y:S02]  /*25cb0*/  LOP3.LUT R122, R73, 0xffff, RZ, 0xc0, !PT ;  /* 0x0000ffff497a7812 */ /* 0x000fe400078ec0ff */
[--C-:B------:R-:W-:Y:S02]  /*25cc0*/  SHF.R.U32.HI R73, RZ, 0x10, R0.reuse ;  /* 0x00000010ff497819 */ /* 0x100fe40000011600 */
[----:B------:R-:W-:Y:S02]  /*25cd0*/  ISETP.GE.U32.AND P4, PT, R241, R122, PT ;  /* 0x0000007af100720c */ /* 0x000fe40003f86070 */
[----:B------:R-:W-:Y:S01]  /*25ce0*/  LOP3.LUT R123, R73, 0xff, RZ, 0xc0, !PT ;  /* 0x000000ff497b7812 */ /* 0x000fe200078ec0ff */
[----:B------:R-:W-:Y:S01]  /*25cf0*/  HSET2.LE.AND R73, R134, R212, PT ;  /* 0x000000d486497233 */ /* 0x000fe20003803000 */
[----:B------:R-:W-:Y:S02]  /*25d00*/  SHF.R.U32.HI R121, RZ, 0x18, R0 ;  /* 0x00000018ff797819 */ /* 0x000fe40000011600 */
[----:B------:R-:W-:Y:S02]  /*25d10*/  PRMT R110, R111, 0x7632, R110 ;  /* 0x000076326f6e7816 */ /* 0x000fe4000000006e */
[----:B------:R-:W-:Y:S02]  /*25d20*/  LOP3.LUT R82, R82, R78, RZ, 0xc0, !PT ;  /* 0x0000004e52527212 */ /* 0x000fe400078ec0ff */
[----:B------:R-:W-:Y:S02]  /*25d30*/  LOP3.LUT R83, R83, R79, RZ, 0xc0, !PT ;  /* 0x0000004f53537212 */ /* 0x000fe400078ec0ff */
[----:B------:R-:W-:Y:S02]  /*25d40*/  LOP3.LUT R73, R73, R144, RZ, 0xc0, !PT ;  /* 0x0000009049497212 */ /* 0x000fe400078ec0ff */
[----:B------:R-:W-:Y:S02]  /*25d50*/  PRMT R227, R148, 0x7610, R227 ;  /* 0x0000761094e37816 */ /* 0x000fe400000000e3 */
[----:B------:R-:W-:Y:S02]  /*25d60*/  PRMT R234, R142, 0x7610, R234 ;  /* 0x000076108eea7816 */ /* 0x000fe400000000ea */
[----:B------:R-:W-:Y:S02]  /*25d70*/  F2FP.BF16.PACK_AB R0, R137, R140 ;  /* 0x0000008c8900723e */ /* 0x000fe400000010ff */
[C---:B------:R-:W-:Y:S02]  /*25d80*/  LOP3.LUT R134, R2.reuse, 0xff, RZ, 0xc0, !PT ;  /* 0x000000ff02867812 */ /* 0x040fe400078ec0ff */
[C---:B------:R-:W-:Y:S02]  /*25d90*/  LOP3.LUT R142, R2.reuse, 0xffff, RZ, 0xc0, !PT ;  /* 0x0000ffff028e7812 */ /* 0x040fe400078ec0ff */
[----:B------:R-:W-:Y:S02]  /*25da0*/  LOP3.LUT R144, R2, 0xff, RZ, 0xc0, !PT ;  /* 0x000000ff02907812 */ /* 0x000fe400078ec0ff */
[--C-:B------:R-:W-:Y:S02]  /*25db0*/  SHF.R.U32.HI R148, RZ, 0x10, R2.reuse ;  /* 0x00000010ff947819 */ /* 0x100fe40000011602 */
[----:B------:R-:W-:Y:S01]  /*25dc0*/  SHF.R.U32.HI R149, RZ, 0x18, R2 ;  /* 0x00000018ff957819 */ /* 0x000fe20000011602 */
[----:B--2---:R-:W-:Y:S05]  /*25dd0*/  @!P5 HFMA2.BF16_V2 R91, -RZ.H0_H0, RZ.H0_H0, -R105.H0_H0 ;  /* 0x200000ffff5bd231 */ /* 0x004fea0000340969 */
[----:B------:R-:W-:Y:S01]  /*25de0*/  PRMT R220, R91, 0x7610, R220 ;  /* 0x000076105bdc7816 */ /* 0x000fe200000000dc */
[----:B----4-:R-:W-:Y:S05]  /*25df0*/  @!P6 HFMA2.BF16_V2 R74, -RZ.H0_H0, RZ.H0_H0, -R104.H0_H0 ;  /* 0x200000ffff4ae231 */ /* 0x010fea0000340968 */
[----:B------:R-:W-:Y:S01]  /*25e00*/  PRMT R221, R74, 0x7610, R221 ;  /* 0x000076104add7816 */ /* 0x000fe200000000dd */
[----:B---3--:R-:W-:Y:S05]  /*25e10*/  @!P1 HFMA2.BF16_V2 R232, -RZ.H0_H0, RZ.H0_H0, -R103.H0_H0 ;  /* 0x200000ffffe89231 */ /* 0x008fea0000340967 */
[----:B------:R-:W-:Y:S01]  /*25e20*/  PRMT R222, R232, 0x7610, R222 ;  /* 0x00007610e8de7816 */ /* 0x000fe200000000de */
[----:B------:R2:W-:Y:S01]  /*25e30*/  @!P1 STL.S16 [R1+0x114], R232 ;  /* 0x000114e801009387 */ /* 0x0005e20000100600 */
[----:B------:R-:W-:Y:S03]  /*25e40*/  LOP3.LUT P1, RZ, R183, 0x8000000, RZ, 0xc0, !PT ;  /* 0x08000000b7ff7812 */ /* 0x000fe6000782c0ff */
[----:B------:R3:W-:Y:S01]  /*25e50*/  @!P6 STL.S16 [R1+0x110], R74 ;  /* 0x0001104a0100e387 */ /* 0x0007e20000100600 */
[C---:B------:R-:W-:Y:S03]  /*25e60*/  ISETP.GE.U32.AND P6, PT, R241.reuse, R121, PT ;  /* 0x00000079f100720c */ /* 0x040fe60003fc6070 */
[----:B------:R3:W-:Y:S01]  /*25e70*/  @!P5 STL.S16 [R1+0x10c], R91 ;  /* 0x00010c5b0100d387 */ /* 0x0007e20000100600 */
[----:B------:R-:W-:Y:S03]  /*25e80*/  ISETP.GE.U32.AND P5, PT, R241, R123, PT ;  /* 0x0000007bf100720c */ /* 0x000fe60003fa6070 */
[----:B------:R1:W4:Y:S04]  /*25e90*/  LDL.S16 R75, [R1+0x108] ;  /* 0x00010800014b7983 */ /* 0x0003280000100600 */
[----:B--2---:R1:W2:Y:S04]  /*25ea0*/  LDL.S16 R232, [R1+0x100] ;  /* 0x0001000001e87983 */ /* 0x0042a80000100600 */
[----:B---3--:R1:W3:Y:S04]  /*25eb0*/  LDL.S16 R74, [R1+0xf8] ;  /* 0x0000f800014a7983 */ /* 0x0082e80000100600 */
[----:B------:R1:W3:Y:S01]  /*25ec0*/  LDL.S16 R91, [R1+0xfc] ;  /* 0x0000fc00015b7983 */ /* 0x0002e20000100600 */
[----:B----4-:R-:W-:Y:S05]  /*25ed0*/  @!P2 HFMA2.BF16_V2 R75, -RZ.H0_H0, RZ.H0_H0, -R106.H0_H0 ;  /* 0x200000ffff4ba231 */ /* 0x010fea000034096a */
[----:B------:R-:W-:Y:S01]  /*25ee0*/  PRMT R219, R75, 0x7610, R219 ;  /* 0x000076104bdb7816 */ /* 0x000fe200000000db */
[----:B------:R4:W-:Y:S01]  /*25ef0*/  @!P2 STL.S16 [R1+0x108], R75 ;  /* 0x0001084b0100a387 */ /* 0x0009e20000100600 */
[----:B------:R-:W-:Y:S01]  /*25f00*/  LOP3.LUT P2, RZ, R183, 0x4000000, RZ, 0xc0, !PT ;  /* 0x04000000b7ff7812 */ /* 0x000fe2000784c0ff */
[----:B--2---:R-:W-:Y:S02]  /*25f10*/  @!P3 HFMA2.BF16_V2 R232, -RZ.H0_H0, RZ.H0_H0, -R107.H0_H0 ;  /* 0x200000ffffe8b231 */ /* 0x004fe4000034096b */
[----:B---3--:R-:W-:Y:S03]  /*25f20*/  @!P5 HFMA2.BF16_V2 R74, -RZ.H0_H0, RZ.H0_H0, -R111.H0_H0 ;  /* 0x200000ffff4ad231 */ /* 0x008fe6000034096f */
[----:B------:R-:W-:Y:S01]  /*25f30*/  PRMT R218, R232, 0x7610, R218 ;  /* 0x00007610e8da7816 */ /* 0x000fe200000000da */
[----:B------:R-:W-:Y:S01]  /*25f40*/  @!P4 HFMA2.BF16_V2 R91, -RZ.H0_H0, RZ.H0_H0, -R109.H0_H0 ;  /* 0x200000ffff5bc231 */ /* 0x000fe2000034096d */
[----:B------:R-:W-:Y:S04]  /*25f50*/  PRMT R216, R74, 0x7610, R216 ;  /* 0x000076104ad87816 */ /* 0x000fe800000000d8 */
[----:B------:R-:W-:Y:S01]  /*25f60*/  PRMT R217, R91, 0x7610, R217 ;  /* 0x000076105bd97816 */ /* 0x000fe200000000d9 */
[----:B----4-:R1:W2:Y:S04]  /*25f70*/  LDL.S16 R75, [R1+0xf4] ;  /* 0x0000f400014b7983 */ /* 0x0102a80000100600 */
[----:B------:R3:W-:Y:S01]  /*25f80*/  @!P3 STL.S16 [R1+0x100], R232 ;  /* 0x000100e80100b387 */ /* 0x0007e20000100600 */
[C---:B------:R-:W-:Y:S03]  /*25f90*/  LOP3.LUT P3, RZ, R183.reuse, 0x2000000, RZ, 0xc0, !PT ;  /* 0x02000000b7ff7812 */ /* 0x040fe6000786c0ff */
[----:B---3--:R1:W3:Y:S04]  /*25fa0*/  LDL.S16 R232, [R1+0x104] ;  /* 0x0001040001e87983 */ /* 0x0082e80000100600 */
[----:B------:R4:W-:Y:S01]  /*25fb0*/  @!P4 STL.S16 [R1+0xfc], R91 ;  /* 0x0000fc5b0100c387 */ /* 0x0009e20000100600 */
[----:B------:R-:W-:Y:S03]  /*25fc0*/  LOP3.LUT P4, RZ, R183, 0x1000000, RZ, 0xc0, !PT ;  /* 0x01000000b7ff7812 */ /* 0x000fe6000788c0ff */
[----:B------:R1:W-:Y:S01]  /*25fd0*/  @!P5 STL.S16 [R1+0xf8], R74 ;  /* 0x0000f84a0100d387 */ /* 0x0003e20000100600 */
[----:B------:R-:W-:Y:S01]  /*25fe0*/  ISETP.GE.U32.AND P5, PT, R241, R130, PT ;  /* 0x00000082f100720c */ /* 0x000fe20003fa6070 */
[----:B----4-:R-:W4:Y:S01]  /*25ff0*/  MUFU.EX2 R91, R235 ;  /* 0x000000eb005b7308 */ /* 0x010f220000000800 */
[--C-:B-1----:R-:W-:Y:S01]  /*26000*/  HSET2.LE.AND R74, R136, R212.reuse, PT ;  /* 0x000000d4884a7233 */ /* 0x102fe20003803000 */
[----:B------:R-:W-:Y:S04]  /*26010*/  LOP3.LUT R136, R2, 0xffff, RZ, 0xc0, !PT ;  /* 0x0000ffff02887812 */ /* 0x000fe800078ec0ff */
[----:B------:R-:W-:Y:S01]  /*26020*/  LOP3.LUT R74, R74, R80, RZ, 0xc0, !PT ;  /* 0x000000504a4a7212 */ /* 0x000fe200078ec0ff */
[----:B------:R-:W-:Y:S01]  /*26030*/  FADD.FTZ R80, R140, R124 ;  /* 0x0000007c8c507221 */ /* 0x000fe20000010000 */
[----:B------:R-:W-:Y:S02]  /*26040*/  LOP3.LUT R124, R115, UR7, R206, 0x96, !PT ;  /* 0x00000007737c7c12 */ /* 0x000fe4000f8e96ce */
[----:B------:R-:W-:Y:S01]  /*26050*/  MUFU.EX2 R3, R239 ;  /* 0x000000ef00037308 */ /* 0x000fe20000000800 */
[----:B------:R-:W-:Y:S01]  /*26060*/  SHF.R.U32.HI R140, RZ, 0x10, R114 ;  /* 0x00000010ff8c7819 */ /* 0x000fe20000011672 */
[----:B------:R-:W-:Y:S01]  /*26070*/  FADD.FTZ R205, R137, R80 ;  /* 0x0000005089cd7221 */ /* 0x000fe20000010000 */
[----:B------:R-:W-:Y:S01]  /*26080*/  SHF.R.U32.HI R137, RZ, 0x18, R2 ;  /* 0x00000018ff897819 */ /* 0x000fe20000011602 */
[----:B------:R-:W-:Y:S01]  /*26090*/  HSET2.LE.AND R80, R112, R212, PT ;  /* 0x000000d470507233 */ /* 0x000fe20003803000 */
[----:B------:R-:W-:Y:S04]  /*260a0*/  PRMT R112, R113, 0x7632, R112 ;  /* 0x0000763271707816 */ /* 0x000fe80000000070 */
[----:B------:R-:W-:Y:S02]  /*260b0*/  LOP3.LUT R80, R80, R145, RZ, 0xc0, !PT ;  /* 0x0000009150507212 */ /* 0x000fe400078ec0ff */
[----:B----4-:R-:W-:Y:S01]  /*260c0*/  F2FP.BF16.PACK_AB R200, R91, R81 ;  /* 0x000000515bc8723e */ /* 0x010fe200000010ff */
[----:B--2---:R-:W-:Y:S05]  /*260d0*/  @!P6 HFMA2.BF16_V2 R75, -RZ.H0_H0, RZ.H0_H0, -R110.H0_H0 ;  /* 0x200000ffff4be231 */ /* 0x004fea000034096e */
[----:B------:R-:W-:Y:S01]  /*260e0*/  PRMT R215, R75, 0x7610, R215 ;  /* 0x000076104bd77816 */ /* 0x000fe200000000d7 */
[----:B------:R1:W-:Y:S01]  /*260f0*/  @!P6 STL.S16 [R1+0xf4], R75 ;  /* 0x0000f44b0100e387 */ /* 0x0003e20000100600 */
[C---:B------:R-:W-:Y:S11]  /*26100*/  ISETP.GE.U32.AND P6, PT, R241.reuse, R202, PT ;  /* 0x000000caf100720c */ /* 0x040ff60003fc6070 */
[----:B------:R-:W-:Y:S02]  /*26110*/  @!UPT UIADD3 URZ, URZ, URZ, URZ ;  /* 0x0000003f3f3ff290 */ /* 0x000fe4000fffe03f */
[----:B------:R-:W-:Y:S02]  /*26120*/  @!P6 PRMT R86, R236, 0x5410, RZ ;  /* 0x00005410ec56e816 */ /* 0x000fe400000000ff */
[----:B------:R-:W-:Y:S02]  /*26130*/  ISETP.GE.U32.AND P6, PT, R241, R163, PT ;  /* 0x000000a3f100720c */ /* 0x000fe40003fc6070 */
[----:B------:R-:W-:Y:S01]  /*26140*/  MUFU.EX2 R163, R175 ;  /* 0x000000af00a37308 */ /* 0x000fe20000000800 */
[----:B------:R-:W-:Y:S01]  /*26150*/  STG.E.U16 [R156.64+0x12], R86 ;  /* 0x000012569c007986 */ /* 0x000fe2000c101522 */
[----:B---3--:R-:W-:Y:S02]  /*26160*/  @!P5 HFMA2.BF16_V2 R232, -RZ.H0_H0, RZ.H0_H0, -R113.H0_H0 ;  /* 0x200000ffffe8d231 */ /* 0x008fe40000340971 */
[--C-:B-1----:R-:W-:Y:S01]  /*26170*/  HSET2.LE.AND R75, R135, R212.reuse, PT ;  /* 0x000000d4874b7233 */ /* 0x102fe20003803000 */
[----:B------:R-:W-:Y:S02]  /*26180*/  SHF.R.U32.HI R135, RZ, 0x10, R2 ;  /* 0x00000010ff877819 */ /* 0x000fe40000011602 */
[----:B------:R-:W-:Y:S01]  /*26190*/  PRMT R2, R88, 0x5410, R87 ;  /* 0x0000541058027816 */ /* 0x000fe20000000057 */
[----:B------:R-:W-:Y:S01]  /*261a0*/  @!P5 STL.S16 [R1+0x104], R232 ;  /* 0x000104e80100d387 */ /* 0x000fe20000100600 */
[----:B------:R-:W-:Y:S01]  /*261b0*/  LOP3.LUT R75, R75, R77, RZ, 0xc0, !PT ;  /* 0x0000004d4b4b7212 */ /* 0x000fe200078ec0ff */
[----:B------:R-:W-:Y:S01]  /*261c0*/  FADD.FTZ R77, R81, R116 ;  /* 0x00000074514d7221 */ /* 0x000fe20000010000 */
[----:B------:R-:W-:Y:S01]  /*261d0*/  @!P6 PRMT R87, R231, 0x5410, RZ ;  /* 0x00005410e757e816 */ /* 0x000fe200000000ff */
[----:B------:R1:W2:Y:S01]  /*261e0*/  LDL.S16 R211, [R1+0x118] ;  /* 0x0001180001d37983 */ /* 0x0002a20000100600 */
[----:B------:R-:W-:Y:S01]  /*261f0*/  ISETP.GE.U32.AND P6, PT, R241, R151, PT ;  /* 0x00000097f100720c */ /* 0x000fe20003fc6070 */
[----:B------:R-:W-:Y:S01]  /*26200*/  FADD.FTZ R207, R91, R77 ;  /* 0x0000004d5bcf7221 */ /* 0x000fe20000010000 */
[----:B------:R-:W-:Y:S01]  /*26210*/  SHF.R.U32.HI R91, RZ, 0x8, R139 ;  /* 0x00000008ff5b7819 */ /* 0x000fe2000001168b */
[----:B------:R-:W3:Y:S01]  /*26220*/  LDSM.16.MT88.4 R76, [R169+0x6000] ;  /* 0x00600000a94c783b */ /* 0x000ee20000004200 */
[----:B------:R-:W-:Y:S01]  /*26230*/  LOP3.LUT R139, R114, 0xffff, RZ, 0xc0, !PT ;  /* 0x0000ffff728b7812 */ /* 0x000fe200078ec0ff */
[----:B------:R-:W-:Y:S01]  /*26240*/  HSET2.LE.AND R81, R108, R212, PT ;  /* 0x000000d46c517233 */ /* 0x000fe20003803000 */
[----:B------:R-:W-:Y:S01]  /*26250*/  PRMT R108, R90, 0x5410, R89 ;  /* 0x000054105a6c7816 */ /* 0x000fe20000000059 */
[----:B------:R-:W-:Y:S01]  /*26260*/  MUFU.EX2 R151, R168 ;  /* 0x000000a800977308 */ /* 0x000fe20000000800 */
[----:B------:R-:W-:Y:S02]  /*26270*/  PRMT R115, R85, 0x5410, R84 ;  /* 0x0000541055737816 */ /* 0x000fe40000000054 */
[----:B------:R-:W-:Y:S01]  /*26280*/  LOP3.LUT R81, R81, R143, RZ, 0xc0, !PT ;  /* 0x0000008f51517212 */ /* 0x000fe200078ec0ff */
[----:B------:R-:W-:Y:S01]  /*26290*/  STG.E.U16 [R152.64+0x22], R87 ;  /* 0x0000225798007986 */ /* 0x000fe2000c101522 */
[----:B------:R-:W-:Y:S02]  /*262a0*/  LOP3.LUT R91, R91, 0xffff, RZ, 0xc0, !PT ;  /* 0x0000ffff5b5b7812 */ /* 0x000fe400078ec0ff */
[----:B------:R-:W-:Y:S02]  /*262b0*/  @!P6 PRMT R90, R237, 0x5410, RZ ;  /* 0x00005410ed5ae816 */ /* 0x000fe400000000ff */
[C---:B------:R-:W-:Y:S02]  /*262c0*/  ISETP.GE.U32.AND P6, PT, R241.reuse, R150, PT ;  /* 0x00000096f100720c */ /* 0x040fe40003fc6070 */
[----:B------:R-:W-:Y:S01]  /*262d0*/  ISETP.GE.U32.AND P5, PT, R241, R91, PT ;  /* 0x0000005bf100720c */ /* 0x000fe20003fa6070 */
[----:B------:R-:W4:Y:S01]  /*262e0*/  MUFU.EX2 R150, R246 ;  /* 0x000000f600967308 */ /* 0x000f220000000800 */
[----:B------:R-:W-:Y:S02]  /*262f0*/  PRMT R116, R92, 0x5410, R93 ;  /* 0x000054105c747816 */ /* 0x000fe4000000005d */
[----:B------:R-:W-:Y:S02]  /*26300*/  @!P4 PRMT R93, R244, 0x5410, RZ ;  /* 0x00005410f45dc816 */ /* 0x000fe400000000ff */
[----:B------:R-:W-:Y:S02]  /*26310*/  LOP3.LUT R143, R114, 0xff, RZ, 0xc0, !PT ;  /* 0x000000ff728f7812 */ /* 0x000fe400078ec0ff */
[----:B------:R-:W-:Y:S02]  /*26320*/  PRMT R114, R96, 0x5410, R98 ;  /* 0x0000541060727816 */ /* 0x000fe40000000062 */
[----:B------:R-:W-:Y:S02]  /*26330*/  PRMT R214, R232, 0x7610, R214 ;  /* 0x00007610e8d67816 */ /* 0x000fe400000000d6 */
[----:B------:R-:W-:Y:S02]  /*26340*/  @!P6 PRMT R85, R226, 0x5410, RZ ;  /* 0x00005410e255e816 */ /* 0x000fe400000000ff */
[----:B------:R-:W-:Y:S01]  /*26350*/  LOP3.LUT P6, RZ, R183, 0x400000, RZ, 0xc0, !PT ;  /* 0x00400000b7ff7812 */ /* 0x000fe200078cc0ff */
[-C--:B---3--:R-:W-:Y:S01]  /*26360*/  HMMA.16816.F32.BF16 R4, R72, R76.reuse, R4 ;  /* 0x0000004c4804723c */ /* 0x088fe20000041804 */
[----:B----4-:R-:W-:Y:S11]  /*26370*/  FADD.FTZ R203, R150, R203 ;  /* 0x000000cb96cb7221 */ /* 0x010ff60000010000 */
[----:B------:R-:W-:Y:S02]  /*26380*/  @!P6 PRMT R84, R227, 0x5410, RZ ;  /* 0x00005410e354e816 */ /* 0x000fe400000000ff */
[----:B------:R-:W-:Y:S01]  /*26390*/  ISETP.GE.U32.AND P6, PT, R241, R132, PT ;  /* 0x00000084f100720c */ /* 0x000fe20003fc6070 */
[C---:B------:R-:W-:Y:S08]  /*263a0*/  HMMA.16816.F32.BF16 R8, R80.reuse, R76, R8 ;  /* 0x0000004c5008723c */ /* 0x040ff00000041808 */
[-C--:B------:R-:W-:Y:S08]  /*263b0*/  HMMA.16816.F32.BF16 R12, R80, R78.reuse, R12 ;  /* 0x0000004e500c723c */ /* 0x080ff0000004180c */
[C---:B------:R-:W-:Y:S01]  /*263c0*/  HMMA.16816.F32.BF16 R16, R72.reuse, R78, R16 ;  /* 0x0000004e4810723c */ /* 0x040fe20000041810 */
[----:B------:R-:W3:Y:S07]  /*263d0*/  LDSM.16.MT88.4 R76, [R172+0x6000] ;  /* 0x00600000ac4c783b */ /* 0x000eee0000004200 */
[-C--:B---3--:R-:W-:Y:S08]  /*263e0*/  HMMA.16816.F32.BF16 R20, R72, R76.reuse, R20 ;  /* 0x0000004c4814723c */ /* 0x088ff00000041814 */
[C---:B------:R-:W-:Y:S01]  /*263f0*/  HMMA.16816.F32.BF16 R24, R80.reuse, R76, R24 ;  /* 0x0000004c5018723c */ /* 0x040fe20000041818 */
[----:B------:R-:W3:Y:S07]  /*26400*/  MUFU.EX2 R76, R240 ;  /* 0x000000f0004c7308 */ /* 0x000eee0000000800 */
[-C--:B------:R-:W-:Y:S08]  /*26410*/  HMMA.16816.F32.BF16 R28, R80, R78.reuse, R28 ;  /* 0x0000004e501c723c */ /* 0x080ff0000004181c */
[C---:B------:R-:W-:Y:S01]  /*26420*/  HMMA.16816.F32.BF16 R32, R72.reuse, R78, R32 ;  /* 0x0000004e4820723c */ /* 0x040fe20000041820 */
[----:B---3--:R-:W-:Y:S03]  /*26430*/  F2FP.BF16.PACK_AB R145, R3, R76 ;  /* 0x0000004c0391723e */ /* 0x008fe600000010ff */
[----:B------:R-:W-:Y:S01]  /*26440*/  FADD.FTZ R77, R76, R146 ;  /* 0x000000924c4d7221 */ /* 0x000fe20000010000 */
[----:B------:R-:W-:Y:S01]  /*26450*/  LOP3.LUT R76, R159, 0xff, RZ, 0xc0, !PT ;  /* 0x000000ff9f4c7812 */ /* 0x000fe200078ec0ff */
[----:B------:R-:W-:Y:S02]  /*26460*/  MUFU.EX2 R146, R249 ;  /* 0x000000f900927308 */ /* 0x000fe40000000800 */
[----:B------:R-:W-:Y:S01]  /*26470*/  FADD.FTZ R206, R3, R77 ;  /* 0x0000004d03ce7221 */ /* 0x000fe20000010000 */
[----:B------:R-:W-:Y:S03]  /*26480*/  PRMT R3, R95, 0x5410, R94 ;  /* 0x000054105f037816 */ /* 0x000fe6000000005e */
[----:B------:R-:W-:Y:S02]  /*26490*/  @!P6 PRMT R94, R242, 0x5410, RZ ;  /* 0x00005410f25ee816 */ /* 0x000fe400000000ff */
[----:B------:R-:W-:Y:S02]  /*264a0*/  ISETP.GE.U32.AND P6, PT, R241, R117, PT ;  /* 0x00000075f100720c */ /* 0x000fe40003fc6070 */
[----:B------:R-:W-:Y:S02]  /*264b0*/  PRMT R117, R97, 0x5410, R99 ;  /* 0x0000541061757816 */ /* 0x000fe40000000063 */
[----:B------:R-:W-:Y:S02]  /*264c0*/  @!P3 PRMT R97, R228, 0x5410, RZ ;  /* 0x00005410e461b816 */ /* 0x000fe400000000ff */
[----:B------:R-:W-:Y:S02]  /*264d0*/  ISETP.GE.U32.AND P3, PT, R241, R76, PT ;  /* 0x0000004cf100720c */ /* 0x000fe40003f66070 */
[----:B------:R-:W-:Y:S02]  /*264e0*/  LOP3.LUT R76, R135, 0xff, RZ, 0xc0, !PT ;  /* 0x000000ff874c7812 */ /* 0x000fe400078ec0ff */
[----:B------:R-:W-:Y:S02]  /*264f0*/  @!P2 PRMT R99, R225, 0x5410, RZ ;  /* 0x00005410e163a816 */ /* 0x000fe400000000ff */
[----:B------:R-:W-:Y:S02]  /*26500*/  ISETP.GE.U32.AND P4, PT, R241, R76, PT ;  /* 0x0000004cf100720c */ /* 0x000fe40003f86070 */
[----:B------:R-:W-:Y:S02]  /*26510*/  SHF.R.U32.HI R76, RZ, 0x8, R136 ;  /* 0x00000008ff4c7819 */ /* 0x000fe40000011688 */
[----:B------:R-:W-:Y:S02]  /*26520*/  @!P6 PRMT R98, R229, 0x5410, RZ ;  /* 0x00005410e562e816 */ /* 0x000fe400000000ff */
[----:B------:R-:W-:Y:S02]  /*26530*/  LOP3.LUT R76, R76, 0xffff, RZ, 0xc0, !PT ;  /* 0x0000ffff4c4c7812 */ /* 0x000fe400078ec0ff */
[----:B------:R-:W-:Y:S02]  /*26540*/  ISETP.GE.U32.AND P6, PT, R241, R119, PT ;  /* 0x00000077f100720c */ /* 0x000fe40003fc6070 */
[----:B------:R-:W-:Y:S02]  /*26550*/  PRMT R119, R103, 0x5410, R104 ;  /* 0x0000541067777816 */ /* 0x000fe40000000068 */
[----:B------:R-:W-:Y:S09]  /*26560*/  ISETP.GE.U32.AND P2, PT, R241, R147, PT ;  /* 0x00000093f100720c */ /* 0x000ff20003f46070 */
[----:B------:R-:W-:Y:S02]  /*26570*/  @!P6 PRMT R104, R221, 0x5410, RZ ;  /* 0x00005410dd68e816 */ /* 0x000fe400000000ff */
[----:B------:R-:W-:Y:S02]  /*26580*/  ISETP.GE.U32.AND P6, PT, R241, R120, PT ;  /* 0x00000078f100720c */ /* 0x000fe40003fc6070 */
[----:B------:R-:W-:Y:S11]  /*26590*/  PRMT R120, R105, 0x5410, R106 ;  /* 0x0000541069787816 */ /* 0x000ff6000000006a */
[----:B------:R-:W-:Y:S02]  /*265a0*/  @!P6 PRMT R106, R219, 0x5410, RZ ;  /* 0x00005410db6ae816 */ /* 0x000fe400000000ff */
[----:B------:R-:W-:Y:S02]  /*265b0*/  ISETP.GE.U32.AND P6, PT, R241, R122, PT ;  /* 0x0000007af100720c */ /* 0x000fe40003fc6070 */
[----:B------:R-:W-:Y:S11]  /*265c0*/  PRMT R122, R107, 0x5410, R109 ;  /* 0x000054106b7a7816 */ /* 0x000ff6000000006d */
[----:B------:R-:W-:Y:S02]  /*265d0*/  @!P6 PRMT R109, R217, 0x5410, RZ ;  /* 0x00005410d96de816 */ /* 0x000fe400000000ff */
[----:B------:R-:W-:Y:S02]  /*265e0*/  ISETP.GE.U32.AND P6, PT, R241, R121, PT ;  /* 0x00000079f100720c */ /* 0x000fe40003fc6070 */
[----:B------:R-:W-:Y:S01]  /*265f0*/  PRMT R121, R113, 0x5410, R112 ;  /* 0x0000541071797816 */ /* 0x000fe20000000070 */
[----:B--2---:R-:W-:Y:S05]  /*26600*/  @!P5 HFMA2.BF16_V2 R211, -RZ.H0_H0, RZ.H0_H0, -R112.H0_H0 ;  /* 0x200000ffffd3d231 */ /* 0x004fea0000340970 */
[----:B------:R2:W-:Y:S01]  /*26610*/  @!P5 STL.S16 [R1+0x118], R211 ;  /* 0x000118d30100d387 */ /* 0x0005e20000100600 */
[----:B------:R-:W-:Y:S03]  /*26620*/  PRMT R213, R211, 0x7610, R213 ;  /* 0x00007610d3d57816 */ /* 0x000fe600000000d5 */
[----:B------:R1:W3:Y:S04]  /*26630*/  LDL.S16 R136, [R1+0x70] ;  /* 0x0000700001887983 */ /* 0x0002e80000100600 */
[----:B------:R1:W4:Y:S01]  /*26640*/  LDL.S16 R135, [R1+0x68] ;  /* 0x0000680001877983 */ /* 0x0003220000100600 */
[----:B--2---:R-:W-:Y:S04]  /*26650*/  IADD3 R211, P5, R152, -0x80, RZ ;  /* 0xffffff8098d37810 */ /* 0x004fe80007fbe0ff */
[----:B------:R-:W-:Y:S02]  /*26660*/  IADD3.X R210, R153, -0x1, RZ, P5, !PT ;  /* 0xffffffff99d27810 */ /* 0x000fe40002ffe4ff */
[----:B------:R-:W-:Y:S02]  /*26670*/  ISETP.GE.U32.AND P5, PT, R241, R164, PT ;  /* 0x000000a4f100720c */ /* 0x000fe40003fa6070 */
[----:B------:R-:W-:Y:S11]  /*26680*/  MUFU.EX2 R164, R176 ;  /* 0x000000b000a47308 */ /* 0x000ff60000000800 */
[----:B------:R-:W-:Y:S02]  /*26690*/  @!P5 PRMT R88, R233, 0x5410, RZ ;  /* 0x00005410e958d816 */ /* 0x000fe400000000ff */
[----:B------:R-:W-:Y:S01]  /*266a0*/  ISETP.GE.U32.AND P5, PT, R241, R158, PT ;  /* 0x0000009ef100720c */ /* 0x000fe20003fa6070 */
[----:B------:R-:W-:Y:S02]  /*266b0*/  IMAD.WIDE.U32 R158, R208, -0x2daee0ad, RZ ;  /* 0xd2511f53d09e7825 */ /* 0x000fe400078e00ff */
[----:B------:R2:W-:Y:S04]  /*266c0*/  STG.E.U16 [R152.64+0x20], R88 ;  /* 0x0000205898007986 */ /* 0x0005e8000c101522 */
[----:B------:R-:W-:Y:S06]  /*266d0*/  STG.E.U16 [R154.64+0x20], R90 ;  /* 0x0000205a9a007986 */ /* 0x000fec000c101522 */
[----:B------:R-:W-:Y:S02]  /*266e0*/  @!P5 PRMT R89, R234, 0x5410, RZ ;  /* 0x00005410ea59d816 */ /* 0x000fe400000000ff */
[----:B------:R-:W-:Y:S03]  /*266f0*/  LOP3.LUT P5, RZ, R183, 0x800000, RZ, 0xc0, !PT ;  /* 0x00800000b7ff7812 */ /* 0x000fe600078ac0ff */
[----:B------:R-:W-:Y:S04]  /*26700*/  STG.E.U16 [R154.64+0x22], R89 ;  /* 0x000022599a007986 */ /* 0x000fe8000c101522 */
[----:B------:R1:W-:Y:S04]  /*26710*/  STG.E.U16 [R160.64+0x1e], R85 ;  /* 0x00001e55a0007986 */ /* 0x0003e8000c101522 */
[----:B------:R1:W-:Y:S02]  /*26720*/  STG.E.U16 [R160.64+0x20], R84 ;  /* 0x00002054a0007986 */ /* 0x0003e4000c101522 */
[----:B------:R-:W-:Y:S02]  /*26730*/  @!P5 PRMT R92, R245, 0x5410, RZ ;  /* 0x00005410f55cd816 */ /* 0x000fe400000000ff */
[----:B------:R-:W-:Y:S01]  /*26740*/  ISETP.GE.U32.AND P5, PT, R241, R133, PT ;  /* 0x00000085f100720c */ /* 0x000fe20003fa6070 */
[----:B------:R1:W-:Y:S01]  /*26750*/  STG.E.U16 [R156.64+0x22], R93 ;  /* 0x0000225d9c007986 */ /* 0x0003e2000c101522 */
[----:B--2---:R-:W-:Y:S02]  /*26760*/  SHF.R.U32.HI R88, RZ, 0x8, R197 ;  /* 0x00000008ff587819 */ /* 0x004fe400000116c5 */
[----:B------:R-:W-:Y:S01]  /*26770*/  MUFU.EX2 R197, R251 ;  /* 0x000000fb00c57308 */ /* 0x000fe20000000800 */
[----:B------:R2:W2:Y:S04]  /*26780*/  LDL.S16 R133, [R1+0x60] ;  /* 0x0000600001857983 */ /* 0x0004a80000100600 */
[----:B------:R-:W-:Y:S04]  /*26790*/  STG.E.U16 [R156.64+0x20], R92 ;  /* 0x0000205c9c007986 */ /* 0x000fe8000c101522 */
[----:B------:R-:W-:Y:S01]  /*267a0*/  @!P5 PRMT R95, R243, 0x5410, RZ ;  /* 0x00005410f35fd816 */ /* 0x000fe200000000ff */
[----:B------:R1:W-:Y:S01]  /*267b0*/  STG.E.U16 [R152.64+0x32], R94 ;  /* 0x0000325e98007986 */ /* 0x0003e2000c101522 */
[----:B------:R-:W-:Y:S02]  /*267c0*/  ISETP.GE.U32.AND P5, PT, R241, R118, PT ;  /* 0x00000076f100720c */ /* 0x000fe40003fa6070 */
[----:B------:R-:W-:Y:S01]  /*267d0*/  PRMT R118, R100, 0x5410, R102 ;  /* 0x0000541064767816 */ /* 0x000fe20000000066 */
[----:B------:R1:W-:Y:S01]  /*267e0*/  STG.E.U16 [R152.64+0x30], R95 ;  /* 0x0000305f98007986 */ /* 0x0003e2000c101522 */
[----:B------:R-:W-:Y:S02]  /*267f0*/  @!P0 PRMT R102, R223, 0x5410, RZ ;  /* 0x00005410df668816 */ /* 0x000fe400000000ff */
[----:B------:R-:W-:Y:S01]  /*26800*/  ISETP.GE.U32.AND P0, PT, R241, R76, PT ;  /* 0x0000004cf100720c */ /* 0x000fe20003f06070 */
[----:B------:R-:W-:Y:S01]  /*26810*/  STG.E.U16 [R154.64+0x32], R98 ;  /* 0x000032629a007986 */ /* 0x000fe2000c101522 */
[----:B------:R-:W-:Y:S02]  /*26820*/  SHF.R.U32.HI R76, RZ, 0x8, R162 ;  /* 0x00000008ff4c7819 */ /* 0x000fe400000116a2 */
[----:B-1----:R-:W-:Y:S01]  /*26830*/  LOP3.LUT R85, R167, 0xff, RZ, 0xc0, !PT ;  /* 0x000000ffa7557812 */ /* 0x002fe200078ec0ff */
[----:B------:R-:W1:Y:S01]  /*26840*/  MUFU.EX2 R162, R174 ;  /* 0x000000ae00a27308 */ /* 0x000e620000000800 */
[----:B------:R-:W-:Y:S02]  /*26850*/  PRMT R165, R165, 0x5410, R76 ;  /* 0x00005410a5a57816 */ /* 0x000fe4000000004c */
[----:B------:R-:W-:Y:S01]  /*26860*/  @!P5 PRMT R96, R230, 0x5410, RZ ;  /* 0x00005410e660d816 */ /* 0x000fe200000000ff */
[----:B------:R-:W1:Y:S01]  /*26870*/  LDSM.16.MT88.4 R76, [R170+0x6000] ;  /* 0x00600000aa4c783b */ /* 0x000e620000004200 */
[----:B------:R-:W-:Y:S02]  /*26880*/  ISETP.GE.U32.AND P5, PT, R241, R128, PT ;  /* 0x00000080f100720c */ /* 0x000fe40003fa6070 */
[----:B------:R-:W-:Y:S02]  /*26890*/  SHF.R.U32.HI R84, RZ, 0x8, R142 ;  /* 0x00000008ff547819 */ /* 0x000fe4000001168e */
[----:B------:R-:W-:Y:S01]  /*268a0*/  PRMT R166, R85, 0x5410, R166 ;  /* 0x0000541055a67816 */ /* 0x000fe200000000a6 */
[----:B------:R-:W-:Y:S01]  /*268b0*/  MUFU.EX2 R167, R252 ;  /* 0x000000fc00a77308 */ /* 0x000fe20000000800 */
[----:B------:R-:W-:Y:S01]  /*268c0*/  PRMT R144, R144, 0x5410, R84 ;  /* 0x0000541090907816 */ /* 0x000fe20000000054 */
[----:B------:R-:W-:Y:S01]  /*268d0*/  STG.E.U16 [R154.64+0x30], R96 ;  /* 0x000030609a007986 */ /* 0x000fe2000c101522 */
[----:B------:R-:W-:Y:S02]  /*268e0*/  LOP3.LUT R89, R125, 0xff, RZ, 0xc0, !PT ;  /* 0x000000ff7d597812 */ /* 0x000fe400078ec0ff */
[----:B------:R-:W-:Y:S01]  /*268f0*/  @!P1 PRMT R100, R224, 0x5410, RZ ;  /* 0x00005410e0649816 */ /* 0x000fe200000000ff */
[----:B------:R-:W1:Y:S01]  /*26900*/  LDSM.16.MT88.4 R84, [R171+0x6000] ;  /* 0x00600000ab54783b */ /* 0x000e620000004200 */
[C---:B------:R-:W-:Y:S02]  /*26910*/  ISETP.GE.U32.AND P1, PT, R241.reuse, R134, PT ;  /* 0x00000086f100720c */ /* 0x040fe40003f26070 */
[----:B------:R-:W-:Y:S02]  /*26920*/  @!P5 PRMT R103, R222, 0x5410, RZ ;  /* 0x00005410de67d816 */ /* 0x000fe400000000ff */
[----:B------:R-:W-:Y:S02]  /*26930*/  ISETP.GE.U32.AND P5, PT, R241, R127, PT ;  /* 0x0000007ff100720c */ /* 0x000fe40003fa6070 */
[----:B------:R-:W-:Y:S01]  /*26940*/  PRMT R127, R201, 0x5410, R88 ;  /* 0x00005410c97f7816 */ /* 0x000fe20000000058 */
[----:B------:R1:W2:Y:S01]  /*26950*/  LDL.S16 R134, [R1+0x50] ;  /* 0x0000500001867983 */ /* 0x0002a20000100600 */
[C---:B------:R-:W-:Y:S02]  /*26960*/  PRMT R93, R200.reuse, 0x7610, R93 ;  /* 0x00007610c85d7816 */ /* 0x040fe4000000005d */
[----:B------:R-:W-:Y:S01]  /*26970*/  PRMT R94, R200, 0x7632, R94 ;  /* 0x00007632c85e7816 */ /* 0x000fe2000000005e */
[----:B------:R1:W-:Y:S02]  /*26980*/  STG.E.U16 [R160.64+0x2e], R97 ;  /* 0x00002e61a0007986 */ /* 0x0003e4000c101522 */
[----:B-1----:R-:W-:Y:S01]  /*26990*/  F2FP.BF16.PACK_AB R142, R162, R163 ;  /* 0x000000a3a28e723e */ /* 0x002fe200000010ff */
[----:B------:R-:W-:Y:S01]  /*269a0*/  FADD.FTZ R200, R146, R207 ;  /* 0x000000cf92c87221 */ /* 0x000fe20000010000 */
[----:B------:R-:W-:Y:S01]  /*269b0*/  PRMT R95, R93, 0x5410, R94 ;  /* 0x000054105d5f7816 */ /* 0x000fe2000000005e */
[----:B------:R-:W-:Y:S01]  /*269c0*/  STG.E.U16 [R160.64+0x30], R99 ;  /* 0x00003063a0007986 */ /* 0x000fe2000c101522 */
[----:B------:R-:W-:Y:S02]  /*269d0*/  F2FP.BF16.PACK_AB R146, R197, R146 ;  /* 0x00000092c592723e */ /* 0x000fe400000010ff */
[----:B------:R-:W-:Y:S01]  /*269e0*/  @!P5 PRMT R105, R220, 0x5410, RZ ;  /* 0x00005410dc69d816 */ /* 0x000fe200000000ff */
[----:B------:R-:W-:Y:S01]  /*269f0*/  STG.E.U16 [R156.64+0x30], R100 ;  /* 0x000030649c007986 */ /* 0x000fe2000c101522 */
[C---:B------:R-:W-:Y:S03]  /*26a00*/  ISETP.GE.U32.AND P5, PT, R241.reuse, R126, PT ;  /* 0x0000007ef100720c */ /* 0x040fe60003fa6070 */
[----:B------:R-:W-:Y:S01]  /*26a10*/  STG.E.U16 [R156.64+0x32], R102 ;  /* 0x000032669c007986 */ /* 0x000fe2000c101522 */
[-C--:B------:R-:W-:Y:S03]  /*26a20*/  HMMA.16816.F32.BF16 R36, R72, R76.reuse, R36 ;  /* 0x0000004c4824723c */ /* 0x080fe60000041824 */
[----:B------:R-:W-:Y:S04]  /*26a30*/  STG.E.U16 [R152.64+0x40], R103 ;  /* 0x0000406798007986 */ /* 0x000fe8000c101522 */
[----:B------:R-:W-:Y:S02]  /*26a40*/  STG.E.U16 [R152.64+0x42], R104 ;  /* 0x0000426898007986 */ /* 0x000fe4000c101522 */
[----:B------:R-:W-:Y:S02]  /*26a50*/  @!P5 PRMT R107, R218, 0x5410, RZ ;  /* 0x00005410da6bd816 */ /* 0x000fe400000000ff */
[----:B------:R-:W-:Y:S01]  /*26a60*/  ISETP.GE.U32.AND P5, PT, R241, R123, PT ;  /* 0x0000007bf100720c */ /* 0x000fe20003fa6070 */
[C---:B------:R-:W-:Y:S01]  /*26a70*/  HMMA.16816.F32.BF16 R40, R80.reuse, R76, R40 ;  /* 0x0000004c5028723c */ /* 0x040fe20000041828 */
[----:B------:R-:W-:Y:S01]  /*26a80*/  STG.E.U16 [R154.64+0x40], R105 ;  /* 0x000040699a007986 */ /* 0x000fe2000c101522 */
[----:B------:R-:W-:Y:S02]  /*26a90*/  PRMT R123, R111, 0x5410, R110 ;  /* 0x000054106f7b7816 */ /* 0x000fe4000000006e */
[----:B------:R-:W-:Y:S01]  /*26aa0*/  @!P6 PRMT R110, R215, 0x5410, RZ ;  /* 0x00005410d76ee816 */ /* 0x000fe200000000ff */
[----:B------:R-:W-:Y:S02]  /*26ab0*/  STG.E.U16 [R154.64+0x42], R106 ;  /* 0x0000426a9a007986 */ /* 0x000fe4000c101522 */
[----:B------:R-:W-:Y:S01]  /*26ac0*/  LOP3.LUT R76, R125, 0xffff, RZ, 0xc0, !PT ;  /* 0x0000ffff7d4c7812 */ /* 0x000fe200078ec0ff */
[-C--:B------:R-:W-:Y:S01]  /*26ad0*/  HMMA.16816.F32.BF16 R44, R80, R78.reuse, R44 ;  /* 0x0000004e502c723c */ /* 0x080fe2000004182c */
[----:B------:R-:W-:Y:S01]  /*26ae0*/  ISETP.GE.U32.AND P6, PT, R241, R91, PT ;  /* 0x0000005bf100720c */ /* 0x000fe20003fc6070 */
[----:B------:R-:W-:Y:S02]  /*26af0*/  STG.E.U16 [R160.64+0x3e], R107 ;  /* 0x00003e6ba0007986 */ /* 0x000fe4000c101522 */
[----:B------:R-:W-:Y:S02]  /*26b00*/  SHF.R.U32.HI R76, RZ, 0x8, R76 ;  /* 0x00000008ff4c7819 */ /* 0x000fe4000001164c */
[----:B------:R-:W-:Y:S01]  /*26b10*/  LOP3.LUT R77, R140, 0xff, RZ, 0xc0, !PT ;  /* 0x000000ff8c4d7812 */ /* 0x000fe200078ec0ff */
[----:B------:R-:W-:Y:S01]  /*26b20*/  STG.E.U16 [R160.64+0x40], R109 ;  /* 0x0000406da0007986 */ /* 0x000fe2000c101522 */
[----:B------:R-:W-:Y:S01]  /*26b30*/  PRMT R126, R89, 0x5410, R76 ;  /* 0x00005410597e7816 */ /* 0x000fe2000000004c */
[C---:B------:R-:W-:Y:S02]  /*26b40*/  HMMA.16816.F32.BF16 R48, R72.reuse, R78, R48 ;  /* 0x0000004e4830723c */ /* 0x040fe40000041830 */
[----:B------:R-:W1:Y:S01]  /*26b50*/  LDSM.16.MT88.4 R88, [R169+0x6800] ;  /* 0x00680000a958783b */ /* 0x000e620000004200 */
[--C-:B------:R-:W-:Y:S02]  /*26b60*/  SHF.R.U32.HI R76, RZ, 0x10, R125.reuse ;  /* 0x00000010ff4c7819 */ /* 0x100fe4000001167d */
[----:B------:R-:W-:Y:S02]  /*26b70*/  SHF.R.U32.HI R125, RZ, 0x18, R125 ;  /* 0x00000018ff7d7819 */ /* 0x000fe4000001167d */
[----:B------:R-:W-:Y:S01]  /*26b80*/  LOP3.LUT R76, R76, 0xff, RZ, 0xc0, !PT ;  /* 0x000000ff4c4c7812 */ /* 0x000fe200078ec0ff */
[-C--:B------:R-:W-:Y:S01]  /*26b90*/  HMMA.16816.F32.BF16 R52, R72, R84.reuse, R52 ;  /* 0x000000544834723c */ /* 0x080fe20000041834 */
[----:B------:R-:W-:Y:S01]  /*26ba0*/  LOP3.LUT R79, R198, 0xff, RZ, 0xc0, !PT ;  /* 0x000000ffc64f7812 */ /* 0x000fe200078ec0ff */
[----:B------:R-:W-:Y:S01]  /*26bb0*/  STG.E.U16 [R156.64+0x42], R110 ;  /* 0x0000426e9c007986 */ /* 0x000fe2000c101522 */
[----:B------:R-:W-:Y:S01]  /*26bc0*/  MUFU.EX2 R198, R250 ;  /* 0x000000fa00c67308 */ /* 0x000fe20000000800 */
[----:B------:R-:W-:Y:S02]  /*26bd0*/  SHF.R.U32.HI R78, RZ, 0x8, R139 ;  /* 0x00000008ff4e7819 */ /* 0x000fe4000001168b */
[----:B------:R-:W-:Y:S02]  /*26be0*/  PRMT R132, R77, 0x5410, R141 ;  /* 0x000054104d847816 */ /* 0x000fe4000000008d */
[----:B------:R-:W-:Y:S01]  /*26bf0*/  PRMT R125, R76, 0x5410, R125 ;  /* 0x000054104c7d7816 */ /* 0x000fe2000000007d */
[C---:B------:R-:W-:Y:S03]  /*26c00*/  HMMA.16816.F32.BF16 R56, R80.reuse, R84, R56 ;  /* 0x000000545038723c */ /* 0x040fe60000041838 */
[----:B------:R-:W-:Y:S02]  /*26c10*/  LOP3.LUT R76, R124, 0xffff, RZ, 0xc0, !PT ;  /* 0x0000ffff7c4c7812 */ /* 0x000fe400078ec0ff */
[----:B------:R-:W-:Y:S02]  /*26c20*/  SHF.R.U32.HI R77, RZ, 0x10, R124 ;  /* 0x00000010ff4d7819 */ /* 0x000fe4000001167c */
[----:B------:R-:W-:Y:S01]  /*26c30*/  PRMT R128, R79, 0x5410, R199 ;  /* 0x000054104f807816 */ /* 0x000fe200000000c7 */
[-C--:B------:R-:W-:Y:S01]  /*26c40*/  HMMA.16816.F32.BF16 R60, R80, R86.reuse, R60 ;  /* 0x00000056503c723c */ /* 0x080fe2000004183c */
[----:B------:R-:W-:Y:S01]  /*26c50*/  @!P5 PRMT R111, R216, 0x5410, RZ ;  /* 0x00005410d86fd816 */ /* 0x000fe200000000ff */
[----:B------:R-:W1:Y:S01]  /*26c60*/  MUFU.EX2 R199, R247 ;  /* 0x000000f700c77308 */ /* 0x000e620000000800 */
[----:B------:R-:W-:Y:S02]  /*26c70*/  ISETP.GE.U32.AND P5, PT, R241, R130, PT ;  /* 0x00000082f100720c */ /* 0x000fe40003fa6070 */
[----:B------:R-:W-:Y:S01]  /*26c80*/  PRMT R130, R143, 0x5410, R78 ;  /* 0x000054108f827816 */ /* 0x000fe2000000004e */
[----:B------:R-:W-:Y:S01]  /*26c90*/  STG.E.U16 [R156.64+0x40], R111 ;  /* 0x0000406f9c007986 */ /* 0x000fe2000c101522 */
[----:B------:R-:W-:Y:S01]  /*26ca0*/  LOP3.LUT R79, R124, 0xff, RZ, 0xc0, !PT ;  /* 0x000000ff7c4f7812 */ /* 0x000fe200078ec0ff */
[----:B------:R-:W-:Y:S01]  /*26cb0*/  HMMA.16816.F32.BF16 R64, R72, R86, R64 ;  /* 0x000000564840723c */ /* 0x000fe20000041840 */
[----:B------:R-:W-:Y:S01]  /*26cc0*/  SHF.R.U32.HI R124, RZ, 0x18, R124 ;  /* 0x00000018ff7c7819 */ /* 0x000fe2000001167c */
[----:B------:R-:W1:Y:S02]  /*26cd0*/  LDSM.16.MT88.4 R72, [R172+0x6800] ;  /* 0x00680000ac48783b */ /* 0x000e640000004200 */
[----:B------:R-:W-:Y:S01]  /*26ce0*/  SHF.R.U32.HI R78, RZ, 0x8, R76 ;  /* 0x00000008ff4e7819 */ /* 0x000fe2000001164c */
[--C-:B------:R-:W-:Y:S01]  /*26cf0*/  HSET2.LE.AND R82, R130, R212.reuse, PT ;  /* 0x000000d482527233 */ /* 0x100fe20003803000 */
[----:B------:R-:W-:Y:S01]  /*26d00*/  LOP3.LUT R77, R77, 0xff, RZ, 0xc0, !PT ;  /* 0x000000ff4d4d7812 */ /* 0x000fe200078ec0ff */
[--C-:B------:R-:W-:Y:S01]  /*26d10*/  HSET2.LE.AND R83, R132, R212.reuse, PT ;  /* 0x000000d484537233 */ /* 0x100fe20003803000 */
[----:B------:R-:W-:Y:S01]  /*26d20*/  PRMT R84, R79, 0x5410, R78 ;  /* 0x000054104f547816 */ /* 0x000fe2000000004e */
[--C-:B------:R-:W-:Y:S03]  /*26d30*/  HSET2.LE.AND R78, R127, R212.reuse, PT ;  /* 0x000000d47f4e7233 */ /* 0x100fe60003803000 */
[----:B------:R-:W-:Y:S01]  /*26d40*/  PRMT R124, R77, 0x5410, R124 ;  /* 0x000054104d7c7816 */ /* 0x000fe2000000007c */
[--C-:B------:R-:W-:Y:S01]  /*26d50*/  HSET2.LE.AND R79, R128, R212.reuse, PT ;  /* 0x000000d4804f7233 */ /* 0x100fe20003803000 */
[----:B------:R-:W-:Y:S01]  /*26d60*/  LOP3.LUT R78, R78, R3, RZ, 0xc0, !PT ;  /* 0x000000034e4e7212 */ /* 0x000fe200078ec0ff */
[--C-:B------:R-:W-:Y:S01]  /*26d70*/  HSET2.LE.AND R76, R126, R212.reuse, PT ;  /* 0x000000d47e4c7233 */ /* 0x100fe20003803000 */
[----:B------:R-:W-:Y:S01]  /*26d80*/  LOP3.LUT R82, R82, R117, RZ, 0xc0, !PT ;  /* 0x0000007552527212 */ /* 0x000fe200078ec0ff */
[--C-:B------:R-:W-:Y:S01]  /*26d90*/  HSET2.LE.AND R77, R125, R212.reuse, PT ;  /* 0x000000d47d4d7233 */ /* 0x100fe20003803000 */
[----:B------:R-:W-:Y:S01]  /*26da0*/  LOP3.LUT R79, R79, R114, RZ, 0xc0, !PT ;  /* 0x000000724f4f7212 */ /* 0x000fe200078ec0ff */
[--C-:B------:R-:W-:Y:S01]  /*26db0*/  HSET2.LE.AND R81, R124, R212.reuse, PT ;  /* 0x000000d47c517233 */ /* 0x100fe20003803000 */
[----:B------:R-:W-:Y:S01]  /*26dc0*/  LOP3.LUT R76, R76, R2, RZ, 0xc0, !PT ;  /* 0x000000024c4c7212 */ /* 0x000fe200078ec0ff */
[----:B------:R-:W-:Y:S01]  /*26dd0*/  HSET2.LE.AND R80, R84, R212, PT ;  /* 0x000000d454507233 */ /* 0x000fe20003803000 */
[----:B------:R-:W-:Y:S02]  /*26de0*/  LOP3.LUT R77, R77, R108, RZ, 0xc0, !PT ;  /* 0x0000006c4d4d7212 */ /* 0x000fe400078ec0ff */
[----:B------:R-:W-:Y:S02]  /*26df0*/  @!P6 PRMT R112, R213, 0x5410, RZ ;  /* 0x00005410d570e816 */ /* 0x000fe400000000ff */
[----:B------:R-:W-:Y:S02]  /*26e00*/  LOP3.LUT R86, R131, 0xff, RZ, 0xc0, !PT ;  /* 0x000000ff83567812 */ /* 0x000fe400078ec0ff */
[----:B------:R-:W-:Y:S01]  /*26e10*/  LOP3.LUT R97, R159, UR7, R204, 0x96, !PT ;  /* 0x000000079f617c12 */ /* 0x000fe2000f8e96cc */
[-C--:B-1----:R-:W-:Y:S01]  /*26e20*/  HMMA.16816.F32.BF16 R4, R76, R88.reuse, R4 ;  /* 0x000000584c04723c */ /* 0x082fe20000041804 */
[----:B------:R-:W-:Y:S01]  /*26e30*/  STG.E.U16 [R152.64+0x52], R112 ;  /* 0x0000527098007986 */ /* 0x000fe2000c101522 */
[----:B------:R-:W-:Y:S02]  /*26e40*/  LOP3.LUT R80, R80, R115, RZ, 0xc0, !PT ;  /* 0x0000007350507212 */ /* 0x000fe400078ec0ff */
[----:B------:R-:W-:Y:S01]  /*26e50*/  LOP3.LUT R81, R81, R116, RZ, 0xc0, !PT ;  /* 0x0000007451517212 */ /* 0x000fe200078ec0ff */
[----:B------:R-:W-:Y:S01]  /*26e60*/  IMAD.WIDE.U32 R116, R209, -0x2daee0ad, RZ ;  /* 0xd2511f53d1747825 */ /* 0x000fe200078e00ff */
[----:B------:R-:W-:Y:S02]  /*26e70*/  LOP3.LUT R83, R83, R118, RZ, 0xc0, !PT ;  /* 0x0000007653537212 */ /* 0x000fe400078ec0ff */
[----:B------:R-:W-:Y:S02]  /*26e80*/  @!P5 PRMT R113, R214, 0x5410, RZ ;  /* 0x00005410d671d816 */ /* 0x000fe400000000ff */
[----:B------:R-:W-:Y:S02]  /*26e90*/  ISETP.GE.U32.AND P5, PT, R241, R137, PT ;  /* 0x00000089f100720c */ /* 0x000fe40003fa6070 */
[----:B------:R-:W-:Y:S01]  /*26ea0*/  LOP3.LUT R92, R117, UR7, R138, 0x96, !PT ;  /* 0x00000007755c7c12 */ /* 0x000fe2000f8e968a */
[C---:B------:R-:W-:Y:S01]  /*26eb0*/  HMMA.16816.F32.BF16 R8, R80.reuse, R88, R8 ;  /* 0x000000585008723c */ /* 0x040fe20000041808 */
[----:B------:R-:W-:Y:S01]  /*26ec0*/  STG.E.U16 [R152.64+0x50], R113 ;  /* 0x0000507198007986 */ /* 0x000fe2000c101522 */
[----:B------:R-:W-:Y:S02]  /*26ed0*/  LOP3.LUT R2, R148, 0xff, RZ, 0xc0, !PT ;  /* 0x000000ff94027812 */ /* 0x000fe400078ec0ff */
[C---:B------:R-:W-:Y:S01]  /*26ee0*/  PRMT R3, R101.reuse, 0x7632, R3 ;  /* 0x0000763265037816 */ /* 0x040fe20000000003 */
[----:B------:R-:W1:Y:S01]  /*26ef0*/  MUFU.EX2 R148, R248 ;  /* 0x000000f800947308 */ /* 0x000e620000000800 */
[----:B------:R-:W-:Y:S02]  /*26f00*/  PRMT R126, R2, 0x5410, R149 ;  /* 0x00005410027e7816 */ /* 0x000fe40000000095 */
[C---:B------:R-:W-:Y:S01]  /*26f10*/  LOP3.LUT R84, R92.reuse, 0xffff, RZ, 0xc0, !PT ;  /* 0x0000ffff5c547812 */ /* 0x040fe200078ec0ff */
[-C--:B------:R-:W-:Y:S03]  /*26f20*/  HMMA.16816.F32.BF16 R12, R80, R90.reuse, R12 ;  /* 0x0000005a500c723c */ /* 0x080fe6000004180c */
[----:B------:R-:W-:Y:S02]  /*26f30*/  SHF.R.U32.HI R84, RZ, 0x8, R84 ;  /* 0x00000008ff547819 */ /* 0x000fe40000011654 */
[----:B------:R-:W-:Y:S02]  /*26f40*/  PRMT R114, R101, 0x5410, R3 ;  /* 0x0000541065727816 */ /* 0x000fe40000000003 */
[--C-:B------:R-:W-:Y:S01]  /*26f50*/  SHF.R.U32.HI R88, RZ, 0x18, R92.reuse ;  /* 0x00000018ff587819 */ /* 0x100fe2000001165c */
[C---:B------:R-:W-:Y:S01]  /*26f60*/  HMMA.16816.F32.BF16 R16, R76.reuse, R90, R16 ;  /* 0x0000005a4c10723c */ /* 0x040fe20000041810 */
[----:B------:R-:W-:Y:S03]  /*26f70*/  LOP3.LUT R124, R92, 0xff, RZ, 0xc0, !PT ;  /* 0x000000ff5c7c7812 */ /* 0x000fe600078ec0ff */
[----:B------:R-:W-:Y:S02]  /*26f80*/  SHF.R.U32.HI R92, RZ, 0x10, R92 ;  /* 0x00000010ff5c7819 */ /* 0x000fe4000001165c */
[----:B------:R-:W-:Y:S02]  /*26f90*/  PRMT R108, R145, 0x7632, R108 ;  /* 0x00007632916c7816 */ /* 0x000fe4000000006c */
[-C--:B------:R-:W-:Y:S01]  /*26fa0*/  HMMA.16816.F32.BF16 R20, R76, R72.reuse, R20 ;  /* 0x000000484c14723c */ /* 0x080fe20000041814 */
[----:B------:R-:W-:Y:S03]  /*26fb0*/  F2FP.BF16.PACK_AB R150, R199, R150 ;  /* 0x00000096c796723e */ /* 0x000fe600000010ff */
[----:B------:R-:W-:Y:S01]  /*26fc0*/  LOP3.LUT R91, R129, 0xff, RZ, 0xc0, !PT ;  /* 0x000000ff815b7812 */ /* 0x000fe200078ec0ff */
[----:B-1----:R-:W-:Y:S01]  /*26fd0*/  FADD.FTZ R201, R148, R205 ;  /* 0x000000cd94c97221 */ /* 0x002fe20000010000 */
[----:B------:R-:W-:Y:S02]  /*26fe0*/  PRMT R149, R150, 0x7632, R149 ;  /* 0x0000763296957816 */ /* 0x000fe40000000095 */
[C---:B------:R-:W-:Y:S01]  /*26ff0*/  HMMA.16816.F32.BF16 R24, R80.reuse, R72, R24 ;  /* 0x000000485018723c */ /* 0x040fe20000041818 */
[----:B------:R-:W-:Y:S03]  /*27000*/  F2FP.BF16.PACK_AB R148, R198, R148 ;  /* 0x00000094c694723e */ /* 0x000fe600000010ff */
[----:B------:R-:W-:Y:S02]  /*27010*/  SHF.R.U32.HI R99, RZ, 0x18, R129 ;  /* 0x00000018ff637819 */ /* 0x000fe40000011681 */
[----:B------:R-:W-:Y:S02]  /*27020*/  PRMT R147, R148, 0x7632, R147 ;  /* 0x0000763294937816 */ /* 0x000fe40000000093 */
[----:B------:R-:W-:Y:S01]  /*27030*/  LOP3.LUT R72, R92, 0xff, RZ, 0xc0, !PT ;  /* 0x000000ff5c487812 */ /* 0x000fe200078ec0ff */
[-C--:B------:R-:W-:Y:S03]  /*27040*/  HMMA.16816.F32.BF16 R28, R80, R74.reuse, R28 ;  /* 0x0000004a501c723c */ /* 0x080fe6000004181c */
[----:B------:R-:W-:Y:S02]  /*27050*/  SHF.R.U32.HI R92, RZ, 0x18, R131 ;  /* 0x00000018ff5c7819 */ /* 0x000fe40000011683 */
[----:B------:R-:W-:Y:S02]  /*27060*/  LOP3.LUT R104, R116, 0xff, RZ, 0xc0, !PT ;  /* 0x000000ff74687812 */ /* 0x000fe400078ec0ff */
[----:B------:R-:W-:Y:S01]  /*27070*/  LOP3.LUT R115, R117, UR7, R138, 0x96, !PT ;  /* 0x0000000775737c12 */ /* 0x000fe2000f8e968a */
[C---:B------:R-:W-:Y:S01]  /*27080*/  HMMA.16816.F32.BF16 R32, R76.reuse, R74, R32 ;  /* 0x0000004a4c20723c */ /* 0x040fe20000041820 */
[----:B------:R-:W-:Y:S03]  /*27090*/  SHF.R.U32.HI R102, RZ, 0x10, R116 ;  /* 0x00000010ff667819 */ /* 0x000fe60000011674 */
[----:B------:R-:W-:Y:S01]  /*270a0*/  PRMT R141, R142, 0x7632, R141 ;  /* 0x000076328e8d7816 */ /* 0x000fe2000000008d */
[----:B---3--:R-:W-:Y:S05]  /*270b0*/  @!P3 HFMA2.BF16_V2 R136, -RZ.H0_H0, RZ.H0_H0, -R101.H0_H0 ;  /* 0x200000ffff88b231 */ /* 0x008fea0000340965 */
[----:B------:R-:W-:Y:S02]  /*270c0*/  @!P3 STL.S16 [R1+0x70], R136 ;  /* 0x000070880100b387 */ /* 0x000fe40000100600 */
[----:B----4-:R-:W-:Y:S01]  /*270d0*/  @!P2 HFMA2.BF16_V2 R135, -RZ.H0_H0, RZ.H0_H0, -R3.H0_H0 ;  /* 0x200000ffff87a231 */ /* 0x010fe20000340903 */
[----:B------:R-:W-:Y:S01]  /*270e0*/  PRMT R2, R136, 0x7610, R2 ;  /* 0x0000761088027816 */ /* 0x000fe20000000002 */
[----:B------:R1:W3:Y:S03]  /*270f0*/  LDL.S16 R89, [R1+0x5c] ;  /* 0x00005c0001597983 */ /* 0x0002e60000100600 */
[----:B------:R-:W-:Y:S01]  /*27100*/  @!P3 PRMT R101, R2, 0x5410, RZ ;  /* 0x000054100265b816 */ /* 0x000fe200000000ff */
[----:B------:R-:W-:Y:S01]  /*27110*/  @!P2 STL.S16 [R1+0x68], R135 ;  /* 0x000068870100a387 */ /* 0x000fe20000100600 */
[----:B------:R-:W-:Y:S02]  /*27120*/  LOP3.LUT R2, R131, 0xffff, RZ, 0xc0, !PT ;  /* 0x0000ffff83027812 */ /* 0x000fe400078ec0ff */
[----:B------:R-:W-:Y:S01]  /*27130*/  ISETP.GE.U32.AND P3, PT, R241, R88, PT ;  /* 0x00000058f100720c */ /* 0x000fe20003f66070 */
[----:B------:R-:W-:Y:S01]  /*27140*/  STG.E.U16 [R154.64+0x50], R101 ;  /* 0x000050659a007986 */ /* 0x000fe2000c101522 */
[----:B------:R-:W-:Y:S02]  /*27150*/  SHF.R.U32.HI R85, RZ, 0x8, R2 ;  /* 0x00000008ff557819 */ /* 0x000fe40000011602 */
[----:B------:R-:W-:Y:S02]  /*27160*/  LOP3.LUT R2, R84, 0xffff, RZ, 0xc0, !PT ;  /* 0x0000ffff54027812 */ /* 0x000fe400078ec0ff */
[----:B------:R-:W-:Y:S02]  /*27170*/  PRMT R87, R135, 0x7610, R87 ;  /* 0x0000761087577816 */ /* 0x000fe40000000057 */
[----:B------:R-:W-:Y:S02]  /*27180*/  ISETP.GE.U32.AND P6, PT, R241, R2, PT ;  /* 0x00000002f100720c */ /* 0x000fe40003fc6070 */
[----:B------:R-:W-:Y:S02]  /*27190*/  PRMT R2, R0, 0x7632, R2 ;  /* 0x0000763200027816 */ /* 0x000fe40000000002 */
[----:B------:R-:W-:Y:S02]  /*271a0*/  PRMT R125, R86, 0x5410, R85 ;  /* 0x00005410567d7816 */ /* 0x000fe40000000055 */
[----:B------:R-:W-:Y:S02]  /*271b0*/  @!P2 PRMT R3, R87, 0x5410, RZ ;  /* 0x000054105703a816 */ /* 0x000fe400000000ff */
[----:B------:R-:W4:Y:S01]  /*271c0*/  LDSM.16.MT88.4 R84, [R170+0x6800] ;  /* 0x00680000aa54783b */ /* 0x000f220000004200 */
[----:B------:R-:W-:Y:S07]  /*271d0*/  PRMT R96, R0, 0x5410, R2 ;  /* 0x0000541000607816 */ /* 0x000fee0000000002 */
[----:B------:R-:W-:Y:S01]  /*271e0*/  STG.E.U16 [R154.64+0x52], R3 ;  /* 0x000052039a007986 */ /* 0x000fe2000c101522 */
[-C--:B----4-:R-:W-:Y:S01]  /*271f0*/  HMMA.16816.F32.BF16 R36, R76, R84.reuse, R36 ;  /* 0x000000544c24723c */ /* 0x090fe20000041824 */
[----:B--2---:R-:W-:Y:S07]  /*27200*/  @!P0 HFMA2.BF16_V2 R133, -RZ.H0_H0, RZ.H0_H0, -R2.H0_H0 ;  /* 0x200000ffff858231 */ /* 0x004fee0000340902 */
[C---:B------:R-:W-:Y:S01]  /*27210*/  HMMA.16816.F32.BF16 R40, R80.reuse, R84, R40 ;  /* 0x000000545028723c */ /* 0x040fe20000041828 */
[----:B------:R-:W-:Y:S06]  /*27220*/  PRMT R88, R133, 0x7610, R88 ;  /* 0x0000761085587816 */ /* 0x000fec0000000058 */
[----:B------:R-:W-:Y:S01]  /*27230*/  SHF.R.U32.HI R84, RZ, 0x18, R97 ;  /* 0x00000018ff547819 */ /* 0x000fe20000011661 */
[-C--:B------:R-:W-:Y:S01]  /*27240*/  HMMA.16816.F32.BF16 R44, R80, R86.reuse, R44 ;  /* 0x00000056502c723c */ /* 0x080fe2000004182c */
[----:B------:R-:W-:Y:S03]  /*27250*/  @!P0 PRMT R2, R88, 0x5410, RZ ;  /* 0x0000541058028816 */ /* 0x000fe600000000ff */
[----:B------:R-:W-:Y:S02]  /*27260*/  LOP3.LUT R88, R129, 0xffff, RZ, 0xc0, !PT ;  /* 0x0000ffff81587812 */ /* 0x000fe400078ec0ff */
[----:B------:R-:W-:Y:S02]  /*27270*/  STG.E.U16 [R160.64+0x50], R2 ;  /* 0x00005002a0007986 */ /* 0x000fe4000c101522 */
[C---:B------:R-:W-:Y:S01]  /*27280*/  HMMA.16816.F32.BF16 R48, R76.reuse, R86, R48 ;  /* 0x000000564c30723c */ /* 0x040fe20000041830 */
[----:B------:R-:W-:Y:S04]  /*27290*/  SHF.R.U32.HI R88, RZ, 0x8, R88 ;  /* 0x00000008ff587819 */ /* 0x000fe80000011658 */
[----:B------:R-:W-:Y:S02]  /*272a0*/  PRMT R118, R91, 0x5410, R88 ;  /* 0x000054105b767816 */ /* 0x000fe40000000058 */
[----:B------:R-:W-:Y:S02]  /*272b0*/  HSET2.LE.AND R87, R166, R212, PT ;  /* 0x000000d4a6577233 */ /* 0x000fe40003803000 */
[----:B------:R-:W2:Y:S03]  /*272c0*/  MUFU.EX2 R166, R178 ;  /* 0x000000b200a67308 */ /* 0x000ea60000000800 */
[----:B------:R-:W-:Y:S01]  /*272d0*/  LOP3.LUT R87, R87, R114, RZ, 0xc0, !PT ;  /* 0x0000007257577212 */ /* 0x000fe200078ec0ff */
[----:B------:R-:W-:Y:S05]  /*272e0*/  @!P1 HFMA2.BF16_V2 R134, -RZ.H0_H0, RZ.H0_H0, -R0.H0_H0 ;  /* 0x200000ffff869231 */ /* 0x000fea0000340900 */
[----:B------:R-:W-:Y:S01]  /*272f0*/  @!P1 STL.S16 [R1+0x50], R134 ;  /* 0x0000508601009387 */ /* 0x000fe20000100600 */
[----:B------:R-:W-:Y:S03]  /*27300*/  PRMT R90, R134, 0x7610, R90 ;  /* 0x00007610865a7816 */ /* 0x000fe6000000005a */
[----:B------:R4:W-:Y:S01]  /*27310*/  @!P0 STL.S16 [R1+0x60], R133 ;  /* 0x0000608501008387 */ /* 0x0009e20000100600 */
[----:B------:R-:W-:Y:S02]  /*27320*/  ISETP.GE.U32.AND P0, PT, R241, R72, PT ;  /* 0x00000048f100720c */ /* 0x000fe40003f06070 */
[----:B------:R-:W-:Y:S02]  /*27330*/  LOP3.LUT R72, R97, 0xff, RZ, 0xc0, !PT ;  /* 0x000000ff61487812 */ /* 0x000fe400078ec0ff */
[----:B------:R-:W-:Y:S02]  /*27340*/  @!P1 PRMT R0, R90, 0x5410, RZ ;  /* 0x000054105a009816 */ /* 0x000fe400000000ff */
[----:B------:R-:W-:Y:S02]  /*27350*/  ISETP.GE.U32.AND P2, PT, R241, R72, PT ;  /* 0x00000048f100720c */ /* 0x000fe40003f46070 */
[----:B------:R-:W-:Y:S01]  /*27360*/  SHF.R.U32.HI R90, RZ, 0x10, R129 ;  /* 0x00000010ff5a7819 */ /* 0x000fe20000011681 */
[----:B------:R-:W-:Y:S03]  /*27370*/  STG.E.U16 [R160.64+0x4e], R0 ;  /* 0x00004e00a0007986 */ /* 0x000fe6000c101522 */
[----:B------:R-:W-:Y:S02]  /*27380*/  LOP3.LUT R98, R90, 0xff, RZ, 0xc0, !PT ;  /* 0x000000ff5a627812 */ /* 0x000fe400078ec0ff */
[----:B------:R-:W-:Y:S02]  /*27390*/  LOP3.LUT R90, R97, 0xffff, RZ, 0xc0, !PT ;  /* 0x0000ffff615a7812 */ /* 0x000fe400078ec0ff */
[----:B------:R-:W-:Y:S02]  /*273a0*/  PRMT R99, R98, 0x5410, R99 ;  /* 0x0000541062637816 */ /* 0x000fe40000000063 */
[----:B------:R-:W-:Y:S04]  /*273b0*/  SHF.R.U32.HI R88, RZ, 0x8, R90 ;  /* 0x00000008ff587819 */ /* 0x000fe8000001165a */
[----:B------:R-:W-:Y:S01]  /*273c0*/  LOP3.LUT R88, R88, 0xffff, RZ, 0xc0, !PT ;  /* 0x0000ffff58587812 */ /* 0x000fe200078ec0ff */
[----:B----4-:R1:W2:Y:S03]  /*273d0*/  LDL.S16 R133, [R1+0x6c] ;  /* 0x00006c0001857983 */ /* 0x0102a60000100600 */
[----:B------:R-:W-:Y:S01]  /*273e0*/  ISETP.GE.U32.AND P1, PT, R241, R88, PT ;  /* 0x00000058f100720c */ /* 0x000fe20003f26070 */
[----:B---3--:R-:W-:Y:S05]  /*273f0*/  @!P4 HFMA2.BF16_V2 R89, -RZ.H0_H0, RZ.H0_H0, -R93.H0_H0 ;  /* 0x200000ffff59c231 */ /* 0x008fea000034095d */
[----:B------:R3:W-:Y:S01]  /*27400*/  @!P4 STL.S16 [R1+0x5c], R89 ;  /* 0x00005c590100c387 */ /* 0x0007e20000100600 */
[----:B------:R-:W-:Y:S03]  /*27410*/  PRMT R73, R89, 0x7610, R73 ;  /* 0x0000761059497816 */ /* 0x000fe60000000049 */
[----:B------:R1:W4:Y:S01]  /*27420*/  LDL.S16 R132, [R1+0x58] ;  /* 0x0000580001847983 */ /* 0x0003220000100600 */
[----:B------:R-:W-:Y:S02]  /*27430*/  @!P4 PRMT R93, R73, 0x5410, RZ ;  /* 0x00005410495dc816 */ /* 0x000fe400000000ff */
[----:B------:R-:W-:Y:S01]  /*27440*/  ISETP.GE.U32.AND P4, PT, R241, R124, PT ;  /* 0x0000007cf100720c */ /* 0x000fe20003f86070 */
[----:B------:R1:W4:Y:S04]  /*27450*/  LDL.S16 R130, [R1+0x54] ;  /* 0x0000540001827983 */ /* 0x0003280000100600 */
[----:B------:R1:W4:Y:S04]  /*27460*/  LDL.S16 R128, [R1+0x4c] ;  /* 0x00004c0001807983 */ /* 0x0003280000100600 */
[----:B------:R1:W4:Y:S04]  /*27470*/  LDL.S16 R127, [R1+0x64] ;  /* 0x00006400017f7983 */ /* 0x0003280000100600 */
[----:B------:R-:W1:Y:S01]  /*27480*/  LDSM.16.MT88.4 R72, [R171+0x6800] ;  /* 0x00680000ab48783b */ /* 0x000e620000004200 */
[----:B---3--:R-:W-:Y:S07]  /*27490*/  SHF.R.U32.HI R89, RZ, 0x10, R131 ;  /* 0x00000010ff597819 */ /* 0x008fee0000011683 */
[----:B------:R-:W-:Y:S01]  /*274a0*/  STG.E.U16 [R156.64+0x50], R93 ;  /* 0x0000505d9c007986 */ /* 0x000fe2000c101522 */
[----:B------:R-:W-:Y:S04]  /*274b0*/  LOP3.LUT R89, R89, 0xff, RZ, 0xc0, !PT ;  /* 0x000000ff59597812 */ /* 0x000fe800078ec0ff */
[--C-:B------:R-:W-:Y:S02]  /*274c0*/  PRMT R100, R89, 0x5410, R92.reuse ;  /* 0x0000541059647816 */ /* 0x100fe4000000005c */
[----:B------:R-:W-:Y:S02]  /*274d0*/  PRMT R92, R145, 0x7610, R92 ;  /* 0x00007610915c7816 */ /* 0x000fe4000000005c */
[----:B------:R-:W-:Y:S02]  /*274e0*/  PRMT R145, R146, 0x7632, R145 ;  /* 0x0000763292917816 */ /* 0x000fe40000000091 */
[----:B------:R-:W-:Y:S01]  /*274f0*/  PRMT R98, R92, 0x5410, R108 ;  /* 0x000054105c627816 */ /* 0x000fe2000000006c */
[-C--:B-1----:R-:W-:Y:S08]  /*27500*/  HMMA.16816.F32.BF16 R52, R76, R72.reuse, R52 ;  /* 0x000000484c34723c */ /* 0x082ff00000041834 */
[C---:B------:R-:W-:Y:S08]  /*27510*/  HMMA.16816.F32.BF16 R56, R80.reuse, R72, R56 ;  /* 0x000000485038723c */ /* 0x040ff00000041838 */
[-C--:B------:R-:W-:Y:S07]  /*27520*/  HMMA.16816.F32.BF16 R60, R80, R74.reuse, R60 ;  /* 0x0000004a503c723c */ /* 0x080fee000004183c */
[--C-:B------:R-:W-:Y:S01]  /*27530*/  HSET2.LE.AND R80, R118, R212.reuse, PT ;  /* 0x000000d476507233 */ /* 0x100fe20003803000 */
[----:B------:R-:W-:Y:S01]  /*27540*/  HMMA.16816.F32.BF16 R64, R76, R74, R64 ;  /* 0x0000004a4c40723c */ /* 0x000fe20000041840 */
[--C-:B------:R-:W-:Y:S03]  /*27550*/  HSET2.LE.AND R83, R126, R212.reuse, PT ;  /* 0x000000d47e537233 */ /* 0x100fe60003803000 */
[--C-:B------:R-:W-:Y:S01]  /*27560*/  HSET2.LE.AND R81, R99, R212.reuse, PT ;  /* 0x000000d463517233 */ /* 0x100fe20003803000 */
[----:B------:R-:W-:Y:S01]  /*27570*/  LOP3.LUT R80, R80, R122, RZ, 0xc0, !PT ;  /* 0x0000007a50507212 */ /* 0x000fe200078ec0ff */
[----:B------:R-:W-:Y:S01]  /*27580*/  HSET2.LE.AND R82, R144, R212, PT ;  /* 0x000000d490527233 */ /* 0x000fe20003803000 */
[----:B------:R-:W-:Y:S02]  /*27590*/  LOP3.LUT R83, R83, R95, RZ, 0xc0, !PT ;  /* 0x0000005f53537212 */ /* 0x000fe400078ec0ff */
[----:B------:R-:W-:Y:S03]  /*275a0*/  LOP3.LUT R81, R81, R123, RZ, 0xc0, !PT ;  /* 0x0000007b51517212 */ /* 0x000fe600078ec0ff */
[----:B------:R-:W-:Y:S02]  /*275b0*/  LOP3.LUT R82, R82, R96, RZ, 0xc0, !PT ;  /* 0x0000006052527212 */ /* 0x000fe400078ec0ff */
[----:B------:R-:W-:Y:S02]  /*275c0*/  LOP3.LUT R76, R116, 0xffff, RZ, 0xc0, !PT ;  /* 0x0000ffff744c7812 */ /* 0x000fe400078ec0ff */
[----:B------:R-:W-:Y:S02]  /*275d0*/  SHF.R.U32.HI R77, RZ, 0x18, R116 ;  /* 0x00000018ff4d7819 */ /* 0x000fe40000011674 */
[----:B------:R-:W-:Y:S02]  /*275e0*/  SHF.R.U32.HI R76, RZ, 0x8, R76 ;  /* 0x00000008ff4c7819 */ /* 0x000fe4000001164c */
[----:B------:R-:W-:Y:S02]  /*275f0*/  PRMT R95, R148, 0x5410, R147 ;  /* 0x00005410945f7816 */ /* 0x000fe40000000093 */
[----:B------:R-:W-:Y:S02]  /*27600*/  LOP3.LUT R76, R76, 0xffff, RZ, 0xc0, !PT ;  /* 0x0000ffff4c4c7812 */ /* 0x000fe400078ec0ff */
[----:B------:R-:W-:Y:S02]  /*27610*/  LOP3.LUT R99, R116, 0xffff, RZ, 0xc0, !PT ;  /* 0x0000ffff74637812 */ /* 0x000fe400078ec0ff */
[----:B------:R-:W-:Y:S02]  /*27620*/  LOP3.LUT R96, R159, UR7, R204, 0x96, !PT ;  /* 0x000000079f607c12 */ /* 0x000fe4000f8e96cc */
[----:B--2---:R-:W-:Y:S04]  /*27630*/  F2FP.BF16.PACK_AB R144, R166, R167 ;  /* 0x000000a7a690723e */ /* 0x004fe800000010ff */
[----:B------:R-:W-:Y:S01]  /*27640*/  PRMT R143, R144, 0x7632, R143 ;  /* 0x00007632908f7816 */ /* 0x000fe2000000008f */
[----:B------:R-:W-:Y:S05]  /*27650*/  @!P5 HFMA2.BF16_V2 R133, -RZ.H0_H0, RZ.H0_H0, -R94.H0_H0 ;  /* 0x200000ffff85d231 */ /* 0x000fea000034095e */
[----:B------:R-:W-:Y:S01]  /*27660*/  @!P5 STL.S16 [R1+0x6c], R133 ;  /* 0x00006c850100d387 */ /* 0x000fe20000100600 */
[----:B------:R-:W-:Y:S04]  /*27670*/  PRMT R90, R133, 0x7610, R90 ;  /* 0x00007610855a7816 */ /* 0x000fe8000000005a */
[----:B------:R-:W-:Y:S02]  /*27680*/  @!P5 PRMT R94, R90, 0x5410, RZ ;  /* 0x000054105a5ed816 */ /* 0x000fe400000000ff */
[----:B------:R-:W-:Y:S02]  /*27690*/  ISETP.GE.U32.AND P5, PT, R241, R84, PT ;  /* 0x00000054f100720c */ /* 0x000fe40003fa6070 */
[----:B------:R-:W-:Y:S01]  /*276a0*/  SHF.R.U32.HI R84, RZ, 0x10, R116 ;  /* 0x00000010ff547819 */ /* 0x000fe20000011674 */
[----:B------:R-:W-:Y:S03]  /*276b0*/  STG.E.U16 [R156.64+0x52], R94 ;  /* 0x0000525e9c007986 */ /* 0x000fe6000c101522 */
[----:B------:R-:W-:Y:S02]  /*276c0*/  LOP3.LUT R202, R84, 0xff, RZ, 0xc0, !PT ;  /* 0x000000ff54ca7812 */ /* 0x000fe400078ec0ff */
[----:B------:R-:W-:Y:S02]  /*276d0*/  SHF.R.U32.HI R84, RZ, 0x10, R97 ;  /* 0x00000010ff547819 */ /* 0x000fe40000011661 */
[----:B------:R-:W-:Y:S02]  /*276e0*/  PRMT R97, R150, 0x5410, R149 ;  /* 0x0000541096617816 */ /* 0x000fe40000000095 */
[----:B------:R-:W-:Y:S01]  /*276f0*/  LOP3.LUT R72, R84, 0xff, RZ, 0xc0, !PT ;  /* 0x000000ff54487812 */ /* 0x000fe200078ec0ff */
[----:B------:R-:W-:Y:S05]  /*27700*/  HSET2.LE.AND R84, R125, R212, PT ;  /* 0x000000d47d547233 */ /* 0x000fea0003803000 */
[----:B------:R-:W-:Y:S01]  /*27710*/  LOP3.LUT R84, R84, R119, RZ, 0xc0, !PT ;  /* 0x0000007754547212 */ /* 0x000fe200078ec0ff */
[----:B----4-:R-:W-:Y:S02]  /*27720*/  @!P4 HFMA2.BF16_V2 R132, -RZ.H0_H0, RZ.H0_H0, -R92.H0_H0 ;  /* 0x200000ffff84c231 */ /* 0x010fe4000034095c */
[----:B------:R-:W-:Y:S03]  /*27730*/  @!P6 HFMA2.BF16_V2 R130, -RZ.H0_H0, RZ.H0_H0, -R108.H0_H0 ;  /* 0x200000ffff82e231 */ /* 0x000fe6000034096c */
[----:B------:R-:W-:Y:S01]  /*27740*/  @!P4 STL.S16 [R1+0x58], R132 ;  /* 0x000058840100c387 */ /* 0x000fe20000100600 */
[----:B------:R-:W-:Y:S01]  /*27750*/  PRMT R89, R132, 0x7610, R89 ;  /* 0x0000761084597816 */ /* 0x000fe20000000059 */
[----:B------:R-:W-:Y:S02]  /*27760*/  @!P0 HFMA2.BF16_V2 R128, -RZ.H0_H0, RZ.H0_H0, -R150.H0_H0 ;  /* 0x200000ffff808231 */ /* 0x000fe40000340996 */
[----:B------:R-:W-:Y:S01]  /*27770*/  LDSM.16.MT88.4 R132, [R169+0x7800] ;  /* 0x00780000a984783b */ /* 0x000fe20000004200 */
[----:B------:R-:W-:Y:S01]  /*27780*/  PRMT R88, R130, 0x7610, R88 ;  /* 0x0000761082587816 */ /* 0x000fe20000000058 */
[----:B------:R-:W-:Y:S01]  /*27790*/  @!P3 HFMA2.BF16_V2 R127, -RZ.H0_H0, RZ.H0_H0, -R149.H0_H0 ;  /* 0x200000ffff7fb231 */ /* 0x000fe20000340995 */
[----:B------:R-:W-:Y:S02]  /*277a0*/  @!P4 PRMT R92, R89, 0x5410, RZ ;  /* 0x00005410595cc816 */ /* 0x000fe400000000ff */
[----:B------:R-:W-:Y:S03]  /*277b0*/  @!P6 PRMT R108, R88, 0x5410, RZ ;  /* 0x00005410586ce816 */ /* 0x000fe600000000ff */
[----:B------:R-:W1:Y:S01]  /*277c0*/  LDSM.16.MT88.4 R88, [R169+0x7000] ;  /* 0x00700000a958783b */ /* 0x000e620000004200 */
[----:B------:R-:W-:Y:S02]  /*277d0*/  PRMT R86, R127, 0x7610, R86 ;  /* 0x000076107f567816 */ /* 0x000fe40000000056 */
[----:B------:R-:W-:Y:S02]  /*277e0*/  ISETP.GE.U32.AND P4, PT, R241, R76, PT ;  /* 0x0000004cf100720c */ /* 0x000fe40003f86070 */
[----:B------:R-:W-:Y:S01]  /*277f0*/  @!P3 PRMT R149, R86, 0x5410, RZ ;  /* 0x000054105695b816 */ /* 0x000fe200000000ff */
[--C-:B------:R-:W-:Y:S01]  /*27800*/  HSET2.LE.AND R86, R165, R212.reuse, PT ;  /* 0x000000d4a5567233 */ /* 0x100fe20003803000 */
[----:B------:R-:W-:Y:S01]  /*27810*/  PRMT R85, R128, 0x7610, R85 ;  /* 0x0000761080557816 */ /* 0x000fe20000000055 */
[----:B------:R-:W-:Y:S01]  /*27820*/  STG.E.U16 [R152.64+0x60], R92 ;  /* 0x0000605c98007986 */ /* 0x000fe2000c101522 */
[----:B------:R-:W2:Y:S02]  /*27830*/  MUFU.EX2 R165, R177 ;  /* 0x000000b100a57308 */ /* 0x000ea40000000800 */
[----:B------:R-:W-:Y:S01]  /*27840*/  @!P0 PRMT R150, R85, 0x5410, RZ ;  /* 0x0000541055968816 */ /* 0x000fe200000000ff */
[----:B------:R-:W-:Y:S01]  /*27850*/  @!P6 STL.S16 [R1+0x54], R130 ;  /* 0x000054820100e387 */ /* 0x000fe20000100600 */
[----:B------:R-:W-:Y:S01]  /*27860*/  HSET2.LE.AND R85, R100, R212, PT ;  /* 0x000000d464557233 */ /* 0x000fe20003803000 */
[----:B------:R-:W-:Y:S02]  /*27870*/  LOP3.LUT R86, R86, R121, RZ, 0xc0, !PT ;  /* 0x0000007956567212 */ /* 0x000fe400078ec0ff */
[----:B------:R-:W-:Y:S01]  /*27880*/  @!P0 STL.S16 [R1+0x4c], R128 ;  /* 0x00004c8001008387 */ /* 0x000fe20000100600 */
[----:B------:R-:W-:Y:S02]  /*27890*/  ISETP.GE.U32.AND P0, PT, R241, R72, PT ;  /* 0x00000048f100720c */ /* 0x000fe40003f06070 */
[----:B------:R-:W-:Y:S01]  /*278a0*/  LOP3.LUT R85, R85, R120, RZ, 0xc0, !PT ;  /* 0x0000007855557212 */ /* 0x000fe200078ec0ff */
[----:B------:R3:W-:Y:S01]  /*278b0*/  @!P3 STL.S16 [R1+0x64], R127 ;  /* 0x0000647f0100b387 */ /* 0x0007e20000100600 */
[C---:B------:R-:W-:Y:S02]  /*278c0*/  ISETP.GE.U32.AND P6, PT, R241.reuse, R77, PT ;  /* 0x0000004df100720c */ /* 0x040fe40003fc6070 */
[----:B------:R-:W-:Y:S01]  /*278d0*/  LOP3.LUT R100, R116, 0xff, RZ, 0xc0, !PT ;  /* 0x000000ff74647812 */ /* 0x000fe200078ec0ff */
[----:B------:R4:W4:Y:S01]  /*278e0*/  LDL.S16 R125, [R1+0x38] ;  /* 0x00003800017d7983 */ /* 0x0009220000100600 */
[----:B------:R-:W-:Y:S03]  /*278f0*/  SHF.R.U32.HI R116, RZ, 0x18, R116 ;  /* 0x00000018ff747819 */ /* 0x000fe60000011674 */
[----:B------:R4:W4:Y:S04]  /*27900*/  LDL.S16 R124, [R1+0x44] ;  /* 0x00004400017c7983 */ /* 0x0009280000100600 */
[----:B------:R4:W4:Y:S01]  /*27910*/  LDL.S16 R103, [R1+0x40] ;  /* 0x0000400001677983 */ /* 0x0009220000100600 */
[----:B--2---:R-:W-:Y:S03]  /*27920*/  F2FP.BF16.PACK_AB R140, R164, R165 ;  /* 0x000000a5a48c723e */ /* 0x004fe600000010ff */
[----:B------:R-:W2:Y:S01]  /*27930*/  LDSM.16.MT88.4 R72, [R172+0x7000] ;  /* 0x00700000ac48783b */ /* 0x000ea20000004200 */
[----:B------:R-:W-:Y:S01]  /*27940*/  PRMT R3, R140, 0x7632, R3 ;  /* 0x000076328c037816 */ /* 0x000fe20000000003 */
[-C--:B-1----:R-:W-:Y:S06]  /*27950*/  HMMA.16816.F32.BF16 R4, R84, R88.reuse, R4 ;  /* 0x000000585404723c */ /* 0x082fec0000041804 */
[----:B------:R-:W-:Y:S02]  /*27960*/  STG.E.U16 [R152.64+0x62], R108 ;  /* 0x0000626c98007986 */ /* 0x000fe4000c101522 */
[C---:B------:R-:W-:Y:S02]  /*27970*/  HMMA.16816.F32.BF16 R8, R80.reuse, R88, R8 ;  /* 0x000000585008723c */ /* 0x040fe40000041808 */
[----:B---3--:R1:W3:Y:S04]  /*27980*/  LDL.S16 R127, [R1+0x3c] ;  /* 0x00003c00017f7983 */ /* 0x0082e80000100600 */
[----:B------:R-:W-:Y:S01]  /*27990*/  STG.E.U16 [R154.64+0x60], R150 ;  /* 0x000060969a007986 */ /* 0x000fe2000c101522 */
[----:B------:R-:W-:Y:S01]  /*279a0*/  PRMT R89, R146, 0x5410, R145 ;  /* 0x0000541092597816 */ /* 0x000fe20000000091 */
[-C--:B------:R-:W-:Y:S02]  /*279b0*/  HMMA.16816.F32.BF16 R12, R80, R90.reuse, R12 ;  /* 0x0000005a500c723c */ /* 0x080fe4000004180c */
[----:B------:R-:W-:Y:S02]  /*279c0*/  STG.E.U16 [R154.64+0x62], R149 ;  /* 0x000062959a007986 */ /* 0x000fe4000c101522 */
[----:B------:R-:W-:Y:S04]  /*279d0*/  SHF.R.U32.HI R88, RZ, 0x8, R99 ;  /* 0x00000008ff587819 */ /* 0x000fe80000011663 */
[C---:B------:R-:W-:Y:S07]  /*279e0*/  HMMA.16816.F32.BF16 R16, R84.reuse, R90, R16 ;  /* 0x0000005a5410723c */ /* 0x040fee0000041810 */
[----:B------:R-:W-:Y:S04]  /*279f0*/  LOP3.LUT R90, R158, 0xff, RZ, 0xc0, !PT ;  /* 0x000000ff9e5a7812 */ /* 0x000fe800078ec0ff */
[----:B------:R-:W-:Y:S01]  /*27a00*/  ISETP.GE.U32.AND P3, PT, R241, R90, PT ;  /* 0x0000005af100720c */ /* 0x000fe20003f66070 */
[-C--:B--2---:R-:W-:Y:S01]  /*27a10*/  HMMA.16816.F32.BF16 R20, R84, R72.reuse, R20 ;  /* 0x000000485414723c */ /* 0x084fe20000041814 */
[----:B------:R-:W-:Y:S07]  /*27a20*/  LOP3.LUT R90, R102, 0xff, RZ, 0xc0, !PT ;  /* 0x000000ff665a7812 */ /* 0x000fee00078ec0ff */
[C---:B------:R-:W-:Y:S07]  /*27a30*/  HMMA.16816.F32.BF16 R24, R80.reuse, R72, R24 ;  /* 0x000000485018723c */ /* 0x040fee0000041818 */
[----:B------:R-:W-:Y:S01]  /*27a40*/  LOP3.LUT R72, R158, 0xffff, RZ, 0xc0, !PT ;  /* 0x0000ffff9e487812 */ /* 0x000fe200078ec0ff */
[-C--:B------:R-:W-:Y:S04]  /*27a50*/  HMMA.16816.F32.BF16 R28, R80, R74.reuse, R28 ;  /* 0x0000004a501c723c */ /* 0x080fe8000004181c */
[----:B------:R-:W-:Y:S04]  /*27a60*/  SHF.R.U32.HI R72, RZ, 0x8, R72 ;  /* 0x00000008ff487819 */ /* 0x000fe80000011648 */
[C---:B------:R-:W-:Y:S01]  /*27a70*/  HMMA.16816.F32.BF16 R32, R84.reuse, R74, R32 ;  /* 0x0000004a5420723c */ /* 0x040fe20000041820 */
[----:B----4-:R-:W-:Y:S03]  /*27a80*/  @!P1 HFMA2.BF16_V2 R125, -RZ.H0_H0, RZ.H0_H0, -R147.H0_H0 ;  /* 0x200000ffff7d9231 */ /* 0x010fe60000340993 */
[----:B------:R-:W-:Y:S02]  /*27a90*/  @!P0 HFMA2.BF16_V2 R124, -RZ.H0_H0, RZ.H0_H0, -R146.H0_H0 ;  /* 0x200000ffff7c8231 */ /* 0x000fe40000340992 */
[----:B------:R-:W-:Y:S01]  /*27aa0*/  PRMT R78, R125, 0x7610, R78 ;  /* 0x000076107d4e7816 */ /* 0x000fe2000000004e */
[----:B------:R-:W-:Y:S05]  /*27ab0*/  @!P5 HFMA2.BF16_V2 R103, -RZ.H0_H0, RZ.H0_H0, -R145.H0_H0 ;  /* 0x200000ffff67d231 */ /* 0x000fea0000340991 */
[----:B------:R-:W-:Y:S02]  /*27ac0*/  @!P1 PRMT R147, R78, 0x5410, RZ ;  /* 0x000054104e939816 */ /* 0x000fe400000000ff */
[----:B------:R-:W-:Y:S02]  /*27ad0*/  PRMT R105, R124, 0x7610, R105 ;  /* 0x000076107c697816 */ /* 0x000fe40000000069 */
[----:B------:R-:W-:Y:S01]  /*27ae0*/  PRMT R91, R103, 0x7610, R91 ;  /* 0x00007610675b7816 */ /* 0x000fe2000000005b */
[----:B------:R-:W-:Y:S01]  /*27af0*/  STG.E.U16 [R160.64+0x60], R147 ;  /* 0x00006093a0007986 */ /* 0x000fe2000c101522 */
[----:B------:R-:W-:Y:S02]  /*27b00*/  @!P0 PRMT R146, R105, 0x5410, RZ ;  /* 0x0000541069928816 */ /* 0x000fe400000000ff */
[----:B------:R-:W-:Y:S02]  /*27b10*/  PRMT R105, R100, 0x5410, R88 ;  /* 0x0000541064697816 */ /* 0x000fe40000000058 */
[C---:B------:R-:W-:Y:S02]  /*27b20*/  LOP3.LUT R88, R158.reuse, 0xffff, RZ, 0xc0, !PT ;  /* 0x0000ffff9e587812 */ /* 0x040fe400078ec0ff */
[----:B------:R-:W2:Y:S01]  /*27b30*/  MUFU.EX2 R159, R173 ;  /* 0x000000ad009f7308 */ /* 0x000ea20000000800 */
[----:B------:R-:W-:Y:S01]  /*27b40*/  @!P5 PRMT R145, R91, 0x5410, RZ ;  /* 0x000054105b91d816 */ /* 0x000fe200000000ff */
[----:B------:R-:W-:Y:S01]  /*27b50*/  HSET2.LE.AND R102, R105, R212, PT ;  /* 0x000000d469667233 */ /* 0x000fe20003803000 */
[----:B------:R-:W-:Y:S01]  /*27b60*/  SHF.R.U32.HI R73, RZ, 0x8, R88 ;  /* 0x00000008ff497819 */ /* 0x000fe20000011658 */
[----:B---3--:R-:W-:Y:S01]  /*27b70*/  @!P2 HFMA2.BF16_V2 R127, -RZ.H0_H0, RZ.H0_H0, -R148.H0_H0 ;  /* 0x200000ffff7fa231 */ /* 0x008fe20000340994 */
[----:B------:R-:W-:Y:S02]  /*27b80*/  LOP3.LUT R88, R158, 0xff, RZ, 0xc0, !PT ;  /* 0x000000ff9e587812 */ /* 0x000fe400078ec0ff */
[----:B------:R-:W-:Y:S02]  /*27b90*/  LOP3.LUT R73, R73, 0xffff, RZ, 0xc0, !PT ;  /* 0x0000ffff49497812 */ /* 0x000fe400078ec0ff */
[----:B------:R-:W-:Y:S01]  /*27ba0*/  @!P2 STL.S16 [R1+0x3c], R127 ;  /* 0x00003c7f0100a387 */ /* 0x000fe20000100600 */
[----:B------:R-:W-:Y:S02]  /*27bb0*/  PRMT R79, R127, 0x7610, R79 ;  /* 0x000076107f4f7816 */ /* 0x000fe4000000004f */
[----:B------:R-:W-:Y:S01]  /*27bc0*/  PRMT R106, R88, 0x5410, R72 ;  /* 0x00005410586a7816 */ /* 0x000fe20000000048 */
[----:B------:R-:W-:Y:S01]  /*27bd0*/  @!P1 STL.S16 [R1+0x38], R125 ;  /* 0x0000387d01009387 */ /* 0x000fe20000100600 */
[----:B------:R-:W-:Y:S02]  /*27be0*/  @!P2 PRMT R148, R79, 0x5410, RZ ;  /* 0x000054104f94a816 */ /* 0x000fe400000000ff */
[C---:B------:R-:W-:Y:S01]  /*27bf0*/  ISETP.GE.U32.AND P2, PT, R241.reuse, R73, PT ;  /* 0x00000049f100720c */ /* 0x040fe20003f46070 */
[----:B------:R-:W3:Y:S01]  /*27c00*/  LDSM.16.MT88.4 R76, [R170+0x7000] ;  /* 0x00700000aa4c783b */ /* 0x000ee20000004200 */
[----:B------:R-:W-:Y:S02]  /*27c10*/  ISETP.GE.U32.AND P1, PT, R241, R104, PT ;  /* 0x00000068f100720c */ /* 0x000fe40003f26070 */
[--C-:B------:R-:W-:Y:S02]  /*27c20*/  SHF.R.U32.HI R88, RZ, 0x10, R158.reuse ;  /* 0x00000010ff587819 */ /* 0x100fe4000001169e */
[----:B------:R-:W-:Y:S02]  /*27c30*/  SHF.R.U32.HI R91, RZ, 0x18, R158 ;  /* 0x00000018ff5b7819 */ /* 0x000fe4000001169e */
[----:B--2---:R-:W-:Y:S01]  /*27c40*/  F2FP.BF16.PACK_AB R2, R151, R159 ;  /* 0x0000009f9702723e */ /* 0x004fe200000010ff */
[----:B------:R1:W5:Y:S01]  /*27c50*/  LDL.LU R178, [R1+0x178] ;  /* 0x0001780001b27983 */ /* 0x0003620000300800 */
[----:B------:R-:W-:Y:S02]  /*27c60*/  LOP3.LUT R88, R88, 0xff, RZ, 0xc0, !PT ;  /* 0x000000ff58587812 */ /* 0x000fe400078ec0ff */
[----:B------:R-:W-:Y:S01]  /*27c70*/  PRMT R0, R2, 0x7632, R0 ;  /* 0x0000763202007816 */ /* 0x000fe20000000000 */
[----:B------:R-:W-:Y:S01]  /*27c80*/  @!P0 STL.S16 [R1+0x44], R124 ;  /* 0x0000447c01008387 */ /* 0x000fe20000100600 */
[----:B------:R-:W-:Y:S02]  /*27c90*/  PRMT R104, R88, 0x5410, R91 ;  /* 0x0000541058687816 */ /* 0x000fe4000000005b */
[----:B------:R-:W-:Y:S01]  /*27ca0*/  PRMT R88, R144, 0x5410, R143 ;  /* 0x0000541090587816 */ /* 0x000fe2000000008f */
[----:B------:R1:W2:Y:S01]  /*27cb0*/  LDL.S16 R107, [R1+0x48] ;  /* 0x00004800016b7983 */ /* 0x0002a20000100600 */
[----:B------:R-:W-:Y:S02]  /*27cc0*/  LOP3.LUT R100, R96, 0xff, RZ, 0xc0, !PT ;  /* 0x000000ff60647812 */ /* 0x000fe400078ec0ff */
[----:B------:R-:W-:Y:S01]  /*27cd0*/  LOP3.LUT R102, R102, R88, RZ, 0xc0, !PT ;  /* 0x0000005866667212 */ /* 0x000fe200078ec0ff */
[----:B------:R-:W4:Y:S01]  /*27ce0*/  LDSM.16.MT88.4 R72, [R171+0x7000] ;  /* 0x00700000ab48783b */ /* 0x000f220000004200 */
[----:B------:R-:W-:Y:S04]  /*27cf0*/  LOP3.LUT R91, R96, 0xffff, RZ, 0xc0, !PT ;  /* 0x0000ffff605b7812 */ /* 0x000fe800078ec0ff */
[----:B------:R-:W-:Y:S03]  /*27d00*/  SHF.R.U32.HI R91, RZ, 0x8, R91 ;  /* 0x00000008ff5b7819 */ /* 0x000fe6000001165b */
[----:B------:R-:W1:Y:S01]  /*27d10*/  LDSM.16.MT88.4 R124, [R172+0x7800] ;  /* 0x00780000ac7c783b */ /* 0x000e620000004200 */
[----:B------:R-:W-:Y:S07]  /*27d20*/  PRMT R91, R100, 0x5410, R91 ;  /* 0x00005410645b7816 */ /* 0x000fee000000005b */
[----:B------:R-:W-:Y:S01]  /*27d30*/  STG.E.U16 [R160.64+0x5e], R148 ;  /* 0x00005e94a0007986 */ /* 0x000fe2000c101522 */
[-C--:B---3--:R-:W-:Y:S03]  /*27d40*/  HMMA.16816.F32.BF16 R36, R84, R76.reuse, R36 ;  /* 0x0000004c5424723c */ /* 0x088fe60000041824 */
[----:B------:R3:W5:Y:S04]  /*27d50*/  LDL.LU R177, [R1+0x174] ;  /* 0x0001740001b17983 */ /* 0x0007680000300800 */
[----:B------:R-:W-:Y:S01]  /*27d60*/  STG.E.U16 [R156.64+0x60], R146 ;  /* 0x000060929c007986 */ /* 0x000fe2000c101522 */
[C---:B------:R-:W-:Y:S03]  /*27d70*/  HMMA.16816.F32.BF16 R40, R80.reuse, R76, R40 ;  /* 0x0000004c5028723c */ /* 0x040fe60000041828 */
[----:B------:R1:W-:Y:S01]  /*27d80*/  @!P5 STL.S16 [R1+0x40], R103 ;  /* 0x000040670100d387 */ /* 0x0003e20000100600 */
[----:B------:R-:W-:Y:S03]  /*27d90*/  ISETP.GE.U32.AND P5, PT, R241, R202, PT ;  /* 0x000000caf100720c */ /* 0x000fe60003fa6070 */
[----:B------:R3:W5:Y:S01]  /*27da0*/  LDL.LU R176, [R1+0x170] ;  /* 0x0001700001b07983 */ /* 0x0007620000300800 */
[----:B------:R-:W-:Y:S01]  /*27db0*/  LOP3.LUT R77, R115, 0xffff, RZ, 0xc0, !PT ;  /* 0x0000ffff734d7812 */ /* 0x000fe200078ec0ff */
[-C--:B------:R-:W-:Y:S02]  /*27dc0*/  HMMA.16816.F32.BF16 R44, R80, R78.reuse, R44 ;  /* 0x0000004e502c723c */ /* 0x080fe4000004182c */
[----:B------:R3:W5:Y:S01]  /*27dd0*/  LDL.LU R175, [R1+0x16c] ;  /* 0x00016c0001af7983 */ /* 0x0007620000300800 */
[----:B------:R-:W-:Y:S03]  /*27de0*/  SHF.R.U32.HI R76, RZ, 0x10, R115 ;  /* 0x00000010ff4c7819 */ /* 0x000fe60000011673 */
[----:B------:R-:W-:Y:S01]  /*27df0*/  STG.E.U16 [R156.64+0x62], R145 ;  /* 0x000062919c007986 */ /* 0x000fe2000c101522 */
[----:B------:R-:W-:Y:S01]  /*27e00*/  SHF.R.U32.HI R77, RZ, 0x8, R77 ;  /* 0x00000008ff4d7819 */ /* 0x000fe2000001164d */
[C---:B------:R-:W-:Y:S01]  /*27e10*/  HMMA.16816.F32.BF16 R48, R84.reuse, R78, R48 ;  /* 0x0000004e5430723c */ /* 0x040fe20000041830 */
[----:B------:R-:W-:Y:S06]  /*27e20*/  LOP3.LUT R76, R76, 0xff, RZ, 0xc0, !PT ;  /* 0x000000ff4c4c7812 */ /* 0x000fec00078ec0ff */
[--C-:B------:R-:W-:Y:S01]  /*27e30*/  HSET2.LE.AND R78, R106, R212.reuse, PT ;  /* 0x000000d46a4e7233 */ /* 0x100fe20003803000 */
[-C--:B----4-:R-:W-:Y:S01]  /*27e40*/  HMMA.16816.F32.BF16 R52, R84, R72.reuse, R52 ;  /* 0x000000485434723c */ /* 0x090fe20000041834 */
[--C-:B------:R-:W-:Y:S03]  /*27e50*/  HSET2.LE.AND R79, R104, R212.reuse, PT ;  /* 0x000000d4684f7233 */ /* 0x100fe60003803000 */
[----:B-1----:R-:W-:Y:S02]  /*27e60*/  PRMT R103, R90, 0x5410, R116 ;  /* 0x000054105a677816 */ /* 0x002fe40000000074 */
[----:B------:R-:W1:Y:S01]  /*27e70*/  LDSM.16.MT88.4 R116, [R170+0x7800] ;  /* 0x00780000aa74783b */ /* 0x000e620000004200 */
[--C-:B------:R-:W-:Y:S01]  /*27e80*/  SHF.R.U32.HI R90, RZ, 0x10, R158.reuse ;  /* 0x00000010ff5a7819 */ /* 0x100fe2000001169e */
[C---:B------:R-:W-:Y:S01]  /*27e90*/  HMMA.16816.F32.BF16 R56, R80.reuse, R72, R56 ;  /* 0x000000485038723c */ /* 0x040fe20000041838 */
[----:B------:R-:W-:Y:S03]  /*27ea0*/  HSET2.LE.AND R103, R103, R212, PT ;  /* 0x000000d467677233 */ /* 0x000fe60003803000 */
[----:B------:R-:W-:Y:S02]  /*27eb0*/  LOP3.LUT R90, R90, 0xff, RZ, 0xc0, !PT ;  /* 0x000000ff5a5a7812 */ /* 0x000fe400078ec0ff */
[----:B------:R-:W-:Y:S02]  /*27ec0*/  SHF.R.U32.HI R158, RZ, 0x18, R158 ;  /* 0x00000018ff9e7819 */ /* 0x000fe4000001169e */
[-C--:B------:R-:W-:Y:S01]  /*27ed0*/  HMMA.16816.F32.BF16 R60, R80, R74.reuse, R60 ;  /* 0x0000004a503c723c */ /* 0x080fe2000004183c */
[----:B------:R-:W-:Y:S02]  /*27ee0*/  PRMT R72, R140, 0x5410, R3 ;  /* 0x000054108c487816 */ /* 0x000fe40000000003 */
[----:B------:R-:W-:Y:S02]  /*27ef0*/  ISETP.GE.U32.AND P0, PT, R241, R158, PT ;  /* 0x0000009ef100720c */ /* 0x000fe40003f06070 */
[----:B------:R-:W-:Y:S02]  /*27f00*/  LOP3.LUT R103, R103, R72, RZ, 0xc0, !PT ;  /* 0x0000004867677212 */ /* 0x000fe400078ec0ff */
[----:B------:R-:W-:Y:S01]  /*27f10*/  PRMT R80, R142, 0x5410, R141 ;  /* 0x000054108e507816 */ /* 0x000fe2000000008d */
[----:B------:R-:W-:Y:S01]  /*27f20*/  HMMA.16816.F32.BF16 R64, R84, R74, R64 ;  /* 0x0000004a5440723c */ /* 0x000fe20000041840 */
[----:B------:R-:W4:Y:S03]  /*27f30*/  LDSM.16.MT88.4 R72, [R171+0x7800] ;  /* 0x00780000ab48783b */ /* 0x000f260000004200 */
[----:B------:R-:W-:Y:S02]  /*27f40*/  LOP3.LUT R78, R78, R80, RZ, 0xc0, !PT ;  /* 0x000000504e4e7212 */ /* 0x000fe400078ec0ff */
[----:B------:R-:W-:Y:S06]  /*27f50*/  PRMT R80, R2, 0x5410, R0 ;  /* 0x0000541002507816 */ /* 0x000fec0000000000 */
[----:B------:R-:W-:Y:S01]  /*27f60*/  LOP3.LUT R79, R79, R80, RZ, 0xc0, !PT ;  /* 0x000000504f4f7212 */ /* 0x000fe200078ec0ff */
[----:B--2---:R-:W-:Y:S05]  /*27f70*/  @!P1 HFMA2.BF16_V2 R107, -RZ.H0_H0, RZ.H0_H0, -R144.H0_H0 ;  /* 0x200000ffff6b9231 */ /* 0x004fea0000340990 */
[----:B------:R2:W-:Y:S01]  /*27f80*/  @!P1 STL.S16 [R1+0x48], R107 ;  /* 0x0000486b01009387 */ /* 0x0005e20000100600 */
[----:B------:R-:W-:Y:S03]  /*27f90*/  PRMT R99, R107, 0x7610, R99 ;  /* 0x000076106b637816 */ /* 0x000fe60000000063 */
[----:B------:R3:W5:Y:S01]  /*27fa0*/  LDL.LU R174, [R1+0x168] ;  /* 0x0001680001ae7983 */ /* 0x0007620000300800 */
[----:B------:R-:W-:Y:S02]  /*27fb0*/  @!P1 PRMT R144, R99, 0x5410, RZ ;  /* 0x0000541063909816 */ /* 0x000fe400000000ff */
[----:B------:R-:W-:Y:S01]  /*27fc0*/  LOP3.LUT R99, R115, 0xff, RZ, 0xc0, !PT ;  /* 0x000000ff73637812 */ /* 0x000fe200078ec0ff */
[----:B------:R3:W5:Y:S01]  /*27fd0*/  LDL.LU R173, [R1+0x164] ;  /* 0x0001640001ad7983 */ /* 0x0007620000300800 */
[----:B------:R-:W-:Y:S02]  /*27fe0*/  SHF.R.U32.HI R115, RZ, 0x18, R115 ;  /* 0x00000018ff737819 */ /* 0x000fe40000011673 */
[----:B------:R-:W-:Y:S01]  /*27ff0*/  ISETP.GE.U32.AND P1, PT, R241, R90, PT ;  /* 0x0000005af100720c */ /* 0x000fe20003f26070 */
[----:B------:R3:W5:Y:S01]  /*28000*/  LDL.LU R168, [R1+0x160] ;  /* 0x0001600001a87983 */ /* 0x0007620000300800 */
[----:B------:R-:W-:Y:S02]  /*28010*/  PRMT R76, R76, 0x5410, R115 ;  /* 0x000054104c4c7816 */ /* 0x000fe40000000073 */
[----:B------:R-:W-:Y:S01]  /*28020*/  PRMT R77, R99, 0x5410, R77 ;  /* 0x00005410634d7816 */ /* 0x000fe2000000004d */
[----:B------:R3:W3:Y:S01]  /*28030*/  LDL.S16 R204, [R1+0x34] ;  /* 0x0000340001cc7983 */ /* 0x0006e20000100600 */
[--C-:B------:R-:W-:Y:S01]  /*28040*/  SHF.R.U32.HI R90, RZ, 0x10, R96.reuse ;  /* 0x00000010ff5a7819 */ /* 0x100fe20000011660 */
[--C-:B------:R-:W-:Y:S01]  /*28050*/  HSET2.LE.AND R101, R76, R212.reuse, PT ;  /* 0x000000d44c657233 */ /* 0x100fe20003803000 */
[----:B------:R-:W-:Y:S01]  /*28060*/  SHF.R.U32.HI R96, RZ, 0x18, R96 ;  /* 0x00000018ff607819 */ /* 0x000fe20000011660 */
[----:B------:R1:W4:Y:S01]  /*28070*/  LDL.S16 R111, [R1+0x30] ;  /* 0x00003000016f7983 */ /* 0x0003220000100600 */
[----:B------:R-:W-:Y:S01]  /*28080*/  LOP3.LUT R90, R90, 0xff, RZ, 0xc0, !PT ;  /* 0x000000ff5a5a7812 */ /* 0x000fe200078ec0ff */
[--C-:B------:R-:W-:Y:S01]  /*28090*/  HSET2.LE.AND R100, R77, R212.reuse, PT ;  /* 0x000000d44d647233 */ /* 0x100fe20003803000 */
[----:B------:R-:W-:Y:S01]  /*280a0*/  LOP3.LUT R101, R101, R97, RZ, 0xc0, !PT ;  /* 0x0000006165657212 */ /* 0x000fe200078ec0ff */
[----:B------:R1:W4:Y:S01]  /*280b0*/  LDL.S16 R110, [R1+0x2c] ;  /* 0x00002c00016e7983 */ /* 0x0003220000100600 */
[----:B------:R-:W-:Y:S01]  /*280c0*/  PRMT R90, R90, 0x5410, R96 ;  /* 0x000054105a5a7816 */ /* 0x000fe20000000060 */
[--C-:B------:R-:W-:Y:S01]  /*280d0*/  HSET2.LE.AND R76, R91, R212.reuse, PT ;  /* 0x000000d45b4c7233 */ /* 0x100fe20003803000 */
[----:B------:R-:W-:Y:S01]  /*280e0*/  LOP3.LUT R100, R100, R98, RZ, 0xc0, !PT ;  /* 0x0000006264647212 */ /* 0x000fe200078ec0ff */
[----:B------:R1:W4:Y:S02]  /*280f0*/  LDL.S16 R109, [R1+0x28] ;  /* 0x00002800016d7983 */ /* 0x0003240000100600 */
[----:B------:R-:W-:Y:S01]  /*28100*/  HSET2.LE.AND R77, R90, R212, PT ;  /* 0x000000d45a4d7233 */ /* 0x000fe20003803000 */
[----:B------:R-:W-:Y:S01]  /*28110*/  LOP3.LUT R76, R76, R95, RZ, 0xc0, !PT ;  /* 0x0000005f4c4c7212 */ /* 0x000fe200078ec0ff */
[----:B------:R1:W4:Y:S02]  /*28120*/  LDL.S16 R83, [R1+0x24] ;  /* 0x0000240001537983 */ /* 0x0003240000100600 */
[-C--:B------:R-:W-:Y:S01]  /*28130*/  HMMA.16816.F32.BF16 R136, R100, R132.reuse, R4 ;  /* 0x000000846488723c */ /* 0x080fe20000041804 */
[----:B------:R-:W-:Y:S01]  /*28140*/  LOP3.LUT R77, R77, R89, RZ, 0xc0, !PT ;  /* 0x000000594d4d7212 */ /* 0x000fe200078ec0ff */
[----:B------:R1:W4:Y:S04]  /*28150*/  LDL.S16 R82, [R1+0x20] ;  /* 0x0000200001527983 */ /* 0x0003280000100600 */
[----:B------:R1:W4:Y:S02]  /*28160*/  LDL.S16 R81, [R1+0xc] ;  /* 0x00000c0001517983 */ /* 0x0003240000100600 */
[C---:B------:R-:W-:Y:S02]  /*28170*/  HMMA.16816.F32.BF16 R112, R76.reuse, R132, R8 ;  /* 0x000000844c70723c */ /* 0x040fe40000041808 */
[----:B------:R-:W-:Y:S06]  /*28180*/  STG.E.U16 [R152.64+0x70], R144 ;  /* 0x0000709098007986 */ /* 0x000fec000c101522 */
[-C--:B--2---:R-:W-:Y:S08]  /*28190*/  HMMA.16816.F32.BF16 R104, R76, R134.reuse, R12 ;  /* 0x000000864c68723c */ /* 0x084ff0000004180c */
        /* <DEDUP_REMOVED lines=8> */
[C---:B------:R-:W-:Y:S01]  /*28220*/  HMMA.16816.F32.BF16 R116, R100.reuse, R118, R48 ;  /* 0x000000766474723c */ /* 0x040fe20000041830 */
[----:B---3--:R-:W-:Y:S03]  /*28230*/  @!P4 HFMA2.BF16_V2 R204, -RZ.H0_H0, RZ.H0_H0, -R143.H0_H0 ;  /* 0x200000ffffccc231 */ /* 0x008fe6000034098f */
[----:B----4-:R-:W-:Y:S02]  /*28240*/  @!P5 HFMA2.BF16_V2 R111, -RZ.H0_H0, RZ.H0_H0, -R140.H0_H0 ;  /* 0x200000ffff6fd231 */ /* 0x010fe4000034098c */
[----:B------:R-:W-:Y:S01]  /*28250*/  @!P4 STL.S16 [R1+0x34], R204 ;  /* 0x000034cc0100c387 */ /* 0x000fe20000100600 */
[----:B------:R-:W-:Y:S01]  /*28260*/  PRMT R10, R204, 0x7610, R10 ;  /* 0x00007610cc0a7816 */ /* 0x000fe2000000000a */
[----:B------:R-:W-:Y:S02]  /*28270*/  @!P6 HFMA2.BF16_V2 R110, -RZ.H0_H0, RZ.H0_H0, -R3.H0_H0 ;  /* 0x200000ffff6ee231 */ /* 0x000fe40000340903 */
[----:B------:R-:W-:Y:S02]  /*28280*/  @!P5 STL.S16 [R1+0x30], R111 ;  /* 0x0000306f0100d387 */ /* 0x000fe40000100600 */
[----:B------:R-:W-:Y:S01]  /*28290*/  @!P4 PRMT R143, R10, 0x5410, RZ ;  /* 0x000054100a8fc816 */ /* 0x000fe200000000ff */
[----:B------:R-:W-:Y:S01]  /*282a0*/  @!P3 HFMA2.BF16_V2 R109, -RZ.H0_H0, RZ.H0_H0, -R142.H0_H0 ;  /* 0x200000ffff6db231 */ /* 0x000fe2000034098e */
[----:B------:R-:W-:Y:S01]  /*282b0*/  @!P6 STL.S16 [R1+0x2c], R110 ;  /* 0x00002c6e0100e387 */ /* 0x000fe20000100600 */
[----:B------:R-:W-:Y:S01]  /*282c0*/  PRMT R9, R111, 0x7610, R9 ;  /* 0x000076106f097816 */ /* 0x000fe20000000009 */
[----:B------:R-:W-:Y:S02]  /*282d0*/  @!P2 HFMA2.BF16_V2 R83, -RZ.H0_H0, RZ.H0_H0, -R141.H0_H0 ;  /* 0x200000ffff53a231 */ /* 0x000fe4000034098d */
[----:B------:R-:W-:Y:S01]  /*282e0*/  STG.E.U16 [R152.64+0x72], R143 ;  /* 0x0000728f98007986 */ /* 0x000fe2000c101522 */
[----:B------:R-:W-:Y:S01]  /*282f0*/  PRMT R8, R110, 0x7610, R8 ;  /* 0x000076106e087816 */ /* 0x000fe20000000008 */
[----:B------:R-:W-:Y:S02]  /*28300*/  @!P1 HFMA2.BF16_V2 R82, -RZ.H0_H0, RZ.H0_H0, -R2.H0_H0 ;  /* 0x200000ffff529231 */ /* 0x000fe40000340902 */
[----:B------:R1:W-:Y:S01]  /*28310*/  @!P3 STL.S16 [R1+0x28], R109 ;  /* 0x0000286d0100b387 */ /* 0x0003e20000100600 */
[----:B------:R-:W-:Y:S02]  /*28320*/  @!P5 PRMT R140, R9, 0x5410, RZ ;  /* 0x00005410098cd816 */ /* 0x000fe400000000ff */
[----:B------:R-:W-:Y:S01]  /*28330*/  @!P6 PRMT R3, R8, 0x5410, RZ ;  /* 0x000054100803e816 */ /* 0x000fe200000000ff */
[----:B------:R-:W-:Y:S01]  /*28340*/  @!P2 STL.S16 [R1+0x24], R83 ;  /* 0x000024530100a387 */ /* 0x000fe20000100600 */
[----:B------:R-:W-:Y:S01]  /*28350*/  PRMT R7, R109, 0x7610, R7 ;  /* 0x000076106d077816 */ /* 0x000fe20000000007 */
[----:B------:R-:W-:Y:S01]  /*28360*/  @!P0 HFMA2.BF16_V2 R81, -RZ.H0_H0, RZ.H0_H0, -R0.H0_H0 ;  /* 0x200000ffff518231 */ /* 0x000fe20000340900 */
[----:B------:R-:W-:Y:S01]  /*28370*/  PRMT R6, R83, 0x7610, R6 ;  /* 0x0000761053067816 */ /* 0x000fe20000000006 */
[----:B------:R-:W-:Y:S01]  /*28380*/  STG.E.U16 [R154.64+0x70], R140 ;  /* 0x0000708c9a007986 */ /* 0x000fe2000c101522 */
[----:B------:R-:W-:Y:S02]  /*28390*/  @!P3 PRMT R142, R7, 0x5410, RZ ;  /* 0x00005410078eb816 */ /* 0x000fe400000000ff */
[----:B------:R-:W-:Y:S01]  /*283a0*/  @!P2 PRMT R141, R6, 0x5410, RZ ;  /* 0x00005410068da816 */ /* 0x000fe200000000ff */
[----:B------:R2:W-:Y:S01]  /*283b0*/  STG.E.U16 [R154.64+0x72], R3 ;  /* 0x000072039a007986 */ /* 0x0005e2000c101522 */
[----:B------:R-:W-:Y:S02]  /*283c0*/  PRMT R5, R82, 0x7610, R5 ;  /* 0x0000761052057816 */ /* 0x000fe40000000005 */
[----:B------:R-:W-:Y:S01]  /*283d0*/  PRMT R4, R81, 0x7610, R4 ;  /* 0x0000761051047816 */ /* 0x000fe20000000004 */
[----:B------:R-:W-:Y:S01]  /*283e0*/  STG.E.U16 [R160.64+0x6e], R142 ;  /* 0x00006e8ea0007986 */ /* 0x000fe2000c101522 */
[----:B------:R-:W-:Y:S01]  /*283f0*/  @!P1 PRMT R2, R5, 0x5410, RZ ;  /* 0x0000541005029816 */ /* 0x000fe200000000ff */
[----:B------:R-:W-:Y:S01]  /*28400*/  FADD.FTZ R5, R167, R206 ;  /* 0x000000cea7057221 */ /* 0x000fe20000010000 */
[----:B------:R-:W-:Y:S01]  /*28410*/  @!P0 PRMT R0, R4, 0x5410, RZ ;  /* 0x0000541004008816 */ /* 0x000fe200000000ff */
[----:B------:R-:W-:Y:S02]  /*28420*/  STG.E.U16 [R160.64+0x70], R141 ;  /* 0x0000708da0007986 */ /* 0x000fe4000c101522 */
[----:B------:R-:W-:Y:S02]  /*28430*/  FADD.FTZ R5, R166, R5 ;  /* 0x00000005a6057221 */ /* 0x000fe40000010000 */
[----:B------:R3:W-:Y:S01]  /*28440*/  STG.E.U16 [R156.64+0x70], R2 ;  /* 0x000070029c007986 */ /* 0x0007e2000c101522 */
[-C--:B-1----:R-:W-:Y:S03]  /*28450*/  HMMA.16816.F32.BF16 R108, R100, R72.reuse, R52 ;  /* 0x00000048646c723c */ /* 0x082fe60000041834 */
[----:B------:R1:W-:Y:S04]  /*28460*/  STG.E.U16 [R156.64+0x72], R0 ;  /* 0x000072009c007986 */ /* 0x0003e8000c101522 */
[----:B------:R-:W-:Y:S04]  /*28470*/  @!P1 STL.S16 [R1+0x20], R82 ;  /* 0x0000205201009387 */ /* 0x000fe80000100600 */
[----:B------:R4:W-:Y:S01]  /*28480*/  @!P0 STL.S16 [R1+0xc], R81 ;  /* 0x00000c5101008387 */ /* 0x0009e20000100600 */
[----:B------:R-:W-:Y:S01]  /*28490*/  PLOP3.LUT P0, PT, PT, PT, UP0, 0x80, 0x0 ;  /* 0x000000000000781c */ /* 0x000fe20003f0f008 */
[----:B--2---:R-:W-:Y:S02]  /*284a0*/  FADD.FTZ R3, R197, R200 ;  /* 0x000000c8c5037221 */ /* 0x004fe40000010000 */
[----:B------:R2:W-:Y:S01]  /*284b0*/  STL [R1+0x120], R5 ;  /* 0x0001200501007387 */ /* 0x0005e20000100800 */
[----:B---3--:R-:W-:Y:S04]  /*284c0*/  FADD.FTZ R2, R199, R203 ;  /* 0x000000cbc7027221 */ /* 0x008fe80000010000 */
[----:B------:R-:W-:Y:S02]  /*284d0*/  FADD.FTZ R4, R165, R2 ;  /* 0x00000002a5047221 */ /* 0x000fe40000010000 */
[----:B-1----:R-:W-:Y:S01]  /*284e0*/  FADD.FTZ R0, R198, R201 ;  /* 0x000000c9c6007221 */ /* 0x002fe20000010000 */
[C---:B----4-:R-:W-:Y:S03]  /*284f0*/  HMMA.16816.F32.BF16 R80, R76.reuse, R72, R56 ;  /* 0x000000484c50723c */ /* 0x050fe60000041838 */
[----:B------:R-:W-:Y:S02]  /*28500*/  FADD.FTZ R2, R163, R0 ;  /* 0x00000000a3027221 */ /* 0x000fe40000010000 */
[----:B------:R-:W-:Y:S02]  /*28510*/  FADD.FTZ R0, R159, R3 ;  /* 0x000000039f007221 */ /* 0x000fe40000010000 */
[----:B------:R-:W-:Y:S02]  /*28520*/  FADD.FTZ R3, R164, R4 ;  /* 0x00000004a4037221 */ /* 0x000fe40000010000 */
[----:B------:R-:W-:Y:S01]  /*28530*/  FADD.FTZ R2, R162, R2 ;  /* 0x00000002a2027221 */ /* 0x000fe20000010000 */
[-C--:B------:R-:W-:Y:S02]  /*28540*/  HMMA.16816.F32.BF16 R76, R76, R74.reuse, R60 ;  /* 0x0000004a4c4c723c */ /* 0x080fe4000004183c */
[----:B------:R-:W-:Y:S01]  /*28550*/  FADD.FTZ R0, R151, R0 ;  /* 0x0000000097007221 */ /* 0x000fe20000010000 */
[----:B------:R2:W-:Y:S01]  /*28560*/  STL [R1+0x11c], R3 ;  /* 0x00011c0301007387 */ /* 0x0005e20000100800 */
[----:B------:R-:W-:Y:S03]  /*28570*/  IMAD.MOV.U32 R73, RZ, RZ, R69 ;  /* 0x000000ffff497224 */ /* 0x000fe600078e0045 */
[----:B------:R2:W-:Y:S01]  /*28580*/  STL [R1+0x124], R2 ;  /* 0x0001240201007387 */ /* 0x0005e20000100800 */
[----:B------:R-:W-:Y:S01]  /*28590*/  IMAD.MOV.U32 R72, RZ, RZ, R70 ;  /* 0x000000ffff487224 */ /* 0x000fe200078e0046 */
[----:B------:R-:W-:Y:S02]  /*285a0*/  HMMA.16816.F32.BF16 R100, R100, R74, R64 ;  /* 0x0000004a6464723c */ /* 0x000fe40000041840 */
[----:B------:R2:W-:Y:S05]  /*285b0*/  STL [R1+0x138], R0 ;  /* 0x0001380001007387 */ /* 0x0005ea0000100800 */
[----:B------:R-:W-:Y:S02]  /*285c0*/  IMAD.MOV.U32 R75, RZ, RZ, R68 ;  /* 0x000000ffff4b7224 */ /* 0x000fe400078e0044 */
[----:B------:R-:W-:Y:S01]  /*285d0*/  IMAD.MOV.U32 R74, RZ, RZ, R71 ;  /* 0x000000ffff4a7224 */ /* 0x000fe200078e0047 */
[----:B--2--5:R-:W-:-:S05]  /*285e0*/  @P0 BRA `(.L_x_2008) ;  /* 0xffff763000000947 */ /* 0x024fca000383ffff */
.L_x_2007:
        /* <DEDUP_REMOVED lines=64> */
[----:B------:R-:W-:Y:S02]  /*289f0*/  FSETP.NE.FTZ.AND P5, PT, R38, RZ, PT ;  /* 0x000000ff2600720b */ /* 0x000fe40003fb5000 */
[----:B------:R-:W-:Y:S01]  /*28a00*/  SHF.R.S32.HI R8, RZ, 0x5, R42 ;  /* 0x00000005ff087819 */ /* 0x000fe2000001142a */
[----:B---3--:R-:W-:Y:S01]  /*28a10*/  FADD.FTZ R37, R4, R5 ;  /* 0x0000000504257221 */ /* 0x008fe20000010000 */
[----:B------:R-:W1:Y:S01]  /*28a20*/  SHFL.BFLY PT, R7, R2, 0x1, 0x1f ;  /* 0x0c201f0002077f89 */ /* 0x000e6200000e0000 */
[----:B------:R-:W-:Y:S01]  /*28a30*/  LEA.HI R4, R56, R43, RZ, 0x2 ;  /* 0x0000002b38047211 */ /* 0x000fe200078f10ff */
[----:B----4-:R-:W-:Y:S01]  /*28a40*/  FADD.FTZ R40, R3, R6 ;  /* 0x0000000603287221 */ /* 0x010fe20000010000 */
[----:B------:R-:W-:Y:S02]  /*28a50*/  MOV R5, 0x3f800000 ;  /* 0x3f80000000057802 */ /* 0x000fe40000000f00 */
[--C-:B------:R-:W-:Y:S02]  /*28a60*/  SHF.R.S32.HI R0, RZ, 0x2, R4.reuse ;  /* 0x00000002ff007819 */ /* 0x100fe40000011404 */
[----:B------:R-:W-:-:S02]  /*28a70*/  SHF.R.S32.HI R6, RZ, 0x1f, R4 ;  /* 0x0000001fff067819 */ /* 0x000fc40000011404 */
[----:B------:R-:W-:Y:S01]  /*28a80*/  LOP3.LUT R4, R4, 0x3ffffffc, RZ, 0xc0, !PT ;  /* 0x3ffffffc04047812 */ /* 0x000fe200078ec0ff */
[----:B------:R-:W2:Y:S01]  /*28a90*/  @P5 MUFU.RCP R5, R38 ;  /* 0x0000002600055308 */ /* 0x000ea20000001000 */
[----:B------:R-:W-:Y:S02]  /*28aa0*/  FSETP.NE.FTZ.AND P3, PT, R40, RZ, PT ;  /* 0x000000ff2800720b */ /* 0x000fe40003f75000 */
[----:B------:R-:W-:Y:S02]  /*28ab0*/  IADD3 R4, -R4, R43, RZ ;  /* 0x0000002b04047210 */ /* 0x000fe40007ffe1ff */
[----:B------:R-:W-:Y:S02]  /*28ac0*/  FSETP.NE.FTZ.AND P4, PT, R37, RZ, PT ;  /* 0x000000ff2500720b */ /* 0x000fe40003f95000 */
[----:B------:R-:W-:Y:S02]  /*28ad0*/  LEA R41, R8, R4, 0x9 ;  /* 0x0000000408297211 */ /* 0x000fe400078e48ff */
[----:B------:R-:W-:-:S02]  /*28ae0*/  MOV R4, 0x3f800000 ;  /* 0x3f80000000047802 */ /* 0x000fc40000000f00 */
[----:B------:R-:W-:Y:S01]  /*28af0*/  LEA.HI R6, R6, R0, RZ, 0x3 ;  /* 0x0000000006067211 */ /* 0x000fe200078f18ff */
[----:B-1----:R-:W-:Y:S01]  /*28b00*/  FADD.FTZ R39, R2, R7 ;  /* 0x0000000702277221 */ /* 0x002fe20000010000 */
[----:B------:R-:W-:Y:S02]  /*28b10*/  MOV R2, 0x3f800000 ;  /* 0x3f80000000027802 */ /* 0x000fe40000000f00 */
[----:B------:R-:W-:Y:S02]  /*28b20*/  LOP3.LUT R10, R6, 0xfffffff8, RZ, 0xc0, !PT ;  /* 0xfffffff8060a7812 */ /* 0x000fe400078ec0ff */
[----:B------:R-:W-:Y:S02]  /*28b30*/  FSETP.NE.FTZ.AND P0, PT, R39, RZ, PT ;  /* 0x000000ff2700720b */ /* 0x000fe40003f15000 */
[----:B------:R-:W-:Y:S01]  /*28b40*/  MOV R3, 0x3f800000 ;  /* 0x3f80000000037802 */ /* 0x000fe20000000f00 */
[----:B------:R-:W-:Y:S01]  /*28b50*/  @P3 MUFU.RCP R2, R40 ;  /* 0x0000002800023308 */ /* 0x000fe20000001000 */
[----:B------:R-:W-:Y:S01]  /*28b60*/  IADD3 R10, R0, -R10, RZ ;  /* 0x8000000a000a7210 */ /* 0x000fe20007ffe0ff */
[----:B--2---:R-:W-:Y:S01]  /*28b70*/  FMUL.FTZ R0, R5, c[0x0][0x2dc] ;  /* 0x0000b70005007a20 */ /* 0x004fe20000410000 */
[----:B------:R-:W-:-:S02]  /*28b80*/  MOV R5, 0xfffffff0 ;  /* 0xfffffff000057802 */ /* 0x000fc40000000f00 */
[----:B------:R-:W-:Y:S01]  /*28b90*/  R2P PR, R10, 0x6 ;  /* 0x000000060a007804 */ /* 0x000fe20000000000 */
[C---:B------:R-:W-:Y:S02]  /*28ba0*/  FMUL.FTZ R136, R0.reuse, R136 ;  /* 0x0000008800887220 */ /* 0x040fe40000410000 */
[----:B------:R-:W-:Y:S01]  /*28bb0*/  @P4 MUFU.RCP R3, R37 ;  /* 0x0000002500034308 */ /* 0x000fe20000001000 */
[C---:B------:R-:W-:Y:S02]  /*28bc0*/  FMUL.FTZ R8, R0.reuse, R137 ;  /* 0x0000008900087220 */ /* 0x040fe40000410000 */
[C---:B------:R-:W-:Y:S02]  /*28bd0*/  FMUL.FTZ R132, R0.reuse, R132 ;  /* 0x0000008400847220 */ /* 0x040fe40000410000 */
        /* <DEDUP_REMOVED lines=55> */
[C---:B------:R-:W-:Y:S01]  /*28f50*/  FMUL.FTZ R96, R2.reuse, R96 ;  /* 0x0000006002607220 */ /* 0x040fe20000410000 */
[----:B------:R-:W-:Y:S01]  /*28f60*/  F2FP.BF16.PACK_AB R35, R35, R112 ;  /* 0x000000702323723e */ /* 0x000fe200000010ff */
[C---:B------:R-:W-:Y:S01]  /*28f70*/  FMUL.FTZ R16, R2.reuse, R97 ;  /* 0x0000006102107220 */ /* 0x040fe20000410000 */
[----:B------:R-:W-:Y:S01]  /*28f80*/  LEA R0, R41, R0, 0x1 ;  /* 0x0000000029007211 */ /* 0x000fe200078e08ff */
        /* <DEDUP_REMOVED lines=15> */
[----:B------:R-:W-:Y:S01]  /*29080*/  LOP3.LUT R2, R10, 0x1, RZ, 0xc0, !PT ;  /* 0x000000010a027812 */ /* 0x000fe200078ec0ff */
[----:B------:R-:W-:Y:S01]  /*29090*/  FMUL.FTZ R3, R3, c[0x0][0x2dc] ;  /* 0x0000b70003037a20 */ /* 0x000fe20000410000 */
        /* <DEDUP_REMOVED lines=45> */
[----:B------:R-:W-:Y:S01]  /*29370*/  STS [R4+0x400], R17 ;  /* 0x0004001104007388 */ /* 0x000fe20000000800 */
[----:B------:R-:W-:-:S03]  /*29380*/  MOV R9, 0x7f800000 ;  /* 0x7f80000000097802 */ /* 0x000fc60000000f00 */
        /* <DEDUP_REMOVED lines=27> */
[----:B------:R-:W-:Y:S04]  /*29540*/  STS [R4], R10 ;  /* 0x0000000a04007388 */ /* 0x000fe80000000800 */
[----:B------:R-:W-:Y:S01]  /*29550*/  STS [R0+0x2000], R23 ;  /* 0x0020001700007388 */ /* 0x000fe20000000800 */
[----:B-1----:R-:W-:-:S03]  /*29560*/  @P3 FMUL.FTZ R2, R2, 0.69314718246459960938 ;  /* 0x3f31721802023820 */ /* 0x002fc60000410000 */
[----:B------:R1:W-:Y:S01]  /*29570*/  STS [R0+0x2400], R22 ;  /* 0x0024001600007388 */ /* 0x0003e20000000800 */
[----:B------:R-:W-:-:S03]  /*29580*/  @P3 FFMA.FTZ R9, R71, c[0x0][0x238], R2 ;  /* 0x00008e0047093a23 */ /* 0x000fc60000010002 */
[----:B------:R2:W-:Y:S04]  /*29590*/  STS [R3+0x2000], R21 ;  /* 0x0020001503007388 */ /* 0x0005e80000000800 */
[----:B------:R3:W-:Y:S04]  /*295a0*/  STS [R4+0x2000], R20 ;  /* 0x0020001404007388 */ /* 0x0007e80000000800 */
[----:B------:R-:W-:Y:S01]  /*295b0*/  BAR.SYNC.DEFER_BLOCKING 0x0 ;  /* 0x0000000000007b1d */ /* 0x000fe20000010000 */
[----:B-1----:R-:W-:-:S04]  /*295c0*/  LOP3.LUT R0, R42, 0xffffffe0, RZ, 0xc0, !PT ;  /* 0xffffffe02a007812 */ /* 0x002fc800078ec0ff */
[----:B------:R-:W-:Y:S01]  /*295d0*/  IADD3 R0, -R0, R43, RZ ;  /* 0x0000002b00007210 */ /* 0x000fe20007ffe1ff */
[----:B--2---:R-:W1:Y:S03]  /*295e0*/  @P4 MUFU.LG2 R3, R37 ;  /* 0x0000002500034308 */ /* 0x004e660000000c00 */
        /* <DEDUP_REMOVED lines=17> */
[----:B------:R-:W4:Y:S02]  /*29700*/  S2R R4, SR_TID.X ;  /* 0x0000000000047919 */ /* 0x000f240000002100 */
[----:B----4-:R-:W-:-:S04]  /*29710*/  SHF.R.S32.HI R2, RZ, 0x1f, R4 ;  /* 0x0000001fff027819 */ /* 0x010fc80000011404 */
        /* <DEDUP_REMOVED lines=43> */
.L_x_2012:
[----:B------:R-:W-:Y:S05]  /*299d0*/  BSYNC B0 ;  /* 0x0000000000007941 */ /* 0x000fea0003800000 */
.L_x_2011:
        /* <DEDUP_REMOVED lines=36> */
.L_x_2014:
[----:B------:R-:W-:Y:S05]  /*29c20*/  BSYNC B0 ;  /* 0x0000000000007941 */ /* 0x000fea0003800000 */
.L_x_2013:
        /* <DEDUP_REMOVED lines=15> */
.L_x_2016:
[----:B------:R-:W-:Y:S05]  /*29d20*/  BSYNC B0 ;  /* 0x0000000000007941 */ /* 0x000fea0003800000 */
.L_x_2015:
        /* <DEDUP_REMOVED lines=15> */
.L_x_2018:
[----:B------:R-:W-:Y:S05]  /*29e20*/  BSYNC B0 ;  /* 0x0000000000007941 */ /* 0x000fea0003800000 */
.L_x_2017:
        /* <DEDUP_REMOVED lines=15> */
.L_x_2020:
[----:B------:R-:W-:Y:S05]  /*29f20*/  BSYNC B0 ;  /* 0x0000000000007941 */ /* 0x000fea0003800000 */
.L_x_2019:
        /* <DEDUP_REMOVED lines=15> */
.L_x_2022:
[----:B------:R-:W-:Y:S05]  /*2a020*/  BSYNC B0 ;  /* 0x0000000000007941 */ /* 0x000fea0003800000 */
.L_x_2021:
        /* <DEDUP_REMOVED lines=15> */
.L_x_2024:
[----:B------:R-:W-:Y:S05]  /*2a120*/  BSYNC B0 ;  /* 0x0000000000007941 */ /* 0x000fea0003800000 */
.L_x_2023:
        /* <DEDUP_REMOVED lines=15> */
.L_x_2026:
[----:B------:R-:W-:Y:S05]  /*2a220*/  BSYNC B0 ;  /* 0x0000000000007941 */ /* 0x000fea0003800000 */
.L_x_2025:
        /* <DEDUP_REMOVED lines=15> */
.L_x_2027:
        /* <DEDUP_REMOVED lines=14> */
.L_x_2142:


//--------------------- .text._ZN5flash16flash_fwd_kernelI23Flash_fwd_kernel_traitsILi64ELi128ELi64ELi4ELb0ELb0EN7cutlass10bfloat16_tE19Flash_kernel_traitsILi64ELi128ELi64ELi4ES3_EELb0ELb0ELb1ELb1ELb0ELb0ELb1ELb0EEEvNS_16Flash_fwd_paramsE --------------------------
	.section	.text._ZN5flash16flash_fwd_kernelI23Flash_fwd_kernel_traitsILi64ELi128ELi64ELi4ELb0ELb0EN7cutlass10bfloat16_tE19Flash_kernel_traitsILi64ELi128ELi64ELi4ES3_EELb0ELb0ELb1ELb1ELb0ELb0ELb1ELb0EEEvNS_16Flash_fwd_paramsE,"ax",@progbits
	.sectioninfo	@"SHI_REGISTERS=255"
	.align	128
        .global         _ZN5flash16flash_fwd_kernelI23Flash_fwd_kernel_traitsILi64ELi128ELi64ELi4ELb0ELb0EN7cutlass10bfloat16_tE19Flash_kernel_traitsILi64ELi128ELi64ELi4ES3_EELb0ELb0ELb1ELb1ELb0ELb0ELb1ELb0EEEvNS_16Flash_fwd_paramsE
        .type           _ZN5flash16flash_fwd_kernelI23Flash_fwd_kernel_traitsILi64ELi128ELi64ELi4ELb0ELb0EN7cutlass10bfloat16_tE19Flash_kernel_traitsILi64ELi128ELi64ELi4ES3_EELb0ELb0ELb1ELb1ELb0ELb0ELb1ELb0EEEvNS_16Flash_fwd_paramsE,@function
        .size           _ZN5flash16flash_fwd_kernelI23Flash_fwd_kernel_traitsILi64ELi128ELi64ELi4ELb0ELb0EN7cutlass10bfloat16_tE19Flash_kernel_traitsILi64ELi128ELi64ELi4ES3_EELb0ELb0ELb1ELb1ELb0ELb0ELb1ELb0EEEvNS_16Flash_fwd_paramsE,(.L_x_2143 - _ZN5flash16flash_fwd_kernelI23Flash_fwd_kernel_traitsILi64ELi128ELi64ELi4ELb0ELb0EN7cutlass10bfloat16_tE19Flash_kernel_traitsILi64ELi128ELi64ELi4ES3_EELb0ELb0ELb1ELb1ELb0ELb0ELb1ELb0EEEvNS_16Flash_fwd_paramsE)
        .other          _ZN5flash16flash_fwd_kernelI23Flash_fwd_kernel_traitsILi64ELi128ELi64ELi4ELb0ELb0EN7cutlass10bfloat16_tE19Flash_kernel_traitsILi64ELi128ELi64ELi4ES3_EELb0ELb0ELb1ELb1ELb0ELb0ELb1ELb0EEEvNS_16Flash_fwd_paramsE,@"STO_CUDA_ENTRY STV_DEFAULT"
_ZN5flash16flash_fwd_kernelI23Flash_fwd_kernel_traitsILi64ELi128ELi64ELi4ELb0ELb0EN7cutlass10bfloat16_tE19Flash_kernel_traitsILi64ELi128ELi64ELi4ES3_EELb0ELb0ELb1ELb1ELb0ELb0ELb1ELb0EEEvNS_16Flash_fwd_paramsE:
.text._ZN5flash16flash_fwd_kernelI23Flash_fwd_kernel_traitsILi64ELi128ELi64ELi4ELb0ELb0EN7cutlass10bfloat16_tE19Flash_kernel_traitsILi64ELi128ELi64ELi4ES3_EELb0ELb0ELb1ELb1ELb0ELb0ELb1ELb0EEEvNS_16Flash_fwd_paramsE:
        /* <DEDUP_REMOVED lines=56> */
.L_x_2028:
[----:B------:R-:W-:Y:S02]  /*0380*/  ULDC UR6, c[0x0][0x218] ;  /* 0x0000860000067ab9 */ /* 0x000fe40000000800 */
.L_x_2029:
        /* <DEDUP_REMOVED lines=67> */
[----:B------:R-:W-:-:S02]  /*07c0*/  UIMAD UR4, UR9, UR4, URZ ;  /* 0x00000004090472a4 */ /* 0x000fc4000f8e023f */
[----:B------:R-:W-:Y:S01]  /*07d0*/  @!UP0 UIMAD UR9, UR10, UR6, URZ ;  /* 0x000000060a0982a4 */ /* 0x000fe2000f8e023f */
[----:B------:R-:W-:Y:S01]  /*07e0*/  ISETP.GE.AND P1, PT, R0, c[0x0][0x220], PT ;  /* 0x0000880000007a0c */ /* 0x000fe20003f26270 */
[----:B------:R-:W-:Y:S02]  /*07f0*/  UIMAD UR5, UR14, UR5, UR4 ;  /* 0x000000050e0572a4 */ /* 0x000fe4000f8e0204 */
[----:B------:R-:W-:Y:S02]  /*0800*/  ULDC.U8 UR10, c[0x0][0x329] ;  /* 0x0000ca40000a7ab9 */ /* 0x000fe40000000000 */
[----:B------:R-:W-:Y:S02]  /*0810*/  UISETP.NE.AND UP1, UPT, UR10, URZ, UPT ;  /* 0x0000003f0a00728c */ /* 0x000fe4000bf25270 */
[----:B------:R-:W-:Y:S02]  /*0820*/  ULDC.U8 UR4, c[0x0][0x328] ;  /* 0x0000ca0000047ab9 */ /* 0x000fe40000000000 */
[----:B------:R-:W-:-:S02]  /*0830*/  UISETP.NE.AND UP2, UPT, UR4, URZ, UPT ;  /* 0x0000003f0400728c */ /* 0x000fc4000bf45270 */
[----:B------:R-:W-:Y:S02]  /*0840*/  @!UP0 UIMAD UR9, UR12, UR7, UR9 ;  /* 0x000000070c0982a4 */ /* 0x000fe4000f8e0209 */
[----:B------:R-:W-:Y:S02]  /*0850*/  UISETP.NE.OR UP3, UPT, UR10, URZ, !UP2 ;  /* 0x0000003f0a00728c */ /* 0x000fe4000d765670 */
[----:B------:R-:W-:Y:S02]  /*0860*/  ULDC UR7, c[0x0][0x214] ;  /* 0x0000850000077ab9 */ /* 0x000fe40000000800 */
[----:B------:R-:W-:Y:S02]  /*0870*/  @UP1 ULDC UR10, c[0x0][0x210] ;  /* 0x00008400000a1ab9 */ /* 0x000fe40000000800 */
[----:B------:R-:W-:Y:S02]  /*0880*/  ULDC UR6, c[0x0][0x234] ;  /* 0x00008d0000067ab9 */ /* 0x000fe40000000800 */
[----:B------:R-:W-:-:S02]  /*0890*/  @UP1 UIMAD UR10, UR10, UR7, URZ ;  /* 0x000000070a0a12a4 */ /* 0x000fc4000f8e023f */
[----:B------:R-:W-:Y:S02]  /*08a0*/  @!UP1 USEL UR10, UR7, UR6, !UP2 ;  /* 0x00000006070a9287 */ /* 0x000fe4000d000000 */
[----:B------:R-:W-:Y:S02]  /*08b0*/  ULDC UR4, c[0x0][0x1c0] ;  /* 0x0000700000047ab9 */ /* 0x000fe40000000800 */
[----:B------:R-:W-:Y:S02]  /*08c0*/  @UP1 UMOV UR15, 0x1 ;  /* 0x00000001000f1882 */ /* 0x000fe40000000000 */
[----:B------:R-:W-:Y:S02]  /*08d0*/  @!UP1 UIMAD UR15, UR10, UR4, URZ ;  /* 0x000000040a0f92a4 */ /* 0x000fe4000f8e023f */
[----:B------:R-:W-:Y:S02]  /*08e0*/  @!UP0 UMOV UR22, UR20 ;  /* 0x0000001400168c82 */ /* 0x000fe40008000000 */
[----:B------:R-:W-:Y:S01]  /*08f0*/  @!UP0 UIADD3 UR8, UR21, UR9, URZ ;  /* 0x0000000915088290 */ /* 0x000fe2000fffe03f */
[----:B------:R-:W-:Y:S01]  /*0900*/  IADD3 R2, P0, R0, UR22, RZ ;  /* 0x0000001600027c10 */ /* 0x000fe2000ff1e0ff */
[----:B------:R-:W-:-:S02]  /*0910*/  @!UP3 UIMAD UR20, UR12, UR7, URZ ;  /* 0x000000070c14b2a4 */ /* 0x000fc4000f8e023f */
[----:B------:R-:W-:Y:S02]  /*0920*/  UIMAD UR15, UR12, UR15, URZ ;  /* 0x0000000f0c0f72a4 */ /* 0x000fe4000f8e023f */
[----:B------:R-:W-:Y:S01]  /*0930*/  @!UP3 USEL UR20, UR20, UR11, !UP0 ;  /* 0x0000000b1414b287 */ /* 0x000fe2000c000000 */
        /* <DEDUP_REMOVED lines=26> */
.L_x_2032:
[----:B------:R-:W-:Y:S05]  /*0ae0*/  BSYNC B0 ;  /* 0x0000000000007941 */ /* 0x000fea0003800000 */
.L_x_2031:
        /* <DEDUP_REMOVED lines=16> */
.L_x_2034:
[----:B------:R-:W-:Y:S05]  /*0bf0*/  BSYNC B0 ;  /* 0x0000000000007941 */ /* 0x000fea0003800000 */
.L_x_2033:
        /* <DEDUP_REMOVED lines=17> */
.L_x_2036:
[----:B------:R-:W-:Y:S05]  /*0d10*/  BSYNC B0 ;  /* 0x0000000000007941 */ /* 0x000fea0003800000 */
.L_x_2035:
        /* <DEDUP_REMOVED lines=16> */
.L_x_2038:
[----:B------:R-:W-:Y:S05]  /*0e20*/  BSYNC B0 ;  /* 0x0000000000007941 */ /* 0x000fea0003800000 */
.L_x_2037:
        /* <DEDUP_REMOVED lines=17> */
.L_x_2040:
[----:B------:R-:W-:Y:S05]  /*0f40*/  BSYNC B0 ;  /* 0x0000000000007941 */ /* 0x000fea0003800000 */
.L_x_2039:
        /* <DEDUP_REMOVED lines=17> */
.L_x_2042:
[----:B------:R-:W-:Y:S05]  /*1060*/  BSYNC B0 ;  /* 0x0000000000007941 */ /* 0x000fea0003800000 */
.L_x_2041:
        /* <DEDUP_REMOVED lines=16> */
.L_x_2044:
[----:B------:R-:W-:Y:S05]  /*1170*/  BSYNC B0 ;  /* 0x0000000000007941 */ /* 0x000fea0003800000 */
.L_x_2043:
        /* <DEDUP_REMOVED lines=15> */
.L_x_2046:
[----:B------:R-:W-:Y:S05]  /*1270*/  BSYNC B0 ;  /* 0x0000000000007941 */ /* 0x000fea0003800000 */
.L_x_2045:
        /* <DEDUP_REMOVED lines=69> */
.L_x_2030:
        /* <DEDUP_REMOVED lines=14> */
[----:B------:R-:W-:Y:S02]  /*17b0*/  @UP0 UMOV UR6, UR24 ;  /* 0x0000001800060c82 */ /* 0x000fe40008000000 */
[----:B------:R-:W-:Y:S02]  /*17c0*/  @UP1 UIMAD UR22, UR22, UR5, UR27 ;  /* 0x00000005161612a4 */ /* 0x000fe4000f8e021b */
[----:B------:R-:W-:-:S02]  /*17d0*/  USHF.R.S32.HI UR17, URZ, 0x1f, UR14 ;  /* 0x0000001f3f117899 */ /* 0x000fc4000801140e */
        /* <DEDUP_REMOVED lines=16> */
.L_x_2047:
        /* <DEDUP_REMOVED lines=45> */
.L_x_2048:
[----:B------:R-:W-:Y:S01]  /*1bb0*/  SHF.R.S32.HI R17, RZ, 0x1f, R20 ;  /* 0x0000001fff117819 */ /* 0x000fe20000011414 */
[----:B------:R-:W1:Y:S01]  /*1bc0*/  S2R R5, SR_CTAID.X ;  /* 0x0000000000057919 */ /* 0x000e620000002500 */
[----:B------:R-:W-:Y:S01]  /*1bd0*/  UIADD3 UR21, -UR13, UR16, URZ ;  /* 0x000000100d157290 */ /* 0x000fe2000fffe13f */
[----:B------:R-:W-:Y:S01]  /*1be0*/  BSSY B0, `(.L_x_2049) ;  /* 0x000002f000007945 */ /* 0x000fe20003800000 */
[CC--:B------:R-:W-:Y:S01]  /*1bf0*/  LEA.HI R0, R17.reuse, R20.reuse, RZ, 0x3 ;  /* 0x0000001411007211 */ /* 0x0c0fe200078f18ff */
[----:B------:R-:W2:Y:S01]  /*1c00*/  S2R R8, SR_CTAID.Z ;  /* 0x0000000000087919 */ /* 0x000ea20000002700 */
[CC--:B------:R-:W-:Y:S01]  /*1c10*/  LEA.HI R4, R17.reuse, R20.reuse, RZ, 0x6 ;  /* 0x0000001411047211 */ /* 0x0c0fe200078f30ff */
[----:B------:R-:W-:Y:S01]  /*1c20*/  ULDC.64 UR4, c[0x0][0x1a8] ;  /* 0x00006a0000047ab9 */ /* 0x000fe20000000a00 */
        /* <DEDUP_REMOVED lines=12> */
[----:B------:R-:W-:Y:S02]  /*1cf0*/  SHF.R.U32.HI R3, RZ, 0x3, R0 ;  /* 0x00000003ff037819 */ /* 0x000fe40000011600 */
[----:B------:R-:W-:Y:S01]  /*1d00*/  SHF.R.S32.HI R23, RZ, 0x1f, R22 ;  /* 0x0000001fff177819 */ /* 0x000fe20000011416 */
[----:B-1----:R-:W-:Y:S01]  /*1d10*/  IMAD.WIDE R24, R5, 0x80, R12 ;  /* 0x0000008005187825 */ /* 0x002fe200078e020c */
[----:B------:R-:W-:Y:S02]  /*1d20*/  LOP3.LUT R0, R0, 0x38, R22, 0xf8, !PT ;  /* 0x0000003800007812 */ /* 0x000fe400078ef816 */
[----:B------:R-:W-:Y:S01]  /*1d30*/  IADD3 R2, P0, R22, UR6, RZ ;  /* 0x0000000616027c10 */ /* 0x000fe2000ff1e0ff */
[----:B------:R1:W-:Y:S01]  /*1d40*/  STL.64 [R1+0x8], R22 ;  /* 0x0000081601007387 */ /* 0x0003e20000100a00 */
[----:B------:R-:W-:-:S02]  /*1d50*/  LOP3.LUT R0, R0, R3, RZ, 0x3c, !PT ;  /* 0x0000000300007212 */ /* 0x000fc400078e3cff */
[----:B------:R-:W-:Y:S01]  /*1d60*/  IADD3.X R3, R23, UR20, RZ, P0, !PT ;  /* 0x0000001417037c10 */ /* 0x000fe200087fe4ff */
[----:B------:R1:W-:Y:S01]  /*1d70*/  STL.64 [R1], R24 ;  /* 0x0000001801007387 */ /* 0x0003e20000100a00 */
        /* <DEDUP_REMOVED lines=21> */
.L_x_2050:
[----:B------:R-:W-:Y:S05]  /*1ed0*/  BSYNC B0 ;  /* 0x0000000000007941 */ /* 0x000fea0003800000 */
.L_x_2049:
        /* <DEDUP_REMOVED lines=21> */
.L_x_2052:
[----:B------:R-:W-:Y:S05]  /*2030*/  BSYNC B0 ;  /* 0x0000000000007941 */ /* 0x000fea0003800000 */
.L_x_2051:
        /* <DEDUP_REMOVED lines=21> */
.L_x_2054:
[----:B------:R-:W-:Y:S05]  /*2190*/  BSYNC B0 ;  /* 0x0000000000007941 */ /* 0x000fea0003800000 */
.L_x_2053:
        /* <DEDUP_REMOVED lines=21> */
.L_x_2056:
[----:B------:R-:W-:Y:S05]  /*22f0*/  BSYNC B0 ;  /* 0x0000000000007941 */ /* 0x000fea0003800000 */
.L_x_2055:
        /* <DEDUP_REMOVED lines=22> */
.L_x_2058:
[----:B------:R-:W-:Y:S05]  /*2460*/  BSYNC B0 ;  /* 0x0000000000007941 */ /* 0x000fea0003800000 */
.L_x_2057:
        /* <DEDUP_REMOVED lines=22> */
.L_x_2060:
[----:B------:R-:W-:Y:S05]  /*25d0*/  BSYNC B0 ;  /* 0x0000000000007941 */ /* 0x000fea0003800000 */
.L_x_2059:
        /* <DEDUP_REMOVED lines=22> */
.L_x_2062:
[----:B------:R-:W-:Y:S05]  /*2740*/  BSYNC B0 ;  /* 0x0000000000007941 */ /* 0x000fea0003800000 */
.L_x_2061:
        /* <DEDUP_REMOVED lines=26> */
.L_x_2064:
[----:B------:R-:W-:Y:S05]  /*28f0*/  BSYNC B0 ;  /* 0x0000000000007941 */ /* 0x000fea0003800000 */
.L_x_2063:
[----:B------:R-:W-:Y:S01]  /*2900*/  IMAD R6, R13, c[0x0][0x198], RZ ;  /* 0x000066000d067a24 */ /* 0x000fe200078e02ff */
[----:B------:R-:W-:Y:S01]  /*2910*/  LEA.HI R17, R17, R20, RZ, 0x4 ;  /* 0x0000001411117211 */ /* 0x000fe200078f20ff */
[--C-:B---3--:R-:W-:Y:S01]  /*2920*/  IMAD.WIDE.U32 R4, R12, c[0x0][0x198], R22.reuse ;  /* 0x000066000c047a25 */ /* 0x108fe200078e0016 */
[----:B------:R-:W-:Y:S01]  /*2930*/  MOV R251, UR23 ;  /* 0x0000001700fb7c02 */ /* 0x000fe20008000f00 */
[----:B------:R-:W-:Y:S01]  /*2940*/  BSSY B0, `(.L_x_2065) ;  /* 0x0000037000007945 */ /* 0x000fe20003800000 */
[----:B------:R-:W-:Y:S01]  /*2950*/  LOP3.LUT R7, R17, 0xfffffff0, RZ, 0xc0, !PT ;  /* 0xfffffff011077812 */ /* 0x000fe200078ec0ff */
[----:B-1----:R-:W-:Y:S01]  /*2960*/  IMAD R0, R13, c[0x0][0x1a0], RZ ;  /* 0x000068000d007a24 */ /* 0x002fe200078e02ff */
[----:B------:R-:W-:Y:S01]  /*2970*/  IADD3 R4, P1, R4, UR24, RZ ;  /* 0x0000001804047c10 */ /* 0x000fe2000ff3e0ff */
[----:B------:R-:W-:-:S04]  /*2980*/  IMAD.WIDE.U32 R2, R12, c[0x0][0x1a0], R22 ;  /* 0x000068000c027a25 */ /* 0x000fc800078e0016 */
[----:B------:R-:W-:Y:S01]  /*2990*/  IMAD R8, R12, c[0x0][0x19c], R6 ;  /* 0x000067000c087a24 */ /* 0x000fe200078e0206 */
[----:B------:R-:W-:Y:S01]  /*29a0*/  IADD3 R2, P0, R2, UR26, RZ ;  /* 0x0000001a02027c10 */ /* 0x000fe2000ff1e0ff */
[----:B------:R-:W-:Y:S02]  /*29b0*/  IMAD R6, R12, c[0x0][0x1a4], R0 ;  /* 0x000069000c067a24 */ /* 0x000fe400078e0200 */
[----:B------:R-:W-:Y:S01]  /*29c0*/  IMAD.IADD R0, R20, 0x1, -R7 ;  /* 0x0000000114007824 */ /* 0x000fe200078e0a07 */
[----:B------:R-:W-:Y:S01]  /*29d0*/  IADD3.X R5, R5, UR22, R8, P1, !PT ;  /* 0x0000001605057c10 */ /* 0x000fe20008ffe408 */
[----:B------:R-:W-:Y:S01]  /*29e0*/  IMAD R8, R11, c[0x0][0x1b0], RZ ;  /* 0x00006c000b087a24 */ /* 0x000fe200078e02ff */
[----:B------:R-:W-:Y:S01]  /*29f0*/  IADD3.X R3, R3, UR25, R6, P0, !PT ;  /* 0x0000001903037c10 */ /* 0x000fe200087fe406 */
[----:B------:R-:W-:Y:S01]  /*2a00*/  IMAD R7, R11, c[0x0][0x1b8], RZ ;  /* 0x00006e000b077a24 */ /* 0x000fe200078e02ff */
[----:B------:R-:W-:Y:S01]  /*2a10*/  SHF.R.S32.HI R6, RZ, 0x1f, R0 ;  /* 0x0000001fff067819 */ /* 0x000fe20000011400 */
[C---:B------:R-:W-:Y:S01]  /*2a20*/  IMAD R8, R10.reuse, c[0x0][0x1b4], R8 ;  /* 0x00006d000a087a24 */ /* 0x040fe200078e0208 */
[----:B------:R-:W-:Y:S01]  /*2a30*/  UIADD3 UR25, UR8, -0x1, URZ ;  /* 0xffffffff08197890 */ /* 0x000fe2000fffe03f */
[----:B------:R-:W-:Y:S01]  /*2a40*/  IMAD.WIDE.U32 R30, R10, c[0x0][0x1b0], R4 ;  /* 0x00006c000a1e7a25 */ /* 0x000fe200078e0004 */
[----:B------:R-:W-:-:S02]  /*2a50*/  LEA.HI R6, R6, R0, RZ, 0x3 ;  /* 0x0000000006067211 */ /* 0x000fc400078f18ff */
[----:B------:R-:W-:Y:S01]  /*2a60*/  UIMAD UR22, UR25, -0x40, UR15 ;  /* 0xffffffc0191678a4 */ /* 0x000fe2000f8e020f */
[C---:B------:R-:W-:Y:S01]  /*2a70*/  IMAD R9, R10.reuse, c[0x0][0x1bc], R7 ;  /* 0x00006f000a097a24 */ /* 0x040fe200078e0207 */
[----:B------:R-:W-:Y:S01]  /*2a80*/  IADD3 R29, R31, R8, RZ ;  /* 0x000000081f1d7210 */ /* 0x000fe20007ffe0ff */
[----:B------:R-:W-:Y:S01]  /*2a90*/  IMAD.WIDE.U32 R24, R10, c[0x0][0x1b8], R2 ;  /* 0x00006e000a187a25 */ /* 0x000fe200078e0002 */
[----:B------:R-:W-:Y:S01]  /*2aa0*/  MOV R28, R30 ;  /* 0x0000001e001c7202 */ /* 0x000fe20000000f00 */
[----:B------:R1:W-:Y:S01]  /*2ab0*/  STL.64 [R1+0x18], R30 ;  /* 0x0000181e01007387 */ /* 0x0003e20000100a00 */
[----:B------:R-:W-:Y:S01]  /*2ac0*/  LOP3.LUT R7, R6, 0xfffffff8, RZ, 0xc0, !PT ;  /* 0xfffffff806077812 */ /* 0x000fe200078ec0ff */
[----:B------:R-:W-:Y:S01]  /*2ad0*/  IMAD.IADD R27, R25, 0x1, R9 ;  /* 0x00000001191b7824 */ /* 0x000fe200078e0209 */
[----:B------:R-:W-:Y:S01]  /*2ae0*/  ISETP.GE.AND P0, PT, R12, UR22, PT ;  /* 0x000000160c007c0c */ /* 0x000fe2000bf06270 */
[----:B------:R1:W-:Y:S01]  /*2af0*/  STL.64 [R1+0x28], R24 ;  /* 0x0000281801007387 */ /* 0x0003e20000100a00 */
[----:B------:R-:W-:Y:S01]  /*2b00*/  USHF.R.S32.HI UR24, URZ, 0x1f, UR25 ;  /* 0x0000001f3f187899 */ /* 0x000fe20008011419 */
[----:B------:R-:W-:Y:S01]  /*2b10*/  IMAD.IADD R18, R0, 0x1, -R7 ;  /* 0x0000000100127824 */ /* 0x000fe200078e0a07 */
[----:B------:R-:W-:Y:S01]  /*2b20*/  LOP3.LUT R0, R19, 0xffffffe0, RZ, 0xc0, !PT ;  /* 0xffffffe013007812 */ /* 0x000fe200078ec0ff */
[----:B------:R1:W-:Y:S01]  /*2b30*/  STL.64 [R1+0x10], R28 ;  /* 0x0000101c01007387 */ /* 0x0003e20000100a00 */
[----:B------:R-:W-:Y:S01]  /*2b40*/  UIMAD UR4, UR7, UR25, URZ ;  /* 0x00000019070472a4 */ /* 0x000fe2000f8e023f */
[----:B------:R-:W-:Y:S01]  /*2b50*/  IMAD.MOV.U32 R252, RZ, RZ, 0x20 ;  /* 0x00000020fffc7424 */ /* 0x000fe200078e00ff */
[----:B------:R-:W-:Y:S01]  /*2b60*/  R2P PR, R18, 0x6 ;  /* 0x0000000612007804 */ /* 0x000fe20000000000 */
[----:B------:R1:W-:Y:S01]  /*2b70*/  STL [R1+0x24], R27 ;  /* 0x0000241b01007387 */ /* 0x0003e20000100800 */
[----:B------:R-:W-:Y:S01]  /*2b80*/  IMAD.IADD R5, R20, 0x1, -R0 ;  /* 0x0000000114057824 */ /* 0x000fe200078e0a00 */
[----:B------:R-:W-:Y:S01]  /*2b90*/  UIMAD UR4, UR24, UR23, UR4 ;  /* 0x00000017180472a4 */ /* 0x000fe2000f8e0204 */
[----:B------:R-:W-:Y:S01]  /*2ba0*/  IMAD.SHL.U32 R0, R6, 0x40, RZ ;  /* 0x0000004006007824 */ /* 0x000fe200078e00ff */
[----:B------:R-:W-:Y:S01]  /*2bb0*/  MOV R2, 0x10 ;  /* 0x0000001000027802 */ /* 0x000fe20000000f00 */
[----:B------:R-:W-:Y:S01]  /*2bc0*/  IMAD.WIDE.U32 R6, R251, UR25, R28 ;  /* 0x00000019fb067c25 */ /* 0x000fe2000f8e001c */
[----:B------:R-:W-:-:S02]  /*2bd0*/  SEL R4, R252, 0xffffffe0, !P2 ;  /* 0xffffffe0fc047807 */ /* 0x000fc40005000000 */
[----:B------:R-:W-:Y:S02]  /*2be0*/  LOP3.LUT R222, R0, 0xfffffe00, RZ, 0xc0, !PT ;  /* 0xfffffe0000de7812 */ /* 0x000fe400078ec0ff */
[----:B------:R-:W-:Y:S02]  /*2bf0*/  IADD3 R9, R7, UR4, RZ ;  /* 0x0000000407097c10 */ /* 0x000fe4000fffe0ff */
        /* <DEDUP_REMOVED lines=11> */
.L_x_2066:
[----:B------:R-:W-:Y:S05]  /*2cb0*/  BSYNC B0 ;  /* 0x0000000000007941 */ /* 0x000fea0003800000 */
.L_x_2065:
        /* <DEDUP_REMOVED lines=17> */
.L_x_2068:
[----:B------:R-:W-:Y:S05]  /*2dd0*/  BSYNC B0 ;  /* 0x0000000000007941 */ /* 0x000fea0003800000 */
.L_x_2067:
        /* <DEDUP_REMOVED lines=17> */
.L_x_2070:
[----:B------:R-:W-:Y:S05]  /*2ef0*/  BSYNC B0 ;  /* 0x0000000000007941 */ /* 0x000fea0003800000 */
.L_x_2069:
        /* <DEDUP_REMOVED lines=18> */
.L_x_2072:
[----:B------:R-:W-:Y:S05]  /*3020*/  BSYNC B0 ;  /* 0x0000000000007941 */ /* 0x000fea0003800000 */
.L_x_2071:
[----:B------:R-:W-:Y:S01]  /*3030*/  ULDC.64 UR4, c[0x0][0x318] ;  /* 0x0000c60000047ab9 */ /* 0x000fe20000000a00 */
[----:B------:R-:W0:Y:S01]  /*3040*/  LDGDEPBAR ;  /* 0x00000000000079af */ /* 0x000e220000000000 */
[----:B------:R-:W-:Y:S01]  /*3050*/  UISETP.NE.U32.AND UP1, UPT, URZ, UR4, UPT ;  /* 0x000000043f00728c */ /* 0x000fe2000bf25070 */
[----:B-1----:R-:W-:Y:S02]  /*3060*/  IMAD.MOV.U32 R10, RZ, RZ, R26 ;  /* 0x000000ffff0a7224 */ /* 0x002fe400078e001a */
        /* <DEDUP_REMOVED lines=16> */
[----:B------:R-:W-:Y:S01]  /*3170*/  IMAD.U32 R6, RZ, RZ, UR28 ;  /* 0x0000001cff067e24 */ /* 0x000fe2000f8e00ff */
[----:B------:R-:W1:Y:S01]  /*3180*/  @P0 MUFU.RCP R3, c[0x0][0x238] ;  /* 0x00008e0000030b08 */ /* 0x000e620000001000 */
[----:B------:R-:W-:Y:S01]  /*3190*/  ISETP.GE.AND P1, PT, R12, UR22, PT ;  /* 0x000000160c007c0c */ /* 0x000fe2000bf26270 */
[----:B------:R-:W-:-:S02]  /*31a0*/  ULDC.64 UR4, c[0x0][0x1a0] ;  /* 0x0000680000047ab9 */ /* 0x000fc40000000a00 */
[----:B------:R-:W-:-:S05]  /*31b0*/  MOV R7, UR29 ;  /* 0x0000001d00077c02 */ /* 0x000fca0008000f00 */
[----:B------:R5:W1:Y:S01]  /*31c0*/  @P0 LDG.E R0, [R6.64] ;  /* 0x0000001206000981 */ /* 0x000a62000c1e1900 */
[----:B------:R-:W-:Y:S01]  /*31d0*/  MOV R10, R24 ;  /* 0x00000018000a7202 */ /* 0x000fe20000000f00 */
[----:B------:R-:W-:Y:S01]  /*31e0*/  USHF.L.U64.HI UR5, UR4, UR20, UR5 ;  /* 0x0000001404057299 */ /* 0x000fe20008010205 */
[----:B------:R-:W-:Y:S01]  /*31f0*/  IMAD.SHL.U32 R20, R20, 0x2, RZ ;  /* 0x0000000214147824 */ /* 0x000fe200078e00ff */
[----:B------:R-:W-:Y:S01]  /*3200*/  BAR.SYNC.DEFER_BLOCKING 0x0 ;  /* 0x0000000000007b1d */ /* 0x000fe20000010000 */
[----:B------:R-:W-:Y:S02]  /*3210*/  USHF.L.U32 UR14, UR4, 0x6, URZ ;  /* 0x00000006040e7899 */ /* 0x000fe4000800063f */
[----:B------:R-:W-:Y:S01]  /*3220*/  UIMAD UR17, UR5, UR25, URZ ;  /* 0x00000019051172a4 */ /* 0x000fe2000f8e023f */
[----:B------:R-:W-:Y:S02]  /*3230*/  LOP3.LUT R19, R20, 0x6, RZ, 0xc0, !PT ;  /* 0x0000000614137812 */ /* 0x000fe400078ec0ff */
[----:B------:R2:W-:Y:S01]  /*3240*/  STL.64 [R1+0x20], R10 ;  /* 0x0000200a01007387 */ /* 0x0005e20000100a00 */
[----:B------:R-:W-:Y:S01]  /*3250*/  UIMAD UR24, UR24, UR14, UR17 ;  /* 0x0000000e181872a4 */ /* 0x000fe2000f8e0211 */
[----:B------:R-:W-:Y:S01]  /*3260*/  BSSY B0, `(.L_x_2073) ;  /* 0x0000017000007945 */ /* 0x000fe20003800000 */
[----:B------:R-:W-:Y:S01]  /*3270*/  UMOV UR20, URZ ;  /* 0x0000003f00147c82 */ /* 0x000fe20008000000 */
[----:B-----5:R-:W-:Y:S01]  /*3280*/  IMAD.U32 R6, RZ, RZ, UR25 ;  /* 0x00000019ff067e24 */ /* 0x020fe2000f8e00ff */
[----:B------:R2:W-:Y:S03]  /*3290*/  @P1 STS.128 [R215+0x6000], RZ ;  /* 0x006000ffd7001388 */ /* 0x0005e60000000c00 */
[----:B------:R-:W-:-:S05]  /*32a0*/  IMAD.WIDE.U32 R6, R6, UR14, R10 ;  /* 0x0000000e06067c25 */ /* 0x000fca000f8e000a */
[----:B------:R-:W-:Y:S01]  /*32b0*/  IADD3 R9, R7, UR24, RZ ;  /* 0x0000001807097c10 */ /* 0x000fe2000fffe0ff */
[----:B-1----:R-:W-:-:S04]  /*32c0*/  @P0 FMUL.FTZ R0, R0, R3 ;  /* 0x0000000300000220 */ /* 0x002fc80000410000 */
        /* <DEDUP_REMOVED lines=16> */
.L_x_2074:
[----:B------:R-:W-:Y:S05]  /*33d0*/  BSYNC B0 ;  /* 0x0000000000007941 */ /* 0x000fea0003800000 */
.L_x_2073:
        /* <DEDUP_REMOVED lines=18> */
.L_x_2076:
[----:B------:R-:W-:Y:S05]  /*3500*/  BSYNC B0 ;  /* 0x0000000000007941 */ /* 0x000fea0003800000 */
.L_x_2075:
        /* <DEDUP_REMOVED lines=18> */
.L_x_2078:
[----:B------:R-:W-:Y:S05]  /*3630*/  BSYNC B0 ;  /* 0x0000000000007941 */ /* 0x000fea0003800000 */
.L_x_2077:
        /* <DEDUP_REMOVED lines=19> */
.L_x_2080:
[----:B------:R-:W-:Y:S05]  /*3770*/  BSYNC B0 ;  /* 0x0000000000007941 */ /* 0x000fea0003800000 */
.L_x_2079:
[----:B------:R-:W-:Y:S01]  /*3780*/  LEA R3, R100, UR13, 0x4 ;  /* 0x0000000d64037c11 */ /* 0x000fe2000f8e20ff */
[----:B------:R-:W-:Y:S01]  /*3790*/  UIADD3 UR12, UR15, -UR16, URZ ;  /* 0x800000100f0c7290 */ /* 0x000fe2000fffe03f */
[----:B------:R-:W-:Y:S01]  /*37a0*/  IMAD.U32 R0, RZ, RZ, UR25 ;  /* 0x00000019ff007e24 */ /* 0x000fe2000f8e00ff */
[----:B-1----:R-:W-:Y:S01]  /*37b0*/  SHF.R.S32.HI R7, RZ, 0x4, R17 ;  /* 0x00000004ff077819 */ /* 0x002fe20000011411 */
[----:B------:R-:W-:Y:S01]  /*37c0*/  IMAD.SHL.U32 R8, R18, 0x40, RZ ;  /* 0x0000004012087824 */ /* 0x000fe200078e00ff */
[----:B------:R-:W-:Y:S01]  /*37d0*/  R2P PR, R32, 0x6 ;  /* 0x0000000620007804 */ /* 0x000fe20000000000 */
[----:B------:R-:W-:Y:S01]  /*37e0*/  IMAD.IADD R45, R21, 0x1, R3 ;  /* 0x00000001152d7824 */ /* 0x000fe200078e0203 */
[----:B------:R-:W-:Y:S01]  /*37f0*/  LEA.HI R6, R17, R7, RZ, 0x1 ;  /* 0x0000000711067211 */ /* 0x000fe200078f08ff */
[----:B------:R-:W-:Y:S01]  /*3800*/  IMAD R44, R0, 0x40, R19 ;  /* 0x00000040002c7824 */ /* 0x000fe200078e0213 */
[----:B------:R-:W-:Y:S01]  /*3810*/  UIADD3 UR16, UR15, 0x1, -UR16 ;  /* 0x000000010f107890 */ /* 0x000fe2000fffe810 */
[----:B------:R-:W0:Y:S01]  /*3820*/  LDGDEPBAR ;  /* 0x00000000000079af */ /* 0x000e220000000000 */
[----:B------:R-:W-:Y:S01]  /*3830*/  IADD3 R210, R45, UR12, RZ ;  /* 0x0000000c2dd27c10 */ /* 0x000fe2000fffe0ff */
[----:B------:R-:W-:Y:S01]  /*3840*/  UISETP.GT.AND UP0, UPT, UR25, UR9, UPT ;  /* 0x000000091900728c */ /* 0x000fe2000bf04270 */
[----:B------:R-:W-:-:S02]  /*3850*/  IADD3 R46, R44, 0x1, RZ ;  /* 0x000000012c2e7810 */ /* 0x000fc40007ffe0ff */
[----:B------:R-:W-:Y:S01]  /*3860*/  IADD3 R47, R44, 0x8, RZ ;  /* 0x000000082c2f7810 */ /* 0x000fe20007ffe0ff */
[----:B------:R-:W-:Y:S01]  /*3870*/  IMAD.IADD R0, R210, 0x1, -R44 ;  /* 0x00000001d2007824 */ /* 0x000fe200078e0a2c */
[----:B------:R-:W-:Y:S01]  /*3880*/  IADD3 R92, R44, 0x9, RZ ;  /* 0x000000092c5c7810 */ /* 0x000fe20007ffe0ff */
[----:B------:R-:W-:Y:S01]  /*3890*/  IMAD.IADD R5, R210, 0x1, -R46 ;  /* 0x00000001d2057824 */ /* 0x000fe200078e0a2e */
[C---:B------:R-:W-:Y:S02]  /*38a0*/  IADD3 R93, R44.reuse, 0x10, RZ ;  /* 0x000000102c5d7810 */ /* 0x040fe40007ffe0ff */
[----:B------:R-:W-:Y:S02]  /*38b0*/  IABS R0, R0 ;  /* 0x0000000000007213 */ /* 0x000fe40000000000 */
[C---:B------:R-:W-:Y:S02]  /*38c0*/  IADD3 R94, R44.reuse, 0x11, RZ ;  /* 0x000000112c5e7810 */ /* 0x040fe40007ffe0ff */
[----:B------:R-:W-:Y:S01]  /*38d0*/  IADD3 R95, R44, 0x18, RZ ;  /* 0x000000182c5f7810 */ /* 0x000fe20007ffe0ff */
[----:B------:R-:W-:Y:S01]  /*38e0*/  IMAD.MOV.U32 R3, RZ, RZ, R0 ;  /* 0x000000ffff037224 */ /* 0x000fe200078e0000 */
[----:B------:R-:W-:Y:S01]  /*38f0*/  IABS R0, R5 ;  /* 0x0000000500007213 */ /* 0x000fe20000000000 */
[----:B------:R-:W-:Y:S01]  /*3900*/  IMAD.IADD R5, R210, 0x1, -R47 ;  /* 0x00000001d2057824 */ /* 0x000fe200078e0a2f */
[C---:B------:R-:W-:Y:S01]  /*3910*/  IADD3 R101, R44.reuse, 0x19, RZ ;  /* 0x000000192c657810 */ /* 0x040fe20007ffe0ff */
[----:B------:R1:W-:Y:S01]  /*3920*/  I2F R216, R3 ;  /* 0x0000000300d87306 */ /* 0x0003e20000201400 */
[----:B------:R-:W-:-:S02]  /*3930*/  IADD3 R102, R44, 0x20, RZ ;  /* 0x000000202c667810 */ /* 0x000fc40007ffe0ff */
[C---:B------:R-:W-:Y:S02]  /*3940*/  IADD3 R103, R44.reuse, 0x21, RZ ;  /* 0x000000212c677810 */ /* 0x040fe40007ffe0ff */
[C---:B------:R-:W-:Y:S02]  /*3950*/  IADD3 R108, R44.reuse, 0x28, RZ ;  /* 0x000000282c6c7810 */ /* 0x040fe40007ffe0ff */
[C---:B------:R-:W-:Y:S02]  /*3960*/  IADD3 R109, R44.reuse, 0x29, RZ ;  /* 0x000000292c6d7810 */ /* 0x040fe40007ffe0ff */
[C---:B------:R-:W-:Y:S02]  /*3970*/  IADD3 R110, R44.reuse, 0x30, RZ ;  /* 0x000000302c6e7810 */ /* 0x040fe40007ffe0ff */
[C---:B------:R-:W-:Y:S02]  /*3980*/  IADD3 R111, R44.reuse, 0x31, RZ ;  /* 0x000000312c6f7810 */ /* 0x040fe40007ffe0ff */
[----:B------:R-:W-:-:S02]  /*3990*/  IADD3 R116, R44, 0x38, RZ ;  /* 0x000000382c747810 */ /* 0x000fc40007ffe0ff */
[----:B------:R-:W-:Y:S01]  /*39a0*/  IADD3 R117, R44, 0x39, RZ ;  /* 0x000000392c757810 */ /* 0x000fe20007ffe0ff */
[----:B-1----:R-:W-:Y:S01]  /*39b0*/  IMAD.MOV.U32 R3, RZ, RZ, R0 ;  /* 0x000000ffff037224 */ /* 0x002fe200078e0000 */
[----:B------:R-:W-:Y:S01]  /*39c0*/  IABS R0, R5 ;  /* 0x0000000500007213 */ /* 0x000fe20000000000 */
[----:B------:R-:W-:Y:S01]  /*39d0*/  IMAD.IADD R5, R210, 0x1, -R92 ;  /* 0x00000001d2057824 */ /* 0x000fe200078e0a5c */
[C---:B------:R-:W-:Y:S01]  /*39e0*/  IADD3 R144, R45.reuse, 0x8, RZ ;  /* 0x000000082d907810 */ /* 0x040fe20007ffe0ff */
[----:B------:R1:W-:Y:S01]  /*39f0*/  I2F R232, R3 ;  /* 0x0000000300e87306 */ /* 0x0003e20000201400 */
[----:B------:R-:W-:Y:S02]  /*3a00*/  IADD3 R119, R45, 0x40, RZ ;  /* 0x000000402d777810 */ /* 0x000fe40007ffe0ff */
[----:B------:R-:W-:Y:S02]  /*3a10*/  IADD3 R207, R144, UR12, RZ ;  /* 0x0000000c90cf7c10 */ /* 0x000fe4000fffe0ff */
[----:B------:R-:W-:-:S02]  /*3a20*/  IADD3 R205, R119, UR12, RZ ;  /* 0x0000000c77cd7c10 */ /* 0x000fc4000fffe0ff */
[----:B------:R-:W-:-:S04]  /*3a30*/  IADD3 R118, R45, 0x48, RZ ;  /* 0x000000482d767810 */ /* 0x000fc80007ffe0ff */
[----:B------:R-:W-:Y:S01]  /*3a40*/  IADD3 R209, R118, UR12, RZ ;  /* 0x0000000c76d17c10 */ /* 0x000fe2000fffe0ff */
[----:B------:R-:W-:Y:S02]  /*3a50*/  ULDC UR12, c[0x0][0x2e8] ;  /* 0x0000ba00000c7ab9 */ /* 0x000fe40000000800 */
[----:B------:R-:W-:Y:S01]  /*3a60*/  UIADD3 UR12, UR16, UR12, URZ ;  /* 0x0000000c100c7290 */ /* 0x000fe2000fffe03f */
[----:B-1----:R-:W-:Y:S01]  /*3a70*/  IMAD.MOV.U32 R3, RZ, RZ, R0 ;  /* 0x000000ffff037224 */ /* 0x002fe200078e0000 */
[----:B------:R-:W-:Y:S01]  /*3a80*/  IABS R0, R5 ;  /* 0x0000000500007213 */ /* 0x000fe20000000000 */
[C---:B------:R-:W-:Y:S02]  /*3a90*/  IMAD.IADD R5, R210.reuse, 0x1, -R93 ;  /* 0x00000001d2057824 */ /* 0x040fe400078e0a5d */
        /* <DEDUP_REMOVED lines=46> */
[----:B------:R-:W-:Y:S02]  /*3d80*/  IABS R0, R5 ;  /* 0x0000000500007213 */ /* 0x000fe40000000000 */
[----:B------:R-:W-:-:S03]  /*3d90*/  LOP3.LUT R5, R6, 0xfffffffe, RZ, 0xc0, !PT ;  /* 0xfffffffe06057812 */ /* 0x000fc600078ec0ff */
[----:B------:R1:W-:Y:S01]  /*3da0*/  I2F R249, R3 ;  /* 0x0000000300f97306 */ /* 0x0003e20000201400 */
[----:B------:R-:W-:Y:S02]  /*3db0*/  IMAD.IADD R6, R207, 0x1, -R44 ;  /* 0x00000001cf067824 */ /* 0x000fe400078e0a2c */
[----:B------:R-:W-:Y:S02]  /*3dc0*/  IMAD.IADD R9, R7, 0x1, -R5 ;  /* 0x0000000107097824 */ /* 0x000fe400078e0a05 */
[----:B------:R-:W-:Y:S02]  /*3dd0*/  IMAD.SHL.U32 R5, R32, 0x40, RZ ;  /* 0x0000004020057824 */ /* 0x000fe400078e00ff */
[----:B------:R-:W-:Y:S02]  /*3de0*/  IMAD.SHL.U32 R7, R12, 0x8, RZ ;  /* 0x000000080c077824 */ /* 0x000fe400078e00ff */
[----:B-1----:R-:W-:Y:S01]  /*3df0*/  IMAD.MOV.U32 R3, RZ, RZ, R0 ;  /* 0x000000ffff037224 */ /* 0x002fe200078e0000 */
[----:B------:R-:W-:Y:S01]  /*3e00*/  IABS R0, R6 ;  /* 0x0000000600007213 */ /* 0x000fe20000000000 */
[----:B------:R-:W-:-:S02]  /*3e10*/  IMAD.IADD R6, R209, 0x1, -R44 ;  /* 0x00000001d1067824 */ /* 0x000fc400078e0a2c */
[----:B------:R1:W-:Y:S03]  /*3e20*/  I2F R250, R3 ;  /* 0x0000000300fa7306 */ /* 0x0003e60000201400 */
[----:B------:R-:W-:-:S05]  /*3e30*/  IABS R6, R6 ;  /* 0x0000000600067213 */ /* 0x000fca0000000000 */
[----:B------:R5:W-:Y:S01]  /*3e40*/  I2F R147, R0 ;  /* 0x0000000000937306 */ /* 0x000be20000201400 */
[----:B-1----:R-:W-:-:S05]  /*3e50*/  IMAD.IADD R3, R205, 0x1, -R44 ;  /* 0x00000001cd037824 */ /* 0x002fca00078e0a2c */
[----:B------:R-:W-:Y:S02]  /*3e60*/  IABS R3, R3 ;  /* 0x0000000300037213 */ /* 0x000fe40000000000 */
[----:B-----5:R-:W-:-:S03]  /*3e70*/  LOP3.LUT R0, R5, 0x1c0, RZ, 0xc0, !PT ;  /* 0x000001c005007812 */ /* 0x020fc600078ec0ff */
[----:B------:R-:W-:Y:S01]  /*3e80*/  IMAD.MOV.U32 R5, RZ, RZ, R3 ;  /* 0x000000ffff057224 */ /* 0x000fe200078e0003 */
[----:B------:R-:W-:Y:S02]  /*3e90*/  LOP3.LUT R3, R8, 0x1c0, RZ, 0xc0, !PT ;  /* 0x000001c008037812 */ /* 0x000fe400078ec0ff */
[----:B--2---:R-:W-:Y:S01]  /*3ea0*/  LOP3.LUT R10, R0, 0x8, R7, 0xf8, !PT ;  /* 0x00000008000a7812 */ /* 0x004fe200078ef807 */
[----:B------:R-:W-:Y:S01]  /*3eb0*/  IMAD.SHL.U32 R7, R9, 0x8, RZ ;  /* 0x0000000809077824 */ /* 0x000fe200078e00ff */
[----:B------:R-:W-:Y:S01]  /*3ec0*/  SHF.R.U32.HI R8, RZ, 0x3, R0 ;  /* 0x00000003ff087819 */ /* 0x000fe20000011600 */
[----:B------:R-:W-:Y:S01]  /*3ed0*/  IMAD.IADD R0, R207, 0x1, -R46 ;  /* 0x00000001cf007824 */ /* 0x000fe200078e0a2e */
[----:B------:R1:W-:Y:S02]  /*3ee0*/  I2F R166, R5 ;  /* 0x0000000500a67306 */ /* 0x0003e40000201400 */
[----:B------:R-:W-:Y:S02]  /*3ef0*/  LOP3.LUT R7, R3, 0x8, R7, 0xf8, !PT ;  /* 0x0000000803077812 */ /* 0x000fe400078ef807 */
[----:B------:R-:W-:-:S02]  /*3f00*/  SHF.R.U32.HI R3, RZ, 0x3, R3 ;  /* 0x00000003ff037819 */ /* 0x000fc40000011603 */
[----:B------:R-:W-:Y:S02]  /*3f10*/  IABS R0, R0 ;  /* 0x0000000000007213 */ /* 0x000fe40000000000 */
[----:B------:R-:W-:Y:S01]  /*3f20*/  LOP3.LUT R145, R7, R3, RZ, 0x3c, !PT ;  /* 0x0000000307917212 */ /* 0x000fe200078e3cff */
[----:B------:R-:W-:Y:S02]  /*3f30*/  IMAD R7, R100, 0x400, R222 ;  /* 0x0000040064077824 */ /* 0x000fe400078e02de */
[----:B------:R-:W-:-:S04]  /*3f40*/  IMAD.MOV.U32 R3, RZ, RZ, R0 ;  /* 0x000000ffff037224 */ /* 0x000fc800078e0000 */
[----:B------:R2:W-:Y:S01]  /*3f50*/  I2F R171, R3 ;  /* 0x0000000300ab7306 */ /* 0x0005e20000201400 */
[----:B-1----:R-:W-:Y:S02]  /*3f60*/  IMAD.MOV.U32 R5, RZ, RZ, R6 ;  /* 0x000000ffff057224 */ /* 0x002fe400078e0006 */
[----:B------:R-:W-:-:S05]  /*3f70*/  IMAD.IADD R6, R205, 0x1, -R46 ;  /* 0x00000001cd067824 */ /* 0x000fca00078e0a2e */
[----:B------:R1:W-:Y:S01]  /*3f80*/  I2F R165, R5 ;  /* 0x0000000500a57306 */ /* 0x0003e20000201400 */
[----:B--2---:R-:W-:-:S04]  /*3f90*/  IMAD.IADD R3, R145, 0x1, R7 ;  /* 0x0000000191037824 */ /* 0x004fc800078e0207 */
[----:B------:R-:W-:Y:S01]  /*3fa0*/  IMAD.SHL.U32 R195, R3, 0x2, RZ ;  /* 0x0000000203c37824 */ /* 0x000fe200078e00ff */
[----:B-1----:R-:W-:-:S04]  /*3fb0*/  LOP3.LUT R5, R10, R8, RZ, 0x3c, !PT ;  /* 0x000000080a057212 */ /* 0x002fc800078e3cff */
[----:B------:R-:W-:Y:S01]  /*3fc0*/  LDSM.16.M88.4 R12, [R195] ;  /* 0x00000000c30c783b */ /* 0x000fe20000000200 */
[--C-:B------:R-:W-:Y:S02]  /*3fd0*/  IMAD R198, R2, 0x2, R195.reuse ;  /* 0x0000000202c67824 */ /* 0x100fe400078e02c3 */
[----:B------:R-:W-:Y:S02]  /*3fe0*/  IMAD R196, R4, 0x2, R195 ;  /* 0x0000000204c47824 */ /* 0x000fe400078e02c3 */
[----:B------:R-:W-:Y:S01]  /*3ff0*/  IMAD R0, R9, 0x200, R5 ;  /* 0x0000020009007824 */ /* 0x000fe200078e0205 */
[----:B------:R-:W-:Y:S01]  /*4000*/  IABS R5, R6 ;  /* 0x0000000600057213 */ /* 0x000fe20000000000 */
[----:B------:R-:W-:Y:S01]  /*4010*/  IMAD.IADD R6, R209, 0x1, -R46 ;  /* 0x00000001d1067824 */ /* 0x000fe200078e0a2e */
[----:B------:R-:W-:Y:S01]  /*4020*/  LDSM.16.M88.4 R8, [R195+0x2000] ;  /* 0x00200000c308783b */ /* 0x000fe20000000200 */
[----:B------:R-:W-:Y:S02]  /*4030*/  IMAD.SHL.U32 R188, R0, 0x2, RZ ;  /* 0x0000000200bc7824 */ /* 0x000fe400078e00ff */
[----:B------:R-:W-:Y:S01]  /*4040*/  IMAD.MOV.U32 R0, RZ, RZ, R5 ;  /* 0x000000ffff007224 */ /* 0x000fe200078e0005 */
[----:B------:R-:W-:Y:S01]  /*4050*/  IABS R3, R6 ;  /* 0x0000000600037213 */ /* 0x000fe20000000000 */
[----:B------:R-:W-:Y:S01]  /*4060*/  IMAD.IADD R5, R207, 0x1, -R47 ;  /* 0x00000001cf057824 */ /* 0x000fe200078e0a2f */
[----:B------:R-:W1:Y:S01]  /*4070*/  LDSM.16.M88.4 R16, [R188+0x4000] ;  /* 0x00400000bc10783b */ /* 0x000e620000000200 */
[----:B------:R2:W-:Y:S01]  /*4080*/  I2F R168, R0 ;  /* 0x0000000000a87306 */ /* 0x0005e20000201400 */
[----:B------:R-:W-:Y:S01]  /*4090*/  IMAD.IADD R6, R209, 0x1, -R101 ;  /* 0x00000001d1067824 */ /* 0x000fe200078e0a65 */
[----:B------:R-:W-:Y:S01]  /*40a0*/  IADD3 R199, R188, 0x4040, RZ ;  /* 0x00004040bcc77810 */ /* 0x000fe20007ffe0ff */
[----:B------:R-:W5:Y:S01]  /*40b0*/  LDSM.16.M88.4 R20, [R188+0x4800] ;  /* 0x00480000bc14783b */ /* 0x000f620000000200 */
[----:B------:R-:W-:-:S03]  /*40c0*/  IMAD R197, R2, 0x2, R196 ;  /* 0x0000000202c57824 */ /* 0x000fc600078e02c4 */
[----:B------:R-:W3:Y:S04]  /*40d0*/  LDSM.16.M88.4 R24, [R188+0x5000] ;  /* 0x00500000bc18783b */ /* 0x000ee80000000200 */
[----:B------:R-:W4:Y:S01]  /*40e0*/  LDSM.16.M88.4 R28, [R188+0x5800] ;  /* 0x00580000bc1c783b */ /* 0x000f220000000200 */
[----:B--2---:R-:W-:Y:S01]  /*40f0*/  IMAD.MOV.U32 R0, RZ, RZ, R3 ;  /* 0x000000ffff007224 */ /* 0x004fe200078e0003 */
[----:B------:R-:W-:Y:S01]  /*4100*/  IABS R3, R5 ;  /* 0x0000000500037213 */ /* 0x000fe20000000000 */
[--C-:B------:R-:W-:Y:S02]  /*4110*/  IMAD.IADD R5, R209, 0x1, -R47.reuse ;  /* 0x00000001d1057824 */ /* 0x100fe400078e0a2f */
[----:B------:R2:W-:Y:S08]  /*4120*/  I2F R164, R0 ;  /* 0x0000000000a47306 */ /* 0x0005f00000201400 */
[----:B------:R5:W-:Y:S01]  /*4130*/  I2F R169, R3 ;  /* 0x0000000300a97306 */ /* 0x000be20000201400 */
[----:B--2---:R-:W-:Y:S01]  /*4140*/  IMAD.IADD R0, R205, 0x1, -R47 ;  /* 0x00000001cd007824 */ /* 0x004fe200078e0a2f */
[----:B-1----:R-:W-:Y:S04]  /*4150*/  HMMA.16816.F32.BF16 R72, R8, R16, RZ ;  /* 0x000000100848723c */ /* 0x002fe800000418ff */
[----:B------:R-:W-:-:S05]  /*4160*/  IABS R0, R0 ;  /* 0x0000000000007213 */ /* 0x000fca0000000000 */
[----:B-----5:R-:W-:Y:S01]  /*4170*/  IMAD.MOV.U32 R3, RZ, RZ, R0 ;  /* 0x000000ffff037224 */ /* 0x020fe200078e0000 */
[----:B------:R-:W-:Y:S01]  /*4180*/  IABS R0, R5 ;  /* 0x0000000500007213 */ /* 0x000fe20000000000 */
[----:B------:R-:W-:Y:S01]  /*4190*/  IMAD.IADD R5, R207, 0x1, -R92 ;  /* 0x00000001cf057824 */ /* 0x000fe200078e0a5c */
[C---:B------:R-:W-:Y:S01]  /*41a0*/  HMMA.16816.F32.BF16 R88, R8.reuse, R18, RZ ;  /* 0x000000120858723c */ /* 0x040fe200000418ff */
[----:B------:R1:W-:Y:S07]  /*41b0*/  I2F R173, R3 ;  /* 0x0000000300ad7306 */ /* 0x0003ee0000201400 */
[C---:B------:R-:W-:Y:S08]  /*41c0*/  HMMA.16816.F32.BF16 R52, R8.reuse, R20, RZ ;  /* 0x000000140834723c */ /* 0x040ff000000418ff */
[----:B---3--:R-:W-:Y:S01]  /*41d0*/  HMMA.16816.F32.BF16 R40, R8, R24, RZ ;  /* 0x000000180828723c */ /* 0x008fe200000418ff */
[----:B-1----:R-:W-:Y:S01]  /*41e0*/  IMAD.MOV.U32 R3, RZ, RZ, R0 ;  /* 0x000000ffff037224 */ /* 0x002fe200078e0000 */
[----:B------:R-:W-:Y:S01]  /*41f0*/  IABS R0, R5 ;  /* 0x0000000500007213 */ /* 0x000fe20000000000 */
[----:B------:R-:W-:-:S02]  /*4200*/  IMAD.IADD R5, R205, 0x1, -R92 ;  /* 0x00000001cd057824 */ /* 0x000fc400078e0a5c */
[----:B------:R1:W-:Y:S03]  /*4210*/  I2F R172, R3 ;  /* 0x0000000300ac7306 */ /* 0x0003e60000201400 */
[C---:B----4-:R-:W-:Y:S08]  /*4220*/  HMMA.16816.F32.BF16 R60, R8.reuse, R28, RZ ;  /* 0x0000001c083c723c */ /* 0x050ff000000418ff */
[----:B------:R-:W-:Y:S01]  /*4230*/  HMMA.16816.F32.BF16 R68, R8, R22, RZ ;  /* 0x000000160844723c */ /* 0x000fe200000418ff */
[----:B-1----:R-:W-:Y:S01]  /*4240*/  IMAD.MOV.U32 R3, RZ, RZ, R0 ;  /* 0x000000ffff037224 */ /* 0x002fe200078e0000 */
[----:B------:R-:W-:Y:S01]  /*4250*/  IABS R0, R5 ;  /* 0x0000000500007213 */ /* 0x000fe20000000000 */
[----:B------:R-:W-:-:S05]  /*4260*/  IMAD.IADD R5, R209, 0x1, -R92 ;  /* 0x00000001d1057824 */ /* 0x000fca00078e0a5c */
[C---:B------:R-:W-:Y:S01]  /*4270*/  HMMA.16816.F32.BF16 R64, R8.reuse, R26, RZ ;  /* 0x0000001a0840723c */ /* 0x040fe200000418ff */
[----:B------:R1:W-:Y:S07]  /*4280*/  I2F R174, R3 ;  /* 0x0000000300ae7306 */ /* 0x0003ee0000201400 */
[----:B------:R-:W-:Y:S01]  /*4290*/  HMMA.16816.F32.BF16 R56, R8, R30, RZ ;  /* 0x0000001e0838723c */ /* 0x000fe200000418ff */
[----:B------:R-:W-:Y:S07]  /*42a0*/  LDSM.16.M88.4 R8, [R198+0x2000] ;  /* 0x00200000c608783b */ /* 0x000fee0000000200 */
[----:B------:R-:W-:Y:S01]  /*42b0*/  HMMA.16816.F32.BF16 R96, R12, R16, RZ ;  /* 0x000000100c60723c */ /* 0x000fe200000418ff */
[----:B-1----:R-:W-:Y:S01]  /*42c0*/  IMAD.MOV.U32 R3, RZ, RZ, R0 ;  /* 0x000000ffff037224 */ /* 0x002fe200078e0000 */
[----:B------:R-:W-:Y:S01]  /*42d0*/  IABS R0, R5 ;  /* 0x0000000500007213 */ /* 0x000fe20000000000 */
[----:B------:R-:W-:-:S02]  /*42e0*/  IMAD.IADD R5, R207, 0x1, -R93 ;  /* 0x00000001cf057824 */ /* 0x000fc400078e0a5d */
[----:B------:R1:W-:Y:S03]  /*42f0*/  I2F R176, R3 ;  /* 0x0000000300b07306 */ /* 0x0003e60000201400 */
[C---:B------:R-:W-:Y:S08]  /*4300*/  HMMA.16816.F32.BF16 R120, R12.reuse, R18, RZ ;  /* 0x000000120c78723c */ /* 0x040ff000000418ff */
[----:B------:R-:W-:Y:S01]  /*4310*/  HMMA.16816.F32.BF16 R84, R12, R20, RZ ;  /* 0x000000140c54723c */ /* 0x000fe200000418ff */
[----:B-1----:R-:W-:Y:S01]  /*4320*/  IMAD.MOV.U32 R3, RZ, RZ, R0 ;  /* 0x000000ffff037224 */ /* 0x002fe200078e0000 */
[----:B------:R-:W-:Y:S01]  /*4330*/  IABS R0, R5 ;  /* 0x0000000500007213 */ /* 0x000fe20000000000 */
[----:B------:R-:W-:-:S05]  /*4340*/  IMAD.IADD R5, R205, 0x1, -R93 ;  /* 0x00000001cd057824 */ /* 0x000fca00078e0a5d */
[C---:B------:R-:W-:Y:S01]  /*4350*/  HMMA.16816.F32.BF16 R104, R12.reuse, R22, RZ ;  /* 0x000000160c68723c */ /* 0x040fe200000418ff */
[----:B------:R1:W-:Y:S01]  /*4360*/  I2F R177, R3 ;  /* 0x0000000300b17306 */ /* 0x0003e20000201400 */
[----:B------:R-:W-:Y:S06]  /*4370*/  LDSM.16.M88.4 R20, [R198] ;  /* 0x00000000c614783b */ /* 0x000fec0000000200 */
[C---:B------:R-:W-:Y:S08]  /*4380*/  HMMA.16816.F32.BF16 R80, R12.reuse, R24, RZ ;  /* 0x000000180c50723c */ /* 0x040ff000000418ff */
[C---:B------:R-:W-:Y:S01]  /*4390*/  HMMA.16816.F32.BF16 R112, R12.reuse, R26, RZ ;  /* 0x0000001a0c70723c */ /* 0x040fe200000418ff */
[----:B-1----:R-:W-:Y:S01]  /*43a0*/  IMAD.MOV.U32 R3, RZ, RZ, R0 ;  /* 0x000000ffff037224 */ /* 0x002fe200078e0000 */
[----:B------:R-:W-:Y:S01]  /*43b0*/  IABS R0, R5 ;  /* 0x0000000500007213 */ /* 0x000fe20000000000 */
[----:B------:R-:W-:Y:S01]  /*43c0*/  IMAD.IADD R5, R209, 0x1, -R93 ;  /* 0x00000001d1057824 */ /* 0x000fe200078e0a5d */
[----:B------:R-:W-:Y:S01]  /*43d0*/  LDSM.16.M88.4 R24, [R196] ;  /* 0x00000000c418783b */ /* 0x000fe20000000200 */
[----:B------:R1:W-:Y:S03]  /*43e0*/  I2F R189, R3 ;  /* 0x0000000300bd7306 */ /* 0x0003e60000201400 */
[C---:B------:R-:W-:Y:S08]  /*43f0*/  HMMA.16816.F32.BF16 R76, R12.reuse, R28, RZ ;  /* 0x0000001c0c4c723c */ /* 0x040ff000000418ff */
[----:B------:R-:W-:Y:S01]  /*4400*/  HMMA.16816.F32.BF16 R124, R12, R30, RZ ;  /* 0x0000001e0c7c723c */ /* 0x000fe200000418ff */
[----:B------:R-:W-:Y:S01]  /*4410*/  LDSM.16.M88.4 R12, [R197] ;  /* 0x00000000c50c783b */ /* 0x000fe20000000200 */
[----:B-1----:R-:W-:Y:S01]  /*4420*/  IMAD.MOV.U32 R3, RZ, RZ, R0 ;  /* 0x000000ffff037224 */ /* 0x002fe200078e0000 */
[----:B------:R-:W-:Y:S01]  /*4430*/  IABS R0, R5 ;  /* 0x0000000500007213 */ /* 0x000fe20000000000 */
[----:B------:R-:W-:-:S02]  /*4440*/  IMAD.IADD R5, R207, 0x1, -R94 ;  /* 0x00000001cf057824 */ /* 0x000fc400078e0a5e */
        /* <DEDUP_REMOVED lines=20> */
[----:B------:R1:W-:Y:S01]  /*4590*/  I2F R191, R3 ;  /* 0x0000000300bf7306 */ /* 0x0003e20000201400 */
[----:B------:R-:W-:-:S07]  /*45a0*/  IABS R5, R5 ;  /* 0x0000000500057213 */ /* 0x000fce0000000000 */
[----:B------:R-:W-:Y:S01]  /*45b0*/  I2F R231, R5 ;  /* 0x0000000500e77306 */ /* 0x000fe20000201400 */
[----:B-1----:R-:W-:-:S07]  /*45c0*/  IMAD.IADD R3, R209, 0x1, -R95 ;  /* 0x00000001d1037824 */ /* 0x002fce00078e0a5f */
[----:B------:R1:W-:Y:S01]  /*45d0*/  I2F R226, R0 ;  /* 0x0000000000e27306 */ /* 0x0003e20000201400 */
[----:B------:R-:W-:-:S07]  /*45e0*/  IABS R3, R3 ;  /* 0x0000000300037213 */ /* 0x000fce0000000000 */
[----:B------:R2:W-:Y:S01]  /*45f0*/  I2F R218, R3 ;  /* 0x0000000300da7306 */ /* 0x0005e20000201400 */
[----:B-1----:R-:W-:-:S05]  /*4600*/  SEL R0, R252, 0xffffffe0, !P1 ;  /* 0xffffffe0fc007807 */ /* 0x002fca0004800000 */
[----:B------:R-:W-:Y:S02]  /*4610*/  IMAD.IADD R194, R188, 0x1, R0 ;  /* 0x00000001bcc27824 */ /* 0x000fe400078e0200 */
[----:B--2---:R-:W-:-:S03]  /*4620*/  IMAD.IADD R3, R205, 0x1, -R101 ;  /* 0x00000001cd037824 */ /* 0x004fc600078e0a65 */
[----:B------:R-:W1:Y:S02]  /*4630*/  LDSM.16.M88.4 R36, [R194+0x4800] ;  /* 0x00480000c224783b */ /* 0x000e640000000200 */
[----:B------:R-:W-:Y:S02]  /*4640*/  IABS R3, R3 ;  /* 0x0000000300037213 */ /* 0x000fe40000000000 */
[----:B------:R-:W2:Y:S03]  /*4650*/  LDSM.16.M88.4 R16, [R194+0x4000] ;  /* 0x00400000c210783b */ /* 0x000ea60000000200 */
[----:B------:R-:W-:Y:S01]  /*4660*/  IMAD.MOV.U32 R5, RZ, RZ, R3 ;  /* 0x000000ffff057224 */ /* 0x000fe200078e0003 */
[----:B------:R-:W-:Y:S01]  /*4670*/  IABS R3, R6 ;  /* 0x0000000600037213 */ /* 0x000fe20000000000 */
[--C-:B------:R-:W-:Y:S01]  /*4680*/  IMAD.IADD R6, R207, 0x1, -R102.reuse ;  /* 0x00000001cf067824 */ /* 0x100fe200078e0a66 */
[----:B------:R-:W3:Y:S01]  /*4690*/  LDSM.16.M88.4 R32, [R194+0x5000] ;  /* 0x00500000c220783b */ /* 0x000ee20000000200 */
[----:B------:R4:W-:Y:S03]  /*46a0*/  I2F R229, R5 ;  /* 0x0000000500e57306 */ /* 0x0009e60000201400 */
[----:B------:R-:W5:Y:S01]  /*46b0*/  LDSM.16.M88.4 R48, [R194+0x5800] ;  /* 0x00580000c230783b */ /* 0x000f620000000200 */
[----:B----4-:R-:W-:Y:S01]  /*46c0*/  IMAD.MOV.U32 R5, RZ, RZ, R3 ;  /* 0x000000ffff057224 */ /* 0x010fe200078e0003 */
[----:B------:R-:W-:Y:S01]  /*46d0*/  IABS R3, R6 ;  /* 0x0000000600037213 */ /* 0x000fe20000000000 */
[----:B------:R-:W-:-:S02]  /*46e0*/  IMAD.IADD R6, R205, 0x1, -R102 ;  /* 0x00000001cd067824 */ /* 0x000fc400078e0a66 */
[----:B------:R4:W-:Y:S01]  /*46f0*/  I2F R224, R5 ;  /* 0x0000000500e07306 */ /* 0x0009e20000201400 */
[----:B-1----:R-:W-:Y:S01]  /*4700*/  HMMA.16816.F32.BF16 R140, R8, R36, R52 ;  /* 0x00000024088c723c */ /* 0x002fe20000041834 */
[----:B----4-:R-:W-:Y:S01]  /*4710*/  IMAD.MOV.U32 R5, RZ, RZ, R3 ;  /* 0x000000ffff057224 */ /* 0x010fe200078e0003 */
[----:B------:R-:W-:Y:S01]  /*4720*/  IABS R3, R6 ;  /* 0x0000000600037213 */ /* 0x000fe20000000000 */
[----:B------:R-:W-:-:S05]  /*4730*/  IMAD.IADD R6, R205, 0x1, -R103 ;  /* 0x00000001cd067824 */ /* 0x000fca00078e0a67 */
[C---:B--2---:R-:W-:Y:S01]  /*4740*/  HMMA.16816.F32.BF16 R128, R8.reuse, R16, R72 ;  /* 0x000000100880723c */ /* 0x044fe20000041848 */
[----:B------:R1:W-:Y:S07]  /*4750*/  I2F R221, R5 ;  /* 0x0000000500dd7306 */ /* 0x0003ee0000201400 */
[C---:B---3--:R-:W-:Y:S01]  /*4760*/  HMMA.16816.F32.BF16 R148, R8.reuse, R32, R40 ;  /* 0x000000200894723c */ /* 0x048fe20000041828 */
[----:B------:R2:W-:Y:S07]  /*4770*/  I2F R230, R3 ;  /* 0x0000000300e67306 */ /* 0x0005ee0000201400 */
[----:B-----5:R-:W-:Y:S01]  /*4780*/  HMMA.16816.F32.BF16 R156, R8, R48, R60 ;  /* 0x00000030089c723c */ /* 0x020fe2000004183c */
[----:B-1----:R-:W-:-:S05]  /*4790*/  IMAD.IADD R5, R209, 0x1, -R102 ;  /* 0x00000001d1057824 */ /* 0x002fca00078e0a66 */
[----:B------:R-:W-:Y:S02]  /*47a0*/  IABS R5, R5 ;  /* 0x0000000500057213 */ /* 0x000fe40000000000 */
[C---:B------:R-:W-:Y:S01]  /*47b0*/  HMMA.16816.F32.BF16 R132, R8.reuse, R18, R88 ;  /* 0x000000120884723c */ /* 0x040fe20000041858 */
[----:B--2---:R-:W-:Y:S01]  /*47c0*/  IMAD.IADD R3, R207, 0x1, -R103 ;  /* 0x00000001cf037824 */ /* 0x004fe200078e0a67 */
[----:B------:R1:W-:Y:S04]  /*47d0*/  I2F R223, R5 ;  /* 0x0000000500df7306 */ /* 0x0003e80000201400 */
[----:B------:R-:W-:Y:S02]  /*47e0*/  IABS R3, R3 ;  /* 0x0000000300037213 */ /* 0x000fe40000000000 */
[C---:B------:R-:W-:Y:S08]  /*47f0*/  HMMA.16816.F32.BF16 R136, R8.reuse, R38, R68 ;  /* 0x000000260888723c */ /* 0x040ff00000041844 */
[----:B------:R-:W-:Y:S01]  /*4800*/  HMMA.16816.F32.BF16 R152, R8, R34, R64 ;  /* 0x000000220898723c */ /* 0x000fe20000041840 */
[----:B-1----:R-:W-:Y:S01]  /*4810*/  IMAD.MOV.U32 R5, RZ, RZ, R3 ;  /* 0x000000ffff057224 */ /* 0x002fe200078e0003 */
[----:B------:R-:W-:Y:S01]  /*4820*/  IABS R3, R6 ;  /* 0x0000000600037213 */ /* 0x000fe20000000000 */
[----:B------:R-:W-:-:S02]  /*4830*/  IMAD.IADD R6, R209, 0x1, -R103 ;  /* 0x00000001d1067824 */ /* 0x000fc400078e0a67 */
[----:B------:R1:W-:Y:S03]  /*4840*/  I2F R228, R5 ;  /* 0x0000000500e47306 */ /* 0x0003e60000201400 */
[----:B------:R-:W-:Y:S08]  /*4850*/  HMMA.16816.F32.BF16 R160, R8, R50, R56 ;  /* 0x0000003208a0723c */ /* 0x000ff00000041838 */
[----:B------:R-:W-:Y:S01]  /*4860*/  HMMA.16816.F32.BF16 R8, R20, R16, R96 ;  /* 0x000000101408723c */ /* 0x000fe20000041860 */
[----:B-1----:R-:W-:Y:S01]  /*4870*/  IMAD.MOV.U32 R5, RZ, RZ, R3 ;  /* 0x000000ffff057224 */ /* 0x002fe200078e0003 */
[----:B------:R-:W-:Y:S01]  /*4880*/  IABS R3, R6 ;  /* 0x0000000600037213 */ /* 0x000fe20000000000 */
[----:B------:R-:W-:-:S05]  /*4890*/  IMAD.IADD R6, R207, 0x1, -R108 ;  /* 0x00000001cf067824 */ /* 0x000fca00078e0a6c */
[C---:B------:R-:W-:Y:S01]  /*48a0*/  HMMA.16816.F32.BF16 R28, R20.reuse, R36, R84 ;  /* 0x00000024141c723c */ /* 0x040fe20000041854 */
[----:B------:R1:W-:Y:S07]  /*48b0*/  I2F R227, R5 ;  /* 0x0000000500e37306 */ /* 0x0003ee0000201400 */
[C---:B------:R-:W-:Y:S08]  /*48c0*/  HMMA.16816.F32.BF16 R72, R20.reuse, R48, R76 ;  /* 0x000000301448723c */ /* 0x040ff0000004184c */
[----:B------:R-:W-:Y:S01]  /*48d0*/  HMMA.16816.F32.BF16 R64, R20, R32, R80 ;  /* 0x000000201440723c */ /* 0x000fe20000041850 */
[----:B-1----:R-:W-:Y:S01]  /*48e0*/  IMAD.MOV.U32 R5, RZ, RZ, R3 ;  /* 0x000000ffff057224 */ /* 0x002fe200078e0003 */
[----:B------:R-:W-:Y:S01]  /*48f0*/  IABS R3, R6 ;  /* 0x0000000600037213 */ /* 0x000fe20000000000 */
[----:B------:R-:W-:-:S02]  /*4900*/  IMAD.IADD R6, R205, 0x1, -R108 ;  /* 0x00000001cd067824 */ /* 0x000fc400078e0a6c */
[----:B------:R1:W-:Y:S03]  /*4910*/  I2F R220, R5 ;  /* 0x0000000500dc7306 */ /* 0x0003e60000201400 */
[C---:B------:R-:W-:Y:S01]  /*4920*/  HMMA.16816.F32.BF16 R80, R20.reuse, R18, R120 ;  /* 0x000000121450723c */ /* 0x040fe20000041878 */
[----:B------:R-:W-:Y:S07]  /*4930*/  LDSM.16.M88.4 R16, [R196+0x2000] ;  /* 0x00200000c410783b */ /* 0x000fee0000000200 */
[----:B------:R-:W-:Y:S01]  /*4940*/  HMMA.16816.F32.BF16 R112, R20, R34, R112 ;  /* 0x000000221470723c */ /* 0x000fe20000041870 */
[----:B-1----:R-:W-:Y:S01]  /*4950*/  IMAD.MOV.U32 R5, RZ, RZ, R3 ;  /* 0x000000ffff057224 */ /* 0x002fe200078e0003 */
[----:B------:R-:W-:Y:S01]  /*4960*/  IABS R3, R6 ;  /* 0x0000000600037213 */ /* 0x000fe20000000000 */
[----:B------:R-:W-:-:S05]  /*4970*/  IMAD.IADD R6, R209, 0x1, -R108 ;  /* 0x00000001d1067824 */ /* 0x000fca00078e0a6c */
[C---:B------:R-:W-:Y:S01]  /*4980*/  HMMA.16816.F32.BF16 R84, R20.reuse, R38, R104 ;  /* 0x000000261454723c */ /* 0x040fe20000041868 */
[----:B------:R1:W-:Y:S07]  /*4990*/  I2F R202, R5 ;  /* 0x0000000500ca7306 */ /* 0x0003ee0000201400 */
[----:B------:R-:W-:Y:S01]  /*49a0*/  HMMA.16816.F32.BF16 R124, R20, R50, R124 ;  /* 0x00000032147c723c */ /* 0x000fe2000004187c */
[----:B-1----:R-:W-:Y:S01]  /*49b0*/  IMAD.MOV.U32 R5, RZ, RZ, R3 ;  /* 0x000000ffff057224 */ /* 0x002fe200078e0003 */
[----:B------:R-:W-:Y:S01]  /*49c0*/  IABS R3, R6 ;  /* 0x0000000600037213 */ /* 0x000fe20000000000 */
[----:B------:R-:W-:-:S02]  /*49d0*/  IMAD.IADD R6, R207, 0x1, -R109 ;  /* 0x00000001cf067824 */ /* 0x000fc400078e0a6d */
[----:B------:R1:W-:Y:S02]  /*49e0*/  I2F R225, R5 ;  /* 0x0000000500e17306 */ /* 0x0003e40000201400 */
[----:B-1----:R-:W-:Y:S01]  /*49f0*/  IMAD.MOV.U32 R5, RZ, RZ, R3 ;  /* 0x000000ffff057224 */ /* 0x002fe200078e0003 */
[----:B------:R-:W-:Y:S02]  /*4a00*/  IABS R3, R6 ;  /* 0x0000000600037213 */ /* 0x000fe40000000000 */
[----:B------:R-:W-:-:S03]  /*4a10*/  IADD3 R6, R188, 0x4000, RZ ;  /* 0x00004000bc067810 */ /* 0x000fc60007ffe0ff */
[----:B------:R1:W-:Y:S01]  /*4a20*/  I2F R217, R5 ;  /* 0x0000000500d97306 */ /* 0x0003e20000201400 */
[----:B------:R-:W-:Y:S01]  /*4a30*/  @P2 IADD3 R199, R6, -0x40, RZ ;  /* 0xffffffc006c72810 */ /* 0x000fe20007ffe0ff */
[----:B------:R-:W-:-:S04]  /*4a40*/  IMAD.IADD R6, R209, 0x1, -R110 ;  /* 0x00000001d1067824 */ /* 0x000fc800078e0a6e */
[----:B------:R-:W2:Y:S02]  /*4a50*/  LDSM.16.M88.4 R52, [R199] ;  /* 0x00000000c734783b */ /* 0x000ea40000000200 */
[----:B------:R3:W-:Y:S01]  /*4a60*/  I2F R219, R3 ;  /* 0x0000000300db7306 */ /* 0x0007e20000201400 */
[----:B------:R-:W-:Y:S01]  /*4a70*/  IMAD.IADD R193, R0, 0x1, R199 ;  /* 0x0000000100c17824 */ /* 0x000fe200078e02c7 */
[----:B------:R-:W-:Y:S01]  /*4a80*/  LDSM.16.M88.4 R56, [R199+0x800] ;  /* 0x00080000c738783b */ /* 0x000fe20000000200 */
[----:B-1----:R-:W-:-:S03]  /*4a90*/  IMAD.IADD R5, R205, 0x1, -R109 ;  /* 0x00000001cd057824 */ /* 0x002fc600078e0a6d */
[----:B------:R-:W-:Y:S02]  /*4aa0*/  LDSM.16.M88.4 R60, [R193] ;  /* 0x00000000c13c783b */ /* 0x000fe40000000200 */
[----:B------:R-:W-:Y:S02]  /*4ab0*/  IABS R5, R5 ;  /* 0x0000000500057213 */ /* 0x000fe40000000000 */
[----:B------:R-:W1:Y:S01]  /*4ac0*/  LDSM.16.M88.4 R68, [R199+0x1000] ;  /* 0x00100000c744783b */ /* 0x000e620000000200 */
[----:B---3--:R-:W-:Y:S01]  /*4ad0*/  IMAD.IADD R3, R209, 0x1, -R109 ;  /* 0x00000001d1037824 */ /* 0x008fe200078e0a6d */
[----:B------:R3:W-:Y:S02]  /*4ae0*/  I2F R201, R5 ;  /* 0x0000000500c97306 */ /* 0x0007e40000201400 */
[----:B------:R-:W-:Y:S02]  /*4af0*/  LDSM.16.M88.4 R76, [R193+0x800] ;  /* 0x00080000c14c783b */ /* 0x000fe40000000200 */
[----:B------:R-:W-:-:S02]  /*4b00*/  IABS R3, R3 ;  /* 0x0000000300037213 */ /* 0x000fc40000000000 */
[----:B------:R-:W4:Y:S02]  /*4b10*/  LDSM.16.M88.4 R88, [R199+0x1800] ;  /* 0x00180000c758783b */ /* 0x000f240000000200 */
[----:B------:R5:W-:Y:S02]  /*4b20*/  I2F R187, R3 ;  /* 0x0000000300bb7306 */ /* 0x000be40000201400 */
[----:B------:R-:W4:Y:S01]  /*4b30*/  LDSM.16.M88.4 R96, [R193+0x1000] ;  /* 0x00100000c160783b */ /* 0x000f220000000200 */
[----:B---3--:R-:W-:-:S05]  /*4b40*/  IMAD.IADD R5, R207, 0x1, -R110 ;  /* 0x00000001cf057824 */ /* 0x008fca00078e0a6e */
[----:B------:R-:W-:Y:S01]  /*4b50*/  IABS R5, R5 ;  /* 0x0000000500057213 */ /* 0x000fe20000000000 */
[-C--:B--2---:R-:W-:Y:S01]  /*4b60*/  HMMA.16816.F32.BF16 R8, R24, R52.reuse, R8 ;  /* 0x000000341808723c */ /* 0x084fe20000041808 */
[----:B-----5:R-:W-:Y:S02]  /*4b70*/  IMAD.IADD R3, R205, 0x1, -R110 ;  /* 0x00000001cd037824 */ /* 0x020fe400078e0a6e */
[----:B------:R2:W-:Y:S03]  /*4b80*/  I2F R184, R5 ;  /* 0x0000000500b87306 */ /* 0x0005e60000201400 */
[----:B------:R-:W-:Y:S02]  /*4b90*/  IABS R3, R3 ;  /* 0x0000000300037213 */ /* 0x000fe40000000000 */
[----:B------:R-:W-:Y:S08]  /*4ba0*/  HMMA.16816.F32.BF16 R36, R16, R52, R128 ;  /* 0x000000341024723c */ /* 0x000ff00000041880 */
[----:B-1----:R-:W-:Y:S01]  /*4bb0*/  HMMA.16816.F32.BF16 R32, R24, R68, R64 ;  /* 0x000000441820723c */ /* 0x002fe20000041840 */
[----:B------:R-:W-:Y:S01]  /*4bc0*/  LDSM.16.M88.4 R64, [R193+0x1800] ;  /* 0x00180000c140783b */ /* 0x000fe20000000200 */
[----:B--2---:R-:W-:Y:S01]  /*4bd0*/  IMAD.MOV.U32 R5, RZ, RZ, R3 ;  /* 0x000000ffff057224 */ /* 0x004fe200078e0003 */
[----:B------:R-:W-:-:S02]  /*4be0*/  IABS R3, R6 ;  /* 0x0000000600037213 */ /* 0x000fc40000000000 */
[----:B------:R-:W-:Y:S01]  /*4bf0*/  IADD3 R6, R118, UR12, RZ ;  /* 0x0000000c76067c10 */ /* 0x000fe2000fffe0ff */
[----:B------:R1:W-:Y:S02]  /*4c00*/  I2F R186, R5 ;  /* 0x0000000500ba7306 */ /* 0x0003e40000201400 */
[----:B------:R-:W-:Y:S01]  /*4c10*/  HMMA.16816.F32.BF16 R40, R12, R60, R8 ;  /* 0x0000003c0c28723c */ /* 0x000fe20000041808 */
[----:B------:R-:W-:-:S05]  /*4c20*/  IMNMX R211, R6, UR15, PT ;  /* 0x0000000f06d37c17 */ /* 0x000fca000b800200 */
[----:B------:R2:W-:Y:S02]  /*4c30*/  I2F R180, R3 ;  /* 0x0000000300b47306 */ /* 0x0005e40000201400 */
[----:B------:R-:W-:Y:S01]  /*4c40*/  HMMA.16816.F32.BF16 R8, R24, R56, R28 ;  /* 0x000000381808723c */ /* 0x000fe2000004181c */
[----:B-1----:R-:W-:-:S07]  /*4c50*/  IMAD.IADD R5, R207, 0x1, -R111 ;  /* 0x00000001cf057824 */ /* 0x002fce00078e0a6f */
[----:B----4-:R-:W-:Y:S01]  /*4c60*/  HMMA.16816.F32.BF16 R28, R24, R88, R72 ;  /* 0x00000058181c723c */ /* 0x010fe20000041848 */
[----:B------:R-:W-:Y:S01]  /*4c70*/  IABS R0, R5 ;  /* 0x0000000500007213 */ /* 0x000fe20000000000 */
[----:B------:R-:W-:-:S06]  /*4c80*/  IMAD.IADD R5, R205, 0x1, -R111 ;  /* 0x00000001cd057824 */ /* 0x000fcc00078e0a6f */
[C---:B------:R-:W-:Y:S01]  /*4c90*/  HMMA.16816.F32.BF16 R32, R12.reuse, R96, R32 ;  /* 0x000000600c20723c */ /* 0x040fe20000041820 */
[----:B--2---:R-:W-:Y:S01]  /*4ca0*/  IMAD.MOV.U32 R3, RZ, RZ, R0 ;  /* 0x000000ffff037224 */ /* 0x004fe200078e0000 */
[----:B------:R-:W-:Y:S01]  /*4cb0*/  IABS R0, R5 ;  /* 0x0000000500007213 */ /* 0x000fe20000000000 */
[----:B------:R-:W-:Y:S02]  /*4cc0*/  IMAD.IADD R5, R209, 0x1, -R111 ;  /* 0x00000001d1057824 */ /* 0x000fe400078e0a6f */
[----:B------:R1:W-:Y:S03]  /*4cd0*/  I2F R181, R3 ;  /* 0x0000000300b57306 */ /* 0x0003e60000201400 */
[----:B------:R-:W-:Y:S01]  /*4ce0*/  HMMA.16816.F32.BF16 R20, R12, R76, R8 ;  /* 0x0000004c0c14723c */ /* 0x000fe20000041808 */
[----:B------:R-:W2:Y:S01]  /*4cf0*/  LDSM.16.M88.4 R8, [R197+0x2000] ;  /* 0x00200000c508783b */ /* 0x000ea20000000200 */
[----:B------:R-:W-:-:S06]  /*4d00*/  DEPBAR.LE SB0, 0x0 ;  /* 0x000080000000791a */ /* 0x000fcc0000000000 */
[----:B------:R-:W-:Y:S01]  /*4d10*/  HMMA.16816.F32.BF16 R48, R16, R58, R136 ;  /* 0x0000003a1030723c */ /* 0x000fe20000041888 */
        /* <DEDUP_REMOVED lines=8> */
[----:B--2---:R-:W-:Y:S01]  /*4da0*/  HMMA.16816.F32.BF16 R36, R8, R60, R36 ;  /* 0x0000003c0824723c */ /* 0x004fe20000041824 */
[----:B-1----:R-:W-:Y:S01]  /*4db0*/  IMAD.MOV.U32 R3, RZ, RZ, R0 ;  /* 0x000000ffff037224 */ /* 0x002fe200078e0000 */
[----:B------:R-:W-:Y:S02]  /*4dc0*/  IABS R0, R5 ;  /* 0x0000000500007213 */ /* 0x000fe40000000000 */
[----:B------:R-:W-:-:S03]  /*4dd0*/  IADD3 R5, R119, UR12, RZ ;  /* 0x0000000c77057c10 */ /* 0x000fc6000fffe0ff */
[----:B------:R1:W-:Y:S01]  /*4de0*/  I2F R178, R3 ;  /* 0x0000000300b27306 */ /* 0x0003e20000201400 */
[----:B------:R-:W-:Y:S02]  /*4df0*/  IMNMX R212, R5, UR15, PT ;  /* 0x0000000f05d47c17 */ /* 0x000fe4000b800200 */
[----:B------:R-:W-:Y:S01]  /*4e00*/  IADD3 R5, R209, -c[0x0][0x2e4], RZ ;  /* 0x8000b900d1057a10 */ /* 0x000fe20007ffe0ff */
[----:B------:R-:W-:Y:S01]  /*4e10*/  BAR.SYNC.DEFER_BLOCKING 0x0 ;  /* 0x0000000000007b1d */ /* 0x000fe20000010000 */
[----:B------:R-:W-:Y:S02]  /*4e20*/  ISETP.GE.AND P1, PT, R44, R212, PT ;  /* 0x000000d42c00720c */ /* 0x000fe40003f26270 */
[----:B------:R-:W-:-:S03]  /*4e30*/  IMNMX R203, RZ, R5, !PT ;  /* 0x00000005ffcb7217 */ /* 0x000fc60007800200 */
[----:B------:R2:W-:Y:S01]  /*4e40*/  I2F R175, R0 ;  /* 0x0000000000af7306 */ /* 0x0005e20000201400 */
[----:B-1----:R-:W-:-:S05]  /*4e50*/  IMAD.IADD R3, R209, 0x1, -R116 ;  /* 0x00000001d1037824 */ /* 0x002fca00078e0a74 */
[----:B------:R-:W-:-:S04]  /*4e60*/  IABS R3, R3 ;  /* 0x0000000300037213 */ /* 0x000fc80000000000 */
[----:B------:R1:W-:Y:S01]  /*4e70*/  I2F R170, R3 ;  /* 0x0000000300aa7306 */ /* 0x0003e20000201400 */
[----:B--2---:R-:W-:-:S05]  /*4e80*/  IMAD.IADD R0, R207, 0x1, -R117 ;  /* 0x00000001cf007824 */ /* 0x004fca00078e0a75 */
[----:B------:R-:W-:-:S04]  /*4e90*/  IABS R0, R0 ;  /* 0x0000000000007213 */ /* 0x000fc80000000000 */
[----:B------:R2:W-:Y:S01]  /*4ea0*/  I2F R167, R0 ;  /* 0x0000000000a77306 */ /* 0x0005e20000201400 */
[----:B-1----:R-:W-:-:S05]  /*4eb0*/  IMAD.IADD R3, R205, 0x1, -R117 ;  /* 0x00000001cd037824 */ /* 0x002fca00078e0a75 */
[----:B------:R-:W-:-:S04]  /*4ec0*/  IABS R3, R3 ;  /* 0x0000000300037213 */ /* 0x000fc80000000000 */
[----:B------:R1:W-:Y:S01]  /*4ed0*/  I2F R146, R3 ;  /* 0x0000000300927306 */ /* 0x0003e20000201400 */
[----:B--2---:R-:W-:-:S05]  /*4ee0*/  IMAD.IADD R0, R209, 0x1, -R117 ;  /* 0x00000001d1007824 */ /* 0x004fca00078e0a75 */
[----:B------:R-:W-:-:S04]  /*4ef0*/  IABS R0, R0 ;  /* 0x0000000000007213 */ /* 0x000fc80000000000 */
[----:B------:R2:W-:Y:S01]  /*4f00*/  I2F R123, R0 ;  /* 0x00000000007b7306 */ /* 0x0005e20000201400 */
[----:B-1----:R-:W-:Y:S01]  /*4f10*/  SHF.R.S32.HI R3, RZ, 0x1f, R100 ;  /* 0x0000001fff037819 */ /* 0x002fe20000011464 */
[----:B--2---:R-:W-:-:S06]  /*4f20*/  FMUL.FTZ R0, R40, c[0x0][0x2ec] ;  /* 0x0000bb0028007a20 */ /* 0x004fcc0000410000 */
[----:B------:R1:W-:Y:S02]  /*4f30*/  MUFU.TANH R105, R0 ;  /* 0x0000000000697308 */ /* 0x0003e40000002400 */
[----:B-1----:R-:W-:-:S06]  /*4f40*/  FMUL.FTZ R0, R41, c[0x0][0x2ec] ;  /* 0x0000bb0029007a20 */ /* 0x002fcc0000410000 */
[----:B------:R1:W-:Y:S02]  /*4f50*/  MUFU.TANH R106, R0 ;  /* 0x00000000006a7308 */ /* 0x0003e40000002400 */
[----:B-1----:R-:W-:-:S06]  /*4f60*/  FMUL.FTZ R0, R42, c[0x0][0x2ec] ;  /* 0x0000bb002a007a20 */ /* 0x002fcc0000410000 */
[----:B------:R1:W-:Y:S02]  /*4f70*/  MUFU.TANH R104, R0 ;  /* 0x0000000000687308 */ /* 0x0003e40000002400 */
[----:B-1----:R-:W-:Y:S02]  /*4f80*/  FMUL.FTZ R0, R43, c[0x0][0x2ec] ;  /* 0x0000bb002b007a20 */ /* 0x002fe40000410000 */
[----:B------:R-:W-:Y:S04]  /*4f90*/  HMMA.16816.F32.BF16 R40, R16, R56, R140 ;  /* 0x000000381028723c */ /* 0x000fe8000004188c */
[----:B------:R1:W-:Y:S04]  /*4fa0*/  MUFU.TANH R75, R0 ;  /* 0x00000000004b7308 */ /* 0x0003e80000002400 */
[----:B------:R-:W-:Y:S01]  /*4fb0*/  HMMA.16816.F32.BF16 R56, R24, R58, R84 ;  /* 0x0000003a1838723c */ /* 0x000fe20000041854 */
[----:B-1----:R-:W-:-:S04]  /*4fc0*/  FMUL.FTZ R0, R20, c[0x0][0x2ec] ;  /* 0x0000bb0014007a20 */ /* 0x002fc80000410000 */
        /* <DEDUP_REMOVED lines=16> */
[C---:B------:R-:W-:Y:S04]  /*50d0*/  HMMA.16816.F32.BF16 R32, R16.reuse, R54, R132 ;  /* 0x000000361020723c */ /* 0x040fe80000041884 */
[----:B------:R1:W-:Y:S04]  /*50e0*/  MUFU.TANH R239, R0 ;  /* 0x0000000000ef7308 */ /* 0x0003e80000002400 */
[----:B------:R-:W-:Y:S01]  /*50f0*/  HMMA.16816.F32.BF16 R52, R16, R68, R148 ;  /* 0x000000441034723c */ /* 0x000fe20000041894 */
[----:B-1----:R-:W-:-:S04]  /*5100*/  FMUL.FTZ R0, R20, c[0x0][0x2ec] ;  /* 0x0000bb0014007a20 */ /* 0x002fc80000410000 */
[----:B------:R1:W-:Y:S11]  /*5110*/  MUFU.TANH R245, R0 ;  /* 0x0000000000f57308 */ /* 0x0003f60000002400 */
[----:B------:R-:W-:Y:S01]  /*5120*/  HMMA.16816.F32.BF16 R32, R8, R62, R32 ;  /* 0x0000003e0820723c */ /* 0x000fe20000041820 */
[----:B-1----:R-:W-:-:S04]  /*5130*/  FMUL.FTZ R0, R21, c[0x0][0x2ec] ;  /* 0x0000bb0015007a20 */ /* 0x002fc80000410000 */
[----:B------:R1:W-:Y:S11]  /*5140*/  MUFU.TANH R135, R0 ;  /* 0x0000000000877308 */ /* 0x0003f60000002400 */
[----:B------:R-:W-:Y:S08]  /*5150*/  @!UPT UIADD3 URZ, URZ, URZ, URZ ;  /* 0x0000003f3f3ff290 */ /* 0x000ff0000fffe03f */
[----:B------:R-:W-:-:S04]  /*5160*/  FMUL.FTZ R6, R33, c[0x0][0x2ec] ;  /* 0x0000bb0021067a20 */ /* 0x000fc80000410000 */
[----:B------:R-:W-:Y:S01]  /*5170*/  MUFU.TANH R33, R6 ;  /* 0x0000000600217308 */ /* 0x000fe20000002400 */
[----:B-1----:R-:W-:-:S07]  /*5180*/  FMUL.FTZ R0, R22, c[0x0][0x2ec] ;  /* 0x0000bb0016007a20 */ /* 0x002fce0000410000 */
[----:B------:R1:W-:Y:S02]  /*5190*/  MUFU.TANH R133, R0 ;  /* 0x0000000000857308 */ /* 0x0003e40000002400 */
[----:B-1----:R-:W-:Y:S02]  /*51a0*/  FMUL.FTZ R0, R23, c[0x0][0x2ec] ;  /* 0x0000bb0017007a20 */ /* 0x002fe40000410000 */
[----:B------:R-:W-:Y:S04]  /*51b0*/  HMMA.16816.F32.BF16 R20, R12, R62, R28 ;  /* 0x0000003e0c14723c */ /* 0x000fe8000004181c */
[----:B------:R1:W-:Y:S04]  /*51c0*/  MUFU.TANH R134, R0 ;  /* 0x0000000000867308 */ /* 0x0003e80000002400 */
[----:B------:R-:W-:Y:S08]  /*51d0*/  HMMA.16816.F32.BF16 R28, R8, R76, R40 ;  /* 0x0000004c081c723c */ /* 0x000ff00000041828 */
[----:B------:R-:W-:Y:S01]  /*51e0*/  HMMA.16816.F32.BF16 R60, R16, R70, R152 ;  /* 0x00000046103c723c */ /* 0x000fe20000041898 */
[----:B-1----:R-:W-:-:S04]  /*51f0*/  FMUL.FTZ R0, R36, c[0x0][0x2ec] ;  /* 0x0000bb0024007a20 */ /* 0x002fc80000410000 */
[----:B------:R1:W2:Y:S03]  /*5200*/  MUFU.TANH R72, R0 ;  /* 0x0000000000487308 */ /* 0x0002a60000002400 */
[----:B------:R-:W-:Y:S01]  /*5210*/  FMUL.FTZ R23, R23, c[0x0][0x2ec] ;  /* 0x0000bb0017177a20 */ /* 0x000fe20000410000 */
[----:B------:R-:W-:Y:S01]  /*5220*/  HMMA.16816.F32.BF16 R68, R24, R70, R112 ;  /* 0x000000461844723c */ /* 0x000fe20000041870 */
[----:B------:R-:W-:Y:S02]  /*5230*/  FMUL.FTZ R22, R22, c[0x0][0x2ec] ;  /* 0x0000bb0016167a20 */ /* 0x000fe40000410000 */
[----:B------:R-:W-:Y:S02]  /*5240*/  FMUL.FTZ R7, R21, c[0x0][0x2ec] ;  /* 0x0000bb0015077a20 */ /* 0x000fe40000410000 */
[----:B------:R-:W-:Y:S03]  /*5250*/  MUFU.TANH R36, R22 ;  /* 0x0000001600247308 */ /* 0x000fe60000002400 */
[----:B------:R-:W-:Y:S01]  /*5260*/  HMMA.16816.F32.BF16 R40, R16, R88, R156 ;  /* 0x000000581028723c */ /* 0x000fe2000004189c */
[----:B-1----:R-:W-:-:S04]  /*5270*/  FMUL.FTZ R0, R37, c[0x0][0x2ec] ;  /* 0x0000bb0025007a20 */ /* 0x002fc80000410000 */
[----:B------:R-:W-:Y:S01]  /*5280*/  MUFU.TANH R73, R7 ;  /* 0x0000000700497308 */ /* 0x000fe20000002400 */
[----:B--2---:R-:W-:Y:S02]  /*5290*/  FFMA.FTZ R6, R166, -UR20, R72 ;  /* 0x80000014a6067c23 */ /* 0x004fe40008010048 */
[----:B------:R-:W-:Y:S05]  /*52a0*/  HMMA.16816.F32.BF16 R24, R24, R90, R124 ;  /* 0x0000005a1818723c */ /* 0x000fea000004187c */
[----:B------:R1:W-:Y:S02]  /*52b0*/  MUFU.TANH R74, R0 ;  /* 0x00000000004a7308 */ /* 0x0003e40000002400 */
[----:B-1----:R-:W-:Y:S11]  /*52c0*/  FMUL.FTZ R0, R38, c[0x0][0x2ec] ;  /* 0x0000bb0026007a20 */ /* 0x002ff60000410000 */
[----:B------:R-:W-:Y:S06]  /*52d0*/  @!UPT UIADD3 URZ, URZ, URZ, URZ ;  /* 0x0000003f3f3ff290 */ /* 0x000fec000fffe03f */
[----:B------:R-:W-:Y:S01]  /*52e0*/  HMMA.16816.F32.BF16 R24, R12, R66, R24 ;  /* 0x000000420c18723c */ /* 0x000fe20000041818 */
[----:B------:R1:W2:Y:S02]  /*52f0*/  MUFU.TANH R38, R0 ;  /* 0x0000000000267308 */ /* 0x0002a40000002400 */
[----:B-1----:R-:W-:Y:S01]  /*5300*/  LEA.HI R0, R3, R100, RZ, 0x2 ;  /* 0x0000006403007211 */ /* 0x002fe200078f10ff */
[----:B------:R-:W-:-:S03]  /*5310*/  FMUL.FTZ R3, R39, c[0x0][0x2ec] ;  /* 0x0000bb0027037a20 */ /* 0x000fc60000410000 */
[----:B------:R-:W-:Y:S02]  /*5320*/  LOP3.LUT R0, R0, 0xfffffffc, RZ, 0xc0, !PT ;  /* 0xfffffffc00007812 */ /* 0x000fe400078ec0ff */
[----:B------:R1:W3:Y:S11]  /*5330*/  MUFU.TANH R39, R3 ;  /* 0x0000000300277308 */ /* 0x0002f60000002400 */
[----:B------:R-:W-:Y:S04]  /*5340*/  @!UPT UIADD3 URZ, URZ, URZ, URZ ;  /* 0x0000003f3f3ff290 */ /* 0x000fe8000fffe03f */
[----:B------:R-:W-:Y:S02]  /*5350*/  FMUL.FTZ R26, R26, c[0x0][0x2ec] ;  /* 0x0000bb001a1a7a20 */ /* 0x000fe40000410000 */
[----:B------:R-:W-:Y:S02]  /*5360*/  FMUL.FTZ R25, R25, c[0x0][0x2ec] ;  /* 0x0000bb0019197a20 */ /* 0x000fe40000410000 */
[----:B------:R-:W-:Y:S02]  /*5370*/  IMAD.IADD R0, R100, 0x1, -R0 ;  /* 0x0000000164007824 */ /* 0x000fe400078e0a00 */
[----:B------:R-:W-:Y:S01]  /*5380*/  FMUL.FTZ R27, R27, c[0x0][0x2ec] ;  /* 0x0000bb001b1b7a20 */ /* 0x000fe20000410000 */
[----:B------:R-:W-:Y:S02]  /*5390*/  MUFU.TANH R26, R26 ;  /* 0x0000001a001a7308 */ /* 0x000fe40000002400 */
[----:B------:R4:W-:Y:S01]  /*53a0*/  STL [R1+0x44], R0 ;  /* 0x0000440001007387 */ /* 0x0009e20000100800 */
[----:B-1----:R-:W-:-:S05]  /*53b0*/  FMUL.FTZ R3, R20, c[0x0][0x2ec] ;  /* 0x0000bb0014037a20 */ /* 0x002fca0000410000 */
[----:B------:R-:W-:Y:S08]  /*53c0*/  MUFU.TANH R25, R25 ;  /* 0x0000001900197308 */ /* 0x000ff00000002400 */
[----:B------:R1:W5:Y:S01]  /*53d0*/  MUFU.TANH R37, R3 ;  /* 0x0000000300257308 */ /* 0x0003620000002400 */
[----:B----4-:R-:W-:-:S07]  /*53e0*/  IADD3 R0, R45, UR12, RZ ;  /* 0x0000000c2d007c10 */ /* 0x010fce000fffe0ff */
[----:B------:R-:W-:Y:S01]  /*53f0*/  MUFU.TANH R45, R23 ;  /* 0x00000017002d7308 */ /* 0x000fe20000002400 */
[----:B------:R-:W-:Y:S02]  /*5400*/  IMNMX R214, R0, UR15, PT ;  /* 0x0000000f00d67c17 */ /* 0x000fe4000b800200 */
[----:B------:R-:W-:Y:S02]  /*5410*/  IADD3 R0, R210, -c[0x0][0x2e4], RZ ;  /* 0x8000b900d2007a10 */ /* 0x000fe40007ffe0ff */
[----:B-1----:R-:W-:Y:S02]  /*5420*/  IADD3 R3, R144, UR12, RZ ;  /* 0x0000000c90037c10 */ /* 0x002fe4000fffe0ff */
[----:B------:R-:W-:Y:S02]  /*5430*/  IMNMX R206, RZ, R0, !PT ;  /* 0x00000000ffce7217 */ /* 0x000fe40007800200 */
[----:B------:R-:W-:Y:S02]  /*5440*/  ISETP.GE.AND P0, PT, R44, R214, PT ;  /* 0x000000d62c00720c */ /* 0x000fe40003f06270 */
[----:B------:R-:W-:-:S02]  /*5450*/  IMNMX R213, R3, UR15, PT ;  /* 0x0000000f03d57c17 */ /* 0x000fc4000b800200 */
[C---:B------:R-:W-:Y:S02]  /*5460*/  ISETP.LT.OR P6, PT, R44.reuse, R206, P0 ;  /* 0x000000ce2c00720c */ /* 0x040fe400007c1670 */
[----:B------:R-:W-:Y:S02]  /*5470*/  IADD3 R0, R207, -c[0x0][0x2e4], RZ ;  /* 0x8000b900cf007a10 */ /* 0x000fe40007ffe0ff */
[----:B------:R-:W-:Y:S02]  /*5480*/  IADD3 R3, R205, -c[0x0][0x2e4], RZ ;  /* 0x8000b900cd037a10 */ /* 0x000fe40007ffe0ff */
[----:B------:R-:W-:Y:S02]  /*5490*/  ISETP.GE.AND P0, PT, R44, R211, PT ;  /* 0x000000d32c00720c */ /* 0x000fe40003f06270 */
[----:B------:R-:W-:Y:S01]  /*54a0*/  IMNMX R208, RZ, R0, !PT ;  /* 0x00000000ffd07217 */ /* 0x000fe20007800200 */
[----:B------:R-:W-:Y:S01]  /*54b0*/  FMUL.FTZ R0, R32, c[0x0][0x2ec] ;  /* 0x0000bb0020007a20 */ /* 0x000fe20000410000 */
[----:B------:R-:W-:-:S02]  /*54c0*/  ISETP.GE.AND P2, PT, R44, R213, PT ;  /* 0x000000d52c00720c */ /* 0x000fc40003f46270 */
[----:B------:R-:W-:Y:S01]  /*54d0*/  IMNMX R204, RZ, R3, !PT ;  /* 0x00000003ffcc7217 */ /* 0x000fe20007800200 */
[----:B------:R-:W-:Y:S01]  /*54e0*/  FFMA.FTZ R3, R216, -UR20, R105 ;  /* 0x80000014d8037c23 */ /* 0x000fe20008010069 */
[----:B------:R-:W-:Y:S01]  /*54f0*/  ISETP.LT.OR P3, PT, R44, R203, P0 ;  /* 0x000000cb2c00720c */ /* 0x000fe20000761670 */
[----:B------:R1:W-:Y:S01]  /*5500*/  MUFU.TANH R23, R0 ;  /* 0x0000000000177308 */ /* 0x0003e20000002400 */
[----:B------:R-:W-:Y:S02]  /*5510*/  ISETP.GE.AND P0, PT, R46, R214, PT ;  /* 0x000000d62e00720c */ /* 0x000fe40003f06270 */
[----:B------:R-:W-:Y:S02]  /*5520*/  ISETP.LT.OR P5, PT, R44, R208, P2 ;  /* 0x000000d02c00720c */ /* 0x000fe400017a1670 */
[C---:B------:R-:W-:Y:S02]  /*5530*/  ISETP.LT.OR P0, PT, R46.reuse, R206, P0 ;  /* 0x000000ce2e00720c */ /* 0x040fe40000701670 */
[----:B------:R-:W-:-:S02]  /*5540*/  ISETP.GE.AND P2, PT, R46, R213, PT ;  /* 0x000000d52e00720c */ /* 0x000fc40003f46270 */
[----:B------:R-:W-:Y:S02]  /*5550*/  ISETP.LT.OR P4, PT, R44, R204, P1 ;  /* 0x000000cc2c00720c */ /* 0x000fe40000f81670 */
[----:B------:R-:W-:Y:S01]  /*5560*/  FSEL R82, R3, -INF , !P6 ;  /* 0xff80000003527808 */ /* 0x000fe20007000000 */
[----:B------:R-:W-:Y:S01]  /*5570*/  FMUL.FTZ R3, R34, c[0x0][0x2ec] ;  /* 0x0000bb0022037a20 */ /* 0x000fe20000410000 */
[C---:B------:R-:W-:Y:S02]  /*5580*/  ISETP.GE.AND P1, PT, R46.reuse, R212, PT ;  /* 0x000000d42e00720c */ /* 0x040fe40003f26270 */
[----:B------:R-:W-:Y:S01]  /*5590*/  P2R R5, PR, RZ, 0x1 ;  /* 0x00000001ff057803 */ /* 0x000fe20000000000 */
[----:B-1----:R-:W-:Y:S01]  /*55a0*/  FFMA.FTZ R0, R147, -UR20, R104 ;  /* 0x8000001493007c23 */ /* 0x002fe20008010068 */
[C---:B------:R-:W-:Y:S01]  /*55b0*/  ISETP.LT.OR P2, PT, R46.reuse, R208, P2 ;  /* 0x000000d02e00720c */ /* 0x040fe20001741670 */
[----:B------:R1:W4:Y:S01]  /*55c0*/  MUFU.TANH R22, R3 ;  /* 0x0000000300167308 */ /* 0x0003220000002400 */
[----:B------:R-:W-:-:S02]  /*55d0*/  ISETP.GE.AND P0, PT, R46, R211, PT ;  /* 0x000000d32e00720c */ /* 0x000fc40003f06270 */
[----:B------:R-:W-:Y:S02]  /*55e0*/  ISETP.LT.OR P1, PT, R46, R204, P1 ;  /* 0x000000cc2e00720c */ /* 0x000fe40000f21670 */
[----:B------:R-:W-:Y:S01]  /*55f0*/  FSEL R87, R0, -INF , !P5 ;  /* 0xff80000000577808 */ /* 0x000fe20006800000 */
[----:B--2---:R-:W-:Y:S01]  /*5600*/  FFMA.FTZ R0, R165, -UR20, R38 ;  /* 0x80000014a5007c23 */ /* 0x004fe20008010026 */
[----:B------:R-:W-:Y:S02]  /*5610*/  P2R R21, PR, RZ, 0x4 ;  /* 0x00000004ff157803 */ /* 0x000fe40000000000 */
[----:B------:R-:W-:Y:S01]  /*5620*/  ISETP.NE.AND P5, PT, R5, RZ, PT ;  /* 0x000000ff0500720c */ /* 0x000fe20003fa5270 */
[----:B------:R-:W-:Y:S01]  /*5630*/  FMUL.FTZ R5, R35, c[0x0][0x2ec] ;  /* 0x0000bb0023057a20 */ /* 0x000fe20000410000 */
[----:B------:R-:W-:Y:S02]  /*5640*/  ISETP.LT.OR P0, PT, R46, R203, P0 ;  /* 0x000000cb2e00720c */ /* 0x000fe40000701670 */
[----:B------:R-:W-:Y:S01]  /*5650*/  ISETP.GE.AND P2, PT, R47, R213, PT ;  /* 0x000000d52f00720c */ /* 0x000fe20003f46270 */
[----:B------:R2:W2:Y:S01]  /*5660*/  MUFU.TANH R32, R5 ;  /* 0x0000000500207308 */ /* 0x0004a20000002400 */
[----:B------:R-:W-:Y:S01]  /*5670*/  P2R R20, PR, RZ, 0x2 ;  /* 0x00000002ff147803 */ /* 0x000fe20000000000 */
[----:B-1----:R-:W-:Y:S01]  /*5680*/  FFMA.FTZ R3, R232, -UR20, R106 ;  /* 0x80000014e8037c23 */ /* 0x002fe2000801006a */
[----:B------:R-:W-:-:S02]  /*5690*/  P2R R7, PR, RZ, 0x1 ;  /* 0x00000001ff077803 */ /* 0x000fc40000000000 */
[----:B------:R-:W-:Y:S01]  /*56a0*/  FSEL R83, R0, -INF , !P3 ;  /* 0xff80000000537808 */ /* 0x000fe20005800000 */
[----:B------:R-:W-:Y:S01]  /*56b0*/  FMUL.FTZ R0, R28, c[0x0][0x2ec] ;  /* 0x0000bb001c007a20 */ /* 0x000fe20000410000 */
[----:B------:R-:W-:Y:S01]  /*56c0*/  FSEL R77, R3, -INF , !P5 ;  /* 0xff800000034d7808 */ /* 0x000fe20006800000 */
[----:B------:R-:W-:Y:S01]  /*56d0*/  FFMA.FTZ R3, R168, -UR20, R74 ;  /* 0x80000014a8037c23 */ /* 0x000fe2000801004a */
[C---:B------:R-:W-:Y:S01]  /*56e0*/  ISETP.LT.OR P5, PT, R47.reuse, R208, P2 ;  /* 0x000000d02f00720c */ /* 0x040fe200017a1670 */
[----:B------:R3:W1:Y:S01]  /*56f0*/  MUFU.TANH R72, R0 ;  /* 0x0000000000487308 */ /* 0x0006620000002400 */
[----:B------:R-:W-:Y:S02]  /*5700*/  ISETP.GE.AND P0, PT, R47, R214, PT ;  /* 0x000000d62f00720c */ /* 0x000fe40003f06270 */
[----:B------:R-:W-:Y:S01]  /*5710*/  FSEL R81, R6, -INF , !P4 ;  /* 0xff80000006517808 */ /* 0x000fe20006000000 */
[----:B------:R-:W-:Y:S01]  /*5720*/  FMUL.FTZ R6, R29, c[0x0][0x2ec] ;  /* 0x0000bb001d067a20 */ /* 0x000fe20000410000 */
[----:B------:R-:W-:Y:S01]  /*5730*/  ISETP.NE.AND P3, PT, R21, RZ, PT ;  /* 0x000000ff1500720c */ /* 0x000fe20003f65270 */
[----:B------:R-:W-:Y:S01]  /*5740*/  FMUL.FTZ R21, R31, c[0x0][0x2ec] ;  /* 0x0000bb001f157a20 */ /* 0x000fe20000410000 */
[C---:B------:R-:W-:Y:S01]  /*5750*/  ISETP.GE.AND P1, PT, R47.reuse, R212, PT ;  /* 0x000000d42f00720c */ /* 0x040fe20003f26270 */
[----:B------:R5:W1:Y:S01]  /*5760*/  MUFU.TANH R74, R6 ;  /* 0x00000006004a7308 */ /* 0x000a620000002400 */
[----:B------:R-:W-:Y:S01]  /*5770*/  ISETP.NE.AND P2, PT, R20, RZ, PT ;  /* 0x000000ff1400720c */ /* 0x000fe20003f45270 */
[----:B------:R-:W-:Y:S01]  /*5780*/  FMUL.FTZ R20, R30, c[0x0][0x2ec] ;  /* 0x0000bb001e147a20 */ /* 0x000fe20000410000 */
[C---:B------:R-:W-:Y:S01]  /*5790*/  ISETP.LT.OR P6, PT, R47.reuse, R206, P0 ;  /* 0x000000ce2f00720c */ /* 0x040fe200007c1670 */
[----:B------:R-:W-:Y:S01]  /*57a0*/  HMMA.16816.F32.BF16 R28, R12, R78, R56 ;  /* 0x0000004e0c1c723c */ /* 0x000fe20000041838 */
[----:B------:R-:W-:Y:S01]  /*57b0*/  ISETP.LT.OR P4, PT, R47, R204, P1 ;  /* 0x000000cc2f00720c */ /* 0x000fe20000f81670 */
[----:B--2---:R-:W-:Y:S01]  /*57c0*/  FFMA.FTZ R5, R171, -UR20, R75 ;  /* 0x80000014ab057c23 */ /* 0x004fe2000801004b */
[----:B------:R-:W-:Y:S01]  /*57d0*/  ISETP.GE.AND P0, PT, R47, R211, PT ;  /* 0x000000d32f00720c */ /* 0x000fe20003f06270 */
[----:B---3--:R-:W-:Y:S01]  /*57e0*/  FFMA.FTZ R0, R164, -UR20, R39 ;  /* 0x80000014a4007c23 */ /* 0x008fe20008010027 */
[----:B------:R-:W-:Y:S01]  /*57f0*/  ISETP.NE.AND P1, PT, R7, RZ, PT ;  /* 0x000000ff0700720c */ /* 0x000fe20003f25270 */
[----:B------:R-:W-:Y:S01]  /*5800*/  MUFU.TANH R44, R20 ;  /* 0x00000014002c7308 */ /* 0x000fe20000002400 */
[----:B------:R-:W-:-:S02]  /*5810*/  P2R R7, PR, RZ, 0x10 ;  /* 0x00000010ff077803 */ /* 0x000fc40000000000 */
[----:B------:R-:W-:Y:S02]  /*5820*/  ISETP.LT.OR P4, PT, R47, R203, P0 ;  /* 0x000000cb2f00720c */ /* 0x000fe40000781670 */
[C---:B------:R-:W-:Y:S01]  /*5830*/  ISETP.GE.AND P0, PT, R92.reuse, R211, PT ;  /* 0x000000d35c00720c */ /* 0x040fe20003f06270 */
[----:B-----5:R-:W-:Y:S01]  /*5840*/  FFMA.FTZ R6, R233, -UR20, R37 ;  /* 0x80000014e9067c23 */ /* 0x020fe20008010025 */
[----:B------:R-:W-:Y:S01]  /*5850*/  FSEL R59, R3, -INF , !P2 ;  /* 0xff800000033b7808 */ /* 0x000fe20005000000 */
[----:B------:R2:W-:Y:S01]  /*5860*/  MUFU.TANH R47, R21 ;  /* 0x00000015002f7308 */ /* 0x0005e20000002400 */
[----:B------:R-:W-:Y:S01]  /*5870*/  ISETP.GE.AND P2, PT, R92, R213, PT ;  /* 0x000000d55c00720c */ /* 0x000fe20003f46270 */
[----:B----4-:R-:W-:Y:S01]  /*5880*/  FFMA.FTZ R3, R172, -UR20, R22 ;  /* 0x80000014ac037c23 */ /* 0x010fe20008010016 */
[----:B------:R-:W-:Y:S02]  /*5890*/  ISETP.LT.OR P0, PT, R92, R203, P0 ;  /* 0x000000cb5c00720c */ /* 0x000fe40000701670 */
[----:B------:R-:W-:-:S02]  /*58a0*/  FSEL R58, R6, -INF , !P6 ;  /* 0xff800000063a7808 */ /* 0x000fc40007000000 */
[----:B------:R-:W-:Y:S02]  /*58b0*/  ISETP.LT.OR P6, PT, R92, R208, P2 ;  /* 0x000000d05c00720c */ /* 0x000fe400017c1670 */
[----:B------:R-:W-:Y:S01]  /*58c0*/  ISETP.NE.AND P2, PT, R7, RZ, PT ;  /* 0x000000ff0700720c */ /* 0x000fe20003f45270 */
[----:B------:R-:W-:Y:S01]  /*58d0*/  FMUL.FTZ R6, R28, c[0x0][0x2ec] ;  /* 0x0000bb001c067a20 */ /* 0x000fe20000410000 */
[----:B------:R-:W-:Y:S01]  /*58e0*/  P2R R7, PR, RZ, 0x1 ;  /* 0x00000001ff077803 */ /* 0x000fe20000000000 */
[----:B------:R-:W-:Y:S01]  /*58f0*/  FMUL.FTZ R22, R29, c[0x0][0x2ec] ;  /* 0x0000bb001d167a20 */ /* 0x000fe20000410000 */
[----:B------:R-:W-:Y:S01]  /*5900*/  ISETP.GE.AND P0, PT, R93, R214, PT ;  /* 0x000000d65d00720c */ /* 0x000fe20003f06270 */
[----:B------:R3:W-:Y:S01]  /*5910*/  MUFU.TANH R46, R6 ;  /* 0x00000006002e7308 */ /* 0x0007e20000002400 */
[----:B------:R-:W-:Y:S01]  /*5920*/  FSEL R80, R0, -INF , !P1 ;  /* 0xff80000000507808 */ /* 0x000fe20004800000 */
[----:B------:R-:W-:Y:S01]  /*5930*/  FFMA.FTZ R0, R169, -UR20, R36 ;  /* 0x80000014a9007c23 */ /* 0x000fe20008010024 */
[----:B------:R-:W-:Y:S01]  /*5940*/  ISETP.LT.OR P0, PT, R93, R206, P0 ;  /* 0x000000ce5d00720c */ /* 0x000fe20000701670 */
[----:B------:R-:W-:Y:S01]  /*5950*/  HMMA.16816.F32.BF16 R36, R8, R78, R48 ;  /* 0x0000004e0824723c */ /* 0x000fe20000041830 */
[----:B------:R-:W-:Y:S01]  /*5960*/  FSEL R86, R5, -INF , !P3 ;  /* 0xff80000005567808 */ /* 0x000fe20005800000 */
[----:B------:R-:W-:Y:S01]  /*5970*/  FFMA.FTZ R5, R173, -UR20, R23 ;  /* 0x80000014ad057c23 */ /* 0x000fe20008010017 */
[----:B------:R-:W-:-:S02]  /*5980*/  ISETP.GE.AND P3, PT, R92, R214, PT ;  /* 0x000000d65c00720c */ /* 0x000fc40003f66270 */
[----:B------:R-:W-:Y:S02]  /*5990*/  ISETP.GE.AND P1, PT, R92, R212, PT ;  /* 0x000000d45c00720c */ /* 0x000fe40003f26270 */
[----:B--2---:R-:W-:Y:S02]  /*59a0*/  P2R R21, PR, RZ, 0x1 ;  /* 0x00000001ff157803 */ /* 0x004fe40000000000 */
[----:B------:R-:W-:Y:S01]  /*59b0*/  FSEL R85, R0, -INF , !P5 ;  /* 0xff80000000557808 */ /* 0x000fe20006800000 */
[----:B------:R-:W-:Y:S01]  /*59c0*/  FFMA.FTZ R0, R234, -UR20, R73 ;  /* 0x80000014ea007c23 */ /* 0x000fe20008010049 */
[----:B------:R-:W-:Y:S01]  /*59d0*/  ISETP.GE.AND P0, PT, R93, R211, PT ;  /* 0x000000d35d00720c */ /* 0x000fe20003f06270 */
[----:B---3--:R-:W-:Y:S01]  /*59e0*/  FFMA.FTZ R6, R174, -UR20, R45 ;  /* 0x80000014ae067c23 */ /* 0x008fe2000801002d */
[C---:B------:R-:W-:Y:S01]  /*59f0*/  ISETP.LT.OR P3, PT, R92.reuse, R206, P3 ;  /* 0x000000ce5c00720c */ /* 0x040fe20001f61670 */
[----:B------:R2:W-:Y:S01]  /*5a00*/  MUFU.TANH R73, R22 ;  /* 0x0000001600497308 */ /* 0x0005e20000002400 */
[----:B------:R-:W-:-:S02]  /*5a10*/  ISETP.LT.OR P1, PT, R92, R204, P1 ;  /* 0x000000cc5c00720c */ /* 0x000fc40000f21670 */
[----:B------:R-:W-:Y:S01]  /*5a20*/  FSEL R75, R3, -INF , !P4 ;  /* 0xff800000034b7808 */ /* 0x000fe20006000000 */
[----:B------:R-:W-:Y:S01]  /*5a30*/  FFMA.FTZ R3, R176, -UR20, R33 ;  /* 0x80000014b0037c23 */ /* 0x000fe20008010021 */
[----:B------:R-:W-:Y:S02]  /*5a40*/  ISETP.LT.OR P4, PT, R93, R203, P0 ;  /* 0x000000cb5d00720c */ /* 0x000fe40000781670 */
[----:B------:R-:W-:Y:S02]  /*5a50*/  ISETP.GE.AND P0, PT, R94, R214, PT ;  /* 0x000000d65e00720c */ /* 0x000fe40003f06270 */
[----:B------:R-:W-:Y:S01]  /*5a60*/  FSEL R78, R0, -INF , !P3 ;  /* 0xff800000004e7808 */ /* 0x000fe20005800000 */
[----:B------:R-:W-:Y:S01]  /*5a70*/  FMUL.FTZ R0, R30, c[0x0][0x2ec] ;  /* 0x0000bb001e007a20 */ /* 0x000fe20000410000 */
[----:B------:R-:W-:Y:S01]  /*5a80*/  P2R R20, PR, RZ, 0x2 ;  /* 0x00000002ff147803 */ /* 0x000fe20000000000 */
[----:B------:R-:W-:Y:S01]  /*5a90*/  FMUL.FTZ R23, R39, c[0x0][0x2ec] ;  /* 0x0000bb0027177a20 */ /* 0x000fe20000410000 */
[----:B------:R-:W-:Y:S01]  /*5aa0*/  FSEL R56, R5, -INF , !P2 ;  /* 0xff80000005387808 */ /* 0x000fe20005000000 */
[----:B------:R-:W-:Y:S01]  /*5ab0*/  FFMA.FTZ R5, R235, -UR20, R107 ;  /* 0x80000014eb057c23 */ /* 0x000fe2000801006b */
[C---:B------:R-:W-:Y:S01]  /*5ac0*/  ISETP.GE.AND P2, PT, R93.reuse, R213, PT ;  /* 0x000000d55d00720c */ /* 0x040fe20003f46270 */
[----:B------:R3:W4:Y:S01]  /*5ad0*/  MUFU.TANH R28, R0 ;  /* 0x00000000001c7308 */ /* 0x0007220000002400 */
[----:B------:R-:W-:Y:S01]  /*5ae0*/  ISETP.GE.AND P1, PT, R93, R212, PT ;  /* 0x000000d45d00720c */ /* 0x000fe20003f26270 */
[----:B--2---:R-:W-:Y:S01]  /*5af0*/  FMUL.FTZ R22, R38, c[0x0][0x2ec] ;  /* 0x0000bb0026167a20 */ /* 0x004fe20000410000 */
[----:B------:R-:W-:Y:S01]  /*5b00*/  FSEL R79, R6, -INF , !P6 ;  /* 0xff800000064f7808 */ /* 0x000fe20007000000 */
[----:B------:R-:W-:Y:S01]  /*5b10*/  FMUL.FTZ R6, R31, c[0x0][0x2ec] ;  /* 0x0000bb001f067a20 */ /* 0x000fe20000410000 */
[----:B------:R-:W-:-:S02]  /*5b20*/  ISETP.LT.OR P6, PT, R94, R206, P0 ;  /* 0x000000ce5e00720c */ /* 0x000fc400007c1670 */
[----:B------:R-:W-:Y:S01]  /*5b30*/  ISETP.NE.AND P0, PT, R21, RZ, PT ;  /* 0x000000ff1500720c */ /* 0x000fe20003f05270 */
[----:B------:R2:W-:Y:S01]  /*5b40*/  MUFU.TANH R50, R6 ;  /* 0x0000000600327308 */ /* 0x0005e20000002400 */
[C---:B------:R-:W-:Y:S02]  /*5b50*/  ISETP.LT.OR P3, PT, R93.reuse, R208, P2 ;  /* 0x000000d05d00720c */ /* 0x040fe40001761670 */
[----:B------:R-:W-:Y:S02]  /*5b60*/  ISETP.LT.OR P5, PT, R93, R204, P1 ;  /* 0x000000cc5d00720c */ /* 0x000fe40000fa1670 */
[----:B------:R-:W-:Y:S02]  /*5b70*/  ISETP.NE.AND P2, PT, R20, RZ, PT ;  /* 0x000000ff1400720c */ /* 0x000fe40003f45270 */
[----:B------:R-:W-:Y:S01]  /*5b80*/  ISETP.NE.AND P1, PT, R7, RZ, PT ;  /* 0x000000ff0700720c */ /* 0x000fe20003f25270 */
[----:B---3--:R-:W-:Y:S01]  /*5b90*/  FFMA.FTZ R0, R177, -UR20, R32 ;  /* 0x80000014b1007c23 */ /* 0x008fe20008010020 */
[----:B------:R-:W-:Y:S01]  /*5ba0*/  FSEL R76, R5, -INF , !P0 ;  /* 0xff800000054c7808 */ /* 0x000fe20004000000 */
[----:B------:R-:W-:Y:S01]  /*5bb0*/  FFMA.FTZ R5, R189, -UR20, R120 ;  /* 0x80000014bd057c23 */ /* 0x000fe20008010078 */
[----:B------:R-:W-:Y:S01]  /*5bc0*/  FSEL R51, R3, -INF , !P2 ;  /* 0xff80000003337808 */ /* 0x000fe20005000000 */
[----:B------:R-:W-:Y:S01]  /*5bd0*/  HMMA.16816.F32.BF16 R32, R8, R96, R52 ;  /* 0x000000600820723c */ /* 0x000fe20000041834 */
[----:B------:R-:W-:Y:S01]  /*5be0*/  FSEL R57, R0, -INF , !P1 ;  /* 0xff80000000397808 */ /* 0x000fe20004800000 */
[----:B------:R-:W-:Y:S01]  /*5bf0*/  FMUL.FTZ R0, R36, c[0x0][0x2ec] ;  /* 0x0000bb0024007a20 */ /* 0x000fe20000410000 */
[C---:B------:R-:W-:Y:S01]  /*5c00*/  ISETP.GE.AND P0, PT, R94.reuse, R211, PT ;  /* 0x000000d35e00720c */ /* 0x040fe20003f06270 */
[----:B--2---:R-:W-:Y:S01]  /*5c10*/  FMUL.FTZ R6, R37, c[0x0][0x2ec] ;  /* 0x0000bb0025067a20 */ /* 0x004fe20000410000 */
[C---:B------:R-:W-:Y:S01]  /*5c20*/  ISETP.GE.AND P2, PT, R94.reuse, R213, PT ;  /* 0x000000d55e00720c */ /* 0x040fe20003f46270 */
[----:B------:R2:W-:Y:S01]  /*5c30*/  MUFU.TANH R45, R0 ;  /* 0x00000000002d7308 */ /* 0x0005e20000002400 */
[----:B------:R-:W-:Y:S01]  /*5c40*/  FSEL R144, R5, -INF , !P3 ;  /* 0xff80000005907808 */ /* 0x000fe20005800000 */
[----:B------:R-:W-:Y:S01]  /*5c50*/  HMMA.16816.F32.BF16 R36, R16, R90, R160 ;  /* 0x0000005a1024723c */ /* 0x000fe200000418a0 */
[----:B------:R-:W-:Y:S01]  /*5c60*/  ISETP.LT.OR P0, PT, R94, R203, P0 ;  /* 0x000000cb5e00720c */ /* 0x000fe20000701670 */
[----:B-1----:R-:W-:Y:S01]  /*5c70*/  FFMA.FTZ R3, R185, -UR20, R72 ;  /* 0x80000014b9037c23 */ /* 0x002fe20008010048 */
[----:B------:R-:W-:Y:S01]  /*5c80*/  ISETP.GE.AND P3, PT, R95, R214, PT ;  /* 0x000000d65f00720c */ /* 0x000fe20003f66270 */
[----:B------:R-:W-:Y:S01]  /*5c90*/  FFMA.FTZ R5, R192, -UR20, R74 ;  /* 0x80000014c0057c23 */ /* 0x000fe2000801004a */
[----:B------:R-:W-:Y:S01]  /*5ca0*/  ISETP.LT.OR P2, PT, R94, R208, P2 ;  /* 0x000000d05e00720c */ /* 0x000fe20001741670 */
[----:B------:R1:W-:Y:S01]  /*5cb0*/  MUFU.TANH R48, R6 ;  /* 0x0000000600307308 */ /* 0x0003e20000002400 */
[----:B------:R-:W-:Y:S01]  /*5cc0*/  P2R R21, PR, RZ, 0x1 ;  /* 0x00000001ff157803 */ /* 0x000fe20000000000 */
[----:B----4-:R-:W-:Y:S01]  /*5cd0*/  FFMA.FTZ R16, R191, -UR20, R28 ;  /* 0x80000014bf107c23 */ /* 0x010fe2000801001c */
[----:B------:R-:W-:Y:S01]  /*5ce0*/  ISETP.LT.OR P3, PT, R95, R206, P3 ;  /* 0x000000ce5f00720c */ /* 0x000fe20001f61670 */
[----:B------:R-:W-:Y:S01]  /*5cf0*/  HMMA.16816.F32.BF16 R28, R12, R98, R68 ;  /* 0x000000620c1c723c */ /* 0x000fe20000041844 */
[----:B------:R-:W-:-:S02]  /*5d00*/  P2R R20, PR, RZ, 0x4 ;  /* 0x00000004ff147803 */ /* 0x000fc40000000000 */
[C---:B------:R-:W-:Y:S01]  /*5d10*/  ISETP.GE.AND P0, PT, R95.reuse, R211, PT ;  /* 0x000000d35f00720c */ /* 0x040fe20003f06270 */
[----:B--2---:R-:W-:Y:S01]  /*5d20*/  FFMA.FTZ R0, R182, -UR20, R44 ;  /* 0x80000014b6007c23 */ /* 0x004fe2000801002c */
[----:B------:R-:W-:Y:S01]  /*5d30*/  ISETP.GE.AND P1, PT, R94, R212, PT ;  /* 0x000000d45e00720c */ /* 0x000fe20003f26270 */
[----:B------:R-:W2:Y:S01]  /*5d40*/  MUFU.TANH R22, R22 ;  /* 0x0000001600167308 */ /* 0x000ea20000002400 */
[----:B------:R-:W-:Y:S01]  /*5d50*/  ISETP.GE.AND P2, PT, R95, R213, PT ;  /* 0x000000d55f00720c */ /* 0x000fe20003f46270 */
[----:B------:R-:W-:Y:S01]  /*5d60*/  FMUL.FTZ R18, R35, c[0x0][0x2ec] ;  /* 0x0000bb0023127a20 */ /* 0x000fe20000410000 */
[----:B------:R-:W-:Y:S01]  /*5d70*/  FSEL R84, R0, -INF , !P4 ;  /* 0xff80000000547808 */ /* 0x000fe20006000000 */
[----:B------:R-:W-:Y:S01]  /*5d80*/  FFMA.FTZ R0, R200, -UR20, R122 ;  /* 0x80000014c8007c23 */ /* 0x000fe2000801007a */
[----:B------:R-:W-:Y:S01]  /*5d90*/  ISETP.LT.OR P1, PT, R94, R204, P1 ;  /* 0x000000cc5e00720c */ /* 0x000fe20000f21670 */
[----:B-1----:R-:W-:Y:S01]  /*5da0*/  FFMA.FTZ R6, R236, -UR20, R121 ;  /* 0x80000014ec067c23 */ /* 0x002fe20008010079 */
[----:B------:R-:W-:Y:S01]  /*5db0*/  FSEL R54, R3, -INF , !P5 ;  /* 0xff80000003367808 */ /* 0x000fe20006800000 */
[----:B------:R-:W-:Y:S01]  /*5dc0*/  FFMA.FTZ R3, R190, -UR20, R47 ;  /* 0x80000014be037c23 */ /* 0x000fe2000801002f */
[----:B------:R-:W-:Y:S01]  /*5dd0*/  P2R R7, PR, RZ, 0x2 ;  /* 0x00000002ff077803 */ /* 0x000fe20000000000 */
[----:B------:R-:W1:Y:S01]  /*5de0*/  MUFU.TANH R44, R23 ;  /* 0x00000017002c7308 */ /* 0x000e620000002400 */
[----:B------:R-:W-:-:S02]  /*5df0*/  FSEL R52, R6, -INF , !P6 ;  /* 0xff80000006347808 */ /* 0x000fc40007000000 */
[----:B------:R-:W-:Y:S02]  /*5e00*/  P2R R6, PR, RZ, 0x8 ;  /* 0x00000008ff067803 */ /* 0x000fe40000000000 */
[----:B------:R-:W-:Y:S02]  /*5e10*/  ISETP.NE.AND P6, PT, R20, RZ, PT ;  /* 0x000000ff1400720c */ /* 0x000fe40003fc5270 */
[----:B------:R-:W-:Y:S02]  /*5e20*/  ISETP.LT.OR P3, PT, R95, R203, P0 ;  /* 0x000000cb5f00720c */ /* 0x000fe40000761670 */
[C---:B------:R-:W-:Y:S02]  /*5e30*/  ISETP.GE.AND P0, PT, R101.reuse, R214, PT ;  /* 0x000000d66500720c */ /* 0x040fe40003f06270 */
[----:B------:R-:W-:Y:S01]  /*5e40*/  FSEL R131, R0, -INF , !P6 ;  /* 0xff80000000837808 */ /* 0x000fe20007000000 */
[----:B------:R-:W-:Y:S01]  /*5e50*/  FFMA.FTZ R0, R238, -UR20, R46 ;  /* 0x80000014ee007c23 */ /* 0x000fe2000801002e */
[----:B------:R-:W-:-:S02]  /*5e60*/  ISETP.LT.OR P6, PT, R101, R206, P0 ;  /* 0x000000ce6500720c */ /* 0x000fc400007c1670 */
[----:B------:R-:W-:Y:S02]  /*5e70*/  ISETP.NE.AND P0, PT, R6, RZ, PT ;  /* 0x000000ff0600720c */ /* 0x000fe40003f05270 */
[----:B------:R-:W-:Y:S02]  /*5e80*/  ISETP.LT.OR P5, PT, R95, R208, P2 ;  /* 0x000000d05f00720c */ /* 0x000fe400017a1670 */
[----:B------:R-:W-:Y:S01]  /*5e90*/  FSEL R107, R0, -INF , !P0 ;  /* 0xff800000006b7808 */ /* 0x000fe20004000000 */
[----:B------:R-:W-:Y:S01]  /*5ea0*/  FMUL.FTZ R0, R34, c[0x0][0x2ec] ;  /* 0x0000bb0022007a20 */ /* 0x000fe20000410000 */
[----:B------:R-:W-:Y:S02]  /*5eb0*/  ISETP.GE.AND P0, PT, R101, R211, PT ;  /* 0x000000d36500720c */ /* 0x000fe40003f06270 */
[----:B------:R-:W-:Y:S01]  /*5ec0*/  ISETP.NE.AND P2, PT, R7, RZ, PT ;  /* 0x000000ff0700720c */ /* 0x000fe20003f45270 */
[----:B------:R2:W-:Y:S01]  /*5ed0*/  MUFU.TANH R19, R0 ;  /* 0x0000000000137308 */ /* 0x0005e20000002400 */
[----:B------:R-:W-:Y:S01]  /*5ee0*/  ISETP.LT.OR P0, PT, R101, R203, P0 ;  /* 0x000000cb6500720c */ /* 0x000fe20000701670 */
[----:B------:R-:W-:Y:S01]  /*5ef0*/  FMUL.FTZ R7, R32, c[0x0][0x2ec] ;  /* 0x0000bb0020077a20 */ /* 0x000fe20000410000 */
[----:B------:R-:W-:-:S02]  /*5f00*/  ISETP.GE.AND P1, PT, R95, R212, PT ;  /* 0x000000d45f00720c */ /* 0x000fc40003f26270 */
[----:B------:R-:W-:Y:S02]  /*5f10*/  P2R R6, PR, RZ, 0x1 ;  /* 0x00000001ff067803 */ /* 0x000fe40000000000 */
[----:B------:R-:W-:Y:S01]  /*5f20*/  FSEL R53, R5, -INF , !P2 ;  /* 0xff80000005357808 */ /* 0x000fe20005000000 */
[----:B------:R-:W-:Y:S01]  /*5f30*/  FMUL.FTZ R5, R33, c[0x0][0x2ec] ;  /* 0x0000bb0021057a20 */ /* 0x000fe20000410000 */
[----:B------:R-:W-:Y:S01]  /*5f40*/  ISETP.GE.AND P0, PT, R102, R214, PT ;  /* 0x000000d66600720c */ /* 0x000fe20003f06270 */
[----:B------:R-:W3:Y:S01]  /*5f50*/  MUFU.TANH R47, R7 ;  /* 0x00000007002f7308 */ /* 0x000ee20000002400 */
[----:B------:R-:W-:Y:S02]  /*5f60*/  ISETP.LT.OR P4, PT, R95, R204, P1 ;  /* 0x000000cc5f00720c */ /* 0x000fe40000f81670 */
[----:B------:R-:W-:Y:S02]  /*5f70*/  ISETP.GE.AND P2, PT, R101, R213, PT ;  /* 0x000000d56500720c */ /* 0x000fe40003f46270 */
[----:B------:R-:W-:Y:S01]  /*5f80*/  ISETP.NE.AND P1, PT, R21, RZ, PT ;  /* 0x000000ff1500720c */ /* 0x000fe20003f25270 */
[----:B--2---:R-:W-:Y:S01]  /*5f90*/  FFMA.FTZ R0, R218, -UR20, R22 ;  /* 0x80000014da007c23 */ /* 0x004fe20008010016 */
[----:B------:R-:W-:Y:S01]  /*5fa0*/  ISETP.LT.OR P0, PT, R102, R206, P0 ;  /* 0x000000ce6600720c */ /* 0x000fe20000701670 */
[----:B------:R2:W4:Y:S01]  /*5fb0*/  MUFU.TANH R49, R5 ;  /* 0x0000000500317308 */ /* 0x0005220000002400 */
[----:B------:R-:W-:Y:S01]  /*5fc0*/  ISETP.LT.OR P2, PT, R101, R208, P2 ;  /* 0x000000d06500720c */ /* 0x000fe20001741670 */
[----:B------:R-:W-:Y:S01]  /*5fd0*/  HMMA.16816.F32.BF16 R20, R8, R98, R60 ;  /* 0x000000620814723c */ /* 0x000fe2000004183c */
[----:B------:R-:W-:Y:S01]  /*5fe0*/  FSEL R100, R3, -INF , !P1 ;  /* 0xff80000003647808 */ /* 0x000fe20004800000 */
[----:B------:R-:W-:Y:S01]  /*5ff0*/  FFMA.FTZ R3, R226, -UR20, R45 ;  /* 0x80000014e2037c23 */ /* 0x000fe2000801002d */
[----:B------:R-:W-:Y:S01]  /*6000*/  FSEL R97, R0, -INF , !P3 ;  /* 0xff80000000617808 */ /* 0x000fe20005800000 */
[----:B------:R-:W-:Y:S01]  /*6010*/  FMUL.FTZ R0, R28, c[0x0][0x2ec] ;  /* 0x0000bb001c007a20 */ /* 0x000fe20000410000 */
[----:B------:R-:W-:Y:S01]  /*6020*/  FSEL R130, R16, -INF , !P5 ;  /* 0xff80000010827808 */ /* 0x000fe20006800000 */
[----:B------:R5:W-:Y:S01]  /*6030*/  MUFU.TANH R45, R18 ;  /* 0x00000012002d7308 */ /* 0x000be20000002400 */
[----:B------:R-:W-:-:S02]  /*6040*/  P2R R16, PR, RZ, 0x1 ;  /* 0x00000001ff107803 */ /* 0x000fc40000000000 */
[----:B------:R-:W-:Y:S02]  /*6050*/  P2R R17, PR, RZ, 0x4 ;  /* 0x00000004ff117803 */ /* 0x000fe40000000000 */
[C---:B------:R-:W-:Y:S02]  /*6060*/  ISETP.GE.AND P0, PT, R102.reuse, R211, PT ;  /* 0x000000d36600720c */ /* 0x040fe40003f06270 */
[----:B------:R-:W-:Y:S01]  /*6070*/  ISETP.GE.AND P1, PT, R101, R212, PT ;  /* 0x000000d46500720c */ /* 0x000fe20003f26270 */
[----:B--2---:R-:W-:Y:S01]  /*6080*/  FFMA.FTZ R5, R241, -UR20, R73 ;  /* 0x80000014f1057c23 */ /* 0x004fe20008010049 */
[----:B------:R2:W1:Y:S01]  /*6090*/  MUFU.TANH R34, R0 ;  /* 0x0000000000227308 */ /* 0x0004620000002400 */
[----:B------:R-:W-:Y:S01]  /*60a0*/  FSEL R69, R3, -INF , !P4 ;  /* 0xff80000003457808 */ /* 0x000fe20006000000 */
[----:B------:R-:W-:Y:S01]  /*60b0*/  FMUL.FTZ R3, R29, c[0x0][0x2ec] ;  /* 0x0000bb001d037a20 */ /* 0x000fe20000410000 */
[C---:B------:R-:W-:Y:S02]  /*60c0*/  ISETP.LT.OR P3, PT, R102.reuse, R203, P0 ;  /* 0x000000cb6600720c */ /* 0x040fe40000761670 */
[----:B------:R-:W-:Y:S01]  /*60d0*/  FSEL R106, R5, -INF , !P6 ;  /* 0xff800000056a7808 */ /* 0x000fe20007000000 */
[----:B------:R-:W-:Y:S01]  /*60e0*/  FFMA.FTZ R5, R229, -UR20, R48 ;  /* 0x80000014e5057c23 */ /* 0x000fe20008010030 */
[----:B------:R-:W-:Y:S01]  /*60f0*/  ISETP.NE.AND P6, PT, R17, RZ, PT ;  /* 0x000000ff1100720c */ /* 0x000fe20003fc5270 */
[----:B------:R3:W-:Y:S01]  /*6100*/  MUFU.TANH R46, R3 ;  /* 0x00000003002e7308 */ /* 0x0007e20000002400 */
[----:B------:R-:W-:Y:S01]  /*6110*/  ISETP.GE.AND P0, PT, R103, R214, PT ;  /* 0x000000d66700720c */ /* 0x000fe20003f06270 */
[----:B------:R-:W-:Y:S01]  /*6120*/  FFMA.FTZ R17, R221, -UR20, R129 ;  /* 0x80000014dd117c23 */ /* 0x000fe20008010081 */
[----:B------:R-:W-:Y:S01]  /*6130*/  ISETP.LT.OR P1, PT, R101, R204, P1 ;  /* 0x000000cc6500720c */ /* 0x000fe20000f21670 */
[----:B-----5:R-:W-:Y:S01]  /*6140*/  FMUL.FTZ R18, R21, c[0x0][0x2ec] ;  /* 0x0000bb0015127a20 */ /* 0x020fe20000410000 */
[----:B------:R-:W-:-:S02]  /*6150*/  ISETP.GE.AND P2, PT, R102, R213, PT ;  /* 0x000000d56600720c */ /* 0x000fc40003f46270 */
[----:B------:R-:W-:Y:S01]  /*6160*/  P2R R7, PR, RZ, 0x2 ;  /* 0x00000002ff077803 */ /* 0x000fe20000000000 */
[----:B--2---:R-:W-:Y:S01]  /*6170*/  FFMA.FTZ R0, R231, -UR20, R50 ;  /* 0x80000014e7007c23 */ /* 0x004fe20008010032 */
[C---:B------:R-:W-:Y:S01]  /*6180*/  ISETP.GE.AND P1, PT, R102.reuse, R212, PT ;  /* 0x000000d46600720c */ /* 0x040fe20003f26270 */
[----:B------:R-:W-:Y:S01]  /*6190*/  MUFU.TANH R33, R18 ;  /* 0x0000001200217308 */ /* 0x000fe20000002400 */
[----:B------:R-:W-:Y:S02]  /*61a0*/  ISETP.LT.OR P5, PT, R102, R208, P2 ;  /* 0x000000d06600720c */ /* 0x000fe400017a1670 */
[----:B------:R-:W-:Y:S01]  /*61b0*/  FSEL R128, R0, -INF , !P6 ;  /* 0xff80000000807808 */ /* 0x000fe20007000000 */
[----:B-1----:R-:W-:Y:S01]  /*61c0*/  FFMA.FTZ R0, R224, -UR20, R44 ;  /* 0x80000014e0007c23 */ /* 0x002fe2000801002c */
[----:B------:R-:W-:Y:S01]  /*61d0*/  ISETP.LT.OR P6, PT, R103, R206, P0 ;  /* 0x000000ce6700720c */ /* 0x000fe200007c1670 */
[----:B---3--:R-:W-:Y:S01]  /*61e0*/  FFMA.FTZ R3, R242, -UR20, R237 ;  /* 0x80000014f2037c23 */ /* 0x008fe200080100ed */
[----:B------:R-:W-:-:S02]  /*61f0*/  ISETP.NE.AND P0, PT, R16, RZ, PT ;  /* 0x000000ff1000720c */ /* 0x000fc40003f05270 */
[----:B------:R-:W-:Y:S02]  /*6200*/  ISETP.LT.OR P4, PT, R102, R204, P1 ;  /* 0x000000cc6600720c */ /* 0x000fe40000f81670 */
[----:B------:R-:W-:Y:S01]  /*6210*/  FSEL R105, R3, -INF , !P0 ;  /* 0xff80000003697808 */ /* 0x000fe20004000000 */
[----:B------:R-:W-:Y:S01]  /*6220*/  FFMA.FTZ R3, R230, -UR20, R47 ;  /* 0x80000014e6037c23 */ /* 0x000fe2000801002f */
[----:B------:R-:W-:Y:S02]  /*6230*/  ISETP.GE.AND P0, PT, R103, R211, PT ;  /* 0x000000d36700720c */ /* 0x000fe40003f06270 */
[----:B------:R-:W-:Y:S01]  /*6240*/  ISETP.NE.AND P1, PT, R6, RZ, PT ;  /* 0x000000ff0600720c */ /* 0x000fe20003f25270 */
[----:B------:R-:W-:Y:S01]  /*6250*/  FMUL.FTZ R6, R31, c[0x0][0x2ec] ;  /* 0x0000bb001f067a20 */ /* 0x000fe20000410000 */
[----:B------:R-:W-:Y:S02]  /*6260*/  ISETP.LT.OR P0, PT, R103, R203, P0 ;  /* 0x000000cb6700720c */ /* 0x000fe40000701670 */
[----:B------:R-:W-:Y:S01]  /*6270*/  ISETP.NE.AND P2, PT, R7, RZ, PT ;  /* 0x000000ff0700720c */ /* 0x000fe20003f45270 */
[----:B------:R1:W-:Y:S01]  /*6280*/  MUFU.TANH R35, R6 ;  /* 0x0000000600237308 */ /* 0x0003e20000002400 */
[----:B------:R-:W-:Y:S01]  /*6290*/  FSEL R96, R0, -INF , !P1 ;  /* 0xff80000000607808 */ /* 0x000fe20004800000 */
[----:B------:R-:W-:Y:S01]  /*62a0*/  FFMA.FTZ R0, R223, -UR20, R19 ;  /* 0x80000014df007c23 */ /* 0x000fe20008010013 */
[----:B------:R-:W-:Y:S01]  /*62b0*/  FSEL R68, R5, -INF , !P2 ;  /* 0xff80000005447808 */ /* 0x000fe20005000000 */
[----:B------:R-:W-:Y:S01]  /*62c0*/  FMUL.FTZ R5, R20, c[0x0][0x2ec] ;  /* 0x0000bb0014057a20 */ /* 0x000fe20000410000 */
[C---:B------:R-:W-:Y:S01]  /*62d0*/  ISETP.GE.AND P2, PT, R103.reuse, R213, PT ;  /* 0x000000d56700720c */ /* 0x040fe20003f46270 */
[----:B------:R-:W-:Y:S01]  /*62e0*/  FMUL.FTZ R7, R30, c[0x0][0x2ec] ;  /* 0x0000bb001e077a20 */ /* 0x000fe20000410000 */
[C---:B------:R-:W-:Y:S01]  /*62f0*/  ISETP.GE.AND P1, PT, R103.reuse, R212, PT ;  /* 0x000000d46700720c */ /* 0x040fe20003f26270 */
[----:B------:R2:W-:Y:S01]  /*6300*/  MUFU.TANH R19, R5 ;  /* 0x0000000500137308 */ /* 0x0005e20000002400 */
[C---:B------:R-:W-:Y:S01]  /*6310*/  ISETP.LT.OR P2, PT, R103.reuse, R208, P2 ;  /* 0x000000d06700720c */ /* 0x040fe20001741670 */
[----:B------:R-:W-:Y:S01]  /*6320*/  HMMA.16816.F32.BF16 R28, R8, R64, R40 ;  /* 0x00000040081c723c */ /* 0x000fe20000041828 */
[----:B------:R-:W-:-:S02]  /*6330*/  ISETP.LT.OR P1, PT, R103, R204, P1 ;  /* 0x000000cc6700720c */ /* 0x000fc40000f21670 */
[----:B------:R-:W-:Y:S02]  /*6340*/  FSEL R149, R17, -INF , !P5 ;  /* 0xff80000011957808 */ /* 0x000fe40006800000 */
[----:B------:R-:W-:Y:S01]  /*6350*/  P2R R16, PR, RZ, 0x4 ;  /* 0x00000004ff107803 */ /* 0x000fe20000000000 */
[----:B------:R3:W5:Y:S01]  /*6360*/  MUFU.TANH R32, R7 ;  /* 0x0000000700207308 */ /* 0x0007620000002400 */
[----:B-1----:R-:W-:Y:S02]  /*6370*/  P2R R6, PR, RZ, 0x1 ;  /* 0x00000001ff067803 */ /* 0x002fe40000000000 */
[----:B------:R-:W-:Y:S02]  /*6380*/  ISETP.GE.AND P0, PT, R108, R214, PT ;  /* 0x000000d66c00720c */ /* 0x000fe40003f06270 */
[----:B------:R-:W-:Y:S01]  /*6390*/  FSEL R129, R0, -INF , !P3 ;  /* 0xff80000000817808 */ /* 0x000fe20005800000 */
[----:B------:R-:W-:Y:S01]  /*63a0*/  FMUL.FTZ R0, R22, c[0x0][0x2ec] ;  /* 0x0000bb0016007a20 */ /* 0x000fe20000410000 */
[----:B------:R-:W-:Y:S01]  /*63b0*/  ISETP.LT.OR P0, PT, R108, R206, P0 ;  /* 0x000000ce6c00720c */ /* 0x000fe20000701670 */
[----:B--2---:R-:W-:Y:S01]  /*63c0*/  FFMA.FTZ R5, R243, -UR20, R240 ;  /* 0x80000014f3057c23 */ /* 0x004fe200080100f0 */
[----:B------:R-:W-:Y:S01]  /*63d0*/  FSEL R127, R3, -INF , !P4 ;  /* 0xff800000037f7808 */ /* 0x000fe20006000000 */
[----:B----4-:R-:W-:Y:S01]  /*63e0*/  FFMA.FTZ R3, R227, -UR20, R49 ;  /* 0x80000014e3037c23 */ /* 0x010fe20008010031 */
[----:B------:R-:W-:-:S02]  /*63f0*/  P2R R17, PR, RZ, 0x1 ;  /* 0x00000001ff117803 */ /* 0x000fc40000000000 */
[----:B------:R-:W-:Y:S02]  /*6400*/  ISETP.GE.AND P0, PT, R108, R211, PT ;  /* 0x000000d36c00720c */ /* 0x000fe40003f06270 */
[----:B------:R-:W-:Y:S01]  /*6410*/  FSEL R104, R5, -INF , !P6 ;  /* 0xff80000005687808 */ /* 0x000fe20007000000 */
[----:B------:R-:W-:Y:S01]  /*6420*/  FFMA.FTZ R5, R228, -UR20, R239 ;  /* 0x80000014e4057c23 */ /* 0x000fe200080100ef */
[----:B---3--:R-:W-:Y:S01]  /*6430*/  P2R R7, PR, RZ, 0x2 ;  /* 0x00000002ff077803 */ /* 0x008fe20000000000 */
[----:B------:R-:W-:Y:S01]  /*6440*/  FMUL.FTZ R14, R30, c[0x0][0x2ec] ;  /* 0x0000bb001e0e7a20 */ /* 0x000fe20000410000 */
[----:B------:R-:W-:Y:S01]  /*6450*/  ISETP.GE.AND P1, PT, R108, R212, PT ;  /* 0x000000d46c00720c */ /* 0x000fe20003f26270 */
[----:B------:R-:W-:Y:S01]  /*6460*/  FMUL.FTZ R13, R31, c[0x0][0x2ec] ;  /* 0x0000bb001f0d7a20 */ /* 0x000fe20000410000 */
[----:B------:R-:W-:Y:S02]  /*6470*/  ISETP.NE.AND P6, PT, R16, RZ, PT ;  /* 0x000000ff1000720c */ /* 0x000fe40003fc5270 */
[----:B------:R-:W-:Y:S01]  /*6480*/  ISETP.LT.OR P3, PT, R108, R203, P0 ;  /* 0x000000cb6c00720c */ /* 0x000fe20000761670 */
[----:B------:R1:W2:Y:S01]  /*6490*/  MUFU.TANH R16, R0 ;  /* 0x0000000000107308 */ /* 0x0002a20000002400 */
[----:B------:R-:W-:-:S02]  /*64a0*/  ISETP.GE.AND P0, PT, R109, R214, PT ;  /* 0x000000d66d00720c */ /* 0x000fc40003f06270 */
[----:B------:R-:W-:Y:S02]  /*64b0*/  ISETP.LT.OR P4, PT, R108, R204, P1 ;  /* 0x000000cc6c00720c */ /* 0x000fe40000f81670 */
[----:B------:R-:W-:Y:S01]  /*64c0*/  ISETP.NE.AND P1, PT, R6, RZ, PT ;  /* 0x000000ff0600720c */ /* 0x000fe20003f25270 */
[----:B------:R-:W-:Y:S01]  /*64d0*/  FFMA.FTZ R6, R244, -UR20, R34 ;  /* 0x80000014f4067c23 */ /* 0x000fe20008010022 */
[----:B------:R-:W-:Y:S01]  /*64e0*/  FSEL R147, R5, -INF , !P6 ;  /* 0xff80000005937808 */ /* 0x000fe20007000000 */
[----:B-----5:R-:W-:Y:S01]  /*64f0*/  FFMA.FTZ R5, R202, -UR20, R32 ;  /* 0x80000014ca057c23 */ /* 0x020fe20008010020 */
[----:B------:R-:W-:Y:S02]  /*6500*/  ISETP.LT.OR P6, PT, R109, R206, P0 ;  /* 0x000000ce6d00720c */ /* 0x000fe400007c1670 */
[----:B------:R-:W-:Y:S02]  /*6510*/  ISETP.NE.AND P0, PT, R17, RZ, PT ;  /* 0x000000ff1100720c */ /* 0x000fe40003f05270 */
[----:B------:R-:W-:Y:S01]  /*6520*/  ISETP.GE.AND P2, PT, R108, R213, PT ;  /* 0x000000d56c00720c */ /* 0x000fe20003f46270 */
[----:B------:R-:W-:Y:S01]  /*6530*/  MUFU.TANH R17, R14 ;  /* 0x0000000e00117308 */ /* 0x000fe20000002400 */
[----:B------:R-:W-:Y:S01]  /*6540*/  FSEL R118, R6, -INF , !P0 ;  /* 0xff80000006767808 */ /* 0x000fe20004000000 */
[----:B-1----:R-:W-:Y:S01]  /*6550*/  FFMA.FTZ R0, R220, -UR20, R45 ;  /* 0x80000014dc007c23 */ /* 0x002fe2000801002d */
[----:B------:R-:W-:-:S02]  /*6560*/  ISETP.GE.AND P0, PT, R109, R211, PT ;  /* 0x000000d36d00720c */ /* 0x000fc40003f06270 */
[----:B------:R-:W-:Y:S02]  /*6570*/  ISETP.LT.OR P5, PT, R108, R208, P2 ;  /* 0x000000d06c00720c */ /* 0x000fe400017a1670 */
[----:B------:R-:W-:Y:S01]  /*6580*/  ISETP.NE.AND P2, PT, R7, RZ, PT ;  /* 0x000000ff0700720c */ /* 0x000fe20003f45270 */
[----:B------:R-:W-:Y:S01]  /*6590*/  FMUL.FTZ R7, R23, c[0x0][0x2ec] ;  /* 0x0000bb0017077a20 */ /* 0x000fe20000410000 */
[C---:B------:R-:W-:Y:S02]  /*65a0*/  ISETP.LT.OR P0, PT, R109.reuse, R203, P0 ;  /* 0x000000cb6d00720c */ /* 0x040fe40000701670 */
[----:B------:R-:W-:Y:S01]  /*65b0*/  FSEL R132, R0, -INF , !P1 ;  /* 0xff80000000847808 */ /* 0x000fe20004800000 */
[----:B------:R1:W3:Y:S01]  /*65c0*/  MUFU.TANH R18, R7 ;  /* 0x0000000700127308 */ /* 0x0002e20000002400 */
[----:B------:R-:W-:Y:S01]  /*65d0*/  ISETP.GE.AND P1, PT, R109, R212, PT ;  /* 0x000000d46d00720c */ /* 0x000fe20003f26270 */
[----:B------:R-:W-:Y:S01]  /*65e0*/  FMUL.FTZ R0, R29, c[0x0][0x2ec] ;  /* 0x0000bb001d007a20 */ /* 0x000fe20000410000 */
[----:B------:R-:W-:-:S02]  /*65f0*/  P2R R6, PR, RZ, 0x1 ;  /* 0x00000001ff067803 */ /* 0x000fc40000000000 */
[----:B------:R-:W-:Y:S01]  /*6600*/  FSEL R122, R3, -INF , !P2 ;  /* 0xff800000037a7808 */ /* 0x000fe20005000000 */
[----:B------:R-:W-:Y:S01]  /*6610*/  FFMA.FTZ R3, R225, -UR20, R19 ;  /* 0x80000014e1037c23 */ /* 0x000fe20008010013 */
[C---:B------:R-:W-:Y:S01]  /*6620*/  ISETP.GE.AND P0, PT, R110.reuse, R214, PT ;  /* 0x000000d66e00720c */ /* 0x040fe20003f06270 */
[----:B------:R2:W-:Y:S01]  /*6630*/  MUFU.TANH R21, R0 ;  /* 0x0000000000157308 */ /* 0x0005e20000002400 */
[C---:B------:R-:W-:Y:S02]  /*6640*/  ISETP.GE.AND P2, PT, R109.reuse, R213, PT ;  /* 0x000000d56d00720c */ /* 0x040fe40003f46270 */
[C---:B------:R-:W-:Y:S02]  /*6650*/  ISETP.LT.OR P1, PT, R109.reuse, R204, P1 ;  /* 0x000000cc6d00720c */ /* 0x040fe40000f21670 */
[----:B------:R-:W-:Y:S02]  /*6660*/  ISETP.LT.OR P0, PT, R110, R206, P0 ;  /* 0x000000ce6e00720c */ /* 0x000fe40000701670 */
[----:B------:R-:W-:Y:S01]  /*6670*/  ISETP.LT.OR P2, PT, R109, R208, P2 ;  /* 0x000000d06d00720c */ /* 0x000fe20001741670 */
[----:B-1----:R-:W-:Y:S01]  /*6680*/  FMUL.FTZ R7, R28, c[0x0][0x2ec] ;  /* 0x0000bb001c077a20 */ /* 0x002fe20000410000 */
[----:B------:R-:W-:Y:S01]  /*6690*/  FSEL R143, R5, -INF , !P5 ;  /* 0xff800000058f7808 */ /* 0x000fe20006800000 */
[----:B------:R-:W-:Y:S01]  /*66a0*/  FFMA.FTZ R5, R246, -UR20, R46 ;  /* 0x80000014f6057c23 */ /* 0x000fe2000801002e */
[----:B------:R-:W-:Y:S01]  /*66b0*/  P2R R12, PR, RZ, 0x4 ;  /* 0x00000004ff0c7803 */ /* 0x000fe20000000000 */
[----:B------:R1:W4:Y:S01]  /*66c0*/  MUFU.TANH R20, R7 ;  /* 0x0000000700147308 */ /* 0x0003220000002400 */
[----:B------:R-:W-:Y:S01]  /*66d0*/  FSEL R119, R3, -INF , !P4 ;  /* 0xff80000003777808 */ /* 0x000fe20006000000 */
[----:B------:R-:W-:Y:S01]  /*66e0*/  FFMA.FTZ R3, R201, -UR20, R33 ;  /* 0x80000014c9037c23 */ /* 0x000fe20008010021 */
[----:B------:R-:W-:Y:S01]  /*66f0*/  FSEL R136, R5, -INF , !P6 ;  /* 0xff80000005887808 */ /* 0x000fe20007000000 */
[----:B--2---:R-:W-:Y:S01]  /*6700*/  FFMA.FTZ R0, R217, -UR20, R16 ;  /* 0x80000014d9007c23 */ /* 0x004fe20008010010 */
[----:B------:R-:W-:Y:S01]  /*6710*/  P2R R16, PR, RZ, 0x1 ;  /* 0x00000001ff107803 */ /* 0x000fe20000000000 */
[----:B------:R-:W-:Y:S01]  /*6720*/  FFMA.FTZ R5, R219, -UR20, R35 ;  /* 0x80000014db057c23 */ /* 0x000fe20008010023 */
[----:B------:R-:W-:Y:S01]  /*6730*/  ISETP.GE.AND P0, PT, R110, R211, PT ;  /* 0x000000d36e00720c */ /* 0x000fe20003f06270 */
[----:B------:R2:W-:Y:S01]  /*6740*/  MUFU.TANH R19, R13 ;  /* 0x0000000d00137308 */ /* 0x0005e20000002400 */
[----:B------:R-:W-:Y:S01]  /*6750*/  FSEL R126, R0, -INF , !P3 ;  /* 0xff800000007e7808 */ /* 0x000fe20005800000 */
[----:B---3--:R-:W-:Y:S01]  /*6760*/  FFMA.FTZ R0, R187, -UR20, R18 ;  /* 0x80000014bb007c23 */ /* 0x008fe20008010012 */
[----:B------:R-:W-:-:S02]  /*6770*/  ISETP.NE.AND P6, PT, R12, RZ, PT ;  /* 0x000000ff0c00720c */ /* 0x000fc40003fc5270 */
[C---:B------:R-:W-:Y:S02]  /*6780*/  ISETP.LT.OR P3, PT, R110.reuse, R203, P0 ;  /* 0x000000cb6e00720c */ /* 0x040fe40000761670 */
[----:B------:R-:W-:Y:S02]  /*6790*/  ISETP.GE.AND P0, PT, R111, R214, PT ;  /* 0x000000d66f00720c */ /* 0x000fe40003f06270 */
[----:B-1----:R-:W-:Y:S02]  /*67a0*/  P2R R7, PR, RZ, 0x2 ;  /* 0x00000002ff077803 */ /* 0x002fe40000000000 */
[----:B------:R-:W-:Y:S02]  /*67b0*/  ISETP.GE.AND P1, PT, R110, R212, PT ;  /* 0x000000d46e00720c */ /* 0x000fe40003f26270 */
[----:B------:R-:W-:Y:S01]  /*67c0*/  FSEL R140, R5, -INF , !P6 ;  /* 0xff800000058c7808 */ /* 0x000fe20007000000 */
[----:B------:R-:W-:Y:S01]  /*67d0*/  FFMA.FTZ R5, R184, -UR20, R133 ;  /* 0x80000014b8057c23 */ /* 0x000fe20008010085 */
[----:B------:R-:W-:Y:S01]  /*67e0*/  ISETP.LT.OR P4, PT, R110, R204, P1 ;  /* 0x000000cc6e00720c */ /* 0x000fe20000f81670 */
[----:B--2---:R-:W-:Y:S01]  /*67f0*/  HMMA.16816.F32.BF16 R12, R8, R66, R36 ;  /* 0x00000042080c723c */ /* 0x004fe20000041824 */
[----:B------:R-:W-:Y:S01]  /*6800*/  ISETP.NE.AND P1, PT, R6, RZ, PT ;  /* 0x000000ff0600720c */ /* 0x000fe20003f25270 */
[----:B------:R-:W-:Y:S01]  /*6810*/  FMUL.FTZ R6, R24, c[0x0][0x2ec] ;  /* 0x0000bb0018067a20 */ /* 0x000fe20000410000 */
[----:B------:R-:W-:Y:S01]  /*6820*/  ISETP.LT.OR P6, PT, R111, R206, P0 ;  /* 0x000000ce6f00720c */ /* 0x000fe200007c1670 */
[----:B------:R-:W1:Y:S01]  /*6830*/  MUFU.TANH R9, R27 ;  /* 0x0000001b00097308 */ /* 0x000e620000002400 */
[----:B------:R-:W-:-:S02]  /*6840*/  ISETP.NE.AND P0, PT, R16, RZ, PT ;  /* 0x000000ff1000720c */ /* 0x000fc40003f05270 */
[-C--:B------:R-:W-:Y:S02]  /*6850*/  ISETP.GE.AND P2, PT, R110, R213.reuse, PT ;  /* 0x000000d56e00720c */ /* 0x080fe40003f46270 */
[----:B------:R-:W-:Y:S01]  /*6860*/  FSEL R121, R0, -INF , !P1 ;  /* 0xff80000000797808 */ /* 0x000fe20004800000 */
[----:B----4-:R-:W-:Y:S01]  /*6870*/  FFMA.FTZ R0, R186, -UR20, R20 ;  /* 0x80000014ba007c23 */ /* 0x010fe20008010014 */
[----:B------:R-:W-:Y:S01]  /*6880*/  ISETP.LT.OR P5, PT, R110, R208, P2 ;  /* 0x000000d06e00720c */ /* 0x000fe200017a1670 */
[----:B------:R2:W3:Y:S01]  /*6890*/  MUFU.TANH R10, R6 ;  /* 0x00000006000a7308 */ /* 0x0004e20000002400 */
[----:B------:R-:W-:Y:S02]  /*68a0*/  ISETP.NE.AND P2, PT, R7, RZ, PT ;  /* 0x000000ff0700720c */ /* 0x000fe40003f45270 */
[----:B------:R-:W-:Y:S02]  /*68b0*/  ISETP.GE.AND P1, PT, R111, R212, PT ;  /* 0x000000d46f00720c */ /* 0x000fe40003f26270 */
[----:B------:R-:W-:Y:S01]  /*68c0*/  FSEL R74, R3, -INF , !P2 ;  /* 0xff800000034a7808 */ /* 0x000fe20005000000 */
[----:B------:R-:W-:Y:S01]  /*68d0*/  FFMA.FTZ R3, R180, -UR20, R17 ;  /* 0x80000014b4037c23 */ /* 0x000fe20008010011 */
[----:B------:R-:W-:Y:S01]  /*68e0*/  ISETP.GE.AND P2, PT, R111, R213, PT ;  /* 0x000000d56f00720c */ /* 0x000fe20003f46270 */
[----:B-1----:R-:W-:Y:S01]  /*68f0*/  FFMA.FTZ R9, R167, -UR20, R9 ;  /* 0x80000014a7097c23 */ /* 0x002fe20008010009 */
[----:B------:R-:W-:-:S02]  /*6900*/  FSEL R137, R0, -INF , !P4 ;  /* 0xff80000000897808 */ /* 0x000fc40006000000 */
[----:B------:R-:W-:Y:S01]  /*6910*/  ISETP.LT.OR P2, PT, R111, R208, P2 ;  /* 0x000000d06f00720c */ /* 0x000fe20001741670 */
[----:B------:R-:W-:Y:S01]  /*6920*/  FMUL.FTZ R13, R13, c[0x0][0x2ec] ;  /* 0x0000bb000d0d7a20 */ /* 0x000fe20000410000 */
[----:B------:R-:W-:Y:S01]  /*6930*/  ISETP.LT.OR P1, PT, R111, R204, P1 ;  /* 0x000000cc6f00720c */ /* 0x000fe20000f21670 */
[----:B------:R-:W-:Y:S01]  /*6940*/  FMUL.FTZ R12, R12, c[0x0][0x2ec] ;  /* 0x0000bb000c0c7a20 */ /* 0x000fe20000410000 */
[----:B------:R-:W-:Y:S01]  /*6950*/  P2R R7, PR, RZ, 0x4 ;  /* 0x00000004ff077803 */ /* 0x000fe20000000000 */
[----:B--2---:R-:W-:Y:S01]  /*6960*/  FFMA.FTZ R6, R247, -UR20, R245 ;  /* 0x80000014f7067c23 */ /* 0x004fe200080100f5 */
[----:B------:R-:W-:Y:S01]  /*6970*/  ISETP.GE.AND P2, PT, R116, R213, PT ;  /* 0x000000d57400720c */ /* 0x000fe20003f46270 */
[----:B------:R-:W-:Y:S01]  /*6980*/  MUFU.TANH R13, R13 ;  /* 0x0000000d000d7308 */ /* 0x000fe20000002400 */
[----:B------:R-:W-:Y:S01]  /*6990*/  ISETP.NE.AND P4, PT, R7, RZ, PT ;  /* 0x000000ff0700720c */ /* 0x000fe20003f85270 */
[----:B------:R-:W-:Y:S01]  /*69a0*/  FMUL.FTZ R7, R14, c[0x0][0x2ec] ;  /* 0x0000bb000e077a20 */ /* 0x000fe20000410000 */
[----:B------:R-:W-:Y:S01]  /*69b0*/  FSEL R125, R6, -INF , !P0 ;  /* 0xff800000067d7808 */ /* 0x000fe20004000000 */
[----:B------:R-:W-:Y:S01]  /*69c0*/  FMUL.FTZ R15, R15, c[0x0][0x2ec] ;  /* 0x0000bb000f0f7a20 */ /* 0x000fe20000410000 */
[----:B------:R-:W-:-:S02]  /*69d0*/  ISETP.GE.AND P0, PT, R111, R211, PT ;  /* 0x000000d36f00720c */ /* 0x000fc40003f06270 */
[----:B------:R-:W-:Y:S01]  /*69e0*/  FSEL R150, R5, -INF , !P5 ;  /* 0xff80000005967808 */ /* 0x000fe20006800000 */
[----:B------:R-:W-:Y:S01]  /*69f0*/  FFMA.FTZ R5, R248, -UR20, R135 ;  /* 0x80000014f8057c23 */ /* 0x000fe20008010087 */
[----:B------:R-:W-:Y:S01]  /*6a00*/  ISETP.LT.OR P0, PT, R111, R203, P0 ;  /* 0x000000cb6f00720c */ /* 0x000fe20000701670 */
[----:B------:R-:W-:Y:S01]  /*6a10*/  MUFU.TANH R7, R7 ;  /* 0x0000000700077308 */ /* 0x000fe20000002400 */
[----:B------:R-:W-:Y:S01]  /*6a20*/  FSEL R142, R3, -INF , !P3 ;  /* 0xff800000038e7808 */ /* 0x000fe20005800000 */
[----:B------:R-:W-:Y:S01]  /*6a30*/  FFMA.FTZ R3, R183, -UR20, R21 ;  /* 0x80000014b7037c23 */ /* 0x000fe20008010015 */
[----:B------:R-:W-:Y:S02]  /*6a40*/  P2R R6, PR, RZ, 0x1 ;  /* 0x00000001ff067803 */ /* 0x000fe40000000000 */
[C---:B------:R-:W-:Y:S02]  /*6a50*/  ISETP.GE.AND P0, PT, R116.reuse, R214, PT ;  /* 0x000000d67400720c */ /* 0x040fe40003f06270 */
[----:B------:R-:W-:Y:S01]  /*6a60*/  P2R R8, PR, RZ, 0x2 ;  /* 0x00000002ff087803 */ /* 0x000fe20000000000 */
[----:B------:R-:W1:Y:S01]  /*6a70*/  MUFU.TANH R12, R12 ;  /* 0x0000000c000c7308 */ /* 0x000e620000002400 */
[----:B------:R-:W-:-:S02]  /*6a80*/  ISETP.LT.OR P0, PT, R116, R206, P0 ;  /* 0x000000ce7400720c */ /* 0x000fc40000701670 */
[C---:B------:R-:W-:Y:S02]  /*6a90*/  ISETP.GE.AND P1, PT, R116.reuse, R212, PT ;  /* 0x000000d47400720c */ /* 0x040fe40003f26270 */
[----:B------:R-:W-:Y:S02]  /*6aa0*/  P2R R0, PR, RZ, 0x1 ;  /* 0x00000001ff007803 */ /* 0x000fe40000000000 */
[----:B------:R-:W-:Y:S02]  /*6ab0*/  ISETP.LT.OR P5, PT, R116, R208, P2 ;  /* 0x000000d07400720c */ /* 0x000fe400017a1670 */
[----:B------:R-:W-:Y:S01]  /*6ac0*/  ISETP.NE.AND P3, PT, R0, RZ, PT ;  /* 0x000000ff0000720c */ /* 0x000fe20003f65270 */
[----:B------:R-:W-:Y:S01]  /*6ad0*/  FFMA.FTZ R0, R181, -UR20, R134 ;  /* 0x80000014b5007c23 */ /* 0x000fe20008010086 */
[----:B------:R-:W-:Y:S02]  /*6ae0*/  ISETP.GE.AND P0, PT, R116, R211, PT ;  /* 0x000000d37400720c */ /* 0x000fe40003f06270 */
[----:B------:R-:W-:Y:S01]  /*6af0*/  FSEL R124, R5, -INF , !P6 ;  /* 0xff800000057c7808 */ /* 0x000fe20007000000 */
[----:B---3--:R-:W-:Y:S01]  /*6b00*/  FFMA.FTZ R5, R249, -UR20, R10 ;  /* 0x80000014f9057c23 */ /* 0x008fe2000801000a */
[----:B------:R-:W-:Y:S01]  /*6b10*/  ISETP.NE.AND P2, PT, R6, RZ, PT ;  /* 0x000000ff0600720c */ /* 0x000fe20003f45270 */
[----:B------:R-:W-:Y:S01]  /*6b20*/  FFMA.FTZ R10, R250, -UR20, R25 ;  /* 0x80000014fa0a7c23 */ /* 0x000fe20008010019 */
[----:B------:R-:W-:-:S02]  /*6b30*/  ISETP.LT.OR P6, PT, R116, R204, P1 ;  /* 0x000000cc7400720c */ /* 0x000fc40000fc1670 */
[----:B------:R-:W-:Y:S02]  /*6b40*/  P2R R6, PR, RZ, 0x20 ;  /* 0x00000020ff067803 */ /* 0x000fe40000000000 */
[----:B------:R-:W-:Y:S01]  /*6b50*/  ISETP.NE.AND P1, PT, R8, RZ, PT ;  /* 0x000000ff0800720c */ /* 0x000fe20003f25270 */
[----:B-1----:R-:W-:Y:S01]  /*6b60*/  FFMA.FTZ R8, R175, -UR20, R12 ;  /* 0x80000014af087c23 */ /* 0x002fe2000801000c */
[----:B------:R-:W-:Y:S02]  /*6b70*/  ISETP.LT.OR P5, PT, R116, R203, P0 ;  /* 0x000000cb7400720c */ /* 0x000fe400007a1670 */
[----:B------:R-:W-:Y:S01]  /*6b80*/  FSEL R148, R0, -INF , !P4 ;  /* 0xff80000000947808 */ /* 0x000fe20006000000 */
[----:B------:R-:W-:Y:S01]  /*6b90*/  FFMA.FTZ R0, R179, -UR20, R19 ;  /* 0x80000014b3007c23 */ /* 0x000fe20008010013 */
[----:B------:R-:W-:Y:S02]  /*6ba0*/  ISETP.GE.AND P0, PT, R117, R214, PT ;  /* 0x000000d67500720c */ /* 0x000fe40003f06270 */
[----:B------:R-:W-:Y:S01]  /*6bb0*/  FSEL R135, R3, -INF , !P1 ;  /* 0xff80000003877808 */ /* 0x000fe20004800000 */
[----:B------:R-:W-:Y:S01]  /*6bc0*/  FFMA.FTZ R3, R178, -UR20, R26 ;  /* 0x80000014b2037c23 */ /* 0x000fe2000801001a */
[----:B------:R-:W-:-:S02]  /*6bd0*/  ISETP.LT.OR P4, PT, R117, R206, P0 ;  /* 0x000000ce7500720c */ /* 0x000fc40000781670 */
[C---:B------:R-:W-:Y:S02]  /*6be0*/  ISETP.GE.AND P1, PT, R117.reuse, R213, PT ;  /* 0x000000d57500720c */ /* 0x040fe40003f26270 */
[----:B------:R-:W-:Y:S01]  /*6bf0*/  FSEL R141, R0, -INF , !P2 ;  /* 0xff800000008d7808 */ /* 0x000fe20005000000 */
[----:B------:R-:W-:Y:S01]  /*6c00*/  IMAD.IADD R0, R222, 0x1, R145 ;  /* 0x00000001de007824 */ /* 0x000fe200078e0291 */
[C---:B------:R-:W-:Y:S02]  /*6c10*/  ISETP.GE.AND P0, PT, R117.reuse, R212, PT ;  /* 0x000000d47500720c */ /* 0x040fe40003f06270 */
[----:B------:R-:W-:Y:S02]  /*6c20*/  ISETP.GE.AND P2, PT, R117, R211, PT ;  /* 0x000000d37500720c */ /* 0x000fe40003f46270 */
[----:B------:R-:W-:Y:S02]  /*6c30*/  FSEL R120, R5, -INF , !P3 ;  /* 0xff80000005787808 */ /* 0x000fe40005800000 */
[C---:B------:R-:W-:Y:S01]  /*6c40*/  ISETP.LT.OR P3, PT, R117.reuse, R208, P1 ;  /* 0x000000d07500720c */ /* 0x040fe20000f61670 */
[----:B------:R-:W1:Y:S01]  /*6c50*/  MUFU.TANH R5, R15 ;  /* 0x0000000f00057308 */ /* 0x000e620000002400 */
[----:B------:R-:W-:-:S02]  /*6c60*/  ISETP.LT.OR P1, PT, R117, R204, P0 ;  /* 0x000000cc7500720c */ /* 0x000fc40000721670 */
[----:B------:R-:W-:Y:S02]  /*6c70*/  ISETP.LT.OR P0, PT, R117, R203, P2 ;  /* 0x000000cb7500720c */ /* 0x000fe40001701670 */
[----:B------:R-:W-:Y:S01]  /*6c80*/  ISETP.NE.AND P2, PT, R6, RZ, PT ;  /* 0x000000ff0600720c */ /* 0x000fe20003f45270 */
[----:B------:R-:W-:Y:S01]  /*6c90*/  FFMA.FTZ R6, R170, -UR20, R7 ;  /* 0x80000014aa067c23 */ /* 0x000fe20008010007 */
[----:B------:R-:W-:Y:S01]  /*6ca0*/  FSEL R134, R8, -INF , !P6 ;  /* 0xff80000008867808 */ /* 0x000fe20007000000 */
[----:B------:R-:W-:Y:S01]  /*6cb0*/  FFMA.FTZ R7, R146, -UR20, R13 ;  /* 0x8000001492077c23 */ /* 0x000fe2000801000d */
[----:B------:R-:W-:Y:S02]  /*6cc0*/  FSEL R146, R3, -INF , !P2 ;  /* 0xff80000003927808 */ /* 0x000fe40005000000 */
[----:B------:R-:W-:Y:S02]  /*6cd0*/  PLOP3.LUT P2, PT, PT, PT, UP0, 0x80, 0x0 ;  /* 0x000000000000781c */ /* 0x000fe40003f4f008 */
[----:B------:R-:W-:-:S02]  /*6ce0*/  IADD3 R202, R199, 0x800, RZ ;  /* 0x00000800c7ca7810 */ /* 0x000fc40007ffe0ff */
[----:B------:R-:W-:Y:S01]  /*6cf0*/  P2R R3, PR, RZ, 0x4 ;  /* 0x00000004ff037803 */ /* 0x000fe20000000000 */
[----:B-1----:R-:W-:Y:S01]  /*6d00*/  FFMA.FTZ R5, R123, -UR20, R5 ;  /* 0x800000147b057c23 */ /* 0x002fe20008010005 */
[----:B------:R-:W-:Y:S02]  /*6d10*/  IADD3 R201, R199, 0x1000, RZ ;  /* 0x00001000c7c97810 */ /* 0x000fe40007ffe0ff */
[----:B------:R-:W-:Y:S02]  /*6d20*/  ISETP.NE.AND P6, PT, R3, RZ, PT ;  /* 0x000000ff0300720c */ /* 0x000fe40003fc5270 */
[----:B------:R-:W-:Y:S02]  /*6d30*/  IADD3 R200, R199, 0x1800, RZ ;  /* 0x00001800c7c87810 */ /* 0x000fe40007ffe0ff */
[----:B------:R-:W-:Y:S02]  /*6d40*/  FSEL R138, R6, -INF , !P5 ;  /* 0xff800000068a7808 */ /* 0x000fe40006800000 */
[----:B------:R-:W-:-:S02]  /*6d50*/  FSEL R123, R10, -INF , !P4 ;  /* 0xff8000000a7b7808 */ /* 0x000fc40006000000 */
[----:B------:R-:W-:Y:S02]  /*6d60*/  FSEL R145, R9, -INF , !P3 ;  /* 0xff80000009917808 */ /* 0x000fe40005800000 */
[----:B------:R-:W-:Y:S02]  /*6d70*/  FSEL R133, R7, -INF , !P1 ;  /* 0xff80000007857808 */ /* 0x000fe40004800000 */
[----:B------:R-:W-:Y:S01]  /*6d80*/  FSEL R139, R5, -INF , !P0 ;  /* 0xff800000058b7808 */ /* 0x000fe20004000000 */
[----:B------:R-:W-:Y:S05]  /*6d90*/  @!P6 BRA `(.L_x_2081) ;  /* 0x000003600000e947 */ /* 0x000fea0003800000 */
[----:B------:R-:W2:Y:S04]  /*6da0*/  LDL.64 R152, [R1+0x8] ;  /* 0x0000080001987983 */ /* 0x000ea80000100a00 */
[----:B------:R-:W3:Y:S01]  /*6db0*/  LDL.64 R154, [R1+0x10] ;  /* 0x00001000019a7983 */ /* 0x000ee20000100a00 */
[----:B------:R-:W-:-:S04]  /*6dc0*/  UIADD3 UR13, UR8, -0x2, URZ ;  /* 0xfffffffe080d7890 */ /* 0x000fc8000fffe03f */
[----:B------:R-:W-:Y:S02]  /*6dd0*/  USHF.R.S32.HI UR12, URZ, 0x1f, UR13 ;  /* 0x0000001f3f0c7899 */ /* 0x000fe4000801140d */
[----:B------:R-:W-:Y:S01]  /*6de0*/  UIMAD UR7, UR7, UR13, URZ ;  /* 0x0000000d070772a4 */ /* 0x000fe2000f8e023f */
[----:B------:R-:W-:-:S03]  /*6df0*/  IMAD.U32 R5, RZ, RZ, UR6 ;  /* 0x00000006ff057e24 */ /* 0x000fc6000f8e00ff */
[----:B------:R-:W-:Y:S01]  /*6e00*/  UIMAD UR7, UR12, UR23, UR7 ;  /* 0x000000170c0772a4 */ /* 0x000fe2000f8e0207 */
[----:B------:R-:W-:Y:S01]  /*6e10*/  IMAD.U32 R8, RZ, RZ, UR6 ;  /* 0x00000006ff087e24 */ /* 0x000fe2000f8e00ff */
[----:B------:R-:W-:Y:S01]  /*6e20*/  BSSY B0, `(.L_x_2082) ;  /* 0x000002c000007945 */ /* 0x000fe20003800000 */
[----:B--2---:R-:W-:Y:S01]  /*6e30*/  ISETP.GE.AND P0, PT, R152, c[0x0][0x220], PT ;  /* 0x0000880098007a0c */ /* 0x004fe20003f06270 */
[----:B---3--:R-:W-:-:S05]  /*6e40*/  IMAD.WIDE.U32 R6, R251, UR13, R154 ;  /* 0x0000000dfb067c25 */ /* 0x008fca000f8e009a */
[----:B------:R-:W-:-:S07]  /*6e50*/  IADD3 R9, R7, UR7, RZ ;  /* 0x0000000707097c10 */ /* 0x000fce000fffe0ff */
[----:B------:R-:W-:Y:S01]  /*6e60*/  @!P0 IMAD.MOV.U32 R16, RZ, RZ, c[0x0][0x19c] ;  /* 0x00006700ff108624 */ /* 0x000fe200078e00ff */
[C---:B------:R-:W-:Y:S02]  /*6e70*/  @!P0 IADD3 R3, P2, R6.reuse, UR27, RZ ;  /* 0x0000001b06038c10 */ /* 0x040fe4000ff5e0ff */
[----:B------:R-:W-:Y:S02]  /*6e80*/  @!P0 LEA R5, P1, R5, R6, 0x5 ;  /* 0x0000000605058211 */ /* 0x000fe400078228ff */
[----:B------:R-:W-:Y:S02]  /*6e90*/  @!P0 LEA R14, P4, R6, c[0x0][0x168], 0x1 ;  /* 0x00005a00060e8a11 */ /* 0x000fe400078808ff */
[----:B------:R-:W-:Y:S02]  /*6ea0*/  @!P0 LEA R12, P3, R3, c[0x0][0x168], 0x1 ;  /* 0x00005a00030c8a11 */ /* 0x000fe400078608ff */
[----:B------:R-:W-:Y:S02]  /*6eb0*/  @!P0 IADD3.X R11, R9, UR26, RZ, P2, !PT ;  /* 0x0000001a090b8c10 */ /* 0x000fe400097fe4ff */
[----:B------:R-:W-:-:S02]  /*6ec0*/  @!P0 LEA.HI.X R16, R8, R9, R16, 0x5, P1 ;  /* 0x0000000908108211 */ /* 0x000fc400008f2c10 */
[----:B------:R-:W-:Y:S02]  /*6ed0*/  @!P0 LEA R10, P1, R5, c[0x0][0x168], 0x1 ;  /* 0x00005a00050a8a11 */ /* 0x000fe400078208ff */
[----:B------:R-:W-:Y:S02]  /*6ee0*/  @!P0 LEA.HI.X R15, R6, c[0x0][0x16c], R9, 0x1, P4 ;  /* 0x00005b00060f8a11 */ /* 0x000fe400020f0c09 */
        /* <DEDUP_REMOVED lines=31> */
.L_x_2083:
[----:B------:R-:W-:Y:S05]  /*70e0*/  BSYNC B0 ;  /* 0x0000000000007941 */ /* 0x000fea0003800000 */
.L_x_2082:
[----:B------:R-:W0:Y:S02]  /*70f0*/  LDGDEPBAR ;  /* 0x00000000000079af */ /* 0x000e240000000000 */
.L_x_2081:
        /* <DEDUP_REMOVED lines=109> */
[----:B--2---:R-:W-:-:S06]  /*77d0*/  FFMA.FTZ R0, R57, c[0x0][0x23c], -R12 ;  /* 0x00008f0039007a23 */ /* 0x004fcc000001080c */
        /* <DEDUP_REMOVED lines=12> */
[----:B---3--:R-:W-:-:S07]  /*78a0*/  FFMA.FTZ R6, R83, c[0x0][0x23c], -R12 ;  /* 0x00008f0053067a23 */ /* 0x008fce000001080c */
[----:B------:R1:W2:Y:S02]  /*78b0*/  MUFU.EX2 R216, R6 ;  /* 0x0000000600d87308 */ /* 0x0002a40000000800 */
[----:B-1----:R-:W1:Y:S02]  /*78c0*/  SHFL.BFLY PT, R6, R5, 0x1, 0x1f ;  /* 0x0c201f0005067f89 */ /* 0x002e6400000e0000 */
[----:B-1----:R-:W-:Y:S02]  /*78d0*/  FMNMX.FTZ R72, R5, R6, !PT ;  /* 0x0000000605487209 */ /* 0x002fe40007810000 */
        /* <DEDUP_REMOVED lines=31> */
[-C--:B------:R-:W-:Y:S08]  /*7ad0*/  HMMA.16816.F32.BF16 R52, R4, R18.reuse, RZ ;  /* 0x000000120434723c */ /* 0x080ff000000418ff */
[----:B------:R-:W-:Y:S01]  /*7ae0*/  HMMA.16816.F32.BF16 R112, R8, R18, RZ ;  /* 0x000000120870723c */ /* 0x000fe200000418ff */
[----:B-1----:R-:W-:Y:S01]  /*7af0*/  FFMA.FTZ R2, R69, c[0x0][0x23c], -R13 ;  /* 0x00008f0045027a23 */ /* 0x002fe2000001080d */
[----:B---3--:R-:W-:-:S03]  /*7b00*/  F2FP.BF16.PACK_AB R4, R183, R180 ;  /* 0x000000b4b704723e */ /* 0x008fc600000010ff */
[----:B------:R1:W-:Y:S02]  /*7b10*/  MUFU.EX2 R182, R2 ;  /* 0x0000000200b67308 */ /* 0x0003e40000000800 */
[----:B-1----:R-:W-:-:S06]  /*7b20*/  FFMA.FTZ R2, R68, c[0x0][0x23c], -R13 ;  /* 0x00008f0044027a23 */ /* 0x002fcc000001080d */
[----:B------:R1:W3:Y:S02]  /*7b30*/  MUFU.EX2 R181, R2 ;  /* 0x0000000200b57308 */ /* 0x0002e40000000800 */
[--C-:B-1----:R-:W-:Y:S01]  /*7b40*/  FFMA.FTZ R2, R84, c[0x0][0x23c], -R12.reuse ;  /* 0x00008f0054027a23 */ /* 0x102fe2000001080c */
[----:B---3--:R-:W-:Y:S01]  /*7b50*/  F2FP.BF16.PACK_AB R6, R181, R182 ;  /* 0x000000b6b506723e */ /* 0x008fe200000010ff */
[----:B------:R-:W-:Y:S04]  /*7b60*/  HMMA.16816.F32.BF16 R84, R8, R20, RZ ;  /* 0x000000140854723c */ /* 0x000fe800000418ff */
[----:B------:R1:W-:Y:S02]  /*7b70*/  MUFU.EX2 R172, R2 ;  /* 0x0000000200ac7308 */ /* 0x0003e40000000800 */
[----:B-1----:R-:W-:-:S02]  /*7b80*/  FFMA.FTZ R2, R100, c[0x0][0x23c], -R12 ;  /* 0x00008f0064027a23 */ /* 0x002fc4000001080c */
[C---:B------:R-:W-:Y:S04]  /*7b90*/  HMMA.16816.F32.BF16 R100, R8.reuse, R22, RZ ;  /* 0x000000160864723c */ /* 0x040fe800000418ff */
[----:B------:R1:W3:Y:S04]  /*7ba0*/  MUFU.EX2 R176, R2 ;  /* 0x0000000200b07308 */ /* 0x0002e80000000800 */
[C---:B------:R-:W-:Y:S08]  /*7bb0*/  HMMA.16816.F32.BF16 R20, R8.reuse, R16, RZ ;  /* 0x000000100814723c */ /* 0x040ff000000418ff */
[----:B------:R-:W-:Y:S01]  /*7bc0*/  HMMA.16816.F32.BF16 R16, R8, R40, RZ ;  /* 0x000000280810723c */ /* 0x000fe200000418ff */
[----:B-1----:R-:W-:Y:S01]  /*7bd0*/  FFMA.FTZ R2, R97, c[0x0][0x23c], -R12 ;  /* 0x00008f0061027a23 */ /* 0x002fe2000001080c */
[----:B---3--:R-:W-:-:S03]  /*7be0*/  F2FP.BF16.PACK_AB R5, R176, R172 ;  /* 0x000000acb005723e */ /* 0x008fc600000010ff */
[----:B------:R1:W-:Y:S02]  /*7bf0*/  MUFU.EX2 R175, R2 ;  /* 0x0000000200af7308 */ /* 0x0003e40000000800 */
[----:B-1----:R-:W-:Y:S02]  /*7c00*/  FFMA.FTZ R2, R96, c[0x0][0x23c], -R12 ;  /* 0x00008f0060027a23 */ /* 0x002fe4000001080c */
[----:B------:R-:W-:Y:S01]  /*7c10*/  HMMA.16816.F32.BF16 R96, R8, R42, RZ ;  /* 0x0000002a0860723c */ /* 0x000fe200000418ff */
[----:B------:R-:W-:Y:S03]  /*7c20*/  LDSM.16.MT88.4 R8, [R190+0x7000] ;  /* 0x00700000be08783b */ /* 0x000fe60000004200 */
        /* <DEDUP_REMOVED lines=13> */
[----:B------:R-:W-:Y:S01]  /*7d00*/  HMMA.16816.F32.BF16 R44, R4, R38, R44 ;  /* 0x00000026042c723c */ /* 0x000fe2000004182c */
[----:B-1----:R-:W-:-:S07]  /*7d10*/  FFMA.FTZ R2, R104, c[0x0][0x23c], -R3 ;  /* 0x00008f0068027a23 */ /* 0x002fce0000010803 */
[C---:B------:R-:W-:Y:S01]  /*7d20*/  HMMA.16816.F32.BF16 R104, R4.reuse, R32, R64 ;  /* 0x000000200468723c */ /* 0x040fe20000041840 */
[----:B------:R1:W-:Y:S07]  /*7d30*/  MUFU.EX2 R168, R2 ;  /* 0x0000000200a87308 */ /* 0x0003ee0000000800 */
[----:B------:R-:W-:Y:S07]  /*7d40*/  HMMA.16816.F32.BF16 R64, R4, R36, R48 ;  /* 0x000000240440723c */ /* 0x000fee0000041830 */
[----:B------:R-:W-:-:S02]  /*7d50*/  F2FP.BF16.PACK_AB R4, R218, R187 ;  /* 0x000000bbda04723e */ /* 0x000fc400000010ff */
[----:B--2---:R-:W-:Y:S01]  /*7d60*/  F2FP.BF16.PACK_AB R6, R170, R171 ;  /* 0x000000abaa06723e */ /* 0x004fe200000010ff */
[----:B-1----:R-:W-:-:S04]  /*7d70*/  FFMA.FTZ R2, R144, c[0x0][0x23c], -R0 ;  /* 0x00008f0090027a23 */ /* 0x002fc80000010800 */
        /* <DEDUP_REMOVED lines=14> */
[----:B-1----:R-:W-:-:S03]  /*7e60*/  FFMA.FTZ R2, R127, c[0x0][0x23c], -R13 ;  /* 0x00008f007f027a23 */ /* 0x002fc6000001080d */
[----:B------:R-:W-:Y:S01]  /*7e70*/  LDSM.16.MT88.4 R92, [R189+0x7800] ;  /* 0x00780000bd5c783b */ /* 0x000fe20000004200 */
[----:B------:R1:W-:Y:S02]  /*7e80*/  MUFU.EX2 R161, R2 ;  /* 0x0000000200a17308 */ /* 0x0003e40000000800 */
[C---:B------:R-:W-:Y:S08]  /*7e90*/  HMMA.16816.F32.BF16 R48, R4.reuse, R32, R84 ;  /* 0x000000200430723c */ /* 0x040ff00000041854 */
[----:B------:R-:W-:Y:S01]  /*7ea0*/  HMMA.16816.F32.BF16 R32, R4, R34, R100 ;  /* 0x000000220420723c */ /* 0x000fe20000041864 */
[----:B-1----:R-:W-:-:S04]  /*7eb0*/  FFMA.FTZ R2, R122, c[0x0][0x23c], -R13 ;  /* 0x00008f007a027a23 */ /* 0x002fc8000001080d */
[----:B------:R1:W2:Y:S02]  /*7ec0*/  MUFU.EX2 R162, R2 ;  /* 0x0000000200a27308 */ /* 0x0002a40000000800 */
[--C-:B-1----:R-:W-:Y:S02]  /*7ed0*/  FFMA.FTZ R2, R119, c[0x0][0x23c], -R13.reuse ;  /* 0x00008f0077027a23 */ /* 0x102fe4000001080d */
[C---:B------:R-:W-:Y:S01]  /*7ee0*/  HMMA.16816.F32.BF16 R116, R4.reuse, R28, R20 ;  /* 0x0000001c0474723c */ /* 0x040fe20000041814 */
[----:B------:R-:W1:Y:S03]  /*7ef0*/  LDSM.16.MT88.4 R20, [R189+0x7000] ;  /* 0x00700000bd14783b */ /* 0x000e660000004200 */
[----:B------:R3:W-:Y:S04]  /*7f00*/  MUFU.EX2 R160, R2 ;  /* 0x0000000200a07308 */ /* 0x0007e80000000800 */
[----:B------:R-:W-:Y:S01]  /*7f10*/  HMMA.16816.F32.BF16 R28, R4, R30, R112 ;  /* 0x0000001e041c723c */ /* 0x000fe20000041870 */
[----:B---3--:R-:W-:-:S04]  /*7f20*/  FFMA.FTZ R2, R74, c[0x0][0x23c], -R13 ;  /* 0x00008f004a027a23 */ /* 0x008fc8000001080d */
[----:B------:R3:W4:Y:S02]  /*7f30*/  MUFU.EX2 R159, R2 ;  /* 0x00000002009f7308 */ /* 0x0007240000000800 */
[----:B---3--:R-:W-:Y:S02]  /*7f40*/  FFMA.FTZ R2, R129, c[0x0][0x23c], -R12 ;  /* 0x00008f0081027a23 */ /* 0x008fe4000001080c */
[C---:B------:R-:W-:Y:S01]  /*7f50*/  HMMA.16816.F32.BF16 R128, R4.reuse, R36, R16 ;  /* 0x000000240480723c */ /* 0x040fe20000041810 */
[----:B------:R-:W3:Y:S03]  /*7f60*/  LDSM.16.MT88.4 R16, [R192+0x7000] ;  /* 0x00700000c010783b */ /* 0x000ee60000004200 */
[----:B------:R5:W-:Y:S04]  /*7f70*/  MUFU.EX2 R158, R2 ;  /* 0x00000002009e7308 */ /* 0x000be80000000800 */
[----:B------:R-:W-:Y:S07]  /*7f80*/  HMMA.16816.F32.BF16 R36, R4, R38, R96 ;  /* 0x000000260424723c */ /* 0x000fee0000041860 */
[----:B--2---:R-:W-:-:S02]  /*7f90*/  F2FP.BF16.PACK_AB R4, R162, R161 ;  /* 0x000000a1a204723e */ /* 0x004fc400000010ff */
[----:B----4-:R-:W-:Y:S01]  /*7fa0*/  F2FP.BF16.PACK_AB R6, R159, R160 ;  /* 0x000000a09f06723e */ /* 0x010fe200000010ff */
[----:B-----5:R-:W-:-:S04]  /*7fb0*/  FFMA.FTZ R2, R132, c[0x0][0x23c], -R12 ;  /* 0x00008f0084027a23 */ /* 0x020fc8000001080c */
        /* <DEDUP_REMOVED lines=8> */
[----:B------:R2:W4:Y:S02]  /*8040*/  MUFU.EX2 R154, R2 ;  /* 0x00000002009a7308 */ /* 0x0005240000000800 */
[C---:B-1----:R-:W-:Y:S01]  /*8050*/  HMMA.16816.F32.BF16 R84, R4.reuse, R20, R108 ;  /* 0x000000140454723c */ /* 0x042fe2000004186c */
[----:B------:R-:W1:Y:S07]  /*8060*/  LDSM.16.MT88.4 R108, [R192+0x7800] ;  /* 0x00780000c06c783b */ /* 0x000e6e0000004200 */
[----:B---3--:R-:W-:Y:S01]  /*8070*/  HMMA.16816.F32.BF16 R104, R4, R16, R104 ;  /* 0x000000100468723c */ /* 0x008fe20000041868 */
[----:B--2---:R-:W-:-:S04]  /*8080*/  FFMA.FTZ R2, R125, c[0x0][0x23c], -R3 ;  /* 0x00008f007d027a23 */ /* 0x004fc80000010803 */
[----:B------:R2:W-:Y:S03]  /*8090*/  MUFU.EX2 R153, R2 ;  /* 0x0000000200997308 */ /* 0x0005e60000000800 */
[C---:B------:R-:W-:Y:S08]  /*80a0*/  HMMA.16816.F32.BF16 R80, R4.reuse, R8, R80 ;  /* 0x000000080450723c */ /* 0x040ff00000041850 */
[----:B------:R-:W-:Y:S01]  /*80b0*/  HMMA.16816.F32.BF16 R64, R4, R24, R64 ;  /* 0x000000180440723c */ /* 0x000fe20000041840 */
[----:B--2---:R-:W-:-:S07]  /*80c0*/  FFMA.FTZ R2, R124, c[0x0][0x23c], -R3 ;  /* 0x00008f007c027a23 */ /* 0x004fce0000010803 */
[C---:B------:R-:W-:Y:S01]  /*80d0*/  HMMA.16816.F32.BF16 R88, R4.reuse, R22, R76 ;  /* 0x000000160458723c */ /* 0x040fe2000004184c */
[----:B------:R-:W2:Y:S01]  /*80e0*/  LDSM.16.MT88.4 R124, [R190+0x7800] ;  /* 0x00780000be7c783b */ /* 0x000ea20000004200 */
[----:B------:R3:W-:Y:S06]  /*80f0*/  MUFU.EX2 R152, R2 ;  /* 0x0000000200987308 */ /* 0x0007ec0000000800 */
[C---:B------:R-:W-:Y:S08]  /*8100*/  HMMA.16816.F32.BF16 R60, R4.reuse, R18, R60 ;  /* 0x00000012043c723c */ /* 0x040ff0000004183c */
[----:B------:R-:W-:Y:S01]  /*8110*/  HMMA.16816.F32.BF16 R56, R4, R10, R56 ;  /* 0x0000000a0438723c */ /* 0x000fe20000041838 */
[----:B---3--:R-:W-:-:S02]  /*8120*/  FFMA.FTZ R2, R120, c[0x0][0x23c], -R3 ;  /* 0x00008f0078027a23 */ /* 0x008fc40000010803 */
[----:B------:R-:W-:Y:S02]  /*8130*/  FFMA.FTZ R3, R123, c[0x0][0x23c], -R3 ;  /* 0x00008f007b037a23 */ /* 0x000fe40000010803 */
        /* <DEDUP_REMOVED lines=29> */
[----:B---3--:R-:W-:-:S07]  /*8310*/  FFMA.FTZ R2, R134, c[0x0][0x23c], -R13 ;  /* 0x00008f0086027a23 */ /* 0x008fce000001080d */
[C---:B------:R-:W-:Y:S01]  /*8320*/  HMMA.16816.F32.BF16 R112, R4.reuse, R8, R116 ;  /* 0x000000080470723c */ /* 0x040fe20000041874 */
[----:B----4-:R-:W-:Y:S01]  /*8330*/  F2FP.BF16.PACK_AB R136, R69, R68 ;  /* 0x000000444588723e */ /* 0x010fe200000010ff */
[----:B------:R3:W-:Y:S06]  /*8340*/  MUFU.EX2 R20, R2 ;  /* 0x0000000200147308 */ /* 0x0007ec0000000800 */
[C---:B------:R-:W-:Y:S01]  /*8350*/  HMMA.16816.F32.BF16 R28, R4.reuse, R10, R28 ;  /* 0x0000000a041c723c */ /* 0x040fe2000004181c */
[----:B------:R-:W4:Y:S07]  /*8360*/  LDSM.16.MT88.4 R8, [R191+0x7800] ;  /* 0x00780000bf08783b */ /* 0x000f2e0000004200 */
[----:B------:R-:W-:Y:S01]  /*8370*/  HMMA.16816.F32.BF16 R128, R4, R24, R128 ;  /* 0x000000180480723c */ /* 0x000fe20000041880 */
[----:B---3--:R-:W-:-:S04]  /*8380*/  FFMA.FTZ R2, R133, c[0x0][0x23c], -R13 ;  /* 0x00008f0085027a23 */ /* 0x008fc8000001080d */
[----:B------:R3:W-:Y:S03]  /*8390*/  MUFU.EX2 R248, R2 ;  /* 0x0000000200f87308 */ /* 0x0007e60000000800 */
[----:B------:R-:W-:Y:S07]  /*83a0*/  HMMA.16816.F32.BF16 R36, R4, R26, R36 ;  /* 0x0000001a0424723c */ /* 0x000fee0000041824 */
[----:B------:R-:W-:-:S02]  /*83b0*/  FADD.FTZ R4, R216, R185 ;  /* 0x000000b9d8047221 */ /* 0x000fc40000010000 */
[----:B------:R-:W-:Y:S02]  /*83c0*/  FADD.FTZ R5, R171, R3 ;  /* 0x00000003ab057221 */ /* 0x000fe40000010000 */
[----:B------:R-:W-:Y:S02]  /*83d0*/  FADD.FTZ R4, R186, R4 ;  /* 0x00000004ba047221 */ /* 0x000fe40000010000 */
[----:B---3--:R-:W-:Y:S01]  /*83e0*/  FFMA.FTZ R2, R142, c[0x0][0x23c], -R12 ;  /* 0x00008f008e027a23 */ /* 0x008fe2000001080c */
[----:B------:R-:W-:Y:S01]  /*83f0*/  F2FP.BF16.PACK_AB R142, R245, R151 ;  /* 0x00000097f58e723e */ /* 0x000fe200000010ff */
[----:B------:R-:W-:Y:S02]  /*8400*/  FADD.FTZ R4, R217, R4 ;  /* 0x00000004d9047221 */ /* 0x000fe40000010000 */
[----:B------:R3:W-:Y:S02]  /*8410*/  MUFU.EX2 R15, R2 ;  /* 0x00000002000f7308 */ /* 0x0007e40000000800 */
[----:B------:R-:W-:-:S04]  /*8420*/  FADD.FTZ R4, R172, R4 ;  /* 0x00000004ac047221 */ /* 0x000fc80000010000 */
[----:B------:R-:W-:Y:S02]  /*8430*/  FADD.FTZ R4, R176, R4 ;  /* 0x00000004b0047221 */ /* 0x000fe40000010000 */
[----:B---3--:R-:W-:-:S04]  /*8440*/  FFMA.FTZ R2, R141, c[0x0][0x23c], -R12 ;  /* 0x00008f008d027a23 */ /* 0x008fc8000001080c */
[----:B------:R3:W5:Y:S02]  /*8450*/  MUFU.EX2 R14, R2 ;  /* 0x00000002000e7308 */ /* 0x0007640000000800 */
[----:B---3--:R-:W-:Y:S01]  /*8460*/  FFMA.FTZ R2, R138, c[0x0][0x23c], -R12 ;  /* 0x00008f008a027a23 */ /* 0x008fe2000001080c */
[----:B-----5:R-:W-:Y:S02]  /*8470*/  F2FP.BF16.PACK_AB R137, R14, R15 ;  /* 0x0000000f0e89723e */ /* 0x020fe400000010ff */
[----:B------:R-:W-:-:S03]  /*8480*/  F2FP.BF16.PACK_AB R138, R248, R20 ;  /* 0x00000014f88a723e */ /* 0x000fc600000010ff */
[----:B------:R3:W-:Y:S02]  /*8490*/  MUFU.EX2 R13, R2 ;  /* 0x00000002000d7308 */ /* 0x0007e40000000800 */
[----:B---3--:R-:W-:-:S06]  /*84a0*/  FFMA.FTZ R2, R139, c[0x0][0x23c], -R12 ;  /* 0x00008f008b027a23 */ /* 0x008fcc000001080c */
[----:B------:R3:W5:Y:S02]  /*84b0*/  MUFU.EX2 R247, R2 ;  /* 0x0000000200f77308 */ /* 0x0007640000000800 */
[----:B---3--:R-:W-:Y:S01]  /*84c0*/  FFMA.FTZ R2, R150, c[0x0][0x23c], -R0 ;  /* 0x00008f0096027a23 */ /* 0x008fe20000010800 */
[----:B-----5:R-:W-:-:S05]  /*84d0*/  F2FP.BF16.PACK_AB R139, R247, R13 ;  /* 0x0000000df78b723e */ /* 0x020fca00000010ff */
[----:B------:R3:W-:Y:S02]  /*84e0*/  MUFU.EX2 R12, R2 ;  /* 0x00000002000c7308 */ /* 0x0007e40000000800 */
[C---:B-1----:R-:W-:Y:S08]  /*84f0*/  HMMA.16816.F32.BF16 R100, R136.reuse, R108, R104 ;  /* 0x0000006c8864723c */ /* 0x042ff00000041868 */
[----:B--2---:R-:W-:Y:S01]  /*8500*/  HMMA.16816.F32.BF16 R116, R136, R124, R80 ;  /* 0x0000007c8874723c */ /* 0x004fe20000041850 */
        /* <DEDUP_REMOVED lines=11> */
[----:B----4-:R-:W-:Y:S01]  /*85c0*/  HMMA.16816.F32.BF16 R132, R136, R8, R64 ;  /* 0x000000088884723c */ /* 0x010fe20000041840 */
        /* <DEDUP_REMOVED lines=68> */
[----:B------:R-:W1:Y:S01]  /*8a10*/  S2R R236, SR_TID.X ;  /* 0x0000000000ec7919 */ /* 0x000e620000002100 */
[----:B------:R-:W-:Y:S01]  /*8a20*/  IMAD.WIDE.U32 R6, R252, c[0x0][0x1a0], RZ ;  /* 0x00006800fc067a25 */ /* 0x000fe200078e00ff */
[----:B------:R-:W-:Y:S01]  /*8a30*/  UIMAD UR7, UR12, UR14, UR7 ;  /* 0x0000000e0c0772a4 */ /* 0x000fe2000f8e0207 */
[----:B------:R-:W-:Y:S01]  /*8a40*/  LOP3.LUT R0, R0, 0xffffffdf, RZ, 0xc0, !PT ;  /* 0xffffffdf00007812 */ /* 0x000fe200078ec0ff */
[----:B------:R-:W-:Y:S01]  /*8a50*/  UISETP.GT.AND UP0, UPT, UR25, UR9, UPT ;  /* 0x000000091900728c */ /* 0x000fe2000bf04270 */
[----:B------:R-:W-:Y:S02]  /*8a60*/  IMAD.SHL.U32 R13, R14, 0x20, RZ ;  /* 0x000000200e0d7824 */ /* 0x000fe400078e00ff */
[----:B-1----:R-:W-:-:S05]  /*8a70*/  IMAD.SHL.U32 R236, R236, 0x2, RZ ;  /* 0x00000002ecec7824 */ /* 0x002fca00078e00ff */
[----:B------:R-:W-:Y:S01]  /*8a80*/  LOP3.LUT R236, R236, 0x6, RZ, 0xc0, !PT ;  /* 0x00000006ecec7812 */ /* 0x000fe200078ec0ff */
[----:B------:R-:W-:Y:S01]  /*8a90*/  BAR.SYNC.DEFER_BLOCKING 0x0 ;  /* 0x0000000000007b1d */ /* 0x000fe20000010000 */
[----:B--2---:R-:W-:Y:S01]  /*8aa0*/  ISETP.GE.AND P3, PT, R228, c[0x0][0x220], PT ;  /* 0x00008800e4007a0c */ /* 0x004fe20003f66270 */
[----:B---3--:R-:W-:-:S05]  /*8ab0*/  IMAD.WIDE.U32 R2, R2, UR14, R226 ;  /* 0x0000000e02027c25 */ /* 0x008fca000f8e00e2 */
        /* <DEDUP_REMOVED lines=17> */
[----:B------:R1:W-:Y:S01]  /*8bd0*/  @!P3 LDGSTS.E.BYPASS.LTC128B.128 [R215+0x6000], [R10.64] ;  /* 0x060000000ad7bfae */ /* 0x0003e2000b901d52 */
[----:B------:R-:W-:Y:S02]  /*8be0*/  @P3 LOP3.LUT R0, R0, 0x20, RZ, 0xfc, !PT ;  /* 0x0000002000003812 */ /* 0x000fe400078efcff */
[----:B------:R-:W-:Y:S01]  /*8bf0*/  @!P3 LEA.HI.X R7, R5, c[0x0][0x174], R13, 0x1, P0 ;  /* 0x00005d000507ba11 */ /* 0x000fe200000f0c0d */
[----:B------:R-:W-:Y:S01]  /*8c00*/  @!P3 IMAD.IADD R3, R4, 0x1, R3 ;  /* 0x000000010403b824 */ /* 0x000fe200078e0203 */
[----:B------:R-:W-:Y:S01]  /*8c10*/  @!P3 LEA R4, P0, R2, c[0x0][0x170], 0x1 ;  /* 0x00005c000204ba11 */ /* 0x000fe200078008ff */
[----:B------:R-:W-:Y:S01]  /*8c20*/  @P3 STS.128 [R215+0x6800], RZ ;  /* 0x006800ffd7003388 */ /* 0x000fe20000000c00 */
[----:B------:R-:W-:-:S02]  /*8c30*/  LOP3.LUT R0, R0, 0xfffffff7, RZ, 0xc0, !PT ;  /* 0xfffffff700007812 */ /* 0x000fc400078ec0ff */
        /* <DEDUP_REMOVED lines=12> */
[----:B------:R-:W-:-:S03]  /*8d00*/  IMAD.IADD R3, R210, 0x1, -R2 ;  /* 0x00000001d2037824 */ /* 0x000fc600078e0a02 */
[----:B------:R-:W-:Y:S02]  /*8d10*/  @P3 STS.128 [R215+0x7800], RZ ;  /* 0x007800ffd7003388 */ /* 0x000fe40000000c00 */
[----:B------:R-:W-:Y:S02]  /*8d20*/  IABS R3, R3 ;  /* 0x0000000300037213 */ /* 0x000fe40000000000 */
[----:B------:R-:W-:Y:S01]  /*8d30*/  @!PT LDS RZ, [RZ] ;  /* 0x00000000fffff984 */ /* 0x000fe20000000800 */
[----:B------:R-:W-:Y:S01]  /*8d40*/  @!PT LDS RZ, [RZ] ;  /* 0x00000000fffff984 */ /* 0x000fe20000000800 */
[----:B------:R-:W-:Y:S01]  /*8d50*/  @!PT LDS RZ, [RZ] ;  /* 0x00000000fffff984 */ /* 0x000fe20000000800 */
[----:B------:R2:W-:Y:S04]  /*8d60*/  @!P3 LDGSTS.E.BYPASS.LTC128B.128 [R215+0x7800], [R4.64] ;  /* 0x0780000004d7bfae */ /* 0x0005e8000b901d52 */
[----:B------:R-:W-:Y:S04]  /*8d70*/  LDSM.16.M88.4 R32, [R188+0x4000] ;  /* 0x00400000bc20783b */ /* 0x000fe80000000200 */
[----:B------:R-:W-:Y:S04]  /*8d80*/  LDSM.16.M88.4 R28, [R188+0x4800] ;  /* 0x00480000bc1c783b */ /* 0x000fe80000000200 */
[----:B-1----:R-:W1:Y:S04]  /*8d90*/  LDSM.16.M88.4 R8, [R195+0x2000] ;  /* 0x00200000c308783b */ /* 0x002e680000000200 */
[----:B------:R-:W3:Y:S04]  /*8da0*/  LDSM.16.M88.4 R24, [R188+0x5000] ;  /* 0x00500000bc18783b */ /* 0x000ee80000000200 */
[----:B------:R-:W4:Y:S04]  /*8db0*/  LDSM.16.M88.4 R20, [R188+0x5800] ;  /* 0x00580000bc14783b */ /* 0x000f280000000200 */
[----:B------:R-:W5:Y:S04]  /*8dc0*/  LDSM.16.M88.4 R12, [R195] ;  /* 0x00000000c30c783b */ /* 0x000f680000000200 */
[----:B--2---:R-:W-:Y:S04]  /*8dd0*/  LDSM.16.M88.4 R4, [R198+0x2000] ;  /* 0x00200000c604783b */ /* 0x004fe80000000200 */
[----:B------:R-:W2:Y:S04]  /*8de0*/  LDSM.16.M88.4 R40, [R194+0x5800] ;  /* 0x00580000c228783b */ /* 0x000ea80000000200 */
[----:B------:R-:W2:Y:S04]  /*8df0*/  LDSM.16.M88.4 R36, [R194+0x4000] ;  /* 0x00400000c224783b */ /* 0x000ea80000000200 */
[----:B------:R-:W2:Y:S04]  /*8e00*/  LDSM.16.M88.4 R48, [R194+0x4800] ;  /* 0x00480000c230783b */ /* 0x000ea80000000200 */
[----:B------:R-:W2:Y:S04]  /*8e10*/  LDSM.16.M88.4 R44, [R194+0x5000] ;  /* 0x00500000c22c783b */ /* 0x000ea80000000200 */
[----:B------:R-:W2:Y:S01]  /*8e20*/  LDSM.16.M88.4 R16, [R198] ;  /* 0x00000000c610783b */ /* 0x000ea20000000200 */
[C---:B-1----:R-:W-:Y:S03]  /*8e30*/  HMMA.16816.F32.BF16 R148, R8.reuse, R32, RZ ;  /* 0x000000200894723c */ /* 0x042fe600000418ff */
[----:B------:R-:W0:Y:S05]  /*8e40*/  LDGDEPBAR ;  /* 0x00000000000079af */ /* 0x000e2a0000000000 */
[C---:B------:R-:W-:Y:S08]  /*8e50*/  HMMA.16816.F32.BF16 R76, R8.reuse, R28, RZ ;  /* 0x0000001c084c723c */ /* 0x040ff000000418ff */
[C---:B---3--:R-:W-:Y:S08]  /*8e60*/  HMMA.16816.F32.BF16 R60, R8.reuse, R24, RZ ;  /* 0x00000018083c723c */ /* 0x048ff000000418ff */
[C---:B----4-:R-:W-:Y:S08]  /*8e70*/  HMMA.16816.F32.BF16 R52, R8.reuse, R20, RZ ;  /* 0x000000140834723c */ /* 0x050ff000000418ff */
[C---:B------:R-:W-:Y:S08]  /*8e80*/  HMMA.16816.F32.BF16 R144, R8.reuse, R34, RZ ;  /* 0x000000220890723c */ /* 0x040ff000000418ff */
[C---:B------:R-:W-:Y:S08]  /*8e90*/  HMMA.16816.F32.BF16 R64, R8.reuse, R30, RZ ;  /* 0x0000001e0840723c */ /* 0x040ff000000418ff */
[C---:B------:R-:W-:Y:S08]  /*8ea0*/  HMMA.16816.F32.BF16 R56, R8.reuse, R26, RZ ;  /* 0x0000001a0838723c */ /* 0x040ff000000418ff */
[----:B------:R-:W-:Y:S08]  /*8eb0*/  HMMA.16816.F32.BF16 R8, R8, R22, RZ ;  /* 0x000000160808723c */ /* 0x000ff000000418ff */
[C---:B-----5:R-:W-:Y:S08]  /*8ec0*/  HMMA.16816.F32.BF16 R160, R12.reuse, R24, RZ ;  /* 0x000000180ca0723c */ /* 0x060ff000000418ff */
[----:B------:R-:W-:Y:S08]  /*8ed0*/  HMMA.16816.F32.BF16 R152, R12, R32, RZ ;  /* 0x000000200c98723c */ /* 0x000ff000000418ff */
[----:B--2---:R-:W-:Y:S01]  /*8ee0*/  HMMA.16816.F32.BF16 R228, R4, R42, R8 ;  /* 0x0000002a04e4723c */ /* 0x004fe20000041808 */
[----:B------:R-:W-:Y:S07]  /*8ef0*/  LDSM.16.M88.4 R8, [R196] ;  /* 0x00000000c408783b */ /* 0x000fee0000000200 */
[C---:B------:R-:W-:Y:S01]  /*8f00*/  HMMA.16816.F32.BF16 R180, R12.reuse, R34, RZ ;  /* 0x000000220cb4723c */ /* 0x040fe200000418ff */
[----:B------:R-:W1:Y:S07]  /*8f10*/  LDSM.16.M88.4 R32, [R201] ;  /* 0x00000000c920783b */ /* 0x000e6e0000000200 */
[C---:B------:R-:W-:Y:S08]  /*8f20*/  HMMA.16816.F32.BF16 R164, R12.reuse, R28, RZ ;  /* 0x0000001c0ca4723c */ /* 0x040ff000000418ff */
[----:B------:R-:W-:Y:S01]  /*8f30*/  HMMA.16816.F32.BF16 R176, R12, R30, RZ ;  /* 0x0000001e0cb0723c */ /* 0x000fe200000418ff */
[----:B------:R-:W-:Y:S01]  /*8f40*/  IMAD.MOV.U32 R242, RZ, RZ, R230 ;  /* 0x000000fffff27224 */ /* 0x000fe200078e00e6 */
[----:B------:R-:W-:Y:S01]  /*8f50*/  LDSM.16.M88.4 R28, [R202] ;  /* 0x00000000ca1c783b */ /* 0x000fe20000000200 */
[----:B------:R-:W-:-:S02]  /*8f60*/  IMAD.MOV.U32 R241, RZ, RZ, R229 ;  /* 0x000000fffff17224 */ /* 0x000fc400078e00e5 */
[----:B------:R-:W-:Y:S02]  /*8f70*/  IMAD.MOV.U32 R240, RZ, RZ, R228 ;  /* 0x000000fffff07224 */ /* 0x000fe400078e00e4 */
[----:B------:R-:W-:Y:S01]  /*8f80*/  IMAD.MOV.U32 R239, RZ, RZ, R231 ;  /* 0x000000ffffef7224 */ /* 0x000fe200078e00e7 */
[C---:B------:R-:W-:Y:S01]  /*8f90*/  HMMA.16816.F32.BF16 R172, R12.reuse, R26, RZ ;  /* 0x0000001a0cac723c */ /* 0x040fe200000418ff */
[----:B------:R-:W-:Y:S07]  /*8fa0*/  LDSM.16.M88.4 R228, [R200] ;  /* 0x00000000c8e4783b */ /* 0x000fee0000000200 */
[C---:B------:R-:W-:Y:S08]  /*8fb0*/  HMMA.16816.F32.BF16 R156, R12.reuse, R20, RZ ;  /* 0x000000140c9c723c */ /* 0x040ff000000418ff */
[----:B------:R-:W-:Y:S01]  /*8fc0*/  HMMA.16816.F32.BF16 R168, R12, R22, RZ ;  /* 0x000000160ca8723c */ /* 0x000fe200000418ff */
[----:B------:R-:W2:Y:S07]  /*8fd0*/  LDSM.16.M88.4 R12, [R199] ;  /* 0x00000000c70c783b */ /* 0x000eae0000000200 */
        /* <DEDUP_REMOVED lines=15> */
[C---:B------:R-:W-:Y:S08]  /*90d0*/  HMMA.16816.F32.BF16 R44, R16.reuse, R46, R172 ;  /* 0x0000002e102c723c */ /* 0x040ff000000418ac */
[----:B------:R-:W-:Y:S08]  /*90e0*/  HMMA.16816.F32.BF16 R16, R16, R42, R168 ;  /* 0x0000002a1010723c */ /* 0x000ff000000418a8 */
[C---:B-1----:R-:W-:Y:S07]  /*90f0*/  HMMA.16816.F32.BF16 R156, R8.reuse, R32, R4 ;  /* 0x00000020089c723c */ /* 0x042fee0000041804 */
[----:B------:R-:W-:Y:S01]  /*9100*/  IMAD.IADD R5, R207, 0x1, -R2 ;  /* 0x00000001cf057824 */ /* 0x000fe200078e0a02 */
[----:B--2---:R-:W-:Y:S01]  /*9110*/  HMMA.16816.F32.BF16 R76, R8, R12, R24 ;  /* 0x0000000c084c723c */ /* 0x004fe20000041818 */
[----:B------:R-:W-:Y:S01]  /*9120*/  IMAD.MOV.U32 R4, RZ, RZ, R3 ;  /* 0x000000ffff047224 */ /* 0x000fe200078e0003 */
[----:B------:R-:W1:Y:S01]  /*9130*/  LDSM.16.M88.4 R24, [R196+0x2000] ;  /* 0x00200000c418783b */ /* 0x000e620000000200 */
[----:B------:R-:W-:-:S02]  /*9140*/  IADD3 R6, R2, 0x1, RZ ;  /* 0x0000000102067810 */ /* 0x000fc40007ffe0ff */
[----:B------:R-:W-:Y:S01]  /*9150*/  IABS R3, R5 ;  /* 0x0000000500037213 */ /* 0x000fe20000000000 */
[----:B------:R-:W-:Y:S01]  /*9160*/  IMAD.IADD R5, R205, 0x1, -R2 ;  /* 0x00000001cd057824 */ /* 0x000fe200078e0a02 */
[----:B------:R2:W-:Y:S01]  /*9170*/  I2F R180, R4 ;  /* 0x0000000400b47306 */ /* 0x0005e20000201400 */
[C---:B------:R-:W-:Y:S01]  /*9180*/  HMMA.16816.F32.BF16 R16, R8.reuse, R230, R16 ;  /* 0x000000e60810723c */ /* 0x040fe20000041810 */
[----:B------:R-:W-:Y:S01]  /*9190*/  IMAD.IADD R7, R209, 0x1, -R6 ;  /* 0x00000001d1077824 */ /* 0x000fe200078e0a06 */
[C---:B------:R-:W-:Y:S02]  /*91a0*/  ISETP.GE.AND P4, PT, R6.reuse, R214, PT ;  /* 0x000000d60600720c */ /* 0x040fe40003f86270 */
[C---:B------:R-:W-:Y:S02]  /*91b0*/  ISETP.GE.AND P2, PT, R6.reuse, R213, PT ;  /* 0x000000d50600720c */ /* 0x040fe40003f46270 */
[C---:B------:R-:W-:Y:S02]  /*91c0*/  ISETP.GE.AND P1, PT, R6.reuse, R212, PT ;  /* 0x000000d40600720c */ /* 0x040fe40003f26270 */
[----:B------:R-:W-:Y:S01]  /*91d0*/  HMMA.16816.F32.BF16 R152, R8, R28, R20 ;  /* 0x0000001c0898723c */ /* 0x000fe20000041814 */
[----:B------:R-:W-:Y:S01]  /*91e0*/  LDSM.16.M88.4 R20, [R197] ;  /* 0x00000000c514783b */ /* 0x000fe20000000200 */
[----:B------:R-:W-:-:S02]  /*91f0*/  ISETP.GE.AND P0, PT, R6, R211, PT ;  /* 0x000000d30600720c */ /* 0x000fc40003f06270 */
[C---:B------:R-:W-:Y:S02]  /*9200*/  ISETP.LT.OR P6, PT, R6.reuse, R206, P4 ;  /* 0x000000ce0600720c */ /* 0x040fe400027c1670 */
[C---:B------:R-:W-:Y:S01]  /*9210*/  ISETP.LT.OR P5, PT, R6.reuse, R208, P2 ;  /* 0x000000d00600720c */ /* 0x040fe200017a1670 */
[----:B--2---:R-:W-:Y:S01]  /*9220*/  IMAD.MOV.U32 R4, RZ, RZ, R3 ;  /* 0x000000ffff047224 */ /* 0x004fe200078e0003 */
[----:B------:R-:W-:Y:S01]  /*9230*/  IABS R3, R5 ;  /* 0x0000000500037213 */ /* 0x000fe20000000000 */
[----:B------:R-:W-:Y:S01]  /*9240*/  IMAD.IADD R5, R209, 0x1, -R2 ;  /* 0x00000001d1057824 */ /* 0x000fe200078e0a02 */
[----:B------:R-:W-:Y:S01]  /*9250*/  HMMA.16816.F32.BF16 R164, R8, R228, R52 ;  /* 0x000000e408a4723c */ /* 0x000fe20000041834 */
[----:B------:R2:W-:Y:S01]  /*9260*/  I2F R178, R4 ;  /* 0x0000000400b27306 */ /* 0x0005e20000201400 */
[C---:B------:R-:W-:Y:S02]  /*9270*/  ISETP.LT.OR P1, PT, R6.reuse, R204, P1 ;  /* 0x000000cc0600720c */ /* 0x040fe40000f21670 */
[----:B------:R-:W-:-:S02]  /*9280*/  ISETP.LT.OR P0, PT, R6, R203, P0 ;  /* 0x000000cb0600720c */ /* 0x000fc40000701670 */
[----:B------:R-:W-:Y:S02]  /*9290*/  IMAD.MOV.U32 R238, RZ, RZ, R18 ;  /* 0x000000ffffee7224 */ /* 0x000fe400078e0012 */
[C---:B------:R-:W-:Y:S01]  /*92a0*/  HMMA.16816.F32.BF16 R60, R8.reuse, R14, R36 ;  /* 0x0000000e083c723c */ /* 0x040fe20000041824 */
[----:B------:R-:W-:Y:S02]  /*92b0*/  IMAD.MOV.U32 R237, RZ, RZ, R17 ;  /* 0x000000ffffed7224 */ /* 0x000fe400078e0011 */
[----:B------:R-:W-:Y:S02]  /*92c0*/  IMAD.MOV.U32 R236, RZ, RZ, R19 ;  /* 0x000000ffffec7224 */ /* 0x000fe400078e0013 */
[----:B------:R-:W-:Y:S02]  /*92d0*/  IMAD.MOV.U32 R181, RZ, RZ, R16 ;  /* 0x000000ffffb57224 */ /* 0x000fe400078e0010 */
[----:B------:R-:W-:Y:S01]  /*92e0*/  LDSM.16.M88.4 R16, [R197+0x2000] ;  /* 0x00200000c510783b */ /* 0x000fe20000000200 */
[----:B------:R-:W-:Y:S01]  /*92f0*/  HMMA.16816.F32.BF16 R64, R8, R30, R48 ;  /* 0x0000001e0840723c */ /* 0x000fe20000041830 */
[----:B--2---:R-:W-:Y:S01]  /*9300*/  IMAD.MOV.U32 R4, RZ, RZ, R3 ;  /* 0x000000ffff047224 */ /* 0x004fe200078e0003 */
[----:B------:R-:W-:Y:S01]  /*9310*/  IABS R3, R5 ;  /* 0x0000000500037213 */ /* 0x000fe20000000000 */
[----:B------:R-:W-:Y:S01]  /*9320*/  IMAD.IADD R5, R210, 0x1, -R6 ;  /* 0x00000001d2057824 */ /* 0x000fe200078e0a06 */
[----:B------:R-:W-:Y:S01]  /*9330*/  @P1 LOP3.LUT R0, R0, 0x8, RZ, 0xfc, !PT ;  /* 0x0000000800001812 */ /* 0x000fe200078efcff */
[----:B------:R-:W-:Y:S01]  /*9340*/  I2F R179, R4 ;  /* 0x0000000400b37306 */ /* 0x000fe20000201400 */
[----:B------:R-:W-:-:S02]  /*9350*/  ISETP.GE.AND P1, PT, R2, R214, PT ;  /* 0x000000d60200720c */ /* 0x000fc40003f26270 */
[----:B------:R-:W-:Y:S01]  /*9360*/  IABS R5, R5 ;  /* 0x0000000500057213 */ /* 0x000fe20000000000 */
[----:B------:R-:W-:Y:S01]  /*9370*/  HMMA.16816.F32.BF16 R148, R8, R34, R44 ;  /* 0x000000220894723c */ /* 0x000fe2000004182c */
[----:B------:R-:W2:Y:S01]  /*9380*/  LDSM.16.M88.4 R8, [R193] ;  /* 0x00000000c108783b */ /* 0x000ea20000000200 */
[----:B------:R-:W-:Y:S02]  /*9390*/  LOP3.LUT R0, R0, 0xfffffffb, RZ, 0xc0, !PT ;  /* 0xfffffffb00007812 */ /* 0x000fe400078ec0ff */
[----:B------:R3:W-:Y:S01]  /*93a0*/  I2F R177, R3 ;  /* 0x0000000300b17306 */ /* 0x0007e20000201400 */
[----:B------:R-:W-:Y:S02]  /*93b0*/  ISETP.LT.OR P1, PT, R2, R206, P1 ;  /* 0x000000ce0200720c */ /* 0x000fe40000f21670 */
[----:B------:R-:W-:Y:S01]  /*93c0*/  @P0 LOP3.LUT R0, R0, 0x4, RZ, 0xfc, !PT ;  /* 0x0000000400000812 */ /* 0x000fe200078efcff */
[----:B-1----:R-:W-:Y:S01]  /*93d0*/  HMMA.16816.F32.BF16 R48, R24, R28, R220 ;  /* 0x0000001c1830723c */ /* 0x002fe200000418dc */
[----:B------:R-:W-:-:S03]  /*93e0*/  ISETP.GE.AND P0, PT, R2, R213, PT ;  /* 0x000000d50200720c */ /* 0x000fc60003f06270 */
[----:B------:R1:W-:Y:S01]  /*93f0*/  I2F R176, R5 ;  /* 0x0000000500b07306 */ /* 0x0003e20000201400 */
[----:B------:R-:W-:Y:S02]  /*9400*/  ISETP.LT.OR P0, PT, R2, R208, P0 ;  /* 0x000000d00200720c */ /* 0x000fe40000701670 */
[----:B------:R-:W-:Y:S01]  /*9410*/  IMAD.MOV.U32 R221, RZ, RZ, R181 ;  /* 0x000000ffffdd7224 */ /* 0x000fe200078e00b5 */
[----:B------:R-:W-:Y:S01]  /*9420*/  HMMA.16816.F32.BF16 R44, R24, R30, R216 ;  /* 0x0000001e182c723c */ /* 0x000fe200000418d8 */
[----:B------:R-:W4:Y:S01]  /*9430*/  LDSM.16.M88.4 R28, [R193+0x800] ;  /* 0x00080000c11c783b */ /* 0x000f220000000200 */
[----:B------:R-:W-:Y:S02]  /*9440*/  IMAD.MOV.U32 R223, RZ, RZ, R238 ;  /* 0x000000ffffdf7224 */ /* 0x000fe400078e00ee */
[----:B---3--:R-:W-:-:S03]  /*9450*/  IMAD.IADD R3, R207, 0x1, -R6 ;  /* 0x00000001cf037824 */ /* 0x008fc600078e0a06 */
[----:B------:R-:W-:Y:S01]  /*9460*/  IMAD.MOV.U32 R217, RZ, RZ, R223 ;  /* 0x000000ffffd97224 */ /* 0x000fe200078e00df */
[C---:B------:R-:W-:Y:S01]  /*9470*/  HMMA.16816.F32.BF16 R36, R24.reuse, R12, R184 ;  /* 0x0000000c1824723c */ /* 0x040fe200000418b8 */
[----:B------:R-:W-:Y:S01]  /*9480*/  IABS R4, R3 ;  /* 0x0000000300047213 */ /* 0x000fe20000000000 */
[----:B------:R-:W-:Y:S01]  /*9490*/  IMAD.IADD R3, R205, 0x1, -R6 ;  /* 0x00000001cd037824 */ /* 0x000fe200078e0a06 */
[----:B-1----:R-:W-:Y:S02]  /*94a0*/  IADD3 R5, R2, 0x8, RZ ;  /* 0x0000000802057810 */ /* 0x002fe40007ffe0ff */
[----:B------:R1:W-:Y:S01]  /*94b0*/  I2F R75, R4 ;  /* 0x00000004004b7306 */ /* 0x0003e20000201400 */
[----:B------:R-:W-:Y:S01]  /*94c0*/  IMAD.MOV.U32 R216, RZ, RZ, R221 ;  /* 0x000000ffffd87224 */ /* 0x000fe200078e00dd */
[----:B------:R-:W-:Y:S01]  /*94d0*/  IABS R3, R3 ;  /* 0x0000000300037213 */ /* 0x000fe20000000000 */
[----:B------:R-:W-:Y:S01]  /*94e0*/  HMMA.16816.F32.BF16 R40, R24, R14, R144 ;  /* 0x0000000e1828723c */ /* 0x000fe20000041890 */
[----:B------:R-:W-:Y:S01]  /*94f0*/  IMAD.IADD R12, R209, 0x1, -R5 ;  /* 0x00000001d10c7824 */ /* 0x000fe200078e0a05 */
[----:B------:R-:W-:-:S02]  /*9500*/  ISETP.GE.AND P4, PT, R5, R214, PT ;  /* 0x000000d60500720c */ /* 0x000fc40003f86270 */
[----:B------:R-:W-:-:S04]  /*9510*/  ISETP.GE.AND P2, PT, R5, R213, PT ;  /* 0x000000d50500720c */ /* 0x000fc80003f46270 */
[----:B------:R-:W-:Y:S01]  /*9520*/  HMMA.16816.F32.BF16 R52, R24, R32, R224 ;  /* 0x000000201834723c */ /* 0x000fe200000418e0 */
[----:B-1----:R-:W-:Y:S01]  /*9530*/  IMAD.MOV.U32 R4, RZ, RZ, R3 ;  /* 0x000000ffff047224 */ /* 0x002fe200078e0003 */
[----:B------:R-:W-:Y:S01]  /*9540*/  IABS R3, R7 ;  /* 0x0000000700037213 */ /* 0x000fe20000000000 */
[----:B------:R-:W-:-:S05]  /*9550*/  IMAD.IADD R7, R210, 0x1, -R5 ;  /* 0x00000001d2077824 */ /* 0x000fca00078e0a05 */
[----:B--2---:R-:W-:Y:S01]  /*9560*/  HMMA.16816.F32.BF16 R144, R16, R8, R36 ;  /* 0x000000081090723c */ /* 0x004fe20000041824 */
[----:B------:R-:W-:Y:S01]  /*9570*/  I2F R171, R4 ;  /* 0x0000000400ab7306 */ /* 0x000fe20000201400 */
[----:B------:R-:W-:-:S06]  /*9580*/  IABS R7, R7 ;  /* 0x0000000700077213 */ /* 0x000fcc0000000000 */
[C---:B------:R-:W-:Y:S01]  /*9590*/  HMMA.16816.F32.BF16 R76, R20.reuse, R8, R76 ;  /* 0x00000008144c723c */ /* 0x040fe2000004184c */
[----:B------:R1:W-:Y:S07]  /*95a0*/  I2F R170, R3 ;  /* 0x0000000300aa7306 */ /* 0x0003ee0000201400 */
[-C--:B----4-:R-:W-:Y:S01]  /*95b0*/  HMMA.16816.F32.BF16 R152, R20, R28.reuse, R152 ;  /* 0x0000001c1498723c */ /* 0x090fe20000041898 */
[----:B------:R2:W-:Y:S07]  /*95c0*/  I2F R169, R7 ;  /* 0x0000000700a97306 */ /* 0x0005ee0000201400 */
[----:B------:R-:W-:Y:S01]  /*95d0*/  HMMA.16816.F32.BF16 R172, R16, R28, R48 ;  /* 0x0000001c10ac723c */ /* 0x000fe20000041830 */
[----:B-1----:R-:W-:-:S05]  /*95e0*/  IMAD.IADD R3, R207, 0x1, -R5 ;  /* 0x00000001cf037824 */ /* 0x002fca00078e0a05 */
[----:B------:R-:W-:Y:S01]  /*95f0*/  IABS R4, R3 ;  /* 0x0000000300047213 */ /* 0x000fe20000000000 */
[----:B------:R-:W-:Y:S01]  /*9600*/  IMAD.IADD R3, R205, 0x1, -R5 ;  /* 0x00000001cd037824 */ /* 0x000fe200078e0a05 */
[----:B------:R-:W-:Y:S02]  /*9610*/  HMMA.16816.F32.BF16 R184, R16, R30, R44 ;  /* 0x0000001e10b8723c */ /* 0x000fe4000004182c */
[----:B------:R1:W-:Y:S02]  /*9620*/  I2F R168, R4 ;  /* 0x0000000400a87306 */ /* 0x0003e40000201400 */
[----:B------:R-:W-:-:S04]  /*9630*/  IABS R3, R3 ;  /* 0x0000000300037213 */ /* 0x000fc80000000000 */
[----:B------:R-:W-:Y:S01]  /*9640*/  HMMA.16816.F32.BF16 R224, R20, R30, R64 ;  /* 0x0000001e14e0723c */ /* 0x000fe20000041840 */
[----:B--2---:R-:W-:Y:S01]  /*9650*/  IMAD.MOV.U32 R7, RZ, RZ, R3 ;  /* 0x000000ffff077224 */ /* 0x004fe200078e0003 */
[----:B------:R-:W-:Y:S01]  /*9660*/  IABS R3, R12 ;  /* 0x0000000c00037213 */ /* 0x000fe20000000000 */
[----:B------:R-:W2:Y:S02]  /*9670*/  LDSM.16.M88.4 R28, [R193+0x1800] ;  /* 0x00180000c11c783b */ /* 0x000ea40000000200 */
[----:B------:R3:W-:Y:S02]  /*9680*/  I2F R163, R7 ;  /* 0x0000000700a37306 */ /* 0x0007e40000201400 */
[----:B------:R-:W-:Y:S01]  /*9690*/  IMAD.MOV.U32 R67, RZ, RZ, R183 ;  /* 0x000000ffff437224 */ /* 0x000fe200078e00b7 */
[----:B------:R-:W-:Y:S01]  /*96a0*/  HMMA.16816.F32.BF16 R32, R24, R34, R56 ;  /* 0x000000221820723c */ /* 0x000fe20000041838 */
[----:B-1----:R-:W-:-:S05]  /*96b0*/  IADD3 R4, R2, 0x9, RZ ;  /* 0x0000000902047810 */ /* 0x002fca0007ffe0ff */
[--C-:B------:R-:W-:Y:S02]  /*96c0*/  IMAD.IADD R12, R210, 0x1, -R4.reuse ;  /* 0x00000001d20c7824 */ /* 0x100fe400078e0a04 */
[----:B------:R-:W-:Y:S01]  /*96d0*/  HMMA.16816.F32.BF16 R56, R24, R228, R232 ;  /* 0x000000e41838723c */ /* 0x000fe200000418e8 */
[----:B------:R-:W-:Y:S02]  /*96e0*/  IMAD.IADD R8, R209, 0x1, -R4 ;  /* 0x00000001d1087824 */ /* 0x000fe400078e0a04 */
[----:B------:R-:W-:Y:S02]  /*96f0*/  IMAD.MOV.U32 R47, RZ, RZ, R187 ;  /* 0x000000ffff2f7224 */ /* 0x000fe400078e00bb */
[----:B---3--:R-:W-:Y:S01]  /*9700*/  IMAD.MOV.U32 R7, RZ, RZ, R3 ;  /* 0x000000ffff077224 */ /* 0x008fe200078e0003 */
[----:B------:R-:W-:Y:S01]  /*9710*/  IABS R3, R12 ;  /* 0x0000000c00037213 */ /* 0x000fe20000000000 */
[----:B------:R-:W-:Y:S01]  /*9720*/  IMAD.MOV.U32 R187, RZ, RZ, R242 ;  /* 0x000000ffffbb7224 */ /* 0x000fe200078e00f2 */
[----:B------:R-:W1:Y:S01]  /*9730*/  LDSM.16.M88.4 R12, [R193+0x1000] ;  /* 0x00100000c10c783b */ /* 0x000e620000000200 */
[----:B------:R3:W-:Y:S01]  /*9740*/  I2F R162, R7 ;  /* 0x0000000700a27306 */ /* 0x0007e20000201400 */
[----:B------:R-:W-:Y:S01]  /*9750*/  IABS R8, R8 ;  /* 0x0000000800087213 */ /* 0x000fe20000000000 */
[----:B------:R-:W-:Y:S01]  /*9760*/  HMMA.16816.F32.BF16 R40, R16, R10, R40 ;  /* 0x0000000a1028723c */ /* 0x000fe20000041828 */
[----:B------:R-:W-:Y:S01]  /*9770*/  IMAD.MOV.U32 R48, RZ, RZ, R185 ;  /* 0x000000ffff307224 */ /* 0x000fe200078e00b9 */
[----:B------:R-:W-:-:S04]  /*9780*/  DEPBAR.LE SB0, 0x0 ;  /* 0x000080000000791a */ /* 0x000fc80000000000 */
[----:B------:R4:W-:Y:S01]  /*9790*/  I2F R161, R3 ;  /* 0x0000000300a17306 */ /* 0x0009e20000201400 */
[----:B------:R-:W-:Y:S01]  /*97a0*/  IMAD.MOV.U32 R46, RZ, RZ, R186 ;  /* 0x000000ffff2e7224 */ /* 0x000fe200078e00ba */
[----:B------:R-:W-:Y:S01]  /*97b0*/  HMMA.16816.F32.BF16 R60, R20, R10, R60 ;  /* 0x0000000a143c723c */ /* 0x000fe2000004183c */
[----:B------:R-:W-:Y:S02]  /*97c0*/  IMAD.MOV.U32 R45, RZ, RZ, R184 ;  /* 0x000000ffff2d7224 */ /* 0x000fe400078e00b8 */
[----:B------:R-:W-:Y:S02]  /*97d0*/  IMAD.MOV.U32 R186, RZ, RZ, R239 ;  /* 0x000000ffffba7224 */ /* 0x000fe400078e00ef */
[----:B------:R-:W-:Y:S01]  /*97e0*/  IMAD.MOV.U32 R184, RZ, RZ, R237 ;  /* 0x000000ffffb87224 */ /* 0x000fe200078e00ed */
[----:B------:R-:W-:Y:S01]  /*97f0*/  I2F R69, R8 ;  /* 0x0000000800457306 */ /* 0x000fe20000201400 */
[----:B---3--:R-:W-:Y:S01]  /*9800*/  IMAD.IADD R7, R207, 0x1, -R4 ;  /* 0x00000001cf077824 */ /* 0x008fe200078e0a04 */
[----:B--2---:R-:W-:Y:S01]  /*9810*/  HMMA.16816.F32.BF16 R56, R16, R28, R56 ;  /* 0x0000001c1038723c */ /* 0x004fe20000041838 */
[----:B------:R-:W-:-:S02]  /*9820*/  IMAD.MOV.U32 R185, RZ, RZ, R236 ;  /* 0x000000ffffb97224 */ /* 0x000fc400078e00ec */
[----:B------:R-:W-:Y:S01]  /*9830*/  IMAD.MOV.U32 R228, RZ, RZ, R182 ;  /* 0x000000ffffe47224 */ /* 0x000fe200078e00b6 */
[----:B------:R-:W-:Y:S01]  /*9840*/  IABS R7, R7 ;  /* 0x0000000700077213 */ /* 0x000fe20000000000 */
[----:B------:R-:W-:Y:S02]  /*9850*/  IMAD.MOV.U32 R51, RZ, RZ, R187 ;  /* 0x000000ffff337224 */ /* 0x000fe400078e00bb */
[----:B----4-:R-:W-:Y:S01]  /*9860*/  IMAD.IADD R3, R205, 0x1, -R4 ;  /* 0x00000001cd037824 */ /* 0x010fe200078e0a04 */
[----:B------:R2:W-:Y:S01]  /*9870*/  I2F R74, R7 ;  /* 0x00000007004a7306 */ /* 0x0005e20000201400 */
[----:B------:R-:W-:Y:S02]  /*9880*/  IMAD.MOV.U32 R50, RZ, RZ, R186 ;  /* 0x000000ffff327224 */ /* 0x000fe400078e00ba */
[----:B------:R-:W-:Y:S01]  /*9890*/  IMAD.MOV.U32 R229, RZ, RZ, R185 ;  /* 0x000000ffffe57224 */ /* 0x000fe200078e00b9 */
[----:B------:R-:W-:Y:S01]  /*98a0*/  IABS R3, R3 ;  /* 0x0000000300037213 */ /* 0x000fe20000000000 */
[----:B------:R-:W-:Y:S01]  /*98b0*/  IMAD.MOV.U32 R223, RZ, RZ, R184 ;  /* 0x000000ffffdf7224 */ /* 0x000fe200078e00b8 */
[----:B-1----:R-:W-:Y:S03]  /*98c0*/  HMMA.16816.F32.BF16 R32, R16, R14, R32 ;  /* 0x0000000e1020723c */ /* 0x002fe60000041820 */
[----:B--2---:R-:W-:Y:S01]  /*98d0*/  IMAD.MOV.U32 R7, RZ, RZ, R3 ;  /* 0x000000ffff077224 */ /* 0x004fe200078e0003 */
[----:B------:R-:W-:-:S06]  /*98e0*/  IADD3 R3, R2, 0x10, RZ ;  /* 0x0000001002037810 */ /* 0x000fcc0007ffe0ff */
[----:B------:R-:W-:Y:S01]  /*98f0*/  IMAD.MOV.U32 R251, RZ, RZ, R56 ;  /* 0x000000fffffb7224 */ /* 0x000fe200078e0038 */
[----:B------:R1:W-:Y:S01]  /*9900*/  I2F R160, R7 ;  /* 0x0000000700a07306 */ /* 0x0003e20000201400 */
[C---:B------:R-:W-:Y:S01]  /*9910*/  HMMA.16816.F32.BF16 R232, R20.reuse, R12, R156 ;  /* 0x0000000c14e8723c */ /* 0x040fe2000004189c */
[--C-:B------:R-:W-:Y:S02]  /*9920*/  IMAD.IADD R8, R207, 0x1, -R3.reuse ;  /* 0x00000001cf087824 */ /* 0x100fe400078e0a03 */
[----:B------:R-:W-:Y:S02]  /*9930*/  IMAD.IADD R9, R209, 0x1, -R3 ;  /* 0x00000001d1097824 */ /* 0x000fe400078e0a03 */
[----:B------:R-:W-:Y:S01]  /*9940*/  IMAD.MOV.U32 R249, RZ, RZ, R58 ;  /* 0x000000fffff97224 */ /* 0x000fe200078e003a */
[----:B------:R-:W-:Y:S01]  /*9950*/  IABS R8, R8 ;  /* 0x0000000800087213 */ /* 0x000fe20000000000 */
[----:B------:R-:W-:Y:S01]  /*9960*/  IMAD.MOV.U32 R250, RZ, RZ, R57 ;  /* 0x000000fffffa7224 */ /* 0x000fe200078e0039 */
[----:B------:R-:W-:Y:S01]  /*9970*/  IABS R9, R9 ;  /* 0x0000000900097213 */ /* 0x000fe20000000000 */
[----:B------:R-:W-:Y:S01]  /*9980*/  HMMA.16816.F32.BF16 R156, R20, R28, R164 ;  /* 0x0000001c149c723c */ /* 0x000fe200000418a4 */
[----:B------:R-:W-:Y:S01]  /*9990*/  I2F R38, R8 ;  /* 0x0000000800267306 */ /* 0x000fe20000201400 */
[----:B------:R-:W-:-:S02]  /*99a0*/  IMAD.MOV.U32 R244, RZ, RZ, R59 ;  /* 0x000000fffff47224 */ /* 0x000fc400078e003b */
[----:B------:R-:W-:Y:S02]  /*99b0*/  IMAD.MOV.U32 R59, RZ, RZ, R48 ;  /* 0x000000ffff3b7224 */ /* 0x000fe400078e0030 */
[----:B-1----:R-:W-:Y:S02]  /*99c0*/  IMAD.IADD R7, R210, 0x1, -R3 ;  /* 0x00000001d2077824 */ /* 0x002fe400078e0a03 */
[----:B------:R-:W-:Y:S01]  /*99d0*/  HMMA.16816.F32.BF16 R240, R16, R12, R52 ;  /* 0x0000000c10f0723c */ /* 0x000fe20000041834 */
[----:B------:R-:W-:Y:S01]  /*99e0*/  I2F R39, R9 ;  /* 0x0000000900277306 */ /* 0x000fe20000201400 */
[----:B------:R-:W-:Y:S01]  /*99f0*/  IMAD.MOV.U32 R66, RZ, RZ, R35 ;  /* 0x000000ffff427224 */ /* 0x000fe200078e0023 */
[----:B------:R-:W-:-:S04]  /*9a00*/  IABS R7, R7 ;  /* 0x0000000700077213 */ /* 0x000fc80000000000 */
[----:B------:R-:W-:Y:S01]  /*9a10*/  IMAD.MOV.U32 R12, RZ, RZ, R33 ;  /* 0x000000ffff0c7224 */ /* 0x000fe200078e0021 */
[----:B------:R-:W-:Y:S01]  /*9a20*/  HMMA.16816.F32.BF16 R236, R20, R14, R148 ;  /* 0x0000000e14ec723c */ /* 0x000fe20000041894 */
[----:B------:R1:W-:Y:S01]  /*9a30*/  I2F R68, R7 ;  /* 0x0000000700447306 */ /* 0x0003e20000201400 */
[----:B------:R-:W-:Y:S02]  /*9a40*/  IMAD.MOV.U32 R13, RZ, RZ, R34 ;  /* 0x000000ffff0d7224 */ /* 0x000fe400078e0022 */
[----:B------:R-:W-:Y:S01]  /*9a50*/  IMAD.MOV.U32 R56, RZ, RZ, R12 ;  /* 0x000000ffff387224 */ /* 0x000fe200078e000c */
[----:B------:R-:W-:Y:S01]  /*9a60*/  IADD3 R12, R2, 0x19, RZ ;  /* 0x00000019020c7810 */ /* 0x000fe20007ffe0ff */
[----:B------:R-:W-:Y:S02]  /*9a70*/  IMAD.MOV.U32 R58, RZ, RZ, R13 ;  /* 0x000000ffff3a7224 */ /* 0x000fe400078e000d */
[----:B------:R-:W-:Y:S02]  /*9a80*/  IMAD.MOV.U32 R252, RZ, RZ, R159 ;  /* 0x000000fffffc7224 */ /* 0x000fe400078e009f */
[----:B------:R-:W-:-:S02]  /*9a90*/  IMAD.MOV.U32 R49, RZ, RZ, R158 ;  /* 0x000000ffff317224 */ /* 0x000fc400078e009e */
[----:B------:R-:W-:Y:S02]  /*9aa0*/  IMAD.MOV.U32 R55, RZ, RZ, R32 ;  /* 0x000000ffff377224 */ /* 0x000fe400078e0020 */
[----:B------:R-:W-:Y:S02]  /*9ab0*/  IMAD.MOV.U32 R35, RZ, RZ, R156 ;  /* 0x000000ffff237224 */ /* 0x000fe400078e009c */
[----:B------:R-:W-:Y:S02]  /*9ac0*/  IMAD.MOV.U32 R222, RZ, RZ, R157 ;  /* 0x000000ffffde7224 */ /* 0x000fe400078e009d */
[----:B-1----:R-:W-:-:S05]  /*9ad0*/  IMAD.IADD R7, R205, 0x1, -R3 ;  /* 0x00000001cd077824 */ /* 0x002fca00078e0a03 */
[----:B------:R-:W-:-:S05]  /*9ae0*/  IABS R7, R7 ;  /* 0x0000000700077213 */ /* 0x000fca0000000000 */
[----:B------:R-:W-:Y:S01]  /*9af0*/  IMAD.MOV.U32 R8, RZ, RZ, R7 ;  /* 0x000000ffff087224 */ /* 0x000fe200078e0007 */
[----:B------:R-:W-:-:S03]  /*9b00*/  IADD3 R7, R2, 0x11, RZ ;  /* 0x0000001102077810 */ /* 0x000fc60007ffe0ff */
[----:B------:R1:W-:Y:S02]  /*9b10*/  I2F R44, R8 ;  /* 0x00000008002c7306 */ /* 0x0003e40000201400 */
[--C-:B------:R-:W-:Y:S02]  /*9b20*/  IMAD.IADD R9, R207, 0x1, -R7.reuse ;  /* 0x00000001cf097824 */ /* 0x100fe400078e0a07 */
[----:B------:R-:W-:-:S03]  /*9b30*/  IMAD.IADD R10, R209, 0x1, -R7 ;  /* 0x00000001d10a7824 */ /* 0x000fc600078e0a07 */
[----:B------:R-:W-:Y:S02]  /*9b40*/  IABS R9, R9 ;  /* 0x0000000900097213 */ /* 0x000fe40000000000 */
[----:B------:R-:W-:Y:S02]  /*9b50*/  IABS R10, R10 ;  /* 0x0000000a000a7213 */ /* 0x000fe40000000000 */
[----:B------:R-:W-:Y:S01]  /*9b60*/  I2F R36, R9 ;  /* 0x0000000900247306 */ /* 0x000fe20000201400 */
[----:B-1----:R-:W-:-:S07]  /*9b70*/  IMAD.IADD R8, R210, 0x1, -R7 ;  /* 0x00000001d2087824 */ /* 0x002fce00078e0a07 */
[----:B------:R-:W-:Y:S01]  /*9b80*/  I2F R181, R10 ;  /* 0x0000000a00b57306 */ /* 0x000fe20000201400 */
[----:B------:R-:W-:-:S07]  /*9b90*/  IABS R8, R8 ;  /* 0x0000000800087213 */ /* 0x000fce0000000000 */
[----:B------:R1:W-:Y:S02]  /*9ba0*/  I2F R37, R8 ;  /* 0x0000000800257306 */ /* 0x0003e40000201400 */
[----:B-1----:R-:W-:-:S05]  /*9bb0*/  IMAD.IADD R8, R205, 0x1, -R7 ;  /* 0x00000001cd087824 */ /* 0x002fca00078e0a07 */
[----:B------:R-:W-:-:S05]  /*9bc0*/  IABS R8, R8 ;  /* 0x0000000800087213 */ /* 0x000fca0000000000 */
[----:B------:R-:W-:Y:S01]  /*9bd0*/  IMAD.MOV.U32 R9, RZ, RZ, R8 ;  /* 0x000000ffff097224 */ /* 0x000fe200078e0008 */
[----:B------:R-:W-:-:S03]  /*9be0*/  IADD3 R8, R2, 0x18, RZ ;  /* 0x0000001802087810 */ /* 0x000fc60007ffe0ff */
[----:B------:R1:W-:Y:S02]  /*9bf0*/  I2F R218, R9 ;  /* 0x0000000900da7306 */ /* 0x0003e40000201400 */
[--C-:B------:R-:W-:Y:S02]  /*9c00*/  IMAD.IADD R11, R207, 0x1, -R8.reuse ;  /* 0x00000001cf0b7824 */ /* 0x100fe400078e0a08 */
[----:B-1----:R-:W-:-:S05]  /*9c10*/  IMAD.IADD R9, R210, 0x1, -R8 ;  /* 0x00000001d2097824 */ /* 0x002fca00078e0a08 */
[----:B------:R-:W-:-:S05]  /*9c20*/  IABS R9, R9 ;  /* 0x0000000900097213 */ /* 0x000fca0000000000 */
[----:B------:R-:W-:Y:S01]  /*9c30*/  IMAD.MOV.U32 R10, RZ, RZ, R9 ;  /* 0x000000ffff0a7224 */ /* 0x000fe200078e0009 */
[----:B------:R-:W-:Y:S02]  /*9c40*/  IABS R9, R11 ;  /* 0x0000000b00097213 */ /* 0x000fe40000000000 */
[----:B------:R-:W-:Y:S01]  /*9c50*/  IADD3 R11, R2, 0x20, RZ ;  /* 0x00000020020b7810 */ /* 0x000fe20007ffe0ff */
[----:B------:R1:W-:Y:S08]  /*9c60*/  I2F R53, R10 ;  /* 0x0000000a00357306 */ /* 0x0003f00000201400 */
[----:B------:R2:W-:Y:S01]  /*9c70*/  I2F R150, R9 ;  /* 0x0000000900967306 */ /* 0x0005e20000201400 */
[----:B-1----:R-:W-:-:S05]  /*9c80*/  IMAD.IADD R10, R205, 0x1, -R8 ;  /* 0x00000001cd0a7824 */ /* 0x002fca00078e0a08 */
[----:B------:R-:W-:Y:S01]  /*9c90*/  IABS R6, R10 ;  /* 0x0000000a00067213 */ /* 0x000fe20000000000 */
[----:B------:R-:W-:-:S04]  /*9ca0*/  IMAD.IADD R10, R209, 0x1, -R8 ;  /* 0x00000001d10a7824 */ /* 0x000fc800078e0a08 */
[----:B--2---:R-:W-:Y:S01]  /*9cb0*/  IMAD.MOV.U32 R9, RZ, RZ, R6 ;  /* 0x000000ffff097224 */ /* 0x004fe200078e0006 */
[----:B------:R-:W-:Y:S01]  /*9cc0*/  IABS R6, R10 ;  /* 0x0000000a00067213 */ /* 0x000fe20000000000 */
[----:B------:R-:W-:Y:S02]  /*9cd0*/  IMAD.IADD R10, R210, 0x1, -R12 ;  /* 0x00000001d20a7824 */ /* 0x000fe400078e0a0c */
        /* <DEDUP_REMOVED lines=26> */
[----:B------:R-:W-:Y:S02]  /*9e80*/  IABS R6, R10 ;  /* 0x0000000a00067213 */ /* 0x000fe40000000000 */
[----:B------:R-:W-:Y:S01]  /*9e90*/  IADD3 R10, R2, 0x21, RZ ;  /* 0x00000021020a7810 */ /* 0x000fe20007ffe0ff */
[----:B------:R1:W-:Y:S04]  /*9ea0*/  I2F R165, R9 ;  /* 0x0000000900a57306 */ /* 0x0003e80000201400 */
[----:B------:R-:W-:Y:S02]  /*9eb0*/  IMAD.IADD R13, R210, 0x1, -R10 ;  /* 0x00000001d20d7824 */ /* 0x000fe400078e0a0a */
[----:B-1----:R-:W-:-:S02]  /*9ec0*/  IMAD.MOV.U32 R9, RZ, RZ, R6 ;  /* 0x000000ffff097224 */ /* 0x002fc400078e0006 */
[----:B------:R-:W-:Y:S02]  /*9ed0*/  IMAD.IADD R6, R209, 0x1, -R11 ;  /* 0x00000001d1067824 */ /* 0x000fe400078e0a0b */
[----:B------:R1:W-:Y:S03]  /*9ee0*/  I2F R187, R9 ;  /* 0x0000000900bb7306 */ /* 0x0003e60000201400 */
        /* <DEDUP_REMOVED lines=10> */
[----:B------:R-:W-:-:S03]  /*9f90*/  IABS R6, R13 ;  /* 0x0000000d00067213 */ /* 0x000fc60000000000 */
[----:B------:R1:W-:Y:S02]  /*9fa0*/  I2F R184, R9 ;  /* 0x0000000900b87306 */ /* 0x0003e40000201400 */
[----:B------:R-:W-:Y:S02]  /*9fb0*/  IMAD.MOV.U32 R13, RZ, RZ, R6 ;  /* 0x000000ffff0d7224 */ /* 0x000fe400078e0006 */
[----:B------:R-:W-:-:S04]  /*9fc0*/  IMAD.IADD R6, R209, 0x1, -R10 ;  /* 0x00000001d1067824 */ /* 0x000fc800078e0a0a */
[----:B------:R2:W-:Y:S01]  /*9fd0*/  I2F R221, R13 ;  /* 0x0000000d00dd7306 */ /* 0x0005e20000201400 */
[----:B------:R-:W-:Y:S02]  /*9fe0*/  IABS R6, R6 ;  /* 0x0000000600067213 */ /* 0x000fe40000000000 */
[----:B-1----:R-:W-:-:S05]  /*9ff0*/  IADD3 R9, R2, 0x28, RZ ;  /* 0x0000002802097810 */ /* 0x002fca0007ffe0ff */
[----:B------:R-:W-:Y:S02]  /*a000*/  IMAD.IADD R14, R210, 0x1, -R9 ;  /* 0x00000001d20e7824 */ /* 0x000fe400078e0a09 */
[----:B--2---:R-:W-:-:S03]  /*a010*/  IMAD.MOV.U32 R13, RZ, RZ, R6 ;  /* 0x000000ffff0d7224 */ /* 0x004fc600078e0006 */
[----:B------:R-:W-:Y:S01]  /*a020*/  IABS R6, R14 ;  /* 0x0000000e00067213 */ /* 0x000fe20000000000 */
[----:B------:R-:W-:Y:S01]  /*a030*/  FMUL.FTZ R14, R77, c[0x0][0x2ec] ;  /* 0x0000bb004d0e7a20 */ /* 0x000fe20000410000 */
[----:B------:R1:W-:Y:S08]  /*a040*/  I2F R220, R13 ;  /* 0x0000000d00dc7306 */ /* 0x0003f00000201400 */
[----:B------:R2:W-:Y:S01]  /*a050*/  I2F R219, R6 ;  /* 0x0000000600db7306 */ /* 0x0005e20000201400 */
[----:B-1----:R-:W-:-:S07]  /*a060*/  FMUL.FTZ R13, R78, c[0x0][0x2ec] ;  /* 0x0000bb004e0d7a20 */ /* 0x002fce0000410000 */
[----:B------:R1:W-:Y:S01]  /*a070*/  MUFU.TANH R34, R14 ;  /* 0x0000000e00227308 */ /* 0x0003e20000002400 */
[----:B--2---:R-:W-:-:S07]  /*a080*/  FMUL.FTZ R6, R76, c[0x0][0x2ec] ;  /* 0x0000bb004c067a20 */ /* 0x004fce0000410000 */
[----:B------:R-:W2:Y:S08]  /*a090*/  MUFU.TANH R13, R13 ;  /* 0x0000000d000d7308 */ /* 0x000eb00000002400 */
[----:B------:R-:W3:Y:S01]  /*a0a0*/  MUFU.TANH R6, R6 ;  /* 0x0000000600067308 */ /* 0x000ee20000002400 */
[----:B-1----:R-:W-:Y:S02]  /*a0b0*/  FMUL.FTZ R14, R144, c[0x0][0x2ec] ;  /* 0x0000bb00900e7a20 */ /* 0x002fe40000410000 */
[----:B------:R-:W-:-:S02]  /*a0c0*/  IMAD.MOV.U32 R144, RZ, RZ, R67 ;  /* 0x000000ffff907224 */ /* 0x000fc400078e0043 */
[----:B--2---:R-:W-:-:S03]  /*a0d0*/  FFMA.FTZ R28, R178, -UR20, R13 ;  /* 0x80000014b21c7c23 */ /* 0x004fc6000801000d */
[----:B------:R1:W2:Y:S01]  /*a0e0*/  MUFU.TANH R15, R14 ;  /* 0x0000000e000f7308 */ /* 0x0002a20000002400 */
[----:B------:R-:W-:Y:S01]  /*a0f0*/  FMUL.FTZ R13, R79, c[0x0][0x2ec] ;  /* 0x0000bb004f0d7a20 */ /* 0x000fe20000410000 */
[----:B------:R-:W-:Y:S01]  /*a100*/  FSEL R164, R28, -INF , !P0 ;  /* 0xff8000001ca47808 */ /* 0x000fe20004000000 */
[----:B------:R-:W-:Y:S01]  /*a110*/  FMUL.FTZ R28, R62, c[0x0][0x2ec] ;  /* 0x0000bb003e1c7a20 */ /* 0x000fe20000410000 */
[----:B------:R-:W-:Y:S01]  /*a120*/  BAR.SYNC.DEFER_BLOCKING 0x0 ;  /* 0x0000000000007b1d */ /* 0x000fe20000010000 */
[----:B---3--:R-:W-:Y:S01]  /*a130*/  FFMA.FTZ R29, R180, -UR20, R6 ;  /* 0x80000014b41d7c23 */ /* 0x008fe20008010006 */
[----:B------:R-:W-:Y:S01]  /*a140*/  ISETP.GE.AND P0, PT, R2, R211, PT ;  /* 0x000000d30200720c */ /* 0x000fe20003f06270 */
[----:B------:R-:W-:Y:S02]  /*a150*/  FMUL.FTZ R6, R146, c[0x0][0x2ec] ;  /* 0x0000bb0092067a20 */ /* 0x000fe40000410000 */
[----:B------:R-:W-:Y:S01]  /*a160*/  IMAD.MOV.U32 R180, RZ, RZ, R49 ;  /* 0x000000ffffb47224 */ /* 0x000fe200078e0031 */
[----:B------:R-:W-:Y:S01]  /*a170*/  MUFU.TANH R33, R13 ;  /* 0x0000000d00217308 */ /* 0x000fe20000002400 */
[----:B------:R-:W-:Y:S01]  /*a180*/  FSEL R76, R29, -INF , !P1 ;  /* 0xff8000001d4c7808 */ /* 0x000fe20004800000 */
[----:B------:R-:W-:Y:S01]  /*a190*/  IMAD.MOV.U32 R146, RZ, RZ, R50 ;  /* 0x000000ffff927224 */ /* 0x000fe200078e0032 */
[C---:B------:R-:W-:Y:S01]  /*a1a0*/  ISETP.GE.AND P1, PT, R2.reuse, R212, PT ;  /* 0x000000d40200720c */ /* 0x040fe20003f26270 */
[----:B-1----:R-:W-:Y:S01]  /*a1b0*/  IMAD.IADD R14, R205, 0x1, -R9 ;  /* 0x00000001cd0e7824 */ /* 0x002fe200078e0a09 */
[C---:B------:R-:W-:Y:S01]  /*a1c0*/  ISETP.LT.OR P0, PT, R2.reuse, R203, P0 ;  /* 0x000000cb0200720c */ /* 0x040fe20000701670 */
[----:B--2---:R-:W-:Y:S01]  /*a1d0*/  FFMA.FTZ R15, R179, -UR20, R15 ;  /* 0x80000014b30f7c23 */ /* 0x004fe2000801000f */
[----:B------:R-:W-:Y:S01]  /*a1e0*/  ISETP.LT.OR P1, PT, R2, R204, P1 ;  /* 0x000000cc0200720c */ /* 0x000fe20000f21670 */
[----:B------:R1:W2:Y:S01]  /*a1f0*/  MUFU.TANH R32, R6 ;  /* 0x0000000600207308 */ /* 0x0002a20000002400 */
[----:B------:R-:W-:-:S02]  /*a200*/  IMAD.MOV.U32 R62, RZ, RZ, R228 ;  /* 0x000000ffff3e7224 */ /* 0x000fc400078e00e4 */
[----:B------:R-:W-:-:S05]  /*a210*/  IMAD.MOV.U32 R179, RZ, RZ, R35 ;  /* 0x000000ffffb37224 */ /* 0x000fca00078e0023 */
[----:B------:R-:W-:Y:S01]  /*a220*/  MUFU.TANH R28, R28 ;  /* 0x0000001c001c7308 */ /* 0x000fe20000002400 */
[----:B-1----:R-:W-:-:S05]  /*a230*/  IMAD.IADD R6, R207, 0x1, -R9 ;  /* 0x00000001cf067824 */ /* 0x002fca00078e0a09 */
[----:B------:R-:W-:-:S05]  /*a240*/  IABS R6, R6 ;  /* 0x0000000600067213 */ /* 0x000fca0000000000 */
[----:B------:R-:W-:Y:S01]  /*a250*/  IMAD.MOV.U32 R13, RZ, RZ, R6 ;  /* 0x000000ffff0d7224 */ /* 0x000fe200078e0006 */
[----:B------:R-:W-:Y:S01]  /*a260*/  IABS R6, R14 ;  /* 0x0000000e00067213 */ /* 0x000fe20000000000 */
[----:B------:R-:W-:Y:S02]  /*a270*/  FFMA.FTZ R14, R176, -UR20, R34 ;  /* 0x80000014b00e7c23 */ /* 0x000fe40008010022 */
[----:B------:R1:W-:Y:S01]  /*a280*/  I2F R79, R13 ;  /* 0x0000000d004f7306 */ /* 0x0003e20000201400 */
[----:B------:R-:W-:Y:S02]  /*a290*/  FMUL.FTZ R34, R60, c[0x0][0x2ec] ;  /* 0x0000bb003c227a20 */ /* 0x000fe40000410000 */
[----:B------:R-:W-:Y:S02]  /*a2a0*/  FSEL R156, R14, -INF , !P6 ;  /* 0xff8000000e9c7808 */ /* 0x000fe40007000000 */
[----:B------:R-:W-:Y:S02]  /*a2b0*/  ISETP.LT.OR P6, PT, R5, R206, P4 ;  /* 0x000000ce0500720c */ /* 0x000fe400027c1670 */
[----:B------:R-:W-:Y:S01]  /*a2c0*/  LOP3.LUT P4, RZ, R0, 0x8, RZ, 0xc0, !PT ;  /* 0x0000000800ff7812 */ /* 0x000fe2000788c0ff */
[----:B------:R2:W-:Y:S01]  /*a2d0*/  I2F R178, R6 ;  /* 0x0000000600b27306 */ /* 0x0005e20000201400 */
[----:B-1----:R-:W-:-:S07]  /*a2e0*/  FMUL.FTZ R13, R145, c[0x0][0x2ec] ;  /* 0x0000bb00910d7a20 */ /* 0x002fce0000410000 */
[----:B------:R-:W1:Y:S01]  /*a2f0*/  MUFU.TANH R29, R34 ;  /* 0x00000022001d7308 */ /* 0x000e620000002400 */
[----:B--2---:R-:W-:-:S07]  /*a300*/  FFMA.FTZ R6, R177, -UR20, R32 ;  /* 0x80000014b1067c23 */ /* 0x004fce0008010020 */
[----:B------:R2:W3:Y:S01]  /*a310*/  MUFU.TANH R32, R13 ;  /* 0x0000000d00207308 */ /* 0x0004e20000002400 */
[----:B------:R-:W-:Y:S01]  /*a320*/  IMAD.MOV.U32 R177, RZ, RZ, R229 ;  /* 0x000000ffffb17224 */ /* 0x000fe200078e00e5 */
[----:B------:R-:W-:Y:S01]  /*a330*/  FSEL R78, R6, -INF , !P0 ;  /* 0xff800000064e7808 */ /* 0x000fe20004000000 */
[----:B------:R-:W-:Y:S01]  /*a340*/  FMUL.FTZ R6, R61, c[0x0][0x2ec] ;  /* 0x0000bb003d067a20 */ /* 0x000fe20000410000 */
[----:B------:R-:W-:Y:S01]  /*a350*/  ISETP.GE.AND P0, PT, R5, R211, PT ;  /* 0x000000d30500720c */ /* 0x000fe20003f06270 */
[----:B-1----:R-:W-:-:S03]  /*a360*/  FFMA.FTZ R14, R169, -UR20, R29 ;  /* 0x80000014a90e7c23 */ /* 0x002fc6000801001d */
[----:B------:R3:W1:Y:S01]  /*a370*/  MUFU.TANH R34, R6 ;  /* 0x0000000600227308 */ /* 0x0006620000002400 */
[----:B------:R-:W-:Y:S01]  /*a380*/  ISETP.LT.OR P3, PT, R5, R203, P0 ;  /* 0x000000cb0500720c */ /* 0x000fe20000761670 */
[----:B------:R-:W-:Y:S01]  /*a390*/  IMAD.MOV.U32 R169, RZ, RZ, R47 ;  /* 0x000000ffffa97224 */ /* 0x000fe200078e002f */
[----:B------:R-:W-:Y:S02]  /*a3a0*/  ISETP.GE.AND P0, PT, R4, R211, PT ;  /* 0x000000d30400720c */ /* 0x000fe40003f06270 */
[----:B------:R-:W-:Y:S01]  /*a3b0*/  FSEL R148, R14, -INF , !P6 ;  /* 0xff8000000e947808 */ /* 0x000fe20007000000 */
[----:B------:R-:W-:Y:S01]  /*a3c0*/  FMUL.FTZ R14, R154, c[0x0][0x2ec] ;  /* 0x0000bb009a0e7a20 */ /* 0x000fe20000410000 */
[----:B------:R-:W-:Y:S01]  /*a3d0*/  ISETP.LT.OR P0, PT, R4, R203, P0 ;  /* 0x000000cb0400720c */ /* 0x000fe20000701670 */
[----:B--2---:R-:W-:Y:S01]  /*a3e0*/  FFMA.FTZ R13, R75, -UR20, R33 ;  /* 0x800000144b0d7c23 */ /* 0x004fe20008010021 */
[----:B------:R-:W-:Y:S01]  /*a3f0*/  FSEL R75, R15, -INF , !P1 ;  /* 0xff8000000f4b7808 */ /* 0x000fe20004800000 */
[----:B------:R-:W-:Y:S01]  /*a400*/  FMUL.FTZ R33, R147, c[0x0][0x2ec] ;  /* 0x0000bb0093217a20 */ /* 0x000fe20000410000 */
[----:B------:R-:W-:Y:S01]  /*a410*/  ISETP.GE.AND P1, PT, R5, R212, PT ;  /* 0x000000d40500720c */ /* 0x000fe20003f26270 */
[----:B------:R-:W-:Y:S01]  /*a420*/  FMUL.FTZ R15, R40, c[0x0][0x2ec] ;  /* 0x0000bb00280f7a20 */ /* 0x000fe20000410000 */
[----:B------:R-:W-:Y:S01]  /*a430*/  FSEL R176, R13, -INF , !P5 ;  /* 0xff8000000db07808 */ /* 0x000fe20006800000 */
[----:B------:R-:W-:Y:S01]  /*a440*/  FFMA.FTZ R13, R168, -UR20, R28 ;  /* 0x80000014a80d7c23 */ /* 0x000fe2000801001c */
[C---:B------:R-:W-:Y:S01]  /*a450*/  ISETP.LT.OR P1, PT, R5.reuse, R204, P1 ;  /* 0x000000cc0500720c */ /* 0x040fe20000f21670 */
[----:B------:R-:W2:Y:S01]  /*a460*/  MUFU.TANH R33, R33 ;  /* 0x0000002100217308 */ /* 0x000ea20000002400 */
[----:B------:R-:W-:Y:S01]  /*a470*/  ISETP.LT.OR P5, PT, R5, R208, P2 ;  /* 0x000000d00500720c */ /* 0x000fe200017a1670 */
[----:B---3--:R-:W-:Y:S01]  /*a480*/  FFMA.FTZ R6, R171, -UR20, R32 ;  /* 0x80000014ab067c23 */ /* 0x008fe20008010020 */
[C---:B------:R-:W-:Y:S01]  /*a490*/  LOP3.LUT P2, RZ, R0.reuse, 0x4, RZ, 0xc0, !PT ;  /* 0x0000000400ff7812 */ /* 0x040fe2000784c0ff */
[----:B------:R-:W-:Y:S01]  /*a4a0*/  FMUL.FTZ R5, R63, c[0x0][0x2ec] ;  /* 0x0000bb003f057a20 */ /* 0x000fe20000410000 */
[----:B------:R-:W-:Y:S01]  /*a4b0*/  LOP3.LUT R0, R0, 0xfffffffd, RZ, 0xc0, !PT ;  /* 0xfffffffd00007812 */ /* 0x000fe200078ec0ff */
[----:B------:R-:W-:Y:S01]  /*a4c0*/  FMUL.FTZ R28, R42, c[0x0][0x2ec] ;  /* 0x0000bb002a1c7a20 */ /* 0x000fe20000410000 */
[----:B------:R-:W-:Y:S01]  /*a4d0*/  FSEL R67, R6, -INF , !P4 ;  /* 0xff80000006437808 */ /* 0x000fe20006000000 */
[----:B------:R2:W-:Y:S01]  /*a4e0*/  MUFU.TANH R32, R5 ;  /* 0x0000000500207308 */ /* 0x0005e20000002400 */
[----:B------:R-:W-:Y:S01]  /*a4f0*/  ISETP.GE.AND P4, PT, R4, R214, PT ;  /* 0x000000d60400720c */ /* 0x000fe20003f86270 */
[----:B------:R-:W-:Y:S01]  /*a500*/  IMAD.MOV.U32 R63, RZ, RZ, R216 ;  /* 0x000000ffff3f7224 */ /* 0x000fe200078e00d8 */
[----:B------:R-:W-:Y:S01]  /*a510*/  FSEL R167, R13, -INF , !P5 ;  /* 0xff8000000da77808 */ /* 0x000fe20006800000 */
[----:B-1----:R-:W-:Y:S01]  /*a520*/  FFMA.FTZ R13, R161, -UR20, R34 ;  /* 0x80000014a10d7c23 */ /* 0x002fe20008010022 */
[----:B------:R-:W-:Y:S01]  /*a530*/  @P1 LOP3.LUT R0, R0, 0x2, RZ, 0xfc, !PT ;  /* 0x0000000200001812 */ /* 0x000fe200078efcff */
[----:B------:R-:W-:Y:S01]  /*a540*/  IMAD.MOV.U32 R171, RZ, RZ, R217 ;  /* 0x000000ffffab7224 */ /* 0x000fe200078e00d9 */
[C---:B------:R-:W-:Y:S01]  /*a550*/  ISETP.GE.AND P1, PT, R4.reuse, R212, PT ;  /* 0x000000d40400720c */ /* 0x040fe20003f26270 */
[----:B------:R-:W-:Y:S01]  /*a560*/  MUFU.TANH R6, R28 ;  /* 0x0000001c00067308 */ /* 0x000fe20000002400 */
[C---:B------:R-:W-:Y:S01]  /*a570*/  ISETP.LT.OR P6, PT, R4.reuse, R206, P4 ;  /* 0x000000ce0400720c */ /* 0x040fe200027c1670 */
[----:B------:R-:W-:Y:S01]  /*a580*/  IMAD.MOV.U32 R168, RZ, RZ, R46 ;  /* 0x000000ffffa87224 */ /* 0x000fe200078e002e */
[----:B------:R-:W-:Y:S01]  /*a590*/  ISETP.LT.OR P1, PT, R4, R204, P1 ;  /* 0x000000cc0400720c */ /* 0x000fe20000f21670 */
[----:B------:R-:W-:Y:S01]  /*a5a0*/  IMAD.MOV.U32 R147, RZ, RZ, R51 ;  /* 0x000000ffff937224 */ /* 0x000fe200078e0033 */
[C---:B------:R-:W-:Y:S01]  /*a5b0*/  LOP3.LUT P4, RZ, R0.reuse, 0x2, RZ, 0xc0, !PT ;  /* 0x0000000200ff7812 */ /* 0x040fe2000788c0ff */
[----:B------:R-:W-:Y:S01]  /*a5c0*/  IMAD.MOV.U32 R154, RZ, RZ, R63 ;  /* 0x000000ffff9a7224 */ /* 0x000fe200078e003f */
[----:B------:R-:W-:Y:S01]  /*a5d0*/  LOP3.LUT R0, R0, 0xfffffff7, RZ, 0xc0, !PT ;  /* 0xfffffff700007812 */ /* 0x000fe200078ec0ff */
[----:B--2---:R-:W-:Y:S01]  /*a5e0*/  FFMA.FTZ R5, R170, -UR20, R33 ;  /* 0x80000014aa057c23 */ /* 0x004fe20008010021 */
[----:B------:R-:W1:Y:S01]  /*a5f0*/  MUFU.TANH R15, R15 ;  /* 0x0000000f000f7308 */ /* 0x000e620000002400 */
[----:B------:R-:W-:Y:S01]  /*a600*/  FSEL R145, R13, -INF , !P6 ;  /* 0xff8000000d917808 */ /* 0x000fe20007000000 */
[----:B------:R-:W-:-:S02]  /*a610*/  IMAD.MOV.U32 R170, RZ, RZ, R223 ;  /* 0x000000ffffaa7224 */ /* 0x000fc400078e00df */
[----:B------:R-:W-:Y:S01]  /*a620*/  FSEL R77, R5, -INF , !P2 ;  /* 0xff800000054d7808 */ /* 0x000fe20005000000 */
[----:B------:R-:W-:Y:S01]  /*a630*/  FMUL.FTZ R5, R41, c[0x0][0x2ec] ;  /* 0x0000bb0029057a20 */ /* 0x000fe20000410000 */
[-C--:B------:R-:W-:Y:S01]  /*a640*/  ISETP.GE.AND P2, PT, R4, R213.reuse, PT ;  /* 0x000000d50400720c */ /* 0x080fe20003f46270 */
[----:B------:R-:W-:Y:S01]  /*a650*/  IMAD.MOV.U32 R161, RZ, RZ, R170 ;  /* 0x000000ffffa17224 */ /* 0x000fe200078e00aa */
[----:B------:R-:W-:Y:S01]  /*a660*/  @P1 LOP3.LUT R0, R0, 0x8, RZ, 0xfc, !PT ;  /* 0x0000000800001812 */ /* 0x000fe200078efcff */
[----:B------:R1:W-:Y:S01]  /*a670*/  MUFU.TANH R29, R5 ;  /* 0x00000005001d7308 */ /* 0x0003e20000002400 */
[----:B------:R-:W-:Y:S01]  /*a680*/  ISETP.LT.OR P5, PT, R4, R208, P2 ;  /* 0x000000d00400720c */ /* 0x000fe200017a1670 */
[----:B------:R-:W-:Y:S01]  /*a690*/  FMUL.FTZ R4, R43, c[0x0][0x2ec] ;  /* 0x0000bb002b047a20 */ /* 0x000fe20000410000 */
[----:B------:R-:W-:Y:S01]  /*a6a0*/  LOP3.LUT R0, R0, 0xfffffffb, RZ, 0xc0, !PT ;  /* 0xfffffffb00007812 */ /* 0x000fe200078ec0ff */
[----:B------:R-:W-:Y:S01]  /*a6b0*/  IMAD.MOV.U32 R170, RZ, RZ, R147 ;  /* 0x000000ffffaa7224 */ /* 0x000fe200078e0093 */
[C---:B------:R-:W-:Y:S01]  /*a6c0*/  ISETP.GE.AND P2, PT, R3.reuse, R213, PT ;  /* 0x000000d50300720c */ /* 0x040fe20003f46270 */
[----:B------:R-:W-:Y:S01]  /*a6d0*/  IMAD.MOV.U32 R147, RZ, RZ, R56 ;  /* 0x000000ffff937224 */ /* 0x000fe200078e0038 */
[----:B------:R-:W-:Y:S01]  /*a6e0*/  @P0 LOP3.LUT R0, R0, 0x4, RZ, 0xfc, !PT ;  /* 0x0000000400000812 */ /* 0x000fe200078efcff */
[----:B------:R2:W-:Y:S01]  /*a6f0*/  MUFU.TANH R28, R4 ;  /* 0x00000004001c7308 */ /* 0x0005e20000002400 */
[----:B------:R-:W-:-:S02]  /*a700*/  ISETP.GE.AND P1, PT, R3, R212, PT ;  /* 0x000000d40300720c */ /* 0x000fc40003f26270 */
[C---:B------:R-:W-:Y:S02]  /*a710*/  ISETP.GE.AND P0, PT, R3.reuse, R211, PT ;  /* 0x000000d30300720c */ /* 0x040fe40003f06270 */
[----:B------:R-:W-:Y:S01]  /*a720*/  ISETP.LT.OR P1, PT, R3, R204, P1 ;  /* 0x000000cc0300720c */ /* 0x000fe20000f21670 */
[----:B-1----:R-:W-:Y:S02]  /*a730*/  FFMA.FTZ R5, R163, -UR20, R15 ;  /* 0x80000014a3057c23 */ /* 0x002fe4000801000f */
[----:B------:R-:W1:Y:S01]  /*a740*/  MUFU.TANH R14, R14 ;  /* 0x0000000e000e7308 */ /* 0x000e620000002400 */
[----:B------:R-:W-:Y:S02]  /*a750*/  IMAD.MOV.U32 R163, RZ, RZ, R45 ;  /* 0x000000ffffa37224 */ /* 0x000fe400078e002d */
[----:B------:R-:W-:Y:S02]  /*a760*/  FSEL R64, R5, -INF , !P4 ;  /* 0xff80000005407808 */ /* 0x000fe40006000000 */
[----:B------:R-:W-:Y:S01]  /*a770*/  ISETP.GE.AND P4, PT, R3, R214, PT ;  /* 0x000000d60300720c */ /* 0x000fe20003f86270 */
[----:B--2---:R-:W-:-:S02]  /*a780*/  FFMA.FTZ R4, R162, -UR20, R6 ;  /* 0x80000014a2047c23 */ /* 0x004fc40008010006 */
[----:B------:R-:W-:Y:S01]  /*a790*/  FMUL.FTZ R6, R152, c[0x0][0x2ec] ;  /* 0x0000bb0098067a20 */ /* 0x000fe20000410000 */
[----:B------:R-:W-:Y:S01]  /*a7a0*/  ISETP.LT.OR P6, PT, R3, R206, P4 ;  /* 0x000000ce0300720c */ /* 0x000fe200027c1670 */
[----:B------:R-:W-:Y:S01]  /*a7b0*/  IMAD.MOV.U32 R152, RZ, RZ, R171 ;  /* 0x000000ffff987224 */ /* 0x000fe200078e00ab */
[----:B------:R-:W-:Y:S01]  /*a7c0*/  FSEL R65, R4, -INF , !P3 ;  /* 0xff80000004417808 */ /* 0x000fe20005800000 */
[----:B------:R2:W3:Y:S01]  /*a7d0*/  MUFU.TANH R15, R6 ;  /* 0x00000006000f7308 */ /* 0x0004e20000002400 */
[----:B------:R-:W-:Y:S01]  /*a7e0*/  FMUL.FTZ R4, R153, c[0x0][0x2ec] ;  /* 0x0000bb0099047a20 */ /* 0x000fe20000410000 */
[----:B------:R-:W-:Y:S01]  /*a7f0*/  ISETP.LT.OR P3, PT, R3, R203, P0 ;  /* 0x000000cb0300720c */ /* 0x000fe20000761670 */
[----:B-1----:R-:W-:Y:S01]  /*a800*/  FFMA.FTZ R13, R38, -UR20, R14 ;  /* 0x80000014260d7c23 */ /* 0x002fe2000801000e */
[----:B------:R-:W-:Y:S01]  /*a810*/  LOP3.LUT P4, RZ, R0, 0x8, RZ, 0xc0, !PT ;  /* 0x0000000800ff7812 */ /* 0x000fe2000788c0ff */
[----:B------:R-:W-:Y:S01]  /*a820*/  FMUL.FTZ R14, R172, c[0x0][0x2ec] ;  /* 0x0000bb00ac0e7a20 */ /* 0x000fe20000410000 */
[----:B------:R-:W-:Y:S01]  /*a830*/  ISETP.GE.AND P0, PT, R7, R211, PT ;  /* 0x000000d30700720c */ /* 0x000fe20003f06270 */
[----:B------:R-:W-:-:S02]  /*a840*/  IMAD.MOV.U32 R153, RZ, RZ, R66 ;  /* 0x000000ffff997224 */ /* 0x000fc400078e0042 */
[----:B------:R-:W-:Y:S01]  /*a850*/  IMAD.MOV.U32 R171, RZ, RZ, R146 ;  /* 0x000000ffffab7224 */ /* 0x000fe200078e0092 */
[----:B------:R-:W-:Y:S01]  /*a860*/  ISETP.LT.OR P0, PT, R7, R203, P0 ;  /* 0x000000cb0700720c */ /* 0x000fe20000701670 */
[----:B------:R-:W1:Y:S01]  /*a870*/  MUFU.TANH R14, R14 ;  /* 0x0000000e000e7308 */ /* 0x000e620000002400 */
[----:B--2---:R-:W-:Y:S02]  /*a880*/  FFMA.FTZ R6, R74, -UR20, R32 ;  /* 0x800000144a067c23 */ /* 0x004fe40008010020 */
[----:B---3--:R-:W-:-:S05]  /*a890*/  FFMA.FTZ R5, R68, -UR20, R15 ;  /* 0x8000001444057c23 */ /* 0x008fca000801000f */
[----:B------:R2:W3:Y:S01]  /*a8a0*/  MUFU.TANH R32, R4 ;  /* 0x0000000400207308 */ /* 0x0004e20000002400 */
[----:B------:R-:W-:Y:S01]  /*a8b0*/  IMAD.MOV.U32 R74, RZ, RZ, R55 ;  /* 0x000000ffff4a7224 */ /* 0x000fe200078e0037 */
[----:B------:R-:W-:Y:S02]  /*a8c0*/  FSEL R157, R6, -INF , !P5 ;  /* 0xff800000069d7808 */ /* 0x000fe40006800000 */
[----:B------:R-:W-:Y:S01]  /*a8d0*/  ISETP.LT.OR P5, PT, R3, R208, P2 ;  /* 0x000000d00300720c */ /* 0x000fe200017a1670 */
[----:B------:R-:W-:Y:S01]  /*a8e0*/  FMUL.FTZ R3, R155, c[0x0][0x2ec] ;  /* 0x0000bb009b037a20 */ /* 0x000fe20000410000 */
[----:B------:R-:W-:Y:S01]  /*a8f0*/  LOP3.LUT P2, RZ, R0, 0x4, RZ, 0xc0, !PT ;  /* 0x0000000400ff7812 */ /* 0x000fe2000784c0ff */
[----:B------:R-:W-:Y:S01]  /*a900*/  IMAD.MOV.U32 R155, RZ, RZ, R58 ;  /* 0x000000ffff9b7224 */ /* 0x000fe200078e003a */
[----:B------:R-:W-:Y:S01]  /*a910*/  IADD3 R6, R2, 0x29, RZ ;  /* 0x0000002902067810 */ /* 0x000fe20007ffe0ff */
[----:B-1----:R-:W-:Y:S01]  /*a920*/  FFMA.FTZ R14, R44, -UR20, R14 ;  /* 0x800000142c0e7c23 */ /* 0x002fe2000801000e */
[----:B------:R-:W-:-:S02]  /*a930*/  FSEL R216, R5, -INF , !P6 ;  /* 0xff80000005d87808 */ /* 0x000fc40007000000 */
[----:B------:R-:W-:Y:S02]  /*a940*/  LOP3.LUT R0, R0, 0xfffffffd, RZ, 0xc0, !PT ;  /* 0xfffffffd00007812 */ /* 0x000fe400078ec0ff */
[----:B------:R-:W-:Y:S01]  /*a950*/  FSEL R229, R13, -INF , !P5 ;  /* 0xff8000000de57808 */ /* 0x000fe20006800000 */
[----:B--2---:R-:W-:Y:S01]  /*a960*/  FFMA.FTZ R4, R160, -UR20, R29 ;  /* 0x80000014a0047c23 */ /* 0x004fe2000801001d */
[----:B------:R-:W-:Y:S01]  /*a970*/  @P1 LOP3.LUT R0, R0, 0x2, RZ, 0xfc, !PT ;  /* 0x0000000200001812 */ /* 0x000fe200078efcff */
[----:B------:R1:W2:Y:S01]  /*a980*/  MUFU.TANH R29, R3 ;  /* 0x00000003001d7308 */ /* 0x0002a20000002400 */
[----:B------:R-:W-:Y:S01]  /*a990*/  ISETP.GE.AND P1, PT, R7, R212, PT ;  /* 0x000000d40700720c */ /* 0x000fe20003f26270 */
[----:B---3--:R-:W-:Y:S01]  /*a9a0*/  FFMA.FTZ R15, R37, -UR20, R32 ;  /* 0x80000014250f7c23 */ /* 0x008fe20008010020 */
[----:B------:R-:W-:Y:S01]  /*a9b0*/  FSEL R60, R4, -INF , !P4 ;  /* 0xff800000043c7808 */ /* 0x000fe20006000000 */
[----:B------:R-:W-:Y:S01]  /*a9c0*/  FMUL.FTZ R4, R174, c[0x0][0x2ec] ;  /* 0x0000bb00ae047a20 */ /* 0x000fe20000410000 */
[----:B------:R-:W-:-:S02]  /*a9d0*/  ISETP.GE.AND P4, PT, R7, R214, PT ;  /* 0x000000d60700720c */ /* 0x000fc40003f86270 */
[C---:B------:R-:W-:Y:S01]  /*a9e0*/  ISETP.LT.OR P1, PT, R7.reuse, R204, P1 ;  /* 0x000000cc0700720c */ /* 0x040fe20000f21670 */
[----:B------:R3:W4:Y:S01]  /*a9f0*/  MUFU.TANH R5, R4 ;  /* 0x0000000400057308 */ /* 0x0007220000002400 */
[----:B------:R-:W-:Y:S02]  /*aa00*/  ISETP.LT.OR P6, PT, R7, R206, P4 ;  /* 0x000000ce0700720c */ /* 0x000fe400027c1670 */
[C---:B------:R-:W-:Y:S02]  /*aa10*/  LOP3.LUT P4, RZ, R0.reuse, 0x2, RZ, 0xc0, !PT ;  /* 0x0000000200ff7812 */ /* 0x040fe4000788c0ff */
[----:B------:R-:W-:Y:S02]  /*aa20*/  LOP3.LUT R0, R0, 0xfffffff7, RZ, 0xc0, !PT ;  /* 0xfffffff700007812 */ /* 0x000fe400078ec0ff */
[----:B------:R-:W-:Y:S01]  /*aa30*/  FSEL R174, R14, -INF , !P4 ;  /* 0xff8000000eae7808 */ /* 0x000fe20006000000 */
[----:B-1----:R-:W-:Y:S01]  /*aa40*/  FFMA.FTZ R3, R69, -UR20, R28 ;  /* 0x8000001445037c23 */ /* 0x002fe2000801001c */
[----:B------:R-:W-:Y:S01]  /*aa50*/  ISETP.GE.AND P4, PT, R8, R214, PT ;  /* 0x000000d60800720c */ /* 0x000fe20003f86270 */
[----:B--2---:R-:W-:Y:S01]  /*aa60*/  FFMA.FTZ R28, R36, -UR20, R29 ;  /* 0x80000014241c7c23 */ /* 0x004fe2000801001d */
[----:B------:R-:W-:-:S02]  /*aa70*/  FSEL R223, R15, -INF , !P6 ;  /* 0xff8000000fdf7808 */ /* 0x000fc40007000000 */
[----:B------:R-:W-:Y:S01]  /*aa80*/  FSEL R61, R3, -INF , !P2 ;  /* 0xff800000033d7808 */ /* 0x000fe20005000000 */
[----:B------:R-:W-:Y:S01]  /*aa90*/  IMAD.IADD R3, R209, 0x1, -R9 ;  /* 0x00000001d1037824 */ /* 0x000fe200078e0a09 */
[----:B------:R-:W-:Y:S01]  /*aaa0*/  ISETP.GE.AND P2, PT, R7, R213, PT ;  /* 0x000000d50700720c */ /* 0x000fe20003f46270 */
[--C-:B---3--:R-:W-:Y:S01]  /*aab0*/  IMAD.IADD R4, R210, 0x1, -R6.reuse ;  /* 0x00000001d2047824 */ /* 0x108fe200078e0a06 */
[----:B------:R-:W-:Y:S01]  /*aac0*/  @P1 LOP3.LUT R0, R0, 0x8, RZ, 0xfc, !PT ;  /* 0x0000000800001812 */ /* 0x000fe200078efcff */
[----:B----4-:R-:W-:Y:S01]  /*aad0*/  FFMA.FTZ R13, R39, -UR20, R5 ;  /* 0x80000014270d7c23 */ /* 0x010fe20008010005 */
[----:B------:R-:W-:Y:S02]  /*aae0*/  IABS R3, R3 ;  /* 0x0000000300037213 */ /* 0x000fe40000000000 */
[----:B------:R-:W-:Y:S01]  /*aaf0*/  ISETP.LT.OR P5, PT, R7, R208, P2 ;  /* 0x000000d00700720c */ /* 0x000fe200017a1670 */
[----:B------:R-:W-:Y:S01]  /*ab00*/  IMAD.IADD R7, R205, 0x1, -R6 ;  /* 0x00000001cd077824 */ /* 0x000fe200078e0a06 */
[----:B------:R1:W-:Y:S01]  /*ab10*/  I2F R57, R3 ;  /* 0x0000000300397306 */ /* 0x0003e20000201400 */
[----:B------:R-:W-:-:S02]  /*ab20*/  IABS R4, R4 ;  /* 0x0000000400047213 */ /* 0x000fc40000000000 */
[----:B------:R-:W-:Y:S02]  /*ab30*/  IADD3 R5, R2, 0x30, RZ ;  /* 0x0000003002057810 */ /* 0x000fe40007ffe0ff */
[----:B------:R-:W-:Y:S02]  /*ab40*/  LOP3.LUT R0, R0, 0xfffffffb, RZ, 0xc0, !PT ;  /* 0xfffffffb00007812 */ /* 0x000fe400078ec0ff */
[----:B------:R-:W-:Y:S01]  /*ab50*/  ISETP.GE.AND P2, PT, R8, R213, PT ;  /* 0x000000d50800720c */ /* 0x000fe20003f46270 */
[----:B------:R2:W-:Y:S01]  /*ab60*/  I2F R52, R4 ;  /* 0x0000000400347306 */ /* 0x0005e20000201400 */
[----:B------:R-:W-:Y:S02]  /*ab70*/  @P0 LOP3.LUT R0, R0, 0x4, RZ, 0xfc, !PT ;  /* 0x0000000400000812 */ /* 0x000fe400078efcff */
[C---:B------:R-:W-:Y:S02]  /*ab80*/  ISETP.GE.AND P1, PT, R8.reuse, R212, PT ;  /* 0x000000d40800720c */ /* 0x040fe40003f26270 */
[----:B------:R-:W-:-:S02]  /*ab90*/  ISETP.GE.AND P0, PT, R8, R211, PT ;  /* 0x000000d30800720c */ /* 0x000fc40003f06270 */
[----:B------:R-:W-:Y:S01]  /*aba0*/  FSEL R217, R13, -INF , !P3 ;  /* 0xff8000000dd97808 */ /* 0x000fe20005800000 */
[--C-:B-1----:R-:W-:Y:S01]  /*abb0*/  IMAD.IADD R3, R207, 0x1, -R6.reuse ;  /* 0x00000001cf037824 */ /* 0x102fe200078e0a06 */
[----:B------:R-:W-:Y:S02]  /*abc0*/  FSEL R228, R28, -INF , !P5 ;  /* 0xff8000001ce47808 */ /* 0x000fe40006800000 */
[C---:B------:R-:W-:Y:S02]  /*abd0*/  ISETP.LT.OR P6, PT, R8.reuse, R206, P4 ;  /* 0x000000ce0800720c */ /* 0x040fe400027c1670 */
[----:B------:R-:W-:Y:S02]  /*abe0*/  IABS R3, R3 ;  /* 0x0000000300037213 */ /* 0x000fe40000000000 */
[C---:B------:R-:W-:Y:S02]  /*abf0*/  ISETP.LT.OR P5, PT, R8.reuse, R208, P2 ;  /* 0x000000d00800720c */ /* 0x040fe400017a1670 */
[C---:B------:R-:W-:Y:S01]  /*ac00*/  ISETP.LT.OR P1, PT, R8.reuse, R204, P1 ;  /* 0x000000cc0800720c */ /* 0x040fe20000f21670 */
[----:B--2---:R-:W-:Y:S01]  /*ac10*/  IMAD.MOV.U32 R4, RZ, RZ, R3 ;  /* 0x000000ffff047224 */ /* 0x004fe200078e0003 */
[----:B------:R-:W-:Y:S01]  /*ac20*/  IABS R3, R7 ;  /* 0x0000000700037213 */ /* 0x000fe20000000000 */
[----:B------:R-:W-:Y:S01]  /*ac30*/  IMAD.IADD R7, R209, 0x1, -R6 ;  /* 0x00000001d1077824 */ /* 0x000fe200078e0a06 */
[----:B------:R-:W-:Y:S01]  /*ac40*/  ISETP.LT.OR P3, PT, R8, R203, P0 ;  /* 0x000000cb0800720c */ /* 0x000fe20000761670 */
[----:B------:R1:W-:Y:S01]  /*ac50*/  I2F R49, R4 ;  /* 0x0000000400317306 */ /* 0x0003e20000201400 */
[----:B------:R-:W-:-:S02]  /*ac60*/  LOP3.LUT P4, RZ, R0, 0x8, RZ, 0xc0, !PT ;  /* 0x0000000800ff7812 */ /* 0x000fc4000788c0ff */
[C---:B------:R-:W-:Y:S02]  /*ac70*/  LOP3.LUT P2, RZ, R0.reuse, 0x4, RZ, 0xc0, !PT ;  /* 0x0000000400ff7812 */ /* 0x040fe4000784c0ff */
[----:B------:R-:W-:Y:S02]  /*ac80*/  LOP3.LUT R0, R0, 0xfffffffd, RZ, 0xc0, !PT ;  /* 0xfffffffd00007812 */ /* 0x000fe400078ec0ff */
[----:B------:R-:W-:Y:S02]  /*ac90*/  ISETP.GE.AND P0, PT, R12, R211, PT ;  /* 0x000000d30c00720c */ /* 0x000fe40003f06270 */
[----:B------:R-:W-:Y:S02]  /*aca0*/  @P1 LOP3.LUT R0, R0, 0x2, RZ, 0xfc, !PT ;  /* 0x0000000200001812 */ /* 0x000fe400078efcff */
[C---:B------:R-:W-:Y:S02]  /*acb0*/  ISETP.GE.AND P1, PT, R12.reuse, R212, PT ;  /* 0x000000d40c00720c */ /* 0x040fe40003f26270 */
[----:B------:R-:W-:-:S02]  /*acc0*/  ISETP.LT.OR P0, PT, R12, R203, P0 ;  /* 0x000000cb0c00720c */ /* 0x000fc40000701670 */
[----:B------:R-:W-:Y:S01]  /*acd0*/  ISETP.LT.OR P1, PT, R12, R204, P1 ;  /* 0x000000cc0c00720c */ /* 0x000fe20000f21670 */
[----:B-1----:R-:W-:Y:S01]  /*ace0*/  IMAD.MOV.U32 R4, RZ, RZ, R3 ;  /* 0x000000ffff047224 */ /* 0x002fe200078e0003 */
[----:B------:R-:W-:Y:S01]  /*acf0*/  IABS R3, R7 ;  /* 0x0000000700037213 */ /* 0x000fe20000000000 */
[----:B------:R-:W-:Y:S02]  /*ad00*/  IMAD.IADD R7, R210, 0x1, -R5 ;  /* 0x00000001d2077824 */ /* 0x000fe400078e0a05 */
        /* <DEDUP_REMOVED lines=10> */
[----:B------:R-:W-:-:S05]  /*adb0*/  IABS R3, R7 ;  /* 0x0000000700037213 */ /* 0x000fca0000000000 */
[----:B------:R1:W-:Y:S01]  /*adc0*/  I2F R40, R4 ;  /* 0x0000000400287306 */ /* 0x0003e20000201400 */
[----:B------:R-:W-:Y:S02]  /*add0*/  IMAD.MOV.U32 R7, RZ, RZ, R3 ;  /* 0x000000ffff077224 */ /* 0x000fe400078e0003 */
[----:B------:R-:W-:-:S05]  /*ade0*/  IMAD.IADD R3, R209, 0x1, -R5 ;  /* 0x00000001d1037824 */ /* 0x000fca00078e0a05 */
[----:B------:R2:W-:Y:S01]  /*adf0*/  I2F R47, R7 ;  /* 0x00000007002f7306 */ /* 0x0005e20000201400 */
[----:B------:R-:W-:Y:S02]  /*ae00*/  IABS R3, R3 ;  /* 0x0000000300037213 */ /* 0x000fe40000000000 */
[----:B-1----:R-:W-:-:S05]  /*ae10*/  IADD3 R4, R2, 0x31, RZ ;  /* 0x0000003102047810 */ /* 0x002fca0007ffe0ff */
[----:B------:R-:W-:Y:S02]  /*ae20*/  IMAD.IADD R8, R210, 0x1, -R4 ;  /* 0x00000001d2087824 */ /* 0x000fe400078e0a04 */
[----:B--2---:R-:W-:-:S03]  /*ae30*/  IMAD.MOV.U32 R7, RZ, RZ, R3 ;  /* 0x000000ffff077224 */ /* 0x004fc600078e0003 */
[----:B------:R-:W-:Y:S01]  /*ae40*/  IABS R3, R8 ;  /* 0x0000000800037213 */ /* 0x000fe20000000000 */
[--C-:B------:R-:W-:Y:S01]  /*ae50*/  IMAD.IADD R8, R205, 0x1, -R4.reuse ;  /* 0x00000001cd087824 */ /* 0x100fe200078e0a04 */
[----:B------:R1:W-:Y:S03]  /*ae60*/  I2F R46, R7 ;  /* 0x00000007002e7306 */ /* 0x0003e60000201400 */
[----:B-1----:R-:W-:Y:S02]  /*ae70*/  IMAD.MOV.U32 R7, RZ, RZ, R3 ;  /* 0x000000ffff077224 */ /* 0x002fe400078e0003 */
[----:B------:R-:W-:-:S03]  /*ae80*/  IMAD.IADD R3, R207, 0x1, -R4 ;  /* 0x00000001cf037824 */ /* 0x000fc600078e0a04 */
[----:B------:R1:W-:Y:S02]  /*ae90*/  I2F R43, R7 ;  /* 0x00000007002b7306 */ /* 0x0003e40000201400 */
[----:B------:R-:W-:-:S05]  /*aea0*/  IABS R3, R3 ;  /* 0x0000000300037213 */ /* 0x000fca0000000000 */
[----:B-1----:R-:W-:Y:S01]  /*aeb0*/  IMAD.MOV.U32 R7, RZ, RZ, R3 ;  /* 0x000000ffff077224 */ /* 0x002fe200078e0003 */
[----:B------:R-:W-:-:S03]  /*aec0*/  IABS R3, R8 ;  /* 0x0000000800037213 */ /* 0x000fc60000000000 */
[----:B------:R1:W-:Y:S02]  /*aed0*/  I2F R39, R7 ;  /* 0x0000000700277306 */ /* 0x0003e40000201400 */
[----:B------:R-:W-:Y:S02]  /*aee0*/  IMAD.MOV.U32 R8, RZ, RZ, R3 ;  /* 0x000000ffff087224 */ /* 0x000fe400078e0003 */
[----:B------:R-:W-:-:S04]  /*aef0*/  IMAD.IADD R3, R209, 0x1, -R4 ;  /* 0x00000001d1037824 */ /* 0x000fc800078e0a04 */
[----:B------:R2:W-:Y:S01]  /*af00*/  I2F R42, R8 ;  /* 0x00000008002a7306 */ /* 0x0005e20000201400 */
[----:B-1----:R-:W-:Y:S02]  /*af10*/  IABS R7, R3 ;  /* 0x0000000300077213 */ /* 0x002fe40000000000 */
[C---:B------:R-:W-:Y:S02]  /*af20*/  IADD3 R3, R2.reuse, 0x38, RZ ;  /* 0x0000003802037810 */ /* 0x040fe40007ffe0ff */
[----:B------:R-:W-:-:S03]  /*af30*/  IADD3 R2, R2, 0x39, RZ ;  /* 0x0000003902027810 */ /* 0x000fc60007ffe0ff */
[----:B------:R-:W-:Y:S02]  /*af40*/  IMAD.IADD R13, R207, 0x1, -R3 ;  /* 0x00000001cf0d7824 */ /* 0x000fe400078e0a03 */
[----:B--2---:R-:W-:Y:S02]  /*af50*/  IMAD.MOV.U32 R8, RZ, RZ, R7 ;  /* 0x000000ffff087224 */ /* 0x004fe400078e0007 */
[----:B------:R-:W-:Y:S02]  /*af60*/  IMAD.IADD R7, R210, 0x1, -R3 ;  /* 0x00000001d2077824 */ /* 0x000fe400078e0a03 */
[----:B------:R1:W-:Y:S03]  /*af70*/  I2F R45, R8 ;  /* 0x00000008002d7306 */ /* 0x0003e60000201400 */
[----:B------:R-:W-:-:S05]  /*af80*/  IABS R7, R7 ;  /* 0x0000000700077213 */ /* 0x000fca0000000000 */
[----:B-1----:R-:W-:Y:S01]  /*af90*/  IMAD.MOV.U32 R8, RZ, RZ, R7 ;  /* 0x000000ffff087224 */ /* 0x002fe200078e0007 */
[----:B------:R-:W-:-:S03]  /*afa0*/  IABS R7, R13 ;  /* 0x0000000d00077213 */ /* 0x000fc60000000000 */
[----:B------:R1:W-:Y:S02]  /*afb0*/  I2F R41, R8 ;  /* 0x0000000800297306 */ /* 0x0003e40000201400 */
[----:B-1----:R-:W-:Y:S02]  /*afc0*/  IMAD.MOV.U32 R8, RZ, RZ, R7 ;  /* 0x000000ffff087224 */ /* 0x002fe400078e0007 */
[----:B------:R-:W-:-:S04]  /*afd0*/  IMAD.IADD R7, R205, 0x1, -R3 ;  /* 0x00000001cd077824 */ /* 0x000fc800078e0a03 */
[----:B------:R1:W-:Y:S01]  /*afe0*/  I2F R38, R8 ;  /* 0x0000000800267306 */ /* 0x0003e20000201400 */
[----:B------:R-:W-:-:S05]  /*aff0*/  IABS R7, R7 ;  /* 0x0000000700077213 */ /* 0x000fca0000000000 */
[----:B------:R-:W-:-:S04]  /*b000*/  IMAD.MOV.U32 R13, RZ, RZ, R7 ;  /* 0x000000ffff0d7224 */ /* 0x000fc800078e0007 */
[----:B------:R2:W-:Y:S01]  /*b010*/  I2F R37, R13 ;  /* 0x0000000d00257306 */ /* 0x0005e20000201400 */
[----:B-1----:R-:W-:-:S05]  /*b020*/  IMAD.IADD R8, R209, 0x1, -R3 ;  /* 0x00000001d1087824 */ /* 0x002fca00078e0a03 */
[----:B------:R-:W-:-:S05]  /*b030*/  IABS R7, R8 ;  /* 0x0000000800077213 */ /* 0x000fca0000000000 */
[----:B------:R-:W-:Y:S02]  /*b040*/  IMAD.MOV.U32 R8, RZ, RZ, R7 ;  /* 0x000000ffff087224 */ /* 0x000fe400078e0007 */
[--C-:B------:R-:W-:Y:S02]  /*b050*/  IMAD.IADD R7, R210, 0x1, -R2.reuse ;  /* 0x00000001d2077824 */ /* 0x100fe400078e0a02 */
[----:B--2---:R-:W-:Y:S01]  /*b060*/  IMAD.IADD R13, R207, 0x1, -R2 ;  /* 0x00000001cf0d7824 */ /* 0x004fe200078e0a02 */
[----:B------:R1:W-:Y:S02]  /*b070*/  I2F R36, R8 ;  /* 0x0000000800247306 */ /* 0x0003e40000201400 */
        /* <DEDUP_REMOVED lines=13> */
[----:B-1----:R-:W-:-:S06]  /*b150*/  FMUL.FTZ R7, R173, c[0x0][0x2ec] ;  /* 0x0000bb00ad077a20 */ /* 0x002fcc0000410000 */
[----:B------:R1:W2:Y:S02]  /*b160*/  MUFU.TANH R8, R7 ;  /* 0x0000000700087308 */ /* 0x0002a40000002400 */
[----:B-1----:R-:W-:Y:S02]  /*b170*/  FMUL.FTZ R7, R175, c[0x0][0x2ec] ;  /* 0x0000bb00af077a20 */ /* 0x002fe40000410000 */
[----:B--2---:R-:W-:-:S04]  /*b180*/  FFMA.FTZ R8, R218, -UR20, R8 ;  /* 0x80000014da087c23 */ /* 0x004fc80008010008 */
[----:B------:R1:W-:Y:S01]  /*b190*/  MUFU.TANH R13, R7 ;  /* 0x00000007000d7308 */ /* 0x0003e20000002400 */
[----:B------:R-:W-:Y:S02]  /*b1a0*/  FSEL R146, R8, -INF , !P4 ;  /* 0xff80000008927808 */ /* 0x000fe40006000000 */
[----:B------:R-:W-:Y:S01]  /*b1b0*/  ISETP.GE.AND P4, PT, R12, R214, PT ;  /* 0x000000d60c00720c */ /* 0x000fe20003f86270 */
[----:B-1----:R-:W-:-:S04]  /*b1c0*/  FMUL.FTZ R7, R224, c[0x0][0x2ec] ;  /* 0x0000bb00e0077a20 */ /* 0x002fc80000410000 */
[----:B------:R1:W2:Y:S02]  /*b1d0*/  MUFU.TANH R14, R7 ;  /* 0x00000007000e7308 */ /* 0x0002a40000002400 */
[----:B-1----:R-:W-:Y:S02]  /*b1e0*/  FMUL.FTZ R7, R225, c[0x0][0x2ec] ;  /* 0x0000bb00e1077a20 */ /* 0x002fe40000410000 */
[----:B--2---:R-:W-:-:S04]  /*b1f0*/  FFMA.FTZ R14, R53, -UR20, R14 ;  /* 0x80000014350e7c23 */ /* 0x004fc8000801000e */
[----:B------:R1:W-:Y:S02]  /*b200*/  MUFU.TANH R54, R7 ;  /* 0x0000000700367308 */ /* 0x0003e40000002400 */
[----:B-1----:R-:W-:-:S06]  /*b210*/  FMUL.FTZ R7, R226, c[0x0][0x2ec] ;  /* 0x0000bb00e2077a20 */ /* 0x002fcc0000410000 */
[----:B------:R1:W-:Y:S02]  /*b220*/  MUFU.TANH R15, R7 ;  /* 0x00000007000f7308 */ /* 0x0003e40000002400 */
[----:B-1----:R-:W-:-:S06]  /*b230*/  FMUL.FTZ R7, R227, c[0x0][0x2ec] ;  /* 0x0000bb00e3077a20 */ /* 0x002fcc0000410000 */
[----:B------:R1:W-:Y:S02]  /*b240*/  MUFU.TANH R51, R7 ;  /* 0x0000000700337308 */ /* 0x0003e40000002400 */
[----:B-1----:R-:W-:Y:S01]  /*b250*/  FMUL.FTZ R7, R163, c[0x0][0x2ec] ;  /* 0x0000bb00a3077a20 */ /* 0x002fe20000410000 */
[----:B------:R-:W-:Y:S01]  /*b260*/  FSEL R163, R14, -INF , !P6 ;  /* 0xff8000000ea37808 */ /* 0x000fe20007000000 */
[----:B------:R-:W-:Y:S01]  /*b270*/  FMUL.FTZ R14, R237, c[0x0][0x2ec] ;  /* 0x0000bb00ed0e7a20 */ /* 0x000fe20000410000 */
[----:B------:R-:W-:-:S03]  /*b280*/  ISETP.LT.OR P6, PT, R12, R206, P4 ;  /* 0x000000ce0c00720c */ /* 0x000fc600027c1670 */
[----:B------:R1:W2:Y:S01]  /*b290*/  MUFU.TANH R34, R7 ;  /* 0x0000000700227308 */ /* 0x0002a20000002400 */
[C---:B------:R-:W-:Y:S02]  /*b2a0*/  LOP3.LUT P4, RZ, R0.reuse, 0x2, RZ, 0xc0, !PT ;  /* 0x0000000200ff7812 */ /* 0x040fe4000788c0ff */
[----:B------:R-:W-:-:S04]  /*b2b0*/  LOP3.LUT R0, R0, 0xfffffff7, RZ, 0xc0, !PT ;  /* 0xfffffff700007812 */ /* 0x000fc800078ec0ff */
[----:B------:R-:W-:Y:S01]  /*b2c0*/  @P1 LOP3.LUT R0, R0, 0x8, RZ, 0xfc, !PT ;  /* 0x0000000800001812 */ /* 0x000fe200078efcff */
[----:B------:R-:W-:Y:S01]  /*b2d0*/  MUFU.TANH R69, R14 ;  /* 0x0000000e00457308 */ /* 0x000fe20000002400 */
[C---:B------:R-:W-:Y:S02]  /*b2e0*/  ISETP.GE.AND P1, PT, R11.reuse, R212, PT ;  /* 0x000000d40b00720c */ /* 0x040fe40003f26270 */
[----:B------:R-:W-:Y:S02]  /*b2f0*/  LOP3.LUT R0, R0, 0xfffffffb, RZ, 0xc0, !PT ;  /* 0xfffffffb00007812 */ /* 0x000fe400078ec0ff */
[----:B------:R-:W-:Y:S02]  /*b300*/  ISETP.LT.OR P1, PT, R11, R204, P1 ;  /* 0x000000cc0b00720c */ /* 0x000fe40000f21670 */
[----:B------:R-:W-:Y:S01]  /*b310*/  @P0 LOP3.LUT R0, R0, 0x4, RZ, 0xfc, !PT ;  /* 0x0000000400000812 */ /* 0x000fe200078efcff */
[----:B-1----:R-:W-:Y:S01]  /*b320*/  FMUL.FTZ R7, R59, c[0x0][0x2ec] ;  /* 0x0000bb003b077a20 */ /* 0x002fe20000410000 */
[----:B------:R-:W-:Y:S01]  /*b330*/  ISETP.GE.AND P0, PT, R11, R211, PT ;  /* 0x000000d30b00720c */ /* 0x000fe20003f06270 */
[----:B--2---:R-:W-:-:S02]  /*b340*/  FFMA.FTZ R8, R159, -UR20, R34 ;  /* 0x800000149f087c23 */ /* 0x004fc40008010022 */
[----:B------:R1:W2:Y:S02]  /*b350*/  MUFU.TANH R59, R7 ;  /* 0x00000007003b7308 */ /* 0x0002a40000002400 */
[----:B-1----:R-:W-:Y:S02]  /*b360*/  FMUL.FTZ R7, R168, c[0x0][0x2ec] ;  /* 0x0000bb00a8077a20 */ /* 0x002fe40000410000 */
[----:B------:R-:W-:Y:S01]  /*b370*/  IMAD.MOV.U32 R168, RZ, RZ, R144 ;  /* 0x000000ffffa87224 */ /* 0x000fe200078e0090 */
[----:B------:R-:W-:-:S03]  /*b380*/  FSEL R144, R8, -INF , !P4 ;  /* 0xff80000008907808 */ /* 0x000fc60006000000 */
[----:B------:R1:W3:Y:S01]  /*b390*/  MUFU.TANH R28, R7 ;  /* 0x00000007001c7308 */ /* 0x0002e20000002400 */
[----:B--2---:R-:W-:Y:S01]  /*b3a0*/  FFMA.FTZ R8, R183, -UR20, R59 ;  /* 0x80000014b7087c23 */ /* 0x004fe2000801003b */
[----:B------:R-:W-:Y:S01]  /*b3b0*/  ISETP.GE.AND P4, PT, R11, R214, PT ;  /* 0x000000d60b00720c */ /* 0x000fe20003f86270 */
[----:B-1----:R-:W-:Y:S02]  /*b3c0*/  FMUL.FTZ R7, R169, c[0x0][0x2ec] ;  /* 0x0000bb00a9077a20 */ /* 0x002fe40000410000 */
[----:B------:R-:W-:-:S03]  /*b3d0*/  IMAD.MOV.U32 R169, RZ, RZ, R62 ;  /* 0x000000ffffa97224 */ /* 0x000fc600078e003e */
[----:B------:R1:W-:Y:S04]  /*b3e0*/  MUFU.TANH R56, R7 ;  /* 0x0000000700387308 */ /* 0x0003e80000002400 */
[----:B------:R-:W-:Y:S01]  /*b3f0*/  HMMA.16816.F32.BF16 R24, R24, R230, R168 ;  /* 0x000000e61818723c */ /* 0x000fe200000418a8 */
[----:B-1----:R-:W-:Y:S02]  /*b400*/  FMUL.FTZ R7, R232, c[0x0][0x2ec] ;  /* 0x0000bb00e8077a20 */ /* 0x002fe40000410000 */
[----:B------:R-:W-:Y:S02]  /*b410*/  IMAD.MOV.U32 R232, RZ, RZ, R154 ;  /* 0x000000ffffe87224 */ /* 0x000fe400078e009a */
[----:B------:R1:W2:Y:S11]  /*b420*/  MUFU.TANH R58, R7 ;  /* 0x00000007003a7308 */ /* 0x0002b60000002400 */
[----:B------:R-:W-:Y:S08]  /*b430*/  @!UPT UIADD3 URZ, URZ, URZ, URZ ;  /* 0x0000003f3f3ff290 */ /* 0x000ff0000fffe03f */
[----:B------:R-:W-:Y:S01]  /*b440*/  HMMA.16816.F32.BF16 R16, R16, R30, R24 ;  /* 0x0000001e1010723c */ /* 0x000fe20000041818 */
[----:B-1----:R-:W-:Y:S02]  /*b450*/  FMUL.FTZ R7, R233, c[0x0][0x2ec] ;  /* 0x0000bb00e9077a20 */ /* 0x002fe40000410000 */
[----:B------:R-:W-:Y:S02]  /*b460*/  IMAD.MOV.U32 R233, RZ, RZ, R161 ;  /* 0x000000ffffe97224 */ /* 0x000fe400078e00a1 */
[----:B------:R1:W-:Y:S11]  /*b470*/  MUFU.TANH R66, R7 ;  /* 0x0000000700427308 */ /* 0x0003f60000002400 */
[----:B------:R-:W-:Y:S08]  /*b480*/  @!UPT UIADD3 URZ, URZ, URZ, URZ ;  /* 0x0000003f3f3ff290 */ /* 0x000ff0000fffe03f */
[----:B------:R-:W-:Y:S02]  /*b490*/  FMUL.FTZ R16, R16, c[0x0][0x2ec] ;  /* 0x0000bb0010107a20 */ /* 0x000fe40000410000 */
[----:B------:R-:W-:Y:S02]  /*b4a0*/  FMUL.FTZ R17, R17, c[0x0][0x2ec] ;  /* 0x0000bb0011117a20 */ /* 0x000fe40000410000 */
[----:B-1----:R-:W-:Y:S02]  /*b4b0*/  FMUL.FTZ R7, R234, c[0x0][0x2ec] ;  /* 0x0000bb00ea077a20 */ /* 0x002fe40000410000 */
[----:B------:R-:W-:Y:S01]  /*b4c0*/  IMAD.MOV.U32 R234, RZ, RZ, R152 ;  /* 0x000000ffffea7224 */ /* 0x000fe200078e0098 */
[----:B------:R-:W-:Y:S01]  /*b4d0*/  MUFU.TANH R16, R16 ;  /* 0x0000001000107308 */ /* 0x000fe20000002400 */
[----:B------:R-:W-:-:S07]  /*b4e0*/  FMUL.FTZ R18, R18, c[0x0][0x2ec] ;  /* 0x0000bb0012127a20 */ /* 0x000fce0000410000 */
[----:B------:R1:W-:Y:S08]  /*b4f0*/  MUFU.TANH R55, R7 ;  /* 0x0000000700377308 */ /* 0x0003f00000002400 */
[----:B------:R-:W-:Y:S01]  /*b500*/  MUFU.TANH R17, R17 ;  /* 0x0000001100117308 */ /* 0x000fe20000002400 */
[----:B-1----:R-:W-:Y:S02]  /*b510*/  FMUL.FTZ R7, R235, c[0x0][0x2ec] ;  /* 0x0000bb00eb077a20 */ /* 0x002fe40000410000 */
[----:B------:R-:W-:-:S05]  /*b520*/  IMAD.MOV.U32 R235, RZ, RZ, R177 ;  /* 0x000000ffffeb7224 */ /* 0x000fca00078e00b1 */
[----:B------:R1:W-:Y:S02]  /*b530*/  MUFU.TANH R63, R7 ;  /* 0x00000007003f7308 */ /* 0x0003e40000002400 */
[----:B------:R-:W-:Y:S01]  /*b540*/  HMMA.16816.F32.BF16 R20, R20, R30, R232 ;  /* 0x0000001e1414723c */ /* 0x000fe200000418e8 */
[----:B-1----:R-:W-:Y:S02]  /*b550*/  FFMA.FTZ R7, R181, -UR20, R13 ;  /* 0x80000014b5077c23 */ /* 0x002fe4000801000d */
[----:B------:R-:W-:-:S04]  /*b560*/  FMUL.FTZ R13, R240, c[0x0][0x2ec] ;  /* 0x0000bb00f00d7a20 */ /* 0x000fc80000410000 */
[----:B------:R1:W4:Y:S11]  /*b570*/  MUFU.TANH R53, R13 ;  /* 0x0000000d00357308 */ /* 0x0003360000002400 */
[----:B------:R-:W-:Y:S06]  /*b580*/  @!UPT UIADD3 URZ, URZ, URZ, URZ ;  /* 0x0000003f3f3ff290 */ /* 0x000fec000fffe03f */
[----:B------:R-:W-:Y:S02]  /*b590*/  FMUL.FTZ R22, R22, c[0x0][0x2ec] ;  /* 0x0000bb0016167a20 */ /* 0x000fe40000410000 */
[----:B------:R-:W-:Y:S02]  /*b5a0*/  FMUL.FTZ R20, R20, c[0x0][0x2ec] ;  /* 0x0000bb0014147a20 */ /* 0x000fe40000410000 */
[----:B------:R-:W-:Y:S02]  /*b5b0*/  FMUL.FTZ R21, R21, c[0x0][0x2ec] ;  /* 0x0000bb0015157a20 */ /* 0x000fe40000410000 */
[----:B------:R-:W-:Y:S01]  /*b5c0*/  MUFU.TANH R22, R22 ;  /* 0x0000001600167308 */ /* 0x000fe20000002400 */
[----:B------:R-:W-:Y:S02]  /*b5d0*/  FMUL.FTZ R23, R23, c[0x0][0x2ec] ;  /* 0x0000bb0017177a20 */ /* 0x000fe40000410000 */
[----:B-1----:R-:W-:Y:S01]  /*b5e0*/  FFMA.FTZ R13, R150, -UR20, R15 ;  /* 0x80000014960d7c23 */ /* 0x002fe2000801000f */
[----:B------:R-:W-:Y:S01]  /*b5f0*/  FSEL R150, R7, -INF , !P2 ;  /* 0xff80000007967808 */ /* 0x000fe20005000000 */
[----:B------:R-:W-:Y:S01]  /*b600*/  FMUL.FTZ R15, R241, c[0x0][0x2ec] ;  /* 0x0000bb00f10f7a20 */ /* 0x000fe20000410000 */
[-C--:B------:R-:W-:Y:S01]  /*b610*/  ISETP.GE.AND P2, PT, R12, R213.reuse, PT ;  /* 0x000000d50c00720c */ /* 0x080fe20003f46270 */
[----:B------:R-:W-:Y:S01]  /*b620*/  FMUL.FTZ R7, R242, c[0x0][0x2ec] ;  /* 0x0000bb00f2077a20 */ /* 0x000fe20000410000 */
[----:B------:R-:W-:Y:S01]  /*b630*/  FSEL R181, R13, -INF , !P5 ;  /* 0xff8000000db57808 */ /* 0x000fe20006800000 */
[----:B------:R-:W1:Y:S01]  /*b640*/  MUFU.TANH R68, R15 ;  /* 0x0000000f00447308 */ /* 0x000e620000002400 */
[----:B------:R-:W-:Y:S01]  /*b650*/  ISETP.LT.OR P5, PT, R12, R208, P2 ;  /* 0x000000d00c00720c */ /* 0x000fe200017a1670 */
[----:B------:R-:W-:Y:S01]  /*b660*/  FMUL.FTZ R12, R236, c[0x0][0x2ec] ;  /* 0x0000bb00ec0c7a20 */ /* 0x000fe20000410000 */
[----:B------:R-:W-:Y:S01]  /*b670*/  ISETP.GE.AND P2, PT, R11, R213, PT ;  /* 0x000000d50b00720c */ /* 0x000fe20003f46270 */
[----:B------:R-:W-:-:S04]  /*b680*/  FFMA.FTZ R13, R151, -UR20, R54 ;  /* 0x80000014970d7c23 */ /* 0x000fc80008010036 */
[----:B------:R5:W-:Y:S01]  /*b690*/  MUFU.TANH R15, R7 ;  /* 0x00000007000f7308 */ /* 0x000be20000002400 */
[----:B------:R-:W-:Y:S01]  /*b6a0*/  FSEL R162, R13, -INF , !P6 ;  /* 0xff8000000da27808 */ /* 0x000fe20007000000 */
[----:B------:R-:W-:Y:S01]  /*b6b0*/  FMUL.FTZ R13, R147, c[0x0][0x2ec] ;  /* 0x0000bb00930d7a20 */ /* 0x000fe20000410000 */
[----:B------:R-:W-:Y:S02]  /*b6c0*/  ISETP.LT.OR P6, PT, R11, R206, P4 ;  /* 0x000000ce0b00720c */ /* 0x000fe400027c1670 */
[----:B------:R-:W-:-:S03]  /*b6d0*/  LOP3.LUT P4, RZ, R0, 0x8, RZ, 0xc0, !PT ;  /* 0x0000000800ff7812 */ /* 0x000fc6000788c0ff */
[----:B------:R-:W-:Y:S01]  /*b6e0*/  MUFU.TANH R20, R20 ;  /* 0x0000001400147308 */ /* 0x000fe20000002400 */
[----:B-----5:R-:W-:-:S07]  /*b6f0*/  FMUL.FTZ R7, R243, c[0x0][0x2ec] ;  /* 0x0000bb00f3077a20 */ /* 0x020fce0000410000 */
[----:B------:R-:W-:Y:S08]  /*b700*/  MUFU.TANH R21, R21 ;  /* 0x0000001500157308 */ /* 0x000ff00000002400 */
[----:B------:R3:W-:Y:S08]  /*b710*/  MUFU.TANH R62, R7 ;  /* 0x00000007003e7308 */ /* 0x0007f00000002400 */
[----:B------:R-:W-:Y:S01]  /*b720*/  MUFU.TANH R23, R23 ;  /* 0x0000001700177308 */ /* 0x000fe20000002400 */
[----:B---3--:R-:W-:-:S07]  /*b730*/  FFMA.FTZ R7, R158, -UR20, R28 ;  /* 0x800000149e077c23 */ /* 0x008fce000801001c */
[----:B------:R3:W-:Y:S02]  /*b740*/  MUFU.TANH R28, R12 ;  /* 0x0000000c001c7308 */ /* 0x0007e40000002400 */
[----:B---3--:R-:W-:Y:S01]  /*b750*/  FFMA.FTZ R12, R149, -UR20, R51 ;  /* 0x80000014950c7c23 */ /* 0x008fe20008010033 */
[----:B------:R-:W-:Y:S01]  /*b760*/  FSEL R149, R7, -INF , !P3 ;  /* 0xff80000007957808 */ /* 0x000fe20005800000 */
[----:B------:R-:W-:Y:S01]  /*b770*/  FMUL.FTZ R7, R238, c[0x0][0x2ec] ;  /* 0x0000bb00ee077a20 */ /* 0x000fe20000410000 */
[C---:B------:R-:W-:Y:S02]  /*b780*/  ISETP.LT.OR P3, PT, R11.reuse, R203, P0 ;  /* 0x000000cb0b00720c */ /* 0x040fe40000761670 */
[----:B------:R-:W-:Y:S01]  /*b790*/  FSEL R173, R12, -INF , !P5 ;  /* 0xff8000000cad7808 */ /* 0x000fe20006800000 */
[----:B------:R3:W-:Y:S01]  /*b7a0*/  MUFU.TANH R14, R7 ;  /* 0x00000007000e7308 */ /* 0x0007e20000002400 */
[----:B------:R-:W-:Y:S01]  /*b7b0*/  ISETP.LT.OR P5, PT, R11, R208, P2 ;  /* 0x000000d00b00720c */ /* 0x000fe200017a1670 */
[----:B------:R-:W-:Y:S01]  /*b7c0*/  FMUL.FTZ R11, R74, c[0x0][0x2ec] ;  /* 0x0000bb004a0b7a20 */ /* 0x000fe20000410000 */
[----:B------:R-:W-:Y:S01]  /*b7d0*/  LOP3.LUT P2, RZ, R0, 0x4, RZ, 0xc0, !PT ;  /* 0x0000000400ff7812 */ /* 0x000fe2000784c0ff */
[----:B--2---:R-:W-:Y:S01]  /*b7e0*/  FFMA.FTZ R12, R166, -UR20, R58 ;  /* 0x80000014a60c7c23 */ /* 0x004fe2000801003a */
[----:B------:R-:W-:-:S02]  /*b7f0*/  LOP3.LUT R0, R0, 0xfffffffd, RZ, 0xc0, !PT ;  /* 0xfffffffd00007812 */ /* 0x000fc400078ec0ff */
[----:B------:R-:W-:Y:S01]  /*b800*/  FSEL R74, R8, -INF , !P4 ;  /* 0xff800000084a7808 */ /* 0x000fe20006000000 */
[----:B------:R2:W-:Y:S01]  /*b810*/  MUFU.TANH R54, R11 ;  /* 0x0000000b00367308 */ /* 0x0005e20000002400 */
[----:B------:R-:W-:Y:S01]  /*b820*/  @P1 LOP3.LUT R0, R0, 0x2, RZ, 0xfc, !PT ;  /* 0x0000000200001812 */ /* 0x000fe200078efcff */
[----:B----4-:R-:W-:Y:S01]  /*b830*/  FFMA.FTZ R8, R187, -UR20, R53 ;  /* 0x80000014bb087c23 */ /* 0x010fe20008010035 */
[C---:B------:R-:W-:Y:S02]  /*b840*/  ISETP.GE.AND P1, PT, R10.reuse, R212, PT ;  /* 0x000000d40a00720c */ /* 0x040fe40003f26270 */
[C---:B------:R-:W-:Y:S02]  /*b850*/  ISETP.GE.AND P4, PT, R10.reuse, R214, PT ;  /* 0x000000d60a00720c */ /* 0x040fe40003f86270 */
[----:B------:R-:W-:Y:S01]  /*b860*/  ISETP.LT.OR P1, PT, R10, R204, P1 ;  /* 0x000000cc0a00720c */ /* 0x000fe20000f21670 */
[----:B---3--:R-:W-:Y:S01]  /*b870*/  FMUL.FTZ R7, R239, c[0x0][0x2ec] ;  /* 0x0000bb00ef077a20 */ /* 0x008fe20000410000 */
[----:B------:R-:W-:Y:S01]  /*b880*/  FSEL R158, R12, -INF , !P6 ;  /* 0xff8000000c9e7808 */ /* 0x000fe20007000000 */
[----:B------:R3:W-:Y:S01]  /*b890*/  MUFU.TANH R58, R13 ;  /* 0x0000000d003a7308 */ /* 0x0007e20000002400 */
[----:B------:R-:W-:-:S02]  /*b8a0*/  ISETP.GE.AND P0, PT, R10, R211, PT ;  /* 0x000000d30a00720c */ /* 0x000fc40003f06270 */
[----:B------:R-:W-:Y:S02]  /*b8b0*/  ISETP.LT.OR P6, PT, R10, R206, P4 ;  /* 0x000000ce0a00720c */ /* 0x000fe400027c1670 */
[C---:B------:R-:W-:Y:S01]  /*b8c0*/  LOP3.LUT P4, RZ, R0.reuse, 0x2, RZ, 0xc0, !PT ;  /* 0x0000000200ff7812 */ /* 0x040fe2000788c0ff */
[----:B--2---:R-:W-:Y:S01]  /*b8d0*/  FFMA.FTZ R11, R165, -UR20, R55 ;  /* 0x80000014a50b7c23 */ /* 0x004fe20008010037 */
[----:B------:R-:W-:Y:S01]  /*b8e0*/  LOP3.LUT R0, R0, 0xfffffff7, RZ, 0xc0, !PT ;  /* 0xfffffff700007812 */ /* 0x000fe200078ec0ff */
[----:B------:R2:W4:Y:S01]  /*b8f0*/  MUFU.TANH R59, R7 ;  /* 0x00000007003b7308 */ /* 0x0005220000002400 */
[----:B------:R-:W-:Y:S02]  /*b900*/  ISETP.LT.OR P0, PT, R10, R203, P0 ;  /* 0x000000cb0a00720c */ /* 0x000fe40000701670 */
[----:B------:R-:W-:Y:S01]  /*b910*/  FSEL R224, R11, -INF , !P5 ;  /* 0xff8000000be07808 */ /* 0x000fe20006800000 */
[----:B------:R-:W-:Y:S01]  /*b920*/  FFMA.FTZ R11, R185, -UR20, R66 ;  /* 0x80000014b90b7c23 */ /* 0x000fe20008010042 */
[----:B------:R-:W-:Y:S01]  /*b930*/  FSEL R172, R8, -INF , !P4 ;  /* 0xff80000008ac7808 */ /* 0x000fe20006000000 */
[----:B-1----:R-:W-:Y:S01]  /*b940*/  FFMA.FTZ R8, R221, -UR20, R68 ;  /* 0x80000014dd087c23 */ /* 0x002fe20008010044 */
[----:B------:R-:W-:Y:S01]  /*b950*/  @P1 LOP3.LUT R0, R0, 0x8, RZ, 0xfc, !PT ;  /* 0x0000000800001812 */ /* 0x000fe200078efcff */
[----:B---3--:R-:W-:Y:S01]  /*b960*/  FMUL.FTZ R13, R179, c[0x0][0x2ec] ;  /* 0x0000bb00b30d7a20 */ /* 0x008fe20000410000 */
[----:B------:R-:W-:-:S02]  /*b970*/  ISETP.GE.AND P4, PT, R9, R214, PT ;  /* 0x000000d60900720c */ /* 0x000fc40003f86270 */
[----:B------:R-:W-:Y:S01]  /*b980*/  P2R R12, PR, RZ, 0x1 ;  /* 0x00000001ff0c7803 */ /* 0x000fe20000000000 */
[----:B------:R1:W3:Y:S01]  /*b990*/  MUFU.TANH R53, R13 ;  /* 0x0000000d00357308 */ /* 0x0002e20000002400 */
[----:B------:R-:W-:Y:S02]  /*b9a0*/  ISETP.GE.AND P1, PT, R9, R212, PT ;  /* 0x000000d40900720c */ /* 0x000fe40003f26270 */
[----:B------:R-:W-:Y:S01]  /*b9b0*/  FSEL R165, R11, -INF , !P6 ;  /* 0xff8000000ba57808 */ /* 0x000fe20007000000 */
[----:B--2---:R-:W-:Y:S01]  /*b9c0*/  FFMA.FTZ R7, R182, -UR20, R56 ;  /* 0x80000014b6077c23 */ /* 0x004fe20008010038 */
[C---:B------:R-:W-:Y:S02]  /*b9d0*/  ISETP.GE.AND P0, PT, R9.reuse, R211, PT ;  /* 0x000000d30900720c */ /* 0x040fe40003f06270 */
[----:B------:R-:W-:Y:S02]  /*b9e0*/  ISETP.LT.OR P6, PT, R9, R206, P4 ;  /* 0x000000ce0900720c */ /* 0x000fe400027c1670 */
[----:B------:R-:W-:Y:S01]  /*b9f0*/  FSEL R147, R7, -INF , !P2 ;  /* 0xff80000007937808 */ /* 0x000fe20005000000 */
[----:B------:R-:W-:Y:S01]  /*ba00*/  FMUL.FTZ R7, R155, c[0x0][0x2ec] ;  /* 0x0000bb009b077a20 */ /* 0x000fe20000410000 */
[----:B------:R-:W-:-:S02]  /*ba10*/  ISETP.GE.AND P2, PT, R10, R213, PT ;  /* 0x000000d50a00720c */ /* 0x000fc40003f46270 */
[----:B------:R-:W-:Y:S01]  /*ba20*/  LOP3.LUT P4, RZ, R0, 0x8, RZ, 0xc0, !PT ;  /* 0x0000000800ff7812 */ /* 0x000fe2000788c0ff */
[----:B------:R2:W-:Y:S01]  /*ba30*/  MUFU.TANH R34, R7 ;  /* 0x0000000700227308 */ /* 0x0005e20000002400 */
[----:B------:R-:W-:Y:S01]  /*ba40*/  ISETP.LT.OR P5, PT, R10, R208, P2 ;  /* 0x000000d00a00720c */ /* 0x000fe200017a1670 */
[----:B------:R-:W-:Y:S01]  /*ba50*/  FFMA.FTZ R10, R184, -UR20, R63 ;  /* 0x80000014b80a7c23 */ /* 0x000fe2000801003f */
[----:B------:R-:W-:Y:S01]  /*ba60*/  ISETP.GE.AND P2, PT, R9, R213, PT ;  /* 0x000000d50900720c */ /* 0x000fe20003f46270 */
[----:B-1----:R-:W-:Y:S01]  /*ba70*/  FMUL.FTZ R13, R249, c[0x0][0x2ec] ;  /* 0x0000bb00f90d7a20 */ /* 0x002fe20000410000 */
[----:B------:R-:W-:Y:S02]  /*ba80*/  ISETP.LT.OR P1, PT, R9, R204, P1 ;  /* 0x000000cc0900720c */ /* 0x000fe40000f21670 */
[----:B------:R-:W-:Y:S01]  /*ba90*/  FSEL R169, R8, -INF , !P4 ;  /* 0xff80000008a97808 */ /* 0x000fe20006000000 */
[----:B----4-:R-:W-:Y:S01]  /*baa0*/  FFMA.FTZ R8, R49, -UR20, R59 ;  /* 0x8000001431087c23 */ /* 0x010fe2000801003b */
[----:B------:R-:W-:Y:S01]  /*bab0*/  P2R R11, PR, RZ, 0x2 ;  /* 0x00000002ff0b7803 */ /* 0x000fe20000000000 */
[----:B------:R-:W-:Y:S01]  /*bac0*/  MUFU.TANH R13, R13 ;  /* 0x0000000d000d7308 */ /* 0x000fe20000002400 */
[----:B------:R-:W-:-:S02]  /*bad0*/  ISETP.GE.AND P4, PT, R6, R214, PT ;  /* 0x000000d60600720c */ /* 0x000fc40003f86270 */
[----:B------:R-:W-:Y:S01]  /*bae0*/  ISETP.GE.AND P1, PT, R6, R212, PT ;  /* 0x000000d40600720c */ /* 0x000fe20003f26270 */
[----:B--2---:R-:W-:-:S03]  /*baf0*/  FMUL.FTZ R7, R153, c[0x0][0x2ec] ;  /* 0x0000bb0099077a20 */ /* 0x004fc60000410000 */
[----:B------:R-:W-:Y:S01]  /*bb00*/  ISETP.LT.OR P1, PT, R6, R204, P1 ;  /* 0x000000cc0600720c */ /* 0x000fe20000f21670 */
[----:B------:R1:W-:Y:S02]  /*bb10*/  MUFU.TANH R55, R7 ;  /* 0x0000000700377308 */ /* 0x0003e40000002400 */
[----:B-1----:R-:W-:-:S05]  /*bb20*/  FFMA.FTZ R7, R186, -UR20, R15 ;  /* 0x80000014ba077c23 */ /* 0x002fca000801000f */
[----:B------:R-:W-:Y:S01]  /*bb30*/  FSEL R183, R7, -INF , !P3 ;  /* 0xff80000007b77808 */ /* 0x000fe20005800000 */
[----:B------:R-:W-:Y:S01]  /*bb40*/  FMUL.FTZ R7, R222, c[0x0][0x2ec] ;  /* 0x0000bb00de077a20 */ /* 0x000fe20000410000 */
[----:B------:R-:W-:Y:S01]  /*bb50*/  FSEL R222, R10, -INF , !P5 ;  /* 0xff8000000ade7808 */ /* 0x000fe20006800000 */
[----:B------:R-:W-:Y:S01]  /*bb60*/  FFMA.FTZ R10, R219, -UR20, R28 ;  /* 0x80000014db0a7c23 */ /* 0x000fe2000801001c */
[C---:B------:R-:W-:Y:S01]  /*bb70*/  ISETP.LT.OR P5, PT, R9.reuse, R208, P2 ;  /* 0x000000d00900720c */ /* 0x040fe200017a1670 */
[----:B------:R1:W-:Y:S01]  /*bb80*/  MUFU.TANH R56, R7 ;  /* 0x0000000700387308 */ /* 0x0003e20000002400 */
[----:B------:R-:W-:Y:S01]  /*bb90*/  ISETP.NE.AND P2, PT, R12, RZ, PT ;  /* 0x000000ff0c00720c */ /* 0x000fe20003f45270 */
[----:B------:R-:W-:Y:S01]  /*bba0*/  FMUL.FTZ R12, R252, c[0x0][0x2ec] ;  /* 0x0000bb00fc0c7a20 */ /* 0x000fe20000410000 */
[----:B------:R-:W-:Y:S01]  /*bbb0*/  ISETP.LT.OR P3, PT, R9, R203, P0 ;  /* 0x000000cb0900720c */ /* 0x000fe20000761670 */
[----:B------:R-:W-:Y:S01]  /*bbc0*/  FFMA.FTZ R9, R79, -UR20, R14 ;  /* 0x800000144f097c23 */ /* 0x000fe2000801000e */
[----:B------:R-:W-:-:S02]  /*bbd0*/  ISETP.GE.AND P0, PT, R6, R211, PT ;  /* 0x000000d30600720c */ /* 0x000fc40003f06270 */
[----:B------:R-:W-:Y:S01]  /*bbe0*/  FSEL R155, R10, -INF , !P6 ;  /* 0xff8000000a9b7808 */ /* 0x000fe20007000000 */
[----:B------:R2:W-:Y:S01]  /*bbf0*/  MUFU.TANH R51, R12 ;  /* 0x0000000c00337308 */ /* 0x0005e20000002400 */
[----:B------:R-:W-:Y:S01]  /*bc00*/  FSEL R218, R9, -INF , !P5 ;  /* 0xff80000009da7808 */ /* 0x000fe20006800000 */
[----:B------:R-:W-:Y:S01]  /*bc10*/  FFMA.FTZ R9, R52, -UR20, R69 ;  /* 0x8000001434097c23 */ /* 0x000fe20008010045 */
[C---:B------:R-:W-:Y:S02]  /*bc20*/  ISETP.LT.OR P6, PT, R6.reuse, R206, P4 ;  /* 0x000000ce0600720c */ /* 0x040fe400027c1670 */
[----:B------:R-:W-:Y:S02]  /*bc30*/  ISETP.LT.OR P0, PT, R6, R203, P0 ;  /* 0x000000cb0600720c */ /* 0x000fe40000701670 */
[----:B------:R-:W-:Y:S01]  /*bc40*/  ISETP.NE.AND P4, PT, R11, RZ, PT ;  /* 0x000000ff0b00720c */ /* 0x000fe20003f85270 */
[----:B-1----:R-:W-:Y:S01]  /*bc50*/  FMUL.FTZ R7, R180, c[0x0][0x2ec] ;  /* 0x0000bb00b4077a20 */ /* 0x002fe20000410000 */
[----:B------:R-:W-:-:S02]  /*bc60*/  P2R R11, PR, RZ, 0x2 ;  /* 0x00000002ff0b7803 */ /* 0x000fc40000000000 */
[----:B------:R-:W-:Y:S01]  /*bc70*/  P2R R10, PR, RZ, 0x1 ;  /* 0x00000001ff0a7803 */ /* 0x000fe20000000000 */
[----:B------:R1:W4:Y:S01]  /*bc80*/  MUFU.TANH R15, R7 ;  /* 0x00000007000f7308 */ /* 0x0003220000002400 */
[----:B------:R-:W-:Y:S02]  /*bc90*/  FSEL R177, R9, -INF , !P6 ;  /* 0xff80000009b17808 */ /* 0x000fe40007000000 */
[C---:B------:R-:W-:Y:S01]  /*bca0*/  ISETP.GE.AND P1, PT, R5.reuse, R212, PT ;  /* 0x000000d40500720c */ /* 0x040fe20003f26270 */
[----:B--2---:R-:W-:Y:S01]  /*bcb0*/  FMUL.FTZ R12, R244, c[0x0][0x2ec] ;  /* 0x0000bb00f40c7a20 */ /* 0x004fe20000410000 */
[C---:B------:R-:W-:Y:S02]  /*bcc0*/  ISETP.GE.AND P0, PT, R5.reuse, R211, PT ;  /* 0x000000d30500720c */ /* 0x040fe40003f06270 */
[----:B------:R-:W-:-:S03]  /*bcd0*/  ISETP.LT.OR P1, PT, R5, R204, P1 ;  /* 0x000000cc0500720c */ /* 0x000fc60000f21670 */
[----:B------:R-:W-:Y:S01]  /*bce0*/  MUFU.TANH R12, R12 ;  /* 0x0000000c000c7308 */ /* 0x000fe20000002400 */
[----:B------:R-:W-:Y:S02]  /*bcf0*/  P2R R9, PR, RZ, 0x2 ;  /* 0x00000002ff097803 */ /* 0x000fe40000000000 */
[----:B------:R-:W-:Y:S01]  /*bd00*/  ISETP.GE.AND P1, PT, R4, R212, PT ;  /* 0x000000d40400720c */ /* 0x000fe20003f26270 */
[----:B-1----:R-:W-:-:S03]  /*bd10*/  FFMA.FTZ R7, R220, -UR20, R62 ;  /* 0x80000014dc077c23 */ /* 0x002fc6000801003e */
[----:B------:R-:W-:Y:S02]  /*bd20*/  ISETP.LT.OR P1, PT, R4, R204, P1 ;  /* 0x000000cc0400720c */ /* 0x000fe40000f21670 */
[----:B------:R-:W-:Y:S01]  /*bd30*/  FSEL R179, R7, -INF , !P2 ;  /* 0xff80000007b37808 */ /* 0x000fe20005000000 */
[----:B------:R-:W-:Y:S01]  /*bd40*/  FMUL.FTZ R7, R251, c[0x0][0x2ec] ;  /* 0x0000bb00fb077a20 */ /* 0x000fe20000410000 */
[----:B------:R-:W-:-:S03]  /*bd50*/  ISETP.GE.AND P2, PT, R6, R213, PT ;  /* 0x000000d50600720c */ /* 0x000fc60003f46270 */
[----:B------:R1:W2:Y:S01]  /*bd60*/  MUFU.TANH R14, R7 ;  /* 0x00000007000e7308 */ /* 0x0002a20000002400 */
[-C--:B------:R-:W-:Y:S01]  /*bd70*/  ISETP.LT.OR P5, PT, R6, R208.reuse, P2 ;  /* 0x000000d00600720c */ /* 0x080fe200017a1670 */
[----:B------:R-:W-:Y:S01]  /*bd80*/  FMUL.FTZ R6, R250, c[0x0][0x2ec] ;  /* 0x0000bb00fa067a20 */ /* 0x000fe20000410000 */
[C---:B------:R-:W-:Y:S02]  /*bd90*/  ISETP.GE.AND P2, PT, R5.reuse, R213, PT ;  /* 0x000000d50500720c */ /* 0x040fe40003f46270 */
[----:B------:R-:W-:Y:S01]  /*bda0*/  FSEL R186, R8, -INF , !P5 ;  /* 0xff80000008ba7808 */ /* 0x000fe20006800000 */
[----:B---3--:R-:W-:Y:S01]  /*bdb0*/  FFMA.FTZ R8, R44, -UR20, R53 ;  /* 0x800000142c087c23 */ /* 0x008fe20008010035 */
[----:B------:R-:W-:Y:S01]  /*bdc0*/  ISETP.LT.OR P5, PT, R5, R208, P2 ;  /* 0x000000d00500720c */ /* 0x000fe200017a1670 */
[----:B------:R3:W5:Y:S01]  /*bdd0*/  MUFU.TANH R28, R6 ;  /* 0x00000006001c7308 */ /* 0x0007620000002400 */
[----:B------:R-:W-:Y:S01]  /*bde0*/  ISETP.NE.AND P2, PT, R10, RZ, PT ;  /* 0x000000ff0a00720c */ /* 0x000fe20003f45270 */
[----:B-1----:R-:W-:-:S05]  /*bdf0*/  FFMA.FTZ R7, R178, -UR20, R54 ;  /* 0x80000014b2077c23 */ /* 0x002fca0008010036 */
[----:B------:R-:W-:Y:S01]  /*be00*/  FSEL R159, R7, -INF , !P4 ;  /* 0xff800000079f7808 */ /* 0x000fe20006000000 */
[----:B----4-:R-:W-:Y:S01]  /*be10*/  FFMA.FTZ R7, R40, -UR20, R15 ;  /* 0x8000001428077c23 */ /* 0x010fe2000801000f */
[----:B------:R-:W-:Y:S01]  /*be20*/  ISETP.GE.AND P4, PT, R5, R214, PT ;  /* 0x000000d60500720c */ /* 0x000fe20003f86270 */
[----:B---3--:R-:W-:-:S03]  /*be30*/  FFMA.FTZ R6, R57, -UR20, R34 ;  /* 0x8000001439067c23 */ /* 0x008fc60008010022 */
[----:B------:R-:W-:Y:S02]  /*be40*/  ISETP.LT.OR P6, PT, R5, R206, P4 ;  /* 0x000000ce0500720c */ /* 0x000fe400027c1670 */
[----:B------:R-:W-:Y:S01]  /*be50*/  FSEL R170, R6, -INF , !P3 ;  /* 0xff80000006aa7808 */ /* 0x000fe20005800000 */
[----:B------:R-:W-:Y:S01]  /*be60*/  FFMA.FTZ R6, R50, -UR20, R58 ;  /* 0x8000001432067c23 */ /* 0x000fe2000801003a */
[----:B------:R-:W-:Y:S02]  /*be70*/  ISETP.NE.AND P4, PT, R11, RZ, PT ;  /* 0x000000ff0b00720c */ /* 0x000fe40003f85270 */
[----:B------:R-:W-:Y:S01]  /*be80*/  ISETP.LT.OR P3, PT, R5, R203, P0 ;  /* 0x000000cb0500720c */ /* 0x000fe20000761670 */
[----:B------:R-:W-:Y:S01]  /*be90*/  FFMA.FTZ R5, R48, -UR20, R55 ;  /* 0x8000001430057c23 */ /* 0x000fe20008010037 */
[----:B------:R-:W-:Y:S01]  /*bea0*/  FSEL R151, R6, -INF , !P4 ;  /* 0xff80000006977808 */ /* 0x000fe20006000000 */
[----:B------:R-:W-:Y:S01]  /*beb0*/  FFMA.FTZ R6, R39, -UR20, R51 ;  /* 0x8000001427067c23 */ /* 0x000fe20008010033 */
[----:B------:R-:W-:-:S02]  /*bec0*/  ISETP.GE.AND P4, PT, R4, R214, PT ;  /* 0x000000d60400720c */ /* 0x000fc40003f86270 */
[----:B------:R-:W-:Y:S02]  /*bed0*/  ISETP.GE.AND P0, PT, R4, R211, PT ;  /* 0x000000d30400720c */ /* 0x000fe40003f06270 */
[----:B------:R-:W-:Y:S01]  /*bee0*/  FSEL R154, R5, -INF , !P2 ;  /* 0xff800000059a7808 */ /* 0x000fe20005000000 */
[----:B--2---:R-:W-:Y:S01]  /*bef0*/  FFMA.FTZ R5, R47, -UR20, R14 ;  /* 0x800000142f057c23 */ /* 0x004fe2000801000e */
[----:B------:R-:W-:Y:S02]  /*bf00*/  FSEL R161, R8, -INF , !P6 ;  /* 0xff80000008a17808 */ /* 0x000fe40007000000 */
[C---:B------:R-:W-:Y:S02]  /*bf10*/  ISETP.GE.AND P2, PT, R4.reuse, R213, PT ;  /* 0x000000d50400720c */ /* 0x040fe40003f46270 */
[----:B------:R-:W-:Y:S02]  /*bf20*/  ISETP.LT.OR P6, PT, R4, R206, P4 ;  /* 0x000000ce0400720c */ /* 0x000fe400027c1670 */
[----:B------:R-:W-:-:S02]  /*bf30*/  ISETP.NE.AND P4, PT, R9, RZ, PT ;  /* 0x000000ff0900720c */ /* 0x000fc40003f85270 */
[C---:B------:R-:W-:Y:S02]  /*bf40*/  ISETP.LT.OR P0, PT, R4.reuse, R203, P0 ;  /* 0x000000cb0400720c */ /* 0x040fe40000701670 */
[----:B------:R-:W-:Y:S01]  /*bf50*/  FSEL R220, R7, -INF , !P5 ;  /* 0xff80000007dc7808 */ /* 0x000fe20006800000 */
[----:B------:R-:W-:Y:S01]  /*bf60*/  FFMA.FTZ R7, R43, -UR20, R56 ;  /* 0x800000142b077c23 */ /* 0x000fe20008010038 */
[----:B------:R-:W-:Y:S01]  /*bf70*/  ISETP.LT.OR P5, PT, R4, R208, P2 ;  /* 0x000000d00400720c */ /* 0x000fe200017a1670 */
[----:B------:R-:W-:Y:S01]  /*bf80*/  FFMA.FTZ R4, R46, -UR20, R13 ;  /* 0x800000142e047c23 */ /* 0x000fe2000801000d */
[----:B------:R-:W-:Y:S01]  /*bf90*/  FSEL R180, R5, -INF , !P4 ;  /* 0xff80000005b47808 */ /* 0x000fe20006000000 */
[----:B------:R-:W-:Y:S01]  /*bfa0*/  FFMA.FTZ R5, R38, -UR20, R22 ;  /* 0x8000001426057c23 */ /* 0x000fe20008010016 */
[----:B------:R-:W-:Y:S02]  /*bfb0*/  P2R R9, PR, RZ, 0x2 ;  /* 0x00000002ff097803 */ /* 0x000fe40000000000 */
[----:B------:R-:W-:-:S02]  /*bfc0*/  P2R R8, PR, RZ, 0x1 ;  /* 0x00000001ff087803 */ /* 0x000fc40000000000 */
[C---:B------:R-:W-:Y:S02]  /*bfd0*/  ISETP.GE.AND P4, PT, R3.reuse, R214, PT ;  /* 0x000000d60300720c */ /* 0x040fe40003f86270 */
[C---:B------:R-:W-:Y:S02]  /*bfe0*/  ISETP.GE.AND P2, PT, R3.reuse, R213, PT ;  /* 0x000000d50300720c */ /* 0x040fe40003f46270 */
[C---:B------:R-:W-:Y:S02]  /*bff0*/  ISETP.GE.AND P1, PT, R3.reuse, R212, PT ;  /* 0x000000d40300720c */ /* 0x040fe40003f26270 */
[----:B------:R-:W-:Y:S02]  /*c000*/  ISETP.GE.AND P0, PT, R3, R211, PT ;  /* 0x000000d30300720c */ /* 0x000fe40003f06270 */
[----:B------:R-:W-:Y:S01]  /*c010*/  FSEL R219, R6, -INF , !P5 ;  /* 0xff80000006db7808 */ /* 0x000fe20006800000 */
[----:B------:R-:W-:Y:S01]  /*c020*/  FFMA.FTZ R6, R41, -UR20, R20 ;  /* 0x8000001429067c23 */ /* 0x000fe20008010014 */
[----:B------:R-:W-:Y:S01]  /*c030*/  FSEL R184, R4, -INF , !P3 ;  /* 0xff80000004b87808 */ /* 0x000fe20005800000 */
[----:B-----5:R-:W-:Y:S01]  /*c040*/  FFMA.FTZ R4, R42, -UR20, R28 ;  /* 0x800000142a047c23 */ /* 0x020fe2000801001c */
[----:B------:R-:W-:Y:S01]  /*c050*/  FSEL R160, R7, -INF , !P6 ;  /* 0xff80000007a07808 */ /* 0x000fe20007000000 */
[----:B------:R-:W-:Y:S01]  /*c060*/  FMUL.FTZ R7, R19, c[0x0][0x2ec] ;  /* 0x0000bb0013077a20 */ /* 0x000fe20000410000 */
[----:B------:R-:W-:-:S02]  /*c070*/  ISETP.LT.OR P5, PT, R3, R206, P4 ;  /* 0x000000ce0300720c */ /* 0x000fc400027a1670 */
[C---:B------:R-:W-:Y:S02]  /*c080*/  ISETP.LT.OR P4, PT, R3.reuse, R208, P2 ;  /* 0x000000d00300720c */ /* 0x040fe40001781670 */
[C---:B------:R-:W-:Y:S01]  /*c090*/  ISETP.LT.OR P6, PT, R3.reuse, R204, P1 ;  /* 0x000000cc0300720c */ /* 0x040fe20000fc1670 */
[----:B------:R-:W-:Y:S01]  /*c0a0*/  MUFU.TANH R7, R7 ;  /* 0x0000000700077308 */ /* 0x000fe20000002400 */
[----:B------:R-:W-:Y:S01]  /*c0b0*/  ISETP.LT.OR P3, PT, R3, R203, P0 ;  /* 0x000000cb0300720c */ /* 0x000fe20000761670 */
[----:B------:R-:W-:Y:S01]  /*c0c0*/  FFMA.FTZ R3, R45, -UR20, R12 ;  /* 0x800000142d037c23 */ /* 0x000fe2000801000c */
[----:B------:R-:W-:Y:S02]  /*c0d0*/  ISETP.NE.AND P2, PT, R9, RZ, PT ;  /* 0x000000ff0900720c */ /* 0x000fe40003f45270 */
[----:B------:R-:W-:Y:S02]  /*c0e0*/  ISETP.NE.AND P1, PT, R8, RZ, PT ;  /* 0x000000ff0800720c */ /* 0x000fe40003f25270 */
[----:B------:R-:W-:-:S02]  /*c0f0*/  FSEL R171, R4, -INF , !P2 ;  /* 0xff80000004ab7808 */ /* 0x000fc40005000000 */
[C---:B------:R-:W-:Y:S01]  /*c100*/  ISETP.GE.AND P2, PT, R2.reuse, R214, PT ;  /* 0x000000d60200720c */ /* 0x040fe20003f46270 */
[----:B------:R-:W1:Y:S01]  /*c110*/  MUFU.TANH R4, R18 ;  /* 0x0000001200047308 */ /* 0x000e620000002400 */
[----:B------:R-:W-:Y:S02]  /*c120*/  FSEL R182, R3, -INF , !P1 ;  /* 0xff80000003b67808 */ /* 0x000fe40004800000 */
[C---:B------:R-:W-:Y:S02]  /*c130*/  ISETP.GE.AND P1, PT, R2.reuse, R213, PT ;  /* 0x000000d50200720c */ /* 0x040fe40003f26270 */
[----:B------:R-:W-:Y:S02]  /*c140*/  ISETP.GE.AND P0, PT, R2, R212, PT ;  /* 0x000000d40200720c */ /* 0x000fe40003f06270 */
[----:B------:R-:W-:Y:S01]  /*c150*/  FSEL R187, R5, -INF , !P4 ;  /* 0xff80000005bb7808 */ /* 0x000fe20006000000 */
[----:B------:R-:W-:Y:S01]  /*c160*/  FFMA.FTZ R5, R33, -UR20, R23 ;  /* 0x8000001421057c23 */ /* 0x000fe20008010017 */
[----:B------:R-:W-:Y:S01]  /*c170*/  FSEL R152, R6, -INF , !P5 ;  /* 0xff80000006987808 */ /* 0x000fe20006800000 */
[----:B------:R-:W-:Y:S01]  /*c180*/  FFMA.FTZ R6, R35, -UR20, R21 ;  /* 0x8000001423067c23 */ /* 0x000fe20008010015 */
[----:B------:R-:W-:-:S02]  /*c190*/  ISETP.GE.AND P4, PT, R2, R211, PT ;  /* 0x000000d30200720c */ /* 0x000fc40003f86270 */
[C---:B------:R-:W-:Y:S02]  /*c1a0*/  ISETP.LT.OR P5, PT, R2.reuse, R206, P2 ;  /* 0x000000ce0200720c */ /* 0x040fe400017a1670 */
[----:B------:R-:W-:Y:S01]  /*c1b0*/  ISETP.LT.OR P2, PT, R2, R208, P1 ;  /* 0x000000d00200720c */ /* 0x000fe20000f41670 */
[----:B-1----:R-:W-:Y:S01]  /*c1c0*/  FFMA.FTZ R3, R36, -UR20, R4 ;  /* 0x8000001424037c23 */ /* 0x002fe20008010004 */
[----:B------:R-:W-:Y:S01]  /*c1d0*/  ISETP.LT.OR P1, PT, R2, R204, P0 ;  /* 0x000000cc0200720c */ /* 0x000fe20000721670 */
[----:B------:R-:W-:Y:S01]  /*c1e0*/  FFMA.FTZ R4, R32, -UR20, R17 ;  /* 0x8000001420047c23 */ /* 0x000fe20008010011 */
[----:B------:R-:W-:Y:S01]  /*c1f0*/  ISETP.LT.OR P0, PT, R2, R203, P4 ;  /* 0x000000cb0200720c */ /* 0x000fe20002701670 */
[----:B------:R-:W-:Y:S01]  /*c200*/  FFMA.FTZ R2, R37, -UR20, R16 ;  /* 0x8000001425027c23 */ /* 0x000fe20008010010 */
[----:B------:R-:W-:Y:S02]  /*c210*/  FSEL R175, R3, -INF , !P3 ;  /* 0xff80000003af7808 */ /* 0x000fe40005800000 */
[----:B------:R-:W-:-:S02]  /*c220*/  LOP3.LUT P3, RZ, R0, 0x20, RZ, 0xc0, !PT ;  /* 0x0000002000ff7812 */ /* 0x000fc4000786c0ff */
[----:B------:R-:W-:Y:S01]  /*c230*/  FSEL R168, R2, -INF , !P6 ;  /* 0xff80000002a87808 */ /* 0x000fe20007000000 */
[----:B------:R-:W-:Y:S01]  /*c240*/  FFMA.FTZ R2, R29, -UR20, R7 ;  /* 0x800000141d027c23 */ /* 0x000fe20008010007 */
[----:B------:R-:W-:Y:S02]  /*c250*/  PLOP3.LUT P6, PT, PT, PT, UP0, 0x80, 0x0 ;  /* 0x000000000000781c */ /* 0x000fe40003fcf008 */
[----:B------:R-:W-:Y:S02]  /*c260*/  FSEL R153, R6, -INF , !P5 ;  /* 0xff80000006997808 */ /* 0x000fe40006800000 */
[----:B------:R-:W-:Y:S02]  /*c270*/  FSEL R185, R5, -INF , !P2 ;  /* 0xff80000005b97808 */ /* 0x000fe40005000000 */
[----:B------:R-:W-:Y:S02]  /*c280*/  FSEL R166, R4, -INF , !P1 ;  /* 0xff80000004a67808 */ /* 0x000fe40004800000 */
[----:B------:R-:W-:-:S05]  /*c290*/  FSEL R178, R2, -INF , !P0 ;  /* 0xff80000002b27808 */ /* 0x000fca0004000000 */
[----:B------:R-:W-:Y:S05]  /*c2a0*/  @!P6 BRA `(.L_x_2085) ;  /* 0x000003a00000e947 */ /* 0x000fea0003800000 */
[----:B------:R-:W2:Y:S04]  /*c2b0*/  LDL.64 R226, [R1+0x18] ;  /* 0x0000180001e27983 */ /* 0x000ea80000100a00 */
[----:B------:R-:W3:Y:S01]  /*c2c0*/  LDL.64 R250, [R1+0x10] ;  /* 0x0000100001fa7983 */ /* 0x000ee20000100a00 */
[----:B------:R-:W-:Y:S01]  /*c2d0*/  UIADD3 UR15, UR8, -0x3, URZ ;  /* 0xfffffffd080f7890 */ /* 0x000fe2000fffe03f */
[----:B------:R-:W-:Y:S01]  /*c2e0*/  IMAD.U32 R10, RZ, RZ, UR6 ;  /* 0x00000006ff0a7e24 */ /* 0x000fe2000f8e00ff */
[----:B------:R-:W-:Y:S01]  /*c2f0*/  ULDC.64 UR12, c[0x0][0x198] ;  /* 0x00006600000c7ab9 */ /* 0x000fe20000000a00 */
[----:B------:R-:W-:Y:S01]  /*c300*/  @!P3 IMAD.MOV.U32 R4, RZ, RZ, c[0x0][0x19c] ;  /* 0x00006700ff04b624 */ /* 0x000fe200078e00ff */
[----:B------:R-:W-:Y:S01]  /*c310*/  USHF.R.S32.HI UR7, URZ, 0x1f, UR15 ;  /* 0x0000001f3f077899 */ /* 0x000fe2000801140f */
[----:B------:R-:W-:Y:S01]  /*c320*/  IMAD.U32 R11, RZ, RZ, UR6 ;  /* 0x00000006ff0b7e24 */ /* 0x000fe2000f8e00ff */
        /* <DEDUP_REMOVED lines=10> */
[----:B---3--:R-:W-:Y:S02]  /*c3d0*/  LEA.HI.X R3, R5, R251, R3, 0x6, P0 ;  /* 0x000000fb05037211 */ /* 0x008fe400000f3403 */
[----:B------:R-:W-:Y:S02]  /*c3e0*/  @!P3 IADD3 R5, P1, R2, UR27, RZ ;  /* 0x0000001b0205bc10 */ /* 0x000fe4000ff3e0ff */
[----:B------:R-:W-:Y:S02]  /*c3f0*/  @!P3 LEA R10, P0, R10, R2, 0x5 ;  /* 0x000000020a0ab211 */ /* 0x000fe400078028ff */
[----:B------:R-:W-:Y:S02]  /*c400*/  @!P3 LEA R8, P4, R2, c[0x0][0x168], 0x1 ;  /* 0x00005a000208ba11 */ /* 0x000fe400078808ff */
[----:B------:R-:W-:Y:S02]  /*c410*/  @!P3 LEA R6, P2, R5, c[0x0][0x168], 0x1 ;  /* 0x00005a000506ba11 */ /* 0x000fe400078408ff */
[----:B------:R-:W-:-:S02]  /*c420*/  @!P3 IADD3.X R7, R3, UR26, RZ, P1, !PT ;  /* 0x0000001a0307bc10 */ /* 0x000fc40008ffe4ff */
[----:B------:R-:W-:Y:S02]  /*c430*/  @!P3 LEA.HI.X R11, R11, R3, R4, 0x5, P0 ;  /* 0x000000030b0bb211 */ /* 0x000fe400000f2c04 */
[----:B------:R-:W-:Y:S02]  /*c440*/  @!P3 LEA R4, P0, R10, c[0x0][0x168], 0x1 ;  /* 0x00005a000a04ba11 */ /* 0x000fe400078008ff */
        /* <DEDUP_REMOVED lines=30> */
.L_x_2087:
[----:B------:R-:W-:Y:S05]  /*c630*/  BSYNC B0 ;  /* 0x0000000000007941 */ /* 0x000fea0003800000 */
.L_x_2086:
[----:B------:R-:W0:Y:S02]  /*c640*/  LDGDEPBAR ;  /* 0x00000000000079af */ /* 0x000e240000000000 */
.L_x_2085:
[----:B-1----:R-:W-:Y:S01]  /*c650*/  FMNMX.FTZ R2, R73, R76, !PT ;  /* 0x0000004c49027209 */ /* 0x002fe20007810000 */
[----:B------:R-:W-:Y:S03]  /*c660*/  LDSM.16.MT88.4 R12, [R189+0x6000] ;  /* 0x00600000bd0c783b */ /* 0x000fe60000004200 */
        /* <DEDUP_REMOVED lines=78> */
[----:B------:R-:W-:Y:S01]  /*cb50*/  FFMA.FTZ R4, R76, c[0x0][0x23c], -R2 ;  /* 0x00008f004c047a23 */ /* 0x000fe20000010802 */
[----:B------:R-:W-:Y:S02]  /*cb60*/  FMNMX.FTZ R3, R219, R3, !PT ;  /* 0x00000003db037209 */ /* 0x000fe40007810000 */
[----:B------:R-:W-:Y:S01]  /*cb70*/  FSEL R8, R8, RZ, P1 ;  /* 0x000000ff08087208 */ /* 0x000fe20000800000 */
[----:B------:R2:W-:Y:S01]  /*cb80*/  MUFU.EX2 R10, R4 ;  /* 0x00000004000a7308 */ /* 0x0005e20000000800 */
[----:B-1----:R-:W-:-:S03]  /*cb90*/  FMNMX.FTZ R233, R5, R7, !PT ;  /* 0x0000000705e97209 */ /* 0x002fc60007810000 */
[----:B------:R-:W-:Y:S01]  /*cba0*/  FFMA.FTZ R5, R64, c[0x0][0x23c], -R8 ;  /* 0x00008f0040057a23 */ /* 0x000fe20000010808 */
[----:B------:R-:W-:-:S03]  /*cbb0*/  FSETP.NEU.FTZ.AND P0, PT, R233, -INF , PT ;  /* 0xff800000e900780b */ /* 0x000fc60003f1d000 */
[----:B------:R1:W-:Y:S01]  /*cbc0*/  MUFU.EX2 R33, R5 ;  /* 0x0000000500217308 */ /* 0x0003e20000000800 */
[----:B--2---:R-:W-:Y:S01]  /*cbd0*/  FMNMX.FTZ R4, R187, R3, !PT ;  /* 0x00000003bb047209 */ /* 0x004fe20007810000 */
[----:B------:R-:W-:-:S03]  /*cbe0*/  FFMA.FTZ R3, R75, c[0x0][0x23c], -R8 ;  /* 0x00008f004b037a23 */ /* 0x000fc60000010808 */
[----:B------:R-:W-:-:S03]  /*cbf0*/  FMNMX.FTZ R4, R185, R4, !PT ;  /* 0x00000004b9047209 */ /* 0x000fc60007810000 */
[----:B------:R2:W3:Y:S02]  /*cc00*/  MUFU.EX2 R16, R3 ;  /* 0x0000000300107308 */ /* 0x0004e40000000800 */
[----:B------:R-:W4:Y:S01]  /*cc10*/  SHFL.BFLY PT, R6, R4, 0x2, 0x1f ;  /* 0x0c401f0004067f89 */ /* 0x000f2200000e0000 */
[----:B-1----:R-:W-:-:S05]  /*cc20*/  FFMA.FTZ R5, R60, c[0x0][0x23c], -R8 ;  /* 0x00008f003c057a23 */ /* 0x002fca0000010808 */
[----:B------:R-:W-:Y:S01]  /*cc30*/  MUFU.EX2 R22, R5 ;  /* 0x0000000500167308 */ /* 0x000fe20000000800 */
[----:B--2---:R-:W-:-:S07]  /*cc40*/  FFMA.FTZ R3, R67, c[0x0][0x23c], -R8 ;  /* 0x00008f0043037a23 */ /* 0x004fce0000010808 */
[----:B------:R1:W-:Y:S01]  /*cc50*/  MUFU.EX2 R23, R3 ;  /* 0x0000000300177308 */ /* 0x0003e20000000800 */
[----:B----4-:R-:W-:Y:S02]  /*cc60*/  FMNMX.FTZ R4, R4, R6, !PT ;  /* 0x0000000604047209 */ /* 0x010fe40007810000 */
[----:B------:R-:W-:-:S03]  /*cc70*/  FSEL R6, R234, RZ, P1 ;  /* 0x000000ffea067208 */ /* 0x000fc60000800000 */
[----:B------:R-:W2:Y:S02]  /*cc80*/  SHFL.BFLY PT, R9, R4, 0x1, 0x1f ;  /* 0x0c201f0004097f89 */ /* 0x000ea400000e0000 */
[----:B------:R-:W-:Y:S01]  /*cc90*/  FADD.FTZ R7, R71, -R6 ;  /* 0x8000000647077221 */ /* 0x000fe20000010000 */
[C---:B------:R-:W-:Y:S01]  /*cca0*/  FSEL R6, R233.reuse, RZ, P0 ;  /* 0x000000ffe9067208 */ /* 0x040fe20000000000 */
[----:B-1----:R-:W-:Y:S02]  /*ccb0*/  FMUL.FTZ R3, R233, c[0x0][0x23c] ;  /* 0x00008f00e9037a20 */ /* 0x002fe40000410000 */
[----:B------:R-:W-:-:S03]  /*ccc0*/  FMUL.FTZ R7, R7, c[0x0][0x23c] ;  /* 0x00008f0007077a20 */ /* 0x000fc60000410000 */
[----:B------:R-:W-:Y:S01]  /*ccd0*/  FSEL R3, R3, RZ, P0 ;  /* 0x000000ff03037208 */ /* 0x000fe20000000000 */
[----:B------:R-:W1:Y:S04]  /*cce0*/  MUFU.EX2 R79, R7 ;  /* 0x00000007004f7308 */ /* 0x000e680000000800 */
[----:B------:R-:W-:-:S04]  /*ccf0*/  FFMA.FTZ R5, R78, c[0x0][0x23c], -R3 ;  /* 0x00008f004e057a23 */ /* 0x000fc80000010803 */
[----:B------:R4:W-:Y:S01]  /*cd00*/  MUFU.EX2 R11, R5 ;  /* 0x00000005000b7308 */ /* 0x0009e20000000800 */
[----:B--2---:R-:W-:Y:S01]  /*cd10*/  FMNMX.FTZ R235, R4, R9, !PT ;  /* 0x0000000904eb7209 */ /* 0x004fe20007810000 */
[----:B------:R-:W-:Y:S01]  /*cd20*/  FFMA.FTZ R4, R156, c[0x0][0x23c], -R2 ;  /* 0x00008f009c047a23 */ /* 0x000fe20000010802 */
[----:B---3--:R-:W-:Y:S01]  /*cd30*/  MOV R156, R16 ;  /* 0x00000010009c7202 */ /* 0x008fe20000000f00 */
[----:B-1----:R-:W-:Y:S01]  /*cd40*/  FMUL.FTZ R88, R88, R79 ;  /* 0x0000004f58587220 */ /* 0x002fe20000410000 */
[----:B------:R-:W-:-:S03]  /*cd50*/  FSETP.NEU.FTZ.AND P0, PT, R235, -INF , PT ;  /* 0xff800000eb00780b */ /* 0x000fc60003f1d000 */
[----:B------:R1:W-:Y:S01]  /*cd60*/  MUFU.EX2 R251, R4 ;  /* 0x0000000400fb7308 */ /* 0x0003e20000000800 */
[-C--:B------:R-:W-:Y:S01]  /*cd70*/  FMUL.FTZ R89, R89, R79.reuse ;  /* 0x0000004f59597220 */ /* 0x080fe20000410000 */
[----:B------:R-:W2:Y:S01]  /*cd80*/  LDSM.16.MT88.4 R16, [R192+0x6000] ;  /* 0x00600000c010783b */ /* 0x000ea20000004200 */
[-C--:B------:R-:W-:Y:S02]  /*cd90*/  FMUL.FTZ R84, R84, R79.reuse ;  /* 0x0000004f54547220 */ /* 0x080fe40000410000 */
[----:B----4-:R-:W-:Y:S02]  /*cda0*/  FFMA.FTZ R5, R77, c[0x0][0x23c], -R3 ;  /* 0x00008f004d057a23 */ /* 0x010fe40000010803 */
[-C--:B------:R-:W-:Y:S02]  /*cdb0*/  FMUL.FTZ R85, R85, R79.reuse ;  /* 0x0000004f55557220 */ /* 0x080fe40000410000 */
[----:B------:R3:W-:Y:S01]  /*cdc0*/  MUFU.EX2 R32, R5 ;  /* 0x0000000500207308 */ /* 0x0007e20000000800 */
[----:B------:R-:W-:-:S02]  /*cdd0*/  FMUL.FTZ R100, R100, R79 ;  /* 0x0000004f64647220 */ /* 0x000fc40000410000 */
[-C--:B------:R-:W-:Y:S02]  /*cde0*/  FMUL.FTZ R101, R101, R79.reuse ;  /* 0x0000004f65657220 */ /* 0x080fe40000410000 */
[-C--:B------:R-:W-:Y:S02]  /*cdf0*/  FMUL.FTZ R104, R104, R79.reuse ;  /* 0x0000004f68687220 */ /* 0x080fe40000410000 */
[----:B-1----:R-:W-:Y:S02]  /*ce00*/  FMUL.FTZ R4, R235, c[0x0][0x23c] ;  /* 0x00008f00eb047a20 */ /* 0x002fe40000410000 */
[-C--:B------:R-:W-:Y:S02]  /*ce10*/  FMUL.FTZ R105, R105, R79.reuse ;  /* 0x0000004f69697220 */ /* 0x080fe40000410000 */
[-C--:B------:R-:W-:Y:S01]  /*ce20*/  FMUL.FTZ R116, R116, R79.reuse ;  /* 0x0000004f74747220 */ /* 0x080fe20000410000 */
[----:B------:R-:W-:Y:S01]  /*ce30*/  FSEL R9, R4, RZ, P0 ;  /* 0x000000ff04097208 */ /* 0x000fe20000000000 */
[-C--:B------:R-:W-:Y:S01]  /*ce40*/  FMUL.FTZ R117, R117, R79.reuse ;  /* 0x0000004f75757220 */ /* 0x080fe20000410000 */
[----:B------:R-:W-:Y:S01]  /*ce50*/  F2FP.BF16.PACK_AB R4, R23, R156 ;  /* 0x0000009c1704723e */ /* 0x000fe200000010ff */
[----:B------:R-:W-:-:S02]  /*ce60*/  FMUL.FTZ R120, R120, R79 ;  /* 0x0000004f78787220 */ /* 0x000fc40000410000 */
[----:B---3--:R-:W-:Y:S02]  /*ce70*/  FFMA.FTZ R5, R65, c[0x0][0x23c], -R3 ;  /* 0x00008f0041057a23 */ /* 0x008fe40000010803 */
[-C--:B------:R-:W-:Y:S02]  /*ce80*/  FMUL.FTZ R121, R121, R79.reuse ;  /* 0x0000004f79797220 */ /* 0x080fe40000410000 */
[----:B------:R1:W-:Y:S01]  /*ce90*/  MUFU.EX2 R20, R5 ;  /* 0x0000000500147308 */ /* 0x0003e20000000800 */
[-C--:B------:R-:W-:Y:S02]  /*cea0*/  FMUL.FTZ R132, R132, R79.reuse ;  /* 0x0000004f84847220 */ /* 0x080fe40000410000 */
[-C--:B------:R-:W-:Y:S02]  /*ceb0*/  FMUL.FTZ R133, R133, R79.reuse ;  /* 0x0000004f85857220 */ /* 0x080fe40000410000 */
[-C--:B------:R-:W-:Y:S02]  /*cec0*/  FMUL.FTZ R136, R136, R79.reuse ;  /* 0x0000004f88887220 */ /* 0x080fe40000410000 */
[----:B------:R-:W-:-:S02]  /*ced0*/  FMUL.FTZ R137, R137, R79 ;  /* 0x0000004f89897220 */ /* 0x000fc40000410000 */
[----:B-1----:R-:W-:-:S04]  /*cee0*/  FFMA.FTZ R5, R61, c[0x0][0x23c], -R3 ;  /* 0x00008f003d057a23 */ /* 0x002fc80000010803 */
[----:B------:R1:W3:Y:S02]  /*cef0*/  MUFU.EX2 R21, R5 ;  /* 0x0000000500157308 */ /* 0x0002e40000000800 */
[----:B-1----:R-:W-:Y:S01]  /*cf00*/  FADD.FTZ R5, R70, -R6 ;  /* 0x8000000646057221 */ /* 0x002fe20000010000 */
[----:B------:R-:W-:Y:S02]  /*cf10*/  F2FP.BF16.PACK_AB R6, R22, R33 ;  /* 0x000000211606723e */ /* 0x000fe400000010ff */
[----:B---3--:R-:W-:Y:S01]  /*cf20*/  F2FP.BF16.PACK_AB R7, R21, R20 ;  /* 0x000000141507723e */ /* 0x008fe200000010ff */
[----:B------:R-:W-:-:S04]  /*cf30*/  FMUL.FTZ R5, R5, c[0x0][0x23c] ;  /* 0x00008f0005057a20 */ /* 0x000fc80000410000 */
[----:B------:R1:W3:Y:S02]  /*cf40*/  MUFU.EX2 R78, R5 ;  /* 0x00000005004e7308 */ /* 0x0002e40000000800 */
[--C-:B-1----:R-:W-:Y:S01]  /*cf50*/  FFMA.FTZ R5, R148, c[0x0][0x23c], -R2.reuse ;  /* 0x00008f0094057a23 */ /* 0x102fe20000010802 */
[----:B------:R-:W-:Y:S01]  /*cf60*/  MOV R148, R10 ;  /* 0x0000000a00947202 */ /* 0x000fe20000000f00 */
[----:B------:R-:W-:Y:S01]  /*cf70*/  FFMA.FTZ R10, R145, c[0x0][0x23c], -R2 ;  /* 0x00008f00910a7a23 */ /* 0x000fe20000010802 */
[----:B------:R-:W-:-:S03]  /*cf80*/  MOV R145, R11 ;  /* 0x0000000b00917202 */ /* 0x000fc60000000f00 */
[----:B------:R1:W-:Y:S01]  /*cf90*/  MUFU.EX2 R250, R5 ;  /* 0x0000000500fa7308 */ /* 0x0003e20000000800 */
[-C--:B---3--:R-:W-:Y:S02]  /*cfa0*/  FMUL.FTZ R90, R90, R78.reuse ;  /* 0x0000004e5a5a7220 */ /* 0x088fe40000410000 */
[----:B------:R-:W-:Y:S02]  /*cfb0*/  FMUL.FTZ R91, R91, R78 ;  /* 0x0000004e5b5b7220 */ /* 0x000fe40000410000 */
[--C-:B------:R-:W-:Y:S01]  /*cfc0*/  FFMA.FTZ R11, R164, c[0x0][0x23c], -R9.reuse ;  /* 0x00008f00a40b7a23 */ /* 0x100fe20000010809 */
[----:B------:R-:W-:Y:S01]  /*cfd0*/  MOV R164, R20 ;  /* 0x0000001400a47202 */ /* 0x000fe20000000f00 */
[----:B------:R-:W-:Y:S01]  /*cfe0*/  FFMA.FTZ R20, R176, c[0x0][0x23c], -R9 ;  /* 0x00008f00b0147a23 */ /* 0x000fe20000010809 */
[----:B------:R3:W-:Y:S01]  /*cff0*/  MUFU.EX2 R252, R10 ;  /* 0x0000000a00fc7308 */ /* 0x0007e20000000800 */
[----:B------:R-:W-:Y:S01]  /*d000*/  MOV R176, R33 ;  /* 0x0000002100b07202 */ /* 0x000fe20000000f00 */
[----:B------:R-:W-:-:S02]  /*d010*/  FMUL.FTZ R86, R86, R78 ;  /* 0x0000004e56567220 */ /* 0x000fc40000410000 */
[-C--:B------:R-:W-:Y:S02]  /*d020*/  FMUL.FTZ R87, R87, R78.reuse ;  /* 0x0000004e57577220 */ /* 0x080fe40000410000 */
[-C--:B------:R-:W-:Y:S01]  /*d030*/  FMUL.FTZ R102, R102, R78.reuse ;  /* 0x0000004e66667220 */ /* 0x080fe20000410000 */
[----:B-1----:R-:W-:Y:S01]  /*d040*/  F2FP.BF16.PACK_AB R5, R32, R145 ;  /* 0x000000912005723e */ /* 0x002fe200000010ff */
[----:B------:R1:W-:Y:S01]  /*d050*/  MUFU.EX2 R249, R11 ;  /* 0x0000000b00f97308 */ /* 0x0003e20000000800 */
[-C--:B------:R-:W-:Y:S02]  /*d060*/  FMUL.FTZ R103, R103, R78.reuse ;  /* 0x0000004e67677220 */ /* 0x080fe40000410000 */
[-C--:B------:R-:W-:Y:S02]  /*d070*/  FMUL.FTZ R106, R106, R78.reuse ;  /* 0x0000004e6a6a7220 */ /* 0x080fe40000410000 */
[-C--:B------:R-:W-:Y:S01]  /*d080*/  FMUL.FTZ R107, R107, R78.reuse ;  /* 0x0000004e6b6b7220 */ /* 0x080fe20000410000 */
[----:B------:R-:W-:Y:S01]  /*d090*/  HMMA.16816.F32.BF16 R68, R4, R14, R88 ;  /* 0x0000000e0444723c */ /* 0x000fe20000041858 */
[----:B---3--:R-:W-:Y:S01]  /*d0a0*/  FSEL R10, R236, RZ, P2 ;  /* 0x000000ffec0a7208 */ /* 0x008fe20001000000 */
[----:B------:R3:W-:Y:S01]  /*d0b0*/  MUFU.EX2 R244, R20 ;  /* 0x0000001400f47308 */ /* 0x0007e20000000800 */
[----:B------:R-:W-:-:S02]  /*d0c0*/  FMUL.FTZ R118, R118, R78 ;  /* 0x0000004e76767220 */ /* 0x000fc40000410000 */
[----:B------:R-:W-:Y:S02]  /*d0d0*/  FMUL.FTZ R119, R119, R78 ;  /* 0x0000004e77777220 */ /* 0x000fe40000410000 */
[----:B------:R-:W-:Y:S01]  /*d0e0*/  MOV R88, R21 ;  /* 0x0000001500587202 */ /* 0x000fe20000000f00 */
[----:B------:R-:W-:Y:S01]  /*d0f0*/  FADD.FTZ R21, R73, -R10 ;  /* 0x8000000a49157221 */ /* 0x000fe20000010000 */
[----:B------:R-:W-:Y:S01]  /*d100*/  FSEL R10, R235, RZ, P0 ;  /* 0x000000ffeb0a7208 */ /* 0x000fe20000000000 */
[--C-:B-1----:R-:W-:Y:S01]  /*d110*/  FFMA.FTZ R11, R167, c[0x0][0x23c], -R9.reuse ;  /* 0x00008f00a70b7a23 */ /* 0x102fe20000010809 */
[----:B------:R-:W-:Y:S01]  /*d120*/  MOV R89, R22 ;  /* 0x0000001600597202 */ /* 0x000fe20000000f00 */
[-C--:B------:R-:W-:Y:S01]  /*d130*/  FMUL.FTZ R122, R122, R78.reuse ;  /* 0x0000004e7a7a7220 */ /* 0x080fe20000410000 */
[C---:B------:R-:W-:Y:S01]  /*d140*/  HMMA.16816.F32.BF16 R84, R4.reuse, R12, R84 ;  /* 0x0000000c0454723c */ /* 0x040fe20000041854 */
[----:B------:R-:W-:Y:S01]  /*d150*/  FADD.FTZ R10, R72, -R10 ;  /* 0x8000000a480a7221 */ /* 0x000fe20000010000 */
[----:B------:R1:W-:Y:S01]  /*d160*/  MUFU.EX2 R243, R11 ;  /* 0x0000000b00f37308 */ /* 0x0003e20000000800 */
[----:B------:R-:W-:Y:S01]  /*d170*/  FMUL.FTZ R123, R123, R78 ;  /* 0x0000004e7b7b7220 */ /* 0x000fe20000410000 */
[----:B------:R-:W-:Y:S01]  /*d180*/  MOV R90, R32 ;  /* 0x00000020005a7202 */ /* 0x000fe20000000f00 */
[----:B------:R-:W-:Y:S01]  /*d190*/  FMUL.FTZ R10, R10, c[0x0][0x23c] ;  /* 0x00008f000a0a7a20 */ /* 0x000fe20000410000 */
[----:B------:R-:W-:Y:S01]  /*d1a0*/  MOV R91, R23 ;  /* 0x00000017005b7202 */ /* 0x000fe20000000f00 */
[----:B---3--:R-:W-:Y:S01]  /*d1b0*/  FFMA.FTZ R20, R157, c[0x0][0x23c], -R9 ;  /* 0x00008f009d147a23 */ /* 0x008fe20000010809 */
[----:B--2---:R-:W-:Y:S01]  /*d1c0*/  HMMA.16816.F32.BF16 R64, R4, R16, R100 ;  /* 0x000000100440723c */ /* 0x004fe20000041864 */
[-C--:B------:R-:W-:Y:S01]  /*d1d0*/  FMUL.FTZ R134, R134, R78.reuse ;  /* 0x0000004e86867220 */ /* 0x080fe20000410000 */
[----:B------:R2:W3:Y:S01]  /*d1e0*/  MUFU.EX2 R76, R10 ;  /* 0x0000000a004c7308 */ /* 0x0004e20000000800 */
[----:B------:R-:W-:-:S02]  /*d1f0*/  FMUL.FTZ R135, R135, R78 ;  /* 0x0000004e87877220 */ /* 0x000fc40000410000 */
[-C--:B------:R-:W-:Y:S02]  /*d200*/  FMUL.FTZ R138, R138, R78.reuse ;  /* 0x0000004e8a8a7220 */ /* 0x080fe40000410000 */
[----:B------:R-:W-:Y:S01]  /*d210*/  FMUL.FTZ R139, R139, R78 ;  /* 0x0000004e8b8b7220 */ /* 0x000fe20000410000 */
[C---:B------:R-:W-:Y:S01]  /*d220*/  HMMA.16816.F32.BF16 R60, R4.reuse, R18, R104 ;  /* 0x00000012043c723c */ /* 0x040fe20000041868 */
[----:B-1----:R-:W-:Y:S01]  /*d230*/  FMUL.FTZ R11, R21, c[0x0][0x23c] ;  /* 0x00008f00150b7a20 */ /* 0x002fe20000410000 */
[----:B------:R1:W-:Y:S06]  /*d240*/  MUFU.EX2 R242, R20 ;  /* 0x0000001400f27308 */ /* 0x0003ec0000000800 */
[----:B------:R-:W-:Y:S01]  /*d250*/  HMMA.16816.F32.BF16 R56, R4, R24, R116 ;  /* 0x000000180438723c */ /* 0x000fe20000041874 */
[----:B--2---:R-:W-:Y:S01]  /*d260*/  FFMA.FTZ R10, R216, c[0x0][0x23c], -R2 ;  /* 0x00008f00d80a7a23 */ /* 0x004fe20000010802 */
[----:B------:R2:W4:Y:S01]  /*d270*/  MUFU.EX2 R77, R11 ;  /* 0x0000000b004d7308 */ /* 0x0005220000000800 */
[----:B---3--:R-:W-:-:S02]  /*d280*/  FMUL.FTZ R82, R82, R76 ;  /* 0x0000004c52527220 */ /* 0x008fc40000410000 */
[----:B------:R-:W-:-:S03]  /*d290*/  FMUL.FTZ R83, R83, R76 ;  /* 0x0000004c53537220 */ /* 0x000fc60000410000 */
[----:B------:R-:W-:Y:S01]  /*d2a0*/  HMMA.16816.F32.BF16 R52, R4, R26, R120 ;  /* 0x0000001a0434723c */ /* 0x000fe20000041878 */
[-C--:B------:R-:W-:Y:S01]  /*d2b0*/  FMUL.FTZ R94, R94, R76.reuse ;  /* 0x0000004c5e5e7220 */ /* 0x080fe20000410000 */
[----:B------:R3:W-:Y:S01]  /*d2c0*/  MUFU.EX2 R240, R10 ;  /* 0x0000000a00f07308 */ /* 0x0007e20000000800 */
[-C--:B------:R-:W-:Y:S01]  /*d2d0*/  FMUL.FTZ R95, R95, R76.reuse ;  /* 0x0000004c5f5f7220 */ /* 0x080fe20000410000 */
[----:B-1----:R-:W-:Y:S01]  /*d2e0*/  LDSM.16.MT88.4 R20, [R190+0x6800] ;  /* 0x00680000be14783b */ /* 0x002fe20000004200 */
[----:B------:R-:W-:-:S03]  /*d2f0*/  FMUL.FTZ R98, R98, R76 ;  /* 0x0000004c62627220 */ /* 0x000fc60000410000 */
[C---:B------:R-:W-:Y:S01]  /*d300*/  HMMA.16816.F32.BF16 R48, R4.reuse, R28, R132 ;  /* 0x0000001c0430723c */ /* 0x040fe20000041884 */
[----:B------:R-:W-:Y:S02]  /*d310*/  FMUL.FTZ R99, R99, R76 ;  /* 0x0000004c63637220 */ /* 0x000fe40000410000 */
[--C-:B--2---:R-:W-:Y:S02]  /*d320*/  FFMA.FTZ R11, R174, c[0x0][0x23c], -R8.reuse ;  /* 0x00008f00ae0b7a23 */ /* 0x104fe40000010808 */
[-C--:B----4-:R-:W-:Y:S02]  /*d330*/  FMUL.FTZ R80, R80, R77.reuse ;  /* 0x0000004d50507220 */ /* 0x090fe40000410000 */
[----:B------:R1:W-:Y:S01]  /*d340*/  MUFU.EX2 R241, R11 ;  /* 0x0000000b00f17308 */ /* 0x0003e20000000800 */
[----:B------:R-:W-:Y:S01]  /*d350*/  HMMA.16816.F32.BF16 R40, R4, R30, R136 ;  /* 0x0000001e0428723c */ /* 0x000fe20000041888 */
[----:B------:R-:W-:Y:S02]  /*d360*/  FMUL.FTZ R81, R81, R77 ;  /* 0x0000004d51517220 */ /* 0x000fe40000410000 */
[----:B---3--:R-:W-:-:S02]  /*d370*/  FFMA.FTZ R10, R146, c[0x0][0x23c], -R8 ;  /* 0x00008f00920a7a23 */ /* 0x008fc40000010808 */
[-C--:B------:R-:W-:Y:S02]  /*d380*/  FMUL.FTZ R92, R92, R77.reuse ;  /* 0x0000004d5c5c7220 */ /* 0x080fe40000410000 */
[----:B------:R2:W3:Y:S01]  /*d390*/  MUFU.EX2 R238, R10 ;  /* 0x0000000a00ee7308 */ /* 0x0004e20000000800 */
[----:B------:R-:W-:Y:S01]  /*d3a0*/  F2FP.BF16.PACK_AB R4, R251, R148 ;  /* 0x00000094fb04723e */ /* 0x000fe200000010ff */
[----:B------:R-:W-:Y:S01]  /*d3b0*/  FMUL.FTZ R93, R93, R77 ;  /* 0x0000004d5d5d7220 */ /* 0x000fe20000410000 */
[----:B------:R-:W-:Y:S01]  /*d3c0*/  F2FP.BF16.PACK_AB R5, R244, R249 ;  /* 0x000000f9f405723e */ /* 0x000fe200000010ff */
[-C--:B------:R-:W-:Y:S01]  /*d3d0*/  FMUL.FTZ R96, R96, R77.reuse ;  /* 0x0000004d60607220 */ /* 0x080fe20000410000 */
[----:B------:R-:W-:Y:S01]  /*d3e0*/  F2FP.BF16.PACK_AB R6, R252, R250 ;  /* 0x000000fafc06723e */ /* 0x000fe200000010ff */
[----:B------:R-:W-:Y:S01]  /*d3f0*/  FMUL.FTZ R97, R97, R77 ;  /* 0x0000004d61617220 */ /* 0x000fe20000410000 */
[----:B------:R-:W-:Y:S01]  /*d400*/  F2FP.BF16.PACK_AB R7, R242, R243 ;  /* 0x000000f3f207723e */ /* 0x000fe200000010ff */
[----:B-1----:R-:W-:-:S02]  /*d410*/  FFMA.FTZ R11, R144, c[0x0][0x23c], -R8 ;  /* 0x00008f00900b7a23 */ /* 0x002fc40000010808 */
[-C--:B------:R-:W-:Y:S02]  /*d420*/  FMUL.FTZ R108, R108, R77.reuse ;  /* 0x0000004d6c6c7220 */ /* 0x080fe40000410000 */
[----:B------:R1:W-:Y:S01]  /*d430*/  MUFU.EX2 R239, R11 ;  /* 0x0000000b00ef7308 */ /* 0x0003e20000000800 */
[-C--:B------:R-:W-:Y:S01]  /*d440*/  FMUL.FTZ R109, R109, R77.reuse ;  /* 0x0000004d6d6d7220 */ /* 0x080fe20000410000 */
[C---:B------:R-:W-:Y:S01]  /*d450*/  HMMA.16816.F32.BF16 R44, R4.reuse, R12, R80 ;  /* 0x0000000c042c723c */ /* 0x040fe20000041850 */
[-C--:B------:R-:W-:Y:S02]  /*d460*/  FMUL.FTZ R110, R110, R76.reuse ;  /* 0x0000004c6e6e7220 */ /* 0x080fe40000410000 */
[----:B--2---:R-:W-:Y:S02]  /*d470*/  FFMA.FTZ R10, R74, c[0x0][0x23c], -R8 ;  /* 0x00008f004a0a7a23 */ /* 0x004fe40000010808 */
[-C--:B------:R-:W-:Y:S02]  /*d480*/  FMUL.FTZ R111, R111, R76.reuse ;  /* 0x0000004c6f6f7220 */ /* 0x080fe40000410000 */
[----:B------:R2:W-:Y:S01]  /*d490*/  MUFU.EX2 R237, R10 ;  /* 0x0000000a00ed7308 */ /* 0x0005e20000000800 */
[-C--:B------:R-:W-:Y:S01]  /*d4a0*/  FMUL.FTZ R112, R112, R77.reuse ;  /* 0x0000004d70707220 */ /* 0x080fe20000410000 */
[----:B------:R-:W-:Y:S01]  /*d4b0*/  HMMA.16816.F32.BF16 R36, R4, R14, R92 ;  /* 0x0000000e0424723c */ /* 0x000fe2000004185c */
[----:B------:R-:W-:Y:S01]  /*d4c0*/  FMUL.FTZ R113, R113, R77 ;  /* 0x0000004d71717220 */ /* 0x000fe20000410000 */
[----:B------:R-:W-:Y:S01]  /*d4d0*/  LDSM.16.MT88.4 R12, [R191+0x6800] ;  /* 0x00680000bf0c783b */ /* 0x000fe20000004200 */
[----:B------:R-:W-:-:S02]  /*d4e0*/  FMUL.FTZ R114, R114, R76 ;  /* 0x0000004c72727220 */ /* 0x000fc40000410000 */
[--C-:B-1----:R-:W-:Y:S01]  /*d4f0*/  FFMA.FTZ R11, R217, c[0x0][0x23c], -R3.reuse ;  /* 0x00008f00d90b7a23 */ /* 0x102fe20000010803 */
[----:B------:R-:W-:Y:S01]  /*d500*/  LDSM.16.MT88.4 R92, [R189+0x7800] ;  /* 0x00780000bd5c783b */ /* 0x000fe20000004200 */
[-C--:B------:R-:W-:Y:S01]  /*d510*/  FMUL.FTZ R115, R115, R76.reuse ;  /* 0x0000004c73737220 */ /* 0x080fe20000410000 */
[C---:B------:R-:W-:Y:S01]  /*d520*/  HMMA.16816.F32.BF16 R32, R4.reuse, R16, R96 ;  /* 0x000000100420723c */ /* 0x040fe20000041860 */
[----:B------:R1:W-:Y:S01]  /*d530*/  MUFU.EX2 R232, R11 ;  /* 0x0000000b00e87308 */ /* 0x0003e20000000800 */
[-C--:B------:R-:W-:Y:S02]  /*d540*/  FMUL.FTZ R124, R124, R77.reuse ;  /* 0x0000004d7c7c7220 */ /* 0x080fe40000410000 */
[-C--:B------:R-:W-:Y:S02]  /*d550*/  FMUL.FTZ R125, R125, R77.reuse ;  /* 0x0000004d7d7d7220 */ /* 0x080fe40000410000 */
[----:B--2---:R-:W-:Y:S02]  /*d560*/  FFMA.FTZ R10, R150, c[0x0][0x23c], -R3 ;  /* 0x00008f00960a7a23 */ /* 0x004fe40000010803 */
[-C--:B------:R-:W-:Y:S01]  /*d570*/  FMUL.FTZ R126, R126, R76.reuse ;  /* 0x0000004c7e7e7220 */ /* 0x080fe20000410000 */
[----:B------:R-:W-:Y:S01]  /*d580*/  HMMA.16816.F32.BF16 R108, R4, R18, R108 ;  /* 0x00000012046c723c */ /* 0x000fe2000004186c */
[----:B------:R2:W4:Y:S01]  /*d590*/  MUFU.EX2 R230, R10 ;  /* 0x0000000a00e67308 */ /* 0x0005220000000800 */
[----:B------:R-:W-:Y:S01]  /*d5a0*/  FMUL.FTZ R127, R127, R76 ;  /* 0x0000004c7f7f7220 */ /* 0x000fe20000410000 */
[----:B------:R-:W-:Y:S01]  /*d5b0*/  LDSM.16.MT88.4 R16, [R192+0x6800] ;  /* 0x00680000c010783b */ /* 0x000fe20000004200 */
[----:B------:R-:W-:-:S02]  /*d5c0*/  FMUL.FTZ R128, R128, R77 ;  /* 0x0000004d80807220 */ /* 0x000fc40000410000 */
[-C--:B------:R-:W-:Y:S02]  /*d5d0*/  FMUL.FTZ R129, R129, R77.reuse ;  /* 0x0000004d81817220 */ /* 0x080fe40000410000 */
[----:B-1----:R-:W-:Y:S01]  /*d5e0*/  FFMA.FTZ R11, R223, c[0x0][0x23c], -R2 ;  /* 0x00008f00df0b7a23 */ /* 0x002fe20000010802 */
[C---:B------:R-:W-:Y:S01]  /*d5f0*/  HMMA.16816.F32.BF16 R112, R4.reuse, R24, R112 ;  /* 0x000000180470723c */ /* 0x040fe20000041870 */
[-C--:B------:R-:W-:Y:S02]  /*d600*/  FMUL.FTZ R130, R130, R76.reuse ;  /* 0x0000004c82827220 */ /* 0x080fe40000410000 */
[-C--:B------:R-:W-:Y:S01]  /*d610*/  FMUL.FTZ R131, R131, R76.reuse ;  /* 0x0000004c83837220 */ /* 0x080fe20000410000 */
[----:B------:R-:W-:Y:S01]  /*d620*/  MUFU.EX2 R226, R11 ;  /* 0x0000000b00e27308 */ /* 0x000fe20000000800 */
[-C--:B------:R-:W-:Y:S02]  /*d630*/  FMUL.FTZ R140, R140, R77.reuse ;  /* 0x0000004d8c8c7220 */ /* 0x080fe40000410000 */
[----:B------:R-:W-:Y:S01]  /*d640*/  FMUL.FTZ R141, R141, R77 ;  /* 0x0000004d8d8d7220 */ /* 0x000fe20000410000 */
[----:B------:R-:W-:Y:S01]  /*d650*/  HMMA.16816.F32.BF16 R124, R4, R26, R124 ;  /* 0x0000001a047c723c */ /* 0x000fe2000004187c */
[----:B--2---:R-:W-:Y:S01]  /*d660*/  FFMA.FTZ R10, R149, c[0x0][0x23c], -R3 ;  /* 0x00008f00950a7a23 */ /* 0x004fe20000010803 */
[----:B------:R-:W1:Y:S01]  /*d670*/  LDSM.16.MT88.4 R24, [R189+0x6800] ;  /* 0x00680000bd18783b */ /* 0x000e620000004200 */
[----:B------:R-:W-:-:S02]  /*d680*/  FMUL.FTZ R142, R142, R76 ;  /* 0x0000004c8e8e7220 */ /* 0x000fc40000410000 */
[----:B------:R2:W-:Y:S01]  /*d690*/  MUFU.EX2 R231, R10 ;  /* 0x0000000a00e77308 */ /* 0x0005e20000000800 */
[----:B------:R-:W-:Y:S02]  /*d6a0*/  FMUL.FTZ R143, R143, R76 ;  /* 0x0000004c8f8f7220 */ /* 0x000fe40000410000 */
[C---:B------:R-:W-:Y:S08]  /*d6b0*/  HMMA.16816.F32.BF16 R128, R4.reuse, R28, R128 ;  /* 0x0000001c0480723c */ /* 0x040ff00000041880 */
[----:B------:R-:W-:Y:S01]  /*d6c0*/  HMMA.16816.F32.BF16 R140, R4, R30, R140 ;  /* 0x0000001e048c723c */ /* 0x000fe2000004188c */
[----:B--2---:R-:W-:-:S06]  /*d6d0*/  FFMA.FTZ R10, R147, c[0x0][0x23c], -R3 ;  /* 0x00008f00930a7a23 */ /* 0x004fcc0000010803 */
[----:B---3--:R-:W-:Y:S01]  /*d6e0*/  F2FP.BF16.PACK_AB R4, R238, R241 ;  /* 0x000000f1ee04723e */ /* 0x008fe200000010ff */
[----:B------:R2:W3:Y:S01]  /*d6f0*/  MUFU.EX2 R227, R10 ;  /* 0x0000000a00e37308 */ /* 0x0004e20000000800 */
[----:B----4-:R-:W-:Y:S02]  /*d700*/  F2FP.BF16.PACK_AB R5, R230, R232 ;  /* 0x000000e8e605723e */ /* 0x010fe400000010ff */
[----:B------:R-:W-:Y:S01]  /*d710*/  F2FP.BF16.PACK_AB R6, R237, R239 ;  /* 0x000000efed06723e */ /* 0x000fe200000010ff */
[----:B--2---:R-:W-:Y:S01]  /*d720*/  FFMA.FTZ R10, R163, c[0x0][0x23c], -R2 ;  /* 0x00008f00a30a7a23 */ /* 0x004fe20000010802 */
[----:B---3--:R-:W-:-:S03]  /*d730*/  F2FP.BF16.PACK_AB R7, R227, R231 ;  /* 0x000000e7e307723e */ /* 0x008fc600000010ff */
[----:B------:R2:W-:Y:S04]  /*d740*/  MUFU.EX2 R225, R10 ;  /* 0x0000000a00e17308 */ /* 0x0005e80000000800 */
[C---:B-1----:R-:W-:Y:S08]  /*d750*/  HMMA.16816.F32.BF16 R72, R4.reuse, R24, R84 ;  /* 0x000000180448723c */ /* 0x042ff00000041854 */
[----:B------:R-:W-:Y:S01]  /*d760*/  HMMA.16816.F32.BF16 R68, R4, R26, R68 ;  /* 0x0000001a0444723c */ /* 0x000fe20000041844 */
[----:B--2---:R-:W-:-:S04]  /*d770*/  FFMA.FTZ R10, R162, c[0x0][0x23c], -R2 ;  /* 0x00008f00a20a7a23 */ /* 0x004fc80000010802 */
[----:B------:R1:W2:Y:S03]  /*d780*/  MUFU.EX2 R223, R10 ;  /* 0x0000000a00df7308 */ /* 0x0002a60000000800 */
[C---:B------:R-:W-:Y:S08]  /*d790*/  HMMA.16816.F32.BF16 R64, R4.reuse, R16, R64 ;  /* 0x000000100440723c */ /* 0x040ff00000041840 */
[----:B------:R-:W-:Y:S01]  /*d7a0*/  HMMA.16816.F32.BF16 R60, R4, R18, R60 ;  /* 0x00000012043c723c */ /* 0x000fe2000004183c */
[----:B-1----:R-:W-:-:S07]  /*d7b0*/  FFMA.FTZ R10, R158, c[0x0][0x23c], -R2 ;  /* 0x00008f009e0a7a23 */ /* 0x002fce0000010802 */
[C---:B------:R-:W-:Y:S01]  /*d7c0*/  HMMA.16816.F32.BF16 R56, R4.reuse, R20, R56 ;  /* 0x000000140438723c */ /* 0x040fe20000041838 */
[----:B------:R1:W-:Y:S07]  /*d7d0*/  MUFU.EX2 R221, R10 ;  /* 0x0000000a00dd7308 */ /* 0x0003ee0000000800 */
[C---:B------:R-:W-:Y:S08]  /*d7e0*/  HMMA.16816.F32.BF16 R52, R4.reuse, R22, R52 ;  /* 0x000000160434723c */ /* 0x040ff00000041834 */
[----:B------:R-:W-:Y:S01]  /*d7f0*/  HMMA.16816.F32.BF16 R48, R4, R12, R48 ;  /* 0x0000000c0430723c */ /* 0x000fe20000041830 */
[----:B-1----:R-:W-:Y:S01]  /*d800*/  FFMA.FTZ R10, R229, c[0x0][0x23c], -R9 ;  /* 0x00008f00e50a7a23 */ /* 0x002fe20000010809 */
[----:B------:R-:W-:-:S03]  /*d810*/  MOV R229, R88 ;  /* 0x0000005800e57202 */ /* 0x000fc60000000f00 */
[----:B------:R1:W-:Y:S03]  /*d820*/  MUFU.EX2 R217, R10 ;  /* 0x0000000a00d97308 */ /* 0x0003e60000000800 */
[----:B------:R-:W-:Y:S07]  /*d830*/  HMMA.16816.F32.BF16 R40, R4, R14, R40 ;  /* 0x0000000e0428723c */ /* 0x000fee0000041828 */
[----:B------:R-:W-:-:S02]  /*d840*/  F2FP.BF16.PACK_AB R4, R226, R240 ;  /* 0x000000f0e204723e */ /* 0x000fc400000010ff */
[----:B--2---:R-:W-:Y:S01]  /*d850*/  F2FP.BF16.PACK_AB R6, R223, R225 ;  /* 0x000000e1df06723e */ /* 0x004fe200000010ff */
[--C-:B-1----:R-:W-:Y:S01]  /*d860*/  FFMA.FTZ R10, R228, c[0x0][0x23c], -R9.reuse ;  /* 0x00008f00e40a7a23 */ /* 0x102fe20000010809 */
[----:B------:R-:W-:Y:S02]  /*d870*/  MOV R228, R89 ;  /* 0x0000005900e47202 */ /* 0x000fe40000000f00 */
[----:B------:R-:W-:Y:S01]  /*d880*/  MOV R89, R176 ;  /* 0x000000b000597202 */ /* 0x000fe20000000f00 */
        /* <DEDUP_REMOVED lines=24> */
[----:B-1----:R-:W-:Y:S01]  /*da10*/  FFMA.FTZ R10, R169, c[0x0][0x23c], -R8 ;  /* 0x00008f00a90a7a23 */ /* 0x002fe20000010808 */
[----:B------:R-:W-:-:S03]  /*da20*/  MOV R169, R164 ;  /* 0x000000a400a97202 */ /* 0x000fc60000000f00 */
        /* <DEDUP_REMOVED lines=19> */
[----:B-1----:R-:W-:-:S06]  /*db60*/  FFMA.FTZ R10, R154, c[0x0][0x23c], -R3 ;  /* 0x00008f009a0a7a23 */ /* 0x002fcc0000010803 */
        /* <DEDUP_REMOVED lines=12> */
[----:B-1----:R-:W-:Y:S01]  /*dc30*/  FFMA.FTZ R10, R160, c[0x0][0x23c], -R2 ;  /* 0x00008f00a00a7a23 */ /* 0x002fe20000010802 */
[----:B------:R-:W-:-:S06]  /*dc40*/  MOV R160, R148 ;  /* 0x0000009400a07202 */ /* 0x000fcc0000000f00 */
[C---:B------:R-:W-:Y:S01]  /*dc50*/  HMMA.16816.F32.BF16 R56, R4.reuse, R16, R56 ;  /* 0x000000100438723c */ /* 0x040fe20000041838 */
[----:B------:R1:W-:Y:S07]  /*dc60*/  MUFU.EX2 R155, R10 ;  /* 0x0000000a009b7308 */ /* 0x0003ee0000000800 */
[C---:B------:R-:W-:Y:S08]  /*dc70*/  HMMA.16816.F32.BF16 R52, R4.reuse, R18, R52 ;  /* 0x000000120434723c */ /* 0x040ff00000041834 */
[----:B-----5:R-:W-:Y:S01]  /*dc80*/  HMMA.16816.F32.BF16 R48, R4, R12, R48 ;  /* 0x0000000c0430723c */ /* 0x020fe20000041830 */
[----:B-1----:R-:W-:-:S02]  /*dc90*/  FFMA.FTZ R10, R152, c[0x0][0x23c], -R2 ;  /* 0x00008f00980a7a23 */ /* 0x002fc40000010802 */
[----:B------:R-:W-:Y:S02]  /*dca0*/  FFMA.FTZ R2, R153, c[0x0][0x23c], -R2 ;  /* 0x00008f0099027a23 */ /* 0x000fe40000010802 */
[----:B------:R1:W-:Y:S03]  /*dcb0*/  MUFU.EX2 R154, R10 ;  /* 0x0000000a009a7308 */ /* 0x0003e60000000800 */
[----:B------:R-:W-:Y:S05]  /*dcc0*/  HMMA.16816.F32.BF16 R40, R4, R14, R40 ;  /* 0x0000000e0428723c */ /* 0x000fea0000041828 */
[----:B------:R2:W-:Y:S02]  /*dcd0*/  MUFU.EX2 R153, R2 ;  /* 0x0000000200997308 */ /* 0x0005e40000000800 */
[----:B------:R-:W-:-:S02]  /*dce0*/  F2FP.BF16.PACK_AB R4, R176, R221 ;  /* 0x000000ddb004723e */ /* 0x000fc400000010ff */
[----:B----4-:R-:W-:Y:S01]  /*dcf0*/  F2FP.BF16.PACK_AB R6, R157, R173 ;  /* 0x000000ad9d06723e */ /* 0x010fe200000010ff */
        /* <DEDUP_REMOVED lines=11> */
[----:B--2---:R-:W-:Y:S01]  /*ddb0*/  FFMA.FTZ R2, R168, c[0x0][0x23c], -R8 ;  /* 0x00008f00a8027a23 */ /* 0x004fe20000010808 */
[----:B----4-:R-:W-:-:S06]  /*ddc0*/  F2FP.BF16.PACK_AB R136, R148, R147 ;  /* 0x000000939488723e */ /* 0x010fcc00000010ff */
[----:B------:R2:W-:Y:S01]  /*ddd0*/  MUFU.EX2 R146, R2 ;  /* 0x0000000200927308 */ /* 0x0005e20000000800 */
[----:B-1----:R-:W-:-:S07]  /*dde0*/  FFMA.FTZ R10, R186, c[0x0][0x23c], -R9 ;  /* 0x00008f00ba0a7a23 */ /* 0x002fce0000010809 */
[----:B------:R-:W1:Y:S01]  /*ddf0*/  MUFU.EX2 R149, R10 ;  /* 0x0000000a00957308 */ /* 0x000e620000000800 */
[----:B--2---:R-:W-:-:S07]  /*de00*/  FFMA.FTZ R2, R166, c[0x0][0x23c], -R8 ;  /* 0x00008f00a6027a23 */ /* 0x004fce0000010808 */
[----:B------:R2:W3:Y:S01]  /*de10*/  MUFU.EX2 R145, R2 ;  /* 0x0000000200917308 */ /* 0x0004e20000000800 */
[----:B-1----:R-:W-:-:S07]  /*de20*/  F2FP.BF16.PACK_AB R7, R149, R150 ;  /* 0x000000969507723e */ /* 0x002fce00000010ff */
[----:B------:R-:W-:Y:S01]  /*de30*/  HMMA.16816.F32.BF16 R36, R4, R26, R36 ;  /* 0x0000001a0424723c */ /* 0x000fe20000041824 */
[----:B--2---:R-:W-:Y:S01]  /*de40*/  FFMA.FTZ R2, R184, c[0x0][0x23c], -R3 ;  /* 0x00008f00b8027a23 */ /* 0x004fe20000010803 */
[----:B---3--:R-:W-:-:S03]  /*de50*/  F2FP.BF16.PACK_AB R138, R145, R146 ;  /* 0x00000092918a723e */ /* 0x008fc600000010ff */
        /* <DEDUP_REMOVED lines=8> */
[--C-:B-1----:R-:W-:Y:S01]  /*dee0*/  FFMA.FTZ R2, R175, c[0x0][0x23c], -R3.reuse ;  /* 0x00008f00af027a23 */ /* 0x102fe20000010803 */
[----:B--2---:R-:W-:Y:S01]  /*def0*/  F2FP.BF16.PACK_AB R137, R27, R144 ;  /* 0x000000901b89723e */ /* 0x004fe200000010ff */
[----:B------:R-:W-:-:S02]  /*df00*/  FFMA.FTZ R3, R178, c[0x0][0x23c], -R3 ;  /* 0x00008f00b2037a23 */ /* 0x000fc40000010803 */
[----:B------:R1:W-:Y:S03]  /*df10*/  MUFU.EX2 R26, R2 ;  /* 0x00000002001a7308 */ /* 0x0003e60000000800 */
[C---:B------:R-:W-:Y:S01]  /*df20*/  HMMA.16816.F32.BF16 R20, R4.reuse, R18, R124 ;  /* 0x000000120414723c */ /* 0x040fe2000004187c */
[----:B------:R-:W2:Y:S04]  /*df30*/  LDSM.16.MT88.4 R124, [R190+0x7800] ;  /* 0x00780000be7c783b */ /* 0x000ea80000004200 */
[----:B------:R-:W3:Y:S01]  /*df40*/  MUFU.EX2 R25, R3 ;  /* 0x0000000300197308 */ /* 0x000ee20000000800 */
[----:B------:R-:W4:Y:S02]  /*df50*/  LDSM.16.MT88.4 R16, [R191+0x7800] ;  /* 0x00780000bf10783b */ /* 0x000f240000004200 */
[----:B------:R-:W-:Y:S01]  /*df60*/  HMMA.16816.F32.BF16 R12, R4, R14, R140 ;  /* 0x0000000e040c723c */ /* 0x000fe2000004188c */
[----:B-1----:R-:W-:-:S06]  /*df70*/  FFMA.FTZ R2, R220, c[0x0][0x23c], -R9 ;  /* 0x00008f00dc027a23 */ /* 0x002fcc0000010809 */
[----:B------:R-:W-:Y:S01]  /*df80*/  FFMA.FTZ R5, R245, R77, R160 ;  /* 0x0000004df5057223 */ /* 0x000fe200000100a0 */
[----:B------:R-:W-:Y:S01]  /*df90*/  F2FP.BF16.PACK_AB R140, R155, R156 ;  /* 0x0000009c9b8c723e */ /* 0x000fe200000010ff */
[----:B------:R1:W-:Y:S01]  /*dfa0*/  MUFU.EX2 R24, R2 ;  /* 0x0000000200187308 */ /* 0x0003e20000000800 */
[----:B------:R-:W-:Y:S01]  /*dfb0*/  FFMA.FTZ R4, R246, R76, R249 ;  /* 0x0000004cf6047223 */ /* 0x000fe200000100f9 */
[----:B------:R-:W-:Y:S01]  /*dfc0*/  F2FP.BF16.PACK_AB R142, R153, R154 ;  /* 0x0000009a998e723e */ /* 0x000fe200000010ff */
[----:B------:R-:W-:Y:S01]  /*dfd0*/  FADD.FTZ R5, R251, R5 ;  /* 0x00000005fb057221 */ /* 0x000fe20000010000 */
[----:B---3--:R-:W-:Y:S01]  /*dfe0*/  F2FP.BF16.PACK_AB R139, R25, R26 ;  /* 0x0000001a198b723e */ /* 0x008fe200000010ff */
[----:B------:R-:W-:Y:S02]  /*dff0*/  FFMA.FTZ R3, R248, R79, R161 ;  /* 0x0000004ff8037223 */ /* 0x000fe400000100a1 */
[----:B------:R-:W-:Y:S02]  /*e000*/  FADD.FTZ R7, R244, R4 ;  /* 0x00000004f4077221 */ /* 0x000fe40000010000 */
[----:B------:R-:W-:-:S02]  /*e010*/  FADD.FTZ R4, R170, R3 ;  /* 0x00000003aa047221 */ /* 0x000fc40000010000 */
[----:B------:R-:W-:Y:S01]  /*e020*/  FADD.FTZ R3, R243, R7 ;  /* 0x00000007f3037221 */ /* 0x000fe20000010000 */
[C---:B------:R-:W-:Y:S03]  /*e030*/  HMMA.16816.F32.BF16 R84, R136.reuse, R92, R72 ;  /* 0x0000005c8854723c */ /* 0x040fe60000041848 */
[----:B------:R-:W-:Y:S02]  /*e040*/  FADD.FTZ R3, R242, R3 ;  /* 0x00000003f2037221 */ /* 0x000fe40000010000 */
[----:B-1----:R-:W-:Y:S02]  /*e050*/  FFMA.FTZ R2, R219, c[0x0][0x23c], -R9 ;  /* 0x00008f00db027a23 */ /* 0x002fe40000010809 */
[----:B------:R-:W-:Y:S01]  /*e060*/  FADD.FTZ R3, R217, R3 ;  /* 0x00000003d9037221 */ /* 0x000fe20000010000 */
[----:B------:R-:W-:Y:S01]  /*e070*/  HMMA.16816.F32.BF16 R88, R136, R94, R68 ;  /* 0x0000005e8858723c */ /* 0x000fe20000041844 */
[----:B------:R1:W3:Y:S01]  /*e080*/  MUFU.EX2 R11, R2 ;  /* 0x00000002000b7308 */ /* 0x0002e20000000800 */
[----:B------:R-:W-:Y:S01]  /*e090*/  MOV R72, R235 ;  /* 0x000000eb00487202 */ /* 0x000fe20000000f00 */
[----:B------:R-:W-:Y:S01]  /*e0a0*/  FADD.FTZ R3, R216, R3 ;  /* 0x00000003d8037221 */ /* 0x000fe20000010000 */
[----:B------:R-:W-:-:S03]  /*e0b0*/  MOV R73, R236 ;  /* 0x000000ec00497202 */ /* 0x000fc60000000f00 */
[----:B------:R-:W-:Y:S01]  /*e0c0*/  MOV R70, R233 ;  /* 0x000000e900467202 */ /* 0x000fe20000000f00 */
[----:B------:R-:W-:Y:S01]  /*e0d0*/  HMMA.16816.F32.BF16 R100, R136, R108, R64 ;  /* 0x0000006c8864723c */ /* 0x000fe20000041840 */
[----:B------:R-:W-:-:S07]  /*e0e0*/  MOV R71, R234 ;  /* 0x000000ea00477202 */ /* 0x000fce0000000f00 */
[----:B------:R-:W-:Y:S01]  /*e0f0*/  HMMA.16816.F32.BF16 R104, R136, R110, R60 ;  /* 0x0000006e8868723c */ /* 0x000fe2000004183c */
[----:B-1----:R-:W-:Y:S01]  /*e100*/  FFMA.FTZ R2, R187, c[0x0][0x23c], -R9 ;  /* 0x00008f00bb027a23 */ /* 0x002fe20000010809 */
[----:B---3--:R-:W-:-:S03]  /*e110*/  F2FP.BF16.PACK_AB R141, R11, R24 ;  /* 0x000000180b8d723e */ /* 0x008fc600000010ff */
[----:B------:R1:W-:Y:S03]  /*e120*/  MUFU.EX2 R10, R2 ;  /* 0x00000002000a7308 */ /* 0x0003e60000000800 */
[C---:B--2---:R-:W-:Y:S08]  /*e130*/  HMMA.16816.F32.BF16 R116, R136.reuse, R124, R56 ;  /* 0x0000007c8874723c */ /* 0x044ff00000041838 */
[----:B------:R-:W-:Y:S01]  /*e140*/  HMMA.16816.F32.BF16 R120, R136, R126, R52 ;  /* 0x0000007e8878723c */ /* 0x000fe20000041834 */
[----:B-1----:R-:W-:-:S07]  /*e150*/  FFMA.FTZ R2, R185, c[0x0][0x23c], -R9 ;  /* 0x00008f00b9027a23 */ /* 0x002fce0000010809 */
[C---:B----4-:R-:W-:Y:S01]  /*e160*/  HMMA.16816.F32.BF16 R132, R136.reuse, R16, R48 ;  /* 0x000000108884723c */ /* 0x050fe20000041830 */
[----:B------:R1:W2:Y:S07]  /*e170*/  MUFU.EX2 R8, R2 ;  /* 0x0000000200087308 */ /* 0x0002ae0000000800 */
[----:B------:R-:W-:Y:S01]  /*e180*/  HMMA.16816.F32.BF16 R136, R136, R18, R40 ;  /* 0x000000128888723c */ /* 0x000fe20000041828 */
[----:B-1----:R-:W-:Y:S01]  /*e190*/  FFMA.FTZ R2, R247, R78, R177 ;  /* 0x0000004ef7027223 */ /* 0x002fe200000100b1 */
[----:B--2---:R-:W-:-:S03]  /*e1a0*/  F2FP.BF16.PACK_AB R143, R8, R10 ;  /* 0x0000000a088f723e */ /* 0x004fc600000010ff */
        /* <DEDUP_REMOVED lines=67> */
[----:B------:R-:W-:Y:S01]  /*e5e0*/  BAR.SYNC.DEFER_BLOCKING 0x0 ;  /* 0x0000000000007b1d */ /* 0x000fe20000010000 */
[----:B------:R-:W-:Y:S01]  /*e5f0*/  IMAD.U32 R7, RZ, RZ, UR4 ;  /* 0x00000004ff077e24 */ /* 0x000fe2000f8e00ff */
[----:B------:R-:W-:Y:S01]  /*e600*/  LOP3.LUT R0, R0, 0xffffffdf, RZ, 0xc0, !PT ;  /* 0xffffffdf00007812 */ /* 0x000fe200078ec0ff */
[----:B------:R-:W-:Y:S01]  /*e610*/  IMAD.U32 R11, RZ, RZ, UR4 ;  /* 0x00000004ff0b7e24 */ /* 0x000fe2000f8e00ff */
[----:B------:R-:W-:Y:S01]  /*e620*/  UISETP.GT.AND UP0, UPT, UR25, UR9, UPT ;  /* 0x000000091900728c */ /* 0x000fe2000bf04270 */
[----:B------:R-:W-:Y:S01]  /*e630*/  IMAD.U32 R12, RZ, RZ, UR4 ;  /* 0x00000004ff0c7e24 */ /* 0x000fe2000f8e00ff */
[----:B------:R-:W-:Y:S01]  /*e640*/  ULDC.64 UR12, c[0x0][0x1a0] ;  /* 0x00006800000c7ab9 */ /* 0x000fe20000000a00 */
[----:B------:R-:W-:Y:S01]  /*e650*/  @P3 LOP3.LUT R0, R0, 0x20, RZ, 0xfc, !PT ;  /* 0x0000002000003812 */ /* 0x000fe200078efcff */
[----:B------:R-:W-:Y:S02]  /*e660*/  UIMAD UR7, UR7, UR12, URZ ;  /* 0x0000000c070772a4 */ /* 0x000fe4000f8e023f */
[----:B------:R-:W-:Y:S01]  /*e670*/  UIMAD.WIDE.U32 UR22, UR25, UR12, URZ ;  /* 0x0000000c191672a5 */ /* 0x000fe2000f8e003f */
[----:B------:R-:W-:Y:S01]  /*e680*/  LOP3.LUT R0, R0, 0xfffffff7, RZ, 0xc0, !PT ;  /* 0xfffffff700007812 */ /* 0x000fe200078ec0ff */
[----:B------:R-:W-:-:S04]  /*e690*/  UIMAD UR7, UR25, UR13, UR7 ;  /* 0x0000000d190772a4 */ /* 0x000fc8000f8e0207 */
[----:B------:R-:W-:Y:S01]  /*e6a0*/  UIADD3 UR7, UR23, UR7, URZ ;  /* 0x0000000717077290 */ /* 0x000fe2000fffe03f */
[----:B------:R-:W-:Y:S02]  /*e6b0*/  IMAD.U32 R4, RZ, RZ, UR22 ;  /* 0x00000016ff047e24 */ /* 0x000fe4000f8e00ff */
[----:B------:R-:W-:-:S03]  /*e6c0*/  IMAD.U32 R5, RZ, RZ, UR23 ;  /* 0x00000017ff057e24 */ /* 0x000fc6000f8e00ff */
[----:B------:R-:W-:Y:S01]  /*e6d0*/  IMAD.U32 R3, RZ, RZ, UR7 ;  /* 0x00000007ff037e24 */ /* 0x000fe2000f8e00ff */
[----:B------:R-:W-:Y:S01]  /*e6e0*/  @P3 STS.128 [R215+0x6000], RZ ;  /* 0x006000ffd7003388 */ /* 0x000fe20000000c00 */
[----:B--2---:R-:W-:-:S04]  /*e6f0*/  LEA R2, P0, R4, R160, 0x6 ;  /* 0x000000a004027211 */ /* 0x004fc800078030ff */
[----:B---3--:R-:W-:Y:S01]  /*e700*/  LEA.HI.X R3, R4, R229, R3, 0x6, P0 ;  /* 0x000000e504037211 */ /* 0x008fe200000f3403 */
[----:B------:R-:W-:Y:S01]  /*e710*/  IMAD.MOV.U32 R229, RZ, RZ, c[0x0][0x1a4] ;  /* 0x00006900ffe57624 */ /* 0x000fe200078e00ff */
[----:B------:R-:W-:Y:S02]  /*e720*/  @!P3 LEA R7, P1, R7, R2, 0x5 ;  /* 0x000000020707b211 */ /* 0x000fe400078228ff */
[----:B------:R-:W-:Y:S02]  /*e730*/  @!P3 IADD3 R5, P4, R2, UR17, RZ ;  /* 0x000000110205bc10 */ /* 0x000fe4000ff9e0ff */
[----:B------:R-:W-:Y:S02]  /*e740*/  @!P3 LEA R6, P0, R7, c[0x0][0x170], 0x1 ;  /* 0x00005c000706ba11 */ /* 0x000fe400078008ff */
[----:B------:R-:W-:Y:S02]  /*e750*/  @!P3 LEA.HI.X R11, R11, R3, R229, 0x5, P1 ;  /* 0x000000030b0bb211 */ /* 0x000fe400008f2ce5 */
[----:B------:R-:W-:-:S02]  /*e760*/  @!P3 LEA R8, P2, R5, c[0x0][0x170], 0x1 ;  /* 0x00005c000508ba11 */ /* 0x000fc400078408ff */
[----:B------:R-:W-:Y:S02]  /*e770*/  @!P3 IADD3.X R4, R3, UR10, RZ, P4, !PT ;  /* 0x0000000a0304bc10 */ /* 0x000fe4000a7fe4ff */
[C---:B------:R-:W-:Y:S02]  /*e780*/  @!P3 LEA R10, P1, R2.reuse, c[0x0][0x170], 0x1 ;  /* 0x00005c00020aba11 */ /* 0x040fe400078208ff */
[----:B------:R-:W-:Y:S02]  /*e790*/  @!P3 LEA.HI.X R7, R7, c[0x0][0x174], R11, 0x1, P0 ;  /* 0x00005d000707ba11 */ /* 0x000fe400000f0c0b */
[----:B------:R-:W-:Y:S01]  /*e7a0*/  @!P3 LEA.HI.X R9, R5, c[0x0][0x174], R4, 0x1, P2 ;  /* 0x00005d000509ba11 */ /* 0x000fe200010f0c04 */
[----:B------:R-:W-:Y:S01]  /*e7b0*/  @!P3 IMAD R4, R229, 0x30, RZ ;  /* 0x00000030e504b824 */ /* 0x000fe200078e02ff */
[--C-:B------:R-:W-:Y:S01]  /*e7c0*/  @!P3 LEA.HI.X R11, R2, c[0x0][0x174], R3.reuse, 0x1, P1 ;  /* 0x00005d00020bba11 */ /* 0x100fe200008f0c03 */
[----:B------:R-:W-:Y:S01]  /*e7d0*/  @!P3 IMAD.WIDE.U32 R2, R12, 0x30, R2 ;  /* 0x000000300c02b825 */ /* 0x000fe200078e0002 */
[----:B------:R-:W1:Y:S03]  /*e7e0*/  S2R R229, SR_TID.X ;  /* 0x0000000000e57919 */ /* 0x000e660000002100 */
[----:B------:R-:W-:Y:S01]  /*e7f0*/  @!P3 IMAD.IADD R3, R4, 0x1, R3 ;  /* 0x000000010403b824 */ /* 0x000fe200078e0203 */
[C---:B------:R-:W-:Y:S01]  /*e800*/  @!P3 LEA R4, P0, R2.reuse, c[0x0][0x170], 0x1 ;  /* 0x00005c000204ba11 */ /* 0x040fe200078008ff */
[----:B------:R-:W-:Y:S01]  /*e810*/  @!PT LDS RZ, [RZ] ;  /* 0x00000000fffff984 */ /* 0x000fe20000000800 */
[----:B------:R-:W-:Y:S01]  /*e820*/  @!PT LDS RZ, [RZ] ;  /* 0x00000000fffff984 */ /* 0x000fe20000000800 */
[----:B------:R-:W-:Y:S01]  /*e830*/  @!PT LDS RZ, [RZ] ;  /* 0x00000000fffff984 */ /* 0x000fe20000000800 */
[----:B------:R2:W-:Y:S03]  /*e840*/  @!P3 LDGSTS.E.BYPASS.LTC128B.128 [R215+0x6000], [R10.64] ;  /* 0x060000000ad7bfae */ /* 0x0005e6000b901d52 */
[----:B------:R-:W-:Y:S01]  /*e850*/  @!P3 LEA.HI.X R5, R2, c[0x0][0x174], R3, 0x1, P0 ;  /* 0x00005d000205ba11 */ /* 0x000fe200000f0c03 */
[----:B------:R-:W-:Y:S01]  /*e860*/  @P3 STS.128 [R215+0x6800], RZ ;  /* 0x006800ffd7003388 */ /* 0x000fe20000000c00 */
[----:B------:R-:W-:-:S03]  /*e870*/  IMAD.U32 R2, RZ, RZ, UR25 ;  /* 0x00000019ff027e24 */ /* 0x000fc6000f8e00ff */
        /* <DEDUP_REMOVED lines=9> */
[----:B-1----:R-:W-:-:S03]  /*e910*/  IMAD.SHL.U32 R229, R229, 0x2, RZ ;  /* 0x00000002e5e57824 */ /* 0x002fc600078e00ff */
[----:B------:R-:W-:Y:S04]  /*e920*/  @P3 STS.128 [R215+0x7800], RZ ;  /* 0x007800ffd7003388 */ /* 0x000fe80000000c00 */
[----:B------:R-:W-:Y:S01]  /*e930*/  @!PT LDS RZ, [RZ] ;  /* 0x00000000fffff984 */ /* 0x000fe20000000800 */
[----:B------:R-:W-:Y:S01]  /*e940*/  @!PT LDS RZ, [RZ] ;  /* 0x00000000fffff984 */ /* 0x000fe20000000800 */
[----:B------:R-:W-:Y:S01]  /*e950*/  @!PT LDS RZ, [RZ] ;  /* 0x00000000fffff984 */ /* 0x000fe20000000800 */
[----:B------:R3:W-:Y:S01]  /*e960*/  @!P3 LDGSTS.E.BYPASS.LTC128B.128 [R215+0x7800], [R4.64] ;  /* 0x0780000004d7bfae */ /* 0x0007e2000b901d52 */
[----:B------:R-:W-:-:S03]  /*e970*/  LOP3.LUT R229, R229, 0x6, RZ, 0xc0, !PT ;  /* 0x00000006e5e57812 */ /* 0x000fc600078ec0ff */
[----:B------:R-:W-:Y:S02]  /*e980*/  LDSM.16.M88.4 R16, [R188+0x4000] ;  /* 0x00400000bc10783b */ /* 0x000fe40000000200 */
[----:B------:R-:W-:Y:S02]  /*e990*/  IMAD R2, R2, 0x40, R229 ;  /* 0x0000004002027824 */ /* 0x000fe400078e02e5 */
[----:B------:R-:W-:Y:S02]  /*e9a0*/  LDSM.16.M88.4 R20, [R188+0x5800] ;  /* 0x00580000bc14783b */ /* 0x000fe40000000200 */
[----:B------:R-:W-:Y:S02]  /*e9b0*/  IMAD.IADD R3, R210, 0x1, -R2 ;  /* 0x00000001d2037824 */ /* 0x000fe400078e0a02 */
[----:B--2---:R-:W1:Y:S03]  /*e9c0*/  LDSM.16.M88.4 R8, [R195] ;  /* 0x00000000c308783b */ /* 0x004e660000000200 */
[----:B------:R-:W-:Y:S01]  /*e9d0*/  IABS R3, R3 ;  /* 0x0000000300037213 */ /* 0x000fe20000000000 */
[----:B------:R-:W-:Y:S04]  /*e9e0*/  LDSM.16.M88.4 R28, [R188+0x4800] ;  /* 0x00480000bc1c783b */ /* 0x000fe80000000200 */
[----:B------:R-:W-:Y:S04]  /*e9f0*/  LDSM.16.M88.4 R24, [R188+0x5000] ;  /* 0x00500000bc18783b */ /* 0x000fe80000000200 */
[----:B------:R-:W-:Y:S04]  /*ea00*/  LDSM.16.M88.4 R12, [R198+0x2000] ;  /* 0x00200000c60c783b */ /* 0x000fe80000000200 */
[----:B---3--:R-:W2:Y:S04]  /*ea10*/  LDSM.16.M88.4 R4, [R195+0x2000] ;  /* 0x00200000c304783b */ /* 0x008ea80000000200 */
[----:B------:R-:W3:Y:S04]  /*ea20*/  LDSM.16.M88.4 R32, [R194+0x5800] ;  /* 0x00580000c220783b */ /* 0x000ee80000000200 */
[----:B------:R-:W-:Y:S04]  /*ea30*/  LDSM.16.M88.4 R36, [R194+0x5000] ;  /* 0x00500000c224783b */ /* 0x000fe80000000200 */
[----:B------:R-:W-:Y:S04]  /*ea40*/  LDSM.16.M88.4 R44, [R194+0x4000] ;  /* 0x00400000c22c783b */ /* 0x000fe80000000200 */
[----:B------:R-:W-:Y:S04]  /*ea50*/  LDSM.16.M88.4 R40, [R194+0x4800] ;  /* 0x00480000c228783b */ /* 0x000fe80000000200 */
[----:B------:R-:W0:Y:S01]  /*ea60*/  LDGDEPBAR ;  /* 0x00000000000079af */ /* 0x000e220000000000 */
[C---:B-1----:R-:W-:Y:S08]  /*ea70*/  HMMA.16816.F32.BF16 R152, R8.reuse, R16, RZ ;  /* 0x000000100898723c */ /* 0x042ff000000418ff */
[----:B------:R-:W-:Y:S08]  /*ea80*/  HMMA.16816.F32.BF16 R168, R8, R18, RZ ;  /* 0x0000001208a8723c */ /* 0x000ff000000418ff */
[C---:B--2---:R-:W-:Y:S08]  /*ea90*/  HMMA.16816.F32.BF16 R68, R4.reuse, R16, RZ ;  /* 0x000000100444723c */ /* 0x044ff000000418ff */
[C---:B------:R-:W-:Y:S01]  /*eaa0*/  HMMA.16816.F32.BF16 R64, R4.reuse, R18, RZ ;  /* 0x000000120440723c */ /* 0x040fe200000418ff */
[----:B------:R-:W1:Y:S07]  /*eab0*/  LDSM.16.M88.4 R16, [R198] ;  /* 0x00000000c610783b */ /* 0x000e6e0000000200 */
        /* <DEDUP_REMOVED lines=8> */
[C---:B------:R-:W-:Y:S01]  /*eb40*/  HMMA.16816.F32.BF16 R164, R8.reuse, R30, RZ ;  /* 0x0000001e08a4723c */ /* 0x040fe200000418ff */
[----:B------:R-:W-:Y:S07]  /*eb50*/  LDSM.16.M88.4 R28, [R202] ;  /* 0x00000000ca1c783b */ /* 0x000fee0000000200 */
[C---:B------:R-:W-:Y:S01]  /*eb60*/  HMMA.16816.F32.BF16 R160, R8.reuse, R26, RZ ;  /* 0x0000001a08a0723c */ /* 0x040fe200000418ff */
[----:B------:R-:W-:Y:S07]  /*eb70*/  LDSM.16.M88.4 R24, [R199] ;  /* 0x00000000c718783b */ /* 0x000fee0000000200 */
[C---:B------:R-:W-:Y:S08]  /*eb80*/  HMMA.16816.F32.BF16 R76, R8.reuse, R20, RZ ;  /* 0x00000014084c723c */ /* 0x040ff000000418ff */
[----:B------:R-:W-:Y:S01]  /*eb90*/  HMMA.16816.F32.BF16 R156, R8, R22, RZ ;  /* 0x00000016089c723c */ /* 0x000fe200000418ff */
[----:B------:R-:W-:Y:S07]  /*eba0*/  LDSM.16.M88.4 R8, [R196] ;  /* 0x00000000c408783b */ /* 0x000fee0000000200 */
[C---:B---3--:R-:W-:Y:S01]  /*ebb0*/  HMMA.16816.F32.BF16 R224, R12.reuse, R32, R48 ;  /* 0x000000200ce0723c */ /* 0x048fe20000041830 */
[----:B------:R-:W2:Y:S07]  /*ebc0*/  LDSM.16.M88.4 R48, [R201] ;  /* 0x00000000c930783b */ /* 0x000eae0000000200 */
[----:B------:R-:W-:Y:S08]  /*ebd0*/  HMMA.16816.F32.BF16 R216, R12, R34, R4 ;  /* 0x000000220cd8723c */ /* 0x000ff00000041804 */
[C---:B-1----:R-:W-:Y:S08]  /*ebe0*/  HMMA.16816.F32.BF16 R4, R16.reuse, R36, R144 ;  /* 0x000000241004723c */ /* 0x042ff00000041890 */
[-C--:B------:R-:W-:Y:S08]  /*ebf0*/  HMMA.16816.F32.BF16 R20, R16, R44.reuse, R152 ;  /* 0x0000002c1014723c */ /* 0x080ff00000041898 */
[----:B------:R-:W-:Y:S01]  /*ec00*/  HMMA.16816.F32.BF16 R176, R12, R44, R68 ;  /* 0x0000002c0cb0723c */ /* 0x000fe20000041844 */
[----:B------:R-:W-:-:S02]  /*ec10*/  IMAD.MOV.U32 R250, RZ, RZ, R219 ;  /* 0x000000fffffa7224 */ /* 0x000fc400078e00db */
[----:B------:R-:W-:Y:S02]  /*ec20*/  IMAD.MOV.U32 R249, RZ, RZ, R216 ;  /* 0x000000fffff97224 */ /* 0x000fe400078e00d8 */
[----:B------:R-:W-:Y:S02]  /*ec30*/  IMAD.MOV.U32 R244, RZ, RZ, R217 ;  /* 0x000000fffff47224 */ /* 0x000fe400078e00d9 */
[----:B------:R-:W-:Y:S01]  /*ec40*/  IMAD.MOV.U32 R239, RZ, RZ, R218 ;  /* 0x000000ffffef7224 */ /* 0x000fe200078e00da */
[C---:B------:R-:W-:Y:S01]  /*ec50*/  HMMA.16816.F32.BF16 R180, R12.reuse, R40, R60 ;  /* 0x000000280cb4723c */ /* 0x040fe2000004183c */
[----:B------:R-:W-:Y:S07]  /*ec60*/  LDSM.16.M88.4 R216, [R200] ;  /* 0x00000000c8d8783b */ /* 0x000fee0000000200 */
[C---:B------:R-:W-:Y:S08]  /*ec70*/  HMMA.16816.F32.BF16 R220, R12.reuse, R36, R52 ;  /* 0x000000240cdc723c */ /* 0x040ff00000041834 */
[C---:B------:R-:W-:Y:S08]  /*ec80*/  HMMA.16816.F32.BF16 R172, R12.reuse, R46, R64 ;  /* 0x0000002e0cac723c */ /* 0x040ff00000041840 */
[C---:B------:R-:W-:Y:S08]  /*ec90*/  HMMA.16816.F32.BF16 R56, R12.reuse, R42, R56 ;  /* 0x0000002a0c38723c */ /* 0x040ff00000041838 */
[----:B------:R-:W-:Y:S08]  /*eca0*/  HMMA.16816.F32.BF16 R184, R12, R38, R72 ;  /* 0x000000260cb8723c */ /* 0x000ff00000041848 */
[----:B------:R-:W-:Y:S08]  /*ecb0*/  HMMA.16816.F32.BF16 R12, R16, R40, R148 ;  /* 0x00000028100c723c */ /* 0x000ff00000041894 */
[C---:B--2---:R-:W-:Y:S07]  /*ecc0*/  HMMA.16816.F32.BF16 R148, R8.reuse, R48, R4 ;  /* 0x000000300894723c */ /* 0x044fee0000041804 */
[--C-:B------:R-:W-:Y:S01]  /*ecd0*/  IMAD.IADD R5, R207, 0x1, -R2.reuse ;  /* 0x00000001cf057824 */ /* 0x100fe200078e0a02 */
[C---:B------:R-:W-:Y:S01]  /*ece0*/  IADD3 R7, R2.reuse, 0x1, RZ ;  /* 0x0000000102077810 */ /* 0x040fe20007ffe0ff */
[----:B------:R-:W-:Y:S01]  /*ecf0*/  IMAD.MOV.U32 R4, RZ, RZ, R3 ;  /* 0x000000ffff047224 */ /* 0x000fe200078e0003 */
[----:B------:R-:W-:Y:S01]  /*ed00*/  HMMA.16816.F32.BF16 R68, R8, R24, R20 ;  /* 0x000000180844723c */ /* 0x000fe20000041814 */
[----:B------:R-:W1:Y:S01]  /*ed10*/  LDSM.16.M88.4 R20, [R196+0x2000] ;  /* 0x00200000c414783b */ /* 0x000e620000000200 */
[----:B------:R-:W-:Y:S01]  /*ed20*/  IABS R3, R5 ;  /* 0x0000000500037213 */ /* 0x000fe20000000000 */
[----:B------:R-:W-:Y:S01]  /*ed30*/  IMAD.IADD R5, R205, 0x1, -R2 ;  /* 0x00000001cd057824 */ /* 0x000fe200078e0a02 */
[----:B------:R2:W-:Y:S01]  /*ed40*/  I2F R232, R4 ;  /* 0x0000000400e87306 */ /* 0x0005e20000201400 */
[----:B------:R-:W-:-:S02]  /*ed50*/  IADD3 R6, R2, 0x8, RZ ;  /* 0x0000000802067810 */ /* 0x000fc40007ffe0ff */
[C---:B------:R-:W-:Y:S01]  /*ed60*/  ISETP.GE.AND P4, PT, R7.reuse, R214, PT ;  /* 0x000000d60700720c */ /* 0x040fe20003f86270 */
[C---:B------:R-:W-:Y:S01]  /*ed70*/  HMMA.16816.F32.BF16 R44, R16.reuse, R46, R168 ;  /* 0x0000002e102c723c */ /* 0x040fe200000418a8 */
[C---:B------:R-:W-:Y:S02]  /*ed80*/  ISETP.GE.AND P2, PT, R7.reuse, R213, PT ;  /* 0x000000d50700720c */ /* 0x040fe40003f46270 */
[C---:B------:R-:W-:Y:S02]  /*ed90*/  ISETP.GE.AND P1, PT, R7.reuse, R212, PT ;  /* 0x000000d40700720c */ /* 0x040fe40003f26270 */
[C---:B------:R-:W-:Y:S02]  /*eda0*/  ISETP.GE.AND P0, PT, R7.reuse, R211, PT ;  /* 0x000000d30700720c */ /* 0x040fe40003f06270 */
[C---:B------:R-:W-:Y:S01]  /*edb0*/  ISETP.LT.OR P6, PT, R7.reuse, R206, P4 ;  /* 0x000000ce0700720c */ /* 0x040fe200027c1670 */
[----:B------:R-:W-:Y:S01]  /*edc0*/  HMMA.16816.F32.BF16 R52, R16, R32, R76 ;  /* 0x000000201034723c */ /* 0x000fe2000004184c */
[----:B------:R-:W-:-:S02]  /*edd0*/  ISETP.LT.OR P5, PT, R7, R208, P2 ;  /* 0x000000d00700720c */ /* 0x000fc400017a1670 */
[----:B------:R-:W-:Y:S01]  /*ede0*/  ISETP.LT.OR P1, PT, R7, R204, P1 ;  /* 0x000000cc0700720c */ /* 0x000fe20000f21670 */
[----:B--2---:R-:W-:Y:S01]  /*edf0*/  IMAD.MOV.U32 R4, RZ, RZ, R3 ;  /* 0x000000ffff047224 */ /* 0x004fe200078e0003 */
[----:B------:R-:W-:Y:S01]  /*ee00*/  IABS R3, R5 ;  /* 0x0000000500037213 */ /* 0x000fe20000000000 */
[----:B------:R-:W-:Y:S01]  /*ee10*/  IMAD.IADD R5, R209, 0x1, -R2 ;  /* 0x00000001d1057824 */ /* 0x000fe200078e0a02 */
[----:B------:R-:W-:Y:S01]  /*ee20*/  ISETP.LT.OR P0, PT, R7, R203, P0 ;  /* 0x000000cb0700720c */ /* 0x000fe20000701670 */
[----:B------:R2:W-:Y:S01]  /*ee30*/  I2F R230, R4 ;  /* 0x0000000400e67306 */ /* 0x0005e20000201400 */
[----:B------:R-:W-:Y:S01]  /*ee40*/  HMMA.16816.F32.BF16 R40, R16, R42, R164 ;  /* 0x0000002a1028723c */ /* 0x000fe200000418a4 */
[C---:B------:R-:W-:Y:S02]  /*ee50*/  ISETP.GE.AND P4, PT, R6.reuse, R214, PT ;  /* 0x000000d60600720c */ /* 0x040fe40003f86270 */
[----:B------:R-:W-:-:S04]  /*ee60*/  ISETP.GE.AND P2, PT, R6, R213, PT ;  /* 0x000000d50600720c */ /* 0x000fc80003f46270 */
[----:B------:R-:W-:Y:S01]  /*ee70*/  @P1 LOP3.LUT R0, R0, 0x8, RZ, 0xfc, !PT ;  /* 0x0000000800001812 */ /* 0x000fe200078efcff */
[C---:B------:R-:W-:Y:S01]  /*ee80*/  HMMA.16816.F32.BF16 R36, R16.reuse, R38, R160 ;  /* 0x000000261024723c */ /* 0x040fe200000418a0 */
[----:B------:R-:W-:Y:S02]  /*ee90*/  ISETP.GE.AND P1, PT, R2, R214, PT ;  /* 0x000000d60200720c */ /* 0x000fe40003f26270 */
[----:B------:R-:W-:Y:S02]  /*eea0*/  LOP3.LUT R0, R0, 0xfffffffb, RZ, 0xc0, !PT ;  /* 0xfffffffb00007812 */ /* 0x000fe400078ec0ff */
[----:B------:R-:W-:Y:S01]  /*eeb0*/  ISETP.LT.OR P1, PT, R2, R206, P1 ;  /* 0x000000ce0200720c */ /* 0x000fe20000f21670 */
[----:B--2---:R-:W-:Y:S01]  /*eec0*/  IMAD.MOV.U32 R4, RZ, RZ, R3 ;  /* 0x000000ffff047224 */ /* 0x004fe200078e0003 */
[----:B------:R-:W-:Y:S01]  /*eed0*/  IABS R3, R5 ;  /* 0x0000000500037213 */ /* 0x000fe20000000000 */
[----:B------:R-:W-:Y:S01]  /*eee0*/  IMAD.IADD R5, R210, 0x1, -R7 ;  /* 0x00000001d2057824 */ /* 0x000fe200078e0a07 */
[----:B------:R-:W-:Y:S01]  /*eef0*/  HMMA.16816.F32.BF16 R16, R16, R34, R156 ;  /* 0x000000221010723c */ /* 0x000fe2000004189c */
[----:B------:R2:W-:Y:S01]  /*ef00*/  I2F R231, R4 ;  /* 0x0000000400e77306 */ /* 0x0005e20000201400 */
[----:B------:R-:W-:-:S02]  /*ef10*/  @P0 LOP3.LUT R0, R0, 0x4, RZ, 0xfc, !PT ;  /* 0x0000000400000812 */ /* 0x000fc400078efcff */
[----:B------:R-:W-:-:S04]  /*ef20*/  ISETP.GE.AND P0, PT, R2, R213, PT ;  /* 0x000000d50200720c */ /* 0x000fc80003f06270 */
[----:B-1----:R-:W-:Y:S01]  /*ef30*/  HMMA.16816.F32.BF16 R32, R20, R24, R176 ;  /* 0x000000181420723c */ /* 0x002fe200000418b0 */
[----:B------:R-:W-:-:S06]  /*ef40*/  ISETP.LT.OR P0, PT, R2, R208, P0 ;  /* 0x000000d00200720c */ /* 0x000fcc0000701670 */
[C---:B------:R-:W-:Y:S01]  /*ef50*/  IMAD.IADD R24, R209.reuse, 0x1, -R6 ;  /* 0x00000001d1187824 */ /* 0x040fe200078e0a06 */
[C---:B------:R-:W-:Y:S01]  /*ef60*/  HMMA.16816.F32.BF16 R60, R8.reuse, R26, R44 ;  /* 0x0000001a083c723c */ /* 0x040fe2000004182c */
[----:B--2---:R-:W-:Y:S01]  /*ef70*/  IMAD.MOV.U32 R4, RZ, RZ, R3 ;  /* 0x000000ffff047224 */ /* 0x004fe200078e0003 */
[----:B------:R-:W-:Y:S01]  /*ef80*/  IABS R3, R5 ;  /* 0x0000000500037213 */ /* 0x000fe20000000000 */
[--C-:B------:R-:W-:Y:S02]  /*ef90*/  IMAD.IADD R5, R209, 0x1, -R7.reuse ;  /* 0x00000001d1057824 */ /* 0x100fe400078e0a07 */
[----:B------:R1:W-:Y:S01]  /*efa0*/  I2F R229, R4 ;  /* 0x0000000400e57306 */ /* 0x0003e20000201400 */
[----:B------:R-:W-:Y:S02]  /*efb0*/  IMAD.MOV.U32 R176, RZ, RZ, R244 ;  /* 0x000000ffffb07224 */ /* 0x000fe400078e00f4 */
[C---:B------:R-:W-:Y:S05]  /*efc0*/  HMMA.16816.F32.BF16 R16, R8.reuse, R218, R16 ;  /* 0x000000da0810723c */ /* 0x040fea0000041810 */
[----:B------:R2:W-:Y:S03]  /*efd0*/  I2F R228, R3 ;  /* 0x0000000300e47306 */ /* 0x0005e60000201400 */
[----:B------:R-:W-:Y:S01]  /*efe0*/  HMMA.16816.F32.BF16 R64, R8, R30, R40 ;  /* 0x0000001e0840723c */ /* 0x000fe20000041828 */
[----:B-1----:R-:W-:-:S07]  /*eff0*/  IMAD.IADD R4, R207, 0x1, -R7 ;  /* 0x00000001cf047824 */ /* 0x002fce00078e0a07 */
[----:B------:R-:W-:Y:S01]  /*f000*/  HMMA.16816.F32.BF16 R76, R8, R28, R12 ;  /* 0x0000001c084c723c */ /* 0x000fe2000004180c */
[----:B------:R-:W-:Y:S01]  /*f010*/  LDSM.16.M88.4 R12, [R197+0x2000] ;  /* 0x00200000c50c783b */ /* 0x000fe20000000200 */
[----:B------:R-:W-:Y:S01]  /*f020*/  IABS R4, R4 ;  /* 0x0000000400047213 */ /* 0x000fe20000000000 */
[----:B--2---:R-:W-:-:S03]  /*f030*/  IMAD.IADD R3, R205, 0x1, -R7 ;  /* 0x00000001cd037824 */ /* 0x004fc600078e0a07 */
[----:B------:R1:W-:Y:S02]  /*f040*/  I2F R169, R4 ;  /* 0x0000000400a97306 */ /* 0x0003e40000201400 */
[C---:B------:R-:W-:Y:S01]  /*f050*/  HMMA.16816.F32.BF16 R44, R20.reuse, R28, R180 ;  /* 0x0000001c142c723c */ /* 0x040fe200000418b4 */
[----:B------:R-:W-:Y:S01]  /*f060*/  IMAD.MOV.U32 R238, RZ, RZ, R16 ;  /* 0x000000ffffee7224 */ /* 0x000fe200078e0010 */
[----:B------:R-:W-:Y:S01]  /*f070*/  IABS R3, R3 ;  /* 0x0000000300037213 */ /* 0x000fe20000000000 */
[----:B------:R-:W-:Y:S01]  /*f080*/  IMAD.MOV.U32 R252, RZ, RZ, R17 ;  /* 0x000000fffffc7224 */ /* 0x000fe200078e0011 */
[----:B------:R-:W-:Y:S01]  /*f090*/  MOV R237, R19 ;  /* 0x0000001300ed7202 */ /* 0x000fe20000000f00 */
[----:B------:R-:W-:Y:S02]  /*f0a0*/  IMAD.MOV.U32 R251, RZ, RZ, R18 ;  /* 0x000000fffffb7224 */ /* 0x000fe400078e0012 */
[----:B------:R-:W-:Y:S01]  /*f0b0*/  LDSM.16.M88.4 R16, [R197] ;  /* 0x00000000c510783b */ /* 0x000fe20000000200 */
[----:B------:R-:W-:Y:S01]  /*f0c0*/  HMMA.16816.F32.BF16 R40, R20, R30, R56 ;  /* 0x0000001e1428723c */ /* 0x000fe20000041838 */
[----:B------:R-:W-:-:S02]  /*f0d0*/  IMAD.MOV.U32 R179, RZ, RZ, R238 ;  /* 0x000000ffffb37224 */ /* 0x000fc400078e00ee */
[----:B------:R-:W2:Y:S01]  /*f0e0*/  LDSM.16.M88.4 R28, [R193+0x800] ;  /* 0x00080000c11c783b */ /* 0x000ea20000000200 */
[----:B------:R-:W-:Y:S02]  /*f0f0*/  IMAD.MOV.U32 R183, RZ, RZ, R251 ;  /* 0x000000ffffb77224 */ /* 0x000fe400078e00fb */
[----:B-1----:R-:W-:Y:S01]  /*f100*/  IMAD.MOV.U32 R4, RZ, RZ, R3 ;  /* 0x000000ffff047224 */ /* 0x002fe200078e0003 */
[----:B------:R-:W-:Y:S01]  /*f110*/  IABS R3, R5 ;  /* 0x0000000500037213 */ /* 0x000fe20000000000 */
[----:B------:R-:W-:Y:S01]  /*f120*/  IMAD.IADD R5, R210, 0x1, -R6 ;  /* 0x00000001d2057824 */ /* 0x000fe200078e0a06 */
[----:B------:R-:W-:Y:S01]  /*f130*/  HMMA.16816.F32.BF16 R72, R8, R50, R36 ;  /* 0x000000320848723c */ /* 0x000fe20000041824 */
[----:B------:R1:W-:Y:S01]  /*f140*/  I2F R171, R4 ;  /* 0x0000000400ab7306 */ /* 0x0003e20000201400 */
[----:B------:R-:W-:Y:S02]  /*f150*/  IMAD.MOV.U32 R177, RZ, RZ, R179 ;  /* 0x000000ffffb17224 */ /* 0x000fe400078e00b3 */
[----:B------:R-:W-:-:S02]  /*f160*/  IMAD.MOV.U32 R179, RZ, RZ, R252 ;  /* 0x000000ffffb37224 */ /* 0x000fc400078e00fc */
[----:B------:R-:W-:Y:S02]  /*f170*/  IMAD.MOV.U32 R182, RZ, RZ, R239 ;  /* 0x000000ffffb67224 */ /* 0x000fe400078e00ef */
[----:B------:R-:W-:Y:S01]  /*f180*/  HMMA.16816.F32.BF16 R36, R20, R26, R172 ;  /* 0x0000001a1424723c */ /* 0x000fe200000418ac */
[----:B------:R-:W-:Y:S02]  /*f190*/  IMAD.MOV.U32 R180, RZ, RZ, R250 ;  /* 0x000000ffffb47224 */ /* 0x000fe400078e00fa */
[----:B------:R-:W-:-:S05]  /*f1a0*/  IMAD.MOV.U32 R181, RZ, RZ, R249 ;  /* 0x000000ffffb57224 */ /* 0x000fca00078e00f9 */
[----:B------:R-:W-:Y:S01]  /*f1b0*/  HMMA.16816.F32.BF16 R156, R8, R216, R52 ;  /* 0x000000d8089c723c */ /* 0x000fe20000041834 */
[----:B-1----:R-:W-:Y:S01]  /*f1c0*/  IMAD.MOV.U32 R4, RZ, RZ, R3 ;  /* 0x000000ffff047224 */ /* 0x002fe200078e0003 */
[----:B------:R-:W-:Y:S01]  /*f1d0*/  IABS R3, R5 ;  /* 0x0000000500037213 */ /* 0x000fe20000000000 */
[----:B------:R-:W1:Y:S01]  /*f1e0*/  LDSM.16.M88.4 R8, [R193] ;  /* 0x00000000c108783b */ /* 0x000e620000000200 */
[----:B------:R-:W-:Y:S01]  /*f1f0*/  IADD3 R5, R2, 0x9, RZ ;  /* 0x0000000902057810 */ /* 0x000fe20007ffe0ff */
[----:B------:R3:W-:Y:S03]  /*f200*/  I2F R170, R4 ;  /* 0x0000000400aa7306 */ /* 0x0007e60000201400 */
[C---:B------:R-:W-:Y:S05]  /*f210*/  HMMA.16816.F32.BF16 R52, R20.reuse, R48, R220 ;  /* 0x000000301434723c */ /* 0x040fea00000418dc */
[----:B------:R4:W-:Y:S03]  /*f220*/  I2F R168, R3 ;  /* 0x0000000300a87306 */ /* 0x0009e60000201400 */
[----:B------:R-:W-:Y:S01]  /*f230*/  HMMA.16816.F32.BF16 R48, R20, R50, R184 ;  /* 0x000000321430723c */ /* 0x000fe200000418b8 */
[----:B---3--:R-:W-:-:S06]  /*f240*/  IMAD.IADD R4, R207, 0x1, -R6 ;  /* 0x00000001cf047824 */ /* 0x008fcc00078e0a06 */
[----:B------:R-:W-:Y:S01]  /*f250*/  IMAD.MOV.U32 R187, RZ, RZ, R180 ;  /* 0x000000ffffbb7224 */ /* 0x000fe200078e00b4 */
[----:B--2---:R-:W-:Y:S01]  /*f260*/  HMMA.16816.F32.BF16 R240, R12, R30, R40 ;  /* 0x0000001e0cf0723c */ /* 0x004fe20000041828 */
[----:B------:R-:W-:Y:S01]  /*f270*/  IMAD.MOV.U32 R180, RZ, RZ, R181 ;  /* 0x000000ffffb47224 */ /* 0x000fe200078e00b5 */
[----:B------:R-:W-:Y:S01]  /*f280*/  IABS R4, R4 ;  /* 0x0000000400047213 */ /* 0x000fe20000000000 */
[----:B----4-:R-:W-:-:S03]  /*f290*/  IMAD.IADD R3, R205, 0x1, -R6 ;  /* 0x00000001cd037824 */ /* 0x010fc600078e0a06 */
[----:B------:R2:W-:Y:S02]  /*f2a0*/  I2F R166, R4 ;  /* 0x0000000400a67306 */ /* 0x0005e40000201400 */
[----:B------:R-:W-:Y:S01]  /*f2b0*/  HMMA.16816.F32.BF16 R56, R20, R216, R224 ;  /* 0x000000d81438723c */ /* 0x000fe200000418e0 */
[----:B------:R-:W-:-:S06]  /*f2c0*/  IABS R3, R3 ;  /* 0x0000000300037213 */ /* 0x000fcc0000000000 */
[----:B------:R-:W-:Y:S01]  /*f2d0*/  IMAD.MOV.U32 R216, RZ, RZ, R182 ;  /* 0x000000ffffd87224 */ /* 0x000fe200078e00b6 */
[----:B------:R-:W-:Y:S01]  /*f2e0*/  HMMA.16816.F32.BF16 R224, R16, R30, R64 ;  /* 0x0000001e10e0723c */ /* 0x000fe20000041840 */
[----:B--2---:R-:W-:Y:S01]  /*f2f0*/  IMAD.MOV.U32 R4, RZ, RZ, R3 ;  /* 0x000000ffff047224 */ /* 0x004fe200078e0003 */
[----:B------:R-:W-:Y:S01]  /*f300*/  IABS R3, R24 ;  /* 0x0000001800037213 */ /* 0x000fe20000000000 */
[----:B------:R-:W-:-:S05]  /*f310*/  IMAD.IADD R24, R210, 0x1, -R5 ;  /* 0x00000001d2187824 */ /* 0x000fca00078e0a05 */
[-C--:B-1----:R-:W-:Y:S01]  /*f320*/  HMMA.16816.F32.BF16 R144, R12, R8.reuse, R32 ;  /* 0x000000080c90723c */ /* 0x082fe20000041820 */
[----:B------:R1:W-:Y:S01]  /*f330*/  I2F R167, R4 ;  /* 0x0000000400a77306 */ /* 0x0003e20000201400 */
[----:B------:R-:W-:Y:S01]  /*f340*/  LDSM.16.M88.4 R32, [R193+0x1800] ;  /* 0x00180000c120783b */ /* 0x000fe20000000200 */
        /* <DEDUP_REMOVED lines=8> */
[C---:B------:R-:W-:Y:S01]  /*f3d0*/  HMMA.16816.F32.BF16 R152, R12.reuse, R10, R36 ;  /* 0x0000000a0c98723c */ /* 0x040fe20000041824 */
[----:B-1----:R-:W-:Y:S01]  /*f3e0*/  IMAD.MOV.U32 R4, RZ, RZ, R3 ;  /* 0x000000ffff047224 */ /* 0x002fe200078e0003 */
[----:B------:R-:W-:Y:S01]  /*f3f0*/  IABS R3, R24 ;  /* 0x0000001800037213 */ /* 0x000fe20000000000 */
[----:B------:R-:W-:Y:S02]  /*f400*/  IMAD.IADD R24, R207, 0x1, -R5 ;  /* 0x00000001cf187824 */ /* 0x000fe400078e0a05 */
[----:B------:R1:W-:Y:S03]  /*f410*/  I2F R165, R4 ;  /* 0x0000000400a57306 */ /* 0x0003e60000201400 */
[----:B------:R-:W-:Y:S08]  /*f420*/  HMMA.16816.F32.BF16 R172, R12, R28, R44 ;  /* 0x0000001c0cac723c */ /* 0x000ff0000004182c */
[----:B------:R-:W-:Y:S01]  /*f430*/  HMMA.16816.F32.BF16 R60, R16, R10, R60 ;  /* 0x0000000a103c723c */ /* 0x000fe2000004183c */
[----:B-1----:R-:W-:Y:S01]  /*f440*/  IMAD.MOV.U32 R4, RZ, RZ, R3 ;  /* 0x000000ffff047224 */ /* 0x002fe200078e0003 */
[----:B------:R-:W-:-:S02]  /*f450*/  IABS R3, R24 ;  /* 0x0000001800037213 */ /* 0x000fc40000000000 */
[----:B------:R-:W1:Y:S01]  /*f460*/  LDSM.16.M88.4 R24, [R193+0x1000] ;  /* 0x00100000c118783b */ /* 0x000e620000000200 */
[----:B------:R2:W-:Y:S02]  /*f470*/  I2F R164, R4 ;  /* 0x0000000400a47306 */ /* 0x0005e40000201400 */
[C---:B------:R-:W-:Y:S01]  /*f480*/  IADD3 R11, R2.reuse, 0x18, RZ ;  /* 0x00000018020b7810 */ /* 0x040fe20007ffe0ff */
[----:B------:R-:W-:Y:S01]  /*f490*/  HMMA.16816.F32.BF16 R76, R16, R28, R76 ;  /* 0x0000001c104c723c */ /* 0x000fe2000004184c */
[----:B------:R-:W-:Y:S01]  /*f4a0*/  IADD3 R10, R2, 0x19, RZ ;  /* 0x00000019020a7810 */ /* 0x000fe20007ffe0ff */
[----:B------:R-:W-:-:S04]  /*f4b0*/  DEPBAR.LE SB0, 0x0 ;  /* 0x000080000000791a */ /* 0x000fc80000000000 */
[----:B------:R3:W-:Y:S01]  /*f4c0*/  I2F R162, R3 ;  /* 0x0000000300a27306 */ /* 0x0007e20000201400 */
[----:B------:R-:W-:Y:S02]  /*f4d0*/  IMAD.IADD R7, R207, 0x1, -R10 ;  /* 0x00000001cf077824 */ /* 0x000fe400078e0a0a */
[----:B------:R-:W-:Y:S02]  /*f4e0*/  IMAD.MOV.U32 R28, RZ, RZ, R183 ;  /* 0x000000ffff1c7224 */ /* 0x000fe400078e00b7 */
[----:B------:R-:W-:Y:S01]  /*f4f0*/  IMAD.MOV.U32 R29, RZ, RZ, R237 ;  /* 0x000000ffff1d7224 */ /* 0x000fe200078e00ed */
[----:B------:R-:W-:Y:S01]  /*f500*/  IABS R7, R7 ;  /* 0x0000000700077213 */ /* 0x000fe20000000000 */
[----:B--2---:R-:W-:-:S05]  /*f510*/  IMAD.IADD R4, R205, 0x1, -R5 ;  /* 0x00000001cd047824 */ /* 0x004fca00078e0a05 */
[----:B------:R-:W-:Y:S01]  /*f520*/  IABS R4, R4 ;  /* 0x0000000400047213 */ /* 0x000fe20000000000 */
[----:B---3--:R-:W-:-:S04]  /*f530*/  IMAD.IADD R3, R209, 0x1, -R5 ;  /* 0x00000001d1037824 */ /* 0x008fc800078e0a05 */
[----:B------:R-:W-:Y:S01]  /*f540*/  IMAD.MOV.U32 R8, RZ, RZ, R4 ;  /* 0x000000ffff087224 */ /* 0x000fe200078e0004 */
[----:B------:R-:W-:Y:S02]  /*f550*/  IADD3 R4, R2, 0x10, RZ ;  /* 0x0000001002047810 */ /* 0x000fe40007ffe0ff */
[----:B------:R-:W-:Y:S01]  /*f560*/  IABS R3, R3 ;  /* 0x0000000300037213 */ /* 0x000fe20000000000 */
[----:B------:R2:W-:Y:S02]  /*f570*/  I2F R163, R8 ;  /* 0x0000000800a37306 */ /* 0x0005e40000201400 */
[----:B------:R-:W-:-:S05]  /*f580*/  IMAD.IADD R9, R205, 0x1, -R4 ;  /* 0x00000001cd097824 */ /* 0x000fca00078e0a04 */
[----:B------:R-:W-:Y:S01]  /*f590*/  IABS R9, R9 ;  /* 0x0000000900097213 */ /* 0x000fe20000000000 */
[----:B------:R3:W-:Y:S01]  /*f5a0*/  I2F R161, R3 ;  /* 0x0000000300a17306 */ /* 0x0007e20000201400 */
[----:B-1----:R-:W-:Y:S01]  /*f5b0*/  HMMA.16816.F32.BF16 R52, R12, R24, R52 ;  /* 0x000000180c34723c */ /* 0x002fe20000041834 */
[----:B--2---:R-:W-:-:S07]  /*f5c0*/  IMAD.IADD R8, R210, 0x1, -R4 ;  /* 0x00000001d2087824 */ /* 0x004fce00078e0a04 */
[----:B------:R-:W-:Y:S01]  /*f5d0*/  HMMA.16816.F32.BF16 R240, R16, R24, R148 ;  /* 0x0000001810f0723c */ /* 0x000fe20000041894 */
[----:B------:R-:W-:Y:S01]  /*f5e0*/  I2F R44, R9 ;  /* 0x00000009002c7306 */ /* 0x000fe20000201400 */
[----:B------:R-:W-:Y:S01]  /*f5f0*/  IABS R8, R8 ;  /* 0x0000000800087213 */ /* 0x000fe20000000000 */
[----:B---3--:R-:W-:-:S06]  /*f600*/  IMAD.IADD R3, R207, 0x1, -R4 ;  /* 0x00000001cf037824 */ /* 0x008fcc00078e0a04 */
[----:B------:R1:W-:Y:S01]  /*f610*/  I2F R160, R8 ;  /* 0x0000000800a07306 */ /* 0x0003e20000201400 */
[----:B------:R-:W-:Y:S01]  /*f620*/  IMAD.MOV.U32 R148, RZ, RZ, R176 ;  /* 0x000000ffff947224 */ /* 0x000fe200078e00b0 */
[----:B------:R-:W-:-:S05]  /*f630*/  IABS R3, R3 ;  /* 0x0000000300037213 */ /* 0x000fca0000000000 */
[----:B------:R-:W-:Y:S01]  /*f640*/  IMAD.MOV.U32 R31, RZ, RZ, R52 ;  /* 0x000000ffff1f7224 */ /* 0x000fe200078e0034 */
[----:B------:R2:W-:Y:S01]  /*f650*/  I2F R39, R3 ;  /* 0x0000000300277306 */ /* 0x0005e20000201400 */
[----:B------:R-:W-:Y:S02]  /*f660*/  IMAD.MOV.U32 R217, RZ, RZ, R53 ;  /* 0x000000ffffd97224 */ /* 0x000fe400078e0035 */
[----:B------:R-:W-:Y:S02]  /*f670*/  IMAD.MOV.U32 R149, RZ, RZ, R54 ;  /* 0x000000ffff957224 */ /* 0x000fe400078e0036 */
[----:B------:R-:W-:Y:S02]  /*f680*/  IMAD.MOV.U32 R67, RZ, RZ, R55 ;  /* 0x000000ffff437224 */ /* 0x000fe400078e0037 */
[----:B------:R-:W-:Y:S01]  /*f690*/  HMMA.16816.F32.BF16 R52, R12, R26, R48 ;  /* 0x0000001a0c34723c */ /* 0x000fe20000041830 */
[----:B-1----:R-:W-:-:S05]  /*f6a0*/  IMAD.IADD R8, R209, 0x1, -R4 ;  /* 0x00000001d1087824 */ /* 0x002fca00078e0a04 */
[----:B------:R-:W-:Y:S02]  /*f6b0*/  IABS R8, R8 ;  /* 0x0000000800087213 */ /* 0x000fe40000000000 */
[----:B------:R-:W-:Y:S01]  /*f6c0*/  HMMA.16816.F32.BF16 R24, R16, R26, R72 ;  /* 0x0000001a1018723c */ /* 0x000fe20000041848 */
[----:B--2---:R-:W-:Y:S01]  /*f6d0*/  IADD3 R3, R2, 0x11, RZ ;  /* 0x0000001102037810 */ /* 0x004fe20007ffe0ff */
[----:B------:R1:W-:Y:S03]  /*f6e0*/  I2F R38, R8 ;  /* 0x0000000800267306 */ /* 0x0003e60000201400 */
[----:B------:R-:W-:-:S04]  /*f6f0*/  IADD3 R9, R210, -R3, RZ ;  /* 0x80000003d2097210 */ /* 0x000fc80007ffe0ff */
[----:B------:R-:W-:-:S04]  /*f700*/  IABS R9, R9 ;  /* 0x0000000900097213 */ /* 0x000fc80000000000 */
[----:B------:R2:W-:Y:S03]  /*f710*/  I2F R37, R9 ;  /* 0x0000000900257306 */ /* 0x0005e60000201400 */
[----:B------:R-:W-:Y:S02]  /*f720*/  IMAD.MOV.U32 R46, RZ, RZ, R52 ;  /* 0x000000ffff2e7224 */ /* 0x000fe400078e0034 */
[----:B-1----:R-:W-:Y:S02]  /*f730*/  IMAD.IADD R8, R207, 0x1, -R3 ;  /* 0x00000001cf087824 */ /* 0x002fe400078e0a03 */
[----:B------:R-:W-:Y:S02]  /*f740*/  IMAD.MOV.U32 R48, RZ, RZ, R54 ;  /* 0x000000ffff307224 */ /* 0x000fe400078e0036 */
[----:B------:R-:W-:Y:S01]  /*f750*/  IMAD.MOV.U32 R45, RZ, RZ, R53 ;  /* 0x000000ffff2d7224 */ /* 0x000fe200078e0035 */
[----:B------:R-:W-:Y:S01]  /*f760*/  IABS R8, R8 ;  /* 0x0000000800087213 */ /* 0x000fe20000000000 */
[----:B------:R-:W-:-:S02]  /*f770*/  IMAD.MOV.U32 R52, RZ, RZ, R24 ;  /* 0x000000ffff347224 */ /* 0x000fc400078e0018 */
[----:B------:R-:W-:Y:S01]  /*f780*/  IMAD.MOV.U32 R51, RZ, RZ, R27 ;  /* 0x000000ffff337224 */ /* 0x000fe200078e001b */
[----:B------:R1:W-:Y:S01]  /*f790*/  I2F R36, R8 ;  /* 0x0000000800247306 */ /* 0x0003e20000201400 */
[----:B------:R-:W-:Y:S02]  /*f7a0*/  IMAD.MOV.U32 R50, RZ, RZ, R26 ;  /* 0x000000ffff327224 */ /* 0x000fe400078e001a */
[----:B--2---:R-:W-:Y:S02]  /*f7b0*/  IMAD.IADD R9, R205, 0x1, -R3 ;  /* 0x00000001cd097824 */ /* 0x004fe400078e0a03 */
[----:B------:R-:W-:Y:S02]  /*f7c0*/  IMAD.MOV.U32 R49, RZ, RZ, R25 ;  /* 0x000000ffff317224 */ /* 0x000fe400078e0019 */
[----:B------:R-:W-:Y:S01]  /*f7d0*/  HMMA.16816.F32.BF16 R24, R16, R32, R156 ;  /* 0x000000201018723c */ /* 0x000fe2000004189c */
[----:B------:R-:W-:Y:S01]  /*f7e0*/  IABS R9, R9 ;  /* 0x0000000900097213 */ /* 0x000fe20000000000 */
[----:B------:R-:W-:-:S03]  /*f7f0*/  IMAD.MOV.U32 R47, RZ, RZ, R55 ;  /* 0x000000ffff2f7224 */ /* 0x000fc600078e0037 */
[----:B------:R2:W-:Y:S01]  /*f800*/  I2F R238, R9 ;  /* 0x0000000900ee7306 */ /* 0x0005e20000201400 */
[----:B-1----:R-:W-:-:S05]  /*f810*/  IMAD.IADD R8, R209, 0x1, -R3 ;  /* 0x00000001d1087824 */ /* 0x002fca00078e0a03 */
[----:B------:R-:W-:-:S04]  /*f820*/  IABS R8, R8 ;  /* 0x0000000800087213 */ /* 0x000fc80000000000 */
[----:B------:R1:W-:Y:S01]  /*f830*/  I2F R184, R8 ;  /* 0x0000000800b87306 */ /* 0x0003e20000201400 */
[----:B--2---:R-:W-:-:S08]  /*f840*/  IMAD.IADD R9, R210, 0x1, -R11 ;  /* 0x00000001d2097824 */ /* 0x004fd000078e0a0b */
[----:B------:R-:W-:Y:S01]  /*f850*/  MOV R54, R25 ;  /* 0x0000001900367202 */ /* 0x000fe20000000f00 */
[----:B------:R-:W-:Y:S01]  /*f860*/  IMAD.MOV.U32 R53, RZ, RZ, R24 ;  /* 0x000000ffff357224 */ /* 0x000fe200078e0018 */
[----:B------:R-:W-:Y:S01]  /*f870*/  IABS R9, R9 ;  /* 0x0000000900097213 */ /* 0x000fe20000000000 */
[----:B------:R-:W-:Y:S02]  /*f880*/  IMAD.MOV.U32 R252, RZ, RZ, R26 ;  /* 0x000000fffffc7224 */ /* 0x000fe400078e001a */
[----:B------:R-:W-:Y:S01]  /*f890*/  IMAD.MOV.U32 R251, RZ, RZ, R27 ;  /* 0x000000fffffb7224 */ /* 0x000fe200078e001b */
[----:B------:R2:W-:Y:S01]  /*f8a0*/  I2F R178, R9 ;  /* 0x0000000900b27306 */ /* 0x0005e20000201400 */
[----:B------:R-:W-:Y:S01]  /*f8b0*/  HMMA.16816.F32.BF16 R24, R12, R32, R56 ;  /* 0x000000200c18723c */ /* 0x000fe20000041838 */
[----:B-1----:R-:W-:-:S06]  /*f8c0*/  IMAD.IADD R8, R207, 0x1, -R11 ;  /* 0x00000001cf087824 */ /* 0x002fcc00078e0a0b */
[----:B------:R-:W-:Y:S01]  /*f8d0*/  IMAD.MOV.U32 R59, RZ, RZ, R179 ;  /* 0x000000ffff3b7224 */ /* 0x000fe200078e00b3 */
[----:B------:R-:W-:Y:S01]  /*f8e0*/  IABS R8, R8 ;  /* 0x0000000800087213 */ /* 0x000fe20000000000 */
[----:B------:R-:W-:-:S03]  /*f8f0*/  IMAD.MOV.U32 R56, RZ, RZ, R177 ;  /* 0x000000ffff387224 */ /* 0x000fc600078e00b1 */
[----:B------:R1:W-:Y:S01]  /*f900*/  I2F R65, R8 ;  /* 0x0000000800417306 */ /* 0x0003e20000201400 */
[----:B--2---:R-:W-:-:S05]  /*f910*/  IMAD.IADD R9, R205, 0x1, -R11 ;  /* 0x00000001cd097824 */ /* 0x004fca00078e0a0b */
[----:B------:R-:W-:-:S04]  /*f920*/  IABS R9, R9 ;  /* 0x0000000900097213 */ /* 0x000fc80000000000 */
[----:B------:R2:W-:Y:S02]  /*f930*/  I2F R159, R9 ;  /* 0x00000009009f7306 */ /* 0x0005e40000201400 */
[----:B------:R-:W-:Y:S02]  /*f940*/  IMAD.MOV.U32 R250, RZ, RZ, R24 ;  /* 0x000000fffffa7224 */ /* 0x000fe400078e0018 */
[----:B------:R-:W-:Y:S02]  /*f950*/  IMAD.MOV.U32 R249, RZ, RZ, R25 ;  /* 0x000000fffff97224 */ /* 0x000fe400078e0019 */
[----:B-1----:R-:W-:Y:S02]  /*f960*/  IMAD.IADD R8, R209, 0x1, -R11 ;  /* 0x00000001d1087824 */ /* 0x002fe400078e0a0b */
[----:B------:R-:W-:Y:S02]  /*f970*/  IMAD.MOV.U32 R244, RZ, RZ, R26 ;  /* 0x000000fffff47224 */ /* 0x000fe400078e001a */
[----:B------:R-:W-:Y:S01]  /*f980*/  IMAD.MOV.U32 R239, RZ, RZ, R27 ;  /* 0x000000ffffef7224 */ /* 0x000fe200078e001b */
[----:B------:R-:W-:-:S04]  /*f990*/  IABS R8, R8 ;  /* 0x0000000800087213 */ /* 0x000fc80000000000 */
[----:B------:R1:W-:Y:S01]  /*f9a0*/  I2F R157, R8 ;  /* 0x00000008009d7306 */ /* 0x0003e20000201400 */
[----:B--2---:R-:W-:-:S05]  /*f9b0*/  IMAD.IADD R9, R210, 0x1, -R10 ;  /* 0x00000001d2097824 */ /* 0x004fca00078e0a0a */
[----:B------:R-:W-:-:S05]  /*f9c0*/  IABS R9, R9 ;  /* 0x0000000900097213 */ /* 0x000fca0000000000 */
[----:B-1----:R-:W-:Y:S02]  /*f9d0*/  IMAD.MOV.U32 R8, RZ, RZ, R9 ;  /* 0x000000ffff087224 */ /* 0x002fe400078e0009 */
[----:B------:R-:W-:Y:S02]  /*f9e0*/  IMAD.IADD R9, R205, 0x1, -R10 ;  /* 0x00000001cd097824 */ /* 0x000fe400078e0a0a */
[----:B------:R1:W-:Y:S02]  /*f9f0*/  I2F R151, R8 ;  /* 0x0000000800977306 */ /* 0x0003e40000201400 */
[----:B-1----:R-:W-:Y:S01]  /*fa00*/  IMAD.MOV.U32 R8, RZ, RZ, R7 ;  /* 0x000000ffff087224 */ /* 0x002fe200078e0007 */
[----:B------:R-:W-:Y:S02]  /*fa10*/  IABS R7, R9 ;  /* 0x0000000900077213 */ /* 0x000fe40000000000 */
[----:B------:R-:W-:-:S03]  /*fa20*/  IADD3 R9, R2, 0x20, RZ ;  /* 0x0000002002097810 */ /* 0x000fc60007ffe0ff */
[----:B------:R1:W-:Y:S02]  /*fa30*/  I2F R150, R8 ;  /* 0x0000000800967306 */ /* 0x0003e40000201400 */
[----:B------:R-:W-:Y:S02]  /*fa40*/  IMAD.IADD R24, R210, 0x1, -R9 ;  /* 0x00000001d2187824 */ /* 0x000fe400078e0a09 */
[----:B-1----:R-:W-:Y:S02]  /*fa50*/  IMAD.MOV.U32 R8, RZ, RZ, R7 ;  /* 0x000000ffff087224 */ /* 0x002fe400078e0007 */
[----:B------:R-:W-:Y:S02]  /*fa60*/  IMAD.IADD R7, R209, 0x1, -R10 ;  /* 0x00000001d1077824 */ /* 0x000fe400078e0a0a */
[----:B------:R1:W-:Y:S03]  /*fa70*/  I2F R182, R8 ;  /* 0x0000000800b67306 */ /* 0x0003e60000201400 */
[----:B------:R-:W-:-:S04]  /*fa80*/  IABS R7, R7 ;  /* 0x0000000700077213 */ /* 0x000fc80000000000 */
[----:B-1----:R-:W-:Y:S02]  /*fa90*/  MOV R8, R7 ;  /* 0x0000000700087202 */ /* 0x002fe40000000f00 */
[----:B------:R-:W-:Y:S01]  /*faa0*/  IABS R7, R24 ;  /* 0x0000001800077213 */ /* 0x000fe20000000000 */
[----:B------:R-:W-:Y:S01]  /*fab0*/  IMAD.IADD R24, R205, 0x1, -R9 ;  /* 0x00000001cd187824 */ /* 0x000fe200078e0a09 */
        /* <DEDUP_REMOVED lines=29> */
[----:B------:R-:W-:-:S05]  /*fc90*/  IADD3 R7, R2, 0x28, RZ ;  /* 0x0000002802077810 */ /* 0x000fca0007ffe0ff */
[--C-:B------:R-:W-:Y:S02]  /*fca0*/  IMAD.IADD R26, R207, 0x1, -R7.reuse ;  /* 0x00000001cf1a7824 */ /* 0x100fe400078e0a07 */
[----:B--2---:R-:W-:Y:S02]  /*fcb0*/  IMAD.MOV.U32 R25, RZ, RZ, R24 ;  /* 0x000000ffff197224 */ /* 0x004fe400078e0018 */
        /* <DEDUP_REMOVED lines=10> */
[----:B------:R-:W-:Y:S02]  /*fd60*/  IMAD.MOV.U32 R70, RZ, RZ, R29 ;  /* 0x000000ffff467224 */ /* 0x000fe400078e001d */
[----:B--2---:R-:W-:-:S05]  /*fd70*/  FMUL.FTZ R24, R68, c[0x0][0x2ec] ;  /* 0x0000bb0044187a20 */ /* 0x004fca0000410000 */
[----:B------:R-:W-:Y:S08]  /*fd80*/  MUFU.TANH R25, R25 ;  /* 0x0000001900197308 */ /* 0x000ff00000002400 */
[----:B------:R-:W2:Y:S01]  /*fd90*/  MUFU.TANH R24, R24 ;  /* 0x0000001800187308 */ /* 0x000ea20000002400 */
[----:B-1----:R-:W-:Y:S02]  /*fda0*/  FMUL.FTZ R26, R144, c[0x0][0x2ec] ;  /* 0x0000bb00901a7a20 */ /* 0x002fe40000410000 */
[----:B------:R-:W-:-:S05]  /*fdb0*/  IMAD.MOV.U32 R144, RZ, RZ, R187 ;  /* 0x000000ffff907224 */ /* 0x000fca00078e00bb */
[----:B------:R1:W3:Y:S01]  /*fdc0*/  MUFU.TANH R27, R26 ;  /* 0x0000001a001b7308 */ /* 0x0002e20000002400 */
[----:B--2---:R-:W-:Y:S02]  /*fdd0*/  FFMA.FTZ R29, R232, -UR20, R24 ;  /* 0x80000014e81d7c23 */ /* 0x004fe40008010018 */
[----:B------:R-:W-:Y:S02]  /*fde0*/  FMUL.FTZ R24, R146, c[0x0][0x2ec] ;  /* 0x0000bb0092187a20 */ /* 0x000fe40000410000 */
[----:B------:R-:W-:Y:S01]  /*fdf0*/  IMAD.MOV.U32 R146, RZ, RZ, R28 ;  /* 0x000000ffff927224 */ /* 0x000fe200078e001c */
[----:B------:R-:W-:Y:S01]  /*fe00*/  FSEL R74, R29, -INF , !P1 ;  /* 0xff8000001d4a7808 */ /* 0x000fe20004800000 */
[----:B------:R-:W-:Y:S01]  /*fe10*/  FFMA.FTZ R28, R230, -UR20, R25 ;  /* 0x80000014e61c7c23 */ /* 0x000fe20008010019 */
[----:B------:R2:W4:Y:S01]  /*fe20*/  MUFU.TANH R30, R24 ;  /* 0x00000018001e7308 */ /* 0x0005220000002400 */
[----:B------:R-:W-:Y:S01]  /*fe30*/  FMUL.FTZ R25, R71, c[0x0][0x2ec] ;  /* 0x0000bb0047197a20 */ /* 0x000fe20000410000 */
[----:B------:R-:W-:Y:S01]  /*fe40*/  BAR.SYNC.DEFER_BLOCKING 0x0 ;  /* 0x0000000000007b1d */ /* 0x000fe20000010000 */
[----:B------:R-:W-:Y:S01]  /*fe50*/  IMAD.MOV.U32 R71, RZ, RZ, R31 ;  /* 0x000000ffff477224 */ /* 0x000fe200078e001f */
[----:B------:R-:W-:Y:S01]  /*fe60*/  ISETP.GE.AND P1, PT, R2, R212, PT ;  /* 0x000000d40200720c */ /* 0x000fe20003f26270 */
[----:B-1----:R-:W-:-:S02]  /*fe70*/  IMAD.IADD R26, R209, 0x1, -R7 ;  /* 0x00000001d11a7824 */ /* 0x002fc400078e0a07 */
[----:B---3--:R-:W-:Y:S01]  /*fe80*/  FFMA.FTZ R27, R231, -UR20, R27 ;  /* 0x80000014e71b7c23 */ /* 0x008fe2000801001b */
[----:B------:R1:W3:Y:S01]  /*fe90*/  MUFU.TANH R31, R25 ;  /* 0x00000019001f7308 */ /* 0x0002e20000002400 */
[----:B------:R-:W-:Y:S01]  /*fea0*/  ISETP.LT.OR P1, PT, R2, R204, P1 ;  /* 0x000000cc0200720c */ /* 0x000fe20000f21670 */
[----:B------:R-:W-:Y:S02]  /*feb0*/  IMAD.MOV.U32 R231, RZ, RZ, R148 ;  /* 0x000000ffffe77224 */ /* 0x000fe400078e0094 */
[----:B------:R-:W-:Y:S01]  /*fec0*/  IMAD.MOV.U32 R232, RZ, RZ, R66 ;  /* 0x000000ffffe87224 */ /* 0x000fe200078e0042 */
[----:B------:R-:W-:Y:S01]  /*fed0*/  FSEL R72, R27, -INF , !P1 ;  /* 0xff8000001b487808 */ /* 0x000fe20004800000 */
[----:B------:R-:W-:Y:S01]  /*fee0*/  FMUL.FTZ R27, R62, c[0x0][0x2ec] ;  /* 0x0000bb003e1b7a20 */ /* 0x000fe20000410000 */
[----:B------:R-:W-:Y:S01]  /*fef0*/  ISETP.GE.AND P1, PT, R6, R212, PT ;  /* 0x000000d40600720c */ /* 0x000fe20003f26270 */
[----:B------:R-:W-:Y:S01]  /*ff00*/  IMAD.MOV.U32 R230, RZ, RZ, R64 ;  /* 0x000000ffffe67224 */ /* 0x000fe200078e0040 */
[----:B--2---:R-:W-:-:S02]  /*ff10*/  IADD3 R24, R205, -R7, RZ ;  /* 0x80000007cd187210 */ /* 0x004fc40007ffe0ff */
[----:B------:R-:W-:Y:S02]  /*ff20*/  ISETP.LT.OR P1, PT, R6, R204, P1 ;  /* 0x000000cc0600720c */ /* 0x000fe40000f21670 */
[----:B------:R-:W-:-:S05]  /*ff30*/  IABS R24, R24 ;  /* 0x0000001800187213 */ /* 0x000fca0000000000 */
[----:B-1----:R-:W-:Y:S01]  /*ff40*/  IMAD.MOV.U32 R25, RZ, RZ, R24 ;  /* 0x000000ffff197224 */ /* 0x002fe200078e0018 */
[----:B------:R-:W-:Y:S01]  /*ff50*/  IABS R24, R26 ;  /* 0x0000001a00187213 */ /* 0x000fe20000000000 */
[----:B----4-:R-:W-:Y:S02]  /*ff60*/  FFMA.FTZ R26, R229, -UR20, R30 ;  /* 0x80000014e51a7c23 */ /* 0x010fe4000801001e */
[----:B------:R1:W-:Y:S01]  /*ff70*/  I2F R216, R25 ;  /* 0x0000001900d87306 */ /* 0x0003e20000201400 */
[----:B------:R-:W-:Y:S02]  /*ff80*/  FMUL.FTZ R30, R145, c[0x0][0x2ec] ;  /* 0x0000bb00911e7a20 */ /* 0x000fe40000410000 */
[----:B------:R-:W-:-:S05]  /*ff90*/  IMAD.MOV.U32 R229, RZ, RZ, R54 ;  /* 0x000000ffffe57224 */ /* 0x000fca00078e0036 */
[----:B------:R3:W-:Y:S01]  /*ffa0*/  I2F R180, R24 ;  /* 0x0000001800b47306 */ /* 0x0007e20000201400 */
[----:B-1----:R-:W-:-:S07]  /*ffb0*/  FFMA.FTZ R25, R228, -UR20, R32 ;  /* 0x80000014e4197c23 */ /* 0x002fce0008010020 */
[----:B------:R-:W-:Y:S01]  /*ffc0*/  MUFU.TANH R30, R30 ;  /* 0x0000001e001e7308 */ /* 0x000fe20000002400 */
[----:B------:R-:W-:Y:S02]  /*ffd0*/  FSEL R156, R25, -INF , !P6 ;  /* 0xff800000199c7808 */ /* 0x000fe40007000000 */
[----:B------:R-:W-:Y:S01]  /*ffe0*/  ISETP.LT.OR P6, PT, R6, R206, P4 ;  /* 0x000000ce0600720c */ /* 0x000fe200027c1670 */
[----:B---3--:R-:W-:Y:S01]  /*fff0*/  FFMA.FTZ R24, R169, -UR20, R31 ;  /* 0x80000014a9187c23 */ /* 0x008fe2000801001f */
[----:B------:R-:W-:Y:S01]  /*10000*/  FSEL R169, R28, -INF , !P0 ;  /* 0xff8000001ca97808 */ /* 0x000fe20004000000 */
[----:B------:R-:W-:Y:S01]  /*10010*/  FMUL.FTZ R31, R147, c[0x0][0x2ec] ;  /* 0x0000bb00931f7a20 */ /* 0x000fe20000410000 */
[----:B------:R-:W-:Y:S01]  /*10020*/  ISETP.GE.AND P0, PT, R2, R211, PT ;  /* 0x000000d30200720c */ /* 0x000fe20003f06270 */
[----:B------:R-:W-:Y:S01]  /*10030*/  FMUL.FTZ R28, R60, c[0x0][0x2ec] ;  /* 0x0000bb003c1c7a20 */ /* 0x000fe20000410000 */
[----:B------:R-:W-:Y:S01]  /*10040*/  MUFU.TANH R25, R27 ;  /* 0x0000001b00197308 */ /* 0x000fe20000002400 */
[----:B------:R-:W-:Y:S01]  /*10050*/  FSEL R176, R24, -INF , !P5 ;  /* 0xff80000018b07808 */ /* 0x000fe20006800000 */
[----:B------:R-:W-:Y:S01]  /*10060*/  FMUL.FTZ R24, R61, c[0x0][0x2ec] ;  /* 0x0000bb003d187a20 */ /* 0x000fe20000410000 */
[----:B------:R-:W-:Y:S01]  /*10070*/  ISETP.LT.OR P0, PT, R2, R203, P0 ;  /* 0x000000cb0200720c */ /* 0x000fe20000701670 */
[----:B------:R-:W-:Y:S01]  /*10080*/  IMAD.MOV.U32 R60, RZ, RZ, R53 ;  /* 0x000000ffff3c7224 */ /* 0x000fe200078e0035 */
[----:B------:R-:W-:Y:S01]  /*10090*/  ISETP.LT.OR P5, PT, R6, R208, P2 ;  /* 0x000000d00600720c */ /* 0x000fe200017a1670 */
[----:B------:R-:W-:Y:S01]  /*100a0*/  IMAD.MOV.U32 R147, RZ, RZ, R47 ;  /* 0x000000ffff937224 */ /* 0x000fe200078e002f */
[----:B------:R-:W-:Y:S01]  /*100b0*/  FSEL R145, R26, -INF , !P0 ;  /* 0xff8000001a917808 */ /* 0x000fe20004000000 */
[----:B------:R-:W1:Y:S01]  /*100c0*/  MUFU.TANH R31, R31 ;  /* 0x0000001f001f7308 */ /* 0x000e620000002400 */
[----:B------:R-:W-:Y:S01]  /*100d0*/  ISETP.GE.AND P0, PT, R6, R211, PT ;  /* 0x000000d30600720c */ /* 0x000fe20003f06270 */
[----:B------:R-:W-:Y:S01]  /*100e0*/  IMAD.MOV.U32 R61, RZ, RZ, R43 ;  /* 0x000000ffff3d7224 */ /* 0x000fe200078e002b */
[----:B------:R-:W-:-:S02]  /*100f0*/  LOP3.LUT P4, RZ, R0, 0x8, RZ, 0xc0, !PT ;  /* 0x0000000800ff7812 */ /* 0x000fc4000788c0ff */
[----:B------:R-:W-:Y:S01]  /*10100*/  ISETP.LT.OR P3, PT, R6, R203, P0 ;  /* 0x000000cb0600720c */ /* 0x000fe20000761670 */
[----:B------:R-:W-:Y:S01]  /*10110*/  FMUL.FTZ R6, R63, c[0x0][0x2ec] ;  /* 0x0000bb003f067a20 */ /* 0x000fe20000410000 */
[C---:B------:R-:W-:Y:S01]  /*10120*/  LOP3.LUT P2, RZ, R0.reuse, 0x4, RZ, 0xc0, !PT ;  /* 0x0000000400ff7812 */ /* 0x040fe2000784c0ff */
[----:B------:R-:W2:Y:S01]  /*10130*/  MUFU.TANH R28, R28 ;  /* 0x0000001c001c7308 */ /* 0x000ea20000002400 */
[----:B------:R-:W-:Y:S02]  /*10140*/  LOP3.LUT R0, R0, 0xfffffffd, RZ, 0xc0, !PT ;  /* 0xfffffffd00007812 */ /* 0x000fe400078ec0ff */
[C---:B------:R-:W-:Y:S02]  /*10150*/  ISETP.GE.AND P0, PT, R5.reuse, R211, PT ;  /* 0x000000d30500720c */ /* 0x040fe40003f06270 */
[----:B------:R-:W-:Y:S02]  /*10160*/  @P1 LOP3.LUT R0, R0, 0x2, RZ, 0xfc, !PT ;  /* 0x0000000200001812 */ /* 0x000fe400078efcff */
[C---:B------:R-:W-:Y:S01]  /*10170*/  ISETP.GE.AND P1, PT, R5.reuse, R212, PT ;  /* 0x000000d40500720c */ /* 0x040fe20003f26270 */
[----:B-1----:R-:W-:Y:S01]  /*10180*/  FFMA.FTZ R26, R170, -UR20, R31 ;  /* 0x80000014aa1a7c23 */ /* 0x002fe2000801001f */
[----:B------:R1:W-:Y:S01]  /*10190*/  MUFU.TANH R32, R24 ;  /* 0x0000001800207308 */ /* 0x0003e20000002400 */
[C---:B------:R-:W-:Y:S01]  /*101a0*/  ISETP.LT.OR P0, PT, R5.reuse, R203, P0 ;  /* 0x000000cb0500720c */ /* 0x040fe20000701670 */
[----:B------:R-:W-:Y:S01]  /*101b0*/  IMAD.MOV.U32 R170, RZ, RZ, R51 ;  /* 0x000000ffffaa7224 */ /* 0x000fe200078e0033 */
[----:B------:R-:W-:-:S02]  /*101c0*/  ISETP.LT.OR P1, PT, R5, R204, P1 ;  /* 0x000000cc0500720c */ /* 0x000fc40000f21670 */
[----:B------:R-:W-:Y:S01]  /*101d0*/  FSEL R75, R26, -INF , !P2 ;  /* 0xff8000001a4b7808 */ /* 0x000fe20005000000 */
[----:B------:R-:W-:Y:S01]  /*101e0*/  FMUL.FTZ R26, R155, c[0x0][0x2ec] ;  /* 0x0000bb009b1a7a20 */ /* 0x000fe20000410000 */
[-C--:B------:R-:W-:Y:S01]  /*101f0*/  ISETP.GE.AND P2, PT, R5, R213.reuse, PT ;  /* 0x000000d50500720c */ /* 0x080fe20003f46270 */
[----:B------:R3:W4:Y:S01]  /*10200*/  MUFU.TANH R31, R6 ;  /* 0x00000006001f7308 */ /* 0x0007220000002400 */
[----:B--2---:R-:W-:Y:S02]  /*10210*/  FFMA.FTZ R27, R168, -UR20, R28 ;  /* 0x80000014a81b7c23 */ /* 0x004fe4000801001c */
[----:B------:R-:W-:Y:S02]  /*10220*/  FFMA.FTZ R28, R166, -UR20, R25 ;  /* 0x80000014a61c7c23 */ /* 0x000fe40008010019 */
[----:B------:R-:W-:Y:S01]  /*10230*/  IMAD.MOV.U32 R166, RZ, RZ, R50 ;  /* 0x000000ffffa67224 */ /* 0x000fe200078e0032 */
[----:B------:R-:W-:Y:S01]  /*10240*/  FSEL R148, R27, -INF , !P6 ;  /* 0xff8000001b947808 */ /* 0x000fe20007000000 */
[----:B------:R-:W-:Y:S01]  /*10250*/  FMUL.FTZ R27, R76, c[0x0][0x2ec] ;  /* 0x0000bb004c1b7a20 */ /* 0x000fe20000410000 */
[----:B------:R-:W-:Y:S01]  /*10260*/  FSEL R168, R28, -INF , !P5 ;  /* 0xff8000001ca87808 */ /* 0x000fe20006800000 */
[----:B-1----:R-:W-:Y:S01]  /*10270*/  FFMA.FTZ R24, R171, -UR20, R30 ;  /* 0x80000014ab187c23 */ /* 0x002fe2000801001e */
[C---:B------:R-:W-:Y:S01]  /*10280*/  ISETP.LT.OR P5, PT, R5.reuse, R208, P2 ;  /* 0x000000d00500720c */ /* 0x040fe200017a1670 */
[----:B------:R-:W-:Y:S01]  /*10290*/  FMUL.FTZ R30, R154, c[0x0][0x2ec] ;  /* 0x0000bb009a1e7a20 */ /* 0x000fe20000410000 */
[----:B------:R4:W-:Y:S01]  /*102a0*/  MUFU.TANH R28, R26 ;  /* 0x0000001a001c7308 */ /* 0x0009e20000002400 */
[----:B------:R-:W-:Y:S01]  /*102b0*/  ISETP.GE.AND P2, PT, R4, R213, PT ;  /* 0x000000d50400720c */ /* 0x000fe20003f46270 */
[----:B------:R-:W-:Y:S01]  /*102c0*/  IMAD.MOV.U32 R171, RZ, RZ, R52 ;  /* 0x000000ffffab7224 */ /* 0x000fe200078e0034 */
[----:B------:R-:W-:Y:S01]  /*102d0*/  FSEL R69, R24, -INF , !P4 ;  /* 0xff80000018457808 */ /* 0x000fe20006000000 */
[----:B---3--:R-:W-:Y:S01]  /*102e0*/  FMUL.FTZ R6, R152, c[0x0][0x2ec] ;  /* 0x0000bb0098067a20 */ /* 0x008fe20000410000 */
[----:B------:R-:W-:Y:S01]  /*102f0*/  ISETP.GE.AND P4, PT, R5, R214, PT ;  /* 0x000000d60500720c */ /* 0x000fe20003f86270 */
[----:B------:R-:W-:-:S02]  /*10300*/  IMAD.MOV.U32 R154, RZ, RZ, R49 ;  /* 0x000000ffff9a7224 */ /* 0x000fc400078e0031 */
[----:B------:R1:W2:Y:S01]  /*10310*/  MUFU.TANH R29, R6 ;  /* 0x00000006001d7308 */ /* 0x0002a20000002400 */
[----:B------:R-:W-:Y:S01]  /*10320*/  ISETP.LT.OR P6, PT, R5, R206, P4 ;  /* 0x000000ce0500720c */ /* 0x000fe200027c1670 */
[----:B------:R-:W-:Y:S01]  /*10330*/  FMUL.FTZ R5, R153, c[0x0][0x2ec] ;  /* 0x0000bb0099057a20 */ /* 0x000fe20000410000 */
[C---:B------:R-:W-:Y:S01]  /*10340*/  LOP3.LUT P4, RZ, R0.reuse, 0x2, RZ, 0xc0, !PT ;  /* 0x0000000200ff7812 */ /* 0x040fe2000788c0ff */
[----:B------:R-:W-:Y:S01]  /*10350*/  IMAD.MOV.U32 R153, RZ, RZ, R46 ;  /* 0x000000ffff997224 */ /* 0x000fe200078e002e */
[----:B------:R-:W-:Y:S01]  /*10360*/  LOP3.LUT R0, R0, 0xfffffff7, RZ, 0xc0, !PT ;  /* 0xfffffff700007812 */ /* 0x000fe200078ec0ff */
[----:B------:R-:W-:Y:S02]  /*10370*/  IMAD.MOV.U32 R152, RZ, RZ, R48 ;  /* 0x000000ffff987224 */ /* 0x000fe400078e0030 */
[----:B------:R-:W-:Y:S01]  /*10380*/  MUFU.TANH R27, R27 ;  /* 0x0000001b001b7308 */ /* 0x000fe20000002400 */
[----:B------:R-:W-:Y:S01]  /*10390*/  @P1 LOP3.LUT R0, R0, 0x8, RZ, 0xfc, !PT ;  /* 0x0000000800001812 */ /* 0x000fe200078efcff */
[----:B----4-:R-:W-:Y:S01]  /*103a0*/  FFMA.FTZ R26, R162, -UR20, R31 ;  /* 0x80000014a21a7c23 */ /* 0x010fe2000801001f */
[----:B------:R-:W-:Y:S01]  /*103b0*/  ISETP.GE.AND P1, PT, R4, R212, PT ;  /* 0x000000d40400720c */ /* 0x000fe20003f26270 */
[----:B------:R-:W-:Y:S01]  /*103c0*/  IMAD.MOV.U32 R155, RZ, RZ, R41 ;  /* 0x000000ffff9b7224 */ /* 0x000fe200078e0029 */
[----:B------:R-:W-:Y:S01]  /*103d0*/  LOP3.LUT R0, R0, 0xfffffffb, RZ, 0xc0, !PT ;  /* 0xfffffffb00007812 */ /* 0x000fe200078ec0ff */
[----:B------:R-:W-:Y:S01]  /*103e0*/  IMAD.MOV.U32 R162, RZ, RZ, R154 ;  /* 0x000000ffffa27224 */ /* 0x000fe200078e009a */
[----:B------:R-:W-:-:S02]  /*103f0*/  ISETP.LT.OR P1, PT, R4, R204, P1 ;  /* 0x000000cc0400720c */ /* 0x000fc40000f21670 */
[----:B-1----:R-:W-:Y:S02]  /*10400*/  IADD3 R6, R2, 0x29, RZ ;  /* 0x0000002902067810 */ /* 0x002fe40007ffe0ff */
[----:B------:R-:W-:Y:S02]  /*10410*/  @P0 LOP3.LUT R0, R0, 0x4, RZ, 0xfc, !PT ;  /* 0x0000000400000812 */ /* 0x000fe400078efcff */
[----:B------:R-:W-:Y:S01]  /*10420*/  ISETP.GE.AND P0, PT, R4, R211, PT ;  /* 0x000000d30400720c */ /* 0x000fe20003f06270 */
[----:B------:R-:W-:Y:S01]  /*10430*/  IMAD.IADD R25, R210, 0x1, -R6 ;  /* 0x00000001d2197824 */ /* 0x000fe200078e0a06 */
[----:B------:R-:W-:Y:S01]  /*10440*/  FSEL R158, R26, -INF , !P5 ;  /* 0xff8000001a9e7808 */ /* 0x000fe20006800000 */
[----:B------:R-:W-:Y:S01]  /*10450*/  FMUL.FTZ R26, R172, c[0x0][0x2ec] ;  /* 0x0000bb00ac1a7a20 */ /* 0x000fe20000410000 */
[----:B------:R-:W-:Y:S02]  /*10460*/  ISETP.LT.OR P5, PT, R4, R208, P2 ;  /* 0x000000d00400720c */ /* 0x000fe400017a1670 */
[----:B------:R-:W-:-:S02]  /*10470*/  IABS R24, R25 ;  /* 0x0000001900187213 */ /* 0x000fc40000000000 */
[----:B------:R-:W-:Y:S01]  /*10480*/  MUFU.TANH R25, R30 ;  /* 0x0000001e00197308 */ /* 0x000fe20000002400 */
[----:B------:R-:W-:-:S07]  /*10490*/  LOP3.LUT P2, RZ, R0, 0x4, RZ, 0xc0, !PT ;  /* 0x0000000400ff7812 */ /* 0x000fce000784c0ff */
[----:B------:R2:W-:Y:S08]  /*104a0*/  I2F R73, R24 ;  /* 0x0000001800497306 */ /* 0x0005f00000201400 */
[----:B------:R-:W1:Y:S01]  /*104b0*/  MUFU.TANH R26, R26 ;  /* 0x0000001a001a7308 */ /* 0x000e620000002400 */
[----:B--2---:R-:W-:-:S07]  /*104c0*/  FFMA.FTZ R24, R167, -UR20, R29 ;  /* 0x80000014a7187c23 */ /* 0x004fce000801001d */
[----:B------:R2:W-:Y:S01]  /*104d0*/  MUFU.TANH R29, R5 ;  /* 0x00000005001d7308 */ /* 0x0005e20000002400 */
[----:B------:R-:W-:Y:S01]  /*104e0*/  IMAD.MOV.U32 R167, RZ, RZ, R45 ;  /* 0x000000ffffa77224 */ /* 0x000fe200078e002d */
[----:B------:R-:W-:Y:S01]  /*104f0*/  FSEL R66, R24, -INF , !P4 ;  /* 0xff80000018427808 */ /* 0x000fe20006000000 */
[----:B------:R-:W-:Y:S01]  /*10500*/  FMUL.FTZ R24, R78, c[0x0][0x2ec] ;  /* 0x0000bb004e187a20 */ /* 0x000fe20000410000 */
[----:B------:R-:W-:Y:S01]  /*10510*/  ISETP.GE.AND P4, PT, R4, R214, PT ;  /* 0x000000d60400720c */ /* 0x000fe20003f86270 */
[----:B-1----:R-:W-:Y:S02]  /*10520*/  FFMA.FTZ R30, R44, -UR20, R26 ;  /* 0x800000142c1e7c23 */ /* 0x002fe4000801001a */
[----:B------:R-:W-:Y:S02]  /*10530*/  IMAD.MOV.U32 R78, RZ, RZ, R171 ;  /* 0x000000ffff4e7224 */ /* 0x000fe400078e00ab */
[----:B------:R-:W1:Y:S01]  /*10540*/  MUFU.TANH R24, R24 ;  /* 0x0000001800187308 */ /* 0x000e620000002400 */
[----:B------:R-:W-:-:S02]  /*10550*/  IMAD.MOV.U32 R171, RZ, RZ, R146 ;  /* 0x000000ffffab7224 */ /* 0x000fc400078e0092 */
[----:B------:R-:W-:Y:S02]  /*10560*/  IMAD.MOV.U32 R146, RZ, RZ, R70 ;  /* 0x000000ffff927224 */ /* 0x000fe400078e0046 */
[----:B------:R-:W-:Y:S02]  /*10570*/  IMAD.MOV.U32 R70, RZ, RZ, R217 ;  /* 0x000000ffff467224 */ /* 0x000fe400078e00d9 */
[----:B--2---:R-:W-:Y:S02]  /*10580*/  FFMA.FTZ R5, R165, -UR20, R25 ;  /* 0x80000014a5057c23 */ /* 0x004fe40008010019 */
[----:B------:R-:W-:Y:S02]  /*10590*/  FFMA.FTZ R25, R164, -UR20, R32 ;  /* 0x80000014a4197c23 */ /* 0x000fe40008010020 */
[----:B------:R-:W-:Y:S01]  /*105a0*/  IMAD.MOV.U32 R165, RZ, RZ, R42 ;  /* 0x000000ffffa57224 */ /* 0x000fe200078e002a */
[----:B------:R-:W-:Y:S01]  /*105b0*/  FSEL R68, R5, -INF , !P3 ;  /* 0xff80000005447808 */ /* 0x000fe20005800000 */
[----:B------:R-:W-:Y:S01]  /*105c0*/  IMAD.IADD R5, R207, 0x1, -R6 ;  /* 0x00000001cf057824 */ /* 0x000fe200078e0a06 */
[----:B------:R-:W-:Y:S01]  /*105d0*/  FSEL R76, R25, -INF , !P6 ;  /* 0xff800000194c7808 */ /* 0x000fe20007000000 */
[----:B------:R-:W-:Y:S01]  /*105e0*/  FMUL.FTZ R25, R77, c[0x0][0x2ec] ;  /* 0x0000bb004d197a20 */ /* 0x000fe20000410000 */
[C---:B------:R-:W-:Y:S01]  /*105f0*/  ISETP.LT.OR P6, PT, R4.reuse, R206, P4 ;  /* 0x000000ce0400720c */ /* 0x040fe200027c1670 */
[----:B-1----:R-:W-:Y:S01]  /*10600*/  FFMA.FTZ R24, R39, -UR20, R24 ;  /* 0x8000001427187c23 */ /* 0x002fe20008010018 */
[----:B------:R-:W-:Y:S01]  /*10610*/  IABS R5, R5 ;  /* 0x0000000500057213 */ /* 0x000fe20000000000 */
[----:B------:R-:W-:Y:S01]  /*10620*/  IMAD.MOV.U32 R164, RZ, RZ, R40 ;  /* 0x000000ffffa47224 */ /* 0x000fe200078e0028 */
[----:B------:R-:W-:Y:S01]  /*10630*/  ISETP.LT.OR P3, PT, R4, R203, P0 ;  /* 0x000000cb0400720c */ /* 0x000fe20000761670 */
[----:B------:R-:W-:Y:S01]  /*10640*/  FFMA.FTZ R4, R161, -UR20, R28 ;  /* 0x80000014a1047c23 */ /* 0x000fe2000801001c */
[----:B------:R1:W-:Y:S01]  /*10650*/  I2F R64, R5 ;  /* 0x0000000500407306 */ /* 0x0003e20000201400 */
[C---:B------:R-:W-:Y:S01]  /*10660*/  LOP3.LUT P4, RZ, R0.reuse, 0x8, RZ, 0xc0, !PT ;  /* 0x0000000800ff7812 */ /* 0x040fe2000788c0ff */
[----:B------:R-:W-:Y:S01]  /*10670*/  IMAD.MOV.U32 R77, RZ, RZ, R149 ;  /* 0x000000ffff4d7224 */ /* 0x000fe200078e0095 */
[----:B------:R-:W-:Y:S01]  /*10680*/  LOP3.LUT R0, R0, 0xfffffffd, RZ, 0xc0, !PT ;  /* 0xfffffffd00007812 */ /* 0x000fe200078ec0ff */
[----:B------:R-:W-:Y:S01]  /*10690*/  IMAD.MOV.U32 R161, RZ, RZ, R71 ;  /* 0x000000ffffa17224 */ /* 0x000fe200078e0047 */
[----:B------:R-:W-:Y:S01]  /*106a0*/  FSEL R63, R4, -INF , !P2 ;  /* 0xff800000043f7808 */ /* 0x000fe20005000000 */
[----:B------:R-:W-:Y:S01]  /*106b0*/  IMAD.IADD R4, R205, 0x1, -R6 ;  /* 0x00000001cd047824 */ /* 0x000fe200078e0a06 */
[----:B------:R-:W-:Y:S01]  /*106c0*/  @P1 LOP3.LUT R0, R0, 0x2, RZ, 0xfc, !PT ;  /* 0x0000000200001812 */ /* 0x000fe200078efcff */
[----:B------:R2:W3:Y:S01]  /*106d0*/  MUFU.TANH R28, R25 ;  /* 0x00000019001c7308 */ /* 0x0004e20000002400 */
[----:B------:R-:W-:-:S02]  /*106e0*/  ISETP.GE.AND P2, PT, R3, R213, PT ;  /* 0x000000d50300720c */ /* 0x000fc40003f46270 */
[C---:B------:R-:W-:Y:S02]  /*106f0*/  ISETP.GE.AND P1, PT, R3.reuse, R212, PT ;  /* 0x000000d40300720c */ /* 0x040fe40003f26270 */
[----:B------:R-:W-:Y:S02]  /*10700*/  ISETP.GE.AND P0, PT, R3, R211, PT ;  /* 0x000000d30300720c */ /* 0x000fe40003f06270 */
[----:B------:R-:W-:Y:S01]  /*10710*/  FSEL R228, R24, -INF , !P5 ;  /* 0xff80000018e47808 */ /* 0x000fe20006800000 */
[----:B-1----:R-:W-:Y:S01]  /*10720*/  FFMA.FTZ R5, R163, -UR20, R29 ;  /* 0x80000014a3057c23 */ /* 0x002fe2000801001d */
[C---:B------:R-:W-:Y:S01]  /*10730*/  ISETP.LT.OR P5, PT, R3.reuse, R208, P2 ;  /* 0x000000d00300720c */ /* 0x040fe200017a1670 */
[----:B------:R-:W-:Y:S01]  /*10740*/  IMAD.MOV.U32 R163, RZ, RZ, R67 ;  /* 0x000000ffffa37224 */ /* 0x000fe200078e0043 */
[----:B------:R-:W-:Y:S02]  /*10750*/  ISETP.LT.OR P1, PT, R3, R204, P1 ;  /* 0x000000cc0300720c */ /* 0x000fe40000f21670 */
[----:B------:R-:W-:Y:S01]  /*10760*/  FSEL R62, R5, -INF , !P4 ;  /* 0xff800000053e7808 */ /* 0x000fe20006000000 */
[----:B------:R-:W-:Y:S01]  /*10770*/  FMUL.FTZ R5, R174, c[0x0][0x2ec] ;  /* 0x0000bb00ae057a20 */ /* 0x000fe20000410000 */
[C---:B------:R-:W-:Y:S01]  /*10780*/  ISETP.GE.AND P4, PT, R3.reuse, R214, PT ;  /* 0x000000d60300720c */ /* 0x040fe20003f86270 */
[----:B--2---:R-:W-:Y:S01]  /*10790*/  FFMA.FTZ R25, R160, -UR20, R27 ;  /* 0x80000014a0197c23 */ /* 0x004fe2000801001b */
[----:B------:R-:W-:Y:S01]  /*107a0*/  ISETP.LT.OR P0, PT, R3, R203, P0 ;  /* 0x000000cb0300720c */ /* 0x000fe20000701670 */
[----:B------:R-:W-:Y:S01]  /*107b0*/  FMUL.FTZ R27, R79, c[0x0][0x2ec] ;  /* 0x0000bb004f1b7a20 */ /* 0x000fe20000410000 */
[----:B------:R-:W-:Y:S01]  /*107c0*/  IADD3 R24, R209, -R6, RZ ;  /* 0x80000006d1187210 */ /* 0x000fe20007ffe0ff */
[----:B---3--:R-:W-:Y:S01]  /*107d0*/  FFMA.FTZ R28, R37, -UR20, R28 ;  /* 0x80000014251c7c23 */ /* 0x008fe2000801001c */
[----:B------:R-:W-:-:S02]  /*107e0*/  FSEL R187, R25, -INF , !P6 ;  /* 0xff80000019bb7808 */ /* 0x000fc40007000000 */
[----:B------:R-:W-:Y:S01]  /*107f0*/  ISETP.LT.OR P6, PT, R3, R206, P4 ;  /* 0x000000ce0300720c */ /* 0x000fe200027c1670 */
[----:B------:R1:W2:Y:S01]  /*10800*/  MUFU.TANH R25, R5 ;  /* 0x0000000500197308 */ /* 0x0002a20000002400 */
[----:B------:R-:W-:Y:S02]  /*10810*/  IABS R3, R4 ;  /* 0x0000000400037213 */ /* 0x000fe40000000000 */
[C---:B------:R-:W-:Y:S02]  /*10820*/  LOP3.LUT P4, RZ, R0.reuse, 0x2, RZ, 0xc0, !PT ;  /* 0x0000000200ff7812 */ /* 0x040fe4000788c0ff */
[----:B------:R-:W-:Y:S01]  /*10830*/  LOP3.LUT R0, R0, 0xfffffff7, RZ, 0xc0, !PT ;  /* 0xfffffff700007812 */ /* 0x000fe200078ec0ff */
[----:B------:R-:W-:Y:S01]  /*10840*/  IMAD.MOV.U32 R4, RZ, RZ, R3 ;  /* 0x000000ffff047224 */ /* 0x000fe200078e0003 */
[----:B------:R-:W-:Y:S01]  /*10850*/  IABS R3, R24 ;  /* 0x0000001800037213 */ /* 0x000fe20000000000 */
[----:B------:R-:W3:Y:S01]  /*10860*/  MUFU.TANH R27, R27 ;  /* 0x0000001b001b7308 */ /* 0x000ee20000002400 */
[----:B------:R-:W-:-:S02]  /*10870*/  @P1 LOP3.LUT R0, R0, 0x8, RZ, 0xfc, !PT ;  /* 0x0000000800001812 */ /* 0x000fc400078efcff */
[C---:B------:R-:W-:Y:S02]  /*10880*/  ISETP.GE.AND P1, PT, R11.reuse, R212, PT ;  /* 0x000000d40b00720c */ /* 0x040fe40003f26270 */
[----:B------:R-:W-:Y:S02]  /*10890*/  LOP3.LUT R0, R0, 0xfffffffb, RZ, 0xc0, !PT ;  /* 0xfffffffb00007812 */ /* 0x000fe400078ec0ff */
[C---:B------:R-:W-:Y:S01]  /*108a0*/  ISETP.LT.OR P1, PT, R11.reuse, R204, P1 ;  /* 0x000000cc0b00720c */ /* 0x040fe20000f21670 */
[----:B------:R4:W-:Y:S01]  /*108b0*/  I2F R55, R4 ;  /* 0x0000000400377306 */ /* 0x0009e20000201400 */
[----:B-1----:R-:W-:Y:S01]  /*108c0*/  IADD3 R5, R2, 0x30, RZ ;  /* 0x0000003002057810 */ /* 0x002fe20007ffe0ff */
[----:B--2---:R-:W-:Y:S01]  /*108d0*/  FFMA.FTZ R29, R38, -UR20, R25 ;  /* 0x80000014261d7c23 */ /* 0x004fe20008010019 */
[----:B------:R-:W-:Y:S02]  /*108e0*/  FSEL R149, R30, -INF , !P4 ;  /* 0xff8000001e957808 */ /* 0x000fe40006000000 */
[C---:B------:R-:W-:Y:S01]  /*108f0*/  ISETP.GE.AND P4, PT, R11.reuse, R214, PT ;  /* 0x000000d60b00720c */ /* 0x040fe20003f86270 */
[----:B------:R-:W-:Y:S01]  /*10900*/  IMAD.IADD R24, R210, 0x1, -R5 ;  /* 0x00000001d2187824 */ /* 0x000fe200078e0a05 */
[----:B------:R-:W-:Y:S01]  /*10910*/  ISETP.GE.AND P2, PT, R11, R213, PT ;  /* 0x000000d50b00720c */ /* 0x000fe20003f46270 */
[----:B---3--:R-:W-:Y:S01]  /*10920*/  FFMA.FTZ R27, R36, -UR20, R27 ;  /* 0x80000014241b7c23 */ /* 0x008fe2000801001b */
[----:B------:R-:W-:-:S02]  /*10930*/  @P0 LOP3.LUT R0, R0, 0x4, RZ, 0xfc, !PT ;  /* 0x0000000400000812 */ /* 0x000fc400078efcff */
[----:B------:R-:W-:Y:S02]  /*10940*/  ISETP.GE.AND P0, PT, R11, R211, PT ;  /* 0x000000d30b00720c */ /* 0x000fe40003f06270 */
[----:B------:R-:W-:Y:S01]  /*10950*/  FSEL R217, R27, -INF , !P5 ;  /* 0xff8000001bd97808 */ /* 0x000fe20006800000 */
[----:B------:R-:W-:Y:S01]  /*10960*/  FMUL.FTZ R27, R70, c[0x0][0x2ec] ;  /* 0x0000bb00461b7a20 */ /* 0x000fe20000410000 */
[----:B------:R-:W-:Y:S01]  /*10970*/  ISETP.LT.OR P5, PT, R11, R208, P2 ;  /* 0x000000d00b00720c */ /* 0x000fe200017a1670 */
[----:B----4-:R-:W-:Y:S01]  /*10980*/  IMAD.MOV.U32 R4, RZ, RZ, R3 ;  /* 0x000000ffff047224 */ /* 0x010fe200078e0003 */
[----:B------:R-:W-:Y:S01]  /*10990*/  IABS R3, R24 ;  /* 0x0000001800037213 */ /* 0x000fe20000000000 */
[----:B------:R-:W-:Y:S01]  /*109a0*/  IMAD.IADD R24, R207, 0x1, -R5 ;  /* 0x00000001cf187824 */ /* 0x000fe200078e0a05 */
[----:B------:R-:W-:Y:S01]  /*109b0*/  LOP3.LUT P2, RZ, R0, 0x4, RZ, 0xc0, !PT ;  /* 0x0000000400ff7812 */ /* 0x000fe2000784c0ff */
[----:B------:R1:W-:Y:S01]  /*109c0*/  I2F R54, R4 ;  /* 0x0000000400367306 */ /* 0x0003e20000201400 */
[----:B------:R-:W-:-:S02]  /*109d0*/  FSEL R154, R29, -INF , !P3 ;  /* 0xff8000001d9a7808 */ /* 0x000fc40005800000 */
[----:B------:R-:W-:Y:S02]  /*109e0*/  ISETP.LT.OR P3, PT, R11, R203, P0 ;  /* 0x000000cb0b00720c */ /* 0x000fe40000761670 */
[----:B------:R-:W-:-:S03]  /*109f0*/  ISETP.GE.AND P0, PT, R10, R211, PT ;  /* 0x000000d30a00720c */ /* 0x000fc60003f06270 */
[----:B------:R2:W-:Y:S01]  /*10a00*/  MUFU.TANH R70, R27 ;  /* 0x0000001b00467308 */ /* 0x0005e20000002400 */
[----:B------:R-:W-:Y:S01]  /*10a10*/  ISETP.LT.OR P0, PT, R10, R203, P0 ;  /* 0x000000cb0a00720c */ /* 0x000fe20000701670 */
[----:B-1----:R-:W-:Y:S01]  /*10a20*/  IMAD.MOV.U32 R4, RZ, RZ, R3 ;  /* 0x000000ffff047224 */ /* 0x002fe200078e0003 */
[----:B------:R-:W-:Y:S01]  /*10a30*/  IABS R3, R24 ;  /* 0x0000001800037213 */ /* 0x000fe20000000000 */
[----:B------:R-:W-:-:S04]  /*10a40*/  IMAD.IADD R24, R205, 0x1, -R5 ;  /* 0x00000001cd187824 */ /* 0x000fc800078e0a05 */
[----:B------:R1:W-:Y:S01]  /*10a50*/  I2F R50, R4 ;  /* 0x0000000400327306 */ /* 0x0003e20000201400 */
[----:B--2---:R-:W-:Y:S02]  /*10a60*/  FMUL.FTZ R27, R163, c[0x0][0x2ec] ;  /* 0x0000bb00a31b7a20 */ /* 0x004fe40000410000 */
[----:B-1----:R-:W-:Y:S01]  /*10a70*/  IMAD.MOV.U32 R4, RZ, RZ, R3 ;  /* 0x000000ffff047224 */ /* 0x002fe200078e0003 */
[----:B------:R-:W-:-:S04]  /*10a80*/  IABS R3, R24 ;  /* 0x0000001800037213 */ /* 0x000fc80000000000 */
        /* <DEDUP_REMOVED lines=24> */
[--C-:B------:R-:W-:Y:S02]  /*10c10*/  IMAD.IADD R26, R207, 0x1, -R3.reuse ;  /* 0x00000001cf1a7824 */ /* 0x100fe400078e0a03 */
        /* <DEDUP_REMOVED lines=10> */
[----:B------:R-:W-:-:S04]  /*10cc0*/  IABS R24, R24 ;  /* 0x0000001800187213 */ /* 0x000fc80000000000 */
[----:B------:R-:W-:-:S04]  /*10cd0*/  MOV R26, R24 ;  /* 0x00000018001a7202 */ /* 0x000fc80000000f00 */
        /* <DEDUP_REMOVED lines=18> */
[----:B------:R1:W-:Y:S08]  /*10e00*/  I2F R39, R25 ;  /* 0x0000001900277306 */ /* 0x0003f00000201400 */
[----:B------:R2:W-:Y:S01]  /*10e10*/  I2F R38, R24 ;  /* 0x0000001800267306 */ /* 0x0005e20000201400 */
[----:B-1----:R-:W-:Y:S02]  /*10e20*/  FMUL.FTZ R25, R242, c[0x0][0x2ec] ;  /* 0x0000bb00f2197a20 */ /* 0x002fe40000410000 */
[----:B--2---:R-:W-:Y:S01]  /*10e30*/  FMUL.FTZ R24, R173, c[0x0][0x2ec] ;  /* 0x0000bb00ad187a20 */ /* 0x004fe20000410000 */
[----:B------:R-:W-:Y:S01]  /*10e40*/  FSEL R173, R28, -INF , !P6 ;  /* 0xff8000001cad7808 */ /* 0x000fe20007000000 */
[----:B------:R-:W-:Y:S01]  /*10e50*/  FMUL.FTZ R28, R77, c[0x0][0x2ec] ;  /* 0x0000bb004d1c7a20 */ /* 0x000fe20000410000 */
[----:B------:R-:W-:-:S02]  /*10e60*/  ISETP.LT.OR P6, PT, R11, R206, P4 ;  /* 0x000000ce0b00720c */ /* 0x000fc400027c1670 */
[----:B------:R1:W-:Y:S01]  /*10e70*/  MUFU.TANH R26, R24 ;  /* 0x00000018001a7308 */ /* 0x0003e20000002400 */
[C---:B------:R-:W-:Y:S01]  /*10e80*/  LOP3.LUT P4, RZ, R0.reuse, 0x8, RZ, 0xc0, !PT ;  /* 0x0000000800ff7812 */ /* 0x040fe2000788c0ff */
[----:B------:R-:W-:Y:S01]  /*10e90*/  IMAD.MOV.U32 R77, RZ, RZ, R162 ;  /* 0x000000ffff4d7224 */ /* 0x000fe200078e00a2 */
[----:B------:R-:W-:-:S04]  /*10ea0*/  LOP3.LUT R0, R0, 0xfffffffd, RZ, 0xc0, !PT ;  /* 0xfffffffd00007812 */ /* 0x000fc800078ec0ff */
[----:B------:R-:W-:Y:S01]  /*10eb0*/  @P1 LOP3.LUT R0, R0, 0x2, RZ, 0xfc, !PT ;  /* 0x0000000200001812 */ /* 0x000fe200078efcff */
[----:B------:R-:W-:Y:S01]  /*10ec0*/  MUFU.TANH R28, R28 ;  /* 0x0000001c001c7308 */ /* 0x000fe20000002400 */
[----:B------:R-:W-:-:S04]  /*10ed0*/  ISETP.GE.AND P1, PT, R10, R212, PT ;  /* 0x000000d40a00720c */ /* 0x000fc80003f26270 */
[----:B------:R-:W-:Y:S01]  /*10ee0*/  ISETP.LT.OR P1, PT, R10, R204, P1 ;  /* 0x000000cc0a00720c */ /* 0x000fe20000f21670 */
        /* <DEDUP_REMOVED lines=12> */
[----:B------:R-:W-:-:S04]  /*10fb0*/  IMAD.MOV.U32 R164, RZ, RZ, R166 ;  /* 0x000000ffffa47224 */ /* 0x000fc800078e00a6 */
[----:B------:R1:W2:Y:S01]  /*10fc0*/  MUFU.TANH R37, R24 ;  /* 0x0000001800257308 */ /* 0x0002a20000002400 */
[----:B------:R-:W-:Y:S01]  /*10fd0*/  IMAD.MOV.U32 R166, RZ, RZ, R59 ;  /* 0x000000ffffa67224 */ /* 0x000fe200078e003b */
[----:B------:R-:W-:Y:S01]  /*10fe0*/  MOV R163, R164 ;  /* 0x000000a400a37202 */ /* 0x000fe20000000f00 */
[----:B------:R-:W-:Y:S02]  /*10ff0*/  IMAD.MOV.U32 R164, RZ, RZ, R167 ;  /* 0x000000ffffa47224 */ /* 0x000fe400078e00a7 */
[----:B------:R-:W-:Y:S02]  /*11000*/  IMAD.MOV.U32 R167, RZ, RZ, R147 ;  /* 0x000000ffffa77224 */ /* 0x000fe400078e0093 */
[----:B-1----:R-:W-:-:S04]  /*11010*/  FMUL.FTZ R24, R61, c[0x0][0x2ec] ;  /* 0x0000bb003d187a20 */ /* 0x002fc80000410000 */
[----:B------:R1:W-:Y:S02]  /*11020*/  MUFU.TANH R61, R24 ;  /* 0x00000018003d7308 */ /* 0x0003e40000002400 */
[----:B-1----:R-:W-:Y:S02]  /*11030*/  FMUL.FTZ R24, R155, c[0x0][0x2ec] ;  /* 0x0000bb009b187a20 */ /* 0x002fe40000410000 */
[----:B------:R-:W-:-:S04]  /*11040*/  IMAD.MOV.U32 R155, RZ, RZ, R170 ;  /* 0x000000ffff9b7224 */ /* 0x000fc800078e00aa */
[----:B------:R1:W3:Y:S01]  /*11050*/  MUFU.TANH R36, R24 ;  /* 0x0000001800247308 */ /* 0x0002e20000002400 */
[----:B------:R-:W-:Y:S02]  /*11060*/  IMAD.MOV.U32 R170, RZ, RZ, R60 ;  /* 0x000000ffffaa7224 */ /* 0x000fe400078e003c */
[----:B-1----:R-:W-:Y:S02]  /*11070*/  FMUL.FTZ R24, R165, c[0x0][0x2ec] ;  /* 0x0000bb00a5187a20 */ /* 0x002fe40000410000 */
[----:B------:R-:W-:-:S03]  /*11080*/  IMAD.MOV.U32 R165, RZ, RZ, R153 ;  /* 0x000000ffffa57224 */ /* 0x000fc600078e0099 */
[----:B------:R1:W-:Y:S01]  /*11090*/  MUFU.TANH R60, R24 ;  /* 0x00000018003c7308 */ /* 0x0003e20000002400 */
[----:B------:R-:W-:Y:S02]  /*110a0*/  IMAD.MOV.U32 R153, RZ, RZ, R56 ;  /* 0x000000ffff997224 */ /* 0x000fe400078e0038 */
[----:B------:R-:W-:-:S05]  /*110b0*/  IMAD.MOV.U32 R162, RZ, RZ, R165 ;  /* 0x000000ffffa27224 */ /* 0x000fca00078e00a5 */
[----:B------:R4:W-:Y:S01]  /*110c0*/  MUFU.TANH R56, R25 ;  /* 0x0000001900387308 */ /* 0x0009e20000002400 */
[----:B-1----:R-:W-:-:S07]  /*110d0*/  FMUL.FTZ R24, R240, c[0x0][0x2ec] ;  /* 0x0000bb00f0187a20 */ /* 0x002fce0000410000 */
[----:B------:R1:W5:Y:S01]  /*110e0*/  MUFU.TANH R59, R24 ;  /* 0x00000018003b7308 */ /* 0x0003620000002400 */
[----:B----4-:R-:W-:Y:S02]  /*110f0*/  FMUL.FTZ R25, R161, c[0x0][0x2ec] ;  /* 0x0000bb00a1197a20 */ /* 0x010fe40000410000 */
[----:B------:R-:W-:-:S05]  /*11100*/  IMAD.MOV.U32 R161, RZ, RZ, R78 ;  /* 0x000000ffffa17224 */ /* 0x000fca00078e004e */
[----:B------:R4:W-:Y:S01]  /*11110*/  MUFU.TANH R29, R25 ;  /* 0x00000019001d7308 */ /* 0x0009e20000002400 */
[----:B------:R-:W-:Y:S02]  /*11120*/  IMAD.MOV.U32 R78, RZ, RZ, R155 ;  /* 0x000000ffff4e7224 */ /* 0x000fe400078e009b */
[----:B------:R-:W-:Y:S01]  /*11130*/  IMAD.MOV.U32 R155, RZ, RZ, R152 ;  /* 0x000000ffff9b7224 */ /* 0x000fe200078e0098 */
[----:B------:R-:W-:Y:S01]  /*11140*/  FSEL R152, R11, -INF , !P2 ;  /* 0xff8000000b987808 */ /* 0x000fe20005000000 */
[----:B--2---:R-:W-:Y:S01]  /*11150*/  FFMA.FTZ R11, R159, -UR20, R37 ;  /* 0x800000149f0b7c23 */ /* 0x004fe20008010025 */
[----:B------:R-:W-:Y:S01]  /*11160*/  ISETP.GE.AND P2, PT, R10, R213, PT ;  /* 0x000000d50a00720c */ /* 0x000fe20003f46270 */
[----:B-1----:R-:W-:-:S04]  /*11170*/  FMUL.FTZ R24, R241, c[0x0][0x2ec] ;  /* 0x0000bb00f1187a20 */ /* 0x002fc80000410000 */
[----:B------:R1:W-:Y:S01]  /*11180*/  MUFU.TANH R71, R24 ;  /* 0x0000001800477308 */ /* 0x0003e20000002400 */
[----:B----4-:R-:W-:-:S07]  /*11190*/  FFMA.FTZ R25, R65, -UR20, R31 ;  /* 0x8000001441197c23 */ /* 0x010fce000801001f */
[----:B------:R2:W-:Y:S01]  /*111a0*/  MUFU.TANH R65, R27 ;  /* 0x0000001b00417308 */ /* 0x0005e20000002400 */
[----:B------:R-:W-:Y:S01]  /*111b0*/  FSEL R184, R25, -INF , !P5 ;  /* 0xff80000019b87808 */ /* 0x000fe20006800000 */
[----:B------:R-:W-:Y:S01]  /*111c0*/  FFMA.FTZ R25, R151, -UR20, R58 ;  /* 0x8000001497197c23 */ /* 0x000fe2000801003a */
[----:B------:R-:W-:Y:S02]  /*111d0*/  ISETP.LT.OR P5, PT, R10, R208, P2 ;  /* 0x000000d00a00720c */ /* 0x000fe400017a1670 */
[----:B------:R-:W-:Y:S01]  /*111e0*/  ISETP.GE.AND P2, PT, R9, R213, PT ;  /* 0x000000d50900720c */ /* 0x000fe20003f46270 */
[----:B-1----:R-:W-:-:S04]  /*111f0*/  FMUL.FTZ R24, R243, c[0x0][0x2ec] ;  /* 0x0000bb00f3187a20 */ /* 0x002fc80000410000 */
[----:B------:R1:W4:Y:S01]  /*11200*/  MUFU.TANH R67, R24 ;  /* 0x0000001800437308 */ /* 0x0003220000002400 */
[----:B--2---:R-:W-:Y:S02]  /*11210*/  FMUL.FTZ R27, R163, c[0x0][0x2ec] ;  /* 0x0000bb00a31b7a20 */ /* 0x004fe40000410000 */
[----:B------:R-:W-:Y:S02]  /*11220*/  IMAD.MOV.U32 R163, RZ, RZ, R162 ;  /* 0x000000ffffa37224 */ /* 0x000fe400078e00a2 */
[----:B------:R-:W-:-:S03]  /*11230*/  IMAD.MOV.U32 R162, RZ, RZ, R155 ;  /* 0x000000ffffa27224 */ /* 0x000fc600078e009b */
[----:B------:R2:W2:Y:S01]  /*11240*/  MUFU.TANH R30, R27 ;  /* 0x0000001b001e7308 */ /* 0x0004a20000002400 */
[----:B------:R-:W-:Y:S02]  /*11250*/  IMAD.MOV.U32 R155, RZ, RZ, R167 ;  /* 0x000000ffff9b7224 */ /* 0x000fe400078e00a7 */
[----:B------:R-:W-:Y:S02]  /*11260*/  IMAD.MOV.U32 R167, RZ, RZ, R153 ;  /* 0x000000ffffa77224 */ /* 0x000fe400078e0099 */
[----:B------:R-:W-:Y:S02]  /*11270*/  IMAD.MOV.U32 R153, RZ, RZ, R166 ;  /* 0x000000ffff997224 */ /* 0x000fe400078e00a6 */
[----:B-1----:R-:W-:Y:S02]  /*11280*/  FFMA.FTZ R24, R238, -UR20, R26 ;  /* 0x80000014ee187c23 */ /* 0x002fe4000801001a */
[----:B------:R-:W-:Y:S02]  /*11290*/  FFMA.FTZ R26, R178, -UR20, R32 ;  /* 0x80000014b21a7c23 */ /* 0x000fe40008010020 */
[----:B------:R-:W-:Y:S01]  /*112a0*/  IMAD.MOV.U32 R166, RZ, RZ, R171 ;  /* 0x000000ffffa67224 */ /* 0x000fe200078e00ab */
[----:B------:R-:W-:Y:S01]  /*112b0*/  FSEL R147, R24, -INF , !P4 ;  /* 0xff80000018937808 */ /* 0x000fe20006000000 */
[----:B------:R-:W-:Y:S01]  /*112c0*/  FMUL.FTZ R24, R161, c[0x0][0x2ec] ;  /* 0x0000bb00a1187a20 */ /* 0x000fe20000410000 */
[----:B------:R-:W-:Y:S01]  /*112d0*/  ISETP.GE.AND P4, PT, R10, R214, PT ;  /* 0x000000d60a00720c */ /* 0x000fe20003f86270 */
[----:B------:R-:W-:Y:S01]  /*112e0*/  IMAD.MOV.U32 R171, RZ, RZ, R146 ;  /* 0x000000ffffab7224 */ /* 0x000fe200078e0092 */
[----:B------:R-:W-:Y:S01]  /*112f0*/  FSEL R165, R26, -INF , !P6 ;  /* 0xff8000001aa57808 */ /* 0x000fe20007000000 */
[----:B------:R-:W-:Y:S01]  /*11300*/  FMUL.FTZ R26, R77, c[0x0][0x2ec] ;  /* 0x0000bb004d1a7a20 */ /* 0x000fe20000410000 */
[----:B------:R-:W-:Y:S01]  /*11310*/  ISETP.LT.OR P6, PT, R10, R206, P4 ;  /* 0x000000ce0a00720c */ /* 0x000fe200027c1670 */
[----:B---3--:R-:W-:Y:S01]  /*11320*/  FFMA.FTZ R10, R157, -UR20, R36 ;  /* 0x800000149d0a7c23 */ /* 0x008fe20008010024 */
[C---:B------:R-:W-:Y:S01]  /*11330*/  LOP3.LUT P4, RZ, R0.reuse, 0x2, RZ, 0xc0, !PT ;  /* 0x0000000200ff7812 */ /* 0x040fe2000788c0ff */
[----:B------:R1:W3:Y:S01]  /*11340*/  MUFU.TANH R32, R24 ;  /* 0x0000001800207308 */ /* 0x0002e20000002400 */
[----:B------:R-:W-:Y:S01]  /*11350*/  LOP3.LUT R0, R0, 0xfffffff7, RZ, 0xc0, !PT ;  /* 0xfffffff700007812 */ /* 0x000fe200078ec0ff */
[----:B------:R-:W-:Y:S01]  /*11360*/  IMAD.MOV.U32 R243, RZ, RZ, R171 ;  /* 0x000000fffff37224 */ /* 0x000fe200078e00ab */
[----:B------:R-:W-:Y:S01]  /*11370*/  FSEL R146, R11, -INF , !P4 ;  /* 0xff8000000b927808 */ /* 0x000fe20006000000 */
[----:B------:R-:W-:Y:S01]  /*11380*/  FMUL.FTZ R11, R163, c[0x0][0x2ec] ;  /* 0x0000bb00a30b7a20 */ /* 0x000fe20000410000 */
[----:B------:R-:W-:Y:S01]  /*11390*/  @P1 LOP3.LUT R0, R0, 0x8, RZ, 0xfc, !PT ;  /* 0x0000000800001812 */ /* 0x000fe200078efcff */
[----:B------:R-:W-:Y:S01]  /*113a0*/  IMAD.MOV.U32 R171, RZ, RZ, R229 ;  /* 0x000000ffffab7224 */ /* 0x000fe200078e00e5 */
[C---:B------:R-:W-:Y:S01]  /*113b0*/  ISETP.GE.AND P1, PT, R9.reuse, R212, PT ;  /* 0x000000d40900720c */ /* 0x040fe20003f26270 */
[----:B------:R3:W3:Y:S01]  /*113c0*/  MUFU.TANH R77, R26 ;  /* 0x0000001a004d7308 */ /* 0x0006e20000002400 */
[----:B------:R-:W-:Y:S01]  /*113d0*/  LOP3.LUT R0, R0, 0xfffffffb, RZ, 0xc0, !PT ;  /* 0xfffffffb00007812 */ /* 0x000fe200078ec0ff */
[----:B------:R-:W-:Y:S01]  /*113e0*/  IMAD.MOV.U32 R229, RZ, RZ, R144 ;  /* 0x000000ffffe57224 */ /* 0x000fe200078e0090 */
[C---:B------:R-:W-:Y:S01]  /*113f0*/  ISETP.LT.OR P1, PT, R9.reuse, R204, P1 ;  /* 0x000000cc0900720c */ /* 0x040fe20000f21670 */
[----:B--2---:R-:W-:Y:S01]  /*11400*/  IMAD.MOV.U32 R27, RZ, RZ, R232 ;  /* 0x000000ffff1b7224 */ /* 0x004fe200078e00e8 */
[C---:B------:R-:W-:Y:S01]  /*11410*/  ISETP.GE.AND P4, PT, R9.reuse, R214, PT ;  /* 0x000000d60900720c */ /* 0x040fe20003f86270 */
[----:B------:R-:W-:Y:S01]  /*11420*/  IMAD.MOV.U32 R240, RZ, RZ, R167 ;  /* 0x000000fffff07224 */ /* 0x000fe200078e00a7 */
[----:B------:R-:W-:Y:S01]  /*11430*/  @P0 LOP3.LUT R0, R0, 0x4, RZ, 0xfc, !PT ;  /* 0x0000000400000812 */ /* 0x000fe200078efcff */
[----:B-1----:R-:W-:Y:S01]  /*11440*/  FFMA.FTZ R24, R150, -UR20, R57 ;  /* 0x8000001496187c23 */ /* 0x002fe20008010039 */
[----:B------:R-:W-:Y:S01]  /*11450*/  FSEL R151, R10, -INF , !P3 ;  /* 0xff8000000a977808 */ /* 0x000fe20005800000 */
[----:B------:R-:W-:Y:S01]  /*11460*/  FFMA.FTZ R10, R182, -UR20, R61 ;  /* 0x80000014b60a7c23 */ /* 0x000fe2000801003d */
[----:B------:R-:W-:Y:S01]  /*11470*/  ISETP.GE.AND P0, PT, R9, R211, PT ;  /* 0x000000d30900720c */ /* 0x000fe20003f06270 */
[----:B------:R1:W-:Y:S01]  /*11480*/  MUFU.TANH R33, R11 ;  /* 0x0000000b00217308 */ /* 0x0003e20000002400 */
[----:B------:R-:W-:Y:S01]  /*11490*/  FSEL R178, R24, -INF , !P5 ;  /* 0xff80000018b27808 */ /* 0x000fe20006800000 */
[----:B-----5:R-:W-:Y:S01]  /*114a0*/  FFMA.FTZ R24, R179, -UR20, R59 ;  /* 0x80000014b3187c23 */ /* 0x020fe2000801003b */
[----:B------:R-:W-:Y:S01]  /*114b0*/  ISETP.LT.OR P5, PT, R9, R208, P2 ;  /* 0x000000d00900720c */ /* 0x000fe200017a1670 */
[----:B---3--:R-:W-:Y:S01]  /*114c0*/  FMUL.FTZ R26, R78, c[0x0][0x2ec] ;  /* 0x0000bb004e1a7a20 */ /* 0x008fe20000410000 */
[----:B------:R-:W-:Y:S01]  /*114d0*/  LOP3.LUT P2, RZ, R0, 0x4, RZ, 0xc0, !PT ;  /* 0x0000000400ff7812 */ /* 0x000fe2000784c0ff */
[----:B------:R-:W-:Y:S01]  /*114e0*/  IMAD.MOV.U32 R78, RZ, RZ, R164 ;  /* 0x000000ffff4e7224 */ /* 0x000fe200078e00a4 */
[----:B------:R-:W-:Y:S01]  /*114f0*/  FSEL R164, R25, -INF , !P6 ;  /* 0xff80000019a47808 */ /* 0x000fe20007000000 */
[----:B------:R2:W3:Y:S01]  /*11500*/  MUFU.TANH R57, R26 ;  /* 0x0000001a00397308 */ /* 0x0004e20000002400 */
[C---:B------:R-:W-:Y:S01]  /*11510*/  ISETP.LT.OR P6, PT, R9.reuse, R206, P4 ;  /* 0x000000ce0900720c */ /* 0x040fe200027c1670 */
[----:B------:R-:W-:Y:S01]  /*11520*/  FMUL.FTZ R25, R78, c[0x0][0x2ec] ;  /* 0x0000bb004e197a20 */ /* 0x000fe20000410000 */
[C---:B------:R-:W-:Y:S01]  /*11530*/  LOP3.LUT P4, RZ, R0.reuse, 0x8, RZ, 0xc0, !PT ;  /* 0x0000000800ff7812 */ /* 0x040fe2000788c0ff */
[----:B------:R-:W-:Y:S01]  /*11540*/  IMAD.MOV.U32 R241, RZ, RZ, R153 ;  /* 0x000000fffff17224 */ /* 0x000fe200078e0099 */
[----:B------:R-:W-:Y:S01]  /*11550*/  ISETP.LT.OR P3, PT, R9, R203, P0 ;  /* 0x000000cb0900720c */ /* 0x000fe20000761670 */
[----:B------:R-:W-:Y:S01]  /*11560*/  FFMA.FTZ R9, R181, -UR20, R60 ;  /* 0x80000014b5097c23 */ /* 0x000fe2000801003c */
[----:B------:R-:W-:Y:S01]  /*11570*/  LOP3.LUT R0, R0, 0xfffffffd, RZ, 0xc0, !PT ;  /* 0xfffffffd00007812 */ /* 0x000fe200078ec0ff */
[----:B-1----:R-:W-:Y:S01]  /*11580*/  FFMA.FTZ R11, R177, -UR20, R56 ;  /* 0x80000014b10b7c23 */ /* 0x002fe20008010038 */
[----:B------:R-:W-:Y:S01]  /*11590*/  FSEL R144, R10, -INF , !P4 ;  /* 0xff8000000a907808 */ /* 0x000fe20006000000 */
[----:B------:R1:W-:Y:S01]  /*115a0*/  MUFU.TANH R58, R25 ;  /* 0x00000019003a7308 */ /* 0x0003e20000002400 */
[----:B------:R-:W-:Y:S01]  /*115b0*/  ISETP.GE.AND P4, PT, R8, R214, PT ;  /* 0x000000d60800720c */ /* 0x000fe20003f86270 */
[----:B----4-:R-:W-:Y:S01]  /*115c0*/  FFMA.FTZ R10, R183, -UR20, R67 ;  /* 0x80000014b70a7c23 */ /* 0x010fe20008010043 */
[----:B------:R-:W-:Y:S01]  /*115d0*/  @P1 LOP3.LUT R0, R0, 0x2, RZ, 0xfc, !PT ;  /* 0x0000000200001812 */ /* 0x000fe200078efcff */
[----:B------:R-:W-:Y:S01]  /*115e0*/  IMAD.MOV.U32 R242, RZ, RZ, R166 ;  /* 0x000000fffff27224 */ /* 0x000fe200078e00a6 */
[----:B------:R-:W-:Y:S01]  /*115f0*/  FSEL R150, R9, -INF , !P2 ;  /* 0xff80000009967808 */ /* 0x000fe20005000000 */
[----:B------:R-:W-:Y:S01]  /*11600*/  FFMA.FTZ R9, R220, -UR20, R29 ;  /* 0x80000014dc097c23 */ /* 0x000fe2000801001d */
[----:B------:R-:W-:Y:S01]  /*11610*/  FSEL R161, R24, -INF , !P6 ;  /* 0xff80000018a17808 */ /* 0x000fe20007000000 */
[----:B--2---:R-:W-:Y:S01]  /*11620*/  FMUL.FTZ R26, R162, c[0x0][0x2ec] ;  /* 0x0000bb00a21a7a20 */ /* 0x004fe20000410000 */
[----:B------:R-:W-:-:S02]  /*11630*/  ISETP.GE.AND P1, PT, R8, R212, PT ;  /* 0x000000d40800720c */ /* 0x000fc40003f26270 */
[C---:B------:R-:W-:Y:S01]  /*11640*/  ISETP.GE.AND P0, PT, R8.reuse, R211, PT ;  /* 0x000000d30800720c */ /* 0x040fe20003f06270 */
[----:B------:R2:W-:Y:S01]  /*11650*/  MUFU.TANH R31, R26 ;  /* 0x0000001a001f7308 */ /* 0x0005e20000002400 */
[C---:B------:R-:W-:Y:S01]  /*11660*/  ISETP.LT.OR P6, PT, R8.reuse, R206, P4 ;  /* 0x000000ce0800720c */ /* 0x040fe200027c1670 */
[----:B------:R-:W-:Y:S01]  /*11670*/  HMMA.16816.F32.BF16 R16, R16, R34, R240 ;  /* 0x000000221010723c */ /* 0x000fe200000418f0 */
[----:B------:R-:W-:Y:S01]  /*11680*/  ISETP.GE.AND P2, PT, R8, R213, PT ;  /* 0x000000d50800720c */ /* 0x000fe20003f46270 */
[----:B-1----:R-:W-:Y:S01]  /*11690*/  FMUL.FTZ R25, R155, c[0x0][0x2ec] ;  /* 0x0000bb009b197a20 */ /* 0x002fe20000410000 */
[----:B------:R-:W-:Y:S02]  /*116a0*/  LOP3.LUT P4, RZ, R0, 0x2, RZ, 0xc0, !PT ;  /* 0x0000000200ff7812 */ /* 0x000fe4000788c0ff */
[----:B------:R-:W-:Y:S01]  /*116b0*/  FSEL R225, R11, -INF , !P5 ;  /* 0xff8000000be17808 */ /* 0x000fe20006800000 */
[----:B------:R-:W-:Y:S01]  /*116c0*/  FFMA.FTZ R11, R185, -UR20, R71 ;  /* 0x80000014b90b7c23 */ /* 0x000fe20008010047 */
[C---:B------:R-:W-:Y:S01]  /*116d0*/  ISETP.LT.OR P1, PT, R8.reuse, R204, P1 ;  /* 0x000000cc0800720c */ /* 0x040fe20000f21670 */
[----:B------:R1:W-:Y:S01]  /*116e0*/  MUFU.TANH R37, R25 ;  /* 0x0000001900257308 */ /* 0x0003e20000002400 */
[----:B------:R-:W-:-:S02]  /*116f0*/  ISETP.LT.OR P0, PT, R8, R203, P0 ;  /* 0x000000cb0800720c */ /* 0x000fc40000701670 */
[----:B------:R-:W-:Y:S01]  /*11700*/  ISETP.LT.OR P5, PT, R8, R208, P2 ;  /* 0x000000d00800720c */ /* 0x000fe200017a1670 */
[----:B------:R-:W-:Y:S01]  /*11710*/  FFMA.FTZ R8, R186, -UR20, R28 ;  /* 0x80000014ba087c23 */ /* 0x000fe2000801001c */
[----:B------:R-:W-:Y:S01]  /*11720*/  FSEL R177, R9, -INF , !P4 ;  /* 0xff80000009b17808 */ /* 0x000fe20006000000 */
[----:B--2---:R-:W-:Y:S01]  /*11730*/  FMUL.FTZ R26, R170, c[0x0][0x2ec] ;  /* 0x0000bb00aa1a7a20 */ /* 0x004fe20000410000 */
[----:B------:R-:W-:Y:S01]  /*11740*/  ISETP.GE.AND P4, PT, R7, R214, PT ;  /* 0x000000d60700720c */ /* 0x000fe20003f86270 */
[----:B------:R-:W-:Y:S01]  /*11750*/  FFMA.FTZ R9, R221, -UR20, R30 ;  /* 0x80000014dd097c23 */ /* 0x000fe2000801001e */
[----:B------:R-:W-:Y:S01]  /*11760*/  ISETP.GE.AND P2, PT, R7, R213, PT ;  /* 0x000000d50700720c */ /* 0x000fe20003f46270 */
[----:B------:R2:W4:Y:S01]  /*11770*/  MUFU.TANH R36, R26 ;  /* 0x0000001a00247308 */ /* 0x0005220000002400 */
[----:B------:R-:W-:Y:S02]  /*11780*/  P2R R24, PR, RZ, 0x1 ;  /* 0x00000001ff187803 */ /* 0x000fe40000000000 */
[----:B------:R-:W-:-:S02]  /*11790*/  FSEL R170, R11, -INF , !P6 ;  /* 0xff8000000baa7808 */ /* 0x000fc40007000000 */
[----:B------:R-:W-:Y:S01]  /*117a0*/  FSEL R224, R10, -INF , !P5 ;  /* 0xff8000000ae07808 */ /* 0x000fe20006800000 */
[----:B------:R-:W-:Y:S01]  /*117b0*/  FFMA.FTZ R10, R222, -UR20, R32 ;  /* 0x80000014de0a7c23 */ /* 0x000fe20008010020 */
[----:B-1----:R-:W-:Y:S01]  /*117c0*/  P2R R25, PR, RZ, 0x2 ;  /* 0x00000002ff197803 */ /* 0x002fe20000000000 */
[----:B------:R-:W-:Y:S01]  /*117d0*/  FMUL.FTZ R18, R18, c[0x0][0x2ec] ;  /* 0x0000bb0012127a20 */ /* 0x000fe20000410000 */
[C---:B------:R-:W-:Y:S01]  /*117e0*/  ISETP.LT.OR P6, PT, R7.reuse, R206, P4 ;  /* 0x000000ce0700720c */ /* 0x040fe200027c1670 */
[----:B------:R-:W-:Y:S01]  /*117f0*/  FMUL.FTZ R16, R16, c[0x0][0x2ec] ;  /* 0x0000bb0010107a20 */ /* 0x000fe20000410000 */
[----:B------:R-:W-:Y:S01]  /*11800*/  ISETP.LT.OR P5, PT, R7, R208, P2 ;  /* 0x000000d00700720c */ /* 0x000fe200017a1670 */
[----:B------:R-:W-:Y:S01]  /*11810*/  FMUL.FTZ R17, R17, c[0x0][0x2ec] ;  /* 0x0000bb0011117a20 */ /* 0x000fe20000410000 */
[----:B------:R-:W-:Y:S01]  /*11820*/  ISETP.NE.AND P4, PT, R25, RZ, PT ;  /* 0x000000ff1900720c */ /* 0x000fe20003f85270 */
[----:B------:R-:W-:Y:S01]  /*11830*/  IMAD.MOV.U32 R25, RZ, RZ, R231 ;  /* 0x000000ffff197224 */ /* 0x000fe200078e00e7 */
[----:B------:R-:W-:Y:S01]  /*11840*/  ISETP.NE.AND P2, PT, R24, RZ, PT ;  /* 0x000000ff1800720c */ /* 0x000fe20003f45270 */
[----:B------:R-:W-:Y:S01]  /*11850*/  IMAD.MOV.U32 R24, RZ, RZ, R229 ;  /* 0x000000ffff187224 */ /* 0x000fe200078e00e5 */
[C---:B------:R-:W-:Y:S01]  /*11860*/  ISETP.GE.AND P1, PT, R7.reuse, R212, PT ;  /* 0x000000d40700720c */ /* 0x040fe20003f26270 */
[----:B--2---:R-:W-:Y:S01]  /*11870*/  IMAD.MOV.U32 R26, RZ, RZ, R230 ;  /* 0x000000ffff1a7224 */ /* 0x004fe200078e00e6 */
[----:B------:R-:W-:Y:S01]  /*11880*/  ISETP.GE.AND P0, PT, R7, R211, PT ;  /* 0x000000d30700720c */ /* 0x000fe20003f06270 */
[----:B------:R-:W-:Y:S01]  /*11890*/  MUFU.TANH R18, R18 ;  /* 0x0000001200127308 */ /* 0x000fe20000002400 */
[----:B------:R-:W-:Y:S01]  /*118a0*/  FSEL R186, R8, -INF , !P3 ;  /* 0xff80000008ba7808 */ /* 0x000fe20005800000 */
[----:B------:R-:W-:Y:S01]  /*118b0*/  FMUL.FTZ R8, R171, c[0x0][0x2ec] ;  /* 0x0000bb00ab087a20 */ /* 0x000fe20000410000 */
[----:B------:R-:W-:Y:S01]  /*118c0*/  ISETP.LT.OR P1, PT, R7, R204, P1 ;  /* 0x000000cc0700720c */ /* 0x000fe20000f21670 */
[----:B------:R-:W-:Y:S01]  /*118d0*/  FMUL.FTZ R19, R19, c[0x0][0x2ec] ;  /* 0x0000bb0013137a20 */ /* 0x000fe20000410000 */
[----:B------:R-:W-:Y:S01]  /*118e0*/  HMMA.16816.F32.BF16 R20, R20, R218, R24 ;  /* 0x000000da1414723c */ /* 0x000fe20000041818 */
[----:B------:R-:W-:Y:S01]  /*118f0*/  ISETP.LT.OR P3, PT, R7, R203, P0 ;  /* 0x000000cb0700720c */ /* 0x000fe20000761670 */
[----:B------:R-:W-:Y:S01]  /*11900*/  FMUL.FTZ R7, R252, c[0x0][0x2ec] ;  /* 0x0000bb00fc077a20 */ /* 0x000fe20000410000 */
[----:B------:R1:W-:Y:S01]  /*11910*/  MUFU.TANH R56, R8 ;  /* 0x0000000800387308 */ /* 0x0003e20000002400 */
[----:B------:R-:W-:-:S02]  /*11920*/  P2R R11, PR, RZ, 0x2 ;  /* 0x00000002ff0b7803 */ /* 0x000fc40000000000 */
[----:B------:R-:W-:Y:S01]  /*11930*/  ISETP.GE.AND P1, PT, R6, R212, PT ;  /* 0x000000d40600720c */ /* 0x000fe20003f26270 */
[----:B------:R-:W-:Y:S01]  /*11940*/  FMUL.FTZ R25, R244, c[0x0][0x2ec] ;  /* 0x0000bb00f4197a20 */ /* 0x000fe20000410000 */
[----:B------:R-:W-:Y:S01]  /*11950*/  ISETP.GE.AND P0, PT, R6, R211, PT ;  /* 0x000000d30600720c */ /* 0x000fe20003f06270 */
[----:B------:R-:W-:Y:S01]  /*11960*/  FMUL.FTZ R24, R251, c[0x0][0x2ec] ;  /* 0x0000bb00fb187a20 */ /* 0x000fe20000410000 */
[----:B------:R-:W-:Y:S01]  /*11970*/  FSEL R159, R10, -INF , !P6 ;  /* 0xff8000000a9f7808 */ /* 0x000fe20007000000 */
[----:B------:R2:W5:Y:S01]  /*11980*/  MUFU.TANH R27, R7 ;  /* 0x00000007001b7308 */ /* 0x0005620000002400 */
[----:B------:R-:W-:Y:S01]  /*11990*/  FSEL R221, R9, -INF , !P5 ;  /* 0xff80000009dd7808 */ /* 0x000fe20006800000 */
[----:B------:R-:W-:Y:S01]  /*119a0*/  FFMA.FTZ R9, R73, -UR20, R77 ;  /* 0x8000001449097c23 */ /* 0x000fe2000801004d */
[C---:B------:R-:W-:Y:S02]  /*119b0*/  ISETP.LT.OR P1, PT, R6.reuse, R204, P1 ;  /* 0x000000cc0600720c */ /* 0x040fe40000f21670 */
[----:B------:R-:W-:Y:S01]  /*119c0*/  ISETP.LT.OR P0, PT, R6, R203, P0 ;  /* 0x000000cb0600720c */ /* 0x000fe20000701670 */
[----:B-1----:R-:W-:-:S02]  /*119d0*/  FFMA.FTZ R8, R237, -UR20, R70 ;  /* 0x80000014ed087c23 */ /* 0x002fc40008010046 */
[----:B------:R1:W1:Y:S01]  /*119e0*/  MUFU.TANH R29, R24 ;  /* 0x00000018001d7308 */ /* 0x0002620000002400 */
[----:B------:R-:W-:Y:S02]  /*119f0*/  P2R R10, PR, RZ, 0x1 ;  /* 0x00000001ff0a7803 */ /* 0x000fe40000000000 */
[----:B------:R-:W-:Y:S02]  /*11a00*/  ISETP.GE.AND P0, PT, R5, R211, PT ;  /* 0x000000d30500720c */ /* 0x000fe40003f06270 */
[----:B------:R-:W-:Y:S01]  /*11a10*/  HMMA.16816.F32.BF16 R12, R12, R34, R20 ;  /* 0x000000220c0c723c */ /* 0x000fe20000041814 */
[----:B------:R-:W-:Y:S01]  /*11a20*/  FSEL R172, R8, -INF , !P4 ;  /* 0xff80000008ac7808 */ /* 0x000fe20006000000 */
[----:B---3--:R-:W-:Y:S01]  /*11a30*/  FFMA.FTZ R8, R64, -UR20, R57 ;  /* 0x8000001440087c23 */ /* 0x008fe20008010039 */
[C---:B------:R-:W-:Y:S01]  /*11a40*/  ISETP.GE.AND P4, PT, R6.reuse, R214, PT ;  /* 0x000000d60600720c */ /* 0x040fe20003f86270 */
[----:B--2---:R-:W-:Y:S01]  /*11a50*/  FFMA.FTZ R7, R223, -UR20, R65 ;  /* 0x80000014df077c23 */ /* 0x004fe20008010041 */
[----:B------:R-:W-:Y:S02]  /*11a60*/  MUFU.TANH R25, R25 ;  /* 0x0000001900197308 */ /* 0x000fe40000002400 */
[----:B------:R-:W-:-:S02]  /*11a70*/  ISETP.LT.OR P6, PT, R6, R206, P4 ;  /* 0x000000ce0600720c */ /* 0x000fc400027c1670 */
[----:B------:R-:W-:Y:S01]  /*11a80*/  FSEL R182, R7, -INF , !P2 ;  /* 0xff80000007b67808 */ /* 0x000fe20005000000 */
[----:B------:R-:W-:Y:S01]  /*11a90*/  FMUL.FTZ R7, R250, c[0x0][0x2ec] ;  /* 0x0000bb00fa077a20 */ /* 0x000fe20000410000 */
[CC--:B------:R-:W-:Y:S01]  /*11aa0*/  ISETP.GE.AND P2, PT, R6.reuse, R213.reuse, PT ;  /* 0x000000d50600720c */ /* 0x0c0fe20003f46270 */
[----:B-1----:R-:W-:Y:S01]  /*11ab0*/  FMUL.FTZ R24, R239, c[0x0][0x2ec] ;  /* 0x0000bb00ef187a20 */ /* 0x002fe20000410000 */
[----:B------:R-:W-:Y:S01]  /*11ac0*/  ISETP.NE.AND P4, PT, R11, RZ, PT ;  /* 0x000000ff0b00720c */ /* 0x000fe20003f85270 */
[----:B------:R1:W2:Y:S01]  /*11ad0*/  MUFU.TANH R26, R7 ;  /* 0x00000007001a7308 */ /* 0x0002a20000002400 */
[----:B------:R-:W-:Y:S01]  /*11ae0*/  ISETP.LT.OR P5, PT, R6, R208, P2 ;  /* 0x000000d00600720c */ /* 0x000fe200017a1670 */
[----:B------:R-:W-:Y:S01]  /*11af0*/  FMUL.FTZ R6, R249, c[0x0][0x2ec] ;  /* 0x0000bb00f9067a20 */ /* 0x000fe20000410000 */
[----:B------:R-:W-:Y:S02]  /*11b00*/  P2R R11, PR, RZ, 0x2 ;  /* 0x00000002ff0b7803 */ /* 0x000fe40000000000 */
[----:B------:R-:W-:-:S02]  /*11b10*/  ISETP.GE.AND P2, PT, R5, R213, PT ;  /* 0x000000d50500720c */ /* 0x000fc40003f46270 */
[----:B------:R-:W-:Y:S01]  /*11b20*/  FSEL R181, R9, -INF , !P6 ;  /* 0xff80000009b57808 */ /* 0x000fe20007000000 */
[----:B------:R3:W-:Y:S01]  /*11b30*/  MUFU.TANH R28, R6 ;  /* 0x00000006001c7308 */ /* 0x0007e20000002400 */
[C---:B------:R-:W-:Y:S01]  /*11b40*/  ISETP.GE.AND P1, PT, R5.reuse, R212, PT ;  /* 0x000000d40500720c */ /* 0x040fe20003f26270 */
[----:B------:R-:W-:Y:S01]  /*11b50*/  FMUL.FTZ R12, R12, c[0x0][0x2ec] ;  /* 0x0000bb000c0c7a20 */ /* 0x000fe20000410000 */
[----:B------:R-:W-:Y:S01]  /*11b60*/  FSEL R219, R8, -INF , !P5 ;  /* 0xff80000008db7808 */ /* 0x000fe20006800000 */
[----:B----4-:R-:W-:Y:S01]  /*11b70*/  FFMA.FTZ R8, R50, -UR20, R36 ;  /* 0x8000001432087c23 */ /* 0x010fe20008010024 */
[----:B------:R-:W-:Y:S01]  /*11b80*/  ISETP.LT.OR P5, PT, R5, R208, P2 ;  /* 0x000000d00500720c */ /* 0x000fe200017a1670 */
[----:B------:R-:W-:Y:S01]  /*11b90*/  FMUL.FTZ R13, R13, c[0x0][0x2ec] ;  /* 0x0000bb000d0d7a20 */ /* 0x000fe20000410000 */
[----:B------:R-:W-:Y:S01]  /*11ba0*/  ISETP.LT.OR P1, PT, R5, R204, P1 ;  /* 0x000000cc0500720c */ /* 0x000fe20000f21670 */
[----:B-1----:R-:W-:Y:S01]  /*11bb0*/  FFMA.FTZ R7, R216, -UR20, R33 ;  /* 0x80000014d8077c23 */ /* 0x002fe20008010021 */
[----:B------:R-:W-:Y:S01]  /*11bc0*/  ISETP.NE.AND P2, PT, R10, RZ, PT ;  /* 0x000000ff0a00720c */ /* 0x000fe20003f45270 */
[----:B------:R-:W-:Y:S01]  /*11bd0*/  MUFU.TANH R24, R24 ;  /* 0x0000001800187308 */ /* 0x000fe20000002400 */
[----:B------:R-:W-:Y:S01]  /*11be0*/  P2R R9, PR, RZ, 0x2 ;  /* 0x00000002ff097803 */ /* 0x000fe20000000000 */
[----:B------:R-:W-:Y:S01]  /*11bf0*/  FMUL.FTZ R14, R14, c[0x0][0x2ec] ;  /* 0x0000bb000e0e7a20 */ /* 0x000fe20000410000 */
[----:B------:R-:W-:Y:S01]  /*11c00*/  FSEL R162, R7, -INF , !P4 ;  /* 0xff80000007a27808 */ /* 0x000fe20006000000 */
[----:B-----5:R-:W-:Y:S01]  /*11c10*/  FFMA.FTZ R7, R46, -UR20, R27 ;  /* 0x800000142e077c23 */ /* 0x020fe2000801001b */
[C---:B------:R-:W-:Y:S01]  /*11c20*/  ISETP.GE.AND P4, PT, R5.reuse, R214, PT ;  /* 0x000000d60500720c */ /* 0x040fe20003f86270 */
[----:B---3--:R-:W-:Y:S01]  /*11c30*/  FFMA.FTZ R6, R180, -UR20, R31 ;  /* 0x80000014b4067c23 */ /* 0x008fe2000801001f */
[----:B------:R-:W-:Y:S01]  /*11c40*/  ISETP.GE.AND P1, PT, R4, R212, PT ;  /* 0x000000d40400720c */ /* 0x000fe20003f26270 */
[----:B------:R-:W1:Y:S01]  /*11c50*/  MUFU.TANH R16, R16 ;  /* 0x0000001000107308 */ /* 0x000e620000002400 */
[----:B------:R-:W-:-:S02]  /*11c60*/  ISETP.LT.OR P6, PT, R5, R206, P4 ;  /* 0x000000ce0500720c */ /* 0x000fc400027c1670 */
[----:B------:R-:W-:Y:S01]  /*11c70*/  FSEL R174, R6, -INF , !P3 ;  /* 0xff80000006ae7808 */ /* 0x000fe20005800000 */
[----:B------:R-:W-:Y:S01]  /*11c80*/  FFMA.FTZ R6, R55, -UR20, R58 ;  /* 0x8000001437067c23 */ /* 0x000fe2000801003a */
[----:B------:R-:W-:Y:S02]  /*11c90*/  ISETP.NE.AND P4, PT, R11, RZ, PT ;  /* 0x000000ff0b00720c */ /* 0x000fe40003f85270 */
[----:B------:R-:W-:Y:S01]  /*11ca0*/  ISETP.LT.OR P3, PT, R5, R203, P0 ;  /* 0x000000cb0500720c */ /* 0x000fe20000761670 */
[----:B------:R-:W-:Y:S01]  /*11cb0*/  FFMA.FTZ R5, R54, -UR20, R37 ;  /* 0x8000001436057c23 */ /* 0x000fe20008010025 */
[----:B------:R-:W-:Y:S01]  /*11cc0*/  FSEL R153, R6, -INF , !P4 ;  /* 0xff80000006997808 */ /* 0x000fe20006000000 */
[----:B------:R-:W-:Y:S01]  /*11cd0*/  FFMA.FTZ R6, R45, -UR20, R29 ;  /* 0x800000142d067c23 */ /* 0x000fe2000801001d */
[----:B------:R-:W-:Y:S01]  /*11ce0*/  ISETP.GE.AND P4, PT, R4, R214, PT ;  /* 0x000000d60400720c */ /* 0x000fe20003f86270 */
[----:B------:R-:W-:Y:S01]  /*11cf0*/  MUFU.TANH R12, R12 ;  /* 0x0000000c000c7308 */ /* 0x000fe20000002400 */
[----:B------:R-:W-:Y:S01]  /*11d00*/  FSEL R160, R5, -INF , !P2 ;  /* 0xff80000005a07808 */ /* 0x000fe20005000000 */
[----:B--2---:R-:W-:Y:S01]  /*11d10*/  FFMA.FTZ R5, R53, -UR20, R26 ;  /* 0x8000001435057c23 */ /* 0x004fe2000801001a */
[----:B------:R-:W-:-:S02]  /*11d20*/  FSEL R166, R8, -INF , !P6 ;  /* 0xff80000008a67808 */ /* 0x000fc40007000000 */
[C---:B------:R-:W-:Y:S02]  /*11d30*/  ISETP.GE.AND P2, PT, R4.reuse, R213, PT ;  /* 0x000000d50400720c */ /* 0x040fe40003f46270 */
[C---:B------:R-:W-:Y:S01]  /*11d40*/  ISETP.GE.AND P0, PT, R4.reuse, R211, PT ;  /* 0x000000d30400720c */ /* 0x040fe20003f06270 */
[----:B------:R-:W-:Y:S01]  /*11d50*/  MUFU.TANH R17, R17 ;  /* 0x0000001100117308 */ /* 0x000fe20000002400 */
[C---:B------:R-:W-:Y:S02]  /*11d60*/  ISETP.LT.OR P6, PT, R4.reuse, R206, P4 ;  /* 0x000000ce0400720c */ /* 0x040fe400027c1670 */
[----:B------:R-:W-:Y:S02]  /*11d70*/  ISETP.NE.AND P4, PT, R9, RZ, PT ;  /* 0x000000ff0900720c */ /* 0x000fe40003f85270 */
[----:B------:R-:W-:Y:S01]  /*11d80*/  FSEL R223, R7, -INF , !P5 ;  /* 0xff80000007df7808 */ /* 0x000fe20006800000 */
[----:B------:R-:W-:Y:S01]  /*11d90*/  FFMA.FTZ R7, R49, -UR20, R56 ;  /* 0x8000001431077c23 */ /* 0x000fe20008010038 */
[C---:B------:R-:W-:Y:S01]  /*11da0*/  ISETP.LT.OR P1, PT, R4.reuse, R204, P1 ;  /* 0x000000cc0400720c */ /* 0x040fe20000f21670 */
[----:B------:R-:W2:Y:S01]  /*11db0*/  MUFU.TANH R19, R19 ;  /* 0x0000001300137308 */ /* 0x000ea20000002400 */
[----:B------:R-:W-:-:S02]  /*11dc0*/  ISETP.LT.OR P5, PT, R4, R208, P2 ;  /* 0x000000d00400720c */ /* 0x000fc400017a1670 */
[----:B------:R-:W-:Y:S01]  /*11dd0*/  ISETP.LT.OR P0, PT, R4, R203, P0 ;  /* 0x000000cb0400720c */ /* 0x000fe20000701670 */
[----:B------:R-:W-:Y:S01]  /*11de0*/  FFMA.FTZ R4, R52, -UR20, R25 ;  /* 0x8000001434047c23 */ /* 0x000fe20008010019 */
[----:B------:R-:W-:Y:S01]  /*11df0*/  FSEL R183, R5, -INF , !P4 ;  /* 0xff80000005b77808 */ /* 0x000fe20006000000 */
[----:B------:R-:W-:Y:S01]  /*11e00*/  FFMA.FTZ R5, R44, -UR20, R18 ;  /* 0x800000142c057c23 */ /* 0x000fe20008010012 */
[C---:B------:R-:W-:Y:S01]  /*11e10*/  ISETP.GE.AND P4, PT, R3.reuse, R214, PT ;  /* 0x000000d60300720c */ /* 0x040fe20003f86270 */
[----:B------:R-:W-:Y:S01]  /*11e20*/  MUFU.TANH R13, R13 ;  /* 0x0000000d000d7308 */ /* 0x000fe20000002400 */
[----:B------:R-:W-:Y:S02]  /*11e30*/  P2R R9, PR, RZ, 0x2 ;  /* 0x00000002ff097803 */ /* 0x000fe40000000000 */
[C---:B------:R-:W-:Y:S02]  /*11e40*/  ISETP.GE.AND P2, PT, R3.reuse, R213, PT ;  /* 0x000000d50300720c */ /* 0x040fe40003f46270 */
[----:B------:R-:W-:-:S02]  /*11e50*/  ISETP.GE.AND P1, PT, R3, R212, PT ;  /* 0x000000d40300720c */ /* 0x000fc40003f26270 */
[----:B------:R-:W-:Y:S02]  /*11e60*/  P2R R8, PR, RZ, 0x1 ;  /* 0x00000001ff087803 */ /* 0x000fe40000000000 */
[----:B------:R-:W-:Y:S01]  /*11e70*/  FSEL R222, R6, -INF , !P5 ;  /* 0xff80000006de7808 */ /* 0x000fe20006800000 */
[----:B-1----:R-:W-:Y:S01]  /*11e80*/  FFMA.FTZ R6, R48, -UR20, R16 ;  /* 0x8000001430067c23 */ /* 0x002fe20008010010 */
[----:B------:R-:W-:Y:S01]  /*11e90*/  FSEL R216, R4, -INF , !P3 ;  /* 0xff80000004d87808 */ /* 0x000fe20005800000 */
[----:B------:R-:W-:Y:S01]  /*11ea0*/  FFMA.FTZ R4, R47, -UR20, R28 ;  /* 0x800000142f047c23 */ /* 0x000fe2000801001c */
[C---:B------:R-:W-:Y:S02]  /*11eb0*/  ISETP.GE.AND P0, PT, R3.reuse, R211, PT ;  /* 0x000000d30300720c */ /* 0x040fe40003f06270 */
[C---:B------:R-:W-:Y:S02]  /*11ec0*/  ISETP.LT.OR P5, PT, R3.reuse, R206, P4 ;  /* 0x000000ce0300720c */ /* 0x040fe400027a1670 */
[----:B------:R-:W-:-:S02]  /*11ed0*/  ISETP.LT.OR P4, PT, R3, R208, P2 ;  /* 0x000000d00300720c */ /* 0x000fc40001781670 */
[----:B------:R-:W-:Y:S02]  /*11ee0*/  ISETP.NE.AND P2, PT, R9, RZ, PT ;  /* 0x000000ff0900720c */ /* 0x000fe40003f45270 */
[C---:B------:R-:W-:Y:S02]  /*11ef0*/  ISETP.LT.OR P1, PT, R3.reuse, R204, P1 ;  /* 0x000000cc0300720c */ /* 0x040fe40000f21670 */
[----:B------:R-:W-:Y:S01]  /*11f00*/  ISETP.LT.OR P3, PT, R3, R203, P0 ;  /* 0x000000cb0300720c */ /* 0x000fe20000761670 */
[----:B------:R-:W-:Y:S01]  /*11f10*/  FFMA.FTZ R3, R51, -UR20, R24 ;  /* 0x8000001433037c23 */ /* 0x000fe20008010018 */
[----:B------:R-:W-:Y:S02]  /*11f20*/  FSEL R163, R7, -INF , !P6 ;  /* 0xff80000007a37808 */ /* 0x000fe40007000000 */
[----:B------:R-:W-:Y:S01]  /*11f30*/  ISETP.NE.AND P6, PT, R8, RZ, PT ;  /* 0x000000ff0800720c */ /* 0x000fe20003fc5270 */
[----:B------:R-:W-:Y:S01]  /*11f40*/  FMUL.FTZ R8, R15, c[0x0][0x2ec] ;  /* 0x0000bb000f087a20 */ /* 0x000fe20000410000 */
[----:B------:R-:W-:-:S02]  /*11f50*/  P2R R7, PR, RZ, 0x2 ;  /* 0x00000002ff077803 */ /* 0x000fc40000000000 */
[----:B------:R-:W-:Y:S02]  /*11f60*/  FSEL R175, R4, -INF , !P2 ;  /* 0xff80000004af7808 */ /* 0x000fe40005000000 */
[C---:B------:R-:W-:Y:S01]  /*11f70*/  ISETP.GE.AND P2, PT, R2.reuse, R214, PT ;  /* 0x000000d60200720c */ /* 0x040fe20003f46270 */
[----:B------:R-:W1:Y:S01]  /*11f80*/  MUFU.TANH R4, R14 ;  /* 0x0000000e00047308 */ /* 0x000e620000002400 */
[----:B------:R-:W-:Y:S02]  /*11f90*/  ISETP.GE.AND P1, PT, R2, R213, PT ;  /* 0x000000d50200720c */ /* 0x000fe40003f26270 */
[----:B------:R-:W-:Y:S01]  /*11fa0*/  FSEL R220, R5, -INF , !P4 ;  /* 0xff80000005dc7808 */ /* 0x000fe20006000000 */
[----:B--2---:R-:W-:Y:S01]  /*11fb0*/  FFMA.FTZ R5, R40, -UR20, R19 ;  /* 0x8000001428057c23 */ /* 0x004fe20008010013 */
[C---:B------:R-:W-:Y:S02]  /*11fc0*/  ISETP.GE.AND P0, PT, R2.reuse, R212, PT ;  /* 0x000000d40200720c */ /* 0x040fe40003f06270 */
[----:B------:R-:W-:Y:S01]  /*11fd0*/  ISETP.GE.AND P4, PT, R2, R211, PT ;  /* 0x000000d30200720c */ /* 0x000fe20003f86270 */
[----:B------:R-:W2:Y:S01]  /*11fe0*/  MUFU.TANH R8, R8 ;  /* 0x0000000800087308 */ /* 0x000ea20000002400 */
[----:B------:R-:W-:-:S02]  /*11ff0*/  FSEL R185, R3, -INF , !P6 ;  /* 0xff80000003b97808 */ /* 0x000fc40007000000 */
[----:B------:R-:W-:Y:S01]  /*12000*/  FSEL R155, R6, -INF , !P5 ;  /* 0xff800000069b7808 */ /* 0x000fe20006800000 */
[----:B------:R-:W-:Y:S01]  /*12010*/  FFMA.FTZ R6, R41, -UR20, R17 ;  /* 0x8000001429067c23 */ /* 0x000fe20008010011 */
[C---:B------:R-:W-:Y:S02]  /*12020*/  ISETP.LT.OR P6, PT, R2.reuse, R206, P2 ;  /* 0x000000ce0200720c */ /* 0x040fe400017c1670 */
[----:B------:R-:W-:Y:S01]  /*12030*/  ISETP.LT.OR P5, PT, R2, R208, P1 ;  /* 0x000000d00200720c */ /* 0x000fe20000fa1670 */
[----:B-1----:R-:W-:Y:S01]  /*12040*/  FFMA.FTZ R3, R42, -UR20, R4 ;  /* 0x800000142a037c23 */ /* 0x002fe20008010004 */
[C---:B------:R-:W-:Y:S01]  /*12050*/  ISETP.LT.OR P2, PT, R2.reuse, R204, P0 ;  /* 0x000000cc0200720c */ /* 0x040fe20000741670 */
[----:B------:R-:W-:Y:S01]  /*12060*/  FFMA.FTZ R4, R39, -UR20, R13 ;  /* 0x8000001427047c23 */ /* 0x000fe2000801000d */
[----:B------:R-:W-:Y:S01]  /*12070*/  ISETP.LT.OR P1, PT, R2, R203, P4 ;  /* 0x000000cb0200720c */ /* 0x000fe20002721670 */
[----:B------:R-:W-:Y:S01]  /*12080*/  FFMA.FTZ R2, R43, -UR20, R12 ;  /* 0x800000142b027c23 */ /* 0x000fe2000801000c */
[----:B------:R-:W-:-:S02]  /*12090*/  ISETP.NE.AND P0, PT, R7, RZ, PT ;  /* 0x000000ff0700720c */ /* 0x000fc40003f05270 */
[----:B------:R-:W-:Y:S02]  /*120a0*/  FSEL R180, R3, -INF , !P3 ;  /* 0xff80000003b47808 */ /* 0x000fe40005800000 */
[----:B------:R-:W-:Y:S01]  /*120b0*/  FSEL R171, R2, -INF , !P0 ;  /* 0xff80000002ab7808 */ /* 0x000fe20004000000 */
[----:B--2---:R-:W-:Y:S01]  /*120c0*/  FFMA.FTZ R2, R38, -UR20, R8 ;  /* 0x8000001426027c23 */ /* 0x004fe20008010008 */
[----:B------:R-:W-:Y:S02]  /*120d0*/  PLOP3.LUT P0, PT, PT, PT, UP0, 0x80, 0x0 ;  /* 0x000000000000781c */ /* 0x000fe40003f0f008 */
[----:B------:R-:W-:Y:S02]  /*120e0*/  LOP3.LUT P3, RZ, R0, 0x20, RZ, 0xc0, !PT ;  /* 0x0000002000ff7812 */ /* 0x000fe4000786c0ff */
[----:B------:R-:W-:Y:S02]  /*120f0*/  FSEL R157, R6, -INF , !P6 ;  /* 0xff800000069d7808 */ /* 0x000fe40007000000 */
[----:B------:R-:W-:-:S02]  /*12100*/  FSEL R218, R5, -INF , !P5 ;  /* 0xff80000005da7808 */ /* 0x000fc40006800000 */
[----:B------:R-:W-:Y:S02]  /*12110*/  FSEL R167, R4, -INF , !P2 ;  /* 0xff80000004a77808 */ /* 0x000fe40005000000 */
[----:B------:R-:W-:-:S03]  /*12120*/  FSEL R179, R2, -INF , !P1 ;  /* 0xff80000002b37808 */ /* 0x000fc60004800000 */
        /* <DEDUP_REMOVED lines=20> */
[C---:B------:R-:W-:Y:S02]  /*12270*/  @!P3 IADD3 R0, P1, R2.reuse, UR27, RZ ;  /* 0x0000001b0200bc10 */ /* 0x040fe4000ff3e0ff */
[----:B------:R-:W-:Y:S02]  /*12280*/  @!P3 LEA R5, P0, R5, R2, 0x5 ;  /* 0x000000020505b211 */ /* 0x000fe400078028ff */
[----:B------:R-:W-:Y:S02]  /*12290*/  @!P3 LEA R8, P4, R2, c[0x0][0x168], 0x1 ;  /* 0x00005a000208ba11 */ /* 0x000fe400078808ff */
[----:B------:R-:W-:Y:S02]  /*122a0*/  @!P3 LEA R6, P2, R0, c[0x0][0x168], 0x1 ;  /* 0x00005a000006ba11 */ /* 0x000fe400078408ff */
[----:B------:R-:W-:-:S02]  /*122b0*/  @!P3 IADD3.X R7, R3, UR26, RZ, P1, !PT ;  /* 0x0000001a0307bc10 */ /* 0x000fc40008ffe4ff */
[----:B------:R-:W-:Y:S02]  /*122c0*/  @!P3 LEA.HI.X R10, R10, R3, R4, 0x5, P0 ;  /* 0x000000030a0ab211 */ /* 0x000fe400000f2c04 */
[C---:B------:R-:W-:Y:S02]  /*122d0*/  @!P3 LEA R4, P0, R5.reuse, c[0x0][0x168], 0x1 ;  /* 0x00005a000504ba11 */ /* 0x040fe400078008ff */
        /* <DEDUP_REMOVED lines=30> */
.L_x_2090:
[----:B------:R-:W-:Y:S05]  /*124c0*/  BSYNC B0 ;  /* 0x0000000000007941 */ /* 0x000fea0003800000 */
.L_x_2089:
[----:B------:R-:W0:Y:S02]  /*124d0*/  LDGDEPBAR ;  /* 0x00000000000079af */ /* 0x000e240000000000 */
.L_x_2088:
        /* <DEDUP_REMOVED lines=54> */
[----:B-1----:R-:W-:Y:S01]  /*12840*/  FMNMX.FTZ R73, R73, R3, !PT ;  /* 0x0000000349497209 */ /* 0x002fe20007810000 */
[----:B------:R-:W1:Y:S01]  /*12850*/  SHFL.BFLY PT, R4, R71, 0x2, 0x1f ;  /* 0x0c401f0047047f89 */ /* 0x000e6200000e0000 */
[----:B------:R-:W-:Y:S02]  /*12860*/  FMNMX.FTZ R2, R168, R2, !PT ;  /* 0x00000002a8027209 */ /* 0x000fe40007810000 */
[----:B------:R-:W-:Y:S01]  /*12870*/  FMNMX.FTZ R0, R179, R0, !PT ;  /* 0x00000000b3007209 */ /* 0x000fe20007810000 */
[----:B------:R-:W2:Y:S01]  /*12880*/  SHFL.BFLY PT, R5, R73, 0x1, 0x1f ;  /* 0x0c201f0049057f89 */ /* 0x000ea200000e0000 */
[----:B------:R-:W-:-:S03]  /*12890*/  FMNMX.FTZ R2, R158, R2, !PT ;  /* 0x000000029e027209 */ /* 0x000fc60007810000 */
[----:B------:R-:W3:Y:S01]  /*128a0*/  SHFL.BFLY PT, R70, R0, 0x2, 0x1f ;  /* 0x0c401f0000467f89 */ /* 0x000ee200000e0000 */
[----:B------:R-:W-:-:S04]  /*128b0*/  FMNMX.FTZ R2, R228, R2, !PT ;  /* 0x00000002e4027209 */ /* 0x000fc80007810000 */
[----:B------:R-:W-:-:S04]  /*128c0*/  FMNMX.FTZ R2, R217, R2, !PT ;  /* 0x00000002d9027209 */ /* 0x000fc80007810000 */
[----:B------:R-:W-:-:S04]  /*128d0*/  FMNMX.FTZ R2, R184, R2, !PT ;  /* 0x00000002b8027209 */ /* 0x000fc80007810000 */
[----:B------:R-:W-:Y:S02]  /*128e0*/  FMNMX.FTZ R2, R178, R2, !PT ;  /* 0x00000002b2027209 */ /* 0x000fe40007810000 */
[----:B-1----:R-:W-:Y:S02]  /*128f0*/  FMNMX.FTZ R71, R71, R4, !PT ;  /* 0x0000000447477209 */ /* 0x002fe40007810000 */
[----:B------:R-:W-:Y:S02]  /*12900*/  FMNMX.FTZ R2, R225, R2, !PT ;  /* 0x00000002e1027209 */ /* 0x000fe40007810000 */
[----:B--2---:R-:W-:Y:S01]  /*12910*/  FMNMX.FTZ R73, R73, R5, !PT ;  /* 0x0000000549497209 */ /* 0x004fe20007810000 */
[----:B------:R-:W1:Y:S01]  /*12920*/  SHFL.BFLY PT, R3, R71, 0x1, 0x1f ;  /* 0x0c201f0047037f89 */ /* 0x000e6200000e0000 */
[----:B------:R-:W-:Y:S02]  /*12930*/  FMNMX.FTZ R2, R224, R2, !PT ;  /* 0x00000002e0027209 */ /* 0x000fe40007810000 */
[----:B---3--:R-:W-:Y:S01]  /*12940*/  FMNMX.FTZ R70, R0, R70, !PT ;  /* 0x0000004600467209 */ /* 0x008fe20007810000 */
[----:B------:R-:W-:Y:S01]  /*12950*/  FMUL.FTZ R0, R73, c[0x0][0x23c] ;  /* 0x00008f0049007a20 */ /* 0x000fe20000410000 */
[----:B------:R-:W-:-:S02]  /*12960*/  FMNMX.FTZ R2, R221, R2, !PT ;  /* 0x00000002dd027209 */ /* 0x000fc40007810000 */
[----:B------:R-:W-:Y:S01]  /*12970*/  FSETP.NEU.FTZ.AND P2, PT, R73, -INF , PT ;  /* 0xff8000004900780b */ /* 0x000fe20003f5d000 */
[----:B------:R-:W2:Y:S01]  /*12980*/  SHFL.BFLY PT, R5, R70, 0x1, 0x1f ;  /* 0x0c201f0046057f89 */ /* 0x000ea200000e0000 */
[----:B------:R-:W-:Y:S02]  /*12990*/  FMNMX.FTZ R2, R219, R2, !PT ;  /* 0x00000002db027209 */ /* 0x000fe40007810000 */
[----:B------:R-:W-:Y:S02]  /*129a0*/  FSEL R0, R0, RZ, P2 ;  /* 0x000000ff00007208 */ /* 0x000fe40001000000 */
[----:B------:R-:W-:-:S03]  /*129b0*/  FMNMX.FTZ R2, R223, R2, !PT ;  /* 0x00000002df027209 */ /* 0x000fc60007810000 */
[----:B------:R-:W-:Y:S01]  /*129c0*/  FFMA.FTZ R4, R74, c[0x0][0x23c], -R0 ;  /* 0x00008f004a047a23 */ /* 0x000fe20000010800 */
[----:B------:R-:W-:-:S03]  /*129d0*/  FMNMX.FTZ R2, R222, R2, !PT ;  /* 0x00000002de027209 */ /* 0x000fc60007810000 */
[----:B------:R3:W4:Y:S01]  /*129e0*/  MUFU.EX2 R10, R4 ;  /* 0x00000004000a7308 */ /* 0x0007220000000800 */
[----:B-1----:R-:W-:-:S04]  /*129f0*/  FMNMX.FTZ R71, R71, R3, !PT ;  /* 0x0000000347477209 */ /* 0x002fc80007810000 */
[C---:B------:R-:W-:Y:S01]  /*12a00*/  FSETP.NEU.FTZ.AND P1, PT, R71.reuse, -INF , PT ;  /* 0xff8000004700780b */ /* 0x040fe20003f3d000 */
[----:B------:R-:W-:Y:S01]  /*12a10*/  FMUL.FTZ R3, R71, c[0x0][0x23c] ;  /* 0x00008f0047037a20 */ /* 0x000fe20000410000 */
[----:B--2---:R-:W-:-:S04]  /*12a20*/  FMNMX.FTZ R70, R70, R5, !PT ;  /* 0x0000000546467209 */ /* 0x004fc80007810000 */
[----:B------:R-:W-:Y:S02]  /*12a30*/  FSEL R3, R3, RZ, P1 ;  /* 0x000000ff03037208 */ /* 0x000fe40000800000 */
[----:B---3--:R-:W-:Y:S02]  /*12a40*/  FMNMX.FTZ R4, R220, R2, !PT ;  /* 0x00000002dc047209 */ /* 0x008fe40007810000 */
[----:B------:R-:W-:Y:S01]  /*12a50*/  FSETP.NEU.FTZ.AND P0, PT, R70, -INF , PT ;  /* 0xff8000004600780b */ /* 0x000fe20003f1d000 */
[--C-:B------:R-:W-:Y:S01]  /*12a60*/  FFMA.FTZ R2, R72, c[0x0][0x23c], -R3.reuse ;  /* 0x00008f0048027a23 */ /* 0x100fe20000010803 */
[----:B------:R-:W-:Y:S01]  /*12a70*/  FMNMX.FTZ R4, R218, R4, !PT ;  /* 0x00000004da047209 */ /* 0x000fe20007810000 */
[--C-:B------:R-:W-:Y:S02]  /*12a80*/  FFMA.FTZ R5, R66, c[0x0][0x23c], -R3.reuse ;  /* 0x00008f0042057a23 */ /* 0x100fe40000010803 */
[----:B------:R1:W-:Y:S02]  /*12a90*/  MUFU.EX2 R7, R2 ;  /* 0x0000000200077308 */ /* 0x0003e40000000800 */
[----:B------:R-:W2:Y:S06]  /*12aa0*/  SHFL.BFLY PT, R6, R4, 0x2, 0x1f ;  /* 0x0c401f0004067f89 */ /* 0x000eac00000e0000 */
[----:B------:R3:W-:Y:S01]  /*12ab0*/  MUFU.EX2 R8, R5 ;  /* 0x0000000500087308 */ /* 0x0007e20000000800 */
[----:B-1----:R-:W-:-:S07]  /*12ac0*/  FFMA.FTZ R2, R69, c[0x0][0x23c], -R3 ;  /* 0x00008f0045027a23 */ /* 0x002fce0000010803 */
[----:B------:R1:W5:Y:S01]  /*12ad0*/  MUFU.EX2 R9, R2 ;  /* 0x0000000200097308 */ /* 0x0003620000000800 */
[----:B---3--:R-:W-:Y:S01]  /*12ae0*/  FFMA.FTZ R5, R62, c[0x0][0x23c], -R3 ;  /* 0x00008f003e057a23 */ /* 0x008fe20000010803 */
[----:B--2---:R-:W-:-:S06]  /*12af0*/  FMNMX.FTZ R4, R4, R6, !PT ;  /* 0x0000000604047209 */ /* 0x004fcc0007810000 */
[----:B------:R2:W-:Y:S01]  /*12b00*/  MUFU.EX2 R20, R5 ;  /* 0x0000000500147308 */ /* 0x0005e20000000800 */
[----:B------:R-:W-:Y:S01]  /*12b10*/  FSEL R6, R71, RZ, P1 ;  /* 0x000000ff47067208 */ /* 0x000fe20000800000 */
[----:B------:R-:W3:Y:S01]  /*12b20*/  SHFL.BFLY PT, R72, R4, 0x1, 0x1f ;  /* 0x0c201f0004487f89 */ /* 0x000ee200000e0000 */
[----:B-1----:R-:W-:-:S05]  /*12b30*/  FMUL.FTZ R2, R70, c[0x0][0x23c] ;  /* 0x00008f0046027a20 */ /* 0x002fca0000410000 */
[----:B------:R-:W-:-:S05]  /*12b40*/  FSEL R2, R2, RZ, P0 ;  /* 0x000000ff02027208 */ /* 0x000fca0000000000 */
[----:B--2---:R-:W-:Y:S01]  /*12b50*/  FFMA.FTZ R5, R145, c[0x0][0x23c], -R2 ;  /* 0x00008f0091057a23 */ /* 0x004fe20000010802 */
[----:B----4-:R-:W-:-:S03]  /*12b60*/  MOV R145, R10 ;  /* 0x0000000a00917202 */ /* 0x010fc60000000f00 */
[----:B------:R1:W-:Y:S01]  /*12b70*/  MUFU.EX2 R252, R5 ;  /* 0x0000000500fc7308 */ /* 0x0003e20000000800 */
[----:B---3--:R-:W-:Y:S01]  /*12b80*/  FMNMX.FTZ R72, R4, R72, !PT ;  /* 0x0000004804487209 */ /* 0x008fe20007810000 */
[--C-:B------:R-:W-:Y:S01]  /*12b90*/  FFMA.FTZ R4, R156, c[0x0][0x23c], -R0.reuse ;  /* 0x00008f009c047a23 */ /* 0x100fe20000010800 */
[----:B-----5:R-:W-:Y:S01]  /*12ba0*/  MOV R156, R9 ;  /* 0x00000009009c7202 */ /* 0x020fe20000000f00 */
[----:B------:R-:W-:-:S04]  /*12bb0*/  FFMA.FTZ R9, R76, c[0x0][0x23c], -R0 ;  /* 0x00008f004c097a23 */ /* 0x000fc80000010800 */
[----:B------:R2:W-:Y:S01]  /*12bc0*/  MUFU.EX2 R249, R4 ;  /* 0x0000000400f97308 */ /* 0x0005e20000000800 */
[----:B-1----:R-:W-:Y:S01]  /*12bd0*/  FFMA.FTZ R5, R75, c[0x0][0x23c], -R2 ;  /* 0x00008f004b057a23 */ /* 0x002fe20000010802 */
[----:B------:R-:W-:Y:S01]  /*12be0*/  MOV R75, R7 ;  /* 0x00000007004b7202 */ /* 0x000fe20000000f00 */
[----:B------:R-:W-:Y:S01]  /*12bf0*/  FADD.FTZ R7, R234, -R6 ;  /* 0x80000006ea077221 */ /* 0x000fe20000010000 */
[----:B------:R-:W-:-:S04]  /*12c00*/  FSEL R6, R70, RZ, P0 ;  /* 0x000000ff46067208 */ /* 0x000fc80000000000 */
[----:B------:R1:W-:Y:S01]  /*12c10*/  MUFU.EX2 R251, R5 ;  /* 0x0000000500fb7308 */ /* 0x0003e20000000800 */
[C---:B------:R-:W-:Y:S01]  /*12c20*/  FSETP.NEU.FTZ.AND P0, PT, R72.reuse, -INF , PT ;  /* 0xff8000004800780b */ /* 0x040fe20003f1d000 */
[----:B------:R-:W-:Y:S02]  /*12c30*/  FMUL.FTZ R7, R7, c[0x0][0x23c] ;  /* 0x00008f0007077a20 */ /* 0x000fe40000410000 */
[----:B--2---:R-:W-:-:S04]  /*12c40*/  FMUL.FTZ R4, R72, c[0x0][0x23c] ;  /* 0x00008f0048047a20 */ /* 0x004fc80000410000 */
[----:B------:R-:W-:Y:S01]  /*12c50*/  MUFU.EX2 R250, R9 ;  /* 0x0000000900fa7308 */ /* 0x000fe20000000800 */
[----:B-1----:R-:W-:-:S07]  /*12c60*/  FFMA.FTZ R5, R68, c[0x0][0x23c], -R2 ;  /* 0x00008f0044057a23 */ /* 0x002fce0000010802 */
[----:B------:R-:W1:Y:S08]  /*12c70*/  MUFU.EX2 R74, R7 ;  /* 0x00000007004a7308 */ /* 0x000e700000000800 */
[----:B------:R2:W-:Y:S01]  /*12c80*/  MUFU.EX2 R10, R5 ;  /* 0x00000005000a7308 */ /* 0x0005e20000000800 */
[-C--:B-1----:R-:W-:Y:S02]  /*12c90*/  FMUL.FTZ R84, R84, R74.reuse ;  /* 0x0000004a54547220 */ /* 0x082fe40000410000 */
[----:B------:R-:W-:-:S02]  /*12ca0*/  FMUL.FTZ R85, R85, R74 ;  /* 0x0000004a55557220 */ /* 0x000fc40000410000 */
[-C--:B------:R-:W-:Y:S02]  /*12cb0*/  FMUL.FTZ R88, R88, R74.reuse ;  /* 0x0000004a58587220 */ /* 0x080fe40000410000 */
[-C--:B------:R-:W-:Y:S02]  /*12cc0*/  FMUL.FTZ R89, R89, R74.reuse ;  /* 0x0000004a59597220 */ /* 0x080fe40000410000 */
[----:B--2---:R-:W-:Y:S02]  /*12cd0*/  FFMA.FTZ R5, R63, c[0x0][0x23c], -R2 ;  /* 0x00008f003f057a23 */ /* 0x004fe40000010802 */
[-C--:B------:R-:W-:Y:S02]  /*12ce0*/  FMUL.FTZ R100, R100, R74.reuse ;  /* 0x0000004a64647220 */ /* 0x080fe40000410000 */
[----:B------:R-:W1:Y:S01]  /*12cf0*/  MUFU.EX2 R21, R5 ;  /* 0x0000000500157308 */ /* 0x000e620000000800 */
[-C--:B------:R-:W-:Y:S02]  /*12d00*/  FMUL.FTZ R101, R101, R74.reuse ;  /* 0x0000004a65657220 */ /* 0x080fe40000410000 */
[----:B------:R-:W-:-:S02]  /*12d10*/  FMUL.FTZ R104, R104, R74 ;  /* 0x0000004a68687220 */ /* 0x000fc40000410000 */
[-C--:B------:R-:W-:Y:S02]  /*12d20*/  FMUL.FTZ R105, R105, R74.reuse ;  /* 0x0000004a69697220 */ /* 0x080fe40000410000 */
[-C--:B------:R-:W-:Y:S02]  /*12d30*/  FMUL.FTZ R116, R116, R74.reuse ;  /* 0x0000004a74747220 */ /* 0x080fe40000410000 */
[-C--:B------:R-:W-:Y:S02]  /*12d40*/  FMUL.FTZ R117, R117, R74.reuse ;  /* 0x0000004a75757220 */ /* 0x080fe40000410000 */
[-C--:B------:R-:W-:Y:S02]  /*12d50*/  FMUL.FTZ R120, R120, R74.reuse ;  /* 0x0000004a78787220 */ /* 0x080fe40000410000 */
[-C--:B------:R-:W-:Y:S02]  /*12d60*/  FMUL.FTZ R121, R121, R74.reuse ;  /* 0x0000004a79797220 */ /* 0x080fe40000410000 */
[----:B------:R-:W-:Y:S01]  /*12d70*/  FMUL.FTZ R132, R132, R74 ;  /* 0x0000004a84847220 */ /* 0x000fe20000410000 */
[----:B-1----:R-:W-:Y:S01]  /*12d80*/  F2FP.BF16.PACK_AB R7, R21, R10 ;  /* 0x0000000a1507723e */ /* 0x002fe200000010ff */
[----:B------:R-:W-:-:S02]  /*12d90*/  FADD.FTZ R5, R233, -R6 ;  /* 0x80000006e9057221 */ /* 0x000fc40000010000 */
[-C--:B------:R-:W-:Y:S02]  /*12da0*/  FMUL.FTZ R133, R133, R74.reuse ;  /* 0x0000004a85857220 */ /* 0x080fe40000410000 */
[----:B------:R-:W-:Y:S02]  /*12db0*/  FMUL.FTZ R5, R5, c[0x0][0x23c] ;  /* 0x00008f0005057a20 */ /* 0x000fe40000410000 */
[-C--:B------:R-:W-:Y:S02]  /*12dc0*/  FMUL.FTZ R136, R136, R74.reuse ;  /* 0x0000004a88887220 */ /* 0x080fe40000410000 */
[----:B------:R1:W2:Y:S01]  /*12dd0*/  MUFU.EX2 R69, R5 ;  /* 0x0000000500457308 */ /* 0x0002a20000000800 */
[----:B------:R-:W-:Y:S02]  /*12de0*/  FMUL.FTZ R137, R137, R74 ;  /* 0x0000004a89897220 */ /* 0x000fe40000410000 */
[----:B-1----:R-:W-:Y:S01]  /*12df0*/  FFMA.FTZ R5, R148, c[0x0][0x23c], -R0 ;  /* 0x00008f0094057a23 */ /* 0x002fe20000010800 */
[----:B------:R-:W-:Y:S01]  /*12e00*/  MOV R148, R8 ;  /* 0x0000000800947202 */ /* 0x000fe20000000f00 */
[----:B--2---:R-:W-:Y:S01]  /*12e10*/  FMUL.FTZ R86, R86, R69 ;  /* 0x0000004556567220 */ /* 0x004fe20000410000 */
[----:B------:R-:W-:-:S02]  /*12e20*/  FSEL R8, R4, RZ, P0 ;  /* 0x000000ff04087208 */ /* 0x000fc40000000000 */
[----:B------:R1:W-:Y:S01]  /*12e30*/  MUFU.EX2 R244, R5 ;  /* 0x0000000500f47308 */ /* 0x0003e20000000800 */
[----:B------:R-:W-:Y:S01]  /*12e40*/  F2FP.BF16.PACK_AB R6, R20, R148 ;  /* 0x000000941406723e */ /* 0x000fe200000010ff */
[----:B------:R-:W-:Y:S01]  /*12e50*/  FMUL.FTZ R87, R87, R69 ;  /* 0x0000004557577220 */ /* 0x000fe20000410000 */
[----:B------:R-:W-:Y:S01]  /*12e60*/  F2FP.BF16.PACK_AB R4, R156, R75 ;  /* 0x0000004b9c04723e */ /* 0x000fe200000010ff */
[--C-:B------:R-:W-:Y:S01]  /*12e70*/  FFMA.FTZ R9, R176, c[0x0][0x23c], -R8.reuse ;  /* 0x00008f00b0097a23 */ /* 0x100fe20000010808 */
[----:B------:R-:W-:Y:S01]  /*12e80*/  MOV R176, R20 ;  /* 0x0000001400b07202 */ /* 0x000fe20000000f00 */
[----:B------:R-:W-:Y:S01]  /*12e90*/  FFMA.FTZ R11, R169, c[0x0][0x23c], -R8 ;  /* 0x00008f00a90b7a23 */ /* 0x000fe20000010808 */
[----:B------:R-:W-:Y:S01]  /*12ea0*/  MOV R169, R10 ;  /* 0x0000000a00a97202 */ /* 0x000fe20000000f00 */
[----:B------:R2:W-:Y:S01]  /*12eb0*/  MUFU.EX2 R242, R9 ;  /* 0x0000000900f27308 */ /* 0x0005e20000000800 */
[----:B------:R-:W-:Y:S01]  /*12ec0*/  FSEL R10, R73, RZ, P2 ;  /* 0x000000ff490a7208 */ /* 0x000fe20001000000 */
[----:B------:R-:W-:-:S02]  /*12ed0*/  FMUL.FTZ R90, R90, R69 ;  /* 0x000000455a5a7220 */ /* 0x000fc40000410000 */
[-C--:B------:R-:W-:Y:S02]  /*12ee0*/  FMUL.FTZ R91, R91, R69.reuse ;  /* 0x000000455b5b7220 */ /* 0x080fe40000410000 */
[----:B------:R-:W-:Y:S02]  /*12ef0*/  FADD.FTZ R20, R236, -R10 ;  /* 0x8000000aec147221 */ /* 0x000fe40000010000 */
[----:B------:R3:W-:Y:S01]  /*12f00*/  MUFU.EX2 R243, R11 ;  /* 0x0000000b00f37308 */ /* 0x0007e20000000800 */
[----:B------:R-:W-:Y:S01]  /*12f10*/  FFMA.FTZ R10, R158, c[0x0][0x23c], -R8 ;  /* 0x00008f009e0a7a23 */ /* 0x000fe20000010808 */
[----:B-1----:R-:W-:Y:S01]  /*12f20*/  F2FP.BF16.PACK_AB R5, R251, R252 ;  /* 0x000000fcfb05723e */ /* 0x002fe200000010ff */
[-C--:B------:R-:W-:Y:S02]  /*12f30*/  FMUL.FTZ R102, R102, R69.reuse ;  /* 0x0000004566667220 */ /* 0x080fe40000410000 */
[-C--:B------:R-:W-:Y:S02]  /*12f40*/  FMUL.FTZ R103, R103, R69.reuse ;  /* 0x0000004567677220 */ /* 0x080fe40000410000 */
[-C--:B------:R-:W-:Y:S01]  /*12f50*/  FMUL.FTZ R106, R106, R69.reuse ;  /* 0x000000456a6a7220 */ /* 0x080fe20000410000 */
[----:B--2---:R-:W-:Y:S01]  /*12f60*/  FSEL R9, R72, RZ, P0 ;  /* 0x000000ff48097208 */ /* 0x004fe20000000000 */
[----:B------:R1:W-:Y:S01]  /*12f70*/  MUFU.EX2 R240, R10 ;  /* 0x0000000a00f07308 */ /* 0x0003e20000000800 */
[-C--:B------:R-:W-:Y:S01]  /*12f80*/  FMUL.FTZ R107, R107, R69.reuse ;  /* 0x000000456b6b7220 */ /* 0x080fe20000410000 */
[----:B------:R-:W-:Y:S01]  /*12f90*/  HMMA.16816.F32.BF16 R84, R4, R12, R84 ;  /* 0x0000000c0454723c */ /* 0x000fe20000041854 */
[----:B------:R-:W-:-:S02]  /*12fa0*/  FMUL.FTZ R118, R118, R69 ;  /* 0x0000004576767220 */ /* 0x000fc40000410000 */
[----:B------:R-:W-:Y:S02]  /*12fb0*/  FADD.FTZ R9, R235, -R9 ;  /* 0x80000009eb097221 */ /* 0x000fe40000010000 */
[----:B---3--:R-:W-:Y:S01]  /*12fc0*/  FFMA.FTZ R11, R168, c[0x0][0x23c], -R8 ;  /* 0x00008f00a80b7a23 */ /* 0x008fe20000010808 */
[----:B------:R-:W-:Y:S01]  /*12fd0*/  MOV R168, R21 ;  /* 0x0000001500a87202 */ /* 0x000fe20000000f00 */
[----:B------:R-:W-:Y:S01]  /*12fe0*/  FMUL.FTZ R9, R9, c[0x0][0x23c] ;  /* 0x00008f0009097a20 */ /* 0x000fe20000410000 */
[----:B------:R-:W-:Y:S01]  /*12ff0*/  HMMA.16816.F32.BF16 R88, R4, R14, R88 ;  /* 0x0000000e0458723c */ /* 0x000fe20000041858 */
[----:B------:R2:W-:Y:S01]  /*13000*/  MUFU.EX2 R241, R11 ;  /* 0x0000000b00f17308 */ /* 0x0005e20000000800 */
[-C--:B------:R-:W-:Y:S02]  /*13010*/  FMUL.FTZ R119, R119, R69.reuse ;  /* 0x0000004577777220 */ /* 0x080fe40000410000 */
[----:B------:R-:W-:Y:S02]  /*13020*/  FMUL.FTZ R122, R122, R69 ;  /* 0x000000457a7a7220 */ /* 0x000fe40000410000 */
[----:B-1----:R-:W-:-:S02]  /*13030*/  FFMA.FTZ R10, R149, c[0x0][0x23c], -R3 ;  /* 0x00008f00950a7a23 */ /* 0x002fc40000010803 */
[-C--:B------:R-:W-:Y:S01]  /*13040*/  FMUL.FTZ R123, R123, R69.reuse ;  /* 0x000000457b7b7220 */ /* 0x080fe20000410000 */
[C---:B------:R-:W-:Y:S01]  /*13050*/  HMMA.16816.F32.BF16 R76, R4.reuse, R16, R100 ;  /* 0x00000010044c723c */ /* 0x040fe20000041864 */
[----:B------:R1:W-:Y:S01]  /*13060*/  MUFU.EX2 R239, R10 ;  /* 0x0000000a00ef7308 */ /* 0x0003e20000000800 */
[-C--:B------:R-:W-:Y:S02]  /*13070*/  FMUL.FTZ R134, R134, R69.reuse ;  /* 0x0000004586867220 */ /* 0x080fe40000410000 */
[-C--:B------:R-:W-:Y:S02]  /*13080*/  FMUL.FTZ R135, R135, R69.reuse ;  /* 0x0000004587877220 */ /* 0x080fe40000410000 */
[-C--:B------:R-:W-:Y:S02]  /*13090*/  FMUL.FTZ R138, R138, R69.reuse ;  /* 0x000000458a8a7220 */ /* 0x080fe40000410000 */
[----:B--2---:R-:W-:Y:S01]  /*130a0*/  FMUL.FTZ R11, R20, c[0x0][0x23c] ;  /* 0x00008f00140b7a20 */ /* 0x004fe20000410000 */
[----:B------:R-:W-:Y:S01]  /*130b0*/  HMMA.16816.F32.BF16 R64, R4, R18, R104 ;  /* 0x000000120440723c */ /* 0x000fe20000041868 */
[----:B------:R-:W-:Y:S01]  /*130c0*/  FMUL.FTZ R139, R139, R69 ;  /* 0x000000458b8b7220 */ /* 0x000fe20000410000 */
[----:B------:R-:W2:Y:S01]  /*130d0*/  LDSM.16.MT88.4 R20, [R189+0x6800] ;  /* 0x00680000bd14783b */ /* 0x000ea20000004200 */
[----:B------:R-:W3:Y:S01]  /*130e0*/  MUFU.EX2 R68, R11 ;  /* 0x0000000b00447308 */ /* 0x000ee20000000800 */
[----:B-1----:R-:W-:-:S04]  /*130f0*/  FFMA.FTZ R10, R146, c[0x0][0x23c], -R3 ;  /* 0x00008f00920a7a23 */ /* 0x002fc80000010803 */
[C---:B------:R-:W-:Y:S03]  /*13100*/  HMMA.16816.F32.BF16 R60, R4.reuse, R24, R116 ;  /* 0x00000018043c723c */ /* 0x040fe60000041874 */
[----:B------:R1:W4:Y:S05]  /*13110*/  MUFU.EX2 R11, R9 ;  /* 0x00000009000b7308 */ /* 0x00032a0000000800 */
[----:B------:R-:W-:Y:S03]  /*13120*/  HMMA.16816.F32.BF16 R56, R4, R26, R120 ;  /* 0x0000001a0438723c */ /* 0x000fe60000041878 */
[----:B------:R5:W-:Y:S01]  /*13130*/  MUFU.EX2 R237, R10 ;  /* 0x0000000a00ed7308 */ /* 0x000be20000000800 */
[----:B---3--:R-:W-:-:S02]  /*13140*/  FMUL.FTZ R80, R80, R68 ;  /* 0x0000004450507220 */ /* 0x008fc40000410000 */
[-C--:B------:R-:W-:Y:S02]  /*13150*/  FMUL.FTZ R81, R81, R68.reuse ;  /* 0x0000004451517220 */ /* 0x080fe40000410000 */
[-C--:B------:R-:W-:Y:S01]  /*13160*/  FMUL.FTZ R92, R92, R68.reuse ;  /* 0x000000445c5c7220 */ /* 0x080fe20000410000 */
[C---:B------:R-:W-:Y:S01]  /*13170*/  HMMA.16816.F32.BF16 R52, R4.reuse, R28, R132 ;  /* 0x0000001c0434723c */ /* 0x040fe20000041884 */
[----:B------:R-:W-:Y:S02]  /*13180*/  FMUL.FTZ R93, R93, R68 ;  /* 0x000000445d5d7220 */ /* 0x000fe40000410000 */
[----:B-1----:R-:W-:Y:S02]  /*13190*/  FFMA.FTZ R9, R187, c[0x0][0x23c], -R0 ;  /* 0x00008f00bb097a23 */ /* 0x002fe40000010800 */
[-C--:B----4-:R-:W-:Y:S02]  /*131a0*/  FMUL.FTZ R82, R82, R11.reuse ;  /* 0x0000000b52527220 */ /* 0x090fe40000410000 */
[----:B------:R1:W-:Y:S01]  /*131b0*/  MUFU.EX2 R238, R9 ;  /* 0x0000000900ee7308 */ /* 0x0003e20000000800 */
[----:B------:R-:W-:Y:S01]  /*131c0*/  HMMA.16816.F32.BF16 R44, R4, R30, R136 ;  /* 0x0000001e042c723c */ /* 0x000fe20000041888 */
[----:B------:R-:W-:-:S02]  /*131d0*/  FMUL.FTZ R83, R83, R11 ;  /* 0x0000000b53537220 */ /* 0x000fc40000410000 */
[----:B-----5:R-:W-:Y:S02]  /*131e0*/  FFMA.FTZ R10, R154, c[0x0][0x23c], -R2 ;  /* 0x00008f009a0a7a23 */ /* 0x020fe40000010802 */
[----:B------:R-:W-:Y:S02]  /*131f0*/  FMUL.FTZ R94, R94, R11 ;  /* 0x0000000b5e5e7220 */ /* 0x000fe40000410000 */
[----:B------:R3:W-:Y:S01]  /*13200*/  MUFU.EX2 R234, R10 ;  /* 0x0000000a00ea7308 */ /* 0x0007e20000000800 */
[----:B------:R-:W-:Y:S01]  /*13210*/  F2FP.BF16.PACK_AB R4, R249, R145 ;  /* 0x00000091f904723e */ /* 0x000fe200000010ff */
[----:B------:R-:W-:Y:S01]  /*13220*/  FMUL.FTZ R95, R95, R11 ;  /* 0x0000000b5f5f7220 */ /* 0x000fe20000410000 */
[----:B------:R-:W-:Y:S01]  /*13230*/  F2FP.BF16.PACK_AB R5, R242, R243 ;  /* 0x000000f3f205723e */ /* 0x000fe200000010ff */
[----:B------:R-:W-:Y:S01]  /*13240*/  FMUL.FTZ R96, R96, R68 ;  /* 0x0000004460607220 */ /* 0x000fe20000410000 */
[----:B------:R-:W-:Y:S01]  /*13250*/  F2FP.BF16.PACK_AB R6, R250, R244 ;  /* 0x000000f4fa06723e */ /* 0x000fe200000010ff */
[----:B------:R-:W-:Y:S01]  /*13260*/  FMUL.FTZ R97, R97, R68 ;  /* 0x0000004461617220 */ /* 0x000fe20000410000 */
[----:B------:R-:W-:Y:S01]  /*13270*/  F2FP.BF16.PACK_AB R7, R240, R241 ;  /* 0x000000f1f007723e */ /* 0x000fe200000010ff */
[----:B-1----:R-:W-:-:S02]  /*13280*/  FFMA.FTZ R9, R147, c[0x0][0x23c], -R3 ;  /* 0x00008f0093097a23 */ /* 0x002fc40000010803 */
[-C--:B------:R-:W-:Y:S02]  /*13290*/  FMUL.FTZ R98, R98, R11.reuse ;  /* 0x0000000b62627220 */ /* 0x080fe40000410000 */
[----:B------:R1:W4:Y:S01]  /*132a0*/  MUFU.EX2 R236, R9 ;  /* 0x0000000900ec7308 */ /* 0x0003220000000800 */
[-C--:B------:R-:W-:Y:S01]  /*132b0*/  FMUL.FTZ R99, R99, R11.reuse ;  /* 0x0000000b63637220 */ /* 0x080fe20000410000 */
[C---:B------:R-:W-:Y:S01]  /*132c0*/  HMMA.16816.F32.BF16 R48, R4.reuse, R12, R80 ;  /* 0x0000000c0430723c */ /* 0x040fe20000041850 */
[-C--:B------:R-:W-:Y:S02]  /*132d0*/  FMUL.FTZ R108, R108, R68.reuse ;  /* 0x000000446c6c7220 */ /* 0x080fe40000410000 */
[----:B---3--:R-:W-:Y:S02]  /*132e0*/  FFMA.FTZ R10, R173, c[0x0][0x23c], -R0 ;  /* 0x00008f00ad0a7a23 */ /* 0x008fe40000010800 */
[-C--:B------:R-:W-:Y:S02]  /*132f0*/  FMUL.FTZ R109, R109, R68.reuse ;  /* 0x000000446d6d7220 */ /* 0x080fe40000410000 */
[-C--:B------:R-:W-:Y:S01]  /*13300*/  FMUL.FTZ R110, R110, R11.reuse ;  /* 0x0000000b6e6e7220 */ /* 0x080fe20000410000 */
[C---:B------:R-:W-:Y:S01]  /*13310*/  HMMA.16816.F32.BF16 R40, R4.reuse, R14, R92 ;  /* 0x0000000e0428723c */ /* 0x040fe2000004185c */
[-C--:B------:R-:W-:Y:S01]  /*13320*/  FMUL.FTZ R111, R111, R11.reuse ;  /* 0x0000000b6f6f7220 */ /* 0x080fe20000410000 */
[----:B------:R-:W3:Y:S01]  /*13330*/  LDSM.16.MT88.4 R12, [R192+0x6800] ;  /* 0x00680000c00c783b */ /* 0x000ee20000004200 */
[-C--:B------:R-:W-:Y:S01]  /*13340*/  FMUL.FTZ R128, R128, R68.reuse ;  /* 0x0000004480807220 */ /* 0x080fe20000410000 */
[----:B------:R-:W-:Y:S01]  /*13350*/  MUFU.EX2 R230, R10 ;  /* 0x0000000a00e67308 */ /* 0x000fe20000000800 */
[----:B------:R-:W-:Y:S01]  /*13360*/  FMUL.FTZ R129, R129, R68 ;  /* 0x0000004481817220 */ /* 0x000fe20000410000 */
[----:B------:R-:W-:Y:S01]  /*13370*/  LDSM.16.MT88.4 R92, [R189+0x7800] ;  /* 0x00780000bd5c783b */ /* 0x000fe20000004200 */
[----:B-1----:R-:W-:Y:S01]  /*13380*/  FFMA.FTZ R9, R144, c[0x0][0x23c], -R3 ;  /* 0x00008f0090097a23 */ /* 0x002fe20000010803 */
[----:B------:R-:W-:Y:S01]  /*13390*/  HMMA.16816.F32.BF16 R36, R4, R16, R96 ;  /* 0x000000100424723c */ /* 0x000fe20000041860 */
[----:B------:R-:W-:-:S02]  /*133a0*/  FMUL.FTZ R130, R130, R11 ;  /* 0x0000000b82827220 */ /* 0x000fc40000410000 */
[-C--:B------:R-:W-:Y:S01]  /*133b0*/  FMUL.FTZ R131, R131, R11.reuse ;  /* 0x0000000b83837220 */ /* 0x080fe20000410000 */
[----:B------:R1:W-:Y:S01]  /*133c0*/  MUFU.EX2 R235, R9 ;  /* 0x0000000900eb7308 */ /* 0x0003e20000000800 */
[-C--:B------:R-:W-:Y:S02]  /*133d0*/  FMUL.FTZ R140, R140, R68.reuse ;  /* 0x000000448c8c7220 */ /* 0x080fe40000410000 */
[-C--:B------:R-:W-:Y:S01]  /*133e0*/  FMUL.FTZ R141, R141, R68.reuse ;  /* 0x000000448d8d7220 */ /* 0x080fe20000410000 */
[C---:B------:R-:W-:Y:S01]  /*133f0*/  HMMA.16816.F32.BF16 R32, R4.reuse, R18, R108 ;  /* 0x000000120420723c */ /* 0x040fe2000004186c */
[-C--:B------:R-:W-:Y:S01]  /*13400*/  FMUL.FTZ R142, R142, R11.reuse ;  /* 0x0000000b8e8e7220 */ /* 0x080fe20000410000 */
[----:B------:R-:W5:Y:S01]  /*13410*/  LDSM.16.MT88.4 R16, [R190+0x6800] ;  /* 0x00680000be10783b */ /* 0x000f620000004200 */
[-C--:B------:R-:W-:Y:S02]  /*13420*/  FMUL.FTZ R143, R143, R11.reuse ;  /* 0x0000000b8f8f7220 */ /* 0x080fe40000410000 */
[-C--:B------:R-:W-:Y:S01]  /*13430*/  FMUL.FTZ R112, R112, R68.reuse ;  /* 0x0000004470707220 */ /* 0x080fe20000410000 */
[----:B------:R-:W-:Y:S01]  /*13440*/  LDSM.16.MT88.4 R108, [R192+0x7800] ;  /* 0x00780000c06c783b */ /* 0x000fe20000004200 */
[----:B------:R-:W-:Y:S01]  /*13450*/  FMUL.FTZ R113, R113, R68 ;  /* 0x0000004471717220 */ /* 0x000fe20000410000 */
[----:B------:R-:W-:Y:S01]  /*13460*/  HMMA.16816.F32.BF16 R128, R4, R28, R128 ;  /* 0x0000001c0480723c */ /* 0x000fe20000041880 */
[----:B------:R-:W-:-:S02]  /*13470*/  FMUL.FTZ R114, R114, R11 ;  /* 0x0000000b72727220 */ /* 0x000fc40000410000 */
[-C--:B------:R-:W-:Y:S02]  /*13480*/  FMUL.FTZ R115, R115, R11.reuse ;  /* 0x0000000b73737220 */ /* 0x080fe40000410000 */
[----:B-1----:R-:W-:Y:S02]  /*13490*/  FFMA.FTZ R9, R152, c[0x0][0x23c], -R2 ;  /* 0x00008f0098097a23 */ /* 0x002fe40000010802 */
[-C--:B------:R-:W-:Y:S01]  /*134a0*/  FMUL.FTZ R124, R124, R68.reuse ;  /* 0x000000447c7c7220 */ /* 0x080fe20000410000 */
[----:B------:R-:W-:Y:S01]  /*134b0*/  HMMA.16816.F32.BF16 R140, R4, R30, R140 ;  /* 0x0000001e048c723c */ /* 0x000fe2000004188c */
[----:B------:R1:W1:Y:S01]  /*134c0*/  MUFU.EX2 R232, R9 ;  /* 0x0000000900e87308 */ /* 0x0002620000000800 */
[----:B------:R-:W2:Y:S01]  /*134d0*/  LDSM.16.MT88.4 R28, [R191+0x6800] ;  /* 0x00680000bf1c783b */ /* 0x000ea20000004200 */
[----:B------:R-:W-:Y:S02]  /*134e0*/  FMUL.FTZ R125, R125, R68 ;  /* 0x000000447d7d7220 */ /* 0x000fe40000410000 */
[----:B------:R-:W-:-:S02]  /*134f0*/  FMUL.FTZ R126, R126, R11 ;  /* 0x0000000b7e7e7220 */ /* 0x000fc40000410000 */
[----:B------:R-:W-:Y:S01]  /*13500*/  FMUL.FTZ R127, R127, R11 ;  /* 0x0000000b7f7f7220 */ /* 0x000fe20000410000 */
[C---:B------:R-:W-:Y:S08]  /*13510*/  HMMA.16816.F32.BF16 R112, R4.reuse, R24, R112 ;  /* 0x000000180470723c */ /* 0x040ff00000041870 */
[----:B------:R-:W-:Y:S01]  /*13520*/  HMMA.16816.F32.BF16 R124, R4, R26, R124 ;  /* 0x0000001a047c723c */ /* 0x000fe2000004187c */
[----:B-1----:R-:W-:Y:S01]  /*13530*/  FFMA.FTZ R9, R151, c[0x0][0x23c], -R2 ;  /* 0x00008f0097097a23 */ /* 0x002fe20000010802 */
[----:B------:R-:W1:Y:S03]  /*13540*/  LDSM.16.MT88.4 R24, [R189+0x7000] ;  /* 0x00700000bd18783b */ /* 0x000e660000004200 */
[----:B------:R3:W-:Y:S02]  /*13550*/  MUFU.EX2 R233, R9 ;  /* 0x0000000900e97308 */ /* 0x0007e40000000800 */
[----:B----4-:R-:W-:-:S02]  /*13560*/  F2FP.BF16.PACK_AB R4, R236, R239 ;  /* 0x000000efec04723e */ /* 0x010fc400000010ff */
[----:B------:R-:W-:Y:S02]  /*13570*/  F2FP.BF16.PACK_AB R5, R232, R234 ;  /* 0x000000eae805723e */ /* 0x000fe400000010ff */
[----:B------:R-:W-:Y:S01]  /*13580*/  F2FP.BF16.PACK_AB R6, R235, R237 ;  /* 0x000000edeb06723e */ /* 0x000fe200000010ff */
[----:B---3--:R-:W-:-:S04]  /*13590*/  FFMA.FTZ R9, R150, c[0x0][0x23c], -R2 ;  /* 0x00008f0096097a23 */ /* 0x008fc80000010802 */
[----:B------:R3:W4:Y:S02]  /*135a0*/  MUFU.EX2 R231, R9 ;  /* 0x0000000900e77308 */ /* 0x0007240000000800 */
[----:B---3--:R-:W-:Y:S01]  /*135b0*/  FFMA.FTZ R9, R165, c[0x0][0x23c], -R0 ;  /* 0x00008f00a5097a23 */ /* 0x008fe20000010800 */
[----:B----4-:R-:W-:-:S05]  /*135c0*/  F2FP.BF16.PACK_AB R7, R231, R233 ;  /* 0x000000e9e707723e */ /* 0x010fca00000010ff */
[----:B------:R3:W-:Y:S02]  /*135d0*/  MUFU.EX2 R229, R9 ;  /* 0x0000000900e57308 */ /* 0x0007e40000000800 */
[C---:B--2---:R-:W-:Y:S08]  /*135e0*/  HMMA.16816.F32.BF16 R84, R4.reuse, R20, R84 ;  /* 0x000000140454723c */ /* 0x044ff00000041854 */
[----:B------:R-:W-:Y:S01]  /*135f0*/  HMMA.16816.F32.BF16 R80, R4, R22, R88 ;  /* 0x000000160450723c */ /* 0x000fe20000041858 */
[----:B---3--:R-:W-:-:S04]  /*13600*/  FFMA.FTZ R9, R164, c[0x0][0x23c], -R0 ;  /* 0x00008f00a4097a23 */ /* 0x008fc80000010800 */
[----:B------:R2:W3:Y:S03]  /*13610*/  MUFU.EX2 R227, R9 ;  /* 0x0000000900e37308 */ /* 0x0004e60000000800 */
[C---:B------:R-:W-:Y:S08]  /*13620*/  HMMA.16816.F32.BF16 R76, R4.reuse, R12, R76 ;  /* 0x0000000c044c723c */ /* 0x040ff0000004184c */
[----:B------:R-:W-:Y:S01]  /*13630*/  HMMA.16816.F32.BF16 R64, R4, R14, R64 ;  /* 0x0000000e0440723c */ /* 0x000fe20000041840 */
[----:B--2---:R-:W-:-:S07]  /*13640*/  FFMA.FTZ R9, R161, c[0x0][0x23c], -R0 ;  /* 0x00008f00a1097a23 */ /* 0x004fce0000010800 */
[C---:B-----5:R-:W-:Y:S01]  /*13650*/  HMMA.16816.F32.BF16 R60, R4.reuse, R16, R60 ;  /* 0x00000010043c723c */ /* 0x060fe2000004183c */
[----:B------:R2:W-:Y:S07]  /*13660*/  MUFU.EX2 R226, R9 ;  /* 0x0000000900e27308 */ /* 0x0005ee0000000800 */
[C---:B------:R-:W-:Y:S08]  /*13670*/  HMMA.16816.F32.BF16 R56, R4.reuse, R18, R56 ;  /* 0x000000120438723c */ /* 0x040ff00000041838 */
[----:B------:R-:W-:Y:S01]  /*13680*/  HMMA.16816.F32.BF16 R52, R4, R28, R52 ;  /* 0x0000001c0434723c */ /* 0x000fe20000041834 */
[----:B--2---:R-:W-:Y:S01]  /*13690*/  FFMA.FTZ R9, R228, c[0x0][0x23c], -R8 ;  /* 0x00008f00e4097a23 */ /* 0x004fe20000010808 */
[----:B------:R-:W-:-:S03]  /*136a0*/  MOV R228, R168 ;  /* 0x000000a800e47202 */ /* 0x000fc60000000f00 */
[----:B------:R2:W-:Y:S03]  /*136b0*/  MUFU.EX2 R187, R9 ;  /* 0x0000000900bb7308 */ /* 0x0005e60000000800 */
[----:B------:R-:W-:Y:S07]  /*136c0*/  HMMA.16816.F32.BF16 R44, R4, R30, R44 ;  /* 0x0000001e042c723c */ /* 0x000fee000004182c */
[----:B------:R-:W-:-:S02]  /*136d0*/  F2FP.BF16.PACK_AB R4, R230, R238 ;  /* 0x000000eee604723e */ /* 0x000fc400000010ff */
[----:B---3--:R-:W-:Y:S01]  /*136e0*/  F2FP.BF16.PACK_AB R6, R227, R229 ;  /* 0x000000e5e306723e */ /* 0x008fe200000010ff */
[----:B--2---:R-:W-:Y:S01]  /*136f0*/  FFMA.FTZ R9, R217, c[0x0][0x23c], -R8 ;  /* 0x00008f00d9097a23 */ /* 0x004fe20000010808 */
[----:B------:R-:W-:-:S03]  /*13700*/  MOV R217, R176 ;  /* 0x000000b000d97202 */ /* 0x000fc60000000f00 */
[----:B------:R2:W3:Y:S02]  /*13710*/  MUFU.EX2 R176, R9 ;  /* 0x0000000900b07308 */ /* 0x0004e40000000800 */
[----:B--2---:R-:W-:Y:S01]  /*13720*/  FFMA.FTZ R9, R184, c[0x0][0x23c], -R8 ;  /* 0x00008f00b8097a23 */ /* 0x004fe20000010808 */
[----:B------:R-:W-:Y:S02]  /*13730*/  MOV R184, R169 ;  /* 0x000000a900b87202 */ /* 0x000fe40000000f00 */
[----:B---3--:R-:W-:-:S03]  /*13740*/  F2FP.BF16.PACK_AB R5, R176, R187 ;  /* 0x000000bbb005723e */ /* 0x008fc600000010ff */
[----:B------:R2:W-:Y:S02]  /*13750*/  MUFU.EX2 R173, R9 ;  /* 0x0000000900ad7308 */ /* 0x0005e40000000800 */
[----:B--2---:R-:W-:Y:S01]  /*13760*/  FFMA.FTZ R9, R178, c[0x0][0x23c], -R8 ;  /* 0x00008f00b2097a23 */ /* 0x004fe20000010808 */
[----:B------:R-:W-:-:S05]  /*13770*/  MOV R178, R148 ;  /* 0x0000009400b27202 */ /* 0x000fca0000000f00 */
[----:B------:R2:W3:Y:S02]  /*13780*/  MUFU.EX2 R169, R9 ;  /* 0x0000000900a97308 */ /* 0x0004e40000000800 */
[----:B--2---:R-:W-:Y:S01]  /*13790*/  FFMA.FTZ R9, R170, c[0x0][0x23c], -R0 ;  /* 0x00008f00aa097a23 */ /* 0x004fe20000010800 */
[----:B---3--:R-:W-:-:S05]  /*137a0*/  F2FP.BF16.PACK_AB R7, R169, R173 ;  /* 0x000000ada907723e */ /* 0x008fca00000010ff */
[----:B------:R2:W-:Y:S02]  /*137b0*/  MUFU.EX2 R170, R9 ;  /* 0x0000000900aa7308 */ /* 0x0005e40000000800 */
[C---:B------:R-:W-:Y:S08]  /*137c0*/  HMMA.16816.F32.BF16 R48, R4.reuse, R20, R48 ;  /* 0x000000140430723c */ /* 0x040ff00000041830 */
[----:B------:R-:W-:Y:S01]  /*137d0*/  HMMA.16816.F32.BF16 R40, R4, R22, R40 ;  /* 0x000000160428723c */ /* 0x000fe20000041828 */
[----:B------:R-:W3:Y:S01]  /*137e0*/  LDSM.16.MT88.4 R20, [R192+0x7000] ;  /* 0x00700000c014783b */ /* 0x000ee20000004200 */
[----:B--2---:R-:W-:-:S04]  /*137f0*/  FFMA.FTZ R9, R159, c[0x0][0x23c], -R0 ;  /* 0x00008f009f097a23 */ /* 0x004fc80000010800 */
[----:B------:R2:W-:Y:S02]  /*13800*/  MUFU.EX2 R168, R9 ;  /* 0x0000000900a87308 */ /* 0x0005e40000000800 */
[C---:B------:R-:W-:Y:S08]  /*13810*/  HMMA.16816.F32.BF16 R36, R4.reuse, R12, R36 ;  /* 0x0000000c0424723c */ /* 0x040ff00000041824 */
[----:B------:R-:W-:Y:S01]  /*13820*/  HMMA.16816.F32.BF16 R32, R4, R14, R32 ;  /* 0x0000000e0420723c */ /* 0x000fe20000041820 */
[----:B------:R-:W-:Y:S01]  /*13830*/  LDSM.16.MT88.4 R12, [R191+0x7000] ;  /* 0x00700000bf0c783b */ /* 0x000fe20000004200 */
[----:B--2---:R-:W-:Y:S01]  /*13840*/  FFMA.FTZ R9, R177, c[0x0][0x23c], -R3 ;  /* 0x00008f00b1097a23 */ /* 0x004fe20000010803 */
[----:B------:R-:W-:-:S05]  /*13850*/  MOV R177, R156 ;  /* 0x0000009c00b17202 */ /* 0x000fca0000000f00 */
[C---:B------:R-:W-:Y:S01]  /*13860*/  HMMA.16816.F32.BF16 R112, R4.reuse, R16, R112 ;  /* 0x000000100470723c */ /* 0x040fe20000041870 */
[----:B------:R2:W-:Y:S07]  /*13870*/  MUFU.EX2 R165, R9 ;  /* 0x0000000900a57308 */ /* 0x0005ee0000000800 */
[C---:B------:R-:W-:Y:S01]  /*13880*/  HMMA.16816.F32.BF16 R124, R4.reuse, R18, R124 ;  /* 0x00000012047c723c */ /* 0x040fe2000004187c */
[----:B------:R-:W4:Y:S07]  /*13890*/  LDSM.16.MT88.4 R16, [R190+0x7000] ;  /* 0x00700000be10783b */ /* 0x000f2e0000004200 */
[----:B------:R-:W-:Y:S01]  /*138a0*/  HMMA.16816.F32.BF16 R140, R4, R30, R140 ;  /* 0x0000001e048c723c */ /* 0x000fe2000004188c */
[----:B--2---:R-:W-:Y:S01]  /*138b0*/  FFMA.FTZ R9, R172, c[0x0][0x23c], -R3 ;  /* 0x00008f00ac097a23 */ /* 0x004fe20000010803 */
[----:B------:R-:W-:-:S03]  /*138c0*/  MOV R172, R75 ;  /* 0x0000004b00ac7202 */ /* 0x000fc60000000f00 */
[----:B------:R2:W5:Y:S03]  /*138d0*/  MUFU.EX2 R164, R9 ;  /* 0x0000000900a47308 */ /* 0x0005660000000800 */
[----:B------:R-:W-:Y:S01]  /*138e0*/  HMMA.16816.F32.BF16 R128, R4, R28, R128 ;  /* 0x0000001c0480723c */ /* 0x000fe20000041880 */
[----:B--2---:R-:W-:Y:S01]  /*138f0*/  FFMA.FTZ R9, R162, c[0x0][0x23c], -R3 ;  /* 0x00008f00a2097a23 */ /* 0x004fe20000010803 */
[----:B------:R-:W-:-:S05]  /*13900*/  MOV R162, R145 ;  /* 0x0000009100a27202 */ /* 0x000fca0000000f00 */
[----:B-----5:R-:W-:Y:S01]  /*13910*/  F2FP.BF16.PACK_AB R4, R164, R165 ;  /* 0x000000a5a404723e */ /* 0x020fe200000010ff */
[----:B------:R2:W-:Y:S02]  /*13920*/  MUFU.EX2 R161, R9 ;  /* 0x0000000900a17308 */ /* 0x0005e40000000800 */
[----:B--2---:R-:W-:-:S06]  /*13930*/  FFMA.FTZ R9, R153, c[0x0][0x23c], -R3 ;  /* 0x00008f0099097a23 */ /* 0x004fcc0000010803 */
[----:B------:R2:W5:Y:S02]  /*13940*/  MUFU.EX2 R159, R9 ;  /* 0x00000009009f7308 */ /* 0x0005640000000800 */
[----:B--2---:R-:W-:Y:S01]  /*13950*/  FFMA.FTZ R9, R186, c[0x0][0x23c], -R2 ;  /* 0x00008f00ba097a23 */ /* 0x004fe20000010802 */
[----:B-----5:R-:W-:-:S05]  /*13960*/  F2FP.BF16.PACK_AB R6, R159, R161 ;  /* 0x000000a19f06723e */ /* 0x020fca00000010ff */
        /* <DEDUP_REMOVED lines=10> */
[----:B------:R2:W5:Y:S02]  /*13a10*/  MUFU.EX2 R152, R9 ;  /* 0x0000000900987308 */ /* 0x0005640000000800 */
[C---:B-1----:R-:W-:Y:S08]  /*13a20*/  HMMA.16816.F32.BF16 R84, R4.reuse, R24, R84 ;  /* 0x000000180454723c */ /* 0x042ff00000041854 */
[----:B------:R-:W-:Y:S01]  /*13a30*/  HMMA.16816.F32.BF16 R80, R4, R26, R80 ;  /* 0x0000001a0450723c */ /* 0x000fe20000041850 */
[----:B--2---:R-:W-:-:S04]  /*13a40*/  FFMA.FTZ R9, R166, c[0x0][0x23c], -R0 ;  /* 0x00008f00a6097a23 */ /* 0x004fc80000010800 */
[----:B------:R1:W-:Y:S03]  /*13a50*/  MUFU.EX2 R151, R9 ;  /* 0x0000000900977308 */ /* 0x0003e60000000800 */
[C---:B---3--:R-:W-:Y:S08]  /*13a60*/  HMMA.16816.F32.BF16 R76, R4.reuse, R20, R76 ;  /* 0x00000014044c723c */ /* 0x048ff0000004184c */
[----:B------:R-:W-:Y:S01]  /*13a70*/  HMMA.16816.F32.BF16 R64, R4, R22, R64 ;  /* 0x000000160440723c */ /* 0x000fe20000041840 */
[----:B-1----:R-:W-:-:S07]  /*13a80*/  FFMA.FTZ R9, R163, c[0x0][0x23c], -R0 ;  /* 0x00008f00a3097a23 */ /* 0x002fce0000010800 */
[C---:B----4-:R-:W-:Y:S01]  /*13a90*/  HMMA.16816.F32.BF16 R60, R4.reuse, R16, R60 ;  /* 0x00000010043c723c */ /* 0x050fe2000004183c */
        /* <DEDUP_REMOVED lines=9> */
[----:B-----5:R-:W-:Y:S01]  /*13b30*/  F2FP.BF16.PACK_AB R6, R152, R168 ;  /* 0x000000a89806723e */ /* 0x020fe200000010ff */
        /* <DEDUP_REMOVED lines=13> */
[----:B------:R-:W-:-:S05]  /*13c10*/  FFMA.FTZ R3, R167, c[0x0][0x23c], -R3 ;  /* 0x00008f00a7037a23 */ /* 0x000fca0000010803 */
[----:B------:R2:W-:Y:S01]  /*13c20*/  MUFU.EX2 R30, R0 ;  /* 0x00000000001e7308 */ /* 0x0005e20000000800 */
[----:B-1----:R-:W-:-:S07]  /*13c30*/  FFMA.FTZ R9, R219, c[0x0][0x23c], -R8 ;  /* 0x00008f00db097a23 */ /* 0x002fce0000010808 */
        /* <DEDUP_REMOVED lines=42> */
[----:B------:R-:W-:Y:S01]  /*13ee0*/  FADD.FTZ R3, R238, R3 ;  /* 0x00000003ee037221 */ /* 0x000fe20000010000 */
[----:B-1----:R-:W-:Y:S01]  /*13ef0*/  F2FP.BF16.PACK_AB R141, R10, R24 ;  /* 0x000000180a8d723e */ /* 0x002fe200000010ff */
[----:B------:R-:W-:Y:S02]  /*13f00*/  FFMA.FTZ R0, R220, c[0x0][0x23c], -R8 ;  /* 0x00008f00dc007a23 */ /* 0x000fe40000010808 */
[----:B------:R-:W-:Y:S01]  /*13f10*/  FADD.FTZ R2, R187, R2 ;  /* 0x00000002bb027221 */ /* 0x000fe20000010000 */
[----:B------:R-:W-:Y:S01]  /*13f20*/  HMMA.16816.F32.BF16 R100, R136, R108, R76 ;  /* 0x0000006c8864723c */ /* 0x000fe2000004184c */
[----:B------:R1:W-:Y:S01]  /*13f30*/  MUFU.EX2 R9, R0 ;  /* 0x0000000000097308 */ /* 0x0003e20000000800 */
[----:B------:R-:W-:-:S02]  /*13f40*/  FADD.FTZ R3, R230, R3 ;  /* 0x00000003e6037221 */ /* 0x000fc40000010000 */
[----:B------:R-:W-:-:S04]  /*13f50*/  FADD.FTZ R2, R176, R2 ;  /* 0x00000002b0027221 */ /* 0x000fc80000010000 */
        /* <DEDUP_REMOVED lines=66> */
.L_x_2084:
[----:B------:R-:W-:-:S06]  /*14380*/  UISETP.GT.AND UP0, UPT, UR25, UR9, UPT ;  /* 0x000000091900728c */ /* 0x000fcc000bf04270 */
[----:B------:R-:W-:-:S13]  /*14390*/  PLOP3.LUT P0, PT, PT, PT, UP0, 0x80, 0x0 ;  /* 0x000000000000781c */ /* 0x000fda0003f0f008 */
[----:B------:R-:W-:Y:S05]  /*143a0*/  @!P0 BRA `(.L_x_2091) ;  /* 0x000051a000008947 */ /* 0x000fea0003800000 */
[----:B------:R-:W2:Y:S01]  /*143b0*/  LDL.LU.64 R6, [R1+0x20] ;  /* 0x0000200001067983 */ /* 0x000ea20000300a00 */
[----:B------:R-:W-:Y:S01]  /*143c0*/  ULDC UR15, c[0x0][0x1a4] ;  /* 0x00006900000f7ab9 */ /* 0x000fe20000000800 */
[----:B------:R-:W-:Y:S01]  /*143d0*/  IMAD.MOV.U32 R68, RZ, RZ, R72 ;  /* 0x000000ffff447224 */ /* 0x000fe200078e0048 */
[----:B------:R-:W-:Y:S01]  /*143e0*/  USHF.L.U32 UR8, UR4, 0x5, URZ ;  /* 0x0000000504087899 */ /* 0x000fe2000800063f */
[----:B------:R-:W3:Y:S01]  /*143f0*/  LDL.LU.64 R4, [R1+0x28] ;  /* 0x0000280001047983 */ /* 0x000ee20000300a00 */
[----:B------:R-:W-:Y:S01]  /*14400*/  UIMAD.WIDE.U32 UR22, UR4, 0x30, URZ ;  /* 0x00000030041678a5 */ /* 0x000fe2000f8e003f */
[----:B------:R-:W-:Y:S01]  /*14410*/  IMAD.MOV.U32 R3, RZ, RZ, R73 ;  /* 0x000000ffff037224 */ /* 0x000fe200078e0049 */
[----:B------:R-:W-:Y:S01]  /*14420*/  ULDC UR16, c[0x0][0x19c] ;  /* 0x0000670000107ab9 */ /* 0x000fe20000000800 */
[----:B------:R-:W4:Y:S01]  /*14430*/  LDL.64 R8, [R1+0x8] ;  /* 0x0000080001087983 */ /* 0x000f220000100a00 */
[----:B------:R-:W-:Y:S01]  /*14440*/  USHF.L.U64.HI UR4, UR4, 0x5, UR15 ;  /* 0x0000000504047899 */ /* 0x000fe2000801020f */
[----:B------:R-:W-:Y:S01]  /*14450*/  MOV R75, R70 ;  /* 0x00000046004b7202 */ /* 0x000fe20000000f00 */
[----:B------:R-:W-:Y:S01]  /*14460*/  UIMAD.WIDE.U32 UR30, UR6, 0x30, URZ ;  /* 0x00000030061e78a5 */ /* 0x000fe2000f8e003f */
[----:B------:R-:W-:Y:S01]  /*14470*/  IMAD.MOV.U32 R74, RZ, RZ, R71 ;  /* 0x000000ffff4a7224 */ /* 0x000fe200078e0047 */
[----:B------:R-:W-:-:S02]  /*14480*/  UIMAD UR15, UR15, 0x30, URZ ;  /* 0x000000300f0f78a4 */ /* 0x000fc4000f8e023f */
[----:B------:R-:W-:Y:S02]  /*14490*/  UIMAD UR24, UR16, 0x30, URZ ;  /* 0x00000030101878a4 */ /* 0x000fe4000f8e023f */
[----:B------:R-:W-:Y:S02]  /*144a0*/  USHF.L.U32 UR12, UR6, 0x5, URZ ;  /* 0x00000005060c7899 */ /* 0x000fe4000800063f */
[----:B------:R-:W-:Y:S02]  /*144b0*/  USHF.L.U64.HI UR16, UR6, 0x5, UR16 ;  /* 0x0000000506107899 */ /* 0x000fe40008010210 */
[----:B------:R-:W-:Y:S02]  /*144c0*/  UIADD3 UR15, UR15, UR23, URZ ;  /* 0x000000170f0f7290 */ /* 0x000fe4000fffe03f */
[----:B------:R-:W-:Y:S01]  /*144d0*/  UIADD3 UR24, UR24, UR31, URZ ;  /* 0x0000001f18187290 */ /* 0x000fe2000fffe03f */
[----:B--2---:R-:W-:Y:S02]  /*144e0*/  MOV R251, R7 ;  /* 0x0000000700fb7202 */ /* 0x004fe40000000f00 */
[----:B---3--:R-:W-:-:S02]  /*144f0*/  MOV R250, R4 ;  /* 0x0000000400fa7202 */ /* 0x008fc40000000f00 */
[----:B----4-:R-:W-:Y:S01]  /*14500*/  ISETP.GE.AND P5, PT, R8, c[0x0][0x220], PT ;  /* 0x0000880008007a0c */ /* 0x010fe20003fa6270 */
[----:B------:R-:W-:Y:S05]  /*14510*/  BRA `(.L_x_2092) ;  /* 0x0000034000007947 */ /* 0x000fea0003800000 */
.L_x_2094:
        /* <DEDUP_REMOVED lines=52> */
.L_x_2092:
[----:B------:R-:W-:Y:S04]  /*14860*/  DEPBAR.LE SB0, 0x0 ;  /* 0x000080000000791a */ /* 0x000fe80000000000 */
[----:B------:R-:W-:Y:S01]  /*14870*/  BAR.SYNC.DEFER_BLOCKING 0x0 ;  /* 0x0000000000007b1d */ /* 0x000fe20000010000 */
[----:B------:R-:W-:Y:S04]  /*14880*/  UIADD3 UR13, UR25, -0x1, URZ ;  /* 0xffffffff190d7890 */ /* 0x000fe8000fffe03f */
[----:B------:R-:W-:Y:S02]  /*14890*/  USHF.R.S32.HI UR7, URZ, 0x1f, UR13 ;  /* 0x0000001f3f077899 */ /* 0x000fe4000801140d */
[----:B------:R-:W-:Y:S01]  /*148a0*/  MOV R4, UR13 ;  /* 0x0000000d00047c02 */ /* 0x000fe20008000f00 */
[----:B------:R-:W-:Y:S02]  /*148b0*/  UIMAD UR6, UR5, UR13, URZ ;  /* 0x0000000d050672a4 */ /* 0x000fe4000f8e023f */
[----:B------:R-:W-:Y:S02]  /*148c0*/  UISETP.GT.AND UP0, UPT, UR13, UR9, UPT ;  /* 0x000000090d00728c */ /* 0x000fe4000bf04270 */
[----:B------:R-:W-:Y:S01]  /*148d0*/  UIMAD UR6, UR7, UR14, UR6 ;  /* 0x0000000e070672a4 */ /* 0x000fe2000f8e0206 */
[----:B------:R-:W-:Y:S05]  /*148e0*/  IMAD.WIDE.U32 R4, R4, UR14, R250 ;  /* 0x0000000e04047c25 */ /* 0x000fea000f8e00fa */
[C---:B------:R-:W-:Y:S02]  /*148f0*/  @!P5 LEA R12, P4, R4.reuse, c[0x0][0x170], 0x1 ;  /* 0x00005c00040cda11 */ /* 0x040fe400078808ff */
[----:B------:R-:W-:Y:S02]  /*14900*/  IADD3 R0, R5, UR6, RZ ;  /* 0x0000000605007c10 */ /* 0x000fe4000fffe0ff */
[C---:B------:R-:W-:Y:S01]  /*14910*/  @!P5 IADD3 R2, P1, R4.reuse, UR17, RZ ;  /* 0x000000110402dc10 */ /* 0x040fe2000ff3e0ff */
[----:B------:R-:W-:Y:S01]  /*14920*/  @P5 STS.128 [R215+0x6000], RZ ;  /* 0x006000ffd7005388 */ /* 0x000fe20000000c00 */
[----:B------:R-:W-:Y:S02]  /*14930*/  @!P5 LEA.HI.X R13, R4, c[0x0][0x174], R0, 0x1, P4 ;  /* 0x00005d00040dda11 */ /* 0x000fe400020f0c00 */
[----:B------:R-:W-:Y:S02]  /*14940*/  @!P5 LEA R10, P3, R2, c[0x0][0x170], 0x1 ;  /* 0x00005c00020ada11 */ /* 0x000fe400078608ff */
[----:B------:R-:W-:Y:S02]  /*14950*/  @!P5 IADD3.X R9, R0, UR10, RZ, P1, !PT ;  /* 0x0000000a0009dc10 */ /* 0x000fe40008ffe4ff */
[----:B------:R-:W-:Y:S01]  /*14960*/  @!P5 IADD3 R5, P0, R4, UR8, RZ ;  /* 0x000000080405dc10 */ /* 0x000fe2000ff1e0ff */
[----:B------:R-:W-:Y:S01]  /*14970*/  @!PT LDS RZ, [RZ] ;  /* 0x00000000fffff984 */ /* 0x000fe20000000800 */
[----:B------:R-:W-:Y:S01]  /*14980*/  @!PT LDS RZ, [RZ] ;  /* 0x00000000fffff984 */ /* 0x000fe20000000800 */
[----:B------:R-:W-:Y:S01]  /*14990*/  @!PT LDS RZ, [RZ] ;  /* 0x00000000fffff984 */ /* 0x000fe20000000800 */
[----:B------:R1:W-:Y:S01]  /*149a0*/  @!P5 LDGSTS.E.BYPASS.LTC128B.128 [R215+0x6000], [R12.64] ;  /* 0x060000000cd7dfae */ /* 0x0003e2000b901d52 */
[----:B------:R-:W-:Y:S02]  /*149b0*/  @!P5 LEA.HI.X R11, R2, c[0x0][0x174], R9, 0x1, P3 ;  /* 0x00005d00020bda11 */ /* 0x000fe400018f0c09 */
[C---:B------:R-:W-:Y:S02]  /*149c0*/  @!P5 LEA R8, P1, R5.reuse, c[0x0][0x170], 0x1 ;  /* 0x00005c000508da11 */ /* 0x040fe400078208ff */
[----:B------:R-:W-:Y:S02]  /*149d0*/  @!P5 IADD3.X R14, R0, UR4, RZ, P0, !PT ;  /* 0x00000004000edc10 */ /* 0x000fe400087fe4ff */
[----:B------:R-:W-:Y:S01]  /*149e0*/  @!P5 IADD3 R7, P2, R4, UR22, RZ ;  /* 0x000000160407dc10 */ /* 0x000fe2000ff5e0ff */
[----:B------:R-:W-:Y:S01]  /*149f0*/  @P5 STS.128 [R215+0x6800], RZ ;  /* 0x006800ffd7005388 */ /* 0x000fe20000000c00 */
[----:B------:R-:W-:Y:S02]  /*14a00*/  @!P5 LEA.HI.X R9, R5, c[0x0][0x174], R14, 0x1, P1 ;  /* 0x00005d000509da11 */ /* 0x000fe400008f0c0e */
[C---:B------:R-:W-:Y:S02]  /*14a10*/  @!P5 LEA R6, P0, R7.reuse, c[0x0][0x170], 0x1 ;  /* 0x00005c000706da11 */ /* 0x040fe400078008ff */
[----:B------:R-:W-:Y:S03]  /*14a20*/  @!P5 IADD3.X R15, R0, UR15, RZ, P2, !PT ;  /* 0x0000000f000fdc10 */ /* 0x000fe600097fe4ff */
[----:B------:R-:W-:Y:S01]  /*14a30*/  @!PT LDS RZ, [RZ] ;  /* 0x00000000fffff984 */ /* 0x000fe20000000800 */
[----:B------:R-:W-:Y:S01]  /*14a40*/  @!PT LDS RZ, [RZ] ;  /* 0x00000000fffff984 */ /* 0x000fe20000000800 */
[----:B------:R-:W-:Y:S01]  /*14a50*/  @!PT LDS RZ, [RZ] ;  /* 0x00000000fffff984 */ /* 0x000fe20000000800 */
[----:B------:R2:W-:Y:S01]  /*14a60*/  @!P5 LDGSTS.E.BYPASS.LTC128B.128 [R215+0x6800], [R10.64] ;  /* 0x068000000ad7dfae */ /* 0x0005e2000b901d52 */
[----:B------:R-:W-:Y:S02]  /*14a70*/  @!P5 LEA.HI.X R7, R7, c[0x0][0x174], R15, 0x1, P0 ;  /* 0x00005d000707da11 */ /* 0x000fe400000f0c0f */
[----:B------:R-:W-:Y:S05]  /*14a80*/  PLOP3.LUT P0, PT, PT, PT, UP0, 0x80, 0x0 ;  /* 0x000000000000781c */ /* 0x000fea0003f0f008 */
        /* <DEDUP_REMOVED lines=148> */
[----:B------:R-:W1:Y:S01]  /*153d0*/  MUFU.TANH R154, R22 ;  /* 0x00000016009a7308 */ /* 0x000e620000002400 */
[----:B------:R-:W-:Y:S02]  /*153e0*/  FMUL.FTZ R35, R35, c[0x0][0x2ec] ;  /* 0x0000bb0023237a20 */ /* 0x000fe40000410000 */
[-C--:B------:R-:W-:Y:S04]  /*153f0*/  HMMA.16816.F32.BF16 R60, R76, R6.reuse, R60 ;  /* 0x000000064c3c723c */ /* 0x080fe8000004183c */
[----:B------:R-:W-:Y:S02]  /*15400*/  FMUL.FTZ R49, R49, c[0x0][0x2ec] ;  /* 0x0000bb0031317a20 */ /* 0x000fe40000410000 */
[----:B------:R-:W-:Y:S01]  /*15410*/  FMUL.FTZ R36, R36, c[0x0][0x2ec] ;  /* 0x0000bb0024247a20 */ /* 0x000fe20000410000 */
        /* <DEDUP_REMOVED lines=75> */
[----:B------:R-:W1:Y:S02]  /*158d0*/  MUFU.TANH R67, R67 ;  /* 0x0000004300437308 */ /* 0x000e640000002400 */
[----:B-1234-:R-:W-:-:S05]  /*158e0*/  @P0 BRA `(.L_x_2094) ;  /* 0xffffec3000000947 */ /* 0x01efca000383ffff */
.L_x_2093:
[----:B------:R-:W2:Y:S01]  /*158f0*/  S2R R2, SR_TID.X ;  /* 0x0000000000027919 */ /* 0x000ea20000002100 */
[----:B------:R-:W-:Y:S01]  /*15900*/  IMAD.U32 R0, RZ, RZ, UR13 ;  /* 0x0000000dff007e24 */ /* 0x000fe2000f8e00ff */
[----:B------:R-:W-:Y:S01]  /*15910*/  P2R R179, PR, RZ, 0x20 ;  /* 0x00000020ffb37803 */ /* 0x000fe20000000000 */
[----:B------:R-:W-:Y:S02]  /*15920*/  UISETP.GT.AND UP0, UPT, UR13, UR9, UPT ;  /* 0x000000090d00728c */ /* 0x000fe4000bf04270 */
[----:B------:R-:W-:Y:S01]  /*15930*/  UMOV UR25, UR13 ;  /* 0x0000000d00197c82 */ /* 0x000fe20008000000 */
[----:B--2---:R-:W-:Y:S05]  /*15940*/  IMAD.SHL.U32 R2, R2, 0x2, RZ ;  /* 0x0000000202027824 */ /* 0x004fea00078e00ff */
[----:B------:R-:W-:Y:S05]  /*15950*/  LOP3.LUT R2, R2, 0x6, RZ, 0xc0, !PT ;  /* 0x0000000602027812 */ /* 0x000fea00078ec0ff */
[----:B------:R-:W-:Y:S04]  /*15960*/  IMAD R0, R0, 0x40, R2 ;  /* 0x0000004000007824 */ /* 0x000fe800078e0202 */
[--C-:B------:R-:W-:Y:S01]  /*15970*/  IMAD.IADD R2, R210, 0x1, -R0.reuse ;  /* 0x00000001d2027824 */ /* 0x100fe200078e0a00 */
[C---:B------:R-:W-:Y:S01]  /*15980*/  IADD3 R17, R0.reuse, 0x1, RZ ;  /* 0x0000000100117810 */ /* 0x040fe20007ffe0ff */
[----:B-1----:R-:W-:Y:S01]  /*15990*/  IMAD.IADD R4, R207, 0x1, -R0 ;  /* 0x00000001cf047824 */ /* 0x002fe200078e0a00 */
[C---:B------:R-:W-:Y:S02]  /*159a0*/  IADD3 R16, R0.reuse, 0x8, RZ ;  /* 0x0000000800107810 */ /* 0x040fe40007ffe0ff */
[----:B------:R-:W-:Y:S02]  /*159b0*/  IABS R2, R2 ;  /* 0x0000000200027213 */ /* 0x000fe40000000000 */
[C---:B------:R-:W-:Y:S02]  /*159c0*/  IADD3 R12, R0.reuse, 0x18, RZ ;  /* 0x00000018000c7810 */ /* 0x040fe40007ffe0ff */
        /* <DEDUP_REMOVED lines=12> */
[----:B------:R-:W-:Y:S01]  /*15a90*/  ISETP.GE.AND P1, PT, R0, R204, PT ;  /* 0x000000cc0000720c */ /* 0x000fe20003f26270 */
[----:B-1----:R-:W-:Y:S01]  /*15aa0*/  FFMA.FTZ R30, R30, -UR20, R168 ;  /* 0x800000141e1e7c23 */ /* 0x002fe200080100a8 */
[----:B------:R-:W-:Y:S01]  /*15ab0*/  IABS R2, R4 ;  /* 0x0000000400027213 */ /* 0x000fe20000000000 */
[--C-:B------:R-:W-:Y:S01]  /*15ac0*/  IMAD.IADD R4, R205, 0x1, -R0.reuse ;  /* 0x00000001cd047824 */ /* 0x100fe200078e0a00 */
[C---:B------:R-:W-:Y:S02]  /*15ad0*/  ISETP.GE.OR P4, PT, R0.reuse, R214, !P3 ;  /* 0x000000d60000720c */ /* 0x040fe40005f86670 */
[----:B------:R1:W2:Y:S01]  /*15ae0*/  I2F R28, R2 ;  /* 0x00000002001c7306 */ /* 0x0002a20000201400 */
[C---:B------:R-:W-:Y:S02]  /*15af0*/  ISETP.GE.AND P0, PT, R0.reuse, R203, PT ;  /* 0x000000cb0000720c */ /* 0x040fe40003f06270 */
[C---:B------:R-:W-:Y:S02]  /*15b00*/  ISETP.GE.AND P2, PT, R0.reuse, R208, PT ;  /* 0x000000d00000720c */ /* 0x040fe40003f46270 */
[C---:B------:R-:W-:Y:S02]  /*15b10*/  ISETP.GE.OR P3, PT, R0.reuse, R212, !P1 ;  /* 0x000000d40000720c */ /* 0x040fe40004f66670 */
[C---:B------:R-:W-:Y:S02]  /*15b20*/  ISETP.GE.OR P6, PT, R0.reuse, R213, !P2 ;  /* 0x000000d50000720c */ /* 0x040fe400057c6670 */
[----:B------:R-:W-:Y:S02]  /*15b30*/  ISETP.GE.OR P2, PT, R0, R211, !P0 ;  /* 0x000000d30000720c */ /* 0x000fe40004746670 */
[C---:B------:R-:W-:Y:S02]  /*15b40*/  ISETP.GE.AND P0, PT, R17.reuse, R208, PT ;  /* 0x000000d01100720c */ /* 0x040fe40003f06270 */
[C---:B------:R-:W-:Y:S02]  /*15b50*/  ISETP.GE.AND P1, PT, R17.reuse, R206, PT ;  /* 0x000000ce1100720c */ /* 0x040fe40003f26270 */
[C---:B------:R-:W-:Y:S02]  /*15b60*/  ISETP.GE.OR P0, PT, R17.reuse, R213, !P0 ;  /* 0x000000d51100720c */ /* 0x040fe40004706670 */
[----:B------:R-:W-:Y:S02]  /*15b70*/  ISETP.GE.OR P1, PT, R17, R214, !P1 ;  /* 0x000000d61100720c */ /* 0x000fe40004f26670 */
[----:B------:R-:W-:Y:S02]  /*15b80*/  ISETP.GE.AND P5, PT, R14, R206, PT ;  /* 0x000000ce0e00720c */ /* 0x000fe40003fa6270 */
[----:B-1----:R-:W-:Y:S01]  /*15b90*/  IABS R2, R4 ;  /* 0x0000000400027213 */ /* 0x002fe20000000000 */
[----:B--2---:R-:W-:Y:S02]  /*15ba0*/  FFMA.FTZ R28, R28, -UR20, R167 ;  /* 0x800000141c1c7c23 */ /* 0x004fe400080100a7 */
[----:B------:R-:W-:Y:S01]  /*15bb0*/  IMAD.IADD R4, R209, 0x1, -R0 ;  /* 0x00000001d1047824 */ /* 0x000fe200078e0a00 */
[----:B------:R1:W2:Y:S02]  /*15bc0*/  I2F R26, R2 ;  /* 0x00000002001a7306 */ /* 0x0002a40000201400 */
[----:B------:R-:W-:Y:S02]  /*15bd0*/  FSEL R59, R28, -INF , !P6 ;  /* 0xff8000001c3b7808 */ /* 0x000fe40007000000 */
[----:B------:R-:W-:Y:S02]  /*15be0*/  ISETP.GE.AND P6, PT, R15, R208, PT ;  /* 0x000000d00f00720c */ /* 0x000fe40003fc6270 */
[----:B-1----:R-:W-:Y:S01]  /*15bf0*/  IABS R2, R4 ;  /* 0x0000000400027213 */ /* 0x002fe20000000000 */
[--C-:B------:R-:W-:Y:S02]  /*15c00*/  IMAD.IADD R4, R210, 0x1, -R17.reuse ;  /* 0x00000001d2047824 */ /* 0x100fe400078e0a11 */
[----:B--2---:R-:W-:Y:S01]  /*15c10*/  FFMA.FTZ R26, R26, -UR20, R166 ;  /* 0x800000141a1a7c23 */ /* 0x004fe200080100a6 */
[----:B------:R1:W2:Y:S02]  /*15c20*/  I2F R25, R2 ;  /* 0x0000000200197306 */ /* 0x0002a40000201400 */
[----:B-1----:R-:W-:Y:S01]  /*15c30*/  IABS R2, R4 ;  /* 0x0000000400027213 */ /* 0x002fe20000000000 */
[----:B------:R-:W-:Y:S02]  /*15c40*/  IMAD.IADD R4, R207, 0x1, -R17 ;  /* 0x00000001cf047824 */ /* 0x000fe400078e0a11 */
[----:B--2---:R-:W-:Y:S05]  /*15c50*/  FFMA.FTZ R25, R25, -UR20, R165 ;  /* 0x8000001419197c23 */ /* 0x004fea00080100a5 */
[----:B------:R1:W2:Y:S02]  /*15c60*/  I2F R24, R2 ;  /* 0x0000000200187306 */ /* 0x0002a40000201400 */
[----:B-1----:R-:W-:Y:S01]  /*15c70*/  IABS R2, R4 ;  /* 0x0000000400027213 */ /* 0x002fe20000000000 */
[----:B--2---:R-:W-:Y:S02]  /*15c80*/  FFMA.FTZ R24, R24, -UR20, R170 ;  /* 0x8000001418187c23 */ /* 0x004fe400080100aa */
[C-C-:B------:R-:W-:Y:S05]  /*15c90*/  IMAD.IADD R4, R210.reuse, 0x1, -R16.reuse ;  /* 0x00000001d2047824 */ /* 0x140fea00078e0a10 */
[----:B------:R1:W-:Y:S02]  /*15ca0*/  I2F R54, R2 ;  /* 0x0000000200367306 */ /* 0x0003e40000201400 */
[----:B-1----:R-:W-:Y:S01]  /*15cb0*/  IABS R2, R4 ;  /* 0x0000000400027213 */ /* 0x002fe20000000000 */
[----:B------:R-:W-:Y:S07]  /*15cc0*/  IMAD.IADD R4, R207, 0x1, -R16 ;  /* 0x00000001cf047824 */ /* 0x000fee00078e0a10 */
[----:B------:R1:W2:Y:S02]  /*15cd0*/  I2F R21, R2 ;  /* 0x0000000200157306 */ /* 0x0002a40000201400 */
[----:B-1----:R-:W-:Y:S01]  /*15ce0*/  IABS R2, R4 ;  /* 0x0000000400027213 */ /* 0x002fe20000000000 */
[C-C-:B------:R-:W-:Y:S02]  /*15cf0*/  IMAD.IADD R4, R210.reuse, 0x1, -R15.reuse ;  /* 0x00000001d2047824 */ /* 0x140fe400078e0a0f */
[----:B--2---:R-:W-:Y:S05]  /*15d00*/  FFMA.FTZ R21, R21, -UR20, R164 ;  /* 0x8000001415157c23 */ /* 0x004fea00080100a4 */
[----:B------:R1:W-:Y:S02]  /*15d10*/  I2F R53, R2 ;  /* 0x0000000200357306 */ /* 0x0003e40000201400 */
[----:B-1----:R-:W-:Y:S01]  /*15d20*/  IABS R2, R4 ;  /* 0x0000000400027213 */ /* 0x002fe20000000000 */
[C---:B------:R-:W-:Y:S07]  /*15d30*/  IMAD.IADD R4, R207.reuse, 0x1, -R15 ;  /* 0x00000001cf047824 */ /* 0x040fee00078e0a0f */
[----:B------:R1:W2:Y:S02]  /*15d40*/  I2F R20, R2 ;  /* 0x0000000200147306 */ /* 0x0002a40000201400 */
[----:B-1----:R-:W-:Y:S01]  /*15d50*/  IABS R2, R4 ;  /* 0x0000000400027213 */ /* 0x002fe20000000000 */
[--C-:B------:R-:W-:Y:S02]  /*15d60*/  IMAD.IADD R4, R210, 0x1, -R14.reuse ;  /* 0x00000001d2047824 */ /* 0x100fe400078e0a0e */
        /* <DEDUP_REMOVED lines=24> */
[--C-:B------:R-:W-:Y:S05]  /*15ef0*/  IMAD.IADD R4, R210, 0x1, -R11.reuse ;  /* 0x00000001d2047824 */ /* 0x100fea00078e0a0b */
[----:B------:R1:W2:Y:S02]  /*15f00*/  I2F R36, R2 ;  /* 0x0000000200247306 */ /* 0x0002a40000201400 */
[----:B-1----:R-:W-:Y:S01]  /*15f10*/  IABS R2, R4 ;  /* 0x0000000400027213 */ /* 0x002fe20000000000 */
[----:B--2---:R-:W-:Y:S02]  /*15f20*/  FFMA.FTZ R36, R36, -UR20, R150 ;  /* 0x8000001424247c23 */ /* 0x004fe40008010096 */
[----:B------:R-:W-:Y:S05]  /*15f30*/  IMAD.IADD R4, R207, 0x1, -R11 ;  /* 0x00000001cf047824 */ /* 0x000fea00078e0a0b */
[----:B------:R1:W2:Y:S02]  /*15f40*/  I2F R39, R2 ;  /* 0x0000000200277306 */ /* 0x0002a40000201400 */
[----:B-1----:R-:W-:Y:S01]  /*15f50*/  IABS R2, R4 ;  /* 0x0000000400027213 */ /* 0x002fe20000000000 */
[----:B--2---:R-:W-:Y:S02]  /*15f60*/  FFMA.FTZ R39, R39, -UR20, R151 ;  /* 0x8000001427277c23 */ /* 0x004fe40008010097 */
[--C-:B------:R-:W-:Y:S05]  /*15f70*/  IMAD.IADD R4, R210, 0x1, -R10.reuse ;  /* 0x00000001d2047824 */ /* 0x100fea00078e0a0a */
[----:B------:R1:W2:Y:S02]  /*15f80*/  I2F R40, R2 ;  /* 0x0000000200287306 */ /* 0x0002a40000201400 */
[----:B-1----:R-:W-:Y:S01]  /*15f90*/  IABS R2, R4 ;  /* 0x0000000400027213 */ /* 0x002fe20000000000 */
[C---:B------:R-:W-:Y:S02]  /*15fa0*/  IMAD.IADD R4, R207.reuse, 0x1, -R10 ;  /* 0x00000001cf047824 */ /* 0x040fe400078e0a0a */
[----:B--2---:R-:W-:Y:S05]  /*15fb0*/  FFMA.FTZ R40, R40, -UR20, R149 ;  /* 0x8000001428287c23 */ /* 0x004fea0008010095 */
        /* <DEDUP_REMOVED lines=10> */
[--C-:B------:R-:W-:Y:S02]  /*16060*/  IMAD.IADD R4, R210, 0x1, -R8.reuse ;  /* 0x00000001d2047824 */ /* 0x100fe400078e0a08 */
[----:B--2---:R-:W-:Y:S05]  /*16070*/  FFMA.FTZ R45, R45, -UR20, R147 ;  /* 0x800000142d2d7c23 */ /* 0x004fea0008010093 */
[----:B------:R1:W2:Y:S02]  /*16080*/  I2F R46, R2 ;  /* 0x00000002002e7306 */ /* 0x0002a40000201400 */
[----:B-1----:R-:W-:Y:S01]  /*16090*/  IABS R2, R4 ;  /* 0x0000000400027213 */ /* 0x002fe20000000000 */
[C---:B------:R-:W-:Y:S02]  /*160a0*/  IMAD.IADD R4, R207.reuse, 0x1, -R8 ;  /* 0x00000001cf047824 */ /* 0x040fe400078e0a08 */
[----:B--2---:R-:W-:Y:S05]  /*160b0*/  FFMA.FTZ R46, R46, -UR20, R145 ;  /* 0x800000142e2e7c23 */ /* 0x004fea0008010091 */
[----:B------:R1:W2:Y:S02]  /*160c0*/  I2F R50, R2 ;  /* 0x0000000200327306 */ /* 0x0002a40000201400 */
[----:B-1----:R-:W-:Y:S01]  /*160d0*/  IABS R2, R4 ;  /* 0x0000000400027213 */ /* 0x002fe20000000000 */
[----:B--2---:R-:W-:Y:S02]  /*160e0*/  FFMA.FTZ R50, R50, -UR20, R144 ;  /* 0x8000001432327c23 */ /* 0x004fe40008010090 */
[----:B------:R-:W-:Y:S05]  /*160f0*/  IMAD.IADD R4, R210, 0x1, -R7 ;  /* 0x00000001d2047824 */ /* 0x000fea00078e0a07 */
        /* <DEDUP_REMOVED lines=18> */
[----:B------:R-:W-:Y:S02]  /*16220*/  IMAD.IADD R4, R207, 0x1, -R5 ;  /* 0x00000001cf047824 */ /* 0x000fe400078e0a05 */
[----:B--2---:R-:W-:Y:S05]  /*16230*/  FFMA.FTZ R43, R43, -UR20, R69 ;  /* 0x800000142b2b7c23 */ /* 0x004fea0008010045 */
[----:B------:R1:W2:Y:S01]  /*16240*/  I2F R41, R2 ;  /* 0x0000000200297306 */ /* 0x0002a20000201400 */
[----:B------:R-:W-:Y:S02]  /*16250*/  FSEL R69, R25, -INF , !P2 ;  /* 0xff80000019457808 */ /* 0x000fe40005000000 */
[----:B------:R-:W-:Y:S02]  /*16260*/  ISETP.GE.AND P2, PT, R14, R208, PT ;  /* 0x000000d00e00720c */ /* 0x000fe40003f46270 */
[----:B-1----:R-:W-:Y:S01]  /*16270*/  IABS R2, R4 ;  /* 0x0000000400027213 */ /* 0x002fe20000000000 */
[----:B--2---:R-:W-:Y:S01]  /*16280*/  FFMA.FTZ R41, R41, -UR20, R70 ;  /* 0x8000001429297c23 */ /* 0x004fe20008010046 */
[----:B------:R-:W-:Y:S03]  /*16290*/  IADD3 R4, R0, 0x38, RZ ;  /* 0x0000003800047810 */ /* 0x000fe60007ffe0ff */
[----:B------:R1:W2:Y:S02]  /*162a0*/  I2F R38, R2 ;  /* 0x0000000200267306 */ /* 0x0002a40000201400 */
[--C-:B------:R-:W-:Y:S05]  /*162b0*/  IMAD.IADD R18, R210, 0x1, -R4.reuse ;  /* 0x00000001d2127824 */ /* 0x100fea00078e0a04 */
[----:B-1----:R-:W-:Y:S01]  /*162c0*/  IABS R2, R18 ;  /* 0x0000001200027213 */ /* 0x002fe20000000000 */
[----:B--2---:R-:W-:Y:S01]  /*162d0*/  FFMA.FTZ R38, R38, -UR20, R55 ;  /* 0x8000001426267c23 */ /* 0x004fe20008010037 */
[----:B------:R-:W-:Y:S01]  /*162e0*/  FSEL R55, R24, -INF , !P1 ;  /* 0xff80000018377808 */ /* 0x000fe20004800000 */
[----:B------:R-:W-:Y:S01]  /*162f0*/  IMAD.IADD R18, R207, 0x1, -R4 ;  /* 0x00000001cf127824 */ /* 0x000fe200078e0a04 */
[----:B------:R1:W2:Y:S04]  /*16300*/  I2F R37, R2 ;  /* 0x0000000200257306 */ /* 0x0002a80000201400 */
[----:B------:R-:W-:Y:S06]  /*16310*/  IABS R18, R18 ;  /* 0x0000001200127213 */ /* 0x000fec0000000000 */
[----:B------:R3:W4:Y:S01]  /*16320*/  I2F R35, R18 ;  /* 0x0000001200237306 */ /* 0x0007220000201400 */
[----:B-1----:R-:W-:Y:S01]  /*16330*/  IADD3 R2, R0, 0x39, RZ ;  /* 0x0000003900027810 */ /* 0x002fe20007ffe0ff */
[----:B--2---:R-:W-:Y:S04]  /*16340*/  FFMA.FTZ R52, R37, -UR20, R64 ;  /* 0x8000001425347c23 */ /* 0x004fe80008010040 */
[--C-:B------:R-:W-:Y:S05]  /*16350*/  IMAD.IADD R19, R210, 0x1, -R2.reuse ;  /* 0x00000001d2137824 */ /* 0x100fea00078e0a02 */
[----:B---3--:R-:W-:Y:S01]  /*16360*/  IABS R18, R19 ;  /* 0x0000001300127213 */ /* 0x008fe20000000000 */
[----:B------:R-:W-:Y:S02]  /*16370*/  IMAD.IADD R19, R207, 0x1, -R2 ;  /* 0x00000001cf137824 */ /* 0x000fe400078e0a02 */
[----:B----4-:R-:W-:Y:S01]  /*16380*/  FFMA.FTZ R35, R35, -UR20, R66 ;  /* 0x8000001423237c23 */ /* 0x010fe20008010042 */
[----:B------:R1:W2:Y:S02]  /*16390*/  I2F R31, R18 ;  /* 0x00000012001f7306 */ /* 0x0002a40000201400 */
[----:B-1----:R-:W-:Y:S01]  /*163a0*/  IABS R18, R19 ;  /* 0x0000001300127213 */ /* 0x002fe20000000000 */
[----:B------:R-:W-:Y:S01]  /*163b0*/  FFMA.FTZ R19, R54, -UR20, R169 ;  /* 0x8000001436137c23 */ /* 0x000fe200080100a9 */
[----:B------:R-:W-:Y:S01]  /*163c0*/  FSEL R54, R30, -INF , !P4 ;  /* 0xff8000001e367808 */ /* 0x000fe20006000000 */
[----:B--2---:R-:W-:Y:S01]  /*163d0*/  FFMA.FTZ R37, R31, -UR20, R65 ;  /* 0x800000141f257c23 */ /* 0x004fe20008010041 */
[----:B------:R-:W-:Y:S01]  /*163e0*/  FSEL R65, R26, -INF , !P3 ;  /* 0xff8000001a417808 */ /* 0x000fe20005800000 */
[----:B------:R-:W-:Y:S01]  /*163f0*/  IMAD.MOV.U32 R0, RZ, RZ, R18 ;  /* 0x000000ffff007224 */ /* 0x000fe200078e0012 */
[----:B------:R-:W-:Y:S01]  /*16400*/  FSEL R57, R19, -INF , !P0 ;  /* 0xff80000013397808 */ /* 0x000fe20004000000 */
[----:B------:R-:W-:Y:S01]  /*16410*/  IMAD.IADD R18, R205, 0x1, -R17 ;  /* 0x00000001cd127824 */ /* 0x000fe200078e0a11 */
[C---:B------:R-:W-:Y:S01]  /*16420*/  ISETP.GE.AND P3, PT, R16.reuse, R208, PT ;  /* 0x000000d01000720c */ /* 0x040fe20003f66270 */
[----:B------:R-:W1:Y:S01]  /*16430*/  I2F R22, R0 ;  /* 0x0000000000167306 */ /* 0x000e620000201400 */
[C---:B------:R-:W-:Y:S02]  /*16440*/  ISETP.GE.AND P4, PT, R16.reuse, R206, PT ;  /* 0x000000ce1000720c */ /* 0x040fe40003f86270 */
[C---:B------:R-:W-:Y:S02]  /*16450*/  ISETP.GE.OR P0, PT, R16.reuse, R213, !P3 ;  /* 0x000000d51000720c */ /* 0x040fe40005f06670 */
[----:B------:R-:W-:Y:S02]  /*16460*/  ISETP.GE.OR P1, PT, R16, R214, !P4 ;  /* 0x000000d61000720c */ /* 0x000fe40006726670 */
[----:B------:R-:W-:Y:S02]  /*16470*/  ISETP.GE.AND P4, PT, R15, R206, PT ;  /* 0x000000ce0f00720c */ /* 0x000fe40003f86270 */
[----:B------:R-:W-:Y:S02]  /*16480*/  FSEL R58, R21, -INF , !P1 ;  /* 0xff800000153a7808 */ /* 0x000fe40004800000 */
[----:B------:R-:W-:Y:S02]  /*16490*/  ISETP.GE.OR P1, PT, R15, R214, !P4 ;  /* 0x000000d60f00720c */ /* 0x000fe40006726670 */
[----:B------:R-:W-:Y:S02]  /*164a0*/  ISETP.GE.AND P3, PT, R13, R206, PT ;  /* 0x000000ce0d00720c */ /* 0x000fe40003f66270 */
[----:B------:R-:W-:Y:S02]  /*164b0*/  FSEL R56, R20, -INF , !P1 ;  /* 0xff80000014387808 */ /* 0x000fe40004800000 */
[----:B------:R-:W-:Y:S02]  /*164c0*/  ISETP.GE.OR P1, PT, R14, R214, !P5 ;  /* 0x000000d60e00720c */ /* 0x000fe40006f26670 */
[C---:B------:R-:W-:Y:S02]  /*164d0*/  ISETP.GE.AND P5, PT, R17.reuse, R204, PT ;  /* 0x000000cc1100720c */ /* 0x040fe40003fa6270 */
[C---:B------:R-:W-:Y:S02]  /*164e0*/  ISETP.GE.AND P4, PT, R17.reuse, R203, PT ;  /* 0x000000cb1100720c */ /* 0x040fe40003f86270 */
[----:B------:R-:W-:Y:S01]  /*164f0*/  ISETP.GE.OR P5, PT, R17, R212, !P5 ;  /* 0x000000d41100720c */ /* 0x000fe20006fa6670 */
[----:B-1----:R-:W-:Y:S01]  /*16500*/  FFMA.FTZ R31, R22, -UR20, R67 ;  /* 0x80000014161f7c23 */ /* 0x002fe20008010043 */
[----:B------:R-:W-:Y:S01]  /*16510*/  IABS R0, R18 ;  /* 0x0000001200007213 */ /* 0x000fe20000000000 */
[----:B------:R-:W-:Y:S01]  /*16520*/  FFMA.FTZ R18, R53, -UR20, R161 ;  /* 0x8000001435127c23 */ /* 0x000fe200080100a1 */
[----:B------:R-:W-:Y:S02]  /*16530*/  P2R R19, PR, RZ, 0x20 ;  /* 0x00000020ff137803 */ /* 0x000fe40000000000 */
[----:B------:R-:W-:Y:S02]  /*16540*/  FSEL R67, R29, -INF , !P1 ;  /* 0xff8000001d437808 */ /* 0x000fe40004800000 */
[----:B------:R-:W1:Y:S01]  /*16550*/  I2F R0, R0 ;  /* 0x0000000000007306 */ /* 0x000e620000201400 */
[----:B------:R-:W-:Y:S01]  /*16560*/  FSEL R60, R18, -INF , !P0 ;  /* 0xff800000123c7808 */ /* 0x000fe20004000000 */
[----:B------:R-:W-:Y:S01]  /*16570*/  IMAD.IADD R18, R205, 0x1, -R15 ;  /* 0x00000001cd127824 */ /* 0x000fe200078e0a0f */
[----:B------:R-:W-:Y:S02]  /*16580*/  ISETP.GE.OR P1, PT, R13, R214, !P3 ;  /* 0x000000d60d00720c */ /* 0x000fe40005f26670 */
[-C--:B------:R-:W-:Y:S02]  /*16590*/  ISETP.GE.OR P0, PT, R15, R213.reuse, !P6 ;  /* 0x000000d50f00720c */ /* 0x080fe40007706670 */
[----:B------:R-:W-:Y:S02]  /*165a0*/  FSEL R64, R32, -INF , !P1 ;  /* 0xff80000020407808 */ /* 0x000fe40004800000 */
[C---:B------:R-:W-:Y:S02]  /*165b0*/  ISETP.GE.AND P1, PT, R12.reuse, R208, PT ;  /* 0x000000d00c00720c */ /* 0x040fe40003f26270 */
[C---:B------:R-:W-:Y:S02]  /*165c0*/  ISETP.GE.AND P6, PT, R12.reuse, R206, PT ;  /* 0x000000ce0c00720c */ /* 0x040fe40003fc6270 */
[-C--:B------:R-:W-:Y:S02]  /*165d0*/  ISETP.GE.OR P1, PT, R12, R213.reuse, !P1 ;  /* 0x000000d50c00720c */ /* 0x080fe40004f26670 */
[----:B------:R-:W-:Y:S02]  /*165e0*/  FSEL R61, R23, -INF , !P0 ;  /* 0xff800000173d7808 */ /* 0x000fe40004000000 */
[----:B------:R-:W-:Y:S02]  /*165f0*/  FSEL R152, R36, -INF , !P1 ;  /* 0xff80000024987808 */ /* 0x000fe40004800000 */
[----:B------:R-:W-:Y:S02]  /*16600*/  ISETP.GE.OR P0, PT, R14, R213, !P2 ;  /* 0x000000d50e00720c */ /* 0x000fe40005706670 */
[----:B------:R-:W-:Y:S02]  /*16610*/  ISETP.GE.AND P3, PT, R13, R208, PT ;  /* 0x000000d00d00720c */ /* 0x000fe40003f66270 */
[----:B------:R-:W-:Y:S01]  /*16620*/  ISETP.GE.AND P2, PT, R11, R206, PT ;  /* 0x000000ce0b00720c */ /* 0x000fe20003f46270 */
[----:B-1----:R-:W-:Y:S01]  /*16630*/  FFMA.FTZ R53, R0, -UR20, R171 ;  /* 0x8000001400357c23 */ /* 0x002fe200080100ab */
[----:B------:R-:W-:Y:S01]  /*16640*/  ISETP.GE.OR P1, PT, R17, R211, !P4 ;  /* 0x000000d31100720c */ /* 0x000fe20006726670 */
[----:B------:R-:W-:Y:S01]  /*16650*/  IMAD.IADD R0, R205, 0x1, -R16 ;  /* 0x00000001cd007824 */ /* 0x000fe200078e0a10 */
[----:B------:R-:W-:Y:S02]  /*16660*/  FSEL R66, R27, -INF , !P0 ;  /* 0xff8000001b427808 */ /* 0x000fe40004000000 */
[-C--:B------:R-:W-:Y:S02]  /*16670*/  ISETP.GE.OR P0, PT, R13, R213.reuse, !P3 ;  /* 0x000000d50d00720c */ /* 0x080fe40005f06670 */
[----:B------:R-:W-:Y:S02]  /*16680*/  IABS R0, R0 ;  /* 0x0000000000007213 */ /* 0x000fe40000000000 */
[----:B------:R-:W-:Y:S02]  /*16690*/  ISETP.GE.OR P3, PT, R12, R214, !P6 ;  /* 0x000000d60c00720c */ /* 0x000fe40007766670 */
[----:B------:R1:W2:Y:S01]  /*166a0*/  I2F R25, R0 ;  /* 0x0000000000197306 */ /* 0x0002a20000201400 */
[----:B------:R-:W-:Y:S02]  /*166b0*/  ISETP.GE.AND P6, PT, R10, R208, PT ;  /* 0x000000d00a00720c */ /* 0x000fe40003fc6270 */
[----:B------:R-:W-:Y:S02]  /*166c0*/  P2R R27, PR, RZ, 0x2 ;  /* 0x00000002ff1b7803 */ /* 0x000fe40000000000 */
[----:B------:R-:W-:Y:S02]  /*166d0*/  ISETP.GE.OR P1, PT, R11, R214, !P2 ;  /* 0x000000d60b00720c */ /* 0x000fe40005726670 */
[----:B------:R-:W-:Y:S02]  /*166e0*/  FSEL R63, R34, -INF , !P3 ;  /* 0xff800000223f7808 */ /* 0x000fe40005800000 */
[----:B------:R-:W-:Y:S02]  /*166f0*/  FSEL R39, R39, -INF , !P1 ;  /* 0xff80000027277808 */ /* 0x000fe40004800000 */
[C---:B------:R-:W-:Y:S02]  /*16700*/  ISETP.GE.OR P1, PT, R10.reuse, R213, !P6 ;  /* 0x000000d50a00720c */ /* 0x040fe40007726670 */
[----:B------:R-:W-:Y:S02]  /*16710*/  ISETP.NE.AND P6, PT, R19, RZ, PT ;  /* 0x000000ff1300720c */ /* 0x000fe40003fc5270 */
[CC--:B------:R-:W-:Y:S02]  /*16720*/  ISETP.GE.AND P3, PT, R10.reuse, R206.reuse, PT ;  /* 0x000000ce0a00720c */ /* 0x0c0fe40003f66270 */
[----:B------:R-:W-:Y:S02]  /*16730*/  ISETP.GE.AND P2, PT, R9, R206, PT ;  /* 0x000000ce0900720c */ /* 0x000fe40003f46270 */
[----:B------:R-:W-:Y:S02]  /*16740*/  ISETP.GE.OR P3, PT, R10, R214, !P3 ;  /* 0x000000d60a00720c */ /* 0x000fe40005f66670 */
[----:B------:R-:W-:Y:S02]  /*16750*/  ISETP.GE.AND P4, PT, R16, R204, PT ;  /* 0x000000cc1000720c */ /* 0x000fe40003f86270 */
[----:B------:R-:W-:Y:S02]  /*16760*/  FSEL R158, R42, -INF , !P3 ;  /* 0xff8000002a9e7808 */ /* 0x000fe40005800000 */
[----:B-1----:R-:W-:Y:S01]  /*16770*/  IABS R0, R18 ;  /* 0x0000001200007213 */ /* 0x002fe20000000000 */
[----:B------:R-:W-:Y:S01]  /*16780*/  IMAD.IADD R18, R205, 0x1, -R14 ;  /* 0x00000001cd127824 */ /* 0x000fe200078e0a0e */
[----:B------:R-:W-:Y:S02]  /*16790*/  FSEL R53, R53, -INF , !P6 ;  /* 0xff80000035357808 */ /* 0x000fe40007000000 */
[----:B------:R1:W-:Y:S01]  /*167a0*/  I2F R24, R0 ;  /* 0x0000000000187306 */ /* 0x0003e20000201400 */
[----:B------:R-:W-:Y:S02]  /*167b0*/  ISETP.GE.AND P3, PT, R16, R203, PT ;  /* 0x000000cb1000720c */ /* 0x000fe40003f66270 */
[----:B------:R-:W-:Y:S02]  /*167c0*/  FSEL R62, R33, -INF , !P0 ;  /* 0xff800000213e7808 */ /* 0x000fe40004000000 */
[----:B------:R-:W-:Y:S02]  /*167d0*/  ISETP.GE.AND P0, PT, R11, R208, PT ;  /* 0x000000d00b00720c */ /* 0x000fe40003f06270 */
[----:B------:R-:W-:Y:S02]  /*167e0*/  FSEL R160, R44, -INF , !P1 ;  /* 0xff8000002ca07808 */ /* 0x000fe40004800000 */
[----:B------:R-:W-:Y:S02]  /*167f0*/  ISETP.GE.OR P1, PT, R9, R214, !P2 ;  /* 0x000000d60900720c */ /* 0x000fe40005726670 */
[C---:B------:R-:W-:Y:S02]  /*16800*/  ISETP.GE.OR P2, PT, R16.reuse, R212, !P4 ;  /* 0x000000d41000720c */ /* 0x040fe40006746670 */
[----:B------:R-:W-:Y:S01]  /*16810*/  ISETP.GE.OR P5, PT, R16, R211, !P3 ;  /* 0x000000d31000720c */ /* 0x000fe20005fa6670 */
[----:B------:R-:W-:Y:S01]  /*16820*/  IMAD.IADD R16, R209, 0x1, -R16 ;  /* 0x00000001d1107824 */ /* 0x000fe200078e0a10 */
[-C--:B------:R-:W-:Y:S02]  /*16830*/  ISETP.GE.OR P0, PT, R11, R213.reuse, !P0 ;  /* 0x000000d50b00720c */ /* 0x080fe40004706670 */
[----:B------:R-:W-:Y:S02]  /*16840*/  FSEL R159, R45, -INF , !P1 ;  /* 0xff8000002d9f7808 */ /* 0x000fe40004800000 */
[----:B------:R-:W-:Y:S02]  /*16850*/  IABS R16, R16 ;  /* 0x0000001000107213 */ /* 0x000fe40000000000 */
[----:B------:R-:W-:Y:S02]  /*16860*/  FSEL R151, R40, -INF , !P0 ;  /* 0xff80000028977808 */ /* 0x000fe40004000000 */
[----:B------:R3:W-:Y:S01]  /*16870*/  I2F R40, R16 ;  /* 0x0000001000287306 */ /* 0x0007e20000201400 */
[----:B-1----:R-:W-:Y:S01]  /*16880*/  IABS R0, R18 ;  /* 0x0000001200007213 */ /* 0x002fe20000000000 */
[----:B------:R-:W-:Y:S01]  /*16890*/  IMAD.IADD R18, R205, 0x1, -R13 ;  /* 0x00000001cd127824 */ /* 0x000fe200078e0a0d */
[C---:B------:R-:W-:Y:S02]  /*168a0*/  ISETP.GE.AND P0, PT, R9.reuse, R208, PT ;  /* 0x000000d00900720c */ /* 0x040fe40003f06270 */
[C---:B------:R-:W-:Y:S02]  /*168b0*/  ISETP.GE.AND P1, PT, R8.reuse, R206, PT ;  /* 0x000000ce0800720c */ /* 0x040fe40003f26270 */
[-C--:B------:R-:W-:Y:S02]  /*168c0*/  ISETP.GE.OR P0, PT, R9, R213.reuse, !P0 ;  /* 0x000000d50900720c */ /* 0x080fe40004706670 */
[----:B------:R-:W-:Y:S01]  /*168d0*/  ISETP.GE.OR P1, PT, R8, R214, !P1 ;  /* 0x000000d60800720c */ /* 0x000fe20004f26670 */
[----:B------:R1:W-:Y:S01]  /*168e0*/  I2F R22, R0 ;  /* 0x0000000000167306 */ /* 0x0003e20000201400 */
[----:B------:R-:W-:Y:S02]  /*168f0*/  FSEL R161, R46, -INF , !P0 ;  /* 0xff8000002ea17808 */ /* 0x000fe40004000000 */
[----:B------:R-:W-:Y:S02]  /*16900*/  ISETP.GE.AND P0, PT, R8, R208, PT ;  /* 0x000000d00800720c */ /* 0x000fe40003f06270 */
[----:B------:R-:W-:Y:S02]  /*16910*/  FSEL R162, R50, -INF , !P1 ;  /* 0xff80000032a27808 */ /* 0x000fe40004800000 */
[-C--:B------:R-:W-:Y:S02]  /*16920*/  ISETP.GE.OR P0, PT, R8, R213.reuse, !P0 ;  /* 0x000000d50800720c */ /* 0x080fe40004706670 */
[----:B------:R-:W-:Y:S02]  /*16930*/  ISETP.GE.AND P1, PT, R7, R206, PT ;  /* 0x000000ce0700720c */ /* 0x000fe40003f26270 */
[----:B------:R-:W-:Y:S02]  /*16940*/  FSEL R221, R49, -INF , !P0 ;  /* 0xff80000031dd7808 */ /* 0x000fe40004000000 */
[----:B------:R-:W-:Y:S01]  /*16950*/  ISETP.GE.AND P0, PT, R7, R208, PT ;  /* 0x000000d00700720c */ /* 0x000fe20003f06270 */
[----:B---3--:R-:W-:Y:S01]  /*16960*/  IMAD.IADD R16, R209, 0x1, -R15 ;  /* 0x00000001d1107824 */ /* 0x008fe200078e0a0f */
[C---:B------:R-:W-:Y:S02]  /*16970*/  ISETP.GE.OR P1, PT, R7.reuse, R214, !P1 ;  /* 0x000000d60700720c */ /* 0x040fe40004f26670 */
[-C--:B------:R-:W-:Y:S02]  /*16980*/  ISETP.GE.OR P0, PT, R7, R213.reuse, !P0 ;  /* 0x000000d50700720c */ /* 0x080fe40004706670 */
[----:B------:R-:W-:Y:S02]  /*16990*/  FSEL R184, R51, -INF , !P1 ;  /* 0xff80000033b87808 */ /* 0x000fe40004800000 */
[----:B------:R-:W-:Y:S02]  /*169a0*/  FSEL R224, R48, -INF , !P0 ;  /* 0xff80000030e07808 */ /* 0x000fe40004000000 */
[C---:B------:R-:W-:Y:S02]  /*169b0*/  ISETP.GE.AND P0, PT, R6.reuse, R208, PT ;  /* 0x000000d00600720c */ /* 0x040fe40003f06270 */
[----:B-1----:R-:W-:Y:S01]  /*169c0*/  IABS R0, R18 ;  /* 0x0000001200007213 */ /* 0x002fe20000000000 */
[----:B------:R-:W-:Y:S01]  /*169d0*/  IMAD.IADD R18, R209, 0x1, -R17 ;  /* 0x00000001d1127824 */ /* 0x000fe200078e0a11 */
[CC--:B------:R-:W-:Y:S01]  /*169e0*/  ISETP.GE.OR P0, PT, R6.reuse, R213.reuse, !P0 ;  /* 0x000000d50600720c */ /* 0x0c0fe20004706670 */
[----:B------:R-:W-:Y:S01]  /*169f0*/  IMAD.IADD R17, R205, 0x1, -R12 ;  /* 0x00000001cd117824 */ /* 0x000fe200078e0a0c */
[----:B------:R1:W-:Y:S01]  /*16a00*/  I2F R21, R0 ;  /* 0x0000000000157306 */ /* 0x0003e20000201400 */
[C---:B------:R-:W-:Y:S02]  /*16a10*/  ISETP.GE.AND P1, PT, R6.reuse, R206, PT ;  /* 0x000000ce0600720c */ /* 0x040fe40003f26270 */
[----:B------:R-:W-:Y:S02]  /*16a20*/  FSEL R232, R43, -INF , !P0 ;  /* 0xff8000002be87808 */ /* 0x000fe40004000000 */
[C---:B------:R-:W-:Y:S02]  /*16a30*/  ISETP.GE.AND P0, PT, R5.reuse, R208, PT ;  /* 0x000000d00500720c */ /* 0x040fe40003f06270 */
[----:B------:R-:W-:Y:S02]  /*16a40*/  ISETP.GE.OR P1, PT, R6, R214, !P1 ;  /* 0x000000d60600720c */ /* 0x000fe40004f26670 */
[-C--:B------:R-:W-:Y:S02]  /*16a50*/  ISETP.GE.OR P0, PT, R5, R213.reuse, !P0 ;  /* 0x000000d50500720c */ /* 0x080fe40004706670 */
[----:B------:R-:W-:Y:S02]  /*16a60*/  FSEL R230, R47, -INF , !P1 ;  /* 0xff8000002fe67808 */ /* 0x000fe40004800000 */
[----:B------:R-:W-:Y:S02]  /*16a70*/  FSEL R233, R38, -INF , !P0 ;  /* 0xff80000026e97808 */ /* 0x000fe40004000000 */
[C---:B------:R-:W-:Y:S02]  /*16a80*/  ISETP.GE.AND P0, PT, R4.reuse, R208, PT ;  /* 0x000000d00400720c */ /* 0x040fe40003f06270 */
[C---:B------:R-:W-:Y:S02]  /*16a90*/  ISETP.GE.AND P1, PT, R5.reuse, R206, PT ;  /* 0x000000ce0500720c */ /* 0x040fe40003f26270 */
[C---:B------:R-:W-:Y:S02]  /*16aa0*/  ISETP.GE.OR P0, PT, R4.reuse, R213, !P0 ;  /* 0x000000d50400720c */ /* 0x040fe40004706670 */
[----:B------:R-:W-:Y:S02]  /*16ab0*/  ISETP.GE.OR P1, PT, R5, R214, !P1 ;  /* 0x000000d60500720c */ /* 0x000fe40004f26670 */
[----:B------:R-:W-:Y:S02]  /*16ac0*/  FSEL R236, R35, -INF , !P0 ;  /* 0xff80000023ec7808 */ /* 0x000fe40004000000 */
[----:B-1----:R-:W-:Y:S02]  /*16ad0*/  IABS R0, R17 ;  /* 0x0000001100007213 */ /* 0x002fe40000000000 */
[----:B------:R-:W-:Y:S02]  /*16ae0*/  FSEL R231, R41, -INF , !P1 ;  /* 0xff80000029e77808 */ /* 0x000fe40004800000 */
[----:B------:R1:W3:Y:S01]  /*16af0*/  I2F R19, R0 ;  /* 0x0000000000137306 */ /* 0x0002e20000201400 */
[----:B------:R-:W-:Y:S02]  /*16b00*/  ISETP.GE.AND P1, PT, R4, R206, PT ;  /* 0x000000ce0400720c */ /* 0x000fe40003f26270 */
[----:B------:R-:W-:Y:S02]  /*16b10*/  ISETP.GE.AND P0, PT, R2, R208, PT ;  /* 0x000000d00200720c */ /* 0x000fe40003f06270 */
[----:B------:R-:W-:Y:S02]  /*16b20*/  ISETP.GE.OR P1, PT, R4, R214, !P1 ;  /* 0x000000d60400720c */ /* 0x000fe40004f26670 */
[----:B------:R-:W-:Y:S02]  /*16b30*/  ISETP.GE.OR P0, PT, R2, R213, !P0 ;  /* 0x000000d50200720c */ /* 0x000fe40004706670 */
[----:B------:R-:W-:Y:S02]  /*16b40*/  FSEL R234, R52, -INF , !P1 ;  /* 0xff80000034ea7808 */ /* 0x000fe40004800000 */
[C---:B------:R-:W-:Y:S02]  /*16b50*/  ISETP.GE.AND P1, PT, R2.reuse, R206, PT ;  /* 0x000000ce0200720c */ /* 0x040fe40003f26270 */
[----:B------:R-:W-:Y:S02]  /*16b60*/  FSEL R237, R31, -INF , !P0 ;  /* 0xff8000001fed7808 */ /* 0x000fe40004000000 */
[----:B------:R-:W-:Y:S02]  /*16b70*/  ISETP.GE.OR P1, PT, R2, R214, !P1 ;  /* 0x000000d60200720c */ /* 0x000fe40004f26670 */
[----:B------:R-:W-:Y:S02]  /*16b80*/  ISETP.GE.AND P0, PT, R15, R203, PT ;  /* 0x000000cb0f00720c */ /* 0x000fe40003f06270 */
[----:B------:R-:W-:Y:S02]  /*16b90*/  FSEL R235, R37, -INF , !P1 ;  /* 0xff80000025eb7808 */ /* 0x000fe40004800000 */
[C---:B------:R-:W-:Y:S02]  /*16ba0*/  ISETP.GE.AND P1, PT, R15.reuse, R204, PT ;  /* 0x000000cc0f00720c */ /* 0x040fe40003f26270 */
[----:B------:R-:W-:Y:S01]  /*16bb0*/  ISETP.GE.OR P4, PT, R15, R211, !P0 ;  /* 0x000000d30f00720c */ /* 0x000fe20004786670 */
[----:B-1----:R-:W-:Y:S01]  /*16bc0*/  IMAD.IADD R0, R205, 0x1, -R11 ;  /* 0x00000001cd007824 */ /* 0x002fe200078e0a0b */
[----:B------:R-:W-:Y:S01]  /*16bd0*/  ISETP.GE.OR P3, PT, R15, R212, !P1 ;  /* 0x000000d40f00720c */ /* 0x000fe20004f66670 */
[----:B--2---:R-:W-:Y:S01]  /*16be0*/  FFMA.FTZ R15, R25, -UR20, R181 ;  /* 0x80000014190f7c23 */ /* 0x004fe200080100b5 */
[C---:B------:R-:W-:Y:S02]  /*16bf0*/  ISETP.GE.AND P1, PT, R14.reuse, R204, PT ;  /* 0x000000cc0e00720c */ /* 0x040fe40003f26270 */
[----:B------:R-:W-:Y:S02]  /*16c00*/  IABS R0, R0 ;  /* 0x0000000000007213 */ /* 0x000fe40000000000 */
[----:B------:R-:W-:Y:S01]  /*16c10*/  FSEL R33, R15, -INF , !P2 ;  /* 0xff8000000f217808 */ /* 0x000fe20005000000 */
[----:B------:R-:W-:Y:S01]  /*16c20*/  IMAD.IADD R15, R205, 0x1, -R7 ;  /* 0x00000001cd0f7824 */ /* 0x000fe200078e0a07 */
[----:B------:R1:W2:Y:S01]  /*16c30*/  I2F R20, R0 ;  /* 0x0000000000147306 */ /* 0x0002a20000201400 */
[C---:B------:R-:W-:Y:S02]  /*16c40*/  ISETP.GE.AND P0, PT, R14.reuse, R203, PT ;  /* 0x000000cb0e00720c */ /* 0x040fe40003f06270 */
[C---:B------:R-:W-:Y:S02]  /*16c50*/  ISETP.GE.OR P2, PT, R14.reuse, R212, !P1 ;  /* 0x000000d40e00720c */ /* 0x040fe40004f46670 */
[----:B------:R-:W-:Y:S02]  /*16c60*/  ISETP.GE.OR P6, PT, R14, R211, !P0 ;  /* 0x000000d30e00720c */ /* 0x000fe400047c6670 */
[----:B------:R-:W-:Y:S01]  /*16c70*/  IABS R17, R18 ;  /* 0x0000001200117213 */ /* 0x000fe20000000000 */
[----:B---3--:R-:W-:Y:S01]  /*16c80*/  FFMA.FTZ R18, R19, -UR20, R174 ;  /* 0x8000001413127c23 */ /* 0x008fe200080100ae */
[-C--:B------:R-:W-:Y:S02]  /*16c90*/  ISETP.GE.AND P0, PT, R12, R204.reuse, PT ;  /* 0x000000cc0c00720c */ /* 0x080fe40003f06270 */
[----:B------:R3:W4:Y:S01]  /*16ca0*/  I2F R29, R17 ;  /* 0x00000011001d7306 */ /* 0x0007220000201400 */
[----:B------:R-:W-:Y:S01]  /*16cb0*/  ISETP.GE.AND P1, PT, R13, R204, PT ;  /* 0x000000cc0d00720c */ /* 0x000fe20003f26270 */
[----:B-1----:R-:W-:Y:S02]  /*16cc0*/  IMAD.IADD R0, R205, 0x1, -R10 ;  /* 0x00000001cd007824 */ /* 0x002fe400078e0a0a */
[----:B--2---:R-:W-:Y:S03]  /*16cd0*/  FFMA.FTZ R20, R20, -UR20, R175 ;  /* 0x8000001414147c23 */ /* 0x004fe600080100af */
[----:B------:R-:W-:Y:S04]  /*16ce0*/  IABS R0, R0 ;  /* 0x0000000000007213 */ /* 0x000fe80000000000 */
[----:B------:R1:W-:Y:S01]  /*16cf0*/  I2F R23, R0 ;  /* 0x0000000000177306 */ /* 0x0003e20000201400 */
[----:B---3--:R-:W-:Y:S02]  /*16d00*/  FFMA.FTZ R17, R21, -UR20, R177 ;  /* 0x8000001415117c23 */ /* 0x008fe400080100b1 */
[----:B----4-:R-:W-:Y:S01]  /*16d10*/  FFMA.FTZ R19, R29, -UR20, R216 ;  /* 0x800000141d137c23 */ /* 0x010fe200080100d8 */
[----:B-1----:R-:W-:Y:S01]  /*16d20*/  IABS R0, R16 ;  /* 0x0000001000007213 */ /* 0x002fe20000000000 */
[----:B------:R-:W-:Y:S05]  /*16d30*/  IMAD.IADD R16, R205, 0x1, -R9 ;  /* 0x00000001cd107824 */ /* 0x000fea00078e0a09 */
[----:B------:R1:W-:Y:S02]  /*16d40*/  I2F R26, R0 ;  /* 0x00000000001a7306 */ /* 0x0003e40000201400 */
[----:B-1----:R-:W-:Y:S01]  /*16d50*/  IABS R0, R16 ;  /* 0x0000001000007213 */ /* 0x002fe20000000000 */
[C---:B------:R-:W-:Y:S02]  /*16d60*/  IMAD.IADD R16, R209.reuse, 0x1, -R14 ;  /* 0x00000001d1107824 */ /* 0x040fe400078e0a0e */
[----:B------:R-:W-:Y:S05]  /*16d70*/  IMAD.IADD R14, R209, 0x1, -R12 ;  /* 0x00000001d10e7824 */ /* 0x000fea00078e0a0c */
[----:B------:R1:W2:Y:S02]  /*16d80*/  I2F R28, R0 ;  /* 0x00000000001c7306 */ /* 0x0002a40000201400 */
[----:B-1----:R-:W-:Y:S01]  /*16d90*/  IABS R0, R16 ;  /* 0x0000001000007213 */ /* 0x002fe20000000000 */
[----:B------:R-:W-:Y:S07]  /*16da0*/  IMAD.IADD R16, R205, 0x1, -R8 ;  /* 0x00000001cd107824 */ /* 0x000fee00078e0a08 */
[----:B------:R1:W-:Y:S02]  /*16db0*/  I2F R36, R0 ;  /* 0x0000000000247306 */ /* 0x0003e40000201400 */
[----:B-1----:R-:W-:Y:S01]  /*16dc0*/  IABS R0, R16 ;  /* 0x0000001000007213 */ /* 0x002fe20000000000 */
[----:B------:R-:W-:Y:S07]  /*16dd0*/  IMAD.IADD R16, R209, 0x1, -R13 ;  /* 0x00000001d1107824 */ /* 0x000fee00078e0a0d */
[----:B------:R1:W-:Y:S02]  /*16de0*/  I2F R35, R0 ;  /* 0x0000000000237306 */ /* 0x0003e40000201400 */
[----:B-1----:R-:W-:Y:S01]  /*16df0*/  IABS R0, R16 ;  /* 0x0000001000007213 */ /* 0x002fe20000000000 */
[----:B------:R-:W-:Y:S07]  /*16e00*/  FFMA.FTZ R16, R24, -UR20, R183 ;  /* 0x8000001418107c23 */ /* 0x000fee00080100b7 */
[----:B------:R1:W-:Y:S01]  /*16e10*/  I2F R34, R0 ;  /* 0x0000000000227306 */ /* 0x0003e20000201400 */
[----:B------:R-:W-:Y:S01]  /*16e20*/  FSEL R31, R16, -INF , !P3 ;  /* 0xff800000101f7808 */ /* 0x000fe20005800000 */
[----:B--2---:R-:W-:Y:S01]  /*16e30*/  FFMA.FTZ R16, R28, -UR20, R176 ;  /* 0x800000141c107c23 */ /* 0x004fe200080100b0 */
[----:B------:R-:W-:Y:S04]  /*16e40*/  ISETP.NE.AND P3, PT, R27, RZ, PT ;  /* 0x000000ff1b00720c */ /* 0x000fe80003f65270 */
[----:B------:R-:W-:Y:S02]  /*16e50*/  FSEL R29, R19, -INF , !P3 ;  /* 0xff800000131d7808 */ /* 0x000fe40005800000 */
[----:B-1----:R-:W-:Y:S01]  /*16e60*/  IABS R0, R15 ;  /* 0x0000000f00007213 */ /* 0x002fe20000000000 */
[----:B------:R-:W-:Y:S03]  /*16e70*/  FFMA.FTZ R15, R22, -UR20, R178 ;  /* 0x80000014160f7c23 */ /* 0x000fe600080100b2 */
[----:B------:R1:W-:Y:S02]  /*16e80*/  I2F R32, R0 ;  /* 0x0000000000207306 */ /* 0x0003e40000201400 */
[----:B------:R-:W-:Y:S01]  /*16e90*/  FSEL R42, R15, -INF , !P2 ;  /* 0xff8000000f2a7808 */ /* 0x000fe20005000000 */
[----:B------:R-:W-:Y:S01]  /*16ea0*/  FFMA.FTZ R15, R26, -UR20, R220 ;  /* 0x800000141a0f7c23 */ /* 0x000fe200080100dc */
[-C--:B------:R-:W-:Y:S02]  /*16eb0*/  ISETP.GE.OR P2, PT, R13, R212.reuse, !P1 ;  /* 0x000000d40d00720c */ /* 0x080fe40004f46670 */
[----:B------:R-:W-:Y:S02]  /*16ec0*/  ISETP.GE.OR P1, PT, R12, R212, !P0 ;  /* 0x000000d40c00720c */ /* 0x000fe40004726670 */
[----:B------:R-:W-:Y:S01]  /*16ed0*/  FSEL R43, R17, -INF , !P2 ;  /* 0xff800000112b7808 */ /* 0x000fe20005000000 */
[----:B------:R-:W-:Y:S01]  /*16ee0*/  FFMA.FTZ R17, R23, -UR20, R172 ;  /* 0x8000001417117c23 */ /* 0x000fe200080100ac */
[----:B------:R-:W-:Y:S02]  /*16ef0*/  ISETP.GE.AND P2, PT, R13, R203, PT ;  /* 0x000000cb0d00720c */ /* 0x000fe40003f46270 */
[----:B------:R-:W-:Y:S02]  /*16f00*/  ISETP.GE.AND P0, PT, R11, R204, PT ;  /* 0x000000cc0b00720c */ /* 0x000fe40003f06270 */
[----:B------:R-:W-:Y:S01]  /*16f10*/  ISETP.GE.OR P2, PT, R13, R211, !P2 ;  /* 0x000000d30d00720c */ /* 0x000fe20005746670 */
[----:B------:R-:W-:Y:S01]  /*16f20*/  IMAD.IADD R13, R205, 0x1, -R5 ;  /* 0x00000001cd0d7824 */ /* 0x000fe200078e0a05 */
[C---:B------:R-:W-:Y:S02]  /*16f30*/  ISETP.GE.OR P0, PT, R11.reuse, R212, !P0 ;  /* 0x000000d40b00720c */ /* 0x040fe40004706670 */
[----:B------:R-:W-:Y:S02]  /*16f40*/  FSEL R47, R18, -INF , !P1 ;  /* 0xff800000122f7808 */ /* 0x000fe40004800000 */
[----:B------:R-:W-:Y:S02]  /*16f50*/  FSEL R46, R20, -INF , !P0 ;  /* 0xff800000142e7808 */ /* 0x000fe40004000000 */
[----:B------:R-:W-:Y:S02]  /*16f60*/  ISETP.GE.AND P0, PT, R11, R203, PT ;  /* 0x000000cb0b00720c */ /* 0x000fe40003f06270 */
[----:B-1----:R-:W-:Y:S01]  /*16f70*/  IABS R0, R14 ;  /* 0x0000000e00007213 */ /* 0x002fe20000000000 */
[----:B------:R-:W-:Y:S01]  /*16f80*/  IMAD.IADD R14, R205, 0x1, -R6 ;  /* 0x00000001cd0e7824 */ /* 0x000fe200078e0a06 */
[----:B------:R-:W-:Y:S02]  /*16f90*/  FSEL R23, R15, -INF , !P4 ;  /* 0xff8000000f177808 */ /* 0x000fe40006000000 */
[----:B------:R1:W-:Y:S01]  /*16fa0*/  I2F R30, R0 ;  /* 0x00000000001e7306 */ /* 0x0003e20000201400 */
[----:B------:R-:W-:Y:S02]  /*16fb0*/  ISETP.GE.OR P0, PT, R11, R211, !P0 ;  /* 0x000000d30b00720c */ /* 0x000fe40004706670 */
[C---:B------:R-:W-:Y:S02]  /*16fc0*/  ISETP.GE.AND P1, PT, R12.reuse, R203, PT ;  /* 0x000000cb0c00720c */ /* 0x040fe40003f26270 */
[----:B------:R-:W-:Y:S02]  /*16fd0*/  P2R R18, PR, RZ, 0x1 ;  /* 0x00000001ff127803 */ /* 0x000fe40000000000 */
        /* <DEDUP_REMOVED lines=8> */
[----:B------:R-:W-:Y:S02]  /*17060*/  ISETP.GE.AND P0, PT, R9, R204, PT ;  /* 0x000000cc0900720c */ /* 0x000fe40003f06270 */
[----:B-1----:R-:W-:Y:S01]  /*17070*/  IABS R0, R14 ;  /* 0x0000000e00007213 */ /* 0x002fe20000000000 */
[----:B------:R-:W-:Y:S01]  /*17080*/  IMAD.IADD R14, R209, 0x1, -R11 ;  /* 0x00000001d10e7824 */ /* 0x000fe200078e0a0b */
[----:B------:R-:W-:Y:S02]  /*17090*/  FMNMX.FTZ R11, R59, R68, !PT ;  /* 0x000000443b0b7209 */ /* 0x000fe40007810000 */
        /* <DEDUP_REMOVED lines=11> */
[----:B------:R-:W-:Y:S02]  /*17150*/  ISETP.GE.OR P0, PT, R9, R212, !P0 ;  /* 0x000000d40900720c */ /* 0x000fe40004706670 */
[----:B------:R-:W-:Y:S02]  /*17160*/  FMNMX.FTZ R11, R152, R11, !PT ;  /* 0x0000000b980b7209 */ /* 0x000fe40007810000 */
[----:B-1----:R-:W-:Y:S01]  /*17170*/  IABS R0, R14 ;  /* 0x0000000e00007213 */ /* 0x002fe20000000000 */
[----:B------:R-:W-:Y:S01]  /*17180*/  FFMA.FTZ R14, R40, -UR20, R219 ;  /* 0x80000014280e7c23 */ /* 0x000fe200080100db */
[----:B------:R-:W-:Y:S02]  /*17190*/  FSEL R157, R16, -INF , !P0 ;  /* 0xff800000109d7808 */ /* 0x000fe40004000000 */
[----:B------:R-:W1:Y:S01]  /*171a0*/  I2F R25, R0 ;  /* 0x0000000000197306 */ /* 0x000e620000201400 */
        /* <DEDUP_REMOVED lines=10> */
[----:B------:R-:W-:Y:S02]  /*17250*/  ISETP.NE.AND P4, PT, R18, RZ, PT ;  /* 0x000000ff1200720c */ /* 0x000fe40003f85270 */
[----:B------:R-:W-:Y:S01]  /*17260*/  P2R R18, PR, RZ, 0x1 ;  /* 0x00000001ff127803 */ /* 0x000fe20000000000 */
[----:B-1----:R-:W-:Y:S01]  /*17270*/  FFMA.FTZ R16, R25, -UR20, R222 ;  /* 0x8000001419107c23 */ /* 0x002fe200080100de */
[----:B------:R-:W-:Y:S01]  /*17280*/  IABS R0, R13 ;  /* 0x0000000d00007213 */ /* 0x000fe20000000000 */
[----:B------:R-:W-:Y:S01]  /*17290*/  IMAD.IADD R13, R209, 0x1, -R10 ;  /* 0x00000001d10d7824 */ /* 0x000fe200078e0a0a */
[----:B------:R-:W-:Y:S01]  /*172a0*/  FSEL R24, R14, -INF , !P5 ;  /* 0xff8000000e187808 */ /* 0x000fe20006800000 */
[----:B------:R-:W-:Y:S01]  /*172b0*/  IMAD.IADD R14, R205, 0x1, -R2 ;  /* 0x00000001cd0e7824 */ /* 0x000fe200078e0a02 */
[----:B------:R-:W1:Y:S01]  /*172c0*/  I2F R20, R0 ;  /* 0x0000000000147306 */ /* 0x000e620000201400 */
[----:B------:R-:W-:Y:S02]  /*172d0*/  FMNMX.FTZ R73, R230, R12, !PT ;  /* 0x0000000ce6497209 */ /* 0x000fe40007810000 */
[C---:B------:R-:W-:Y:S02]  /*172e0*/  ISETP.GE.AND P0, PT, R8.reuse, R204, PT ;  /* 0x000000cc0800720c */ /* 0x040fe40003f06270 */
[----:B------:R-:W-:Y:S02]  /*172f0*/  FMNMX.FTZ R73, R231, R73, !PT ;  /* 0x00000049e7497209 */ /* 0x000fe40007810000 */
[----:B------:R-:W-:Y:S02]  /*17300*/  ISETP.GE.OR P0, PT, R8, R212, !P0 ;  /* 0x000000d40800720c */ /* 0x000fe40004706670 */
[----:B------:R-:W-:Y:S02]  /*17310*/  ISETP.GE.AND P1, PT, R10, R203, PT ;  /* 0x000000cb0a00720c */ /* 0x000fe40003f26270 */
[----:B------:R-:W-:Y:S02]  /*17320*/  FMNMX.FTZ R73, R234, R73, !PT ;  /* 0x00000049ea497209 */ /* 0x000fe40007810000 */
[----:B------:R-:W-:Y:S01]  /*17330*/  ISETP.GE.OR P1, PT, R10, R211, !P1 ;  /* 0x000000d30a00720c */ /* 0x000fe20004f26670 */
[----:B------:R-:W-:Y:S01]  /*17340*/  FFMA.FTZ R10, R34, -UR20, R226 ;  /* 0x80000014220a7c23 */ /* 0x000fe200080100e2 */
[----:B------:R-:W-:Y:S01]  /*17350*/  IABS R12, R14 ;  /* 0x0000000e000c7213 */ /* 0x000fe20000000000 */
[----:B------:R-:W-:Y:S01]  /*17360*/  FFMA.FTZ R14, R27, -UR20, R173 ;  /* 0x800000141b0e7c23 */ /* 0x000fe200080100ad */
[----:B------:R-:W-:Y:S02]  /*17370*/  FMNMX.FTZ R73, R235, R73, !PT ;  /* 0x00000049eb497209 */ /* 0x000fe40007810000 */
[----:B------:R-:W-:Y:S02]  /*17380*/  P2R R15, PR, RZ, 0x2 ;  /* 0x00000002ff0f7803 */ /* 0x000fe40000000000 */
[----:B------:R-:W-:Y:S02]  /*17390*/  ISETP.GE.AND P1, PT, R8, R203, PT ;  /* 0x000000cb0800720c */ /* 0x000fe40003f26270 */
[----:B------:R-:W-:Y:S01]  /*173a0*/  FSEL R44, R16, -INF , !P4 ;  /* 0xff800000102c7808 */ /* 0x000fe20006000000 */
[----:B-1----:R-:W-:Y:S01]  /*173b0*/  FFMA.FTZ R20, R20, -UR20, R79 ;  /* 0x8000001414147c23 */ /* 0x002fe2000801004f */
[----:B------:R-:W-:Y:S01]  /*173c0*/  IABS R0, R13 ;  /* 0x0000000d00007213 */ /* 0x000fe20000000000 */
[----:B------:R-:W-:Y:S01]  /*173d0*/  IMAD.IADD R13, R205, 0x1, -R4 ;  /* 0x00000001cd0d7824 */ /* 0x000fe200078e0a04 */
[----:B------:R-:W-:Y:S01]  /*173e0*/  ISETP.GE.OR P5, PT, R8, R211, !P1 ;  /* 0x000000d30800720c */ /* 0x000fe20004fa6670 */
[----:B------:R-:W-:Y:S01]  /*173f0*/  IMAD.IADD R8, R209, 0x1, -R8 ;  /* 0x00000001d1087824 */ /* 0x000fe200078e0a08 */
[----:B------:R1:W2:Y:S01]  /*17400*/  I2F R19, R0 ;  /* 0x0000000000137306 */ /* 0x0002a20000201400 */
[----:B------:R-:W-:Y:S02]  /*17410*/  FSEL R40, R10, -INF , !P2 ;  /* 0xff8000000a287808 */ /* 0x000fe40005000000 */
[----:B------:R-:W-:Y:S02]  /*17420*/  ISETP.NE.AND P2, PT, R15, RZ, PT ;  /* 0x000000ff0f00720c */ /* 0x000fe40003f45270 */
[----:B-1----:R-:W-:Y:S01]  /*17430*/  IABS R0, R13 ;  /* 0x0000000d00007213 */ /* 0x002fe20000000000 */
[----:B--2---:R-:W-:Y:S02]  /*17440*/  FFMA.FTZ R19, R19, -UR20, R185 ;  /* 0x8000001413137c23 */ /* 0x004fe400080100b9 */
[----:B------:R-:W-:Y:S02]  /*17450*/  IMAD.IADD R13, R209, 0x1, -R9 ;  /* 0x00000001d10d7824 */ /* 0x000fe400078e0a09 */
[----:B------:R1:W2:Y:S01]  /*17460*/  I2F R22, R0 ;  /* 0x0000000000167306 */ /* 0x0002a20000201400 */
[----:B------:R-:W-:Y:S01]  /*17470*/  FFMA.FTZ R9, R35, -UR20, R182 ;  /* 0x8000001423097c23 */ /* 0x000fe200080100b6 */
[----:B------:R-:W-:Y:S04]  /*17480*/  FSEL R154, R19, -INF , !P2 ;  /* 0xff800000139a7808 */ /* 0x000fe80005000000 */
[----:B------:R-:W-:Y:S02]  /*17490*/  FSEL R155, R9, -INF , !P0 ;  /* 0xff800000099b7808 */ /* 0x000fe40004000000 */
[C---:B------:R-:W-:Y:S04]  /*174a0*/  ISETP.GE.AND P0, PT, R7.reuse, R204, PT ;  /* 0x000000cc0700720c */ /* 0x040fe80003f06270 */
[----:B------:R-:W-:Y:S02]  /*174b0*/  ISETP.GE.OR P0, PT, R7, R212, !P0 ;  /* 0x000000d40700720c */ /* 0x000fe40004706670 */
[----:B-1----:R-:W-:Y:S01]  /*174c0*/  IABS R0, R13 ;  /* 0x0000000d00007213 */ /* 0x002fe20000000000 */
[----:B--2---:R-:W-:Y:S02]  /*174d0*/  FFMA.FTZ R9, R22, -UR20, R78 ;  /* 0x8000001416097c23 */ /* 0x004fe4000801004e */
[----:B------:R-:W-:Y:S01]  /*174e0*/  FFMA.FTZ R13, R30, -UR20, R223 ;  /* 0x800000141e0d7c23 */ /* 0x000fe200080100df */
[----:B------:R1:W2:Y:S04]  /*174f0*/  I2F R21, R0 ;  /* 0x0000000000157306 */ /* 0x0002a80000201400 */
[----:B------:R-:W-:Y:S02]  /*17500*/  FSEL R45, R13, -INF , !P3 ;  /* 0xff8000000d2d7808 */ /* 0x000fe40005800000 */
[----:B------:R-:W-:Y:S02]  /*17510*/  ISETP.NE.AND P3, PT, R18, RZ, PT ;  /* 0x000000ff1200720c */ /* 0x000fe40003f65270 */
[----:B-1----:R-:W-:Y:S01]  /*17520*/  FMNMX.FTZ R0, R232, R11, !PT ;  /* 0x0000000be8007209 */ /* 0x002fe20007810000 */
[----:B------:R-:W-:Y:S02]  /*17530*/  IMAD.MOV.U32 R11, RZ, RZ, R12 ;  /* 0x000000ffff0b7224 */ /* 0x000fe400078e000c */
[----:B------:R-:W1:Y:S01]  /*17540*/  SHFL.BFLY PT, R12, R73, 0x2, 0x1f ;  /* 0x0c401f00490c7f89 */ /* 0x000e6200000e0000 */
[----:B------:R-:W-:Y:S01]  /*17550*/  FMNMX.FTZ R0, R233, R0, !PT ;  /* 0x00000000e9007209 */ /* 0x000fe20007810000 */
[----:B------:R3:W4:Y:S01]  /*17560*/  I2F R17, R11 ;  /* 0x0000000b00117306 */ /* 0x0007220000201400 */
[----:B--2---:R-:W-:Y:S02]  /*17570*/  FFMA.FTZ R21, R21, -UR20, R186 ;  /* 0x8000001415157c23 */ /* 0x004fe400080100ba */
[----:B------:R-:W-:Y:S03]  /*17580*/  FMNMX.FTZ R0, R236, R0, !PT ;  /* 0x00000000ec007209 */ /* 0x000fe60007810000 */
[----:B------:R-:W-:Y:S02]  /*17590*/  FSEL R153, R21, -INF , !P3 ;  /* 0xff80000015997808 */ /* 0x000fe40005800000 */
[----:B------:R-:W-:Y:S01]  /*175a0*/  FMNMX.FTZ R72, R237, R0, !PT ;  /* 0x00000000ed487209 */ /* 0x000fe20007810000 */
[----:B------:R-:W-:Y:S05]  /*175b0*/  FFMA.FTZ R0, R36, -UR20, R225 ;  /* 0x8000001424007c23 */ /* 0x000fea00080100e1 */
[----:B------:R-:W-:Y:S01]  /*175c0*/  FSEL R41, R0, -INF , !P6 ;  /* 0xff80000000297808 */ /* 0x000fe20007000000 */
[----:B------:R-:W-:Y:S05]  /*175d0*/  FFMA.FTZ R0, R32, -UR20, R180 ;  /* 0x8000001420007c23 */ /* 0x000fea00080100b4 */
[----:B------:R-:W-:Y:S02]  /*175e0*/  FSEL R156, R0, -INF , !P0 ;  /* 0xff800000009c7808 */ /* 0x000fe40004000000 */
[C---:B------:R-:W-:Y:S02]  /*175f0*/  ISETP.GE.AND P0, PT, R6.reuse, R204, PT ;  /* 0x000000cc0600720c */ /* 0x040fe40003f06270 */
[----:B------:R-:W-:Y:S01]  /*17600*/  IABS R0, R8 ;  /* 0x0000000800007213 */ /* 0x000fe20000000000 */
[----:B---3--:R-:W2:Y:S01]  /*17610*/  SHFL.BFLY PT, R11, R72, 0x2, 0x1f ;  /* 0x0c401f00480b7f89 */ /* 0x008ea200000e0000 */
[----:B------:R-:W-:Y:S01]  /*17620*/  ISETP.GE.OR P1, PT, R6, R212, !P0 ;  /* 0x000000d40600720c */ /* 0x000fe20004726670 */
[----:B----4-:R-:W-:Y:S01]  /*17630*/  FFMA.FTZ R17, R17, -UR20, R77 ;  /* 0x8000001411117c23 */ /* 0x010fe2000801004d */
[C---:B------:R-:W-:Y:S02]  /*17640*/  ISETP.GE.AND P0, PT, R7.reuse, R203, PT ;  /* 0x000000cb0700720c */ /* 0x040fe40003f06270 */
[----:B------:R-:W-:Y:S02]  /*17650*/  FSEL R220, R14, -INF , !P1 ;  /* 0xff8000000edc7808 */ /* 0x000fe40004800000 */
[----:B------:R3:W-:Y:S01]  /*17660*/  I2F R14, R0 ;  /* 0x00000000000e7306 */ /* 0x0007e20000201400 */
[----:B------:R-:W-:Y:S01]  /*17670*/  ISETP.GE.OR P6, PT, R7, R211, !P0 ;  /* 0x000000d30700720c */ /* 0x000fe200047c6670 */
[----:B------:R-:W-:Y:S01]  /*17680*/  IMAD.IADD R7, R209, 0x1, -R7 ;  /* 0x00000001d1077824 */ /* 0x000fe200078e0a07 */
[C---:B------:R-:W-:Y:S02]  /*17690*/  ISETP.GE.AND P0, PT, R6.reuse, R203, PT ;  /* 0x000000cb0600720c */ /* 0x040fe40003f06270 */
[----:B-1----:R-:W-:Y:S02]  /*176a0*/  FMNMX.FTZ R73, R73, R12, !PT ;  /* 0x0000000c49497209 */ /* 0x002fe40007810000 */
[----:B------:R-:W-:Y:S01]  /*176b0*/  ISETP.GE.OR P4, PT, R6, R211, !P0 ;  /* 0x000000d30600720c */ /* 0x000fe20004786670 */
[----:B------:R-:W-:Y:S01]  /*176c0*/  IMAD.IADD R6, R209, 0x1, -R6 ;  /* 0x00000001d1067824 */ /* 0x000fe200078e0a06 */
[C---:B------:R-:W-:Y:S02]  /*176d0*/  ISETP.GE.AND P1, PT, R5.reuse, R204, PT ;  /* 0x000000cc0500720c */ /* 0x040fe40003f26270 */
[----:B------:R-:W-:Y:S02]  /*176e0*/  IABS R7, R7 ;  /* 0x0000000700077213 */ /* 0x000fe40000000000 */
[----:B------:R-:W-:Y:S02]  /*176f0*/  IABS R6, R6 ;  /* 0x0000000600067213 */ /* 0x000fe40000000000 */
[----:B------:R-:W-:Y:S01]  /*17700*/  I2F R13, R7 ;  /* 0x00000007000d7306 */ /* 0x000fe20000201400 */
[C---:B------:R-:W-:Y:S02]  /*17710*/  ISETP.GE.OR P1, PT, R5.reuse, R212, !P1 ;  /* 0x000000d40500720c */ /* 0x040fe40004f26670 */
[----:B--2---:R-:W-:Y:S02]  /*17720*/  FMNMX.FTZ R72, R72, R11, !PT ;  /* 0x0000000b48487209 */ /* 0x004fe40007810000 */
[----:B------:R-:W-:Y:S02]  /*17730*/  FSEL R223, R20, -INF , !P1 ;  /* 0xff80000014df7808 */ /* 0x000fe40004800000 */
[----:B------:R-:W-:Y:S01]  /*17740*/  ISETP.GE.AND P1, PT, R5, R203, PT ;  /* 0x000000cb0500720c */ /* 0x000fe20003f26270 */
[----:B------:R-:W-:Y:S01]  /*17750*/  SHFL.BFLY PT, R8, R72, 0x1, 0x1f ;  /* 0x0c201f0048087f89 */ /* 0x000fe200000e0000 */
[----:B---3--:R-:W-:Y:S01]  /*17760*/  FMNMX.FTZ R0, R65, R74, !PT ;  /* 0x0000004a41007209 */ /* 0x008fe20007810000 */
[----:B------:R1:W2:Y:S01]  /*17770*/  I2F R12, R6 ;  /* 0x00000006000c7306 */ /* 0x0002a20000201400 */
[C---:B------:R-:W-:Y:S02]  /*17780*/  ISETP.GE.AND P0, PT, R4.reuse, R204, PT ;  /* 0x000000cc0400720c */ /* 0x040fe40003f06270 */
[----:B------:R-:W-:Y:S02]  /*17790*/  FMNMX.FTZ R0, R53, R0, !PT ;  /* 0x0000000035007209 */ /* 0x000fe40007810000 */
[----:B------:R-:W-:Y:S01]  /*177a0*/  ISETP.GE.OR P2, PT, R5, R211, !P1 ;  /* 0x000000d30500720c */ /* 0x000fe20004f46670 */
[----:B------:R-:W-:Y:S01]  /*177b0*/  IMAD.IADD R5, R209, 0x1, -R5 ;  /* 0x00000001d1057824 */ /* 0x000fe200078e0a05 */
[----:B------:R-:W-:Y:S02]  /*177c0*/  FMNMX.FTZ R0, R33, R0, !PT ;  /* 0x0000000021007209 */ /* 0x000fe40007810000 */
[----:B------:R-:W-:Y:S02]  /*177d0*/  ISETP.GE.OR P0, PT, R4, R212, !P0 ;  /* 0x000000d40400720c */ /* 0x000fe40004706670 */
[----:B------:R-:W-:Y:S02]  /*177e0*/  FMNMX.FTZ R0, R31, R0, !PT ;  /* 0x000000001f007209 */ /* 0x000fe40007810000 */
[----:B------:R-:W-:Y:S02]  /*177f0*/  FSEL R219, R9, -INF , !P0 ;  /* 0xff80000009db7808 */ /* 0x000fe40004000000 */
[----:B------:R-:W-:Y:S02]  /*17800*/  FMNMX.FTZ R0, R42, R0, !PT ;  /* 0x000000002a007209 */ /* 0x000fe40007810000 */
[C---:B------:R-:W-:Y:S04]  /*17810*/  ISETP.GE.AND P0, PT, R4.reuse, R203, PT ;  /* 0x000000cb0400720c */ /* 0x040fe80003f06270 */
[----:B------:R-:W-:Y:S02]  /*17820*/  ISETP.GE.OR P1, PT, R4, R211, !P0 ;  /* 0x000000d30400720c */ /* 0x000fe40004726670 */
[----:B------:R-:W-:Y:S02]  /*17830*/  ISETP.GE.AND P0, PT, R2, R204, PT ;  /* 0x000000cc0200720c */ /* 0x000fe40003f06270 */
[----:B-1----:R-:W-:Y:S01]  /*17840*/  IABS R6, R5 ;  /* 0x0000000500067213 */ /* 0x002fe20000000000 */
[----:B------:R-:W-:Y:S01]  /*17850*/  IMAD.IADD R5, R209, 0x1, -R4 ;  /* 0x00000001d1057824 */ /* 0x000fe200078e0a04 */
[----:B------:R-:W-:Y:S02]  /*17860*/  FMNMX.FTZ R4, R43, R0, !PT ;  /* 0x000000002b047209 */ /* 0x000fe40007810000 */
[----:B------:R1:W-:Y:S01]  /*17870*/  I2F R11, R6 ;  /* 0x00000006000b7306 */ /* 0x0003e20000201400 */
[----:B------:R-:W-:Y:S02]  /*17880*/  FMNMX.FTZ R0, R69, R75, !PT ;  /* 0x0000004b45007209 */ /* 0x000fe40007810000 */
[----:B------:R-:W-:Y:S02]  /*17890*/  FMNMX.FTZ R4, R47, R4, !PT ;  /* 0x000000042f047209 */ /* 0x000fe40007810000 */
[----:B------:R-:W-:Y:S01]  /*178a0*/  IABS R7, R5 ;  /* 0x0000000500077213 */ /* 0x000fe20000000000 */
[----:B------:R-:W-:Y:S01]  /*178b0*/  IMAD.IADD R5, R209, 0x1, -R2 ;  /* 0x00000001d1057824 */ /* 0x000fe200078e0a02 */
[----:B------:R-:W-:Y:S02]  /*178c0*/  FMNMX.FTZ R4, R46, R4, !PT ;  /* 0x000000042e047209 */ /* 0x000fe40007810000 */
[----:B------:R-:W-:Y:S01]  /*178d0*/  FMNMX.FTZ R0, R29, R0, !PT ;  /* 0x000000001d007209 */ /* 0x000fe20007810000 */
[----:B------:R2:W-:Y:S01]  /*178e0*/  I2F R10, R7 ;  /* 0x00000007000a7306 */ /* 0x0005e20000201400 */
[----:B------:R-:W-:Y:S02]  /*178f0*/  FMNMX.FTZ R4, R169, R4, !PT ;  /* 0x00000004a9047209 */ /* 0x000fe40007810000 */
[----:B------:R-:W-:Y:S02]  /*17900*/  IABS R5, R5 ;  /* 0x0000000500057213 */ /* 0x000fe40000000000 */
[----:B------:R-:W-:Y:S02]  /*17910*/  FMNMX.FTZ R0, R24, R0, !PT ;  /* 0x0000000018007209 */ /* 0x000fe40007810000 */
[----:B------:R-:W-:Y:S02]  /*17920*/  FMNMX.FTZ R4, R157, R4, !PT ;  /* 0x000000049d047209 */ /* 0x000fe40007810000 */
[----:B------:R-:W-:Y:S01]  /*17930*/  FMNMX.FTZ R0, R23, R0, !PT ;  /* 0x0000000017007209 */ /* 0x000fe20007810000 */
[----:B------:R3:W4:Y:S01]  /*17940*/  I2F R9, R5 ;  /* 0x0000000500097306 */ /* 0x0007220000201400 */
[----:B------:R-:W-:Y:S02]  /*17950*/  ISETP.GE.OR P0, PT, R2, R212, !P0 ;  /* 0x000000d40200720c */ /* 0x000fe40004706670 */
[----:B------:R-:W-:Y:S01]  /*17960*/  FMNMX.FTZ R4, R155, R4, !PT ;  /* 0x000000049b047209 */ /* 0x000fe20007810000 */
[----:B-1----:R-:W1:Y:S01]  /*17970*/  SHFL.BFLY PT, R6, R73, 0x1, 0x1f ;  /* 0x0c201f0049067f89 */ /* 0x002e6200000e0000 */
[----:B------:R-:W-:Y:S02]  /*17980*/  FMNMX.FTZ R0, R41, R0, !PT ;  /* 0x0000000029007209 */ /* 0x000fe40007810000 */
[----:B------:R-:W-:Y:S02]  /*17990*/  FSEL R182, R17, -INF , !P0 ;  /* 0xff80000011b67808 */ /* 0x000fe40004000000 */
[----:B------:R-:W-:Y:S02]  /*179a0*/  FMNMX.FTZ R4, R156, R4, !PT ;  /* 0x000000049c047209 */ /* 0x000fe40007810000 */
[----:B------:R-:W-:Y:S02]  /*179b0*/  ISETP.GE.AND P0, PT, R2, R203, PT ;  /* 0x000000cb0200720c */ /* 0x000fe40003f06270 */
[----:B------:R-:W-:Y:S01]  /*179c0*/  FMNMX.FTZ R0, R40, R0, !PT ;  /* 0x0000000028007209 */ /* 0x000fe20007810000 */
[----:B--2---:R-:W-:Y:S01]  /*179d0*/  FFMA.FTZ R7, R12, -UR20, R217 ;  /* 0x800000140c077c23 */ /* 0x004fe200080100d9 */
[----:B------:R-:W-:Y:S02]  /*179e0*/  ISETP.GE.OR P0, PT, R2, R211, !P0 ;  /* 0x000000d30200720c */ /* 0x000fe40004706670 */
[----:B------:R-:W-:Y:S01]  /*179f0*/  FMNMX.FTZ R2, R220, R4, !PT ;  /* 0x00000004dc027209 */ /* 0x000fe20007810000 */
[----:B------:R-:W-:Y:S01]  /*17a00*/  FFMA.FTZ R4, R14, -UR20, R228 ;  /* 0x800000140e047c23 */ /* 0x000fe200080100e4 */
[----:B------:R-:W-:Y:S02]  /*17a10*/  FMNMX.FTZ R0, R45, R0, !PT ;  /* 0x000000002d007209 */ /* 0x000fe40007810000 */
[----:B------:R-:W-:Y:S02]  /*17a20*/  FMNMX.FTZ R2, R223, R2, !PT ;  /* 0x00000002df027209 */ /* 0x000fe40007810000 */
[----:B------:R-:W-:Y:S01]  /*17a30*/  FMNMX.FTZ R0, R44, R0, !PT ;  /* 0x000000002c007209 */ /* 0x000fe20007810000 */
[----:B---3--:R-:W-:Y:S01]  /*17a40*/  FFMA.FTZ R5, R13, -UR20, R227 ;  /* 0x800000140d057c23 */ /* 0x008fe200080100e3 */
[----:B------:R-:W-:Y:S01]  /*17a50*/  FMNMX.FTZ R2, R219, R2, !PT ;  /* 0x00000002db027209 */ /* 0x000fe20007810000 */
[----:B----4-:R-:W-:Y:S01]  /*17a60*/  FFMA.FTZ R76, R9, -UR20, R76 ;  /* 0x80000014094c7c23 */ /* 0x010fe2000801004c */
[----:B------:R-:W-:Y:S02]  /*17a70*/  FMNMX.FTZ R0, R154, R0, !PT ;  /* 0x000000009a007209 */ /* 0x000fe40007810000 */
[----:B------:R-:W-:Y:S02]  /*17a80*/  FMNMX.FTZ R2, R182, R2, !PT ;  /* 0x00000002b6027209 */ /* 0x000fe40007810000 */
[----:B------:R-:W-:Y:S02]  /*17a90*/  FSEL R149, R4, -INF , !P5 ;  /* 0xff80000004957808 */ /* 0x000fe40006800000 */
[----:B------:R-:W-:Y:S01]  /*17aa0*/  FMNMX.FTZ R0, R153, R0, !PT ;  /* 0x0000000099007209 */ /* 0x000fe20007810000 */
[----:B------:R-:W2:Y:S01]  /*17ab0*/  SHFL.BFLY PT, R71, R2, 0x2, 0x1f ;  /* 0x0c401f0002477f89 */ /* 0x000ea200000e0000 */
[----:B------:R-:W-:Y:S01]  /*17ac0*/  FSEL R150, R5, -INF , !P6 ;  /* 0xff80000005967808 */ /* 0x000fe20007000000 */
[----:B------:R-:W-:Y:S01]  /*17ad0*/  FFMA.FTZ R5, R10, -UR20, R187 ;  /* 0x800000140a057c23 */ /* 0x000fe200080100bb */
[----:B------:R-:W-:Y:S02]  /*17ae0*/  FMNMX.FTZ R0, R149, R0, !PT ;  /* 0x0000000095007209 */ /* 0x000fe40007810000 */
[----:B-1----:R-:W-:Y:S01]  /*17af0*/  FMNMX.FTZ R73, R73, R6, !PT ;  /* 0x0000000649497209 */ /* 0x002fe20007810000 */
[----:B------:R-:W-:Y:S01]  /*17b00*/  FFMA.FTZ R6, R11, -UR20, R218 ;  /* 0x800000140b067c23 */ /* 0x000fe200080100da */
[----:B------:R-:W-:Y:S02]  /*17b10*/  FSEL R176, R7, -INF , !P4 ;  /* 0xff80000007b07808 */ /* 0x000fe40006000000 */
[----:B------:R-:W-:Y:S01]  /*17b20*/  FMNMX.FTZ R0, R150, R0, !PT ;  /* 0x0000000096007209 */ /* 0x000fe20007810000 */
[----:B------:R-:W-:Y:S01]  /*17b30*/  FMUL.FTZ R77, R73, c[0x0][0x23c] ;  /* 0x00008f00494d7a20 */ /* 0x000fe20000410000 */
[----:B------:R-:W-:Y:S02]  /*17b40*/  FSEL R177, R6, -INF , !P2 ;  /* 0xff80000006b17808 */ /* 0x000fe40005000000 */
[----:B------:R-:W-:Y:S02]  /*17b50*/  FMNMX.FTZ R0, R176, R0, !PT ;  /* 0x00000000b0007209 */ /* 0x000fe40007810000 */
[----:B------:R-:W-:Y:S02]  /*17b60*/  ISETP.NE.AND P5, PT, R179, RZ, PT ;  /* 0x000000ffb300720c */ /* 0x000fe40003fa5270 */
[----:B------:R-:W-:Y:S02]  /*17b70*/  FSEL R179, R5, -INF , !P1 ;  /* 0xff80000005b37808 */ /* 0x000fe40004800000 */
[----:B------:R-:W-:Y:S02]  /*17b80*/  FMNMX.FTZ R0, R177, R0, !PT ;  /* 0x00000000b1007209 */ /* 0x000fe40007810000 */
[----:B------:R-:W-:Y:S02]  /*17b90*/  FSEL R76, R76, -INF , !P0 ;  /* 0xff8000004c4c7808 */ /* 0x000fe40004000000 */
[----:B------:R-:W-:Y:S02]  /*17ba0*/  FMNMX.FTZ R0, R179, R0, !PT ;  /* 0x00000000b3007209 */ /* 0x000fe40007810000 */
[----:B--2---:R-:W-:Y:S02]  /*17bb0*/  FMNMX.FTZ R71, R2, R71, !PT ;  /* 0x0000004702477209 */ /* 0x004fe40007810000 */
[----:B------:R-:W-:Y:S02]  /*17bc0*/  FMNMX.FTZ R0, R76, R0, !PT ;  /* 0x000000004c007209 */ /* 0x000fe40007810000 */
[----:B------:R-:W-:Y:S01]  /*17bd0*/  FMNMX.FTZ R72, R72, R8, !PT ;  /* 0x0000000848487209 */ /* 0x000fe20007810000 */
[----:B------:R-:W1:Y:S01]  /*17be0*/  SHFL.BFLY PT, R5, R71, 0x1, 0x1f ;  /* 0x0c201f0047057f89 */ /* 0x000e6200000e0000 */
[----:B------:R-:W-:Y:S02]  /*17bf0*/  FSETP.NEU.FTZ.AND P3, PT, R73, -INF , PT ;  /* 0xff8000004900780b */ /* 0x000fe40003f7d000 */
[C---:B------:R-:W-:Y:S01]  /*17c00*/  FSETP.NEU.FTZ.AND P2, PT, R72.reuse, -INF , PT ;  /* 0xff8000004800780b */ /* 0x040fe20003f5d000 */
[----:B------:R-:W-:Y:S01]  /*17c10*/  FMUL.FTZ R78, R72, c[0x0][0x23c] ;  /* 0x00008f00484e7a20 */ /* 0x000fe20000410000 */
[----:B------:R-:W-:Y:S03]  /*17c20*/  FSEL R77, R77, RZ, P3 ;  /* 0x000000ff4d4d7208 */ /* 0x000fe60001800000 */
[----:B------:R-:W2:Y:S01]  /*17c30*/  SHFL.BFLY PT, R2, R0, 0x2, 0x1f ;  /* 0x0c401f0000027f89 */ /* 0x000ea200000e0000 */
[----:B------:R-:W-:Y:S01]  /*17c40*/  FSEL R78, R78, RZ, P2 ;  /* 0x000000ff4e4e7208 */ /* 0x000fe20001000000 */
[--C-:B------:R-:W-:Y:S04]  /*17c50*/  FFMA.FTZ R4, R54, c[0x0][0x23c], -R77.reuse ;  /* 0x00008f0036047a23 */ /* 0x100fe8000001084d */
[----:B------:R3:W-:Y:S01]  /*17c60*/  MUFU.EX2 R229, R4 ;  /* 0x0000000400e57308 */ /* 0x0007e20000000800 */
[----:B-1----:R-:W-:Y:S01]  /*17c70*/  FMNMX.FTZ R71, R71, R5, !PT ;  /* 0x0000000547477209 */ /* 0x002fe20007810000 */
[--C-:B------:R-:W-:Y:S03]  /*17c80*/  FFMA.FTZ R5, R64, c[0x0][0x23c], -R77.reuse ;  /* 0x00008f0040057a23 */ /* 0x100fe6000001084d */
[C---:B------:R-:W-:Y:S05]  /*17c90*/  FSETP.NEU.FTZ.AND P1, PT, R71.reuse, -INF , PT ;  /* 0xff8000004700780b */ /* 0x040fea0003f3d000 */
[----:B------:R-:W-:Y:S01]  /*17ca0*/  MUFU.EX2 R186, R5 ;  /* 0x0000000500ba7308 */ /* 0x000fe20000000800 */
[----:B------:R-:W-:Y:S01]  /*17cb0*/  FMUL.FTZ R79, R71, c[0x0][0x23c] ;  /* 0x00008f00474f7a20 */ /* 0x000fe20000410000 */
[----:B--2---:R-:W-:Y:S01]  /*17cc0*/  FMNMX.FTZ R0, R0, R2, !PT ;  /* 0x0000000200007209 */ /* 0x004fe20007810000 */
[--C-:B------:R-:W-:Y:S03]  /*17cd0*/  FFMA.FTZ R2, R60, c[0x0][0x23c], -R78.reuse ;  /* 0x00008f003c027a23 */ /* 0x100fe6000001084e */
[----:B------:R-:W-:Y:S01]  /*17ce0*/  FSEL R79, R79, RZ, P1 ;  /* 0x000000ff4f4f7208 */ /* 0x000fe20000800000 */
[----:B---3--:R-:W-:Y:S03]  /*17cf0*/  FFMA.FTZ R4, R55, c[0x0][0x23c], -R77 ;  /* 0x00008f0037047a23 */ /* 0x008fe6000001084d */
[----:B------:R1:W-:Y:S10]  /*17d00*/  MUFU.EX2 R243, R2 ;  /* 0x0000000200f37308 */ /* 0x0003f40000000800 */
[----:B------:R2:W3:Y:S01]  /*17d10*/  MUFU.EX2 R228, R4 ;  /* 0x0000000400e47308 */ /* 0x0004e20000000800 */
[----:B-1----:R-:W1:Y:S01]  /*17d20*/  SHFL.BFLY PT, R2, R0, 0x1, 0x1f ;  /* 0x0c201f0000027f89 */ /* 0x002e6200000e0000 */
[--C-:B--2---:R-:W-:Y:S01]  /*17d30*/  FFMA.FTZ R4, R59, c[0x0][0x23c], -R78.reuse ;  /* 0x00008f003b047a23 */ /* 0x104fe2000001084e */
[----:B---3--:R-:W-:Y:S07]  /*17d40*/  F2FP.BF16.PACK_AB R144, R228, R229 ;  /* 0x000000e5e490723e */ /* 0x008fee00000010ff */
[----:B------:R2:W-:Y:S01]  /*17d50*/  MUFU.EX2 R225, R4 ;  /* 0x0000000400e17308 */ /* 0x0005e20000000800 */
[----:B-1----:R-:W-:Y:S01]  /*17d60*/  FMNMX.FTZ R70, R0, R2, !PT ;  /* 0x0000000200467209 */ /* 0x002fe20007810000 */
[----:B------:R-:W-:Y:S02]  /*17d70*/  FFMA.FTZ R0, R33, c[0x0][0x23c], -R79 ;  /* 0x00008f0021007a23 */ /* 0x000fe4000001084f */
[----:B------:R-:W-:Y:S01]  /*17d80*/  FFMA.FTZ R2, R67, c[0x0][0x23c], -R77 ;  /* 0x00008f0043027a23 */ /* 0x000fe2000001084d */
[C---:B------:R-:W-:Y:S05]  /*17d90*/  FSETP.NEU.FTZ.AND P0, PT, R70.reuse, -INF , PT ;  /* 0xff8000004600780b */ /* 0x040fea0003f1d000 */
[----:B------:R1:W-:Y:S01]  /*17da0*/  MUFU.EX2 R216, R0 ;  /* 0x0000000000d87308 */ /* 0x0003e20000000800 */
[----:B------:R-:W-:Y:S05]  /*17db0*/  FMUL.FTZ R148, R70, c[0x0][0x23c] ;  /* 0x00008f0046947a20 */ /* 0x000fea0000410000 */
[----:B------:R-:W-:Y:S01]  /*17dc0*/  FSEL R148, R148, RZ, P0 ;  /* 0x000000ff94947208 */ /* 0x000fe20000000000 */
[----:B--2---:R-:W-:Y:S03]  /*17dd0*/  FFMA.FTZ R4, R57, c[0x0][0x23c], -R78 ;  /* 0x00008f0039047a23 */ /* 0x004fe6000001084e */
[----:B------:R2:W-:Y:S10]  /*17de0*/  MUFU.EX2 R242, R2 ;  /* 0x0000000200f27308 */ /* 0x0005f40000000800 */
[----:B------:R3:W4:Y:S01]  /*17df0*/  MUFU.EX2 R226, R4 ;  /* 0x0000000400e27308 */ /* 0x0007220000000800 */
[----:B-1----:R-:W-:Y:S09]  /*17e00*/  FFMA.FTZ R0, R31, c[0x0][0x23c], -R79 ;  /* 0x00008f001f007a23 */ /* 0x002ff2000001084f */
[----:B------:R1:W-:Y:S01]  /*17e10*/  MUFU.EX2 R218, R0 ;  /* 0x0000000000da7308 */ /* 0x0003e20000000800 */
[--C-:B--2---:R-:W-:Y:S09]  /*17e20*/  FFMA.FTZ R2, R63, c[0x0][0x23c], -R77.reuse ;  /* 0x00008f003f027a23 */ /* 0x104ff2000001084d */
[----:B------:R2:W-:Y:S01]  /*17e30*/  MUFU.EX2 R183, R2 ;  /* 0x0000000200b77308 */ /* 0x0005e20000000800 */
[--C-:B---3--:R-:W-:Y:S01]  /*17e40*/  FFMA.FTZ R4, R58, c[0x0][0x23c], -R77.reuse ;  /* 0x00008f003a047a23 */ /* 0x108fe2000001084d */
[----:B----4-:R-:W-:Y:S08]  /*17e50*/  F2FP.BF16.PACK_AB R145, R226, R225 ;  /* 0x000000e1e291723e */ /* 0x010ff000000010ff */
[----:B------:R3:W-:Y:S01]  /*17e60*/  MUFU.EX2 R227, R4 ;  /* 0x0000000400e37308 */ /* 0x0007e20000000800 */
[--C-:B-1----:R-:W-:Y:S09]  /*17e70*/  FFMA.FTZ R0, R69, c[0x0][0x23c], -R148.reuse ;  /* 0x00008f0045007a23 */ /* 0x102ff20000010894 */
[----:B------:R1:W-:Y:S01]  /*17e80*/  MUFU.EX2 R180, R0 ;  /* 0x0000000000b47308 */ /* 0x0003e20000000800 */
[----:B--2---:R-:W-:Y:S01]  /*17e90*/  FSEL R2, R72, RZ, P2 ;  /* 0x000000ff48027208 */ /* 0x004fe20001000000 */
[----:B---3--:R-:W-:Y:S08]  /*17ea0*/  FFMA.FTZ R4, R56, c[0x0][0x23c], -R77 ;  /* 0x00008f0038047a23 */ /* 0x008ff0000001084d */
[----:B------:R2:W3:Y:S01]  /*17eb0*/  MUFU.EX2 R244, R4 ;  /* 0x0000000400f47308 */ /* 0x0004e20000000800 */
[----:B-1----:R-:W-:Y:S09]  /*17ec0*/  FFMA.FTZ R0, R29, c[0x0][0x23c], -R148 ;  /* 0x00008f001d007a23 */ /* 0x002ff20000010894 */
[----:B------:R1:W-:Y:S01]  /*17ed0*/  MUFU.EX2 R239, R0 ;  /* 0x0000000000ef7308 */ /* 0x0003e20000000800 */
[----:B--2---:R-:W-:Y:S01]  /*17ee0*/  FFMA.FTZ R4, R61, c[0x0][0x23c], -R78 ;  /* 0x00008f003d047a23 */ /* 0x004fe2000001084e */
[----:B---3--:R-:W-:Y:S08]  /*17ef0*/  F2FP.BF16.PACK_AB R146, R244, R227 ;  /* 0x000000e3f492723e */ /* 0x008ff000000010ff */
[----:B------:R2:W3:Y:S01]  /*17f00*/  MUFU.EX2 R222, R4 ;  /* 0x0000000400de7308 */ /* 0x0004e20000000800 */
[--C-:B-1----:R-:W-:Y:S09]  /*17f10*/  FFMA.FTZ R0, R24, c[0x0][0x23c], -R148.reuse ;  /* 0x00008f0018007a23 */ /* 0x102ff20000010894 */
[----:B------:R1:W-:Y:S01]  /*17f20*/  MUFU.EX2 R240, R0 ;  /* 0x0000000000f07308 */ /* 0x0003e20000000800 */
[--C-:B--2---:R-:W-:Y:S01]  /*17f30*/  FFMA.FTZ R4, R65, c[0x0][0x23c], -R79.reuse ;  /* 0x00008f0041047a23 */ /* 0x104fe2000001084f */
[----:B---3--:R-:W-:Y:S02]  /*17f40*/  F2FP.BF16.PACK_AB R147, R222, R243 ;  /* 0x000000f3de93723e */ /* 0x008fe400000010ff */
[----:B------:R-:W-:Y:S06]  /*17f50*/  F2FP.BF16.PACK_AB R65, R239, R180 ;  /* 0x000000b4ef41723e */ /* 0x000fec00000010ff */
[----:B------:R2:W-:Y:S01]  /*17f60*/  MUFU.EX2 R187, R4 ;  /* 0x0000000400bb7308 */ /* 0x0005e20000000800 */
[----:B-1----:R-:W-:Y:S02]  /*17f70*/  FFMA.FTZ R0, R23, c[0x0][0x23c], -R148 ;  /* 0x00008f0017007a23 */ /* 0x002fe40000010894 */
[----:B------:R-:W1:Y:S07]  /*17f80*/  LDSM.16.MT88.4 R20, [R189+0x6000] ;  /* 0x00600000bd14783b */ /* 0x000e6e0000004200 */
[----:B------:R3:W4:Y:S01]  /*17f90*/  MUFU.EX2 R185, R0 ;  /* 0x0000000000b97308 */ /* 0x0007220000000800 */
[----:B--2---:R-:W-:Y:S02]  /*17fa0*/  FFMA.FTZ R4, R53, c[0x0][0x23c], -R79 ;  /* 0x00008f0035047a23 */ /* 0x004fe4000001084f */
[----:B------:R-:W-:Y:S07]  /*17fb0*/  LDSM.16.MT88.4 R52, [R190+0x6000] ;  /* 0x00600000be34783b */ /* 0x000fee0000004200 */
[----:B------:R2:W5:Y:S01]  /*17fc0*/  MUFU.EX2 R217, R4 ;  /* 0x0000000400d97308 */ /* 0x0005620000000800 */
[--C-:B---3--:R-:W-:Y:S01]  /*17fd0*/  FFMA.FTZ R0, R62, c[0x0][0x23c], -R78.reuse ;  /* 0x00008f003e007a23 */ /* 0x108fe2000001084e */
[----:B----4-:R-:W-:Y:S08]  /*17fe0*/  F2FP.BF16.PACK_AB R67, R185, R240 ;  /* 0x000000f0b943723e */ /* 0x010ff000000010ff */
[----:B------:R3:W-:Y:S01]  /*17ff0*/  MUFU.EX2 R241, R0 ;  /* 0x0000000000f17308 */ /* 0x0007e20000000800 */
[----:B--2---:R-:W-:Y:S01]  /*18000*/  FFMA.FTZ R4, R66, c[0x0][0x23c], -R78 ;  /* 0x00008f0042047a23 */ /* 0x004fe2000001084e */
[----:B-----5:R-:W-:Y:S02]  /*18010*/  F2FP.BF16.PACK_AB R64, R217, R187 ;  /* 0x000000bbd940723e */ /* 0x020fe400000010ff */
[----:B------:R-:W-:Y:S06]  /*18020*/  F2FP.BF16.PACK_AB R66, R218, R216 ;  /* 0x000000d8da42723e */ /* 0x000fec00000010ff */
[----:B------:R-:W-:Y:S01]  /*18030*/  MUFU.EX2 R181, R4 ;  /* 0x0000000400b57308 */ /* 0x000fe20000000800 */
[----:B---3--:R-:W-:Y:S05]  /*18040*/  FSEL R0, R73, RZ, P3 ;  /* 0x000000ff49007208 */ /* 0x008fea0001800000 */
[----:B------:R-:W-:Y:S04]  /*18050*/  FADD.FTZ R0, -R0, R3 ;  /* 0x0000000300007221 */ /* 0x000fe80000010100 */
[----:B------:R-:W-:Y:S04]  /*18060*/  FMUL.FTZ R0, R0, c[0x0][0x23c] ;  /* 0x00008f0000007a20 */ /* 0x000fe80000410000 */
[----:B------:R2:W3:Y:S02]  /*18070*/  MUFU.EX2 R69, R0 ;  /* 0x0000000000457308 */ /* 0x0004e40000000800 */
[----:B--2---:R-:W-:Y:S01]  /*18080*/  FADD.FTZ R0, -R2, R68 ;  /* 0x0000004402007221 */ /* 0x004fe20000010100 */
        /* <DEDUP_REMOVED lines=11> */
[----:B--2---:R-:W-:Y:S01]  /*18140*/  FADD.FTZ R0, -R2, R74 ;  /* 0x0000004a02007221 */ /* 0x004fe20000010100 */
[----:B------:R-:W-:Y:S01]  /*18150*/  FSEL R2, R70, RZ, P0 ;  /* 0x000000ff46027208 */ /* 0x000fe20000000000 */
[----:B---3--:R-:W-:Y:S01]  /*18160*/  FMUL.FTZ R6, R68, R82 ;  /* 0x0000005244067220 */ /* 0x008fe20000410000 */
[----:B------:R-:W-:Y:S01]  /*18170*/  PLOP3.LUT P0, PT, PT, PT, UP0, 0x80, 0x0 ;  /* 0x000000000000781c */ /* 0x000fe20003f0f008 */
[----:B------:R-:W-:Y:S02]  /*18180*/  FMUL.FTZ R0, R0, c[0x0][0x23c] ;  /* 0x00008f0000007a20 */ /* 0x000fe40000410000 */
[C---:B------:R-:W-:Y:S02]  /*18190*/  FMUL.FTZ R7, R68.reuse, R83 ;  /* 0x0000005344077220 */ /* 0x040fe40000410000 */
[----:B------:R2:W3:Y:S01]  /*181a0*/  MUFU.EX2 R3, R0 ;  /* 0x0000000000037308 */ /* 0x0004e20000000800 */
[----:B------:R-:W-:Y:S01]  /*181b0*/  LDSM.16.MT88.4 R80, [R191+0x6000] ;  /* 0x00600000bf50783b */ /* 0x000fe20000004200 */
[C---:B------:R-:W-:Y:S02]  /*181c0*/  FMUL.FTZ R18, R68.reuse, R94 ;  /* 0x0000005e44127220 */ /* 0x040fe40000410000 */
[C---:B------:R-:W-:Y:S01]  /*181d0*/  FMUL.FTZ R19, R68.reuse, R95 ;  /* 0x0000005f44137220 */ /* 0x040fe20000410000 */
[-C--:B-1----:R-:W-:Y:S04]  /*181e0*/  HMMA.16816.F32.BF16 R4, R144, R20.reuse, R4 ;  /* 0x000000149004723c */ /* 0x082fe80000041804 */
[----:B------:R-:W-:Y:S01]  /*181f0*/  LDSM.16.MT88.4 R92, [R192+0x6800] ;  /* 0x00680000c05c783b */ /* 0x000fe20000004200 */
[C---:B------:R-:W-:Y:S02]  /*18200*/  FMUL.FTZ R34, R68.reuse, R110 ;  /* 0x0000006e44227220 */ /* 0x040fe40000410000 */
[C---:B------:R-:W-:Y:S02]  /*18210*/  FMUL.FTZ R35, R68.reuse, R111 ;  /* 0x0000006f44237220 */ /* 0x040fe40000410000 */
[C---:B------:R-:W-:Y:S03]  /*18220*/  FMUL.FTZ R50, R68.reuse, R126 ;  /* 0x0000007e44327220 */ /* 0x040fe60000410000 */
[----:B------:R-:W-:Y:S01]  /*18230*/  LDSM.16.MT88.4 R108, [R192+0x7800] ;  /* 0x00780000c06c783b */ /* 0x000fe20000004200 */
[----:B------:R-:W-:Y:S02]  /*18240*/  FMUL.FTZ R51, R68, R127 ;  /* 0x0000007f44337220 */ /* 0x000fe40000410000 */
[----:B------:R-:W-:Y:S02]  /*18250*/  FFMA.FTZ R74, R156, c[0x0][0x23c], -R79 ;  /* 0x00008f009c4a7a23 */ /* 0x000fe4000001084f */
[----:B--2---:R-:W-:Y:S03]  /*18260*/  FADD.FTZ R0, -R2, R75 ;  /* 0x0000004b02007221 */ /* 0x004fe60000010100 */
[----:B------:R-:W-:Y:S01]  /*18270*/  LDSM.16.MT88.4 R124, [R190+0x7800] ;  /* 0x00780000be7c783b */ /* 0x000fe20000004200 */
[----:B------:R-:W-:Y:S01]  /*18280*/  FFMA.FTZ R2, R39, c[0x0][0x23c], -R77 ;  /* 0x00008f0027027a23 */ /* 0x000fe2000001084d */
[----:B------:R-:W-:Y:S01]  /*18290*/  MUFU.EX2 R156, R74 ;  /* 0x0000004a009c7308 */ /* 0x000fe20000000800 */
[----:B------:R-:W-:Y:S02]  /*182a0*/  FMUL.FTZ R0, R0, c[0x0][0x23c] ;  /* 0x00008f0000007a20 */ /* 0x000fe40000410000 */
[C---:B---3--:R-:W-:Y:S02]  /*182b0*/  FMUL.FTZ R57, R3.reuse, R133 ;  /* 0x0000008503397220 */ /* 0x048fe40000410000 */
[C---:B------:R-:W-:Y:S01]  /*182c0*/  FMUL.FTZ R8, R3.reuse, R84 ;  /* 0x0000005403087220 */ /* 0x040fe20000410000 */
[----:B------:R-:W1:Y:S01]  /*182d0*/  LDSM.16.MT88.4 R36, [R192+0x6000] ;  /* 0x00600000c024783b */ /* 0x000e620000004200 */
        /* <DEDUP_REMOVED lines=8> */
[----:B------:R-:W3:Y:S01]  /*18360*/  MUFU.EX2 R0, R0 ;  /* 0x0000000000007308 */ /* 0x000ee20000000800 */
[C---:B------:R-:W-:Y:S02]  /*18370*/  FMUL.FTZ R29, R3.reuse, R105 ;  /* 0x00000069031d7220 */ /* 0x040fe40000410000 */
[C---:B------:R-:W-:Y:S02]  /*18380*/  FMUL.FTZ R60, R3.reuse, R136 ;  /* 0x00000088033c7220 */ /* 0x040fe40000410000 */
[----:B------:R-:W-:Y:S02]  /*18390*/  FMUL.FTZ R61, R3, R137 ;  /* 0x00000089033d7220 */ /* 0x000fe40000410000 */
[--C-:B--2---:R-:W-:Y:S04]  /*183a0*/  FFMA.FTZ R2, R152, c[0x0][0x23c], -R78.reuse ;  /* 0x00008f0098027a23 */ /* 0x104fe8000001084e */
[----:B------:R2:W-:Y:S01]  /*183b0*/  MUFU.EX2 R238, R2 ;  /* 0x0000000200ee7308 */ /* 0x0005e20000000800 */
[C---:B---3--:R-:W-:Y:S02]  /*183c0*/  FMUL.FTZ R59, R0.reuse, R135 ;  /* 0x00000087003b7220 */ /* 0x048fe40000410000 */
[C---:B------:R-:W-:Y:S02]  /*183d0*/  FMUL.FTZ R58, R0.reuse, R134 ;  /* 0x00000086003a7220 */ /* 0x040fe40000410000 */
[C---:B------:R-:W-:Y:S02]  /*183e0*/  FMUL.FTZ R10, R0.reuse, R86 ;  /* 0x00000056000a7220 */ /* 0x040fe40000410000 */
[C---:B------:R-:W-:Y:S02]  /*183f0*/  FMUL.FTZ R11, R0.reuse, R87 ;  /* 0x00000057000b7220 */ /* 0x040fe40000410000 */
[----:B------:R-:W3:Y:S01]  /*18400*/  LDSM.16.MT88.4 R84, [R189+0x6800] ;  /* 0x00680000bd54783b */ /* 0x000ee20000004200 */
[C---:B------:R-:W-:Y:S02]  /*18410*/  FMUL.FTZ R26, R0.reuse, R102 ;  /* 0x00000066001a7220 */ /* 0x040fe40000410000 */
[C---:B------:R-:W-:Y:S02]  /*18420*/  FMUL.FTZ R27, R0.reuse, R103 ;  /* 0x00000067001b7220 */ /* 0x040fe40000410000 */
[C---:B------:R-:W-:Y:S03]  /*18430*/  HMMA.16816.F32.BF16 R8, R64.reuse, R20, R8 ;  /* 0x000000144008723c */ /* 0x040fe60000041808 */
[----:B------:R-:W-:Y:S01]  /*18440*/  LDSM.16.MT88.4 R100, [R189+0x7800] ;  /* 0x00780000bd64783b */ /* 0x000fe20000004200 */
[C---:B------:R-:W-:Y:S02]  /*18450*/  FMUL.FTZ R14, R0.reuse, R90 ;  /* 0x0000005a000e7220 */ /* 0x040fe40000410000 */
[----:B--2---:R-:W-:Y:S02]  /*18460*/  FFMA.FTZ R2, R151, c[0x0][0x23c], -R78 ;  /* 0x00008f0097027a23 */ /* 0x004fe4000001084e */
[C---:B------:R-:W-:Y:S02]  /*18470*/  FMUL.FTZ R15, R0.reuse, R91 ;  /* 0x0000005b000f7220 */ /* 0x040fe40000410000 */
[----:B------:R2:W-:Y:S02]  /*18480*/  MUFU.EX2 R175, R2 ;  /* 0x0000000200af7308 */ /* 0x0005e40000000800 */
[C---:B------:R-:W-:Y:S02]  /*18490*/  FMUL.FTZ R20, R69.reuse, R96 ;  /* 0x0000006045147220 */ /* 0x040fe40000410000 */
[C---:B------:R-:W-:Y:S01]  /*184a0*/  FMUL.FTZ R21, R69.reuse, R97 ;  /* 0x0000006145157220 */ /* 0x040fe20000410000 */
[-C--:B------:R-:W-:Y:S03]  /*184b0*/  HMMA.16816.F32.BF16 R12, R64, R22.reuse, R12 ;  /* 0x00000016400c723c */ /* 0x080fe6000004180c */
[C---:B------:R-:W-:Y:S02]  /*184c0*/  FMUL.FTZ R30, R0.reuse, R106 ;  /* 0x0000006a001e7220 */ /* 0x040fe40000410000 */
[C---:B------:R-:W-:Y:S02]  /*184d0*/  FMUL.FTZ R31, R0.reuse, R107 ;  /* 0x0000006b001f7220 */ /* 0x040fe40000410000 */
[C---:B------:R-:W-:Y:S01]  /*184e0*/  FMUL.FTZ R62, R0.reuse, R138 ;  /* 0x0000008a003e7220 */ /* 0x040fe20000410000 */
[C---:B------:R-:W-:Y:S04]  /*184f0*/  HMMA.16816.F32.BF16 R16, R144.reuse, R22, R16 ;  /* 0x000000169010723c */ /* 0x040fe80000041810 */
[----:B------:R-:W-:Y:S03]  /*18500*/  FMUL.FTZ R63, R0, R139 ;  /* 0x0000008b003f7220 */ /* 0x000fe60000410000 */
[C---:B------:R-:W-:Y:S02]  /*18510*/  FMUL.FTZ R22, R68.reuse, R98 ;  /* 0x0000006244167220 */ /* 0x040fe40000410000 */
[----:B------:R-:W-:Y:S02]  /*18520*/  FMUL.FTZ R23, R68, R99 ;  /* 0x0000006344177220 */ /* 0x000fe40000410000 */
[----:B------:R-:W4:Y:S01]  /*18530*/  LDSM.16.MT88.4 R96, [R190+0x6800] ;  /* 0x00680000be60783b */ /* 0x000f220000004200 */
[--C-:B--2---:R-:W-:Y:S02]  /*18540*/  FFMA.FTZ R2, R42, c[0x0][0x23c], -R79.reuse ;  /* 0x00008f002a027a23 */ /* 0x104fe4000001084f */
[C---:B------:R-:W-:Y:S02]  /*18550*/  FMUL.FTZ R42, R0.reuse, R118 ;  /* 0x00000076002a7220 */ /* 0x040fe40000410000 */
[-C--:B-1----:R-:W-:Y:S01]  /*18560*/  HMMA.16816.F32.BF16 R20, R144, R36.reuse, R20 ;  /* 0x000000249014723c */ /* 0x082fe20000041814 */
[----:B------:R1:W-:Y:S07]  /*18570*/  MUFU.EX2 R174, R2 ;  /* 0x0000000200ae7308 */ /* 0x0003ee0000000800 */
[C---:B------:R-:W-:Y:S07]  /*18580*/  HMMA.16816.F32.BF16 R24, R64.reuse, R36, R24 ;  /* 0x000000244018723c */ /* 0x040fee0000041818 */
[C---:B------:R-:W-:Y:S01]  /*18590*/  FMUL.FTZ R36, R69.reuse, R112 ;  /* 0x0000007045247220 */ /* 0x040fe20000410000 */
[-C--:B------:R-:W-:Y:S04]  /*185a0*/  HMMA.16816.F32.BF16 R28, R64, R38.reuse, R28 ;  /* 0x00000026401c723c */ /* 0x080fe8000004181c */
[----:B------:R-:W-:Y:S04]  /*185b0*/  FMUL.FTZ R37, R69, R113 ;  /* 0x0000007145257220 */ /* 0x000fe80000410000 */
[C---:B------:R-:W-:Y:S04]  /*185c0*/  HMMA.16816.F32.BF16 R32, R144.reuse, R38, R32 ;  /* 0x000000269020723c */ /* 0x040fe80000041820 */
[--C-:B-1----:R-:W-:Y:S02]  /*185d0*/  FFMA.FTZ R2, R43, c[0x0][0x23c], -R79.reuse ;  /* 0x00008f002b027a23 */ /* 0x102fe4000001084f */
[----:B------:R-:W-:Y:S02]  /*185e0*/  FMUL.FTZ R43, R0, R119 ;  /* 0x00000077002b7220 */ /* 0x000fe40000410000 */
[----:B------:R1:W2:Y:S01]  /*185f0*/  MUFU.EX2 R173, R2 ;  /* 0x0000000200ad7308 */ /* 0x0002a20000000800 */
[C---:B------:R-:W-:Y:S03]  /*18600*/  FMUL.FTZ R38, R68.reuse, R114 ;  /* 0x0000007244267220 */ /* 0x040fe60000410000 */
[----:B------:R-:W-:Y:S07]  /*18610*/  FMUL.FTZ R39, R68, R115 ;  /* 0x0000007344277220 */ /* 0x000fee0000410000 */
[-C--:B------:R-:W-:Y:S03]  /*18620*/  HMMA.16816.F32.BF16 R36, R144, R52.reuse, R36 ;  /* 0x000000349024723c */ /* 0x080fe60000041824 */
[--C-:B-1----:R-:W-:Y:S01]  /*18630*/  FFMA.FTZ R2, R47, c[0x0][0x23c], -R79.reuse ;  /* 0x00008f002f027a23 */ /* 0x102fe2000001084f */
[----:B--2---:R-:W-:Y:S01]  /*18640*/  F2FP.BF16.PACK_AB R88, R173, R174 ;  /* 0x000000aead58723e */ /* 0x004fe200000010ff */
[----:B------:R-:W-:Y:S02]  /*18650*/  FMUL.FTZ R47, R0, R123 ;  /* 0x0000007b002f7220 */ /* 0x000fe40000410000 */
[----:B------:R1:W-:Y:S02]  /*18660*/  MUFU.EX2 R172, R2 ;  /* 0x0000000200ac7308 */ /* 0x0003e40000000800 */
[----:B-1----:R-:W-:Y:S03]  /*18670*/  FFMA.FTZ R2, R46, c[0x0][0x23c], -R79 ;  /* 0x00008f002e027a23 */ /* 0x002fe6000001084f */
[C---:B------:R-:W-:Y:S05]  /*18680*/  FMUL.FTZ R46, R0.reuse, R122 ;  /* 0x0000007a002e7220 */ /* 0x040fea0000410000 */
[----:B------:R1:W2:Y:S01]  /*18690*/  MUFU.EX2 R171, R2 ;  /* 0x0000000200ab7308 */ /* 0x0002a20000000800 */
[----:B------:R-:W-:Y:S04]  /*186a0*/  FFMA.FTZ R0, R0, R247, R180 ;  /* 0x000000f700007223 */ /* 0x000fe800000100b4 */
[----:B------:R-:W-:Y:S02]  /*186b0*/  FADD.FTZ R0, R239, R0 ;  /* 0x00000000ef007221 */ /* 0x000fe40000010000 */
[--C-:B-1----:R-:W-:Y:S01]  /*186c0*/  FFMA.FTZ R2, R41, c[0x0][0x23c], -R148.reuse ;  /* 0x00008f0029027a23 */ /* 0x102fe20000010894 */
[----:B--2---:R-:W-:Y:S01]  /*186d0*/  F2FP.BF16.PACK_AB R90, R171, R172 ;  /* 0x000000acab5a723e */ /* 0x004fe200000010ff */
[C---:B------:R-:W-:Y:S02]  /*186e0*/  FMUL.FTZ R41, R3.reuse, R117 ;  /* 0x0000007503297220 */ /* 0x040fe40000410000 */
        /* <DEDUP_REMOVED lines=9> */
[C---:B------:R-:W-:Y:S02]  /*18780*/  FMUL.FTZ R45, R3.reuse, R121 ;  /* 0x00000079032d7220 */ /* 0x040fe40000410000 */
[----:B------:R1:W-:Y:S02]  /*18790*/  MUFU.EX2 R167, R2 ;  /* 0x0000000200a77308 */ /* 0x0003e40000000800 */
[----:B-1----:R-:W-:Y:S02]  /*187a0*/  FFMA.FTZ R2, R44, c[0x0][0x23c], -R148 ;  /* 0x00008f002c027a23 */ /* 0x002fe40000010894 */
[----:B------:R-:W-:Y:S06]  /*187b0*/  FMUL.FTZ R44, R3, R120 ;  /* 0x00000078032c7220 */ /* 0x000fec0000410000 */
[----:B------:R1:W2:Y:S01]  /*187c0*/  MUFU.EX2 R166, R2 ;  /* 0x0000000200a67308 */ /* 0x0002a20000000800 */
[-C--:B------:R-:W-:Y:S08]  /*187d0*/  HMMA.16816.F32.BF16 R44, R64, R54.reuse, R44 ;  /* 0x00000036402c723c */ /* 0x080ff0000004182c */
[C---:B------:R-:W-:Y:S07]  /*187e0*/  HMMA.16816.F32.BF16 R48, R144.reuse, R54, R48 ;  /* 0x000000369030723c */ /* 0x040fee0000041830 */
[C---:B------:R-:W-:Y:S02]  /*187f0*/  FMUL.FTZ R54, R68.reuse, R130 ;  /* 0x0000008244367220 */ /* 0x040fe40000410000 */
[----:B------:R-:W-:Y:S03]  /*18800*/  FMUL.FTZ R55, R68, R131 ;  /* 0x0000008344377220 */ /* 0x000fe60000410000 */
[--C-:B-1----:R-:W-:Y:S01]  /*18810*/  FFMA.FTZ R2, R158, c[0x0][0x23c], -R77.reuse ;  /* 0x00008f009e027a23 */ /* 0x102fe2000001084d */
[----:B--2---:R-:W-:Y:S03]  /*18820*/  F2FP.BF16.PACK_AB R91, R166, R167 ;  /* 0x000000a7a65b723e */ /* 0x004fe600000010ff */
[-C--:B------:R-:W-:Y:S01]  /*18830*/  HMMA.16816.F32.BF16 R52, R144, R80.reuse, R52 ;  /* 0x000000509034723c */ /* 0x080fe20000041834 */
[----:B------:R1:W-:Y:S07]  /*18840*/  MUFU.EX2 R165, R2 ;  /* 0x0000000200a57308 */ /* 0x0003ee0000000800 */
[C---:B------:R-:W-:Y:S07]  /*18850*/  HMMA.16816.F32.BF16 R56, R64.reuse, R80, R56 ;  /* 0x000000504038723c */ /* 0x040fee0000041838 */
[----:B------:R-:W-:Y:S01]  /*18860*/  F2FP.BF16.PACK_AB R80, R186, R242 ;  /* 0x000000f2ba50723e */ /* 0x000fe200000010ff */
[-C--:B------:R-:W-:Y:S04]  /*18870*/  HMMA.16816.F32.BF16 R60, R64, R82.reuse, R60 ;  /* 0x00000052403c723c */ /* 0x080fe8000004183c */
[----:B------:R-:W-:Y:S03]  /*18880*/  F2FP.BF16.PACK_AB R81, R241, R181 ;  /* 0x000000b5f151723e */ /* 0x000fe600000010ff */
[----:B------:R-:W-:Y:S02]  /*18890*/  FMUL.FTZ R64, R69, R140 ;  /* 0x0000008c45407220 */ /* 0x000fe40000410000 */
[----:B-1----:R-:W-:Y:S03]  /*188a0*/  FFMA.FTZ R2, R159, c[0x0][0x23c], -R77 ;  /* 0x00008f009f027a23 */ /* 0x002fe6000001084d */
[C---:B------:R-:W-:Y:S01]  /*188b0*/  FMUL.FTZ R65, R69.reuse, R141 ;  /* 0x0000008d45417220 */ /* 0x040fe20000410000 */
[----:B------:R1:W2:Y:S01]  /*188c0*/  MUFU.EX2 R164, R2 ;  /* 0x0000000200a47308 */ /* 0x0002a20000000800 */
[C---:B------:R-:W-:Y:S02]  /*188d0*/  FMUL.FTZ R66, R68.reuse, R142 ;  /* 0x0000008e44427220 */ /* 0x040fe40000410000 */
[C---:B------:R-:W-:Y:S02]  /*188e0*/  FMUL.FTZ R67, R68.reuse, R143 ;  /* 0x0000008f44437220 */ /* 0x040fe40000410000 */
[----:B------:R-:W-:Y:S02]  /*188f0*/  FFMA.FTZ R68, R68, R246, R225 ;  /* 0x000000f644447223 */ /* 0x000fe400000100e1 */
[----:B------:R-:W-:Y:S03]  /*18900*/  FFMA.FTZ R69, R69, R245, R229 ;  /* 0x000000f545457223 */ /* 0x000fe600000100e5 */
[----:B------:R-:W-:Y:S07]  /*18910*/  HMMA.16816.F32.BF16 R64, R144, R82, R64 ;  /* 0x000000529040723c */ /* 0x000fee0000041840 */
[----:B------:R-:W-:Y:S02]  /*18920*/  F2FP.BF16.PACK_AB R82, R178, R183 ;  /* 0x000000b7b252723e */ /* 0x000fe400000010ff */
[----:B------:R-:W-:Y:S03]  /*18930*/  F2FP.BF16.PACK_AB R83, R175, R238 ;  /* 0x000000eeaf53723e */ /* 0x000fe600000010ff */
[--C-:B-1----:R-:W-:Y:S04]  /*18940*/  FFMA.FTZ R2, R160, c[0x0][0x23c], -R78.reuse ;  /* 0x00008f00a0027a23 */ /* 0x102fe8000001084e */
[-C--:B---3--:R-:W-:Y:S01]  /*18950*/  HMMA.16816.F32.BF16 R4, R80, R84.reuse, R4 ;  /* 0x000000545004723c */ /* 0x088fe20000041804 */
[----:B------:R1:W-:Y:S07]  /*18960*/  MUFU.EX2 R163, R2 ;  /* 0x0000000200a37308 */ /* 0x0003ee0000000800 */
[C---:B------:R-:W-:Y:S08]  /*18970*/  HMMA.16816.F32.BF16 R8, R88.reuse, R84, R8 ;  /* 0x000000545808723c */ /* 0x040ff00000041808 */
[-C--:B------:R-:W-:Y:S08]  /*18980*/  HMMA.16816.F32.BF16 R12, R88, R86.reuse, R12 ;  /* 0x00000056580c723c */ /* 0x080ff0000004180c */
[C---:B------:R-:W-:Y:S01]  /*18990*/  HMMA.16816.F32.BF16 R16, R80.reuse, R86, R16 ;  /* 0x000000565010723c */ /* 0x040fe20000041810 */
[----:B------:R-:W3:Y:S03]  /*189a0*/  LDSM.16.MT88.4 R84, [R191+0x6800] ;  /* 0x00680000bf54783b */ /* 0x000ee60000004200 */
[--C-:B-1----:R-:W-:Y:S04]  /*189b0*/  FFMA.FTZ R2, R161, c[0x0][0x23c], -R78.reuse ;  /* 0x00008f00a1027a23 */ /* 0x102fe8000001084e */
[-C--:B------:R-:W-:Y:S01]  /*189c0*/  HMMA.16816.F32.BF16 R20, R80, R92.reuse, R20 ;  /* 0x0000005c5014723c */ /* 0x080fe20000041814 */
[----:B------:R1:W5:Y:S07]  /*189d0*/  MUFU.EX2 R161, R2 ;  /* 0x0000000200a17308 */ /* 0x00036e0000000800 */
[C---:B------:R-:W-:Y:S08]  /*189e0*/  HMMA.16816.F32.BF16 R24, R88.reuse, R92, R24 ;  /* 0x0000005c5818723c */ /* 0x040ff00000041818 */
[-C--:B------:R-:W-:Y:S08]  /*189f0*/  HMMA.16816.F32.BF16 R28, R88, R94.reuse, R28 ;  /* 0x0000005e581c723c */ /* 0x080ff0000004181c */
[C---:B------:R-:W-:Y:S01]  /*18a00*/  HMMA.16816.F32.BF16 R32, R80.reuse, R94, R32 ;  /* 0x0000005e5020723c */ /* 0x040fe20000041820 */
[----:B------:R-:W2:Y:S03]  /*18a10*/  LDSM.16.MT88.4 R92, [R189+0x7000] ;  /* 0x00700000bd5c783b */ /* 0x000ea60000004200 */
[--C-:B-1----:R-:W-:Y:S04]  /*18a20*/  FFMA.FTZ R2, R162, c[0x0][0x23c], -R77.reuse ;  /* 0x00008f00a2027a23 */ /* 0x102fe8000001084d */
[-C--:B----4-:R-:W-:Y:S01]  /*18a30*/  HMMA.16816.F32.BF16 R36, R80, R96.reuse, R36 ;  /* 0x000000605024723c */ /* 0x090fe20000041824 */
[----:B------:R1:W-:Y:S07]  /*18a40*/  MUFU.EX2 R162, R2 ;  /* 0x0000000200a27308 */ /* 0x0003ee0000000800 */
[C---:B------:R-:W-:Y:S08]  /*18a50*/  HMMA.16816.F32.BF16 R40, R88.reuse, R96, R40 ;  /* 0x000000605828723c */ /* 0x040ff00000041828 */
[-C--:B------:R-:W-:Y:S08]  /*18a60*/  HMMA.16816.F32.BF16 R44, R88, R98.reuse, R44 ;  /* 0x00000062582c723c */ /* 0x080ff0000004182c */
[C---:B------:R-:W-:Y:S01]  /*18a70*/  HMMA.16816.F32.BF16 R48, R80.reuse, R98, R48 ;  /* 0x000000625030723c */ /* 0x040fe20000041830 */
[----:B------:R-:W-:Y:S03]  /*18a80*/  LDSM.16.MT88.4 R96, [R190+0x7000] ;  /* 0x00700000be60783b */ /* 0x000fe60000004200 */
[----:B-1----:R-:W-:Y:S04]  /*18a90*/  FFMA.FTZ R2, R184, c[0x0][0x23c], -R77 ;  /* 0x00008f00b8027a23 */ /* 0x002fe8000001084d */
[-C--:B---3--:R-:W-:Y:S01]  /*18aa0*/  HMMA.16816.F32.BF16 R52, R80, R84.reuse, R52 ;  /* 0x000000545034723c */ /* 0x088fe20000041834 */
[----:B------:R1:W3:Y:S07]  /*18ab0*/  MUFU.EX2 R160, R2 ;  /* 0x0000000200a07308 */ /* 0x0002ee0000000800 */
[C---:B------:R-:W-:Y:S08]  /*18ac0*/  HMMA.16816.F32.BF16 R56, R88.reuse, R84, R56 ;  /* 0x000000545838723c */ /* 0x040ff00000041838 */
[-C--:B------:R-:W-:Y:S01]  /*18ad0*/  HMMA.16816.F32.BF16 R60, R88, R86.reuse, R60 ;  /* 0x00000056583c723c */ /* 0x080fe2000004183c */
[----:B------:R-:W4:Y:S07]  /*18ae0*/  LDSM.16.MT88.4 R88, [R192+0x7000] ;  /* 0x00700000c058783b */ /* 0x000f2e0000004200 */
[----:B------:R-:W-:Y:S04]  /*18af0*/  HMMA.16816.F32.BF16 R64, R80, R86, R64 ;  /* 0x000000565040723c */ /* 0x000fe80000041840 */
[--C-:B-1----:R-:W-:Y:S03]  /*18b00*/  FFMA.FTZ R2, R221, c[0x0][0x23c], -R78.reuse ;  /* 0x00008f00dd027a23 */ /* 0x102fe6000001084e */
[----:B--2---:R-:W-:Y:S01]  /*18b10*/  F2FP.BF16.PACK_AB R80, R164, R165 ;  /* 0x000000a5a450723e */ /* 0x004fe200000010ff */
[----:B------:R1:W-:Y:S01]  /*18b20*/  MUFU.EX2 R159, R2 ;  /* 0x00000002009f7308 */ /* 0x0003e20000000800 */
[----:B-----5:R-:W-:Y:S03]  /*18b30*/  F2FP.BF16.PACK_AB R81, R161, R163 ;  /* 0x000000a3a151723e */ /* 0x020fe600000010ff */
[----:B---3--:R-:W-:Y:S01]  /*18b40*/  F2FP.BF16.PACK_AB R82, R160, R162 ;  /* 0x000000a2a052723e */ /* 0x008fe200000010ff */
[----:B-1----:R-:W-:Y:S05]  /*18b50*/  FFMA.FTZ R2, R224, c[0x0][0x23c], -R78 ;  /* 0x00008f00e0027a23 */ /* 0x002fea000001084e */
[----:B------:R1:W2:Y:S02]  /*18b60*/  MUFU.EX2 R158, R2 ;  /* 0x00000002009e7308 */ /* 0x0002a40000000800 */
[--C-:B-1----:R-:W-:Y:S01]  /*18b70*/  FFMA.FTZ R2, R169, c[0x0][0x23c], -R79.reuse ;  /* 0x00008f00a9027a23 */ /* 0x102fe2000001084f */
[----:B--2---:R-:W-:Y:S07]  /*18b80*/  F2FP.BF16.PACK_AB R83, R158, R159 ;  /* 0x0000009f9e53723e */ /* 0x004fee00000010ff */
[----:B------:R1:W-:Y:S01]  /*18b90*/  MUFU.EX2 R135, R2 ;  /* 0x0000000200877308 */ /* 0x0003e20000000800 */
[-C--:B------:R-:W-:Y:S03]  /*18ba0*/  HMMA.16816.F32.BF16 R4, R80, R92.reuse, R4 ;  /* 0x0000005c5004723c */ /* 0x080fe60000041804 */
[--C-:B-1----:R-:W-:Y:S06]  /*18bb0*/  FFMA.FTZ R2, R157, c[0x0][0x23c], -R79.reuse ;  /* 0x00008f009d027a23 */ /* 0x102fec000001084f */
[----:B------:R1:W2:Y:S03]  /*18bc0*/  MUFU.EX2 R134, R2 ;  /* 0x0000000200867308 */ /* 0x0002a60000000800 */
[----:B-1----:R-:W-:Y:S01]  /*18bd0*/  FFMA.FTZ R2, R155, c[0x0][0x23c], -R79 ;  /* 0x00008f009b027a23 */ /* 0x002fe2000001084f */
[----:B--2---:R-:W-:Y:S06]  /*18be0*/  F2FP.BF16.PACK_AB R84, R134, R135 ;  /* 0x000000878654723e */ /* 0x004fec00000010ff */
[----:B------:R1:W2:Y:S02]  /*18bf0*/  MUFU.EX2 R157, R2 ;  /* 0x00000002009d7308 */ /* 0x0002a40000000800 */
[--C-:B-1----:R-:W-:Y:S01]  /*18c00*/  FFMA.FTZ R2, R154, c[0x0][0x23c], -R148.reuse ;  /* 0x00008f009a027a23 */ /* 0x102fe20000010894 */
[----:B--2---:R-:W-:Y:S07]  /*18c10*/  F2FP.BF16.PACK_AB R86, R156, R157 ;  /* 0x0000009d9c56723e */ /* 0x004fee00000010ff */
[----:B------:R1:W-:Y:S02]  /*18c20*/  MUFU.EX2 R133, R2 ;  /* 0x0000000200857308 */ /* 0x0003e40000000800 */
[--C-:B-1----:R-:W-:Y:S08]  /*18c30*/  FFMA.FTZ R2, R153, c[0x0][0x23c], -R148.reuse ;  /* 0x00008f0099027a23 */ /* 0x102ff00000010894 */
[----:B------:R1:W2:Y:S02]  /*18c40*/  MUFU.EX2 R132, R2 ;  /* 0x0000000200847308 */ /* 0x0002a40000000800 */
[--C-:B-1----:R-:W-:Y:S01]  /*18c50*/  FFMA.FTZ R2, R149, c[0x0][0x23c], -R148.reuse ;  /* 0x00008f0095027a23 */ /* 0x102fe20000010894 */
[----:B--2---:R-:W-:Y:S07]  /*18c60*/  F2FP.BF16.PACK_AB R85, R132, R133 ;  /* 0x000000858455723e */ /* 0x004fee00000010ff */
[----:B------:R1:W-:Y:S02]  /*18c70*/  MUFU.EX2 R169, R2 ;  /* 0x0000000200a97308 */ /* 0x0003e40000000800 */
[----:B-1----:R-:W-:Y:S08]  /*18c80*/  FFMA.FTZ R2, R150, c[0x0][0x23c], -R148 ;  /* 0x00008f0096027a23 */ /* 0x002ff00000010894 */
[----:B------:R1:W2:Y:S02]  /*18c90*/  MUFU.EX2 R155, R2 ;  /* 0x00000002009b7308 */ /* 0x0002a40000000800 */
[--C-:B-1----:R-:W-:Y:S01]  /*18ca0*/  FFMA.FTZ R2, R230, c[0x0][0x23c], -R77.reuse ;  /* 0x00008f00e6027a23 */ /* 0x102fe2000001084d */
[----:B--2---:R-:W-:Y:S07]  /*18cb0*/  F2FP.BF16.PACK_AB R87, R155, R169 ;  /* 0x000000a99b57723e */ /* 0x004fee00000010ff */
[----:B------:R1:W-:Y:S01]  /*18cc0*/  MUFU.EX2 R154, R2 ;  /* 0x00000002009a7308 */ /* 0x0003e20000000800 */
[C---:B------:R-:W-:Y:S08]  /*18cd0*/  HMMA.16816.F32.BF16 R8, R84.reuse, R92, R8 ;  /* 0x0000005c5408723c */ /* 0x040ff00000041808 */
[-C--:B------:R-:W-:Y:S08]  /*18ce0*/  HMMA.16816.F32.BF16 R12, R84, R94.reuse, R12 ;  /* 0x0000005e540c723c */ /* 0x080ff0000004180c */
[C---:B------:R-:W-:Y:S01]  /*18cf0*/  HMMA.16816.F32.BF16 R16, R80.reuse, R94, R16 ;  /* 0x0000005e5010723c */ /* 0x040fe20000041810 */
[----:B------:R-:W2:Y:S03]  /*18d00*/  LDSM.16.MT88.4 R92, [R191+0x7000] ;  /* 0x00700000bf5c783b */ /* 0x000ea60000004200 */
[--C-:B-1----:R-:W-:Y:S04]  /*18d10*/  FFMA.FTZ R2, R231, c[0x0][0x23c], -R77.reuse ;  /* 0x00008f00e7027a23 */ /* 0x102fe8000001084d */
[-C--:B----4-:R-:W-:Y:S01]  /*18d20*/  HMMA.16816.F32.BF16 R20, R80, R88.reuse, R20 ;  /* 0x000000585014723c */ /* 0x090fe20000041814 */
[----:B------:R1:W3:Y:S07]  /*18d30*/  MUFU.EX2 R153, R2 ;  /* 0x0000000200997308 */ /* 0x0002ee0000000800 */
[C---:B------:R-:W-:Y:S08]  /*18d40*/  HMMA.16816.F32.BF16 R24, R84.reuse, R88, R24 ;  /* 0x000000585418723c */ /* 0x040ff00000041818 */
[-C--:B------:R-:W-:Y:S08]  /*18d50*/  HMMA.16816.F32.BF16 R28, R84, R90.reuse, R28 ;  /* 0x0000005a541c723c */ /* 0x080ff0000004181c */
[C---:B------:R-:W-:Y:S04]  /*18d60*/  HMMA.16816.F32.BF16 R32, R80.reuse, R90, R32 ;  /* 0x0000005a5020723c */ /* 0x040fe80000041820 */
[--C-:B-1----:R-:W-:Y:S01]  /*18d70*/  FFMA.FTZ R2, R232, c[0x0][0x23c], -R78.reuse ;  /* 0x00008f00e8027a23 */ /* 0x102fe2000001084e */
[----:B---3--:R-:W-:Y:S03]  /*18d80*/  F2FP.BF16.PACK_AB R140, R153, R154 ;  /* 0x0000009a998c723e */ /* 0x008fe600000010ff */
[-C--:B------:R-:W-:Y:S01]  /*18d90*/  HMMA.16816.F32.BF16 R36, R80, R96.reuse, R36 ;  /* 0x000000605024723c */ /* 0x080fe20000041824 */
[----:B------:R1:W-:Y:S07]  /*18da0*/  MUFU.EX2 R152, R2 ;  /* 0x0000000200987308 */ /* 0x0003ee0000000800 */
[C---:B------:R-:W-:Y:S08]  /*18db0*/  HMMA.16816.F32.BF16 R40, R84.reuse, R96, R40 ;  /* 0x000000605428723c */ /* 0x040ff00000041828 */
[-C--:B------:R-:W-:Y:S08]  /*18dc0*/  HMMA.16816.F32.BF16 R44, R84, R98.reuse, R44 ;  /* 0x00000062542c723c */ /* 0x080ff0000004182c */
[C---:B------:R-:W-:Y:S04]  /*18dd0*/  HMMA.16816.F32.BF16 R48, R80.reuse, R98, R48 ;  /* 0x000000625030723c */ /* 0x040fe80000041830 */
[--C-:B-1----:R-:W-:Y:S04]  /*18de0*/  FFMA.FTZ R2, R233, c[0x0][0x23c], -R78.reuse ;  /* 0x00008f00e9027a23 */ /* 0x102fe8000001084e */
[-C--:B--2---:R-:W-:Y:S01]  /*18df0*/  HMMA.16816.F32.BF16 R52, R80, R92.reuse, R52 ;  /* 0x0000005c5034723c */ /* 0x084fe20000041834 */
[----:B------:R1:W2:Y:S07]  /*18e00*/  MUFU.EX2 R151, R2 ;  /* 0x0000000200977308 */ /* 0x0002ae0000000800 */
[C---:B------:R-:W-:Y:S08]  /*18e10*/  HMMA.16816.F32.BF16 R56, R84.reuse, R92, R56 ;  /* 0x0000005c5438723c */ /* 0x040ff00000041838 */
[-C--:B------:R-:W-:Y:S08]  /*18e20*/  HMMA.16816.F32.BF16 R60, R84, R94.reuse, R60 ;  /* 0x0000005e543c723c */ /* 0x080ff0000004183c */
[----:B------:R-:W-:Y:S04]  /*18e30*/  HMMA.16816.F32.BF16 R64, R80, R94, R64 ;  /* 0x0000005e5040723c */ /* 0x000fe80000041840 */
[--C-:B-1----:R-:W-:Y:S01]  /*18e40*/  FFMA.FTZ R2, R234, c[0x0][0x23c], -R77.reuse ;  /* 0x00008f00ea027a23 */ /* 0x102fe2000001084d */
[----:B--2---:R-:W-:Y:S01]  /*18e50*/  F2FP.BF16.PACK_AB R141, R151, R152 ;  /* 0x00000098978d723e */ /* 0x004fe200000010ff */
[----:B------:R-:W-:Y:S02]  /*18e60*/  FFMA.FTZ R77, R235, c[0x0][0x23c], -R77 ;  /* 0x00008f00eb4d7a23 */ /* 0x000fe4000001084d */
[----:B------:R1:W-:Y:S10]  /*18e70*/  MUFU.EX2 R150, R2 ;  /* 0x0000000200967308 */ /* 0x0003f40000000800 */
[----:B------:R-:W2:Y:S01]  /*18e80*/  MUFU.EX2 R149, R77 ;  /* 0x0000004d00957308 */ /* 0x000ea20000000800 */
[--C-:B-1----:R-:W-:Y:S02]  /*18e90*/  FFMA.FTZ R2, R236, c[0x0][0x23c], -R78.reuse ;  /* 0x00008f00ec027a23 */ /* 0x102fe4000001084e */
[----:B------:R-:W-:Y:S07]  /*18ea0*/  FFMA.FTZ R78, R237, c[0x0][0x23c], -R78 ;  /* 0x00008f00ed4e7a23 */ /* 0x000fee000001084e */
[----:B------:R1:W-:Y:S01]  /*18eb0*/  MUFU.EX2 R147, R2 ;  /* 0x0000000200937308 */ /* 0x0003e20000000800 */
[----:B--2---:R-:W-:Y:S09]  /*18ec0*/  F2FP.BF16.PACK_AB R142, R149, R150 ;  /* 0x00000096958e723e */ /* 0x004ff200000010ff */
[----:B------:R-:W2:Y:S01]  /*18ed0*/  MUFU.EX2 R146, R78 ;  /* 0x0000004e00927308 */ /* 0x000ea20000000800 */
[--C-:B-1----:R-:W-:Y:S09]  /*18ee0*/  FFMA.FTZ R2, R220, c[0x0][0x23c], -R79.reuse ;  /* 0x00008f00dc027a23 */ /* 0x102ff2000001084f */
[----:B------:R1:W-:Y:S01]  /*18ef0*/  MUFU.EX2 R144, R2 ;  /* 0x0000000200907308 */ /* 0x0003e20000000800 */
[----:B--2---:R-:W-:Y:S07]  /*18f00*/  F2FP.BF16.PACK_AB R143, R146, R147 ;  /* 0x00000093928f723e */ /* 0x004fee00000010ff */
[-C--:B------:R-:W-:Y:S01]  /*18f10*/  HMMA.16816.F32.BF16 R80, R140, R100.reuse, R4 ;  /* 0x000000648c50723c */ /* 0x080fe20000041804 */
[----:B------:R-:W2:Y:S04]  /*18f20*/  LDSM.16.MT88.4 R4, [R191+0x7800] ;  /* 0x00780000bf04783b */ /* 0x000ea80000004200 */
[--C-:B-1----:R-:W-:Y:S04]  /*18f30*/  FFMA.FTZ R2, R223, c[0x0][0x23c], -R79.reuse ;  /* 0x00008f00df027a23 */ /* 0x102fe8000001084f */
[----:B------:R1:W3:Y:S03]  /*18f40*/  MUFU.EX2 R145, R2 ;  /* 0x0000000200917308 */ /* 0x0002e60000000800 */
[--C-:B-1----:R-:W-:Y:S01]  /*18f50*/  FFMA.FTZ R2, R219, c[0x0][0x23c], -R79.reuse ;  /* 0x00008f00db027a23 */ /* 0x102fe2000001084f */
[----:B---3--:R-:W-:Y:S01]  /*18f60*/  F2FP.BF16.PACK_AB R136, R145, R144 ;  /* 0x000000909188723e */ /* 0x008fe200000010ff */
[----:B------:R-:W-:Y:S05]  /*18f70*/  FFMA.FTZ R79, R182, c[0x0][0x23c], -R79 ;  /* 0x00008f00b64f7a23 */ /* 0x000fea000001084f */
        /* <DEDUP_REMOVED lines=93> */
.L_x_2091:
[----:B------:R-:W1:Y:S01]  /*19550*/  SHFL.BFLY PT, R2, R245, 0x2, 0x1f ;  /* 0x0c401f00f5027f89 */ /* 0x000e6200000e0000 */
[----:B------:R-:W2:Y:S01]  /*19560*/  S2UR UR6, SR_CTAID.Y ;  /* 0x00000000000679c3 */ /* 0x000ea20000002600 */
[----:B------:R-:W-:Y:S01]  /*19570*/  UISETP.NE.AND UP4, UPT, UR11, -0x1, UPT ;  /* 0xffffffff0b00788c */ /* 0x000fe2000bf85270 */
[----:B------:R-:W-:Y:S01]  /*19580*/  BSSY B0, `(.L_x_2095) ;  /* 0x0000128000007945 */ /* 0x000fe20003800000 */
[----:B------:R-:W3:Y:S01]  /*19590*/  SHFL.BFLY PT, R0, R246, 0x2, 0x1f ;  /* 0x0c401f00f6007f89 */ /* 0x000ee200000e0000 */
[----:B------:R-:W-:-:S02]  /*195a0*/  ULDC.64 UR4, c[0x0][0x1e8] ;  /* 0x00007a0000047ab9 */ /* 0x000fc40000000a00 */
[----:B------:R-:W-:Y:S01]  /*195b0*/  ULDC.U8 UR9, c[0x0][0x329] ;  /* 0x0000ca4000097ab9 */ /* 0x000fe20000000000 */
[----:B------:R-:W4:Y:S01]  /*195c0*/  SHFL.BFLY PT, R3, R248, 0x2, 0x1f ;  /* 0x0c401f00f8037f89 */ /* 0x000f2200000e0000 */
[----:B------:R-:W-:Y:S01]  /*195d0*/  UISETP.NE.AND UP1, UPT, UR9, URZ, UPT ;  /* 0x0000003f0900728c */ /* 0x000fe2000bf25270 */
[----:B------:R-:W5:Y:S01]  /*195e0*/  S2UR UR10, SR_CTAID.Z ;  /* 0x00000000000a79c3 */ /* 0x000f620000002700 */
[----:B------:R-:W-:Y:S01]  /*195f0*/  ULDC UR8, c[0x0][0x214] ;  /* 0x0000850000087ab9 */ /* 0x000fe20000000800 */
[----:B------:R-:W5:Y:S01]  /*19600*/  SHFL.BFLY PT, R4, R247, 0x2, 0x1f ;  /* 0x0c401f00f7047f89 */ /* 0x000f6200000e0000 */
[----:B------:R-:W-:Y:S02]  /*19610*/  @UP4 UIMAD.WIDE.U32 UR14, UR11, UR4, URZ ;  /* 0x000000040b0e42a5 */ /* 0x000fe4000f8e003f */
[----:B------:R-:W-:Y:S01]  /*19620*/  UMOV UR24, URZ ;  /* 0x0000003f00187c82 */ /* 0x000fe20008000000 */
[----:B------:R-:W5:Y:S01]  /*19630*/  S2R R42, SR_TID.X ;  /* 0x00000000002a7919 */ /* 0x000f620000002100 */
[----:B------:R-:W-:-:S02]  /*19640*/  @UP4 UIMAD UR7, UR11, UR5, UR15 ;  /* 0x000000050b0742a4 */ /* 0x000fc4000f8e020f */
[----:B------:R-:W-:Y:S02]  /*19650*/  UMOV UR25, URZ ;  /* 0x0000003f00197c82 */ /* 0x000fe40008000000 */
[----:B------:R-:W-:Y:S02]  /*19660*/  ULDC.64 UR4, c[0x0][0x1e0] ;  /* 0x0000780000047ab9 */ /* 0x000fe40000000a00 */
[----:B------:R-:W-:Y:S01]  /*19670*/  @UP1 ULDC UR13, c[0x0][0x210] ;  /* 0x00008400000d1ab9 */ /* 0x000fe20000000800 */
[----:B-1----:R-:W-:Y:S01]  /*19680*/  FADD.FTZ R2, R2, R245 ;  /* 0x000000f502027221 */ /* 0x002fe20000010000 */
[----:B--2---:R-:W-:Y:S02]  /*19690*/  @!UP4 USHF.R.S32.HI UR12, URZ, 0x1f, UR6 ;  /* 0x0000001f3f0cc899 */ /* 0x004fe40008011406 */
[----:B------:R-:W-:Y:S01]  /*196a0*/  @!UP4 UIMAD.WIDE.U32 UR22, UR6, UR4, URZ ;  /* 0x000000040616c2a5 */ /* 0x000fe2000f8e003f */
[----:B---3--:R-:W-:Y:S01]  /*196b0*/  FADD.FTZ R0, R0, R246 ;  /* 0x000000f600007221 */ /* 0x008fe20000010000 */
[----:B------:R-:W1:Y:S01]  /*196c0*/  SHFL.BFLY PT, R5, R2, 0x1, 0x1f ;  /* 0x0c201f0002057f89 */ /* 0x000e6200000e0000 */
[----:B------:R-:W-:Y:S01]  /*196d0*/  @!UP4 UIMAD UR12, UR12, UR4, URZ ;  /* 0x000000040c0cc2a4 */ /* 0x000fe2000f8e023f */
[----:B----4-:R-:W-:-:S02]  /*196e0*/  FADD.FTZ R3, R3, R248 ;  /* 0x000000f803037221 */ /* 0x010fc40000010000 */
[----:B------:R-:W2:Y:S01]  /*196f0*/  SHFL.BFLY PT, R6, R0, 0x1, 0x1f ;  /* 0x0c201f0000067f89 */ /* 0x000ea200000e0000 */
[----:B------:R-:W-:Y:S01]  /*19700*/  ULDC.U8 UR4, c[0x0][0x328] ;  /* 0x0000ca0000047ab9 */ /* 0x000fe20000000000 */
[----:B-----5:R-:W-:Y:S01]  /*19710*/  FADD.FTZ R4, R4, R247 ;  /* 0x000000f704047221 */ /* 0x020fe20000010000 */
[----:B------:R-:W-:Y:S02]  /*19720*/  UISETP.NE.AND UP3, UPT, UR4, URZ, UPT ;  /* 0x0000003f0400728c */ /* 0x000fe4000bf65270 */
[----:B------:R-:W-:Y:S01]  /*19730*/  @!UP4 UIMAD UR12, UR6, UR5, UR12 ;  /* 0x00000005060cc2a4 */ /* 0x000fe2000f8e020c */
[----:B------:R-:W-:Y:S01]  /*19740*/  SHF.R.S32.HI R41, RZ, 0x1f, R42 ;  /* 0x0000001fff297819 */ /* 0x000fe2000001142a */
[----:B------:R-:W-:Y:S01]  /*19750*/  UISETP.NE.OR UP2, UPT, UR9, URZ, !UP3 ;  /* 0x0000003f0900728c */ /* 0x000fe2000df45670 */
[----:B------:R-:W3:Y:S01]  /*19760*/  S2UR UR9, SR_CTAID.X ;  /* 0x00000000000979c3 */ /* 0x000ee20000002500 */
[----:B------:R-:W-:Y:S01]  /*19770*/  ULDC UR5, c[0x0][0x234] ;  /* 0x00008d0000057ab9 */ /* 0x000fe20000000800 */
[CC--:B------:R-:W-:Y:S01]  /*19780*/  LEA.HI R14, R41.reuse, R42.reuse, RZ, 0x2 ;  /* 0x0000002a290e7211 */ /* 0x0c0fe200078f10ff */
[----:B------:R-:W-:Y:S01]  /*19790*/  @UP1 UIMAD UR13, UR13, UR8, URZ ;  /* 0x000000080d0d12a4 */ /* 0x000fe2000f8e023f */
[----:B------:R-:W-:Y:S01]  /*197a0*/  LEA.HI R41, R41, R42, RZ, 0x5 ;  /* 0x0000002a29297211 */ /* 0x000fe200078f28ff */
[----:B------:R-:W-:-:S02]  /*197b0*/  UISETP.NE.OR UP0, UPT, UR11, -0x1, UP2 ;  /* 0xffffffff0b00788c */ /* 0x000fc40009705670 */
[----:B------:R-:W-:Y:S01]  /*197c0*/  @!UP1 USEL UR13, UR8, UR5, !UP3 ;  /* 0x00000005080d9287 */ /* 0x000fe2000d800000 */
[----:B------:R-:W-:Y:S01]  /*197d0*/  SHF.R.S32.HI R7, RZ, 0x5, R41 ;  /* 0x00000005ff077819 */ /* 0x000fe20000011429 */
[----:B------:R-:W-:Y:S01]  /*197e0*/  ULDC UR4, c[0x0][0x1c0] ;  /* 0x0000700000047ab9 */ /* 0x000fe20000000800 */
[----:B-1----:R-:W-:Y:S01]  /*197f0*/  FADD.FTZ R38, R2, R5 ;  /* 0x0000000502267221 */ /* 0x002fe20000010000 */
[----:B------:R-:W-:Y:S01]  /*19800*/  @UP1 UMOV UR15, 0x1 ;  /* 0x00000001000f1882 */ /* 0x000fe20000000000 */
[----:B------:R-:W1:Y:S01]  /*19810*/  SHFL.BFLY PT, R2, R3, 0x1, 0x1f ;  /* 0x0c201f0003027f89 */ /* 0x000e6200000e0000 */
[----:B------:R-:W-:Y:S01]  /*19820*/  @!UP1 UIMAD UR15, UR13, UR4, URZ ;  /* 0x000000040d0f92a4 */ /* 0x000fe2000f8e023f */
[----:B--2---:R-:W-:Y:S01]  /*19830*/  FADD.FTZ R37, R0, R6 ;  /* 0x0000000600257221 */ /* 0x004fe20000010000 */
[----:B------:R-:W-:Y:S01]  /*19840*/  FSETP.NE.FTZ.AND P5, PT, R38, RZ, PT ;  /* 0x000000ff2600720b */ /* 0x000fe20003fb5000 */
[----:B------:R-:W2:Y:S01]  /*19850*/  SHFL.BFLY PT, R5, R4, 0x1, 0x1f ;  /* 0x0c201f0004057f89 */ /* 0x000ea200000e0000 */
[----:B------:R-:W-:Y:S01]  /*19860*/  MOV R0, 0x3f800000 ;  /* 0x3f80000000007802 */ /* 0x000fe20000000f00 */
[----:B------:R-:W-:Y:S01]  /*19870*/  @UP1 ULDC UR16, c[0x0][0x210] ;  /* 0x0000840000101ab9 */ /* 0x000fe20000000800 */
[----:B------:R-:W-:Y:S01]  /*19880*/  LOP3.LUT R6, R14, 0x3ffffffc, RZ, 0xc0, !PT ;  /* 0x3ffffffc0e067812 */ /* 0x000fe200078ec0ff */
[----:B------:R-:W-:Y:S01]  /*19890*/  UIMAD UR4, UR6, UR15, URZ ;  /* 0x0000000f060472a4 */ /* 0x000fe2000f8e023f */
[----:B------:R-:W-:Y:S01]  /*198a0*/  FSETP.NE.FTZ.AND P4, PT, R37, RZ, PT ;  /* 0x000000ff2500720b */ /* 0x000fe20003f95000 */
[----:B------:R-:W-:-:S02]  /*198b0*/  @!UP1 UMOV UR16, 0x1 ;  /* 0x0000000100109882 */ /* 0x000fc40000000000 */
[----:B------:R-:W-:Y:S02]  /*198c0*/  @!UP0 UIMAD UR11, UR6, UR8, URZ ;  /* 0x00000008060b82a4 */ /* 0x000fe4000f8e023f */
[----:B---3--:R-:W-:Y:S02]  /*198d0*/  UIMAD UR9, UR9, UR16, URZ ;  /* 0x00000010090972a4 */ /* 0x008fe4000f8e023f */
[----:B------:R-:W3:Y:S01]  /*198e0*/  @P5 MUFU.RCP R0, R38 ;  /* 0x0000002600005308 */ /* 0x000ee20000001000 */
[----:B------:R-:W-:Y:S02]  /*198f0*/  USEL UR4, UR4, URZ, UP2 ;  /* 0x0000003f04047287 */ /* 0x000fe40009000000 */
[----:B------:R-:W-:Y:S02]  /*19900*/  USHF.L.U32 UR9, UR9, 0x7, URZ ;  /* 0x0000000709097899 */ /* 0x000fe4000800063f */
[----:B------:R-:W-:Y:S02]  /*19910*/  UIMAD UR13, UR10, UR13, UR4 ;  /* 0x0000000d0a0d72a4 */ /* 0x000fe4000f8e0204 */
[----:B------:R-:W-:Y:S01]  /*19920*/  @!UP2 UMOV UR24, UR11 ;  /* 0x0000000b0018ac82 */ /* 0x000fe20008000000 */
[----:B-1----:R-:W-:Y:S01]  /*19930*/  FADD.FTZ R40, R3, R2 ;  /* 0x0000000203287221 */ /* 0x002fe20000010000 */
[----:B------:R-:W-:Y:S01]  /*19940*/  IADD3 R2, -R6, R42, RZ ;  /* 0x0000002a06027210 */ /* 0x000fe20007ffe1ff */
[----:B------:R-:W-:Y:S01]  /*19950*/  USHF.R.S32.HI UR4, URZ, 0x1f, UR9 ;  /* 0x0000001f3f047899 */ /* 0x000fe20008011409 */
[----:B------:R-:W-:Y:S01]  /*19960*/  MOV R3, 0x3f800000 ;  /* 0x3f80000000037802 */ /* 0x000fe20000000f00 */
[----:B--2---:R-:W-:Y:S01]  /*19970*/  FADD.FTZ R39, R4, R5 ;  /* 0x0000000504277221 */ /* 0x004fe20000010000 */
[----:B------:R-:W-:Y:S01]  /*19980*/  FSETP.NE.FTZ.AND P3, PT, R40, RZ, PT ;  /* 0x000000ff2800720b */ /* 0x000fe20003f75000 */
[----:B------:R-:W-:Y:S01]  /*19990*/  @!UP2 USHF.R.S32.HI UR25, URZ, 0x1f, UR11 ;  /* 0x0000001f3f19a899 */ /* 0x000fe2000801140b */
[----:B------:R-:W-:Y:S01]  /*199a0*/  LEA R8, R7, R2, 0x9 ;  /* 0x0000000207087211 */ /* 0x000fe200078e48ff */
[C---:B---3--:R-:W-:Y:S01]  /*199b0*/  FMUL.FTZ R80, R0.reuse, R80 ;  /* 0x0000005000507220 */ /* 0x048fe20000410000 */
[----:B------:R-:W-:Y:S01]  /*199c0*/  MOV R2, 0x3f800000 ;  /* 0x3f80000000027802 */ /* 0x000fe20000000f00 */
[----:B------:R-:W1:Y:S01]  /*199d0*/  @P4 MUFU.RCP R3, R37 ;  /* 0x0000002500034308 */ /* 0x000e620000001000 */
[----:B------:R-:W-:Y:S01]  /*199e0*/  FSETP.NE.FTZ.AND P0, PT, R39, RZ, PT ;  /* 0x000000ff2700720b */ /* 0x000fe20003f15000 */
[C---:B------:R-:W-:Y:S01]  /*199f0*/  FMUL.FTZ R7, R0.reuse, R81 ;  /* 0x0000005100077220 */ /* 0x040fe20000410000 */
[----:B------:R-:W-:Y:S01]  /*19a00*/  USHF.R.S32.HI UR5, URZ, 0x1f, UR13 ;  /* 0x0000001f3f057899 */ /* 0x000fe2000801140d */
[C---:B------:R-:W-:Y:S01]  /*19a10*/  FMUL.FTZ R92, R0.reuse, R92 ;  /* 0x0000005c005c7220 */ /* 0x040fe20000410000 */
[----:B------:R-:W-:Y:S01]  /*19a20*/  UIADD3 UR9, UP1, UP0, UR9, UR24, UR13 ;  /* 0x0000001809097290 */ /* 0x000fe2000f83e00d */
[C---:B------:R-:W-:Y:S01]  /*19a30*/  FMUL.FTZ R5, R0.reuse, R93 ;  /* 0x0000005d00057220 */ /* 0x040fe20000410000 */
[----:B------:R-:W-:Y:S01]  /*19a40*/  F2FP.BF16.PACK_AB R7, R7, R80 ;  /* 0x000000500707723e */ /* 0x000fe200000010ff */
[----:B------:R-:W2:Y:S01]  /*19a50*/  @P3 MUFU.RCP R2, R40 ;  /* 0x0000002800023308 */ /* 0x000ea20000001000 */
[C---:B------:R-:W-:Y:S01]  /*19a60*/  FMUL.FTZ R96, R0.reuse, R96 ;  /* 0x0000006000607220 */ /* 0x040fe20000410000 */
[----:B------:R-:W-:Y:S01]  /*19a70*/  @!UP4 UIADD3 UR7, UR23, UR12, URZ ;  /* 0x0000000c1707c290 */ /* 0x000fe2000fffe03f */
        /* <DEDUP_REMOVED lines=216> */
.L_x_2096:
[----:B------:R-:W-:Y:S05]  /*1a800*/  BSYNC B0 ;  /* 0x0000000000007941 */ /* 0x000fea0003800000 */
.L_x_2095:
[----:B----4-:R-:W4:Y:S04]  /*1a810*/  LDL.LU.64 R4, [R1+0x8] ;  /* 0x0000080001047983 */ /* 0x010f280000300a00 */
[----:B------:R-:W3:Y:S04]  /*1a820*/  S2R R3, SR_TID.X ;  /* 0x0000000000037919 */ /* 0x000ee80000002100 */
[----:B------:R-:W2:Y:S01]  /*1a830*/  S2R R8, SR_CTAID.Z ;  /* 0x0000000000087919 */ /* 0x000ea20000002700 */
[----:B------:R-:W-:-:S02]  /*1a840*/  USHF.R.S32.HI UR6, URZ, 0x1f, UR10 ;  /* 0x0000001f3f067899 */ /* 0x000fc4000801140a */
[----:B------:R-:W-:Y:S01]  /*1a850*/  ULDC.64 UR4, c[0x0][0x1f0] ;  /* 0x00007c0000047ab9 */ /* 0x000fe20000000a00 */
[----:B------:R1:W5:Y:S01]  /*1a860*/  LDL.64 R12, [R1] ;  /* 0x00000000010c7983 */ /* 0x0003620000100a00 */
        /* <DEDUP_REMOVED lines=21> */
.L_x_2098:
[----:B-1----:R-:W-:Y:S05]  /*1a9c0*/  BSYNC B0 ;  /* 0x0000000000007941 */ /* 0x002fea0003800000 */
.L_x_2097:
        /* <DEDUP_REMOVED lines=15> */
.L_x_2100:
[----:B------:R-:W-:Y:S05]  /*1aac0*/  BSYNC B0 ;  /* 0x0000000000007941 */ /* 0x000fea0003800000 */
.L_x_2099:
        /* <DEDUP_REMOVED lines=15> */
.L_x_2102:
[----:B------:R-:W-:Y:S05]  /*1abc0*/  BSYNC B0 ;  /* 0x0000000000007941 */ /* 0x000fea0003800000 */
.L_x_2101:
        /* <DEDUP_REMOVED lines=15> */
.L_x_2104:
[----:B------:R-:W-:Y:S05]  /*1acc0*/  BSYNC B0 ;  /* 0x0000000000007941 */ /* 0x000fea0003800000 */
.L_x_2103:
        /* <DEDUP_REMOVED lines=15> */
.L_x_2106:
[----:B------:R-:W-:Y:S05]  /*1adc0*/  BSYNC B0 ;  /* 0x0000000000007941 */ /* 0x000fea0003800000 */
.L_x_2105:
        /* <DEDUP_REMOVED lines=15> */
.L_x_2108:
[----:B------:R-:W-:Y:S05]  /*1aec0*/  BSYNC B0 ;  /* 0x0000000000007941 */ /* 0x000fea0003800000 */
.L_x_2107:
        /* <DEDUP_REMOVED lines=15> */
.L_x_2110:
[----:B------:R-:W-:Y:S05]  /*1afc0*/  BSYNC B0 ;  /* 0x0000000000007941 */ /* 0x000fea0003800000 */
.L_x_2109:
        /* <DEDUP_REMOVED lines=15> */
.L_x_2111:
        /* <DEDUP_REMOVED lines=12> */
.L_x_2143:


//--------------------- .nv.shared._ZN5flash16flash_fwd_kernelI23Flash_fwd_kernel_traitsILi64ELi128ELi128ELi4ELb0ELb0EN7cutlass10bfloat16_tE19Flash_kernel_traitsILi64ELi128ELi128ELi4ES3_EELb0ELb0ELb0ELb0ELb0ELb1ELb0ELb0EEEvNS_16Flash_fwd_paramsE --------------------------
	.section	.nv.shared._ZN5flash16flash_fwd_kernelI23Flash_fwd_kernel_traitsILi64ELi128ELi128ELi4ELb0ELb0EN7cutlass10bfloat16_tE19Flash_kernel_traitsILi64ELi128ELi128ELi4ES3_EELb0ELb0ELb0ELb0ELb0ELb1ELb0ELb0EEEvNS_16Flash_fwd_paramsE,"aw",@nobits
	.sectionflags	@""
	.align	16


//--------------------- .nv.global                --------------------------
	.section	.nv.global,"aw",@nobits
.nv.global:
	.type		_ZN65_INTERNAL_23b8c448_29_flash_fwd_hdim64_bf16_sm80_cu_9949e2e8_37074cute1_E,@object
	.size		_ZN65_INTERNAL_23b8c448_29_flash_fwd_hdim64_bf16_sm80_cu_9949e2e8_37074cute1_E,(_ZN65_INTERNAL_23b8c448_29_flash_fwd_hdim64_bf16_sm80_cu_9949e2e8_37074cuda3std3__45__cpo6cbeginE - _ZN65_INTERNAL_23b8c448_29_flash_fwd_hdim64_bf16_sm80_cu_9949e2e8_37074cute1_E)
_ZN65_INTERNAL_23b8c448_29_flash_fwd_hdim64_bf16_sm80_cu_9949e2e8_37074cute1_E:
	.zero		1
	.type		_ZN65_INTERNAL_23b8c448_29_flash_fwd_hdim64_bf16_sm80_cu_9949e2e8_37074cuda3std3__45__cpo6cbeginE,@object
	.size		_ZN65_INTERNAL_23b8c448_29_flash_fwd_hdim64_bf16_sm80_cu_9949e2e8_37074cuda3std3__45__cpo6cbeginE,(_ZN65_INTERNAL_23b8c448_29_flash_fwd_hdim64_bf16_sm80_cu_9949e2e8_37074cuda3std3__48in_placeE - _ZN65_INTERNAL_23b8c448_29_flash_fwd_hdim64_bf16_sm80_cu_9949e2e8_37074cuda3std3__45__cpo6cbeginE)
_ZN65_INTERNAL_23b8c448_29_flash_fwd_hdim64_bf16_sm80_cu_9949e2e8_37074cuda3std3__45__cpo6cbeginE:
	.zero		1
	.type		_ZN65_INTERNAL_23b8c448_29_flash_fwd_hdim64_bf16_sm80_cu_9949e2e8_37074cuda3std3__48in_placeE,@object
	.size		_ZN65_INTERNAL_23b8c448_29_flash_fwd_hdim64_bf16_sm80_cu_9949e2e8_37074cuda3std3__48in_placeE,(_ZN65_INTERNAL_23b8c448_29_flash_fwd_hdim64_bf16_sm80_cu_9949e2e8_37074cuda3std6ranges3__45__cpo9iter_moveE - _ZN65_INTERNAL_23b8c448_29_flash_fwd_hdim64_bf16_sm80_cu_9949e2e8_37074cuda3std3__48in_placeE)
_ZN65_INTERNAL_23b8c448_29_flash_fwd_hdim64_bf16_sm80_cu_9949e2e8_37074cuda3std3__48in_placeE:
	.zero		1
	.type		_ZN65_INTERNAL_23b8c448_29_flash_fwd_hdim64_bf16_sm80_cu_9949e2e8_37074cuda3std6ranges3__45__cpo9iter_moveE,@object
	.size		_ZN65_INTERNAL_23b8c448_29_flash_fwd_hdim64_bf16_sm80_cu_9949e2e8_37074cuda3std6ranges3__45__cpo9iter_moveE,(_ZN65_INTERNAL_23b8c448_29_flash_fwd_hdim64_bf16_sm80_cu_9949e2e8_37074cuda3std3__45__cpo5beginE - _ZN65_INTERNAL_23b8c448_29_flash_fwd_hdim64_bf16_sm80_cu_9949e2e8_37074cuda3std6ranges3__45__cpo9iter_moveE)
_ZN65_INTERNAL_23b8c448_29_flash_fwd_hdim64_bf16_sm80_cu_9949e2e8_37074cuda3std6ranges3__45__cpo9iter_moveE:
	.zero		1
	.type		_ZN65_INTERNAL_23b8c448_29_flash_fwd_hdim64_bf16_sm80_cu_9949e2e8_37074cuda3std3__45__cpo5beginE,@object
	.size		_ZN65_INTERNAL_23b8c448_29_flash_fwd_hdim64_bf16_sm80_cu_9949e2e8_37074cuda3std3__45__cpo5beginE,(_ZN65_INTERNAL_23b8c448_29_flash_fwd_hdim64_bf16_sm80_cu_9949e2e8_37074cuda3std3__467_GLOBAL__N__23b8c448_29_flash_fwd_hdim64_bf16_sm80_cu_9949e2e8_37076ignoreE - _ZN65_INTERNAL_23b8c448_29_flash_fwd_hdim64_bf16_sm80_cu_9949e2e8_37074cuda3std3__45__cpo5beginE)
_ZN65_INTERNAL_23b8c448_29_flash_fwd_hdim64_bf16_sm80_cu_9949e2e8_37074cuda3std3__45__cpo5beginE:
	.zero		1
	.type		_ZN65_INTERNAL_23b8c448_29_flash_fwd_hdim64_bf16_sm80_cu_9949e2e8_37074cuda3std3__467_GLOBAL__N__23b8c448_29_flash_fwd_hdim64_bf16_sm80_cu_9949e2e8_37076ignoreE,@object
	.size		_ZN65_INTERNAL_23b8c448_29_flash_fwd_hdim64_bf16_sm80_cu_9949e2e8_37074cuda3std3__467_GLOBAL__N__23b8c448_29_flash_fwd_hdim64_bf16_sm80_cu_9949e2e8_37076ignoreE,(_ZN65_INTERNAL_23b8c448_29_flash_fwd_hdim64_bf16_sm80_cu_9949e2e8_37074cute7productE - _ZN65_INTERNAL_23b8c448_29_flash_fwd_hdim64_bf16_sm80_cu_9949e2e8_37074cuda3std3__467_GLOBAL__N__23b8c448_29_flash_fwd_hdim64_bf16_sm80_cu_9949e2e8_37076ignoreE)
_ZN65_INTERNAL_23b8c448_29_flash_fwd_hdim64_bf16_sm80_cu_9949e2e8_37074cuda3std3__467_GLOBAL__N__23b8c448_29_flash_fwd_hdim64_bf16_sm80_cu_9949e2e8_37076ignoreE:
	.zero		1
	.type		_ZN65_INTERNAL_23b8c448_29_flash_fwd_hdim64_bf16_sm80_cu_9949e2e8_37074cute7productE,@object
	.size		_ZN65_INTERNAL_23b8c448_29_flash_fwd_hdim64_bf16_sm80_cu_9949e2e8_37074cute7productE,(_ZN65_INTERNAL_23b8c448_29_flash_fwd_hdim64_bf16_sm80_cu_9949e2e8_37074cuda3std3__45__cpo3endE - _ZN65_INTERNAL_23b8c448_29_flash_fwd_hdim64_bf16_sm80_cu_9949e2e8_37074cute7productE)
_ZN65_INTERNAL_23b8c448_29_flash_fwd_hdim64_bf16_sm80_cu_9949e2e8_37074cute7productE:
	.zero		1
	.type		_ZN65_INTERNAL_23b8c448_29_flash_fwd_hdim64_bf16_sm80_cu_9949e2e8_37074cuda3std3__45__cpo3endE,@object
	.size		_ZN65_INTERNAL_23b8c448_29_flash_fwd_hdim64_bf16_sm80_cu_9949e2e8_37074cuda3std3__45__cpo3endE,(_ZN65_INTERNAL_23b8c448_29_flash_fwd_hdim64_bf16_sm80_cu_9949e2e8_37074cuda3std3__419piecewise_constructE - _ZN65_INTERNAL_23b8c448_29_flash_fwd_hdim64_bf16_sm80_cu_9949e2e8_37074cuda3std3__45__cpo3endE)
_ZN65_INTERNAL_23b8c448_29_flash_fwd_hdim64_bf16_sm80_cu_9949e2e8_37074cuda3std3__45__cpo3endE:
	.zero		1
	.type		_ZN65_INTERNAL_23b8c448_29_flash_fwd_hdim64_bf16_sm80_cu_9949e2e8_37074cuda3std3__419piecewise_constructE,@object
	.size		_ZN65_INTERNAL_23b8c448_29_flash_fwd_hdim64_bf16_sm80_cu_9949e2e8_37074cuda3std3__419piecewise_constructE,(_ZN65_INTERNAL_23b8c448_29_flash_fwd_hdim64_bf16_sm80_cu_9949e2e8_37074cuda3std3__45__cpo4cendE - _ZN65_INTERNAL_23b8c448_29_flash_fwd_hdim64_bf16_sm80_cu_9949e2e8_37074cuda3std3__419piecewise_constructE)
_ZN65_INTERNAL_23b8c448_29_flash_fwd_hdim64_bf16_sm80_cu_9949e2e8_37074cuda3std3__419piecewise_constructE:
	.zero		1
	.type		_ZN65_INTERNAL_23b8c448_29_flash_fwd_hdim64_bf16_sm80_cu_9949e2e8_37074cuda3std3__45__cpo4cendE,@object
	.size		_ZN65_INTERNAL_23b8c448_29_flash_fwd_hdim64_bf16_sm80_cu_9949e2e8_37074cuda3std3__45__cpo4cendE,(_ZN65_INTERNAL_23b8c448_29_flash_fwd_hdim64_bf16_sm80_cu_9949e2e8_37074cuda3std6ranges3__45__cpo4swapE - _ZN65_INTERNAL_23b8c448_29_flash_fwd_hdim64_bf16_sm80_cu_9949e2e8_37074cuda3std3__45__cpo4cendE)
_ZN65_INTERNAL_23b8c448_29_flash_fwd_hdim64_bf16_sm80_cu_9949e2e8_37074cuda3std3__45__cpo4cendE:
	.zero		1
	.type		_ZN65_INTERNAL_23b8c448_29_flash_fwd_hdim64_bf16_sm80_cu_9949e2e8_37074cuda3std6ranges3__45__cpo4swapE,@object
	.size		_ZN65_INTERNAL_23b8c448_29_flash_fwd_hdim64_bf16_sm80_cu_9949e2e8_37074cuda3std6ranges3__45__cpo4swapE,(.L_7 - _ZN65_INTERNAL_23b8c448_29_flash_fwd_hdim64_bf16_sm80_cu_9949e2e8_37074cuda3std6ranges3__45__cpo4swapE)
_ZN65_INTERNAL_23b8c448_29_flash_fwd_hdim64_bf16_sm80_cu_9949e2e8_37074cuda3std6ranges3__45__cpo4swapE:
	.zero		1
.L_7:


//--------------------- .nv.shared._ZN5flash16flash_fwd_kernelI23Flash_fwd_kernel_traitsILi64ELi128ELi128ELi4ELb0ELb0EN7cutlass10bfloat16_tE19Flash_kernel_traitsILi64ELi128ELi128ELi4ES3_EELb0ELb0ELb0ELb0ELb0ELb1ELb1ELb0EEEvNS_16Flash_fwd_paramsE --------------------------
	.section	.nv.shared._ZN5flash16flash_fwd_kernelI23Flash_fwd_kernel_traitsILi64ELi128ELi128ELi4ELb0ELb0EN7cutlass10bfloat16_tE19Flash_kernel_traitsILi64ELi128ELi128ELi4ES3_EELb0ELb0ELb0ELb0ELb0ELb1ELb1ELb0EEEvNS_16Flash_fwd_paramsE,"aw",@nobits
	.sectionflags	@""
	.align	16


//--------------------- .nv.shared._ZN5flash16flash_fwd_kernelI23Flash_fwd_kernel_traitsILi64ELi128ELi128ELi4ELb0ELb0EN7cutlass10bfloat16_tE19Flash_kernel_traitsILi64ELi128ELi128ELi4ES3_EELb0ELb0ELb0ELb0ELb1ELb1ELb0ELb0EEEvNS_16Flash_fwd_paramsE --------------------------
	.section	.nv.shared._ZN5flash16flash_fwd_kernelI23Flash_fwd_kernel_traitsILi64ELi128ELi128ELi4ELb0ELb0EN7cutlass10bfloat16_tE19Flash_kernel_traitsILi64ELi128ELi128ELi4ES3_EELb0ELb0ELb0ELb0ELb1ELb1ELb0ELb0EEEvNS_16Flash_fwd_paramsE,"aw",@nobits
	.sectionflags	@""
	.align	16


//--------------------- .nv.shared._ZN5flash16flash_fwd_kernelI23Flash_fwd_kernel_traitsILi64ELi128ELi128ELi4ELb0ELb0EN7cutlass10bfloat16_tE19Flash_kernel_traitsILi64ELi128ELi128ELi4ES3_EELb0ELb0ELb0ELb0ELb1ELb1ELb1ELb0EEEvNS_16Flash_fwd_paramsE --------------------------
	.section	.nv.shared._ZN5flash16flash_fwd_kernelI23Flash_fwd_kernel_traitsILi64ELi128ELi128ELi4ELb0ELb0EN7cutlass10bfloat16_tE19Flash_kernel_traitsILi64ELi128ELi128ELi4ES3_EELb0ELb0ELb0ELb0ELb1ELb1ELb1ELb0EEEvNS_16Flash_fwd_paramsE,"aw",@nobits
	.sectionflags	@""
	.align	16


//--------------------- .nv.shared._ZN5flash16flash_fwd_kernelI23Flash_fwd_kernel_traitsILi64ELi128ELi128ELi4ELb0ELb0EN7cutlass10bfloat16_tE19Flash_kernel_traitsILi64ELi128ELi128ELi4ES3_EELb0ELb0ELb0ELb0ELb0ELb0ELb0ELb0EEEvNS_16Flash_fwd_paramsE --------------------------
	.section	.nv.shared._ZN5flash16flash_fwd_kernelI23Flash_fwd_kernel_traitsILi64ELi128ELi128ELi4ELb0ELb0EN7cutlass10bfloat16_tE19Flash_kernel_traitsILi64ELi128ELi128ELi4ES3_EELb0ELb0ELb0ELb0ELb0ELb0ELb0ELb0EEEvNS_16Flash_fwd_paramsE,"aw",@nobits
	.sectionflags	@""
	.align	16


//--------------------- .nv.shared._ZN5flash16flash_fwd_kernelI23Flash_fwd_kernel_traitsILi64ELi128ELi128ELi4ELb0ELb0EN7cutlass10bfloat16_tE19Flash_kernel_traitsILi64ELi128ELi128ELi4ES3_EELb0ELb0ELb0ELb0ELb0ELb0ELb1ELb0EEEvNS_16Flash_fwd_paramsE --------------------------
	.section	.nv.shared._ZN5flash16flash_fwd_kernelI23Flash_fwd_kernel_traitsILi64ELi128ELi128ELi4ELb0ELb0EN7cutlass10bfloat16_tE19Flash_kernel_traitsILi64ELi128ELi128ELi4ES3_EELb0ELb0ELb0ELb0ELb0ELb0ELb1ELb0EEEvNS_16Flash_fwd_paramsE,"aw",@nobits
	.sectionflags	@""
	.align	16


//--------------------- .nv.shared._ZN5flash16flash_fwd_kernelI23Flash_fwd_kernel_traitsILi64ELi128ELi128ELi4ELb0ELb0EN7cutlass10bfloat16_tE19Flash_kernel_traitsILi64ELi128ELi128ELi4ES3_EELb0ELb0ELb0ELb1ELb0ELb0ELb0ELb0EEEvNS_16Flash_fwd_paramsE --------------------------
	.section	.nv.shared._ZN5flash16flash_fwd_kernelI23Flash_fwd_kernel_traitsILi64ELi128ELi128ELi4ELb0ELb0EN7cutlass10bfloat16_tE19Flash_kernel_traitsILi64ELi128ELi128ELi4ES3_EELb0ELb0ELb0ELb1ELb0ELb0ELb0ELb0EEEvNS_16Flash_fwd_paramsE,"aw",@nobits
	.sectionflags	@""
	.align	16


//--------------------- .nv.shared._ZN5flash16flash_fwd_kernelI23Flash_fwd_kernel_traitsILi64ELi128ELi128ELi4ELb0ELb0EN7cutlass10bfloat16_tE19Flash_kernel_traitsILi64ELi128ELi128ELi4ES3_EELb0ELb0ELb0ELb1ELb0ELb0ELb1ELb0EEEvNS_16Flash_fwd_paramsE --------------------------
	.section	.nv.shared._ZN5flash16flash_fwd_kernelI23Flash_fwd_kernel_traitsILi64ELi128ELi128ELi4ELb0ELb0EN7cutlass10bfloat16_tE19Flash_kernel_traitsILi64ELi128ELi128ELi4ES3_EELb0ELb0ELb0ELb1ELb0ELb0ELb1ELb0EEEvNS_16Flash_fwd_paramsE,"aw",@nobits
	.sectionflags	@""
	.align	16


//--------------------- .nv.shared._ZN5flash16flash_fwd_kernelI23Flash_fwd_kernel_traitsILi64ELi128ELi128ELi4ELb0ELb0EN7cutlass10bfloat16_tE19Flash_kernel_traitsILi64ELi128ELi128ELi4ES3_EELb0ELb0ELb1ELb0ELb0ELb1ELb0ELb0EEEvNS_16Flash_fwd_paramsE --------------------------
	.section	.nv.shared._ZN5flash16flash_fwd_kernelI23Flash_fwd_kernel_traitsILi64ELi128ELi128ELi4ELb0ELb0EN7cutlass10bfloat16_tE19Flash_kernel_traitsILi64ELi128ELi128ELi4ES3_EELb0ELb0ELb1ELb0ELb0ELb1ELb0ELb0EEEvNS_16Flash_fwd_paramsE,"aw",@nobits
	.sectionflags	@""
	.align	16


//--------------------- .nv.shared._ZN5flash16flash_fwd_kernelI23Flash_fwd_kernel_traitsILi64ELi128ELi128ELi4ELb0ELb0EN7cutlass10bfloat16_tE19Flash_kernel_traitsILi64ELi128ELi128ELi4ES3_EELb0ELb0ELb1ELb0ELb0ELb1ELb1ELb0EEEvNS_16Flash_fwd_paramsE --------------------------
	.section	.nv.shared._ZN5flash16flash_fwd_kernelI23Flash_fwd_kernel_traitsILi64ELi128ELi128ELi4ELb0ELb0EN7cutlass10bfloat16_tE19Flash_kernel_traitsILi64ELi128ELi128ELi4ES3_EELb0ELb0ELb1ELb0ELb0ELb1ELb1ELb0EEEvNS_16Flash_fwd_paramsE,"aw",@nobits
	.sectionflags	@""
	.align	16


//--------------------- .nv.shared._ZN5flash16flash_fwd_kernelI23Flash_fwd_kernel_traitsILi64ELi128ELi128ELi4ELb0ELb0EN7cutlass10bfloat16_tE19Flash_kernel_traitsILi64ELi128ELi128ELi4ES3_EELb0ELb0ELb1ELb0ELb0ELb0ELb0ELb0EEEvNS_16Flash_fwd_paramsE --------------------------
	.section	.nv.shared._ZN5flash16flash_fwd_kernelI23Flash_fwd_kernel_traitsILi64ELi128ELi128ELi4ELb0ELb0EN7cutlass10bfloat16_tE19Flash_kernel_traitsILi64ELi128ELi128ELi4ES3_EELb0ELb0ELb1ELb0ELb0ELb0ELb0ELb0EEEvNS_16Flash_fwd_paramsE,"aw",@nobits
	.sectionflags	@""
	.align	16


//--------------------- .nv.shared._ZN5flash16flash_fwd_kernelI23Flash_fwd_kernel_traitsILi64ELi128ELi128ELi4ELb0ELb0EN7cutlass10bfloat16_tE19Flash_kernel_traitsILi64ELi128ELi128ELi4ES3_EELb0ELb0ELb1ELb0ELb0ELb0ELb1ELb0EEEvNS_16Flash_fwd_paramsE --------------------------
	.section	.nv.shared._ZN5flash16flash_fwd_kernelI23Flash_fwd_kernel_traitsILi64ELi128ELi128ELi4ELb0ELb0EN7cutlass10bfloat16_tE19Flash_kernel_traitsILi64ELi128ELi128ELi4ES3_EELb0ELb0ELb1ELb0ELb0ELb0ELb1ELb0EEEvNS_16Flash_fwd_paramsE,"aw",@nobits
	.sectionflags	@""
	.align	16


//--------------------- .nv.shared._ZN5flash16flash_fwd_kernelI23Flash_fwd_kernel_traitsILi64ELi128ELi128ELi4ELb0ELb0EN7cutlass10bfloat16_tE19Flash_kernel_traitsILi64ELi128ELi128ELi4ES3_EELb0ELb0ELb1ELb1ELb0ELb0ELb0ELb0EEEvNS_16Flash_fwd_paramsE --------------------------
	.section	.nv.shared._ZN5flash16flash_fwd_kernelI23Flash_fwd_kernel_traitsILi64ELi128ELi128ELi4ELb0ELb0EN7cutlass10bfloat16_tE19Flash_kernel_traitsILi64ELi128ELi128ELi4ES3_EELb0ELb0ELb1ELb1ELb0ELb0ELb0ELb0EEEvNS_16Flash_fwd_paramsE,"aw",@nobits
	.sectionflags	@""
	.align	16


//--------------------- .nv.shared._ZN5flash16flash_fwd_kernelI23Flash_fwd_kernel_traitsILi64ELi128ELi128ELi4ELb0ELb0EN7cutlass10bfloat16_tE19Flash_kernel_traitsILi64ELi128ELi128ELi4ES3_EELb0ELb0ELb1ELb1ELb0ELb0ELb1ELb0EEEvNS_16Flash_fwd_paramsE --------------------------
	.section	.nv.shared._ZN5flash16flash_fwd_kernelI23Flash_fwd_kernel_traitsILi64ELi128ELi128ELi4ELb0ELb0EN7cutlass10bfloat16_tE19Flash_kernel_traitsILi64ELi128ELi128ELi4ES3_EELb0ELb0ELb1ELb1ELb0ELb0ELb1ELb0EEEvNS_16Flash_fwd_paramsE,"aw",@nobits
	.sectionflags	@""
	.align	16


//--------------------- .nv.shared._ZN5flash16flash_fwd_kernelI23Flash_fwd_kernel_traitsILi64ELi128ELi64ELi4ELb0ELb0EN7cutlass10bfloat16_tE19Flash_kernel_traitsILi64ELi128ELi64ELi4ES3_EELb1ELb0ELb0ELb0ELb0ELb1ELb0ELb0EEEvNS_16Flash_fwd_paramsE --------------------------
	.section	.nv.shared._ZN5flash16flash_fwd_kernelI23Flash_fwd_kernel_traitsILi64ELi128ELi64ELi4ELb0ELb0EN7cutlass10bfloat16_tE19Flash_kernel_traitsILi64ELi128ELi64ELi4ES3_EELb1ELb0ELb0ELb0ELb0ELb1ELb0ELb0EEEvNS_16Flash_fwd_paramsE,"aw",@nobits
	.sectionflags	@""
	.align	16


//--------------------- .nv.shared._ZN5flash16flash_fwd_kernelI23Flash_fwd_kernel_traitsILi64ELi128ELi64ELi4ELb0ELb0EN7cutlass10bfloat16_tE19Flash_kernel_traitsILi64ELi128ELi64ELi4ES3_EELb0ELb0ELb0ELb0ELb0ELb1ELb1ELb0EEEvNS_16Flash_fwd_paramsE --------------------------
	.section	.nv.shared._ZN5flash16flash_fwd_kernelI23Flash_fwd_kernel_traitsILi64ELi128ELi64ELi4ELb0ELb0EN7cutlass10bfloat16_tE19Flash_kernel_traitsILi64ELi128ELi64ELi4ES3_EELb0ELb0ELb0ELb0ELb0ELb1ELb1ELb0EEEvNS_16Flash_fwd_paramsE,"aw",@nobits
	.sectionflags	@""
	.align	16


//--------------------- .nv.shared._ZN5flash16flash_fwd_kernelI23Flash_fwd_kernel_traitsILi64ELi128ELi64ELi4ELb0ELb0EN7cutlass10bfloat16_tE19Flash_kernel_traitsILi64ELi128ELi64ELi4ES3_EELb1ELb0ELb0ELb0ELb0ELb0ELb0ELb0EEEvNS_16Flash_fwd_paramsE --------------------------
	.section	.nv.shared._ZN5flash16flash_fwd_kernelI23Flash_fwd_kernel_traitsILi64ELi128ELi64ELi4ELb0ELb0EN7cutlass10bfloat16_tE19Flash_kernel_traitsILi64ELi128ELi64ELi4ES3_EELb1ELb0ELb0ELb0ELb0ELb0ELb0ELb0EEEvNS_16Flash_fwd_paramsE,"aw",@nobits
	.sectionflags	@""
	.align	16


//--------------------- .nv.shared._ZN5flash16flash_fwd_kernelI23Flash_fwd_kernel_traitsILi64ELi128ELi64ELi4ELb0ELb0EN7cutlass10bfloat16_tE19Flash_kernel_traitsILi64ELi128ELi64ELi4ES3_EELb1ELb0ELb1ELb0ELb0ELb0ELb0ELb0EEEvNS_16Flash_fwd_paramsE --------------------------
	.section	.nv.shared._ZN5flash16flash_fwd_kernelI23Flash_fwd_kernel_traitsILi64ELi128ELi64ELi4ELb0ELb0EN7cutlass10bfloat16_tE19Flash_kernel_traitsILi64ELi128ELi64ELi4ES3_EELb1ELb0ELb1ELb0ELb0ELb0ELb0ELb0EEEvNS_16Flash_fwd_paramsE,"aw",@nobits
	.sectionflags	@""
	.align	16


//--------------------- .nv.shared._ZN5flash16flash_fwd_kernelI23Flash_fwd_kernel_traitsILi64ELi128ELi64ELi4ELb0ELb0EN7cutlass10bfloat16_tE19Flash_kernel_traitsILi64ELi128ELi64ELi4ES3_EELb1ELb0ELb0ELb0ELb1ELb1ELb0ELb0EEEvNS_16Flash_fwd_paramsE --------------------------
	.section	.nv.shared._ZN5flash16flash_fwd_kernelI23Flash_fwd_kernel_traitsILi64ELi128ELi64ELi4ELb0ELb0EN7cutlass10bfloat16_tE19Flash_kernel_traitsILi64ELi128ELi64ELi4ES3_EELb1ELb0ELb0ELb0ELb1ELb1ELb0ELb0EEEvNS_16Flash_fwd_paramsE,"aw",@nobits
	.sectionflags	@""
	.align	16


//--------------------- .nv.shared._ZN5flash16flash_fwd_kernelI23Flash_fwd_kernel_traitsILi64ELi128ELi64ELi4ELb0ELb0EN7cutlass10bfloat16_tE19Flash_kernel_traitsILi64ELi128ELi64ELi4ES3_EELb0ELb0ELb0ELb0ELb1ELb1ELb1ELb0EEEvNS_16Flash_fwd_paramsE --------------------------
	.section	.nv.shared._ZN5flash16flash_fwd_kernelI23Flash_fwd_kernel_traitsILi64ELi128ELi64ELi4ELb0ELb0EN7cutlass10bfloat16_tE19Flash_kernel_traitsILi64ELi128ELi64ELi4ES3_EELb0ELb0ELb0ELb0ELb1ELb1ELb1ELb0EEEvNS_16Flash_fwd_paramsE,"aw",@nobits
	.sectionflags	@""
	.align	16


//--------------------- .nv.shared._ZN5flash16flash_fwd_kernelI23Flash_fwd_kernel_traitsILi64ELi128ELi64ELi4ELb0ELb0EN7cutlass10bfloat16_tE19Flash_kernel_traitsILi64ELi128ELi64ELi4ES3_EELb1ELb0ELb0ELb1ELb0ELb0ELb0ELb0EEEvNS_16Flash_fwd_paramsE --------------------------
	.section	.nv.shared._ZN5flash16flash_fwd_kernelI23Flash_fwd_kernel_traitsILi64ELi128ELi64ELi4ELb0ELb0EN7cutlass10bfloat16_tE19Flash_kernel_traitsILi64ELi128ELi64ELi4ES3_EELb1ELb0ELb0ELb1ELb0ELb0ELb0ELb0EEEvNS_16Flash_fwd_paramsE,"aw",@nobits
	.sectionflags	@""
	.align	16


//--------------------- .nv.shared._ZN5flash16flash_fwd_kernelI23Flash_fwd_kernel_traitsILi64ELi128ELi64ELi4ELb0ELb0EN7cutlass10bfloat16_tE19Flash_kernel_traitsILi64ELi128ELi64ELi4ES3_EELb1ELb0ELb0ELb0ELb0ELb0ELb0ELb1EEEvNS_16Flash_fwd_paramsE --------------------------
	.section	.nv.shared._ZN5flash16flash_fwd_kernelI23Flash_fwd_kernel_traitsILi64ELi128ELi64ELi4ELb0ELb0EN7cutlass10bfloat16_tE19Flash_kernel_traitsILi64ELi128ELi64ELi4ES3_EELb1ELb0ELb0ELb0ELb0ELb0ELb0ELb1EEEvNS_16Flash_fwd_paramsE,"aw",@nobits
	.sectionflags	@""
	.align	16


//--------------------- .nv.shared._ZN5flash16flash_fwd_kernelI23Flash_fwd_kernel_traitsILi64ELi128ELi64ELi4ELb0ELb0EN7cutlass10bfloat16_tE19Flash_kernel_traitsILi64ELi128ELi64ELi4ES3_EELb0ELb0ELb0ELb0ELb0ELb0ELb1ELb0EEEvNS_16Flash_fwd_paramsE --------------------------
	.section	.nv.shared._ZN5flash16flash_fwd_kernelI23Flash_fwd_kernel_traitsILi64ELi128ELi64ELi4ELb0ELb0EN7cutlass10bfloat16_tE19Flash_kernel_traitsILi64ELi128ELi64ELi4ES3_EELb0ELb0ELb0ELb0ELb0ELb0ELb1ELb0EEEvNS_16Flash_fwd_paramsE,"aw",@nobits
	.sectionflags	@""
	.align	16


//--------------------- .nv.shared._ZN5flash16flash_fwd_kernelI23Flash_fwd_kernel_traitsILi64ELi128ELi64ELi4ELb0ELb0EN7cutlass10bfloat16_tE19Flash_kernel_traitsILi64ELi128ELi64ELi4ES3_EELb1ELb0ELb0ELb1ELb0ELb0ELb0ELb1EEEvNS_16Flash_fwd_paramsE --------------------------
	.section	.nv.shared._ZN5flash16flash_fwd_kernelI23Flash_fwd_kernel_traitsILi64ELi128ELi64ELi4ELb0ELb0EN7cutlass10bfloat16_tE19Flash_kernel_traitsILi64ELi128ELi64ELi4ES3_EELb1ELb0ELb0ELb1ELb0ELb0ELb0ELb1EEEvNS_16Flash_fwd_paramsE,"aw",@nobits
	.sectionflags	@""
	.align	16


//--------------------- .nv.shared._ZN5flash16flash_fwd_kernelI23Flash_fwd_kernel_traitsILi64ELi128ELi64ELi4ELb0ELb0EN7cutlass10bfloat16_tE19Flash_kernel_traitsILi64ELi128ELi64ELi4ES3_EELb0ELb0ELb0ELb1ELb0ELb0ELb1ELb0EEEvNS_16Flash_fwd_paramsE --------------------------
	.section	.nv.shared._ZN5flash16flash_fwd_kernelI23Flash_fwd_kernel_traitsILi64ELi128ELi64ELi4ELb0ELb0EN7cutlass10bfloat16_tE19Flash_kernel_traitsILi64ELi128ELi64ELi4ES3_EELb0ELb0ELb0ELb1ELb0ELb0ELb1ELb0EEEvNS_16Flash_fwd_paramsE,"aw",@nobits
	.sectionflags	@""
	.align	16


//--------------------- .nv.shared._ZN5flash16flash_fwd_kernelI23Flash_fwd_kernel_traitsILi64ELi128ELi64ELi4ELb0ELb0EN7cutlass10bfloat16_tE19Flash_kernel_traitsILi64ELi128ELi64ELi4ES3_EELb1ELb0ELb1ELb0ELb0ELb1ELb0ELb0EEEvNS_16Flash_fwd_paramsE --------------------------
	.section	.nv.shared._ZN5flash16flash_fwd_kernelI23Flash_fwd_kernel_traitsILi64ELi128ELi64ELi4ELb0ELb0EN7cutlass10bfloat16_tE19Flash_kernel_traitsILi64ELi128ELi64ELi4ES3_EELb1ELb0ELb1ELb0ELb0ELb1ELb0ELb0EEEvNS_16Flash_fwd_paramsE,"aw",@nobits
	.sectionflags	@""
	.align	16


//--------------------- .nv.shared._ZN5flash16flash_fwd_kernelI23Flash_fwd_kernel_traitsILi64ELi128ELi64ELi4ELb0ELb0EN7cutlass10bfloat16_tE19Flash_kernel_traitsILi64ELi128ELi64ELi4ES3_EELb0ELb0ELb1ELb0ELb0ELb1ELb1ELb0EEEvNS_16Flash_fwd_paramsE --------------------------
	.section	.nv.shared._ZN5flash16flash_fwd_kernelI23Flash_fwd_kernel_traitsILi64ELi128ELi64ELi4ELb0ELb0EN7cutlass10bfloat16_tE19Flash_kernel_traitsILi64ELi128ELi64ELi4ES3_EELb0ELb0ELb1ELb0ELb0ELb1ELb1ELb0EEEvNS_16Flash_fwd_paramsE,"aw",@nobits
	.sectionflags	@""
	.align	16


//--------------------- .nv.shared._ZN5flash16flash_fwd_kernelI23Flash_fwd_kernel_traitsILi64ELi128ELi64ELi4ELb0ELb0EN7cutlass10bfloat16_tE19Flash_kernel_traitsILi64ELi128ELi64ELi4ES3_EELb1ELb0ELb1ELb1ELb0ELb0ELb0ELb0EEEvNS_16Flash_fwd_paramsE --------------------------
	.section	.nv.shared._ZN5flash16flash_fwd_kernelI23Flash_fwd_kernel_traitsILi64ELi128ELi64ELi4ELb0ELb0EN7cutlass10bfloat16_tE19Flash_kernel_traitsILi64ELi128ELi64ELi4ES3_EELb1ELb0ELb1ELb1ELb0ELb0ELb0ELb0EEEvNS_16Flash_fwd_paramsE,"aw",@nobits
	.sectionflags	@""
	.align	16


//--------------------- .nv.shared._ZN5flash16flash_fwd_kernelI23Flash_fwd_kernel_traitsILi64ELi128ELi64ELi4ELb0ELb0EN7cutlass10bfloat16_tE19Flash_kernel_traitsILi64ELi128ELi64ELi4ES3_EELb1ELb0ELb1ELb0ELb0ELb0ELb0ELb1EEEvNS_16Flash_fwd_paramsE --------------------------
	.section	.nv.shared._ZN5flash16flash_fwd_kernelI23Flash_fwd_kernel_traitsILi64ELi128ELi64ELi4ELb0ELb0EN7cutlass10bfloat16_tE19Flash_kernel_traitsILi64ELi128ELi64ELi4ES3_EELb1ELb0ELb1ELb0ELb0ELb0ELb0ELb1EEEvNS_16Flash_fwd_paramsE,"aw",@nobits
	.sectionflags	@""
	.align	16


//--------------------- .nv.shared._ZN5flash16flash_fwd_kernelI23Flash_fwd_kernel_traitsILi64ELi128ELi64ELi4ELb0ELb0EN7cutlass10bfloat16_tE19Flash_kernel_traitsILi64ELi128ELi64ELi4ES3_EELb0ELb0ELb1ELb0ELb0ELb0ELb1ELb0EEEvNS_16Flash_fwd_paramsE --------------------------
	.section	.nv.shared._ZN5flash16flash_fwd_kernelI23Flash_fwd_kernel_traitsILi64ELi128ELi64ELi4ELb0ELb0EN7cutlass10bfloat16_tE19Flash_kernel_traitsILi64ELi128ELi64ELi4ES3_EELb0ELb0ELb1ELb0ELb0ELb0ELb1ELb0EEEvNS_16Flash_fwd_paramsE,"aw",@nobits
	.sectionflags	@""
	.align	16


//--------------------- .nv.shared._ZN5flash16flash_fwd_kernelI23Flash_fwd_kernel_traitsILi64ELi128ELi64ELi4ELb0ELb0EN7cutlass10bfloat16_tE19Flash_kernel_traitsILi64ELi128ELi64ELi4ES3_EELb1ELb0ELb1ELb1ELb0ELb0ELb0ELb1EEEvNS_16Flash_fwd_paramsE --------------------------
	.section	.nv.shared._ZN5flash16flash_fwd_kernelI23Flash_fwd_kernel_traitsILi64ELi128ELi64ELi4ELb0ELb0EN7cutlass10bfloat16_tE19Flash_kernel_traitsILi64ELi128ELi64ELi4ES3_EELb1ELb0ELb1ELb1ELb0ELb0ELb0ELb1EEEvNS_16Flash_fwd_paramsE,"aw",@nobits
	.sectionflags	@""
	.align	16


//--------------------- .nv.shared._ZN5flash16flash_fwd_kernelI23Flash_fwd_kernel_traitsILi64ELi128ELi64ELi4ELb0ELb0EN7cutlass10bfloat16_tE19Flash_kernel_traitsILi64ELi128ELi64ELi4ES3_EELb0ELb0ELb1ELb1ELb0ELb0ELb1ELb0EEEvNS_16Flash_fwd_paramsE --------------------------
	.section	.nv.shared._ZN5flash16flash_fwd_kernelI23Flash_fwd_kernel_traitsILi64ELi128ELi64ELi4ELb0ELb0EN7cutlass10bfloat16_tE19Flash_kernel_traitsILi64ELi128ELi64ELi4ES3_EELb0ELb0ELb1ELb1ELb0ELb0ELb1ELb0EEEvNS_16Flash_fwd_paramsE,"aw",@nobits
	.sectionflags	@""
	.align	16
